	.target	sm_80

	.elftype	@"ET_EXEC"


//--------------------- .note.nv.tkinfo           --------------------------
	.section	.note.nv.tkinfo,"",@"SHT_NOTE"
	.sectionflags	@"SHF_NOTE_NV_TKINFO"
	.tkinfo
        /*0018*/ 	.word	0x00000002
        /*0030*/ 	.string	""
        /*0030*/ 	.string	"ptxas"
        /*0030*/ 	.string	"Cuda compilation tools, release 13.0, V13.0.88"
        /*0030*/ 	.string	"Build cuda_13.0.r13.0/compiler.36424714_0"
        /*0030*/ 	.string	"-arch sm_80 -m 64 "



//--------------------- .note.nv.cuinfo           --------------------------
	.section	.note.nv.cuinfo,"",@"SHT_NOTE"
	.sectionflags	@"SHF_NOTE_NV_CUINFO"
        /*0018*/ 	.short	0x0002
        /*001a*/ 	.short	0x0050
        /*001c*/ 	.short	0x0082
	.zero		2


//--------------------- .nv.info                  --------------------------
	.section	.nv.info,"",@"SHT_CUDA_INFO"
	.align	4


	//----- nvinfo : EIATTR_REGCOUNT
	.align		4
        /*0000*/ 	.byte	0x04, 0x2f
        /*0002*/ 	.short	(.L_12 - .L_11)
	.align		4
.L_11:
        /*0004*/ 	.word	index@(_ZN5flash24flash_fwd_splitkv_kernelI23Flash_fwd_kernel_traitsILi128ELi64ELi64ELi4ELb0ELb0EN7cutlass6half_tE19Flash_kernel_traitsILi128ELi64ELi64ELi4ES3_EELb1ELb0ELb1ELb0ELb0ELb1ELb1ELb1EEEvNS_16Flash_fwd_paramsE)
        /*0008*/ 	.word	0x000000c4


	//----- nvinfo : EIATTR_FRAME_SIZE
	.align		4
.L_12:
        /*000c*/ 	.byte	0x04, 0x11
        /*000e*/ 	.short	(.L_14 - .L_13)
	.align		4
.L_13:
        /*0010*/ 	.word	index@(_ZN5flash24flash_fwd_splitkv_kernelI23Flash_fwd_kernel_traitsILi128ELi64ELi64ELi4ELb0ELb0EN7cutlass6half_tE19Flash_kernel_traitsILi128ELi64ELi64ELi4ES3_EELb1ELb0ELb1ELb0ELb0ELb1ELb1ELb1EEEvNS_16Flash_fwd_paramsE)
        /*0014*/ 	.word	0x00000000


	//----- nvinfo : EIATTR_REGCOUNT
	.align		4
.L_14:
        /*0018*/ 	.byte	0x04, 0x2f
        /*001a*/ 	.short	(.L_16 - .L_15)
	.align		4
.L_15:
        /*001c*/ 	.word	index@(_ZN5flash24flash_fwd_splitkv_kernelI23Flash_fwd_kernel_traitsILi128ELi64ELi64ELi4ELb0ELb0EN7cutlass6half_tE19Flash_kernel_traitsILi128ELi64ELi64ELi4ES3_EELb1ELb0ELb1ELb0ELb0ELb0ELb1ELb1EEEvNS_16Flash_fwd_paramsE)
        /*0020*/ 	.word	0x000000be


	//----- nvinfo : EIATTR_FRAME_SIZE
	.align		4
.L_16:
        /*0024*/ 	.byte	0x04, 0x11
        /*0026*/ 	.short	(.L_18 - .L_17)
	.align		4
.L_17:
        /*0028*/ 	.word	index@(_ZN5flash24flash_fwd_splitkv_kernelI23Flash_fwd_kernel_traitsILi128ELi64ELi64ELi4ELb0ELb0EN7cutlass6half_tE19Flash_kernel_traitsILi128ELi64ELi64ELi4ES3_EELb1ELb0ELb1ELb0ELb0ELb0ELb1ELb1EEEvNS_16Flash_fwd_paramsE)
        /*002c*/ 	.word	0x00000000


	//----- nvinfo : EIATTR_REGCOUNT
	.align		4
.L_18:
        /*0030*/ 	.byte	0x04, 0x2f
        /*0032*/ 	.short	(.L_20 - .L_19)
	.align		4
.L_19:
        /*0034*/ 	.word	index@(_ZN5flash24flash_fwd_splitkv_kernelI23Flash_fwd_kernel_traitsILi128ELi64ELi64ELi4ELb0ELb0EN7cutlass6half_tE19Flash_kernel_traitsILi128ELi64ELi64ELi4ES3_EELb1ELb0ELb0ELb0ELb1ELb1ELb1ELb1EEEvNS_16Flash_fwd_paramsE)
        /*0038*/ 	.word	0x000000c5


	//----- nvinfo : EIATTR_FRAME_SIZE
	.align		4
.L_20:
        /*003c*/ 	.byte	0x04, 0x11
        /*003e*/ 	.short	(.L_22 - .L_21)
	.align		4
.L_21:
        /*0040*/ 	.word	index@(_ZN5flash24flash_fwd_splitkv_kernelI23Flash_fwd_kernel_traitsILi128ELi64ELi64ELi4ELb0ELb0EN7cutlass6half_tE19Flash_kernel_traitsILi128ELi64ELi64ELi4ES3_EELb1ELb0ELb0ELb0ELb1ELb1ELb1ELb1EEEvNS_16Flash_fwd_paramsE)
        /*0044*/ 	.word	0x00000000


	//----- nvinfo : EIATTR_REGCOUNT
	.align		4
.L_22:
        /*0048*/ 	.byte	0x04, 0x2f
        /*004a*/ 	.short	(.L_24 - .L_23)
	.align		4
.L_23:
        /*004c*/ 	.word	index@(_ZN5flash24flash_fwd_splitkv_kernelI23Flash_fwd_kernel_traitsILi128ELi64ELi64ELi4ELb0ELb0EN7cutlass6half_tE19Flash_kernel_traitsILi128ELi64ELi64ELi4ES3_EELb1ELb0ELb0ELb0ELb1ELb0ELb1ELb1EEEvNS_16Flash_fwd_paramsE)
        /*0050*/ 	.word	0x000000af


	//----- nvinfo : EIATTR_FRAME_SIZE
	.align		4
.L_24:
        /*0054*/ 	.byte	0x04, 0x11
        /*0056*/ 	.short	(.L_26 - .L_25)
	.align		4
.L_25:
        /*0058*/ 	.word	index@(_ZN5flash24flash_fwd_splitkv_kernelI23Flash_fwd_kernel_traitsILi128ELi64ELi64ELi4ELb0ELb0EN7cutlass6half_tE19Flash_kernel_traitsILi128ELi64ELi64ELi4ES3_EELb1ELb0ELb0ELb0ELb1ELb0ELb1ELb1EEEvNS_16Flash_fwd_paramsE)
        /*005c*/ 	.word	0x00000000


	//----- nvinfo : EIATTR_REGCOUNT
	.align		4
.L_26:
        /*0060*/ 	.byte	0x04, 0x2f
        /*0062*/ 	.short	(.L_28 - .L_27)
	.align		4
.L_27:
        /*0064*/ 	.word	index@(_ZN5flash24flash_fwd_splitkv_kernelI23Flash_fwd_kernel_traitsILi128ELi64ELi64ELi4ELb0ELb0EN7cutlass6half_tE19Flash_kernel_traitsILi128ELi64ELi64ELi4ES3_EELb1ELb0ELb1ELb0ELb0ELb1ELb1ELb0EEEvNS_16Flash_fwd_paramsE)
        /*0068*/ 	.word	0x000000c5


	//----- nvinfo : EIATTR_FRAME_SIZE
	.align		4
.L_28:
        /*006c*/ 	.byte	0x04, 0x11
        /*006e*/ 	.short	(.L_30 - .L_29)
	.align		4
.L_29:
        /*0070*/ 	.word	index@(_ZN5flash24flash_fwd_splitkv_kernelI23Flash_fwd_kernel_traitsILi128ELi64ELi64ELi4ELb0ELb0EN7cutlass6half_tE19Flash_kernel_traitsILi128ELi64ELi64ELi4ES3_EELb1ELb0ELb1ELb0ELb0ELb1ELb1ELb0EEEvNS_16Flash_fwd_paramsE)
        /*0074*/ 	.word	0x00000000


	//----- nvinfo : EIATTR_REGCOUNT
	.align		4
.L_30:
        /*0078*/ 	.byte	0x04, 0x2f
        /*007a*/ 	.short	(.L_32 - .L_31)
	.align		4
.L_31:
        /*007c*/ 	.word	index@(_ZN5flash24flash_fwd_splitkv_kernelI23Flash_fwd_kernel_traitsILi128ELi64ELi64ELi4ELb0ELb0EN7cutlass6half_tE19Flash_kernel_traitsILi128ELi64ELi64ELi4ES3_EELb1ELb0ELb1ELb0ELb0ELb0ELb1ELb0EEEvNS_16Flash_fwd_paramsE)
        /*0080*/ 	.word	0x000000c9


	//----- nvinfo : EIATTR_FRAME_SIZE
	.align		4
.L_32:
        /*0084*/ 	.byte	0x04, 0x11
        /*0086*/ 	.short	(.L_34 - .L_33)
	.align		4
.L_33:
        /*0088*/ 	.word	index@(_ZN5flash24flash_fwd_splitkv_kernelI23Flash_fwd_kernel_traitsILi128ELi64ELi64ELi4ELb0ELb0EN7cutlass6half_tE19Flash_kernel_traitsILi128ELi64ELi64ELi4ES3_EELb1ELb0ELb1ELb0ELb0ELb0ELb1ELb0EEEvNS_16Flash_fwd_paramsE)
        /*008c*/ 	.word	0x00000000


	//----- nvinfo : EIATTR_REGCOUNT
	.align		4
.L_34:
        /*0090*/ 	.byte	0x04, 0x2f
        /*0092*/ 	.short	(.L_36 - .L_35)
	.align		4
.L_35:
        /*0094*/ 	.word	index@(_ZN5flash24flash_fwd_splitkv_kernelI23Flash_fwd_kernel_traitsILi128ELi64ELi64ELi4ELb0ELb0EN7cutlass6half_tE19Flash_kernel_traitsILi128ELi64ELi64ELi4ES3_EELb1ELb0ELb0ELb0ELb1ELb1ELb1ELb0EEEvNS_16Flash_fwd_paramsE)
        /*0098*/ 	.word	0x000000e2


	//----- nvinfo : EIATTR_FRAME_SIZE
	.align		4
.L_36:
        /*009c*/ 	.byte	0x04, 0x11
        /*009e*/ 	.short	(.L_38 - .L_37)
	.align		4
.L_37:
        /*00a0*/ 	.word	index@(_ZN5flash24flash_fwd_splitkv_kernelI23Flash_fwd_kernel_traitsILi128ELi64ELi64ELi4ELb0ELb0EN7cutlass6half_tE19Flash_kernel_traitsILi128ELi64ELi64ELi4ES3_EELb1ELb0ELb0ELb0ELb1ELb1ELb1ELb0EEEvNS_16Flash_fwd_paramsE)
        /*00a4*/ 	.word	0x00000000


	//----- nvinfo : EIATTR_REGCOUNT
	.align		4
.L_38:
        /*00a8*/ 	.byte	0x04, 0x2f
        /*00aa*/ 	.short	(.L_40 - .L_39)
	.align		4
.L_39:
        /*00ac*/ 	.word	index@(_ZN5flash24flash_fwd_splitkv_kernelI23Flash_fwd_kernel_traitsILi128ELi64ELi64ELi4ELb0ELb0EN7cutlass6half_tE19Flash_kernel_traitsILi128ELi64ELi64ELi4ES3_EELb1ELb0ELb0ELb0ELb1ELb0ELb1ELb0EEEvNS_16Flash_fwd_paramsE)
        /*00b0*/ 	.word	0x000000ca


	//----- nvinfo : EIATTR_FRAME_SIZE
	.align		4
.L_40:
        /*00b4*/ 	.byte	0x04, 0x11
        /*00b6*/ 	.short	(.L_42 - .L_41)
	.align		4
.L_41:
        /*00b8*/ 	.word	index@(_ZN5flash24flash_fwd_splitkv_kernelI23Flash_fwd_kernel_traitsILi128ELi64ELi64ELi4ELb0ELb0EN7cutlass6half_tE19Flash_kernel_traitsILi128ELi64ELi64ELi4ES3_EELb1ELb0ELb0ELb0ELb1ELb0ELb1ELb0EEEvNS_16Flash_fwd_paramsE)
        /*00bc*/ 	.word	0x00000000


	//----- nvinfo : EIATTR_REGCOUNT
	.align		4
.L_42:
        /*00c0*/ 	.byte	0x04, 0x2f
        /*00c2*/ 	.short	(.L_44 - .L_43)
	.align		4
.L_43:
        /*00c4*/ 	.word	index@(_ZN5flash24flash_fwd_splitkv_kernelI23Flash_fwd_kernel_traitsILi128ELi64ELi64ELi4ELb0ELb0EN7cutlass6half_tE19Flash_kernel_traitsILi128ELi64ELi64ELi4ES3_EELb1ELb0ELb1ELb0ELb0ELb1ELb0ELb1EEEvNS_16Flash_fwd_paramsE)
        /*00c8*/ 	.word	0x000000d4


	//----- nvinfo : EIATTR_FRAME_SIZE
	.align		4
.L_44:
        /*00cc*/ 	.byte	0x04, 0x11
        /*00ce*/ 	.short	(.L_46 - .L_45)
	.align		4
.L_45:
        /*00d0*/ 	.word	index@(_ZN5flash24flash_fwd_splitkv_kernelI23Flash_fwd_kernel_traitsILi128ELi64ELi64ELi4ELb0ELb0EN7cutlass6half_tE19Flash_kernel_traitsILi128ELi64ELi64ELi4ES3_EELb1ELb0ELb1ELb0ELb0ELb1ELb0ELb1EEEvNS_16Flash_fwd_paramsE)
        /*00d4*/ 	.word	0x00000000


	//----- nvinfo : EIATTR_REGCOUNT
	.align		4
.L_46:
        /*00d8*/ 	.byte	0x04, 0x2f
        /*00da*/ 	.short	(.L_48 - .L_47)
	.align		4
.L_47:
        /*00dc*/ 	.word	index@(_ZN5flash24flash_fwd_splitkv_kernelI23Flash_fwd_kernel_traitsILi128ELi64ELi64ELi4ELb0ELb0EN7cutlass6half_tE19Flash_kernel_traitsILi128ELi64ELi64ELi4ES3_EELb1ELb0ELb1ELb0ELb0ELb0ELb0ELb1EEEvNS_16Flash_fwd_paramsE)
        /*00e0*/ 	.word	0x000000c8


	//----- nvinfo : EIATTR_FRAME_SIZE
	.align		4
.L_48:
        /*00e4*/ 	.byte	0x04, 0x11
        /*00e6*/ 	.short	(.L_50 - .L_49)
	.align		4
.L_49:
        /*00e8*/ 	.word	index@(_ZN5flash24flash_fwd_splitkv_kernelI23Flash_fwd_kernel_traitsILi128ELi64ELi64ELi4ELb0ELb0EN7cutlass6half_tE19Flash_kernel_traitsILi128ELi64ELi64ELi4ES3_EELb1ELb0ELb1ELb0ELb0ELb0ELb0ELb1EEEvNS_16Flash_fwd_paramsE)
        /*00ec*/ 	.word	0x00000000


	//----- nvinfo : EIATTR_REGCOUNT
	.align		4
.L_50:
        /*00f0*/ 	.byte	0x04, 0x2f
        /*00f2*/ 	.short	(.L_52 - .L_51)
	.align		4
.L_51:
        /*00f4*/ 	.word	index@(_ZN5flash24flash_fwd_splitkv_kernelI23Flash_fwd_kernel_traitsILi128ELi64ELi64ELi4ELb0ELb0EN7cutlass6half_tE19Flash_kernel_traitsILi128ELi64ELi64ELi4ES3_EELb1ELb0ELb0ELb0ELb1ELb1ELb0ELb1EEEvNS_16Flash_fwd_paramsE)
        /*00f8*/ 	.word	0x000000c3


	//----- nvinfo : EIATTR_FRAME_SIZE
	.align		4
.L_52:
        /*00fc*/ 	.byte	0x04, 0x11
        /*00fe*/ 	.short	(.L_54 - .L_53)
	.align		4
.L_53:
        /*0100*/ 	.word	index@(_ZN5flash24flash_fwd_splitkv_kernelI23Flash_fwd_kernel_traitsILi128ELi64ELi64ELi4ELb0ELb0EN7cutlass6half_tE19Flash_kernel_traitsILi128ELi64ELi64ELi4ES3_EELb1ELb0ELb0ELb0ELb1ELb1ELb0ELb1EEEvNS_16Flash_fwd_paramsE)
        /*0104*/ 	.word	0x00000000


	//----- nvinfo : EIATTR_REGCOUNT
	.align		4
.L_54:
        /*0108*/ 	.byte	0x04, 0x2f
        /*010a*/ 	.short	(.L_56 - .L_55)
	.align		4
.L_55:
        /*010c*/ 	.word	index@(_ZN5flash24flash_fwd_splitkv_kernelI23Flash_fwd_kernel_traitsILi128ELi64ELi64ELi4ELb0ELb0EN7cutlass6half_tE19Flash_kernel_traitsILi128ELi64ELi64ELi4ES3_EELb1ELb0ELb0ELb0ELb1ELb0ELb0ELb1EEEvNS_16Flash_fwd_paramsE)
        /*0110*/ 	.word	0x000000b2


	//----- nvinfo : EIATTR_FRAME_SIZE
	.align		4
.L_56:
        /*0114*/ 	.byte	0x04, 0x11
        /*0116*/ 	.short	(.L_58 - .L_57)
	.align		4
.L_57:
        /*0118*/ 	.word	index@(_ZN5flash24flash_fwd_splitkv_kernelI23Flash_fwd_kernel_traitsILi128ELi64ELi64ELi4ELb0ELb0EN7cutlass6half_tE19Flash_kernel_traitsILi128ELi64ELi64ELi4ES3_EELb1ELb0ELb0ELb0ELb1ELb0ELb0ELb1EEEvNS_16Flash_fwd_paramsE)
        /*011c*/ 	.word	0x00000000


	//----- nvinfo : EIATTR_REGCOUNT
	.align		4
.L_58:
        /*0120*/ 	.byte	0x04, 0x2f
        /*0122*/ 	.short	(.L_60 - .L_59)
	.align		4
.L_59:
        /*0124*/ 	.word	index@(_ZN5flash24flash_fwd_splitkv_kernelI23Flash_fwd_kernel_traitsILi128ELi64ELi64ELi4ELb0ELb0EN7cutlass6half_tE19Flash_kernel_traitsILi128ELi64ELi64ELi4ES3_EELb1ELb0ELb1ELb0ELb0ELb1ELb0ELb0EEEvNS_16Flash_fwd_paramsE)
        /*0128*/ 	.word	0x000000c8


	//----- nvinfo : EIATTR_FRAME_SIZE
	.align		4
.L_60:
        /*012c*/ 	.byte	0x04, 0x11
        /*012e*/ 	.short	(.L_62 - .L_61)
	.align		4
.L_61:
        /*0130*/ 	.word	index@(_ZN5flash24flash_fwd_splitkv_kernelI23Flash_fwd_kernel_traitsILi128ELi64ELi64ELi4ELb0ELb0EN7cutlass6half_tE19Flash_kernel_traitsILi128ELi64ELi64ELi4ES3_EELb1ELb0ELb1ELb0ELb0ELb1ELb0ELb0EEEvNS_16Flash_fwd_paramsE)
        /*0134*/ 	.word	0x00000000


	//----- nvinfo : EIATTR_REGCOUNT
	.align		4
.L_62:
        /*0138*/ 	.byte	0x04, 0x2f
        /*013a*/ 	.short	(.L_64 - .L_63)
	.align		4
.L_63:
        /*013c*/ 	.word	index@(_ZN5flash24flash_fwd_splitkv_kernelI23Flash_fwd_kernel_traitsILi128ELi64ELi64ELi4ELb0ELb0EN7cutlass6half_tE19Flash_kernel_traitsILi128ELi64ELi64ELi4ES3_EELb1ELb0ELb1ELb0ELb0ELb0ELb0ELb0EEEvNS_16Flash_fwd_paramsE)
        /*0140*/ 	.word	0x000000c2


	//----- nvinfo : EIATTR_FRAME_SIZE
	.align		4
.L_64:
        /*0144*/ 	.byte	0x04, 0x11
        /*0146*/ 	.short	(.L_66 - .L_65)
	.align		4
.L_65:
        /*0148*/ 	.word	index@(_ZN5flash24flash_fwd_splitkv_kernelI23Flash_fwd_kernel_traitsILi128ELi64ELi64ELi4ELb0ELb0EN7cutlass6half_tE19Flash_kernel_traitsILi128ELi64ELi64ELi4ES3_EELb1ELb0ELb1ELb0ELb0ELb0ELb0ELb0EEEvNS_16Flash_fwd_paramsE)
        /*014c*/ 	.word	0x00000000


	//----- nvinfo : EIATTR_REGCOUNT
	.align		4
.L_66:
        /*0150*/ 	.byte	0x04, 0x2f
        /*0152*/ 	.short	(.L_68 - .L_67)
	.align		4
.L_67:
        /*0154*/ 	.word	index@(_ZN5flash24flash_fwd_splitkv_kernelI23Flash_fwd_kernel_traitsILi128ELi64ELi64ELi4ELb0ELb0EN7cutlass6half_tE19Flash_kernel_traitsILi128ELi64ELi64ELi4ES3_EELb1ELb0ELb0ELb0ELb1ELb1ELb0ELb0EEEvNS_16Flash_fwd_paramsE)
        /*0158*/ 	.word	0x000000e2


	//----- nvinfo : EIATTR_FRAME_SIZE
	.align		4
.L_68:
        /*015c*/ 	.byte	0x04, 0x11
        /*015e*/ 	.short	(.L_70 - .L_69)
	.align		4
.L_69:
        /*0160*/ 	.word	index@(_ZN5flash24flash_fwd_splitkv_kernelI23Flash_fwd_kernel_traitsILi128ELi64ELi64ELi4ELb0ELb0EN7cutlass6half_tE19Flash_kernel_traitsILi128ELi64ELi64ELi4ES3_EELb1ELb0ELb0ELb0ELb1ELb1ELb0ELb0EEEvNS_16Flash_fwd_paramsE)
        /*0164*/ 	.word	0x00000000


	//----- nvinfo : EIATTR_REGCOUNT
	.align		4
.L_70:
        /*0168*/ 	.byte	0x04, 0x2f
        /*016a*/ 	.short	(.L_72 - .L_71)
	.align		4
.L_71:
        /*016c*/ 	.word	index@(_ZN5flash24flash_fwd_splitkv_kernelI23Flash_fwd_kernel_traitsILi128ELi64ELi64ELi4ELb0ELb0EN7cutlass6half_tE19Flash_kernel_traitsILi128ELi64ELi64ELi4ES3_EELb1ELb0ELb0ELb0ELb1ELb0ELb0ELb0EEEvNS_16Flash_fwd_paramsE)
        /*0170*/ 	.word	0x000000c4


	//----- nvinfo : EIATTR_FRAME_SIZE
	.align		4
.L_72:
        /*0174*/ 	.byte	0x04, 0x11
        /*0176*/ 	.short	(.L_74 - .L_73)
	.align		4
.L_73:
        /*0178*/ 	.word	index@(_ZN5flash24flash_fwd_splitkv_kernelI23Flash_fwd_kernel_traitsILi128ELi64ELi64ELi4ELb0ELb0EN7cutlass6half_tE19Flash_kernel_traitsILi128ELi64ELi64ELi4ES3_EELb1ELb0ELb0ELb0ELb1ELb0ELb0ELb0EEEvNS_16Flash_fwd_paramsE)
        /*017c*/ 	.word	0x00000000


	//----- nvinfo : EIATTR_REGCOUNT
	.align		4
.L_74:
        /*0180*/ 	.byte	0x04, 0x2f
        /*0182*/ 	.short	(.L_76 - .L_75)
	.align		4
.L_75:
        /*0184*/ 	.word	index@(_ZN5flash24flash_fwd_splitkv_kernelI23Flash_fwd_kernel_traitsILi128ELi64ELi64ELi4ELb0ELb0EN7cutlass6half_tE19Flash_kernel_traitsILi128ELi64ELi64ELi4ES3_EELb1ELb0ELb0ELb1ELb1ELb1ELb1ELb0EEEvNS_16Flash_fwd_paramsE)
        /*0188*/ 	.word	0x000000cb


	//----- nvinfo : EIATTR_FRAME_SIZE
	.align		4
.L_76:
        /*018c*/ 	.byte	0x04, 0x11
        /*018e*/ 	.short	(.L_78 - .L_77)
	.align		4
.L_77:
        /*0190*/ 	.word	index@(_ZN5flash24flash_fwd_splitkv_kernelI23Flash_fwd_kernel_traitsILi128ELi64ELi64ELi4ELb0ELb0EN7cutlass6half_tE19Flash_kernel_traitsILi128ELi64ELi64ELi4ES3_EELb1ELb0ELb0ELb1ELb1ELb1ELb1ELb0EEEvNS_16Flash_fwd_paramsE)
        /*0194*/ 	.word	0x00000000


	//----- nvinfo : EIATTR_REGCOUNT
	.align		4
.L_78:
        /*0198*/ 	.byte	0x04, 0x2f
        /*019a*/ 	.short	(.L_80 - .L_79)
	.align		4
.L_79:
        /*019c*/ 	.word	index@(_ZN5flash24flash_fwd_splitkv_kernelI23Flash_fwd_kernel_traitsILi128ELi64ELi64ELi4ELb0ELb0EN7cutlass6half_tE19Flash_kernel_traitsILi128ELi64ELi64ELi4ES3_EELb1ELb0ELb0ELb1ELb1ELb0ELb1ELb0EEEvNS_16Flash_fwd_paramsE)
        /*01a0*/ 	.word	0x000000b0


	//----- nvinfo : EIATTR_FRAME_SIZE
	.align		4
.L_80:
        /*01a4*/ 	.byte	0x04, 0x11
        /*01a6*/ 	.short	(.L_82 - .L_81)
	.align		4
.L_81:
        /*01a8*/ 	.word	index@(_ZN5flash24flash_fwd_splitkv_kernelI23Flash_fwd_kernel_traitsILi128ELi64ELi64ELi4ELb0ELb0EN7cutlass6half_tE19Flash_kernel_traitsILi128ELi64ELi64ELi4ES3_EELb1ELb0ELb0ELb1ELb1ELb0ELb1ELb0EEEvNS_16Flash_fwd_paramsE)
        /*01ac*/ 	.word	0x00000000


	//----- nvinfo : EIATTR_REGCOUNT
	.align		4
.L_82:
        /*01b0*/ 	.byte	0x04, 0x2f
        /*01b2*/ 	.short	(.L_84 - .L_83)
	.align		4
.L_83:
        /*01b4*/ 	.word	index@(_ZN5flash24flash_fwd_splitkv_kernelI23Flash_fwd_kernel_traitsILi128ELi64ELi64ELi4ELb0ELb0EN7cutlass6half_tE19Flash_kernel_traitsILi128ELi64ELi64ELi4ES3_EELb1ELb0ELb0ELb1ELb1ELb1ELb0ELb0EEEvNS_16Flash_fwd_paramsE)
        /*01b8*/ 	.word	0x000000c7


	//----- nvinfo : EIATTR_FRAME_SIZE
	.align		4
.L_84:
        /*01bc*/ 	.byte	0x04, 0x11
        /*01be*/ 	.short	(.L_86 - .L_85)
	.align		4
.L_85:
        /*01c0*/ 	.word	index@(_ZN5flash24flash_fwd_splitkv_kernelI23Flash_fwd_kernel_traitsILi128ELi64ELi64ELi4ELb0ELb0EN7cutlass6half_tE19Flash_kernel_traitsILi128ELi64ELi64ELi4ES3_EELb1ELb0ELb0ELb1ELb1ELb1ELb0ELb0EEEvNS_16Flash_fwd_paramsE)
        /*01c4*/ 	.word	0x00000000


	//----- nvinfo : EIATTR_REGCOUNT
	.align		4
.L_86:
        /*01c8*/ 	.byte	0x04, 0x2f
        /*01ca*/ 	.short	(.L_88 - .L_87)
	.align		4
.L_87:
        /*01cc*/ 	.word	index@(_ZN5flash24flash_fwd_splitkv_kernelI23Flash_fwd_kernel_traitsILi128ELi64ELi64ELi4ELb0ELb0EN7cutlass6half_tE19Flash_kernel_traitsILi128ELi64ELi64ELi4ES3_EELb1ELb0ELb0ELb1ELb1ELb0ELb0ELb0EEEvNS_16Flash_fwd_paramsE)
        /*01d0*/ 	.word	0x000000b6


	//----- nvinfo : EIATTR_FRAME_SIZE
	.align		4
.L_88:
        /*01d4*/ 	.byte	0x04, 0x11
        /*01d6*/ 	.short	(.L_90 - .L_89)
	.align		4
.L_89:
        /*01d8*/ 	.word	index@(_ZN5flash24flash_fwd_splitkv_kernelI23Flash_fwd_kernel_traitsILi128ELi64ELi64ELi4ELb0ELb0EN7cutlass6half_tE19Flash_kernel_traitsILi128ELi64ELi64ELi4ES3_EELb1ELb0ELb0ELb1ELb1ELb0ELb0ELb0EEEvNS_16Flash_fwd_paramsE)
        /*01dc*/ 	.word	0x00000000


	//----- nvinfo : EIATTR_REGCOUNT
	.align		4
.L_90:
        /*01e0*/ 	.byte	0x04, 0x2f
        /*01e2*/ 	.short	(.L_92 - .L_91)
	.align		4
.L_91:
        /*01e4*/ 	.word	index@(_ZN5flash24flash_fwd_splitkv_kernelI23Flash_fwd_kernel_traitsILi128ELi64ELi64ELi4ELb0ELb0EN7cutlass6half_tE19Flash_kernel_traitsILi128ELi64ELi64ELi4ES3_EELb1ELb0ELb0ELb0ELb0ELb1ELb1ELb1EEEvNS_16Flash_fwd_paramsE)
        /*01e8*/ 	.word	0x000000d8


	//----- nvinfo : EIATTR_FRAME_SIZE
	.align		4
.L_92:
        /*01ec*/ 	.byte	0x04, 0x11
        /*01ee*/ 	.short	(.L_94 - .L_93)
	.align		4
.L_93:
        /*01f0*/ 	.word	index@(_ZN5flash24flash_fwd_splitkv_kernelI23Flash_fwd_kernel_traitsILi128ELi64ELi64ELi4ELb0ELb0EN7cutlass6half_tE19Flash_kernel_traitsILi128ELi64ELi64ELi4ES3_EELb1ELb0ELb0ELb0ELb0ELb1ELb1ELb1EEEvNS_16Flash_fwd_paramsE)
        /*01f4*/ 	.word	0x00000000


	//----- nvinfo : EIATTR_REGCOUNT
	.align		4
.L_94:
        /*01f8*/ 	.byte	0x04, 0x2f
        /*01fa*/ 	.short	(.L_96 - .L_95)
	.align		4
.L_95:
        /*01fc*/ 	.word	index@(_ZN5flash24flash_fwd_splitkv_kernelI23Flash_fwd_kernel_traitsILi128ELi64ELi64ELi4ELb0ELb0EN7cutlass6half_tE19Flash_kernel_traitsILi128ELi64ELi64ELi4ES3_EELb1ELb0ELb0ELb0ELb0ELb0ELb1ELb1EEEvNS_16Flash_fwd_paramsE)
        /*0200*/ 	.word	0x000000c2


	//----- nvinfo : EIATTR_FRAME_SIZE
	.align		4
.L_96:
        /*0204*/ 	.byte	0x04, 0x11
        /*0206*/ 	.short	(.L_98 - .L_97)
	.align		4
.L_97:
        /*0208*/ 	.word	index@(_ZN5flash24flash_fwd_splitkv_kernelI23Flash_fwd_kernel_traitsILi128ELi64ELi64ELi4ELb0ELb0EN7cutlass6half_tE19Flash_kernel_traitsILi128ELi64ELi64ELi4ES3_EELb1ELb0ELb0ELb0ELb0ELb0ELb1ELb1EEEvNS_16Flash_fwd_paramsE)
        /*020c*/ 	.word	0x00000000


	//----- nvinfo : EIATTR_REGCOUNT
	.align		4
.L_98:
        /*0210*/ 	.byte	0x04, 0x2f
        /*0212*/ 	.short	(.L_100 - .L_99)
	.align		4
.L_99:
        /*0214*/ 	.word	index@(_ZN5flash24flash_fwd_splitkv_kernelI23Flash_fwd_kernel_traitsILi128ELi64ELi64ELi4ELb0ELb0EN7cutlass6half_tE19Flash_kernel_traitsILi128ELi64ELi64ELi4ES3_EELb1ELb0ELb0ELb0ELb0ELb1ELb1ELb0EEEvNS_16Flash_fwd_paramsE)
        /*0218*/ 	.word	0x000000ca


	//----- nvinfo : EIATTR_FRAME_SIZE
	.align		4
.L_100:
        /*021c*/ 	.byte	0x04, 0x11
        /*021e*/ 	.short	(.L_102 - .L_101)
	.align		4
.L_101:
        /*0220*/ 	.word	index@(_ZN5flash24flash_fwd_splitkv_kernelI23Flash_fwd_kernel_traitsILi128ELi64ELi64ELi4ELb0ELb0EN7cutlass6half_tE19Flash_kernel_traitsILi128ELi64ELi64ELi4ES3_EELb1ELb0ELb0ELb0ELb0ELb1ELb1ELb0EEEvNS_16Flash_fwd_paramsE)
        /*0224*/ 	.word	0x00000000


	//----- nvinfo : EIATTR_REGCOUNT
	.align		4
.L_102:
        /*0228*/ 	.byte	0x04, 0x2f
        /*022a*/ 	.short	(.L_104 - .L_103)
	.align		4
.L_103:
        /*022c*/ 	.word	index@(_ZN5flash24flash_fwd_splitkv_kernelI23Flash_fwd_kernel_traitsILi128ELi64ELi64ELi4ELb0ELb0EN7cutlass6half_tE19Flash_kernel_traitsILi128ELi64ELi64ELi4ES3_EELb1ELb0ELb0ELb0ELb0ELb0ELb1ELb0EEEvNS_16Flash_fwd_paramsE)
        /*0230*/ 	.word	0x000000bc


	//----- nvinfo : EIATTR_FRAME_SIZE
	.align		4
.L_104:
        /*0234*/ 	.byte	0x04, 0x11
        /*0236*/ 	.short	(.L_106 - .L_105)
	.align		4
.L_105:
        /*0238*/ 	.word	index@(_ZN5flash24flash_fwd_splitkv_kernelI23Flash_fwd_kernel_traitsILi128ELi64ELi64ELi4ELb0ELb0EN7cutlass6half_tE19Flash_kernel_traitsILi128ELi64ELi64ELi4ES3_EELb1ELb0ELb0ELb0ELb0ELb0ELb1ELb0EEEvNS_16Flash_fwd_paramsE)
        /*023c*/ 	.word	0x00000000


	//----- nvinfo : EIATTR_REGCOUNT
	.align		4
.L_106:
        /*0240*/ 	.byte	0x04, 0x2f
        /*0242*/ 	.short	(.L_108 - .L_107)
	.align		4
.L_107:
        /*0244*/ 	.word	index@(_ZN5flash24flash_fwd_splitkv_kernelI23Flash_fwd_kernel_traitsILi128ELi64ELi64ELi4ELb0ELb0EN7cutlass6half_tE19Flash_kernel_traitsILi128ELi64ELi64ELi4ES3_EELb1ELb0ELb0ELb0ELb0ELb1ELb0ELb1EEEvNS_16Flash_fwd_paramsE)
        /*0248*/ 	.word	0x000000c6


	//----- nvinfo : EIATTR_FRAME_SIZE
	.align		4
.L_108:
        /*024c*/ 	.byte	0x04, 0x11
        /*024e*/ 	.short	(.L_110 - .L_109)
	.align		4
.L_109:
        /*0250*/ 	.word	index@(_ZN5flash24flash_fwd_splitkv_kernelI23Flash_fwd_kernel_traitsILi128ELi64ELi64ELi4ELb0ELb0EN7cutlass6half_tE19Flash_kernel_traitsILi128ELi64ELi64ELi4ES3_EELb1ELb0ELb0ELb0ELb0ELb1ELb0ELb1EEEvNS_16Flash_fwd_paramsE)
        /*0254*/ 	.word	0x00000000


	//----- nvinfo : EIATTR_REGCOUNT
	.align		4
.L_110:
        /*0258*/ 	.byte	0x04, 0x2f
        /*025a*/ 	.short	(.L_112 - .L_111)
	.align		4
.L_111:
        /*025c*/ 	.word	index@(_ZN5flash24flash_fwd_splitkv_kernelI23Flash_fwd_kernel_traitsILi128ELi64ELi64ELi4ELb0ELb0EN7cutlass6half_tE19Flash_kernel_traitsILi128ELi64ELi64ELi4ES3_EELb1ELb0ELb0ELb0ELb0ELb0ELb0ELb1EEEvNS_16Flash_fwd_paramsE)
        /*0260*/ 	.word	0x000000b8


	//----- nvinfo : EIATTR_FRAME_SIZE
	.align		4
.L_112:
        /*0264*/ 	.byte	0x04, 0x11
        /*0266*/ 	.short	(.L_114 - .L_113)
	.align		4
.L_113:
        /*0268*/ 	.word	index@(_ZN5flash24flash_fwd_splitkv_kernelI23Flash_fwd_kernel_traitsILi128ELi64ELi64ELi4ELb0ELb0EN7cutlass6half_tE19Flash_kernel_traitsILi128ELi64ELi64ELi4ES3_EELb1ELb0ELb0ELb0ELb0ELb0ELb0ELb1EEEvNS_16Flash_fwd_paramsE)
        /*026c*/ 	.word	0x00000000


	//----- nvinfo : EIATTR_REGCOUNT
	.align		4
.L_114:
        /*0270*/ 	.byte	0x04, 0x2f
        /*0272*/ 	.short	(.L_116 - .L_115)
	.align		4
.L_115:
        /*0274*/ 	.word	index@(_ZN5flash24flash_fwd_splitkv_kernelI23Flash_fwd_kernel_traitsILi128ELi64ELi64ELi4ELb0ELb0EN7cutlass6half_tE19Flash_kernel_traitsILi128ELi64ELi64ELi4ES3_EELb1ELb0ELb0ELb0ELb0ELb1ELb0ELb0EEEvNS_16Flash_fwd_paramsE)
        /*0278*/ 	.word	0x000000cc


	//----- nvinfo : EIATTR_FRAME_SIZE
	.align		4
.L_116:
        /*027c*/ 	.byte	0x04, 0x11
        /*027e*/ 	.short	(.L_118 - .L_117)
	.align		4
.L_117:
        /*0280*/ 	.word	index@(_ZN5flash24flash_fwd_splitkv_kernelI23Flash_fwd_kernel_traitsILi128ELi64ELi64ELi4ELb0ELb0EN7cutlass6half_tE19Flash_kernel_traitsILi128ELi64ELi64ELi4ES3_EELb1ELb0ELb0ELb0ELb0ELb1ELb0ELb0EEEvNS_16Flash_fwd_paramsE)
        /*0284*/ 	.word	0x00000000


	//----- nvinfo : EIATTR_REGCOUNT
	.align		4
.L_118:
        /*0288*/ 	.byte	0x04, 0x2f
        /*028a*/ 	.short	(.L_120 - .L_119)
	.align		4
.L_119:
        /*028c*/ 	.word	index@(_ZN5flash24flash_fwd_splitkv_kernelI23Flash_fwd_kernel_traitsILi128ELi64ELi64ELi4ELb0ELb0EN7cutlass6half_tE19Flash_kernel_traitsILi128ELi64ELi64ELi4ES3_EELb1ELb0ELb0ELb0ELb0ELb0ELb0ELb0EEEvNS_16Flash_fwd_paramsE)
        /*0290*/ 	.word	0x000000b8


	//----- nvinfo : EIATTR_FRAME_SIZE
	.align		4
.L_120:
        /*0294*/ 	.byte	0x04, 0x11
        /*0296*/ 	.short	(.L_122 - .L_121)
	.align		4
.L_121:
        /*0298*/ 	.word	index@(_ZN5flash24flash_fwd_splitkv_kernelI23Flash_fwd_kernel_traitsILi128ELi64ELi64ELi4ELb0ELb0EN7cutlass6half_tE19Flash_kernel_traitsILi128ELi64ELi64ELi4ES3_EELb1ELb0ELb0ELb0ELb0ELb0ELb0ELb0EEEvNS_16Flash_fwd_paramsE)
        /*029c*/ 	.word	0x00000000


	//----- nvinfo : EIATTR_REGCOUNT
	.align		4
.L_122:
        /*02a0*/ 	.byte	0x04, 0x2f
        /*02a2*/ 	.short	(.L_124 - .L_123)
	.align		4
.L_123:
        /*02a4*/ 	.word	index@(_ZN5flash32flash_fwd_splitkv_combine_kernelI23Flash_fwd_kernel_traitsILi128ELi64ELi64ELi4ELb0ELb0EN7cutlass6half_tE19Flash_kernel_traitsILi128ELi64ELi64ELi4ES3_EELi4ELi1ELb1EEEvNS_16Flash_fwd_paramsE)
        /*02a8*/ 	.word	0x00000036


	//----- nvinfo : EIATTR_FRAME_SIZE
	.align		4
.L_124:
        /*02ac*/ 	.byte	0x04, 0x11
        /*02ae*/ 	.short	(.L_126 - .L_125)
	.align		4
.L_125:
        /*02b0*/ 	.word	index@($__internal_35_$__cuda_sm20_div_s64)
        /*02b4*/ 	.word	0x00000000


	//----- nvinfo : EIATTR_FRAME_SIZE
	.align		4
.L_126:
        /*02b8*/ 	.byte	0x04, 0x11
        /*02ba*/ 	.short	(.L_128 - .L_127)
	.align		4
.L_127:
        /*02bc*/ 	.word	index@(_ZN5flash32flash_fwd_splitkv_combine_kernelI23Flash_fwd_kernel_traitsILi128ELi64ELi64ELi4ELb0ELb0EN7cutlass6half_tE19Flash_kernel_traitsILi128ELi64ELi64ELi4ES3_EELi4ELi1ELb1EEEvNS_16Flash_fwd_paramsE)
        /*02c0*/ 	.word	0x00000000


	//----- nvinfo : EIATTR_REGCOUNT
	.align		4
.L_128:
        /*02c4*/ 	.byte	0x04, 0x2f
        /*02c6*/ 	.short	(.L_130 - .L_129)
	.align		4
.L_129:
        /*02c8*/ 	.word	index@(_ZN5flash32flash_fwd_splitkv_combine_kernelI23Flash_fwd_kernel_traitsILi128ELi64ELi64ELi4ELb0ELb0EN7cutlass6half_tE19Flash_kernel_traitsILi128ELi64ELi64ELi4ES3_EELi4ELi2ELb1EEEvNS_16Flash_fwd_paramsE)
        /*02cc*/ 	.word	0x00000038


	//----- nvinfo : EIATTR_FRAME_SIZE
	.align		4
.L_130:
        /*02d0*/ 	.byte	0x04, 0x11
        /*02d2*/ 	.short	(.L_132 - .L_131)
	.align		4
.L_131:
        /*02d4*/ 	.word	index@($__internal_34_$__cuda_sm20_div_s64)
        /*02d8*/ 	.word	0x00000000


	//----- nvinfo : EIATTR_FRAME_SIZE
	.align		4
.L_132:
        /*02dc*/ 	.byte	0x04, 0x11
        /*02de*/ 	.short	(.L_134 - .L_133)
	.align		4
.L_133:
        /*02e0*/ 	.word	index@(_ZN5flash32flash_fwd_splitkv_combine_kernelI23Flash_fwd_kernel_traitsILi128ELi64ELi64ELi4ELb0ELb0EN7cutlass6half_tE19Flash_kernel_traitsILi128ELi64ELi64ELi4ES3_EELi4ELi2ELb1EEEvNS_16Flash_fwd_paramsE)
        /*02e4*/ 	.word	0x00000000


	//----- nvinfo : EIATTR_REGCOUNT
	.align		4
.L_134:
        /*02e8*/ 	.byte	0x04, 0x2f
        /*02ea*/ 	.short	(.L_136 - .L_135)
	.align		4
.L_135:
        /*02ec*/ 	.word	index@(_ZN5flash32flash_fwd_splitkv_combine_kernelI23Flash_fwd_kernel_traitsILi128ELi64ELi64ELi4ELb0ELb0EN7cutlass6half_tE19Flash_kernel_traitsILi128ELi64ELi64ELi4ES3_EELi4ELi3ELb1EEEvNS_16Flash_fwd_paramsE)
        /*02f0*/ 	.word	0x00000034


	//----- nvinfo : EIATTR_FRAME_SIZE
	.align		4
.L_136:
        /*02f4*/ 	.byte	0x04, 0x11
        /*02f6*/ 	.short	(.L_138 - .L_137)
	.align		4
.L_137:
        /*02f8*/ 	.word	index@($__internal_33_$__cuda_sm20_div_s64)
        /*02fc*/ 	.word	0x00000000


	//----- nvinfo : EIATTR_FRAME_SIZE
	.align		4
.L_138:
        /*0300*/ 	.byte	0x04, 0x11
        /*0302*/ 	.short	(.L_140 - .L_139)
	.align		4
.L_139:
        /*0304*/ 	.word	index@(_ZN5flash32flash_fwd_splitkv_combine_kernelI23Flash_fwd_kernel_traitsILi128ELi64ELi64ELi4ELb0ELb0EN7cutlass6half_tE19Flash_kernel_traitsILi128ELi64ELi64ELi4ES3_EELi4ELi3ELb1EEEvNS_16Flash_fwd_paramsE)
        /*0308*/ 	.word	0x00000000


	//----- nvinfo : EIATTR_REGCOUNT
	.align		4
.L_140:
        /*030c*/ 	.byte	0x04, 0x2f
        /*030e*/ 	.short	(.L_142 - .L_141)
	.align		4
.L_141:
        /*0310*/ 	.word	index@(_ZN5flash32flash_fwd_splitkv_combine_kernelI23Flash_fwd_kernel_traitsILi128ELi64ELi64ELi4ELb0ELb0EN7cutlass6half_tE19Flash_kernel_traitsILi128ELi64ELi64ELi4ES3_EELi4ELi4ELb1EEEvNS_16Flash_fwd_paramsE)
        /*0314*/ 	.word	0x00000034


	//----- nvinfo : EIATTR_FRAME_SIZE
	.align		4
.L_142:
        /*0318*/ 	.byte	0x04, 0x11
        /*031a*/ 	.short	(.L_144 - .L_143)
	.align		4
.L_143:
        /*031c*/ 	.word	index@($__internal_32_$__cuda_sm20_div_s64)
        /*0320*/ 	.word	0x00000000


	//----- nvinfo : EIATTR_FRAME_SIZE
	.align		4
.L_144:
        /*0324*/ 	.byte	0x04, 0x11
        /*0326*/ 	.short	(.L_146 - .L_145)
	.align		4
.L_145:
        /*0328*/ 	.word	index@(_ZN5flash32flash_fwd_splitkv_combine_kernelI23Flash_fwd_kernel_traitsILi128ELi64ELi64ELi4ELb0ELb0EN7cutlass6half_tE19Flash_kernel_traitsILi128ELi64ELi64ELi4ES3_EELi4ELi4ELb1EEEvNS_16Flash_fwd_paramsE)
        /*032c*/ 	.word	0x00000000


	//----- nvinfo : EIATTR_REGCOUNT
	.align		4
.L_146:
        /*0330*/ 	.byte	0x04, 0x2f
        /*0332*/ 	.short	(.L_148 - .L_147)
	.align		4
.L_147:
        /*0334*/ 	.word	index@(_ZN5flash32flash_fwd_splitkv_combine_kernelI23Flash_fwd_kernel_traitsILi128ELi64ELi64ELi4ELb0ELb0EN7cutlass6half_tE19Flash_kernel_traitsILi128ELi64ELi64ELi4ES3_EELi4ELi5ELb1EEEvNS_16Flash_fwd_paramsE)
        /*0338*/ 	.word	0x00000034


	//----- nvinfo : EIATTR_FRAME_SIZE
	.align		4
.L_148:
        /*033c*/ 	.byte	0x04, 0x11
        /*033e*/ 	.short	(.L_150 - .L_149)
	.align		4
.L_149:
        /*0340*/ 	.word	index@($__internal_31_$__cuda_sm20_div_s64)
        /*0344*/ 	.word	0x00000000


	//----- nvinfo : EIATTR_FRAME_SIZE
	.align		4
.L_150:
        /*0348*/ 	.byte	0x04, 0x11
        /*034a*/ 	.short	(.L_152 - .L_151)
	.align		4
.L_151:
        /*034c*/ 	.word	index@(_ZN5flash32flash_fwd_splitkv_combine_kernelI23Flash_fwd_kernel_traitsILi128ELi64ELi64ELi4ELb0ELb0EN7cutlass6half_tE19Flash_kernel_traitsILi128ELi64ELi64ELi4ES3_EELi4ELi5ELb1EEEvNS_16Flash_fwd_paramsE)
        /*0350*/ 	.word	0x00000000


	//----- nvinfo : EIATTR_REGCOUNT
	.align		4
.L_152:
        /*0354*/ 	.byte	0x04, 0x2f
        /*0356*/ 	.short	(.L_154 - .L_153)
	.align		4
.L_153:
        /*0358*/ 	.word	index@(_ZN5flash32flash_fwd_splitkv_combine_kernelI23Flash_fwd_kernel_traitsILi128ELi64ELi64ELi4ELb0ELb0EN7cutlass6half_tE19Flash_kernel_traitsILi128ELi64ELi64ELi4ES3_EELi4ELi6ELb1EEEvNS_16Flash_fwd_paramsE)
        /*035c*/ 	.word	0x0000003a


	//----- nvinfo : EIATTR_FRAME_SIZE
	.align		4
.L_154:
        /*0360*/ 	.byte	0x04, 0x11
        /*0362*/ 	.short	(.L_156 - .L_155)
	.align		4
.L_155:
        /*0364*/ 	.word	index@($__internal_30_$__cuda_sm20_div_s64)
        /*0368*/ 	.word	0x00000000


	//----- nvinfo : EIATTR_FRAME_SIZE
	.align		4
.L_156:
        /*036c*/ 	.byte	0x04, 0x11
        /*036e*/ 	.short	(.L_158 - .L_157)
	.align		4
.L_157:
        /*0370*/ 	.word	index@(_ZN5flash32flash_fwd_splitkv_combine_kernelI23Flash_fwd_kernel_traitsILi128ELi64ELi64ELi4ELb0ELb0EN7cutlass6half_tE19Flash_kernel_traitsILi128ELi64ELi64ELi4ES3_EELi4ELi6ELb1EEEvNS_16Flash_fwd_paramsE)
        /*0374*/ 	.word	0x00000000


	//----- nvinfo : EIATTR_REGCOUNT
	.align		4
.L_158:
        /*0378*/ 	.byte	0x04, 0x2f
        /*037a*/ 	.short	(.L_160 - .L_159)
	.align		4
.L_159:
        /*037c*/ 	.word	index@(_ZN5flash32flash_fwd_splitkv_combine_kernelI23Flash_fwd_kernel_traitsILi128ELi64ELi64ELi4ELb0ELb0EN7cutlass6half_tE19Flash_kernel_traitsILi128ELi64ELi64ELi4ES3_EELi4ELi7ELb1EEEvNS_16Flash_fwd_paramsE)
        /*0380*/ 	.word	0x0000003e


	//----- nvinfo : EIATTR_FRAME_SIZE
	.align		4
.L_160:
        /*0384*/ 	.byte	0x04, 0x11
        /*0386*/ 	.short	(.L_162 - .L_161)
	.align		4
.L_161:
        /*0388*/ 	.word	index@($__internal_29_$__cuda_sm20_div_s64)
        /*038c*/ 	.word	0x00000000


	//----- nvinfo : EIATTR_FRAME_SIZE
	.align		4
.L_162:
        /*0390*/ 	.byte	0x04, 0x11
        /*0392*/ 	.short	(.L_164 - .L_163)
	.align		4
.L_163:
        /*0394*/ 	.word	index@(_ZN5flash32flash_fwd_splitkv_combine_kernelI23Flash_fwd_kernel_traitsILi128ELi64ELi64ELi4ELb0ELb0EN7cutlass6half_tE19Flash_kernel_traitsILi128ELi64ELi64ELi4ES3_EELi4ELi7ELb1EEEvNS_16Flash_fwd_paramsE)
        /*0398*/ 	.word	0x00000000


	//----- nvinfo : EIATTR_REGCOUNT
	.align		4
.L_164:
        /*039c*/ 	.byte	0x04, 0x2f
        /*039e*/ 	.short	(.L_166 - .L_165)
	.align		4
.L_165:
        /*03a0*/ 	.word	index@(_ZN5flash32flash_fwd_splitkv_combine_kernelI23Flash_fwd_kernel_traitsILi128ELi64ELi64ELi4ELb0ELb0EN7cutlass6half_tE19Flash_kernel_traitsILi128ELi64ELi64ELi4ES3_EELi4ELi1ELb0EEEvNS_16Flash_fwd_paramsE)
        /*03a4*/ 	.word	0x00000036


	//----- nvinfo : EIATTR_FRAME_SIZE
	.align		4
.L_166:
        /*03a8*/ 	.byte	0x04, 0x11
        /*03aa*/ 	.short	(.L_168 - .L_167)
	.align		4
.L_167:
        /*03ac*/ 	.word	index@($__internal_28_$__cuda_sm20_div_s64)
        /*03b0*/ 	.word	0x00000000


	//----- nvinfo : EIATTR_FRAME_SIZE
	.align		4
.L_168:
        /*03b4*/ 	.byte	0x04, 0x11
        /*03b6*/ 	.short	(.L_170 - .L_169)
	.align		4
.L_169:
        /*03b8*/ 	.word	index@(_ZN5flash32flash_fwd_splitkv_combine_kernelI23Flash_fwd_kernel_traitsILi128ELi64ELi64ELi4ELb0ELb0EN7cutlass6half_tE19Flash_kernel_traitsILi128ELi64ELi64ELi4ES3_EELi4ELi1ELb0EEEvNS_16Flash_fwd_paramsE)
        /*03bc*/ 	.word	0x00000000


	//----- nvinfo : EIATTR_REGCOUNT
	.align		4
.L_170:
        /*03c0*/ 	.byte	0x04, 0x2f
        /*03c2*/ 	.short	(.L_172 - .L_171)
	.align		4
.L_171:
        /*03c4*/ 	.word	index@(_ZN5flash32flash_fwd_splitkv_combine_kernelI23Flash_fwd_kernel_traitsILi128ELi64ELi64ELi4ELb0ELb0EN7cutlass6half_tE19Flash_kernel_traitsILi128ELi64ELi64ELi4ES3_EELi4ELi2ELb0EEEvNS_16Flash_fwd_paramsE)
        /*03c8*/ 	.word	0x00000038


	//----- nvinfo : EIATTR_FRAME_SIZE
	.align		4
.L_172:
        /*03cc*/ 	.byte	0x04, 0x11
        /*03ce*/ 	.short	(.L_174 - .L_173)
	.align		4
.L_173:
        /*03d0*/ 	.word	index@($__internal_27_$__cuda_sm20_div_s64)
        /*03d4*/ 	.word	0x00000000


	//----- nvinfo : EIATTR_FRAME_SIZE
	.align		4
.L_174:
        /*03d8*/ 	.byte	0x04, 0x11
        /*03da*/ 	.short	(.L_176 - .L_175)
	.align		4
.L_175:
        /*03dc*/ 	.word	index@(_ZN5flash32flash_fwd_splitkv_combine_kernelI23Flash_fwd_kernel_traitsILi128ELi64ELi64ELi4ELb0ELb0EN7cutlass6half_tE19Flash_kernel_traitsILi128ELi64ELi64ELi4ES3_EELi4ELi2ELb0EEEvNS_16Flash_fwd_paramsE)
        /*03e0*/ 	.word	0x00000000


	//----- nvinfo : EIATTR_REGCOUNT
	.align		4
.L_176:
        /*03e4*/ 	.byte	0x04, 0x2f
        /*03e6*/ 	.short	(.L_178 - .L_177)
	.align		4
.L_177:
        /*03e8*/ 	.word	index@(_ZN5flash32flash_fwd_splitkv_combine_kernelI23Flash_fwd_kernel_traitsILi128ELi64ELi64ELi4ELb0ELb0EN7cutlass6half_tE19Flash_kernel_traitsILi128ELi64ELi64ELi4ES3_EELi4ELi3ELb0EEEvNS_16Flash_fwd_paramsE)
        /*03ec*/ 	.word	0x00000034


	//----- nvinfo : EIATTR_FRAME_SIZE
	.align		4
.L_178:
        /*03f0*/ 	.byte	0x04, 0x11
        /*03f2*/ 	.short	(.L_180 - .L_179)
	.align		4
.L_179:
        /*03f4*/ 	.word	index@($__internal_26_$__cuda_sm20_div_s64)
        /*03f8*/ 	.word	0x00000000


	//----- nvinfo : EIATTR_FRAME_SIZE
	.align		4
.L_180:
        /*03fc*/ 	.byte	0x04, 0x11
        /*03fe*/ 	.short	(.L_182 - .L_181)
	.align		4
.L_181:
        /*0400*/ 	.word	index@(_ZN5flash32flash_fwd_splitkv_combine_kernelI23Flash_fwd_kernel_traitsILi128ELi64ELi64ELi4ELb0ELb0EN7cutlass6half_tE19Flash_kernel_traitsILi128ELi64ELi64ELi4ES3_EELi4ELi3ELb0EEEvNS_16Flash_fwd_paramsE)
        /*0404*/ 	.word	0x00000000


	//----- nvinfo : EIATTR_REGCOUNT
	.align		4
.L_182:
        /*0408*/ 	.byte	0x04, 0x2f
        /*040a*/ 	.short	(.L_184 - .L_183)
	.align		4
.L_183:
        /*040c*/ 	.word	index@(_ZN5flash32flash_fwd_splitkv_combine_kernelI23Flash_fwd_kernel_traitsILi128ELi64ELi64ELi4ELb0ELb0EN7cutlass6half_tE19Flash_kernel_traitsILi128ELi64ELi64ELi4ES3_EELi4ELi4ELb0EEEvNS_16Flash_fwd_paramsE)
        /*0410*/ 	.word	0x00000034


	//----- nvinfo : EIATTR_FRAME_SIZE
	.align		4
.L_184:
        /*0414*/ 	.byte	0x04, 0x11
        /*0416*/ 	.short	(.L_186 - .L_185)
	.align		4
.L_185:
        /*0418*/ 	.word	index@($__internal_25_$__cuda_sm20_div_s64)
        /*041c*/ 	.word	0x00000000


	//----- nvinfo : EIATTR_FRAME_SIZE
	.align		4
.L_186:
        /*0420*/ 	.byte	0x04, 0x11
        /*0422*/ 	.short	(.L_188 - .L_187)
	.align		4
.L_187:
        /*0424*/ 	.word	index@(_ZN5flash32flash_fwd_splitkv_combine_kernelI23Flash_fwd_kernel_traitsILi128ELi64ELi64ELi4ELb0ELb0EN7cutlass6half_tE19Flash_kernel_traitsILi128ELi64ELi64ELi4ES3_EELi4ELi4ELb0EEEvNS_16Flash_fwd_paramsE)
        /*0428*/ 	.word	0x00000000


	//----- nvinfo : EIATTR_REGCOUNT
	.align		4
.L_188:
        /*042c*/ 	.byte	0x04, 0x2f
        /*042e*/ 	.short	(.L_190 - .L_189)
	.align		4
.L_189:
        /*0430*/ 	.word	index@(_ZN5flash32flash_fwd_splitkv_combine_kernelI23Flash_fwd_kernel_traitsILi128ELi64ELi64ELi4ELb0ELb0EN7cutlass6half_tE19Flash_kernel_traitsILi128ELi64ELi64ELi4ES3_EELi4ELi5ELb0EEEvNS_16Flash_fwd_paramsE)
        /*0434*/ 	.word	0x00000034


	//----- nvinfo : EIATTR_FRAME_SIZE
	.align		4
.L_190:
        /*0438*/ 	.byte	0x04, 0x11
        /*043a*/ 	.short	(.L_192 - .L_191)
	.align		4
.L_191:
        /*043c*/ 	.word	index@($__internal_24_$__cuda_sm20_div_s64)
        /*0440*/ 	.word	0x00000000


	//----- nvinfo : EIATTR_FRAME_SIZE
	.align		4
.L_192:
        /*0444*/ 	.byte	0x04, 0x11
        /*0446*/ 	.short	(.L_194 - .L_193)
	.align		4
.L_193:
        /*0448*/ 	.word	index@(_ZN5flash32flash_fwd_splitkv_combine_kernelI23Flash_fwd_kernel_traitsILi128ELi64ELi64ELi4ELb0ELb0EN7cutlass6half_tE19Flash_kernel_traitsILi128ELi64ELi64ELi4ES3_EELi4ELi5ELb0EEEvNS_16Flash_fwd_paramsE)
        /*044c*/ 	.word	0x00000000


	//----- nvinfo : EIATTR_REGCOUNT
	.align		4
.L_194:
        /*0450*/ 	.byte	0x04, 0x2f
        /*0452*/ 	.short	(.L_196 - .L_195)
	.align		4
.L_195:
        /*0454*/ 	.word	index@(_ZN5flash32flash_fwd_splitkv_combine_kernelI23Flash_fwd_kernel_traitsILi128ELi64ELi64ELi4ELb0ELb0EN7cutlass6half_tE19Flash_kernel_traitsILi128ELi64ELi64ELi4ES3_EELi4ELi6ELb0EEEvNS_16Flash_fwd_paramsE)
        /*0458*/ 	.word	0x0000003a


	//----- nvinfo : EIATTR_FRAME_SIZE
	.align		4
.L_196:
        /*045c*/ 	.byte	0x04, 0x11
        /*045e*/ 	.short	(.L_198 - .L_197)
	.align		4
.L_197:
        /*0460*/ 	.word	index@($__internal_23_$__cuda_sm20_div_s64)
        /*0464*/ 	.word	0x00000000


	//----- nvinfo : EIATTR_FRAME_SIZE
	.align		4
.L_198:
        /*0468*/ 	.byte	0x04, 0x11
        /*046a*/ 	.short	(.L_200 - .L_199)
	.align		4
.L_199:
        /*046c*/ 	.word	index@(_ZN5flash32flash_fwd_splitkv_combine_kernelI23Flash_fwd_kernel_traitsILi128ELi64ELi64ELi4ELb0ELb0EN7cutlass6half_tE19Flash_kernel_traitsILi128ELi64ELi64ELi4ES3_EELi4ELi6ELb0EEEvNS_16Flash_fwd_paramsE)
        /*0470*/ 	.word	0x00000000


	//----- nvinfo : EIATTR_REGCOUNT
	.align		4
.L_200:
        /*0474*/ 	.byte	0x04, 0x2f
        /*0476*/ 	.short	(.L_202 - .L_201)
	.align		4
.L_201:
        /*0478*/ 	.word	index@(_ZN5flash32flash_fwd_splitkv_combine_kernelI23Flash_fwd_kernel_traitsILi128ELi64ELi64ELi4ELb0ELb0EN7cutlass6half_tE19Flash_kernel_traitsILi128ELi64ELi64ELi4ES3_EELi4ELi7ELb0EEEvNS_16Flash_fwd_paramsE)
        /*047c*/ 	.word	0x0000003e


	//----- nvinfo : EIATTR_FRAME_SIZE
	.align		4
.L_202:
        /*0480*/ 	.byte	0x04, 0x11
        /*0482*/ 	.short	(.L_204 - .L_203)
	.align		4
.L_203:
        /*0484*/ 	.word	index@($__internal_22_$__cuda_sm20_div_s64)
        /*0488*/ 	.word	0x00000000


	//----- nvinfo : EIATTR_FRAME_SIZE
	.align		4
.L_204:
        /*048c*/ 	.byte	0x04, 0x11
        /*048e*/ 	.short	(.L_206 - .L_205)
	.align		4
.L_205:
        /*0490*/ 	.word	index@(_ZN5flash32flash_fwd_splitkv_combine_kernelI23Flash_fwd_kernel_traitsILi128ELi64ELi64ELi4ELb0ELb0EN7cutlass6half_tE19Flash_kernel_traitsILi128ELi64ELi64ELi4ES3_EELi4ELi7ELb0EEEvNS_16Flash_fwd_paramsE)
        /*0494*/ 	.word	0x00000000


	//----- nvinfo : EIATTR_REGCOUNT
	.align		4
.L_206:
        /*0498*/ 	.byte	0x04, 0x2f
        /*049a*/ 	.short	(.L_208 - .L_207)
	.align		4
.L_207:
        /*049c*/ 	.word	index@(_ZN5flash24flash_fwd_splitkv_kernelI23Flash_fwd_kernel_traitsILi128ELi64ELi128ELi4ELb0ELb0EN7cutlass6half_tE19Flash_kernel_traitsILi128ELi64ELi128ELi4ES3_EELb1ELb0ELb1ELb0ELb0ELb1ELb1ELb1EEEvNS_16Flash_fwd_paramsE)
        /*04a0*/ 	.word	0x000000ff


	//----- nvinfo : EIATTR_FRAME_SIZE
	.align		4
.L_208:
        /*04a4*/ 	.byte	0x04, 0x11
        /*04a6*/ 	.short	(.L_210 - .L_209)
	.align		4
.L_209:
        /*04a8*/ 	.word	index@($__internal_21_$__cuda_sm70_shflsync_bfly_p)
        /*04ac*/ 	.word	0x00000000


	//----- nvinfo : EIATTR_FRAME_SIZE
	.align		4
.L_210:
        /*04b0*/ 	.byte	0x04, 0x11
        /*04b2*/ 	.short	(.L_212 - .L_211)
	.align		4
.L_211:
        /*04b4*/ 	.word	index@($_ZN5flash24flash_fwd_splitkv_kernelI23Flash_fwd_kernel_traitsILi128ELi64ELi128ELi4ELb0ELb0EN7cutlass6half_tE19Flash_kernel_traitsILi128ELi64ELi128ELi4ES3_EELb1ELb0ELb1ELb0ELb0ELb1ELb1ELb1EEEvNS_16Flash_fwd_paramsE$_ZN5flash30compute_attn_1rowblock_splitkvI23Flash_fwd_kernel_traitsILi128ELi64ELi128ELi4ELb0ELb0EN7cutlass6half_tE19Flash_kernel_traitsILi128ELi64ELi128ELi4ES3_EELb1ELb0ELb1ELb0ELb0ELb1ELb1ELb1ENS_16Flash_fwd_paramsEEEvRKT8_iiiii)
        /*04b8*/ 	.word	0x00000000


	//----- nvinfo : EIATTR_FRAME_SIZE
	.align		4
.L_212:
        /*04bc*/ 	.byte	0x04, 0x11
        /*04be*/ 	.short	(.L_214 - .L_213)
	.align		4
.L_213:
        /*04c0*/ 	.word	index@(_ZN5flash24flash_fwd_splitkv_kernelI23Flash_fwd_kernel_traitsILi128ELi64ELi128ELi4ELb0ELb0EN7cutlass6half_tE19Flash_kernel_traitsILi128ELi64ELi128ELi4ES3_EELb1ELb0ELb1ELb0ELb0ELb1ELb1ELb1EEEvNS_16Flash_fwd_paramsE)
        /*04c4*/ 	.word	0x00000000


	//----- nvinfo : EIATTR_REGCOUNT
	.align		4
.L_214:
        /*04c8*/ 	.byte	0x04, 0x2f
        /*04ca*/ 	.short	(.L_216 - .L_215)
	.align		4
.L_215:
        /*04cc*/ 	.word	index@(_ZN5flash24flash_fwd_splitkv_kernelI23Flash_fwd_kernel_traitsILi128ELi64ELi128ELi4ELb0ELb0EN7cutlass6half_tE19Flash_kernel_traitsILi128ELi64ELi128ELi4ES3_EELb1ELb0ELb1ELb0ELb0ELb0ELb1ELb1EEEvNS_16Flash_fwd_paramsE)
        /*04d0*/ 	.word	0x000000fa


	//----- nvinfo : EIATTR_FRAME_SIZE
	.align		4
.L_216:
        /*04d4*/ 	.byte	0x04, 0x11
        /*04d6*/ 	.short	(.L_218 - .L_217)
	.align		4
.L_217:
        /*04d8*/ 	.word	index@($__internal_20_$__cuda_sm70_shflsync_bfly_p)
        /*04dc*/ 	.word	0x00000000


	//----- nvinfo : EIATTR_FRAME_SIZE
	.align		4
.L_218:
        /*04e0*/ 	.byte	0x04, 0x11
        /*04e2*/ 	.short	(.L_220 - .L_219)
	.align		4
.L_219:
        /*04e4*/ 	.word	index@($_ZN5flash24flash_fwd_splitkv_kernelI23Flash_fwd_kernel_traitsILi128ELi64ELi128ELi4ELb0ELb0EN7cutlass6half_tE19Flash_kernel_traitsILi128ELi64ELi128ELi4ES3_EELb1ELb0ELb1ELb0ELb0ELb0ELb1ELb1EEEvNS_16Flash_fwd_paramsE$_ZN5flash30compute_attn_1rowblock_splitkvI23Flash_fwd_kernel_traitsILi128ELi64ELi128ELi4ELb0ELb0EN7cutlass6half_tE19Flash_kernel_traitsILi128ELi64ELi128ELi4ES3_EELb1ELb0ELb1ELb0ELb0ELb0ELb1ELb1ENS_16Flash_fwd_paramsEEEvRKT8_iiiii)
        /*04e8*/ 	.word	0x00000000


	//----- nvinfo : EIATTR_FRAME_SIZE
	.align		4
.L_220:
        /*04ec*/ 	.byte	0x04, 0x11
        /*04ee*/ 	.short	(.L_222 - .L_221)
	.align		4
.L_221:
        /*04f0*/ 	.word	index@(_ZN5flash24flash_fwd_splitkv_kernelI23Flash_fwd_kernel_traitsILi128ELi64ELi128ELi4ELb0ELb0EN7cutlass6half_tE19Flash_kernel_traitsILi128ELi64ELi128ELi4ES3_EELb1ELb0ELb1ELb0ELb0ELb0ELb1ELb1EEEvNS_16Flash_fwd_paramsE)
        /*04f4*/ 	.word	0x00000000


	//----- nvinfo : EIATTR_REGCOUNT
	.align		4
.L_222:
        /*04f8*/ 	.byte	0x04, 0x2f
        /*04fa*/ 	.short	(.L_224 - .L_223)
	.align		4
.L_223:
        /*04fc*/ 	.word	index@(_ZN5flash24flash_fwd_splitkv_kernelI23Flash_fwd_kernel_traitsILi128ELi64ELi128ELi4ELb0ELb0EN7cutlass6half_tE19Flash_kernel_traitsILi128ELi64ELi128ELi4ES3_EELb1ELb0ELb0ELb0ELb1ELb1ELb1ELb1EEEvNS_16Flash_fwd_paramsE)
        /*0500*/ 	.word	0x000000ff


	//----- nvinfo : EIATTR_FRAME_SIZE
	.align		4
.L_224:
        /*0504*/ 	.byte	0x04, 0x11
        /*0506*/ 	.short	(.L_226 - .L_225)
	.align		4
.L_225:
        /*0508*/ 	.word	index@(_ZN5flash24flash_fwd_splitkv_kernelI23Flash_fwd_kernel_traitsILi128ELi64ELi128ELi4ELb0ELb0EN7cutlass6half_tE19Flash_kernel_traitsILi128ELi64ELi128ELi4ES3_EELb1ELb0ELb0ELb0ELb1ELb1ELb1ELb1EEEvNS_16Flash_fwd_paramsE)
        /*050c*/ 	.word	0x00000000


	//----- nvinfo : EIATTR_REGCOUNT
	.align		4
.L_226:
        /*0510*/ 	.byte	0x04, 0x2f
        /*0512*/ 	.short	(.L_228 - .L_227)
	.align		4
.L_227:
        /*0514*/ 	.word	index@(_ZN5flash24flash_fwd_splitkv_kernelI23Flash_fwd_kernel_traitsILi128ELi64ELi128ELi4ELb0ELb0EN7cutlass6half_tE19Flash_kernel_traitsILi128ELi64ELi128ELi4ES3_EELb1ELb0ELb0ELb0ELb1ELb0ELb1ELb1EEEvNS_16Flash_fwd_paramsE)
        /*0518*/ 	.word	0x000000f6


	//----- nvinfo : EIATTR_FRAME_SIZE
	.align		4
.L_228:
        /*051c*/ 	.byte	0x04, 0x11
        /*051e*/ 	.short	(.L_230 - .L_229)
	.align		4
.L_229:
        /*0520*/ 	.word	index@(_ZN5flash24flash_fwd_splitkv_kernelI23Flash_fwd_kernel_traitsILi128ELi64ELi128ELi4ELb0ELb0EN7cutlass6half_tE19Flash_kernel_traitsILi128ELi64ELi128ELi4ES3_EELb1ELb0ELb0ELb0ELb1ELb0ELb1ELb1EEEvNS_16Flash_fwd_paramsE)
        /*0524*/ 	.word	0x00000000


	//----- nvinfo : EIATTR_REGCOUNT
	.align		4
.L_230:
        /*0528*/ 	.byte	0x04, 0x2f
        /*052a*/ 	.short	(.L_232 - .L_231)
	.align		4
.L_231:
        /*052c*/ 	.word	index@(_ZN5flash24flash_fwd_splitkv_kernelI23Flash_fwd_kernel_traitsILi128ELi64ELi128ELi4ELb0ELb0EN7cutlass6half_tE19Flash_kernel_traitsILi128ELi64ELi128ELi4ES3_EELb1ELb0ELb1ELb0ELb0ELb1ELb1ELb0EEEvNS_16Flash_fwd_paramsE)
        /*0530*/ 	.word	0x000000ff


	//----- nvinfo : EIATTR_FRAME_SIZE
	.align		4
.L_232:
        /*0534*/ 	.byte	0x04, 0x11
        /*0536*/ 	.short	(.L_234 - .L_233)
	.align		4
.L_233:
        /*0538*/ 	.word	index@(_ZN5flash24flash_fwd_splitkv_kernelI23Flash_fwd_kernel_traitsILi128ELi64ELi128ELi4ELb0ELb0EN7cutlass6half_tE19Flash_kernel_traitsILi128ELi64ELi128ELi4ES3_EELb1ELb0ELb1ELb0ELb0ELb1ELb1ELb0EEEvNS_16Flash_fwd_paramsE)
        /*053c*/ 	.word	0x00000000


	//----- nvinfo : EIATTR_REGCOUNT
	.align		4
.L_234:
        /*0540*/ 	.byte	0x04, 0x2f
        /*0542*/ 	.short	(.L_236 - .L_235)
	.align		4
.L_235:
        /*0544*/ 	.word	index@(_ZN5flash24flash_fwd_splitkv_kernelI23Flash_fwd_kernel_traitsILi128ELi64ELi128ELi4ELb0ELb0EN7cutlass6half_tE19Flash_kernel_traitsILi128ELi64ELi128ELi4ES3_EELb1ELb0ELb1ELb0ELb0ELb0ELb1ELb0EEEvNS_16Flash_fwd_paramsE)
        /*0548*/ 	.word	0x000000fe


	//----- nvinfo : EIATTR_FRAME_SIZE
	.align		4
.L_236:
        /*054c*/ 	.byte	0x04, 0x11
        /*054e*/ 	.short	(.L_238 - .L_237)
	.align		4
.L_237:
        /*0550*/ 	.word	index@(_ZN5flash24flash_fwd_splitkv_kernelI23Flash_fwd_kernel_traitsILi128ELi64ELi128ELi4ELb0ELb0EN7cutlass6half_tE19Flash_kernel_traitsILi128ELi64ELi128ELi4ES3_EELb1ELb0ELb1ELb0ELb0ELb0ELb1ELb0EEEvNS_16Flash_fwd_paramsE)
        /*0554*/ 	.word	0x00000000


	//----- nvinfo : EIATTR_REGCOUNT
	.align		4
.L_238:
        /*0558*/ 	.byte	0x04, 0x2f
        /*055a*/ 	.short	(.L_240 - .L_239)
	.align		4
.L_239:
        /*055c*/ 	.word	index@(_ZN5flash24flash_fwd_splitkv_kernelI23Flash_fwd_kernel_traitsILi128ELi64ELi128ELi4ELb0ELb0EN7cutlass6half_tE19Flash_kernel_traitsILi128ELi64ELi128ELi4ES3_EELb1ELb0ELb0ELb0ELb1ELb1ELb1ELb0EEEvNS_16Flash_fwd_paramsE)
        /*0560*/ 	.word	0x000000ff


	//----- nvinfo : EIATTR_FRAME_SIZE
	.align		4
.L_240:
        /*0564*/ 	.byte	0x04, 0x11
        /*0566*/ 	.short	(.L_242 - .L_241)
	.align		4
.L_241:
        /*0568*/ 	.word	index@(_ZN5flash24flash_fwd_splitkv_kernelI23Flash_fwd_kernel_traitsILi128ELi64ELi128ELi4ELb0ELb0EN7cutlass6half_tE19Flash_kernel_traitsILi128ELi64ELi128ELi4ES3_EELb1ELb0ELb0ELb0ELb1ELb1ELb1ELb0EEEvNS_16Flash_fwd_paramsE)
        /*056c*/ 	.word	0x00000000


	//----- nvinfo : EIATTR_REGCOUNT
	.align		4
.L_242:
        /*0570*/ 	.byte	0x04, 0x2f
        /*0572*/ 	.short	(.L_244 - .L_243)
	.align		4
.L_243:
        /*0574*/ 	.word	index@(_ZN5flash24flash_fwd_splitkv_kernelI23Flash_fwd_kernel_traitsILi128ELi64ELi128ELi4ELb0ELb0EN7cutlass6half_tE19Flash_kernel_traitsILi128ELi64ELi128ELi4ES3_EELb1ELb0ELb0ELb0ELb1ELb0ELb1ELb0EEEvNS_16Flash_fwd_paramsE)
        /*0578*/ 	.word	0x000000fe


	//----- nvinfo : EIATTR_FRAME_SIZE
	.align		4
.L_244:
        /*057c*/ 	.byte	0x04, 0x11
        /*057e*/ 	.short	(.L_246 - .L_245)
	.align		4
.L_245:
        /*0580*/ 	.word	index@(_ZN5flash24flash_fwd_splitkv_kernelI23Flash_fwd_kernel_traitsILi128ELi64ELi128ELi4ELb0ELb0EN7cutlass6half_tE19Flash_kernel_traitsILi128ELi64ELi128ELi4ES3_EELb1ELb0ELb0ELb0ELb1ELb0ELb1ELb0EEEvNS_16Flash_fwd_paramsE)
        /*0584*/ 	.word	0x00000000


	//----- nvinfo : EIATTR_REGCOUNT
	.align		4
.L_246:
        /*0588*/ 	.byte	0x04, 0x2f
        /*058a*/ 	.short	(.L_248 - .L_247)
	.align		4
.L_247:
        /*058c*/ 	.word	index@(_ZN5flash24flash_fwd_splitkv_kernelI23Flash_fwd_kernel_traitsILi128ELi64ELi128ELi4ELb0ELb0EN7cutlass6half_tE19Flash_kernel_traitsILi128ELi64ELi128ELi4ES3_EELb1ELb0ELb1ELb0ELb0ELb1ELb0ELb1EEEvNS_16Flash_fwd_paramsE)
        /*0590*/ 	.word	0x000000ff


	//----- nvinfo : EIATTR_FRAME_SIZE
	.align		4
.L_248:
        /*0594*/ 	.byte	0x04, 0x11
        /*0596*/ 	.short	(.L_250 - .L_249)
	.align		4
.L_249:
        /*0598*/ 	.word	index@($__internal_19_$__cuda_sm70_shflsync_bfly_p)
        /*059c*/ 	.word	0x00000000


	//----- nvinfo : EIATTR_FRAME_SIZE
	.align		4
.L_250:
        /*05a0*/ 	.byte	0x04, 0x11
        /*05a2*/ 	.short	(.L_252 - .L_251)
	.align		4
.L_251:
        /*05a4*/ 	.word	index@($_ZN5flash24flash_fwd_splitkv_kernelI23Flash_fwd_kernel_traitsILi128ELi64ELi128ELi4ELb0ELb0EN7cutlass6half_tE19Flash_kernel_traitsILi128ELi64ELi128ELi4ES3_EELb1ELb0ELb1ELb0ELb0ELb1ELb0ELb1EEEvNS_16Flash_fwd_paramsE$_ZN5flash30compute_attn_1rowblock_splitkvI23Flash_fwd_kernel_traitsILi128ELi64ELi128ELi4ELb0ELb0EN7cutlass6half_tE19Flash_kernel_traitsILi128ELi64ELi128ELi4ES3_EELb1ELb0ELb1ELb0ELb0ELb1ELb0ELb1ENS_16Flash_fwd_paramsEEEvRKT8_iiiii)
        /*05a8*/ 	.word	0x00000000


	//----- nvinfo : EIATTR_FRAME_SIZE
	.align		4
.L_252:
        /*05ac*/ 	.byte	0x04, 0x11
        /*05ae*/ 	.short	(.L_254 - .L_253)
	.align		4
.L_253:
        /*05b0*/ 	.word	index@(_ZN5flash24flash_fwd_splitkv_kernelI23Flash_fwd_kernel_traitsILi128ELi64ELi128ELi4ELb0ELb0EN7cutlass6half_tE19Flash_kernel_traitsILi128ELi64ELi128ELi4ES3_EELb1ELb0ELb1ELb0ELb0ELb1ELb0ELb1EEEvNS_16Flash_fwd_paramsE)
        /*05b4*/ 	.word	0x00000000


	//----- nvinfo : EIATTR_REGCOUNT
	.align		4
.L_254:
        /*05b8*/ 	.byte	0x04, 0x2f
        /*05ba*/ 	.short	(.L_256 - .L_255)
	.align		4
.L_255:
        /*05bc*/ 	.word	index@(_ZN5flash24flash_fwd_splitkv_kernelI23Flash_fwd_kernel_traitsILi128ELi64ELi128ELi4ELb0ELb0EN7cutlass6half_tE19Flash_kernel_traitsILi128ELi64ELi128ELi4ES3_EELb1ELb0ELb1ELb0ELb0ELb0ELb0ELb1EEEvNS_16Flash_fwd_paramsE)
        /*05c0*/ 	.word	0x000000fc


	//----- nvinfo : EIATTR_FRAME_SIZE
	.align		4
.L_256:
        /*05c4*/ 	.byte	0x04, 0x11
        /*05c6*/ 	.short	(.L_258 - .L_257)
	.align		4
.L_257:
        /*05c8*/ 	.word	index@($__internal_18_$__cuda_sm70_shflsync_bfly_p)
        /*05cc*/ 	.word	0x00000000


	//----- nvinfo : EIATTR_FRAME_SIZE
	.align		4
.L_258:
        /*05d0*/ 	.byte	0x04, 0x11
        /*05d2*/ 	.short	(.L_260 - .L_259)
	.align		4
.L_259:
        /*05d4*/ 	.word	index@($_ZN5flash24flash_fwd_splitkv_kernelI23Flash_fwd_kernel_traitsILi128ELi64ELi128ELi4ELb0ELb0EN7cutlass6half_tE19Flash_kernel_traitsILi128ELi64ELi128ELi4ES3_EELb1ELb0ELb1ELb0ELb0ELb0ELb0ELb1EEEvNS_16Flash_fwd_paramsE$_ZN5flash30compute_attn_1rowblock_splitkvI23Flash_fwd_kernel_traitsILi128ELi64ELi128ELi4ELb0ELb0EN7cutlass6half_tE19Flash_kernel_traitsILi128ELi64ELi128ELi4ES3_EELb1ELb0ELb1ELb0ELb0ELb0ELb0ELb1ENS_16Flash_fwd_paramsEEEvRKT8_iiiii)
        /*05d8*/ 	.word	0x00000000


	//----- nvinfo : EIATTR_FRAME_SIZE
	.align		4
.L_260:
        /*05dc*/ 	.byte	0x04, 0x11
        /*05de*/ 	.short	(.L_262 - .L_261)
	.align		4
.L_261:
        /*05e0*/ 	.word	index@(_ZN5flash24flash_fwd_splitkv_kernelI23Flash_fwd_kernel_traitsILi128ELi64ELi128ELi4ELb0ELb0EN7cutlass6half_tE19Flash_kernel_traitsILi128ELi64ELi128ELi4ES3_EELb1ELb0ELb1ELb0ELb0ELb0ELb0ELb1EEEvNS_16Flash_fwd_paramsE)
        /*05e4*/ 	.word	0x00000000


	//----- nvinfo : EIATTR_REGCOUNT
	.align		4
.L_262:
        /*05e8*/ 	.byte	0x04, 0x2f
        /*05ea*/ 	.short	(.L_264 - .L_263)
	.align		4
.L_263:
        /*05ec*/ 	.word	index@(_ZN5flash24flash_fwd_splitkv_kernelI23Flash_fwd_kernel_traitsILi128ELi64ELi128ELi4ELb0ELb0EN7cutlass6half_tE19Flash_kernel_traitsILi128ELi64ELi128ELi4ES3_EELb1ELb0ELb0ELb0ELb1ELb1ELb0ELb1EEEvNS_16Flash_fwd_paramsE)
        /*05f0*/ 	.word	0x000000fe


	//----- nvinfo : EIATTR_FRAME_SIZE
	.align		4
.L_264:
        /*05f4*/ 	.byte	0x04, 0x11
        /*05f6*/ 	.short	(.L_266 - .L_265)
	.align		4
.L_265:
        /*05f8*/ 	.word	index@(_ZN5flash24flash_fwd_splitkv_kernelI23Flash_fwd_kernel_traitsILi128ELi64ELi128ELi4ELb0ELb0EN7cutlass6half_tE19Flash_kernel_traitsILi128ELi64ELi128ELi4ES3_EELb1ELb0ELb0ELb0ELb1ELb1ELb0ELb1EEEvNS_16Flash_fwd_paramsE)
        /*05fc*/ 	.word	0x00000000


	//----- nvinfo : EIATTR_REGCOUNT
	.align		4
.L_266:
        /*0600*/ 	.byte	0x04, 0x2f
        /*0602*/ 	.short	(.L_268 - .L_267)
	.align		4
.L_267:
        /*0604*/ 	.word	index@(_ZN5flash24flash_fwd_splitkv_kernelI23Flash_fwd_kernel_traitsILi128ELi64ELi128ELi4ELb0ELb0EN7cutlass6half_tE19Flash_kernel_traitsILi128ELi64ELi128ELi4ES3_EELb1ELb0ELb0ELb0ELb1ELb0ELb0ELb1EEEvNS_16Flash_fwd_paramsE)
        /*0608*/ 	.word	0x000000f6


	//----- nvinfo : EIATTR_FRAME_SIZE
	.align		4
.L_268:
        /*060c*/ 	.byte	0x04, 0x11
        /*060e*/ 	.short	(.L_270 - .L_269)
	.align		4
.L_269:
        /*0610*/ 	.word	index@(_ZN5flash24flash_fwd_splitkv_kernelI23Flash_fwd_kernel_traitsILi128ELi64ELi128ELi4ELb0ELb0EN7cutlass6half_tE19Flash_kernel_traitsILi128ELi64ELi128ELi4ES3_EELb1ELb0ELb0ELb0ELb1ELb0ELb0ELb1EEEvNS_16Flash_fwd_paramsE)
        /*0614*/ 	.word	0x00000000


	//----- nvinfo : EIATTR_REGCOUNT
	.align		4
.L_270:
        /*0618*/ 	.byte	0x04, 0x2f
        /*061a*/ 	.short	(.L_272 - .L_271)
	.align		4
.L_271:
        /*061c*/ 	.word	index@(_ZN5flash24flash_fwd_splitkv_kernelI23Flash_fwd_kernel_traitsILi128ELi64ELi128ELi4ELb0ELb0EN7cutlass6half_tE19Flash_kernel_traitsILi128ELi64ELi128ELi4ES3_EELb1ELb0ELb1ELb0ELb0ELb1ELb0ELb0EEEvNS_16Flash_fwd_paramsE)
        /*0620*/ 	.word	0x000000ff


	//----- nvinfo : EIATTR_FRAME_SIZE
	.align		4
.L_272:
        /*0624*/ 	.byte	0x04, 0x11
        /*0626*/ 	.short	(.L_274 - .L_273)
	.align		4
.L_273:
        /*0628*/ 	.word	index@(_ZN5flash24flash_fwd_splitkv_kernelI23Flash_fwd_kernel_traitsILi128ELi64ELi128ELi4ELb0ELb0EN7cutlass6half_tE19Flash_kernel_traitsILi128ELi64ELi128ELi4ES3_EELb1ELb0ELb1ELb0ELb0ELb1ELb0ELb0EEEvNS_16Flash_fwd_paramsE)
        /*062c*/ 	.word	0x00000000


	//----- nvinfo : EIATTR_REGCOUNT
	.align		4
.L_274:
        /*0630*/ 	.byte	0x04, 0x2f
        /*0632*/ 	.short	(.L_276 - .L_275)
	.align		4
.L_275:
        /*0634*/ 	.word	index@(_ZN5flash24flash_fwd_splitkv_kernelI23Flash_fwd_kernel_traitsILi128ELi64ELi128ELi4ELb0ELb0EN7cutlass6half_tE19Flash_kernel_traitsILi128ELi64ELi128ELi4ES3_EELb1ELb0ELb1ELb0ELb0ELb0ELb0ELb0EEEvNS_16Flash_fwd_paramsE)
        /*0638*/ 	.word	0x000000fe


	//----- nvinfo : EIATTR_FRAME_SIZE
	.align		4
.L_276:
        /*063c*/ 	.byte	0x04, 0x11
        /*063e*/ 	.short	(.L_278 - .L_277)
	.align		4
.L_277:
        /*0640*/ 	.word	index@(_ZN5flash24flash_fwd_splitkv_kernelI23Flash_fwd_kernel_traitsILi128ELi64ELi128ELi4ELb0ELb0EN7cutlass6half_tE19Flash_kernel_traitsILi128ELi64ELi128ELi4ES3_EELb1ELb0ELb1ELb0ELb0ELb0ELb0ELb0EEEvNS_16Flash_fwd_paramsE)
        /*0644*/ 	.word	0x00000000


	//----- nvinfo : EIATTR_REGCOUNT
	.align		4
.L_278:
        /*0648*/ 	.byte	0x04, 0x2f
        /*064a*/ 	.short	(.L_280 - .L_279)
	.align		4
.L_279:
        /*064c*/ 	.word	index@(_ZN5flash24flash_fwd_splitkv_kernelI23Flash_fwd_kernel_traitsILi128ELi64ELi128ELi4ELb0ELb0EN7cutlass6half_tE19Flash_kernel_traitsILi128ELi64ELi128ELi4ES3_EELb1ELb0ELb0ELb0ELb1ELb1ELb0ELb0EEEvNS_16Flash_fwd_paramsE)
        /*0650*/ 	.word	0x000000ff


	//----- nvinfo : EIATTR_FRAME_SIZE
	.align		4
.L_280:
        /*0654*/ 	.byte	0x04, 0x11
        /*0656*/ 	.short	(.L_282 - .L_281)
	.align		4
.L_281:
        /*0658*/ 	.word	index@(_ZN5flash24flash_fwd_splitkv_kernelI23Flash_fwd_kernel_traitsILi128ELi64ELi128ELi4ELb0ELb0EN7cutlass6half_tE19Flash_kernel_traitsILi128ELi64ELi128ELi4ES3_EELb1ELb0ELb0ELb0ELb1ELb1ELb0ELb0EEEvNS_16Flash_fwd_paramsE)
        /*065c*/ 	.word	0x00000000


	//----- nvinfo : EIATTR_REGCOUNT
	.align		4
.L_282:
        /*0660*/ 	.byte	0x04, 0x2f
        /*0662*/ 	.short	(.L_284 - .L_283)
	.align		4
.L_283:
        /*0664*/ 	.word	index@(_ZN5flash24flash_fwd_splitkv_kernelI23Flash_fwd_kernel_traitsILi128ELi64ELi128ELi4ELb0ELb0EN7cutlass6half_tE19Flash_kernel_traitsILi128ELi64ELi128ELi4ES3_EELb1ELb0ELb0ELb0ELb1ELb0ELb0ELb0EEEvNS_16Flash_fwd_paramsE)
        /*0668*/ 	.word	0x000000fe


	//----- nvinfo : EIATTR_FRAME_SIZE
	.align		4
.L_284:
        /*066c*/ 	.byte	0x04, 0x11
        /*066e*/ 	.short	(.L_286 - .L_285)
	.align		4
.L_285:
        /*0670*/ 	.word	index@(_ZN5flash24flash_fwd_splitkv_kernelI23Flash_fwd_kernel_traitsILi128ELi64ELi128ELi4ELb0ELb0EN7cutlass6half_tE19Flash_kernel_traitsILi128ELi64ELi128ELi4ES3_EELb1ELb0ELb0ELb0ELb1ELb0ELb0ELb0EEEvNS_16Flash_fwd_paramsE)
        /*0674*/ 	.word	0x00000000


	//----- nvinfo : EIATTR_REGCOUNT
	.align		4
.L_286:
        /*0678*/ 	.byte	0x04, 0x2f
        /*067a*/ 	.short	(.L_288 - .L_287)
	.align		4
.L_287:
        /*067c*/ 	.word	index@(_ZN5flash24flash_fwd_splitkv_kernelI23Flash_fwd_kernel_traitsILi128ELi64ELi128ELi4ELb0ELb0EN7cutlass6half_tE19Flash_kernel_traitsILi128ELi64ELi128ELi4ES3_EELb1ELb0ELb0ELb1ELb1ELb1ELb1ELb0EEEvNS_16Flash_fwd_paramsE)
        /*0680*/ 	.word	0x000000ff


	//----- nvinfo : EIATTR_FRAME_SIZE
	.align		4
.L_288:
        /*0684*/ 	.byte	0x04, 0x11
        /*0686*/ 	.short	(.L_290 - .L_289)
	.align		4
.L_289:
        /*0688*/ 	.word	index@(_ZN5flash24flash_fwd_splitkv_kernelI23Flash_fwd_kernel_traitsILi128ELi64ELi128ELi4ELb0ELb0EN7cutlass6half_tE19Flash_kernel_traitsILi128ELi64ELi128ELi4ES3_EELb1ELb0ELb0ELb1ELb1ELb1ELb1ELb0EEEvNS_16Flash_fwd_paramsE)
        /*068c*/ 	.word	0x00000000


	//----- nvinfo : EIATTR_REGCOUNT
	.align		4
.L_290:
        /*0690*/ 	.byte	0x04, 0x2f
        /*0692*/ 	.short	(.L_292 - .L_291)
	.align		4
.L_291:
        /*0694*/ 	.word	index@(_ZN5flash24flash_fwd_splitkv_kernelI23Flash_fwd_kernel_traitsILi128ELi64ELi128ELi4ELb0ELb0EN7cutlass6half_tE19Flash_kernel_traitsILi128ELi64ELi128ELi4ES3_EELb1ELb0ELb0ELb1ELb1ELb0ELb1ELb0EEEvNS_16Flash_fwd_paramsE)
        /*0698*/ 	.word	0x000000f2


	//----- nvinfo : EIATTR_FRAME_SIZE
	.align		4
.L_292:
        /*069c*/ 	.byte	0x04, 0x11
        /*069e*/ 	.short	(.L_294 - .L_293)
	.align		4
.L_293:
        /*06a0*/ 	.word	index@(_ZN5flash24flash_fwd_splitkv_kernelI23Flash_fwd_kernel_traitsILi128ELi64ELi128ELi4ELb0ELb0EN7cutlass6half_tE19Flash_kernel_traitsILi128ELi64ELi128ELi4ES3_EELb1ELb0ELb0ELb1ELb1ELb0ELb1ELb0EEEvNS_16Flash_fwd_paramsE)
        /*06a4*/ 	.word	0x00000000


	//----- nvinfo : EIATTR_REGCOUNT
	.align		4
.L_294:
        /*06a8*/ 	.byte	0x04, 0x2f
        /*06aa*/ 	.short	(.L_296 - .L_295)
	.align		4
.L_295:
        /*06ac*/ 	.word	index@(_ZN5flash24flash_fwd_splitkv_kernelI23Flash_fwd_kernel_traitsILi128ELi64ELi128ELi4ELb0ELb0EN7cutlass6half_tE19Flash_kernel_traitsILi128ELi64ELi128ELi4ES3_EELb1ELb0ELb0ELb1ELb1ELb1ELb0ELb0EEEvNS_16Flash_fwd_paramsE)
        /*06b0*/ 	.word	0x000000ff


	//----- nvinfo : EIATTR_FRAME_SIZE
	.align		4
.L_296:
        /*06b4*/ 	.byte	0x04, 0x11
        /*06b6*/ 	.short	(.L_298 - .L_297)
	.align		4
.L_297:
        /*06b8*/ 	.word	index@(_ZN5flash24flash_fwd_splitkv_kernelI23Flash_fwd_kernel_traitsILi128ELi64ELi128ELi4ELb0ELb0EN7cutlass6half_tE19Flash_kernel_traitsILi128ELi64ELi128ELi4ES3_EELb1ELb0ELb0ELb1ELb1ELb1ELb0ELb0EEEvNS_16Flash_fwd_paramsE)
        /*06bc*/ 	.word	0x00000000


	//----- nvinfo : EIATTR_REGCOUNT
	.align		4
.L_298:
        /*06c0*/ 	.byte	0x04, 0x2f
        /*06c2*/ 	.short	(.L_300 - .L_299)
	.align		4
.L_299:
        /*06c4*/ 	.word	index@(_ZN5flash24flash_fwd_splitkv_kernelI23Flash_fwd_kernel_traitsILi128ELi64ELi128ELi4ELb0ELb0EN7cutlass6half_tE19Flash_kernel_traitsILi128ELi64ELi128ELi4ES3_EELb1ELb0ELb0ELb1ELb1ELb0ELb0ELb0EEEvNS_16Flash_fwd_paramsE)
        /*06c8*/ 	.word	0x000000f4


	//----- nvinfo : EIATTR_FRAME_SIZE
	.align		4
.L_300:
        /*06cc*/ 	.byte	0x04, 0x11
        /*06ce*/ 	.short	(.L_302 - .L_301)
	.align		4
.L_301:
        /*06d0*/ 	.word	index@(_ZN5flash24flash_fwd_splitkv_kernelI23Flash_fwd_kernel_traitsILi128ELi64ELi128ELi4ELb0ELb0EN7cutlass6half_tE19Flash_kernel_traitsILi128ELi64ELi128ELi4ES3_EELb1ELb0ELb0ELb1ELb1ELb0ELb0ELb0EEEvNS_16Flash_fwd_paramsE)
        /*06d4*/ 	.word	0x00000000


	//----- nvinfo : EIATTR_REGCOUNT
	.align		4
.L_302:
        /*06d8*/ 	.byte	0x04, 0x2f
        /*06da*/ 	.short	(.L_304 - .L_303)
	.align		4
.L_303:
        /*06dc*/ 	.word	index@(_ZN5flash24flash_fwd_splitkv_kernelI23Flash_fwd_kernel_traitsILi128ELi64ELi128ELi4ELb0ELb0EN7cutlass6half_tE19Flash_kernel_traitsILi128ELi64ELi128ELi4ES3_EELb1ELb0ELb0ELb0ELb0ELb1ELb1ELb1EEEvNS_16Flash_fwd_paramsE)
        /*06e0*/ 	.word	0x000000ff


	//----- nvinfo : EIATTR_FRAME_SIZE
	.align		4
.L_304:
        /*06e4*/ 	.byte	0x04, 0x11
        /*06e6*/ 	.short	(.L_306 - .L_305)
	.align		4
.L_305:
        /*06e8*/ 	.word	index@($__internal_17_$__cuda_sm70_shflsync_bfly_p)
        /*06ec*/ 	.word	0x00000000


	//----- nvinfo : EIATTR_FRAME_SIZE
	.align		4
.L_306:
        /*06f0*/ 	.byte	0x04, 0x11
        /*06f2*/ 	.short	(.L_308 - .L_307)
	.align		4
.L_307:
        /*06f4*/ 	.word	index@($_ZN5flash24flash_fwd_splitkv_kernelI23Flash_fwd_kernel_traitsILi128ELi64ELi128ELi4ELb0ELb0EN7cutlass6half_tE19Flash_kernel_traitsILi128ELi64ELi128ELi4ES3_EELb1ELb0ELb0ELb0ELb0ELb1ELb1ELb1EEEvNS_16Flash_fwd_paramsE$_ZN5flash30compute_attn_1rowblock_splitkvI23Flash_fwd_kernel_traitsILi128ELi64ELi128ELi4ELb0ELb0EN7cutlass6half_tE19Flash_kernel_traitsILi128ELi64ELi128ELi4ES3_EELb1ELb0ELb0ELb0ELb0ELb1ELb1ELb1ENS_16Flash_fwd_paramsEEEvRKT8_iiiii)
        /*06f8*/ 	.word	0x00000000


	//----- nvinfo : EIATTR_FRAME_SIZE
	.align		4
.L_308:
        /*06fc*/ 	.byte	0x04, 0x11
        /*06fe*/ 	.short	(.L_310 - .L_309)
	.align		4
.L_309:
        /*0700*/ 	.word	index@(_ZN5flash24flash_fwd_splitkv_kernelI23Flash_fwd_kernel_traitsILi128ELi64ELi128ELi4ELb0ELb0EN7cutlass6half_tE19Flash_kernel_traitsILi128ELi64ELi128ELi4ES3_EELb1ELb0ELb0ELb0ELb0ELb1ELb1ELb1EEEvNS_16Flash_fwd_paramsE)
        /*0704*/ 	.word	0x00000000


	//----- nvinfo : EIATTR_REGCOUNT
	.align		4
.L_310:
        /*0708*/ 	.byte	0x04, 0x2f
        /*070a*/ 	.short	(.L_312 - .L_311)
	.align		4
.L_311:
        /*070c*/ 	.word	index@(_ZN5flash24flash_fwd_splitkv_kernelI23Flash_fwd_kernel_traitsILi128ELi64ELi128ELi4ELb0ELb0EN7cutlass6half_tE19Flash_kernel_traitsILi128ELi64ELi128ELi4ES3_EELb1ELb0ELb0ELb0ELb0ELb0ELb1ELb1EEEvNS_16Flash_fwd_paramsE)
        /*0710*/ 	.word	0x000000fa


	//----- nvinfo : EIATTR_FRAME_SIZE
	.align		4
.L_312:
        /*0714*/ 	.byte	0x04, 0x11
        /*0716*/ 	.short	(.L_314 - .L_313)
	.align		4
.L_313:
        /*0718*/ 	.word	index@($__internal_16_$__cuda_sm70_shflsync_bfly_p)
        /*071c*/ 	.word	0x00000000


	//----- nvinfo : EIATTR_FRAME_SIZE
	.align		4
.L_314:
        /*0720*/ 	.byte	0x04, 0x11
        /*0722*/ 	.short	(.L_316 - .L_315)
	.align		4
.L_315:
        /*0724*/ 	.word	index@($_ZN5flash24flash_fwd_splitkv_kernelI23Flash_fwd_kernel_traitsILi128ELi64ELi128ELi4ELb0ELb0EN7cutlass6half_tE19Flash_kernel_traitsILi128ELi64ELi128ELi4ES3_EELb1ELb0ELb0ELb0ELb0ELb0ELb1ELb1EEEvNS_16Flash_fwd_paramsE$_ZN5flash30compute_attn_1rowblock_splitkvI23Flash_fwd_kernel_traitsILi128ELi64ELi128ELi4ELb0ELb0EN7cutlass6half_tE19Flash_kernel_traitsILi128ELi64ELi128ELi4ES3_EELb1ELb0ELb0ELb0ELb0ELb0ELb1ELb1ENS_16Flash_fwd_paramsEEEvRKT8_iiiii)
        /*0728*/ 	.word	0x00000000


	//----- nvinfo : EIATTR_FRAME_SIZE
	.align		4
.L_316:
        /*072c*/ 	.byte	0x04, 0x11
        /*072e*/ 	.short	(.L_318 - .L_317)
	.align		4
.L_317:
        /*0730*/ 	.word	index@(_ZN5flash24flash_fwd_splitkv_kernelI23Flash_fwd_kernel_traitsILi128ELi64ELi128ELi4ELb0ELb0EN7cutlass6half_tE19Flash_kernel_traitsILi128ELi64ELi128ELi4ES3_EELb1ELb0ELb0ELb0ELb0ELb0ELb1ELb1EEEvNS_16Flash_fwd_paramsE)
        /*0734*/ 	.word	0x00000000


	//----- nvinfo : EIATTR_REGCOUNT
	.align		4
.L_318:
        /*0738*/ 	.byte	0x04, 0x2f
        /*073a*/ 	.short	(.L_320 - .L_319)
	.align		4
.L_319:
        /*073c*/ 	.word	index@(_ZN5flash24flash_fwd_splitkv_kernelI23Flash_fwd_kernel_traitsILi128ELi64ELi128ELi4ELb0ELb0EN7cutlass6half_tE19Flash_kernel_traitsILi128ELi64ELi128ELi4ES3_EELb1ELb0ELb0ELb0ELb0ELb1ELb1ELb0EEEvNS_16Flash_fwd_paramsE)
        /*0740*/ 	.word	0x000000ff


	//----- nvinfo : EIATTR_FRAME_SIZE
	.align		4
.L_320:
        /*0744*/ 	.byte	0x04, 0x11
        /*0746*/ 	.short	(.L_322 - .L_321)
	.align		4
.L_321:
        /*0748*/ 	.word	index@(_ZN5flash24flash_fwd_splitkv_kernelI23Flash_fwd_kernel_traitsILi128ELi64ELi128ELi4ELb0ELb0EN7cutlass6half_tE19Flash_kernel_traitsILi128ELi64ELi128ELi4ES3_EELb1ELb0ELb0ELb0ELb0ELb1ELb1ELb0EEEvNS_16Flash_fwd_paramsE)
        /*074c*/ 	.word	0x00000000


	//----- nvinfo : EIATTR_REGCOUNT
	.align		4
.L_322:
        /*0750*/ 	.byte	0x04, 0x2f
        /*0752*/ 	.short	(.L_324 - .L_323)
	.align		4
.L_323:
        /*0754*/ 	.word	index@(_ZN5flash24flash_fwd_splitkv_kernelI23Flash_fwd_kernel_traitsILi128ELi64ELi128ELi4ELb0ELb0EN7cutlass6half_tE19Flash_kernel_traitsILi128ELi64ELi128ELi4ES3_EELb1ELb0ELb0ELb0ELb0ELb0ELb1ELb0EEEvNS_16Flash_fwd_paramsE)
        /*0758*/ 	.word	0x000000ff


	//----- nvinfo : EIATTR_FRAME_SIZE
	.align		4
.L_324:
        /*075c*/ 	.byte	0x04, 0x11
        /*075e*/ 	.short	(.L_326 - .L_325)
	.align		4
.L_325:
        /*0760*/ 	.word	index@(_ZN5flash24flash_fwd_splitkv_kernelI23Flash_fwd_kernel_traitsILi128ELi64ELi128ELi4ELb0ELb0EN7cutlass6half_tE19Flash_kernel_traitsILi128ELi64ELi128ELi4ES3_EELb1ELb0ELb0ELb0ELb0ELb0ELb1ELb0EEEvNS_16Flash_fwd_paramsE)
        /*0764*/ 	.word	0x00000000


	//----- nvinfo : EIATTR_REGCOUNT
	.align		4
.L_326:
        /*0768*/ 	.byte	0x04, 0x2f
        /*076a*/ 	.short	(.L_328 - .L_327)
	.align		4
.L_327:
        /*076c*/ 	.word	index@(_ZN5flash24flash_fwd_splitkv_kernelI23Flash_fwd_kernel_traitsILi128ELi64ELi128ELi4ELb0ELb0EN7cutlass6half_tE19Flash_kernel_traitsILi128ELi64ELi128ELi4ES3_EELb1ELb0ELb0ELb0ELb0ELb1ELb0ELb1EEEvNS_16Flash_fwd_paramsE)
        /*0770*/ 	.word	0x000000ff


	//----- nvinfo : EIATTR_FRAME_SIZE
	.align		4
.L_328:
        /*0774*/ 	.byte	0x04, 0x11
        /*0776*/ 	.short	(.L_330 - .L_329)
	.align		4
.L_329:
        /*0778*/ 	.word	index@($__internal_15_$__cuda_sm70_shflsync_bfly_p)
        /*077c*/ 	.word	0x00000000


	//----- nvinfo : EIATTR_FRAME_SIZE
	.align		4
.L_330:
        /*0780*/ 	.byte	0x04, 0x11
        /*0782*/ 	.short	(.L_332 - .L_331)
	.align		4
.L_331:
        /*0784*/ 	.word	index@($_ZN5flash24flash_fwd_splitkv_kernelI23Flash_fwd_kernel_traitsILi128ELi64ELi128ELi4ELb0ELb0EN7cutlass6half_tE19Flash_kernel_traitsILi128ELi64ELi128ELi4ES3_EELb1ELb0ELb0ELb0ELb0ELb1ELb0ELb1EEEvNS_16Flash_fwd_paramsE$_ZN5flash30compute_attn_1rowblock_splitkvI23Flash_fwd_kernel_traitsILi128ELi64ELi128ELi4ELb0ELb0EN7cutlass6half_tE19Flash_kernel_traitsILi128ELi64ELi128ELi4ES3_EELb1ELb0ELb0ELb0ELb0ELb1ELb0ELb1ENS_16Flash_fwd_paramsEEEvRKT8_iiiii)
        /*0788*/ 	.word	0x00000000


	//----- nvinfo : EIATTR_FRAME_SIZE
	.align		4
.L_332:
        /*078c*/ 	.byte	0x04, 0x11
        /*078e*/ 	.short	(.L_334 - .L_333)
	.align		4
.L_333:
        /*0790*/ 	.word	index@(_ZN5flash24flash_fwd_splitkv_kernelI23Flash_fwd_kernel_traitsILi128ELi64ELi128ELi4ELb0ELb0EN7cutlass6half_tE19Flash_kernel_traitsILi128ELi64ELi128ELi4ES3_EELb1ELb0ELb0ELb0ELb0ELb1ELb0ELb1EEEvNS_16Flash_fwd_paramsE)
        /*0794*/ 	.word	0x00000000


	//----- nvinfo : EIATTR_REGCOUNT
	.align		4
.L_334:
        /*0798*/ 	.byte	0x04, 0x2f
        /*079a*/ 	.short	(.L_336 - .L_335)
	.align		4
.L_335:
        /*079c*/ 	.word	index@(_ZN5flash24flash_fwd_splitkv_kernelI23Flash_fwd_kernel_traitsILi128ELi64ELi128ELi4ELb0ELb0EN7cutlass6half_tE19Flash_kernel_traitsILi128ELi64ELi128ELi4ES3_EELb1ELb0ELb0ELb0ELb0ELb0ELb0ELb1EEEvNS_16Flash_fwd_paramsE)
        /*07a0*/ 	.word	0x000000fc


	//----- nvinfo : EIATTR_FRAME_SIZE
	.align		4
.L_336:
        /*07a4*/ 	.byte	0x04, 0x11
        /*07a6*/ 	.short	(.L_338 - .L_337)
	.align		4
.L_337:
        /*07a8*/ 	.word	index@($__internal_14_$__cuda_sm70_shflsync_bfly_p)
        /*07ac*/ 	.word	0x00000000


	//----- nvinfo : EIATTR_FRAME_SIZE
	.align		4
.L_338:
        /*07b0*/ 	.byte	0x04, 0x11
        /*07b2*/ 	.short	(.L_340 - .L_339)
	.align		4
.L_339:
        /*07b4*/ 	.word	index@($_ZN5flash24flash_fwd_splitkv_kernelI23Flash_fwd_kernel_traitsILi128ELi64ELi128ELi4ELb0ELb0EN7cutlass6half_tE19Flash_kernel_traitsILi128ELi64ELi128ELi4ES3_EELb1ELb0ELb0ELb0ELb0ELb0ELb0ELb1EEEvNS_16Flash_fwd_paramsE$_ZN5flash30compute_attn_1rowblock_splitkvI23Flash_fwd_kernel_traitsILi128ELi64ELi128ELi4ELb0ELb0EN7cutlass6half_tE19Flash_kernel_traitsILi128ELi64ELi128ELi4ES3_EELb1ELb0ELb0ELb0ELb0ELb0ELb0ELb1ENS_16Flash_fwd_paramsEEEvRKT8_iiiii)
        /*07b8*/ 	.word	0x00000000


	//----- nvinfo : EIATTR_FRAME_SIZE
	.align		4
.L_340:
        /*07bc*/ 	.byte	0x04, 0x11
        /*07be*/ 	.short	(.L_342 - .L_341)
	.align		4
.L_341:
        /*07c0*/ 	.word	index@(_ZN5flash24flash_fwd_splitkv_kernelI23Flash_fwd_kernel_traitsILi128ELi64ELi128ELi4ELb0ELb0EN7cutlass6half_tE19Flash_kernel_traitsILi128ELi64ELi128ELi4ES3_EELb1ELb0ELb0ELb0ELb0ELb0ELb0ELb1EEEvNS_16Flash_fwd_paramsE)
        /*07c4*/ 	.word	0x00000000


	//----- nvinfo : EIATTR_REGCOUNT
	.align		4
.L_342:
        /*07c8*/ 	.byte	0x04, 0x2f
        /*07ca*/ 	.short	(.L_344 - .L_343)
	.align		4
.L_343:
        /*07cc*/ 	.word	index@(_ZN5flash24flash_fwd_splitkv_kernelI23Flash_fwd_kernel_traitsILi128ELi64ELi128ELi4ELb0ELb0EN7cutlass6half_tE19Flash_kernel_traitsILi128ELi64ELi128ELi4ES3_EELb1ELb0ELb0ELb0ELb0ELb1ELb0ELb0EEEvNS_16Flash_fwd_paramsE)
        /*07d0*/ 	.word	0x000000ff


	//----- nvinfo : EIATTR_FRAME_SIZE
	.align		4
.L_344:
        /*07d4*/ 	.byte	0x04, 0x11
        /*07d6*/ 	.short	(.L_346 - .L_345)
	.align		4
.L_345:
        /*07d8*/ 	.word	index@(_ZN5flash24flash_fwd_splitkv_kernelI23Flash_fwd_kernel_traitsILi128ELi64ELi128ELi4ELb0ELb0EN7cutlass6half_tE19Flash_kernel_traitsILi128ELi64ELi128ELi4ES3_EELb1ELb0ELb0ELb0ELb0ELb1ELb0ELb0EEEvNS_16Flash_fwd_paramsE)
        /*07dc*/ 	.word	0x00000000


	//----- nvinfo : EIATTR_REGCOUNT
	.align		4
.L_346:
        /*07e0*/ 	.byte	0x04, 0x2f
        /*07e2*/ 	.short	(.L_348 - .L_347)
	.align		4
.L_347:
        /*07e4*/ 	.word	index@(_ZN5flash24flash_fwd_splitkv_kernelI23Flash_fwd_kernel_traitsILi128ELi64ELi128ELi4ELb0ELb0EN7cutlass6half_tE19Flash_kernel_traitsILi128ELi64ELi128ELi4ES3_EELb1ELb0ELb0ELb0ELb0ELb0ELb0ELb0EEEvNS_16Flash_fwd_paramsE)
        /*07e8*/ 	.word	0x000000fe


	//----- nvinfo : EIATTR_FRAME_SIZE
	.align		4
.L_348:
        /*07ec*/ 	.byte	0x04, 0x11
        /*07ee*/ 	.short	(.L_350 - .L_349)
	.align		4
.L_349:
        /*07f0*/ 	.word	index@(_ZN5flash24flash_fwd_splitkv_kernelI23Flash_fwd_kernel_traitsILi128ELi64ELi128ELi4ELb0ELb0EN7cutlass6half_tE19Flash_kernel_traitsILi128ELi64ELi128ELi4ES3_EELb1ELb0ELb0ELb0ELb0ELb0ELb0ELb0EEEvNS_16Flash_fwd_paramsE)
        /*07f4*/ 	.word	0x00000000


	//----- nvinfo : EIATTR_REGCOUNT
	.align		4
.L_350:
        /*07f8*/ 	.byte	0x04, 0x2f
        /*07fa*/ 	.short	(.L_352 - .L_351)
	.align		4
.L_351:
        /*07fc*/ 	.word	index@(_ZN5flash32flash_fwd_splitkv_combine_kernelI23Flash_fwd_kernel_traitsILi128ELi64ELi128ELi4ELb0ELb0EN7cutlass6half_tE19Flash_kernel_traitsILi128ELi64ELi128ELi4ES3_EELi4ELi1ELb1EEEvNS_16Flash_fwd_paramsE)
        /*0800*/ 	.word	0x00000036


	//----- nvinfo : EIATTR_FRAME_SIZE
	.align		4
.L_352:
        /*0804*/ 	.byte	0x04, 0x11
        /*0806*/ 	.short	(.L_354 - .L_353)
	.align		4
.L_353:
        /*0808*/ 	.word	index@($__internal_13_$__cuda_sm20_div_s64)
        /*080c*/ 	.word	0x00000000


	//----- nvinfo : EIATTR_FRAME_SIZE
	.align		4
.L_354:
        /*0810*/ 	.byte	0x04, 0x11
        /*0812*/ 	.short	(.L_356 - .L_355)
	.align		4
.L_355:
        /*0814*/ 	.word	index@(_ZN5flash32flash_fwd_splitkv_combine_kernelI23Flash_fwd_kernel_traitsILi128ELi64ELi128ELi4ELb0ELb0EN7cutlass6half_tE19Flash_kernel_traitsILi128ELi64ELi128ELi4ES3_EELi4ELi1ELb1EEEvNS_16Flash_fwd_paramsE)
        /*0818*/ 	.word	0x00000000


	//----- nvinfo : EIATTR_REGCOUNT
	.align		4
.L_356:
        /*081c*/ 	.byte	0x04, 0x2f
        /*081e*/ 	.short	(.L_358 - .L_357)
	.align		4
.L_357:
        /*0820*/ 	.word	index@(_ZN5flash32flash_fwd_splitkv_combine_kernelI23Flash_fwd_kernel_traitsILi128ELi64ELi128ELi4ELb0ELb0EN7cutlass6half_tE19Flash_kernel_traitsILi128ELi64ELi128ELi4ES3_EELi4ELi2ELb1EEEvNS_16Flash_fwd_paramsE)
        /*0824*/ 	.word	0x00000038


	//----- nvinfo : EIATTR_FRAME_SIZE
	.align		4
.L_358:
        /*0828*/ 	.byte	0x04, 0x11
        /*082a*/ 	.short	(.L_360 - .L_359)
	.align		4
.L_359:
        /*082c*/ 	.word	index@($__internal_12_$__cuda_sm20_div_s64)
        /*0830*/ 	.word	0x00000000


	//----- nvinfo : EIATTR_FRAME_SIZE
	.align		4
.L_360:
        /*0834*/ 	.byte	0x04, 0x11
        /*0836*/ 	.short	(.L_362 - .L_361)
	.align		4
.L_361:
        /*0838*/ 	.word	index@(_ZN5flash32flash_fwd_splitkv_combine_kernelI23Flash_fwd_kernel_traitsILi128ELi64ELi128ELi4ELb0ELb0EN7cutlass6half_tE19Flash_kernel_traitsILi128ELi64ELi128ELi4ES3_EELi4ELi2ELb1EEEvNS_16Flash_fwd_paramsE)
        /*083c*/ 	.word	0x00000000


	//----- nvinfo : EIATTR_REGCOUNT
	.align		4
.L_362:
        /*0840*/ 	.byte	0x04, 0x2f
        /*0842*/ 	.short	(.L_364 - .L_363)
	.align		4
.L_363:
        /*0844*/ 	.word	index@(_ZN5flash32flash_fwd_splitkv_combine_kernelI23Flash_fwd_kernel_traitsILi128ELi64ELi128ELi4ELb0ELb0EN7cutlass6half_tE19Flash_kernel_traitsILi128ELi64ELi128ELi4ES3_EELi4ELi3ELb1EEEvNS_16Flash_fwd_paramsE)
        /*0848*/ 	.word	0x00000034


	//----- nvinfo : EIATTR_FRAME_SIZE
	.align		4
.L_364:
        /*084c*/ 	.byte	0x04, 0x11
        /*084e*/ 	.short	(.L_366 - .L_365)
	.align		4
.L_365:
        /*0850*/ 	.word	index@($__internal_11_$__cuda_sm20_div_s64)
        /*0854*/ 	.word	0x00000000


	//----- nvinfo : EIATTR_FRAME_SIZE
	.align		4
.L_366:
        /*0858*/ 	.byte	0x04, 0x11
        /*085a*/ 	.short	(.L_368 - .L_367)
	.align		4
.L_367:
        /*085c*/ 	.word	index@(_ZN5flash32flash_fwd_splitkv_combine_kernelI23Flash_fwd_kernel_traitsILi128ELi64ELi128ELi4ELb0ELb0EN7cutlass6half_tE19Flash_kernel_traitsILi128ELi64ELi128ELi4ES3_EELi4ELi3ELb1EEEvNS_16Flash_fwd_paramsE)
        /*0860*/ 	.word	0x00000000


	//----- nvinfo : EIATTR_REGCOUNT
	.align		4
.L_368:
        /*0864*/ 	.byte	0x04, 0x2f
        /*0866*/ 	.short	(.L_370 - .L_369)
	.align		4
.L_369:
        /*0868*/ 	.word	index@(_ZN5flash32flash_fwd_splitkv_combine_kernelI23Flash_fwd_kernel_traitsILi128ELi64ELi128ELi4ELb0ELb0EN7cutlass6half_tE19Flash_kernel_traitsILi128ELi64ELi128ELi4ES3_EELi4ELi4ELb1EEEvNS_16Flash_fwd_paramsE)
        /*086c*/ 	.word	0x00000034


	//----- nvinfo : EIATTR_FRAME_SIZE
	.align		4
.L_370:
        /*0870*/ 	.byte	0x04, 0x11
        /*0872*/ 	.short	(.L_372 - .L_371)
	.align		4
.L_371:
        /*0874*/ 	.word	index@($__internal_10_$__cuda_sm20_div_s64)
        /*0878*/ 	.word	0x00000000


	//----- nvinfo : EIATTR_FRAME_SIZE
	.align		4
.L_372:
        /*087c*/ 	.byte	0x04, 0x11
        /*087e*/ 	.short	(.L_374 - .L_373)
	.align		4
.L_373:
        /*0880*/ 	.word	index@(_ZN5flash32flash_fwd_splitkv_combine_kernelI23Flash_fwd_kernel_traitsILi128ELi64ELi128ELi4ELb0ELb0EN7cutlass6half_tE19Flash_kernel_traitsILi128ELi64ELi128ELi4ES3_EELi4ELi4ELb1EEEvNS_16Flash_fwd_paramsE)
        /*0884*/ 	.word	0x00000000


	//----- nvinfo : EIATTR_REGCOUNT
	.align		4
.L_374:
        /*0888*/ 	.byte	0x04, 0x2f
        /*088a*/ 	.short	(.L_376 - .L_375)
	.align		4
.L_375:
        /*088c*/ 	.word	index@(_ZN5flash32flash_fwd_splitkv_combine_kernelI23Flash_fwd_kernel_traitsILi128ELi64ELi128ELi4ELb0ELb0EN7cutlass6half_tE19Flash_kernel_traitsILi128ELi64ELi128ELi4ES3_EELi4ELi5ELb1EEEvNS_16Flash_fwd_paramsE)
        /*0890*/ 	.word	0x00000034


	//----- nvinfo : EIATTR_FRAME_SIZE
	.align		4
.L_376:
        /*0894*/ 	.byte	0x04, 0x11
        /*0896*/ 	.short	(.L_378 - .L_377)
	.align		4
.L_377:
        /*0898*/ 	.word	index@($__internal_9_$__cuda_sm20_div_s64)
        /*089c*/ 	.word	0x00000000


	//----- nvinfo : EIATTR_FRAME_SIZE
	.align		4
.L_378:
        /*08a0*/ 	.byte	0x04, 0x11
        /*08a2*/ 	.short	(.L_380 - .L_379)
	.align		4
.L_379:
        /*08a4*/ 	.word	index@(_ZN5flash32flash_fwd_splitkv_combine_kernelI23Flash_fwd_kernel_traitsILi128ELi64ELi128ELi4ELb0ELb0EN7cutlass6half_tE19Flash_kernel_traitsILi128ELi64ELi128ELi4ES3_EELi4ELi5ELb1EEEvNS_16Flash_fwd_paramsE)
        /*08a8*/ 	.word	0x00000000


	//----- nvinfo : EIATTR_REGCOUNT
	.align		4
.L_380:
        /*08ac*/ 	.byte	0x04, 0x2f
        /*08ae*/ 	.short	(.L_382 - .L_381)
	.align		4
.L_381:
        /*08b0*/ 	.word	index@(_ZN5flash32flash_fwd_splitkv_combine_kernelI23Flash_fwd_kernel_traitsILi128ELi64ELi128ELi4ELb0ELb0EN7cutlass6half_tE19Flash_kernel_traitsILi128ELi64ELi128ELi4ES3_EELi4ELi6ELb1EEEvNS_16Flash_fwd_paramsE)
        /*08b4*/ 	.word	0x0000003a


	//----- nvinfo : EIATTR_FRAME_SIZE
	.align		4
.L_382:
        /*08b8*/ 	.byte	0x04, 0x11
        /*08ba*/ 	.short	(.L_384 - .L_383)
	.align		4
.L_383:
        /*08bc*/ 	.word	index@($__internal_8_$__cuda_sm20_div_s64)
        /*08c0*/ 	.word	0x00000000


	//----- nvinfo : EIATTR_FRAME_SIZE
	.align		4
.L_384:
        /*08c4*/ 	.byte	0x04, 0x11
        /*08c6*/ 	.short	(.L_386 - .L_385)
	.align		4
.L_385:
        /*08c8*/ 	.word	index@(_ZN5flash32flash_fwd_splitkv_combine_kernelI23Flash_fwd_kernel_traitsILi128ELi64ELi128ELi4ELb0ELb0EN7cutlass6half_tE19Flash_kernel_traitsILi128ELi64ELi128ELi4ES3_EELi4ELi6ELb1EEEvNS_16Flash_fwd_paramsE)
        /*08cc*/ 	.word	0x00000000


	//----- nvinfo : EIATTR_REGCOUNT
	.align		4
.L_386:
        /*08d0*/ 	.byte	0x04, 0x2f
        /*08d2*/ 	.short	(.L_388 - .L_387)
	.align		4
.L_387:
        /*08d4*/ 	.word	index@(_ZN5flash32flash_fwd_splitkv_combine_kernelI23Flash_fwd_kernel_traitsILi128ELi64ELi128ELi4ELb0ELb0EN7cutlass6half_tE19Flash_kernel_traitsILi128ELi64ELi128ELi4ES3_EELi4ELi7ELb1EEEvNS_16Flash_fwd_paramsE)
        /*08d8*/ 	.word	0x0000003e


	//----- nvinfo : EIATTR_FRAME_SIZE
	.align		4
.L_388:
        /*08dc*/ 	.byte	0x04, 0x11
        /*08de*/ 	.short	(.L_390 - .L_389)
	.align		4
.L_389:
        /*08e0*/ 	.word	index@($__internal_7_$__cuda_sm20_div_s64)
        /*08e4*/ 	.word	0x00000000


	//----- nvinfo : EIATTR_FRAME_SIZE
	.align		4
.L_390:
        /*08e8*/ 	.byte	0x04, 0x11
        /*08ea*/ 	.short	(.L_392 - .L_391)
	.align		4
.L_391:
        /*08ec*/ 	.word	index@(_ZN5flash32flash_fwd_splitkv_combine_kernelI23Flash_fwd_kernel_traitsILi128ELi64ELi128ELi4ELb0ELb0EN7cutlass6half_tE19Flash_kernel_traitsILi128ELi64ELi128ELi4ES3_EELi4ELi7ELb1EEEvNS_16Flash_fwd_paramsE)
        /*08f0*/ 	.word	0x00000000


	//----- nvinfo : EIATTR_REGCOUNT
	.align		4
.L_392:
        /*08f4*/ 	.byte	0x04, 0x2f
        /*08f6*/ 	.short	(.L_394 - .L_393)
	.align		4
.L_393:
        /*08f8*/ 	.word	index@(_ZN5flash32flash_fwd_splitkv_combine_kernelI23Flash_fwd_kernel_traitsILi128ELi64ELi128ELi4ELb0ELb0EN7cutlass6half_tE19Flash_kernel_traitsILi128ELi64ELi128ELi4ES3_EELi4ELi1ELb0EEEvNS_16Flash_fwd_paramsE)
        /*08fc*/ 	.word	0x00000036


	//----- nvinfo : EIATTR_FRAME_SIZE
	.align		4
.L_394:
        /*0900*/ 	.byte	0x04, 0x11
        /*0902*/ 	.short	(.L_396 - .L_395)
	.align		4
.L_395:
        /*0904*/ 	.word	index@($__internal_6_$__cuda_sm20_div_s64)
        /*0908*/ 	.word	0x00000000


	//----- nvinfo : EIATTR_FRAME_SIZE
	.align		4
.L_396:
        /*090c*/ 	.byte	0x04, 0x11
        /*090e*/ 	.short	(.L_398 - .L_397)
	.align		4
.L_397:
        /*0910*/ 	.word	index@(_ZN5flash32flash_fwd_splitkv_combine_kernelI23Flash_fwd_kernel_traitsILi128ELi64ELi128ELi4ELb0ELb0EN7cutlass6half_tE19Flash_kernel_traitsILi128ELi64ELi128ELi4ES3_EELi4ELi1ELb0EEEvNS_16Flash_fwd_paramsE)
        /*0914*/ 	.word	0x00000000


	//----- nvinfo : EIATTR_REGCOUNT
	.align		4
.L_398:
        /*0918*/ 	.byte	0x04, 0x2f
        /*091a*/ 	.short	(.L_400 - .L_399)
	.align		4
.L_399:
        /*091c*/ 	.word	index@(_ZN5flash32flash_fwd_splitkv_combine_kernelI23Flash_fwd_kernel_traitsILi128ELi64ELi128ELi4ELb0ELb0EN7cutlass6half_tE19Flash_kernel_traitsILi128ELi64ELi128ELi4ES3_EELi4ELi2ELb0EEEvNS_16Flash_fwd_paramsE)
        /*0920*/ 	.word	0x00000038


	//----- nvinfo : EIATTR_FRAME_SIZE
	.align		4
.L_400:
        /*0924*/ 	.byte	0x04, 0x11
        /*0926*/ 	.short	(.L_402 - .L_401)
	.align		4
.L_401:
        /*0928*/ 	.word	index@($__internal_5_$__cuda_sm20_div_s64)
        /*092c*/ 	.word	0x00000000


	//----- nvinfo : EIATTR_FRAME_SIZE
	.align		4
.L_402:
        /*0930*/ 	.byte	0x04, 0x11
        /*0932*/ 	.short	(.L_404 - .L_403)
	.align		4
.L_403:
        /*0934*/ 	.word	index@(_ZN5flash32flash_fwd_splitkv_combine_kernelI23Flash_fwd_kernel_traitsILi128ELi64ELi128ELi4ELb0ELb0EN7cutlass6half_tE19Flash_kernel_traitsILi128ELi64ELi128ELi4ES3_EELi4ELi2ELb0EEEvNS_16Flash_fwd_paramsE)
        /*0938*/ 	.word	0x00000000


	//----- nvinfo : EIATTR_REGCOUNT
	.align		4
.L_404:
        /*093c*/ 	.byte	0x04, 0x2f
        /*093e*/ 	.short	(.L_406 - .L_405)
	.align		4
.L_405:
        /*0940*/ 	.word	index@(_ZN5flash32flash_fwd_splitkv_combine_kernelI23Flash_fwd_kernel_traitsILi128ELi64ELi128ELi4ELb0ELb0EN7cutlass6half_tE19Flash_kernel_traitsILi128ELi64ELi128ELi4ES3_EELi4ELi3ELb0EEEvNS_16Flash_fwd_paramsE)
        /*0944*/ 	.word	0x00000034


	//----- nvinfo : EIATTR_FRAME_SIZE
	.align		4
.L_406:
        /*0948*/ 	.byte	0x04, 0x11
        /*094a*/ 	.short	(.L_408 - .L_407)
	.align		4
.L_407:
        /*094c*/ 	.word	index@($__internal_4_$__cuda_sm20_div_s64)
        /*0950*/ 	.word	0x00000000


	//----- nvinfo : EIATTR_FRAME_SIZE
	.align		4
.L_408:
        /*0954*/ 	.byte	0x04, 0x11
        /*0956*/ 	.short	(.L_410 - .L_409)
	.align		4
.L_409:
        /*0958*/ 	.word	index@(_ZN5flash32flash_fwd_splitkv_combine_kernelI23Flash_fwd_kernel_traitsILi128ELi64ELi128ELi4ELb0ELb0EN7cutlass6half_tE19Flash_kernel_traitsILi128ELi64ELi128ELi4ES3_EELi4ELi3ELb0EEEvNS_16Flash_fwd_paramsE)
        /*095c*/ 	.word	0x00000000


	//----- nvinfo : EIATTR_REGCOUNT
	.align		4
.L_410:
        /*0960*/ 	.byte	0x04, 0x2f
        /*0962*/ 	.short	(.L_412 - .L_411)
	.align		4
.L_411:
        /*0964*/ 	.word	index@(_ZN5flash32flash_fwd_splitkv_combine_kernelI23Flash_fwd_kernel_traitsILi128ELi64ELi128ELi4ELb0ELb0EN7cutlass6half_tE19Flash_kernel_traitsILi128ELi64ELi128ELi4ES3_EELi4ELi4ELb0EEEvNS_16Flash_fwd_paramsE)
        /*0968*/ 	.word	0x00000034


	//----- nvinfo : EIATTR_FRAME_SIZE
	.align		4
.L_412:
        /*096c*/ 	.byte	0x04, 0x11
        /*096e*/ 	.short	(.L_414 - .L_413)
	.align		4
.L_413:
        /*0970*/ 	.word	index@($__internal_3_$__cuda_sm20_div_s64)
        /*0974*/ 	.word	0x00000000


	//----- nvinfo : EIATTR_FRAME_SIZE
	.align		4
.L_414:
        /*0978*/ 	.byte	0x04, 0x11
        /*097a*/ 	.short	(.L_416 - .L_415)
	.align		4
.L_415:
        /*097c*/ 	.word	index@(_ZN5flash32flash_fwd_splitkv_combine_kernelI23Flash_fwd_kernel_traitsILi128ELi64ELi128ELi4ELb0ELb0EN7cutlass6half_tE19Flash_kernel_traitsILi128ELi64ELi128ELi4ES3_EELi4ELi4ELb0EEEvNS_16Flash_fwd_paramsE)
        /*0980*/ 	.word	0x00000000


	//----- nvinfo : EIATTR_REGCOUNT
	.align		4
.L_416:
        /*0984*/ 	.byte	0x04, 0x2f
        /*0986*/ 	.short	(.L_418 - .L_417)
	.align		4
.L_417:
        /*0988*/ 	.word	index@(_ZN5flash32flash_fwd_splitkv_combine_kernelI23Flash_fwd_kernel_traitsILi128ELi64ELi128ELi4ELb0ELb0EN7cutlass6half_tE19Flash_kernel_traitsILi128ELi64ELi128ELi4ES3_EELi4ELi5ELb0EEEvNS_16Flash_fwd_paramsE)
        /*098c*/ 	.word	0x00000034


	//----- nvinfo : EIATTR_FRAME_SIZE
	.align		4
.L_418:
        /*0990*/ 	.byte	0x04, 0x11
        /*0992*/ 	.short	(.L_420 - .L_419)
	.align		4
.L_419:
        /*0994*/ 	.word	index@($__internal_2_$__cuda_sm20_div_s64)
        /*0998*/ 	.word	0x00000000


	//----- nvinfo : EIATTR_FRAME_SIZE
	.align		4
.L_420:
        /*099c*/ 	.byte	0x04, 0x11
        /*099e*/ 	.short	(.L_422 - .L_421)
	.align		4
.L_421:
        /*09a0*/ 	.word	index@(_ZN5flash32flash_fwd_splitkv_combine_kernelI23Flash_fwd_kernel_traitsILi128ELi64ELi128ELi4ELb0ELb0EN7cutlass6half_tE19Flash_kernel_traitsILi128ELi64ELi128ELi4ES3_EELi4ELi5ELb0EEEvNS_16Flash_fwd_paramsE)
        /*09a4*/ 	.word	0x00000000


	//----- nvinfo : EIATTR_REGCOUNT
	.align		4
.L_422:
        /*09a8*/ 	.byte	0x04, 0x2f
        /*09aa*/ 	.short	(.L_424 - .L_423)
	.align		4
.L_423:
        /*09ac*/ 	.word	index@(_ZN5flash32flash_fwd_splitkv_combine_kernelI23Flash_fwd_kernel_traitsILi128ELi64ELi128ELi4ELb0ELb0EN7cutlass6half_tE19Flash_kernel_traitsILi128ELi64ELi128ELi4ES3_EELi4ELi6ELb0EEEvNS_16Flash_fwd_paramsE)
        /*09b0*/ 	.word	0x0000003a


	//----- nvinfo : EIATTR_FRAME_SIZE
	.align		4
.L_424:
        /*09b4*/ 	.byte	0x04, 0x11
        /*09b6*/ 	.short	(.L_426 - .L_425)
	.align		4
.L_425:
        /*09b8*/ 	.word	index@($__internal_1_$__cuda_sm20_div_s64)
        /*09bc*/ 	.word	0x00000000


	//----- nvinfo : EIATTR_FRAME_SIZE
	.align		4
.L_426:
        /*09c0*/ 	.byte	0x04, 0x11
        /*09c2*/ 	.short	(.L_428 - .L_427)
	.align		4
.L_427:
        /*09c4*/ 	.word	index@(_ZN5flash32flash_fwd_splitkv_combine_kernelI23Flash_fwd_kernel_traitsILi128ELi64ELi128ELi4ELb0ELb0EN7cutlass6half_tE19Flash_kernel_traitsILi128ELi64ELi128ELi4ES3_EELi4ELi6ELb0EEEvNS_16Flash_fwd_paramsE)
        /*09c8*/ 	.word	0x00000000


	//----- nvinfo : EIATTR_REGCOUNT
	.align		4
.L_428:
        /*09cc*/ 	.byte	0x04, 0x2f
        /*09ce*/ 	.short	(.L_430 - .L_429)
	.align		4
.L_429:
        /*09d0*/ 	.word	index@(_ZN5flash32flash_fwd_splitkv_combine_kernelI23Flash_fwd_kernel_traitsILi128ELi64ELi128ELi4ELb0ELb0EN7cutlass6half_tE19Flash_kernel_traitsILi128ELi64ELi128ELi4ES3_EELi4ELi7ELb0EEEvNS_16Flash_fwd_paramsE)
        /*09d4*/ 	.word	0x0000003e


	//----- nvinfo : EIATTR_FRAME_SIZE
	.align		4
.L_430:
        /*09d8*/ 	.byte	0x04, 0x11
        /*09da*/ 	.short	(.L_432 - .L_431)
	.align		4
.L_431:
        /*09dc*/ 	.word	index@($__internal_0_$__cuda_sm20_div_s64)
        /*09e0*/ 	.word	0x00000000


	//----- nvinfo : EIATTR_FRAME_SIZE
	.align		4
.L_432:
        /*09e4*/ 	.byte	0x04, 0x11
        /*09e6*/ 	.short	(.L_434 - .L_433)
	.align		4
.L_433:
        /*09e8*/ 	.word	index@(_ZN5flash32flash_fwd_splitkv_combine_kernelI23Flash_fwd_kernel_traitsILi128ELi64ELi128ELi4ELb0ELb0EN7cutlass6half_tE19Flash_kernel_traitsILi128ELi64ELi128ELi4ES3_EELi4ELi7ELb0EEEvNS_16Flash_fwd_paramsE)
        /*09ec*/ 	.word	0x00000000


	//----- nvinfo : EIATTR_MIN_STACK_SIZE
	.align		4
.L_434:
        /*09f0*/ 	.byte	0x04, 0x12
        /*09f2*/ 	.short	(.L_436 - .L_435)
	.align		4
.L_435:
        /*09f4*/ 	.word	index@(_ZN5flash32flash_fwd_splitkv_combine_kernelI23Flash_fwd_kernel_traitsILi128ELi64ELi128ELi4ELb0ELb0EN7cutlass6half_tE19Flash_kernel_traitsILi128ELi64ELi128ELi4ES3_EELi4ELi7ELb0EEEvNS_16Flash_fwd_paramsE)
        /*09f8*/ 	.word	0x00000000


	//----- nvinfo : EIATTR_MIN_STACK_SIZE
	.align		4
.L_436:
        /*09fc*/ 	.byte	0x04, 0x12
        /*09fe*/ 	.short	(.L_438 - .L_437)
	.align		4
.L_437:
        /*0a00*/ 	.word	index@(_ZN5flash32flash_fwd_splitkv_combine_kernelI23Flash_fwd_kernel_traitsILi128ELi64ELi128ELi4ELb0ELb0EN7cutlass6half_tE19Flash_kernel_traitsILi128ELi64ELi128ELi4ES3_EELi4ELi6ELb0EEEvNS_16Flash_fwd_paramsE)
        /*0a04*/ 	.word	0x00000000


	//----- nvinfo : EIATTR_MIN_STACK_SIZE
	.align		4
.L_438:
        /*0a08*/ 	.byte	0x04, 0x12
        /*0a0a*/ 	.short	(.L_440 - .L_439)
	.align		4
.L_439:
        /*0a0c*/ 	.word	index@(_ZN5flash32flash_fwd_splitkv_combine_kernelI23Flash_fwd_kernel_traitsILi128ELi64ELi128ELi4ELb0ELb0EN7cutlass6half_tE19Flash_kernel_traitsILi128ELi64ELi128ELi4ES3_EELi4ELi5ELb0EEEvNS_16Flash_fwd_paramsE)
        /*0a10*/ 	.word	0x00000000


	//----- nvinfo : EIATTR_MIN_STACK_SIZE
	.align		4
.L_440:
        /*0a14*/ 	.byte	0x04, 0x12
        /*0a16*/ 	.short	(.L_442 - .L_441)
	.align		4
.L_441:
        /*0a18*/ 	.word	index@(_ZN5flash32flash_fwd_splitkv_combine_kernelI23Flash_fwd_kernel_traitsILi128ELi64ELi128ELi4ELb0ELb0EN7cutlass6half_tE19Flash_kernel_traitsILi128ELi64ELi128ELi4ES3_EELi4ELi4ELb0EEEvNS_16Flash_fwd_paramsE)
        /*0a1c*/ 	.word	0x00000000


	//----- nvinfo : EIATTR_MIN_STACK_SIZE
	.align		4
.L_442:
        /*0a20*/ 	.byte	0x04, 0x12
        /*0a22*/ 	.short	(.L_444 - .L_443)
	.align		4
.L_443:
        /*0a24*/ 	.word	index@(_ZN5flash32flash_fwd_splitkv_combine_kernelI23Flash_fwd_kernel_traitsILi128ELi64ELi128ELi4ELb0ELb0EN7cutlass6half_tE19Flash_kernel_traitsILi128ELi64ELi128ELi4ES3_EELi4ELi3ELb0EEEvNS_16Flash_fwd_paramsE)
        /*0a28*/ 	.word	0x00000000


	//----- nvinfo : EIATTR_MIN_STACK_SIZE
	.align		4
.L_444:
        /*0a2c*/ 	.byte	0x04, 0x12
        /*0a2e*/ 	.short	(.L_446 - .L_445)
	.align		4
.L_445:
        /*0a30*/ 	.word	index@(_ZN5flash32flash_fwd_splitkv_combine_kernelI23Flash_fwd_kernel_traitsILi128ELi64ELi128ELi4ELb0ELb0EN7cutlass6half_tE19Flash_kernel_traitsILi128ELi64ELi128ELi4ES3_EELi4ELi2ELb0EEEvNS_16Flash_fwd_paramsE)
        /*0a34*/ 	.word	0x00000000


	//----- nvinfo : EIATTR_MIN_STACK_SIZE
	.align		4
.L_446:
        /*0a38*/ 	.byte	0x04, 0x12
        /*0a3a*/ 	.short	(.L_448 - .L_447)
	.align		4
.L_447:
        /*0a3c*/ 	.word	index@(_ZN5flash32flash_fwd_splitkv_combine_kernelI23Flash_fwd_kernel_traitsILi128ELi64ELi128ELi4ELb0ELb0EN7cutlass6half_tE19Flash_kernel_traitsILi128ELi64ELi128ELi4ES3_EELi4ELi1ELb0EEEvNS_16Flash_fwd_paramsE)
        /*0a40*/ 	.word	0x00000000


	//----- nvinfo : EIATTR_MIN_STACK_SIZE
	.align		4
.L_448:
        /*0a44*/ 	.byte	0x04, 0x12
        /*0a46*/ 	.short	(.L_450 - .L_449)
	.align		4
.L_449:
        /*0a48*/ 	.word	index@(_ZN5flash32flash_fwd_splitkv_combine_kernelI23Flash_fwd_kernel_traitsILi128ELi64ELi128ELi4ELb0ELb0EN7cutlass6half_tE19Flash_kernel_traitsILi128ELi64ELi128ELi4ES3_EELi4ELi7ELb1EEEvNS_16Flash_fwd_paramsE)
        /*0a4c*/ 	.word	0x00000000


	//----- nvinfo : EIATTR_MIN_STACK_SIZE
	.align		4
.L_450:
        /*0a50*/ 	.byte	0x04, 0x12
        /*0a52*/ 	.short	(.L_452 - .L_451)
	.align		4
.L_451:
        /*0a54*/ 	.word	index@(_ZN5flash32flash_fwd_splitkv_combine_kernelI23Flash_fwd_kernel_traitsILi128ELi64ELi128ELi4ELb0ELb0EN7cutlass6half_tE19Flash_kernel_traitsILi128ELi64ELi128ELi4ES3_EELi4ELi6ELb1EEEvNS_16Flash_fwd_paramsE)
        /*0a58*/ 	.word	0x00000000


	//----- nvinfo : EIATTR_MIN_STACK_SIZE
	.align		4
.L_452:
        /*0a5c*/ 	.byte	0x04, 0x12
        /*0a5e*/ 	.short	(.L_454 - .L_453)
	.align		4
.L_453:
        /*0a60*/ 	.word	index@(_ZN5flash32flash_fwd_splitkv_combine_kernelI23Flash_fwd_kernel_traitsILi128ELi64ELi128ELi4ELb0ELb0EN7cutlass6half_tE19Flash_kernel_traitsILi128ELi64ELi128ELi4ES3_EELi4ELi5ELb1EEEvNS_16Flash_fwd_paramsE)
        /*0a64*/ 	.word	0x00000000


	//----- nvinfo : EIATTR_MIN_STACK_SIZE
	.align		4
.L_454:
        /*0a68*/ 	.byte	0x04, 0x12
        /*0a6a*/ 	.short	(.L_456 - .L_455)
	.align		4
.L_455:
        /*0a6c*/ 	.word	index@(_ZN5flash32flash_fwd_splitkv_combine_kernelI23Flash_fwd_kernel_traitsILi128ELi64ELi128ELi4ELb0ELb0EN7cutlass6half_tE19Flash_kernel_traitsILi128ELi64ELi128ELi4ES3_EELi4ELi4ELb1EEEvNS_16Flash_fwd_paramsE)
        /*0a70*/ 	.word	0x00000000


	//----- nvinfo : EIATTR_MIN_STACK_SIZE
	.align		4
.L_456:
        /*0a74*/ 	.byte	0x04, 0x12
        /*0a76*/ 	.short	(.L_458 - .L_457)
	.align		4
.L_457:
        /*0a78*/ 	.word	index@(_ZN5flash32flash_fwd_splitkv_combine_kernelI23Flash_fwd_kernel_traitsILi128ELi64ELi128ELi4ELb0ELb0EN7cutlass6half_tE19Flash_kernel_traitsILi128ELi64ELi128ELi4ES3_EELi4ELi3ELb1EEEvNS_16Flash_fwd_paramsE)
        /*0a7c*/ 	.word	0x00000000


	//----- nvinfo : EIATTR_MIN_STACK_SIZE
	.align		4
.L_458:
        /*0a80*/ 	.byte	0x04, 0x12
        /*0a82*/ 	.short	(.L_460 - .L_459)
	.align		4
.L_459:
        /*0a84*/ 	.word	index@(_ZN5flash32flash_fwd_splitkv_combine_kernelI23Flash_fwd_kernel_traitsILi128ELi64ELi128ELi4ELb0ELb0EN7cutlass6half_tE19Flash_kernel_traitsILi128ELi64ELi128ELi4ES3_EELi4ELi2ELb1EEEvNS_16Flash_fwd_paramsE)
        /*0a88*/ 	.word	0x00000000


	//----- nvinfo : EIATTR_MIN_STACK_SIZE
	.align		4
.L_460:
        /*0a8c*/ 	.byte	0x04, 0x12
        /*0a8e*/ 	.short	(.L_462 - .L_461)
	.align		4
.L_461:
        /*0a90*/ 	.word	index@(_ZN5flash32flash_fwd_splitkv_combine_kernelI23Flash_fwd_kernel_traitsILi128ELi64ELi128ELi4ELb0ELb0EN7cutlass6half_tE19Flash_kernel_traitsILi128ELi64ELi128ELi4ES3_EELi4ELi1ELb1EEEvNS_16Flash_fwd_paramsE)
        /*0a94*/ 	.word	0x00000000


	//----- nvinfo : EIATTR_MIN_STACK_SIZE
	.align		4
.L_462:
        /*0a98*/ 	.byte	0x04, 0x12
        /*0a9a*/ 	.short	(.L_464 - .L_463)
	.align		4
.L_463:
        /*0a9c*/ 	.word	index@(_ZN5flash24flash_fwd_splitkv_kernelI23Flash_fwd_kernel_traitsILi128ELi64ELi128ELi4ELb0ELb0EN7cutlass6half_tE19Flash_kernel_traitsILi128ELi64ELi128ELi4ES3_EELb1ELb0ELb0ELb0ELb0ELb0ELb0ELb0EEEvNS_16Flash_fwd_paramsE)
        /*0aa0*/ 	.word	0x00000000


	//----- nvinfo : EIATTR_MIN_STACK_SIZE
	.align		4
.L_464:
        /*0aa4*/ 	.byte	0x04, 0x12
        /*0aa6*/ 	.short	(.L_466 - .L_465)
	.align		4
.L_465:
        /*0aa8*/ 	.word	index@(_ZN5flash24flash_fwd_splitkv_kernelI23Flash_fwd_kernel_traitsILi128ELi64ELi128ELi4ELb0ELb0EN7cutlass6half_tE19Flash_kernel_traitsILi128ELi64ELi128ELi4ES3_EELb1ELb0ELb0ELb0ELb0ELb1ELb0ELb0EEEvNS_16Flash_fwd_paramsE)
        /*0aac*/ 	.word	0x00000000


	//----- nvinfo : EIATTR_MIN_STACK_SIZE
	.align		4
.L_466:
        /*0ab0*/ 	.byte	0x04, 0x12
        /*0ab2*/ 	.short	(.L_468 - .L_467)
	.align		4
.L_467:
        /*0ab4*/ 	.word	index@(_ZN5flash24flash_fwd_splitkv_kernelI23Flash_fwd_kernel_traitsILi128ELi64ELi128ELi4ELb0ELb0EN7cutlass6half_tE19Flash_kernel_traitsILi128ELi64ELi128ELi4ES3_EELb1ELb0ELb0ELb0ELb0ELb0ELb0ELb1EEEvNS_16Flash_fwd_paramsE)
        /*0ab8*/ 	.word	0x00000000


	//----- nvinfo : EIATTR_MIN_STACK_SIZE
	.align		4
.L_468:
        /*0abc*/ 	.byte	0x04, 0x12
        /*0abe*/ 	.short	(.L_470 - .L_469)
	.align		4
.L_469:
        /*0ac0*/ 	.word	index@(_ZN5flash24flash_fwd_splitkv_kernelI23Flash_fwd_kernel_traitsILi128ELi64ELi128ELi4ELb0ELb0EN7cutlass6half_tE19Flash_kernel_traitsILi128ELi64ELi128ELi4ES3_EELb1ELb0ELb0ELb0ELb0ELb1ELb0ELb1EEEvNS_16Flash_fwd_paramsE)
        /*0ac4*/ 	.word	0x00000000


	//----- nvinfo : EIATTR_MIN_STACK_SIZE
	.align		4
.L_470:
        /*0ac8*/ 	.byte	0x04, 0x12
        /*0aca*/ 	.short	(.L_472 - .L_471)
	.align		4
.L_471:
        /*0acc*/ 	.word	index@(_ZN5flash24flash_fwd_splitkv_kernelI23Flash_fwd_kernel_traitsILi128ELi64ELi128ELi4ELb0ELb0EN7cutlass6half_tE19Flash_kernel_traitsILi128ELi64ELi128ELi4ES3_EELb1ELb0ELb0ELb0ELb0ELb0ELb1ELb0EEEvNS_16Flash_fwd_paramsE)
        /*0ad0*/ 	.word	0x00000000


	//----- nvinfo : EIATTR_MIN_STACK_SIZE
	.align		4
.L_472:
        /*0ad4*/ 	.byte	0x04, 0x12
        /*0ad6*/ 	.short	(.L_474 - .L_473)
	.align		4
.L_473:
        /*0ad8*/ 	.word	index@(_ZN5flash24flash_fwd_splitkv_kernelI23Flash_fwd_kernel_traitsILi128ELi64ELi128ELi4ELb0ELb0EN7cutlass6half_tE19Flash_kernel_traitsILi128ELi64ELi128ELi4ES3_EELb1ELb0ELb0ELb0ELb0ELb1ELb1ELb0EEEvNS_16Flash_fwd_paramsE)
        /*0adc*/ 	.word	0x00000000


	//----- nvinfo : EIATTR_MIN_STACK_SIZE
	.align		4
.L_474:
        /*0ae0*/ 	.byte	0x04, 0x12
        /*0ae2*/ 	.short	(.L_476 - .L_475)
	.align		4
.L_475:
        /*0ae4*/ 	.word	index@(_ZN5flash24flash_fwd_splitkv_kernelI23Flash_fwd_kernel_traitsILi128ELi64ELi128ELi4ELb0ELb0EN7cutlass6half_tE19Flash_kernel_traitsILi128ELi64ELi128ELi4ES3_EELb1ELb0ELb0ELb0ELb0ELb0ELb1ELb1EEEvNS_16Flash_fwd_paramsE)
        /*0ae8*/ 	.word	0x00000000


	//----- nvinfo : EIATTR_MIN_STACK_SIZE
	.align		4
.L_476:
        /*0aec*/ 	.byte	0x04, 0x12
        /*0aee*/ 	.short	(.L_478 - .L_477)
	.align		4
.L_477:
        /*0af0*/ 	.word	index@(_ZN5flash24flash_fwd_splitkv_kernelI23Flash_fwd_kernel_traitsILi128ELi64ELi128ELi4ELb0ELb0EN7cutlass6half_tE19Flash_kernel_traitsILi128ELi64ELi128ELi4ES3_EELb1ELb0ELb0ELb0ELb0ELb1ELb1ELb1EEEvNS_16Flash_fwd_paramsE)
        /*0af4*/ 	.word	0x00000000


	//----- nvinfo : EIATTR_MIN_STACK_SIZE
	.align		4
.L_478:
        /*0af8*/ 	.byte	0x04, 0x12
        /*0afa*/ 	.short	(.L_480 - .L_479)
	.align		4
.L_479:
        /*0afc*/ 	.word	index@(_ZN5flash24flash_fwd_splitkv_kernelI23Flash_fwd_kernel_traitsILi128ELi64ELi128ELi4ELb0ELb0EN7cutlass6half_tE19Flash_kernel_traitsILi128ELi64ELi128ELi4ES3_EELb1ELb0ELb0ELb1ELb1ELb0ELb0ELb0EEEvNS_16Flash_fwd_paramsE)
        /*0b00*/ 	.word	0x00000000


	//----- nvinfo : EIATTR_MIN_STACK_SIZE
	.align		4
.L_480:
        /*0b04*/ 	.byte	0x04, 0x12
        /*0b06*/ 	.short	(.L_482 - .L_481)
	.align		4
.L_481:
        /*0b08*/ 	.word	index@(_ZN5flash24flash_fwd_splitkv_kernelI23Flash_fwd_kernel_traitsILi128ELi64ELi128ELi4ELb0ELb0EN7cutlass6half_tE19Flash_kernel_traitsILi128ELi64ELi128ELi4ES3_EELb1ELb0ELb0ELb1ELb1ELb1ELb0ELb0EEEvNS_16Flash_fwd_paramsE)
        /*0b0c*/ 	.word	0x00000000


	//----- nvinfo : EIATTR_MIN_STACK_SIZE
	.align		4
.L_482:
        /*0b10*/ 	.byte	0x04, 0x12
        /*0b12*/ 	.short	(.L_484 - .L_483)
	.align		4
.L_483:
        /*0b14*/ 	.word	index@(_ZN5flash24flash_fwd_splitkv_kernelI23Flash_fwd_kernel_traitsILi128ELi64ELi128ELi4ELb0ELb0EN7cutlass6half_tE19Flash_kernel_traitsILi128ELi64ELi128ELi4ES3_EELb1ELb0ELb0ELb1ELb1ELb0ELb1ELb0EEEvNS_16Flash_fwd_paramsE)
        /*0b18*/ 	.word	0x00000000


	//----- nvinfo : EIATTR_MIN_STACK_SIZE
	.align		4
.L_484:
        /*0b1c*/ 	.byte	0x04, 0x12
        /*0b1e*/ 	.short	(.L_486 - .L_485)
	.align		4
.L_485:
        /*0b20*/ 	.word	index@(_ZN5flash24flash_fwd_splitkv_kernelI23Flash_fwd_kernel_traitsILi128ELi64ELi128ELi4ELb0ELb0EN7cutlass6half_tE19Flash_kernel_traitsILi128ELi64ELi128ELi4ES3_EELb1ELb0ELb0ELb1ELb1ELb1ELb1ELb0EEEvNS_16Flash_fwd_paramsE)
        /*0b24*/ 	.word	0x00000000


	//----- nvinfo : EIATTR_MIN_STACK_SIZE
	.align		4
.L_486:
        /*0b28*/ 	.byte	0x04, 0x12
        /*0b2a*/ 	.short	(.L_488 - .L_487)
	.align		4
.L_487:
        /*0b2c*/ 	.word	index@(_ZN5flash24flash_fwd_splitkv_kernelI23Flash_fwd_kernel_traitsILi128ELi64ELi128ELi4ELb0ELb0EN7cutlass6half_tE19Flash_kernel_traitsILi128ELi64ELi128ELi4ES3_EELb1ELb0ELb0ELb0ELb1ELb0ELb0ELb0EEEvNS_16Flash_fwd_paramsE)
        /*0b30*/ 	.word	0x00000000


	//----- nvinfo : EIATTR_MIN_STACK_SIZE
	.align		4
.L_488:
        /*0b34*/ 	.byte	0x04, 0x12
        /*0b36*/ 	.short	(.L_490 - .L_489)
	.align		4
.L_489:
        /*0b38*/ 	.word	index@(_ZN5flash24flash_fwd_splitkv_kernelI23Flash_fwd_kernel_traitsILi128ELi64ELi128ELi4ELb0ELb0EN7cutlass6half_tE19Flash_kernel_traitsILi128ELi64ELi128ELi4ES3_EELb1ELb0ELb0ELb0ELb1ELb1ELb0ELb0EEEvNS_16Flash_fwd_paramsE)
        /*0b3c*/ 	.word	0x00000000


	//----- nvinfo : EIATTR_MIN_STACK_SIZE
	.align		4
.L_490:
        /*0b40*/ 	.byte	0x04, 0x12
        /*0b42*/ 	.short	(.L_492 - .L_491)
	.align		4
.L_491:
        /*0b44*/ 	.word	index@(_ZN5flash24flash_fwd_splitkv_kernelI23Flash_fwd_kernel_traitsILi128ELi64ELi128ELi4ELb0ELb0EN7cutlass6half_tE19Flash_kernel_traitsILi128ELi64ELi128ELi4ES3_EELb1ELb0ELb1ELb0ELb0ELb0ELb0ELb0EEEvNS_16Flash_fwd_paramsE)
        /*0b48*/ 	.word	0x00000000


	//----- nvinfo : EIATTR_MIN_STACK_SIZE
	.align		4
.L_492:
        /*0b4c*/ 	.byte	0x04, 0x12
        /*0b4e*/ 	.short	(.L_494 - .L_493)
	.align		4
.L_493:
        /*0b50*/ 	.word	index@(_ZN5flash24flash_fwd_splitkv_kernelI23Flash_fwd_kernel_traitsILi128ELi64ELi128ELi4ELb0ELb0EN7cutlass6half_tE19Flash_kernel_traitsILi128ELi64ELi128ELi4ES3_EELb1ELb0ELb1ELb0ELb0ELb1ELb0ELb0EEEvNS_16Flash_fwd_paramsE)
        /*0b54*/ 	.word	0x00000000


	//----- nvinfo : EIATTR_MIN_STACK_SIZE
	.align		4
.L_494:
        /*0b58*/ 	.byte	0x04, 0x12
        /*0b5a*/ 	.short	(.L_496 - .L_495)
	.align		4
.L_495:
        /*0b5c*/ 	.word	index@(_ZN5flash24flash_fwd_splitkv_kernelI23Flash_fwd_kernel_traitsILi128ELi64ELi128ELi4ELb0ELb0EN7cutlass6half_tE19Flash_kernel_traitsILi128ELi64ELi128ELi4ES3_EELb1ELb0ELb0ELb0ELb1ELb0ELb0ELb1EEEvNS_16Flash_fwd_paramsE)
        /*0b60*/ 	.word	0x00000000


	//----- nvinfo : EIATTR_MIN_STACK_SIZE
	.align		4
.L_496:
        /*0b64*/ 	.byte	0x04, 0x12
        /*0b66*/ 	.short	(.L_498 - .L_497)
	.align		4
.L_497:
        /*0b68*/ 	.word	index@(_ZN5flash24flash_fwd_splitkv_kernelI23Flash_fwd_kernel_traitsILi128ELi64ELi128ELi4ELb0ELb0EN7cutlass6half_tE19Flash_kernel_traitsILi128ELi64ELi128ELi4ES3_EELb1ELb0ELb0ELb0ELb1ELb1ELb0ELb1EEEvNS_16Flash_fwd_paramsE)
        /*0b6c*/ 	.word	0x00000000


	//----- nvinfo : EIATTR_MIN_STACK_SIZE
	.align		4
.L_498:
        /*0b70*/ 	.byte	0x04, 0x12
        /*0b72*/ 	.short	(.L_500 - .L_499)
	.align		4
.L_499:
        /*0b74*/ 	.word	index@(_ZN5flash24flash_fwd_splitkv_kernelI23Flash_fwd_kernel_traitsILi128ELi64ELi128ELi4ELb0ELb0EN7cutlass6half_tE19Flash_kernel_traitsILi128ELi64ELi128ELi4ES3_EELb1ELb0ELb1ELb0ELb0ELb0ELb0ELb1EEEvNS_16Flash_fwd_paramsE)
        /*0b78*/ 	.word	0x00000000


	//----- nvinfo : EIATTR_MIN_STACK_SIZE
	.align		4
.L_500:
        /*0b7c*/ 	.byte	0x04, 0x12
        /*0b7e*/ 	.short	(.L_502 - .L_501)
	.align		4
.L_501:
        /*0b80*/ 	.word	index@(_ZN5flash24flash_fwd_splitkv_kernelI23Flash_fwd_kernel_traitsILi128ELi64ELi128ELi4ELb0ELb0EN7cutlass6half_tE19Flash_kernel_traitsILi128ELi64ELi128ELi4ES3_EELb1ELb0ELb1ELb0ELb0ELb1ELb0ELb1EEEvNS_16Flash_fwd_paramsE)
        /*0b84*/ 	.word	0x00000000


	//----- nvinfo : EIATTR_MIN_STACK_SIZE
	.align		4
.L_502:
        /*0b88*/ 	.byte	0x04, 0x12
        /*0b8a*/ 	.short	(.L_504 - .L_503)
	.align		4
.L_503:
        /*0b8c*/ 	.word	index@(_ZN5flash24flash_fwd_splitkv_kernelI23Flash_fwd_kernel_traitsILi128ELi64ELi128ELi4ELb0ELb0EN7cutlass6half_tE19Flash_kernel_traitsILi128ELi64ELi128ELi4ES3_EELb1ELb0ELb0ELb0ELb1ELb0ELb1ELb0EEEvNS_16Flash_fwd_paramsE)
        /*0b90*/ 	.word	0x00000000


	//----- nvinfo : EIATTR_MIN_STACK_SIZE
	.align		4
.L_504:
        /*0b94*/ 	.byte	0x04, 0x12
        /*0b96*/ 	.short	(.L_506 - .L_505)
	.align		4
.L_505:
        /*0b98*/ 	.word	index@(_ZN5flash24flash_fwd_splitkv_kernelI23Flash_fwd_kernel_traitsILi128ELi64ELi128ELi4ELb0ELb0EN7cutlass6half_tE19Flash_kernel_traitsILi128ELi64ELi128ELi4ES3_EELb1ELb0ELb0ELb0ELb1ELb1ELb1ELb0EEEvNS_16Flash_fwd_paramsE)
        /*0b9c*/ 	.word	0x00000000


	//----- nvinfo : EIATTR_MIN_STACK_SIZE
	.align		4
.L_506:
        /*0ba0*/ 	.byte	0x04, 0x12
        /*0ba2*/ 	.short	(.L_508 - .L_507)
	.align		4
.L_507:
        /*0ba4*/ 	.word	index@(_ZN5flash24flash_fwd_splitkv_kernelI23Flash_fwd_kernel_traitsILi128ELi64ELi128ELi4ELb0ELb0EN7cutlass6half_tE19Flash_kernel_traitsILi128ELi64ELi128ELi4ES3_EELb1ELb0ELb1ELb0ELb0ELb0ELb1ELb0EEEvNS_16Flash_fwd_paramsE)
        /*0ba8*/ 	.word	0x00000000


	//----- nvinfo : EIATTR_MIN_STACK_SIZE
	.align		4
.L_508:
        /*0bac*/ 	.byte	0x04, 0x12
        /*0bae*/ 	.short	(.L_510 - .L_509)
	.align		4
.L_509:
        /*0bb0*/ 	.word	index@(_ZN5flash24flash_fwd_splitkv_kernelI23Flash_fwd_kernel_traitsILi128ELi64ELi128ELi4ELb0ELb0EN7cutlass6half_tE19Flash_kernel_traitsILi128ELi64ELi128ELi4ES3_EELb1ELb0ELb1ELb0ELb0ELb1ELb1ELb0EEEvNS_16Flash_fwd_paramsE)
        /*0bb4*/ 	.word	0x00000000


	//----- nvinfo : EIATTR_MIN_STACK_SIZE
	.align		4
.L_510:
        /*0bb8*/ 	.byte	0x04, 0x12
        /*0bba*/ 	.short	(.L_512 - .L_511)
	.align		4
.L_511:
        /*0bbc*/ 	.word	index@(_ZN5flash24flash_fwd_splitkv_kernelI23Flash_fwd_kernel_traitsILi128ELi64ELi128ELi4ELb0ELb0EN7cutlass6half_tE19Flash_kernel_traitsILi128ELi64ELi128ELi4ES3_EELb1ELb0ELb0ELb0ELb1ELb0ELb1ELb1EEEvNS_16Flash_fwd_paramsE)
        /*0bc0*/ 	.word	0x00000000


	//----- nvinfo : EIATTR_MIN_STACK_SIZE
	.align		4
.L_512:
        /*0bc4*/ 	.byte	0x04, 0x12
        /*0bc6*/ 	.short	(.L_514 - .L_513)
	.align		4
.L_513:
        /*0bc8*/ 	.word	index@(_ZN5flash24flash_fwd_splitkv_kernelI23Flash_fwd_kernel_traitsILi128ELi64ELi128ELi4ELb0ELb0EN7cutlass6half_tE19Flash_kernel_traitsILi128ELi64ELi128ELi4ES3_EELb1ELb0ELb0ELb0ELb1ELb1ELb1ELb1EEEvNS_16Flash_fwd_paramsE)
        /*0bcc*/ 	.word	0x00000000


	//----- nvinfo : EIATTR_MIN_STACK_SIZE
	.align		4
.L_514:
        /*0bd0*/ 	.byte	0x04, 0x12
        /*0bd2*/ 	.short	(.L_516 - .L_515)
	.align		4
.L_515:
        /*0bd4*/ 	.word	index@(_ZN5flash24flash_fwd_splitkv_kernelI23Flash_fwd_kernel_traitsILi128ELi64ELi128ELi4ELb0ELb0EN7cutlass6half_tE19Flash_kernel_traitsILi128ELi64ELi128ELi4ES3_EELb1ELb0ELb1ELb0ELb0ELb0ELb1ELb1EEEvNS_16Flash_fwd_paramsE)
        /*0bd8*/ 	.word	0x00000000


	//----- nvinfo : EIATTR_MIN_STACK_SIZE
	.align		4
.L_516:
        /*0bdc*/ 	.byte	0x04, 0x12
        /*0bde*/ 	.short	(.L_518 - .L_517)
	.align		4
.L_517:
        /*0be0*/ 	.word	index@(_ZN5flash24flash_fwd_splitkv_kernelI23Flash_fwd_kernel_traitsILi128ELi64ELi128ELi4ELb0ELb0EN7cutlass6half_tE19Flash_kernel_traitsILi128ELi64ELi128ELi4ES3_EELb1ELb0ELb1ELb0ELb0ELb1ELb1ELb1EEEvNS_16Flash_fwd_paramsE)
        /*0be4*/ 	.word	0x00000000


	//----- nvinfo : EIATTR_MIN_STACK_SIZE
	.align		4
.L_518:
        /*0be8*/ 	.byte	0x04, 0x12
        /*0bea*/ 	.short	(.L_520 - .L_519)
	.align		4
.L_519:
        /*0bec*/ 	.word	index@(_ZN5flash32flash_fwd_splitkv_combine_kernelI23Flash_fwd_kernel_traitsILi128ELi64ELi64ELi4ELb0ELb0EN7cutlass6half_tE19Flash_kernel_traitsILi128ELi64ELi64ELi4ES3_EELi4ELi7ELb0EEEvNS_16Flash_fwd_paramsE)
        /*0bf0*/ 	.word	0x00000000


	//----- nvinfo : EIATTR_MIN_STACK_SIZE
	.align		4
.L_520:
        /*0bf4*/ 	.byte	0x04, 0x12
        /*0bf6*/ 	.short	(.L_522 - .L_521)
	.align		4
.L_521:
        /*0bf8*/ 	.word	index@(_ZN5flash32flash_fwd_splitkv_combine_kernelI23Flash_fwd_kernel_traitsILi128ELi64ELi64ELi4ELb0ELb0EN7cutlass6half_tE19Flash_kernel_traitsILi128ELi64ELi64ELi4ES3_EELi4ELi6ELb0EEEvNS_16Flash_fwd_paramsE)
        /*0bfc*/ 	.word	0x00000000


	//----- nvinfo : EIATTR_MIN_STACK_SIZE
	.align		4
.L_522:
        /*0c00*/ 	.byte	0x04, 0x12
        /*0c02*/ 	.short	(.L_524 - .L_523)
	.align		4
.L_523:
        /*0c04*/ 	.word	index@(_ZN5flash32flash_fwd_splitkv_combine_kernelI23Flash_fwd_kernel_traitsILi128ELi64ELi64ELi4ELb0ELb0EN7cutlass6half_tE19Flash_kernel_traitsILi128ELi64ELi64ELi4ES3_EELi4ELi5ELb0EEEvNS_16Flash_fwd_paramsE)
        /*0c08*/ 	.word	0x00000000


	//----- nvinfo : EIATTR_MIN_STACK_SIZE
	.align		4
.L_524:
        /*0c0c*/ 	.byte	0x04, 0x12
        /*0c0e*/ 	.short	(.L_526 - .L_525)
	.align		4
.L_525:
        /*0c10*/ 	.word	index@(_ZN5flash32flash_fwd_splitkv_combine_kernelI23Flash_fwd_kernel_traitsILi128ELi64ELi64ELi4ELb0ELb0EN7cutlass6half_tE19Flash_kernel_traitsILi128ELi64ELi64ELi4ES3_EELi4ELi4ELb0EEEvNS_16Flash_fwd_paramsE)
        /*0c14*/ 	.word	0x00000000


	//----- nvinfo : EIATTR_MIN_STACK_SIZE
	.align		4
.L_526:
        /*0c18*/ 	.byte	0x04, 0x12
        /*0c1a*/ 	.short	(.L_528 - .L_527)
	.align		4
.L_527:
        /*0c1c*/ 	.word	index@(_ZN5flash32flash_fwd_splitkv_combine_kernelI23Flash_fwd_kernel_traitsILi128ELi64ELi64ELi4ELb0ELb0EN7cutlass6half_tE19Flash_kernel_traitsILi128ELi64ELi64ELi4ES3_EELi4ELi3ELb0EEEvNS_16Flash_fwd_paramsE)
        /*0c20*/ 	.word	0x00000000


	//----- nvinfo : EIATTR_MIN_STACK_SIZE
	.align		4
.L_528:
        /*0c24*/ 	.byte	0x04, 0x12
        /*0c26*/ 	.short	(.L_530 - .L_529)
	.align		4
.L_529:
        /*0c28*/ 	.word	index@(_ZN5flash32flash_fwd_splitkv_combine_kernelI23Flash_fwd_kernel_traitsILi128ELi64ELi64ELi4ELb0ELb0EN7cutlass6half_tE19Flash_kernel_traitsILi128ELi64ELi64ELi4ES3_EELi4ELi2ELb0EEEvNS_16Flash_fwd_paramsE)
        /*0c2c*/ 	.word	0x00000000


	//----- nvinfo : EIATTR_MIN_STACK_SIZE
	.align		4
.L_530:
        /*0c30*/ 	.byte	0x04, 0x12
        /*0c32*/ 	.short	(.L_532 - .L_531)
	.align		4
.L_531:
        /*0c34*/ 	.word	index@(_ZN5flash32flash_fwd_splitkv_combine_kernelI23Flash_fwd_kernel_traitsILi128ELi64ELi64ELi4ELb0ELb0EN7cutlass6half_tE19Flash_kernel_traitsILi128ELi64ELi64ELi4ES3_EELi4ELi1ELb0EEEvNS_16Flash_fwd_paramsE)
        /*0c38*/ 	.word	0x00000000


	//----- nvinfo : EIATTR_MIN_STACK_SIZE
	.align		4
.L_532:
        /*0c3c*/ 	.byte	0x04, 0x12
        /*0c3e*/ 	.short	(.L_534 - .L_533)
	.align		4
.L_533:
        /*0c40*/ 	.word	index@(_ZN5flash32flash_fwd_splitkv_combine_kernelI23Flash_fwd_kernel_traitsILi128ELi64ELi64ELi4ELb0ELb0EN7cutlass6half_tE19Flash_kernel_traitsILi128ELi64ELi64ELi4ES3_EELi4ELi7ELb1EEEvNS_16Flash_fwd_paramsE)
        /*0c44*/ 	.word	0x00000000


	//----- nvinfo : EIATTR_MIN_STACK_SIZE
	.align		4
.L_534:
        /*0c48*/ 	.byte	0x04, 0x12
        /*0c4a*/ 	.short	(.L_536 - .L_535)
	.align		4
.L_535:
        /*0c4c*/ 	.word	index@(_ZN5flash32flash_fwd_splitkv_combine_kernelI23Flash_fwd_kernel_traitsILi128ELi64ELi64ELi4ELb0ELb0EN7cutlass6half_tE19Flash_kernel_traitsILi128ELi64ELi64ELi4ES3_EELi4ELi6ELb1EEEvNS_16Flash_fwd_paramsE)
        /*0c50*/ 	.word	0x00000000


	//----- nvinfo : EIATTR_MIN_STACK_SIZE
	.align		4
.L_536:
        /*0c54*/ 	.byte	0x04, 0x12
        /*0c56*/ 	.short	(.L_538 - .L_537)
	.align		4
.L_537:
        /*0c58*/ 	.word	index@(_ZN5flash32flash_fwd_splitkv_combine_kernelI23Flash_fwd_kernel_traitsILi128ELi64ELi64ELi4ELb0ELb0EN7cutlass6half_tE19Flash_kernel_traitsILi128ELi64ELi64ELi4ES3_EELi4ELi5ELb1EEEvNS_16Flash_fwd_paramsE)
        /*0c5c*/ 	.word	0x00000000


	//----- nvinfo : EIATTR_MIN_STACK_SIZE
	.align		4
.L_538:
        /*0c60*/ 	.byte	0x04, 0x12
        /*0c62*/ 	.short	(.L_540 - .L_539)
	.align		4
.L_539:
        /*0c64*/ 	.word	index@(_ZN5flash32flash_fwd_splitkv_combine_kernelI23Flash_fwd_kernel_traitsILi128ELi64ELi64ELi4ELb0ELb0EN7cutlass6half_tE19Flash_kernel_traitsILi128ELi64ELi64ELi4ES3_EELi4ELi4ELb1EEEvNS_16Flash_fwd_paramsE)
        /*0c68*/ 	.word	0x00000000


	//----- nvinfo : EIATTR_MIN_STACK_SIZE
	.align		4
.L_540:
        /*0c6c*/ 	.byte	0x04, 0x12
        /*0c6e*/ 	.short	(.L_542 - .L_541)
	.align		4
.L_541:
        /*0c70*/ 	.word	index@(_ZN5flash32flash_fwd_splitkv_combine_kernelI23Flash_fwd_kernel_traitsILi128ELi64ELi64ELi4ELb0ELb0EN7cutlass6half_tE19Flash_kernel_traitsILi128ELi64ELi64ELi4ES3_EELi4ELi3ELb1EEEvNS_16Flash_fwd_paramsE)
        /*0c74*/ 	.word	0x00000000


	//----- nvinfo : EIATTR_MIN_STACK_SIZE
	.align		4
.L_542:
        /*0c78*/ 	.byte	0x04, 0x12
        /*0c7a*/ 	.short	(.L_544 - .L_543)
	.align		4
.L_543:
        /*0c7c*/ 	.word	index@(_ZN5flash32flash_fwd_splitkv_combine_kernelI23Flash_fwd_kernel_traitsILi128ELi64ELi64ELi4ELb0ELb0EN7cutlass6half_tE19Flash_kernel_traitsILi128ELi64ELi64ELi4ES3_EELi4ELi2ELb1EEEvNS_16Flash_fwd_paramsE)
        /*0c80*/ 	.word	0x00000000


	//----- nvinfo : EIATTR_MIN_STACK_SIZE
	.align		4
.L_544:
        /*0c84*/ 	.byte	0x04, 0x12
        /*0c86*/ 	.short	(.L_546 - .L_545)
	.align		4
.L_545:
        /*0c88*/ 	.word	index@(_ZN5flash32flash_fwd_splitkv_combine_kernelI23Flash_fwd_kernel_traitsILi128ELi64ELi64ELi4ELb0ELb0EN7cutlass6half_tE19Flash_kernel_traitsILi128ELi64ELi64ELi4ES3_EELi4ELi1ELb1EEEvNS_16Flash_fwd_paramsE)
        /*0c8c*/ 	.word	0x00000000


	//----- nvinfo : EIATTR_MIN_STACK_SIZE
	.align		4
.L_546:
        /*0c90*/ 	.byte	0x04, 0x12
        /*0c92*/ 	.short	(.L_548 - .L_547)
	.align		4
.L_547:
        /*0c94*/ 	.word	index@(_ZN5flash24flash_fwd_splitkv_kernelI23Flash_fwd_kernel_traitsILi128ELi64ELi64ELi4ELb0ELb0EN7cutlass6half_tE19Flash_kernel_traitsILi128ELi64ELi64ELi4ES3_EELb1ELb0ELb0ELb0ELb0ELb0ELb0ELb0EEEvNS_16Flash_fwd_paramsE)
        /*0c98*/ 	.word	0x00000000


	//----- nvinfo : EIATTR_MIN_STACK_SIZE
	.align		4
.L_548:
        /*0c9c*/ 	.byte	0x04, 0x12
        /*0c9e*/ 	.short	(.L_550 - .L_549)
	.align		4
.L_549:
        /*0ca0*/ 	.word	index@(_ZN5flash24flash_fwd_splitkv_kernelI23Flash_fwd_kernel_traitsILi128ELi64ELi64ELi4ELb0ELb0EN7cutlass6half_tE19Flash_kernel_traitsILi128ELi64ELi64ELi4ES3_EELb1ELb0ELb0ELb0ELb0ELb1ELb0ELb0EEEvNS_16Flash_fwd_paramsE)
        /*0ca4*/ 	.word	0x00000000


	//----- nvinfo : EIATTR_MIN_STACK_SIZE
	.align		4
.L_550:
        /*0ca8*/ 	.byte	0x04, 0x12
        /*0caa*/ 	.short	(.L_552 - .L_551)
	.align		4
.L_551:
        /*0cac*/ 	.word	index@(_ZN5flash24flash_fwd_splitkv_kernelI23Flash_fwd_kernel_traitsILi128ELi64ELi64ELi4ELb0ELb0EN7cutlass6half_tE19Flash_kernel_traitsILi128ELi64ELi64ELi4ES3_EELb1ELb0ELb0ELb0ELb0ELb0ELb0ELb1EEEvNS_16Flash_fwd_paramsE)
        /*0cb0*/ 	.word	0x00000000


	//----- nvinfo : EIATTR_MIN_STACK_SIZE
	.align		4
.L_552:
        /*0cb4*/ 	.byte	0x04, 0x12
        /*0cb6*/ 	.short	(.L_554 - .L_553)
	.align		4
.L_553:
        /*0cb8*/ 	.word	index@(_ZN5flash24flash_fwd_splitkv_kernelI23Flash_fwd_kernel_traitsILi128ELi64ELi64ELi4ELb0ELb0EN7cutlass6half_tE19Flash_kernel_traitsILi128ELi64ELi64ELi4ES3_EELb1ELb0ELb0ELb0ELb0ELb1ELb0ELb1EEEvNS_16Flash_fwd_paramsE)
        /*0cbc*/ 	.word	0x00000000


	//----- nvinfo : EIATTR_MIN_STACK_SIZE
	.align		4
.L_554:
        /*0cc0*/ 	.byte	0x04, 0x12
        /*0cc2*/ 	.short	(.L_556 - .L_555)
	.align		4
.L_555:
        /*0cc4*/ 	.word	index@(_ZN5flash24flash_fwd_splitkv_kernelI23Flash_fwd_kernel_traitsILi128ELi64ELi64ELi4ELb0ELb0EN7cutlass6half_tE19Flash_kernel_traitsILi128ELi64ELi64ELi4ES3_EELb1ELb0ELb0ELb0ELb0ELb0ELb1ELb0EEEvNS_16Flash_fwd_paramsE)
        /*0cc8*/ 	.word	0x00000000


	//----- nvinfo : EIATTR_MIN_STACK_SIZE
	.align		4
.L_556:
        /*0ccc*/ 	.byte	0x04, 0x12
        /*0cce*/ 	.short	(.L_558 - .L_557)
	.align		4
.L_557:
        /*0cd0*/ 	.word	index@(_ZN5flash24flash_fwd_splitkv_kernelI23Flash_fwd_kernel_traitsILi128ELi64ELi64ELi4ELb0ELb0EN7cutlass6half_tE19Flash_kernel_traitsILi128ELi64ELi64ELi4ES3_EELb1ELb0ELb0ELb0ELb0ELb1ELb1ELb0EEEvNS_16Flash_fwd_paramsE)
        /*0cd4*/ 	.word	0x00000000


	//----- nvinfo : EIATTR_MIN_STACK_SIZE
	.align		4
.L_558:
        /*0cd8*/ 	.byte	0x04, 0x12
        /*0cda*/ 	.short	(.L_560 - .L_559)
	.align		4
.L_559:
        /*0cdc*/ 	.word	index@(_ZN5flash24flash_fwd_splitkv_kernelI23Flash_fwd_kernel_traitsILi128ELi64ELi64ELi4ELb0ELb0EN7cutlass6half_tE19Flash_kernel_traitsILi128ELi64ELi64ELi4ES3_EELb1ELb0ELb0ELb0ELb0ELb0ELb1ELb1EEEvNS_16Flash_fwd_paramsE)
        /*0ce0*/ 	.word	0x00000000


	//----- nvinfo : EIATTR_MIN_STACK_SIZE
	.align		4
.L_560:
        /*0ce4*/ 	.byte	0x04, 0x12
        /*0ce6*/ 	.short	(.L_562 - .L_561)
	.align		4
.L_561:
        /*0ce8*/ 	.word	index@(_ZN5flash24flash_fwd_splitkv_kernelI23Flash_fwd_kernel_traitsILi128ELi64ELi64ELi4ELb0ELb0EN7cutlass6half_tE19Flash_kernel_traitsILi128ELi64ELi64ELi4ES3_EELb1ELb0ELb0ELb0ELb0ELb1ELb1ELb1EEEvNS_16Flash_fwd_paramsE)
        /*0cec*/ 	.word	0x00000000


	//----- nvinfo : EIATTR_MIN_STACK_SIZE
	.align		4
.L_562:
        /*0cf0*/ 	.byte	0x04, 0x12
        /*0cf2*/ 	.short	(.L_564 - .L_563)
	.align		4
.L_563:
        /*0cf4*/ 	.word	index@(_ZN5flash24flash_fwd_splitkv_kernelI23Flash_fwd_kernel_traitsILi128ELi64ELi64ELi4ELb0ELb0EN7cutlass6half_tE19Flash_kernel_traitsILi128ELi64ELi64ELi4ES3_EELb1ELb0ELb0ELb1ELb1ELb0ELb0ELb0EEEvNS_16Flash_fwd_paramsE)
        /*0cf8*/ 	.word	0x00000000


	//----- nvinfo : EIATTR_MIN_STACK_SIZE
	.align		4
.L_564:
        /*0cfc*/ 	.byte	0x04, 0x12
        /*0cfe*/ 	.short	(.L_566 - .L_565)
	.align		4
.L_565:
        /*0d00*/ 	.word	index@(_ZN5flash24flash_fwd_splitkv_kernelI23Flash_fwd_kernel_traitsILi128ELi64ELi64ELi4ELb0ELb0EN7cutlass6half_tE19Flash_kernel_traitsILi128ELi64ELi64ELi4ES3_EELb1ELb0ELb0ELb1ELb1ELb1ELb0ELb0EEEvNS_16Flash_fwd_paramsE)
        /*0d04*/ 	.word	0x00000000


	//----- nvinfo : EIATTR_MIN_STACK_SIZE
	.align		4
.L_566:
        /*0d08*/ 	.byte	0x04, 0x12
        /*0d0a*/ 	.short	(.L_568 - .L_567)
	.align		4
.L_567:
        /*0d0c*/ 	.word	index@(_ZN5flash24flash_fwd_splitkv_kernelI23Flash_fwd_kernel_traitsILi128ELi64ELi64ELi4ELb0ELb0EN7cutlass6half_tE19Flash_kernel_traitsILi128ELi64ELi64ELi4ES3_EELb1ELb0ELb0ELb1ELb1ELb0ELb1ELb0EEEvNS_16Flash_fwd_paramsE)
        /*0d10*/ 	.word	0x00000000


	//----- nvinfo : EIATTR_MIN_STACK_SIZE
	.align		4
.L_568:
        /*0d14*/ 	.byte	0x04, 0x12
        /*0d16*/ 	.short	(.L_570 - .L_569)
	.align		4
.L_569:
        /*0d18*/ 	.word	index@(_ZN5flash24flash_fwd_splitkv_kernelI23Flash_fwd_kernel_traitsILi128ELi64ELi64ELi4ELb0ELb0EN7cutlass6half_tE19Flash_kernel_traitsILi128ELi64ELi64ELi4ES3_EELb1ELb0ELb0ELb1ELb1ELb1ELb1ELb0EEEvNS_16Flash_fwd_paramsE)
        /*0d1c*/ 	.word	0x00000000


	//----- nvinfo : EIATTR_MIN_STACK_SIZE
	.align		4
.L_570:
        /*0d20*/ 	.byte	0x04, 0x12
        /*0d22*/ 	.short	(.L_572 - .L_571)
	.align		4
.L_571:
        /*0d24*/ 	.word	index@(_ZN5flash24flash_fwd_splitkv_kernelI23Flash_fwd_kernel_traitsILi128ELi64ELi64ELi4ELb0ELb0EN7cutlass6half_tE19Flash_kernel_traitsILi128ELi64ELi64ELi4ES3_EELb1ELb0ELb0ELb0ELb1ELb0ELb0ELb0EEEvNS_16Flash_fwd_paramsE)
        /*0d28*/ 	.word	0x00000000


	//----- nvinfo : EIATTR_MIN_STACK_SIZE
	.align		4
.L_572:
        /*0d2c*/ 	.byte	0x04, 0x12
        /*0d2e*/ 	.short	(.L_574 - .L_573)
	.align		4
.L_573:
        /*0d30*/ 	.word	index@(_ZN5flash24flash_fwd_splitkv_kernelI23Flash_fwd_kernel_traitsILi128ELi64ELi64ELi4ELb0ELb0EN7cutlass6half_tE19Flash_kernel_traitsILi128ELi64ELi64ELi4ES3_EELb1ELb0ELb0ELb0ELb1ELb1ELb0ELb0EEEvNS_16Flash_fwd_paramsE)
        /*0d34*/ 	.word	0x00000000


	//----- nvinfo : EIATTR_MIN_STACK_SIZE
	.align		4
.L_574:
        /*0d38*/ 	.byte	0x04, 0x12
        /*0d3a*/ 	.short	(.L_576 - .L_575)
	.align		4
.L_575:
        /*0d3c*/ 	.word	index@(_ZN5flash24flash_fwd_splitkv_kernelI23Flash_fwd_kernel_traitsILi128ELi64ELi64ELi4ELb0ELb0EN7cutlass6half_tE19Flash_kernel_traitsILi128ELi64ELi64ELi4ES3_EELb1ELb0ELb1ELb0ELb0ELb0ELb0ELb0EEEvNS_16Flash_fwd_paramsE)
        /*0d40*/ 	.word	0x00000000


	//----- nvinfo : EIATTR_MIN_STACK_SIZE
	.align		4
.L_576:
        /*0d44*/ 	.byte	0x04, 0x12
        /*0d46*/ 	.short	(.L_578 - .L_577)
	.align		4
.L_577:
        /*0d48*/ 	.word	index@(_ZN5flash24flash_fwd_splitkv_kernelI23Flash_fwd_kernel_traitsILi128ELi64ELi64ELi4ELb0ELb0EN7cutlass6half_tE19Flash_kernel_traitsILi128ELi64ELi64ELi4ES3_EELb1ELb0ELb1ELb0ELb0ELb1ELb0ELb0EEEvNS_16Flash_fwd_paramsE)
        /*0d4c*/ 	.word	0x00000000


	//----- nvinfo : EIATTR_MIN_STACK_SIZE
	.align		4
.L_578:
        /*0d50*/ 	.byte	0x04, 0x12
        /*0d52*/ 	.short	(.L_580 - .L_579)
	.align		4
.L_579:
        /*0d54*/ 	.word	index@(_ZN5flash24flash_fwd_splitkv_kernelI23Flash_fwd_kernel_traitsILi128ELi64ELi64ELi4ELb0ELb0EN7cutlass6half_tE19Flash_kernel_traitsILi128ELi64ELi64ELi4ES3_EELb1ELb0ELb0ELb0ELb1ELb0ELb0ELb1EEEvNS_16Flash_fwd_paramsE)
        /*0d58*/ 	.word	0x00000000


	//----- nvinfo : EIATTR_MIN_STACK_SIZE
	.align		4
.L_580:
        /*0d5c*/ 	.byte	0x04, 0x12
        /*0d5e*/ 	.short	(.L_582 - .L_581)
	.align		4
.L_581:
        /*0d60*/ 	.word	index@(_ZN5flash24flash_fwd_splitkv_kernelI23Flash_fwd_kernel_traitsILi128ELi64ELi64ELi4ELb0ELb0EN7cutlass6half_tE19Flash_kernel_traitsILi128ELi64ELi64ELi4ES3_EELb1ELb0ELb0ELb0ELb1ELb1ELb0ELb1EEEvNS_16Flash_fwd_paramsE)
        /*0d64*/ 	.word	0x00000000


	//----- nvinfo : EIATTR_MIN_STACK_SIZE
	.align		4
.L_582:
        /*0d68*/ 	.byte	0x04, 0x12
        /*0d6a*/ 	.short	(.L_584 - .L_583)
	.align		4
.L_583:
        /*0d6c*/ 	.word	index@(_ZN5flash24flash_fwd_splitkv_kernelI23Flash_fwd_kernel_traitsILi128ELi64ELi64ELi4ELb0ELb0EN7cutlass6half_tE19Flash_kernel_traitsILi128ELi64ELi64ELi4ES3_EELb1ELb0ELb1ELb0ELb0ELb0ELb0ELb1EEEvNS_16Flash_fwd_paramsE)
        /*0d70*/ 	.word	0x00000000


	//----- nvinfo : EIATTR_MIN_STACK_SIZE
	.align		4
.L_584:
        /*0d74*/ 	.byte	0x04, 0x12
        /*0d76*/ 	.short	(.L_586 - .L_585)
	.align		4
.L_585:
        /*0d78*/ 	.word	index@(_ZN5flash24flash_fwd_splitkv_kernelI23Flash_fwd_kernel_traitsILi128ELi64ELi64ELi4ELb0ELb0EN7cutlass6half_tE19Flash_kernel_traitsILi128ELi64ELi64ELi4ES3_EELb1ELb0ELb1ELb0ELb0ELb1ELb0ELb1EEEvNS_16Flash_fwd_paramsE)
        /*0d7c*/ 	.word	0x00000000


	//----- nvinfo : EIATTR_MIN_STACK_SIZE
	.align		4
.L_586:
        /*0d80*/ 	.byte	0x04, 0x12
        /*0d82*/ 	.short	(.L_588 - .L_587)
	.align		4
.L_587:
        /*0d84*/ 	.word	index@(_ZN5flash24flash_fwd_splitkv_kernelI23Flash_fwd_kernel_traitsILi128ELi64ELi64ELi4ELb0ELb0EN7cutlass6half_tE19Flash_kernel_traitsILi128ELi64ELi64ELi4ES3_EELb1ELb0ELb0ELb0ELb1ELb0ELb1ELb0EEEvNS_16Flash_fwd_paramsE)
        /*0d88*/ 	.word	0x00000000


	//----- nvinfo : EIATTR_MIN_STACK_SIZE
	.align		4
.L_588:
        /*0d8c*/ 	.byte	0x04, 0x12
        /*0d8e*/ 	.short	(.L_590 - .L_589)
	.align		4
.L_589:
        /*0d90*/ 	.word	index@(_ZN5flash24flash_fwd_splitkv_kernelI23Flash_fwd_kernel_traitsILi128ELi64ELi64ELi4ELb0ELb0EN7cutlass6half_tE19Flash_kernel_traitsILi128ELi64ELi64ELi4ES3_EELb1ELb0ELb0ELb0ELb1ELb1ELb1ELb0EEEvNS_16Flash_fwd_paramsE)
        /*0d94*/ 	.word	0x00000000


	//----- nvinfo : EIATTR_MIN_STACK_SIZE
	.align		4
.L_590:
        /*0d98*/ 	.byte	0x04, 0x12
        /*0d9a*/ 	.short	(.L_592 - .L_591)
	.align		4
.L_591:
        /*0d9c*/ 	.word	index@(_ZN5flash24flash_fwd_splitkv_kernelI23Flash_fwd_kernel_traitsILi128ELi64ELi64ELi4ELb0ELb0EN7cutlass6half_tE19Flash_kernel_traitsILi128ELi64ELi64ELi4ES3_EELb1ELb0ELb1ELb0ELb0ELb0ELb1ELb0EEEvNS_16Flash_fwd_paramsE)
        /*0da0*/ 	.word	0x00000000


	//----- nvinfo : EIATTR_MIN_STACK_SIZE
	.align		4
.L_592:
        /*0da4*/ 	.byte	0x04, 0x12
        /*0da6*/ 	.short	(.L_594 - .L_593)
	.align		4
.L_593:
        /*0da8*/ 	.word	index@(_ZN5flash24flash_fwd_splitkv_kernelI23Flash_fwd_kernel_traitsILi128ELi64ELi64ELi4ELb0ELb0EN7cutlass6half_tE19Flash_kernel_traitsILi128ELi64ELi64ELi4ES3_EELb1ELb0ELb1ELb0ELb0ELb1ELb1ELb0EEEvNS_16Flash_fwd_paramsE)
        /*0dac*/ 	.word	0x00000000


	//----- nvinfo : EIATTR_MIN_STACK_SIZE
	.align		4
.L_594:
        /*0db0*/ 	.byte	0x04, 0x12
        /*0db2*/ 	.short	(.L_596 - .L_595)
	.align		4
.L_595:
        /*0db4*/ 	.word	index@(_ZN5flash24flash_fwd_splitkv_kernelI23Flash_fwd_kernel_traitsILi128ELi64ELi64ELi4ELb0ELb0EN7cutlass6half_tE19Flash_kernel_traitsILi128ELi64ELi64ELi4ES3_EELb1ELb0ELb0ELb0ELb1ELb0ELb1ELb1EEEvNS_16Flash_fwd_paramsE)
        /*0db8*/ 	.word	0x00000000


	//----- nvinfo : EIATTR_MIN_STACK_SIZE
	.align		4
.L_596:
        /*0dbc*/ 	.byte	0x04, 0x12
        /*0dbe*/ 	.short	(.L_598 - .L_597)
	.align		4
.L_597:
        /*0dc0*/ 	.word	index@(_ZN5flash24flash_fwd_splitkv_kernelI23Flash_fwd_kernel_traitsILi128ELi64ELi64ELi4ELb0ELb0EN7cutlass6half_tE19Flash_kernel_traitsILi128ELi64ELi64ELi4ES3_EELb1ELb0ELb0ELb0ELb1ELb1ELb1ELb1EEEvNS_16Flash_fwd_paramsE)
        /*0dc4*/ 	.word	0x00000000


	//----- nvinfo : EIATTR_MIN_STACK_SIZE
	.align		4
.L_598:
        /*0dc8*/ 	.byte	0x04, 0x12
        /*0dca*/ 	.short	(.L_600 - .L_599)
	.align		4
.L_599:
        /*0dcc*/ 	.word	index@(_ZN5flash24flash_fwd_splitkv_kernelI23Flash_fwd_kernel_traitsILi128ELi64ELi64ELi4ELb0ELb0EN7cutlass6half_tE19Flash_kernel_traitsILi128ELi64ELi64ELi4ES3_EELb1ELb0ELb1ELb0ELb0ELb0ELb1ELb1EEEvNS_16Flash_fwd_paramsE)
        /*0dd0*/ 	.word	0x00000000


	//----- nvinfo : EIATTR_MIN_STACK_SIZE
	.align		4
.L_600:
        /*0dd4*/ 	.byte	0x04, 0x12
        /*0dd6*/ 	.short	(.L_602 - .L_601)
	.align		4
.L_601:
        /*0dd8*/ 	.word	index@(_ZN5flash24flash_fwd_splitkv_kernelI23Flash_fwd_kernel_traitsILi128ELi64ELi64ELi4ELb0ELb0EN7cutlass6half_tE19Flash_kernel_traitsILi128ELi64ELi64ELi4ES3_EELb1ELb0ELb1ELb0ELb0ELb1ELb1ELb1EEEvNS_16Flash_fwd_paramsE)
        /*0ddc*/ 	.word	0x00000000
.L_602:


//--------------------- .nv.info._ZN5flash32flash_fwd_splitkv_combine_kernelI23Flash_fwd_kernel_traitsILi128ELi64ELi128ELi4ELb0ELb0EN7cutlass6half_tE19Flash_kernel_traitsILi128ELi64ELi128ELi4ES3_EELi4ELi7ELb0EEEvNS_16Flash_fwd_paramsE --------------------------
	.section	.nv.info._ZN5flash32flash_fwd_splitkv_combine_kernelI23Flash_fwd_kernel_traitsILi128ELi64ELi128ELi4ELb0ELb0EN7cutlass6half_tE19Flash_kernel_traitsILi128ELi64ELi128ELi4ES3_EELi4ELi7ELb0EEEvNS_16Flash_fwd_paramsE,"",@"SHT_CUDA_INFO"
	.sectionflags	@""
	.align	4


	//----- nvinfo : EIATTR_CUDA_API_VERSION
	.align		4
        /*0000*/ 	.byte	0x04, 0x37
        /*0002*/ 	.short	(.L_604 - .L_603)
.L_603:
        /*0004*/ 	.word	0x00000082


	//----- nvinfo : EIATTR_SW2861232_WAR
	.align		4
.L_604:
        /*0008*/ 	.byte	0x01, 0x35
	.zero		2


	//----- nvinfo : EIATTR_PARAM_CBANK
	.align		4
        /*000c*/ 	.byte	0x04, 0x0a
        /*000e*/ 	.short	(.L_606 - .L_605)
	.align		4
.L_605:
        /*0010*/ 	.word	index@(.nv.constant0._ZN5flash32flash_fwd_splitkv_combine_kernelI23Flash_fwd_kernel_traitsILi128ELi64ELi128ELi4ELb0ELb0EN7cutlass6half_tE19Flash_kernel_traitsILi128ELi64ELi128ELi4ES3_EELi4ELi7ELb0EEEvNS_16Flash_fwd_paramsE)
        /*0014*/ 	.short	0x0160
        /*0016*/ 	.short	0x01d0


	//----- nvinfo : EIATTR_CBANK_PARAM_SIZE
	.align		4
.L_606:
        /*0018*/ 	.byte	0x03, 0x19
        /*001a*/ 	.short	0x01d0


	//----- nvinfo : EIATTR_KPARAM_INFO
	.align		4
        /*001c*/ 	.byte	0x04, 0x17
        /*001e*/ 	.short	(.L_608 - .L_607)
.L_607:
        /*0020*/ 	.word	0x00000000
        /*0024*/ 	.short	0x0000
        /*0026*/ 	.short	0x0000
        /*0028*/ 	.byte	0x00, 0xf0, 0x41, 0x07


	//----- nvinfo : EIATTR_MAXREG_COUNT
	.align		4
.L_608:
        /*002c*/ 	.byte	0x03, 0x1b
        /*002e*/ 	.short	0x00ff


	//----- nvinfo : EIATTR_NUM_BARRIERS
	.align		4
        /*0030*/ 	.byte	0x02, 0x4c
        /*0032*/ 	.byte	0x01
	.zero		1


	//----- nvinfo : EIATTR_MERCURY_ISA_VERSION
	.align		4
        /*0034*/ 	.byte	0x03, 0x5f
        /*0036*/ 	.short	0x0000


	//----- nvinfo : EIATTR_COOP_GROUP_MASK_REGIDS
	.align		4
        /*0038*/ 	.byte	0x04, 0x29
        /*003a*/ 	.short	(.L_610 - .L_609)


	//   ....[0]....
.L_609:
        /*003c*/ 	.word	0xffffffff


	//   ....[1]....
        /*0040*/ 	.word	0xffffffff


	//   ....[2]....
        /*0044*/ 	.word	0xffffffff


	//   ....[3]....
        /*0048*/ 	.word	0xffffffff


	//   ....[4]....
        /*004c*/ 	.word	0xffffffff


	//   ....[5]....
        /*0050*/ 	.word	0xffffffff


	//   ....[6]....
        /*0054*/ 	.word	0xffffffff


	//   ....[7]....
        /*0058*/ 	.word	0xffffffff


	//   ....[8]....
        /*005c*/ 	.word	0xffffffff


	//   ....[9]....
        /*0060*/ 	.word	0xffffffff


	//----- nvinfo : EIATTR_COOP_GROUP_INSTR_OFFSETS
	.align		4
.L_610:
        /*0064*/ 	.byte	0x04, 0x28
        /*0066*/ 	.short	(.L_612 - .L_611)


	//   ....[0]....
.L_611:
        /*0068*/ 	.word	0x00001aa0


	//   ....[1]....
        /*006c*/ 	.word	0x00001ac0


	//   ....[2]....
        /*0070*/ 	.word	0x00001ae0


	//   ....[3]....
        /*0074*/ 	.word	0x00001b00


	//   ....[4]....
        /*0078*/ 	.word	0x00001b20


	//   ....[5]....
        /*007c*/ 	.word	0x00001c80


	//   ....[6]....
        /*0080*/ 	.word	0x00001cd0


	//   ....[7]....
        /*0084*/ 	.word	0x00001db0


	//   ....[8]....
        /*0088*/ 	.word	0x00001ea0


	//   ....[9]....
        /*008c*/ 	.word	0x00001fb0


	//----- nvinfo : EIATTR_EXIT_INSTR_OFFSETS
	.align		4
.L_612:
        /*0090*/ 	.byte	0x04, 0x1c
        /*0092*/ 	.short	(.L_614 - .L_613)


	//   ....[0]....
.L_613:
        /*0094*/ 	.word	0x00004290


	//   ....[1]....
        /*0098*/ 	.word	0x000042b0


	//   ....[2]....
        /*009c*/ 	.word	0x00004740


	//----- nvinfo : EIATTR_CRS_STACK_SIZE
	.align		4
.L_614:
        /*00a0*/ 	.byte	0x04, 0x1e
        /*00a2*/ 	.short	(.L_616 - .L_615)
.L_615:
        /*00a4*/ 	.word	0x00000000
.L_616:


//--------------------- .nv.info._ZN5flash32flash_fwd_splitkv_combine_kernelI23Flash_fwd_kernel_traitsILi128ELi64ELi128ELi4ELb0ELb0EN7cutlass6half_tE19Flash_kernel_traitsILi128ELi64ELi128ELi4ES3_EELi4ELi6ELb0EEEvNS_16Flash_fwd_paramsE --------------------------
	.section	.nv.info._ZN5flash32flash_fwd_splitkv_combine_kernelI23Flash_fwd_kernel_traitsILi128ELi64ELi128ELi4ELb0ELb0EN7cutlass6half_tE19Flash_kernel_traitsILi128ELi64ELi128ELi4ES3_EELi4ELi6ELb0EEEvNS_16Flash_fwd_paramsE,"",@"SHT_CUDA_INFO"
	.sectionflags	@""
	.align	4


	//----- nvinfo : EIATTR_CUDA_API_VERSION
	.align		4
        /*0000*/ 	.byte	0x04, 0x37
        /*0002*/ 	.short	(.L_618 - .L_617)
.L_617:
        /*0004*/ 	.word	0x00000082


	//----- nvinfo : EIATTR_SW2861232_WAR
	.align		4
.L_618:
        /*0008*/ 	.byte	0x01, 0x35
	.zero		2


	//----- nvinfo : EIATTR_PARAM_CBANK
	.align		4
        /*000c*/ 	.byte	0x04, 0x0a
        /*000e*/ 	.short	(.L_620 - .L_619)
	.align		4
.L_619:
        /*0010*/ 	.word	index@(.nv.constant0._ZN5flash32flash_fwd_splitkv_combine_kernelI23Flash_fwd_kernel_traitsILi128ELi64ELi128ELi4ELb0ELb0EN7cutlass6half_tE19Flash_kernel_traitsILi128ELi64ELi128ELi4ES3_EELi4ELi6ELb0EEEvNS_16Flash_fwd_paramsE)
        /*0014*/ 	.short	0x0160
        /*0016*/ 	.short	0x01d0


	//----- nvinfo : EIATTR_CBANK_PARAM_SIZE
	.align		4
.L_620:
        /*0018*/ 	.byte	0x03, 0x19
        /*001a*/ 	.short	0x01d0


	//----- nvinfo : EIATTR_KPARAM_INFO
	.align		4
        /*001c*/ 	.byte	0x04, 0x17
        /*001e*/ 	.short	(.L_622 - .L_621)
.L_621:
        /*0020*/ 	.word	0x00000000
        /*0024*/ 	.short	0x0000
        /*0026*/ 	.short	0x0000
        /*0028*/ 	.byte	0x00, 0xf0, 0x41, 0x07


	//----- nvinfo : EIATTR_MAXREG_COUNT
	.align		4
.L_622:
        /*002c*/ 	.byte	0x03, 0x1b
        /*002e*/ 	.short	0x00ff


	//----- nvinfo : EIATTR_NUM_BARRIERS
	.align		4
        /*0030*/ 	.byte	0x02, 0x4c
        /*0032*/ 	.byte	0x01
	.zero		1


	//----- nvinfo : EIATTR_MERCURY_ISA_VERSION
	.align		4
        /*0034*/ 	.byte	0x03, 0x5f
        /*0036*/ 	.short	0x0000


	//----- nvinfo : EIATTR_COOP_GROUP_MASK_REGIDS
	.align		4
        /*0038*/ 	.byte	0x04, 0x29
        /*003a*/ 	.short	(.L_624 - .L_623)


	//   ....[0]....
.L_623:
        /*003c*/ 	.word	0xffffffff


	//   ....[1]....
        /*0040*/ 	.word	0xffffffff


	//   ....[2]....
        /*0044*/ 	.word	0xffffffff


	//   ....[3]....
        /*0048*/ 	.word	0xffffffff


	//   ....[4]....
        /*004c*/ 	.word	0xffffffff


	//   ....[5]....
        /*0050*/ 	.word	0xffffffff


	//   ....[6]....
        /*0054*/ 	.word	0xffffffff


	//   ....[7]....
        /*0058*/ 	.word	0xffffffff


	//   ....[8]....
        /*005c*/ 	.word	0xffffffff


	//   ....[9]....
        /*0060*/ 	.word	0xffffffff


	//----- nvinfo : EIATTR_COOP_GROUP_INSTR_OFFSETS
	.align		4
.L_624:
        /*0064*/ 	.byte	0x04, 0x28
        /*0066*/ 	.short	(.L_626 - .L_625)


	//   ....[0]....
.L_625:
        /*0068*/ 	.word	0x00001690


	//   ....[1]....
        /*006c*/ 	.word	0x000016c0


	//   ....[2]....
        /*0070*/ 	.word	0x00001730


	//   ....[3]....
        /*0074*/ 	.word	0x000017b0


	//   ....[4]....
        /*0078*/ 	.word	0x000017f0


	//   ....[5]....
        /*007c*/ 	.word	0x00001980


	//   ....[6]....
        /*0080*/ 	.word	0x000019e0


	//   ....[7]....
        /*0084*/ 	.word	0x00001ab0


	//   ....[8]....
        /*0088*/ 	.word	0x00001b30


	//   ....[9]....
        /*008c*/ 	.word	0x00001c40


	//----- nvinfo : EIATTR_EXIT_INSTR_OFFSETS
	.align		4
.L_626:
        /*0090*/ 	.byte	0x04, 0x1c
        /*0092*/ 	.short	(.L_628 - .L_627)


	//   ....[0]....
.L_627:
        /*0094*/ 	.word	0x00003f30


	//   ....[1]....
        /*0098*/ 	.word	0x00003f50


	//   ....[2]....
        /*009c*/ 	.word	0x000043e0


	//----- nvinfo : EIATTR_CRS_STACK_SIZE
	.align		4
.L_628:
        /*00a0*/ 	.byte	0x04, 0x1e
        /*00a2*/ 	.short	(.L_630 - .L_629)
.L_629:
        /*00a4*/ 	.word	0x00000000
.L_630:


//--------------------- .nv.info._ZN5flash32flash_fwd_splitkv_combine_kernelI23Flash_fwd_kernel_traitsILi128ELi64ELi128ELi4ELb0ELb0EN7cutlass6half_tE19Flash_kernel_traitsILi128ELi64ELi128ELi4ES3_EELi4ELi5ELb0EEEvNS_16Flash_fwd_paramsE --------------------------
	.section	.nv.info._ZN5flash32flash_fwd_splitkv_combine_kernelI23Flash_fwd_kernel_traitsILi128ELi64ELi128ELi4ELb0ELb0EN7cutlass6half_tE19Flash_kernel_traitsILi128ELi64ELi128ELi4ES3_EELi4ELi5ELb0EEEvNS_16Flash_fwd_paramsE,"",@"SHT_CUDA_INFO"
	.sectionflags	@""
	.align	4


	//----- nvinfo : EIATTR_CUDA_API_VERSION
	.align		4
        /*0000*/ 	.byte	0x04, 0x37
        /*0002*/ 	.short	(.L_632 - .L_631)
.L_631:
        /*0004*/ 	.word	0x00000082


	//----- nvinfo : EIATTR_SW2861232_WAR
	.align		4
.L_632:
        /*0008*/ 	.byte	0x01, 0x35
	.zero		2


	//----- nvinfo : EIATTR_PARAM_CBANK
	.align		4
        /*000c*/ 	.byte	0x04, 0x0a
        /*000e*/ 	.short	(.L_634 - .L_633)
	.align		4
.L_633:
        /*0010*/ 	.word	index@(.nv.constant0._ZN5flash32flash_fwd_splitkv_combine_kernelI23Flash_fwd_kernel_traitsILi128ELi64ELi128ELi4ELb0ELb0EN7cutlass6half_tE19Flash_kernel_traitsILi128ELi64ELi128ELi4ES3_EELi4ELi5ELb0EEEvNS_16Flash_fwd_paramsE)
        /*0014*/ 	.short	0x0160
        /*0016*/ 	.short	0x01d0


	//----- nvinfo : EIATTR_CBANK_PARAM_SIZE
	.align		4
.L_634:
        /*0018*/ 	.byte	0x03, 0x19
        /*001a*/ 	.short	0x01d0


	//----- nvinfo : EIATTR_KPARAM_INFO
	.align		4
        /*001c*/ 	.byte	0x04, 0x17
        /*001e*/ 	.short	(.L_636 - .L_635)
.L_635:
        /*0020*/ 	.word	0x00000000
        /*0024*/ 	.short	0x0000
        /*0026*/ 	.short	0x0000
        /*0028*/ 	.byte	0x00, 0xf0, 0x41, 0x07


	//----- nvinfo : EIATTR_MAXREG_COUNT
	.align		4
.L_636:
        /*002c*/ 	.byte	0x03, 0x1b
        /*002e*/ 	.short	0x00ff


	//----- nvinfo : EIATTR_NUM_BARRIERS
	.align		4
        /*0030*/ 	.byte	0x02, 0x4c
        /*0032*/ 	.byte	0x01
	.zero		1


	//----- nvinfo : EIATTR_MERCURY_ISA_VERSION
	.align		4
        /*0034*/ 	.byte	0x03, 0x5f
        /*0036*/ 	.short	0x0000


	//----- nvinfo : EIATTR_COOP_GROUP_MASK_REGIDS
	.align		4
        /*0038*/ 	.byte	0x04, 0x29
        /*003a*/ 	.short	(.L_638 - .L_637)


	//   ....[0]....
.L_637:
        /*003c*/ 	.word	0xffffffff


	//   ....[1]....
        /*0040*/ 	.word	0xffffffff


	//   ....[2]....
        /*0044*/ 	.word	0xffffffff


	//   ....[3]....
        /*0048*/ 	.word	0xffffffff


	//   ....[4]....
        /*004c*/ 	.word	0xffffffff


	//   ....[5]....
        /*0050*/ 	.word	0xffffffff


	//   ....[6]....
        /*0054*/ 	.word	0xffffffff


	//   ....[7]....
        /*0058*/ 	.word	0xffffffff


	//   ....[8]....
        /*005c*/ 	.word	0xffffffff


	//   ....[9]....
        /*0060*/ 	.word	0xffffffff


	//----- nvinfo : EIATTR_COOP_GROUP_INSTR_OFFSETS
	.align		4
.L_638:
        /*0064*/ 	.byte	0x04, 0x28
        /*0066*/ 	.short	(.L_640 - .L_639)


	//   ....[0]....
.L_639:
        /*0068*/ 	.word	0x00001c30


	//   ....[1]....
        /*006c*/ 	.word	0x00001c50


	//   ....[2]....
        /*0070*/ 	.word	0x00001c70


	//   ....[3]....
        /*0074*/ 	.word	0x00001c90


	//   ....[4]....
        /*0078*/ 	.word	0x00001cb0


	//   ....[5]....
        /*007c*/ 	.word	0x00001d20


	//   ....[6]....
        /*0080*/ 	.word	0x00001d40


	//   ....[7]....
        /*0084*/ 	.word	0x00001d70


	//   ....[8]....
        /*0088*/ 	.word	0x00001d90


	//   ....[9]....
        /*008c*/ 	.word	0x00001db0


	//----- nvinfo : EIATTR_EXIT_INSTR_OFFSETS
	.align		4
.L_640:
        /*0090*/ 	.byte	0x04, 0x1c
        /*0092*/ 	.short	(.L_642 - .L_641)


	//   ....[0]....
.L_641:
        /*0094*/ 	.word	0x00003e90


	//   ....[1]....
        /*0098*/ 	.word	0x00003eb0


	//   ....[2]....
        /*009c*/ 	.word	0x00004340


	//----- nvinfo : EIATTR_CRS_STACK_SIZE
	.align		4
.L_642:
        /*00a0*/ 	.byte	0x04, 0x1e
        /*00a2*/ 	.short	(.L_644 - .L_643)
.L_643:
        /*00a4*/ 	.word	0x00000000
.L_644:


//--------------------- .nv.info._ZN5flash32flash_fwd_splitkv_combine_kernelI23Flash_fwd_kernel_traitsILi128ELi64ELi128ELi4ELb0ELb0EN7cutlass6half_tE19Flash_kernel_traitsILi128ELi64ELi128ELi4ES3_EELi4ELi4ELb0EEEvNS_16Flash_fwd_paramsE --------------------------
	.section	.nv.info._ZN5flash32flash_fwd_splitkv_combine_kernelI23Flash_fwd_kernel_traitsILi128ELi64ELi128ELi4ELb0ELb0EN7cutlass6half_tE19Flash_kernel_traitsILi128ELi64ELi128ELi4ES3_EELi4ELi4ELb0EEEvNS_16Flash_fwd_paramsE,"",@"SHT_CUDA_INFO"
	.sectionflags	@""
	.align	4


	//----- nvinfo : EIATTR_CUDA_API_VERSION
	.align		4
        /*0000*/ 	.byte	0x04, 0x37
        /*0002*/ 	.short	(.L_646 - .L_645)
.L_645:
        /*0004*/ 	.word	0x00000082


	//----- nvinfo : EIATTR_SW2861232_WAR
	.align		4
.L_646:
        /*0008*/ 	.byte	0x01, 0x35
	.zero		2


	//----- nvinfo : EIATTR_PARAM_CBANK
	.align		4
        /*000c*/ 	.byte	0x04, 0x0a
        /*000e*/ 	.short	(.L_648 - .L_647)
	.align		4
.L_647:
        /*0010*/ 	.word	index@(.nv.constant0._ZN5flash32flash_fwd_splitkv_combine_kernelI23Flash_fwd_kernel_traitsILi128ELi64ELi128ELi4ELb0ELb0EN7cutlass6half_tE19Flash_kernel_traitsILi128ELi64ELi128ELi4ES3_EELi4ELi4ELb0EEEvNS_16Flash_fwd_paramsE)
        /*0014*/ 	.short	0x0160
        /*0016*/ 	.short	0x01d0


	//----- nvinfo : EIATTR_CBANK_PARAM_SIZE
	.align		4
.L_648:
        /*0018*/ 	.byte	0x03, 0x19
        /*001a*/ 	.short	0x01d0


	//----- nvinfo : EIATTR_KPARAM_INFO
	.align		4
        /*001c*/ 	.byte	0x04, 0x17
        /*001e*/ 	.short	(.L_650 - .L_649)
.L_649:
        /*0020*/ 	.word	0x00000000
        /*0024*/ 	.short	0x0000
        /*0026*/ 	.short	0x0000
        /*0028*/ 	.byte	0x00, 0xf0, 0x41, 0x07


	//----- nvinfo : EIATTR_MAXREG_COUNT
	.align		4
.L_650:
        /*002c*/ 	.byte	0x03, 0x1b
        /*002e*/ 	.short	0x00ff


	//----- nvinfo : EIATTR_NUM_BARRIERS
	.align		4
        /*0030*/ 	.byte	0x02, 0x4c
        /*0032*/ 	.byte	0x01
	.zero		1


	//----- nvinfo : EIATTR_MERCURY_ISA_VERSION
	.align		4
        /*0034*/ 	.byte	0x03, 0x5f
        /*0036*/ 	.short	0x0000


	//----- nvinfo : EIATTR_COOP_GROUP_MASK_REGIDS
	.align		4
        /*0038*/ 	.byte	0x04, 0x29
        /*003a*/ 	.short	(.L_652 - .L_651)


	//   ....[0]....
.L_651:
        /*003c*/ 	.word	0xffffffff


	//   ....[1]....
        /*0040*/ 	.word	0xffffffff


	//   ....[2]....
        /*0044*/ 	.word	0xffffffff


	//   ....[3]....
        /*0048*/ 	.word	0xffffffff


	//   ....[4]....
        /*004c*/ 	.word	0xffffffff


	//   ....[5]....
        /*0050*/ 	.word	0xffffffff


	//   ....[6]....
        /*0054*/ 	.word	0xffffffff


	//   ....[7]....
        /*0058*/ 	.word	0xffffffff


	//----- nvinfo : EIATTR_COOP_GROUP_INSTR_OFFSETS
	.align		4
.L_652:
        /*005c*/ 	.byte	0x04, 0x28
        /*005e*/ 	.short	(.L_654 - .L_653)


	//   ....[0]....
.L_653:
        /*0060*/ 	.word	0x00001c30


	//   ....[1]....
        /*0064*/ 	.word	0x00001c50


	//   ....[2]....
        /*0068*/ 	.word	0x00001c70


	//   ....[3]....
        /*006c*/ 	.word	0x00001c90


	//   ....[4]....
        /*0070*/ 	.word	0x00001d00


	//   ....[5]....
        /*0074*/ 	.word	0x00001d30


	//   ....[6]....
        /*0078*/ 	.word	0x00001d50


	//   ....[7]....
        /*007c*/ 	.word	0x00001d70


	//----- nvinfo : EIATTR_EXIT_INSTR_OFFSETS
	.align		4
.L_654:
        /*0080*/ 	.byte	0x04, 0x1c
        /*0082*/ 	.short	(.L_656 - .L_655)


	//   ....[0]....
.L_655:
        /*0084*/ 	.word	0x00003e80


	//   ....[1]....
        /*0088*/ 	.word	0x00003ea0


	//   ....[2]....
        /*008c*/ 	.word	0x00004330


	//----- nvinfo : EIATTR_CRS_STACK_SIZE
	.align		4
.L_656:
        /*0090*/ 	.byte	0x04, 0x1e
        /*0092*/ 	.short	(.L_658 - .L_657)
.L_657:
        /*0094*/ 	.word	0x00000000
.L_658:


//--------------------- .nv.info._ZN5flash32flash_fwd_splitkv_combine_kernelI23Flash_fwd_kernel_traitsILi128ELi64ELi128ELi4ELb0ELb0EN7cutlass6half_tE19Flash_kernel_traitsILi128ELi64ELi128ELi4ES3_EELi4ELi3ELb0EEEvNS_16Flash_fwd_paramsE --------------------------
	.section	.nv.info._ZN5flash32flash_fwd_splitkv_combine_kernelI23Flash_fwd_kernel_traitsILi128ELi64ELi128ELi4ELb0ELb0EN7cutlass6half_tE19Flash_kernel_traitsILi128ELi64ELi128ELi4ES3_EELi4ELi3ELb0EEEvNS_16Flash_fwd_paramsE,"",@"SHT_CUDA_INFO"
	.sectionflags	@""
	.align	4


	//----- nvinfo : EIATTR_CUDA_API_VERSION
	.align		4
        /*0000*/ 	.byte	0x04, 0x37
        /*0002*/ 	.short	(.L_660 - .L_659)
.L_659:
        /*0004*/ 	.word	0x00000082


	//----- nvinfo : EIATTR_SW2861232_WAR
	.align		4
.L_660:
        /*0008*/ 	.byte	0x01, 0x35
	.zero		2


	//----- nvinfo : EIATTR_PARAM_CBANK
	.align		4
        /*000c*/ 	.byte	0x04, 0x0a
        /*000e*/ 	.short	(.L_662 - .L_661)
	.align		4
.L_661:
        /*0010*/ 	.word	index@(.nv.constant0._ZN5flash32flash_fwd_splitkv_combine_kernelI23Flash_fwd_kernel_traitsILi128ELi64ELi128ELi4ELb0ELb0EN7cutlass6half_tE19Flash_kernel_traitsILi128ELi64ELi128ELi4ES3_EELi4ELi3ELb0EEEvNS_16Flash_fwd_paramsE)
        /*0014*/ 	.short	0x0160
        /*0016*/ 	.short	0x01d0


	//----- nvinfo : EIATTR_CBANK_PARAM_SIZE
	.align		4
.L_662:
        /*0018*/ 	.byte	0x03, 0x19
        /*001a*/ 	.short	0x01d0


	//----- nvinfo : EIATTR_KPARAM_INFO
	.align		4
        /*001c*/ 	.byte	0x04, 0x17
        /*001e*/ 	.short	(.L_664 - .L_663)
.L_663:
        /*0020*/ 	.word	0x00000000
        /*0024*/ 	.short	0x0000
        /*0026*/ 	.short	0x0000
        /*0028*/ 	.byte	0x00, 0xf0, 0x41, 0x07


	//----- nvinfo : EIATTR_MAXREG_COUNT
	.align		4
.L_664:
        /*002c*/ 	.byte	0x03, 0x1b
        /*002e*/ 	.short	0x00ff


	//----- nvinfo : EIATTR_NUM_BARRIERS
	.align		4
        /*0030*/ 	.byte	0x02, 0x4c
        /*0032*/ 	.byte	0x01
	.zero		1


	//----- nvinfo : EIATTR_MERCURY_ISA_VERSION
	.align		4
        /*0034*/ 	.byte	0x03, 0x5f
        /*0036*/ 	.short	0x0000


	//----- nvinfo : EIATTR_COOP_GROUP_MASK_REGIDS
	.align		4
        /*0038*/ 	.byte	0x04, 0x29
        /*003a*/ 	.short	(.L_666 - .L_665)


	//   ....[0]....
.L_665:
        /*003c*/ 	.word	0xffffffff


	//   ....[1]....
        /*0040*/ 	.word	0xffffffff


	//   ....[2]....
        /*0044*/ 	.word	0xffffffff


	//   ....[3]....
        /*0048*/ 	.word	0xffffffff


	//   ....[4]....
        /*004c*/ 	.word	0xffffffff


	//   ....[5]....
        /*0050*/ 	.word	0xffffffff


	//----- nvinfo : EIATTR_COOP_GROUP_INSTR_OFFSETS
	.align		4
.L_666:
        /*0054*/ 	.byte	0x04, 0x28
        /*0056*/ 	.short	(.L_668 - .L_667)


	//   ....[0]....
.L_667:
        /*0058*/ 	.word	0x00001c30


	//   ....[1]....
        /*005c*/ 	.word	0x00001c50


	//   ....[2]....
        /*0060*/ 	.word	0x00001c80


	//   ....[3]....
        /*0064*/ 	.word	0x00001cf0


	//   ....[4]....
        /*0068*/ 	.word	0x00001d10


	//   ....[5]....
        /*006c*/ 	.word	0x00001d30


	//----- nvinfo : EIATTR_EXIT_INSTR_OFFSETS
	.align		4
.L_668:
        /*0070*/ 	.byte	0x04, 0x1c
        /*0072*/ 	.short	(.L_670 - .L_669)


	//   ....[0]....
.L_669:
        /*0074*/ 	.word	0x00003e40


	//   ....[1]....
        /*0078*/ 	.word	0x00003e60


	//   ....[2]....
        /*007c*/ 	.word	0x000042f0


	//----- nvinfo : EIATTR_CRS_STACK_SIZE
	.align		4
.L_670:
        /*0080*/ 	.byte	0x04, 0x1e
        /*0082*/ 	.short	(.L_672 - .L_671)
.L_671:
        /*0084*/ 	.word	0x00000000
.L_672:


//--------------------- .nv.info._ZN5flash32flash_fwd_splitkv_combine_kernelI23Flash_fwd_kernel_traitsILi128ELi64ELi128ELi4ELb0ELb0EN7cutlass6half_tE19Flash_kernel_traitsILi128ELi64ELi128ELi4ES3_EELi4ELi2ELb0EEEvNS_16Flash_fwd_paramsE --------------------------
	.section	.nv.info._ZN5flash32flash_fwd_splitkv_combine_kernelI23Flash_fwd_kernel_traitsILi128ELi64ELi128ELi4ELb0ELb0EN7cutlass6half_tE19Flash_kernel_traitsILi128ELi64ELi128ELi4ES3_EELi4ELi2ELb0EEEvNS_16Flash_fwd_paramsE,"",@"SHT_CUDA_INFO"
	.sectionflags	@""
	.align	4


	//----- nvinfo : EIATTR_CUDA_API_VERSION
	.align		4
        /*0000*/ 	.byte	0x04, 0x37
        /*0002*/ 	.short	(.L_674 - .L_673)
.L_673:
        /*0004*/ 	.word	0x00000082


	//----- nvinfo : EIATTR_SW2861232_WAR
	.align		4
.L_674:
        /*0008*/ 	.byte	0x01, 0x35
	.zero		2


	//----- nvinfo : EIATTR_PARAM_CBANK
	.align		4
        /*000c*/ 	.byte	0x04, 0x0a
        /*000e*/ 	.short	(.L_676 - .L_675)
	.align		4
.L_675:
        /*0010*/ 	.word	index@(.nv.constant0._ZN5flash32flash_fwd_splitkv_combine_kernelI23Flash_fwd_kernel_traitsILi128ELi64ELi128ELi4ELb0ELb0EN7cutlass6half_tE19Flash_kernel_traitsILi128ELi64ELi128ELi4ES3_EELi4ELi2ELb0EEEvNS_16Flash_fwd_paramsE)
        /*0014*/ 	.short	0x0160
        /*0016*/ 	.short	0x01d0


	//----- nvinfo : EIATTR_CBANK_PARAM_SIZE
	.align		4
.L_676:
        /*0018*/ 	.byte	0x03, 0x19
        /*001a*/ 	.short	0x01d0


	//----- nvinfo : EIATTR_KPARAM_INFO
	.align		4
        /*001c*/ 	.byte	0x04, 0x17
        /*001e*/ 	.short	(.L_678 - .L_677)
.L_677:
        /*0020*/ 	.word	0x00000000
        /*0024*/ 	.short	0x0000
        /*0026*/ 	.short	0x0000
        /*0028*/ 	.byte	0x00, 0xf0, 0x41, 0x07


	//----- nvinfo : EIATTR_MAXREG_COUNT
	.align		4
.L_678:
        /*002c*/ 	.byte	0x03, 0x1b
        /*002e*/ 	.short	0x00ff


	//----- nvinfo : EIATTR_NUM_BARRIERS
	.align		4
        /*0030*/ 	.byte	0x02, 0x4c
        /*0032*/ 	.byte	0x01
	.zero		1


	//----- nvinfo : EIATTR_MERCURY_ISA_VERSION
	.align		4
        /*0034*/ 	.byte	0x03, 0x5f
        /*0036*/ 	.short	0x0000


	//----- nvinfo : EIATTR_COOP_GROUP_MASK_REGIDS
	.align		4
        /*0038*/ 	.byte	0x04, 0x29
        /*003a*/ 	.short	(.L_680 - .L_679)


	//   ....[0]....
.L_679:
        /*003c*/ 	.word	0xffffffff


	//   ....[1]....
        /*0040*/ 	.word	0xffffffff


	//   ....[2]....
        /*0044*/ 	.word	0xffffffff


	//   ....[3]....
        /*0048*/ 	.word	0xffffffff


	//----- nvinfo : EIATTR_COOP_GROUP_INSTR_OFFSETS
	.align		4
.L_680:
        /*004c*/ 	.byte	0x04, 0x28
        /*004e*/ 	.short	(.L_682 - .L_681)


	//   ....[0]....
.L_681:
        /*0050*/ 	.word	0x00001c10


	//   ....[1]....
        /*0054*/ 	.word	0x00001c30


	//   ....[2]....
        /*0058*/ 	.word	0x00001cd0


	//   ....[3]....
        /*005c*/ 	.word	0x00001cf0


	//----- nvinfo : EIATTR_EXIT_INSTR_OFFSETS
	.align		4
.L_682:
        /*0060*/ 	.byte	0x04, 0x1c
        /*0062*/ 	.short	(.L_684 - .L_683)


	//   ....[0]....
.L_683:
        /*0064*/ 	.word	0x00003d80


	//   ....[1]....
        /*0068*/ 	.word	0x00003da0


	//   ....[2]....
        /*006c*/ 	.word	0x00004210


	//----- nvinfo : EIATTR_CRS_STACK_SIZE
	.align		4
.L_684:
        /*0070*/ 	.byte	0x04, 0x1e
        /*0072*/ 	.short	(.L_686 - .L_685)
.L_685:
        /*0074*/ 	.word	0x00000000
.L_686:


//--------------------- .nv.info._ZN5flash32flash_fwd_splitkv_combine_kernelI23Flash_fwd_kernel_traitsILi128ELi64ELi128ELi4ELb0ELb0EN7cutlass6half_tE19Flash_kernel_traitsILi128ELi64ELi128ELi4ES3_EELi4ELi1ELb0EEEvNS_16Flash_fwd_paramsE --------------------------
	.section	.nv.info._ZN5flash32flash_fwd_splitkv_combine_kernelI23Flash_fwd_kernel_traitsILi128ELi64ELi128ELi4ELb0ELb0EN7cutlass6half_tE19Flash_kernel_traitsILi128ELi64ELi128ELi4ES3_EELi4ELi1ELb0EEEvNS_16Flash_fwd_paramsE,"",@"SHT_CUDA_INFO"
	.sectionflags	@""
	.align	4


	//----- nvinfo : EIATTR_CUDA_API_VERSION
	.align		4
        /*0000*/ 	.byte	0x04, 0x37
        /*0002*/ 	.short	(.L_688 - .L_687)
.L_687:
        /*0004*/ 	.word	0x00000082


	//----- nvinfo : EIATTR_SW2861232_WAR
	.align		4
.L_688:
        /*0008*/ 	.byte	0x01, 0x35
	.zero		2


	//----- nvinfo : EIATTR_PARAM_CBANK
	.align		4
        /*000c*/ 	.byte	0x04, 0x0a
        /*000e*/ 	.short	(.L_690 - .L_689)
	.align		4
.L_689:
        /*0010*/ 	.word	index@(.nv.constant0._ZN5flash32flash_fwd_splitkv_combine_kernelI23Flash_fwd_kernel_traitsILi128ELi64ELi128ELi4ELb0ELb0EN7cutlass6half_tE19Flash_kernel_traitsILi128ELi64ELi128ELi4ES3_EELi4ELi1ELb0EEEvNS_16Flash_fwd_paramsE)
        /*0014*/ 	.short	0x0160
        /*0016*/ 	.short	0x01d0


	//----- nvinfo : EIATTR_CBANK_PARAM_SIZE
	.align		4
.L_690:
        /*0018*/ 	.byte	0x03, 0x19
        /*001a*/ 	.short	0x01d0


	//----- nvinfo : EIATTR_KPARAM_INFO
	.align		4
        /*001c*/ 	.byte	0x04, 0x17
        /*001e*/ 	.short	(.L_692 - .L_691)
.L_691:
        /*0020*/ 	.word	0x00000000
        /*0024*/ 	.short	0x0000
        /*0026*/ 	.short	0x0000
        /*0028*/ 	.byte	0x00, 0xf0, 0x41, 0x07


	//----- nvinfo : EIATTR_MAXREG_COUNT
	.align		4
.L_692:
        /*002c*/ 	.byte	0x03, 0x1b
        /*002e*/ 	.short	0x00ff


	//----- nvinfo : EIATTR_NUM_BARRIERS
	.align		4
        /*0030*/ 	.byte	0x02, 0x4c
        /*0032*/ 	.byte	0x01
	.zero		1


	//----- nvinfo : EIATTR_MERCURY_ISA_VERSION
	.align		4
        /*0034*/ 	.byte	0x03, 0x5f
        /*0036*/ 	.short	0x0000


	//----- nvinfo : EIATTR_COOP_GROUP_MASK_REGIDS
	.align		4
        /*0038*/ 	.byte	0x04, 0x29
        /*003a*/ 	.short	(.L_694 - .L_693)


	//   ....[0]....
.L_693:
        /*003c*/ 	.word	0xffffffff


	//   ....[1]....
        /*0040*/ 	.word	0xffffffff


	//----- nvinfo : EIATTR_COOP_GROUP_INSTR_OFFSETS
	.align		4
.L_694:
        /*0044*/ 	.byte	0x04, 0x28
        /*0046*/ 	.short	(.L_696 - .L_695)


	//   ....[0]....
.L_695:
        /*0048*/ 	.word	0x00001cd0


	//   ....[1]....
        /*004c*/ 	.word	0x00001d40


	//----- nvinfo : EIATTR_EXIT_INSTR_OFFSETS
	.align		4
.L_696:
        /*0050*/ 	.byte	0x04, 0x1c
        /*0052*/ 	.short	(.L_698 - .L_697)


	//   ....[0]....
.L_697:
        /*0054*/ 	.word	0x00003e60


	//   ....[1]....
        /*0058*/ 	.word	0x00003e80


	//   ....[2]....
        /*005c*/ 	.word	0x000042e0


	//----- nvinfo : EIATTR_CRS_STACK_SIZE
	.align		4
.L_698:
        /*0060*/ 	.byte	0x04, 0x1e
        /*0062*/ 	.short	(.L_700 - .L_699)
.L_699:
        /*0064*/ 	.word	0x00000000
.L_700:


//--------------------- .nv.info._ZN5flash32flash_fwd_splitkv_combine_kernelI23Flash_fwd_kernel_traitsILi128ELi64ELi128ELi4ELb0ELb0EN7cutlass6half_tE19Flash_kernel_traitsILi128ELi64ELi128ELi4ES3_EELi4ELi7ELb1EEEvNS_16Flash_fwd_paramsE --------------------------
	.section	.nv.info._ZN5flash32flash_fwd_splitkv_combine_kernelI23Flash_fwd_kernel_traitsILi128ELi64ELi128ELi4ELb0ELb0EN7cutlass6half_tE19Flash_kernel_traitsILi128ELi64ELi128ELi4ES3_EELi4ELi7ELb1EEEvNS_16Flash_fwd_paramsE,"",@"SHT_CUDA_INFO"
	.sectionflags	@""
	.align	4


	//----- nvinfo : EIATTR_CUDA_API_VERSION
	.align		4
        /*0000*/ 	.byte	0x04, 0x37
        /*0002*/ 	.short	(.L_702 - .L_701)
.L_701:
        /*0004*/ 	.word	0x00000082


	//----- nvinfo : EIATTR_SW2861232_WAR
	.align		4
.L_702:
        /*0008*/ 	.byte	0x01, 0x35
	.zero		2


	//----- nvinfo : EIATTR_PARAM_CBANK
	.align		4
        /*000c*/ 	.byte	0x04, 0x0a
        /*000e*/ 	.short	(.L_704 - .L_703)
	.align		4
.L_703:
        /*0010*/ 	.word	index@(.nv.constant0._ZN5flash32flash_fwd_splitkv_combine_kernelI23Flash_fwd_kernel_traitsILi128ELi64ELi128ELi4ELb0ELb0EN7cutlass6half_tE19Flash_kernel_traitsILi128ELi64ELi128ELi4ES3_EELi4ELi7ELb1EEEvNS_16Flash_fwd_paramsE)
        /*0014*/ 	.short	0x0160
        /*0016*/ 	.short	0x01d0


	//----- nvinfo : EIATTR_CBANK_PARAM_SIZE
	.align		4
.L_704:
        /*0018*/ 	.byte	0x03, 0x19
        /*001a*/ 	.short	0x01d0


	//----- nvinfo : EIATTR_KPARAM_INFO
	.align		4
        /*001c*/ 	.byte	0x04, 0x17
        /*001e*/ 	.short	(.L_706 - .L_705)
.L_705:
        /*0020*/ 	.word	0x00000000
        /*0024*/ 	.short	0x0000
        /*0026*/ 	.short	0x0000
        /*0028*/ 	.byte	0x00, 0xf0, 0x41, 0x07


	//----- nvinfo : EIATTR_MAXREG_COUNT
	.align		4
.L_706:
        /*002c*/ 	.byte	0x03, 0x1b
        /*002e*/ 	.short	0x00ff


	//----- nvinfo : EIATTR_NUM_BARRIERS
	.align		4
        /*0030*/ 	.byte	0x02, 0x4c
        /*0032*/ 	.byte	0x01
	.zero		1


	//----- nvinfo : EIATTR_MERCURY_ISA_VERSION
	.align		4
        /*0034*/ 	.byte	0x03, 0x5f
        /*0036*/ 	.short	0x0000


	//----- nvinfo : EIATTR_COOP_GROUP_MASK_REGIDS
	.align		4
        /*0038*/ 	.byte	0x04, 0x29
        /*003a*/ 	.short	(.L_708 - .L_707)


	//   ....[0]....
.L_707:
        /*003c*/ 	.word	0xffffffff


	//   ....[1]....
        /*0040*/ 	.word	0xffffffff


	//   ....[2]....
        /*0044*/ 	.word	0xffffffff


	//   ....[3]....
        /*0048*/ 	.word	0xffffffff


	//   ....[4]....
        /*004c*/ 	.word	0xffffffff


	//   ....[5]....
        /*0050*/ 	.word	0xffffffff


	//   ....[6]....
        /*0054*/ 	.word	0xffffffff


	//   ....[7]....
        /*0058*/ 	.word	0xffffffff


	//   ....[8]....
        /*005c*/ 	.word	0xffffffff


	//   ....[9]....
        /*0060*/ 	.word	0xffffffff


	//----- nvinfo : EIATTR_COOP_GROUP_INSTR_OFFSETS
	.align		4
.L_708:
        /*0064*/ 	.byte	0x04, 0x28
        /*0066*/ 	.short	(.L_710 - .L_709)


	//   ....[0]....
.L_709:
        /*0068*/ 	.word	0x00001aa0


	//   ....[1]....
        /*006c*/ 	.word	0x00001ac0


	//   ....[2]....
        /*0070*/ 	.word	0x00001ae0


	//   ....[3]....
        /*0074*/ 	.word	0x00001b00


	//   ....[4]....
        /*0078*/ 	.word	0x00001b20


	//   ....[5]....
        /*007c*/ 	.word	0x00001c80


	//   ....[6]....
        /*0080*/ 	.word	0x00001cd0


	//   ....[7]....
        /*0084*/ 	.word	0x00001db0


	//   ....[8]....
        /*0088*/ 	.word	0x00001ea0


	//   ....[9]....
        /*008c*/ 	.word	0x00001fb0


	//----- nvinfo : EIATTR_EXIT_INSTR_OFFSETS
	.align		4
.L_710:
        /*0090*/ 	.byte	0x04, 0x1c
        /*0092*/ 	.short	(.L_712 - .L_711)


	//   ....[0]....
.L_711:
        /*0094*/ 	.word	0x00004660


	//   ....[1]....
        /*0098*/ 	.word	0x00004af0


	//----- nvinfo : EIATTR_CRS_STACK_SIZE
	.align		4
.L_712:
        /*009c*/ 	.byte	0x04, 0x1e
        /*009e*/ 	.short	(.L_714 - .L_713)
.L_713:
        /*00a0*/ 	.word	0x00000000
.L_714:


//--------------------- .nv.info._ZN5flash32flash_fwd_splitkv_combine_kernelI23Flash_fwd_kernel_traitsILi128ELi64ELi128ELi4ELb0ELb0EN7cutlass6half_tE19Flash_kernel_traitsILi128ELi64ELi128ELi4ES3_EELi4ELi6ELb1EEEvNS_16Flash_fwd_paramsE --------------------------
	.section	.nv.info._ZN5flash32flash_fwd_splitkv_combine_kernelI23Flash_fwd_kernel_traitsILi128ELi64ELi128ELi4ELb0ELb0EN7cutlass6half_tE19Flash_kernel_traitsILi128ELi64ELi128ELi4ES3_EELi4ELi6ELb1EEEvNS_16Flash_fwd_paramsE,"",@"SHT_CUDA_INFO"
	.sectionflags	@""
	.align	4


	//----- nvinfo : EIATTR_CUDA_API_VERSION
	.align		4
        /*0000*/ 	.byte	0x04, 0x37
        /*0002*/ 	.short	(.L_716 - .L_715)
.L_715:
        /*0004*/ 	.word	0x00000082


	//----- nvinfo : EIATTR_SW2861232_WAR
	.align		4
.L_716:
        /*0008*/ 	.byte	0x01, 0x35
	.zero		2


	//----- nvinfo : EIATTR_PARAM_CBANK
	.align		4
        /*000c*/ 	.byte	0x04, 0x0a
        /*000e*/ 	.short	(.L_718 - .L_717)
	.align		4
.L_717:
        /*0010*/ 	.word	index@(.nv.constant0._ZN5flash32flash_fwd_splitkv_combine_kernelI23Flash_fwd_kernel_traitsILi128ELi64ELi128ELi4ELb0ELb0EN7cutlass6half_tE19Flash_kernel_traitsILi128ELi64ELi128ELi4ES3_EELi4ELi6ELb1EEEvNS_16Flash_fwd_paramsE)
        /*0014*/ 	.short	0x0160
        /*0016*/ 	.short	0x01d0


	//----- nvinfo : EIATTR_CBANK_PARAM_SIZE
	.align		4
.L_718:
        /*0018*/ 	.byte	0x03, 0x19
        /*001a*/ 	.short	0x01d0


	//----- nvinfo : EIATTR_KPARAM_INFO
	.align		4
        /*001c*/ 	.byte	0x04, 0x17
        /*001e*/ 	.short	(.L_720 - .L_719)
.L_719:
        /*0020*/ 	.word	0x00000000
        /*0024*/ 	.short	0x0000
        /*0026*/ 	.short	0x0000
        /*0028*/ 	.byte	0x00, 0xf0, 0x41, 0x07


	//----- nvinfo : EIATTR_MAXREG_COUNT
	.align		4
.L_720:
        /*002c*/ 	.byte	0x03, 0x1b
        /*002e*/ 	.short	0x00ff


	//----- nvinfo : EIATTR_NUM_BARRIERS
	.align		4
        /*0030*/ 	.byte	0x02, 0x4c
        /*0032*/ 	.byte	0x01
	.zero		1


	//----- nvinfo : EIATTR_MERCURY_ISA_VERSION
	.align		4
        /*0034*/ 	.byte	0x03, 0x5f
        /*0036*/ 	.short	0x0000


	//----- nvinfo : EIATTR_COOP_GROUP_MASK_REGIDS
	.align		4
        /*0038*/ 	.byte	0x04, 0x29
        /*003a*/ 	.short	(.L_722 - .L_721)


	//   ....[0]....
.L_721:
        /*003c*/ 	.word	0xffffffff


	//   ....[1]....
        /*0040*/ 	.word	0xffffffff


	//   ....[2]....
        /*0044*/ 	.word	0xffffffff


	//   ....[3]....
        /*0048*/ 	.word	0xffffffff


	//   ....[4]....
        /*004c*/ 	.word	0xffffffff


	//   ....[5]....
        /*0050*/ 	.word	0xffffffff


	//   ....[6]....
        /*0054*/ 	.word	0xffffffff


	//   ....[7]....
        /*0058*/ 	.word	0xffffffff


	//   ....[8]....
        /*005c*/ 	.word	0xffffffff


	//   ....[9]....
        /*0060*/ 	.word	0xffffffff


	//----- nvinfo : EIATTR_COOP_GROUP_INSTR_OFFSETS
	.align		4
.L_722:
        /*0064*/ 	.byte	0x04, 0x28
        /*0066*/ 	.short	(.L_724 - .L_723)


	//   ....[0]....
.L_723:
        /*0068*/ 	.word	0x00001690


	//   ....[1]....
        /*006c*/ 	.word	0x000016c0


	//   ....[2]....
        /*0070*/ 	.word	0x00001730


	//   ....[3]....
        /*0074*/ 	.word	0x000017b0


	//   ....[4]....
        /*0078*/ 	.word	0x000017f0


	//   ....[5]....
        /*007c*/ 	.word	0x00001980


	//   ....[6]....
        /*0080*/ 	.word	0x000019e0


	//   ....[7]....
        /*0084*/ 	.word	0x00001ab0


	//   ....[8]....
        /*0088*/ 	.word	0x00001b30


	//   ....[9]....
        /*008c*/ 	.word	0x00001c40


	//----- nvinfo : EIATTR_EXIT_INSTR_OFFSETS
	.align		4
.L_724:
        /*0090*/ 	.byte	0x04, 0x1c
        /*0092*/ 	.short	(.L_726 - .L_725)


	//   ....[0]....
.L_725:
        /*0094*/ 	.word	0x00004300


	//   ....[1]....
        /*0098*/ 	.word	0x00004790


	//----- nvinfo : EIATTR_CRS_STACK_SIZE
	.align		4
.L_726:
        /*009c*/ 	.byte	0x04, 0x1e
        /*009e*/ 	.short	(.L_728 - .L_727)
.L_727:
        /*00a0*/ 	.word	0x00000000
.L_728:


//--------------------- .nv.info._ZN5flash32flash_fwd_splitkv_combine_kernelI23Flash_fwd_kernel_traitsILi128ELi64ELi128ELi4ELb0ELb0EN7cutlass6half_tE19Flash_kernel_traitsILi128ELi64ELi128ELi4ES3_EELi4ELi5ELb1EEEvNS_16Flash_fwd_paramsE --------------------------
	.section	.nv.info._ZN5flash32flash_fwd_splitkv_combine_kernelI23Flash_fwd_kernel_traitsILi128ELi64ELi128ELi4ELb0ELb0EN7cutlass6half_tE19Flash_kernel_traitsILi128ELi64ELi128ELi4ES3_EELi4ELi5ELb1EEEvNS_16Flash_fwd_paramsE,"",@"SHT_CUDA_INFO"
	.sectionflags	@""
	.align	4


	//----- nvinfo : EIATTR_CUDA_API_VERSION
	.align		4
        /*0000*/ 	.byte	0x04, 0x37
        /*0002*/ 	.short	(.L_730 - .L_729)
.L_729:
        /*0004*/ 	.word	0x00000082


	//----- nvinfo : EIATTR_SW2861232_WAR
	.align		4
.L_730:
        /*0008*/ 	.byte	0x01, 0x35
	.zero		2


	//----- nvinfo : EIATTR_PARAM_CBANK
	.align		4
        /*000c*/ 	.byte	0x04, 0x0a
        /*000e*/ 	.short	(.L_732 - .L_731)
	.align		4
.L_731:
        /*0010*/ 	.word	index@(.nv.constant0._ZN5flash32flash_fwd_splitkv_combine_kernelI23Flash_fwd_kernel_traitsILi128ELi64ELi128ELi4ELb0ELb0EN7cutlass6half_tE19Flash_kernel_traitsILi128ELi64ELi128ELi4ES3_EELi4ELi5ELb1EEEvNS_16Flash_fwd_paramsE)
        /*0014*/ 	.short	0x0160
        /*0016*/ 	.short	0x01d0


	//----- nvinfo : EIATTR_CBANK_PARAM_SIZE
	.align		4
.L_732:
        /*0018*/ 	.byte	0x03, 0x19
        /*001a*/ 	.short	0x01d0


	//----- nvinfo : EIATTR_KPARAM_INFO
	.align		4
        /*001c*/ 	.byte	0x04, 0x17
        /*001e*/ 	.short	(.L_734 - .L_733)
.L_733:
        /*0020*/ 	.word	0x00000000
        /*0024*/ 	.short	0x0000
        /*0026*/ 	.short	0x0000
        /*0028*/ 	.byte	0x00, 0xf0, 0x41, 0x07


	//----- nvinfo : EIATTR_MAXREG_COUNT
	.align		4
.L_734:
        /*002c*/ 	.byte	0x03, 0x1b
        /*002e*/ 	.short	0x00ff


	//----- nvinfo : EIATTR_NUM_BARRIERS
	.align		4
        /*0030*/ 	.byte	0x02, 0x4c
        /*0032*/ 	.byte	0x01
	.zero		1


	//----- nvinfo : EIATTR_MERCURY_ISA_VERSION
	.align		4
        /*0034*/ 	.byte	0x03, 0x5f
        /*0036*/ 	.short	0x0000


	//----- nvinfo : EIATTR_COOP_GROUP_MASK_REGIDS
	.align		4
        /*0038*/ 	.byte	0x04, 0x29
        /*003a*/ 	.short	(.L_736 - .L_735)


	//   ....[0]....
.L_735:
        /*003c*/ 	.word	0xffffffff


	//   ....[1]....
        /*0040*/ 	.word	0xffffffff


	//   ....[2]....
        /*0044*/ 	.word	0xffffffff


	//   ....[3]....
        /*0048*/ 	.word	0xffffffff


	//   ....[4]....
        /*004c*/ 	.word	0xffffffff


	//   ....[5]....
        /*0050*/ 	.word	0xffffffff


	//   ....[6]....
        /*0054*/ 	.word	0xffffffff


	//   ....[7]....
        /*0058*/ 	.word	0xffffffff


	//   ....[8]....
        /*005c*/ 	.word	0xffffffff


	//   ....[9]....
        /*0060*/ 	.word	0xffffffff


	//----- nvinfo : EIATTR_COOP_GROUP_INSTR_OFFSETS
	.align		4
.L_736:
        /*0064*/ 	.byte	0x04, 0x28
        /*0066*/ 	.short	(.L_738 - .L_737)


	//   ....[0]....
.L_737:
        /*0068*/ 	.word	0x00001c30


	//   ....[1]....
        /*006c*/ 	.word	0x00001c50


	//   ....[2]....
        /*0070*/ 	.word	0x00001c70


	//   ....[3]....
        /*0074*/ 	.word	0x00001c90


	//   ....[4]....
        /*0078*/ 	.word	0x00001cb0


	//   ....[5]....
        /*007c*/ 	.word	0x00001d20


	//   ....[6]....
        /*0080*/ 	.word	0x00001d40


	//   ....[7]....
        /*0084*/ 	.word	0x00001d70


	//   ....[8]....
        /*0088*/ 	.word	0x00001d90


	//   ....[9]....
        /*008c*/ 	.word	0x00001db0


	//----- nvinfo : EIATTR_EXIT_INSTR_OFFSETS
	.align		4
.L_738:
        /*0090*/ 	.byte	0x04, 0x1c
        /*0092*/ 	.short	(.L_740 - .L_739)


	//   ....[0]....
.L_739:
        /*0094*/ 	.word	0x00004260


	//   ....[1]....
        /*0098*/ 	.word	0x000046f0


	//----- nvinfo : EIATTR_CRS_STACK_SIZE
	.align		4
.L_740:
        /*009c*/ 	.byte	0x04, 0x1e
        /*009e*/ 	.short	(.L_742 - .L_741)
.L_741:
        /*00a0*/ 	.word	0x00000000
.L_742:


//--------------------- .nv.info._ZN5flash32flash_fwd_splitkv_combine_kernelI23Flash_fwd_kernel_traitsILi128ELi64ELi128ELi4ELb0ELb0EN7cutlass6half_tE19Flash_kernel_traitsILi128ELi64ELi128ELi4ES3_EELi4ELi4ELb1EEEvNS_16Flash_fwd_paramsE --------------------------
	.section	.nv.info._ZN5flash32flash_fwd_splitkv_combine_kernelI23Flash_fwd_kernel_traitsILi128ELi64ELi128ELi4ELb0ELb0EN7cutlass6half_tE19Flash_kernel_traitsILi128ELi64ELi128ELi4ES3_EELi4ELi4ELb1EEEvNS_16Flash_fwd_paramsE,"",@"SHT_CUDA_INFO"
	.sectionflags	@""
	.align	4


	//----- nvinfo : EIATTR_CUDA_API_VERSION
	.align		4
        /*0000*/ 	.byte	0x04, 0x37
        /*0002*/ 	.short	(.L_744 - .L_743)
.L_743:
        /*0004*/ 	.word	0x00000082


	//----- nvinfo : EIATTR_SW2861232_WAR
	.align		4
.L_744:
        /*0008*/ 	.byte	0x01, 0x35
	.zero		2


	//----- nvinfo : EIATTR_PARAM_CBANK
	.align		4
        /*000c*/ 	.byte	0x04, 0x0a
        /*000e*/ 	.short	(.L_746 - .L_745)
	.align		4
.L_745:
        /*0010*/ 	.word	index@(.nv.constant0._ZN5flash32flash_fwd_splitkv_combine_kernelI23Flash_fwd_kernel_traitsILi128ELi64ELi128ELi4ELb0ELb0EN7cutlass6half_tE19Flash_kernel_traitsILi128ELi64ELi128ELi4ES3_EELi4ELi4ELb1EEEvNS_16Flash_fwd_paramsE)
        /*0014*/ 	.short	0x0160
        /*0016*/ 	.short	0x01d0


	//----- nvinfo : EIATTR_CBANK_PARAM_SIZE
	.align		4
.L_746:
        /*0018*/ 	.byte	0x03, 0x19
        /*001a*/ 	.short	0x01d0


	//----- nvinfo : EIATTR_KPARAM_INFO
	.align		4
        /*001c*/ 	.byte	0x04, 0x17
        /*001e*/ 	.short	(.L_748 - .L_747)
.L_747:
        /*0020*/ 	.word	0x00000000
        /*0024*/ 	.short	0x0000
        /*0026*/ 	.short	0x0000
        /*0028*/ 	.byte	0x00, 0xf0, 0x41, 0x07


	//----- nvinfo : EIATTR_MAXREG_COUNT
	.align		4
.L_748:
        /*002c*/ 	.byte	0x03, 0x1b
        /*002e*/ 	.short	0x00ff


	//----- nvinfo : EIATTR_NUM_BARRIERS
	.align		4
        /*0030*/ 	.byte	0x02, 0x4c
        /*0032*/ 	.byte	0x01
	.zero		1


	//----- nvinfo : EIATTR_MERCURY_ISA_VERSION
	.align		4
        /*0034*/ 	.byte	0x03, 0x5f
        /*0036*/ 	.short	0x0000


	//----- nvinfo : EIATTR_COOP_GROUP_MASK_REGIDS
	.align		4
        /*0038*/ 	.byte	0x04, 0x29
        /*003a*/ 	.short	(.L_750 - .L_749)


	//   ....[0]....
.L_749:
        /*003c*/ 	.word	0xffffffff


	//   ....[1]....
        /*0040*/ 	.word	0xffffffff


	//   ....[2]....
        /*0044*/ 	.word	0xffffffff


	//   ....[3]....
        /*0048*/ 	.word	0xffffffff


	//   ....[4]....
        /*004c*/ 	.word	0xffffffff


	//   ....[5]....
        /*0050*/ 	.word	0xffffffff


	//   ....[6]....
        /*0054*/ 	.word	0xffffffff


	//   ....[7]....
        /*0058*/ 	.word	0xffffffff


	//----- nvinfo : EIATTR_COOP_GROUP_INSTR_OFFSETS
	.align		4
.L_750:
        /*005c*/ 	.byte	0x04, 0x28
        /*005e*/ 	.short	(.L_752 - .L_751)


	//   ....[0]....
.L_751:
        /*0060*/ 	.word	0x00001c30


	//   ....[1]....
        /*0064*/ 	.word	0x00001c50


	//   ....[2]....
        /*0068*/ 	.word	0x00001c70


	//   ....[3]....
        /*006c*/ 	.word	0x00001c90


	//   ....[4]....
        /*0070*/ 	.word	0x00001d00


	//   ....[5]....
        /*0074*/ 	.word	0x00001d30


	//   ....[6]....
        /*0078*/ 	.word	0x00001d50


	//   ....[7]....
        /*007c*/ 	.word	0x00001d70


	//----- nvinfo : EIATTR_EXIT_INSTR_OFFSETS
	.align		4
.L_752:
        /*0080*/ 	.byte	0x04, 0x1c
        /*0082*/ 	.short	(.L_754 - .L_753)


	//   ....[0]....
.L_753:
        /*0084*/ 	.word	0x00004260


	//   ....[1]....
        /*0088*/ 	.word	0x000046f0


	//----- nvinfo : EIATTR_CRS_STACK_SIZE
	.align		4
.L_754:
        /*008c*/ 	.byte	0x04, 0x1e
        /*008e*/ 	.short	(.L_756 - .L_755)
.L_755:
        /*0090*/ 	.word	0x00000000
.L_756:


//--------------------- .nv.info._ZN5flash32flash_fwd_splitkv_combine_kernelI23Flash_fwd_kernel_traitsILi128ELi64ELi128ELi4ELb0ELb0EN7cutlass6half_tE19Flash_kernel_traitsILi128ELi64ELi128ELi4ES3_EELi4ELi3ELb1EEEvNS_16Flash_fwd_paramsE --------------------------
	.section	.nv.info._ZN5flash32flash_fwd_splitkv_combine_kernelI23Flash_fwd_kernel_traitsILi128ELi64ELi128ELi4ELb0ELb0EN7cutlass6half_tE19Flash_kernel_traitsILi128ELi64ELi128ELi4ES3_EELi4ELi3ELb1EEEvNS_16Flash_fwd_paramsE,"",@"SHT_CUDA_INFO"
	.sectionflags	@""
	.align	4


	//----- nvinfo : EIATTR_CUDA_API_VERSION
	.align		4
        /*0000*/ 	.byte	0x04, 0x37
        /*0002*/ 	.short	(.L_758 - .L_757)
.L_757:
        /*0004*/ 	.word	0x00000082


	//----- nvinfo : EIATTR_SW2861232_WAR
	.align		4
.L_758:
        /*0008*/ 	.byte	0x01, 0x35
	.zero		2


	//----- nvinfo : EIATTR_PARAM_CBANK
	.align		4
        /*000c*/ 	.byte	0x04, 0x0a
        /*000e*/ 	.short	(.L_760 - .L_759)
	.align		4
.L_759:
        /*0010*/ 	.word	index@(.nv.constant0._ZN5flash32flash_fwd_splitkv_combine_kernelI23Flash_fwd_kernel_traitsILi128ELi64ELi128ELi4ELb0ELb0EN7cutlass6half_tE19Flash_kernel_traitsILi128ELi64ELi128ELi4ES3_EELi4ELi3ELb1EEEvNS_16Flash_fwd_paramsE)
        /*0014*/ 	.short	0x0160
        /*0016*/ 	.short	0x01d0


	//----- nvinfo : EIATTR_CBANK_PARAM_SIZE
	.align		4
.L_760:
        /*0018*/ 	.byte	0x03, 0x19
        /*001a*/ 	.short	0x01d0


	//----- nvinfo : EIATTR_KPARAM_INFO
	.align		4
        /*001c*/ 	.byte	0x04, 0x17
        /*001e*/ 	.short	(.L_762 - .L_761)
.L_761:
        /*0020*/ 	.word	0x00000000
        /*0024*/ 	.short	0x0000
        /*0026*/ 	.short	0x0000
        /*0028*/ 	.byte	0x00, 0xf0, 0x41, 0x07


	//----- nvinfo : EIATTR_MAXREG_COUNT
	.align		4
.L_762:
        /*002c*/ 	.byte	0x03, 0x1b
        /*002e*/ 	.short	0x00ff


	//----- nvinfo : EIATTR_NUM_BARRIERS
	.align		4
        /*0030*/ 	.byte	0x02, 0x4c
        /*0032*/ 	.byte	0x01
	.zero		1


	//----- nvinfo : EIATTR_MERCURY_ISA_VERSION
	.align		4
        /*0034*/ 	.byte	0x03, 0x5f
        /*0036*/ 	.short	0x0000


	//----- nvinfo : EIATTR_COOP_GROUP_MASK_REGIDS
	.align		4
        /*0038*/ 	.byte	0x04, 0x29
        /*003a*/ 	.short	(.L_764 - .L_763)


	//   ....[0]....
.L_763:
        /*003c*/ 	.word	0xffffffff


	//   ....[1]....
        /*0040*/ 	.word	0xffffffff


	//   ....[2]....
        /*0044*/ 	.word	0xffffffff


	//   ....[3]....
        /*0048*/ 	.word	0xffffffff


	//   ....[4]....
        /*004c*/ 	.word	0xffffffff


	//   ....[5]....
        /*0050*/ 	.word	0xffffffff


	//----- nvinfo : EIATTR_COOP_GROUP_INSTR_OFFSETS
	.align		4
.L_764:
        /*0054*/ 	.byte	0x04, 0x28
        /*0056*/ 	.short	(.L_766 - .L_765)


	//   ....[0]....
.L_765:
        /*0058*/ 	.word	0x00001c30


	//   ....[1]....
        /*005c*/ 	.word	0x00001c50


	//   ....[2]....
        /*0060*/ 	.word	0x00001c80


	//   ....[3]....
        /*0064*/ 	.word	0x00001cf0


	//   ....[4]....
        /*0068*/ 	.word	0x00001d10


	//   ....[5]....
        /*006c*/ 	.word	0x00001d30


	//----- nvinfo : EIATTR_EXIT_INSTR_OFFSETS
	.align		4
.L_766:
        /*0070*/ 	.byte	0x04, 0x1c
        /*0072*/ 	.short	(.L_768 - .L_767)


	//   ....[0]....
.L_767:
        /*0074*/ 	.word	0x00004220


	//   ....[1]....
        /*0078*/ 	.word	0x000046b0


	//----- nvinfo : EIATTR_CRS_STACK_SIZE
	.align		4
.L_768:
        /*007c*/ 	.byte	0x04, 0x1e
        /*007e*/ 	.short	(.L_770 - .L_769)
.L_769:
        /*0080*/ 	.word	0x00000000
.L_770:


//--------------------- .nv.info._ZN5flash32flash_fwd_splitkv_combine_kernelI23Flash_fwd_kernel_traitsILi128ELi64ELi128ELi4ELb0ELb0EN7cutlass6half_tE19Flash_kernel_traitsILi128ELi64ELi128ELi4ES3_EELi4ELi2ELb1EEEvNS_16Flash_fwd_paramsE --------------------------
	.section	.nv.info._ZN5flash32flash_fwd_splitkv_combine_kernelI23Flash_fwd_kernel_traitsILi128ELi64ELi128ELi4ELb0ELb0EN7cutlass6half_tE19Flash_kernel_traitsILi128ELi64ELi128ELi4ES3_EELi4ELi2ELb1EEEvNS_16Flash_fwd_paramsE,"",@"SHT_CUDA_INFO"
	.sectionflags	@""
	.align	4


	//----- nvinfo : EIATTR_CUDA_API_VERSION
	.align		4
        /*0000*/ 	.byte	0x04, 0x37
        /*0002*/ 	.short	(.L_772 - .L_771)
.L_771:
        /*0004*/ 	.word	0x00000082


	//----- nvinfo : EIATTR_SW2861232_WAR
	.align		4
.L_772:
        /*0008*/ 	.byte	0x01, 0x35
	.zero		2


	//----- nvinfo : EIATTR_PARAM_CBANK
	.align		4
        /*000c*/ 	.byte	0x04, 0x0a
        /*000e*/ 	.short	(.L_774 - .L_773)
	.align		4
.L_773:
        /*0010*/ 	.word	index@(.nv.constant0._ZN5flash32flash_fwd_splitkv_combine_kernelI23Flash_fwd_kernel_traitsILi128ELi64ELi128ELi4ELb0ELb0EN7cutlass6half_tE19Flash_kernel_traitsILi128ELi64ELi128ELi4ES3_EELi4ELi2ELb1EEEvNS_16Flash_fwd_paramsE)
        /*0014*/ 	.short	0x0160
        /*0016*/ 	.short	0x01d0


	//----- nvinfo : EIATTR_CBANK_PARAM_SIZE
	.align		4
.L_774:
        /*0018*/ 	.byte	0x03, 0x19
        /*001a*/ 	.short	0x01d0


	//----- nvinfo : EIATTR_KPARAM_INFO
	.align		4
        /*001c*/ 	.byte	0x04, 0x17
        /*001e*/ 	.short	(.L_776 - .L_775)
.L_775:
        /*0020*/ 	.word	0x00000000
        /*0024*/ 	.short	0x0000
        /*0026*/ 	.short	0x0000
        /*0028*/ 	.byte	0x00, 0xf0, 0x41, 0x07


	//----- nvinfo : EIATTR_MAXREG_COUNT
	.align		4
.L_776:
        /*002c*/ 	.byte	0x03, 0x1b
        /*002e*/ 	.short	0x00ff


	//----- nvinfo : EIATTR_NUM_BARRIERS
	.align		4
        /*0030*/ 	.byte	0x02, 0x4c
        /*0032*/ 	.byte	0x01
	.zero		1


	//----- nvinfo : EIATTR_MERCURY_ISA_VERSION
	.align		4
        /*0034*/ 	.byte	0x03, 0x5f
        /*0036*/ 	.short	0x0000


	//----- nvinfo : EIATTR_COOP_GROUP_MASK_REGIDS
	.align		4
        /*0038*/ 	.byte	0x04, 0x29
        /*003a*/ 	.short	(.L_778 - .L_777)


	//   ....[0]....
.L_777:
        /*003c*/ 	.word	0xffffffff


	//   ....[1]....
        /*0040*/ 	.word	0xffffffff


	//   ....[2]....
        /*0044*/ 	.word	0xffffffff


	//   ....[3]....
        /*0048*/ 	.word	0xffffffff


	//----- nvinfo : EIATTR_COOP_GROUP_INSTR_OFFSETS
	.align		4
.L_778:
        /*004c*/ 	.byte	0x04, 0x28
        /*004e*/ 	.short	(.L_780 - .L_779)


	//   ....[0]....
.L_779:
        /*0050*/ 	.word	0x00001c10


	//   ....[1]....
        /*0054*/ 	.word	0x00001c30


	//   ....[2]....
        /*0058*/ 	.word	0x00001cd0


	//   ....[3]....
        /*005c*/ 	.word	0x00001cf0


	//----- nvinfo : EIATTR_EXIT_INSTR_OFFSETS
	.align		4
.L_780:
        /*0060*/ 	.byte	0x04, 0x1c
        /*0062*/ 	.short	(.L_782 - .L_781)


	//   ....[0]....
.L_781:
        /*0064*/ 	.word	0x00004150


	//   ....[1]....
        /*0068*/ 	.word	0x000045c0


	//----- nvinfo : EIATTR_CRS_STACK_SIZE
	.align		4
.L_782:
        /*006c*/ 	.byte	0x04, 0x1e
        /*006e*/ 	.short	(.L_784 - .L_783)
.L_783:
        /*0070*/ 	.word	0x00000000
.L_784:


//--------------------- .nv.info._ZN5flash32flash_fwd_splitkv_combine_kernelI23Flash_fwd_kernel_traitsILi128ELi64ELi128ELi4ELb0ELb0EN7cutlass6half_tE19Flash_kernel_traitsILi128ELi64ELi128ELi4ES3_EELi4ELi1ELb1EEEvNS_16Flash_fwd_paramsE --------------------------
	.section	.nv.info._ZN5flash32flash_fwd_splitkv_combine_kernelI23Flash_fwd_kernel_traitsILi128ELi64ELi128ELi4ELb0ELb0EN7cutlass6half_tE19Flash_kernel_traitsILi128ELi64ELi128ELi4ES3_EELi4ELi1ELb1EEEvNS_16Flash_fwd_paramsE,"",@"SHT_CUDA_INFO"
	.sectionflags	@""
	.align	4


	//----- nvinfo : EIATTR_CUDA_API_VERSION
	.align		4
        /*0000*/ 	.byte	0x04, 0x37
        /*0002*/ 	.short	(.L_786 - .L_785)
.L_785:
        /*0004*/ 	.word	0x00000082


	//----- nvinfo : EIATTR_SW2861232_WAR
	.align		4
.L_786:
        /*0008*/ 	.byte	0x01, 0x35
	.zero		2


	//----- nvinfo : EIATTR_PARAM_CBANK
	.align		4
        /*000c*/ 	.byte	0x04, 0x0a
        /*000e*/ 	.short	(.L_788 - .L_787)
	.align		4
.L_787:
        /*0010*/ 	.word	index@(.nv.constant0._ZN5flash32flash_fwd_splitkv_combine_kernelI23Flash_fwd_kernel_traitsILi128ELi64ELi128ELi4ELb0ELb0EN7cutlass6half_tE19Flash_kernel_traitsILi128ELi64ELi128ELi4ES3_EELi4ELi1ELb1EEEvNS_16Flash_fwd_paramsE)
        /*0014*/ 	.short	0x0160
        /*0016*/ 	.short	0x01d0


	//----- nvinfo : EIATTR_CBANK_PARAM_SIZE
	.align		4
.L_788:
        /*0018*/ 	.byte	0x03, 0x19
        /*001a*/ 	.short	0x01d0


	//----- nvinfo : EIATTR_KPARAM_INFO
	.align		4
        /*001c*/ 	.byte	0x04, 0x17
        /*001e*/ 	.short	(.L_790 - .L_789)
.L_789:
        /*0020*/ 	.word	0x00000000
        /*0024*/ 	.short	0x0000
        /*0026*/ 	.short	0x0000
        /*0028*/ 	.byte	0x00, 0xf0, 0x41, 0x07


	//----- nvinfo : EIATTR_MAXREG_COUNT
	.align		4
.L_790:
        /*002c*/ 	.byte	0x03, 0x1b
        /*002e*/ 	.short	0x00ff


	//----- nvinfo : EIATTR_NUM_BARRIERS
	.align		4
        /*0030*/ 	.byte	0x02, 0x4c
        /*0032*/ 	.byte	0x01
	.zero		1


	//----- nvinfo : EIATTR_MERCURY_ISA_VERSION
	.align		4
        /*0034*/ 	.byte	0x03, 0x5f
        /*0036*/ 	.short	0x0000


	//----- nvinfo : EIATTR_COOP_GROUP_MASK_REGIDS
	.align		4
        /*0038*/ 	.byte	0x04, 0x29
        /*003a*/ 	.short	(.L_792 - .L_791)


	//   ....[0]....
.L_791:
        /*003c*/ 	.word	0xffffffff


	//   ....[1]....
        /*0040*/ 	.word	0xffffffff


	//----- nvinfo : EIATTR_COOP_GROUP_INSTR_OFFSETS
	.align		4
.L_792:
        /*0044*/ 	.byte	0x04, 0x28
        /*0046*/ 	.short	(.L_794 - .L_793)


	//   ....[0]....
.L_793:
        /*0048*/ 	.word	0x00001cd0


	//   ....[1]....
        /*004c*/ 	.word	0x00001d40


	//----- nvinfo : EIATTR_EXIT_INSTR_OFFSETS
	.align		4
.L_794:
        /*0050*/ 	.byte	0x04, 0x1c
        /*0052*/ 	.short	(.L_796 - .L_795)


	//   ....[0]....
.L_795:
        /*0054*/ 	.word	0x00004290


	//   ....[1]....
        /*0058*/ 	.word	0x000046f0


	//----- nvinfo : EIATTR_CRS_STACK_SIZE
	.align		4
.L_796:
        /*005c*/ 	.byte	0x04, 0x1e
        /*005e*/ 	.short	(.L_798 - .L_797)
.L_797:
        /*0060*/ 	.word	0x00000000
.L_798:


//--------------------- .nv.info._ZN5flash24flash_fwd_splitkv_kernelI23Flash_fwd_kernel_traitsILi128ELi64ELi128ELi4ELb0ELb0EN7cutlass6half_tE19Flash_kernel_traitsILi128ELi64ELi128ELi4ES3_EELb1ELb0ELb0ELb0ELb0ELb0ELb0ELb0EEEvNS_16Flash_fwd_paramsE --------------------------
	.section	.nv.info._ZN5flash24flash_fwd_splitkv_kernelI23Flash_fwd_kernel_traitsILi128ELi64ELi128ELi4ELb0ELb0EN7cutlass6half_tE19Flash_kernel_traitsILi128ELi64ELi128ELi4ES3_EELb1ELb0ELb0ELb0ELb0ELb0ELb0ELb0EEEvNS_16Flash_fwd_paramsE,"",@"SHT_CUDA_INFO"
	.sectionflags	@""
	.align	4


	//----- nvinfo : EIATTR_CUDA_API_VERSION
	.align		4
        /*0000*/ 	.byte	0x04, 0x37
        /*0002*/ 	.short	(.L_800 - .L_799)
.L_799:
        /*0004*/ 	.word	0x00000082


	//----- nvinfo : EIATTR_SW2861232_WAR
	.align		4
.L_800:
        /*0008*/ 	.byte	0x01, 0x35
	.zero		2


	//----- nvinfo : EIATTR_PARAM_CBANK
	.align		4
        /*000c*/ 	.byte	0x04, 0x0a
        /*000e*/ 	.short	(.L_802 - .L_801)
	.align		4
.L_801:
        /*0010*/ 	.word	index@(.nv.constant0._ZN5flash24flash_fwd_splitkv_kernelI23Flash_fwd_kernel_traitsILi128ELi64ELi128ELi4ELb0ELb0EN7cutlass6half_tE19Flash_kernel_traitsILi128ELi64ELi128ELi4ES3_EELb1ELb0ELb0ELb0ELb0ELb0ELb0ELb0EEEvNS_16Flash_fwd_paramsE)
        /*0014*/ 	.short	0x0160
        /*0016*/ 	.short	0x01d0


	//----- nvinfo : EIATTR_CBANK_PARAM_SIZE
	.align		4
.L_802:
        /*0018*/ 	.byte	0x03, 0x19
        /*001a*/ 	.short	0x01d0


	//----- nvinfo : EIATTR_KPARAM_INFO
	.align		4
        /*001c*/ 	.byte	0x04, 0x17
        /*001e*/ 	.short	(.L_804 - .L_803)
.L_803:
        /*0020*/ 	.word	0x00000000
        /*0024*/ 	.short	0x0000
        /*0026*/ 	.short	0x0000
        /*0028*/ 	.byte	0x00, 0xf0, 0x41, 0x07


	//----- nvinfo : EIATTR_MAXREG_COUNT
	.align		4
.L_804:
        /*002c*/ 	.byte	0x03, 0x1b
        /*002e*/ 	.short	0x00ff


	//----- nvinfo : EIATTR_NUM_BARRIERS
	.align		4
        /*0030*/ 	.byte	0x02, 0x4c
        /*0032*/ 	.byte	0x01
	.zero		1


	//----- nvinfo : EIATTR_MERCURY_ISA_VERSION
	.align		4
        /*0034*/ 	.byte	0x03, 0x5f
        /*0036*/ 	.short	0x0000


	//----- nvinfo : EIATTR_COOP_GROUP_MASK_REGIDS
	.align		4
        /*0038*/ 	.byte	0x04, 0x29
        /*003a*/ 	.short	(.L_806 - .L_805)


	//   ....[0]....
.L_805:
        /*003c*/ 	.word	0xffffffff


	//   ....[1]....
        /*0040*/ 	.word	0xffffffff


	//   ....[2]....
        /*0044*/ 	.word	0xffffffff


	//   ....[3]....
        /*0048*/ 	.word	0xffffffff


	//   ....[4]....
        /*004c*/ 	.word	0xffffffff


	//   ....[5]....
        /*0050*/ 	.word	0xffffffff


	//   ....[6]....
        /*0054*/ 	.word	0xffffffff


	//   ....[7]....
        /*0058*/ 	.word	0xffffffff


	//   ....[8]....
        /*005c*/ 	.word	0xffffffff


	//   ....[9]....
        /*0060*/ 	.word	0xffffffff


	//   ....[10]....
        /*0064*/ 	.word	0xffffffff


	//   ....[11]....
        /*0068*/ 	.word	0xffffffff


	//   ....[12]....
        /*006c*/ 	.word	0xffffffff


	//   ....[13]....
        /*0070*/ 	.word	0xffffffff


	//   ....[14]....
        /*0074*/ 	.word	0xffffffff


	//   ....[15]....
        /*0078*/ 	.word	0xffffffff


	//----- nvinfo : EIATTR_COOP_GROUP_INSTR_OFFSETS
	.align		4
.L_806:
        /*007c*/ 	.byte	0x04, 0x28
        /*007e*/ 	.short	(.L_808 - .L_807)


	//   ....[0]....
.L_807:
        /*0080*/ 	.word	0x000067d0


	//   ....[1]....
        /*0084*/ 	.word	0x00006800


	//   ....[2]....
        /*0088*/ 	.word	0x00006820


	//   ....[3]....
        /*008c*/ 	.word	0x00006840


	//   ....[4]....
        /*0090*/ 	.word	0x0000b7a0


	//   ....[5]....
        /*0094*/ 	.word	0x0000b7b0


	//   ....[6]....
        /*0098*/ 	.word	0x0000b7e0


	//   ....[7]....
        /*009c*/ 	.word	0x0000b7f0


	//   ....[8]....
        /*00a0*/ 	.word	0x00010130


	//   ....[9]....
        /*00a4*/ 	.word	0x00010150


	//   ....[10]....
        /*00a8*/ 	.word	0x00010180


	//   ....[11]....
        /*00ac*/ 	.word	0x00010190


	//   ....[12]....
        /*00b0*/ 	.word	0x000120b0


	//   ....[13]....
        /*00b4*/ 	.word	0x000120f0


	//   ....[14]....
        /*00b8*/ 	.word	0x00012150


	//   ....[15]....
        /*00bc*/ 	.word	0x00012170


	//----- nvinfo : EIATTR_EXIT_INSTR_OFFSETS
	.align		4
.L_808:
        /*00c0*/ 	.byte	0x04, 0x1c
        /*00c2*/ 	.short	(.L_810 - .L_809)


	//   ....[0]....
.L_809:
        /*00c4*/ 	.word	0x000002d0


	//   ....[1]....
        /*00c8*/ 	.word	0x00000b80


	//   ....[2]....
        /*00cc*/ 	.word	0x00000bb0


	//   ....[3]....
        /*00d0*/ 	.word	0x00013370


	//   ....[4]....
        /*00d4*/ 	.word	0x00013440


	//   ....[5]....
        /*00d8*/ 	.word	0x00013460


	//----- nvinfo : EIATTR_CTAIDZ_USED
	.align		4
.L_810:
        /*00dc*/ 	.byte	0x01, 0x04
	.zero		2


	//----- nvinfo : EIATTR_CRS_STACK_SIZE
	.align		4
        /*00e0*/ 	.byte	0x04, 0x1e
        /*00e2*/ 	.short	(.L_812 - .L_811)
.L_811:
        /*00e4*/ 	.word	0x00000000
.L_812:


//--------------------- .nv.info._ZN5flash24flash_fwd_splitkv_kernelI23Flash_fwd_kernel_traitsILi128ELi64ELi128ELi4ELb0ELb0EN7cutlass6half_tE19Flash_kernel_traitsILi128ELi64ELi128ELi4ES3_EELb1ELb0ELb0ELb0ELb0ELb1ELb0ELb0EEEvNS_16Flash_fwd_paramsE --------------------------
	.section	.nv.info._ZN5flash24flash_fwd_splitkv_kernelI23Flash_fwd_kernel_traitsILi128ELi64ELi128ELi4ELb0ELb0EN7cutlass6half_tE19Flash_kernel_traitsILi128ELi64ELi128ELi4ES3_EELb1ELb0ELb0ELb0ELb0ELb1ELb0ELb0EEEvNS_16Flash_fwd_paramsE,"",@"SHT_CUDA_INFO"
	.sectionflags	@""
	.align	4


	//----- nvinfo : EIATTR_CUDA_API_VERSION
	.align		4
        /*0000*/ 	.byte	0x04, 0x37
        /*0002*/ 	.short	(.L_814 - .L_813)
.L_813:
        /*0004*/ 	.word	0x00000082


	//----- nvinfo : EIATTR_SW2861232_WAR
	.align		4
.L_814:
        /*0008*/ 	.byte	0x01, 0x35
	.zero		2


	//----- nvinfo : EIATTR_PARAM_CBANK
	.align		4
        /*000c*/ 	.byte	0x04, 0x0a
        /*000e*/ 	.short	(.L_816 - .L_815)
	.align		4
.L_815:
        /*0010*/ 	.word	index@(.nv.constant0._ZN5flash24flash_fwd_splitkv_kernelI23Flash_fwd_kernel_traitsILi128ELi64ELi128ELi4ELb0ELb0EN7cutlass6half_tE19Flash_kernel_traitsILi128ELi64ELi128ELi4ES3_EELb1ELb0ELb0ELb0ELb0ELb1ELb0ELb0EEEvNS_16Flash_fwd_paramsE)
        /*0014*/ 	.short	0x0160
        /*0016*/ 	.short	0x01d0


	//----- nvinfo : EIATTR_CBANK_PARAM_SIZE
	.align		4
.L_816:
        /*0018*/ 	.byte	0x03, 0x19
        /*001a*/ 	.short	0x01d0


	//----- nvinfo : EIATTR_KPARAM_INFO
	.align		4
        /*001c*/ 	.byte	0x04, 0x17
        /*001e*/ 	.short	(.L_818 - .L_817)
.L_817:
        /*0020*/ 	.word	0x00000000
        /*0024*/ 	.short	0x0000
        /*0026*/ 	.short	0x0000
        /*0028*/ 	.byte	0x00, 0xf0, 0x41, 0x07


	//----- nvinfo : EIATTR_MAXREG_COUNT
	.align		4
.L_818:
        /*002c*/ 	.byte	0x03, 0x1b
        /*002e*/ 	.short	0x00ff


	//----- nvinfo : EIATTR_NUM_BARRIERS
	.align		4
        /*0030*/ 	.byte	0x02, 0x4c
        /*0032*/ 	.byte	0x01
	.zero		1


	//----- nvinfo : EIATTR_MERCURY_ISA_VERSION
	.align		4
        /*0034*/ 	.byte	0x03, 0x5f
        /*0036*/ 	.short	0x0000


	//----- nvinfo : EIATTR_COOP_GROUP_MASK_REGIDS
	.align		4
        /*0038*/ 	.byte	0x04, 0x29
        /*003a*/ 	.short	(.L_820 - .L_819)


	//   ....[0]....
.L_819:
        /*003c*/ 	.word	0xffffffff


	//   ....[1]....
        /*0040*/ 	.word	0xffffffff


	//   ....[2]....
        /*0044*/ 	.word	0xffffffff


	//   ....[3]....
        /*0048*/ 	.word	0xffffffff


	//   ....[4]....
        /*004c*/ 	.word	0xffffffff


	//   ....[5]....
        /*0050*/ 	.word	0xffffffff


	//   ....[6]....
        /*0054*/ 	.word	0xffffffff


	//   ....[7]....
        /*0058*/ 	.word	0xffffffff


	//   ....[8]....
        /*005c*/ 	.word	0xffffffff


	//   ....[9]....
        /*0060*/ 	.word	0xffffffff


	//   ....[10]....
        /*0064*/ 	.word	0xffffffff


	//   ....[11]....
        /*0068*/ 	.word	0xffffffff


	//   ....[12]....
        /*006c*/ 	.word	0xffffffff


	//   ....[13]....
        /*0070*/ 	.word	0xffffffff


	//   ....[14]....
        /*0074*/ 	.word	0xffffffff


	//   ....[15]....
        /*0078*/ 	.word	0xffffffff


	//----- nvinfo : EIATTR_COOP_GROUP_INSTR_OFFSETS
	.align		4
.L_820:
        /*007c*/ 	.byte	0x04, 0x28
        /*007e*/ 	.short	(.L_822 - .L_821)


	//   ....[0]....
.L_821:
        /*0080*/ 	.word	0x00006f30


	//   ....[1]....
        /*0084*/ 	.word	0x00007000


	//   ....[2]....
        /*0088*/ 	.word	0x00007010


	//   ....[3]....
        /*008c*/ 	.word	0x00007040


	//   ....[4]....
        /*0090*/ 	.word	0x0000c7a0


	//   ....[5]....
        /*0094*/ 	.word	0x0000c7b0


	//   ....[6]....
        /*0098*/ 	.word	0x0000c7e0


	//   ....[7]....
        /*009c*/ 	.word	0x0000c7f0


	//   ....[8]....
        /*00a0*/ 	.word	0x00011960


	//   ....[9]....
        /*00a4*/ 	.word	0x00011970


	//   ....[10]....
        /*00a8*/ 	.word	0x000119a0


	//   ....[11]....
        /*00ac*/ 	.word	0x000119b0


	//   ....[12]....
        /*00b0*/ 	.word	0x00013880


	//   ....[13]....
        /*00b4*/ 	.word	0x000138c0


	//   ....[14]....
        /*00b8*/ 	.word	0x00013920


	//   ....[15]....
        /*00bc*/ 	.word	0x00013940


	//----- nvinfo : EIATTR_EXIT_INSTR_OFFSETS
	.align		4
.L_822:
        /*00c0*/ 	.byte	0x04, 0x1c
        /*00c2*/ 	.short	(.L_824 - .L_823)


	//   ....[0]....
.L_823:
        /*00c4*/ 	.word	0x000002d0


	//   ....[1]....
        /*00c8*/ 	.word	0x00000b80


	//   ....[2]....
        /*00cc*/ 	.word	0x00000bb0


	//   ....[3]....
        /*00d0*/ 	.word	0x00014b40


	//   ....[4]....
        /*00d4*/ 	.word	0x00014c10


	//   ....[5]....
        /*00d8*/ 	.word	0x00014c30


	//----- nvinfo : EIATTR_CTAIDZ_USED
	.align		4
.L_824:
        /*00dc*/ 	.byte	0x01, 0x04
	.zero		2


	//----- nvinfo : EIATTR_CRS_STACK_SIZE
	.align		4
        /*00e0*/ 	.byte	0x04, 0x1e
        /*00e2*/ 	.short	(.L_826 - .L_825)
.L_825:
        /*00e4*/ 	.word	0x00000000
.L_826:


//--------------------- .nv.info._ZN5flash24flash_fwd_splitkv_kernelI23Flash_fwd_kernel_traitsILi128ELi64ELi128ELi4ELb0ELb0EN7cutlass6half_tE19Flash_kernel_traitsILi128ELi64ELi128ELi4ES3_EELb1ELb0ELb0ELb0ELb0ELb0ELb0ELb1EEEvNS_16Flash_fwd_paramsE --------------------------
	.section	.nv.info._ZN5flash24flash_fwd_splitkv_kernelI23Flash_fwd_kernel_traitsILi128ELi64ELi128ELi4ELb0ELb0EN7cutlass6half_tE19Flash_kernel_traitsILi128ELi64ELi128ELi4ES3_EELb1ELb0ELb0ELb0ELb0ELb0ELb0ELb1EEEvNS_16Flash_fwd_paramsE,"",@"SHT_CUDA_INFO"
	.sectionflags	@""
	.align	4


	//----- nvinfo : EIATTR_CUDA_API_VERSION
	.align		4
        /*0000*/ 	.byte	0x04, 0x37
        /*0002*/ 	.short	(.L_828 - .L_827)
.L_827:
        /*0004*/ 	.word	0x00000082


	//----- nvinfo : EIATTR_SW2861232_WAR
	.align		4
.L_828:
        /*0008*/ 	.byte	0x01, 0x35
	.zero		2


	//----- nvinfo : EIATTR_PARAM_CBANK
	.align		4
        /*000c*/ 	.byte	0x04, 0x0a
        /*000e*/ 	.short	(.L_830 - .L_829)
	.align		4
.L_829:
        /*0010*/ 	.word	index@(.nv.constant0._ZN5flash24flash_fwd_splitkv_kernelI23Flash_fwd_kernel_traitsILi128ELi64ELi128ELi4ELb0ELb0EN7cutlass6half_tE19Flash_kernel_traitsILi128ELi64ELi128ELi4ES3_EELb1ELb0ELb0ELb0ELb0ELb0ELb0ELb1EEEvNS_16Flash_fwd_paramsE)
        /*0014*/ 	.short	0x0160
        /*0016*/ 	.short	0x01d0


	//----- nvinfo : EIATTR_CBANK_PARAM_SIZE
	.align		4
.L_830:
        /*0018*/ 	.byte	0x03, 0x19
        /*001a*/ 	.short	0x01d0


	//----- nvinfo : EIATTR_KPARAM_INFO
	.align		4
        /*001c*/ 	.byte	0x04, 0x17
        /*001e*/ 	.short	(.L_832 - .L_831)
.L_831:
        /*0020*/ 	.word	0x00000000
        /*0024*/ 	.short	0x0000
        /*0026*/ 	.short	0x0000
        /*0028*/ 	.byte	0x00, 0xf0, 0x41, 0x07


	//----- nvinfo : EIATTR_MAXREG_COUNT
	.align		4
.L_832:
        /*002c*/ 	.byte	0x03, 0x1b
        /*002e*/ 	.short	0x00ff


	//----- nvinfo : EIATTR_NUM_BARRIERS
	.align		4
        /*0030*/ 	.byte	0x02, 0x4c
        /*0032*/ 	.byte	0x01
	.zero		1


	//----- nvinfo : EIATTR_MERCURY_ISA_VERSION
	.align		4
        /*0034*/ 	.byte	0x03, 0x5f
        /*0036*/ 	.short	0x0000


	//----- nvinfo : EIATTR_COOP_GROUP_MASK_REGIDS
	.align		4
        /*0038*/ 	.byte	0x04, 0x29
        /*003a*/ 	.short	(.L_834 - .L_833)


	//   ....[0]....
.L_833:
        /*003c*/ 	.word	0xffffffff


	//   ....[1]....
        /*0040*/ 	.word	0xffffffff


	//   ....[2]....
        /*0044*/ 	.word	0xffffffff


	//   ....[3]....
        /*0048*/ 	.word	0xffffffff


	//   ....[4]....
        /*004c*/ 	.word	0xffffffff


	//   ....[5]....
        /*0050*/ 	.word	0xffffffff


	//   ....[6]....
        /*0054*/ 	.word	0xffffffff


	//   ....[7]....
        /*0058*/ 	.word	0xffffffff


	//   ....[8]....
        /*005c*/ 	.word	0xffffffff


	//   ....[9]....
        /*0060*/ 	.word	0xffffffff


	//   ....[10]....
        /*0064*/ 	.word	0xffffffff


	//   ....[11]....
        /*0068*/ 	.word	0xffffffff


	//   ....[12]....
        /*006c*/ 	.word	0xffffffff


	//   ....[13]....
        /*0070*/ 	.word	0xffffffff


	//   ....[14]....
        /*0074*/ 	.word	0xffffffff


	//   ....[15]....
        /*0078*/ 	.word	0xffffffff


	//   ....[16]....
        /*007c*/ 	.word	0xffffffff


	//   ....[17]....
        /*0080*/ 	.word	0xffffffff


	//   ....[18]....
        /*0084*/ 	.word	0xffffffff


	//   ....[19]....
        /*0088*/ 	.word	0xffffffff


	//----- nvinfo : EIATTR_COOP_GROUP_INSTR_OFFSETS
	.align		4
.L_834:
        /*008c*/ 	.byte	0x04, 0x28
        /*008e*/ 	.short	(.L_836 - .L_835)


	//   ....[0]....
.L_835:
        /*0090*/ 	.word	0x00018920


	//   ....[1]....
        /*0094*/ 	.word	0x00018980


	//   ....[2]....
        /*0098*/ 	.word	0x000189a0


	//   ....[3]....
        /*009c*/ 	.word	0x000189c0


	//   ....[4]....
        /*00a0*/ 	.word	0x0001d820


	//   ....[5]....
        /*00a4*/ 	.word	0x0001d870


	//   ....[6]....
        /*00a8*/ 	.word	0x0001d8a0


	//   ....[7]....
        /*00ac*/ 	.word	0x0001d8c0


	//   ....[8]....
        /*00b0*/ 	.word	0x00022280


	//   ....[9]....
        /*00b4*/ 	.word	0x000222a0


	//   ....[10]....
        /*00b8*/ 	.word	0x000222c0


	//   ....[11]....
        /*00bc*/ 	.word	0x000222e0


	//   ....[12]....
        /*00c0*/ 	.word	0x000242c0


	//   ....[13]....
        /*00c4*/ 	.word	0x000242f0


	//   ....[14]....
        /*00c8*/ 	.word	0x00024300


	//   ....[15]....
        /*00cc*/ 	.word	0x00024330


	//   ....[16]....
        /*00d0*/ 	.word	0x000259e0


	//   ....[17]....
        /*00d4*/ 	.word	0x00025a20


	//   ....[18]....
        /*00d8*/ 	.word	0x00025a70


	//   ....[19]....
        /*00dc*/ 	.word	0x00025ac0


	//----- nvinfo : EIATTR_EXIT_INSTR_OFFSETS
	.align		4
.L_836:
        /*00e0*/ 	.byte	0x04, 0x1c
        /*00e2*/ 	.short	(.L_838 - .L_837)


	//   ....[0]....
.L_837:
        /*00e4*/ 	.word	0x000000b0


	//----- nvinfo : EIATTR_CTAIDZ_USED
	.align		4
.L_838:
        /*00e8*/ 	.byte	0x01, 0x04
	.zero		2


	//----- nvinfo : EIATTR_CRS_STACK_SIZE
	.align		4
        /*00ec*/ 	.byte	0x04, 0x1e
        /*00ee*/ 	.short	(.L_840 - .L_839)
.L_839:
        /*00f0*/ 	.word	0x00000000
.L_840:


//--------------------- .nv.info._ZN5flash24flash_fwd_splitkv_kernelI23Flash_fwd_kernel_traitsILi128ELi64ELi128ELi4ELb0ELb0EN7cutlass6half_tE19Flash_kernel_traitsILi128ELi64ELi128ELi4ES3_EELb1ELb0ELb0ELb0ELb0ELb1ELb0ELb1EEEvNS_16Flash_fwd_paramsE --------------------------
	.section	.nv.info._ZN5flash24flash_fwd_splitkv_kernelI23Flash_fwd_kernel_traitsILi128ELi64ELi128ELi4ELb0ELb0EN7cutlass6half_tE19Flash_kernel_traitsILi128ELi64ELi128ELi4ES3_EELb1ELb0ELb0ELb0ELb0ELb1ELb0ELb1EEEvNS_16Flash_fwd_paramsE,"",@"SHT_CUDA_INFO"
	.sectionflags	@""
	.align	4


	//----- nvinfo : EIATTR_CUDA_API_VERSION
	.align		4
        /*0000*/ 	.byte	0x04, 0x37
        /*0002*/ 	.short	(.L_842 - .L_841)
.L_841:
        /*0004*/ 	.word	0x00000082


	//----- nvinfo : EIATTR_SW2861232_WAR
	.align		4
.L_842:
        /*0008*/ 	.byte	0x01, 0x35
	.zero		2


	//----- nvinfo : EIATTR_PARAM_CBANK
	.align		4
        /*000c*/ 	.byte	0x04, 0x0a
        /*000e*/ 	.short	(.L_844 - .L_843)
	.align		4
.L_843:
        /*0010*/ 	.word	index@(.nv.constant0._ZN5flash24flash_fwd_splitkv_kernelI23Flash_fwd_kernel_traitsILi128ELi64ELi128ELi4ELb0ELb0EN7cutlass6half_tE19Flash_kernel_traitsILi128ELi64ELi128ELi4ES3_EELb1ELb0ELb0ELb0ELb0ELb1ELb0ELb1EEEvNS_16Flash_fwd_paramsE)
        /*0014*/ 	.short	0x0160
        /*0016*/ 	.short	0x01d0


	//----- nvinfo : EIATTR_CBANK_PARAM_SIZE
	.align		4
.L_844:
        /*0018*/ 	.byte	0x03, 0x19
        /*001a*/ 	.short	0x01d0


	//----- nvinfo : EIATTR_KPARAM_INFO
	.align		4
        /*001c*/ 	.byte	0x04, 0x17
        /*001e*/ 	.short	(.L_846 - .L_845)
.L_845:
        /*0020*/ 	.word	0x00000000
        /*0024*/ 	.short	0x0000
        /*0026*/ 	.short	0x0000
        /*0028*/ 	.byte	0x00, 0xf0, 0x41, 0x07


	//----- nvinfo : EIATTR_MAXREG_COUNT
	.align		4
.L_846:
        /*002c*/ 	.byte	0x03, 0x1b
        /*002e*/ 	.short	0x00ff


	//----- nvinfo : EIATTR_NUM_BARRIERS
	.align		4
        /*0030*/ 	.byte	0x02, 0x4c
        /*0032*/ 	.byte	0x01
	.zero		1


	//----- nvinfo : EIATTR_MERCURY_ISA_VERSION
	.align		4
        /*0034*/ 	.byte	0x03, 0x5f
        /*0036*/ 	.short	0x0000


	//----- nvinfo : EIATTR_COOP_GROUP_MASK_REGIDS
	.align		4
        /*0038*/ 	.byte	0x04, 0x29
        /*003a*/ 	.short	(.L_848 - .L_847)


	//   ....[0]....
.L_847:
        /*003c*/ 	.word	0xffffffff


	//   ....[1]....
        /*0040*/ 	.word	0xffffffff


	//   ....[2]....
        /*0044*/ 	.word	0xffffffff


	//   ....[3]....
        /*0048*/ 	.word	0xffffffff


	//   ....[4]....
        /*004c*/ 	.word	0xffffffff


	//   ....[5]....
        /*0050*/ 	.word	0xffffffff


	//   ....[6]....
        /*0054*/ 	.word	0xffffffff


	//   ....[7]....
        /*0058*/ 	.word	0xffffffff


	//   ....[8]....
        /*005c*/ 	.word	0xffffffff


	//   ....[9]....
        /*0060*/ 	.word	0xffffffff


	//   ....[10]....
        /*0064*/ 	.word	0xffffffff


	//   ....[11]....
        /*0068*/ 	.word	0xffffffff


	//   ....[12]....
        /*006c*/ 	.word	0xffffffff


	//   ....[13]....
        /*0070*/ 	.word	0xffffffff


	//   ....[14]....
        /*0074*/ 	.word	0xffffffff


	//   ....[15]....
        /*0078*/ 	.word	0xffffffff


	//   ....[16]....
        /*007c*/ 	.word	0xffffffff


	//   ....[17]....
        /*0080*/ 	.word	0xffffffff


	//   ....[18]....
        /*0084*/ 	.word	0xffffffff


	//   ....[19]....
        /*0088*/ 	.word	0xffffffff


	//----- nvinfo : EIATTR_COOP_GROUP_INSTR_OFFSETS
	.align		4
.L_848:
        /*008c*/ 	.byte	0x04, 0x28
        /*008e*/ 	.short	(.L_850 - .L_849)


	//   ....[0]....
.L_849:
        /*0090*/ 	.word	0x00019ec0


	//   ....[1]....
        /*0094*/ 	.word	0x00019ee0


	//   ....[2]....
        /*0098*/ 	.word	0x00019f80


	//   ....[3]....
        /*009c*/ 	.word	0x00019f90


	//   ....[4]....
        /*00a0*/ 	.word	0x0001f6d0


	//   ....[5]....
        /*00a4*/ 	.word	0x0001f6e0


	//   ....[6]....
        /*00a8*/ 	.word	0x0001f710


	//   ....[7]....
        /*00ac*/ 	.word	0x0001f720


	//   ....[8]....
        /*00b0*/ 	.word	0x000249a0


	//   ....[9]....
        /*00b4*/ 	.word	0x000249c0


	//   ....[10]....
        /*00b8*/ 	.word	0x000249e0


	//   ....[11]....
        /*00bc*/ 	.word	0x00024a00


	//   ....[12]....
        /*00c0*/ 	.word	0x00026980


	//   ....[13]....
        /*00c4*/ 	.word	0x000269b0


	//   ....[14]....
        /*00c8*/ 	.word	0x000269c0


	//   ....[15]....
        /*00cc*/ 	.word	0x000269f0


	//   ....[16]....
        /*00d0*/ 	.word	0x000280e0


	//   ....[17]....
        /*00d4*/ 	.word	0x00028130


	//   ....[18]....
        /*00d8*/ 	.word	0x00028180


	//   ....[19]....
        /*00dc*/ 	.word	0x000281d0


	//----- nvinfo : EIATTR_EXIT_INSTR_OFFSETS
	.align		4
.L_850:
        /*00e0*/ 	.byte	0x04, 0x1c
        /*00e2*/ 	.short	(.L_852 - .L_851)


	//   ....[0]....
.L_851:
        /*00e4*/ 	.word	0x000000b0


	//----- nvinfo : EIATTR_CTAIDZ_USED
	.align		4
.L_852:
        /*00e8*/ 	.byte	0x01, 0x04
	.zero		2


	//----- nvinfo : EIATTR_CRS_STACK_SIZE
	.align		4
        /*00ec*/ 	.byte	0x04, 0x1e
        /*00ee*/ 	.short	(.L_854 - .L_853)
.L_853:
        /*00f0*/ 	.word	0x00000000
.L_854:


//--------------------- .nv.info._ZN5flash24flash_fwd_splitkv_kernelI23Flash_fwd_kernel_traitsILi128ELi64ELi128ELi4ELb0ELb0EN7cutlass6half_tE19Flash_kernel_traitsILi128ELi64ELi128ELi4ES3_EELb1ELb0ELb0ELb0ELb0ELb0ELb1ELb0EEEvNS_16Flash_fwd_paramsE --------------------------
	.section	.nv.info._ZN5flash24flash_fwd_splitkv_kernelI23Flash_fwd_kernel_traitsILi128ELi64ELi128ELi4ELb0ELb0EN7cutlass6half_tE19Flash_kernel_traitsILi128ELi64ELi128ELi4ES3_EELb1ELb0ELb0ELb0ELb0ELb0ELb1ELb0EEEvNS_16Flash_fwd_paramsE,"",@"SHT_CUDA_INFO"
	.sectionflags	@""
	.align	4


	//----- nvinfo : EIATTR_CUDA_API_VERSION
	.align		4
        /*0000*/ 	.byte	0x04, 0x37
        /*0002*/ 	.short	(.L_856 - .L_855)
.L_855:
        /*0004*/ 	.word	0x00000082


	//----- nvinfo : EIATTR_SW2861232_WAR
	.align		4
.L_856:
        /*0008*/ 	.byte	0x01, 0x35
	.zero		2


	//----- nvinfo : EIATTR_PARAM_CBANK
	.align		4
        /*000c*/ 	.byte	0x04, 0x0a
        /*000e*/ 	.short	(.L_858 - .L_857)
	.align		4
.L_857:
        /*0010*/ 	.word	index@(.nv.constant0._ZN5flash24flash_fwd_splitkv_kernelI23Flash_fwd_kernel_traitsILi128ELi64ELi128ELi4ELb0ELb0EN7cutlass6half_tE19Flash_kernel_traitsILi128ELi64ELi128ELi4ES3_EELb1ELb0ELb0ELb0ELb0ELb0ELb1ELb0EEEvNS_16Flash_fwd_paramsE)
        /*0014*/ 	.short	0x0160
        /*0016*/ 	.short	0x01d0


	//----- nvinfo : EIATTR_CBANK_PARAM_SIZE
	.align		4
.L_858:
        /*0018*/ 	.byte	0x03, 0x19
        /*001a*/ 	.short	0x01d0


	//----- nvinfo : EIATTR_KPARAM_INFO
	.align		4
        /*001c*/ 	.byte	0x04, 0x17
        /*001e*/ 	.short	(.L_860 - .L_859)
.L_859:
        /*0020*/ 	.word	0x00000000
        /*0024*/ 	.short	0x0000
        /*0026*/ 	.short	0x0000
        /*0028*/ 	.byte	0x00, 0xf0, 0x41, 0x07


	//----- nvinfo : EIATTR_MAXREG_COUNT
	.align		4
.L_860:
        /*002c*/ 	.byte	0x03, 0x1b
        /*002e*/ 	.short	0x00ff


	//----- nvinfo : EIATTR_NUM_BARRIERS
	.align		4
        /*0030*/ 	.byte	0x02, 0x4c
        /*0032*/ 	.byte	0x01
	.zero		1


	//----- nvinfo : EIATTR_MERCURY_ISA_VERSION
	.align		4
        /*0034*/ 	.byte	0x03, 0x5f
        /*0036*/ 	.short	0x0000


	//----- nvinfo : EIATTR_COOP_GROUP_MASK_REGIDS
	.align		4
        /*0038*/ 	.byte	0x04, 0x29
        /*003a*/ 	.short	(.L_862 - .L_861)


	//   ....[0]....
.L_861:
        /*003c*/ 	.word	0xffffffff


	//   ....[1]....
        /*0040*/ 	.word	0xffffffff


	//   ....[2]....
        /*0044*/ 	.word	0xffffffff


	//   ....[3]....
        /*0048*/ 	.word	0xffffffff


	//   ....[4]....
        /*004c*/ 	.word	0xffffffff


	//   ....[5]....
        /*0050*/ 	.word	0xffffffff


	//   ....[6]....
        /*0054*/ 	.word	0xffffffff


	//   ....[7]....
        /*0058*/ 	.word	0xffffffff


	//   ....[8]....
        /*005c*/ 	.word	0xffffffff


	//   ....[9]....
        /*0060*/ 	.word	0xffffffff


	//   ....[10]....
        /*0064*/ 	.word	0xffffffff


	//   ....[11]....
        /*0068*/ 	.word	0xffffffff


	//   ....[12]....
        /*006c*/ 	.word	0xffffffff


	//   ....[13]....
        /*0070*/ 	.word	0xffffffff


	//   ....[14]....
        /*0074*/ 	.word	0xffffffff


	//   ....[15]....
        /*0078*/ 	.word	0xffffffff


	//----- nvinfo : EIATTR_COOP_GROUP_INSTR_OFFSETS
	.align		4
.L_862:
        /*007c*/ 	.byte	0x04, 0x28
        /*007e*/ 	.short	(.L_864 - .L_863)


	//   ....[0]....
.L_863:
        /*0080*/ 	.word	0x00006b00


	//   ....[1]....
        /*0084*/ 	.word	0x00006b20


	//   ....[2]....
        /*0088*/ 	.word	0x00006bc0


	//   ....[3]....
        /*008c*/ 	.word	0x00006bd0


	//   ....[4]....
        /*0090*/ 	.word	0x0000bbf0


	//   ....[5]....
        /*0094*/ 	.word	0x0000bc00


	//   ....[6]....
        /*0098*/ 	.word	0x0000bc30


	//   ....[7]....
        /*009c*/ 	.word	0x0000bc40


	//   ....[8]....
        /*00a0*/ 	.word	0x00010580


	//   ....[9]....
        /*00a4*/ 	.word	0x000105a0


	//   ....[10]....
        /*00a8*/ 	.word	0x000105d0


	//   ....[11]....
        /*00ac*/ 	.word	0x000105e0


	//   ....[12]....
        /*00b0*/ 	.word	0x000124f0


	//   ....[13]....
        /*00b4*/ 	.word	0x00012530


	//   ....[14]....
        /*00b8*/ 	.word	0x00012580


	//   ....[15]....
        /*00bc*/ 	.word	0x00012590


	//----- nvinfo : EIATTR_EXIT_INSTR_OFFSETS
	.align		4
.L_864:
        /*00c0*/ 	.byte	0x04, 0x1c
        /*00c2*/ 	.short	(.L_866 - .L_865)


	//   ....[0]....
.L_865:
        /*00c4*/ 	.word	0x00000410


	//   ....[1]....
        /*00c8*/ 	.word	0x00000e50


	//   ....[2]....
        /*00cc*/ 	.word	0x00000e80


	//   ....[3]....
        /*00d0*/ 	.word	0x00013780


	//   ....[4]....
        /*00d4*/ 	.word	0x000137c0


	//   ....[5]....
        /*00d8*/ 	.word	0x000137e0


	//----- nvinfo : EIATTR_CTAIDZ_USED
	.align		4
.L_866:
        /*00dc*/ 	.byte	0x01, 0x04
	.zero		2


	//----- nvinfo : EIATTR_CRS_STACK_SIZE
	.align		4
        /*00e0*/ 	.byte	0x04, 0x1e
        /*00e2*/ 	.short	(.L_868 - .L_867)
.L_867:
        /*00e4*/ 	.word	0x00000000
.L_868:


//--------------------- .nv.info._ZN5flash24flash_fwd_splitkv_kernelI23Flash_fwd_kernel_traitsILi128ELi64ELi128ELi4ELb0ELb0EN7cutlass6half_tE19Flash_kernel_traitsILi128ELi64ELi128ELi4ES3_EELb1ELb0ELb0ELb0ELb0ELb1ELb1ELb0EEEvNS_16Flash_fwd_paramsE --------------------------
	.section	.nv.info._ZN5flash24flash_fwd_splitkv_kernelI23Flash_fwd_kernel_traitsILi128ELi64ELi128ELi4ELb0ELb0EN7cutlass6half_tE19Flash_kernel_traitsILi128ELi64ELi128ELi4ES3_EELb1ELb0ELb0ELb0ELb0ELb1ELb1ELb0EEEvNS_16Flash_fwd_paramsE,"",@"SHT_CUDA_INFO"
	.sectionflags	@""
	.align	4


	//----- nvinfo : EIATTR_CUDA_API_VERSION
	.align		4
        /*0000*/ 	.byte	0x04, 0x37
        /*0002*/ 	.short	(.L_870 - .L_869)
.L_869:
        /*0004*/ 	.word	0x00000082


	//----- nvinfo : EIATTR_SW2861232_WAR
	.align		4
.L_870:
        /*0008*/ 	.byte	0x01, 0x35
	.zero		2


	//----- nvinfo : EIATTR_PARAM_CBANK
	.align		4
        /*000c*/ 	.byte	0x04, 0x0a
        /*000e*/ 	.short	(.L_872 - .L_871)
	.align		4
.L_871:
        /*0010*/ 	.word	index@(.nv.constant0._ZN5flash24flash_fwd_splitkv_kernelI23Flash_fwd_kernel_traitsILi128ELi64ELi128ELi4ELb0ELb0EN7cutlass6half_tE19Flash_kernel_traitsILi128ELi64ELi128ELi4ES3_EELb1ELb0ELb0ELb0ELb0ELb1ELb1ELb0EEEvNS_16Flash_fwd_paramsE)
        /*0014*/ 	.short	0x0160
        /*0016*/ 	.short	0x01d0


	//----- nvinfo : EIATTR_CBANK_PARAM_SIZE
	.align		4
.L_872:
        /*0018*/ 	.byte	0x03, 0x19
        /*001a*/ 	.short	0x01d0


	//----- nvinfo : EIATTR_KPARAM_INFO
	.align		4
        /*001c*/ 	.byte	0x04, 0x17
        /*001e*/ 	.short	(.L_874 - .L_873)
.L_873:
        /*0020*/ 	.word	0x00000000
        /*0024*/ 	.short	0x0000
        /*0026*/ 	.short	0x0000
        /*0028*/ 	.byte	0x00, 0xf0, 0x41, 0x07


	//----- nvinfo : EIATTR_MAXREG_COUNT
	.align		4
.L_874:
        /*002c*/ 	.byte	0x03, 0x1b
        /*002e*/ 	.short	0x00ff


	//----- nvinfo : EIATTR_NUM_BARRIERS
	.align		4
        /*0030*/ 	.byte	0x02, 0x4c
        /*0032*/ 	.byte	0x01
	.zero		1


	//----- nvinfo : EIATTR_MERCURY_ISA_VERSION
	.align		4
        /*0034*/ 	.byte	0x03, 0x5f
        /*0036*/ 	.short	0x0000


	//----- nvinfo : EIATTR_COOP_GROUP_MASK_REGIDS
	.align		4
        /*0038*/ 	.byte	0x04, 0x29
        /*003a*/ 	.short	(.L_876 - .L_875)


	//   ....[0]....
.L_875:
        /*003c*/ 	.word	0xffffffff


	//   ....[1]....
        /*0040*/ 	.word	0xffffffff


	//   ....[2]....
        /*0044*/ 	.word	0xffffffff


	//   ....[3]....
        /*0048*/ 	.word	0xffffffff


	//   ....[4]....
        /*004c*/ 	.word	0xffffffff


	//   ....[5]....
        /*0050*/ 	.word	0xffffffff


	//   ....[6]....
        /*0054*/ 	.word	0xffffffff


	//   ....[7]....
        /*0058*/ 	.word	0xffffffff


	//   ....[8]....
        /*005c*/ 	.word	0xffffffff


	//   ....[9]....
        /*0060*/ 	.word	0xffffffff


	//   ....[10]....
        /*0064*/ 	.word	0xffffffff


	//   ....[11]....
        /*0068*/ 	.word	0xffffffff


	//   ....[12]....
        /*006c*/ 	.word	0xffffffff


	//   ....[13]....
        /*0070*/ 	.word	0xffffffff


	//   ....[14]....
        /*0074*/ 	.word	0xffffffff


	//   ....[15]....
        /*0078*/ 	.word	0xffffffff


	//----- nvinfo : EIATTR_COOP_GROUP_INSTR_OFFSETS
	.align		4
.L_876:
        /*007c*/ 	.byte	0x04, 0x28
        /*007e*/ 	.short	(.L_878 - .L_877)


	//   ....[0]....
.L_877:
        /*0080*/ 	.word	0x00007570


	//   ....[1]....
        /*0084*/ 	.word	0x00007620


	//   ....[2]....
        /*0088*/ 	.word	0x00007630


	//   ....[3]....
        /*008c*/ 	.word	0x00007690


	//   ....[4]....
        /*0090*/ 	.word	0x0000ce50


	//   ....[5]....
        /*0094*/ 	.word	0x0000ce60


	//   ....[6]....
        /*0098*/ 	.word	0x0000ce90


	//   ....[7]....
        /*009c*/ 	.word	0x0000cea0


	//   ....[8]....
        /*00a0*/ 	.word	0x00012030


	//   ....[9]....
        /*00a4*/ 	.word	0x00012050


	//   ....[10]....
        /*00a8*/ 	.word	0x00012080


	//   ....[11]....
        /*00ac*/ 	.word	0x00012090


	//   ....[12]....
        /*00b0*/ 	.word	0x00013f50


	//   ....[13]....
        /*00b4*/ 	.word	0x00013f90


	//   ....[14]....
        /*00b8*/ 	.word	0x00013fe0


	//   ....[15]....
        /*00bc*/ 	.word	0x00013ff0


	//----- nvinfo : EIATTR_EXIT_INSTR_OFFSETS
	.align		4
.L_878:
        /*00c0*/ 	.byte	0x04, 0x1c
        /*00c2*/ 	.short	(.L_880 - .L_879)


	//   ....[0]....
.L_879:
        /*00c4*/ 	.word	0x00000410


	//   ....[1]....
        /*00c8*/ 	.word	0x00000e60


	//   ....[2]....
        /*00cc*/ 	.word	0x00000e90


	//   ....[3]....
        /*00d0*/ 	.word	0x000151e0


	//   ....[4]....
        /*00d4*/ 	.word	0x00015220


	//   ....[5]....
        /*00d8*/ 	.word	0x00015240


	//----- nvinfo : EIATTR_CTAIDZ_USED
	.align		4
.L_880:
        /*00dc*/ 	.byte	0x01, 0x04
	.zero		2


	//----- nvinfo : EIATTR_CRS_STACK_SIZE
	.align		4
        /*00e0*/ 	.byte	0x04, 0x1e
        /*00e2*/ 	.short	(.L_882 - .L_881)
.L_881:
        /*00e4*/ 	.word	0x00000000
.L_882:


//--------------------- .nv.info._ZN5flash24flash_fwd_splitkv_kernelI23Flash_fwd_kernel_traitsILi128ELi64ELi128ELi4ELb0ELb0EN7cutlass6half_tE19Flash_kernel_traitsILi128ELi64ELi128ELi4ES3_EELb1ELb0ELb0ELb0ELb0ELb0ELb1ELb1EEEvNS_16Flash_fwd_paramsE --------------------------
	.section	.nv.info._ZN5flash24flash_fwd_splitkv_kernelI23Flash_fwd_kernel_traitsILi128ELi64ELi128ELi4ELb0ELb0EN7cutlass6half_tE19Flash_kernel_traitsILi128ELi64ELi128ELi4ES3_EELb1ELb0ELb0ELb0ELb0ELb0ELb1ELb1EEEvNS_16Flash_fwd_paramsE,"",@"SHT_CUDA_INFO"
	.sectionflags	@""
	.align	4


	//----- nvinfo : EIATTR_CUDA_API_VERSION
	.align		4
        /*0000*/ 	.byte	0x04, 0x37
        /*0002*/ 	.short	(.L_884 - .L_883)
.L_883:
        /*0004*/ 	.word	0x00000082


	//----- nvinfo : EIATTR_SW2861232_WAR
	.align		4
.L_884:
        /*0008*/ 	.byte	0x01, 0x35
	.zero		2


	//----- nvinfo : EIATTR_PARAM_CBANK
	.align		4
        /*000c*/ 	.byte	0x04, 0x0a
        /*000e*/ 	.short	(.L_886 - .L_885)
	.align		4
.L_885:
        /*0010*/ 	.word	index@(.nv.constant0._ZN5flash24flash_fwd_splitkv_kernelI23Flash_fwd_kernel_traitsILi128ELi64ELi128ELi4ELb0ELb0EN7cutlass6half_tE19Flash_kernel_traitsILi128ELi64ELi128ELi4ES3_EELb1ELb0ELb0ELb0ELb0ELb0ELb1ELb1EEEvNS_16Flash_fwd_paramsE)
        /*0014*/ 	.short	0x0160
        /*0016*/ 	.short	0x01d0


	//----- nvinfo : EIATTR_CBANK_PARAM_SIZE
	.align		4
.L_886:
        /*0018*/ 	.byte	0x03, 0x19
        /*001a*/ 	.short	0x01d0


	//----- nvinfo : EIATTR_KPARAM_INFO
	.align		4
        /*001c*/ 	.byte	0x04, 0x17
        /*001e*/ 	.short	(.L_888 - .L_887)
.L_887:
        /*0020*/ 	.word	0x00000000
        /*0024*/ 	.short	0x0000
        /*0026*/ 	.short	0x0000
        /*0028*/ 	.byte	0x00, 0xf0, 0x41, 0x07


	//----- nvinfo : EIATTR_MAXREG_COUNT
	.align		4
.L_888:
        /*002c*/ 	.byte	0x03, 0x1b
        /*002e*/ 	.short	0x00ff


	//----- nvinfo : EIATTR_NUM_BARRIERS
	.align		4
        /*0030*/ 	.byte	0x02, 0x4c
        /*0032*/ 	.byte	0x01
	.zero		1


	//----- nvinfo : EIATTR_MERCURY_ISA_VERSION
	.align		4
        /*0034*/ 	.byte	0x03, 0x5f
        /*0036*/ 	.short	0x0000


	//----- nvinfo : EIATTR_COOP_GROUP_MASK_REGIDS
	.align		4
        /*0038*/ 	.byte	0x04, 0x29
        /*003a*/ 	.short	(.L_890 - .L_889)


	//   ....[0]....
.L_889:
        /*003c*/ 	.word	0xffffffff


	//   ....[1]....
        /*0040*/ 	.word	0xffffffff


	//   ....[2]....
        /*0044*/ 	.word	0xffffffff


	//   ....[3]....
        /*0048*/ 	.word	0xffffffff


	//   ....[4]....
        /*004c*/ 	.word	0xffffffff


	//   ....[5]....
        /*0050*/ 	.word	0xffffffff


	//   ....[6]....
        /*0054*/ 	.word	0xffffffff


	//   ....[7]....
        /*0058*/ 	.word	0xffffffff


	//   ....[8]....
        /*005c*/ 	.word	0xffffffff


	//   ....[9]....
        /*0060*/ 	.word	0xffffffff


	//   ....[10]....
        /*0064*/ 	.word	0xffffffff


	//   ....[11]....
        /*0068*/ 	.word	0xffffffff


	//   ....[12]....
        /*006c*/ 	.word	0xffffffff


	//   ....[13]....
        /*0070*/ 	.word	0xffffffff


	//   ....[14]....
        /*0074*/ 	.word	0xffffffff


	//   ....[15]....
        /*0078*/ 	.word	0xffffffff


	//   ....[16]....
        /*007c*/ 	.word	0xffffffff


	//   ....[17]....
        /*0080*/ 	.word	0xffffffff


	//   ....[18]....
        /*0084*/ 	.word	0xffffffff


	//   ....[19]....
        /*0088*/ 	.word	0xffffffff


	//----- nvinfo : EIATTR_COOP_GROUP_INSTR_OFFSETS
	.align		4
.L_890:
        /*008c*/ 	.byte	0x04, 0x28
        /*008e*/ 	.short	(.L_892 - .L_891)


	//   ....[0]....
.L_891:
        /*0090*/ 	.word	0x00018ae0


	//   ....[1]....
        /*0094*/ 	.word	0x00018b40


	//   ....[2]....
        /*0098*/ 	.word	0x00018b60


	//   ....[3]....
        /*009c*/ 	.word	0x00018b80


	//   ....[4]....
        /*00a0*/ 	.word	0x0001d9d0


	//   ....[5]....
        /*00a4*/ 	.word	0x0001da20


	//   ....[6]....
        /*00a8*/ 	.word	0x0001da50


	//   ....[7]....
        /*00ac*/ 	.word	0x0001da70


	//   ....[8]....
        /*00b0*/ 	.word	0x00022440


	//   ....[9]....
        /*00b4*/ 	.word	0x00022460


	//   ....[10]....
        /*00b8*/ 	.word	0x00022480


	//   ....[11]....
        /*00bc*/ 	.word	0x000224a0


	//   ....[12]....
        /*00c0*/ 	.word	0x00024460


	//   ....[13]....
        /*00c4*/ 	.word	0x00024490


	//   ....[14]....
        /*00c8*/ 	.word	0x000244a0


	//   ....[15]....
        /*00cc*/ 	.word	0x000244d0


	//   ....[16]....
        /*00d0*/ 	.word	0x000258a0


	//   ....[17]....
        /*00d4*/ 	.word	0x000258e0


	//   ....[18]....
        /*00d8*/ 	.word	0x00025930


	//   ....[19]....
        /*00dc*/ 	.word	0x00025980


	//----- nvinfo : EIATTR_EXIT_INSTR_OFFSETS
	.align		4
.L_892:
        /*00e0*/ 	.byte	0x04, 0x1c
        /*00e2*/ 	.short	(.L_894 - .L_893)


	//   ....[0]....
.L_893:
        /*00e4*/ 	.word	0x000001f0


	//----- nvinfo : EIATTR_CTAIDZ_USED
	.align		4
.L_894:
        /*00e8*/ 	.byte	0x01, 0x04
	.zero		2


	//----- nvinfo : EIATTR_CRS_STACK_SIZE
	.align		4
        /*00ec*/ 	.byte	0x04, 0x1e
        /*00ee*/ 	.short	(.L_896 - .L_895)
.L_895:
        /*00f0*/ 	.word	0x00000000
.L_896:


//--------------------- .nv.info._ZN5flash24flash_fwd_splitkv_kernelI23Flash_fwd_kernel_traitsILi128ELi64ELi128ELi4ELb0ELb0EN7cutlass6half_tE19Flash_kernel_traitsILi128ELi64ELi128ELi4ES3_EELb1ELb0ELb0ELb0ELb0ELb1ELb1ELb1EEEvNS_16Flash_fwd_paramsE --------------------------
	.section	.nv.info._ZN5flash24flash_fwd_splitkv_kernelI23Flash_fwd_kernel_traitsILi128ELi64ELi128ELi4ELb0ELb0EN7cutlass6half_tE19Flash_kernel_traitsILi128ELi64ELi128ELi4ES3_EELb1ELb0ELb0ELb0ELb0ELb1ELb1ELb1EEEvNS_16Flash_fwd_paramsE,"",@"SHT_CUDA_INFO"
	.sectionflags	@""
	.align	4


	//----- nvinfo : EIATTR_CUDA_API_VERSION
	.align		4
        /*0000*/ 	.byte	0x04, 0x37
        /*0002*/ 	.short	(.L_898 - .L_897)
.L_897:
        /*0004*/ 	.word	0x00000082


	//----- nvinfo : EIATTR_SW2861232_WAR
	.align		4
.L_898:
        /*0008*/ 	.byte	0x01, 0x35
	.zero		2


	//----- nvinfo : EIATTR_PARAM_CBANK
	.align		4
        /*000c*/ 	.byte	0x04, 0x0a
        /*000e*/ 	.short	(.L_900 - .L_899)
	.align		4
.L_899:
        /*0010*/ 	.word	index@(.nv.constant0._ZN5flash24flash_fwd_splitkv_kernelI23Flash_fwd_kernel_traitsILi128ELi64ELi128ELi4ELb0ELb0EN7cutlass6half_tE19Flash_kernel_traitsILi128ELi64ELi128ELi4ES3_EELb1ELb0ELb0ELb0ELb0ELb1ELb1ELb1EEEvNS_16Flash_fwd_paramsE)
        /*0014*/ 	.short	0x0160
        /*0016*/ 	.short	0x01d0


	//----- nvinfo : EIATTR_CBANK_PARAM_SIZE
	.align		4
.L_900:
        /*0018*/ 	.byte	0x03, 0x19
        /*001a*/ 	.short	0x01d0


	//----- nvinfo : EIATTR_KPARAM_INFO
	.align		4
        /*001c*/ 	.byte	0x04, 0x17
        /*001e*/ 	.short	(.L_902 - .L_901)
.L_901:
        /*0020*/ 	.word	0x00000000
        /*0024*/ 	.short	0x0000
        /*0026*/ 	.short	0x0000
        /*0028*/ 	.byte	0x00, 0xf0, 0x41, 0x07


	//----- nvinfo : EIATTR_MAXREG_COUNT
	.align		4
.L_902:
        /*002c*/ 	.byte	0x03, 0x1b
        /*002e*/ 	.short	0x00ff


	//----- nvinfo : EIATTR_NUM_BARRIERS
	.align		4
        /*0030*/ 	.byte	0x02, 0x4c
        /*0032*/ 	.byte	0x01
	.zero		1


	//----- nvinfo : EIATTR_MERCURY_ISA_VERSION
	.align		4
        /*0034*/ 	.byte	0x03, 0x5f
        /*0036*/ 	.short	0x0000


	//----- nvinfo : EIATTR_COOP_GROUP_MASK_REGIDS
	.align		4
        /*0038*/ 	.byte	0x04, 0x29
        /*003a*/ 	.short	(.L_904 - .L_903)


	//   ....[0]....
.L_903:
        /*003c*/ 	.word	0xffffffff


	//   ....[1]....
        /*0040*/ 	.word	0xffffffff


	//   ....[2]....
        /*0044*/ 	.word	0xffffffff


	//   ....[3]....
        /*0048*/ 	.word	0xffffffff


	//   ....[4]....
        /*004c*/ 	.word	0xffffffff


	//   ....[5]....
        /*0050*/ 	.word	0xffffffff


	//   ....[6]....
        /*0054*/ 	.word	0xffffffff


	//   ....[7]....
        /*0058*/ 	.word	0xffffffff


	//   ....[8]....
        /*005c*/ 	.word	0xffffffff


	//   ....[9]....
        /*0060*/ 	.word	0xffffffff


	//   ....[10]....
        /*0064*/ 	.word	0xffffffff


	//   ....[11]....
        /*0068*/ 	.word	0xffffffff


	//   ....[12]....
        /*006c*/ 	.word	0xffffffff


	//   ....[13]....
        /*0070*/ 	.word	0xffffffff


	//   ....[14]....
        /*0074*/ 	.word	0xffffffff


	//   ....[15]....
        /*0078*/ 	.word	0xffffffff


	//   ....[16]....
        /*007c*/ 	.word	0xffffffff


	//   ....[17]....
        /*0080*/ 	.word	0xffffffff


	//   ....[18]....
        /*0084*/ 	.word	0xffffffff


	//   ....[19]....
        /*0088*/ 	.word	0xffffffff


	//----- nvinfo : EIATTR_COOP_GROUP_INSTR_OFFSETS
	.align		4
.L_904:
        /*008c*/ 	.byte	0x04, 0x28
        /*008e*/ 	.short	(.L_906 - .L_905)


	//   ....[0]....
.L_905:
        /*0090*/ 	.word	0x0001a2f0


	//   ....[1]....
        /*0094*/ 	.word	0x0001a310


	//   ....[2]....
        /*0098*/ 	.word	0x0001a3b0


	//   ....[3]....
        /*009c*/ 	.word	0x0001a3c0


	//   ....[4]....
        /*00a0*/ 	.word	0x0001fb10


	//   ....[5]....
        /*00a4*/ 	.word	0x0001fb20


	//   ....[6]....
        /*00a8*/ 	.word	0x0001fb50


	//   ....[7]....
        /*00ac*/ 	.word	0x0001fb60


	//   ....[8]....
        /*00b0*/ 	.word	0x00024df0


	//   ....[9]....
        /*00b4*/ 	.word	0x00024e10


	//   ....[10]....
        /*00b8*/ 	.word	0x00024e30


	//   ....[11]....
        /*00bc*/ 	.word	0x00024e50


	//   ....[12]....
        /*00c0*/ 	.word	0x00026db0


	//   ....[13]....
        /*00c4*/ 	.word	0x00026de0


	//   ....[14]....
        /*00c8*/ 	.word	0x00026df0


	//   ....[15]....
        /*00cc*/ 	.word	0x00026e20


	//   ....[16]....
        /*00d0*/ 	.word	0x00028220


	//   ....[17]....
        /*00d4*/ 	.word	0x00028280


	//   ....[18]....
        /*00d8*/ 	.word	0x000282d0


	//   ....[19]....
        /*00dc*/ 	.word	0x00028320


	//----- nvinfo : EIATTR_EXIT_INSTR_OFFSETS
	.align		4
.L_906:
        /*00e0*/ 	.byte	0x04, 0x1c
        /*00e2*/ 	.short	(.L_908 - .L_907)


	//   ....[0]....
.L_907:
        /*00e4*/ 	.word	0x000001f0


	//----- nvinfo : EIATTR_CTAIDZ_USED
	.align		4
.L_908:
        /*00e8*/ 	.byte	0x01, 0x04
	.zero		2


	//----- nvinfo : EIATTR_CRS_STACK_SIZE
	.align		4
        /*00ec*/ 	.byte	0x04, 0x1e
        /*00ee*/ 	.short	(.L_910 - .L_909)
.L_909:
        /*00f0*/ 	.word	0x00000000
.L_910:


//--------------------- .nv.info._ZN5flash24flash_fwd_splitkv_kernelI23Flash_fwd_kernel_traitsILi128ELi64ELi128ELi4ELb0ELb0EN7cutlass6half_tE19Flash_kernel_traitsILi128ELi64ELi128ELi4ES3_EELb1ELb0ELb0ELb1ELb1ELb0ELb0ELb0EEEvNS_16Flash_fwd_paramsE --------------------------
	.section	.nv.info._ZN5flash24flash_fwd_splitkv_kernelI23Flash_fwd_kernel_traitsILi128ELi64ELi128ELi4ELb0ELb0EN7cutlass6half_tE19Flash_kernel_traitsILi128ELi64ELi128ELi4ES3_EELb1ELb0ELb0ELb1ELb1ELb0ELb0ELb0EEEvNS_16Flash_fwd_paramsE,"",@"SHT_CUDA_INFO"
	.sectionflags	@""
	.align	4


	//----- nvinfo : EIATTR_CUDA_API_VERSION
	.align		4
        /*0000*/ 	.byte	0x04, 0x37
        /*0002*/ 	.short	(.L_912 - .L_911)
.L_911:
        /*0004*/ 	.word	0x00000082


	//----- nvinfo : EIATTR_SW2861232_WAR
	.align		4
.L_912:
        /*0008*/ 	.byte	0x01, 0x35
	.zero		2


	//----- nvinfo : EIATTR_PARAM_CBANK
	.align		4
        /*000c*/ 	.byte	0x04, 0x0a
        /*000e*/ 	.short	(.L_914 - .L_913)
	.align		4
.L_913:
        /*0010*/ 	.word	index@(.nv.constant0._ZN5flash24flash_fwd_splitkv_kernelI23Flash_fwd_kernel_traitsILi128ELi64ELi128ELi4ELb0ELb0EN7cutlass6half_tE19Flash_kernel_traitsILi128ELi64ELi128ELi4ES3_EELb1ELb0ELb0ELb1ELb1ELb0ELb0ELb0EEEvNS_16Flash_fwd_paramsE)
        /*0014*/ 	.short	0x0160
        /*0016*/ 	.short	0x01d0


	//----- nvinfo : EIATTR_CBANK_PARAM_SIZE
	.align		4
.L_914:
        /*0018*/ 	.byte	0x03, 0x19
        /*001a*/ 	.short	0x01d0


	//----- nvinfo : EIATTR_KPARAM_INFO
	.align		4
        /*001c*/ 	.byte	0x04, 0x17
        /*001e*/ 	.short	(.L_916 - .L_915)
.L_915:
        /*0020*/ 	.word	0x00000000
        /*0024*/ 	.short	0x0000
        /*0026*/ 	.short	0x0000
        /*0028*/ 	.byte	0x00, 0xf0, 0x41, 0x07


	//----- nvinfo : EIATTR_MAXREG_COUNT
	.align		4
.L_916:
        /*002c*/ 	.byte	0x03, 0x1b
        /*002e*/ 	.short	0x00ff


	//----- nvinfo : EIATTR_NUM_BARRIERS
	.align		4
        /*0030*/ 	.byte	0x02, 0x4c
        /*0032*/ 	.byte	0x01
	.zero		1


	//----- nvinfo : EIATTR_MERCURY_ISA_VERSION
	.align		4
        /*0034*/ 	.byte	0x03, 0x5f
        /*0036*/ 	.short	0x0000


	//----- nvinfo : EIATTR_COOP_GROUP_MASK_REGIDS
	.align		4
        /*0038*/ 	.byte	0x04, 0x29
        /*003a*/ 	.short	(.L_918 - .L_917)


	//   ....[0]....
.L_917:
        /*003c*/ 	.word	0xffffffff


	//   ....[1]....
        /*0040*/ 	.word	0xffffffff


	//   ....[2]....
        /*0044*/ 	.word	0xffffffff


	//   ....[3]....
        /*0048*/ 	.word	0xffffffff


	//   ....[4]....
        /*004c*/ 	.word	0xffffffff


	//   ....[5]....
        /*0050*/ 	.word	0xffffffff


	//   ....[6]....
        /*0054*/ 	.word	0xffffffff


	//   ....[7]....
        /*0058*/ 	.word	0xffffffff


	//   ....[8]....
        /*005c*/ 	.word	0xffffffff


	//   ....[9]....
        /*0060*/ 	.word	0xffffffff


	//   ....[10]....
        /*0064*/ 	.word	0xffffffff


	//   ....[11]....
        /*0068*/ 	.word	0xffffffff


	//----- nvinfo : EIATTR_COOP_GROUP_INSTR_OFFSETS
	.align		4
.L_918:
        /*006c*/ 	.byte	0x04, 0x28
        /*006e*/ 	.short	(.L_920 - .L_919)


	//   ....[0]....
.L_919:
        /*0070*/ 	.word	0x00003ff0


	//   ....[1]....
        /*0074*/ 	.word	0x00004010


	//   ....[2]....
        /*0078*/ 	.word	0x000040b0


	//   ....[3]....
        /*007c*/ 	.word	0x000040c0


	//   ....[4]....
        /*0080*/ 	.word	0x000078e0


	//   ....[5]....
        /*0084*/ 	.word	0x00007900


	//   ....[6]....
        /*0088*/ 	.word	0x00007930


	//   ....[7]....
        /*008c*/ 	.word	0x00007940


	//   ....[8]....
        /*0090*/ 	.word	0x00009870


	//   ....[9]....
        /*0094*/ 	.word	0x000098b0


	//   ....[10]....
        /*0098*/ 	.word	0x00009930


	//   ....[11]....
        /*009c*/ 	.word	0x00009950


	//----- nvinfo : EIATTR_EXIT_INSTR_OFFSETS
	.align		4
.L_920:
        /*00a0*/ 	.byte	0x04, 0x1c
        /*00a2*/ 	.short	(.L_922 - .L_921)


	//   ....[0]....
.L_921:
        /*00a4*/ 	.word	0x00000160


	//   ....[1]....
        /*00a8*/ 	.word	0x00000710


	//   ....[2]....
        /*00ac*/ 	.word	0x00000740


	//   ....[3]....
        /*00b0*/ 	.word	0x0000a920


	//----- nvinfo : EIATTR_CTAIDZ_USED
	.align		4
.L_922:
        /*00b4*/ 	.byte	0x01, 0x04
	.zero		2


	//----- nvinfo : EIATTR_CRS_STACK_SIZE
	.align		4
        /*00b8*/ 	.byte	0x04, 0x1e
        /*00ba*/ 	.short	(.L_924 - .L_923)
.L_923:
        /*00bc*/ 	.word	0x00000000
.L_924:


//--------------------- .nv.info._ZN5flash24flash_fwd_splitkv_kernelI23Flash_fwd_kernel_traitsILi128ELi64ELi128ELi4ELb0ELb0EN7cutlass6half_tE19Flash_kernel_traitsILi128ELi64ELi128ELi4ES3_EELb1ELb0ELb0ELb1ELb1ELb1ELb0ELb0EEEvNS_16Flash_fwd_paramsE --------------------------
	.section	.nv.info._ZN5flash24flash_fwd_splitkv_kernelI23Flash_fwd_kernel_traitsILi128ELi64ELi128ELi4ELb0ELb0EN7cutlass6half_tE19Flash_kernel_traitsILi128ELi64ELi128ELi4ES3_EELb1ELb0ELb0ELb1ELb1ELb1ELb0ELb0EEEvNS_16Flash_fwd_paramsE,"",@"SHT_CUDA_INFO"
	.sectionflags	@""
	.align	4


	//----- nvinfo : EIATTR_CUDA_API_VERSION
	.align		4
        /*0000*/ 	.byte	0x04, 0x37
        /*0002*/ 	.short	(.L_926 - .L_925)
.L_925:
        /*0004*/ 	.word	0x00000082


	//----- nvinfo : EIATTR_SW2861232_WAR
	.align		4
.L_926:
        /*0008*/ 	.byte	0x01, 0x35
	.zero		2


	//----- nvinfo : EIATTR_PARAM_CBANK
	.align		4
        /*000c*/ 	.byte	0x04, 0x0a
        /*000e*/ 	.short	(.L_928 - .L_927)
	.align		4
.L_927:
        /*0010*/ 	.word	index@(.nv.constant0._ZN5flash24flash_fwd_splitkv_kernelI23Flash_fwd_kernel_traitsILi128ELi64ELi128ELi4ELb0ELb0EN7cutlass6half_tE19Flash_kernel_traitsILi128ELi64ELi128ELi4ES3_EELb1ELb0ELb0ELb1ELb1ELb1ELb0ELb0EEEvNS_16Flash_fwd_paramsE)
        /*0014*/ 	.short	0x0160
        /*0016*/ 	.short	0x01d0


	//----- nvinfo : EIATTR_CBANK_PARAM_SIZE
	.align		4
.L_928:
        /*0018*/ 	.byte	0x03, 0x19
        /*001a*/ 	.short	0x01d0


	//----- nvinfo : EIATTR_KPARAM_INFO
	.align		4
        /*001c*/ 	.byte	0x04, 0x17
        /*001e*/ 	.short	(.L_930 - .L_929)
.L_929:
        /*0020*/ 	.word	0x00000000
        /*0024*/ 	.short	0x0000
        /*0026*/ 	.short	0x0000
        /*0028*/ 	.byte	0x00, 0xf0, 0x41, 0x07


	//----- nvinfo : EIATTR_MAXREG_COUNT
	.align		4
.L_930:
        /*002c*/ 	.byte	0x03, 0x1b
        /*002e*/ 	.short	0x00ff


	//----- nvinfo : EIATTR_NUM_BARRIERS
	.align		4
        /*0030*/ 	.byte	0x02, 0x4c
        /*0032*/ 	.byte	0x01
	.zero		1


	//----- nvinfo : EIATTR_MERCURY_ISA_VERSION
	.align		4
        /*0034*/ 	.byte	0x03, 0x5f
        /*0036*/ 	.short	0x0000


	//----- nvinfo : EIATTR_COOP_GROUP_MASK_REGIDS
	.align		4
        /*0038*/ 	.byte	0x04, 0x29
        /*003a*/ 	.short	(.L_932 - .L_931)


	//   ....[0]....
.L_931:
        /*003c*/ 	.word	0xffffffff


	//   ....[1]....
        /*0040*/ 	.word	0xffffffff


	//   ....[2]....
        /*0044*/ 	.word	0xffffffff


	//   ....[3]....
        /*0048*/ 	.word	0xffffffff


	//   ....[4]....
        /*004c*/ 	.word	0xffffffff


	//   ....[5]....
        /*0050*/ 	.word	0xffffffff


	//   ....[6]....
        /*0054*/ 	.word	0xffffffff


	//   ....[7]....
        /*0058*/ 	.word	0xffffffff


	//   ....[8]....
        /*005c*/ 	.word	0xffffffff


	//   ....[9]....
        /*0060*/ 	.word	0xffffffff


	//   ....[10]....
        /*0064*/ 	.word	0xffffffff


	//   ....[11]....
        /*0068*/ 	.word	0xffffffff


	//----- nvinfo : EIATTR_COOP_GROUP_INSTR_OFFSETS
	.align		4
.L_932:
        /*006c*/ 	.byte	0x04, 0x28
        /*006e*/ 	.short	(.L_934 - .L_933)


	//   ....[0]....
.L_933:
        /*0070*/ 	.word	0x000047e0


	//   ....[1]....
        /*0074*/ 	.word	0x00004800


	//   ....[2]....
        /*0078*/ 	.word	0x000048a0


	//   ....[3]....
        /*007c*/ 	.word	0x000048b0


	//   ....[4]....
        /*0080*/ 	.word	0x00008930


	//   ....[5]....
        /*0084*/ 	.word	0x00008940


	//   ....[6]....
        /*0088*/ 	.word	0x00008970


	//   ....[7]....
        /*008c*/ 	.word	0x00008980


	//   ....[8]....
        /*0090*/ 	.word	0x0000a860


	//   ....[9]....
        /*0094*/ 	.word	0x0000a8a0


	//   ....[10]....
        /*0098*/ 	.word	0x0000a920


	//   ....[11]....
        /*009c*/ 	.word	0x0000a940


	//----- nvinfo : EIATTR_EXIT_INSTR_OFFSETS
	.align		4
.L_934:
        /*00a0*/ 	.byte	0x04, 0x1c
        /*00a2*/ 	.short	(.L_936 - .L_935)


	//   ....[0]....
.L_935:
        /*00a4*/ 	.word	0x00000160


	//   ....[1]....
        /*00a8*/ 	.word	0x00000710


	//   ....[2]....
        /*00ac*/ 	.word	0x00000740


	//   ....[3]....
        /*00b0*/ 	.word	0x0000b910


	//----- nvinfo : EIATTR_CTAIDZ_USED
	.align		4
.L_936:
        /*00b4*/ 	.byte	0x01, 0x04
	.zero		2


	//----- nvinfo : EIATTR_CRS_STACK_SIZE
	.align		4
        /*00b8*/ 	.byte	0x04, 0x1e
        /*00ba*/ 	.short	(.L_938 - .L_937)
.L_937:
        /*00bc*/ 	.word	0x00000000
.L_938:


//--------------------- .nv.info._ZN5flash24flash_fwd_splitkv_kernelI23Flash_fwd_kernel_traitsILi128ELi64ELi128ELi4ELb0ELb0EN7cutlass6half_tE19Flash_kernel_traitsILi128ELi64ELi128ELi4ES3_EELb1ELb0ELb0ELb1ELb1ELb0ELb1ELb0EEEvNS_16Flash_fwd_paramsE --------------------------
	.section	.nv.info._ZN5flash24flash_fwd_splitkv_kernelI23Flash_fwd_kernel_traitsILi128ELi64ELi128ELi4ELb0ELb0EN7cutlass6half_tE19Flash_kernel_traitsILi128ELi64ELi128ELi4ES3_EELb1ELb0ELb0ELb1ELb1ELb0ELb1ELb0EEEvNS_16Flash_fwd_paramsE,"",@"SHT_CUDA_INFO"
	.sectionflags	@""
	.align	4


	//----- nvinfo : EIATTR_CUDA_API_VERSION
	.align		4
        /*0000*/ 	.byte	0x04, 0x37
        /*0002*/ 	.short	(.L_940 - .L_939)
.L_939:
        /*0004*/ 	.word	0x00000082


	//----- nvinfo : EIATTR_SW2861232_WAR
	.align		4
.L_940:
        /*0008*/ 	.byte	0x01, 0x35
	.zero		2


	//----- nvinfo : EIATTR_PARAM_CBANK
	.align		4
        /*000c*/ 	.byte	0x04, 0x0a
        /*000e*/ 	.short	(.L_942 - .L_941)
	.align		4
.L_941:
        /*0010*/ 	.word	index@(.nv.constant0._ZN5flash24flash_fwd_splitkv_kernelI23Flash_fwd_kernel_traitsILi128ELi64ELi128ELi4ELb0ELb0EN7cutlass6half_tE19Flash_kernel_traitsILi128ELi64ELi128ELi4ES3_EELb1ELb0ELb0ELb1ELb1ELb0ELb1ELb0EEEvNS_16Flash_fwd_paramsE)
        /*0014*/ 	.short	0x0160
        /*0016*/ 	.short	0x01d0


	//----- nvinfo : EIATTR_CBANK_PARAM_SIZE
	.align		4
.L_942:
        /*0018*/ 	.byte	0x03, 0x19
        /*001a*/ 	.short	0x01d0


	//----- nvinfo : EIATTR_KPARAM_INFO
	.align		4
        /*001c*/ 	.byte	0x04, 0x17
        /*001e*/ 	.short	(.L_944 - .L_943)
.L_943:
        /*0020*/ 	.word	0x00000000
        /*0024*/ 	.short	0x0000
        /*0026*/ 	.short	0x0000
        /*0028*/ 	.byte	0x00, 0xf0, 0x41, 0x07


	//----- nvinfo : EIATTR_MAXREG_COUNT
	.align		4
.L_944:
        /*002c*/ 	.byte	0x03, 0x1b
        /*002e*/ 	.short	0x00ff


	//----- nvinfo : EIATTR_NUM_BARRIERS
	.align		4
        /*0030*/ 	.byte	0x02, 0x4c
        /*0032*/ 	.byte	0x01
	.zero		1


	//----- nvinfo : EIATTR_MERCURY_ISA_VERSION
	.align		4
        /*0034*/ 	.byte	0x03, 0x5f
        /*0036*/ 	.short	0x0000


	//----- nvinfo : EIATTR_COOP_GROUP_MASK_REGIDS
	.align		4
        /*0038*/ 	.byte	0x04, 0x29
        /*003a*/ 	.short	(.L_946 - .L_945)


	//   ....[0]....
.L_945:
        /*003c*/ 	.word	0xffffffff


	//   ....[1]....
        /*0040*/ 	.word	0xffffffff


	//   ....[2]....
        /*0044*/ 	.word	0xffffffff


	//   ....[3]....
        /*0048*/ 	.word	0xffffffff


	//   ....[4]....
        /*004c*/ 	.word	0xffffffff


	//   ....[5]....
        /*0050*/ 	.word	0xffffffff


	//   ....[6]....
        /*0054*/ 	.word	0xffffffff


	//   ....[7]....
        /*0058*/ 	.word	0xffffffff


	//   ....[8]....
        /*005c*/ 	.word	0xffffffff


	//   ....[9]....
        /*0060*/ 	.word	0xffffffff


	//   ....[10]....
        /*0064*/ 	.word	0xffffffff


	//   ....[11]....
        /*0068*/ 	.word	0xffffffff


	//----- nvinfo : EIATTR_COOP_GROUP_INSTR_OFFSETS
	.align		4
.L_946:
        /*006c*/ 	.byte	0x04, 0x28
        /*006e*/ 	.short	(.L_948 - .L_947)


	//   ....[0]....
.L_947:
        /*0070*/ 	.word	0x00004290


	//   ....[1]....
        /*0074*/ 	.word	0x000042b0


	//   ....[2]....
        /*0078*/ 	.word	0x00004350


	//   ....[3]....
        /*007c*/ 	.word	0x00004360


	//   ....[4]....
        /*0080*/ 	.word	0x00007b70


	//   ....[5]....
        /*0084*/ 	.word	0x00007b90


	//   ....[6]....
        /*0088*/ 	.word	0x00007bc0


	//   ....[7]....
        /*008c*/ 	.word	0x00007bd0


	//   ....[8]....
        /*0090*/ 	.word	0x00009b00


	//   ....[9]....
        /*0094*/ 	.word	0x00009b40


	//   ....[10]....
        /*0098*/ 	.word	0x00009ba0


	//   ....[11]....
        /*009c*/ 	.word	0x00009bb0


	//----- nvinfo : EIATTR_EXIT_INSTR_OFFSETS
	.align		4
.L_948:
        /*00a0*/ 	.byte	0x04, 0x1c
        /*00a2*/ 	.short	(.L_950 - .L_949)


	//   ....[0]....
.L_949:
        /*00a4*/ 	.word	0x000002a0


	//   ....[1]....
        /*00a8*/ 	.word	0x000009f0


	//   ....[2]....
        /*00ac*/ 	.word	0x00000a20


	//   ....[3]....
        /*00b0*/ 	.word	0x0000a990


	//----- nvinfo : EIATTR_CTAIDZ_USED
	.align		4
.L_950:
        /*00b4*/ 	.byte	0x01, 0x04
	.zero		2


	//----- nvinfo : EIATTR_CRS_STACK_SIZE
	.align		4
        /*00b8*/ 	.byte	0x04, 0x1e
        /*00ba*/ 	.short	(.L_952 - .L_951)
.L_951:
        /*00bc*/ 	.word	0x00000000
.L_952:


//--------------------- .nv.info._ZN5flash24flash_fwd_splitkv_kernelI23Flash_fwd_kernel_traitsILi128ELi64ELi128ELi4ELb0ELb0EN7cutlass6half_tE19Flash_kernel_traitsILi128ELi64ELi128ELi4ES3_EELb1ELb0ELb0ELb1ELb1ELb1ELb1ELb0EEEvNS_16Flash_fwd_paramsE --------------------------
	.section	.nv.info._ZN5flash24flash_fwd_splitkv_kernelI23Flash_fwd_kernel_traitsILi128ELi64ELi128ELi4ELb0ELb0EN7cutlass6half_tE19Flash_kernel_traitsILi128ELi64ELi128ELi4ES3_EELb1ELb0ELb0ELb1ELb1ELb1ELb1ELb0EEEvNS_16Flash_fwd_paramsE,"",@"SHT_CUDA_INFO"
	.sectionflags	@""
	.align	4


	//----- nvinfo : EIATTR_CUDA_API_VERSION
	.align		4
        /*0000*/ 	.byte	0x04, 0x37
        /*0002*/ 	.short	(.L_954 - .L_953)
.L_953:
        /*0004*/ 	.word	0x00000082


	//----- nvinfo : EIATTR_SW2861232_WAR
	.align		4
.L_954:
        /*0008*/ 	.byte	0x01, 0x35
	.zero		2


	//----- nvinfo : EIATTR_PARAM_CBANK
	.align		4
        /*000c*/ 	.byte	0x04, 0x0a
        /*000e*/ 	.short	(.L_956 - .L_955)
	.align		4
.L_955:
        /*0010*/ 	.word	index@(.nv.constant0._ZN5flash24flash_fwd_splitkv_kernelI23Flash_fwd_kernel_traitsILi128ELi64ELi128ELi4ELb0ELb0EN7cutlass6half_tE19Flash_kernel_traitsILi128ELi64ELi128ELi4ES3_EELb1ELb0ELb0ELb1ELb1ELb1ELb1ELb0EEEvNS_16Flash_fwd_paramsE)
        /*0014*/ 	.short	0x0160
        /*0016*/ 	.short	0x01d0


	//----- nvinfo : EIATTR_CBANK_PARAM_SIZE
	.align		4
.L_956:
        /*0018*/ 	.byte	0x03, 0x19
        /*001a*/ 	.short	0x01d0


	//----- nvinfo : EIATTR_KPARAM_INFO
	.align		4
        /*001c*/ 	.byte	0x04, 0x17
        /*001e*/ 	.short	(.L_958 - .L_957)
.L_957:
        /*0020*/ 	.word	0x00000000
        /*0024*/ 	.short	0x0000
        /*0026*/ 	.short	0x0000
        /*0028*/ 	.byte	0x00, 0xf0, 0x41, 0x07


	//----- nvinfo : EIATTR_MAXREG_COUNT
	.align		4
.L_958:
        /*002c*/ 	.byte	0x03, 0x1b
        /*002e*/ 	.short	0x00ff


	//----- nvinfo : EIATTR_NUM_BARRIERS
	.align		4
        /*0030*/ 	.byte	0x02, 0x4c
        /*0032*/ 	.byte	0x01
	.zero		1


	//----- nvinfo : EIATTR_MERCURY_ISA_VERSION
	.align		4
        /*0034*/ 	.byte	0x03, 0x5f
        /*0036*/ 	.short	0x0000


	//----- nvinfo : EIATTR_COOP_GROUP_MASK_REGIDS
	.align		4
        /*0038*/ 	.byte	0x04, 0x29
        /*003a*/ 	.short	(.L_960 - .L_959)


	//   ....[0]....
.L_959:
        /*003c*/ 	.word	0xffffffff


	//   ....[1]....
        /*0040*/ 	.word	0xffffffff


	//   ....[2]....
        /*0044*/ 	.word	0xffffffff


	//   ....[3]....
        /*0048*/ 	.word	0xffffffff


	//   ....[4]....
        /*004c*/ 	.word	0xffffffff


	//   ....[5]....
        /*0050*/ 	.word	0xffffffff


	//   ....[6]....
        /*0054*/ 	.word	0xffffffff


	//   ....[7]....
        /*0058*/ 	.word	0xffffffff


	//   ....[8]....
        /*005c*/ 	.word	0xffffffff


	//   ....[9]....
        /*0060*/ 	.word	0xffffffff


	//   ....[10]....
        /*0064*/ 	.word	0xffffffff


	//   ....[11]....
        /*0068*/ 	.word	0xffffffff


	//----- nvinfo : EIATTR_COOP_GROUP_INSTR_OFFSETS
	.align		4
.L_960:
        /*006c*/ 	.byte	0x04, 0x28
        /*006e*/ 	.short	(.L_962 - .L_961)


	//   ....[0]....
.L_961:
        /*0070*/ 	.word	0x00004a90


	//   ....[1]....
        /*0074*/ 	.word	0x00004ab0


	//   ....[2]....
        /*0078*/ 	.word	0x00004b50


	//   ....[3]....
        /*007c*/ 	.word	0x00004b60


	//   ....[4]....
        /*0080*/ 	.word	0x00008bd0


	//   ....[5]....
        /*0084*/ 	.word	0x00008be0


	//   ....[6]....
        /*0088*/ 	.word	0x00008c10


	//   ....[7]....
        /*008c*/ 	.word	0x00008c20


	//   ....[8]....
        /*0090*/ 	.word	0x0000ab00


	//   ....[9]....
        /*0094*/ 	.word	0x0000ab40


	//   ....[10]....
        /*0098*/ 	.word	0x0000aba0


	//   ....[11]....
        /*009c*/ 	.word	0x0000abb0


	//----- nvinfo : EIATTR_EXIT_INSTR_OFFSETS
	.align		4
.L_962:
        /*00a0*/ 	.byte	0x04, 0x1c
        /*00a2*/ 	.short	(.L_964 - .L_963)


	//   ....[0]....
.L_963:
        /*00a4*/ 	.word	0x000002a0


	//   ....[1]....
        /*00a8*/ 	.word	0x000009f0


	//   ....[2]....
        /*00ac*/ 	.word	0x00000a20


	//   ....[3]....
        /*00b0*/ 	.word	0x0000b990


	//----- nvinfo : EIATTR_CTAIDZ_USED
	.align		4
.L_964:
        /*00b4*/ 	.byte	0x01, 0x04
	.zero		2


	//----- nvinfo : EIATTR_CRS_STACK_SIZE
	.align		4
        /*00b8*/ 	.byte	0x04, 0x1e
        /*00ba*/ 	.short	(.L_966 - .L_965)
.L_965:
        /*00bc*/ 	.word	0x00000000
.L_966:


//--------------------- .nv.info._ZN5flash24flash_fwd_splitkv_kernelI23Flash_fwd_kernel_traitsILi128ELi64ELi128ELi4ELb0ELb0EN7cutlass6half_tE19Flash_kernel_traitsILi128ELi64ELi128ELi4ES3_EELb1ELb0ELb0ELb0ELb1ELb0ELb0ELb0EEEvNS_16Flash_fwd_paramsE --------------------------
	.section	.nv.info._ZN5flash24flash_fwd_splitkv_kernelI23Flash_fwd_kernel_traitsILi128ELi64ELi128ELi4ELb0ELb0EN7cutlass6half_tE19Flash_kernel_traitsILi128ELi64ELi128ELi4ES3_EELb1ELb0ELb0ELb0ELb1ELb0ELb0ELb0EEEvNS_16Flash_fwd_paramsE,"",@"SHT_CUDA_INFO"
	.sectionflags	@""
	.align	4


	//----- nvinfo : EIATTR_CUDA_API_VERSION
	.align		4
        /*0000*/ 	.byte	0x04, 0x37
        /*0002*/ 	.short	(.L_968 - .L_967)
.L_967:
        /*0004*/ 	.word	0x00000082


	//----- nvinfo : EIATTR_SW2861232_WAR
	.align		4
.L_968:
        /*0008*/ 	.byte	0x01, 0x35
	.zero		2


	//----- nvinfo : EIATTR_PARAM_CBANK
	.align		4
        /*000c*/ 	.byte	0x04, 0x0a
        /*000e*/ 	.short	(.L_970 - .L_969)
	.align		4
.L_969:
        /*0010*/ 	.word	index@(.nv.constant0._ZN5flash24flash_fwd_splitkv_kernelI23Flash_fwd_kernel_traitsILi128ELi64ELi128ELi4ELb0ELb0EN7cutlass6half_tE19Flash_kernel_traitsILi128ELi64ELi128ELi4ES3_EELb1ELb0ELb0ELb0ELb1ELb0ELb0ELb0EEEvNS_16Flash_fwd_paramsE)
        /*0014*/ 	.short	0x0160
        /*0016*/ 	.short	0x01d0


	//----- nvinfo : EIATTR_CBANK_PARAM_SIZE
	.align		4
.L_970:
        /*0018*/ 	.byte	0x03, 0x19
        /*001a*/ 	.short	0x01d0


	//----- nvinfo : EIATTR_KPARAM_INFO
	.align		4
        /*001c*/ 	.byte	0x04, 0x17
        /*001e*/ 	.short	(.L_972 - .L_971)
.L_971:
        /*0020*/ 	.word	0x00000000
        /*0024*/ 	.short	0x0000
        /*0026*/ 	.short	0x0000
        /*0028*/ 	.byte	0x00, 0xf0, 0x41, 0x07


	//----- nvinfo : EIATTR_MAXREG_COUNT
	.align		4
.L_972:
        /*002c*/ 	.byte	0x03, 0x1b
        /*002e*/ 	.short	0x00ff


	//----- nvinfo : EIATTR_NUM_BARRIERS
	.align		4
        /*0030*/ 	.byte	0x02, 0x4c
        /*0032*/ 	.byte	0x01
	.zero		1


	//----- nvinfo : EIATTR_MERCURY_ISA_VERSION
	.align		4
        /*0034*/ 	.byte	0x03, 0x5f
        /*0036*/ 	.short	0x0000


	//----- nvinfo : EIATTR_COOP_GROUP_MASK_REGIDS
	.align		4
        /*0038*/ 	.byte	0x04, 0x29
        /*003a*/ 	.short	(.L_974 - .L_973)


	//   ....[0]....
.L_973:
        /*003c*/ 	.word	0xffffffff


	//   ....[1]....
        /*0040*/ 	.word	0xffffffff


	//   ....[2]....
        /*0044*/ 	.word	0xffffffff


	//   ....[3]....
        /*0048*/ 	.word	0xffffffff


	//   ....[4]....
        /*004c*/ 	.word	0xffffffff


	//   ....[5]....
        /*0050*/ 	.word	0xffffffff


	//   ....[6]....
        /*0054*/ 	.word	0xffffffff


	//   ....[7]....
        /*0058*/ 	.word	0xffffffff


	//   ....[8]....
        /*005c*/ 	.word	0xffffffff


	//   ....[9]....
        /*0060*/ 	.word	0xffffffff


	//   ....[10]....
        /*0064*/ 	.word	0xffffffff


	//   ....[11]....
        /*0068*/ 	.word	0xffffffff


	//   ....[12]....
        /*006c*/ 	.word	0xffffffff


	//   ....[13]....
        /*0070*/ 	.word	0xffffffff


	//   ....[14]....
        /*0074*/ 	.word	0xffffffff


	//   ....[15]....
        /*0078*/ 	.word	0xffffffff


	//----- nvinfo : EIATTR_COOP_GROUP_INSTR_OFFSETS
	.align		4
.L_974:
        /*007c*/ 	.byte	0x04, 0x28
        /*007e*/ 	.short	(.L_976 - .L_975)


	//   ....[0]....
.L_975:
        /*0080*/ 	.word	0x00004d40


	//   ....[1]....
        /*0084*/ 	.word	0x00004d70


	//   ....[2]....
        /*0088*/ 	.word	0x00004d90


	//   ....[3]....
        /*008c*/ 	.word	0x00004db0


	//   ....[4]....
        /*0090*/ 	.word	0x00009060


	//   ....[5]....
        /*0094*/ 	.word	0x00009070


	//   ....[6]....
        /*0098*/ 	.word	0x000090a0


	//   ....[7]....
        /*009c*/ 	.word	0x000090b0


	//   ....[8]....
        /*00a0*/ 	.word	0x0000ce20


	//   ....[9]....
        /*00a4*/ 	.word	0x0000ce40


	//   ....[10]....
        /*00a8*/ 	.word	0x0000ce70


	//   ....[11]....
        /*00ac*/ 	.word	0x0000ce80


	//   ....[12]....
        /*00b0*/ 	.word	0x0000edb0


	//   ....[13]....
        /*00b4*/ 	.word	0x0000edf0


	//   ....[14]....
        /*00b8*/ 	.word	0x0000ee30


	//   ....[15]....
        /*00bc*/ 	.word	0x0000ee40


	//----- nvinfo : EIATTR_EXIT_INSTR_OFFSETS
	.align		4
.L_976:
        /*00c0*/ 	.byte	0x04, 0x1c
        /*00c2*/ 	.short	(.L_978 - .L_977)


	//   ....[0]....
.L_977:
        /*00c4*/ 	.word	0x000002d0


	//   ....[1]....
        /*00c8*/ 	.word	0x00000af0


	//   ....[2]....
        /*00cc*/ 	.word	0x00000b20


	//   ....[3]....
        /*00d0*/ 	.word	0x00010030


	//   ....[4]....
        /*00d4*/ 	.word	0x000100f0


	//----- nvinfo : EIATTR_CTAIDZ_USED
	.align		4
.L_978:
        /*00d8*/ 	.byte	0x01, 0x04
	.zero		2


	//----- nvinfo : EIATTR_CRS_STACK_SIZE
	.align		4
        /*00dc*/ 	.byte	0x04, 0x1e
        /*00de*/ 	.short	(.L_980 - .L_979)
.L_979:
        /*00e0*/ 	.word	0x00000000
.L_980:


//--------------------- .nv.info._ZN5flash24flash_fwd_splitkv_kernelI23Flash_fwd_kernel_traitsILi128ELi64ELi128ELi4ELb0ELb0EN7cutlass6half_tE19Flash_kernel_traitsILi128ELi64ELi128ELi4ES3_EELb1ELb0ELb0ELb0ELb1ELb1ELb0ELb0EEEvNS_16Flash_fwd_paramsE --------------------------
	.section	.nv.info._ZN5flash24flash_fwd_splitkv_kernelI23Flash_fwd_kernel_traitsILi128ELi64ELi128ELi4ELb0ELb0EN7cutlass6half_tE19Flash_kernel_traitsILi128ELi64ELi128ELi4ES3_EELb1ELb0ELb0ELb0ELb1ELb1ELb0ELb0EEEvNS_16Flash_fwd_paramsE,"",@"SHT_CUDA_INFO"
	.sectionflags	@""
	.align	4


	//----- nvinfo : EIATTR_CUDA_API_VERSION
	.align		4
        /*0000*/ 	.byte	0x04, 0x37
        /*0002*/ 	.short	(.L_982 - .L_981)
.L_981:
        /*0004*/ 	.word	0x00000082


	//----- nvinfo : EIATTR_SW2861232_WAR
	.align		4
.L_982:
        /*0008*/ 	.byte	0x01, 0x35
	.zero		2


	//----- nvinfo : EIATTR_PARAM_CBANK
	.align		4
        /*000c*/ 	.byte	0x04, 0x0a
        /*000e*/ 	.short	(.L_984 - .L_983)
	.align		4
.L_983:
        /*0010*/ 	.word	index@(.nv.constant0._ZN5flash24flash_fwd_splitkv_kernelI23Flash_fwd_kernel_traitsILi128ELi64ELi128ELi4ELb0ELb0EN7cutlass6half_tE19Flash_kernel_traitsILi128ELi64ELi128ELi4ES3_EELb1ELb0ELb0ELb0ELb1ELb1ELb0ELb0EEEvNS_16Flash_fwd_paramsE)
        /*0014*/ 	.short	0x0160
        /*0016*/ 	.short	0x01d0


	//----- nvinfo : EIATTR_CBANK_PARAM_SIZE
	.align		4
.L_984:
        /*0018*/ 	.byte	0x03, 0x19
        /*001a*/ 	.short	0x01d0


	//----- nvinfo : EIATTR_KPARAM_INFO
	.align		4
        /*001c*/ 	.byte	0x04, 0x17
        /*001e*/ 	.short	(.L_986 - .L_985)
.L_985:
        /*0020*/ 	.word	0x00000000
        /*0024*/ 	.short	0x0000
        /*0026*/ 	.short	0x0000
        /*0028*/ 	.byte	0x00, 0xf0, 0x41, 0x07


	//----- nvinfo : EIATTR_MAXREG_COUNT
	.align		4
.L_986:
        /*002c*/ 	.byte	0x03, 0x1b
        /*002e*/ 	.short	0x00ff


	//----- nvinfo : EIATTR_NUM_BARRIERS
	.align		4
        /*0030*/ 	.byte	0x02, 0x4c
        /*0032*/ 	.byte	0x01
	.zero		1


	//----- nvinfo : EIATTR_MERCURY_ISA_VERSION
	.align		4
        /*0034*/ 	.byte	0x03, 0x5f
        /*0036*/ 	.short	0x0000


	//----- nvinfo : EIATTR_COOP_GROUP_MASK_REGIDS
	.align		4
        /*0038*/ 	.byte	0x04, 0x29
        /*003a*/ 	.short	(.L_988 - .L_987)


	//   ....[0]....
.L_987:
        /*003c*/ 	.word	0xffffffff


	//   ....[1]....
        /*0040*/ 	.word	0xffffffff


	//   ....[2]....
        /*0044*/ 	.word	0xffffffff


	//   ....[3]....
        /*0048*/ 	.word	0xffffffff


	//   ....[4]....
        /*004c*/ 	.word	0xffffffff


	//   ....[5]....
        /*0050*/ 	.word	0xffffffff


	//   ....[6]....
        /*0054*/ 	.word	0xffffffff


	//   ....[7]....
        /*0058*/ 	.word	0xffffffff


	//   ....[8]....
        /*005c*/ 	.word	0xffffffff


	//   ....[9]....
        /*0060*/ 	.word	0xffffffff


	//   ....[10]....
        /*0064*/ 	.word	0xffffffff


	//   ....[11]....
        /*0068*/ 	.word	0xffffffff


	//   ....[12]....
        /*006c*/ 	.word	0xffffffff


	//   ....[13]....
        /*0070*/ 	.word	0xffffffff


	//   ....[14]....
        /*0074*/ 	.word	0xffffffff


	//   ....[15]....
        /*0078*/ 	.word	0xffffffff


	//----- nvinfo : EIATTR_COOP_GROUP_INSTR_OFFSETS
	.align		4
.L_988:
        /*007c*/ 	.byte	0x04, 0x28
        /*007e*/ 	.short	(.L_990 - .L_989)


	//   ....[0]....
.L_989:
        /*0080*/ 	.word	0x00005650


	//   ....[1]....
        /*0084*/ 	.word	0x00005720


	//   ....[2]....
        /*0088*/ 	.word	0x00005730


	//   ....[3]....
        /*008c*/ 	.word	0x00005770


	//   ....[4]....
        /*0090*/ 	.word	0x0000a250


	//   ....[5]....
        /*0094*/ 	.word	0x0000a260


	//   ....[6]....
        /*0098*/ 	.word	0x0000a290


	//   ....[7]....
        /*009c*/ 	.word	0x0000a2a0


	//   ....[8]....
        /*00a0*/ 	.word	0x0000e8a0


	//   ....[9]....
        /*00a4*/ 	.word	0x0000e8b0


	//   ....[10]....
        /*00a8*/ 	.word	0x0000e8e0


	//   ....[11]....
        /*00ac*/ 	.word	0x0000e8f0


	//   ....[12]....
        /*00b0*/ 	.word	0x000107d0


	//   ....[13]....
        /*00b4*/ 	.word	0x00010810


	//   ....[14]....
        /*00b8*/ 	.word	0x00010850


	//   ....[15]....
        /*00bc*/ 	.word	0x00010870


	//----- nvinfo : EIATTR_EXIT_INSTR_OFFSETS
	.align		4
.L_990:
        /*00c0*/ 	.byte	0x04, 0x1c
        /*00c2*/ 	.short	(.L_992 - .L_991)


	//   ....[0]....
.L_991:
        /*00c4*/ 	.word	0x000002d0


	//   ....[1]....
        /*00c8*/ 	.word	0x00000b00


	//   ....[2]....
        /*00cc*/ 	.word	0x00000b30


	//   ....[3]....
        /*00d0*/ 	.word	0x00011a60


	//   ....[4]....
        /*00d4*/ 	.word	0x00011b20


	//----- nvinfo : EIATTR_CTAIDZ_USED
	.align		4
.L_992:
        /*00d8*/ 	.byte	0x01, 0x04
	.zero		2


	//----- nvinfo : EIATTR_CRS_STACK_SIZE
	.align		4
        /*00dc*/ 	.byte	0x04, 0x1e
        /*00de*/ 	.short	(.L_994 - .L_993)
.L_993:
        /*00e0*/ 	.word	0x00000000
.L_994:


//--------------------- .nv.info._ZN5flash24flash_fwd_splitkv_kernelI23Flash_fwd_kernel_traitsILi128ELi64ELi128ELi4ELb0ELb0EN7cutlass6half_tE19Flash_kernel_traitsILi128ELi64ELi128ELi4ES3_EELb1ELb0ELb1ELb0ELb0ELb0ELb0ELb0EEEvNS_16Flash_fwd_paramsE --------------------------
	.section	.nv.info._ZN5flash24flash_fwd_splitkv_kernelI23Flash_fwd_kernel_traitsILi128ELi64ELi128ELi4ELb0ELb0EN7cutlass6half_tE19Flash_kernel_traitsILi128ELi64ELi128ELi4ES3_EELb1ELb0ELb1ELb0ELb0ELb0ELb0ELb0EEEvNS_16Flash_fwd_paramsE,"",@"SHT_CUDA_INFO"
	.sectionflags	@""
	.align	4


	//----- nvinfo : EIATTR_CUDA_API_VERSION
	.align		4
        /*0000*/ 	.byte	0x04, 0x37
        /*0002*/ 	.short	(.L_996 - .L_995)
.L_995:
        /*0004*/ 	.word	0x00000082


	//----- nvinfo : EIATTR_SW2861232_WAR
	.align		4
.L_996:
        /*0008*/ 	.byte	0x01, 0x35
	.zero		2


	//----- nvinfo : EIATTR_PARAM_CBANK
	.align		4
        /*000c*/ 	.byte	0x04, 0x0a
        /*000e*/ 	.short	(.L_998 - .L_997)
	.align		4
.L_997:
        /*0010*/ 	.word	index@(.nv.constant0._ZN5flash24flash_fwd_splitkv_kernelI23Flash_fwd_kernel_traitsILi128ELi64ELi128ELi4ELb0ELb0EN7cutlass6half_tE19Flash_kernel_traitsILi128ELi64ELi128ELi4ES3_EELb1ELb0ELb1ELb0ELb0ELb0ELb0ELb0EEEvNS_16Flash_fwd_paramsE)
        /*0014*/ 	.short	0x0160
        /*0016*/ 	.short	0x01d0


	//----- nvinfo : EIATTR_CBANK_PARAM_SIZE
	.align		4
.L_998:
        /*0018*/ 	.byte	0x03, 0x19
        /*001a*/ 	.short	0x01d0


	//----- nvinfo : EIATTR_KPARAM_INFO
	.align		4
        /*001c*/ 	.byte	0x04, 0x17
        /*001e*/ 	.short	(.L_1000 - .L_999)
.L_999:
        /*0020*/ 	.word	0x00000000
        /*0024*/ 	.short	0x0000
        /*0026*/ 	.short	0x0000
        /*0028*/ 	.byte	0x00, 0xf0, 0x41, 0x07


	//----- nvinfo : EIATTR_MAXREG_COUNT
	.align		4
.L_1000:
        /*002c*/ 	.byte	0x03, 0x1b
        /*002e*/ 	.short	0x00ff


	//----- nvinfo : EIATTR_NUM_BARRIERS
	.align		4
        /*0030*/ 	.byte	0x02, 0x4c
        /*0032*/ 	.byte	0x01
	.zero		1


	//----- nvinfo : EIATTR_MERCURY_ISA_VERSION
	.align		4
        /*0034*/ 	.byte	0x03, 0x5f
        /*0036*/ 	.short	0x0000


	//----- nvinfo : EIATTR_COOP_GROUP_MASK_REGIDS
	.align		4
        /*0038*/ 	.byte	0x04, 0x29
        /*003a*/ 	.short	(.L_1002 - .L_1001)


	//   ....[0]....
.L_1001:
        /*003c*/ 	.word	0xffffffff


	//   ....[1]....
        /*0040*/ 	.word	0xffffffff


	//   ....[2]....
        /*0044*/ 	.word	0xffffffff


	//   ....[3]....
        /*0048*/ 	.word	0xffffffff


	//   ....[4]....
        /*004c*/ 	.word	0xffffffff


	//   ....[5]....
        /*0050*/ 	.word	0xffffffff


	//   ....[6]....
        /*0054*/ 	.word	0xffffffff


	//   ....[7]....
        /*0058*/ 	.word	0xffffffff


	//   ....[8]....
        /*005c*/ 	.word	0xffffffff


	//   ....[9]....
        /*0060*/ 	.word	0xffffffff


	//   ....[10]....
        /*0064*/ 	.word	0xffffffff


	//   ....[11]....
        /*0068*/ 	.word	0xffffffff


	//   ....[12]....
        /*006c*/ 	.word	0xffffffff


	//   ....[13]....
        /*0070*/ 	.word	0xffffffff


	//   ....[14]....
        /*0074*/ 	.word	0xffffffff


	//   ....[15]....
        /*0078*/ 	.word	0xffffffff


	//----- nvinfo : EIATTR_COOP_GROUP_INSTR_OFFSETS
	.align		4
.L_1002:
        /*007c*/ 	.byte	0x04, 0x28
        /*007e*/ 	.short	(.L_1004 - .L_1003)


	//   ....[0]....
.L_1003:
        /*0080*/ 	.word	0x00006dd0


	//   ....[1]....
        /*0084*/ 	.word	0x00006df0


	//   ....[2]....
        /*0088*/ 	.word	0x00006e90


	//   ....[3]....
        /*008c*/ 	.word	0x00006ea0


	//   ....[4]....
        /*0090*/ 	.word	0x0000c460


	//   ....[5]....
        /*0094*/ 	.word	0x0000c480


	//   ....[6]....
        /*0098*/ 	.word	0x0000c4a0


	//   ....[7]....
        /*009c*/ 	.word	0x0000c4c0


	//   ....[8]....
        /*00a0*/ 	.word	0x000115d0


	//   ....[9]....
        /*00a4*/ 	.word	0x000115f0


	//   ....[10]....
        /*00a8*/ 	.word	0x00011610


	//   ....[11]....
        /*00ac*/ 	.word	0x00011630


	//   ....[12]....
        /*00b0*/ 	.word	0x00013550


	//   ....[13]....
        /*00b4*/ 	.word	0x00013590


	//   ....[14]....
        /*00b8*/ 	.word	0x000135d0


	//   ....[15]....
        /*00bc*/ 	.word	0x000135f0


	//----- nvinfo : EIATTR_EXIT_INSTR_OFFSETS
	.align		4
.L_1004:
        /*00c0*/ 	.byte	0x04, 0x1c
        /*00c2*/ 	.short	(.L_1006 - .L_1005)


	//   ....[0]....
.L_1005:
        /*00c4*/ 	.word	0x000002d0


	//   ....[1]....
        /*00c8*/ 	.word	0x00000b80


	//   ....[2]....
        /*00cc*/ 	.word	0x00000bb0


	//   ....[3]....
        /*00d0*/ 	.word	0x00014860


	//   ....[4]....
        /*00d4*/ 	.word	0x00014940


	//   ....[5]....
        /*00d8*/ 	.word	0x00014960


	//----- nvinfo : EIATTR_CTAIDZ_USED
	.align		4
.L_1006:
        /*00dc*/ 	.byte	0x01, 0x04
	.zero		2


	//----- nvinfo : EIATTR_CRS_STACK_SIZE
	.align		4
        /*00e0*/ 	.byte	0x04, 0x1e
        /*00e2*/ 	.short	(.L_1008 - .L_1007)
.L_1007:
        /*00e4*/ 	.word	0x00000000
.L_1008:


//--------------------- .nv.info._ZN5flash24flash_fwd_splitkv_kernelI23Flash_fwd_kernel_traitsILi128ELi64ELi128ELi4ELb0ELb0EN7cutlass6half_tE19Flash_kernel_traitsILi128ELi64ELi128ELi4ES3_EELb1ELb0ELb1ELb0ELb0ELb1ELb0ELb0EEEvNS_16Flash_fwd_paramsE --------------------------
	.section	.nv.info._ZN5flash24flash_fwd_splitkv_kernelI23Flash_fwd_kernel_traitsILi128ELi64ELi128ELi4ELb0ELb0EN7cutlass6half_tE19Flash_kernel_traitsILi128ELi64ELi128ELi4ES3_EELb1ELb0ELb1ELb0ELb0ELb1ELb0ELb0EEEvNS_16Flash_fwd_paramsE,"",@"SHT_CUDA_INFO"
	.sectionflags	@""
	.align	4


	//----- nvinfo : EIATTR_CUDA_API_VERSION
	.align		4
        /*0000*/ 	.byte	0x04, 0x37
        /*0002*/ 	.short	(.L_1010 - .L_1009)
.L_1009:
        /*0004*/ 	.word	0x00000082


	//----- nvinfo : EIATTR_SW2861232_WAR
	.align		4
.L_1010:
        /*0008*/ 	.byte	0x01, 0x35
	.zero		2


	//----- nvinfo : EIATTR_PARAM_CBANK
	.align		4
        /*000c*/ 	.byte	0x04, 0x0a
        /*000e*/ 	.short	(.L_1012 - .L_1011)
	.align		4
.L_1011:
        /*0010*/ 	.word	index@(.nv.constant0._ZN5flash24flash_fwd_splitkv_kernelI23Flash_fwd_kernel_traitsILi128ELi64ELi128ELi4ELb0ELb0EN7cutlass6half_tE19Flash_kernel_traitsILi128ELi64ELi128ELi4ES3_EELb1ELb0ELb1ELb0ELb0ELb1ELb0ELb0EEEvNS_16Flash_fwd_paramsE)
        /*0014*/ 	.short	0x0160
        /*0016*/ 	.short	0x01d0


	//----- nvinfo : EIATTR_CBANK_PARAM_SIZE
	.align		4
.L_1012:
        /*0018*/ 	.byte	0x03, 0x19
        /*001a*/ 	.short	0x01d0


	//----- nvinfo : EIATTR_KPARAM_INFO
	.align		4
        /*001c*/ 	.byte	0x04, 0x17
        /*001e*/ 	.short	(.L_1014 - .L_1013)
.L_1013:
        /*0020*/ 	.word	0x00000000
        /*0024*/ 	.short	0x0000
        /*0026*/ 	.short	0x0000
        /*0028*/ 	.byte	0x00, 0xf0, 0x41, 0x07


	//----- nvinfo : EIATTR_MAXREG_COUNT
	.align		4
.L_1014:
        /*002c*/ 	.byte	0x03, 0x1b
        /*002e*/ 	.short	0x00ff


	//----- nvinfo : EIATTR_NUM_BARRIERS
	.align		4
        /*0030*/ 	.byte	0x02, 0x4c
        /*0032*/ 	.byte	0x01
	.zero		1


	//----- nvinfo : EIATTR_MERCURY_ISA_VERSION
	.align		4
        /*0034*/ 	.byte	0x03, 0x5f
        /*0036*/ 	.short	0x0000


	//----- nvinfo : EIATTR_COOP_GROUP_MASK_REGIDS
	.align		4
        /*0038*/ 	.byte	0x04, 0x29
        /*003a*/ 	.short	(.L_1016 - .L_1015)


	//   ....[0]....
.L_1015:
        /*003c*/ 	.word	0xffffffff


	//   ....[1]....
        /*0040*/ 	.word	0xffffffff


	//   ....[2]....
        /*0044*/ 	.word	0xffffffff


	//   ....[3]....
        /*0048*/ 	.word	0xffffffff


	//   ....[4]....
        /*004c*/ 	.word	0xffffffff


	//   ....[5]....
        /*0050*/ 	.word	0xffffffff


	//   ....[6]....
        /*0054*/ 	.word	0xffffffff


	//   ....[7]....
        /*0058*/ 	.word	0xffffffff


	//   ....[8]....
        /*005c*/ 	.word	0xffffffff


	//   ....[9]....
        /*0060*/ 	.word	0xffffffff


	//   ....[10]....
        /*0064*/ 	.word	0xffffffff


	//   ....[11]....
        /*0068*/ 	.word	0xffffffff


	//   ....[12]....
        /*006c*/ 	.word	0xffffffff


	//   ....[13]....
        /*0070*/ 	.word	0xffffffff


	//   ....[14]....
        /*0074*/ 	.word	0xffffffff


	//   ....[15]....
        /*0078*/ 	.word	0xffffffff


	//----- nvinfo : EIATTR_COOP_GROUP_INSTR_OFFSETS
	.align		4
.L_1016:
        /*007c*/ 	.byte	0x04, 0x28
        /*007e*/ 	.short	(.L_1018 - .L_1017)


	//   ....[0]....
.L_1017:
        /*0080*/ 	.word	0x000075e0


	//   ....[1]....
        /*0084*/ 	.word	0x00007600


	//   ....[2]....
        /*0088*/ 	.word	0x000076a0


	//   ....[3]....
        /*008c*/ 	.word	0x000076b0


	//   ....[4]....
        /*0090*/ 	.word	0x0000d4c0


	//   ....[5]....
        /*0094*/ 	.word	0x0000d510


	//   ....[6]....
        /*0098*/ 	.word	0x0000d540


	//   ....[7]....
        /*009c*/ 	.word	0x0000d560


	//   ....[8]....
        /*00a0*/ 	.word	0x00012ef0


	//   ....[9]....
        /*00a4*/ 	.word	0x00012f00


	//   ....[10]....
        /*00a8*/ 	.word	0x00012f20


	//   ....[11]....
        /*00ac*/ 	.word	0x00012f40


	//   ....[12]....
        /*00b0*/ 	.word	0x00014e10


	//   ....[13]....
        /*00b4*/ 	.word	0x00014e50


	//   ....[14]....
        /*00b8*/ 	.word	0x00014e90


	//   ....[15]....
        /*00bc*/ 	.word	0x00014eb0


	//----- nvinfo : EIATTR_EXIT_INSTR_OFFSETS
	.align		4
.L_1018:
        /*00c0*/ 	.byte	0x04, 0x1c
        /*00c2*/ 	.short	(.L_1020 - .L_1019)


	//   ....[0]....
.L_1019:
        /*00c4*/ 	.word	0x000002d0


	//   ....[1]....
        /*00c8*/ 	.word	0x00000b80


	//   ....[2]....
        /*00cc*/ 	.word	0x00000bb0


	//   ....[3]....
        /*00d0*/ 	.word	0x00016120


	//   ....[4]....
        /*00d4*/ 	.word	0x000161f0


	//   ....[5]....
        /*00d8*/ 	.word	0x00016210


	//----- nvinfo : EIATTR_CTAIDZ_USED
	.align		4
.L_1020:
        /*00dc*/ 	.byte	0x01, 0x04
	.zero		2


	//----- nvinfo : EIATTR_CRS_STACK_SIZE
	.align		4
        /*00e0*/ 	.byte	0x04, 0x1e
        /*00e2*/ 	.short	(.L_1022 - .L_1021)
.L_1021:
        /*00e4*/ 	.word	0x00000000
.L_1022:


//--------------------- .nv.info._ZN5flash24flash_fwd_splitkv_kernelI23Flash_fwd_kernel_traitsILi128ELi64ELi128ELi4ELb0ELb0EN7cutlass6half_tE19Flash_kernel_traitsILi128ELi64ELi128ELi4ES3_EELb1ELb0ELb0ELb0ELb1ELb0ELb0ELb1EEEvNS_16Flash_fwd_paramsE --------------------------
	.section	.nv.info._ZN5flash24flash_fwd_splitkv_kernelI23Flash_fwd_kernel_traitsILi128ELi64ELi128ELi4ELb0ELb0EN7cutlass6half_tE19Flash_kernel_traitsILi128ELi64ELi128ELi4ES3_EELb1ELb0ELb0ELb0ELb1ELb0ELb0ELb1EEEvNS_16Flash_fwd_paramsE,"",@"SHT_CUDA_INFO"
	.sectionflags	@""
	.align	4


	//----- nvinfo : EIATTR_CUDA_API_VERSION
	.align		4
        /*0000*/ 	.byte	0x04, 0x37
        /*0002*/ 	.short	(.L_1024 - .L_1023)
.L_1023:
        /*0004*/ 	.word	0x00000082


	//----- nvinfo : EIATTR_SW2861232_WAR
	.align		4
.L_1024:
        /*0008*/ 	.byte	0x01, 0x35
	.zero		2


	//----- nvinfo : EIATTR_PARAM_CBANK
	.align		4
        /*000c*/ 	.byte	0x04, 0x0a
        /*000e*/ 	.short	(.L_1026 - .L_1025)
	.align		4
.L_1025:
        /*0010*/ 	.word	index@(.nv.constant0._ZN5flash24flash_fwd_splitkv_kernelI23Flash_fwd_kernel_traitsILi128ELi64ELi128ELi4ELb0ELb0EN7cutlass6half_tE19Flash_kernel_traitsILi128ELi64ELi128ELi4ES3_EELb1ELb0ELb0ELb0ELb1ELb0ELb0ELb1EEEvNS_16Flash_fwd_paramsE)
        /*0014*/ 	.short	0x0160
        /*0016*/ 	.short	0x01d0


	//----- nvinfo : EIATTR_CBANK_PARAM_SIZE
	.align		4
.L_1026:
        /*0018*/ 	.byte	0x03, 0x19
        /*001a*/ 	.short	0x01d0


	//----- nvinfo : EIATTR_KPARAM_INFO
	.align		4
        /*001c*/ 	.byte	0x04, 0x17
        /*001e*/ 	.short	(.L_1028 - .L_1027)
.L_1027:
        /*0020*/ 	.word	0x00000000
        /*0024*/ 	.short	0x0000
        /*0026*/ 	.short	0x0000
        /*0028*/ 	.byte	0x00, 0xf0, 0x41, 0x07


	//----- nvinfo : EIATTR_MAXREG_COUNT
	.align		4
.L_1028:
        /*002c*/ 	.byte	0x03, 0x1b
        /*002e*/ 	.short	0x00ff


	//----- nvinfo : EIATTR_NUM_BARRIERS
	.align		4
        /*0030*/ 	.byte	0x02, 0x4c
        /*0032*/ 	.byte	0x01
	.zero		1


	//----- nvinfo : EIATTR_MERCURY_ISA_VERSION
	.align		4
        /*0034*/ 	.byte	0x03, 0x5f
        /*0036*/ 	.short	0x0000


	//----- nvinfo : EIATTR_COOP_GROUP_MASK_REGIDS
	.align		4
        /*0038*/ 	.byte	0x04, 0x29
        /*003a*/ 	.short	(.L_1030 - .L_1029)


	//   ....[0]....
.L_1029:
        /*003c*/ 	.word	0xffffffff


	//   ....[1]....
        /*0040*/ 	.word	0xffffffff


	//   ....[2]....
        /*0044*/ 	.word	0xffffffff


	//   ....[3]....
        /*0048*/ 	.word	0xffffffff


	//   ....[4]....
        /*004c*/ 	.word	0xffffffff


	//   ....[5]....
        /*0050*/ 	.word	0xffffffff


	//   ....[6]....
        /*0054*/ 	.word	0xffffffff


	//   ....[7]....
        /*0058*/ 	.word	0xffffffff


	//   ....[8]....
        /*005c*/ 	.word	0xffffffff


	//   ....[9]....
        /*0060*/ 	.word	0xffffffff


	//   ....[10]....
        /*0064*/ 	.word	0xffffffff


	//   ....[11]....
        /*0068*/ 	.word	0xffffffff


	//   ....[12]....
        /*006c*/ 	.word	0xffffffff


	//   ....[13]....
        /*0070*/ 	.word	0xffffffff


	//   ....[14]....
        /*0074*/ 	.word	0xffffffff


	//   ....[15]....
        /*0078*/ 	.word	0xffffffff


	//----- nvinfo : EIATTR_COOP_GROUP_INSTR_OFFSETS
	.align		4
.L_1030:
        /*007c*/ 	.byte	0x04, 0x28
        /*007e*/ 	.short	(.L_1032 - .L_1031)


	//   ....[0]....
.L_1031:
        /*0080*/ 	.word	0x00015500


	//   ....[1]....
        /*0084*/ 	.word	0x00015520


	//   ....[2]....
        /*0088*/ 	.word	0x000155c0


	//   ....[3]....
        /*008c*/ 	.word	0x000155d0


	//   ....[4]....
        /*0090*/ 	.word	0x000198a0


	//   ....[5]....
        /*0094*/ 	.word	0x000198b0


	//   ....[6]....
        /*0098*/ 	.word	0x000198e0


	//   ....[7]....
        /*009c*/ 	.word	0x000198f0


	//   ....[8]....
        /*00a0*/ 	.word	0x0001d690


	//   ....[9]....
        /*00a4*/ 	.word	0x0001d6b0


	//   ....[10]....
        /*00a8*/ 	.word	0x0001d6e0


	//   ....[11]....
        /*00ac*/ 	.word	0x0001d6f0


	//   ....[12]....
        /*00b0*/ 	.word	0x0001f620


	//   ....[13]....
        /*00b4*/ 	.word	0x0001f660


	//   ....[14]....
        /*00b8*/ 	.word	0x0001f6a0


	//   ....[15]....
        /*00bc*/ 	.word	0x0001f6b0


	//----- nvinfo : EIATTR_EXIT_INSTR_OFFSETS
	.align		4
.L_1032:
        /*00c0*/ 	.byte	0x04, 0x1c
        /*00c2*/ 	.short	(.L_1034 - .L_1033)


	//   ....[0]....
.L_1033:
        /*00c4*/ 	.word	0x00000310


	//   ....[1]....
        /*00c8*/ 	.word	0x00000b10


	//   ....[2]....
        /*00cc*/ 	.word	0x00000b40


	//   ....[3]....
        /*00d0*/ 	.word	0x00020950


	//   ....[4]....
        /*00d4*/ 	.word	0x00020a10


	//----- nvinfo : EIATTR_CTAIDZ_USED
	.align		4
.L_1034:
        /*00d8*/ 	.byte	0x01, 0x04
	.zero		2


	//----- nvinfo : EIATTR_CRS_STACK_SIZE
	.align		4
        /*00dc*/ 	.byte	0x04, 0x1e
        /*00de*/ 	.short	(.L_1036 - .L_1035)
.L_1035:
        /*00e0*/ 	.word	0x00000000
.L_1036:


//--------------------- .nv.info._ZN5flash24flash_fwd_splitkv_kernelI23Flash_fwd_kernel_traitsILi128ELi64ELi128ELi4ELb0ELb0EN7cutlass6half_tE19Flash_kernel_traitsILi128ELi64ELi128ELi4ES3_EELb1ELb0ELb0ELb0ELb1ELb1ELb0ELb1EEEvNS_16Flash_fwd_paramsE --------------------------
	.section	.nv.info._ZN5flash24flash_fwd_splitkv_kernelI23Flash_fwd_kernel_traitsILi128ELi64ELi128ELi4ELb0ELb0EN7cutlass6half_tE19Flash_kernel_traitsILi128ELi64ELi128ELi4ES3_EELb1ELb0ELb0ELb0ELb1ELb1ELb0ELb1EEEvNS_16Flash_fwd_paramsE,"",@"SHT_CUDA_INFO"
	.sectionflags	@""
	.align	4


	//----- nvinfo : EIATTR_CUDA_API_VERSION
	.align		4
        /*0000*/ 	.byte	0x04, 0x37
        /*0002*/ 	.short	(.L_1038 - .L_1037)
.L_1037:
        /*0004*/ 	.word	0x00000082


	//----- nvinfo : EIATTR_SW2861232_WAR
	.align		4
.L_1038:
        /*0008*/ 	.byte	0x01, 0x35
	.zero		2


	//----- nvinfo : EIATTR_PARAM_CBANK
	.align		4
        /*000c*/ 	.byte	0x04, 0x0a
        /*000e*/ 	.short	(.L_1040 - .L_1039)
	.align		4
.L_1039:
        /*0010*/ 	.word	index@(.nv.constant0._ZN5flash24flash_fwd_splitkv_kernelI23Flash_fwd_kernel_traitsILi128ELi64ELi128ELi4ELb0ELb0EN7cutlass6half_tE19Flash_kernel_traitsILi128ELi64ELi128ELi4ES3_EELb1ELb0ELb0ELb0ELb1ELb1ELb0ELb1EEEvNS_16Flash_fwd_paramsE)
        /*0014*/ 	.short	0x0160
        /*0016*/ 	.short	0x01d0


	//----- nvinfo : EIATTR_CBANK_PARAM_SIZE
	.align		4
.L_1040:
        /*0018*/ 	.byte	0x03, 0x19
        /*001a*/ 	.short	0x01d0


	//----- nvinfo : EIATTR_KPARAM_INFO
	.align		4
        /*001c*/ 	.byte	0x04, 0x17
        /*001e*/ 	.short	(.L_1042 - .L_1041)
.L_1041:
        /*0020*/ 	.word	0x00000000
        /*0024*/ 	.short	0x0000
        /*0026*/ 	.short	0x0000
        /*0028*/ 	.byte	0x00, 0xf0, 0x41, 0x07


	//----- nvinfo : EIATTR_MAXREG_COUNT
	.align		4
.L_1042:
        /*002c*/ 	.byte	0x03, 0x1b
        /*002e*/ 	.short	0x00ff


	//----- nvinfo : EIATTR_NUM_BARRIERS
	.align		4
        /*0030*/ 	.byte	0x02, 0x4c
        /*0032*/ 	.byte	0x01
	.zero		1


	//----- nvinfo : EIATTR_MERCURY_ISA_VERSION
	.align		4
        /*0034*/ 	.byte	0x03, 0x5f
        /*0036*/ 	.short	0x0000


	//----- nvinfo : EIATTR_COOP_GROUP_MASK_REGIDS
	.align		4
        /*0038*/ 	.byte	0x04, 0x29
        /*003a*/ 	.short	(.L_1044 - .L_1043)


	//   ....[0]....
.L_1043:
        /*003c*/ 	.word	0xffffffff


	//   ....[1]....
        /*0040*/ 	.word	0xffffffff


	//   ....[2]....
        /*0044*/ 	.word	0xffffffff


	//   ....[3]....
        /*0048*/ 	.word	0xffffffff


	//   ....[4]....
        /*004c*/ 	.word	0xffffffff


	//   ....[5]....
        /*0050*/ 	.word	0xffffffff


	//   ....[6]....
        /*0054*/ 	.word	0xffffffff


	//   ....[7]....
        /*0058*/ 	.word	0xffffffff


	//   ....[8]....
        /*005c*/ 	.word	0xffffffff


	//   ....[9]....
        /*0060*/ 	.word	0xffffffff


	//   ....[10]....
        /*0064*/ 	.word	0xffffffff


	//   ....[11]....
        /*0068*/ 	.word	0xffffffff


	//   ....[12]....
        /*006c*/ 	.word	0xffffffff


	//   ....[13]....
        /*0070*/ 	.word	0xffffffff


	//   ....[14]....
        /*0074*/ 	.word	0xffffffff


	//   ....[15]....
        /*0078*/ 	.word	0xffffffff


	//----- nvinfo : EIATTR_COOP_GROUP_INSTR_OFFSETS
	.align		4
.L_1044:
        /*007c*/ 	.byte	0x04, 0x28
        /*007e*/ 	.short	(.L_1046 - .L_1045)


	//   ....[0]....
.L_1045:
        /*0080*/ 	.word	0x00015d20


	//   ....[1]....
        /*0084*/ 	.word	0x00015d40


	//   ....[2]....
        /*0088*/ 	.word	0x00015de0


	//   ....[3]....
        /*008c*/ 	.word	0x00015df0


	//   ....[4]....
        /*0090*/ 	.word	0x0001a8f0


	//   ....[5]....
        /*0094*/ 	.word	0x0001a900


	//   ....[6]....
        /*0098*/ 	.word	0x0001a930


	//   ....[7]....
        /*009c*/ 	.word	0x0001a940


	//   ....[8]....
        /*00a0*/ 	.word	0x0001ef30


	//   ....[9]....
        /*00a4*/ 	.word	0x0001ef50


	//   ....[10]....
        /*00a8*/ 	.word	0x0001ef80


	//   ....[11]....
        /*00ac*/ 	.word	0x0001ef90


	//   ....[12]....
        /*00b0*/ 	.word	0x00020e70


	//   ....[13]....
        /*00b4*/ 	.word	0x00020eb0


	//   ....[14]....
        /*00b8*/ 	.word	0x00020ef0


	//   ....[15]....
        /*00bc*/ 	.word	0x00020f00


	//----- nvinfo : EIATTR_EXIT_INSTR_OFFSETS
	.align		4
.L_1046:
        /*00c0*/ 	.byte	0x04, 0x1c
        /*00c2*/ 	.short	(.L_1048 - .L_1047)


	//   ....[0]....
.L_1047:
        /*00c4*/ 	.word	0x00000310


	//   ....[1]....
        /*00c8*/ 	.word	0x00000b10


	//   ....[2]....
        /*00cc*/ 	.word	0x00000b40


	//   ....[3]....
        /*00d0*/ 	.word	0x000221a0


	//   ....[4]....
        /*00d4*/ 	.word	0x00022260


	//----- nvinfo : EIATTR_CTAIDZ_USED
	.align		4
.L_1048:
        /*00d8*/ 	.byte	0x01, 0x04
	.zero		2


	//----- nvinfo : EIATTR_CRS_STACK_SIZE
	.align		4
        /*00dc*/ 	.byte	0x04, 0x1e
        /*00de*/ 	.short	(.L_1050 - .L_1049)
.L_1049:
        /*00e0*/ 	.word	0x00000000
.L_1050:


//--------------------- .nv.info._ZN5flash24flash_fwd_splitkv_kernelI23Flash_fwd_kernel_traitsILi128ELi64ELi128ELi4ELb0ELb0EN7cutlass6half_tE19Flash_kernel_traitsILi128ELi64ELi128ELi4ES3_EELb1ELb0ELb1ELb0ELb0ELb0ELb0ELb1EEEvNS_16Flash_fwd_paramsE --------------------------
	.section	.nv.info._ZN5flash24flash_fwd_splitkv_kernelI23Flash_fwd_kernel_traitsILi128ELi64ELi128ELi4ELb0ELb0EN7cutlass6half_tE19Flash_kernel_traitsILi128ELi64ELi128ELi4ES3_EELb1ELb0ELb1ELb0ELb0ELb0ELb0ELb1EEEvNS_16Flash_fwd_paramsE,"",@"SHT_CUDA_INFO"
	.sectionflags	@""
	.align	4


	//----- nvinfo : EIATTR_CUDA_API_VERSION
	.align		4
        /*0000*/ 	.byte	0x04, 0x37
        /*0002*/ 	.short	(.L_1052 - .L_1051)
.L_1051:
        /*0004*/ 	.word	0x00000082


	//----- nvinfo : EIATTR_SW2861232_WAR
	.align		4
.L_1052:
        /*0008*/ 	.byte	0x01, 0x35
	.zero		2


	//----- nvinfo : EIATTR_PARAM_CBANK
	.align		4
        /*000c*/ 	.byte	0x04, 0x0a
        /*000e*/ 	.short	(.L_1054 - .L_1053)
	.align		4
.L_1053:
        /*0010*/ 	.word	index@(.nv.constant0._ZN5flash24flash_fwd_splitkv_kernelI23Flash_fwd_kernel_traitsILi128ELi64ELi128ELi4ELb0ELb0EN7cutlass6half_tE19Flash_kernel_traitsILi128ELi64ELi128ELi4ES3_EELb1ELb0ELb1ELb0ELb0ELb0ELb0ELb1EEEvNS_16Flash_fwd_paramsE)
        /*0014*/ 	.short	0x0160
        /*0016*/ 	.short	0x01d0


	//----- nvinfo : EIATTR_CBANK_PARAM_SIZE
	.align		4
.L_1054:
        /*0018*/ 	.byte	0x03, 0x19
        /*001a*/ 	.short	0x01d0


	//----- nvinfo : EIATTR_KPARAM_INFO
	.align		4
        /*001c*/ 	.byte	0x04, 0x17
        /*001e*/ 	.short	(.L_1056 - .L_1055)
.L_1055:
        /*0020*/ 	.word	0x00000000
        /*0024*/ 	.short	0x0000
        /*0026*/ 	.short	0x0000
        /*0028*/ 	.byte	0x00, 0xf0, 0x41, 0x07


	//----- nvinfo : EIATTR_MAXREG_COUNT
	.align		4
.L_1056:
        /*002c*/ 	.byte	0x03, 0x1b
        /*002e*/ 	.short	0x00ff


	//----- nvinfo : EIATTR_NUM_BARRIERS
	.align		4
        /*0030*/ 	.byte	0x02, 0x4c
        /*0032*/ 	.byte	0x01
	.zero		1


	//----- nvinfo : EIATTR_MERCURY_ISA_VERSION
	.align		4
        /*0034*/ 	.byte	0x03, 0x5f
        /*0036*/ 	.short	0x0000


	//----- nvinfo : EIATTR_COOP_GROUP_MASK_REGIDS
	.align		4
        /*0038*/ 	.byte	0x04, 0x29
        /*003a*/ 	.short	(.L_1058 - .L_1057)


	//   ....[0]....
.L_1057:
        /*003c*/ 	.word	0xffffffff


	//   ....[1]....
        /*0040*/ 	.word	0xffffffff


	//   ....[2]....
        /*0044*/ 	.word	0xffffffff


	//   ....[3]....
        /*0048*/ 	.word	0xffffffff


	//   ....[4]....
        /*004c*/ 	.word	0xffffffff


	//   ....[5]....
        /*0050*/ 	.word	0xffffffff


	//   ....[6]....
        /*0054*/ 	.word	0xffffffff


	//   ....[7]....
        /*0058*/ 	.word	0xffffffff


	//   ....[8]....
        /*005c*/ 	.word	0xffffffff


	//   ....[9]....
        /*0060*/ 	.word	0xffffffff


	//   ....[10]....
        /*0064*/ 	.word	0xffffffff


	//   ....[11]....
        /*0068*/ 	.word	0xffffffff


	//   ....[12]....
        /*006c*/ 	.word	0xffffffff


	//   ....[13]....
        /*0070*/ 	.word	0xffffffff


	//   ....[14]....
        /*0074*/ 	.word	0xffffffff


	//   ....[15]....
        /*0078*/ 	.word	0xffffffff


	//   ....[16]....
        /*007c*/ 	.word	0xffffffff


	//   ....[17]....
        /*0080*/ 	.word	0xffffffff


	//   ....[18]....
        /*0084*/ 	.word	0xffffffff


	//   ....[19]....
        /*0088*/ 	.word	0xffffffff


	//----- nvinfo : EIATTR_COOP_GROUP_INSTR_OFFSETS
	.align		4
.L_1058:
        /*008c*/ 	.byte	0x04, 0x28
        /*008e*/ 	.short	(.L_1060 - .L_1059)


	//   ....[0]....
.L_1059:
        /*0090*/ 	.word	0x00018fb0


	//   ....[1]....
        /*0094*/ 	.word	0x00019010


	//   ....[2]....
        /*0098*/ 	.word	0x00019030


	//   ....[3]....
        /*009c*/ 	.word	0x00019050


	//   ....[4]....
        /*00a0*/ 	.word	0x0001e490


	//   ....[5]....
        /*00a4*/ 	.word	0x0001e4e0


	//   ....[6]....
        /*00a8*/ 	.word	0x0001e500


	//   ....[7]....
        /*00ac*/ 	.word	0x0001e520


	//   ....[8]....
        /*00b0*/ 	.word	0x00023740


	//   ....[9]....
        /*00b4*/ 	.word	0x00023760


	//   ....[10]....
        /*00b8*/ 	.word	0x00023780


	//   ....[11]....
        /*00bc*/ 	.word	0x000237a0


	//   ....[12]....
        /*00c0*/ 	.word	0x00025760


	//   ....[13]....
        /*00c4*/ 	.word	0x00025790


	//   ....[14]....
        /*00c8*/ 	.word	0x000257a0


	//   ....[15]....
        /*00cc*/ 	.word	0x000257d0


	//   ....[16]....
        /*00d0*/ 	.word	0x00026e80


	//   ....[17]....
        /*00d4*/ 	.word	0x00026ec0


	//   ....[18]....
        /*00d8*/ 	.word	0x00026f10


	//   ....[19]....
        /*00dc*/ 	.word	0x00026f60


	//----- nvinfo : EIATTR_EXIT_INSTR_OFFSETS
	.align		4
.L_1060:
        /*00e0*/ 	.byte	0x04, 0x1c
        /*00e2*/ 	.short	(.L_1062 - .L_1061)


	//   ....[0]....
.L_1061:
        /*00e4*/ 	.word	0x000000b0


	//----- nvinfo : EIATTR_CTAIDZ_USED
	.align		4
.L_1062:
        /*00e8*/ 	.byte	0x01, 0x04
	.zero		2


	//----- nvinfo : EIATTR_CRS_STACK_SIZE
	.align		4
        /*00ec*/ 	.byte	0x04, 0x1e
        /*00ee*/ 	.short	(.L_1064 - .L_1063)
.L_1063:
        /*00f0*/ 	.word	0x00000000
.L_1064:


//--------------------- .nv.info._ZN5flash24flash_fwd_splitkv_kernelI23Flash_fwd_kernel_traitsILi128ELi64ELi128ELi4ELb0ELb0EN7cutlass6half_tE19Flash_kernel_traitsILi128ELi64ELi128ELi4ES3_EELb1ELb0ELb1ELb0ELb0ELb1ELb0ELb1EEEvNS_16Flash_fwd_paramsE --------------------------
	.section	.nv.info._ZN5flash24flash_fwd_splitkv_kernelI23Flash_fwd_kernel_traitsILi128ELi64ELi128ELi4ELb0ELb0EN7cutlass6half_tE19Flash_kernel_traitsILi128ELi64ELi128ELi4ES3_EELb1ELb0ELb1ELb0ELb0ELb1ELb0ELb1EEEvNS_16Flash_fwd_paramsE,"",@"SHT_CUDA_INFO"
	.sectionflags	@""
	.align	4


	//----- nvinfo : EIATTR_CUDA_API_VERSION
	.align		4
        /*0000*/ 	.byte	0x04, 0x37
        /*0002*/ 	.short	(.L_1066 - .L_1065)
.L_1065:
        /*0004*/ 	.word	0x00000082


	//----- nvinfo : EIATTR_SW2861232_WAR
	.align		4
.L_1066:
        /*0008*/ 	.byte	0x01, 0x35
	.zero		2


	//----- nvinfo : EIATTR_PARAM_CBANK
	.align		4
        /*000c*/ 	.byte	0x04, 0x0a
        /*000e*/ 	.short	(.L_1068 - .L_1067)
	.align		4
.L_1067:
        /*0010*/ 	.word	index@(.nv.constant0._ZN5flash24flash_fwd_splitkv_kernelI23Flash_fwd_kernel_traitsILi128ELi64ELi128ELi4ELb0ELb0EN7cutlass6half_tE19Flash_kernel_traitsILi128ELi64ELi128ELi4ES3_EELb1ELb0ELb1ELb0ELb0ELb1ELb0ELb1EEEvNS_16Flash_fwd_paramsE)
        /*0014*/ 	.short	0x0160
        /*0016*/ 	.short	0x01d0


	//----- nvinfo : EIATTR_CBANK_PARAM_SIZE
	.align		4
.L_1068:
        /*0018*/ 	.byte	0x03, 0x19
        /*001a*/ 	.short	0x01d0


	//----- nvinfo : EIATTR_KPARAM_INFO
	.align		4
        /*001c*/ 	.byte	0x04, 0x17
        /*001e*/ 	.short	(.L_1070 - .L_1069)
.L_1069:
        /*0020*/ 	.word	0x00000000
        /*0024*/ 	.short	0x0000
        /*0026*/ 	.short	0x0000
        /*0028*/ 	.byte	0x00, 0xf0, 0x41, 0x07


	//----- nvinfo : EIATTR_MAXREG_COUNT
	.align		4
.L_1070:
        /*002c*/ 	.byte	0x03, 0x1b
        /*002e*/ 	.short	0x00ff


	//----- nvinfo : EIATTR_NUM_BARRIERS
	.align		4
        /*0030*/ 	.byte	0x02, 0x4c
        /*0032*/ 	.byte	0x01
	.zero		1


	//----- nvinfo : EIATTR_MERCURY_ISA_VERSION
	.align		4
        /*0034*/ 	.byte	0x03, 0x5f
        /*0036*/ 	.short	0x0000


	//----- nvinfo : EIATTR_COOP_GROUP_MASK_REGIDS
	.align		4
        /*0038*/ 	.byte	0x04, 0x29
        /*003a*/ 	.short	(.L_1072 - .L_1071)


	//   ....[0]....
.L_1071:
        /*003c*/ 	.word	0xffffffff


	//   ....[1]....
        /*0040*/ 	.word	0xffffffff


	//   ....[2]....
        /*0044*/ 	.word	0xffffffff


	//   ....[3]....
        /*0048*/ 	.word	0xffffffff


	//   ....[4]....
        /*004c*/ 	.word	0xffffffff


	//   ....[5]....
        /*0050*/ 	.word	0xffffffff


	//   ....[6]....
        /*0054*/ 	.word	0xffffffff


	//   ....[7]....
        /*0058*/ 	.word	0xffffffff


	//   ....[8]....
        /*005c*/ 	.word	0xffffffff


	//   ....[9]....
        /*0060*/ 	.word	0xffffffff


	//   ....[10]....
        /*0064*/ 	.word	0xffffffff


	//   ....[11]....
        /*0068*/ 	.word	0xffffffff


	//   ....[12]....
        /*006c*/ 	.word	0xffffffff


	//   ....[13]....
        /*0070*/ 	.word	0xffffffff


	//   ....[14]....
        /*0074*/ 	.word	0xffffffff


	//   ....[15]....
        /*0078*/ 	.word	0xffffffff


	//   ....[16]....
        /*007c*/ 	.word	0xffffffff


	//   ....[17]....
        /*0080*/ 	.word	0xffffffff


	//   ....[18]....
        /*0084*/ 	.word	0xffffffff


	//   ....[19]....
        /*0088*/ 	.word	0xffffffff


	//----- nvinfo : EIATTR_COOP_GROUP_INSTR_OFFSETS
	.align		4
.L_1072:
        /*008c*/ 	.byte	0x04, 0x28
        /*008e*/ 	.short	(.L_1074 - .L_1073)


	//   ....[0]....
.L_1073:
        /*0090*/ 	.word	0x0001a590


	//   ....[1]....
        /*0094*/ 	.word	0x0001a640


	//   ....[2]....
        /*0098*/ 	.word	0x0001a650


	//   ....[3]....
        /*009c*/ 	.word	0x0001a6c0


	//   ....[4]....
        /*00a0*/ 	.word	0x000203c0


	//   ....[5]....
        /*00a4*/ 	.word	0x000203d0


	//   ....[6]....
        /*00a8*/ 	.word	0x00020400


	//   ....[7]....
        /*00ac*/ 	.word	0x00020410


	//   ....[8]....
        /*00b0*/ 	.word	0x00025ed0


	//   ....[9]....
        /*00b4*/ 	.word	0x00025ee0


	//   ....[10]....
        /*00b8*/ 	.word	0x00025f00


	//   ....[11]....
        /*00bc*/ 	.word	0x00025f20


	//   ....[12]....
        /*00c0*/ 	.word	0x00027e90


	//   ....[13]....
        /*00c4*/ 	.word	0x00027ec0


	//   ....[14]....
        /*00c8*/ 	.word	0x00027ed0


	//   ....[15]....
        /*00cc*/ 	.word	0x00027f00


	//   ....[16]....
        /*00d0*/ 	.word	0x000295f0


	//   ....[17]....
        /*00d4*/ 	.word	0x00029640


	//   ....[18]....
        /*00d8*/ 	.word	0x00029690


	//   ....[19]....
        /*00dc*/ 	.word	0x000296e0


	//----- nvinfo : EIATTR_EXIT_INSTR_OFFSETS
	.align		4
.L_1074:
        /*00e0*/ 	.byte	0x04, 0x1c
        /*00e2*/ 	.short	(.L_1076 - .L_1075)


	//   ....[0]....
.L_1075:
        /*00e4*/ 	.word	0x000000b0


	//----- nvinfo : EIATTR_CTAIDZ_USED
	.align		4
.L_1076:
        /*00e8*/ 	.byte	0x01, 0x04
	.zero		2


	//----- nvinfo : EIATTR_CRS_STACK_SIZE
	.align		4
        /*00ec*/ 	.byte	0x04, 0x1e
        /*00ee*/ 	.short	(.L_1078 - .L_1077)
.L_1077:
        /*00f0*/ 	.word	0x00000000
.L_1078:


//--------------------- .nv.info._ZN5flash24flash_fwd_splitkv_kernelI23Flash_fwd_kernel_traitsILi128ELi64ELi128ELi4ELb0ELb0EN7cutlass6half_tE19Flash_kernel_traitsILi128ELi64ELi128ELi4ES3_EELb1ELb0ELb0ELb0ELb1ELb0ELb1ELb0EEEvNS_16Flash_fwd_paramsE --------------------------
	.section	.nv.info._ZN5flash24flash_fwd_splitkv_kernelI23Flash_fwd_kernel_traitsILi128ELi64ELi128ELi4ELb0ELb0EN7cutlass6half_tE19Flash_kernel_traitsILi128ELi64ELi128ELi4ES3_EELb1ELb0ELb0ELb0ELb1ELb0ELb1ELb0EEEvNS_16Flash_fwd_paramsE,"",@"SHT_CUDA_INFO"
	.sectionflags	@""
	.align	4


	//----- nvinfo : EIATTR_CUDA_API_VERSION
	.align		4
        /*0000*/ 	.byte	0x04, 0x37
        /*0002*/ 	.short	(.L_1080 - .L_1079)
.L_1079:
        /*0004*/ 	.word	0x00000082


	//----- nvinfo : EIATTR_SW2861232_WAR
	.align		4
.L_1080:
        /*0008*/ 	.byte	0x01, 0x35
	.zero		2


	//----- nvinfo : EIATTR_PARAM_CBANK
	.align		4
        /*000c*/ 	.byte	0x04, 0x0a
        /*000e*/ 	.short	(.L_1082 - .L_1081)
	.align		4
.L_1081:
        /*0010*/ 	.word	index@(.nv.constant0._ZN5flash24flash_fwd_splitkv_kernelI23Flash_fwd_kernel_traitsILi128ELi64ELi128ELi4ELb0ELb0EN7cutlass6half_tE19Flash_kernel_traitsILi128ELi64ELi128ELi4ES3_EELb1ELb0ELb0ELb0ELb1ELb0ELb1ELb0EEEvNS_16Flash_fwd_paramsE)
        /*0014*/ 	.short	0x0160
        /*0016*/ 	.short	0x01d0


	//----- nvinfo : EIATTR_CBANK_PARAM_SIZE
	.align		4
.L_1082:
        /*0018*/ 	.byte	0x03, 0x19
        /*001a*/ 	.short	0x01d0


	//----- nvinfo : EIATTR_KPARAM_INFO
	.align		4
        /*001c*/ 	.byte	0x04, 0x17
        /*001e*/ 	.short	(.L_1084 - .L_1083)
.L_1083:
        /*0020*/ 	.word	0x00000000
        /*0024*/ 	.short	0x0000
        /*0026*/ 	.short	0x0000
        /*0028*/ 	.byte	0x00, 0xf0, 0x41, 0x07


	//----- nvinfo : EIATTR_MAXREG_COUNT
	.align		4
.L_1084:
        /*002c*/ 	.byte	0x03, 0x1b
        /*002e*/ 	.short	0x00ff


	//----- nvinfo : EIATTR_NUM_BARRIERS
	.align		4
        /*0030*/ 	.byte	0x02, 0x4c
        /*0032*/ 	.byte	0x01
	.zero		1


	//----- nvinfo : EIATTR_MERCURY_ISA_VERSION
	.align		4
        /*0034*/ 	.byte	0x03, 0x5f
        /*0036*/ 	.short	0x0000


	//----- nvinfo : EIATTR_COOP_GROUP_MASK_REGIDS
	.align		4
        /*0038*/ 	.byte	0x04, 0x29
        /*003a*/ 	.short	(.L_1086 - .L_1085)


	//   ....[0]....
.L_1085:
        /*003c*/ 	.word	0xffffffff


	//   ....[1]....
        /*0040*/ 	.word	0xffffffff


	//   ....[2]....
        /*0044*/ 	.word	0xffffffff


	//   ....[3]....
        /*0048*/ 	.word	0xffffffff


	//   ....[4]....
        /*004c*/ 	.word	0xffffffff


	//   ....[5]....
        /*0050*/ 	.word	0xffffffff


	//   ....[6]....
        /*0054*/ 	.word	0xffffffff


	//   ....[7]....
        /*0058*/ 	.word	0xffffffff


	//   ....[8]....
        /*005c*/ 	.word	0xffffffff


	//   ....[9]....
        /*0060*/ 	.word	0xffffffff


	//   ....[10]....
        /*0064*/ 	.word	0xffffffff


	//   ....[11]....
        /*0068*/ 	.word	0xffffffff


	//   ....[12]....
        /*006c*/ 	.word	0xffffffff


	//   ....[13]....
        /*0070*/ 	.word	0xffffffff


	//   ....[14]....
        /*0074*/ 	.word	0xffffffff


	//   ....[15]....
        /*0078*/ 	.word	0xffffffff


	//----- nvinfo : EIATTR_COOP_GROUP_INSTR_OFFSETS
	.align		4
.L_1086:
        /*007c*/ 	.byte	0x04, 0x28
        /*007e*/ 	.short	(.L_1088 - .L_1087)


	//   ....[0]....
.L_1087:
        /*0080*/ 	.word	0x00004dd0


	//   ....[1]....
        /*0084*/ 	.word	0x00004e70


	//   ....[2]....
        /*0088*/ 	.word	0x00004e90


	//   ....[3]....
        /*008c*/ 	.word	0x00004eb0


	//   ....[4]....
        /*0090*/ 	.word	0x00009130


	//   ....[5]....
        /*0094*/ 	.word	0x00009140


	//   ....[6]....
        /*0098*/ 	.word	0x00009170


	//   ....[7]....
        /*009c*/ 	.word	0x00009180


	//   ....[8]....
        /*00a0*/ 	.word	0x0000cef0


	//   ....[9]....
        /*00a4*/ 	.word	0x0000cf10


	//   ....[10]....
        /*00a8*/ 	.word	0x0000cf40


	//   ....[11]....
        /*00ac*/ 	.word	0x0000cf50


	//   ....[12]....
        /*00b0*/ 	.word	0x0000ee60


	//   ....[13]....
        /*00b4*/ 	.word	0x0000eea0


	//   ....[14]....
        /*00b8*/ 	.word	0x0000ef10


	//   ....[15]....
        /*00bc*/ 	.word	0x0000ef30


	//----- nvinfo : EIATTR_EXIT_INSTR_OFFSETS
	.align		4
.L_1088:
        /*00c0*/ 	.byte	0x04, 0x1c
        /*00c2*/ 	.short	(.L_1090 - .L_1089)


	//   ....[0]....
.L_1089:
        /*00c4*/ 	.word	0x00000410


	//   ....[1]....
        /*00c8*/ 	.word	0x00000bd0


	//   ....[2]....
        /*00cc*/ 	.word	0x00000c00


	//   ....[3]....
        /*00d0*/ 	.word	0x0000fdd0


	//   ....[4]....
        /*00d4*/ 	.word	0x0000fe00


	//----- nvinfo : EIATTR_CTAIDZ_USED
	.align		4
.L_1090:
        /*00d8*/ 	.byte	0x01, 0x04
	.zero		2


	//----- nvinfo : EIATTR_CRS_STACK_SIZE
	.align		4
        /*00dc*/ 	.byte	0x04, 0x1e
        /*00de*/ 	.short	(.L_1092 - .L_1091)
.L_1091:
        /*00e0*/ 	.word	0x00000000
.L_1092:


//--------------------- .nv.info._ZN5flash24flash_fwd_splitkv_kernelI23Flash_fwd_kernel_traitsILi128ELi64ELi128ELi4ELb0ELb0EN7cutlass6half_tE19Flash_kernel_traitsILi128ELi64ELi128ELi4ES3_EELb1ELb0ELb0ELb0ELb1ELb1ELb1ELb0EEEvNS_16Flash_fwd_paramsE --------------------------
	.section	.nv.info._ZN5flash24flash_fwd_splitkv_kernelI23Flash_fwd_kernel_traitsILi128ELi64ELi128ELi4ELb0ELb0EN7cutlass6half_tE19Flash_kernel_traitsILi128ELi64ELi128ELi4ES3_EELb1ELb0ELb0ELb0ELb1ELb1ELb1ELb0EEEvNS_16Flash_fwd_paramsE,"",@"SHT_CUDA_INFO"
	.sectionflags	@""
	.align	4


	//----- nvinfo : EIATTR_CUDA_API_VERSION
	.align		4
        /*0000*/ 	.byte	0x04, 0x37
        /*0002*/ 	.short	(.L_1094 - .L_1093)
.L_1093:
        /*0004*/ 	.word	0x00000082


	//----- nvinfo : EIATTR_SW2861232_WAR
	.align		4
.L_1094:
        /*0008*/ 	.byte	0x01, 0x35
	.zero		2


	//----- nvinfo : EIATTR_PARAM_CBANK
	.align		4
        /*000c*/ 	.byte	0x04, 0x0a
        /*000e*/ 	.short	(.L_1096 - .L_1095)
	.align		4
.L_1095:
        /*0010*/ 	.word	index@(.nv.constant0._ZN5flash24flash_fwd_splitkv_kernelI23Flash_fwd_kernel_traitsILi128ELi64ELi128ELi4ELb0ELb0EN7cutlass6half_tE19Flash_kernel_traitsILi128ELi64ELi128ELi4ES3_EELb1ELb0ELb0ELb0ELb1ELb1ELb1ELb0EEEvNS_16Flash_fwd_paramsE)
        /*0014*/ 	.short	0x0160
        /*0016*/ 	.short	0x01d0


	//----- nvinfo : EIATTR_CBANK_PARAM_SIZE
	.align		4
.L_1096:
        /*0018*/ 	.byte	0x03, 0x19
        /*001a*/ 	.short	0x01d0


	//----- nvinfo : EIATTR_KPARAM_INFO
	.align		4
        /*001c*/ 	.byte	0x04, 0x17
        /*001e*/ 	.short	(.L_1098 - .L_1097)
.L_1097:
        /*0020*/ 	.word	0x00000000
        /*0024*/ 	.short	0x0000
        /*0026*/ 	.short	0x0000
        /*0028*/ 	.byte	0x00, 0xf0, 0x41, 0x07


	//----- nvinfo : EIATTR_MAXREG_COUNT
	.align		4
.L_1098:
        /*002c*/ 	.byte	0x03, 0x1b
        /*002e*/ 	.short	0x00ff


	//----- nvinfo : EIATTR_NUM_BARRIERS
	.align		4
        /*0030*/ 	.byte	0x02, 0x4c
        /*0032*/ 	.byte	0x01
	.zero		1


	//----- nvinfo : EIATTR_MERCURY_ISA_VERSION
	.align		4
        /*0034*/ 	.byte	0x03, 0x5f
        /*0036*/ 	.short	0x0000


	//----- nvinfo : EIATTR_COOP_GROUP_MASK_REGIDS
	.align		4
        /*0038*/ 	.byte	0x04, 0x29
        /*003a*/ 	.short	(.L_1100 - .L_1099)


	//   ....[0]....
.L_1099:
        /*003c*/ 	.word	0xffffffff


	//   ....[1]....
        /*0040*/ 	.word	0xffffffff


	//   ....[2]....
        /*0044*/ 	.word	0xffffffff


	//   ....[3]....
        /*0048*/ 	.word	0xffffffff


	//   ....[4]....
        /*004c*/ 	.word	0xffffffff


	//   ....[5]....
        /*0050*/ 	.word	0xffffffff


	//   ....[6]....
        /*0054*/ 	.word	0xffffffff


	//   ....[7]....
        /*0058*/ 	.word	0xffffffff


	//   ....[8]....
        /*005c*/ 	.word	0xffffffff


	//   ....[9]....
        /*0060*/ 	.word	0xffffffff


	//   ....[10]....
        /*0064*/ 	.word	0xffffffff


	//   ....[11]....
        /*0068*/ 	.word	0xffffffff


	//   ....[12]....
        /*006c*/ 	.word	0xffffffff


	//   ....[13]....
        /*0070*/ 	.word	0xffffffff


	//   ....[14]....
        /*0074*/ 	.word	0xffffffff


	//   ....[15]....
        /*0078*/ 	.word	0xffffffff


	//----- nvinfo : EIATTR_COOP_GROUP_INSTR_OFFSETS
	.align		4
.L_1100:
        /*007c*/ 	.byte	0x04, 0x28
        /*007e*/ 	.short	(.L_1102 - .L_1101)


	//   ....[0]....
.L_1101:
        /*0080*/ 	.word	0x00005580


	//   ....[1]....
        /*0084*/ 	.word	0x000056a0


	//   ....[2]....
        /*0088*/ 	.word	0x000056b0


	//   ....[3]....
        /*008c*/ 	.word	0x00005700


	//   ....[4]....
        /*0090*/ 	.word	0x0000a140


	//   ....[5]....
        /*0094*/ 	.word	0x0000a150


	//   ....[6]....
        /*0098*/ 	.word	0x0000a180


	//   ....[7]....
        /*009c*/ 	.word	0x0000a190


	//   ....[8]....
        /*00a0*/ 	.word	0x0000e770


	//   ....[9]....
        /*00a4*/ 	.word	0x0000e780


	//   ....[10]....
        /*00a8*/ 	.word	0x0000e7b0


	//   ....[11]....
        /*00ac*/ 	.word	0x0000e7c0


	//   ....[12]....
        /*00b0*/ 	.word	0x00010680


	//   ....[13]....
        /*00b4*/ 	.word	0x000106c0


	//   ....[14]....
        /*00b8*/ 	.word	0x00010730


	//   ....[15]....
        /*00bc*/ 	.word	0x00010750


	//----- nvinfo : EIATTR_EXIT_INSTR_OFFSETS
	.align		4
.L_1102:
        /*00c0*/ 	.byte	0x04, 0x1c
        /*00c2*/ 	.short	(.L_1104 - .L_1103)


	//   ....[0]....
.L_1103:
        /*00c4*/ 	.word	0x00000410


	//   ....[1]....
        /*00c8*/ 	.word	0x00000bd0


	//   ....[2]....
        /*00cc*/ 	.word	0x00000c00


	//   ....[3]....
        /*00d0*/ 	.word	0x000115f0


	//   ....[4]....
        /*00d4*/ 	.word	0x00011620


	//----- nvinfo : EIATTR_CTAIDZ_USED
	.align		4
.L_1104:
        /*00d8*/ 	.byte	0x01, 0x04
	.zero		2


	//----- nvinfo : EIATTR_CRS_STACK_SIZE
	.align		4
        /*00dc*/ 	.byte	0x04, 0x1e
        /*00de*/ 	.short	(.L_1106 - .L_1105)
.L_1105:
        /*00e0*/ 	.word	0x00000000
.L_1106:


//--------------------- .nv.info._ZN5flash24flash_fwd_splitkv_kernelI23Flash_fwd_kernel_traitsILi128ELi64ELi128ELi4ELb0ELb0EN7cutlass6half_tE19Flash_kernel_traitsILi128ELi64ELi128ELi4ES3_EELb1ELb0ELb1ELb0ELb0ELb0ELb1ELb0EEEvNS_16Flash_fwd_paramsE --------------------------
	.section	.nv.info._ZN5flash24flash_fwd_splitkv_kernelI23Flash_fwd_kernel_traitsILi128ELi64ELi128ELi4ELb0ELb0EN7cutlass6half_tE19Flash_kernel_traitsILi128ELi64ELi128ELi4ES3_EELb1ELb0ELb1ELb0ELb0ELb0ELb1ELb0EEEvNS_16Flash_fwd_paramsE,"",@"SHT_CUDA_INFO"
	.sectionflags	@""
	.align	4


	//----- nvinfo : EIATTR_CUDA_API_VERSION
	.align		4
        /*0000*/ 	.byte	0x04, 0x37
        /*0002*/ 	.short	(.L_1108 - .L_1107)
.L_1107:
        /*0004*/ 	.word	0x00000082


	//----- nvinfo : EIATTR_SW2861232_WAR
	.align		4
.L_1108:
        /*0008*/ 	.byte	0x01, 0x35
	.zero		2


	//----- nvinfo : EIATTR_PARAM_CBANK
	.align		4
        /*000c*/ 	.byte	0x04, 0x0a
        /*000e*/ 	.short	(.L_1110 - .L_1109)
	.align		4
.L_1109:
        /*0010*/ 	.word	index@(.nv.constant0._ZN5flash24flash_fwd_splitkv_kernelI23Flash_fwd_kernel_traitsILi128ELi64ELi128ELi4ELb0ELb0EN7cutlass6half_tE19Flash_kernel_traitsILi128ELi64ELi128ELi4ES3_EELb1ELb0ELb1ELb0ELb0ELb0ELb1ELb0EEEvNS_16Flash_fwd_paramsE)
        /*0014*/ 	.short	0x0160
        /*0016*/ 	.short	0x01d0


	//----- nvinfo : EIATTR_CBANK_PARAM_SIZE
	.align		4
.L_1110:
        /*0018*/ 	.byte	0x03, 0x19
        /*001a*/ 	.short	0x01d0


	//----- nvinfo : EIATTR_KPARAM_INFO
	.align		4
        /*001c*/ 	.byte	0x04, 0x17
        /*001e*/ 	.short	(.L_1112 - .L_1111)
.L_1111:
        /*0020*/ 	.word	0x00000000
        /*0024*/ 	.short	0x0000
        /*0026*/ 	.short	0x0000
        /*0028*/ 	.byte	0x00, 0xf0, 0x41, 0x07


	//----- nvinfo : EIATTR_MAXREG_COUNT
	.align		4
.L_1112:
        /*002c*/ 	.byte	0x03, 0x1b
        /*002e*/ 	.short	0x00ff


	//----- nvinfo : EIATTR_NUM_BARRIERS
	.align		4
        /*0030*/ 	.byte	0x02, 0x4c
        /*0032*/ 	.byte	0x01
	.zero		1


	//----- nvinfo : EIATTR_MERCURY_ISA_VERSION
	.align		4
        /*0034*/ 	.byte	0x03, 0x5f
        /*0036*/ 	.short	0x0000


	//----- nvinfo : EIATTR_COOP_GROUP_MASK_REGIDS
	.align		4
        /*0038*/ 	.byte	0x04, 0x29
        /*003a*/ 	.short	(.L_1114 - .L_1113)


	//   ....[0]....
.L_1113:
        /*003c*/ 	.word	0xffffffff


	//   ....[1]....
        /*0040*/ 	.word	0xffffffff


	//   ....[2]....
        /*0044*/ 	.word	0xffffffff


	//   ....[3]....
        /*0048*/ 	.word	0xffffffff


	//   ....[4]....
        /*004c*/ 	.word	0xffffffff


	//   ....[5]....
        /*0050*/ 	.word	0xffffffff


	//   ....[6]....
        /*0054*/ 	.word	0xffffffff


	//   ....[7]....
        /*0058*/ 	.word	0xffffffff


	//   ....[8]....
        /*005c*/ 	.word	0xffffffff


	//   ....[9]....
        /*0060*/ 	.word	0xffffffff


	//   ....[10]....
        /*0064*/ 	.word	0xffffffff


	//   ....[11]....
        /*0068*/ 	.word	0xffffffff


	//   ....[12]....
        /*006c*/ 	.word	0xffffffff


	//   ....[13]....
        /*0070*/ 	.word	0xffffffff


	//   ....[14]....
        /*0074*/ 	.word	0xffffffff


	//   ....[15]....
        /*0078*/ 	.word	0xffffffff


	//----- nvinfo : EIATTR_COOP_GROUP_INSTR_OFFSETS
	.align		4
.L_1114:
        /*007c*/ 	.byte	0x04, 0x28
        /*007e*/ 	.short	(.L_1116 - .L_1115)


	//   ....[0]....
.L_1115:
        /*0080*/ 	.word	0x00007100


	//   ....[1]....
        /*0084*/ 	.word	0x00007120


	//   ....[2]....
        /*0088*/ 	.word	0x000071c0


	//   ....[3]....
        /*008c*/ 	.word	0x000071d0


	//   ....[4]....
        /*0090*/ 	.word	0x0000c7c0


	//   ....[5]....
        /*0094*/ 	.word	0x0000c7d0


	//   ....[6]....
        /*0098*/ 	.word	0x0000c800


	//   ....[7]....
        /*009c*/ 	.word	0x0000c810


	//   ....[8]....
        /*00a0*/ 	.word	0x00011950


	//   ....[9]....
        /*00a4*/ 	.word	0x00011970


	//   ....[10]....
        /*00a8*/ 	.word	0x00011990


	//   ....[11]....
        /*00ac*/ 	.word	0x000119b0


	//   ....[12]....
        /*00b0*/ 	.word	0x000138c0


	//   ....[13]....
        /*00b4*/ 	.word	0x00013910


	//   ....[14]....
        /*00b8*/ 	.word	0x00013950


	//   ....[15]....
        /*00bc*/ 	.word	0x00013990


	//----- nvinfo : EIATTR_EXIT_INSTR_OFFSETS
	.align		4
.L_1116:
        /*00c0*/ 	.byte	0x04, 0x1c
        /*00c2*/ 	.short	(.L_1118 - .L_1117)


	//   ....[0]....
.L_1117:
        /*00c4*/ 	.word	0x00000410


	//   ....[1]....
        /*00c8*/ 	.word	0x00000e50


	//   ....[2]....
        /*00cc*/ 	.word	0x00000e80


	//   ....[3]....
        /*00d0*/ 	.word	0x00014b50


	//   ....[4]....
        /*00d4*/ 	.word	0x00014b90


	//   ....[5]....
        /*00d8*/ 	.word	0x00014bb0


	//----- nvinfo : EIATTR_CTAIDZ_USED
	.align		4
.L_1118:
        /*00dc*/ 	.byte	0x01, 0x04
	.zero		2


	//----- nvinfo : EIATTR_CRS_STACK_SIZE
	.align		4
        /*00e0*/ 	.byte	0x04, 0x1e
        /*00e2*/ 	.short	(.L_1120 - .L_1119)
.L_1119:
        /*00e4*/ 	.word	0x00000000
.L_1120:


//--------------------- .nv.info._ZN5flash24flash_fwd_splitkv_kernelI23Flash_fwd_kernel_traitsILi128ELi64ELi128ELi4ELb0ELb0EN7cutlass6half_tE19Flash_kernel_traitsILi128ELi64ELi128ELi4ES3_EELb1ELb0ELb1ELb0ELb0ELb1ELb1ELb0EEEvNS_16Flash_fwd_paramsE --------------------------
	.section	.nv.info._ZN5flash24flash_fwd_splitkv_kernelI23Flash_fwd_kernel_traitsILi128ELi64ELi128ELi4ELb0ELb0EN7cutlass6half_tE19Flash_kernel_traitsILi128ELi64ELi128ELi4ES3_EELb1ELb0ELb1ELb0ELb0ELb1ELb1ELb0EEEvNS_16Flash_fwd_paramsE,"",@"SHT_CUDA_INFO"
	.sectionflags	@""
	.align	4


	//----- nvinfo : EIATTR_CUDA_API_VERSION
	.align		4
        /*0000*/ 	.byte	0x04, 0x37
        /*0002*/ 	.short	(.L_1122 - .L_1121)
.L_1121:
        /*0004*/ 	.word	0x00000082


	//----- nvinfo : EIATTR_SW2861232_WAR
	.align		4
.L_1122:
        /*0008*/ 	.byte	0x01, 0x35
	.zero		2


	//----- nvinfo : EIATTR_PARAM_CBANK
	.align		4
        /*000c*/ 	.byte	0x04, 0x0a
        /*000e*/ 	.short	(.L_1124 - .L_1123)
	.align		4
.L_1123:
        /*0010*/ 	.word	index@(.nv.constant0._ZN5flash24flash_fwd_splitkv_kernelI23Flash_fwd_kernel_traitsILi128ELi64ELi128ELi4ELb0ELb0EN7cutlass6half_tE19Flash_kernel_traitsILi128ELi64ELi128ELi4ES3_EELb1ELb0ELb1ELb0ELb0ELb1ELb1ELb0EEEvNS_16Flash_fwd_paramsE)
        /*0014*/ 	.short	0x0160
        /*0016*/ 	.short	0x01d0


	//----- nvinfo : EIATTR_CBANK_PARAM_SIZE
	.align		4
.L_1124:
        /*0018*/ 	.byte	0x03, 0x19
        /*001a*/ 	.short	0x01d0


	//----- nvinfo : EIATTR_KPARAM_INFO
	.align		4
        /*001c*/ 	.byte	0x04, 0x17
        /*001e*/ 	.short	(.L_1126 - .L_1125)
.L_1125:
        /*0020*/ 	.word	0x00000000
        /*0024*/ 	.short	0x0000
        /*0026*/ 	.short	0x0000
        /*0028*/ 	.byte	0x00, 0xf0, 0x41, 0x07


	//----- nvinfo : EIATTR_MAXREG_COUNT
	.align		4
.L_1126:
        /*002c*/ 	.byte	0x03, 0x1b
        /*002e*/ 	.short	0x00ff


	//----- nvinfo : EIATTR_NUM_BARRIERS
	.align		4
        /*0030*/ 	.byte	0x02, 0x4c
        /*0032*/ 	.byte	0x01
	.zero		1


	//----- nvinfo : EIATTR_MERCURY_ISA_VERSION
	.align		4
        /*0034*/ 	.byte	0x03, 0x5f
        /*0036*/ 	.short	0x0000


	//----- nvinfo : EIATTR_COOP_GROUP_MASK_REGIDS
	.align		4
        /*0038*/ 	.byte	0x04, 0x29
        /*003a*/ 	.short	(.L_1128 - .L_1127)


	//   ....[0]....
.L_1127:
        /*003c*/ 	.word	0xffffffff


	//   ....[1]....
        /*0040*/ 	.word	0xffffffff


	//   ....[2]....
        /*0044*/ 	.word	0xffffffff


	//   ....[3]....
        /*0048*/ 	.word	0xffffffff


	//   ....[4]....
        /*004c*/ 	.word	0xffffffff


	//   ....[5]....
        /*0050*/ 	.word	0xffffffff


	//   ....[6]....
        /*0054*/ 	.word	0xffffffff


	//   ....[7]....
        /*0058*/ 	.word	0xffffffff


	//   ....[8]....
        /*005c*/ 	.word	0xffffffff


	//   ....[9]....
        /*0060*/ 	.word	0xffffffff


	//   ....[10]....
        /*0064*/ 	.word	0xffffffff


	//   ....[11]....
        /*0068*/ 	.word	0xffffffff


	//   ....[12]....
        /*006c*/ 	.word	0xffffffff


	//   ....[13]....
        /*0070*/ 	.word	0xffffffff


	//   ....[14]....
        /*0074*/ 	.word	0xffffffff


	//   ....[15]....
        /*0078*/ 	.word	0xffffffff


	//----- nvinfo : EIATTR_COOP_GROUP_INSTR_OFFSETS
	.align		4
.L_1128:
        /*007c*/ 	.byte	0x04, 0x28
        /*007e*/ 	.short	(.L_1130 - .L_1129)


	//   ....[0]....
.L_1129:
        /*0080*/ 	.word	0x00007bc0


	//   ....[1]....
        /*0084*/ 	.word	0x00007c70


	//   ....[2]....
        /*0088*/ 	.word	0x00007c80


	//   ....[3]....
        /*008c*/ 	.word	0x00007d00


	//   ....[4]....
        /*0090*/ 	.word	0x0000da80


	//   ....[5]....
        /*0094*/ 	.word	0x0000da90


	//   ....[6]....
        /*0098*/ 	.word	0x0000dac0


	//   ....[7]....
        /*009c*/ 	.word	0x0000dad0


	//   ....[8]....
        /*00a0*/ 	.word	0x00013480


	//   ....[9]....
        /*00a4*/ 	.word	0x00013490


	//   ....[10]....
        /*00a8*/ 	.word	0x000134b0


	//   ....[11]....
        /*00ac*/ 	.word	0x000134d0


	//   ....[12]....
        /*00b0*/ 	.word	0x00015390


	//   ....[13]....
        /*00b4*/ 	.word	0x000153d0


	//   ....[14]....
        /*00b8*/ 	.word	0x00015420


	//   ....[15]....
        /*00bc*/ 	.word	0x00015430


	//----- nvinfo : EIATTR_EXIT_INSTR_OFFSETS
	.align		4
.L_1130:
        /*00c0*/ 	.byte	0x04, 0x1c
        /*00c2*/ 	.short	(.L_1132 - .L_1131)


	//   ....[0]....
.L_1131:
        /*00c4*/ 	.word	0x00000410


	//   ....[1]....
        /*00c8*/ 	.word	0x00000e60


	//   ....[2]....
        /*00cc*/ 	.word	0x00000e90


	//   ....[3]....
        /*00d0*/ 	.word	0x00016620


	//   ....[4]....
        /*00d4*/ 	.word	0x00016660


	//   ....[5]....
        /*00d8*/ 	.word	0x00016680


	//----- nvinfo : EIATTR_CTAIDZ_USED
	.align		4
.L_1132:
        /*00dc*/ 	.byte	0x01, 0x04
	.zero		2


	//----- nvinfo : EIATTR_CRS_STACK_SIZE
	.align		4
        /*00e0*/ 	.byte	0x04, 0x1e
        /*00e2*/ 	.short	(.L_1134 - .L_1133)
.L_1133:
        /*00e4*/ 	.word	0x00000000
.L_1134:


//--------------------- .nv.info._ZN5flash24flash_fwd_splitkv_kernelI23Flash_fwd_kernel_traitsILi128ELi64ELi128ELi4ELb0ELb0EN7cutlass6half_tE19Flash_kernel_traitsILi128ELi64ELi128ELi4ES3_EELb1ELb0ELb0ELb0ELb1ELb0ELb1ELb1EEEvNS_16Flash_fwd_paramsE --------------------------
	.section	.nv.info._ZN5flash24flash_fwd_splitkv_kernelI23Flash_fwd_kernel_traitsILi128ELi64ELi128ELi4ELb0ELb0EN7cutlass6half_tE19Flash_kernel_traitsILi128ELi64ELi128ELi4ES3_EELb1ELb0ELb0ELb0ELb1ELb0ELb1ELb1EEEvNS_16Flash_fwd_paramsE,"",@"SHT_CUDA_INFO"
	.sectionflags	@""
	.align	4


	//----- nvinfo : EIATTR_CUDA_API_VERSION
	.align		4
        /*0000*/ 	.byte	0x04, 0x37
        /*0002*/ 	.short	(.L_1136 - .L_1135)
.L_1135:
        /*0004*/ 	.word	0x00000082


	//----- nvinfo : EIATTR_SW2861232_WAR
	.align		4
.L_1136:
        /*0008*/ 	.byte	0x01, 0x35
	.zero		2


	//----- nvinfo : EIATTR_PARAM_CBANK
	.align		4
        /*000c*/ 	.byte	0x04, 0x0a
        /*000e*/ 	.short	(.L_1138 - .L_1137)
	.align		4
.L_1137:
        /*0010*/ 	.word	index@(.nv.constant0._ZN5flash24flash_fwd_splitkv_kernelI23Flash_fwd_kernel_traitsILi128ELi64ELi128ELi4ELb0ELb0EN7cutlass6half_tE19Flash_kernel_traitsILi128ELi64ELi128ELi4ES3_EELb1ELb0ELb0ELb0ELb1ELb0ELb1ELb1EEEvNS_16Flash_fwd_paramsE)
        /*0014*/ 	.short	0x0160
        /*0016*/ 	.short	0x01d0


	//----- nvinfo : EIATTR_CBANK_PARAM_SIZE
	.align		4
.L_1138:
        /*0018*/ 	.byte	0x03, 0x19
        /*001a*/ 	.short	0x01d0


	//----- nvinfo : EIATTR_KPARAM_INFO
	.align		4
        /*001c*/ 	.byte	0x04, 0x17
        /*001e*/ 	.short	(.L_1140 - .L_1139)
.L_1139:
        /*0020*/ 	.word	0x00000000
        /*0024*/ 	.short	0x0000
        /*0026*/ 	.short	0x0000
        /*0028*/ 	.byte	0x00, 0xf0, 0x41, 0x07


	//----- nvinfo : EIATTR_MAXREG_COUNT
	.align		4
.L_1140:
        /*002c*/ 	.byte	0x03, 0x1b
        /*002e*/ 	.short	0x00ff


	//----- nvinfo : EIATTR_NUM_BARRIERS
	.align		4
        /*0030*/ 	.byte	0x02, 0x4c
        /*0032*/ 	.byte	0x01
	.zero		1


	//----- nvinfo : EIATTR_MERCURY_ISA_VERSION
	.align		4
        /*0034*/ 	.byte	0x03, 0x5f
        /*0036*/ 	.short	0x0000


	//----- nvinfo : EIATTR_COOP_GROUP_MASK_REGIDS
	.align		4
        /*0038*/ 	.byte	0x04, 0x29
        /*003a*/ 	.short	(.L_1142 - .L_1141)


	//   ....[0]....
.L_1141:
        /*003c*/ 	.word	0xffffffff


	//   ....[1]....
        /*0040*/ 	.word	0xffffffff


	//   ....[2]....
        /*0044*/ 	.word	0xffffffff


	//   ....[3]....
        /*0048*/ 	.word	0xffffffff


	//   ....[4]....
        /*004c*/ 	.word	0xffffffff


	//   ....[5]....
        /*0050*/ 	.word	0xffffffff


	//   ....[6]....
        /*0054*/ 	.word	0xffffffff


	//   ....[7]....
        /*0058*/ 	.word	0xffffffff


	//   ....[8]....
        /*005c*/ 	.word	0xffffffff


	//   ....[9]....
        /*0060*/ 	.word	0xffffffff


	//   ....[10]....
        /*0064*/ 	.word	0xffffffff


	//   ....[11]....
        /*0068*/ 	.word	0xffffffff


	//   ....[12]....
        /*006c*/ 	.word	0xffffffff


	//   ....[13]....
        /*0070*/ 	.word	0xffffffff


	//   ....[14]....
        /*0074*/ 	.word	0xffffffff


	//   ....[15]....
        /*0078*/ 	.word	0xffffffff


	//----- nvinfo : EIATTR_COOP_GROUP_INSTR_OFFSETS
	.align		4
.L_1142:
        /*007c*/ 	.byte	0x04, 0x28
        /*007e*/ 	.short	(.L_1144 - .L_1143)


	//   ....[0]....
.L_1143:
        /*0080*/ 	.word	0x000155f0


	//   ....[1]....
        /*0084*/ 	.word	0x00015610


	//   ....[2]....
        /*0088*/ 	.word	0x000156b0


	//   ....[3]....
        /*008c*/ 	.word	0x000156c0


	//   ....[4]....
        /*0090*/ 	.word	0x000199b0


	//   ....[5]....
        /*0094*/ 	.word	0x000199c0


	//   ....[6]....
        /*0098*/ 	.word	0x000199f0


	//   ....[7]....
        /*009c*/ 	.word	0x00019a00


	//   ....[8]....
        /*00a0*/ 	.word	0x0001d770


	//   ....[9]....
        /*00a4*/ 	.word	0x0001d790


	//   ....[10]....
        /*00a8*/ 	.word	0x0001d7c0


	//   ....[11]....
        /*00ac*/ 	.word	0x0001d7d0


	//   ....[12]....
        /*00b0*/ 	.word	0x0001f6e0


	//   ....[13]....
        /*00b4*/ 	.word	0x0001f720


	//   ....[14]....
        /*00b8*/ 	.word	0x0001f7b0


	//   ....[15]....
        /*00bc*/ 	.word	0x0001f7c0


	//----- nvinfo : EIATTR_EXIT_INSTR_OFFSETS
	.align		4
.L_1144:
        /*00c0*/ 	.byte	0x04, 0x1c
        /*00c2*/ 	.short	(.L_1146 - .L_1145)


	//   ....[0]....
.L_1145:
        /*00c4*/ 	.word	0x00000420


	//   ....[1]....
        /*00c8*/ 	.word	0x00000c00


	//   ....[2]....
        /*00cc*/ 	.word	0x00000c30


	//   ....[3]....
        /*00d0*/ 	.word	0x00020670


	//   ....[4]....
        /*00d4*/ 	.word	0x000206a0


	//----- nvinfo : EIATTR_CTAIDZ_USED
	.align		4
.L_1146:
        /*00d8*/ 	.byte	0x01, 0x04
	.zero		2


	//----- nvinfo : EIATTR_CRS_STACK_SIZE
	.align		4
        /*00dc*/ 	.byte	0x04, 0x1e
        /*00de*/ 	.short	(.L_1148 - .L_1147)
.L_1147:
        /*00e0*/ 	.word	0x00000000
.L_1148:


//--------------------- .nv.info._ZN5flash24flash_fwd_splitkv_kernelI23Flash_fwd_kernel_traitsILi128ELi64ELi128ELi4ELb0ELb0EN7cutlass6half_tE19Flash_kernel_traitsILi128ELi64ELi128ELi4ES3_EELb1ELb0ELb0ELb0ELb1ELb1ELb1ELb1EEEvNS_16Flash_fwd_paramsE --------------------------
	.section	.nv.info._ZN5flash24flash_fwd_splitkv_kernelI23Flash_fwd_kernel_traitsILi128ELi64ELi128ELi4ELb0ELb0EN7cutlass6half_tE19Flash_kernel_traitsILi128ELi64ELi128ELi4ES3_EELb1ELb0ELb0ELb0ELb1ELb1ELb1ELb1EEEvNS_16Flash_fwd_paramsE,"",@"SHT_CUDA_INFO"
	.sectionflags	@""
	.align	4


	//----- nvinfo : EIATTR_CUDA_API_VERSION
	.align		4
        /*0000*/ 	.byte	0x04, 0x37
        /*0002*/ 	.short	(.L_1150 - .L_1149)
.L_1149:
        /*0004*/ 	.word	0x00000082


	//----- nvinfo : EIATTR_SW2861232_WAR
	.align		4
.L_1150:
        /*0008*/ 	.byte	0x01, 0x35
	.zero		2


	//----- nvinfo : EIATTR_PARAM_CBANK
	.align		4
        /*000c*/ 	.byte	0x04, 0x0a
        /*000e*/ 	.short	(.L_1152 - .L_1151)
	.align		4
.L_1151:
        /*0010*/ 	.word	index@(.nv.constant0._ZN5flash24flash_fwd_splitkv_kernelI23Flash_fwd_kernel_traitsILi128ELi64ELi128ELi4ELb0ELb0EN7cutlass6half_tE19Flash_kernel_traitsILi128ELi64ELi128ELi4ES3_EELb1ELb0ELb0ELb0ELb1ELb1ELb1ELb1EEEvNS_16Flash_fwd_paramsE)
        /*0014*/ 	.short	0x0160
        /*0016*/ 	.short	0x01d0


	//----- nvinfo : EIATTR_CBANK_PARAM_SIZE
	.align		4
.L_1152:
        /*0018*/ 	.byte	0x03, 0x19
        /*001a*/ 	.short	0x01d0


	//----- nvinfo : EIATTR_KPARAM_INFO
	.align		4
        /*001c*/ 	.byte	0x04, 0x17
        /*001e*/ 	.short	(.L_1154 - .L_1153)
.L_1153:
        /*0020*/ 	.word	0x00000000
        /*0024*/ 	.short	0x0000
        /*0026*/ 	.short	0x0000
        /*0028*/ 	.byte	0x00, 0xf0, 0x41, 0x07


	//----- nvinfo : EIATTR_MAXREG_COUNT
	.align		4
.L_1154:
        /*002c*/ 	.byte	0x03, 0x1b
        /*002e*/ 	.short	0x00ff


	//----- nvinfo : EIATTR_NUM_BARRIERS
	.align		4
        /*0030*/ 	.byte	0x02, 0x4c
        /*0032*/ 	.byte	0x01
	.zero		1


	//----- nvinfo : EIATTR_MERCURY_ISA_VERSION
	.align		4
        /*0034*/ 	.byte	0x03, 0x5f
        /*0036*/ 	.short	0x0000


	//----- nvinfo : EIATTR_COOP_GROUP_MASK_REGIDS
	.align		4
        /*0038*/ 	.byte	0x04, 0x29
        /*003a*/ 	.short	(.L_1156 - .L_1155)


	//   ....[0]....
.L_1155:
        /*003c*/ 	.word	0xffffffff


	//   ....[1]....
        /*0040*/ 	.word	0xffffffff


	//   ....[2]....
        /*0044*/ 	.word	0xffffffff


	//   ....[3]....
        /*0048*/ 	.word	0xffffffff


	//   ....[4]....
        /*004c*/ 	.word	0xffffffff


	//   ....[5]....
        /*0050*/ 	.word	0xffffffff


	//   ....[6]....
        /*0054*/ 	.word	0xffffffff


	//   ....[7]....
        /*0058*/ 	.word	0xffffffff


	//   ....[8]....
        /*005c*/ 	.word	0xffffffff


	//   ....[9]....
        /*0060*/ 	.word	0xffffffff


	//   ....[10]....
        /*0064*/ 	.word	0xffffffff


	//   ....[11]....
        /*0068*/ 	.word	0xffffffff


	//   ....[12]....
        /*006c*/ 	.word	0xffffffff


	//   ....[13]....
        /*0070*/ 	.word	0xffffffff


	//   ....[14]....
        /*0074*/ 	.word	0xffffffff


	//   ....[15]....
        /*0078*/ 	.word	0xffffffff


	//----- nvinfo : EIATTR_COOP_GROUP_INSTR_OFFSETS
	.align		4
.L_1156:
        /*007c*/ 	.byte	0x04, 0x28
        /*007e*/ 	.short	(.L_1158 - .L_1157)


	//   ....[0]....
.L_1157:
        /*0080*/ 	.word	0x00015e10


	//   ....[1]....
        /*0084*/ 	.word	0x00015e30


	//   ....[2]....
        /*0088*/ 	.word	0x00015ed0


	//   ....[3]....
        /*008c*/ 	.word	0x00015ee0


	//   ....[4]....
        /*0090*/ 	.word	0x0001aa10


	//   ....[5]....
        /*0094*/ 	.word	0x0001aa20


	//   ....[6]....
        /*0098*/ 	.word	0x0001aa50


	//   ....[7]....
        /*009c*/ 	.word	0x0001aa60


	//   ....[8]....
        /*00a0*/ 	.word	0x0001f040


	//   ....[9]....
        /*00a4*/ 	.word	0x0001f060


	//   ....[10]....
        /*00a8*/ 	.word	0x0001f090


	//   ....[11]....
        /*00ac*/ 	.word	0x0001f0a0


	//   ....[12]....
        /*00b0*/ 	.word	0x00020f60


	//   ....[13]....
        /*00b4*/ 	.word	0x00020fa0


	//   ....[14]....
        /*00b8*/ 	.word	0x00021030


	//   ....[15]....
        /*00bc*/ 	.word	0x00021040


	//----- nvinfo : EIATTR_EXIT_INSTR_OFFSETS
	.align		4
.L_1158:
        /*00c0*/ 	.byte	0x04, 0x1c
        /*00c2*/ 	.short	(.L_1160 - .L_1159)


	//   ....[0]....
.L_1159:
        /*00c4*/ 	.word	0x00000420


	//   ....[1]....
        /*00c8*/ 	.word	0x00000c00


	//   ....[2]....
        /*00cc*/ 	.word	0x00000c30


	//   ....[3]....
        /*00d0*/ 	.word	0x00021ef0


	//   ....[4]....
        /*00d4*/ 	.word	0x00021f20


	//----- nvinfo : EIATTR_CTAIDZ_USED
	.align		4
.L_1160:
        /*00d8*/ 	.byte	0x01, 0x04
	.zero		2


	//----- nvinfo : EIATTR_CRS_STACK_SIZE
	.align		4
        /*00dc*/ 	.byte	0x04, 0x1e
        /*00de*/ 	.short	(.L_1162 - .L_1161)
.L_1161:
        /*00e0*/ 	.word	0x00000000
.L_1162:


//--------------------- .nv.info._ZN5flash24flash_fwd_splitkv_kernelI23Flash_fwd_kernel_traitsILi128ELi64ELi128ELi4ELb0ELb0EN7cutlass6half_tE19Flash_kernel_traitsILi128ELi64ELi128ELi4ES3_EELb1ELb0ELb1ELb0ELb0ELb0ELb1ELb1EEEvNS_16Flash_fwd_paramsE --------------------------
	.section	.nv.info._ZN5flash24flash_fwd_splitkv_kernelI23Flash_fwd_kernel_traitsILi128ELi64ELi128ELi4ELb0ELb0EN7cutlass6half_tE19Flash_kernel_traitsILi128ELi64ELi128ELi4ES3_EELb1ELb0ELb1ELb0ELb0ELb0ELb1ELb1EEEvNS_16Flash_fwd_paramsE,"",@"SHT_CUDA_INFO"
	.sectionflags	@""
	.align	4


	//----- nvinfo : EIATTR_CUDA_API_VERSION
	.align		4
        /*0000*/ 	.byte	0x04, 0x37
        /*0002*/ 	.short	(.L_1164 - .L_1163)
.L_1163:
        /*0004*/ 	.word	0x00000082


	//----- nvinfo : EIATTR_SW2861232_WAR
	.align		4
.L_1164:
        /*0008*/ 	.byte	0x01, 0x35
	.zero		2


	//----- nvinfo : EIATTR_PARAM_CBANK
	.align		4
        /*000c*/ 	.byte	0x04, 0x0a
        /*000e*/ 	.short	(.L_1166 - .L_1165)
	.align		4
.L_1165:
        /*0010*/ 	.word	index@(.nv.constant0._ZN5flash24flash_fwd_splitkv_kernelI23Flash_fwd_kernel_traitsILi128ELi64ELi128ELi4ELb0ELb0EN7cutlass6half_tE19Flash_kernel_traitsILi128ELi64ELi128ELi4ES3_EELb1ELb0ELb1ELb0ELb0ELb0ELb1ELb1EEEvNS_16Flash_fwd_paramsE)
        /*0014*/ 	.short	0x0160
        /*0016*/ 	.short	0x01d0


	//----- nvinfo : EIATTR_CBANK_PARAM_SIZE
	.align		4
.L_1166:
        /*0018*/ 	.byte	0x03, 0x19
        /*001a*/ 	.short	0x01d0


	//----- nvinfo : EIATTR_KPARAM_INFO
	.align		4
        /*001c*/ 	.byte	0x04, 0x17
        /*001e*/ 	.short	(.L_1168 - .L_1167)
.L_1167:
        /*0020*/ 	.word	0x00000000
        /*0024*/ 	.short	0x0000
        /*0026*/ 	.short	0x0000
        /*0028*/ 	.byte	0x00, 0xf0, 0x41, 0x07


	//----- nvinfo : EIATTR_MAXREG_COUNT
	.align		4
.L_1168:
        /*002c*/ 	.byte	0x03, 0x1b
        /*002e*/ 	.short	0x00ff


	//----- nvinfo : EIATTR_NUM_BARRIERS
	.align		4
        /*0030*/ 	.byte	0x02, 0x4c
        /*0032*/ 	.byte	0x01
	.zero		1


	//----- nvinfo : EIATTR_MERCURY_ISA_VERSION
	.align		4
        /*0034*/ 	.byte	0x03, 0x5f
        /*0036*/ 	.short	0x0000


	//----- nvinfo : EIATTR_COOP_GROUP_MASK_REGIDS
	.align		4
        /*0038*/ 	.byte	0x04, 0x29
        /*003a*/ 	.short	(.L_1170 - .L_1169)


	//   ....[0]....
.L_1169:
        /*003c*/ 	.word	0xffffffff


	//   ....[1]....
        /*0040*/ 	.word	0xffffffff


	//   ....[2]....
        /*0044*/ 	.word	0xffffffff


	//   ....[3]....
        /*0048*/ 	.word	0xffffffff


	//   ....[4]....
        /*004c*/ 	.word	0xffffffff


	//   ....[5]....
        /*0050*/ 	.word	0xffffffff


	//   ....[6]....
        /*0054*/ 	.word	0xffffffff


	//   ....[7]....
        /*0058*/ 	.word	0xffffffff


	//   ....[8]....
        /*005c*/ 	.word	0xffffffff


	//   ....[9]....
        /*0060*/ 	.word	0xffffffff


	//   ....[10]....
        /*0064*/ 	.word	0xffffffff


	//   ....[11]....
        /*0068*/ 	.word	0xffffffff


	//   ....[12]....
        /*006c*/ 	.word	0xffffffff


	//   ....[13]....
        /*0070*/ 	.word	0xffffffff


	//   ....[14]....
        /*0074*/ 	.word	0xffffffff


	//   ....[15]....
        /*0078*/ 	.word	0xffffffff


	//   ....[16]....
        /*007c*/ 	.word	0xffffffff


	//   ....[17]....
        /*0080*/ 	.word	0xffffffff


	//   ....[18]....
        /*0084*/ 	.word	0xffffffff


	//   ....[19]....
        /*0088*/ 	.word	0xffffffff


	//----- nvinfo : EIATTR_COOP_GROUP_INSTR_OFFSETS
	.align		4
.L_1170:
        /*008c*/ 	.byte	0x04, 0x28
        /*008e*/ 	.short	(.L_1172 - .L_1171)


	//   ....[0]....
.L_1171:
        /*0090*/ 	.word	0x00019190


	//   ....[1]....
        /*0094*/ 	.word	0x000191f0


	//   ....[2]....
        /*0098*/ 	.word	0x00019210


	//   ....[3]....
        /*009c*/ 	.word	0x00019230


	//   ....[4]....
        /*00a0*/ 	.word	0x0001e680


	//   ....[5]....
        /*00a4*/ 	.word	0x0001e6d0


	//   ....[6]....
        /*00a8*/ 	.word	0x0001e6f0


	//   ....[7]....
        /*00ac*/ 	.word	0x0001e710


	//   ....[8]....
        /*00b0*/ 	.word	0x00023910


	//   ....[9]....
        /*00b4*/ 	.word	0x00023930


	//   ....[10]....
        /*00b8*/ 	.word	0x00023950


	//   ....[11]....
        /*00bc*/ 	.word	0x00023970


	//   ....[12]....
        /*00c0*/ 	.word	0x00025930


	//   ....[13]....
        /*00c4*/ 	.word	0x00025960


	//   ....[14]....
        /*00c8*/ 	.word	0x00025970


	//   ....[15]....
        /*00cc*/ 	.word	0x000259a0


	//   ....[16]....
        /*00d0*/ 	.word	0x00026d70


	//   ....[17]....
        /*00d4*/ 	.word	0x00026dc0


	//   ....[18]....
        /*00d8*/ 	.word	0x00026e10


	//   ....[19]....
        /*00dc*/ 	.word	0x00026e60


	//----- nvinfo : EIATTR_EXIT_INSTR_OFFSETS
	.align		4
.L_1172:
        /*00e0*/ 	.byte	0x04, 0x1c
        /*00e2*/ 	.short	(.L_1174 - .L_1173)


	//   ....[0]....
.L_1173:
        /*00e4*/ 	.word	0x000001f0


	//----- nvinfo : EIATTR_CTAIDZ_USED
	.align		4
.L_1174:
        /*00e8*/ 	.byte	0x01, 0x04
	.zero		2


	//----- nvinfo : EIATTR_CRS_STACK_SIZE
	.align		4
        /*00ec*/ 	.byte	0x04, 0x1e
        /*00ee*/ 	.short	(.L_1176 - .L_1175)
.L_1175:
        /*00f0*/ 	.word	0x00000000
.L_1176:


//--------------------- .nv.info._ZN5flash24flash_fwd_splitkv_kernelI23Flash_fwd_kernel_traitsILi128ELi64ELi128ELi4ELb0ELb0EN7cutlass6half_tE19Flash_kernel_traitsILi128ELi64ELi128ELi4ES3_EELb1ELb0ELb1ELb0ELb0ELb1ELb1ELb1EEEvNS_16Flash_fwd_paramsE --------------------------
	.section	.nv.info._ZN5flash24flash_fwd_splitkv_kernelI23Flash_fwd_kernel_traitsILi128ELi64ELi128ELi4ELb0ELb0EN7cutlass6half_tE19Flash_kernel_traitsILi128ELi64ELi128ELi4ES3_EELb1ELb0ELb1ELb0ELb0ELb1ELb1ELb1EEEvNS_16Flash_fwd_paramsE,"",@"SHT_CUDA_INFO"
	.sectionflags	@""
	.align	4


	//----- nvinfo : EIATTR_CUDA_API_VERSION
	.align		4
        /*0000*/ 	.byte	0x04, 0x37
        /*0002*/ 	.short	(.L_1178 - .L_1177)
.L_1177:
        /*0004*/ 	.word	0x00000082


	//----- nvinfo : EIATTR_SW2861232_WAR
	.align		4
.L_1178:
        /*0008*/ 	.byte	0x01, 0x35
	.zero		2


	//----- nvinfo : EIATTR_PARAM_CBANK
	.align		4
        /*000c*/ 	.byte	0x04, 0x0a
        /*000e*/ 	.short	(.L_1180 - .L_1179)
	.align		4
.L_1179:
        /*0010*/ 	.word	index@(.nv.constant0._ZN5flash24flash_fwd_splitkv_kernelI23Flash_fwd_kernel_traitsILi128ELi64ELi128ELi4ELb0ELb0EN7cutlass6half_tE19Flash_kernel_traitsILi128ELi64ELi128ELi4ES3_EELb1ELb0ELb1ELb0ELb0ELb1ELb1ELb1EEEvNS_16Flash_fwd_paramsE)
        /*0014*/ 	.short	0x0160
        /*0016*/ 	.short	0x01d0


	//----- nvinfo : EIATTR_CBANK_PARAM_SIZE
	.align		4
.L_1180:
        /*0018*/ 	.byte	0x03, 0x19
        /*001a*/ 	.short	0x01d0


	//----- nvinfo : EIATTR_KPARAM_INFO
	.align		4
        /*001c*/ 	.byte	0x04, 0x17
        /*001e*/ 	.short	(.L_1182 - .L_1181)
.L_1181:
        /*0020*/ 	.word	0x00000000
        /*0024*/ 	.short	0x0000
        /*0026*/ 	.short	0x0000
        /*0028*/ 	.byte	0x00, 0xf0, 0x41, 0x07


	//----- nvinfo : EIATTR_MAXREG_COUNT
	.align		4
.L_1182:
        /*002c*/ 	.byte	0x03, 0x1b
        /*002e*/ 	.short	0x00ff


	//----- nvinfo : EIATTR_NUM_BARRIERS
	.align		4
        /*0030*/ 	.byte	0x02, 0x4c
        /*0032*/ 	.byte	0x01
	.zero		1


	//----- nvinfo : EIATTR_MERCURY_ISA_VERSION
	.align		4
        /*0034*/ 	.byte	0x03, 0x5f
        /*0036*/ 	.short	0x0000


	//----- nvinfo : EIATTR_COOP_GROUP_MASK_REGIDS
	.align		4
        /*0038*/ 	.byte	0x04, 0x29
        /*003a*/ 	.short	(.L_1184 - .L_1183)


	//   ....[0]....
.L_1183:
        /*003c*/ 	.word	0xffffffff


	//   ....[1]....
        /*0040*/ 	.word	0xffffffff


	//   ....[2]....
        /*0044*/ 	.word	0xffffffff


	//   ....[3]....
        /*0048*/ 	.word	0xffffffff


	//   ....[4]....
        /*004c*/ 	.word	0xffffffff


	//   ....[5]....
        /*0050*/ 	.word	0xffffffff


	//   ....[6]....
        /*0054*/ 	.word	0xffffffff


	//   ....[7]....
        /*0058*/ 	.word	0xffffffff


	//   ....[8]....
        /*005c*/ 	.word	0xffffffff


	//   ....[9]....
        /*0060*/ 	.word	0xffffffff


	//   ....[10]....
        /*0064*/ 	.word	0xffffffff


	//   ....[11]....
        /*0068*/ 	.word	0xffffffff


	//   ....[12]....
        /*006c*/ 	.word	0xffffffff


	//   ....[13]....
        /*0070*/ 	.word	0xffffffff


	//   ....[14]....
        /*0074*/ 	.word	0xffffffff


	//   ....[15]....
        /*0078*/ 	.word	0xffffffff


	//   ....[16]....
        /*007c*/ 	.word	0xffffffff


	//   ....[17]....
        /*0080*/ 	.word	0xffffffff


	//   ....[18]....
        /*0084*/ 	.word	0xffffffff


	//   ....[19]....
        /*0088*/ 	.word	0xffffffff


	//----- nvinfo : EIATTR_COOP_GROUP_INSTR_OFFSETS
	.align		4
.L_1184:
        /*008c*/ 	.byte	0x04, 0x28
        /*008e*/ 	.short	(.L_1186 - .L_1185)


	//   ....[0]....
.L_1185:
        /*0090*/ 	.word	0x000199b0


	//   ....[1]....
        /*0094*/ 	.word	0x00019a10


	//   ....[2]....
        /*0098*/ 	.word	0x00019a30


	//   ....[3]....
        /*009c*/ 	.word	0x00019a60


	//   ....[4]....
        /*00a0*/ 	.word	0x0001f6a0


	//   ....[5]....
        /*00a4*/ 	.word	0x0001f6f0


	//   ....[6]....
        /*00a8*/ 	.word	0x0001f710


	//   ....[7]....
        /*00ac*/ 	.word	0x0001f730


	//   ....[8]....
        /*00b0*/ 	.word	0x000251e0


	//   ....[9]....
        /*00b4*/ 	.word	0x000251f0


	//   ....[10]....
        /*00b8*/ 	.word	0x00025210


	//   ....[11]....
        /*00bc*/ 	.word	0x00025230


	//   ....[12]....
        /*00c0*/ 	.word	0x00027190


	//   ....[13]....
        /*00c4*/ 	.word	0x000271c0


	//   ....[14]....
        /*00c8*/ 	.word	0x000271d0


	//   ....[15]....
        /*00cc*/ 	.word	0x00027200


	//   ....[16]....
        /*00d0*/ 	.word	0x000285d0


	//   ....[17]....
        /*00d4*/ 	.word	0x00028620


	//   ....[18]....
        /*00d8*/ 	.word	0x00028670


	//   ....[19]....
        /*00dc*/ 	.word	0x000286c0


	//----- nvinfo : EIATTR_EXIT_INSTR_OFFSETS
	.align		4
.L_1186:
        /*00e0*/ 	.byte	0x04, 0x1c
        /*00e2*/ 	.short	(.L_1188 - .L_1187)


	//   ....[0]....
.L_1187:
        /*00e4*/ 	.word	0x000001f0


	//----- nvinfo : EIATTR_CTAIDZ_USED
	.align		4
.L_1188:
        /*00e8*/ 	.byte	0x01, 0x04
	.zero		2


	//----- nvinfo : EIATTR_CRS_STACK_SIZE
	.align		4
        /*00ec*/ 	.byte	0x04, 0x1e
        /*00ee*/ 	.short	(.L_1190 - .L_1189)
.L_1189:
        /*00f0*/ 	.word	0x00000000
.L_1190:


//--------------------- .nv.info._ZN5flash32flash_fwd_splitkv_combine_kernelI23Flash_fwd_kernel_traitsILi128ELi64ELi64ELi4ELb0ELb0EN7cutlass6half_tE19Flash_kernel_traitsILi128ELi64ELi64ELi4ES3_EELi4ELi7ELb0EEEvNS_16Flash_fwd_paramsE --------------------------
	.section	.nv.info._ZN5flash32flash_fwd_splitkv_combine_kernelI23Flash_fwd_kernel_traitsILi128ELi64ELi64ELi4ELb0ELb0EN7cutlass6half_tE19Flash_kernel_traitsILi128ELi64ELi64ELi4ES3_EELi4ELi7ELb0EEEvNS_16Flash_fwd_paramsE,"",@"SHT_CUDA_INFO"
	.sectionflags	@""
	.align	4


	//----- nvinfo : EIATTR_CUDA_API_VERSION
	.align		4
        /*0000*/ 	.byte	0x04, 0x37
        /*0002*/ 	.short	(.L_1192 - .L_1191)
.L_1191:
        /*0004*/ 	.word	0x00000082


	//----- nvinfo : EIATTR_SW2861232_WAR
	.align		4
.L_1192:
        /*0008*/ 	.byte	0x01, 0x35
	.zero		2


	//----- nvinfo : EIATTR_PARAM_CBANK
	.align		4
        /*000c*/ 	.byte	0x04, 0x0a
        /*000e*/ 	.short	(.L_1194 - .L_1193)
	.align		4
.L_1193:
        /*0010*/ 	.word	index@(.nv.constant0._ZN5flash32flash_fwd_splitkv_combine_kernelI23Flash_fwd_kernel_traitsILi128ELi64ELi64ELi4ELb0ELb0EN7cutlass6half_tE19Flash_kernel_traitsILi128ELi64ELi64ELi4ES3_EELi4ELi7ELb0EEEvNS_16Flash_fwd_paramsE)
        /*0014*/ 	.short	0x0160
        /*0016*/ 	.short	0x01d0


	//----- nvinfo : EIATTR_CBANK_PARAM_SIZE
	.align		4
.L_1194:
        /*0018*/ 	.byte	0x03, 0x19
        /*001a*/ 	.short	0x01d0


	//----- nvinfo : EIATTR_KPARAM_INFO
	.align		4
        /*001c*/ 	.byte	0x04, 0x17
        /*001e*/ 	.short	(.L_1196 - .L_1195)
.L_1195:
        /*0020*/ 	.word	0x00000000
        /*0024*/ 	.short	0x0000
        /*0026*/ 	.short	0x0000
        /*0028*/ 	.byte	0x00, 0xf0, 0x41, 0x07


	//----- nvinfo : EIATTR_MAXREG_COUNT
	.align		4
.L_1196:
        /*002c*/ 	.byte	0x03, 0x1b
        /*002e*/ 	.short	0x00ff


	//----- nvinfo : EIATTR_NUM_BARRIERS
	.align		4
        /*0030*/ 	.byte	0x02, 0x4c
        /*0032*/ 	.byte	0x01
	.zero		1


	//----- nvinfo : EIATTR_MERCURY_ISA_VERSION
	.align		4
        /*0034*/ 	.byte	0x03, 0x5f
        /*0036*/ 	.short	0x0000


	//----- nvinfo : EIATTR_COOP_GROUP_MASK_REGIDS
	.align		4
        /*0038*/ 	.byte	0x04, 0x29
        /*003a*/ 	.short	(.L_1198 - .L_1197)


	//   ....[0]....
.L_1197:
        /*003c*/ 	.word	0xffffffff


	//   ....[1]....
        /*0040*/ 	.word	0xffffffff


	//   ....[2]....
        /*0044*/ 	.word	0xffffffff


	//   ....[3]....
        /*0048*/ 	.word	0xffffffff


	//   ....[4]....
        /*004c*/ 	.word	0xffffffff


	//   ....[5]....
        /*0050*/ 	.word	0xffffffff


	//   ....[6]....
        /*0054*/ 	.word	0xffffffff


	//   ....[7]....
        /*0058*/ 	.word	0xffffffff


	//   ....[8]....
        /*005c*/ 	.word	0xffffffff


	//   ....[9]....
        /*0060*/ 	.word	0xffffffff


	//----- nvinfo : EIATTR_COOP_GROUP_INSTR_OFFSETS
	.align		4
.L_1198:
        /*0064*/ 	.byte	0x04, 0x28
        /*0066*/ 	.short	(.L_1200 - .L_1199)


	//   ....[0]....
.L_1199:
        /*0068*/ 	.word	0x00001aa0


	//   ....[1]....
        /*006c*/ 	.word	0x00001ac0


	//   ....[2]....
        /*0070*/ 	.word	0x00001ae0


	//   ....[3]....
        /*0074*/ 	.word	0x00001b00


	//   ....[4]....
        /*0078*/ 	.word	0x00001b20


	//   ....[5]....
        /*007c*/ 	.word	0x00001c80


	//   ....[6]....
        /*0080*/ 	.word	0x00001cd0


	//   ....[7]....
        /*0084*/ 	.word	0x00001db0


	//   ....[8]....
        /*0088*/ 	.word	0x00001ea0


	//   ....[9]....
        /*008c*/ 	.word	0x00001fb0


	//----- nvinfo : EIATTR_EXIT_INSTR_OFFSETS
	.align		4
.L_1200:
        /*0090*/ 	.byte	0x04, 0x1c
        /*0092*/ 	.short	(.L_1202 - .L_1201)


	//   ....[0]....
.L_1201:
        /*0094*/ 	.word	0x00004290


	//   ....[1]....
        /*0098*/ 	.word	0x000042b0


	//   ....[2]....
        /*009c*/ 	.word	0x00004740


	//----- nvinfo : EIATTR_CRS_STACK_SIZE
	.align		4
.L_1202:
        /*00a0*/ 	.byte	0x04, 0x1e
        /*00a2*/ 	.short	(.L_1204 - .L_1203)
.L_1203:
        /*00a4*/ 	.word	0x00000000
.L_1204:


//--------------------- .nv.info._ZN5flash32flash_fwd_splitkv_combine_kernelI23Flash_fwd_kernel_traitsILi128ELi64ELi64ELi4ELb0ELb0EN7cutlass6half_tE19Flash_kernel_traitsILi128ELi64ELi64ELi4ES3_EELi4ELi6ELb0EEEvNS_16Flash_fwd_paramsE --------------------------
	.section	.nv.info._ZN5flash32flash_fwd_splitkv_combine_kernelI23Flash_fwd_kernel_traitsILi128ELi64ELi64ELi4ELb0ELb0EN7cutlass6half_tE19Flash_kernel_traitsILi128ELi64ELi64ELi4ES3_EELi4ELi6ELb0EEEvNS_16Flash_fwd_paramsE,"",@"SHT_CUDA_INFO"
	.sectionflags	@""
	.align	4


	//----- nvinfo : EIATTR_CUDA_API_VERSION
	.align		4
        /*0000*/ 	.byte	0x04, 0x37
        /*0002*/ 	.short	(.L_1206 - .L_1205)
.L_1205:
        /*0004*/ 	.word	0x00000082


	//----- nvinfo : EIATTR_SW2861232_WAR
	.align		4
.L_1206:
        /*0008*/ 	.byte	0x01, 0x35
	.zero		2


	//----- nvinfo : EIATTR_PARAM_CBANK
	.align		4
        /*000c*/ 	.byte	0x04, 0x0a
        /*000e*/ 	.short	(.L_1208 - .L_1207)
	.align		4
.L_1207:
        /*0010*/ 	.word	index@(.nv.constant0._ZN5flash32flash_fwd_splitkv_combine_kernelI23Flash_fwd_kernel_traitsILi128ELi64ELi64ELi4ELb0ELb0EN7cutlass6half_tE19Flash_kernel_traitsILi128ELi64ELi64ELi4ES3_EELi4ELi6ELb0EEEvNS_16Flash_fwd_paramsE)
        /*0014*/ 	.short	0x0160
        /*0016*/ 	.short	0x01d0


	//----- nvinfo : EIATTR_CBANK_PARAM_SIZE
	.align		4
.L_1208:
        /*0018*/ 	.byte	0x03, 0x19
        /*001a*/ 	.short	0x01d0


	//----- nvinfo : EIATTR_KPARAM_INFO
	.align		4
        /*001c*/ 	.byte	0x04, 0x17
        /*001e*/ 	.short	(.L_1210 - .L_1209)
.L_1209:
        /*0020*/ 	.word	0x00000000
        /*0024*/ 	.short	0x0000
        /*0026*/ 	.short	0x0000
        /*0028*/ 	.byte	0x00, 0xf0, 0x41, 0x07


	//----- nvinfo : EIATTR_MAXREG_COUNT
	.align		4
.L_1210:
        /*002c*/ 	.byte	0x03, 0x1b
        /*002e*/ 	.short	0x00ff


	//----- nvinfo : EIATTR_NUM_BARRIERS
	.align		4
        /*0030*/ 	.byte	0x02, 0x4c
        /*0032*/ 	.byte	0x01
	.zero		1


	//----- nvinfo : EIATTR_MERCURY_ISA_VERSION
	.align		4
        /*0034*/ 	.byte	0x03, 0x5f
        /*0036*/ 	.short	0x0000


	//----- nvinfo : EIATTR_COOP_GROUP_MASK_REGIDS
	.align		4
        /*0038*/ 	.byte	0x04, 0x29
        /*003a*/ 	.short	(.L_1212 - .L_1211)


	//   ....[0]....
.L_1211:
        /*003c*/ 	.word	0xffffffff


	//   ....[1]....
        /*0040*/ 	.word	0xffffffff


	//   ....[2]....
        /*0044*/ 	.word	0xffffffff


	//   ....[3]....
        /*0048*/ 	.word	0xffffffff


	//   ....[4]....
        /*004c*/ 	.word	0xffffffff


	//   ....[5]....
        /*0050*/ 	.word	0xffffffff


	//   ....[6]....
        /*0054*/ 	.word	0xffffffff


	//   ....[7]....
        /*0058*/ 	.word	0xffffffff


	//   ....[8]....
        /*005c*/ 	.word	0xffffffff


	//   ....[9]....
        /*0060*/ 	.word	0xffffffff


	//----- nvinfo : EIATTR_COOP_GROUP_INSTR_OFFSETS
	.align		4
.L_1212:
        /*0064*/ 	.byte	0x04, 0x28
        /*0066*/ 	.short	(.L_1214 - .L_1213)


	//   ....[0]....
.L_1213:
        /*0068*/ 	.word	0x00001690


	//   ....[1]....
        /*006c*/ 	.word	0x000016c0


	//   ....[2]....
        /*0070*/ 	.word	0x00001730


	//   ....[3]....
        /*0074*/ 	.word	0x000017b0


	//   ....[4]....
        /*0078*/ 	.word	0x000017f0


	//   ....[5]....
        /*007c*/ 	.word	0x00001980


	//   ....[6]....
        /*0080*/ 	.word	0x000019e0


	//   ....[7]....
        /*0084*/ 	.word	0x00001ab0


	//   ....[8]....
        /*0088*/ 	.word	0x00001b30


	//   ....[9]....
        /*008c*/ 	.word	0x00001c40


	//----- nvinfo : EIATTR_EXIT_INSTR_OFFSETS
	.align		4
.L_1214:
        /*0090*/ 	.byte	0x04, 0x1c
        /*0092*/ 	.short	(.L_1216 - .L_1215)


	//   ....[0]....
.L_1215:
        /*0094*/ 	.word	0x00003f30


	//   ....[1]....
        /*0098*/ 	.word	0x00003f50


	//   ....[2]....
        /*009c*/ 	.word	0x000043e0


	//----- nvinfo : EIATTR_CRS_STACK_SIZE
	.align		4
.L_1216:
        /*00a0*/ 	.byte	0x04, 0x1e
        /*00a2*/ 	.short	(.L_1218 - .L_1217)
.L_1217:
        /*00a4*/ 	.word	0x00000000
.L_1218:


//--------------------- .nv.info._ZN5flash32flash_fwd_splitkv_combine_kernelI23Flash_fwd_kernel_traitsILi128ELi64ELi64ELi4ELb0ELb0EN7cutlass6half_tE19Flash_kernel_traitsILi128ELi64ELi64ELi4ES3_EELi4ELi5ELb0EEEvNS_16Flash_fwd_paramsE --------------------------
	.section	.nv.info._ZN5flash32flash_fwd_splitkv_combine_kernelI23Flash_fwd_kernel_traitsILi128ELi64ELi64ELi4ELb0ELb0EN7cutlass6half_tE19Flash_kernel_traitsILi128ELi64ELi64ELi4ES3_EELi4ELi5ELb0EEEvNS_16Flash_fwd_paramsE,"",@"SHT_CUDA_INFO"
	.sectionflags	@""
	.align	4


	//----- nvinfo : EIATTR_CUDA_API_VERSION
	.align		4
        /*0000*/ 	.byte	0x04, 0x37
        /*0002*/ 	.short	(.L_1220 - .L_1219)
.L_1219:
        /*0004*/ 	.word	0x00000082


	//----- nvinfo : EIATTR_SW2861232_WAR
	.align		4
.L_1220:
        /*0008*/ 	.byte	0x01, 0x35
	.zero		2


	//----- nvinfo : EIATTR_PARAM_CBANK
	.align		4
        /*000c*/ 	.byte	0x04, 0x0a
        /*000e*/ 	.short	(.L_1222 - .L_1221)
	.align		4
.L_1221:
        /*0010*/ 	.word	index@(.nv.constant0._ZN5flash32flash_fwd_splitkv_combine_kernelI23Flash_fwd_kernel_traitsILi128ELi64ELi64ELi4ELb0ELb0EN7cutlass6half_tE19Flash_kernel_traitsILi128ELi64ELi64ELi4ES3_EELi4ELi5ELb0EEEvNS_16Flash_fwd_paramsE)
        /*0014*/ 	.short	0x0160
        /*0016*/ 	.short	0x01d0


	//----- nvinfo : EIATTR_CBANK_PARAM_SIZE
	.align		4
.L_1222:
        /*0018*/ 	.byte	0x03, 0x19
        /*001a*/ 	.short	0x01d0


	//----- nvinfo : EIATTR_KPARAM_INFO
	.align		4
        /*001c*/ 	.byte	0x04, 0x17
        /*001e*/ 	.short	(.L_1224 - .L_1223)
.L_1223:
        /*0020*/ 	.word	0x00000000
        /*0024*/ 	.short	0x0000
        /*0026*/ 	.short	0x0000
        /*0028*/ 	.byte	0x00, 0xf0, 0x41, 0x07


	//----- nvinfo : EIATTR_MAXREG_COUNT
	.align		4
.L_1224:
        /*002c*/ 	.byte	0x03, 0x1b
        /*002e*/ 	.short	0x00ff


	//----- nvinfo : EIATTR_NUM_BARRIERS
	.align		4
        /*0030*/ 	.byte	0x02, 0x4c
        /*0032*/ 	.byte	0x01
	.zero		1


	//----- nvinfo : EIATTR_MERCURY_ISA_VERSION
	.align		4
        /*0034*/ 	.byte	0x03, 0x5f
        /*0036*/ 	.short	0x0000


	//----- nvinfo : EIATTR_COOP_GROUP_MASK_REGIDS
	.align		4
        /*0038*/ 	.byte	0x04, 0x29
        /*003a*/ 	.short	(.L_1226 - .L_1225)


	//   ....[0]....
.L_1225:
        /*003c*/ 	.word	0xffffffff


	//   ....[1]....
        /*0040*/ 	.word	0xffffffff


	//   ....[2]....
        /*0044*/ 	.word	0xffffffff


	//   ....[3]....
        /*0048*/ 	.word	0xffffffff


	//   ....[4]....
        /*004c*/ 	.word	0xffffffff


	//   ....[5]....
        /*0050*/ 	.word	0xffffffff


	//   ....[6]....
        /*0054*/ 	.word	0xffffffff


	//   ....[7]....
        /*0058*/ 	.word	0xffffffff


	//   ....[8]....
        /*005c*/ 	.word	0xffffffff


	//   ....[9]....
        /*0060*/ 	.word	0xffffffff


	//----- nvinfo : EIATTR_COOP_GROUP_INSTR_OFFSETS
	.align		4
.L_1226:
        /*0064*/ 	.byte	0x04, 0x28
        /*0066*/ 	.short	(.L_1228 - .L_1227)


	//   ....[0]....
.L_1227:
        /*0068*/ 	.word	0x00001c30


	//   ....[1]....
        /*006c*/ 	.word	0x00001c50


	//   ....[2]....
        /*0070*/ 	.word	0x00001c70


	//   ....[3]....
        /*0074*/ 	.word	0x00001c90


	//   ....[4]....
        /*0078*/ 	.word	0x00001cb0


	//   ....[5]....
        /*007c*/ 	.word	0x00001d20


	//   ....[6]....
        /*0080*/ 	.word	0x00001d40


	//   ....[7]....
        /*0084*/ 	.word	0x00001d70


	//   ....[8]....
        /*0088*/ 	.word	0x00001d90


	//   ....[9]....
        /*008c*/ 	.word	0x00001db0


	//----- nvinfo : EIATTR_EXIT_INSTR_OFFSETS
	.align		4
.L_1228:
        /*0090*/ 	.byte	0x04, 0x1c
        /*0092*/ 	.short	(.L_1230 - .L_1229)


	//   ....[0]....
.L_1229:
        /*0094*/ 	.word	0x00003e90


	//   ....[1]....
        /*0098*/ 	.word	0x00003eb0


	//   ....[2]....
        /*009c*/ 	.word	0x00004340


	//----- nvinfo : EIATTR_CRS_STACK_SIZE
	.align		4
.L_1230:
        /*00a0*/ 	.byte	0x04, 0x1e
        /*00a2*/ 	.short	(.L_1232 - .L_1231)
.L_1231:
        /*00a4*/ 	.word	0x00000000
.L_1232:


//--------------------- .nv.info._ZN5flash32flash_fwd_splitkv_combine_kernelI23Flash_fwd_kernel_traitsILi128ELi64ELi64ELi4ELb0ELb0EN7cutlass6half_tE19Flash_kernel_traitsILi128ELi64ELi64ELi4ES3_EELi4ELi4ELb0EEEvNS_16Flash_fwd_paramsE --------------------------
	.section	.nv.info._ZN5flash32flash_fwd_splitkv_combine_kernelI23Flash_fwd_kernel_traitsILi128ELi64ELi64ELi4ELb0ELb0EN7cutlass6half_tE19Flash_kernel_traitsILi128ELi64ELi64ELi4ES3_EELi4ELi4ELb0EEEvNS_16Flash_fwd_paramsE,"",@"SHT_CUDA_INFO"
	.sectionflags	@""
	.align	4


	//----- nvinfo : EIATTR_CUDA_API_VERSION
	.align		4
        /*0000*/ 	.byte	0x04, 0x37
        /*0002*/ 	.short	(.L_1234 - .L_1233)
.L_1233:
        /*0004*/ 	.word	0x00000082


	//----- nvinfo : EIATTR_SW2861232_WAR
	.align		4
.L_1234:
        /*0008*/ 	.byte	0x01, 0x35
	.zero		2


	//----- nvinfo : EIATTR_PARAM_CBANK
	.align		4
        /*000c*/ 	.byte	0x04, 0x0a
        /*000e*/ 	.short	(.L_1236 - .L_1235)
	.align		4
.L_1235:
        /*0010*/ 	.word	index@(.nv.constant0._ZN5flash32flash_fwd_splitkv_combine_kernelI23Flash_fwd_kernel_traitsILi128ELi64ELi64ELi4ELb0ELb0EN7cutlass6half_tE19Flash_kernel_traitsILi128ELi64ELi64ELi4ES3_EELi4ELi4ELb0EEEvNS_16Flash_fwd_paramsE)
        /*0014*/ 	.short	0x0160
        /*0016*/ 	.short	0x01d0


	//----- nvinfo : EIATTR_CBANK_PARAM_SIZE
	.align		4
.L_1236:
        /*0018*/ 	.byte	0x03, 0x19
        /*001a*/ 	.short	0x01d0


	//----- nvinfo : EIATTR_KPARAM_INFO
	.align		4
        /*001c*/ 	.byte	0x04, 0x17
        /*001e*/ 	.short	(.L_1238 - .L_1237)
.L_1237:
        /*0020*/ 	.word	0x00000000
        /*0024*/ 	.short	0x0000
        /*0026*/ 	.short	0x0000
        /*0028*/ 	.byte	0x00, 0xf0, 0x41, 0x07


	//----- nvinfo : EIATTR_MAXREG_COUNT
	.align		4
.L_1238:
        /*002c*/ 	.byte	0x03, 0x1b
        /*002e*/ 	.short	0x00ff


	//----- nvinfo : EIATTR_NUM_BARRIERS
	.align		4
        /*0030*/ 	.byte	0x02, 0x4c
        /*0032*/ 	.byte	0x01
	.zero		1


	//----- nvinfo : EIATTR_MERCURY_ISA_VERSION
	.align		4
        /*0034*/ 	.byte	0x03, 0x5f
        /*0036*/ 	.short	0x0000


	//----- nvinfo : EIATTR_COOP_GROUP_MASK_REGIDS
	.align		4
        /*0038*/ 	.byte	0x04, 0x29
        /*003a*/ 	.short	(.L_1240 - .L_1239)


	//   ....[0]....
.L_1239:
        /*003c*/ 	.word	0xffffffff


	//   ....[1]....
        /*0040*/ 	.word	0xffffffff


	//   ....[2]....
        /*0044*/ 	.word	0xffffffff


	//   ....[3]....
        /*0048*/ 	.word	0xffffffff


	//   ....[4]....
        /*004c*/ 	.word	0xffffffff


	//   ....[5]....
        /*0050*/ 	.word	0xffffffff


	//   ....[6]....
        /*0054*/ 	.word	0xffffffff


	//   ....[7]....
        /*0058*/ 	.word	0xffffffff


	//----- nvinfo : EIATTR_COOP_GROUP_INSTR_OFFSETS
	.align		4
.L_1240:
        /*005c*/ 	.byte	0x04, 0x28
        /*005e*/ 	.short	(.L_1242 - .L_1241)


	//   ....[0]....
.L_1241:
        /*0060*/ 	.word	0x00001c30


	//   ....[1]....
        /*0064*/ 	.word	0x00001c50


	//   ....[2]....
        /*0068*/ 	.word	0x00001c70


	//   ....[3]....
        /*006c*/ 	.word	0x00001c90


	//   ....[4]....
        /*0070*/ 	.word	0x00001d00


	//   ....[5]....
        /*0074*/ 	.word	0x00001d30


	//   ....[6]....
        /*0078*/ 	.word	0x00001d50


	//   ....[7]....
        /*007c*/ 	.word	0x00001d70


	//----- nvinfo : EIATTR_EXIT_INSTR_OFFSETS
	.align		4
.L_1242:
        /*0080*/ 	.byte	0x04, 0x1c
        /*0082*/ 	.short	(.L_1244 - .L_1243)


	//   ....[0]....
.L_1243:
        /*0084*/ 	.word	0x00003e80


	//   ....[1]....
        /*0088*/ 	.word	0x00003ea0


	//   ....[2]....
        /*008c*/ 	.word	0x00004330


	//----- nvinfo : EIATTR_CRS_STACK_SIZE
	.align		4
.L_1244:
        /*0090*/ 	.byte	0x04, 0x1e
        /*0092*/ 	.short	(.L_1246 - .L_1245)
.L_1245:
        /*0094*/ 	.word	0x00000000
.L_1246:


//--------------------- .nv.info._ZN5flash32flash_fwd_splitkv_combine_kernelI23Flash_fwd_kernel_traitsILi128ELi64ELi64ELi4ELb0ELb0EN7cutlass6half_tE19Flash_kernel_traitsILi128ELi64ELi64ELi4ES3_EELi4ELi3ELb0EEEvNS_16Flash_fwd_paramsE --------------------------
	.section	.nv.info._ZN5flash32flash_fwd_splitkv_combine_kernelI23Flash_fwd_kernel_traitsILi128ELi64ELi64ELi4ELb0ELb0EN7cutlass6half_tE19Flash_kernel_traitsILi128ELi64ELi64ELi4ES3_EELi4ELi3ELb0EEEvNS_16Flash_fwd_paramsE,"",@"SHT_CUDA_INFO"
	.sectionflags	@""
	.align	4


	//----- nvinfo : EIATTR_CUDA_API_VERSION
	.align		4
        /*0000*/ 	.byte	0x04, 0x37
        /*0002*/ 	.short	(.L_1248 - .L_1247)
.L_1247:
        /*0004*/ 	.word	0x00000082


	//----- nvinfo : EIATTR_SW2861232_WAR
	.align		4
.L_1248:
        /*0008*/ 	.byte	0x01, 0x35
	.zero		2


	//----- nvinfo : EIATTR_PARAM_CBANK
	.align		4
        /*000c*/ 	.byte	0x04, 0x0a
        /*000e*/ 	.short	(.L_1250 - .L_1249)
	.align		4
.L_1249:
        /*0010*/ 	.word	index@(.nv.constant0._ZN5flash32flash_fwd_splitkv_combine_kernelI23Flash_fwd_kernel_traitsILi128ELi64ELi64ELi4ELb0ELb0EN7cutlass6half_tE19Flash_kernel_traitsILi128ELi64ELi64ELi4ES3_EELi4ELi3ELb0EEEvNS_16Flash_fwd_paramsE)
        /*0014*/ 	.short	0x0160
        /*0016*/ 	.short	0x01d0


	//----- nvinfo : EIATTR_CBANK_PARAM_SIZE
	.align		4
.L_1250:
        /*0018*/ 	.byte	0x03, 0x19
        /*001a*/ 	.short	0x01d0


	//----- nvinfo : EIATTR_KPARAM_INFO
	.align		4
        /*001c*/ 	.byte	0x04, 0x17
        /*001e*/ 	.short	(.L_1252 - .L_1251)
.L_1251:
        /*0020*/ 	.word	0x00000000
        /*0024*/ 	.short	0x0000
        /*0026*/ 	.short	0x0000
        /*0028*/ 	.byte	0x00, 0xf0, 0x41, 0x07


	//----- nvinfo : EIATTR_MAXREG_COUNT
	.align		4
.L_1252:
        /*002c*/ 	.byte	0x03, 0x1b
        /*002e*/ 	.short	0x00ff


	//----- nvinfo : EIATTR_NUM_BARRIERS
	.align		4
        /*0030*/ 	.byte	0x02, 0x4c
        /*0032*/ 	.byte	0x01
	.zero		1


	//----- nvinfo : EIATTR_MERCURY_ISA_VERSION
	.align		4
        /*0034*/ 	.byte	0x03, 0x5f
        /*0036*/ 	.short	0x0000


	//----- nvinfo : EIATTR_COOP_GROUP_MASK_REGIDS
	.align		4
        /*0038*/ 	.byte	0x04, 0x29
        /*003a*/ 	.short	(.L_1254 - .L_1253)


	//   ....[0]....
.L_1253:
        /*003c*/ 	.word	0xffffffff


	//   ....[1]....
        /*0040*/ 	.word	0xffffffff


	//   ....[2]....
        /*0044*/ 	.word	0xffffffff


	//   ....[3]....
        /*0048*/ 	.word	0xffffffff


	//   ....[4]....
        /*004c*/ 	.word	0xffffffff


	//   ....[5]....
        /*0050*/ 	.word	0xffffffff


	//----- nvinfo : EIATTR_COOP_GROUP_INSTR_OFFSETS
	.align		4
.L_1254:
        /*0054*/ 	.byte	0x04, 0x28
        /*0056*/ 	.short	(.L_1256 - .L_1255)


	//   ....[0]....
.L_1255:
        /*0058*/ 	.word	0x00001c30


	//   ....[1]....
        /*005c*/ 	.word	0x00001c50


	//   ....[2]....
        /*0060*/ 	.word	0x00001c80


	//   ....[3]....
        /*0064*/ 	.word	0x00001cf0


	//   ....[4]....
        /*0068*/ 	.word	0x00001d10


	//   ....[5]....
        /*006c*/ 	.word	0x00001d30


	//----- nvinfo : EIATTR_EXIT_INSTR_OFFSETS
	.align		4
.L_1256:
        /*0070*/ 	.byte	0x04, 0x1c
        /*0072*/ 	.short	(.L_1258 - .L_1257)


	//   ....[0]....
.L_1257:
        /*0074*/ 	.word	0x00003e40


	//   ....[1]....
        /*0078*/ 	.word	0x00003e60


	//   ....[2]....
        /*007c*/ 	.word	0x000042f0


	//----- nvinfo : EIATTR_CRS_STACK_SIZE
	.align		4
.L_1258:
        /*0080*/ 	.byte	0x04, 0x1e
        /*0082*/ 	.short	(.L_1260 - .L_1259)
.L_1259:
        /*0084*/ 	.word	0x00000000
.L_1260:


//--------------------- .nv.info._ZN5flash32flash_fwd_splitkv_combine_kernelI23Flash_fwd_kernel_traitsILi128ELi64ELi64ELi4ELb0ELb0EN7cutlass6half_tE19Flash_kernel_traitsILi128ELi64ELi64ELi4ES3_EELi4ELi2ELb0EEEvNS_16Flash_fwd_paramsE --------------------------
	.section	.nv.info._ZN5flash32flash_fwd_splitkv_combine_kernelI23Flash_fwd_kernel_traitsILi128ELi64ELi64ELi4ELb0ELb0EN7cutlass6half_tE19Flash_kernel_traitsILi128ELi64ELi64ELi4ES3_EELi4ELi2ELb0EEEvNS_16Flash_fwd_paramsE,"",@"SHT_CUDA_INFO"
	.sectionflags	@""
	.align	4


	//----- nvinfo : EIATTR_CUDA_API_VERSION
	.align		4
        /*0000*/ 	.byte	0x04, 0x37
        /*0002*/ 	.short	(.L_1262 - .L_1261)
.L_1261:
        /*0004*/ 	.word	0x00000082


	//----- nvinfo : EIATTR_SW2861232_WAR
	.align		4
.L_1262:
        /*0008*/ 	.byte	0x01, 0x35
	.zero		2


	//----- nvinfo : EIATTR_PARAM_CBANK
	.align		4
        /*000c*/ 	.byte	0x04, 0x0a
        /*000e*/ 	.short	(.L_1264 - .L_1263)
	.align		4
.L_1263:
        /*0010*/ 	.word	index@(.nv.constant0._ZN5flash32flash_fwd_splitkv_combine_kernelI23Flash_fwd_kernel_traitsILi128ELi64ELi64ELi4ELb0ELb0EN7cutlass6half_tE19Flash_kernel_traitsILi128ELi64ELi64ELi4ES3_EELi4ELi2ELb0EEEvNS_16Flash_fwd_paramsE)
        /*0014*/ 	.short	0x0160
        /*0016*/ 	.short	0x01d0


	//----- nvinfo : EIATTR_CBANK_PARAM_SIZE
	.align		4
.L_1264:
        /*0018*/ 	.byte	0x03, 0x19
        /*001a*/ 	.short	0x01d0


	//----- nvinfo : EIATTR_KPARAM_INFO
	.align		4
        /*001c*/ 	.byte	0x04, 0x17
        /*001e*/ 	.short	(.L_1266 - .L_1265)
.L_1265:
        /*0020*/ 	.word	0x00000000
        /*0024*/ 	.short	0x0000
        /*0026*/ 	.short	0x0000
        /*0028*/ 	.byte	0x00, 0xf0, 0x41, 0x07


	//----- nvinfo : EIATTR_MAXREG_COUNT
	.align		4
.L_1266:
        /*002c*/ 	.byte	0x03, 0x1b
        /*002e*/ 	.short	0x00ff


	//----- nvinfo : EIATTR_NUM_BARRIERS
	.align		4
        /*0030*/ 	.byte	0x02, 0x4c
        /*0032*/ 	.byte	0x01
	.zero		1


	//----- nvinfo : EIATTR_MERCURY_ISA_VERSION
	.align		4
        /*0034*/ 	.byte	0x03, 0x5f
        /*0036*/ 	.short	0x0000


	//----- nvinfo : EIATTR_COOP_GROUP_MASK_REGIDS
	.align		4
        /*0038*/ 	.byte	0x04, 0x29
        /*003a*/ 	.short	(.L_1268 - .L_1267)


	//   ....[0]....
.L_1267:
        /*003c*/ 	.word	0xffffffff


	//   ....[1]....
        /*0040*/ 	.word	0xffffffff


	//   ....[2]....
        /*0044*/ 	.word	0xffffffff


	//   ....[3]....
        /*0048*/ 	.word	0xffffffff


	//----- nvinfo : EIATTR_COOP_GROUP_INSTR_OFFSETS
	.align		4
.L_1268:
        /*004c*/ 	.byte	0x04, 0x28
        /*004e*/ 	.short	(.L_1270 - .L_1269)


	//   ....[0]....
.L_1269:
        /*0050*/ 	.word	0x00001c10


	//   ....[1]....
        /*0054*/ 	.word	0x00001c30


	//   ....[2]....
        /*0058*/ 	.word	0x00001cd0


	//   ....[3]....
        /*005c*/ 	.word	0x00001cf0


	//----- nvinfo : EIATTR_EXIT_INSTR_OFFSETS
	.align		4
.L_1270:
        /*0060*/ 	.byte	0x04, 0x1c
        /*0062*/ 	.short	(.L_1272 - .L_1271)


	//   ....[0]....
.L_1271:
        /*0064*/ 	.word	0x00003d80


	//   ....[1]....
        /*0068*/ 	.word	0x00003da0


	//   ....[2]....
        /*006c*/ 	.word	0x00004210


	//----- nvinfo : EIATTR_CRS_STACK_SIZE
	.align		4
.L_1272:
        /*0070*/ 	.byte	0x04, 0x1e
        /*0072*/ 	.short	(.L_1274 - .L_1273)
.L_1273:
        /*0074*/ 	.word	0x00000000
.L_1274:


//--------------------- .nv.info._ZN5flash32flash_fwd_splitkv_combine_kernelI23Flash_fwd_kernel_traitsILi128ELi64ELi64ELi4ELb0ELb0EN7cutlass6half_tE19Flash_kernel_traitsILi128ELi64ELi64ELi4ES3_EELi4ELi1ELb0EEEvNS_16Flash_fwd_paramsE --------------------------
	.section	.nv.info._ZN5flash32flash_fwd_splitkv_combine_kernelI23Flash_fwd_kernel_traitsILi128ELi64ELi64ELi4ELb0ELb0EN7cutlass6half_tE19Flash_kernel_traitsILi128ELi64ELi64ELi4ES3_EELi4ELi1ELb0EEEvNS_16Flash_fwd_paramsE,"",@"SHT_CUDA_INFO"
	.sectionflags	@""
	.align	4


	//----- nvinfo : EIATTR_CUDA_API_VERSION
	.align		4
        /*0000*/ 	.byte	0x04, 0x37
        /*0002*/ 	.short	(.L_1276 - .L_1275)
.L_1275:
        /*0004*/ 	.word	0x00000082


	//----- nvinfo : EIATTR_SW2861232_WAR
	.align		4
.L_1276:
        /*0008*/ 	.byte	0x01, 0x35
	.zero		2


	//----- nvinfo : EIATTR_PARAM_CBANK
	.align		4
        /*000c*/ 	.byte	0x04, 0x0a
        /*000e*/ 	.short	(.L_1278 - .L_1277)
	.align		4
.L_1277:
        /*0010*/ 	.word	index@(.nv.constant0._ZN5flash32flash_fwd_splitkv_combine_kernelI23Flash_fwd_kernel_traitsILi128ELi64ELi64ELi4ELb0ELb0EN7cutlass6half_tE19Flash_kernel_traitsILi128ELi64ELi64ELi4ES3_EELi4ELi1ELb0EEEvNS_16Flash_fwd_paramsE)
        /*0014*/ 	.short	0x0160
        /*0016*/ 	.short	0x01d0


	//----- nvinfo : EIATTR_CBANK_PARAM_SIZE
	.align		4
.L_1278:
        /*0018*/ 	.byte	0x03, 0x19
        /*001a*/ 	.short	0x01d0


	//----- nvinfo : EIATTR_KPARAM_INFO
	.align		4
        /*001c*/ 	.byte	0x04, 0x17
        /*001e*/ 	.short	(.L_1280 - .L_1279)
.L_1279:
        /*0020*/ 	.word	0x00000000
        /*0024*/ 	.short	0x0000
        /*0026*/ 	.short	0x0000
        /*0028*/ 	.byte	0x00, 0xf0, 0x41, 0x07


	//----- nvinfo : EIATTR_MAXREG_COUNT
	.align		4
.L_1280:
        /*002c*/ 	.byte	0x03, 0x1b
        /*002e*/ 	.short	0x00ff


	//----- nvinfo : EIATTR_NUM_BARRIERS
	.align		4
        /*0030*/ 	.byte	0x02, 0x4c
        /*0032*/ 	.byte	0x01
	.zero		1


	//----- nvinfo : EIATTR_MERCURY_ISA_VERSION
	.align		4
        /*0034*/ 	.byte	0x03, 0x5f
        /*0036*/ 	.short	0x0000


	//----- nvinfo : EIATTR_COOP_GROUP_MASK_REGIDS
	.align		4
        /*0038*/ 	.byte	0x04, 0x29
        /*003a*/ 	.short	(.L_1282 - .L_1281)


	//   ....[0]....
.L_1281:
        /*003c*/ 	.word	0xffffffff


	//   ....[1]....
        /*0040*/ 	.word	0xffffffff


	//----- nvinfo : EIATTR_COOP_GROUP_INSTR_OFFSETS
	.align		4
.L_1282:
        /*0044*/ 	.byte	0x04, 0x28
        /*0046*/ 	.short	(.L_1284 - .L_1283)


	//   ....[0]....
.L_1283:
        /*0048*/ 	.word	0x00001cd0


	//   ....[1]....
        /*004c*/ 	.word	0x00001d40


	//----- nvinfo : EIATTR_EXIT_INSTR_OFFSETS
	.align		4
.L_1284:
        /*0050*/ 	.byte	0x04, 0x1c
        /*0052*/ 	.short	(.L_1286 - .L_1285)


	//   ....[0]....
.L_1285:
        /*0054*/ 	.word	0x00003e60


	//   ....[1]....
        /*0058*/ 	.word	0x00003e80


	//   ....[2]....
        /*005c*/ 	.word	0x000042e0


	//----- nvinfo : EIATTR_CRS_STACK_SIZE
	.align		4
.L_1286:
        /*0060*/ 	.byte	0x04, 0x1e
        /*0062*/ 	.short	(.L_1288 - .L_1287)
.L_1287:
        /*0064*/ 	.word	0x00000000
.L_1288:


//--------------------- .nv.info._ZN5flash32flash_fwd_splitkv_combine_kernelI23Flash_fwd_kernel_traitsILi128ELi64ELi64ELi4ELb0ELb0EN7cutlass6half_tE19Flash_kernel_traitsILi128ELi64ELi64ELi4ES3_EELi4ELi7ELb1EEEvNS_16Flash_fwd_paramsE --------------------------
	.section	.nv.info._ZN5flash32flash_fwd_splitkv_combine_kernelI23Flash_fwd_kernel_traitsILi128ELi64ELi64ELi4ELb0ELb0EN7cutlass6half_tE19Flash_kernel_traitsILi128ELi64ELi64ELi4ES3_EELi4ELi7ELb1EEEvNS_16Flash_fwd_paramsE,"",@"SHT_CUDA_INFO"
	.sectionflags	@""
	.align	4


	//----- nvinfo : EIATTR_CUDA_API_VERSION
	.align		4
        /*0000*/ 	.byte	0x04, 0x37
        /*0002*/ 	.short	(.L_1290 - .L_1289)
.L_1289:
        /*0004*/ 	.word	0x00000082


	//----- nvinfo : EIATTR_SW2861232_WAR
	.align		4
.L_1290:
        /*0008*/ 	.byte	0x01, 0x35
	.zero		2


	//----- nvinfo : EIATTR_PARAM_CBANK
	.align		4
        /*000c*/ 	.byte	0x04, 0x0a
        /*000e*/ 	.short	(.L_1292 - .L_1291)
	.align		4
.L_1291:
        /*0010*/ 	.word	index@(.nv.constant0._ZN5flash32flash_fwd_splitkv_combine_kernelI23Flash_fwd_kernel_traitsILi128ELi64ELi64ELi4ELb0ELb0EN7cutlass6half_tE19Flash_kernel_traitsILi128ELi64ELi64ELi4ES3_EELi4ELi7ELb1EEEvNS_16Flash_fwd_paramsE)
        /*0014*/ 	.short	0x0160
        /*0016*/ 	.short	0x01d0


	//----- nvinfo : EIATTR_CBANK_PARAM_SIZE
	.align		4
.L_1292:
        /*0018*/ 	.byte	0x03, 0x19
        /*001a*/ 	.short	0x01d0


	//----- nvinfo : EIATTR_KPARAM_INFO
	.align		4
        /*001c*/ 	.byte	0x04, 0x17
        /*001e*/ 	.short	(.L_1294 - .L_1293)
.L_1293:
        /*0020*/ 	.word	0x00000000
        /*0024*/ 	.short	0x0000
        /*0026*/ 	.short	0x0000
        /*0028*/ 	.byte	0x00, 0xf0, 0x41, 0x07


	//----- nvinfo : EIATTR_MAXREG_COUNT
	.align		4
.L_1294:
        /*002c*/ 	.byte	0x03, 0x1b
        /*002e*/ 	.short	0x00ff


	//----- nvinfo : EIATTR_NUM_BARRIERS
	.align		4
        /*0030*/ 	.byte	0x02, 0x4c
        /*0032*/ 	.byte	0x01
	.zero		1


	//----- nvinfo : EIATTR_MERCURY_ISA_VERSION
	.align		4
        /*0034*/ 	.byte	0x03, 0x5f
        /*0036*/ 	.short	0x0000


	//----- nvinfo : EIATTR_COOP_GROUP_MASK_REGIDS
	.align		4
        /*0038*/ 	.byte	0x04, 0x29
        /*003a*/ 	.short	(.L_1296 - .L_1295)


	//   ....[0]....
.L_1295:
        /*003c*/ 	.word	0xffffffff


	//   ....[1]....
        /*0040*/ 	.word	0xffffffff


	//   ....[2]....
        /*0044*/ 	.word	0xffffffff


	//   ....[3]....
        /*0048*/ 	.word	0xffffffff


	//   ....[4]....
        /*004c*/ 	.word	0xffffffff


	//   ....[5]....
        /*0050*/ 	.word	0xffffffff


	//   ....[6]....
        /*0054*/ 	.word	0xffffffff


	//   ....[7]....
        /*0058*/ 	.word	0xffffffff


	//   ....[8]....
        /*005c*/ 	.word	0xffffffff


	//   ....[9]....
        /*0060*/ 	.word	0xffffffff


	//----- nvinfo : EIATTR_COOP_GROUP_INSTR_OFFSETS
	.align		4
.L_1296:
        /*0064*/ 	.byte	0x04, 0x28
        /*0066*/ 	.short	(.L_1298 - .L_1297)


	//   ....[0]....
.L_1297:
        /*0068*/ 	.word	0x00001aa0


	//   ....[1]....
        /*006c*/ 	.word	0x00001ac0


	//   ....[2]....
        /*0070*/ 	.word	0x00001ae0


	//   ....[3]....
        /*0074*/ 	.word	0x00001b00


	//   ....[4]....
        /*0078*/ 	.word	0x00001b20


	//   ....[5]....
        /*007c*/ 	.word	0x00001c80


	//   ....[6]....
        /*0080*/ 	.word	0x00001cd0


	//   ....[7]....
        /*0084*/ 	.word	0x00001db0


	//   ....[8]....
        /*0088*/ 	.word	0x00001ea0


	//   ....[9]....
        /*008c*/ 	.word	0x00001fb0


	//----- nvinfo : EIATTR_EXIT_INSTR_OFFSETS
	.align		4
.L_1298:
        /*0090*/ 	.byte	0x04, 0x1c
        /*0092*/ 	.short	(.L_1300 - .L_1299)


	//   ....[0]....
.L_1299:
        /*0094*/ 	.word	0x00004660


	//   ....[1]....
        /*0098*/ 	.word	0x00004af0


	//----- nvinfo : EIATTR_CRS_STACK_SIZE
	.align		4
.L_1300:
        /*009c*/ 	.byte	0x04, 0x1e
        /*009e*/ 	.short	(.L_1302 - .L_1301)
.L_1301:
        /*00a0*/ 	.word	0x00000000
.L_1302:


//--------------------- .nv.info._ZN5flash32flash_fwd_splitkv_combine_kernelI23Flash_fwd_kernel_traitsILi128ELi64ELi64ELi4ELb0ELb0EN7cutlass6half_tE19Flash_kernel_traitsILi128ELi64ELi64ELi4ES3_EELi4ELi6ELb1EEEvNS_16Flash_fwd_paramsE --------------------------
	.section	.nv.info._ZN5flash32flash_fwd_splitkv_combine_kernelI23Flash_fwd_kernel_traitsILi128ELi64ELi64ELi4ELb0ELb0EN7cutlass6half_tE19Flash_kernel_traitsILi128ELi64ELi64ELi4ES3_EELi4ELi6ELb1EEEvNS_16Flash_fwd_paramsE,"",@"SHT_CUDA_INFO"
	.sectionflags	@""
	.align	4


	//----- nvinfo : EIATTR_CUDA_API_VERSION
	.align		4
        /*0000*/ 	.byte	0x04, 0x37
        /*0002*/ 	.short	(.L_1304 - .L_1303)
.L_1303:
        /*0004*/ 	.word	0x00000082


	//----- nvinfo : EIATTR_SW2861232_WAR
	.align		4
.L_1304:
        /*0008*/ 	.byte	0x01, 0x35
	.zero		2


	//----- nvinfo : EIATTR_PARAM_CBANK
	.align		4
        /*000c*/ 	.byte	0x04, 0x0a
        /*000e*/ 	.short	(.L_1306 - .L_1305)
	.align		4
.L_1305:
        /*0010*/ 	.word	index@(.nv.constant0._ZN5flash32flash_fwd_splitkv_combine_kernelI23Flash_fwd_kernel_traitsILi128ELi64ELi64ELi4ELb0ELb0EN7cutlass6half_tE19Flash_kernel_traitsILi128ELi64ELi64ELi4ES3_EELi4ELi6ELb1EEEvNS_16Flash_fwd_paramsE)
        /*0014*/ 	.short	0x0160
        /*0016*/ 	.short	0x01d0


	//----- nvinfo : EIATTR_CBANK_PARAM_SIZE
	.align		4
.L_1306:
        /*0018*/ 	.byte	0x03, 0x19
        /*001a*/ 	.short	0x01d0


	//----- nvinfo : EIATTR_KPARAM_INFO
	.align		4
        /*001c*/ 	.byte	0x04, 0x17
        /*001e*/ 	.short	(.L_1308 - .L_1307)
.L_1307:
        /*0020*/ 	.word	0x00000000
        /*0024*/ 	.short	0x0000
        /*0026*/ 	.short	0x0000
        /*0028*/ 	.byte	0x00, 0xf0, 0x41, 0x07


	//----- nvinfo : EIATTR_MAXREG_COUNT
	.align		4
.L_1308:
        /*002c*/ 	.byte	0x03, 0x1b
        /*002e*/ 	.short	0x00ff


	//----- nvinfo : EIATTR_NUM_BARRIERS
	.align		4
        /*0030*/ 	.byte	0x02, 0x4c
        /*0032*/ 	.byte	0x01
	.zero		1


	//----- nvinfo : EIATTR_MERCURY_ISA_VERSION
	.align		4
        /*0034*/ 	.byte	0x03, 0x5f
        /*0036*/ 	.short	0x0000


	//----- nvinfo : EIATTR_COOP_GROUP_MASK_REGIDS
	.align		4
        /*0038*/ 	.byte	0x04, 0x29
        /*003a*/ 	.short	(.L_1310 - .L_1309)


	//   ....[0]....
.L_1309:
        /*003c*/ 	.word	0xffffffff


	//   ....[1]....
        /*0040*/ 	.word	0xffffffff


	//   ....[2]....
        /*0044*/ 	.word	0xffffffff


	//   ....[3]....
        /*0048*/ 	.word	0xffffffff


	//   ....[4]....
        /*004c*/ 	.word	0xffffffff


	//   ....[5]....
        /*0050*/ 	.word	0xffffffff


	//   ....[6]....
        /*0054*/ 	.word	0xffffffff


	//   ....[7]....
        /*0058*/ 	.word	0xffffffff


	//   ....[8]....
        /*005c*/ 	.word	0xffffffff


	//   ....[9]....
        /*0060*/ 	.word	0xffffffff


	//----- nvinfo : EIATTR_COOP_GROUP_INSTR_OFFSETS
	.align		4
.L_1310:
        /*0064*/ 	.byte	0x04, 0x28
        /*0066*/ 	.short	(.L_1312 - .L_1311)


	//   ....[0]....
.L_1311:
        /*0068*/ 	.word	0x00001690


	//   ....[1]....
        /*006c*/ 	.word	0x000016c0


	//   ....[2]....
        /*0070*/ 	.word	0x00001730


	//   ....[3]....
        /*0074*/ 	.word	0x000017b0


	//   ....[4]....
        /*0078*/ 	.word	0x000017f0


	//   ....[5]....
        /*007c*/ 	.word	0x00001980


	//   ....[6]....
        /*0080*/ 	.word	0x000019e0


	//   ....[7]....
        /*0084*/ 	.word	0x00001ab0


	//   ....[8]....
        /*0088*/ 	.word	0x00001b30


	//   ....[9]....
        /*008c*/ 	.word	0x00001c40


	//----- nvinfo : EIATTR_EXIT_INSTR_OFFSETS
	.align		4
.L_1312:
        /*0090*/ 	.byte	0x04, 0x1c
        /*0092*/ 	.short	(.L_1314 - .L_1313)


	//   ....[0]....
.L_1313:
        /*0094*/ 	.word	0x00004300


	//   ....[1]....
        /*0098*/ 	.word	0x00004790


	//----- nvinfo : EIATTR_CRS_STACK_SIZE
	.align		4
.L_1314:
        /*009c*/ 	.byte	0x04, 0x1e
        /*009e*/ 	.short	(.L_1316 - .L_1315)
.L_1315:
        /*00a0*/ 	.word	0x00000000
.L_1316:


//--------------------- .nv.info._ZN5flash32flash_fwd_splitkv_combine_kernelI23Flash_fwd_kernel_traitsILi128ELi64ELi64ELi4ELb0ELb0EN7cutlass6half_tE19Flash_kernel_traitsILi128ELi64ELi64ELi4ES3_EELi4ELi5ELb1EEEvNS_16Flash_fwd_paramsE --------------------------
	.section	.nv.info._ZN5flash32flash_fwd_splitkv_combine_kernelI23Flash_fwd_kernel_traitsILi128ELi64ELi64ELi4ELb0ELb0EN7cutlass6half_tE19Flash_kernel_traitsILi128ELi64ELi64ELi4ES3_EELi4ELi5ELb1EEEvNS_16Flash_fwd_paramsE,"",@"SHT_CUDA_INFO"
	.sectionflags	@""
	.align	4


	//----- nvinfo : EIATTR_CUDA_API_VERSION
	.align		4
        /*0000*/ 	.byte	0x04, 0x37
        /*0002*/ 	.short	(.L_1318 - .L_1317)
.L_1317:
        /*0004*/ 	.word	0x00000082


	//----- nvinfo : EIATTR_SW2861232_WAR
	.align		4
.L_1318:
        /*0008*/ 	.byte	0x01, 0x35
	.zero		2


	//----- nvinfo : EIATTR_PARAM_CBANK
	.align		4
        /*000c*/ 	.byte	0x04, 0x0a
        /*000e*/ 	.short	(.L_1320 - .L_1319)
	.align		4
.L_1319:
        /*0010*/ 	.word	index@(.nv.constant0._ZN5flash32flash_fwd_splitkv_combine_kernelI23Flash_fwd_kernel_traitsILi128ELi64ELi64ELi4ELb0ELb0EN7cutlass6half_tE19Flash_kernel_traitsILi128ELi64ELi64ELi4ES3_EELi4ELi5ELb1EEEvNS_16Flash_fwd_paramsE)
        /*0014*/ 	.short	0x0160
        /*0016*/ 	.short	0x01d0


	//----- nvinfo : EIATTR_CBANK_PARAM_SIZE
	.align		4
.L_1320:
        /*0018*/ 	.byte	0x03, 0x19
        /*001a*/ 	.short	0x01d0


	//----- nvinfo : EIATTR_KPARAM_INFO
	.align		4
        /*001c*/ 	.byte	0x04, 0x17
        /*001e*/ 	.short	(.L_1322 - .L_1321)
.L_1321:
        /*0020*/ 	.word	0x00000000
        /*0024*/ 	.short	0x0000
        /*0026*/ 	.short	0x0000
        /*0028*/ 	.byte	0x00, 0xf0, 0x41, 0x07


	//----- nvinfo : EIATTR_MAXREG_COUNT
	.align		4
.L_1322:
        /*002c*/ 	.byte	0x03, 0x1b
        /*002e*/ 	.short	0x00ff


	//----- nvinfo : EIATTR_NUM_BARRIERS
	.align		4
        /*0030*/ 	.byte	0x02, 0x4c
        /*0032*/ 	.byte	0x01
	.zero		1


	//----- nvinfo : EIATTR_MERCURY_ISA_VERSION
	.align		4
        /*0034*/ 	.byte	0x03, 0x5f
        /*0036*/ 	.short	0x0000


	//----- nvinfo : EIATTR_COOP_GROUP_MASK_REGIDS
	.align		4
        /*0038*/ 	.byte	0x04, 0x29
        /*003a*/ 	.short	(.L_1324 - .L_1323)


	//   ....[0]....
.L_1323:
        /*003c*/ 	.word	0xffffffff


	//   ....[1]....
        /*0040*/ 	.word	0xffffffff


	//   ....[2]....
        /*0044*/ 	.word	0xffffffff


	//   ....[3]....
        /*0048*/ 	.word	0xffffffff


	//   ....[4]....
        /*004c*/ 	.word	0xffffffff


	//   ....[5]....
        /*0050*/ 	.word	0xffffffff


	//   ....[6]....
        /*0054*/ 	.word	0xffffffff


	//   ....[7]....
        /*0058*/ 	.word	0xffffffff


	//   ....[8]....
        /*005c*/ 	.word	0xffffffff


	//   ....[9]....
        /*0060*/ 	.word	0xffffffff


	//----- nvinfo : EIATTR_COOP_GROUP_INSTR_OFFSETS
	.align		4
.L_1324:
        /*0064*/ 	.byte	0x04, 0x28
        /*0066*/ 	.short	(.L_1326 - .L_1325)


	//   ....[0]....
.L_1325:
        /*0068*/ 	.word	0x00001c30


	//   ....[1]....
        /*006c*/ 	.word	0x00001c50


	//   ....[2]....
        /*0070*/ 	.word	0x00001c70


	//   ....[3]....
        /*0074*/ 	.word	0x00001c90


	//   ....[4]....
        /*0078*/ 	.word	0x00001cb0


	//   ....[5]....
        /*007c*/ 	.word	0x00001d20


	//   ....[6]....
        /*0080*/ 	.word	0x00001d40


	//   ....[7]....
        /*0084*/ 	.word	0x00001d70


	//   ....[8]....
        /*0088*/ 	.word	0x00001d90


	//   ....[9]....
        /*008c*/ 	.word	0x00001db0


	//----- nvinfo : EIATTR_EXIT_INSTR_OFFSETS
	.align		4
.L_1326:
        /*0090*/ 	.byte	0x04, 0x1c
        /*0092*/ 	.short	(.L_1328 - .L_1327)


	//   ....[0]....
.L_1327:
        /*0094*/ 	.word	0x00004260


	//   ....[1]....
        /*0098*/ 	.word	0x000046f0


	//----- nvinfo : EIATTR_CRS_STACK_SIZE
	.align		4
.L_1328:
        /*009c*/ 	.byte	0x04, 0x1e
        /*009e*/ 	.short	(.L_1330 - .L_1329)
.L_1329:
        /*00a0*/ 	.word	0x00000000
.L_1330:


//--------------------- .nv.info._ZN5flash32flash_fwd_splitkv_combine_kernelI23Flash_fwd_kernel_traitsILi128ELi64ELi64ELi4ELb0ELb0EN7cutlass6half_tE19Flash_kernel_traitsILi128ELi64ELi64ELi4ES3_EELi4ELi4ELb1EEEvNS_16Flash_fwd_paramsE --------------------------
	.section	.nv.info._ZN5flash32flash_fwd_splitkv_combine_kernelI23Flash_fwd_kernel_traitsILi128ELi64ELi64ELi4ELb0ELb0EN7cutlass6half_tE19Flash_kernel_traitsILi128ELi64ELi64ELi4ES3_EELi4ELi4ELb1EEEvNS_16Flash_fwd_paramsE,"",@"SHT_CUDA_INFO"
	.sectionflags	@""
	.align	4


	//----- nvinfo : EIATTR_CUDA_API_VERSION
	.align		4
        /*0000*/ 	.byte	0x04, 0x37
        /*0002*/ 	.short	(.L_1332 - .L_1331)
.L_1331:
        /*0004*/ 	.word	0x00000082


	//----- nvinfo : EIATTR_SW2861232_WAR
	.align		4
.L_1332:
        /*0008*/ 	.byte	0x01, 0x35
	.zero		2


	//----- nvinfo : EIATTR_PARAM_CBANK
	.align		4
        /*000c*/ 	.byte	0x04, 0x0a
        /*000e*/ 	.short	(.L_1334 - .L_1333)
	.align		4
.L_1333:
        /*0010*/ 	.word	index@(.nv.constant0._ZN5flash32flash_fwd_splitkv_combine_kernelI23Flash_fwd_kernel_traitsILi128ELi64ELi64ELi4ELb0ELb0EN7cutlass6half_tE19Flash_kernel_traitsILi128ELi64ELi64ELi4ES3_EELi4ELi4ELb1EEEvNS_16Flash_fwd_paramsE)
        /*0014*/ 	.short	0x0160
        /*0016*/ 	.short	0x01d0


	//----- nvinfo : EIATTR_CBANK_PARAM_SIZE
	.align		4
.L_1334:
        /*0018*/ 	.byte	0x03, 0x19
        /*001a*/ 	.short	0x01d0


	//----- nvinfo : EIATTR_KPARAM_INFO
	.align		4
        /*001c*/ 	.byte	0x04, 0x17
        /*001e*/ 	.short	(.L_1336 - .L_1335)
.L_1335:
        /*0020*/ 	.word	0x00000000
        /*0024*/ 	.short	0x0000
        /*0026*/ 	.short	0x0000
        /*0028*/ 	.byte	0x00, 0xf0, 0x41, 0x07


	//----- nvinfo : EIATTR_MAXREG_COUNT
	.align		4
.L_1336:
        /*002c*/ 	.byte	0x03, 0x1b
        /*002e*/ 	.short	0x00ff


	//----- nvinfo : EIATTR_NUM_BARRIERS
	.align		4
        /*0030*/ 	.byte	0x02, 0x4c
        /*0032*/ 	.byte	0x01
	.zero		1


	//----- nvinfo : EIATTR_MERCURY_ISA_VERSION
	.align		4
        /*0034*/ 	.byte	0x03, 0x5f
        /*0036*/ 	.short	0x0000


	//----- nvinfo : EIATTR_COOP_GROUP_MASK_REGIDS
	.align		4
        /*0038*/ 	.byte	0x04, 0x29
        /*003a*/ 	.short	(.L_1338 - .L_1337)


	//   ....[0]....
.L_1337:
        /*003c*/ 	.word	0xffffffff


	//   ....[1]....
        /*0040*/ 	.word	0xffffffff


	//   ....[2]....
        /*0044*/ 	.word	0xffffffff


	//   ....[3]....
        /*0048*/ 	.word	0xffffffff


	//   ....[4]....
        /*004c*/ 	.word	0xffffffff


	//   ....[5]....
        /*0050*/ 	.word	0xffffffff


	//   ....[6]....
        /*0054*/ 	.word	0xffffffff


	//   ....[7]....
        /*0058*/ 	.word	0xffffffff


	//----- nvinfo : EIATTR_COOP_GROUP_INSTR_OFFSETS
	.align		4
.L_1338:
        /*005c*/ 	.byte	0x04, 0x28
        /*005e*/ 	.short	(.L_1340 - .L_1339)


	//   ....[0]....
.L_1339:
        /*0060*/ 	.word	0x00001c30


	//   ....[1]....
        /*0064*/ 	.word	0x00001c50


	//   ....[2]....
        /*0068*/ 	.word	0x00001c70


	//   ....[3]....
        /*006c*/ 	.word	0x00001c90


	//   ....[4]....
        /*0070*/ 	.word	0x00001d00


	//   ....[5]....
        /*0074*/ 	.word	0x00001d30


	//   ....[6]....
        /*0078*/ 	.word	0x00001d50


	//   ....[7]....
        /*007c*/ 	.word	0x00001d70


	//----- nvinfo : EIATTR_EXIT_INSTR_OFFSETS
	.align		4
.L_1340:
        /*0080*/ 	.byte	0x04, 0x1c
        /*0082*/ 	.short	(.L_1342 - .L_1341)


	//   ....[0]....
.L_1341:
        /*0084*/ 	.word	0x00004260


	//   ....[1]....
        /*0088*/ 	.word	0x000046f0


	//----- nvinfo : EIATTR_CRS_STACK_SIZE
	.align		4
.L_1342:
        /*008c*/ 	.byte	0x04, 0x1e
        /*008e*/ 	.short	(.L_1344 - .L_1343)
.L_1343:
        /*0090*/ 	.word	0x00000000
.L_1344:


//--------------------- .nv.info._ZN5flash32flash_fwd_splitkv_combine_kernelI23Flash_fwd_kernel_traitsILi128ELi64ELi64ELi4ELb0ELb0EN7cutlass6half_tE19Flash_kernel_traitsILi128ELi64ELi64ELi4ES3_EELi4ELi3ELb1EEEvNS_16Flash_fwd_paramsE --------------------------
	.section	.nv.info._ZN5flash32flash_fwd_splitkv_combine_kernelI23Flash_fwd_kernel_traitsILi128ELi64ELi64ELi4ELb0ELb0EN7cutlass6half_tE19Flash_kernel_traitsILi128ELi64ELi64ELi4ES3_EELi4ELi3ELb1EEEvNS_16Flash_fwd_paramsE,"",@"SHT_CUDA_INFO"
	.sectionflags	@""
	.align	4


	//----- nvinfo : EIATTR_CUDA_API_VERSION
	.align		4
        /*0000*/ 	.byte	0x04, 0x37
        /*0002*/ 	.short	(.L_1346 - .L_1345)
.L_1345:
        /*0004*/ 	.word	0x00000082


	//----- nvinfo : EIATTR_SW2861232_WAR
	.align		4
.L_1346:
        /*0008*/ 	.byte	0x01, 0x35
	.zero		2


	//----- nvinfo : EIATTR_PARAM_CBANK
	.align		4
        /*000c*/ 	.byte	0x04, 0x0a
        /*000e*/ 	.short	(.L_1348 - .L_1347)
	.align		4
.L_1347:
        /*0010*/ 	.word	index@(.nv.constant0._ZN5flash32flash_fwd_splitkv_combine_kernelI23Flash_fwd_kernel_traitsILi128ELi64ELi64ELi4ELb0ELb0EN7cutlass6half_tE19Flash_kernel_traitsILi128ELi64ELi64ELi4ES3_EELi4ELi3ELb1EEEvNS_16Flash_fwd_paramsE)
        /*0014*/ 	.short	0x0160
        /*0016*/ 	.short	0x01d0


	//----- nvinfo : EIATTR_CBANK_PARAM_SIZE
	.align		4
.L_1348:
        /*0018*/ 	.byte	0x03, 0x19
        /*001a*/ 	.short	0x01d0


	//----- nvinfo : EIATTR_KPARAM_INFO
	.align		4
        /*001c*/ 	.byte	0x04, 0x17
        /*001e*/ 	.short	(.L_1350 - .L_1349)
.L_1349:
        /*0020*/ 	.word	0x00000000
        /*0024*/ 	.short	0x0000
        /*0026*/ 	.short	0x0000
        /*0028*/ 	.byte	0x00, 0xf0, 0x41, 0x07


	//----- nvinfo : EIATTR_MAXREG_COUNT
	.align		4
.L_1350:
        /*002c*/ 	.byte	0x03, 0x1b
        /*002e*/ 	.short	0x00ff


	//----- nvinfo : EIATTR_NUM_BARRIERS
	.align		4
        /*0030*/ 	.byte	0x02, 0x4c
        /*0032*/ 	.byte	0x01
	.zero		1


	//----- nvinfo : EIATTR_MERCURY_ISA_VERSION
	.align		4
        /*0034*/ 	.byte	0x03, 0x5f
        /*0036*/ 	.short	0x0000


	//----- nvinfo : EIATTR_COOP_GROUP_MASK_REGIDS
	.align		4
        /*0038*/ 	.byte	0x04, 0x29
        /*003a*/ 	.short	(.L_1352 - .L_1351)


	//   ....[0]....
.L_1351:
        /*003c*/ 	.word	0xffffffff


	//   ....[1]....
        /*0040*/ 	.word	0xffffffff


	//   ....[2]....
        /*0044*/ 	.word	0xffffffff


	//   ....[3]....
        /*0048*/ 	.word	0xffffffff


	//   ....[4]....
        /*004c*/ 	.word	0xffffffff


	//   ....[5]....
        /*0050*/ 	.word	0xffffffff


	//----- nvinfo : EIATTR_COOP_GROUP_INSTR_OFFSETS
	.align		4
.L_1352:
        /*0054*/ 	.byte	0x04, 0x28
        /*0056*/ 	.short	(.L_1354 - .L_1353)


	//   ....[0]....
.L_1353:
        /*0058*/ 	.word	0x00001c30


	//   ....[1]....
        /*005c*/ 	.word	0x00001c50


	//   ....[2]....
        /*0060*/ 	.word	0x00001c80


	//   ....[3]....
        /*0064*/ 	.word	0x00001cf0


	//   ....[4]....
        /*0068*/ 	.word	0x00001d10


	//   ....[5]....
        /*006c*/ 	.word	0x00001d30


	//----- nvinfo : EIATTR_EXIT_INSTR_OFFSETS
	.align		4
.L_1354:
        /*0070*/ 	.byte	0x04, 0x1c
        /*0072*/ 	.short	(.L_1356 - .L_1355)


	//   ....[0]....
.L_1355:
        /*0074*/ 	.word	0x00004220


	//   ....[1]....
        /*0078*/ 	.word	0x000046b0


	//----- nvinfo : EIATTR_CRS_STACK_SIZE
	.align		4
.L_1356:
        /*007c*/ 	.byte	0x04, 0x1e
        /*007e*/ 	.short	(.L_1358 - .L_1357)
.L_1357:
        /*0080*/ 	.word	0x00000000
.L_1358:


//--------------------- .nv.info._ZN5flash32flash_fwd_splitkv_combine_kernelI23Flash_fwd_kernel_traitsILi128ELi64ELi64ELi4ELb0ELb0EN7cutlass6half_tE19Flash_kernel_traitsILi128ELi64ELi64ELi4ES3_EELi4ELi2ELb1EEEvNS_16Flash_fwd_paramsE --------------------------
	.section	.nv.info._ZN5flash32flash_fwd_splitkv_combine_kernelI23Flash_fwd_kernel_traitsILi128ELi64ELi64ELi4ELb0ELb0EN7cutlass6half_tE19Flash_kernel_traitsILi128ELi64ELi64ELi4ES3_EELi4ELi2ELb1EEEvNS_16Flash_fwd_paramsE,"",@"SHT_CUDA_INFO"
	.sectionflags	@""
	.align	4


	//----- nvinfo : EIATTR_CUDA_API_VERSION
	.align		4
        /*0000*/ 	.byte	0x04, 0x37
        /*0002*/ 	.short	(.L_1360 - .L_1359)
.L_1359:
        /*0004*/ 	.word	0x00000082


	//----- nvinfo : EIATTR_SW2861232_WAR
	.align		4
.L_1360:
        /*0008*/ 	.byte	0x01, 0x35
	.zero		2


	//----- nvinfo : EIATTR_PARAM_CBANK
	.align		4
        /*000c*/ 	.byte	0x04, 0x0a
        /*000e*/ 	.short	(.L_1362 - .L_1361)
	.align		4
.L_1361:
        /*0010*/ 	.word	index@(.nv.constant0._ZN5flash32flash_fwd_splitkv_combine_kernelI23Flash_fwd_kernel_traitsILi128ELi64ELi64ELi4ELb0ELb0EN7cutlass6half_tE19Flash_kernel_traitsILi128ELi64ELi64ELi4ES3_EELi4ELi2ELb1EEEvNS_16Flash_fwd_paramsE)
        /*0014*/ 	.short	0x0160
        /*0016*/ 	.short	0x01d0


	//----- nvinfo : EIATTR_CBANK_PARAM_SIZE
	.align		4
.L_1362:
        /*0018*/ 	.byte	0x03, 0x19
        /*001a*/ 	.short	0x01d0


	//----- nvinfo : EIATTR_KPARAM_INFO
	.align		4
        /*001c*/ 	.byte	0x04, 0x17
        /*001e*/ 	.short	(.L_1364 - .L_1363)
.L_1363:
        /*0020*/ 	.word	0x00000000
        /*0024*/ 	.short	0x0000
        /*0026*/ 	.short	0x0000
        /*0028*/ 	.byte	0x00, 0xf0, 0x41, 0x07


	//----- nvinfo : EIATTR_MAXREG_COUNT
	.align		4
.L_1364:
        /*002c*/ 	.byte	0x03, 0x1b
        /*002e*/ 	.short	0x00ff


	//----- nvinfo : EIATTR_NUM_BARRIERS
	.align		4
        /*0030*/ 	.byte	0x02, 0x4c
        /*0032*/ 	.byte	0x01
	.zero		1


	//----- nvinfo : EIATTR_MERCURY_ISA_VERSION
	.align		4
        /*0034*/ 	.byte	0x03, 0x5f
        /*0036*/ 	.short	0x0000


	//----- nvinfo : EIATTR_COOP_GROUP_MASK_REGIDS
	.align		4
        /*0038*/ 	.byte	0x04, 0x29
        /*003a*/ 	.short	(.L_1366 - .L_1365)


	//   ....[0]....
.L_1365:
        /*003c*/ 	.word	0xffffffff


	//   ....[1]....
        /*0040*/ 	.word	0xffffffff


	//   ....[2]....
        /*0044*/ 	.word	0xffffffff


	//   ....[3]....
        /*0048*/ 	.word	0xffffffff


	//----- nvinfo : EIATTR_COOP_GROUP_INSTR_OFFSETS
	.align		4
.L_1366:
        /*004c*/ 	.byte	0x04, 0x28
        /*004e*/ 	.short	(.L_1368 - .L_1367)


	//   ....[0]....
.L_1367:
        /*0050*/ 	.word	0x00001c10


	//   ....[1]....
        /*0054*/ 	.word	0x00001c30


	//   ....[2]....
        /*0058*/ 	.word	0x00001cd0


	//   ....[3]....
        /*005c*/ 	.word	0x00001cf0


	//----- nvinfo : EIATTR_EXIT_INSTR_OFFSETS
	.align		4
.L_1368:
        /*0060*/ 	.byte	0x04, 0x1c
        /*0062*/ 	.short	(.L_1370 - .L_1369)


	//   ....[0]....
.L_1369:
        /*0064*/ 	.word	0x00004150


	//   ....[1]....
        /*0068*/ 	.word	0x000045c0


	//----- nvinfo : EIATTR_CRS_STACK_SIZE
	.align		4
.L_1370:
        /*006c*/ 	.byte	0x04, 0x1e
        /*006e*/ 	.short	(.L_1372 - .L_1371)
.L_1371:
        /*0070*/ 	.word	0x00000000
.L_1372:


//--------------------- .nv.info._ZN5flash32flash_fwd_splitkv_combine_kernelI23Flash_fwd_kernel_traitsILi128ELi64ELi64ELi4ELb0ELb0EN7cutlass6half_tE19Flash_kernel_traitsILi128ELi64ELi64ELi4ES3_EELi4ELi1ELb1EEEvNS_16Flash_fwd_paramsE --------------------------
	.section	.nv.info._ZN5flash32flash_fwd_splitkv_combine_kernelI23Flash_fwd_kernel_traitsILi128ELi64ELi64ELi4ELb0ELb0EN7cutlass6half_tE19Flash_kernel_traitsILi128ELi64ELi64ELi4ES3_EELi4ELi1ELb1EEEvNS_16Flash_fwd_paramsE,"",@"SHT_CUDA_INFO"
	.sectionflags	@""
	.align	4


	//----- nvinfo : EIATTR_CUDA_API_VERSION
	.align		4
        /*0000*/ 	.byte	0x04, 0x37
        /*0002*/ 	.short	(.L_1374 - .L_1373)
.L_1373:
        /*0004*/ 	.word	0x00000082


	//----- nvinfo : EIATTR_SW2861232_WAR
	.align		4
.L_1374:
        /*0008*/ 	.byte	0x01, 0x35
	.zero		2


	//----- nvinfo : EIATTR_PARAM_CBANK
	.align		4
        /*000c*/ 	.byte	0x04, 0x0a
        /*000e*/ 	.short	(.L_1376 - .L_1375)
	.align		4
.L_1375:
        /*0010*/ 	.word	index@(.nv.constant0._ZN5flash32flash_fwd_splitkv_combine_kernelI23Flash_fwd_kernel_traitsILi128ELi64ELi64ELi4ELb0ELb0EN7cutlass6half_tE19Flash_kernel_traitsILi128ELi64ELi64ELi4ES3_EELi4ELi1ELb1EEEvNS_16Flash_fwd_paramsE)
        /*0014*/ 	.short	0x0160
        /*0016*/ 	.short	0x01d0


	//----- nvinfo : EIATTR_CBANK_PARAM_SIZE
	.align		4
.L_1376:
        /*0018*/ 	.byte	0x03, 0x19
        /*001a*/ 	.short	0x01d0


	//----- nvinfo : EIATTR_KPARAM_INFO
	.align		4
        /*001c*/ 	.byte	0x04, 0x17
        /*001e*/ 	.short	(.L_1378 - .L_1377)
.L_1377:
        /*0020*/ 	.word	0x00000000
        /*0024*/ 	.short	0x0000
        /*0026*/ 	.short	0x0000
        /*0028*/ 	.byte	0x00, 0xf0, 0x41, 0x07


	//----- nvinfo : EIATTR_MAXREG_COUNT
	.align		4
.L_1378:
        /*002c*/ 	.byte	0x03, 0x1b
        /*002e*/ 	.short	0x00ff


	//----- nvinfo : EIATTR_NUM_BARRIERS
	.align		4
        /*0030*/ 	.byte	0x02, 0x4c
        /*0032*/ 	.byte	0x01
	.zero		1


	//----- nvinfo : EIATTR_MERCURY_ISA_VERSION
	.align		4
        /*0034*/ 	.byte	0x03, 0x5f
        /*0036*/ 	.short	0x0000


	//----- nvinfo : EIATTR_COOP_GROUP_MASK_REGIDS
	.align		4
        /*0038*/ 	.byte	0x04, 0x29
        /*003a*/ 	.short	(.L_1380 - .L_1379)


	//   ....[0]....
.L_1379:
        /*003c*/ 	.word	0xffffffff


	//   ....[1]....
        /*0040*/ 	.word	0xffffffff


	//----- nvinfo : EIATTR_COOP_GROUP_INSTR_OFFSETS
	.align		4
.L_1380:
        /*0044*/ 	.byte	0x04, 0x28
        /*0046*/ 	.short	(.L_1382 - .L_1381)


	//   ....[0]....
.L_1381:
        /*0048*/ 	.word	0x00001cd0


	//   ....[1]....
        /*004c*/ 	.word	0x00001d40


	//----- nvinfo : EIATTR_EXIT_INSTR_OFFSETS
	.align		4
.L_1382:
        /*0050*/ 	.byte	0x04, 0x1c
        /*0052*/ 	.short	(.L_1384 - .L_1383)


	//   ....[0]....
.L_1383:
        /*0054*/ 	.word	0x00004290


	//   ....[1]....
        /*0058*/ 	.word	0x000046f0


	//----- nvinfo : EIATTR_CRS_STACK_SIZE
	.align		4
.L_1384:
        /*005c*/ 	.byte	0x04, 0x1e
        /*005e*/ 	.short	(.L_1386 - .L_1385)
.L_1385:
        /*0060*/ 	.word	0x00000000
.L_1386:


//--------------------- .nv.info._ZN5flash24flash_fwd_splitkv_kernelI23Flash_fwd_kernel_traitsILi128ELi64ELi64ELi4ELb0ELb0EN7cutlass6half_tE19Flash_kernel_traitsILi128ELi64ELi64ELi4ES3_EELb1ELb0ELb0ELb0ELb0ELb0ELb0ELb0EEEvNS_16Flash_fwd_paramsE --------------------------
	.section	.nv.info._ZN5flash24flash_fwd_splitkv_kernelI23Flash_fwd_kernel_traitsILi128ELi64ELi64ELi4ELb0ELb0EN7cutlass6half_tE19Flash_kernel_traitsILi128ELi64ELi64ELi4ES3_EELb1ELb0ELb0ELb0ELb0ELb0ELb0ELb0EEEvNS_16Flash_fwd_paramsE,"",@"SHT_CUDA_INFO"
	.sectionflags	@""
	.align	4


	//----- nvinfo : EIATTR_CUDA_API_VERSION
	.align		4
        /*0000*/ 	.byte	0x04, 0x37
        /*0002*/ 	.short	(.L_1388 - .L_1387)
.L_1387:
        /*0004*/ 	.word	0x00000082


	//----- nvinfo : EIATTR_SW2861232_WAR
	.align		4
.L_1388:
        /*0008*/ 	.byte	0x01, 0x35
	.zero		2


	//----- nvinfo : EIATTR_PARAM_CBANK
	.align		4
        /*000c*/ 	.byte	0x04, 0x0a
        /*000e*/ 	.short	(.L_1390 - .L_1389)
	.align		4
.L_1389:
        /*0010*/ 	.word	index@(.nv.constant0._ZN5flash24flash_fwd_splitkv_kernelI23Flash_fwd_kernel_traitsILi128ELi64ELi64ELi4ELb0ELb0EN7cutlass6half_tE19Flash_kernel_traitsILi128ELi64ELi64ELi4ES3_EELb1ELb0ELb0ELb0ELb0ELb0ELb0ELb0EEEvNS_16Flash_fwd_paramsE)
        /*0014*/ 	.short	0x0160
        /*0016*/ 	.short	0x01d0


	//----- nvinfo : EIATTR_CBANK_PARAM_SIZE
	.align		4
.L_1390:
        /*0018*/ 	.byte	0x03, 0x19
        /*001a*/ 	.short	0x01d0


	//----- nvinfo : EIATTR_KPARAM_INFO
	.align		4
        /*001c*/ 	.byte	0x04, 0x17
        /*001e*/ 	.short	(.L_1392 - .L_1391)
.L_1391:
        /*0020*/ 	.word	0x00000000
        /*0024*/ 	.short	0x0000
        /*0026*/ 	.short	0x0000
        /*0028*/ 	.byte	0x00, 0xf0, 0x41, 0x07


	//----- nvinfo : EIATTR_MAXREG_COUNT
	.align		4
.L_1392:
        /*002c*/ 	.byte	0x03, 0x1b
        /*002e*/ 	.short	0x00ff


	//----- nvinfo : EIATTR_NUM_BARRIERS
	.align		4
        /*0030*/ 	.byte	0x02, 0x4c
        /*0032*/ 	.byte	0x01
	.zero		1


	//----- nvinfo : EIATTR_MERCURY_ISA_VERSION
	.align		4
        /*0034*/ 	.byte	0x03, 0x5f
        /*0036*/ 	.short	0x0000


	//----- nvinfo : EIATTR_COOP_GROUP_MASK_REGIDS
	.align		4
        /*0038*/ 	.byte	0x04, 0x29
        /*003a*/ 	.short	(.L_1394 - .L_1393)


	//   ....[0]....
.L_1393:
        /*003c*/ 	.word	0xffffffff


	//   ....[1]....
        /*0040*/ 	.word	0xffffffff


	//   ....[2]....
        /*0044*/ 	.word	0xffffffff


	//   ....[3]....
        /*0048*/ 	.word	0xffffffff


	//   ....[4]....
        /*004c*/ 	.word	0xffffffff


	//   ....[5]....
        /*0050*/ 	.word	0xffffffff


	//   ....[6]....
        /*0054*/ 	.word	0xffffffff


	//   ....[7]....
        /*0058*/ 	.word	0xffffffff


	//   ....[8]....
        /*005c*/ 	.word	0xffffffff


	//   ....[9]....
        /*0060*/ 	.word	0xffffffff


	//   ....[10]....
        /*0064*/ 	.word	0xffffffff


	//   ....[11]....
        /*0068*/ 	.word	0xffffffff


	//   ....[12]....
        /*006c*/ 	.word	0xffffffff


	//   ....[13]....
        /*0070*/ 	.word	0xffffffff


	//   ....[14]....
        /*0074*/ 	.word	0xffffffff


	//   ....[15]....
        /*0078*/ 	.word	0xffffffff


	//----- nvinfo : EIATTR_COOP_GROUP_INSTR_OFFSETS
	.align		4
.L_1394:
        /*007c*/ 	.byte	0x04, 0x28
        /*007e*/ 	.short	(.L_1396 - .L_1395)


	//   ....[0]....
.L_1395:
        /*0080*/ 	.word	0x00004820


	//   ....[1]....
        /*0084*/ 	.word	0x000048c0


	//   ....[2]....
        /*0088*/ 	.word	0x000048e0


	//   ....[3]....
        /*008c*/ 	.word	0x00004900


	//   ....[4]....
        /*0090*/ 	.word	0x000075c0


	//   ....[5]....
        /*0094*/ 	.word	0x000075d0


	//   ....[6]....
        /*0098*/ 	.word	0x00007610


	//   ....[7]....
        /*009c*/ 	.word	0x00007620


	//   ....[8]....
        /*00a0*/ 	.word	0x0000a1b0


	//   ....[9]....
        /*00a4*/ 	.word	0x0000a1d0


	//   ....[10]....
        /*00a8*/ 	.word	0x0000a200


	//   ....[11]....
        /*00ac*/ 	.word	0x0000a210


	//   ....[12]....
        /*00b0*/ 	.word	0x0000b440


	//   ....[13]....
        /*00b4*/ 	.word	0x0000b480


	//   ....[14]....
        /*00b8*/ 	.word	0x0000b4d0


	//   ....[15]....
        /*00bc*/ 	.word	0x0000b4f0


	//----- nvinfo : EIATTR_EXIT_INSTR_OFFSETS
	.align		4
.L_1396:
        /*00c0*/ 	.byte	0x04, 0x1c
        /*00c2*/ 	.short	(.L_1398 - .L_1397)


	//   ....[0]....
.L_1397:
        /*00c4*/ 	.word	0x000002d0


	//   ....[1]....
        /*00c8*/ 	.word	0x00000b70


	//   ....[2]....
        /*00cc*/ 	.word	0x00000ba0


	//   ....[3]....
        /*00d0*/ 	.word	0x0000c760


	//   ....[4]....
        /*00d4*/ 	.word	0x0000c840


	//   ....[5]....
        /*00d8*/ 	.word	0x0000c860


	//----- nvinfo : EIATTR_CTAIDZ_USED
	.align		4
.L_1398:
        /*00dc*/ 	.byte	0x01, 0x04
	.zero		2


	//----- nvinfo : EIATTR_CRS_STACK_SIZE
	.align		4
        /*00e0*/ 	.byte	0x04, 0x1e
        /*00e2*/ 	.short	(.L_1400 - .L_1399)
.L_1399:
        /*00e4*/ 	.word	0x00000000
.L_1400:


//--------------------- .nv.info._ZN5flash24flash_fwd_splitkv_kernelI23Flash_fwd_kernel_traitsILi128ELi64ELi64ELi4ELb0ELb0EN7cutlass6half_tE19Flash_kernel_traitsILi128ELi64ELi64ELi4ES3_EELb1ELb0ELb0ELb0ELb0ELb1ELb0ELb0EEEvNS_16Flash_fwd_paramsE --------------------------
	.section	.nv.info._ZN5flash24flash_fwd_splitkv_kernelI23Flash_fwd_kernel_traitsILi128ELi64ELi64ELi4ELb0ELb0EN7cutlass6half_tE19Flash_kernel_traitsILi128ELi64ELi64ELi4ES3_EELb1ELb0ELb0ELb0ELb0ELb1ELb0ELb0EEEvNS_16Flash_fwd_paramsE,"",@"SHT_CUDA_INFO"
	.sectionflags	@""
	.align	4


	//----- nvinfo : EIATTR_CUDA_API_VERSION
	.align		4
        /*0000*/ 	.byte	0x04, 0x37
        /*0002*/ 	.short	(.L_1402 - .L_1401)
.L_1401:
        /*0004*/ 	.word	0x00000082


	//----- nvinfo : EIATTR_SW2861232_WAR
	.align		4
.L_1402:
        /*0008*/ 	.byte	0x01, 0x35
	.zero		2


	//----- nvinfo : EIATTR_PARAM_CBANK
	.align		4
        /*000c*/ 	.byte	0x04, 0x0a
        /*000e*/ 	.short	(.L_1404 - .L_1403)
	.align		4
.L_1403:
        /*0010*/ 	.word	index@(.nv.constant0._ZN5flash24flash_fwd_splitkv_kernelI23Flash_fwd_kernel_traitsILi128ELi64ELi64ELi4ELb0ELb0EN7cutlass6half_tE19Flash_kernel_traitsILi128ELi64ELi64ELi4ES3_EELb1ELb0ELb0ELb0ELb0ELb1ELb0ELb0EEEvNS_16Flash_fwd_paramsE)
        /*0014*/ 	.short	0x0160
        /*0016*/ 	.short	0x01d0


	//----- nvinfo : EIATTR_CBANK_PARAM_SIZE
	.align		4
.L_1404:
        /*0018*/ 	.byte	0x03, 0x19
        /*001a*/ 	.short	0x01d0


	//----- nvinfo : EIATTR_KPARAM_INFO
	.align		4
        /*001c*/ 	.byte	0x04, 0x17
        /*001e*/ 	.short	(.L_1406 - .L_1405)
.L_1405:
        /*0020*/ 	.word	0x00000000
        /*0024*/ 	.short	0x0000
        /*0026*/ 	.short	0x0000
        /*0028*/ 	.byte	0x00, 0xf0, 0x41, 0x07


	//----- nvinfo : EIATTR_MAXREG_COUNT
	.align		4
.L_1406:
        /*002c*/ 	.byte	0x03, 0x1b
        /*002e*/ 	.short	0x00ff


	//----- nvinfo : EIATTR_NUM_BARRIERS
	.align		4
        /*0030*/ 	.byte	0x02, 0x4c
        /*0032*/ 	.byte	0x01
	.zero		1


	//----- nvinfo : EIATTR_MERCURY_ISA_VERSION
	.align		4
        /*0034*/ 	.byte	0x03, 0x5f
        /*0036*/ 	.short	0x0000


	//----- nvinfo : EIATTR_COOP_GROUP_MASK_REGIDS
	.align		4
        /*0038*/ 	.byte	0x04, 0x29
        /*003a*/ 	.short	(.L_1408 - .L_1407)


	//   ....[0]....
.L_1407:
        /*003c*/ 	.word	0xffffffff


	//   ....[1]....
        /*0040*/ 	.word	0xffffffff


	//   ....[2]....
        /*0044*/ 	.word	0xffffffff


	//   ....[3]....
        /*0048*/ 	.word	0xffffffff


	//   ....[4]....
        /*004c*/ 	.word	0xffffffff


	//   ....[5]....
        /*0050*/ 	.word	0xffffffff


	//   ....[6]....
        /*0054*/ 	.word	0xffffffff


	//   ....[7]....
        /*0058*/ 	.word	0xffffffff


	//   ....[8]....
        /*005c*/ 	.word	0xffffffff


	//   ....[9]....
        /*0060*/ 	.word	0xffffffff


	//   ....[10]....
        /*0064*/ 	.word	0xffffffff


	//   ....[11]....
        /*0068*/ 	.word	0xffffffff


	//   ....[12]....
        /*006c*/ 	.word	0xffffffff


	//   ....[13]....
        /*0070*/ 	.word	0xffffffff


	//   ....[14]....
        /*0074*/ 	.word	0xffffffff


	//   ....[15]....
        /*0078*/ 	.word	0xffffffff


	//----- nvinfo : EIATTR_COOP_GROUP_INSTR_OFFSETS
	.align		4
.L_1408:
        /*007c*/ 	.byte	0x04, 0x28
        /*007e*/ 	.short	(.L_1410 - .L_1409)


	//   ....[0]....
.L_1409:
        /*0080*/ 	.word	0x00004b90


	//   ....[1]....
        /*0084*/ 	.word	0x00004cb0


	//   ....[2]....
        /*0088*/ 	.word	0x00004cc0


	//   ....[3]....
        /*008c*/ 	.word	0x00004d10


	//   ....[4]....
        /*0090*/ 	.word	0x00007d90


	//   ....[5]....
        /*0094*/ 	.word	0x00007da0


	//   ....[6]....
        /*0098*/ 	.word	0x00007dd0


	//   ....[7]....
        /*009c*/ 	.word	0x00007de0


	//   ....[8]....
        /*00a0*/ 	.word	0x0000add0


	//   ....[9]....
        /*00a4*/ 	.word	0x0000ade0


	//   ....[10]....
        /*00a8*/ 	.word	0x0000ae10


	//   ....[11]....
        /*00ac*/ 	.word	0x0000ae20


	//   ....[12]....
        /*00b0*/ 	.word	0x0000c030


	//   ....[13]....
        /*00b4*/ 	.word	0x0000c070


	//   ....[14]....
        /*00b8*/ 	.word	0x0000c0c0


	//   ....[15]....
        /*00bc*/ 	.word	0x0000c0e0


	//----- nvinfo : EIATTR_EXIT_INSTR_OFFSETS
	.align		4
.L_1410:
        /*00c0*/ 	.byte	0x04, 0x1c
        /*00c2*/ 	.short	(.L_1412 - .L_1411)


	//   ....[0]....
.L_1411:
        /*00c4*/ 	.word	0x000002d0


	//   ....[1]....
        /*00c8*/ 	.word	0x00000b70


	//   ....[2]....
        /*00cc*/ 	.word	0x00000ba0


	//   ....[3]....
        /*00d0*/ 	.word	0x0000d350


	//   ....[4]....
        /*00d4*/ 	.word	0x0000d430


	//   ....[5]....
        /*00d8*/ 	.word	0x0000d450


	//----- nvinfo : EIATTR_CTAIDZ_USED
	.align		4
.L_1412:
        /*00dc*/ 	.byte	0x01, 0x04
	.zero		2


	//----- nvinfo : EIATTR_CRS_STACK_SIZE
	.align		4
        /*00e0*/ 	.byte	0x04, 0x1e
        /*00e2*/ 	.short	(.L_1414 - .L_1413)
.L_1413:
        /*00e4*/ 	.word	0x00000000
.L_1414:


//--------------------- .nv.info._ZN5flash24flash_fwd_splitkv_kernelI23Flash_fwd_kernel_traitsILi128ELi64ELi64ELi4ELb0ELb0EN7cutlass6half_tE19Flash_kernel_traitsILi128ELi64ELi64ELi4ES3_EELb1ELb0ELb0ELb0ELb0ELb0ELb0ELb1EEEvNS_16Flash_fwd_paramsE --------------------------
	.section	.nv.info._ZN5flash24flash_fwd_splitkv_kernelI23Flash_fwd_kernel_traitsILi128ELi64ELi64ELi4ELb0ELb0EN7cutlass6half_tE19Flash_kernel_traitsILi128ELi64ELi64ELi4ES3_EELb1ELb0ELb0ELb0ELb0ELb0ELb0ELb1EEEvNS_16Flash_fwd_paramsE,"",@"SHT_CUDA_INFO"
	.sectionflags	@""
	.align	4


	//----- nvinfo : EIATTR_CUDA_API_VERSION
	.align		4
        /*0000*/ 	.byte	0x04, 0x37
        /*0002*/ 	.short	(.L_1416 - .L_1415)
.L_1415:
        /*0004*/ 	.word	0x00000082


	//----- nvinfo : EIATTR_SW2861232_WAR
	.align		4
.L_1416:
        /*0008*/ 	.byte	0x01, 0x35
	.zero		2


	//----- nvinfo : EIATTR_PARAM_CBANK
	.align		4
        /*000c*/ 	.byte	0x04, 0x0a
        /*000e*/ 	.short	(.L_1418 - .L_1417)
	.align		4
.L_1417:
        /*0010*/ 	.word	index@(.nv.constant0._ZN5flash24flash_fwd_splitkv_kernelI23Flash_fwd_kernel_traitsILi128ELi64ELi64ELi4ELb0ELb0EN7cutlass6half_tE19Flash_kernel_traitsILi128ELi64ELi64ELi4ES3_EELb1ELb0ELb0ELb0ELb0ELb0ELb0ELb1EEEvNS_16Flash_fwd_paramsE)
        /*0014*/ 	.short	0x0160
        /*0016*/ 	.short	0x01d0


	//----- nvinfo : EIATTR_CBANK_PARAM_SIZE
	.align		4
.L_1418:
        /*0018*/ 	.byte	0x03, 0x19
        /*001a*/ 	.short	0x01d0


	//----- nvinfo : EIATTR_KPARAM_INFO
	.align		4
        /*001c*/ 	.byte	0x04, 0x17
        /*001e*/ 	.short	(.L_1420 - .L_1419)
.L_1419:
        /*0020*/ 	.word	0x00000000
        /*0024*/ 	.short	0x0000
        /*0026*/ 	.short	0x0000
        /*0028*/ 	.byte	0x00, 0xf0, 0x41, 0x07


	//----- nvinfo : EIATTR_MAXREG_COUNT
	.align		4
.L_1420:
        /*002c*/ 	.byte	0x03, 0x1b
        /*002e*/ 	.short	0x00ff


	//----- nvinfo : EIATTR_NUM_BARRIERS
	.align		4
        /*0030*/ 	.byte	0x02, 0x4c
        /*0032*/ 	.byte	0x01
	.zero		1


	//----- nvinfo : EIATTR_MERCURY_ISA_VERSION
	.align		4
        /*0034*/ 	.byte	0x03, 0x5f
        /*0036*/ 	.short	0x0000


	//----- nvinfo : EIATTR_COOP_GROUP_MASK_REGIDS
	.align		4
        /*0038*/ 	.byte	0x04, 0x29
        /*003a*/ 	.short	(.L_1422 - .L_1421)


	//   ....[0]....
.L_1421:
        /*003c*/ 	.word	0xffffffff


	//   ....[1]....
        /*0040*/ 	.word	0xffffffff


	//   ....[2]....
        /*0044*/ 	.word	0xffffffff


	//   ....[3]....
        /*0048*/ 	.word	0xffffffff


	//   ....[4]....
        /*004c*/ 	.word	0xffffffff


	//   ....[5]....
        /*0050*/ 	.word	0xffffffff


	//   ....[6]....
        /*0054*/ 	.word	0xffffffff


	//   ....[7]....
        /*0058*/ 	.word	0xffffffff


	//   ....[8]....
        /*005c*/ 	.word	0xffffffff


	//   ....[9]....
        /*0060*/ 	.word	0xffffffff


	//   ....[10]....
        /*0064*/ 	.word	0xffffffff


	//   ....[11]....
        /*0068*/ 	.word	0xffffffff


	//   ....[12]....
        /*006c*/ 	.word	0xffffffff


	//   ....[13]....
        /*0070*/ 	.word	0xffffffff


	//   ....[14]....
        /*0074*/ 	.word	0xffffffff


	//   ....[15]....
        /*0078*/ 	.word	0xffffffff


	//----- nvinfo : EIATTR_COOP_GROUP_INSTR_OFFSETS
	.align		4
.L_1422:
        /*007c*/ 	.byte	0x04, 0x28
        /*007e*/ 	.short	(.L_1424 - .L_1423)


	//   ....[0]....
.L_1423:
        /*0080*/ 	.word	0x00010030


	//   ....[1]....
        /*0084*/ 	.word	0x00010080


	//   ....[2]....
        /*0088*/ 	.word	0x000100d0


	//   ....[3]....
        /*008c*/ 	.word	0x00010100


	//   ....[4]....
        /*0090*/ 	.word	0x00012d20


	//   ....[5]....
        /*0094*/ 	.word	0x00012d40


	//   ....[6]....
        /*0098*/ 	.word	0x00012d60


	//   ....[7]....
        /*009c*/ 	.word	0x00012d80


	//   ....[8]....
        /*00a0*/ 	.word	0x00015940


	//   ....[9]....
        /*00a4*/ 	.word	0x00015960


	//   ....[10]....
        /*00a8*/ 	.word	0x000159a0


	//   ....[11]....
        /*00ac*/ 	.word	0x000159b0


	//   ....[12]....
        /*00b0*/ 	.word	0x00016be0


	//   ....[13]....
        /*00b4*/ 	.word	0x00016c20


	//   ....[14]....
        /*00b8*/ 	.word	0x00016c50


	//   ....[15]....
        /*00bc*/ 	.word	0x00016c60


	//----- nvinfo : EIATTR_EXIT_INSTR_OFFSETS
	.align		4
.L_1424:
        /*00c0*/ 	.byte	0x04, 0x1c
        /*00c2*/ 	.short	(.L_1426 - .L_1425)


	//   ....[0]....
.L_1425:
        /*00c4*/ 	.word	0x00000300


	//   ....[1]....
        /*00c8*/ 	.word	0x00000ba0


	//   ....[2]....
        /*00cc*/ 	.word	0x00000bd0


	//   ....[3]....
        /*00d0*/ 	.word	0x00017f90


	//   ....[4]....
        /*00d4*/ 	.word	0x00018070


	//   ....[5]....
        /*00d8*/ 	.word	0x00018090


	//----- nvinfo : EIATTR_CTAIDZ_USED
	.align		4
.L_1426:
        /*00dc*/ 	.byte	0x01, 0x04
	.zero		2


	//----- nvinfo : EIATTR_CRS_STACK_SIZE
	.align		4
        /*00e0*/ 	.byte	0x04, 0x1e
        /*00e2*/ 	.short	(.L_1428 - .L_1427)
.L_1427:
        /*00e4*/ 	.word	0x00000000
.L_1428:


//--------------------- .nv.info._ZN5flash24flash_fwd_splitkv_kernelI23Flash_fwd_kernel_traitsILi128ELi64ELi64ELi4ELb0ELb0EN7cutlass6half_tE19Flash_kernel_traitsILi128ELi64ELi64ELi4ES3_EELb1ELb0ELb0ELb0ELb0ELb1ELb0ELb1EEEvNS_16Flash_fwd_paramsE --------------------------
	.section	.nv.info._ZN5flash24flash_fwd_splitkv_kernelI23Flash_fwd_kernel_traitsILi128ELi64ELi64ELi4ELb0ELb0EN7cutlass6half_tE19Flash_kernel_traitsILi128ELi64ELi64ELi4ES3_EELb1ELb0ELb0ELb0ELb0ELb1ELb0ELb1EEEvNS_16Flash_fwd_paramsE,"",@"SHT_CUDA_INFO"
	.sectionflags	@""
	.align	4


	//----- nvinfo : EIATTR_CUDA_API_VERSION
	.align		4
        /*0000*/ 	.byte	0x04, 0x37
        /*0002*/ 	.short	(.L_1430 - .L_1429)
.L_1429:
        /*0004*/ 	.word	0x00000082


	//----- nvinfo : EIATTR_SW2861232_WAR
	.align		4
.L_1430:
        /*0008*/ 	.byte	0x01, 0x35
	.zero		2


	//----- nvinfo : EIATTR_PARAM_CBANK
	.align		4
        /*000c*/ 	.byte	0x04, 0x0a
        /*000e*/ 	.short	(.L_1432 - .L_1431)
	.align		4
.L_1431:
        /*0010*/ 	.word	index@(.nv.constant0._ZN5flash24flash_fwd_splitkv_kernelI23Flash_fwd_kernel_traitsILi128ELi64ELi64ELi4ELb0ELb0EN7cutlass6half_tE19Flash_kernel_traitsILi128ELi64ELi64ELi4ES3_EELb1ELb0ELb0ELb0ELb0ELb1ELb0ELb1EEEvNS_16Flash_fwd_paramsE)
        /*0014*/ 	.short	0x0160
        /*0016*/ 	.short	0x01d0


	//----- nvinfo : EIATTR_CBANK_PARAM_SIZE
	.align		4
.L_1432:
        /*0018*/ 	.byte	0x03, 0x19
        /*001a*/ 	.short	0x01d0


	//----- nvinfo : EIATTR_KPARAM_INFO
	.align		4
        /*001c*/ 	.byte	0x04, 0x17
        /*001e*/ 	.short	(.L_1434 - .L_1433)
.L_1433:
        /*0020*/ 	.word	0x00000000
        /*0024*/ 	.short	0x0000
        /*0026*/ 	.short	0x0000
        /*0028*/ 	.byte	0x00, 0xf0, 0x41, 0x07


	//----- nvinfo : EIATTR_MAXREG_COUNT
	.align		4
.L_1434:
        /*002c*/ 	.byte	0x03, 0x1b
        /*002e*/ 	.short	0x00ff


	//----- nvinfo : EIATTR_NUM_BARRIERS
	.align		4
        /*0030*/ 	.byte	0x02, 0x4c
        /*0032*/ 	.byte	0x01
	.zero		1


	//----- nvinfo : EIATTR_MERCURY_ISA_VERSION
	.align		4
        /*0034*/ 	.byte	0x03, 0x5f
        /*0036*/ 	.short	0x0000


	//----- nvinfo : EIATTR_COOP_GROUP_MASK_REGIDS
	.align		4
        /*0038*/ 	.byte	0x04, 0x29
        /*003a*/ 	.short	(.L_1436 - .L_1435)


	//   ....[0]....
.L_1435:
        /*003c*/ 	.word	0xffffffff


	//   ....[1]....
        /*0040*/ 	.word	0xffffffff


	//   ....[2]....
        /*0044*/ 	.word	0xffffffff


	//   ....[3]....
        /*0048*/ 	.word	0xffffffff


	//   ....[4]....
        /*004c*/ 	.word	0xffffffff


	//   ....[5]....
        /*0050*/ 	.word	0xffffffff


	//   ....[6]....
        /*0054*/ 	.word	0xffffffff


	//   ....[7]....
        /*0058*/ 	.word	0xffffffff


	//   ....[8]....
        /*005c*/ 	.word	0xffffffff


	//   ....[9]....
        /*0060*/ 	.word	0xffffffff


	//   ....[10]....
        /*0064*/ 	.word	0xffffffff


	//   ....[11]....
        /*0068*/ 	.word	0xffffffff


	//   ....[12]....
        /*006c*/ 	.word	0xffffffff


	//   ....[13]....
        /*0070*/ 	.word	0xffffffff


	//   ....[14]....
        /*0074*/ 	.word	0xffffffff


	//   ....[15]....
        /*0078*/ 	.word	0xffffffff


	//----- nvinfo : EIATTR_COOP_GROUP_INSTR_OFFSETS
	.align		4
.L_1436:
        /*007c*/ 	.byte	0x04, 0x28
        /*007e*/ 	.short	(.L_1438 - .L_1437)


	//   ....[0]....
.L_1437:
        /*0080*/ 	.word	0x00010420


	//   ....[1]....
        /*0084*/ 	.word	0x00010440


	//   ....[2]....
        /*0088*/ 	.word	0x000104e0


	//   ....[3]....
        /*008c*/ 	.word	0x000104f0


	//   ....[4]....
        /*0090*/ 	.word	0x00013520


	//   ....[5]....
        /*0094*/ 	.word	0x00013530


	//   ....[6]....
        /*0098*/ 	.word	0x00013560


	//   ....[7]....
        /*009c*/ 	.word	0x00013570


	//   ....[8]....
        /*00a0*/ 	.word	0x00016550


	//   ....[9]....
        /*00a4*/ 	.word	0x00016570


	//   ....[10]....
        /*00a8*/ 	.word	0x000165a0


	//   ....[11]....
        /*00ac*/ 	.word	0x000165b0


	//   ....[12]....
        /*00b0*/ 	.word	0x000177d0


	//   ....[13]....
        /*00b4*/ 	.word	0x00017810


	//   ....[14]....
        /*00b8*/ 	.word	0x00017840


	//   ....[15]....
        /*00bc*/ 	.word	0x00017850


	//----- nvinfo : EIATTR_EXIT_INSTR_OFFSETS
	.align		4
.L_1438:
        /*00c0*/ 	.byte	0x04, 0x1c
        /*00c2*/ 	.short	(.L_1440 - .L_1439)


	//   ....[0]....
.L_1439:
        /*00c4*/ 	.word	0x00000300


	//   ....[1]....
        /*00c8*/ 	.word	0x00000ba0


	//   ....[2]....
        /*00cc*/ 	.word	0x00000bd0


	//   ....[3]....
        /*00d0*/ 	.word	0x00018b80


	//   ....[4]....
        /*00d4*/ 	.word	0x00018c60


	//   ....[5]....
        /*00d8*/ 	.word	0x00018c80


	//----- nvinfo : EIATTR_CTAIDZ_USED
	.align		4
.L_1440:
        /*00dc*/ 	.byte	0x01, 0x04
	.zero		2


	//----- nvinfo : EIATTR_CRS_STACK_SIZE
	.align		4
        /*00e0*/ 	.byte	0x04, 0x1e
        /*00e2*/ 	.short	(.L_1442 - .L_1441)
.L_1441:
        /*00e4*/ 	.word	0x00000000
.L_1442:


//--------------------- .nv.info._ZN5flash24flash_fwd_splitkv_kernelI23Flash_fwd_kernel_traitsILi128ELi64ELi64ELi4ELb0ELb0EN7cutlass6half_tE19Flash_kernel_traitsILi128ELi64ELi64ELi4ES3_EELb1ELb0ELb0ELb0ELb0ELb0ELb1ELb0EEEvNS_16Flash_fwd_paramsE --------------------------
	.section	.nv.info._ZN5flash24flash_fwd_splitkv_kernelI23Flash_fwd_kernel_traitsILi128ELi64ELi64ELi4ELb0ELb0EN7cutlass6half_tE19Flash_kernel_traitsILi128ELi64ELi64ELi4ES3_EELb1ELb0ELb0ELb0ELb0ELb0ELb1ELb0EEEvNS_16Flash_fwd_paramsE,"",@"SHT_CUDA_INFO"
	.sectionflags	@""
	.align	4


	//----- nvinfo : EIATTR_CUDA_API_VERSION
	.align		4
        /*0000*/ 	.byte	0x04, 0x37
        /*0002*/ 	.short	(.L_1444 - .L_1443)
.L_1443:
        /*0004*/ 	.word	0x00000082


	//----- nvinfo : EIATTR_SW2861232_WAR
	.align		4
.L_1444:
        /*0008*/ 	.byte	0x01, 0x35
	.zero		2


	//----- nvinfo : EIATTR_PARAM_CBANK
	.align		4
        /*000c*/ 	.byte	0x04, 0x0a
        /*000e*/ 	.short	(.L_1446 - .L_1445)
	.align		4
.L_1445:
        /*0010*/ 	.word	index@(.nv.constant0._ZN5flash24flash_fwd_splitkv_kernelI23Flash_fwd_kernel_traitsILi128ELi64ELi64ELi4ELb0ELb0EN7cutlass6half_tE19Flash_kernel_traitsILi128ELi64ELi64ELi4ES3_EELb1ELb0ELb0ELb0ELb0ELb0ELb1ELb0EEEvNS_16Flash_fwd_paramsE)
        /*0014*/ 	.short	0x0160
        /*0016*/ 	.short	0x01d0


	//----- nvinfo : EIATTR_CBANK_PARAM_SIZE
	.align		4
.L_1446:
        /*0018*/ 	.byte	0x03, 0x19
        /*001a*/ 	.short	0x01d0


	//----- nvinfo : EIATTR_KPARAM_INFO
	.align		4
        /*001c*/ 	.byte	0x04, 0x17
        /*001e*/ 	.short	(.L_1448 - .L_1447)
.L_1447:
        /*0020*/ 	.word	0x00000000
        /*0024*/ 	.short	0x0000
        /*0026*/ 	.short	0x0000
        /*0028*/ 	.byte	0x00, 0xf0, 0x41, 0x07


	//----- nvinfo : EIATTR_MAXREG_COUNT
	.align		4
.L_1448:
        /*002c*/ 	.byte	0x03, 0x1b
        /*002e*/ 	.short	0x00ff


	//----- nvinfo : EIATTR_NUM_BARRIERS
	.align		4
        /*0030*/ 	.byte	0x02, 0x4c
        /*0032*/ 	.byte	0x01
	.zero		1


	//----- nvinfo : EIATTR_MERCURY_ISA_VERSION
	.align		4
        /*0034*/ 	.byte	0x03, 0x5f
        /*0036*/ 	.short	0x0000


	//----- nvinfo : EIATTR_COOP_GROUP_MASK_REGIDS
	.align		4
        /*0038*/ 	.byte	0x04, 0x29
        /*003a*/ 	.short	(.L_1450 - .L_1449)


	//   ....[0]....
.L_1449:
        /*003c*/ 	.word	0xffffffff


	//   ....[1]....
        /*0040*/ 	.word	0xffffffff


	//   ....[2]....
        /*0044*/ 	.word	0xffffffff


	//   ....[3]....
        /*0048*/ 	.word	0xffffffff


	//   ....[4]....
        /*004c*/ 	.word	0xffffffff


	//   ....[5]....
        /*0050*/ 	.word	0xffffffff


	//   ....[6]....
        /*0054*/ 	.word	0xffffffff


	//   ....[7]....
        /*0058*/ 	.word	0xffffffff


	//   ....[8]....
        /*005c*/ 	.word	0xffffffff


	//   ....[9]....
        /*0060*/ 	.word	0xffffffff


	//   ....[10]....
        /*0064*/ 	.word	0xffffffff


	//   ....[11]....
        /*0068*/ 	.word	0xffffffff


	//   ....[12]....
        /*006c*/ 	.word	0xffffffff


	//   ....[13]....
        /*0070*/ 	.word	0xffffffff


	//   ....[14]....
        /*0074*/ 	.word	0xffffffff


	//   ....[15]....
        /*0078*/ 	.word	0xffffffff


	//----- nvinfo : EIATTR_COOP_GROUP_INSTR_OFFSETS
	.align		4
.L_1450:
        /*007c*/ 	.byte	0x04, 0x28
        /*007e*/ 	.short	(.L_1452 - .L_1451)


	//   ....[0]....
.L_1451:
        /*0080*/ 	.word	0x00004ba0


	//   ....[1]....
        /*0084*/ 	.word	0x00004bc0


	//   ....[2]....
        /*0088*/ 	.word	0x00004c60


	//   ....[3]....
        /*008c*/ 	.word	0x00004c70


	//   ....[4]....
        /*0090*/ 	.word	0x00007930


	//   ....[5]....
        /*0094*/ 	.word	0x00007960


	//   ....[6]....
        /*0098*/ 	.word	0x00007980


	//   ....[7]....
        /*009c*/ 	.word	0x000079a0


	//   ....[8]....
        /*00a0*/ 	.word	0x0000a530


	//   ....[9]....
        /*00a4*/ 	.word	0x0000a550


	//   ....[10]....
        /*00a8*/ 	.word	0x0000a580


	//   ....[11]....
        /*00ac*/ 	.word	0x0000a590


	//   ....[12]....
        /*00b0*/ 	.word	0x0000b7a0


	//   ....[13]....
        /*00b4*/ 	.word	0x0000b7e0


	//   ....[14]....
        /*00b8*/ 	.word	0x0000b850


	//   ....[15]....
        /*00bc*/ 	.word	0x0000b870


	//----- nvinfo : EIATTR_EXIT_INSTR_OFFSETS
	.align		4
.L_1452:
        /*00c0*/ 	.byte	0x04, 0x1c
        /*00c2*/ 	.short	(.L_1454 - .L_1453)


	//   ....[0]....
.L_1453:
        /*00c4*/ 	.word	0x00000410


	//   ....[1]....
        /*00c8*/ 	.word	0x00000e60


	//   ....[2]....
        /*00cc*/ 	.word	0x00000e90


	//   ....[3]....
        /*00d0*/ 	.word	0x0000c980


	//   ....[4]....
        /*00d4*/ 	.word	0x0000c9c0


	//   ....[5]....
        /*00d8*/ 	.word	0x0000c9e0


	//----- nvinfo : EIATTR_CTAIDZ_USED
	.align		4
.L_1454:
        /*00dc*/ 	.byte	0x01, 0x04
	.zero		2


	//----- nvinfo : EIATTR_CRS_STACK_SIZE
	.align		4
        /*00e0*/ 	.byte	0x04, 0x1e
        /*00e2*/ 	.short	(.L_1456 - .L_1455)
.L_1455:
        /*00e4*/ 	.word	0x00000000
.L_1456:


//--------------------- .nv.info._ZN5flash24flash_fwd_splitkv_kernelI23Flash_fwd_kernel_traitsILi128ELi64ELi64ELi4ELb0ELb0EN7cutlass6half_tE19Flash_kernel_traitsILi128ELi64ELi64ELi4ES3_EELb1ELb0ELb0ELb0ELb0ELb1ELb1ELb0EEEvNS_16Flash_fwd_paramsE --------------------------
	.section	.nv.info._ZN5flash24flash_fwd_splitkv_kernelI23Flash_fwd_kernel_traitsILi128ELi64ELi64ELi4ELb0ELb0EN7cutlass6half_tE19Flash_kernel_traitsILi128ELi64ELi64ELi4ES3_EELb1ELb0ELb0ELb0ELb0ELb1ELb1ELb0EEEvNS_16Flash_fwd_paramsE,"",@"SHT_CUDA_INFO"
	.sectionflags	@""
	.align	4


	//----- nvinfo : EIATTR_CUDA_API_VERSION
	.align		4
        /*0000*/ 	.byte	0x04, 0x37
        /*0002*/ 	.short	(.L_1458 - .L_1457)
.L_1457:
        /*0004*/ 	.word	0x00000082


	//----- nvinfo : EIATTR_SW2861232_WAR
	.align		4
.L_1458:
        /*0008*/ 	.byte	0x01, 0x35
	.zero		2


	//----- nvinfo : EIATTR_PARAM_CBANK
	.align		4
        /*000c*/ 	.byte	0x04, 0x0a
        /*000e*/ 	.short	(.L_1460 - .L_1459)
	.align		4
.L_1459:
        /*0010*/ 	.word	index@(.nv.constant0._ZN5flash24flash_fwd_splitkv_kernelI23Flash_fwd_kernel_traitsILi128ELi64ELi64ELi4ELb0ELb0EN7cutlass6half_tE19Flash_kernel_traitsILi128ELi64ELi64ELi4ES3_EELb1ELb0ELb0ELb0ELb0ELb1ELb1ELb0EEEvNS_16Flash_fwd_paramsE)
        /*0014*/ 	.short	0x0160
        /*0016*/ 	.short	0x01d0


	//----- nvinfo : EIATTR_CBANK_PARAM_SIZE
	.align		4
.L_1460:
        /*0018*/ 	.byte	0x03, 0x19
        /*001a*/ 	.short	0x01d0


	//----- nvinfo : EIATTR_KPARAM_INFO
	.align		4
        /*001c*/ 	.byte	0x04, 0x17
        /*001e*/ 	.short	(.L_1462 - .L_1461)
.L_1461:
        /*0020*/ 	.word	0x00000000
        /*0024*/ 	.short	0x0000
        /*0026*/ 	.short	0x0000
        /*0028*/ 	.byte	0x00, 0xf0, 0x41, 0x07


	//----- nvinfo : EIATTR_MAXREG_COUNT
	.align		4
.L_1462:
        /*002c*/ 	.byte	0x03, 0x1b
        /*002e*/ 	.short	0x00ff


	//----- nvinfo : EIATTR_NUM_BARRIERS
	.align		4
        /*0030*/ 	.byte	0x02, 0x4c
        /*0032*/ 	.byte	0x01
	.zero		1


	//----- nvinfo : EIATTR_MERCURY_ISA_VERSION
	.align		4
        /*0034*/ 	.byte	0x03, 0x5f
        /*0036*/ 	.short	0x0000


	//----- nvinfo : EIATTR_COOP_GROUP_MASK_REGIDS
	.align		4
        /*0038*/ 	.byte	0x04, 0x29
        /*003a*/ 	.short	(.L_1464 - .L_1463)


	//   ....[0]....
.L_1463:
        /*003c*/ 	.word	0xffffffff


	//   ....[1]....
        /*0040*/ 	.word	0xffffffff


	//   ....[2]....
        /*0044*/ 	.word	0xffffffff


	//   ....[3]....
        /*0048*/ 	.word	0xffffffff


	//   ....[4]....
        /*004c*/ 	.word	0xffffffff


	//   ....[5]....
        /*0050*/ 	.word	0xffffffff


	//   ....[6]....
        /*0054*/ 	.word	0xffffffff


	//   ....[7]....
        /*0058*/ 	.word	0xffffffff


	//   ....[8]....
        /*005c*/ 	.word	0xffffffff


	//   ....[9]....
        /*0060*/ 	.word	0xffffffff


	//   ....[10]....
        /*0064*/ 	.word	0xffffffff


	//   ....[11]....
        /*0068*/ 	.word	0xffffffff


	//   ....[12]....
        /*006c*/ 	.word	0xffffffff


	//   ....[13]....
        /*0070*/ 	.word	0xffffffff


	//   ....[14]....
        /*0074*/ 	.word	0xffffffff


	//   ....[15]....
        /*0078*/ 	.word	0xffffffff


	//----- nvinfo : EIATTR_COOP_GROUP_INSTR_OFFSETS
	.align		4
.L_1464:
        /*007c*/ 	.byte	0x04, 0x28
        /*007e*/ 	.short	(.L_1466 - .L_1465)


	//   ....[0]....
.L_1465:
        /*0080*/ 	.word	0x00004f70


	//   ....[1]....
        /*0084*/ 	.word	0x00004f90


	//   ....[2]....
        /*0088*/ 	.word	0x00005030


	//   ....[3]....
        /*008c*/ 	.word	0x00005040


	//   ....[4]....
        /*0090*/ 	.word	0x00008100


	//   ....[5]....
        /*0094*/ 	.word	0x00008110


	//   ....[6]....
        /*0098*/ 	.word	0x00008150


	//   ....[7]....
        /*009c*/ 	.word	0x00008160


	//   ....[8]....
        /*00a0*/ 	.word	0x0000b140


	//   ....[9]....
        /*00a4*/ 	.word	0x0000b150


	//   ....[10]....
        /*00a8*/ 	.word	0x0000b180


	//   ....[11]....
        /*00ac*/ 	.word	0x0000b190


	//   ....[12]....
        /*00b0*/ 	.word	0x0000c390


	//   ....[13]....
        /*00b4*/ 	.word	0x0000c3d0


	//   ....[14]....
        /*00b8*/ 	.word	0x0000c440


	//   ....[15]....
        /*00bc*/ 	.word	0x0000c460


	//----- nvinfo : EIATTR_EXIT_INSTR_OFFSETS
	.align		4
.L_1466:
        /*00c0*/ 	.byte	0x04, 0x1c
        /*00c2*/ 	.short	(.L_1468 - .L_1467)


	//   ....[0]....
.L_1467:
        /*00c4*/ 	.word	0x00000410


	//   ....[1]....
        /*00c8*/ 	.word	0x00000e60


	//   ....[2]....
        /*00cc*/ 	.word	0x00000e90


	//   ....[3]....
        /*00d0*/ 	.word	0x0000d570


	//   ....[4]....
        /*00d4*/ 	.word	0x0000d5b0


	//   ....[5]....
        /*00d8*/ 	.word	0x0000d5d0


	//----- nvinfo : EIATTR_CTAIDZ_USED
	.align		4
.L_1468:
        /*00dc*/ 	.byte	0x01, 0x04
	.zero		2


	//----- nvinfo : EIATTR_CRS_STACK_SIZE
	.align		4
        /*00e0*/ 	.byte	0x04, 0x1e
        /*00e2*/ 	.short	(.L_1470 - .L_1469)
.L_1469:
        /*00e4*/ 	.word	0x00000000
.L_1470:


//--------------------- .nv.info._ZN5flash24flash_fwd_splitkv_kernelI23Flash_fwd_kernel_traitsILi128ELi64ELi64ELi4ELb0ELb0EN7cutlass6half_tE19Flash_kernel_traitsILi128ELi64ELi64ELi4ES3_EELb1ELb0ELb0ELb0ELb0ELb0ELb1ELb1EEEvNS_16Flash_fwd_paramsE --------------------------
	.section	.nv.info._ZN5flash24flash_fwd_splitkv_kernelI23Flash_fwd_kernel_traitsILi128ELi64ELi64ELi4ELb0ELb0EN7cutlass6half_tE19Flash_kernel_traitsILi128ELi64ELi64ELi4ES3_EELb1ELb0ELb0ELb0ELb0ELb0ELb1ELb1EEEvNS_16Flash_fwd_paramsE,"",@"SHT_CUDA_INFO"
	.sectionflags	@""
	.align	4


	//----- nvinfo : EIATTR_CUDA_API_VERSION
	.align		4
        /*0000*/ 	.byte	0x04, 0x37
        /*0002*/ 	.short	(.L_1472 - .L_1471)
.L_1471:
        /*0004*/ 	.word	0x00000082


	//----- nvinfo : EIATTR_SW2861232_WAR
	.align		4
.L_1472:
        /*0008*/ 	.byte	0x01, 0x35
	.zero		2


	//----- nvinfo : EIATTR_PARAM_CBANK
	.align		4
        /*000c*/ 	.byte	0x04, 0x0a
        /*000e*/ 	.short	(.L_1474 - .L_1473)
	.align		4
.L_1473:
        /*0010*/ 	.word	index@(.nv.constant0._ZN5flash24flash_fwd_splitkv_kernelI23Flash_fwd_kernel_traitsILi128ELi64ELi64ELi4ELb0ELb0EN7cutlass6half_tE19Flash_kernel_traitsILi128ELi64ELi64ELi4ES3_EELb1ELb0ELb0ELb0ELb0ELb0ELb1ELb1EEEvNS_16Flash_fwd_paramsE)
        /*0014*/ 	.short	0x0160
        /*0016*/ 	.short	0x01d0


	//----- nvinfo : EIATTR_CBANK_PARAM_SIZE
	.align		4
.L_1474:
        /*0018*/ 	.byte	0x03, 0x19
        /*001a*/ 	.short	0x01d0


	//----- nvinfo : EIATTR_KPARAM_INFO
	.align		4
        /*001c*/ 	.byte	0x04, 0x17
        /*001e*/ 	.short	(.L_1476 - .L_1475)
.L_1475:
        /*0020*/ 	.word	0x00000000
        /*0024*/ 	.short	0x0000
        /*0026*/ 	.short	0x0000
        /*0028*/ 	.byte	0x00, 0xf0, 0x41, 0x07


	//----- nvinfo : EIATTR_MAXREG_COUNT
	.align		4
.L_1476:
        /*002c*/ 	.byte	0x03, 0x1b
        /*002e*/ 	.short	0x00ff


	//----- nvinfo : EIATTR_NUM_BARRIERS
	.align		4
        /*0030*/ 	.byte	0x02, 0x4c
        /*0032*/ 	.byte	0x01
	.zero		1


	//----- nvinfo : EIATTR_MERCURY_ISA_VERSION
	.align		4
        /*0034*/ 	.byte	0x03, 0x5f
        /*0036*/ 	.short	0x0000


	//----- nvinfo : EIATTR_COOP_GROUP_MASK_REGIDS
	.align		4
        /*0038*/ 	.byte	0x04, 0x29
        /*003a*/ 	.short	(.L_1478 - .L_1477)


	//   ....[0]....
.L_1477:
        /*003c*/ 	.word	0xffffffff


	//   ....[1]....
        /*0040*/ 	.word	0xffffffff


	//   ....[2]....
        /*0044*/ 	.word	0xffffffff


	//   ....[3]....
        /*0048*/ 	.word	0xffffffff


	//   ....[4]....
        /*004c*/ 	.word	0xffffffff


	//   ....[5]....
        /*0050*/ 	.word	0xffffffff


	//   ....[6]....
        /*0054*/ 	.word	0xffffffff


	//   ....[7]....
        /*0058*/ 	.word	0xffffffff


	//   ....[8]....
        /*005c*/ 	.word	0xffffffff


	//   ....[9]....
        /*0060*/ 	.word	0xffffffff


	//   ....[10]....
        /*0064*/ 	.word	0xffffffff


	//   ....[11]....
        /*0068*/ 	.word	0xffffffff


	//   ....[12]....
        /*006c*/ 	.word	0xffffffff


	//   ....[13]....
        /*0070*/ 	.word	0xffffffff


	//   ....[14]....
        /*0074*/ 	.word	0xffffffff


	//   ....[15]....
        /*0078*/ 	.word	0xffffffff


	//----- nvinfo : EIATTR_COOP_GROUP_INSTR_OFFSETS
	.align		4
.L_1478:
        /*007c*/ 	.byte	0x04, 0x28
        /*007e*/ 	.short	(.L_1480 - .L_1479)


	//   ....[0]....
.L_1479:
        /*0080*/ 	.word	0x000102c0


	//   ....[1]....
        /*0084*/ 	.word	0x000102e0


	//   ....[2]....
        /*0088*/ 	.word	0x00010380


	//   ....[3]....
        /*008c*/ 	.word	0x00010390


	//   ....[4]....
        /*0090*/ 	.word	0x00013000


	//   ....[5]....
        /*0094*/ 	.word	0x00013010


	//   ....[6]....
        /*0098*/ 	.word	0x00013040


	//   ....[7]....
        /*009c*/ 	.word	0x00013050


	//   ....[8]....
        /*00a0*/ 	.word	0x00015bf0


	//   ....[9]....
        /*00a4*/ 	.word	0x00015c10


	//   ....[10]....
        /*00a8*/ 	.word	0x00015c40


	//   ....[11]....
        /*00ac*/ 	.word	0x00015c50


	//   ....[12]....
        /*00b0*/ 	.word	0x00016e60


	//   ....[13]....
        /*00b4*/ 	.word	0x00016ea0


	//   ....[14]....
        /*00b8*/ 	.word	0x00016f00


	//   ....[15]....
        /*00bc*/ 	.word	0x00016f20


	//----- nvinfo : EIATTR_EXIT_INSTR_OFFSETS
	.align		4
.L_1480:
        /*00c0*/ 	.byte	0x04, 0x1c
        /*00c2*/ 	.short	(.L_1482 - .L_1481)


	//   ....[0]....
.L_1481:
        /*00c4*/ 	.word	0x00000420


	//   ....[1]....
        /*00c8*/ 	.word	0x00000e60


	//   ....[2]....
        /*00cc*/ 	.word	0x00000e90


	//   ....[3]....
        /*00d0*/ 	.word	0x000180a0


	//   ....[4]....
        /*00d4*/ 	.word	0x000180e0


	//   ....[5]....
        /*00d8*/ 	.word	0x00018100


	//----- nvinfo : EIATTR_CTAIDZ_USED
	.align		4
.L_1482:
        /*00dc*/ 	.byte	0x01, 0x04
	.zero		2


	//----- nvinfo : EIATTR_CRS_STACK_SIZE
	.align		4
        /*00e0*/ 	.byte	0x04, 0x1e
        /*00e2*/ 	.short	(.L_1484 - .L_1483)
.L_1483:
        /*00e4*/ 	.word	0x00000000
.L_1484:


//--------------------- .nv.info._ZN5flash24flash_fwd_splitkv_kernelI23Flash_fwd_kernel_traitsILi128ELi64ELi64ELi4ELb0ELb0EN7cutlass6half_tE19Flash_kernel_traitsILi128ELi64ELi64ELi4ES3_EELb1ELb0ELb0ELb0ELb0ELb1ELb1ELb1EEEvNS_16Flash_fwd_paramsE --------------------------
	.section	.nv.info._ZN5flash24flash_fwd_splitkv_kernelI23Flash_fwd_kernel_traitsILi128ELi64ELi64ELi4ELb0ELb0EN7cutlass6half_tE19Flash_kernel_traitsILi128ELi64ELi64ELi4ES3_EELb1ELb0ELb0ELb0ELb0ELb1ELb1ELb1EEEvNS_16Flash_fwd_paramsE,"",@"SHT_CUDA_INFO"
	.sectionflags	@""
	.align	4


	//----- nvinfo : EIATTR_CUDA_API_VERSION
	.align		4
        /*0000*/ 	.byte	0x04, 0x37
        /*0002*/ 	.short	(.L_1486 - .L_1485)
.L_1485:
        /*0004*/ 	.word	0x00000082


	//----- nvinfo : EIATTR_SW2861232_WAR
	.align		4
.L_1486:
        /*0008*/ 	.byte	0x01, 0x35
	.zero		2


	//----- nvinfo : EIATTR_PARAM_CBANK
	.align		4
        /*000c*/ 	.byte	0x04, 0x0a
        /*000e*/ 	.short	(.L_1488 - .L_1487)
	.align		4
.L_1487:
        /*0010*/ 	.word	index@(.nv.constant0._ZN5flash24flash_fwd_splitkv_kernelI23Flash_fwd_kernel_traitsILi128ELi64ELi64ELi4ELb0ELb0EN7cutlass6half_tE19Flash_kernel_traitsILi128ELi64ELi64ELi4ES3_EELb1ELb0ELb0ELb0ELb0ELb1ELb1ELb1EEEvNS_16Flash_fwd_paramsE)
        /*0014*/ 	.short	0x0160
        /*0016*/ 	.short	0x01d0


	//----- nvinfo : EIATTR_CBANK_PARAM_SIZE
	.align		4
.L_1488:
        /*0018*/ 	.byte	0x03, 0x19
        /*001a*/ 	.short	0x01d0


	//----- nvinfo : EIATTR_KPARAM_INFO
	.align		4
        /*001c*/ 	.byte	0x04, 0x17
        /*001e*/ 	.short	(.L_1490 - .L_1489)
.L_1489:
        /*0020*/ 	.word	0x00000000
        /*0024*/ 	.short	0x0000
        /*0026*/ 	.short	0x0000
        /*0028*/ 	.byte	0x00, 0xf0, 0x41, 0x07


	//----- nvinfo : EIATTR_MAXREG_COUNT
	.align		4
.L_1490:
        /*002c*/ 	.byte	0x03, 0x1b
        /*002e*/ 	.short	0x00ff


	//----- nvinfo : EIATTR_NUM_BARRIERS
	.align		4
        /*0030*/ 	.byte	0x02, 0x4c
        /*0032*/ 	.byte	0x01
	.zero		1


	//----- nvinfo : EIATTR_MERCURY_ISA_VERSION
	.align		4
        /*0034*/ 	.byte	0x03, 0x5f
        /*0036*/ 	.short	0x0000


	//----- nvinfo : EIATTR_COOP_GROUP_MASK_REGIDS
	.align		4
        /*0038*/ 	.byte	0x04, 0x29
        /*003a*/ 	.short	(.L_1492 - .L_1491)


	//   ....[0]....
.L_1491:
        /*003c*/ 	.word	0xffffffff


	//   ....[1]....
        /*0040*/ 	.word	0xffffffff


	//   ....[2]....
        /*0044*/ 	.word	0xffffffff


	//   ....[3]....
        /*0048*/ 	.word	0xffffffff


	//   ....[4]....
        /*004c*/ 	.word	0xffffffff


	//   ....[5]....
        /*0050*/ 	.word	0xffffffff


	//   ....[6]....
        /*0054*/ 	.word	0xffffffff


	//   ....[7]....
        /*0058*/ 	.word	0xffffffff


	//   ....[8]....
        /*005c*/ 	.word	0xffffffff


	//   ....[9]....
        /*0060*/ 	.word	0xffffffff


	//   ....[10]....
        /*0064*/ 	.word	0xffffffff


	//   ....[11]....
        /*0068*/ 	.word	0xffffffff


	//   ....[12]....
        /*006c*/ 	.word	0xffffffff


	//   ....[13]....
        /*0070*/ 	.word	0xffffffff


	//   ....[14]....
        /*0074*/ 	.word	0xffffffff


	//   ....[15]....
        /*0078*/ 	.word	0xffffffff


	//----- nvinfo : EIATTR_COOP_GROUP_INSTR_OFFSETS
	.align		4
.L_1492:
        /*007c*/ 	.byte	0x04, 0x28
        /*007e*/ 	.short	(.L_1494 - .L_1493)


	//   ....[0]....
.L_1493:
        /*0080*/ 	.word	0x000106c0


	//   ....[1]....
        /*0084*/ 	.word	0x000106e0


	//   ....[2]....
        /*0088*/ 	.word	0x00010780


	//   ....[3]....
        /*008c*/ 	.word	0x00010790


	//   ....[4]....
        /*0090*/ 	.word	0x000137d0


	//   ....[5]....
        /*0094*/ 	.word	0x000137e0


	//   ....[6]....
        /*0098*/ 	.word	0x00013810


	//   ....[7]....
        /*009c*/ 	.word	0x00013820


	//   ....[8]....
        /*00a0*/ 	.word	0x000167d0


	//   ....[9]....
        /*00a4*/ 	.word	0x000167e0


	//   ....[10]....
        /*00a8*/ 	.word	0x00016810


	//   ....[11]....
        /*00ac*/ 	.word	0x00016820


	//   ....[12]....
        /*00b0*/ 	.word	0x00017a20


	//   ....[13]....
        /*00b4*/ 	.word	0x00017a60


	//   ....[14]....
        /*00b8*/ 	.word	0x00017ac0


	//   ....[15]....
        /*00bc*/ 	.word	0x00017ae0


	//----- nvinfo : EIATTR_EXIT_INSTR_OFFSETS
	.align		4
.L_1494:
        /*00c0*/ 	.byte	0x04, 0x1c
        /*00c2*/ 	.short	(.L_1496 - .L_1495)


	//   ....[0]....
.L_1495:
        /*00c4*/ 	.word	0x00000420


	//   ....[1]....
        /*00c8*/ 	.word	0x00000e60


	//   ....[2]....
        /*00cc*/ 	.word	0x00000e90


	//   ....[3]....
        /*00d0*/ 	.word	0x00018c60


	//   ....[4]....
        /*00d4*/ 	.word	0x00018ca0


	//   ....[5]....
        /*00d8*/ 	.word	0x00018cc0


	//----- nvinfo : EIATTR_CTAIDZ_USED
	.align		4
.L_1496:
        /*00dc*/ 	.byte	0x01, 0x04
	.zero		2


	//----- nvinfo : EIATTR_CRS_STACK_SIZE
	.align		4
        /*00e0*/ 	.byte	0x04, 0x1e
        /*00e2*/ 	.short	(.L_1498 - .L_1497)
.L_1497:
        /*00e4*/ 	.word	0x00000000
.L_1498:


//--------------------- .nv.info._ZN5flash24flash_fwd_splitkv_kernelI23Flash_fwd_kernel_traitsILi128ELi64ELi64ELi4ELb0ELb0EN7cutlass6half_tE19Flash_kernel_traitsILi128ELi64ELi64ELi4ES3_EELb1ELb0ELb0ELb1ELb1ELb0ELb0ELb0EEEvNS_16Flash_fwd_paramsE --------------------------
	.section	.nv.info._ZN5flash24flash_fwd_splitkv_kernelI23Flash_fwd_kernel_traitsILi128ELi64ELi64ELi4ELb0ELb0EN7cutlass6half_tE19Flash_kernel_traitsILi128ELi64ELi64ELi4ES3_EELb1ELb0ELb0ELb1ELb1ELb0ELb0ELb0EEEvNS_16Flash_fwd_paramsE,"",@"SHT_CUDA_INFO"
	.sectionflags	@""
	.align	4


	//----- nvinfo : EIATTR_CUDA_API_VERSION
	.align		4
        /*0000*/ 	.byte	0x04, 0x37
        /*0002*/ 	.short	(.L_1500 - .L_1499)
.L_1499:
        /*0004*/ 	.word	0x00000082


	//----- nvinfo : EIATTR_SW2861232_WAR
	.align		4
.L_1500:
        /*0008*/ 	.byte	0x01, 0x35
	.zero		2


	//----- nvinfo : EIATTR_PARAM_CBANK
	.align		4
        /*000c*/ 	.byte	0x04, 0x0a
        /*000e*/ 	.short	(.L_1502 - .L_1501)
	.align		4
.L_1501:
        /*0010*/ 	.word	index@(.nv.constant0._ZN5flash24flash_fwd_splitkv_kernelI23Flash_fwd_kernel_traitsILi128ELi64ELi64ELi4ELb0ELb0EN7cutlass6half_tE19Flash_kernel_traitsILi128ELi64ELi64ELi4ES3_EELb1ELb0ELb0ELb1ELb1ELb0ELb0ELb0EEEvNS_16Flash_fwd_paramsE)
        /*0014*/ 	.short	0x0160
        /*0016*/ 	.short	0x01d0


	//----- nvinfo : EIATTR_CBANK_PARAM_SIZE
	.align		4
.L_1502:
        /*0018*/ 	.byte	0x03, 0x19
        /*001a*/ 	.short	0x01d0


	//----- nvinfo : EIATTR_KPARAM_INFO
	.align		4
        /*001c*/ 	.byte	0x04, 0x17
        /*001e*/ 	.short	(.L_1504 - .L_1503)
.L_1503:
        /*0020*/ 	.word	0x00000000
        /*0024*/ 	.short	0x0000
        /*0026*/ 	.short	0x0000
        /*0028*/ 	.byte	0x00, 0xf0, 0x41, 0x07


	//----- nvinfo : EIATTR_MAXREG_COUNT
	.align		4
.L_1504:
        /*002c*/ 	.byte	0x03, 0x1b
        /*002e*/ 	.short	0x00ff


	//----- nvinfo : EIATTR_NUM_BARRIERS
	.align		4
        /*0030*/ 	.byte	0x02, 0x4c
        /*0032*/ 	.byte	0x01
	.zero		1


	//----- nvinfo : EIATTR_MERCURY_ISA_VERSION
	.align		4
        /*0034*/ 	.byte	0x03, 0x5f
        /*0036*/ 	.short	0x0000


	//----- nvinfo : EIATTR_COOP_GROUP_MASK_REGIDS
	.align		4
        /*0038*/ 	.byte	0x04, 0x29
        /*003a*/ 	.short	(.L_1506 - .L_1505)


	//   ....[0]....
.L_1505:
        /*003c*/ 	.word	0xffffffff


	//   ....[1]....
        /*0040*/ 	.word	0xffffffff


	//   ....[2]....
        /*0044*/ 	.word	0xffffffff


	//   ....[3]....
        /*0048*/ 	.word	0xffffffff


	//   ....[4]....
        /*004c*/ 	.word	0xffffffff


	//   ....[5]....
        /*0050*/ 	.word	0xffffffff


	//   ....[6]....
        /*0054*/ 	.word	0xffffffff


	//   ....[7]....
        /*0058*/ 	.word	0xffffffff


	//   ....[8]....
        /*005c*/ 	.word	0xffffffff


	//   ....[9]....
        /*0060*/ 	.word	0xffffffff


	//   ....[10]....
        /*0064*/ 	.word	0xffffffff


	//   ....[11]....
        /*0068*/ 	.word	0xffffffff


	//----- nvinfo : EIATTR_COOP_GROUP_INSTR_OFFSETS
	.align		4
.L_1506:
        /*006c*/ 	.byte	0x04, 0x28
        /*006e*/ 	.short	(.L_1508 - .L_1507)


	//   ....[0]....
.L_1507:
        /*0070*/ 	.word	0x00002f60


	//   ....[1]....
        /*0074*/ 	.word	0x00002f80


	//   ....[2]....
        /*0078*/ 	.word	0x00003020


	//   ....[3]....
        /*007c*/ 	.word	0x00003030


	//   ....[4]....
        /*0080*/ 	.word	0x00005160


	//   ....[5]....
        /*0084*/ 	.word	0x00005180


	//   ....[6]....
        /*0088*/ 	.word	0x000051b0


	//   ....[7]....
        /*008c*/ 	.word	0x000051c0


	//   ....[8]....
        /*0090*/ 	.word	0x000063e0


	//   ....[9]....
        /*0094*/ 	.word	0x00006420


	//   ....[10]....
        /*0098*/ 	.word	0x00006480


	//   ....[11]....
        /*009c*/ 	.word	0x000064a0


	//----- nvinfo : EIATTR_EXIT_INSTR_OFFSETS
	.align		4
.L_1508:
        /*00a0*/ 	.byte	0x04, 0x1c
        /*00a2*/ 	.short	(.L_1510 - .L_1509)


	//   ....[0]....
.L_1509:
        /*00a4*/ 	.word	0x00000160


	//   ....[1]....
        /*00a8*/ 	.word	0x00000710


	//   ....[2]....
        /*00ac*/ 	.word	0x00000740


	//   ....[3]....
        /*00b0*/ 	.word	0x00007480


	//----- nvinfo : EIATTR_CTAIDZ_USED
	.align		4
.L_1510:
        /*00b4*/ 	.byte	0x01, 0x04
	.zero		2


	//----- nvinfo : EIATTR_CRS_STACK_SIZE
	.align		4
        /*00b8*/ 	.byte	0x04, 0x1e
        /*00ba*/ 	.short	(.L_1512 - .L_1511)
.L_1511:
        /*00bc*/ 	.word	0x00000000
.L_1512:


//--------------------- .nv.info._ZN5flash24flash_fwd_splitkv_kernelI23Flash_fwd_kernel_traitsILi128ELi64ELi64ELi4ELb0ELb0EN7cutlass6half_tE19Flash_kernel_traitsILi128ELi64ELi64ELi4ES3_EELb1ELb0ELb0ELb1ELb1ELb1ELb0ELb0EEEvNS_16Flash_fwd_paramsE --------------------------
	.section	.nv.info._ZN5flash24flash_fwd_splitkv_kernelI23Flash_fwd_kernel_traitsILi128ELi64ELi64ELi4ELb0ELb0EN7cutlass6half_tE19Flash_kernel_traitsILi128ELi64ELi64ELi4ES3_EELb1ELb0ELb0ELb1ELb1ELb1ELb0ELb0EEEvNS_16Flash_fwd_paramsE,"",@"SHT_CUDA_INFO"
	.sectionflags	@""
	.align	4


	//----- nvinfo : EIATTR_CUDA_API_VERSION
	.align		4
        /*0000*/ 	.byte	0x04, 0x37
        /*0002*/ 	.short	(.L_1514 - .L_1513)
.L_1513:
        /*0004*/ 	.word	0x00000082


	//----- nvinfo : EIATTR_SW2861232_WAR
	.align		4
.L_1514:
        /*0008*/ 	.byte	0x01, 0x35
	.zero		2


	//----- nvinfo : EIATTR_PARAM_CBANK
	.align		4
        /*000c*/ 	.byte	0x04, 0x0a
        /*000e*/ 	.short	(.L_1516 - .L_1515)
	.align		4
.L_1515:
        /*0010*/ 	.word	index@(.nv.constant0._ZN5flash24flash_fwd_splitkv_kernelI23Flash_fwd_kernel_traitsILi128ELi64ELi64ELi4ELb0ELb0EN7cutlass6half_tE19Flash_kernel_traitsILi128ELi64ELi64ELi4ES3_EELb1ELb0ELb0ELb1ELb1ELb1ELb0ELb0EEEvNS_16Flash_fwd_paramsE)
        /*0014*/ 	.short	0x0160
        /*0016*/ 	.short	0x01d0


	//----- nvinfo : EIATTR_CBANK_PARAM_SIZE
	.align		4
.L_1516:
        /*0018*/ 	.byte	0x03, 0x19
        /*001a*/ 	.short	0x01d0


	//----- nvinfo : EIATTR_KPARAM_INFO
	.align		4
        /*001c*/ 	.byte	0x04, 0x17
        /*001e*/ 	.short	(.L_1518 - .L_1517)
.L_1517:
        /*0020*/ 	.word	0x00000000
        /*0024*/ 	.short	0x0000
        /*0026*/ 	.short	0x0000
        /*0028*/ 	.byte	0x00, 0xf0, 0x41, 0x07


	//----- nvinfo : EIATTR_MAXREG_COUNT
	.align		4
.L_1518:
        /*002c*/ 	.byte	0x03, 0x1b
        /*002e*/ 	.short	0x00ff


	//----- nvinfo : EIATTR_NUM_BARRIERS
	.align		4
        /*0030*/ 	.byte	0x02, 0x4c
        /*0032*/ 	.byte	0x01
	.zero		1


	//----- nvinfo : EIATTR_MERCURY_ISA_VERSION
	.align		4
        /*0034*/ 	.byte	0x03, 0x5f
        /*0036*/ 	.short	0x0000


	//----- nvinfo : EIATTR_COOP_GROUP_MASK_REGIDS
	.align		4
        /*0038*/ 	.byte	0x04, 0x29
        /*003a*/ 	.short	(.L_1520 - .L_1519)


	//   ....[0]....
.L_1519:
        /*003c*/ 	.word	0xffffffff


	//   ....[1]....
        /*0040*/ 	.word	0xffffffff


	//   ....[2]....
        /*0044*/ 	.word	0xffffffff


	//   ....[3]....
        /*0048*/ 	.word	0xffffffff


	//   ....[4]....
        /*004c*/ 	.word	0xffffffff


	//   ....[5]....
        /*0050*/ 	.word	0xffffffff


	//   ....[6]....
        /*0054*/ 	.word	0xffffffff


	//   ....[7]....
        /*0058*/ 	.word	0xffffffff


	//   ....[8]....
        /*005c*/ 	.word	0xffffffff


	//   ....[9]....
        /*0060*/ 	.word	0xffffffff


	//   ....[10]....
        /*0064*/ 	.word	0xffffffff


	//   ....[11]....
        /*0068*/ 	.word	0xffffffff


	//----- nvinfo : EIATTR_COOP_GROUP_INSTR_OFFSETS
	.align		4
.L_1520:
        /*006c*/ 	.byte	0x04, 0x28
        /*006e*/ 	.short	(.L_1522 - .L_1521)


	//   ....[0]....
.L_1521:
        /*0070*/ 	.word	0x00003370


	//   ....[1]....
        /*0074*/ 	.word	0x00003390


	//   ....[2]....
        /*0078*/ 	.word	0x00003430


	//   ....[3]....
        /*007c*/ 	.word	0x00003440


	//   ....[4]....
        /*0080*/ 	.word	0x000059b0


	//   ....[5]....
        /*0084*/ 	.word	0x000059d0


	//   ....[6]....
        /*0088*/ 	.word	0x00005a00


	//   ....[7]....
        /*008c*/ 	.word	0x00005a10


	//   ....[8]....
        /*0090*/ 	.word	0x00006c00


	//   ....[9]....
        /*0094*/ 	.word	0x00006c40


	//   ....[10]....
        /*0098*/ 	.word	0x00006ca0


	//   ....[11]....
        /*009c*/ 	.word	0x00006cc0


	//----- nvinfo : EIATTR_EXIT_INSTR_OFFSETS
	.align		4
.L_1522:
        /*00a0*/ 	.byte	0x04, 0x1c
        /*00a2*/ 	.short	(.L_1524 - .L_1523)


	//   ....[0]....
.L_1523:
        /*00a4*/ 	.word	0x00000160


	//   ....[1]....
        /*00a8*/ 	.word	0x00000710


	//   ....[2]....
        /*00ac*/ 	.word	0x00000740


	//   ....[3]....
        /*00b0*/ 	.word	0x00007ca0


	//----- nvinfo : EIATTR_CTAIDZ_USED
	.align		4
.L_1524:
        /*00b4*/ 	.byte	0x01, 0x04
	.zero		2


	//----- nvinfo : EIATTR_CRS_STACK_SIZE
	.align		4
        /*00b8*/ 	.byte	0x04, 0x1e
        /*00ba*/ 	.short	(.L_1526 - .L_1525)
.L_1525:
        /*00bc*/ 	.word	0x00000000
.L_1526:


//--------------------- .nv.info._ZN5flash24flash_fwd_splitkv_kernelI23Flash_fwd_kernel_traitsILi128ELi64ELi64ELi4ELb0ELb0EN7cutlass6half_tE19Flash_kernel_traitsILi128ELi64ELi64ELi4ES3_EELb1ELb0ELb0ELb1ELb1ELb0ELb1ELb0EEEvNS_16Flash_fwd_paramsE --------------------------
	.section	.nv.info._ZN5flash24flash_fwd_splitkv_kernelI23Flash_fwd_kernel_traitsILi128ELi64ELi64ELi4ELb0ELb0EN7cutlass6half_tE19Flash_kernel_traitsILi128ELi64ELi64ELi4ES3_EELb1ELb0ELb0ELb1ELb1ELb0ELb1ELb0EEEvNS_16Flash_fwd_paramsE,"",@"SHT_CUDA_INFO"
	.sectionflags	@""
	.align	4


	//----- nvinfo : EIATTR_CUDA_API_VERSION
	.align		4
        /*0000*/ 	.byte	0x04, 0x37
        /*0002*/ 	.short	(.L_1528 - .L_1527)
.L_1527:
        /*0004*/ 	.word	0x00000082


	//----- nvinfo : EIATTR_SW2861232_WAR
	.align		4
.L_1528:
        /*0008*/ 	.byte	0x01, 0x35
	.zero		2


	//----- nvinfo : EIATTR_PARAM_CBANK
	.align		4
        /*000c*/ 	.byte	0x04, 0x0a
        /*000e*/ 	.short	(.L_1530 - .L_1529)
	.align		4
.L_1529:
        /*0010*/ 	.word	index@(.nv.constant0._ZN5flash24flash_fwd_splitkv_kernelI23Flash_fwd_kernel_traitsILi128ELi64ELi64ELi4ELb0ELb0EN7cutlass6half_tE19Flash_kernel_traitsILi128ELi64ELi64ELi4ES3_EELb1ELb0ELb0ELb1ELb1ELb0ELb1ELb0EEEvNS_16Flash_fwd_paramsE)
        /*0014*/ 	.short	0x0160
        /*0016*/ 	.short	0x01d0


	//----- nvinfo : EIATTR_CBANK_PARAM_SIZE
	.align		4
.L_1530:
        /*0018*/ 	.byte	0x03, 0x19
        /*001a*/ 	.short	0x01d0


	//----- nvinfo : EIATTR_KPARAM_INFO
	.align		4
        /*001c*/ 	.byte	0x04, 0x17
        /*001e*/ 	.short	(.L_1532 - .L_1531)
.L_1531:
        /*0020*/ 	.word	0x00000000
        /*0024*/ 	.short	0x0000
        /*0026*/ 	.short	0x0000
        /*0028*/ 	.byte	0x00, 0xf0, 0x41, 0x07


	//----- nvinfo : EIATTR_MAXREG_COUNT
	.align		4
.L_1532:
        /*002c*/ 	.byte	0x03, 0x1b
        /*002e*/ 	.short	0x00ff


	//----- nvinfo : EIATTR_NUM_BARRIERS
	.align		4
        /*0030*/ 	.byte	0x02, 0x4c
        /*0032*/ 	.byte	0x01
	.zero		1


	//----- nvinfo : EIATTR_MERCURY_ISA_VERSION
	.align		4
        /*0034*/ 	.byte	0x03, 0x5f
        /*0036*/ 	.short	0x0000


	//----- nvinfo : EIATTR_COOP_GROUP_MASK_REGIDS
	.align		4
        /*0038*/ 	.byte	0x04, 0x29
        /*003a*/ 	.short	(.L_1534 - .L_1533)


	//   ....[0]....
.L_1533:
        /*003c*/ 	.word	0xffffffff


	//   ....[1]....
        /*0040*/ 	.word	0xffffffff


	//   ....[2]....
        /*0044*/ 	.word	0xffffffff


	//   ....[3]....
        /*0048*/ 	.word	0xffffffff


	//   ....[4]....
        /*004c*/ 	.word	0xffffffff


	//   ....[5]....
        /*0050*/ 	.word	0xffffffff


	//   ....[6]....
        /*0054*/ 	.word	0xffffffff


	//   ....[7]....
        /*0058*/ 	.word	0xffffffff


	//   ....[8]....
        /*005c*/ 	.word	0xffffffff


	//   ....[9]....
        /*0060*/ 	.word	0xffffffff


	//   ....[10]....
        /*0064*/ 	.word	0xffffffff


	//   ....[11]....
        /*0068*/ 	.word	0xffffffff


	//----- nvinfo : EIATTR_COOP_GROUP_INSTR_OFFSETS
	.align		4
.L_1534:
        /*006c*/ 	.byte	0x04, 0x28
        /*006e*/ 	.short	(.L_1536 - .L_1535)


	//   ....[0]....
.L_1535:
        /*0070*/ 	.word	0x000031f0


	//   ....[1]....
        /*0074*/ 	.word	0x00003210


	//   ....[2]....
        /*0078*/ 	.word	0x000032b0


	//   ....[3]....
        /*007c*/ 	.word	0x000032c0


	//   ....[4]....
        /*0080*/ 	.word	0x000053d0


	//   ....[5]....
        /*0084*/ 	.word	0x000053f0


	//   ....[6]....
        /*0088*/ 	.word	0x00005420


	//   ....[7]....
        /*008c*/ 	.word	0x00005430


	//   ....[8]....
        /*0090*/ 	.word	0x00006660


	//   ....[9]....
        /*0094*/ 	.word	0x000066a0


	//   ....[10]....
        /*0098*/ 	.word	0x00006710


	//   ....[11]....
        /*009c*/ 	.word	0x00006730


	//----- nvinfo : EIATTR_EXIT_INSTR_OFFSETS
	.align		4
.L_1536:
        /*00a0*/ 	.byte	0x04, 0x1c
        /*00a2*/ 	.short	(.L_1538 - .L_1537)


	//   ....[0]....
.L_1537:
        /*00a4*/ 	.word	0x000002a0


	//   ....[1]....
        /*00a8*/ 	.word	0x000009f0


	//   ....[2]....
        /*00ac*/ 	.word	0x00000a20


	//   ....[3]....
        /*00b0*/ 	.word	0x00007540


	//----- nvinfo : EIATTR_CTAIDZ_USED
	.align		4
.L_1538:
        /*00b4*/ 	.byte	0x01, 0x04
	.zero		2


	//----- nvinfo : EIATTR_CRS_STACK_SIZE
	.align		4
        /*00b8*/ 	.byte	0x04, 0x1e
        /*00ba*/ 	.short	(.L_1540 - .L_1539)
.L_1539:
        /*00bc*/ 	.word	0x00000000
.L_1540:


//--------------------- .nv.info._ZN5flash24flash_fwd_splitkv_kernelI23Flash_fwd_kernel_traitsILi128ELi64ELi64ELi4ELb0ELb0EN7cutlass6half_tE19Flash_kernel_traitsILi128ELi64ELi64ELi4ES3_EELb1ELb0ELb0ELb1ELb1ELb1ELb1ELb0EEEvNS_16Flash_fwd_paramsE --------------------------
	.section	.nv.info._ZN5flash24flash_fwd_splitkv_kernelI23Flash_fwd_kernel_traitsILi128ELi64ELi64ELi4ELb0ELb0EN7cutlass6half_tE19Flash_kernel_traitsILi128ELi64ELi64ELi4ES3_EELb1ELb0ELb0ELb1ELb1ELb1ELb1ELb0EEEvNS_16Flash_fwd_paramsE,"",@"SHT_CUDA_INFO"
	.sectionflags	@""
	.align	4


	//----- nvinfo : EIATTR_CUDA_API_VERSION
	.align		4
        /*0000*/ 	.byte	0x04, 0x37
        /*0002*/ 	.short	(.L_1542 - .L_1541)
.L_1541:
        /*0004*/ 	.word	0x00000082


	//----- nvinfo : EIATTR_SW2861232_WAR
	.align		4
.L_1542:
        /*0008*/ 	.byte	0x01, 0x35
	.zero		2


	//----- nvinfo : EIATTR_PARAM_CBANK
	.align		4
        /*000c*/ 	.byte	0x04, 0x0a
        /*000e*/ 	.short	(.L_1544 - .L_1543)
	.align		4
.L_1543:
        /*0010*/ 	.word	index@(.nv.constant0._ZN5flash24flash_fwd_splitkv_kernelI23Flash_fwd_kernel_traitsILi128ELi64ELi64ELi4ELb0ELb0EN7cutlass6half_tE19Flash_kernel_traitsILi128ELi64ELi64ELi4ES3_EELb1ELb0ELb0ELb1ELb1ELb1ELb1ELb0EEEvNS_16Flash_fwd_paramsE)
        /*0014*/ 	.short	0x0160
        /*0016*/ 	.short	0x01d0


	//----- nvinfo : EIATTR_CBANK_PARAM_SIZE
	.align		4
.L_1544:
        /*0018*/ 	.byte	0x03, 0x19
        /*001a*/ 	.short	0x01d0


	//----- nvinfo : EIATTR_KPARAM_INFO
	.align		4
        /*001c*/ 	.byte	0x04, 0x17
        /*001e*/ 	.short	(.L_1546 - .L_1545)
.L_1545:
        /*0020*/ 	.word	0x00000000
        /*0024*/ 	.short	0x0000
        /*0026*/ 	.short	0x0000
        /*0028*/ 	.byte	0x00, 0xf0, 0x41, 0x07


	//----- nvinfo : EIATTR_MAXREG_COUNT
	.align		4
.L_1546:
        /*002c*/ 	.byte	0x03, 0x1b
        /*002e*/ 	.short	0x00ff


	//----- nvinfo : EIATTR_NUM_BARRIERS
	.align		4
        /*0030*/ 	.byte	0x02, 0x4c
        /*0032*/ 	.byte	0x01
	.zero		1


	//----- nvinfo : EIATTR_MERCURY_ISA_VERSION
	.align		4
        /*0034*/ 	.byte	0x03, 0x5f
        /*0036*/ 	.short	0x0000


	//----- nvinfo : EIATTR_COOP_GROUP_MASK_REGIDS
	.align		4
        /*0038*/ 	.byte	0x04, 0x29
        /*003a*/ 	.short	(.L_1548 - .L_1547)


	//   ....[0]....
.L_1547:
        /*003c*/ 	.word	0xffffffff


	//   ....[1]....
        /*0040*/ 	.word	0xffffffff


	//   ....[2]....
        /*0044*/ 	.word	0xffffffff


	//   ....[3]....
        /*0048*/ 	.word	0xffffffff


	//   ....[4]....
        /*004c*/ 	.word	0xffffffff


	//   ....[5]....
        /*0050*/ 	.word	0xffffffff


	//   ....[6]....
        /*0054*/ 	.word	0xffffffff


	//   ....[7]....
        /*0058*/ 	.word	0xffffffff


	//   ....[8]....
        /*005c*/ 	.word	0xffffffff


	//   ....[9]....
        /*0060*/ 	.word	0xffffffff


	//   ....[10]....
        /*0064*/ 	.word	0xffffffff


	//   ....[11]....
        /*0068*/ 	.word	0xffffffff


	//----- nvinfo : EIATTR_COOP_GROUP_INSTR_OFFSETS
	.align		4
.L_1548:
        /*006c*/ 	.byte	0x04, 0x28
        /*006e*/ 	.short	(.L_1550 - .L_1549)


	//   ....[0]....
.L_1549:
        /*0070*/ 	.word	0x000035f0


	//   ....[1]....
        /*0074*/ 	.word	0x00003610


	//   ....[2]....
        /*0078*/ 	.word	0x000036a0


	//   ....[3]....
        /*007c*/ 	.word	0x000036b0


	//   ....[4]....
        /*0080*/ 	.word	0x00005c10


	//   ....[5]....
        /*0084*/ 	.word	0x00005c20


	//   ....[6]....
        /*0088*/ 	.word	0x00005c50


	//   ....[7]....
        /*008c*/ 	.word	0x00005c60


	//   ....[8]....
        /*0090*/ 	.word	0x00006e70


	//   ....[9]....
        /*0094*/ 	.word	0x00006eb0


	//   ....[10]....
        /*0098*/ 	.word	0x00006f20


	//   ....[11]....
        /*009c*/ 	.word	0x00006f40


	//----- nvinfo : EIATTR_EXIT_INSTR_OFFSETS
	.align		4
.L_1550:
        /*00a0*/ 	.byte	0x04, 0x1c
        /*00a2*/ 	.short	(.L_1552 - .L_1551)


	//   ....[0]....
.L_1551:
        /*00a4*/ 	.word	0x000002a0


	//   ....[1]....
        /*00a8*/ 	.word	0x000009f0


	//   ....[2]....
        /*00ac*/ 	.word	0x00000a20


	//   ....[3]....
        /*00b0*/ 	.word	0x00007d50


	//----- nvinfo : EIATTR_CTAIDZ_USED
	.align		4
.L_1552:
        /*00b4*/ 	.byte	0x01, 0x04
	.zero		2


	//----- nvinfo : EIATTR_CRS_STACK_SIZE
	.align		4
        /*00b8*/ 	.byte	0x04, 0x1e
        /*00ba*/ 	.short	(.L_1554 - .L_1553)
.L_1553:
        /*00bc*/ 	.word	0x00000000
.L_1554:


//--------------------- .nv.info._ZN5flash24flash_fwd_splitkv_kernelI23Flash_fwd_kernel_traitsILi128ELi64ELi64ELi4ELb0ELb0EN7cutlass6half_tE19Flash_kernel_traitsILi128ELi64ELi64ELi4ES3_EELb1ELb0ELb0ELb0ELb1ELb0ELb0ELb0EEEvNS_16Flash_fwd_paramsE --------------------------
	.section	.nv.info._ZN5flash24flash_fwd_splitkv_kernelI23Flash_fwd_kernel_traitsILi128ELi64ELi64ELi4ELb0ELb0EN7cutlass6half_tE19Flash_kernel_traitsILi128ELi64ELi64ELi4ES3_EELb1ELb0ELb0ELb0ELb1ELb0ELb0ELb0EEEvNS_16Flash_fwd_paramsE,"",@"SHT_CUDA_INFO"
	.sectionflags	@""
	.align	4


	//----- nvinfo : EIATTR_CUDA_API_VERSION
	.align		4
        /*0000*/ 	.byte	0x04, 0x37
        /*0002*/ 	.short	(.L_1556 - .L_1555)
.L_1555:
        /*0004*/ 	.word	0x00000082


	//----- nvinfo : EIATTR_SW2861232_WAR
	.align		4
.L_1556:
        /*0008*/ 	.byte	0x01, 0x35
	.zero		2


	//----- nvinfo : EIATTR_PARAM_CBANK
	.align		4
        /*000c*/ 	.byte	0x04, 0x0a
        /*000e*/ 	.short	(.L_1558 - .L_1557)
	.align		4
.L_1557:
        /*0010*/ 	.word	index@(.nv.constant0._ZN5flash24flash_fwd_splitkv_kernelI23Flash_fwd_kernel_traitsILi128ELi64ELi64ELi4ELb0ELb0EN7cutlass6half_tE19Flash_kernel_traitsILi128ELi64ELi64ELi4ES3_EELb1ELb0ELb0ELb0ELb1ELb0ELb0ELb0EEEvNS_16Flash_fwd_paramsE)
        /*0014*/ 	.short	0x0160
        /*0016*/ 	.short	0x01d0


	//----- nvinfo : EIATTR_CBANK_PARAM_SIZE
	.align		4
.L_1558:
        /*0018*/ 	.byte	0x03, 0x19
        /*001a*/ 	.short	0x01d0


	//----- nvinfo : EIATTR_KPARAM_INFO
	.align		4
        /*001c*/ 	.byte	0x04, 0x17
        /*001e*/ 	.short	(.L_1560 - .L_1559)
.L_1559:
        /*0020*/ 	.word	0x00000000
        /*0024*/ 	.short	0x0000
        /*0026*/ 	.short	0x0000
        /*0028*/ 	.byte	0x00, 0xf0, 0x41, 0x07


	//----- nvinfo : EIATTR_MAXREG_COUNT
	.align		4
.L_1560:
        /*002c*/ 	.byte	0x03, 0x1b
        /*002e*/ 	.short	0x00ff


	//----- nvinfo : EIATTR_NUM_BARRIERS
	.align		4
        /*0030*/ 	.byte	0x02, 0x4c
        /*0032*/ 	.byte	0x01
	.zero		1


	//----- nvinfo : EIATTR_MERCURY_ISA_VERSION
	.align		4
        /*0034*/ 	.byte	0x03, 0x5f
        /*0036*/ 	.short	0x0000


	//----- nvinfo : EIATTR_COOP_GROUP_MASK_REGIDS
	.align		4
        /*0038*/ 	.byte	0x04, 0x29
        /*003a*/ 	.short	(.L_1562 - .L_1561)


	//   ....[0]....
.L_1561:
        /*003c*/ 	.word	0xffffffff


	//   ....[1]....
        /*0040*/ 	.word	0xffffffff


	//   ....[2]....
        /*0044*/ 	.word	0xffffffff


	//   ....[3]....
        /*0048*/ 	.word	0xffffffff


	//   ....[4]....
        /*004c*/ 	.word	0xffffffff


	//   ....[5]....
        /*0050*/ 	.word	0xffffffff


	//   ....[6]....
        /*0054*/ 	.word	0xffffffff


	//   ....[7]....
        /*0058*/ 	.word	0xffffffff


	//   ....[8]....
        /*005c*/ 	.word	0xffffffff


	//   ....[9]....
        /*0060*/ 	.word	0xffffffff


	//   ....[10]....
        /*0064*/ 	.word	0xffffffff


	//   ....[11]....
        /*0068*/ 	.word	0xffffffff


	//   ....[12]....
        /*006c*/ 	.word	0xffffffff


	//   ....[13]....
        /*0070*/ 	.word	0xffffffff


	//   ....[14]....
        /*0074*/ 	.word	0xffffffff


	//   ....[15]....
        /*0078*/ 	.word	0xffffffff


	//----- nvinfo : EIATTR_COOP_GROUP_INSTR_OFFSETS
	.align		4
.L_1562:
        /*007c*/ 	.byte	0x04, 0x28
        /*007e*/ 	.short	(.L_1564 - .L_1563)


	//   ....[0]....
.L_1563:
        /*0080*/ 	.word	0x00003890


	//   ....[1]....
        /*0084*/ 	.word	0x000038b0


	//   ....[2]....
        /*0088*/ 	.word	0x00003950


	//   ....[3]....
        /*008c*/ 	.word	0x00003960


	//   ....[4]....
        /*0090*/ 	.word	0x00005f90


	//   ....[5]....
        /*0094*/ 	.word	0x00005fa0


	//   ....[6]....
        /*0098*/ 	.word	0x00005fd0


	//   ....[7]....
        /*009c*/ 	.word	0x00005fe0


	//   ....[8]....
        /*00a0*/ 	.word	0x00008630


	//   ....[9]....
        /*00a4*/ 	.word	0x00008650


	//   ....[10]....
        /*00a8*/ 	.word	0x00008680


	//   ....[11]....
        /*00ac*/ 	.word	0x00008690


	//   ....[12]....
        /*00b0*/ 	.word	0x000098c0


	//   ....[13]....
        /*00b4*/ 	.word	0x00009900


	//   ....[14]....
        /*00b8*/ 	.word	0x00009940


	//   ....[15]....
        /*00bc*/ 	.word	0x00009950


	//----- nvinfo : EIATTR_EXIT_INSTR_OFFSETS
	.align		4
.L_1564:
        /*00c0*/ 	.byte	0x04, 0x1c
        /*00c2*/ 	.short	(.L_1566 - .L_1565)


	//   ....[0]....
.L_1565:
        /*00c4*/ 	.word	0x000002e0


	//   ....[1]....
        /*00c8*/ 	.word	0x00000ae0


	//   ....[2]....
        /*00cc*/ 	.word	0x00000b10


	//   ....[3]....
        /*00d0*/ 	.word	0x0000ab90


	//   ....[4]....
        /*00d4*/ 	.word	0x0000ac60


	//----- nvinfo : EIATTR_CTAIDZ_USED
	.align		4
.L_1566:
        /*00d8*/ 	.byte	0x01, 0x04
	.zero		2


	//----- nvinfo : EIATTR_CRS_STACK_SIZE
	.align		4
        /*00dc*/ 	.byte	0x04, 0x1e
        /*00de*/ 	.short	(.L_1568 - .L_1567)
.L_1567:
        /*00e0*/ 	.word	0x00000000
.L_1568:


//--------------------- .nv.info._ZN5flash24flash_fwd_splitkv_kernelI23Flash_fwd_kernel_traitsILi128ELi64ELi64ELi4ELb0ELb0EN7cutlass6half_tE19Flash_kernel_traitsILi128ELi64ELi64ELi4ES3_EELb1ELb0ELb0ELb0ELb1ELb1ELb0ELb0EEEvNS_16Flash_fwd_paramsE --------------------------
	.section	.nv.info._ZN5flash24flash_fwd_splitkv_kernelI23Flash_fwd_kernel_traitsILi128ELi64ELi64ELi4ELb0ELb0EN7cutlass6half_tE19Flash_kernel_traitsILi128ELi64ELi64ELi4ES3_EELb1ELb0ELb0ELb0ELb1ELb1ELb0ELb0EEEvNS_16Flash_fwd_paramsE,"",@"SHT_CUDA_INFO"
	.sectionflags	@""
	.align	4


	//----- nvinfo : EIATTR_CUDA_API_VERSION
	.align		4
        /*0000*/ 	.byte	0x04, 0x37
        /*0002*/ 	.short	(.L_1570 - .L_1569)
.L_1569:
        /*0004*/ 	.word	0x00000082


	//----- nvinfo : EIATTR_SW2861232_WAR
	.align		4
.L_1570:
        /*0008*/ 	.byte	0x01, 0x35
	.zero		2


	//----- nvinfo : EIATTR_PARAM_CBANK
	.align		4
        /*000c*/ 	.byte	0x04, 0x0a
        /*000e*/ 	.short	(.L_1572 - .L_1571)
	.align		4
.L_1571:
        /*0010*/ 	.word	index@(.nv.constant0._ZN5flash24flash_fwd_splitkv_kernelI23Flash_fwd_kernel_traitsILi128ELi64ELi64ELi4ELb0ELb0EN7cutlass6half_tE19Flash_kernel_traitsILi128ELi64ELi64ELi4ES3_EELb1ELb0ELb0ELb0ELb1ELb1ELb0ELb0EEEvNS_16Flash_fwd_paramsE)
        /*0014*/ 	.short	0x0160
        /*0016*/ 	.short	0x01d0


	//----- nvinfo : EIATTR_CBANK_PARAM_SIZE
	.align		4
.L_1572:
        /*0018*/ 	.byte	0x03, 0x19
        /*001a*/ 	.short	0x01d0


	//----- nvinfo : EIATTR_KPARAM_INFO
	.align		4
        /*001c*/ 	.byte	0x04, 0x17
        /*001e*/ 	.short	(.L_1574 - .L_1573)
.L_1573:
        /*0020*/ 	.word	0x00000000
        /*0024*/ 	.short	0x0000
        /*0026*/ 	.short	0x0000
        /*0028*/ 	.byte	0x00, 0xf0, 0x41, 0x07


	//----- nvinfo : EIATTR_MAXREG_COUNT
	.align		4
.L_1574:
        /*002c*/ 	.byte	0x03, 0x1b
        /*002e*/ 	.short	0x00ff


	//----- nvinfo : EIATTR_NUM_BARRIERS
	.align		4
        /*0030*/ 	.byte	0x02, 0x4c
        /*0032*/ 	.byte	0x01
	.zero		1


	//----- nvinfo : EIATTR_MERCURY_ISA_VERSION
	.align		4
        /*0034*/ 	.byte	0x03, 0x5f
        /*0036*/ 	.short	0x0000


	//----- nvinfo : EIATTR_COOP_GROUP_MASK_REGIDS
	.align		4
        /*0038*/ 	.byte	0x04, 0x29
        /*003a*/ 	.short	(.L_1576 - .L_1575)


	//   ....[0]....
.L_1575:
        /*003c*/ 	.word	0xffffffff


	//   ....[1]....
        /*0040*/ 	.word	0xffffffff


	//   ....[2]....
        /*0044*/ 	.word	0xffffffff


	//   ....[3]....
        /*0048*/ 	.word	0xffffffff


	//   ....[4]....
        /*004c*/ 	.word	0xffffffff


	//   ....[5]....
        /*0050*/ 	.word	0xffffffff


	//   ....[6]....
        /*0054*/ 	.word	0xffffffff


	//   ....[7]....
        /*0058*/ 	.word	0xffffffff


	//   ....[8]....
        /*005c*/ 	.word	0xffffffff


	//   ....[9]....
        /*0060*/ 	.word	0xffffffff


	//   ....[10]....
        /*0064*/ 	.word	0xffffffff


	//   ....[11]....
        /*0068*/ 	.word	0xffffffff


	//   ....[12]....
        /*006c*/ 	.word	0xffffffff


	//   ....[13]....
        /*0070*/ 	.word	0xffffffff


	//   ....[14]....
        /*0074*/ 	.word	0xffffffff


	//   ....[15]....
        /*0078*/ 	.word	0xffffffff


	//----- nvinfo : EIATTR_COOP_GROUP_INSTR_OFFSETS
	.align		4
.L_1576:
        /*007c*/ 	.byte	0x04, 0x28
        /*007e*/ 	.short	(.L_1578 - .L_1577)


	//   ....[0]....
.L_1577:
        /*0080*/ 	.word	0x00003c80


	//   ....[1]....
        /*0084*/ 	.word	0x00003ca0


	//   ....[2]....
        /*0088*/ 	.word	0x00003d40


	//   ....[3]....
        /*008c*/ 	.word	0x00003d50


	//   ....[4]....
        /*0090*/ 	.word	0x00006780


	//   ....[5]....
        /*0094*/ 	.word	0x00006790


	//   ....[6]....
        /*0098*/ 	.word	0x000067c0


	//   ....[7]....
        /*009c*/ 	.word	0x000067d0


	//   ....[8]....
        /*00a0*/ 	.word	0x00009270


	//   ....[9]....
        /*00a4*/ 	.word	0x00009280


	//   ....[10]....
        /*00a8*/ 	.word	0x000092b0


	//   ....[11]....
        /*00ac*/ 	.word	0x000092c0


	//   ....[12]....
        /*00b0*/ 	.word	0x0000a4a0


	//   ....[13]....
        /*00b4*/ 	.word	0x0000a4e0


	//   ....[14]....
        /*00b8*/ 	.word	0x0000a520


	//   ....[15]....
        /*00bc*/ 	.word	0x0000a530


	//----- nvinfo : EIATTR_EXIT_INSTR_OFFSETS
	.align		4
.L_1578:
        /*00c0*/ 	.byte	0x04, 0x1c
        /*00c2*/ 	.short	(.L_1580 - .L_1579)


	//   ....[0]....
.L_1579:
        /*00c4*/ 	.word	0x000002e0


	//   ....[1]....
        /*00c8*/ 	.word	0x00000ae0


	//   ....[2]....
        /*00cc*/ 	.word	0x00000b10


	//   ....[3]....
        /*00d0*/ 	.word	0x0000b770


	//   ....[4]....
        /*00d4*/ 	.word	0x0000b840


	//----- nvinfo : EIATTR_CTAIDZ_USED
	.align		4
.L_1580:
        /*00d8*/ 	.byte	0x01, 0x04
	.zero		2


	//----- nvinfo : EIATTR_CRS_STACK_SIZE
	.align		4
        /*00dc*/ 	.byte	0x04, 0x1e
        /*00de*/ 	.short	(.L_1582 - .L_1581)
.L_1581:
        /*00e0*/ 	.word	0x00000000
.L_1582:


//--------------------- .nv.info._ZN5flash24flash_fwd_splitkv_kernelI23Flash_fwd_kernel_traitsILi128ELi64ELi64ELi4ELb0ELb0EN7cutlass6half_tE19Flash_kernel_traitsILi128ELi64ELi64ELi4ES3_EELb1ELb0ELb1ELb0ELb0ELb0ELb0ELb0EEEvNS_16Flash_fwd_paramsE --------------------------
	.section	.nv.info._ZN5flash24flash_fwd_splitkv_kernelI23Flash_fwd_kernel_traitsILi128ELi64ELi64ELi4ELb0ELb0EN7cutlass6half_tE19Flash_kernel_traitsILi128ELi64ELi64ELi4ES3_EELb1ELb0ELb1ELb0ELb0ELb0ELb0ELb0EEEvNS_16Flash_fwd_paramsE,"",@"SHT_CUDA_INFO"
	.sectionflags	@""
	.align	4


	//----- nvinfo : EIATTR_CUDA_API_VERSION
	.align		4
        /*0000*/ 	.byte	0x04, 0x37
        /*0002*/ 	.short	(.L_1584 - .L_1583)
.L_1583:
        /*0004*/ 	.word	0x00000082


	//----- nvinfo : EIATTR_SW2861232_WAR
	.align		4
.L_1584:
        /*0008*/ 	.byte	0x01, 0x35
	.zero		2


	//----- nvinfo : EIATTR_PARAM_CBANK
	.align		4
        /*000c*/ 	.byte	0x04, 0x0a
        /*000e*/ 	.short	(.L_1586 - .L_1585)
	.align		4
.L_1585:
        /*0010*/ 	.word	index@(.nv.constant0._ZN5flash24flash_fwd_splitkv_kernelI23Flash_fwd_kernel_traitsILi128ELi64ELi64ELi4ELb0ELb0EN7cutlass6half_tE19Flash_kernel_traitsILi128ELi64ELi64ELi4ES3_EELb1ELb0ELb1ELb0ELb0ELb0ELb0ELb0EEEvNS_16Flash_fwd_paramsE)
        /*0014*/ 	.short	0x0160
        /*0016*/ 	.short	0x01d0


	//----- nvinfo : EIATTR_CBANK_PARAM_SIZE
	.align		4
.L_1586:
        /*0018*/ 	.byte	0x03, 0x19
        /*001a*/ 	.short	0x01d0


	//----- nvinfo : EIATTR_KPARAM_INFO
	.align		4
        /*001c*/ 	.byte	0x04, 0x17
        /*001e*/ 	.short	(.L_1588 - .L_1587)
.L_1587:
        /*0020*/ 	.word	0x00000000
        /*0024*/ 	.short	0x0000
        /*0026*/ 	.short	0x0000
        /*0028*/ 	.byte	0x00, 0xf0, 0x41, 0x07


	//----- nvinfo : EIATTR_MAXREG_COUNT
	.align		4
.L_1588:
        /*002c*/ 	.byte	0x03, 0x1b
        /*002e*/ 	.short	0x00ff


	//----- nvinfo : EIATTR_NUM_BARRIERS
	.align		4
        /*0030*/ 	.byte	0x02, 0x4c
        /*0032*/ 	.byte	0x01
	.zero		1


	//----- nvinfo : EIATTR_MERCURY_ISA_VERSION
	.align		4
        /*0034*/ 	.byte	0x03, 0x5f
        /*0036*/ 	.short	0x0000


	//----- nvinfo : EIATTR_COOP_GROUP_MASK_REGIDS
	.align		4
        /*0038*/ 	.byte	0x04, 0x29
        /*003a*/ 	.short	(.L_1590 - .L_1589)


	//   ....[0]....
.L_1589:
        /*003c*/ 	.word	0xffffffff


	//   ....[1]....
        /*0040*/ 	.word	0xffffffff


	//   ....[2]....
        /*0044*/ 	.word	0xffffffff


	//   ....[3]....
        /*0048*/ 	.word	0xffffffff


	//   ....[4]....
        /*004c*/ 	.word	0xffffffff


	//   ....[5]....
        /*0050*/ 	.word	0xffffffff


	//   ....[6]....
        /*0054*/ 	.word	0xffffffff


	//   ....[7]....
        /*0058*/ 	.word	0xffffffff


	//   ....[8]....
        /*005c*/ 	.word	0xffffffff


	//   ....[9]....
        /*0060*/ 	.word	0xffffffff


	//   ....[10]....
        /*0064*/ 	.word	0xffffffff


	//   ....[11]....
        /*0068*/ 	.word	0xffffffff


	//   ....[12]....
        /*006c*/ 	.word	0xffffffff


	//   ....[13]....
        /*0070*/ 	.word	0xffffffff


	//   ....[14]....
        /*0074*/ 	.word	0xffffffff


	//   ....[15]....
        /*0078*/ 	.word	0xffffffff


	//----- nvinfo : EIATTR_COOP_GROUP_INSTR_OFFSETS
	.align		4
.L_1590:
        /*007c*/ 	.byte	0x04, 0x28
        /*007e*/ 	.short	(.L_1592 - .L_1591)


	//   ....[0]....
.L_1591:
        /*0080*/ 	.word	0x00004be0


	//   ....[1]....
        /*0084*/ 	.word	0x00004c00


	//   ....[2]....
        /*0088*/ 	.word	0x00004ca0


	//   ....[3]....
        /*008c*/ 	.word	0x00004cb0


	//   ....[4]....
        /*0090*/ 	.word	0x00007c70


	//   ....[5]....
        /*0094*/ 	.word	0x00007c80


	//   ....[6]....
        /*0098*/ 	.word	0x00007cb0


	//   ....[7]....
        /*009c*/ 	.word	0x00007cc0


	//   ....[8]....
        /*00a0*/ 	.word	0x0000ac90


	//   ....[9]....
        /*00a4*/ 	.word	0x0000acb0


	//   ....[10]....
        /*00a8*/ 	.word	0x0000acd0


	//   ....[11]....
        /*00ac*/ 	.word	0x0000acf0


	//   ....[12]....
        /*00b0*/ 	.word	0x0000bf10


	//   ....[13]....
        /*00b4*/ 	.word	0x0000bf50


	//   ....[14]....
        /*00b8*/ 	.word	0x0000bf90


	//   ....[15]....
        /*00bc*/ 	.word	0x0000bfb0


	//----- nvinfo : EIATTR_EXIT_INSTR_OFFSETS
	.align		4
.L_1592:
        /*00c0*/ 	.byte	0x04, 0x1c
        /*00c2*/ 	.short	(.L_1594 - .L_1593)


	//   ....[0]....
.L_1593:
        /*00c4*/ 	.word	0x000002d0


	//   ....[1]....
        /*00c8*/ 	.word	0x00000b80


	//   ....[2]....
        /*00cc*/ 	.word	0x00000bb0


	//   ....[3]....
        /*00d0*/ 	.word	0x0000d280


	//   ....[4]....
        /*00d4*/ 	.word	0x0000d360


	//   ....[5]....
        /*00d8*/ 	.word	0x0000d380


	//----- nvinfo : EIATTR_CTAIDZ_USED
	.align		4
.L_1594:
        /*00dc*/ 	.byte	0x01, 0x04
	.zero		2


	//----- nvinfo : EIATTR_CRS_STACK_SIZE
	.align		4
        /*00e0*/ 	.byte	0x04, 0x1e
        /*00e2*/ 	.short	(.L_1596 - .L_1595)
.L_1595:
        /*00e4*/ 	.word	0x00000000
.L_1596:


//--------------------- .nv.info._ZN5flash24flash_fwd_splitkv_kernelI23Flash_fwd_kernel_traitsILi128ELi64ELi64ELi4ELb0ELb0EN7cutlass6half_tE19Flash_kernel_traitsILi128ELi64ELi64ELi4ES3_EELb1ELb0ELb1ELb0ELb0ELb1ELb0ELb0EEEvNS_16Flash_fwd_paramsE --------------------------
	.section	.nv.info._ZN5flash24flash_fwd_splitkv_kernelI23Flash_fwd_kernel_traitsILi128ELi64ELi64ELi4ELb0ELb0EN7cutlass6half_tE19Flash_kernel_traitsILi128ELi64ELi64ELi4ES3_EELb1ELb0ELb1ELb0ELb0ELb1ELb0ELb0EEEvNS_16Flash_fwd_paramsE,"",@"SHT_CUDA_INFO"
	.sectionflags	@""
	.align	4


	//----- nvinfo : EIATTR_CUDA_API_VERSION
	.align		4
        /*0000*/ 	.byte	0x04, 0x37
        /*0002*/ 	.short	(.L_1598 - .L_1597)
.L_1597:
        /*0004*/ 	.word	0x00000082


	//----- nvinfo : EIATTR_SW2861232_WAR
	.align		4
.L_1598:
        /*0008*/ 	.byte	0x01, 0x35
	.zero		2


	//----- nvinfo : EIATTR_PARAM_CBANK
	.align		4
        /*000c*/ 	.byte	0x04, 0x0a
        /*000e*/ 	.short	(.L_1600 - .L_1599)
	.align		4
.L_1599:
        /*0010*/ 	.word	index@(.nv.constant0._ZN5flash24flash_fwd_splitkv_kernelI23Flash_fwd_kernel_traitsILi128ELi64ELi64ELi4ELb0ELb0EN7cutlass6half_tE19Flash_kernel_traitsILi128ELi64ELi64ELi4ES3_EELb1ELb0ELb1ELb0ELb0ELb1ELb0ELb0EEEvNS_16Flash_fwd_paramsE)
        /*0014*/ 	.short	0x0160
        /*0016*/ 	.short	0x01d0


	//----- nvinfo : EIATTR_CBANK_PARAM_SIZE
	.align		4
.L_1600:
        /*0018*/ 	.byte	0x03, 0x19
        /*001a*/ 	.short	0x01d0


	//----- nvinfo : EIATTR_KPARAM_INFO
	.align		4
        /*001c*/ 	.byte	0x04, 0x17
        /*001e*/ 	.short	(.L_1602 - .L_1601)
.L_1601:
        /*0020*/ 	.word	0x00000000
        /*0024*/ 	.short	0x0000
        /*0026*/ 	.short	0x0000
        /*0028*/ 	.byte	0x00, 0xf0, 0x41, 0x07


	//----- nvinfo : EIATTR_MAXREG_COUNT
	.align		4
.L_1602:
        /*002c*/ 	.byte	0x03, 0x1b
        /*002e*/ 	.short	0x00ff


	//----- nvinfo : EIATTR_NUM_BARRIERS
	.align		4
        /*0030*/ 	.byte	0x02, 0x4c
        /*0032*/ 	.byte	0x01
	.zero		1


	//----- nvinfo : EIATTR_MERCURY_ISA_VERSION
	.align		4
        /*0034*/ 	.byte	0x03, 0x5f
        /*0036*/ 	.short	0x0000


	//----- nvinfo : EIATTR_COOP_GROUP_MASK_REGIDS
	.align		4
        /*0038*/ 	.byte	0x04, 0x29
        /*003a*/ 	.short	(.L_1604 - .L_1603)


	//   ....[0]....
.L_1603:
        /*003c*/ 	.word	0xffffffff


	//   ....[1]....
        /*0040*/ 	.word	0xffffffff


	//   ....[2]....
        /*0044*/ 	.word	0xffffffff


	//   ....[3]....
        /*0048*/ 	.word	0xffffffff


	//   ....[4]....
        /*004c*/ 	.word	0xffffffff


	//   ....[5]....
        /*0050*/ 	.word	0xffffffff


	//   ....[6]....
        /*0054*/ 	.word	0xffffffff


	//   ....[7]....
        /*0058*/ 	.word	0xffffffff


	//   ....[8]....
        /*005c*/ 	.word	0xffffffff


	//   ....[9]....
        /*0060*/ 	.word	0xffffffff


	//   ....[10]....
        /*0064*/ 	.word	0xffffffff


	//   ....[11]....
        /*0068*/ 	.word	0xffffffff


	//   ....[12]....
        /*006c*/ 	.word	0xffffffff


	//   ....[13]....
        /*0070*/ 	.word	0xffffffff


	//   ....[14]....
        /*0074*/ 	.word	0xffffffff


	//   ....[15]....
        /*0078*/ 	.word	0xffffffff


	//----- nvinfo : EIATTR_COOP_GROUP_INSTR_OFFSETS
	.align		4
.L_1604:
        /*007c*/ 	.byte	0x04, 0x28
        /*007e*/ 	.short	(.L_1606 - .L_1605)


	//   ....[0]....
.L_1605:
        /*0080*/ 	.word	0x00004fe0


	//   ....[1]....
        /*0084*/ 	.word	0x00005000


	//   ....[2]....
        /*0088*/ 	.word	0x000050a0


	//   ....[3]....
        /*008c*/ 	.word	0x000050b0


	//   ....[4]....
        /*0090*/ 	.word	0x00008450


	//   ....[5]....
        /*0094*/ 	.word	0x00008460


	//   ....[6]....
        /*0098*/ 	.word	0x00008490


	//   ....[7]....
        /*009c*/ 	.word	0x000084a0


	//   ....[8]....
        /*00a0*/ 	.word	0x0000b880


	//   ....[9]....
        /*00a4*/ 	.word	0x0000b8a0


	//   ....[10]....
        /*00a8*/ 	.word	0x0000b8c0


	//   ....[11]....
        /*00ac*/ 	.word	0x0000b8e0


	//   ....[12]....
        /*00b0*/ 	.word	0x0000caf0


	//   ....[13]....
        /*00b4*/ 	.word	0x0000cb30


	//   ....[14]....
        /*00b8*/ 	.word	0x0000cb70


	//   ....[15]....
        /*00bc*/ 	.word	0x0000cb90


	//----- nvinfo : EIATTR_EXIT_INSTR_OFFSETS
	.align		4
.L_1606:
        /*00c0*/ 	.byte	0x04, 0x1c
        /*00c2*/ 	.short	(.L_1608 - .L_1607)


	//   ....[0]....
.L_1607:
        /*00c4*/ 	.word	0x000002d0


	//   ....[1]....
        /*00c8*/ 	.word	0x00000b80


	//   ....[2]....
        /*00cc*/ 	.word	0x00000bb0


	//   ....[3]....
        /*00d0*/ 	.word	0x0000de60


	//   ....[4]....
        /*00d4*/ 	.word	0x0000df40


	//   ....[5]....
        /*00d8*/ 	.word	0x0000df60


	//----- nvinfo : EIATTR_CTAIDZ_USED
	.align		4
.L_1608:
        /*00dc*/ 	.byte	0x01, 0x04
	.zero		2


	//----- nvinfo : EIATTR_CRS_STACK_SIZE
	.align		4
        /*00e0*/ 	.byte	0x04, 0x1e
        /*00e2*/ 	.short	(.L_1610 - .L_1609)
.L_1609:
        /*00e4*/ 	.word	0x00000000
.L_1610:


//--------------------- .nv.info._ZN5flash24flash_fwd_splitkv_kernelI23Flash_fwd_kernel_traitsILi128ELi64ELi64ELi4ELb0ELb0EN7cutlass6half_tE19Flash_kernel_traitsILi128ELi64ELi64ELi4ES3_EELb1ELb0ELb0ELb0ELb1ELb0ELb0ELb1EEEvNS_16Flash_fwd_paramsE --------------------------
	.section	.nv.info._ZN5flash24flash_fwd_splitkv_kernelI23Flash_fwd_kernel_traitsILi128ELi64ELi64ELi4ELb0ELb0EN7cutlass6half_tE19Flash_kernel_traitsILi128ELi64ELi64ELi4ES3_EELb1ELb0ELb0ELb0ELb1ELb0ELb0ELb1EEEvNS_16Flash_fwd_paramsE,"",@"SHT_CUDA_INFO"
	.sectionflags	@""
	.align	4


	//----- nvinfo : EIATTR_CUDA_API_VERSION
	.align		4
        /*0000*/ 	.byte	0x04, 0x37
        /*0002*/ 	.short	(.L_1612 - .L_1611)
.L_1611:
        /*0004*/ 	.word	0x00000082


	//----- nvinfo : EIATTR_SW2861232_WAR
	.align		4
.L_1612:
        /*0008*/ 	.byte	0x01, 0x35
	.zero		2


	//----- nvinfo : EIATTR_PARAM_CBANK
	.align		4
        /*000c*/ 	.byte	0x04, 0x0a
        /*000e*/ 	.short	(.L_1614 - .L_1613)
	.align		4
.L_1613:
        /*0010*/ 	.word	index@(.nv.constant0._ZN5flash24flash_fwd_splitkv_kernelI23Flash_fwd_kernel_traitsILi128ELi64ELi64ELi4ELb0ELb0EN7cutlass6half_tE19Flash_kernel_traitsILi128ELi64ELi64ELi4ES3_EELb1ELb0ELb0ELb0ELb1ELb0ELb0ELb1EEEvNS_16Flash_fwd_paramsE)
        /*0014*/ 	.short	0x0160
        /*0016*/ 	.short	0x01d0


	//----- nvinfo : EIATTR_CBANK_PARAM_SIZE
	.align		4
.L_1614:
        /*0018*/ 	.byte	0x03, 0x19
        /*001a*/ 	.short	0x01d0


	//----- nvinfo : EIATTR_KPARAM_INFO
	.align		4
        /*001c*/ 	.byte	0x04, 0x17
        /*001e*/ 	.short	(.L_1616 - .L_1615)
.L_1615:
        /*0020*/ 	.word	0x00000000
        /*0024*/ 	.short	0x0000
        /*0026*/ 	.short	0x0000
        /*0028*/ 	.byte	0x00, 0xf0, 0x41, 0x07


	//----- nvinfo : EIATTR_MAXREG_COUNT
	.align		4
.L_1616:
        /*002c*/ 	.byte	0x03, 0x1b
        /*002e*/ 	.short	0x00ff


	//----- nvinfo : EIATTR_NUM_BARRIERS
	.align		4
        /*0030*/ 	.byte	0x02, 0x4c
        /*0032*/ 	.byte	0x01
	.zero		1


	//----- nvinfo : EIATTR_MERCURY_ISA_VERSION
	.align		4
        /*0034*/ 	.byte	0x03, 0x5f
        /*0036*/ 	.short	0x0000


	//----- nvinfo : EIATTR_COOP_GROUP_MASK_REGIDS
	.align		4
        /*0038*/ 	.byte	0x04, 0x29
        /*003a*/ 	.short	(.L_1618 - .L_1617)


	//   ....[0]....
.L_1617:
        /*003c*/ 	.word	0xffffffff


	//   ....[1]....
        /*0040*/ 	.word	0xffffffff


	//   ....[2]....
        /*0044*/ 	.word	0xffffffff


	//   ....[3]....
        /*0048*/ 	.word	0xffffffff


	//   ....[4]....
        /*004c*/ 	.word	0xffffffff


	//   ....[5]....
        /*0050*/ 	.word	0xffffffff


	//   ....[6]....
        /*0054*/ 	.word	0xffffffff


	//   ....[7]....
        /*0058*/ 	.word	0xffffffff


	//   ....[8]....
        /*005c*/ 	.word	0xffffffff


	//   ....[9]....
        /*0060*/ 	.word	0xffffffff


	//   ....[10]....
        /*0064*/ 	.word	0xffffffff


	//   ....[11]....
        /*0068*/ 	.word	0xffffffff


	//   ....[12]....
        /*006c*/ 	.word	0xffffffff


	//   ....[13]....
        /*0070*/ 	.word	0xffffffff


	//   ....[14]....
        /*0074*/ 	.word	0xffffffff


	//   ....[15]....
        /*0078*/ 	.word	0xffffffff


	//----- nvinfo : EIATTR_COOP_GROUP_INSTR_OFFSETS
	.align		4
.L_1618:
        /*007c*/ 	.byte	0x04, 0x28
        /*007e*/ 	.short	(.L_1620 - .L_1619)


	//   ....[0]....
.L_1619:
        /*0080*/ 	.word	0x0000e4c0


	//   ....[1]....
        /*0084*/ 	.word	0x0000e500


	//   ....[2]....
        /*0088*/ 	.word	0x0000e550


	//   ....[3]....
        /*008c*/ 	.word	0x0000e570


	//   ....[4]....
        /*0090*/ 	.word	0x00010be0


	//   ....[5]....
        /*0094*/ 	.word	0x00010bf0


	//   ....[6]....
        /*0098*/ 	.word	0x00010c20


	//   ....[7]....
        /*009c*/ 	.word	0x00010c30


	//   ....[8]....
        /*00a0*/ 	.word	0x000132b0


	//   ....[9]....
        /*00a4*/ 	.word	0x000132d0


	//   ....[10]....
        /*00a8*/ 	.word	0x00013300


	//   ....[11]....
        /*00ac*/ 	.word	0x00013310


	//   ....[12]....
        /*00b0*/ 	.word	0x00014530


	//   ....[13]....
        /*00b4*/ 	.word	0x00014570


	//   ....[14]....
        /*00b8*/ 	.word	0x000145b0


	//   ....[15]....
        /*00bc*/ 	.word	0x000145c0


	//----- nvinfo : EIATTR_EXIT_INSTR_OFFSETS
	.align		4
.L_1620:
        /*00c0*/ 	.byte	0x04, 0x1c
        /*00c2*/ 	.short	(.L_1622 - .L_1621)


	//   ....[0]....
.L_1621:
        /*00c4*/ 	.word	0x00000320


	//   ....[1]....
        /*00c8*/ 	.word	0x00000b20


	//   ....[2]....
        /*00cc*/ 	.word	0x00000b50


	//   ....[3]....
        /*00d0*/ 	.word	0x000158b0


	//   ....[4]....
        /*00d4*/ 	.word	0x00015980


	//----- nvinfo : EIATTR_CTAIDZ_USED
	.align		4
.L_1622:
        /*00d8*/ 	.byte	0x01, 0x04
	.zero		2


	//----- nvinfo : EIATTR_CRS_STACK_SIZE
	.align		4
        /*00dc*/ 	.byte	0x04, 0x1e
        /*00de*/ 	.short	(.L_1624 - .L_1623)
.L_1623:
        /*00e0*/ 	.word	0x00000000
.L_1624:


//--------------------- .nv.info._ZN5flash24flash_fwd_splitkv_kernelI23Flash_fwd_kernel_traitsILi128ELi64ELi64ELi4ELb0ELb0EN7cutlass6half_tE19Flash_kernel_traitsILi128ELi64ELi64ELi4ES3_EELb1ELb0ELb0ELb0ELb1ELb1ELb0ELb1EEEvNS_16Flash_fwd_paramsE --------------------------
	.section	.nv.info._ZN5flash24flash_fwd_splitkv_kernelI23Flash_fwd_kernel_traitsILi128ELi64ELi64ELi4ELb0ELb0EN7cutlass6half_tE19Flash_kernel_traitsILi128ELi64ELi64ELi4ES3_EELb1ELb0ELb0ELb0ELb1ELb1ELb0ELb1EEEvNS_16Flash_fwd_paramsE,"",@"SHT_CUDA_INFO"
	.sectionflags	@""
	.align	4


	//----- nvinfo : EIATTR_CUDA_API_VERSION
	.align		4
        /*0000*/ 	.byte	0x04, 0x37
        /*0002*/ 	.short	(.L_1626 - .L_1625)
.L_1625:
        /*0004*/ 	.word	0x00000082


	//----- nvinfo : EIATTR_SW2861232_WAR
	.align		4
.L_1626:
        /*0008*/ 	.byte	0x01, 0x35
	.zero		2


	//----- nvinfo : EIATTR_PARAM_CBANK
	.align		4
        /*000c*/ 	.byte	0x04, 0x0a
        /*000e*/ 	.short	(.L_1628 - .L_1627)
	.align		4
.L_1627:
        /*0010*/ 	.word	index@(.nv.constant0._ZN5flash24flash_fwd_splitkv_kernelI23Flash_fwd_kernel_traitsILi128ELi64ELi64ELi4ELb0ELb0EN7cutlass6half_tE19Flash_kernel_traitsILi128ELi64ELi64ELi4ES3_EELb1ELb0ELb0ELb0ELb1ELb1ELb0ELb1EEEvNS_16Flash_fwd_paramsE)
        /*0014*/ 	.short	0x0160
        /*0016*/ 	.short	0x01d0


	//----- nvinfo : EIATTR_CBANK_PARAM_SIZE
	.align		4
.L_1628:
        /*0018*/ 	.byte	0x03, 0x19
        /*001a*/ 	.short	0x01d0


	//----- nvinfo : EIATTR_KPARAM_INFO
	.align		4
        /*001c*/ 	.byte	0x04, 0x17
        /*001e*/ 	.short	(.L_1630 - .L_1629)
.L_1629:
        /*0020*/ 	.word	0x00000000
        /*0024*/ 	.short	0x0000
        /*0026*/ 	.short	0x0000
        /*0028*/ 	.byte	0x00, 0xf0, 0x41, 0x07


	//----- nvinfo : EIATTR_MAXREG_COUNT
	.align		4
.L_1630:
        /*002c*/ 	.byte	0x03, 0x1b
        /*002e*/ 	.short	0x00ff


	//----- nvinfo : EIATTR_NUM_BARRIERS
	.align		4
        /*0030*/ 	.byte	0x02, 0x4c
        /*0032*/ 	.byte	0x01
	.zero		1


	//----- nvinfo : EIATTR_MERCURY_ISA_VERSION
	.align		4
        /*0034*/ 	.byte	0x03, 0x5f
        /*0036*/ 	.short	0x0000


	//----- nvinfo : EIATTR_COOP_GROUP_MASK_REGIDS
	.align		4
        /*0038*/ 	.byte	0x04, 0x29
        /*003a*/ 	.short	(.L_1632 - .L_1631)


	//   ....[0]....
.L_1631:
        /*003c*/ 	.word	0xffffffff


	//   ....[1]....
        /*0040*/ 	.word	0xffffffff


	//   ....[2]....
        /*0044*/ 	.word	0xffffffff


	//   ....[3]....
        /*0048*/ 	.word	0xffffffff


	//   ....[4]....
        /*004c*/ 	.word	0xffffffff


	//   ....[5]....
        /*0050*/ 	.word	0xffffffff


	//   ....[6]....
        /*0054*/ 	.word	0xffffffff


	//   ....[7]....
        /*0058*/ 	.word	0xffffffff


	//   ....[8]....
        /*005c*/ 	.word	0xffffffff


	//   ....[9]....
        /*0060*/ 	.word	0xffffffff


	//   ....[10]....
        /*0064*/ 	.word	0xffffffff


	//   ....[11]....
        /*0068*/ 	.word	0xffffffff


	//   ....[12]....
        /*006c*/ 	.word	0xffffffff


	//   ....[13]....
        /*0070*/ 	.word	0xffffffff


	//   ....[14]....
        /*0074*/ 	.word	0xffffffff


	//   ....[15]....
        /*0078*/ 	.word	0xffffffff


	//----- nvinfo : EIATTR_COOP_GROUP_INSTR_OFFSETS
	.align		4
.L_1632:
        /*007c*/ 	.byte	0x04, 0x28
        /*007e*/ 	.short	(.L_1634 - .L_1633)


	//   ....[0]....
.L_1633:
        /*0080*/ 	.word	0x0000e8a0


	//   ....[1]....
        /*0084*/ 	.word	0x0000e8f0


	//   ....[2]....
        /*0088*/ 	.word	0x0000e950


	//   ....[3]....
        /*008c*/ 	.word	0x0000e970


	//   ....[4]....
        /*0090*/ 	.word	0x000113c0


	//   ....[5]....
        /*0094*/ 	.word	0x000113d0


	//   ....[6]....
        /*0098*/ 	.word	0x00011400


	//   ....[7]....
        /*009c*/ 	.word	0x00011410


	//   ....[8]....
        /*00a0*/ 	.word	0x00013ef0


	//   ....[9]....
        /*00a4*/ 	.word	0x00013f00


	//   ....[10]....
        /*00a8*/ 	.word	0x00013f30


	//   ....[11]....
        /*00ac*/ 	.word	0x00013f40


	//   ....[12]....
        /*00b0*/ 	.word	0x00015130


	//   ....[13]....
        /*00b4*/ 	.word	0x00015170


	//   ....[14]....
        /*00b8*/ 	.word	0x000151b0


	//   ....[15]....
        /*00bc*/ 	.word	0x000151c0


	//----- nvinfo : EIATTR_EXIT_INSTR_OFFSETS
	.align		4
.L_1634:
        /*00c0*/ 	.byte	0x04, 0x1c
        /*00c2*/ 	.short	(.L_1636 - .L_1635)


	//   ....[0]....
.L_1635:
        /*00c4*/ 	.word	0x00000320


	//   ....[1]....
        /*00c8*/ 	.word	0x00000b20


	//   ....[2]....
        /*00cc*/ 	.word	0x00000b50


	//   ....[3]....
        /*00d0*/ 	.word	0x000164b0


	//   ....[4]....
        /*00d4*/ 	.word	0x00016580


	//----- nvinfo : EIATTR_CTAIDZ_USED
	.align		4
.L_1636:
        /*00d8*/ 	.byte	0x01, 0x04
	.zero		2


	//----- nvinfo : EIATTR_CRS_STACK_SIZE
	.align		4
        /*00dc*/ 	.byte	0x04, 0x1e
        /*00de*/ 	.short	(.L_1638 - .L_1637)
.L_1637:
        /*00e0*/ 	.word	0x00000000
.L_1638:


//--------------------- .nv.info._ZN5flash24flash_fwd_splitkv_kernelI23Flash_fwd_kernel_traitsILi128ELi64ELi64ELi4ELb0ELb0EN7cutlass6half_tE19Flash_kernel_traitsILi128ELi64ELi64ELi4ES3_EELb1ELb0ELb1ELb0ELb0ELb0ELb0ELb1EEEvNS_16Flash_fwd_paramsE --------------------------
	.section	.nv.info._ZN5flash24flash_fwd_splitkv_kernelI23Flash_fwd_kernel_traitsILi128ELi64ELi64ELi4ELb0ELb0EN7cutlass6half_tE19Flash_kernel_traitsILi128ELi64ELi64ELi4ES3_EELb1ELb0ELb1ELb0ELb0ELb0ELb0ELb1EEEvNS_16Flash_fwd_paramsE,"",@"SHT_CUDA_INFO"
	.sectionflags	@""
	.align	4


	//----- nvinfo : EIATTR_CUDA_API_VERSION
	.align		4
        /*0000*/ 	.byte	0x04, 0x37
        /*0002*/ 	.short	(.L_1640 - .L_1639)
.L_1639:
        /*0004*/ 	.word	0x00000082


	//----- nvinfo : EIATTR_SW2861232_WAR
	.align		4
.L_1640:
        /*0008*/ 	.byte	0x01, 0x35
	.zero		2


	//----- nvinfo : EIATTR_PARAM_CBANK
	.align		4
        /*000c*/ 	.byte	0x04, 0x0a
        /*000e*/ 	.short	(.L_1642 - .L_1641)
	.align		4
.L_1641:
        /*0010*/ 	.word	index@(.nv.constant0._ZN5flash24flash_fwd_splitkv_kernelI23Flash_fwd_kernel_traitsILi128ELi64ELi64ELi4ELb0ELb0EN7cutlass6half_tE19Flash_kernel_traitsILi128ELi64ELi64ELi4ES3_EELb1ELb0ELb1ELb0ELb0ELb0ELb0ELb1EEEvNS_16Flash_fwd_paramsE)
        /*0014*/ 	.short	0x0160
        /*0016*/ 	.short	0x01d0


	//----- nvinfo : EIATTR_CBANK_PARAM_SIZE
	.align		4
.L_1642:
        /*0018*/ 	.byte	0x03, 0x19
        /*001a*/ 	.short	0x01d0


	//----- nvinfo : EIATTR_KPARAM_INFO
	.align		4
        /*001c*/ 	.byte	0x04, 0x17
        /*001e*/ 	.short	(.L_1644 - .L_1643)
.L_1643:
        /*0020*/ 	.word	0x00000000
        /*0024*/ 	.short	0x0000
        /*0026*/ 	.short	0x0000
        /*0028*/ 	.byte	0x00, 0xf0, 0x41, 0x07


	//----- nvinfo : EIATTR_MAXREG_COUNT
	.align		4
.L_1644:
        /*002c*/ 	.byte	0x03, 0x1b
        /*002e*/ 	.short	0x00ff


	//----- nvinfo : EIATTR_NUM_BARRIERS
	.align		4
        /*0030*/ 	.byte	0x02, 0x4c
        /*0032*/ 	.byte	0x01
	.zero		1


	//----- nvinfo : EIATTR_MERCURY_ISA_VERSION
	.align		4
        /*0034*/ 	.byte	0x03, 0x5f
        /*0036*/ 	.short	0x0000


	//----- nvinfo : EIATTR_COOP_GROUP_MASK_REGIDS
	.align		4
        /*0038*/ 	.byte	0x04, 0x29
        /*003a*/ 	.short	(.L_1646 - .L_1645)


	//   ....[0]....
.L_1645:
        /*003c*/ 	.word	0xffffffff


	//   ....[1]....
        /*0040*/ 	.word	0xffffffff


	//   ....[2]....
        /*0044*/ 	.word	0xffffffff


	//   ....[3]....
        /*0048*/ 	.word	0xffffffff


	//   ....[4]....
        /*004c*/ 	.word	0xffffffff


	//   ....[5]....
        /*0050*/ 	.word	0xffffffff


	//   ....[6]....
        /*0054*/ 	.word	0xffffffff


	//   ....[7]....
        /*0058*/ 	.word	0xffffffff


	//   ....[8]....
        /*005c*/ 	.word	0xffffffff


	//   ....[9]....
        /*0060*/ 	.word	0xffffffff


	//   ....[10]....
        /*0064*/ 	.word	0xffffffff


	//   ....[11]....
        /*0068*/ 	.word	0xffffffff


	//   ....[12]....
        /*006c*/ 	.word	0xffffffff


	//   ....[13]....
        /*0070*/ 	.word	0xffffffff


	//   ....[14]....
        /*0074*/ 	.word	0xffffffff


	//   ....[15]....
        /*0078*/ 	.word	0xffffffff


	//----- nvinfo : EIATTR_COOP_GROUP_INSTR_OFFSETS
	.align		4
.L_1646:
        /*007c*/ 	.byte	0x04, 0x28
        /*007e*/ 	.short	(.L_1648 - .L_1647)


	//   ....[0]....
.L_1647:
        /*0080*/ 	.word	0x00010390


	//   ....[1]....
        /*0084*/ 	.word	0x000103c0


	//   ....[2]....
        /*0088*/ 	.word	0x00010410


	//   ....[3]....
        /*008c*/ 	.word	0x00010420


	//   ....[4]....
        /*0090*/ 	.word	0x00013310


	//   ....[5]....
        /*0094*/ 	.word	0x00013350


	//   ....[6]....
        /*0098*/ 	.word	0x00013370


	//   ....[7]....
        /*009c*/ 	.word	0x000133a0


	//   ....[8]....
        /*00a0*/ 	.word	0x00016350


	//   ....[9]....
        /*00a4*/ 	.word	0x00016370


	//   ....[10]....
        /*00a8*/ 	.word	0x00016390


	//   ....[11]....
        /*00ac*/ 	.word	0x000163b0


	//   ....[12]....
        /*00b0*/ 	.word	0x000175e0


	//   ....[13]....
        /*00b4*/ 	.word	0x00017620


	//   ....[14]....
        /*00b8*/ 	.word	0x00017660


	//   ....[15]....
        /*00bc*/ 	.word	0x00017670


	//----- nvinfo : EIATTR_EXIT_INSTR_OFFSETS
	.align		4
.L_1648:
        /*00c0*/ 	.byte	0x04, 0x1c
        /*00c2*/ 	.short	(.L_1650 - .L_1649)


	//   ....[0]....
.L_1649:
        /*00c4*/ 	.word	0x00000310


	//   ....[1]....
        /*00c8*/ 	.word	0x00000bb0


	//   ....[2]....
        /*00cc*/ 	.word	0x00000be0


	//   ....[3]....
        /*00d0*/ 	.word	0x00018990


	//   ....[4]....
        /*00d4*/ 	.word	0x00018a70


	//   ....[5]....
        /*00d8*/ 	.word	0x00018a90


	//----- nvinfo : EIATTR_CTAIDZ_USED
	.align		4
.L_1650:
        /*00dc*/ 	.byte	0x01, 0x04
	.zero		2


	//----- nvinfo : EIATTR_CRS_STACK_SIZE
	.align		4
        /*00e0*/ 	.byte	0x04, 0x1e
        /*00e2*/ 	.short	(.L_1652 - .L_1651)
.L_1651:
        /*00e4*/ 	.word	0x00000000
.L_1652:


//--------------------- .nv.info._ZN5flash24flash_fwd_splitkv_kernelI23Flash_fwd_kernel_traitsILi128ELi64ELi64ELi4ELb0ELb0EN7cutlass6half_tE19Flash_kernel_traitsILi128ELi64ELi64ELi4ES3_EELb1ELb0ELb1ELb0ELb0ELb1ELb0ELb1EEEvNS_16Flash_fwd_paramsE --------------------------
	.section	.nv.info._ZN5flash24flash_fwd_splitkv_kernelI23Flash_fwd_kernel_traitsILi128ELi64ELi64ELi4ELb0ELb0EN7cutlass6half_tE19Flash_kernel_traitsILi128ELi64ELi64ELi4ES3_EELb1ELb0ELb1ELb0ELb0ELb1ELb0ELb1EEEvNS_16Flash_fwd_paramsE,"",@"SHT_CUDA_INFO"
	.sectionflags	@""
	.align	4


	//----- nvinfo : EIATTR_CUDA_API_VERSION
	.align		4
        /*0000*/ 	.byte	0x04, 0x37
        /*0002*/ 	.short	(.L_1654 - .L_1653)
.L_1653:
        /*0004*/ 	.word	0x00000082


	//----- nvinfo : EIATTR_SW2861232_WAR
	.align		4
.L_1654:
        /*0008*/ 	.byte	0x01, 0x35
	.zero		2


	//----- nvinfo : EIATTR_PARAM_CBANK
	.align		4
        /*000c*/ 	.byte	0x04, 0x0a
        /*000e*/ 	.short	(.L_1656 - .L_1655)
	.align		4
.L_1655:
        /*0010*/ 	.word	index@(.nv.constant0._ZN5flash24flash_fwd_splitkv_kernelI23Flash_fwd_kernel_traitsILi128ELi64ELi64ELi4ELb0ELb0EN7cutlass6half_tE19Flash_kernel_traitsILi128ELi64ELi64ELi4ES3_EELb1ELb0ELb1ELb0ELb0ELb1ELb0ELb1EEEvNS_16Flash_fwd_paramsE)
        /*0014*/ 	.short	0x0160
        /*0016*/ 	.short	0x01d0


	//----- nvinfo : EIATTR_CBANK_PARAM_SIZE
	.align		4
.L_1656:
        /*0018*/ 	.byte	0x03, 0x19
        /*001a*/ 	.short	0x01d0


	//----- nvinfo : EIATTR_KPARAM_INFO
	.align		4
        /*001c*/ 	.byte	0x04, 0x17
        /*001e*/ 	.short	(.L_1658 - .L_1657)
.L_1657:
        /*0020*/ 	.word	0x00000000
        /*0024*/ 	.short	0x0000
        /*0026*/ 	.short	0x0000
        /*0028*/ 	.byte	0x00, 0xf0, 0x41, 0x07


	//----- nvinfo : EIATTR_MAXREG_COUNT
	.align		4
.L_1658:
        /*002c*/ 	.byte	0x03, 0x1b
        /*002e*/ 	.short	0x00ff


	//----- nvinfo : EIATTR_NUM_BARRIERS
	.align		4
        /*0030*/ 	.byte	0x02, 0x4c
        /*0032*/ 	.byte	0x01
	.zero		1


	//----- nvinfo : EIATTR_MERCURY_ISA_VERSION
	.align		4
        /*0034*/ 	.byte	0x03, 0x5f
        /*0036*/ 	.short	0x0000


	//----- nvinfo : EIATTR_COOP_GROUP_MASK_REGIDS
	.align		4
        /*0038*/ 	.byte	0x04, 0x29
        /*003a*/ 	.short	(.L_1660 - .L_1659)


	//   ....[0]....
.L_1659:
        /*003c*/ 	.word	0xffffffff


	//   ....[1]....
        /*0040*/ 	.word	0xffffffff


	//   ....[2]....
        /*0044*/ 	.word	0xffffffff


	//   ....[3]....
        /*0048*/ 	.word	0xffffffff


	//   ....[4]....
        /*004c*/ 	.word	0xffffffff


	//   ....[5]....
        /*0050*/ 	.word	0xffffffff


	//   ....[6]....
        /*0054*/ 	.word	0xffffffff


	//   ....[7]....
        /*0058*/ 	.word	0xffffffff


	//   ....[8]....
        /*005c*/ 	.word	0xffffffff


	//   ....[9]....
        /*0060*/ 	.word	0xffffffff


	//   ....[10]....
        /*0064*/ 	.word	0xffffffff


	//   ....[11]....
        /*0068*/ 	.word	0xffffffff


	//   ....[12]....
        /*006c*/ 	.word	0xffffffff


	//   ....[13]....
        /*0070*/ 	.word	0xffffffff


	//   ....[14]....
        /*0074*/ 	.word	0xffffffff


	//   ....[15]....
        /*0078*/ 	.word	0xffffffff


	//----- nvinfo : EIATTR_COOP_GROUP_INSTR_OFFSETS
	.align		4
.L_1660:
        /*007c*/ 	.byte	0x04, 0x28
        /*007e*/ 	.short	(.L_1662 - .L_1661)


	//   ....[0]....
.L_1661:
        /*0080*/ 	.word	0x00010760


	//   ....[1]....
        /*0084*/ 	.word	0x000107b0


	//   ....[2]....
        /*0088*/ 	.word	0x00010810


	//   ....[3]....
        /*008c*/ 	.word	0x00010840


	//   ....[4]....
        /*0090*/ 	.word	0x00013b40


	//   ....[5]....
        /*0094*/ 	.word	0x00013b50


	//   ....[6]....
        /*0098*/ 	.word	0x00013b80


	//   ....[7]....
        /*009c*/ 	.word	0x00013b90


	//   ....[8]....
        /*00a0*/ 	.word	0x00016f70


	//   ....[9]....
        /*00a4*/ 	.word	0x00016f80


	//   ....[10]....
        /*00a8*/ 	.word	0x00016fa0


	//   ....[11]....
        /*00ac*/ 	.word	0x00016fc0


	//   ....[12]....
        /*00b0*/ 	.word	0x000181d0


	//   ....[13]....
        /*00b4*/ 	.word	0x00018210


	//   ....[14]....
        /*00b8*/ 	.word	0x00018250


	//   ....[15]....
        /*00bc*/ 	.word	0x00018260


	//----- nvinfo : EIATTR_EXIT_INSTR_OFFSETS
	.align		4
.L_1662:
        /*00c0*/ 	.byte	0x04, 0x1c
        /*00c2*/ 	.short	(.L_1664 - .L_1663)


	//   ....[0]....
.L_1663:
        /*00c4*/ 	.word	0x00000310


	//   ....[1]....
        /*00c8*/ 	.word	0x00000bb0


	//   ....[2]....
        /*00cc*/ 	.word	0x00000be0


	//   ....[3]....
        /*00d0*/ 	.word	0x00019580


	//   ....[4]....
        /*00d4*/ 	.word	0x00019660


	//   ....[5]....
        /*00d8*/ 	.word	0x00019680


	//----- nvinfo : EIATTR_CTAIDZ_USED
	.align		4
.L_1664:
        /*00dc*/ 	.byte	0x01, 0x04
	.zero		2


	//----- nvinfo : EIATTR_CRS_STACK_SIZE
	.align		4
        /*00e0*/ 	.byte	0x04, 0x1e
        /*00e2*/ 	.short	(.L_1666 - .L_1665)
.L_1665:
        /*00e4*/ 	.word	0x00000000
.L_1666:


//--------------------- .nv.info._ZN5flash24flash_fwd_splitkv_kernelI23Flash_fwd_kernel_traitsILi128ELi64ELi64ELi4ELb0ELb0EN7cutlass6half_tE19Flash_kernel_traitsILi128ELi64ELi64ELi4ES3_EELb1ELb0ELb0ELb0ELb1ELb0ELb1ELb0EEEvNS_16Flash_fwd_paramsE --------------------------
	.section	.nv.info._ZN5flash24flash_fwd_splitkv_kernelI23Flash_fwd_kernel_traitsILi128ELi64ELi64ELi4ELb0ELb0EN7cutlass6half_tE19Flash_kernel_traitsILi128ELi64ELi64ELi4ES3_EELb1ELb0ELb0ELb0ELb1ELb0ELb1ELb0EEEvNS_16Flash_fwd_paramsE,"",@"SHT_CUDA_INFO"
	.sectionflags	@""
	.align	4


	//----- nvinfo : EIATTR_CUDA_API_VERSION
	.align		4
        /*0000*/ 	.byte	0x04, 0x37
        /*0002*/ 	.short	(.L_1668 - .L_1667)
.L_1667:
        /*0004*/ 	.word	0x00000082


	//----- nvinfo : EIATTR_SW2861232_WAR
	.align		4
.L_1668:
        /*0008*/ 	.byte	0x01, 0x35
	.zero		2


	//----- nvinfo : EIATTR_PARAM_CBANK
	.align		4
        /*000c*/ 	.byte	0x04, 0x0a
        /*000e*/ 	.short	(.L_1670 - .L_1669)
	.align		4
.L_1669:
        /*0010*/ 	.word	index@(.nv.constant0._ZN5flash24flash_fwd_splitkv_kernelI23Flash_fwd_kernel_traitsILi128ELi64ELi64ELi4ELb0ELb0EN7cutlass6half_tE19Flash_kernel_traitsILi128ELi64ELi64ELi4ES3_EELb1ELb0ELb0ELb0ELb1ELb0ELb1ELb0EEEvNS_16Flash_fwd_paramsE)
        /*0014*/ 	.short	0x0160
        /*0016*/ 	.short	0x01d0


	//----- nvinfo : EIATTR_CBANK_PARAM_SIZE
	.align		4
.L_1670:
        /*0018*/ 	.byte	0x03, 0x19
        /*001a*/ 	.short	0x01d0


	//----- nvinfo : EIATTR_KPARAM_INFO
	.align		4
        /*001c*/ 	.byte	0x04, 0x17
        /*001e*/ 	.short	(.L_1672 - .L_1671)
.L_1671:
        /*0020*/ 	.word	0x00000000
        /*0024*/ 	.short	0x0000
        /*0026*/ 	.short	0x0000
        /*0028*/ 	.byte	0x00, 0xf0, 0x41, 0x07


	//----- nvinfo : EIATTR_MAXREG_COUNT
	.align		4
.L_1672:
        /*002c*/ 	.byte	0x03, 0x1b
        /*002e*/ 	.short	0x00ff


	//----- nvinfo : EIATTR_NUM_BARRIERS
	.align		4
        /*0030*/ 	.byte	0x02, 0x4c
        /*0032*/ 	.byte	0x01
	.zero		1


	//----- nvinfo : EIATTR_MERCURY_ISA_VERSION
	.align		4
        /*0034*/ 	.byte	0x03, 0x5f
        /*0036*/ 	.short	0x0000


	//----- nvinfo : EIATTR_COOP_GROUP_MASK_REGIDS
	.align		4
        /*0038*/ 	.byte	0x04, 0x29
        /*003a*/ 	.short	(.L_1674 - .L_1673)


	//   ....[0]....
.L_1673:
        /*003c*/ 	.word	0xffffffff


	//   ....[1]....
        /*0040*/ 	.word	0xffffffff


	//   ....[2]....
        /*0044*/ 	.word	0xffffffff


	//   ....[3]....
        /*0048*/ 	.word	0xffffffff


	//   ....[4]....
        /*004c*/ 	.word	0xffffffff


	//   ....[5]....
        /*0050*/ 	.word	0xffffffff


	//   ....[6]....
        /*0054*/ 	.word	0xffffffff


	//   ....[7]....
        /*0058*/ 	.word	0xffffffff


	//   ....[8]....
        /*005c*/ 	.word	0xffffffff


	//   ....[9]....
        /*0060*/ 	.word	0xffffffff


	//   ....[10]....
        /*0064*/ 	.word	0xffffffff


	//   ....[11]....
        /*0068*/ 	.word	0xffffffff


	//   ....[12]....
        /*006c*/ 	.word	0xffffffff


	//   ....[13]....
        /*0070*/ 	.word	0xffffffff


	//   ....[14]....
        /*0074*/ 	.word	0xffffffff


	//   ....[15]....
        /*0078*/ 	.word	0xffffffff


	//----- nvinfo : EIATTR_COOP_GROUP_INSTR_OFFSETS
	.align		4
.L_1674:
        /*007c*/ 	.byte	0x04, 0x28
        /*007e*/ 	.short	(.L_1676 - .L_1675)


	//   ....[0]....
.L_1675:
        /*0080*/ 	.word	0x000039a0


	//   ....[1]....
        /*0084*/ 	.word	0x00003a80


	//   ....[2]....
        /*0088*/ 	.word	0x00003a90


	//   ....[3]....
        /*008c*/ 	.word	0x00003ad0


	//   ....[4]....
        /*0090*/ 	.word	0x000060e0


	//   ....[5]....
        /*0094*/ 	.word	0x000060f0


	//   ....[6]....
        /*0098*/ 	.word	0x00006120


	//   ....[7]....
        /*009c*/ 	.word	0x00006130


	//   ....[8]....
        /*00a0*/ 	.word	0x00008770


	//   ....[9]....
        /*00a4*/ 	.word	0x00008790


	//   ....[10]....
        /*00a8*/ 	.word	0x000087c0


	//   ....[11]....
        /*00ac*/ 	.word	0x000087d0


	//   ....[12]....
        /*00b0*/ 	.word	0x000099e0


	//   ....[13]....
        /*00b4*/ 	.word	0x00009a10


	//   ....[14]....
        /*00b8*/ 	.word	0x00009a70


	//   ....[15]....
        /*00bc*/ 	.word	0x00009a80


	//----- nvinfo : EIATTR_EXIT_INSTR_OFFSETS
	.align		4
.L_1676:
        /*00c0*/ 	.byte	0x04, 0x1c
        /*00c2*/ 	.short	(.L_1678 - .L_1677)


	//   ....[0]....
.L_1677:
        /*00c4*/ 	.word	0x00000410


	//   ....[1]....
        /*00c8*/ 	.word	0x00000bc0


	//   ....[2]....
        /*00cc*/ 	.word	0x00000bf0


	//   ....[3]....
        /*00d0*/ 	.word	0x0000a9b0


	//   ....[4]....
        /*00d4*/ 	.word	0x0000a9e0


	//----- nvinfo : EIATTR_CTAIDZ_USED
	.align		4
.L_1678:
        /*00d8*/ 	.byte	0x01, 0x04
	.zero		2


	//----- nvinfo : EIATTR_CRS_STACK_SIZE
	.align		4
        /*00dc*/ 	.byte	0x04, 0x1e
        /*00de*/ 	.short	(.L_1680 - .L_1679)
.L_1679:
        /*00e0*/ 	.word	0x00000000
.L_1680:


//--------------------- .nv.info._ZN5flash24flash_fwd_splitkv_kernelI23Flash_fwd_kernel_traitsILi128ELi64ELi64ELi4ELb0ELb0EN7cutlass6half_tE19Flash_kernel_traitsILi128ELi64ELi64ELi4ES3_EELb1ELb0ELb0ELb0ELb1ELb1ELb1ELb0EEEvNS_16Flash_fwd_paramsE --------------------------
	.section	.nv.info._ZN5flash24flash_fwd_splitkv_kernelI23Flash_fwd_kernel_traitsILi128ELi64ELi64ELi4ELb0ELb0EN7cutlass6half_tE19Flash_kernel_traitsILi128ELi64ELi64ELi4ES3_EELb1ELb0ELb0ELb0ELb1ELb1ELb1ELb0EEEvNS_16Flash_fwd_paramsE,"",@"SHT_CUDA_INFO"
	.sectionflags	@""
	.align	4


	//----- nvinfo : EIATTR_CUDA_API_VERSION
	.align		4
        /*0000*/ 	.byte	0x04, 0x37
        /*0002*/ 	.short	(.L_1682 - .L_1681)
.L_1681:
        /*0004*/ 	.word	0x00000082


	//----- nvinfo : EIATTR_SW2861232_WAR
	.align		4
.L_1682:
        /*0008*/ 	.byte	0x01, 0x35
	.zero		2


	//----- nvinfo : EIATTR_PARAM_CBANK
	.align		4
        /*000c*/ 	.byte	0x04, 0x0a
        /*000e*/ 	.short	(.L_1684 - .L_1683)
	.align		4
.L_1683:
        /*0010*/ 	.word	index@(.nv.constant0._ZN5flash24flash_fwd_splitkv_kernelI23Flash_fwd_kernel_traitsILi128ELi64ELi64ELi4ELb0ELb0EN7cutlass6half_tE19Flash_kernel_traitsILi128ELi64ELi64ELi4ES3_EELb1ELb0ELb0ELb0ELb1ELb1ELb1ELb0EEEvNS_16Flash_fwd_paramsE)
        /*0014*/ 	.short	0x0160
        /*0016*/ 	.short	0x01d0


	//----- nvinfo : EIATTR_CBANK_PARAM_SIZE
	.align		4
.L_1684:
        /*0018*/ 	.byte	0x03, 0x19
        /*001a*/ 	.short	0x01d0


	//----- nvinfo : EIATTR_KPARAM_INFO
	.align		4
        /*001c*/ 	.byte	0x04, 0x17
        /*001e*/ 	.short	(.L_1686 - .L_1685)
.L_1685:
        /*0020*/ 	.word	0x00000000
        /*0024*/ 	.short	0x0000
        /*0026*/ 	.short	0x0000
        /*0028*/ 	.byte	0x00, 0xf0, 0x41, 0x07


	//----- nvinfo : EIATTR_MAXREG_COUNT
	.align		4
.L_1686:
        /*002c*/ 	.byte	0x03, 0x1b
        /*002e*/ 	.short	0x00ff


	//----- nvinfo : EIATTR_NUM_BARRIERS
	.align		4
        /*0030*/ 	.byte	0x02, 0x4c
        /*0032*/ 	.byte	0x01
	.zero		1


	//----- nvinfo : EIATTR_MERCURY_ISA_VERSION
	.align		4
        /*0034*/ 	.byte	0x03, 0x5f
        /*0036*/ 	.short	0x0000


	//----- nvinfo : EIATTR_COOP_GROUP_MASK_REGIDS
	.align		4
        /*0038*/ 	.byte	0x04, 0x29
        /*003a*/ 	.short	(.L_1688 - .L_1687)


	//   ....[0]....
.L_1687:
        /*003c*/ 	.word	0xffffffff


	//   ....[1]....
        /*0040*/ 	.word	0xffffffff


	//   ....[2]....
        /*0044*/ 	.word	0xffffffff


	//   ....[3]....
        /*0048*/ 	.word	0xffffffff


	//   ....[4]....
        /*004c*/ 	.word	0xffffffff


	//   ....[5]....
        /*0050*/ 	.word	0xffffffff


	//   ....[6]....
        /*0054*/ 	.word	0xffffffff


	//   ....[7]....
        /*0058*/ 	.word	0xffffffff


	//   ....[8]....
        /*005c*/ 	.word	0xffffffff


	//   ....[9]....
        /*0060*/ 	.word	0xffffffff


	//   ....[10]....
        /*0064*/ 	.word	0xffffffff


	//   ....[11]....
        /*0068*/ 	.word	0xffffffff


	//   ....[12]....
        /*006c*/ 	.word	0xffffffff


	//   ....[13]....
        /*0070*/ 	.word	0xffffffff


	//   ....[14]....
        /*0074*/ 	.word	0xffffffff


	//   ....[15]....
        /*0078*/ 	.word	0xffffffff


	//----- nvinfo : EIATTR_COOP_GROUP_INSTR_OFFSETS
	.align		4
.L_1688:
        /*007c*/ 	.byte	0x04, 0x28
        /*007e*/ 	.short	(.L_1690 - .L_1689)


	//   ....[0]....
.L_1689:
        /*0080*/ 	.word	0x00003e00


	//   ....[1]....
        /*0084*/ 	.word	0x00003e30


	//   ....[2]....
        /*0088*/ 	.word	0x00003e50


	//   ....[3]....
        /*008c*/ 	.word	0x00003e70


	//   ....[4]....
        /*0090*/ 	.word	0x000068a0


	//   ....[5]....
        /*0094*/ 	.word	0x000068b0


	//   ....[6]....
        /*0098*/ 	.word	0x000068e0


	//   ....[7]....
        /*009c*/ 	.word	0x000068f0


	//   ....[8]....
        /*00a0*/ 	.word	0x00009380


	//   ....[9]....
        /*00a4*/ 	.word	0x000093a0


	//   ....[10]....
        /*00a8*/ 	.word	0x000093d0


	//   ....[11]....
        /*00ac*/ 	.word	0x000093e0


	//   ....[12]....
        /*00b0*/ 	.word	0x0000a5b0


	//   ....[13]....
        /*00b4*/ 	.word	0x0000a5e0


	//   ....[14]....
        /*00b8*/ 	.word	0x0000a640


	//   ....[15]....
        /*00bc*/ 	.word	0x0000a650


	//----- nvinfo : EIATTR_EXIT_INSTR_OFFSETS
	.align		4
.L_1690:
        /*00c0*/ 	.byte	0x04, 0x1c
        /*00c2*/ 	.short	(.L_1692 - .L_1691)


	//   ....[0]....
.L_1691:
        /*00c4*/ 	.word	0x00000410


	//   ....[1]....
        /*00c8*/ 	.word	0x00000bc0


	//   ....[2]....
        /*00cc*/ 	.word	0x00000bf0


	//   ....[3]....
        /*00d0*/ 	.word	0x0000b580


	//   ....[4]....
        /*00d4*/ 	.word	0x0000b5b0


	//----- nvinfo : EIATTR_CTAIDZ_USED
	.align		4
.L_1692:
        /*00d8*/ 	.byte	0x01, 0x04
	.zero		2


	//----- nvinfo : EIATTR_CRS_STACK_SIZE
	.align		4
        /*00dc*/ 	.byte	0x04, 0x1e
        /*00de*/ 	.short	(.L_1694 - .L_1693)
.L_1693:
        /*00e0*/ 	.word	0x00000000
.L_1694:


//--------------------- .nv.info._ZN5flash24flash_fwd_splitkv_kernelI23Flash_fwd_kernel_traitsILi128ELi64ELi64ELi4ELb0ELb0EN7cutlass6half_tE19Flash_kernel_traitsILi128ELi64ELi64ELi4ES3_EELb1ELb0ELb1ELb0ELb0ELb0ELb1ELb0EEEvNS_16Flash_fwd_paramsE --------------------------
	.section	.nv.info._ZN5flash24flash_fwd_splitkv_kernelI23Flash_fwd_kernel_traitsILi128ELi64ELi64ELi4ELb0ELb0EN7cutlass6half_tE19Flash_kernel_traitsILi128ELi64ELi64ELi4ES3_EELb1ELb0ELb1ELb0ELb0ELb0ELb1ELb0EEEvNS_16Flash_fwd_paramsE,"",@"SHT_CUDA_INFO"
	.sectionflags	@""
	.align	4


	//----- nvinfo : EIATTR_CUDA_API_VERSION
	.align		4
        /*0000*/ 	.byte	0x04, 0x37
        /*0002*/ 	.short	(.L_1696 - .L_1695)
.L_1695:
        /*0004*/ 	.word	0x00000082


	//----- nvinfo : EIATTR_SW2861232_WAR
	.align		4
.L_1696:
        /*0008*/ 	.byte	0x01, 0x35
	.zero		2


	//----- nvinfo : EIATTR_PARAM_CBANK
	.align		4
        /*000c*/ 	.byte	0x04, 0x0a
        /*000e*/ 	.short	(.L_1698 - .L_1697)
	.align		4
.L_1697:
        /*0010*/ 	.word	index@(.nv.constant0._ZN5flash24flash_fwd_splitkv_kernelI23Flash_fwd_kernel_traitsILi128ELi64ELi64ELi4ELb0ELb0EN7cutlass6half_tE19Flash_kernel_traitsILi128ELi64ELi64ELi4ES3_EELb1ELb0ELb1ELb0ELb0ELb0ELb1ELb0EEEvNS_16Flash_fwd_paramsE)
        /*0014*/ 	.short	0x0160
        /*0016*/ 	.short	0x01d0


	//----- nvinfo : EIATTR_CBANK_PARAM_SIZE
	.align		4
.L_1698:
        /*0018*/ 	.byte	0x03, 0x19
        /*001a*/ 	.short	0x01d0


	//----- nvinfo : EIATTR_KPARAM_INFO
	.align		4
        /*001c*/ 	.byte	0x04, 0x17
        /*001e*/ 	.short	(.L_1700 - .L_1699)
.L_1699:
        /*0020*/ 	.word	0x00000000
        /*0024*/ 	.short	0x0000
        /*0026*/ 	.short	0x0000
        /*0028*/ 	.byte	0x00, 0xf0, 0x41, 0x07


	//----- nvinfo : EIATTR_MAXREG_COUNT
	.align		4
.L_1700:
        /*002c*/ 	.byte	0x03, 0x1b
        /*002e*/ 	.short	0x00ff


	//----- nvinfo : EIATTR_NUM_BARRIERS
	.align		4
        /*0030*/ 	.byte	0x02, 0x4c
        /*0032*/ 	.byte	0x01
	.zero		1


	//----- nvinfo : EIATTR_MERCURY_ISA_VERSION
	.align		4
        /*0034*/ 	.byte	0x03, 0x5f
        /*0036*/ 	.short	0x0000


	//----- nvinfo : EIATTR_COOP_GROUP_MASK_REGIDS
	.align		4
        /*0038*/ 	.byte	0x04, 0x29
        /*003a*/ 	.short	(.L_1702 - .L_1701)


	//   ....[0]....
.L_1701:
        /*003c*/ 	.word	0xffffffff


	//   ....[1]....
        /*0040*/ 	.word	0xffffffff


	//   ....[2]....
        /*0044*/ 	.word	0xffffffff


	//   ....[3]....
        /*0048*/ 	.word	0xffffffff


	//   ....[4]....
        /*004c*/ 	.word	0xffffffff


	//   ....[5]....
        /*0050*/ 	.word	0xffffffff


	//   ....[6]....
        /*0054*/ 	.word	0xffffffff


	//   ....[7]....
        /*0058*/ 	.word	0xffffffff


	//   ....[8]....
        /*005c*/ 	.word	0xffffffff


	//   ....[9]....
        /*0060*/ 	.word	0xffffffff


	//   ....[10]....
        /*0064*/ 	.word	0xffffffff


	//   ....[11]....
        /*0068*/ 	.word	0xffffffff


	//   ....[12]....
        /*006c*/ 	.word	0xffffffff


	//   ....[13]....
        /*0070*/ 	.word	0xffffffff


	//   ....[14]....
        /*0074*/ 	.word	0xffffffff


	//   ....[15]....
        /*0078*/ 	.word	0xffffffff


	//----- nvinfo : EIATTR_COOP_GROUP_INSTR_OFFSETS
	.align		4
.L_1702:
        /*007c*/ 	.byte	0x04, 0x28
        /*007e*/ 	.short	(.L_1704 - .L_1703)


	//   ....[0]....
.L_1703:
        /*0080*/ 	.word	0x00004f30


	//   ....[1]....
        /*0084*/ 	.word	0x00004f80


	//   ....[2]....
        /*0088*/ 	.word	0x00004fe0


	//   ....[3]....
        /*008c*/ 	.word	0x00005010


	//   ....[4]....
        /*0090*/ 	.word	0x00007fc0


	//   ....[5]....
        /*0094*/ 	.word	0x00007fd0


	//   ....[6]....
        /*0098*/ 	.word	0x00008000


	//   ....[7]....
        /*009c*/ 	.word	0x00008010


	//   ....[8]....
        /*00a0*/ 	.word	0x0000afb0


	//   ....[9]....
        /*00a4*/ 	.word	0x0000afd0


	//   ....[10]....
        /*00a8*/ 	.word	0x0000aff0


	//   ....[11]....
        /*00ac*/ 	.word	0x0000b010


	//   ....[12]....
        /*00b0*/ 	.word	0x0000c230


	//   ....[13]....
        /*00b4*/ 	.word	0x0000c270


	//   ....[14]....
        /*00b8*/ 	.word	0x0000c2e0


	//   ....[15]....
        /*00bc*/ 	.word	0x0000c300


	//----- nvinfo : EIATTR_EXIT_INSTR_OFFSETS
	.align		4
.L_1704:
        /*00c0*/ 	.byte	0x04, 0x1c
        /*00c2*/ 	.short	(.L_1706 - .L_1705)


	//   ....[0]....
.L_1705:
        /*00c4*/ 	.word	0x00000410


	//   ....[1]....
        /*00c8*/ 	.word	0x00000e50


	//   ....[2]....
        /*00cc*/ 	.word	0x00000e80


	//   ....[3]....
        /*00d0*/ 	.word	0x0000d410


	//   ....[4]....
        /*00d4*/ 	.word	0x0000d450


	//   ....[5]....
        /*00d8*/ 	.word	0x0000d470


	//----- nvinfo : EIATTR_CTAIDZ_USED
	.align		4
.L_1706:
        /*00dc*/ 	.byte	0x01, 0x04
	.zero		2


	//----- nvinfo : EIATTR_CRS_STACK_SIZE
	.align		4
        /*00e0*/ 	.byte	0x04, 0x1e
        /*00e2*/ 	.short	(.L_1708 - .L_1707)
.L_1707:
        /*00e4*/ 	.word	0x00000000
.L_1708:


//--------------------- .nv.info._ZN5flash24flash_fwd_splitkv_kernelI23Flash_fwd_kernel_traitsILi128ELi64ELi64ELi4ELb0ELb0EN7cutlass6half_tE19Flash_kernel_traitsILi128ELi64ELi64ELi4ES3_EELb1ELb0ELb1ELb0ELb0ELb1ELb1ELb0EEEvNS_16Flash_fwd_paramsE --------------------------
	.section	.nv.info._ZN5flash24flash_fwd_splitkv_kernelI23Flash_fwd_kernel_traitsILi128ELi64ELi64ELi4ELb0ELb0EN7cutlass6half_tE19Flash_kernel_traitsILi128ELi64ELi64ELi4ES3_EELb1ELb0ELb1ELb0ELb0ELb1ELb1ELb0EEEvNS_16Flash_fwd_paramsE,"",@"SHT_CUDA_INFO"
	.sectionflags	@""
	.align	4


	//----- nvinfo : EIATTR_CUDA_API_VERSION
	.align		4
        /*0000*/ 	.byte	0x04, 0x37
        /*0002*/ 	.short	(.L_1710 - .L_1709)
.L_1709:
        /*0004*/ 	.word	0x00000082


	//----- nvinfo : EIATTR_SW2861232_WAR
	.align		4
.L_1710:
        /*0008*/ 	.byte	0x01, 0x35
	.zero		2


	//----- nvinfo : EIATTR_PARAM_CBANK
	.align		4
        /*000c*/ 	.byte	0x04, 0x0a
        /*000e*/ 	.short	(.L_1712 - .L_1711)
	.align		4
.L_1711:
        /*0010*/ 	.word	index@(.nv.constant0._ZN5flash24flash_fwd_splitkv_kernelI23Flash_fwd_kernel_traitsILi128ELi64ELi64ELi4ELb0ELb0EN7cutlass6half_tE19Flash_kernel_traitsILi128ELi64ELi64ELi4ES3_EELb1ELb0ELb1ELb0ELb0ELb1ELb1ELb0EEEvNS_16Flash_fwd_paramsE)
        /*0014*/ 	.short	0x0160
        /*0016*/ 	.short	0x01d0


	//----- nvinfo : EIATTR_CBANK_PARAM_SIZE
	.align		4
.L_1712:
        /*0018*/ 	.byte	0x03, 0x19
        /*001a*/ 	.short	0x01d0


	//----- nvinfo : EIATTR_KPARAM_INFO
	.align		4
        /*001c*/ 	.byte	0x04, 0x17
        /*001e*/ 	.short	(.L_1714 - .L_1713)
.L_1713:
        /*0020*/ 	.word	0x00000000
        /*0024*/ 	.short	0x0000
        /*0026*/ 	.short	0x0000
        /*0028*/ 	.byte	0x00, 0xf0, 0x41, 0x07


	//----- nvinfo : EIATTR_MAXREG_COUNT
	.align		4
.L_1714:
        /*002c*/ 	.byte	0x03, 0x1b
        /*002e*/ 	.short	0x00ff


	//----- nvinfo : EIATTR_NUM_BARRIERS
	.align		4
        /*0030*/ 	.byte	0x02, 0x4c
        /*0032*/ 	.byte	0x01
	.zero		1


	//----- nvinfo : EIATTR_MERCURY_ISA_VERSION
	.align		4
        /*0034*/ 	.byte	0x03, 0x5f
        /*0036*/ 	.short	0x0000


	//----- nvinfo : EIATTR_COOP_GROUP_MASK_REGIDS
	.align		4
        /*0038*/ 	.byte	0x04, 0x29
        /*003a*/ 	.short	(.L_1716 - .L_1715)


	//   ....[0]....
.L_1715:
        /*003c*/ 	.word	0xffffffff


	//   ....[1]....
        /*0040*/ 	.word	0xffffffff


	//   ....[2]....
        /*0044*/ 	.word	0xffffffff


	//   ....[3]....
        /*0048*/ 	.word	0xffffffff


	//   ....[4]....
        /*004c*/ 	.word	0xffffffff


	//   ....[5]....
        /*0050*/ 	.word	0xffffffff


	//   ....[6]....
        /*0054*/ 	.word	0xffffffff


	//   ....[7]....
        /*0058*/ 	.word	0xffffffff


	//   ....[8]....
        /*005c*/ 	.word	0xffffffff


	//   ....[9]....
        /*0060*/ 	.word	0xffffffff


	//   ....[10]....
        /*0064*/ 	.word	0xffffffff


	//   ....[11]....
        /*0068*/ 	.word	0xffffffff


	//   ....[12]....
        /*006c*/ 	.word	0xffffffff


	//   ....[13]....
        /*0070*/ 	.word	0xffffffff


	//   ....[14]....
        /*0074*/ 	.word	0xffffffff


	//   ....[15]....
        /*0078*/ 	.word	0xffffffff


	//----- nvinfo : EIATTR_COOP_GROUP_INSTR_OFFSETS
	.align		4
.L_1716:
        /*007c*/ 	.byte	0x04, 0x28
        /*007e*/ 	.short	(.L_1718 - .L_1717)


	//   ....[0]....
.L_1717:
        /*0080*/ 	.word	0x00005300


	//   ....[1]....
        /*0084*/ 	.word	0x00005350


	//   ....[2]....
        /*0088*/ 	.word	0x000053b0


	//   ....[3]....
        /*008c*/ 	.word	0x000053d0


	//   ....[4]....
        /*0090*/ 	.word	0x00008750


	//   ....[5]....
        /*0094*/ 	.word	0x00008790


	//   ....[6]....
        /*0098*/ 	.word	0x000087b0


	//   ....[7]....
        /*009c*/ 	.word	0x000087d0


	//   ....[8]....
        /*00a0*/ 	.word	0x0000bb70


	//   ....[9]....
        /*00a4*/ 	.word	0x0000bb80


	//   ....[10]....
        /*00a8*/ 	.word	0x0000bba0


	//   ....[11]....
        /*00ac*/ 	.word	0x0000bbc0


	//   ....[12]....
        /*00b0*/ 	.word	0x0000cdc0


	//   ....[13]....
        /*00b4*/ 	.word	0x0000ce00


	//   ....[14]....
        /*00b8*/ 	.word	0x0000ce70


	//   ....[15]....
        /*00bc*/ 	.word	0x0000ce90


	//----- nvinfo : EIATTR_EXIT_INSTR_OFFSETS
	.align		4
.L_1718:
        /*00c0*/ 	.byte	0x04, 0x1c
        /*00c2*/ 	.short	(.L_1720 - .L_1719)


	//   ....[0]....
.L_1719:
        /*00c4*/ 	.word	0x00000410


	//   ....[1]....
        /*00c8*/ 	.word	0x00000e50


	//   ....[2]....
        /*00cc*/ 	.word	0x00000e80


	//   ....[3]....
        /*00d0*/ 	.word	0x0000dfa0


	//   ....[4]....
        /*00d4*/ 	.word	0x0000dfe0


	//   ....[5]....
        /*00d8*/ 	.word	0x0000e000


	//----- nvinfo : EIATTR_CTAIDZ_USED
	.align		4
.L_1720:
        /*00dc*/ 	.byte	0x01, 0x04
	.zero		2


	//----- nvinfo : EIATTR_CRS_STACK_SIZE
	.align		4
        /*00e0*/ 	.byte	0x04, 0x1e
        /*00e2*/ 	.short	(.L_1722 - .L_1721)
.L_1721:
        /*00e4*/ 	.word	0x00000000
.L_1722:


//--------------------- .nv.info._ZN5flash24flash_fwd_splitkv_kernelI23Flash_fwd_kernel_traitsILi128ELi64ELi64ELi4ELb0ELb0EN7cutlass6half_tE19Flash_kernel_traitsILi128ELi64ELi64ELi4ES3_EELb1ELb0ELb0ELb0ELb1ELb0ELb1ELb1EEEvNS_16Flash_fwd_paramsE --------------------------
	.section	.nv.info._ZN5flash24flash_fwd_splitkv_kernelI23Flash_fwd_kernel_traitsILi128ELi64ELi64ELi4ELb0ELb0EN7cutlass6half_tE19Flash_kernel_traitsILi128ELi64ELi64ELi4ES3_EELb1ELb0ELb0ELb0ELb1ELb0ELb1ELb1EEEvNS_16Flash_fwd_paramsE,"",@"SHT_CUDA_INFO"
	.sectionflags	@""
	.align	4


	//----- nvinfo : EIATTR_CUDA_API_VERSION
	.align		4
        /*0000*/ 	.byte	0x04, 0x37
        /*0002*/ 	.short	(.L_1724 - .L_1723)
.L_1723:
        /*0004*/ 	.word	0x00000082


	//----- nvinfo : EIATTR_SW2861232_WAR
	.align		4
.L_1724:
        /*0008*/ 	.byte	0x01, 0x35
	.zero		2


	//----- nvinfo : EIATTR_PARAM_CBANK
	.align		4
        /*000c*/ 	.byte	0x04, 0x0a
        /*000e*/ 	.short	(.L_1726 - .L_1725)
	.align		4
.L_1725:
        /*0010*/ 	.word	index@(.nv.constant0._ZN5flash24flash_fwd_splitkv_kernelI23Flash_fwd_kernel_traitsILi128ELi64ELi64ELi4ELb0ELb0EN7cutlass6half_tE19Flash_kernel_traitsILi128ELi64ELi64ELi4ES3_EELb1ELb0ELb0ELb0ELb1ELb0ELb1ELb1EEEvNS_16Flash_fwd_paramsE)
        /*0014*/ 	.short	0x0160
        /*0016*/ 	.short	0x01d0


	//----- nvinfo : EIATTR_CBANK_PARAM_SIZE
	.align		4
.L_1726:
        /*0018*/ 	.byte	0x03, 0x19
        /*001a*/ 	.short	0x01d0


	//----- nvinfo : EIATTR_KPARAM_INFO
	.align		4
        /*001c*/ 	.byte	0x04, 0x17
        /*001e*/ 	.short	(.L_1728 - .L_1727)
.L_1727:
        /*0020*/ 	.word	0x00000000
        /*0024*/ 	.short	0x0000
        /*0026*/ 	.short	0x0000
        /*0028*/ 	.byte	0x00, 0xf0, 0x41, 0x07


	//----- nvinfo : EIATTR_MAXREG_COUNT
	.align		4
.L_1728:
        /*002c*/ 	.byte	0x03, 0x1b
        /*002e*/ 	.short	0x00ff


	//----- nvinfo : EIATTR_NUM_BARRIERS
	.align		4
        /*0030*/ 	.byte	0x02, 0x4c
        /*0032*/ 	.byte	0x01
	.zero		1


	//----- nvinfo : EIATTR_MERCURY_ISA_VERSION
	.align		4
        /*0034*/ 	.byte	0x03, 0x5f
        /*0036*/ 	.short	0x0000


	//----- nvinfo : EIATTR_COOP_GROUP_MASK_REGIDS
	.align		4
        /*0038*/ 	.byte	0x04, 0x29
        /*003a*/ 	.short	(.L_1730 - .L_1729)


	//   ....[0]....
.L_1729:
        /*003c*/ 	.word	0xffffffff


	//   ....[1]....
        /*0040*/ 	.word	0xffffffff


	//   ....[2]....
        /*0044*/ 	.word	0xffffffff


	//   ....[3]....
        /*0048*/ 	.word	0xffffffff


	//   ....[4]....
        /*004c*/ 	.word	0xffffffff


	//   ....[5]....
        /*0050*/ 	.word	0xffffffff


	//   ....[6]....
        /*0054*/ 	.word	0xffffffff


	//   ....[7]....
        /*0058*/ 	.word	0xffffffff


	//   ....[8]....
        /*005c*/ 	.word	0xffffffff


	//   ....[9]....
        /*0060*/ 	.word	0xffffffff


	//   ....[10]....
        /*0064*/ 	.word	0xffffffff


	//   ....[11]....
        /*0068*/ 	.word	0xffffffff


	//   ....[12]....
        /*006c*/ 	.word	0xffffffff


	//   ....[13]....
        /*0070*/ 	.word	0xffffffff


	//   ....[14]....
        /*0074*/ 	.word	0xffffffff


	//   ....[15]....
        /*0078*/ 	.word	0xffffffff


	//----- nvinfo : EIATTR_COOP_GROUP_INSTR_OFFSETS
	.align		4
.L_1730:
        /*007c*/ 	.byte	0x04, 0x28
        /*007e*/ 	.short	(.L_1732 - .L_1731)


	//   ....[0]....
.L_1731:
        /*0080*/ 	.word	0x0000e670


	//   ....[1]....
        /*0084*/ 	.word	0x0000e6b0


	//   ....[2]....
        /*0088*/ 	.word	0x0000e700


	//   ....[3]....
        /*008c*/ 	.word	0x0000e720


	//   ....[4]....
        /*0090*/ 	.word	0x00010db0


	//   ....[5]....
        /*0094*/ 	.word	0x00010dc0


	//   ....[6]....
        /*0098*/ 	.word	0x00010df0


	//   ....[7]....
        /*009c*/ 	.word	0x00010e00


	//   ....[8]....
        /*00a0*/ 	.word	0x00013480


	//   ....[9]....
        /*00a4*/ 	.word	0x000134a0


	//   ....[10]....
        /*00a8*/ 	.word	0x000134d0


	//   ....[11]....
        /*00ac*/ 	.word	0x000134e0


	//   ....[12]....
        /*00b0*/ 	.word	0x000146f0


	//   ....[13]....
        /*00b4*/ 	.word	0x00014720


	//   ....[14]....
        /*00b8*/ 	.word	0x00014770


	//   ....[15]....
        /*00bc*/ 	.word	0x00014790


	//----- nvinfo : EIATTR_EXIT_INSTR_OFFSETS
	.align		4
.L_1732:
        /*00c0*/ 	.byte	0x04, 0x1c
        /*00c2*/ 	.short	(.L_1734 - .L_1733)


	//   ....[0]....
.L_1733:
        /*00c4*/ 	.word	0x00000420


	//   ....[1]....
        /*00c8*/ 	.word	0x00000be0


	//   ....[2]....
        /*00cc*/ 	.word	0x00000c10


	//   ....[3]....
        /*00d0*/ 	.word	0x000156e0


	//   ....[4]....
        /*00d4*/ 	.word	0x00015710


	//----- nvinfo : EIATTR_CTAIDZ_USED
	.align		4
.L_1734:
        /*00d8*/ 	.byte	0x01, 0x04
	.zero		2


	//----- nvinfo : EIATTR_CRS_STACK_SIZE
	.align		4
        /*00dc*/ 	.byte	0x04, 0x1e
        /*00de*/ 	.short	(.L_1736 - .L_1735)
.L_1735:
        /*00e0*/ 	.word	0x00000000
.L_1736:


//--------------------- .nv.info._ZN5flash24flash_fwd_splitkv_kernelI23Flash_fwd_kernel_traitsILi128ELi64ELi64ELi4ELb0ELb0EN7cutlass6half_tE19Flash_kernel_traitsILi128ELi64ELi64ELi4ES3_EELb1ELb0ELb0ELb0ELb1ELb1ELb1ELb1EEEvNS_16Flash_fwd_paramsE --------------------------
	.section	.nv.info._ZN5flash24flash_fwd_splitkv_kernelI23Flash_fwd_kernel_traitsILi128ELi64ELi64ELi4ELb0ELb0EN7cutlass6half_tE19Flash_kernel_traitsILi128ELi64ELi64ELi4ES3_EELb1ELb0ELb0ELb0ELb1ELb1ELb1ELb1EEEvNS_16Flash_fwd_paramsE,"",@"SHT_CUDA_INFO"
	.sectionflags	@""
	.align	4


	//----- nvinfo : EIATTR_CUDA_API_VERSION
	.align		4
        /*0000*/ 	.byte	0x04, 0x37
        /*0002*/ 	.short	(.L_1738 - .L_1737)
.L_1737:
        /*0004*/ 	.word	0x00000082


	//----- nvinfo : EIATTR_SW2861232_WAR
	.align		4
.L_1738:
        /*0008*/ 	.byte	0x01, 0x35
	.zero		2


	//----- nvinfo : EIATTR_PARAM_CBANK
	.align		4
        /*000c*/ 	.byte	0x04, 0x0a
        /*000e*/ 	.short	(.L_1740 - .L_1739)
	.align		4
.L_1739:
        /*0010*/ 	.word	index@(.nv.constant0._ZN5flash24flash_fwd_splitkv_kernelI23Flash_fwd_kernel_traitsILi128ELi64ELi64ELi4ELb0ELb0EN7cutlass6half_tE19Flash_kernel_traitsILi128ELi64ELi64ELi4ES3_EELb1ELb0ELb0ELb0ELb1ELb1ELb1ELb1EEEvNS_16Flash_fwd_paramsE)
        /*0014*/ 	.short	0x0160
        /*0016*/ 	.short	0x01d0


	//----- nvinfo : EIATTR_CBANK_PARAM_SIZE
	.align		4
.L_1740:
        /*0018*/ 	.byte	0x03, 0x19
        /*001a*/ 	.short	0x01d0


	//----- nvinfo : EIATTR_KPARAM_INFO
	.align		4
        /*001c*/ 	.byte	0x04, 0x17
        /*001e*/ 	.short	(.L_1742 - .L_1741)
.L_1741:
        /*0020*/ 	.word	0x00000000
        /*0024*/ 	.short	0x0000
        /*0026*/ 	.short	0x0000
        /*0028*/ 	.byte	0x00, 0xf0, 0x41, 0x07


	//----- nvinfo : EIATTR_MAXREG_COUNT
	.align		4
.L_1742:
        /*002c*/ 	.byte	0x03, 0x1b
        /*002e*/ 	.short	0x00ff


	//----- nvinfo : EIATTR_NUM_BARRIERS
	.align		4
        /*0030*/ 	.byte	0x02, 0x4c
        /*0032*/ 	.byte	0x01
	.zero		1


	//----- nvinfo : EIATTR_MERCURY_ISA_VERSION
	.align		4
        /*0034*/ 	.byte	0x03, 0x5f
        /*0036*/ 	.short	0x0000


	//----- nvinfo : EIATTR_COOP_GROUP_MASK_REGIDS
	.align		4
        /*0038*/ 	.byte	0x04, 0x29
        /*003a*/ 	.short	(.L_1744 - .L_1743)


	//   ....[0]....
.L_1743:
        /*003c*/ 	.word	0xffffffff


	//   ....[1]....
        /*0040*/ 	.word	0xffffffff


	//   ....[2]....
        /*0044*/ 	.word	0xffffffff


	//   ....[3]....
        /*0048*/ 	.word	0xffffffff


	//   ....[4]....
        /*004c*/ 	.word	0xffffffff


	//   ....[5]....
        /*0050*/ 	.word	0xffffffff


	//   ....[6]....
        /*0054*/ 	.word	0xffffffff


	//   ....[7]....
        /*0058*/ 	.word	0xffffffff


	//   ....[8]....
        /*005c*/ 	.word	0xffffffff


	//   ....[9]....
        /*0060*/ 	.word	0xffffffff


	//   ....[10]....
        /*0064*/ 	.word	0xffffffff


	//   ....[11]....
        /*0068*/ 	.word	0xffffffff


	//   ....[12]....
        /*006c*/ 	.word	0xffffffff


	//   ....[13]....
        /*0070*/ 	.word	0xffffffff


	//   ....[14]....
        /*0074*/ 	.word	0xffffffff


	//   ....[15]....
        /*0078*/ 	.word	0xffffffff


	//----- nvinfo : EIATTR_COOP_GROUP_INSTR_OFFSETS
	.align		4
.L_1744:
        /*007c*/ 	.byte	0x04, 0x28
        /*007e*/ 	.short	(.L_1746 - .L_1745)


	//   ....[0]....
.L_1745:
        /*0080*/ 	.word	0x0000ea40


	//   ....[1]....
        /*0084*/ 	.word	0x0000ea90


	//   ....[2]....
        /*0088*/ 	.word	0x0000eae0


	//   ....[3]....
        /*008c*/ 	.word	0x0000eb10


	//   ....[4]....
        /*0090*/ 	.word	0x00011570


	//   ....[5]....
        /*0094*/ 	.word	0x00011580


	//   ....[6]....
        /*0098*/ 	.word	0x000115b0


	//   ....[7]....
        /*009c*/ 	.word	0x000115c0


	//   ....[8]....
        /*00a0*/ 	.word	0x000140a0


	//   ....[9]....
        /*00a4*/ 	.word	0x000140b0


	//   ....[10]....
        /*00a8*/ 	.word	0x000140e0


	//   ....[11]....
        /*00ac*/ 	.word	0x000140f0


	//   ....[12]....
        /*00b0*/ 	.word	0x000152e0


	//   ....[13]....
        /*00b4*/ 	.word	0x00015310


	//   ....[14]....
        /*00b8*/ 	.word	0x00015360


	//   ....[15]....
        /*00bc*/ 	.word	0x00015380


	//----- nvinfo : EIATTR_EXIT_INSTR_OFFSETS
	.align		4
.L_1746:
        /*00c0*/ 	.byte	0x04, 0x1c
        /*00c2*/ 	.short	(.L_1748 - .L_1747)


	//   ....[0]....
.L_1747:
        /*00c4*/ 	.word	0x00000420


	//   ....[1]....
        /*00c8*/ 	.word	0x00000be0


	//   ....[2]....
        /*00cc*/ 	.word	0x00000c10


	//   ....[3]....
        /*00d0*/ 	.word	0x000162d0


	//   ....[4]....
        /*00d4*/ 	.word	0x00016300


	//----- nvinfo : EIATTR_CTAIDZ_USED
	.align		4
.L_1748:
        /*00d8*/ 	.byte	0x01, 0x04
	.zero		2


	//----- nvinfo : EIATTR_CRS_STACK_SIZE
	.align		4
        /*00dc*/ 	.byte	0x04, 0x1e
        /*00de*/ 	.short	(.L_1750 - .L_1749)
.L_1749:
        /*00e0*/ 	.word	0x00000000
.L_1750:


//--------------------- .nv.info._ZN5flash24flash_fwd_splitkv_kernelI23Flash_fwd_kernel_traitsILi128ELi64ELi64ELi4ELb0ELb0EN7cutlass6half_tE19Flash_kernel_traitsILi128ELi64ELi64ELi4ES3_EELb1ELb0ELb1ELb0ELb0ELb0ELb1ELb1EEEvNS_16Flash_fwd_paramsE --------------------------
	.section	.nv.info._ZN5flash24flash_fwd_splitkv_kernelI23Flash_fwd_kernel_traitsILi128ELi64ELi64ELi4ELb0ELb0EN7cutlass6half_tE19Flash_kernel_traitsILi128ELi64ELi64ELi4ES3_EELb1ELb0ELb1ELb0ELb0ELb0ELb1ELb1EEEvNS_16Flash_fwd_paramsE,"",@"SHT_CUDA_INFO"
	.sectionflags	@""
	.align	4


	//----- nvinfo : EIATTR_CUDA_API_VERSION
	.align		4
        /*0000*/ 	.byte	0x04, 0x37
        /*0002*/ 	.short	(.L_1752 - .L_1751)
.L_1751:
        /*0004*/ 	.word	0x00000082


	//----- nvinfo : EIATTR_SW2861232_WAR
	.align		4
.L_1752:
        /*0008*/ 	.byte	0x01, 0x35
	.zero		2


	//----- nvinfo : EIATTR_PARAM_CBANK
	.align		4
        /*000c*/ 	.byte	0x04, 0x0a
        /*000e*/ 	.short	(.L_1754 - .L_1753)
	.align		4
.L_1753:
        /*0010*/ 	.word	index@(.nv.constant0._ZN5flash24flash_fwd_splitkv_kernelI23Flash_fwd_kernel_traitsILi128ELi64ELi64ELi4ELb0ELb0EN7cutlass6half_tE19Flash_kernel_traitsILi128ELi64ELi64ELi4ES3_EELb1ELb0ELb1ELb0ELb0ELb0ELb1ELb1EEEvNS_16Flash_fwd_paramsE)
        /*0014*/ 	.short	0x0160
        /*0016*/ 	.short	0x01d0


	//----- nvinfo : EIATTR_CBANK_PARAM_SIZE
	.align		4
.L_1754:
        /*0018*/ 	.byte	0x03, 0x19
        /*001a*/ 	.short	0x01d0


	//----- nvinfo : EIATTR_KPARAM_INFO
	.align		4
        /*001c*/ 	.byte	0x04, 0x17
        /*001e*/ 	.short	(.L_1756 - .L_1755)
.L_1755:
        /*0020*/ 	.word	0x00000000
        /*0024*/ 	.short	0x0000
        /*0026*/ 	.short	0x0000
        /*0028*/ 	.byte	0x00, 0xf0, 0x41, 0x07


	//----- nvinfo : EIATTR_MAXREG_COUNT
	.align		4
.L_1756:
        /*002c*/ 	.byte	0x03, 0x1b
        /*002e*/ 	.short	0x00ff


	//----- nvinfo : EIATTR_NUM_BARRIERS
	.align		4
        /*0030*/ 	.byte	0x02, 0x4c
        /*0032*/ 	.byte	0x01
	.zero		1


	//----- nvinfo : EIATTR_MERCURY_ISA_VERSION
	.align		4
        /*0034*/ 	.byte	0x03, 0x5f
        /*0036*/ 	.short	0x0000


	//----- nvinfo : EIATTR_COOP_GROUP_MASK_REGIDS
	.align		4
        /*0038*/ 	.byte	0x04, 0x29
        /*003a*/ 	.short	(.L_1758 - .L_1757)


	//   ....[0]....
.L_1757:
        /*003c*/ 	.word	0xffffffff


	//   ....[1]....
        /*0040*/ 	.word	0xffffffff


	//   ....[2]....
        /*0044*/ 	.word	0xffffffff


	//   ....[3]....
        /*0048*/ 	.word	0xffffffff


	//   ....[4]....
        /*004c*/ 	.word	0xffffffff


	//   ....[5]....
        /*0050*/ 	.word	0xffffffff


	//   ....[6]....
        /*0054*/ 	.word	0xffffffff


	//   ....[7]....
        /*0058*/ 	.word	0xffffffff


	//   ....[8]....
        /*005c*/ 	.word	0xffffffff


	//   ....[9]....
        /*0060*/ 	.word	0xffffffff


	//   ....[10]....
        /*0064*/ 	.word	0xffffffff


	//   ....[11]....
        /*0068*/ 	.word	0xffffffff


	//   ....[12]....
        /*006c*/ 	.word	0xffffffff


	//   ....[13]....
        /*0070*/ 	.word	0xffffffff


	//   ....[14]....
        /*0074*/ 	.word	0xffffffff


	//   ....[15]....
        /*0078*/ 	.word	0xffffffff


	//----- nvinfo : EIATTR_COOP_GROUP_INSTR_OFFSETS
	.align		4
.L_1758:
        /*007c*/ 	.byte	0x04, 0x28
        /*007e*/ 	.short	(.L_1760 - .L_1759)


	//   ....[0]....
.L_1759:
        /*0080*/ 	.word	0x00010640


	//   ....[1]....
        /*0084*/ 	.word	0x00010660


	//   ....[2]....
        /*0088*/ 	.word	0x00010700


	//   ....[3]....
        /*008c*/ 	.word	0x00010710


	//   ....[4]....
        /*0090*/ 	.word	0x00013630


	//   ....[5]....
        /*0094*/ 	.word	0x00013640


	//   ....[6]....
        /*0098*/ 	.word	0x00013680


	//   ....[7]....
        /*009c*/ 	.word	0x00013690


	//   ....[8]....
        /*00a0*/ 	.word	0x00016610


	//   ....[9]....
        /*00a4*/ 	.word	0x00016630


	//   ....[10]....
        /*00a8*/ 	.word	0x00016650


	//   ....[11]....
        /*00ac*/ 	.word	0x00016670


	//   ....[12]....
        /*00b0*/ 	.word	0x00017880


	//   ....[13]....
        /*00b4*/ 	.word	0x000178c0


	//   ....[14]....
        /*00b8*/ 	.word	0x00017920


	//   ....[15]....
        /*00bc*/ 	.word	0x00017940


	//----- nvinfo : EIATTR_EXIT_INSTR_OFFSETS
	.align		4
.L_1760:
        /*00c0*/ 	.byte	0x04, 0x1c
        /*00c2*/ 	.short	(.L_1762 - .L_1761)


	//   ....[0]....
.L_1761:
        /*00c4*/ 	.word	0x00000420


	//   ....[1]....
        /*00c8*/ 	.word	0x00000e60


	//   ....[2]....
        /*00cc*/ 	.word	0x00000e90


	//   ....[3]....
        /*00d0*/ 	.word	0x00018ac0


	//   ....[4]....
        /*00d4*/ 	.word	0x00018b00


	//   ....[5]....
        /*00d8*/ 	.word	0x00018b20


	//----- nvinfo : EIATTR_CTAIDZ_USED
	.align		4
.L_1762:
        /*00dc*/ 	.byte	0x01, 0x04
	.zero		2


	//----- nvinfo : EIATTR_CRS_STACK_SIZE
	.align		4
        /*00e0*/ 	.byte	0x04, 0x1e
        /*00e2*/ 	.short	(.L_1764 - .L_1763)
.L_1763:
        /*00e4*/ 	.word	0x00000000
.L_1764:


//--------------------- .nv.info._ZN5flash24flash_fwd_splitkv_kernelI23Flash_fwd_kernel_traitsILi128ELi64ELi64ELi4ELb0ELb0EN7cutlass6half_tE19Flash_kernel_traitsILi128ELi64ELi64ELi4ES3_EELb1ELb0ELb1ELb0ELb0ELb1ELb1ELb1EEEvNS_16Flash_fwd_paramsE --------------------------
	.section	.nv.info._ZN5flash24flash_fwd_splitkv_kernelI23Flash_fwd_kernel_traitsILi128ELi64ELi64ELi4ELb0ELb0EN7cutlass6half_tE19Flash_kernel_traitsILi128ELi64ELi64ELi4ES3_EELb1ELb0ELb1ELb0ELb0ELb1ELb1ELb1EEEvNS_16Flash_fwd_paramsE,"",@"SHT_CUDA_INFO"
	.sectionflags	@""
	.align	4


	//----- nvinfo : EIATTR_CUDA_API_VERSION
	.align		4
        /*0000*/ 	.byte	0x04, 0x37
        /*0002*/ 	.short	(.L_1766 - .L_1765)
.L_1765:
        /*0004*/ 	.word	0x00000082


	//----- nvinfo : EIATTR_SW2861232_WAR
	.align		4
.L_1766:
        /*0008*/ 	.byte	0x01, 0x35
	.zero		2


	//----- nvinfo : EIATTR_PARAM_CBANK
	.align		4
        /*000c*/ 	.byte	0x04, 0x0a
        /*000e*/ 	.short	(.L_1768 - .L_1767)
	.align		4
.L_1767:
        /*0010*/ 	.word	index@(.nv.constant0._ZN5flash24flash_fwd_splitkv_kernelI23Flash_fwd_kernel_traitsILi128ELi64ELi64ELi4ELb0ELb0EN7cutlass6half_tE19Flash_kernel_traitsILi128ELi64ELi64ELi4ES3_EELb1ELb0ELb1ELb0ELb0ELb1ELb1ELb1EEEvNS_16Flash_fwd_paramsE)
        /*0014*/ 	.short	0x0160
        /*0016*/ 	.short	0x01d0


	//----- nvinfo : EIATTR_CBANK_PARAM_SIZE
	.align		4
.L_1768:
        /*0018*/ 	.byte	0x03, 0x19
        /*001a*/ 	.short	0x01d0


	//----- nvinfo : EIATTR_KPARAM_INFO
	.align		4
        /*001c*/ 	.byte	0x04, 0x17
        /*001e*/ 	.short	(.L_1770 - .L_1769)
.L_1769:
        /*0020*/ 	.word	0x00000000
        /*0024*/ 	.short	0x0000
        /*0026*/ 	.short	0x0000
        /*0028*/ 	.byte	0x00, 0xf0, 0x41, 0x07


	//----- nvinfo : EIATTR_MAXREG_COUNT
	.align		4
.L_1770:
        /*002c*/ 	.byte	0x03, 0x1b
        /*002e*/ 	.short	0x00ff


	//----- nvinfo : EIATTR_NUM_BARRIERS
	.align		4
        /*0030*/ 	.byte	0x02, 0x4c
        /*0032*/ 	.byte	0x01
	.zero		1


	//----- nvinfo : EIATTR_MERCURY_ISA_VERSION
	.align		4
        /*0034*/ 	.byte	0x03, 0x5f
        /*0036*/ 	.short	0x0000


	//----- nvinfo : EIATTR_COOP_GROUP_MASK_REGIDS
	.align		4
        /*0038*/ 	.byte	0x04, 0x29
        /*003a*/ 	.short	(.L_1772 - .L_1771)


	//   ....[0]....
.L_1771:
        /*003c*/ 	.word	0xffffffff


	//   ....[1]....
        /*0040*/ 	.word	0xffffffff


	//   ....[2]....
        /*0044*/ 	.word	0xffffffff


	//   ....[3]....
        /*0048*/ 	.word	0xffffffff


	//   ....[4]....
        /*004c*/ 	.word	0xffffffff


	//   ....[5]....
        /*0050*/ 	.word	0xffffffff


	//   ....[6]....
        /*0054*/ 	.word	0xffffffff


	//   ....[7]....
        /*0058*/ 	.word	0xffffffff


	//   ....[8]....
        /*005c*/ 	.word	0xffffffff


	//   ....[9]....
        /*0060*/ 	.word	0xffffffff


	//   ....[10]....
        /*0064*/ 	.word	0xffffffff


	//   ....[11]....
        /*0068*/ 	.word	0xffffffff


	//   ....[12]....
        /*006c*/ 	.word	0xffffffff


	//   ....[13]....
        /*0070*/ 	.word	0xffffffff


	//   ....[14]....
        /*0074*/ 	.word	0xffffffff


	//   ....[15]....
        /*0078*/ 	.word	0xffffffff


	//----- nvinfo : EIATTR_COOP_GROUP_INSTR_OFFSETS
	.align		4
.L_1772:
        /*007c*/ 	.byte	0x04, 0x28
        /*007e*/ 	.short	(.L_1774 - .L_1773)


	//   ....[0]....
.L_1773:
        /*0080*/ 	.word	0x00010a40


	//   ....[1]....
        /*0084*/ 	.word	0x00010a60


	//   ....[2]....
        /*0088*/ 	.word	0x00010b00


	//   ....[3]....
        /*008c*/ 	.word	0x00010b10


	//   ....[4]....
        /*0090*/ 	.word	0x00013e20


	//   ....[5]....
        /*0094*/ 	.word	0x00013e30


	//   ....[6]....
        /*0098*/ 	.word	0x00013e60


	//   ....[7]....
        /*009c*/ 	.word	0x00013e70


	//   ....[8]....
        /*00a0*/ 	.word	0x00017240


	//   ....[9]....
        /*00a4*/ 	.word	0x00017250


	//   ....[10]....
        /*00a8*/ 	.word	0x00017270


	//   ....[11]....
        /*00ac*/ 	.word	0x00017290


	//   ....[12]....
        /*00b0*/ 	.word	0x00018490


	//   ....[13]....
        /*00b4*/ 	.word	0x000184d0


	//   ....[14]....
        /*00b8*/ 	.word	0x00018530


	//   ....[15]....
        /*00bc*/ 	.word	0x00018550


	//----- nvinfo : EIATTR_EXIT_INSTR_OFFSETS
	.align		4
.L_1774:
        /*00c0*/ 	.byte	0x04, 0x1c
        /*00c2*/ 	.short	(.L_1776 - .L_1775)


	//   ....[0]....
.L_1775:
        /*00c4*/ 	.word	0x00000420


	//   ....[1]....
        /*00c8*/ 	.word	0x00000e60


	//   ....[2]....
        /*00cc*/ 	.word	0x00000e90


	//   ....[3]....
        /*00d0*/ 	.word	0x000196d0


	//   ....[4]....
        /*00d4*/ 	.word	0x00019710


	//   ....[5]....
        /*00d8*/ 	.word	0x00019730


	//----- nvinfo : EIATTR_CTAIDZ_USED
	.align		4
.L_1776:
        /*00dc*/ 	.byte	0x01, 0x04
	.zero		2


	//----- nvinfo : EIATTR_CRS_STACK_SIZE
	.align		4
        /*00e0*/ 	.byte	0x04, 0x1e
        /*00e2*/ 	.short	(.L_1778 - .L_1777)
.L_1777:
        /*00e4*/ 	.word	0x00000000
.L_1778:


//--------------------- .nv.callgraph             --------------------------
	.section	.nv.callgraph,"",@"SHT_CUDA_CALLGRAPH"
	.align	4
	.sectionentsize	8
	.align		4
        /*0000*/ 	.word	0x00000000
	.align		4
        /*0004*/ 	.word	0xffffffff
	.align		4
        /*0008*/ 	.word	0x00000000
	.align		4
        /*000c*/ 	.word	0xfffffffe
	.align		4
        /*0010*/ 	.word	0x00000000
	.align		4
        /*0014*/ 	.word	0xfffffffd
	.align		4
        /*0018*/ 	.word	0x00000000
	.align		4
        /*001c*/ 	.word	0xfffffffc


//--------------------- .nv.rel.action            --------------------------
	.section	.nv.rel.action,"",@"SHT_CUDA_RELOCINFO"
	.align	8
	.sectionentsize	8
        /*0000*/ 	.byte	0x73, 0x00, 0x00, 0x00, 0x00, 0x00, 0x00, 0x00, 0x00, 0x00, 0x00, 0x11, 0x25, 0x00, 0x05, 0x36


//--------------------- .nv.constant4             --------------------------
	.section	.nv.constant4,"a",@progbits
	.align	8
	.align		8
.nv.constant4:
        /*0000*/ 	.dword	_ZN79_INTERNAL_ba76c388_43_flash_fwd_split_hdim128_fp16_causal_sm80_cu_2acf44d3_27624cuda3std3__45__cpo5beginE
	.align		8
        /*0008*/ 	.dword	_ZN79_INTERNAL_ba76c388_43_flash_fwd_split_hdim128_fp16_causal_sm80_cu_2acf44d3_27624cuda3std3__45__cpo3endE
	.align		8
        /*0010*/ 	.dword	_ZN79_INTERNAL_ba76c388_43_flash_fwd_split_hdim128_fp16_causal_sm80_cu_2acf44d3_27624cuda3std3__45__cpo6cbeginE
	.align		8
        /*0018*/ 	.dword	_ZN79_INTERNAL_ba76c388_43_flash_fwd_split_hdim128_fp16_causal_sm80_cu_2acf44d3_27624cuda3std3__45__cpo4cendE
	.align		8
        /*0020*/ 	.dword	_ZN79_INTERNAL_ba76c388_43_flash_fwd_split_hdim128_fp16_causal_sm80_cu_2acf44d3_27624cuda3std3__481_GLOBAL__N__ba76c388_43_flash_fwd_split_hdim128_fp16_causal_sm80_cu_2acf44d3_27626ignoreE
	.align		8
        /*0028*/ 	.dword	_ZN79_INTERNAL_ba76c388_43_flash_fwd_split_hdim128_fp16_causal_sm80_cu_2acf44d3_27624cuda3std3__419piecewise_constructE
	.align		8
        /*0030*/ 	.dword	_ZN79_INTERNAL_ba76c388_43_flash_fwd_split_hdim128_fp16_causal_sm80_cu_2acf44d3_27624cuda3std3__48in_placeE
	.align		8
        /*0038*/ 	.dword	_ZN79_INTERNAL_ba76c388_43_flash_fwd_split_hdim128_fp16_causal_sm80_cu_2acf44d3_27624cuda3std6ranges3__45__cpo4swapE
	.align		8
        /*0040*/ 	.dword	_ZN79_INTERNAL_ba76c388_43_flash_fwd_split_hdim128_fp16_causal_sm80_cu_2acf44d3_27624cuda3std6ranges3__45__cpo9iter_moveE
	.align		8
        /*0048*/ 	.dword	_ZN79_INTERNAL_ba76c388_43_flash_fwd_split_hdim128_fp16_causal_sm80_cu_2acf44d3_27624cute7productE
	.align		8
        /*0050*/ 	.dword	_ZN79_INTERNAL_ba76c388_43_flash_fwd_split_hdim128_fp16_causal_sm80_cu_2acf44d3_27624cute1_E


//--------------------- .nv.constant0._ZN5flash32flash_fwd_splitkv_combine_kernelI23Flash_fwd_kernel_traitsILi128ELi64ELi128ELi4ELb0ELb0EN7cutlass6half_tE19Flash_kernel_traitsILi128ELi64ELi128ELi4ES3_EELi4ELi7ELb0EEEvNS_16Flash_fwd_paramsE --------------------------
	.section	.nv.constant0._ZN5flash32flash_fwd_splitkv_combine_kernelI23Flash_fwd_kernel_traitsILi128ELi64ELi128ELi4ELb0ELb0EN7cutlass6half_tE19Flash_kernel_traitsILi128ELi64ELi128ELi4ES3_EELi4ELi7ELb0EEEvNS_16Flash_fwd_paramsE,"a",@progbits
	.sectionflags	@""
	.align	4
.nv.constant0._ZN5flash32flash_fwd_splitkv_combine_kernelI23Flash_fwd_kernel_traitsILi128ELi64ELi128ELi4ELb0ELb0EN7cutlass6half_tE19Flash_kernel_traitsILi128ELi64ELi128ELi4ES3_EELi4ELi7ELb0EEEvNS_16Flash_fwd_paramsE:
	.zero		816


//--------------------- .nv.constant0._ZN5flash32flash_fwd_splitkv_combine_kernelI23Flash_fwd_kernel_traitsILi128ELi64ELi128ELi4ELb0ELb0EN7cutlass6half_tE19Flash_kernel_traitsILi128ELi64ELi128ELi4ES3_EELi4ELi6ELb0EEEvNS_16Flash_fwd_paramsE --------------------------
	.section	.nv.constant0._ZN5flash32flash_fwd_splitkv_combine_kernelI23Flash_fwd_kernel_traitsILi128ELi64ELi128ELi4ELb0ELb0EN7cutlass6half_tE19Flash_kernel_traitsILi128ELi64ELi128ELi4ES3_EELi4ELi6ELb0EEEvNS_16Flash_fwd_paramsE,"a",@progbits
	.sectionflags	@""
	.align	4
.nv.constant0._ZN5flash32flash_fwd_splitkv_combine_kernelI23Flash_fwd_kernel_traitsILi128ELi64ELi128ELi4ELb0ELb0EN7cutlass6half_tE19Flash_kernel_traitsILi128ELi64ELi128ELi4ES3_EELi4ELi6ELb0EEEvNS_16Flash_fwd_paramsE:
	.zero		816


//--------------------- .nv.constant0._ZN5flash32flash_fwd_splitkv_combine_kernelI23Flash_fwd_kernel_traitsILi128ELi64ELi128ELi4ELb0ELb0EN7cutlass6half_tE19Flash_kernel_traitsILi128ELi64ELi128ELi4ES3_EELi4ELi5ELb0EEEvNS_16Flash_fwd_paramsE --------------------------
	.section	.nv.constant0._ZN5flash32flash_fwd_splitkv_combine_kernelI23Flash_fwd_kernel_traitsILi128ELi64ELi128ELi4ELb0ELb0EN7cutlass6half_tE19Flash_kernel_traitsILi128ELi64ELi128ELi4ES3_EELi4ELi5ELb0EEEvNS_16Flash_fwd_paramsE,"a",@progbits
	.sectionflags	@""
	.align	4
.nv.constant0._ZN5flash32flash_fwd_splitkv_combine_kernelI23Flash_fwd_kernel_traitsILi128ELi64ELi128ELi4ELb0ELb0EN7cutlass6half_tE19Flash_kernel_traitsILi128ELi64ELi128ELi4ES3_EELi4ELi5ELb0EEEvNS_16Flash_fwd_paramsE:
	.zero		816


//--------------------- .nv.constant0._ZN5flash32flash_fwd_splitkv_combine_kernelI23Flash_fwd_kernel_traitsILi128ELi64ELi128ELi4ELb0ELb0EN7cutlass6half_tE19Flash_kernel_traitsILi128ELi64ELi128ELi4ES3_EELi4ELi4ELb0EEEvNS_16Flash_fwd_paramsE --------------------------
	.section	.nv.constant0._ZN5flash32flash_fwd_splitkv_combine_kernelI23Flash_fwd_kernel_traitsILi128ELi64ELi128ELi4ELb0ELb0EN7cutlass6half_tE19Flash_kernel_traitsILi128ELi64ELi128ELi4ES3_EELi4ELi4ELb0EEEvNS_16Flash_fwd_paramsE,"a",@progbits
	.sectionflags	@""
	.align	4
.nv.constant0._ZN5flash32flash_fwd_splitkv_combine_kernelI23Flash_fwd_kernel_traitsILi128ELi64ELi128ELi4ELb0ELb0EN7cutlass6half_tE19Flash_kernel_traitsILi128ELi64ELi128ELi4ES3_EELi4ELi4ELb0EEEvNS_16Flash_fwd_paramsE:
	.zero		816


//--------------------- .nv.constant0._ZN5flash32flash_fwd_splitkv_combine_kernelI23Flash_fwd_kernel_traitsILi128ELi64ELi128ELi4ELb0ELb0EN7cutlass6half_tE19Flash_kernel_traitsILi128ELi64ELi128ELi4ES3_EELi4ELi3ELb0EEEvNS_16Flash_fwd_paramsE --------------------------
	.section	.nv.constant0._ZN5flash32flash_fwd_splitkv_combine_kernelI23Flash_fwd_kernel_traitsILi128ELi64ELi128ELi4ELb0ELb0EN7cutlass6half_tE19Flash_kernel_traitsILi128ELi64ELi128ELi4ES3_EELi4ELi3ELb0EEEvNS_16Flash_fwd_paramsE,"a",@progbits
	.sectionflags	@""
	.align	4
.nv.constant0._ZN5flash32flash_fwd_splitkv_combine_kernelI23Flash_fwd_kernel_traitsILi128ELi64ELi128ELi4ELb0ELb0EN7cutlass6half_tE19Flash_kernel_traitsILi128ELi64ELi128ELi4ES3_EELi4ELi3ELb0EEEvNS_16Flash_fwd_paramsE:
	.zero		816


//--------------------- .nv.constant0._ZN5flash32flash_fwd_splitkv_combine_kernelI23Flash_fwd_kernel_traitsILi128ELi64ELi128ELi4ELb0ELb0EN7cutlass6half_tE19Flash_kernel_traitsILi128ELi64ELi128ELi4ES3_EELi4ELi2ELb0EEEvNS_16Flash_fwd_paramsE --------------------------
	.section	.nv.constant0._ZN5flash32flash_fwd_splitkv_combine_kernelI23Flash_fwd_kernel_traitsILi128ELi64ELi128ELi4ELb0ELb0EN7cutlass6half_tE19Flash_kernel_traitsILi128ELi64ELi128ELi4ES3_EELi4ELi2ELb0EEEvNS_16Flash_fwd_paramsE,"a",@progbits
	.sectionflags	@""
	.align	4
.nv.constant0._ZN5flash32flash_fwd_splitkv_combine_kernelI23Flash_fwd_kernel_traitsILi128ELi64ELi128ELi4ELb0ELb0EN7cutlass6half_tE19Flash_kernel_traitsILi128ELi64ELi128ELi4ES3_EELi4ELi2ELb0EEEvNS_16Flash_fwd_paramsE:
	.zero		816


//--------------------- .nv.constant0._ZN5flash32flash_fwd_splitkv_combine_kernelI23Flash_fwd_kernel_traitsILi128ELi64ELi128ELi4ELb0ELb0EN7cutlass6half_tE19Flash_kernel_traitsILi128ELi64ELi128ELi4ES3_EELi4ELi1ELb0EEEvNS_16Flash_fwd_paramsE --------------------------
	.section	.nv.constant0._ZN5flash32flash_fwd_splitkv_combine_kernelI23Flash_fwd_kernel_traitsILi128ELi64ELi128ELi4ELb0ELb0EN7cutlass6half_tE19Flash_kernel_traitsILi128ELi64ELi128ELi4ES3_EELi4ELi1ELb0EEEvNS_16Flash_fwd_paramsE,"a",@progbits
	.sectionflags	@""
	.align	4
.nv.constant0._ZN5flash32flash_fwd_splitkv_combine_kernelI23Flash_fwd_kernel_traitsILi128ELi64ELi128ELi4ELb0ELb0EN7cutlass6half_tE19Flash_kernel_traitsILi128ELi64ELi128ELi4ES3_EELi4ELi1ELb0EEEvNS_16Flash_fwd_paramsE:
	.zero		816


//--------------------- .nv.constant0._ZN5flash32flash_fwd_splitkv_combine_kernelI23Flash_fwd_kernel_traitsILi128ELi64ELi128ELi4ELb0ELb0EN7cutlass6half_tE19Flash_kernel_traitsILi128ELi64ELi128ELi4ES3_EELi4ELi7ELb1EEEvNS_16Flash_fwd_paramsE --------------------------
	.section	.nv.constant0._ZN5flash32flash_fwd_splitkv_combine_kernelI23Flash_fwd_kernel_traitsILi128ELi64ELi128ELi4ELb0ELb0EN7cutlass6half_tE19Flash_kernel_traitsILi128ELi64ELi128ELi4ES3_EELi4ELi7ELb1EEEvNS_16Flash_fwd_paramsE,"a",@progbits
	.sectionflags	@""
	.align	4
.nv.constant0._ZN5flash32flash_fwd_splitkv_combine_kernelI23Flash_fwd_kernel_traitsILi128ELi64ELi128ELi4ELb0ELb0EN7cutlass6half_tE19Flash_kernel_traitsILi128ELi64ELi128ELi4ES3_EELi4ELi7ELb1EEEvNS_16Flash_fwd_paramsE:
	.zero		816


//--------------------- .nv.constant0._ZN5flash32flash_fwd_splitkv_combine_kernelI23Flash_fwd_kernel_traitsILi128ELi64ELi128ELi4ELb0ELb0EN7cutlass6half_tE19Flash_kernel_traitsILi128ELi64ELi128ELi4ES3_EELi4ELi6ELb1EEEvNS_16Flash_fwd_paramsE --------------------------
	.section	.nv.constant0._ZN5flash32flash_fwd_splitkv_combine_kernelI23Flash_fwd_kernel_traitsILi128ELi64ELi128ELi4ELb0ELb0EN7cutlass6half_tE19Flash_kernel_traitsILi128ELi64ELi128ELi4ES3_EELi4ELi6ELb1EEEvNS_16Flash_fwd_paramsE,"a",@progbits
	.sectionflags	@""
	.align	4
.nv.constant0._ZN5flash32flash_fwd_splitkv_combine_kernelI23Flash_fwd_kernel_traitsILi128ELi64ELi128ELi4ELb0ELb0EN7cutlass6half_tE19Flash_kernel_traitsILi128ELi64ELi128ELi4ES3_EELi4ELi6ELb1EEEvNS_16Flash_fwd_paramsE:
	.zero		816


//--------------------- .nv.constant0._ZN5flash32flash_fwd_splitkv_combine_kernelI23Flash_fwd_kernel_traitsILi128ELi64ELi128ELi4ELb0ELb0EN7cutlass6half_tE19Flash_kernel_traitsILi128ELi64ELi128ELi4ES3_EELi4ELi5ELb1EEEvNS_16Flash_fwd_paramsE --------------------------
	.section	.nv.constant0._ZN5flash32flash_fwd_splitkv_combine_kernelI23Flash_fwd_kernel_traitsILi128ELi64ELi128ELi4ELb0ELb0EN7cutlass6half_tE19Flash_kernel_traitsILi128ELi64ELi128ELi4ES3_EELi4ELi5ELb1EEEvNS_16Flash_fwd_paramsE,"a",@progbits
	.sectionflags	@""
	.align	4
.nv.constant0._ZN5flash32flash_fwd_splitkv_combine_kernelI23Flash_fwd_kernel_traitsILi128ELi64ELi128ELi4ELb0ELb0EN7cutlass6half_tE19Flash_kernel_traitsILi128ELi64ELi128ELi4ES3_EELi4ELi5ELb1EEEvNS_16Flash_fwd_paramsE:
	.zero		816


//--------------------- .nv.constant0._ZN5flash32flash_fwd_splitkv_combine_kernelI23Flash_fwd_kernel_traitsILi128ELi64ELi128ELi4ELb0ELb0EN7cutlass6half_tE19Flash_kernel_traitsILi128ELi64ELi128ELi4ES3_EELi4ELi4ELb1EEEvNS_16Flash_fwd_paramsE --------------------------
	.section	.nv.constant0._ZN5flash32flash_fwd_splitkv_combine_kernelI23Flash_fwd_kernel_traitsILi128ELi64ELi128ELi4ELb0ELb0EN7cutlass6half_tE19Flash_kernel_traitsILi128ELi64ELi128ELi4ES3_EELi4ELi4ELb1EEEvNS_16Flash_fwd_paramsE,"a",@progbits
	.sectionflags	@""
	.align	4
.nv.constant0._ZN5flash32flash_fwd_splitkv_combine_kernelI23Flash_fwd_kernel_traitsILi128ELi64ELi128ELi4ELb0ELb0EN7cutlass6half_tE19Flash_kernel_traitsILi128ELi64ELi128ELi4ES3_EELi4ELi4ELb1EEEvNS_16Flash_fwd_paramsE:
	.zero		816


//--------------------- .nv.constant0._ZN5flash32flash_fwd_splitkv_combine_kernelI23Flash_fwd_kernel_traitsILi128ELi64ELi128ELi4ELb0ELb0EN7cutlass6half_tE19Flash_kernel_traitsILi128ELi64ELi128ELi4ES3_EELi4ELi3ELb1EEEvNS_16Flash_fwd_paramsE --------------------------
	.section	.nv.constant0._ZN5flash32flash_fwd_splitkv_combine_kernelI23Flash_fwd_kernel_traitsILi128ELi64ELi128ELi4ELb0ELb0EN7cutlass6half_tE19Flash_kernel_traitsILi128ELi64ELi128ELi4ES3_EELi4ELi3ELb1EEEvNS_16Flash_fwd_paramsE,"a",@progbits
	.sectionflags	@""
	.align	4
.nv.constant0._ZN5flash32flash_fwd_splitkv_combine_kernelI23Flash_fwd_kernel_traitsILi128ELi64ELi128ELi4ELb0ELb0EN7cutlass6half_tE19Flash_kernel_traitsILi128ELi64ELi128ELi4ES3_EELi4ELi3ELb1EEEvNS_16Flash_fwd_paramsE:
	.zero		816


//--------------------- .nv.constant0._ZN5flash32flash_fwd_splitkv_combine_kernelI23Flash_fwd_kernel_traitsILi128ELi64ELi128ELi4ELb0ELb0EN7cutlass6half_tE19Flash_kernel_traitsILi128ELi64ELi128ELi4ES3_EELi4ELi2ELb1EEEvNS_16Flash_fwd_paramsE --------------------------
	.section	.nv.constant0._ZN5flash32flash_fwd_splitkv_combine_kernelI23Flash_fwd_kernel_traitsILi128ELi64ELi128ELi4ELb0ELb0EN7cutlass6half_tE19Flash_kernel_traitsILi128ELi64ELi128ELi4ES3_EELi4ELi2ELb1EEEvNS_16Flash_fwd_paramsE,"a",@progbits
	.sectionflags	@""
	.align	4
.nv.constant0._ZN5flash32flash_fwd_splitkv_combine_kernelI23Flash_fwd_kernel_traitsILi128ELi64ELi128ELi4ELb0ELb0EN7cutlass6half_tE19Flash_kernel_traitsILi128ELi64ELi128ELi4ES3_EELi4ELi2ELb1EEEvNS_16Flash_fwd_paramsE:
	.zero		816


//--------------------- .nv.constant0._ZN5flash32flash_fwd_splitkv_combine_kernelI23Flash_fwd_kernel_traitsILi128ELi64ELi128ELi4ELb0ELb0EN7cutlass6half_tE19Flash_kernel_traitsILi128ELi64ELi128ELi4ES3_EELi4ELi1ELb1EEEvNS_16Flash_fwd_paramsE --------------------------
	.section	.nv.constant0._ZN5flash32flash_fwd_splitkv_combine_kernelI23Flash_fwd_kernel_traitsILi128ELi64ELi128ELi4ELb0ELb0EN7cutlass6half_tE19Flash_kernel_traitsILi128ELi64ELi128ELi4ES3_EELi4ELi1ELb1EEEvNS_16Flash_fwd_paramsE,"a",@progbits
	.sectionflags	@""
	.align	4
.nv.constant0._ZN5flash32flash_fwd_splitkv_combine_kernelI23Flash_fwd_kernel_traitsILi128ELi64ELi128ELi4ELb0ELb0EN7cutlass6half_tE19Flash_kernel_traitsILi128ELi64ELi128ELi4ES3_EELi4ELi1ELb1EEEvNS_16Flash_fwd_paramsE:
	.zero		816


//--------------------- .nv.constant0._ZN5flash24flash_fwd_splitkv_kernelI23Flash_fwd_kernel_traitsILi128ELi64ELi128ELi4ELb0ELb0EN7cutlass6half_tE19Flash_kernel_traitsILi128ELi64ELi128ELi4ES3_EELb1ELb0ELb0ELb0ELb0ELb0ELb0ELb0EEEvNS_16Flash_fwd_paramsE --------------------------
	.section	.nv.constant0._ZN5flash24flash_fwd_splitkv_kernelI23Flash_fwd_kernel_traitsILi128ELi64ELi128ELi4ELb0ELb0EN7cutlass6half_tE19Flash_kernel_traitsILi128ELi64ELi128ELi4ES3_EELb1ELb0ELb0ELb0ELb0ELb0ELb0ELb0EEEvNS_16Flash_fwd_paramsE,"a",@progbits
	.sectionflags	@""
	.align	4
.nv.constant0._ZN5flash24flash_fwd_splitkv_kernelI23Flash_fwd_kernel_traitsILi128ELi64ELi128ELi4ELb0ELb0EN7cutlass6half_tE19Flash_kernel_traitsILi128ELi64ELi128ELi4ES3_EELb1ELb0ELb0ELb0ELb0ELb0ELb0ELb0EEEvNS_16Flash_fwd_paramsE:
	.zero		816


//--------------------- .nv.constant0._ZN5flash24flash_fwd_splitkv_kernelI23Flash_fwd_kernel_traitsILi128ELi64ELi128ELi4ELb0ELb0EN7cutlass6half_tE19Flash_kernel_traitsILi128ELi64ELi128ELi4ES3_EELb1ELb0ELb0ELb0ELb0ELb1ELb0ELb0EEEvNS_16Flash_fwd_paramsE --------------------------
	.section	.nv.constant0._ZN5flash24flash_fwd_splitkv_kernelI23Flash_fwd_kernel_traitsILi128ELi64ELi128ELi4ELb0ELb0EN7cutlass6half_tE19Flash_kernel_traitsILi128ELi64ELi128ELi4ES3_EELb1ELb0ELb0ELb0ELb0ELb1ELb0ELb0EEEvNS_16Flash_fwd_paramsE,"a",@progbits
	.sectionflags	@""
	.align	4
.nv.constant0._ZN5flash24flash_fwd_splitkv_kernelI23Flash_fwd_kernel_traitsILi128ELi64ELi128ELi4ELb0ELb0EN7cutlass6half_tE19Flash_kernel_traitsILi128ELi64ELi128ELi4ES3_EELb1ELb0ELb0ELb0ELb0ELb1ELb0ELb0EEEvNS_16Flash_fwd_paramsE:
	.zero		816


//--------------------- .nv.constant0._ZN5flash24flash_fwd_splitkv_kernelI23Flash_fwd_kernel_traitsILi128ELi64ELi128ELi4ELb0ELb0EN7cutlass6half_tE19Flash_kernel_traitsILi128ELi64ELi128ELi4ES3_EELb1ELb0ELb0ELb0ELb0ELb0ELb0ELb1EEEvNS_16Flash_fwd_paramsE --------------------------
	.section	.nv.constant0._ZN5flash24flash_fwd_splitkv_kernelI23Flash_fwd_kernel_traitsILi128ELi64ELi128ELi4ELb0ELb0EN7cutlass6half_tE19Flash_kernel_traitsILi128ELi64ELi128ELi4ES3_EELb1ELb0ELb0ELb0ELb0ELb0ELb0ELb1EEEvNS_16Flash_fwd_paramsE,"a",@progbits
	.sectionflags	@""
	.align	4
.nv.constant0._ZN5flash24flash_fwd_splitkv_kernelI23Flash_fwd_kernel_traitsILi128ELi64ELi128ELi4ELb0ELb0EN7cutlass6half_tE19Flash_kernel_traitsILi128ELi64ELi128ELi4ES3_EELb1ELb0ELb0ELb0ELb0ELb0ELb0ELb1EEEvNS_16Flash_fwd_paramsE:
	.zero		816


//--------------------- .nv.constant0._ZN5flash24flash_fwd_splitkv_kernelI23Flash_fwd_kernel_traitsILi128ELi64ELi128ELi4ELb0ELb0EN7cutlass6half_tE19Flash_kernel_traitsILi128ELi64ELi128ELi4ES3_EELb1ELb0ELb0ELb0ELb0ELb1ELb0ELb1EEEvNS_16Flash_fwd_paramsE --------------------------
	.section	.nv.constant0._ZN5flash24flash_fwd_splitkv_kernelI23Flash_fwd_kernel_traitsILi128ELi64ELi128ELi4ELb0ELb0EN7cutlass6half_tE19Flash_kernel_traitsILi128ELi64ELi128ELi4ES3_EELb1ELb0ELb0ELb0ELb0ELb1ELb0ELb1EEEvNS_16Flash_fwd_paramsE,"a",@progbits
	.sectionflags	@""
	.align	4
.nv.constant0._ZN5flash24flash_fwd_splitkv_kernelI23Flash_fwd_kernel_traitsILi128ELi64ELi128ELi4ELb0ELb0EN7cutlass6half_tE19Flash_kernel_traitsILi128ELi64ELi128ELi4ES3_EELb1ELb0ELb0ELb0ELb0ELb1ELb0ELb1EEEvNS_16Flash_fwd_paramsE:
	.zero		816


//--------------------- .nv.constant0._ZN5flash24flash_fwd_splitkv_kernelI23Flash_fwd_kernel_traitsILi128ELi64ELi128ELi4ELb0ELb0EN7cutlass6half_tE19Flash_kernel_traitsILi128ELi64ELi128ELi4ES3_EELb1ELb0ELb0ELb0ELb0ELb0ELb1ELb0EEEvNS_16Flash_fwd_paramsE --------------------------
	.section	.nv.constant0._ZN5flash24flash_fwd_splitkv_kernelI23Flash_fwd_kernel_traitsILi128ELi64ELi128ELi4ELb0ELb0EN7cutlass6half_tE19Flash_kernel_traitsILi128ELi64ELi128ELi4ES3_EELb1ELb0ELb0ELb0ELb0ELb0ELb1ELb0EEEvNS_16Flash_fwd_paramsE,"a",@progbits
	.sectionflags	@""
	.align	4
.nv.constant0._ZN5flash24flash_fwd_splitkv_kernelI23Flash_fwd_kernel_traitsILi128ELi64ELi128ELi4ELb0ELb0EN7cutlass6half_tE19Flash_kernel_traitsILi128ELi64ELi128ELi4ES3_EELb1ELb0ELb0ELb0ELb0ELb0ELb1ELb0EEEvNS_16Flash_fwd_paramsE:
	.zero		816


//--------------------- .nv.constant0._ZN5flash24flash_fwd_splitkv_kernelI23Flash_fwd_kernel_traitsILi128ELi64ELi128ELi4ELb0ELb0EN7cutlass6half_tE19Flash_kernel_traitsILi128ELi64ELi128ELi4ES3_EELb1ELb0ELb0ELb0ELb0ELb1ELb1ELb0EEEvNS_16Flash_fwd_paramsE --------------------------
	.section	.nv.constant0._ZN5flash24flash_fwd_splitkv_kernelI23Flash_fwd_kernel_traitsILi128ELi64ELi128ELi4ELb0ELb0EN7cutlass6half_tE19Flash_kernel_traitsILi128ELi64ELi128ELi4ES3_EELb1ELb0ELb0ELb0ELb0ELb1ELb1ELb0EEEvNS_16Flash_fwd_paramsE,"a",@progbits
	.sectionflags	@""
	.align	4
.nv.constant0._ZN5flash24flash_fwd_splitkv_kernelI23Flash_fwd_kernel_traitsILi128ELi64ELi128ELi4ELb0ELb0EN7cutlass6half_tE19Flash_kernel_traitsILi128ELi64ELi128ELi4ES3_EELb1ELb0ELb0ELb0ELb0ELb1ELb1ELb0EEEvNS_16Flash_fwd_paramsE:
	.zero		816


//--------------------- .nv.constant0._ZN5flash24flash_fwd_splitkv_kernelI23Flash_fwd_kernel_traitsILi128ELi64ELi128ELi4ELb0ELb0EN7cutlass6half_tE19Flash_kernel_traitsILi128ELi64ELi128ELi4ES3_EELb1ELb0ELb0ELb0ELb0ELb0ELb1ELb1EEEvNS_16Flash_fwd_paramsE --------------------------
	.section	.nv.constant0._ZN5flash24flash_fwd_splitkv_kernelI23Flash_fwd_kernel_traitsILi128ELi64ELi128ELi4ELb0ELb0EN7cutlass6half_tE19Flash_kernel_traitsILi128ELi64ELi128ELi4ES3_EELb1ELb0ELb0ELb0ELb0ELb0ELb1ELb1EEEvNS_16Flash_fwd_paramsE,"a",@progbits
	.sectionflags	@""
	.align	4
.nv.constant0._ZN5flash24flash_fwd_splitkv_kernelI23Flash_fwd_kernel_traitsILi128ELi64ELi128ELi4ELb0ELb0EN7cutlass6half_tE19Flash_kernel_traitsILi128ELi64ELi128ELi4ES3_EELb1ELb0ELb0ELb0ELb0ELb0ELb1ELb1EEEvNS_16Flash_fwd_paramsE:
	.zero		816


//--------------------- .nv.constant0._ZN5flash24flash_fwd_splitkv_kernelI23Flash_fwd_kernel_traitsILi128ELi64ELi128ELi4ELb0ELb0EN7cutlass6half_tE19Flash_kernel_traitsILi128ELi64ELi128ELi4ES3_EELb1ELb0ELb0ELb0ELb0ELb1ELb1ELb1EEEvNS_16Flash_fwd_paramsE --------------------------
	.section	.nv.constant0._ZN5flash24flash_fwd_splitkv_kernelI23Flash_fwd_kernel_traitsILi128ELi64ELi128ELi4ELb0ELb0EN7cutlass6half_tE19Flash_kernel_traitsILi128ELi64ELi128ELi4ES3_EELb1ELb0ELb0ELb0ELb0ELb1ELb1ELb1EEEvNS_16Flash_fwd_paramsE,"a",@progbits
	.sectionflags	@""
	.align	4
.nv.constant0._ZN5flash24flash_fwd_splitkv_kernelI23Flash_fwd_kernel_traitsILi128ELi64ELi128ELi4ELb0ELb0EN7cutlass6half_tE19Flash_kernel_traitsILi128ELi64ELi128ELi4ES3_EELb1ELb0ELb0ELb0ELb0ELb1ELb1ELb1EEEvNS_16Flash_fwd_paramsE:
	.zero		816


//--------------------- .nv.constant0._ZN5flash24flash_fwd_splitkv_kernelI23Flash_fwd_kernel_traitsILi128ELi64ELi128ELi4ELb0ELb0EN7cutlass6half_tE19Flash_kernel_traitsILi128ELi64ELi128ELi4ES3_EELb1ELb0ELb0ELb1ELb1ELb0ELb0ELb0EEEvNS_16Flash_fwd_paramsE --------------------------
	.section	.nv.constant0._ZN5flash24flash_fwd_splitkv_kernelI23Flash_fwd_kernel_traitsILi128ELi64ELi128ELi4ELb0ELb0EN7cutlass6half_tE19Flash_kernel_traitsILi128ELi64ELi128ELi4ES3_EELb1ELb0ELb0ELb1ELb1ELb0ELb0ELb0EEEvNS_16Flash_fwd_paramsE,"a",@progbits
	.sectionflags	@""
	.align	4
.nv.constant0._ZN5flash24flash_fwd_splitkv_kernelI23Flash_fwd_kernel_traitsILi128ELi64ELi128ELi4ELb0ELb0EN7cutlass6half_tE19Flash_kernel_traitsILi128ELi64ELi128ELi4ES3_EELb1ELb0ELb0ELb1ELb1ELb0ELb0ELb0EEEvNS_16Flash_fwd_paramsE:
	.zero		816


//--------------------- .nv.constant0._ZN5flash24flash_fwd_splitkv_kernelI23Flash_fwd_kernel_traitsILi128ELi64ELi128ELi4ELb0ELb0EN7cutlass6half_tE19Flash_kernel_traitsILi128ELi64ELi128ELi4ES3_EELb1ELb0ELb0ELb1ELb1ELb1ELb0ELb0EEEvNS_16Flash_fwd_paramsE --------------------------
	.section	.nv.constant0._ZN5flash24flash_fwd_splitkv_kernelI23Flash_fwd_kernel_traitsILi128ELi64ELi128ELi4ELb0ELb0EN7cutlass6half_tE19Flash_kernel_traitsILi128ELi64ELi128ELi4ES3_EELb1ELb0ELb0ELb1ELb1ELb1ELb0ELb0EEEvNS_16Flash_fwd_paramsE,"a",@progbits
	.sectionflags	@""
	.align	4
.nv.constant0._ZN5flash24flash_fwd_splitkv_kernelI23Flash_fwd_kernel_traitsILi128ELi64ELi128ELi4ELb0ELb0EN7cutlass6half_tE19Flash_kernel_traitsILi128ELi64ELi128ELi4ES3_EELb1ELb0ELb0ELb1ELb1ELb1ELb0ELb0EEEvNS_16Flash_fwd_paramsE:
	.zero		816


//--------------------- .nv.constant0._ZN5flash24flash_fwd_splitkv_kernelI23Flash_fwd_kernel_traitsILi128ELi64ELi128ELi4ELb0ELb0EN7cutlass6half_tE19Flash_kernel_traitsILi128ELi64ELi128ELi4ES3_EELb1ELb0ELb0ELb1ELb1ELb0ELb1ELb0EEEvNS_16Flash_fwd_paramsE --------------------------
	.section	.nv.constant0._ZN5flash24flash_fwd_splitkv_kernelI23Flash_fwd_kernel_traitsILi128ELi64ELi128ELi4ELb0ELb0EN7cutlass6half_tE19Flash_kernel_traitsILi128ELi64ELi128ELi4ES3_EELb1ELb0ELb0ELb1ELb1ELb0ELb1ELb0EEEvNS_16Flash_fwd_paramsE,"a",@progbits
	.sectionflags	@""
	.align	4
.nv.constant0._ZN5flash24flash_fwd_splitkv_kernelI23Flash_fwd_kernel_traitsILi128ELi64ELi128ELi4ELb0ELb0EN7cutlass6half_tE19Flash_kernel_traitsILi128ELi64ELi128ELi4ES3_EELb1ELb0ELb0ELb1ELb1ELb0ELb1ELb0EEEvNS_16Flash_fwd_paramsE:
	.zero		816


//--------------------- .nv.constant0._ZN5flash24flash_fwd_splitkv_kernelI23Flash_fwd_kernel_traitsILi128ELi64ELi128ELi4ELb0ELb0EN7cutlass6half_tE19Flash_kernel_traitsILi128ELi64ELi128ELi4ES3_EELb1ELb0ELb0ELb1ELb1ELb1ELb1ELb0EEEvNS_16Flash_fwd_paramsE --------------------------
	.section	.nv.constant0._ZN5flash24flash_fwd_splitkv_kernelI23Flash_fwd_kernel_traitsILi128ELi64ELi128ELi4ELb0ELb0EN7cutlass6half_tE19Flash_kernel_traitsILi128ELi64ELi128ELi4ES3_EELb1ELb0ELb0ELb1ELb1ELb1ELb1ELb0EEEvNS_16Flash_fwd_paramsE,"a",@progbits
	.sectionflags	@""
	.align	4
.nv.constant0._ZN5flash24flash_fwd_splitkv_kernelI23Flash_fwd_kernel_traitsILi128ELi64ELi128ELi4ELb0ELb0EN7cutlass6half_tE19Flash_kernel_traitsILi128ELi64ELi128ELi4ES3_EELb1ELb0ELb0ELb1ELb1ELb1ELb1ELb0EEEvNS_16Flash_fwd_paramsE:
	.zero		816


//--------------------- .nv.constant0._ZN5flash24flash_fwd_splitkv_kernelI23Flash_fwd_kernel_traitsILi128ELi64ELi128ELi4ELb0ELb0EN7cutlass6half_tE19Flash_kernel_traitsILi128ELi64ELi128ELi4ES3_EELb1ELb0ELb0ELb0ELb1ELb0ELb0ELb0EEEvNS_16Flash_fwd_paramsE --------------------------
	.section	.nv.constant0._ZN5flash24flash_fwd_splitkv_kernelI23Flash_fwd_kernel_traitsILi128ELi64ELi128ELi4ELb0ELb0EN7cutlass6half_tE19Flash_kernel_traitsILi128ELi64ELi128ELi4ES3_EELb1ELb0ELb0ELb0ELb1ELb0ELb0ELb0EEEvNS_16Flash_fwd_paramsE,"a",@progbits
	.sectionflags	@""
	.align	4
.nv.constant0._ZN5flash24flash_fwd_splitkv_kernelI23Flash_fwd_kernel_traitsILi128ELi64ELi128ELi4ELb0ELb0EN7cutlass6half_tE19Flash_kernel_traitsILi128ELi64ELi128ELi4ES3_EELb1ELb0ELb0ELb0ELb1ELb0ELb0ELb0EEEvNS_16Flash_fwd_paramsE:
	.zero		816


//--------------------- .nv.constant0._ZN5flash24flash_fwd_splitkv_kernelI23Flash_fwd_kernel_traitsILi128ELi64ELi128ELi4ELb0ELb0EN7cutlass6half_tE19Flash_kernel_traitsILi128ELi64ELi128ELi4ES3_EELb1ELb0ELb0ELb0ELb1ELb1ELb0ELb0EEEvNS_16Flash_fwd_paramsE --------------------------
	.section	.nv.constant0._ZN5flash24flash_fwd_splitkv_kernelI23Flash_fwd_kernel_traitsILi128ELi64ELi128ELi4ELb0ELb0EN7cutlass6half_tE19Flash_kernel_traitsILi128ELi64ELi128ELi4ES3_EELb1ELb0ELb0ELb0ELb1ELb1ELb0ELb0EEEvNS_16Flash_fwd_paramsE,"a",@progbits
	.sectionflags	@""
	.align	4
.nv.constant0._ZN5flash24flash_fwd_splitkv_kernelI23Flash_fwd_kernel_traitsILi128ELi64ELi128ELi4ELb0ELb0EN7cutlass6half_tE19Flash_kernel_traitsILi128ELi64ELi128ELi4ES3_EELb1ELb0ELb0ELb0ELb1ELb1ELb0ELb0EEEvNS_16Flash_fwd_paramsE:
	.zero		816


//--------------------- .nv.constant0._ZN5flash24flash_fwd_splitkv_kernelI23Flash_fwd_kernel_traitsILi128ELi64ELi128ELi4ELb0ELb0EN7cutlass6half_tE19Flash_kernel_traitsILi128ELi64ELi128ELi4ES3_EELb1ELb0ELb1ELb0ELb0ELb0ELb0ELb0EEEvNS_16Flash_fwd_paramsE --------------------------
	.section	.nv.constant0._ZN5flash24flash_fwd_splitkv_kernelI23Flash_fwd_kernel_traitsILi128ELi64ELi128ELi4ELb0ELb0EN7cutlass6half_tE19Flash_kernel_traitsILi128ELi64ELi128ELi4ES3_EELb1ELb0ELb1ELb0ELb0ELb0ELb0ELb0EEEvNS_16Flash_fwd_paramsE,"a",@progbits
	.sectionflags	@""
	.align	4
.nv.constant0._ZN5flash24flash_fwd_splitkv_kernelI23Flash_fwd_kernel_traitsILi128ELi64ELi128ELi4ELb0ELb0EN7cutlass6half_tE19Flash_kernel_traitsILi128ELi64ELi128ELi4ES3_EELb1ELb0ELb1ELb0ELb0ELb0ELb0ELb0EEEvNS_16Flash_fwd_paramsE:
	.zero		816


//--------------------- .nv.constant0._ZN5flash24flash_fwd_splitkv_kernelI23Flash_fwd_kernel_traitsILi128ELi64ELi128ELi4ELb0ELb0EN7cutlass6half_tE19Flash_kernel_traitsILi128ELi64ELi128ELi4ES3_EELb1ELb0ELb1ELb0ELb0ELb1ELb0ELb0EEEvNS_16Flash_fwd_paramsE --------------------------
	.section	.nv.constant0._ZN5flash24flash_fwd_splitkv_kernelI23Flash_fwd_kernel_traitsILi128ELi64ELi128ELi4ELb0ELb0EN7cutlass6half_tE19Flash_kernel_traitsILi128ELi64ELi128ELi4ES3_EELb1ELb0ELb1ELb0ELb0ELb1ELb0ELb0EEEvNS_16Flash_fwd_paramsE,"a",@progbits
	.sectionflags	@""
	.align	4
.nv.constant0._ZN5flash24flash_fwd_splitkv_kernelI23Flash_fwd_kernel_traitsILi128ELi64ELi128ELi4ELb0ELb0EN7cutlass6half_tE19Flash_kernel_traitsILi128ELi64ELi128ELi4ES3_EELb1ELb0ELb1ELb0ELb0ELb1ELb0ELb0EEEvNS_16Flash_fwd_paramsE:
	.zero		816


//--------------------- .nv.constant0._ZN5flash24flash_fwd_splitkv_kernelI23Flash_fwd_kernel_traitsILi128ELi64ELi128ELi4ELb0ELb0EN7cutlass6half_tE19Flash_kernel_traitsILi128ELi64ELi128ELi4ES3_EELb1ELb0ELb0ELb0ELb1ELb0ELb0ELb1EEEvNS_16Flash_fwd_paramsE --------------------------
	.section	.nv.constant0._ZN5flash24flash_fwd_splitkv_kernelI23Flash_fwd_kernel_traitsILi128ELi64ELi128ELi4ELb0ELb0EN7cutlass6half_tE19Flash_kernel_traitsILi128ELi64ELi128ELi4ES3_EELb1ELb0ELb0ELb0ELb1ELb0ELb0ELb1EEEvNS_16Flash_fwd_paramsE,"a",@progbits
	.sectionflags	@""
	.align	4
.nv.constant0._ZN5flash24flash_fwd_splitkv_kernelI23Flash_fwd_kernel_traitsILi128ELi64ELi128ELi4ELb0ELb0EN7cutlass6half_tE19Flash_kernel_traitsILi128ELi64ELi128ELi4ES3_EELb1ELb0ELb0ELb0ELb1ELb0ELb0ELb1EEEvNS_16Flash_fwd_paramsE:
	.zero		816


//--------------------- .nv.constant0._ZN5flash24flash_fwd_splitkv_kernelI23Flash_fwd_kernel_traitsILi128ELi64ELi128ELi4ELb0ELb0EN7cutlass6half_tE19Flash_kernel_traitsILi128ELi64ELi128ELi4ES3_EELb1ELb0ELb0ELb0ELb1ELb1ELb0ELb1EEEvNS_16Flash_fwd_paramsE --------------------------
	.section	.nv.constant0._ZN5flash24flash_fwd_splitkv_kernelI23Flash_fwd_kernel_traitsILi128ELi64ELi128ELi4ELb0ELb0EN7cutlass6half_tE19Flash_kernel_traitsILi128ELi64ELi128ELi4ES3_EELb1ELb0ELb0ELb0ELb1ELb1ELb0ELb1EEEvNS_16Flash_fwd_paramsE,"a",@progbits
	.sectionflags	@""
	.align	4
.nv.constant0._ZN5flash24flash_fwd_splitkv_kernelI23Flash_fwd_kernel_traitsILi128ELi64ELi128ELi4ELb0ELb0EN7cutlass6half_tE19Flash_kernel_traitsILi128ELi64ELi128ELi4ES3_EELb1ELb0ELb0ELb0ELb1ELb1ELb0ELb1EEEvNS_16Flash_fwd_paramsE:
	.zero		816


//--------------------- .nv.constant0._ZN5flash24flash_fwd_splitkv_kernelI23Flash_fwd_kernel_traitsILi128ELi64ELi128ELi4ELb0ELb0EN7cutlass6half_tE19Flash_kernel_traitsILi128ELi64ELi128ELi4ES3_EELb1ELb0ELb1ELb0ELb0ELb0ELb0ELb1EEEvNS_16Flash_fwd_paramsE --------------------------
	.section	.nv.constant0._ZN5flash24flash_fwd_splitkv_kernelI23Flash_fwd_kernel_traitsILi128ELi64ELi128ELi4ELb0ELb0EN7cutlass6half_tE19Flash_kernel_traitsILi128ELi64ELi128ELi4ES3_EELb1ELb0ELb1ELb0ELb0ELb0ELb0ELb1EEEvNS_16Flash_fwd_paramsE,"a",@progbits
	.sectionflags	@""
	.align	4
.nv.constant0._ZN5flash24flash_fwd_splitkv_kernelI23Flash_fwd_kernel_traitsILi128ELi64ELi128ELi4ELb0ELb0EN7cutlass6half_tE19Flash_kernel_traitsILi128ELi64ELi128ELi4ES3_EELb1ELb0ELb1ELb0ELb0ELb0ELb0ELb1EEEvNS_16Flash_fwd_paramsE:
	.zero		816


//--------------------- .nv.constant0._ZN5flash24flash_fwd_splitkv_kernelI23Flash_fwd_kernel_traitsILi128ELi64ELi128ELi4ELb0ELb0EN7cutlass6half_tE19Flash_kernel_traitsILi128ELi64ELi128ELi4ES3_EELb1ELb0ELb1ELb0ELb0ELb1ELb0ELb1EEEvNS_16Flash_fwd_paramsE --------------------------
	.section	.nv.constant0._ZN5flash24flash_fwd_splitkv_kernelI23Flash_fwd_kernel_traitsILi128ELi64ELi128ELi4ELb0ELb0EN7cutlass6half_tE19Flash_kernel_traitsILi128ELi64ELi128ELi4ES3_EELb1ELb0ELb1ELb0ELb0ELb1ELb0ELb1EEEvNS_16Flash_fwd_paramsE,"a",@progbits
	.sectionflags	@""
	.align	4
.nv.constant0._ZN5flash24flash_fwd_splitkv_kernelI23Flash_fwd_kernel_traitsILi128ELi64ELi128ELi4ELb0ELb0EN7cutlass6half_tE19Flash_kernel_traitsILi128ELi64ELi128ELi4ES3_EELb1ELb0ELb1ELb0ELb0ELb1ELb0ELb1EEEvNS_16Flash_fwd_paramsE:
	.zero		816


//--------------------- .nv.constant0._ZN5flash24flash_fwd_splitkv_kernelI23Flash_fwd_kernel_traitsILi128ELi64ELi128ELi4ELb0ELb0EN7cutlass6half_tE19Flash_kernel_traitsILi128ELi64ELi128ELi4ES3_EELb1ELb0ELb0ELb0ELb1ELb0ELb1ELb0EEEvNS_16Flash_fwd_paramsE --------------------------
	.section	.nv.constant0._ZN5flash24flash_fwd_splitkv_kernelI23Flash_fwd_kernel_traitsILi128ELi64ELi128ELi4ELb0ELb0EN7cutlass6half_tE19Flash_kernel_traitsILi128ELi64ELi128ELi4ES3_EELb1ELb0ELb0ELb0ELb1ELb0ELb1ELb0EEEvNS_16Flash_fwd_paramsE,"a",@progbits
	.sectionflags	@""
	.align	4
.nv.constant0._ZN5flash24flash_fwd_splitkv_kernelI23Flash_fwd_kernel_traitsILi128ELi64ELi128ELi4ELb0ELb0EN7cutlass6half_tE19Flash_kernel_traitsILi128ELi64ELi128ELi4ES3_EELb1ELb0ELb0ELb0ELb1ELb0ELb1ELb0EEEvNS_16Flash_fwd_paramsE:
	.zero		816


//--------------------- .nv.constant0._ZN5flash24flash_fwd_splitkv_kernelI23Flash_fwd_kernel_traitsILi128ELi64ELi128ELi4ELb0ELb0EN7cutlass6half_tE19Flash_kernel_traitsILi128ELi64ELi128ELi4ES3_EELb1ELb0ELb0ELb0ELb1ELb1ELb1ELb0EEEvNS_16Flash_fwd_paramsE --------------------------
	.section	.nv.constant0._ZN5flash24flash_fwd_splitkv_kernelI23Flash_fwd_kernel_traitsILi128ELi64ELi128ELi4ELb0ELb0EN7cutlass6half_tE19Flash_kernel_traitsILi128ELi64ELi128ELi4ES3_EELb1ELb0ELb0ELb0ELb1ELb1ELb1ELb0EEEvNS_16Flash_fwd_paramsE,"a",@progbits
	.sectionflags	@""
	.align	4
.nv.constant0._ZN5flash24flash_fwd_splitkv_kernelI23Flash_fwd_kernel_traitsILi128ELi64ELi128ELi4ELb0ELb0EN7cutlass6half_tE19Flash_kernel_traitsILi128ELi64ELi128ELi4ES3_EELb1ELb0ELb0ELb0ELb1ELb1ELb1ELb0EEEvNS_16Flash_fwd_paramsE:
	.zero		816


//--------------------- .nv.constant0._ZN5flash24flash_fwd_splitkv_kernelI23Flash_fwd_kernel_traitsILi128ELi64ELi128ELi4ELb0ELb0EN7cutlass6half_tE19Flash_kernel_traitsILi128ELi64ELi128ELi4ES3_EELb1ELb0ELb1ELb0ELb0ELb0ELb1ELb0EEEvNS_16Flash_fwd_paramsE --------------------------
	.section	.nv.constant0._ZN5flash24flash_fwd_splitkv_kernelI23Flash_fwd_kernel_traitsILi128ELi64ELi128ELi4ELb0ELb0EN7cutlass6half_tE19Flash_kernel_traitsILi128ELi64ELi128ELi4ES3_EELb1ELb0ELb1ELb0ELb0ELb0ELb1ELb0EEEvNS_16Flash_fwd_paramsE,"a",@progbits
	.sectionflags	@""
	.align	4
.nv.constant0._ZN5flash24flash_fwd_splitkv_kernelI23Flash_fwd_kernel_traitsILi128ELi64ELi128ELi4ELb0ELb0EN7cutlass6half_tE19Flash_kernel_traitsILi128ELi64ELi128ELi4ES3_EELb1ELb0ELb1ELb0ELb0ELb0ELb1ELb0EEEvNS_16Flash_fwd_paramsE:
	.zero		816


//--------------------- .nv.constant0._ZN5flash24flash_fwd_splitkv_kernelI23Flash_fwd_kernel_traitsILi128ELi64ELi128ELi4ELb0ELb0EN7cutlass6half_tE19Flash_kernel_traitsILi128ELi64ELi128ELi4ES3_EELb1ELb0ELb1ELb0ELb0ELb1ELb1ELb0EEEvNS_16Flash_fwd_paramsE --------------------------
	.section	.nv.constant0._ZN5flash24flash_fwd_splitkv_kernelI23Flash_fwd_kernel_traitsILi128ELi64ELi128ELi4ELb0ELb0EN7cutlass6half_tE19Flash_kernel_traitsILi128ELi64ELi128ELi4ES3_EELb1ELb0ELb1ELb0ELb0ELb1ELb1ELb0EEEvNS_16Flash_fwd_paramsE,"a",@progbits
	.sectionflags	@""
	.align	4
.nv.constant0._ZN5flash24flash_fwd_splitkv_kernelI23Flash_fwd_kernel_traitsILi128ELi64ELi128ELi4ELb0ELb0EN7cutlass6half_tE19Flash_kernel_traitsILi128ELi64ELi128ELi4ES3_EELb1ELb0ELb1ELb0ELb0ELb1ELb1ELb0EEEvNS_16Flash_fwd_paramsE:
	.zero		816


//--------------------- .nv.constant0._ZN5flash24flash_fwd_splitkv_kernelI23Flash_fwd_kernel_traitsILi128ELi64ELi128ELi4ELb0ELb0EN7cutlass6half_tE19Flash_kernel_traitsILi128ELi64ELi128ELi4ES3_EELb1ELb0ELb0ELb0ELb1ELb0ELb1ELb1EEEvNS_16Flash_fwd_paramsE --------------------------
	.section	.nv.constant0._ZN5flash24flash_fwd_splitkv_kernelI23Flash_fwd_kernel_traitsILi128ELi64ELi128ELi4ELb0ELb0EN7cutlass6half_tE19Flash_kernel_traitsILi128ELi64ELi128ELi4ES3_EELb1ELb0ELb0ELb0ELb1ELb0ELb1ELb1EEEvNS_16Flash_fwd_paramsE,"a",@progbits
	.sectionflags	@""
	.align	4
.nv.constant0._ZN5flash24flash_fwd_splitkv_kernelI23Flash_fwd_kernel_traitsILi128ELi64ELi128ELi4ELb0ELb0EN7cutlass6half_tE19Flash_kernel_traitsILi128ELi64ELi128ELi4ES3_EELb1ELb0ELb0ELb0ELb1ELb0ELb1ELb1EEEvNS_16Flash_fwd_paramsE:
	.zero		816


//--------------------- .nv.constant0._ZN5flash24flash_fwd_splitkv_kernelI23Flash_fwd_kernel_traitsILi128ELi64ELi128ELi4ELb0ELb0EN7cutlass6half_tE19Flash_kernel_traitsILi128ELi64ELi128ELi4ES3_EELb1ELb0ELb0ELb0ELb1ELb1ELb1ELb1EEEvNS_16Flash_fwd_paramsE --------------------------
	.section	.nv.constant0._ZN5flash24flash_fwd_splitkv_kernelI23Flash_fwd_kernel_traitsILi128ELi64ELi128ELi4ELb0ELb0EN7cutlass6half_tE19Flash_kernel_traitsILi128ELi64ELi128ELi4ES3_EELb1ELb0ELb0ELb0ELb1ELb1ELb1ELb1EEEvNS_16Flash_fwd_paramsE,"a",@progbits
	.sectionflags	@""
	.align	4
.nv.constant0._ZN5flash24flash_fwd_splitkv_kernelI23Flash_fwd_kernel_traitsILi128ELi64ELi128ELi4ELb0ELb0EN7cutlass6half_tE19Flash_kernel_traitsILi128ELi64ELi128ELi4ES3_EELb1ELb0ELb0ELb0ELb1ELb1ELb1ELb1EEEvNS_16Flash_fwd_paramsE:
	.zero		816


//--------------------- .nv.constant0._ZN5flash24flash_fwd_splitkv_kernelI23Flash_fwd_kernel_traitsILi128ELi64ELi128ELi4ELb0ELb0EN7cutlass6half_tE19Flash_kernel_traitsILi128ELi64ELi128ELi4ES3_EELb1ELb0ELb1ELb0ELb0ELb0ELb1ELb1EEEvNS_16Flash_fwd_paramsE --------------------------
	.section	.nv.constant0._ZN5flash24flash_fwd_splitkv_kernelI23Flash_fwd_kernel_traitsILi128ELi64ELi128ELi4ELb0ELb0EN7cutlass6half_tE19Flash_kernel_traitsILi128ELi64ELi128ELi4ES3_EELb1ELb0ELb1ELb0ELb0ELb0ELb1ELb1EEEvNS_16Flash_fwd_paramsE,"a",@progbits
	.sectionflags	@""
	.align	4
.nv.constant0._ZN5flash24flash_fwd_splitkv_kernelI23Flash_fwd_kernel_traitsILi128ELi64ELi128ELi4ELb0ELb0EN7cutlass6half_tE19Flash_kernel_traitsILi128ELi64ELi128ELi4ES3_EELb1ELb0ELb1ELb0ELb0ELb0ELb1ELb1EEEvNS_16Flash_fwd_paramsE:
	.zero		816


//--------------------- .nv.constant0._ZN5flash24flash_fwd_splitkv_kernelI23Flash_fwd_kernel_traitsILi128ELi64ELi128ELi4ELb0ELb0EN7cutlass6half_tE19Flash_kernel_traitsILi128ELi64ELi128ELi4ES3_EELb1ELb0ELb1ELb0ELb0ELb1ELb1ELb1EEEvNS_16Flash_fwd_paramsE --------------------------
	.section	.nv.constant0._ZN5flash24flash_fwd_splitkv_kernelI23Flash_fwd_kernel_traitsILi128ELi64ELi128ELi4ELb0ELb0EN7cutlass6half_tE19Flash_kernel_traitsILi128ELi64ELi128ELi4ES3_EELb1ELb0ELb1ELb0ELb0ELb1ELb1ELb1EEEvNS_16Flash_fwd_paramsE,"a",@progbits
	.sectionflags	@""
	.align	4
.nv.constant0._ZN5flash24flash_fwd_splitkv_kernelI23Flash_fwd_kernel_traitsILi128ELi64ELi128ELi4ELb0ELb0EN7cutlass6half_tE19Flash_kernel_traitsILi128ELi64ELi128ELi4ES3_EELb1ELb0ELb1ELb0ELb0ELb1ELb1ELb1EEEvNS_16Flash_fwd_paramsE:
	.zero		816


//--------------------- .nv.constant0._ZN5flash32flash_fwd_splitkv_combine_kernelI23Flash_fwd_kernel_traitsILi128ELi64ELi64ELi4ELb0ELb0EN7cutlass6half_tE19Flash_kernel_traitsILi128ELi64ELi64ELi4ES3_EELi4ELi7ELb0EEEvNS_16Flash_fwd_paramsE --------------------------
	.section	.nv.constant0._ZN5flash32flash_fwd_splitkv_combine_kernelI23Flash_fwd_kernel_traitsILi128ELi64ELi64ELi4ELb0ELb0EN7cutlass6half_tE19Flash_kernel_traitsILi128ELi64ELi64ELi4ES3_EELi4ELi7ELb0EEEvNS_16Flash_fwd_paramsE,"a",@progbits
	.sectionflags	@""
	.align	4
.nv.constant0._ZN5flash32flash_fwd_splitkv_combine_kernelI23Flash_fwd_kernel_traitsILi128ELi64ELi64ELi4ELb0ELb0EN7cutlass6half_tE19Flash_kernel_traitsILi128ELi64ELi64ELi4ES3_EELi4ELi7ELb0EEEvNS_16Flash_fwd_paramsE:
	.zero		816


//--------------------- .nv.constant0._ZN5flash32flash_fwd_splitkv_combine_kernelI23Flash_fwd_kernel_traitsILi128ELi64ELi64ELi4ELb0ELb0EN7cutlass6half_tE19Flash_kernel_traitsILi128ELi64ELi64ELi4ES3_EELi4ELi6ELb0EEEvNS_16Flash_fwd_paramsE --------------------------
	.section	.nv.constant0._ZN5flash32flash_fwd_splitkv_combine_kernelI23Flash_fwd_kernel_traitsILi128ELi64ELi64ELi4ELb0ELb0EN7cutlass6half_tE19Flash_kernel_traitsILi128ELi64ELi64ELi4ES3_EELi4ELi6ELb0EEEvNS_16Flash_fwd_paramsE,"a",@progbits
	.sectionflags	@""
	.align	4
.nv.constant0._ZN5flash32flash_fwd_splitkv_combine_kernelI23Flash_fwd_kernel_traitsILi128ELi64ELi64ELi4ELb0ELb0EN7cutlass6half_tE19Flash_kernel_traitsILi128ELi64ELi64ELi4ES3_EELi4ELi6ELb0EEEvNS_16Flash_fwd_paramsE:
	.zero		816


//--------------------- .nv.constant0._ZN5flash32flash_fwd_splitkv_combine_kernelI23Flash_fwd_kernel_traitsILi128ELi64ELi64ELi4ELb0ELb0EN7cutlass6half_tE19Flash_kernel_traitsILi128ELi64ELi64ELi4ES3_EELi4ELi5ELb0EEEvNS_16Flash_fwd_paramsE --------------------------
	.section	.nv.constant0._ZN5flash32flash_fwd_splitkv_combine_kernelI23Flash_fwd_kernel_traitsILi128ELi64ELi64ELi4ELb0ELb0EN7cutlass6half_tE19Flash_kernel_traitsILi128ELi64ELi64ELi4ES3_EELi4ELi5ELb0EEEvNS_16Flash_fwd_paramsE,"a",@progbits
	.sectionflags	@""
	.align	4
.nv.constant0._ZN5flash32flash_fwd_splitkv_combine_kernelI23Flash_fwd_kernel_traitsILi128ELi64ELi64ELi4ELb0ELb0EN7cutlass6half_tE19Flash_kernel_traitsILi128ELi64ELi64ELi4ES3_EELi4ELi5ELb0EEEvNS_16Flash_fwd_paramsE:
	.zero		816


//--------------------- .nv.constant0._ZN5flash32flash_fwd_splitkv_combine_kernelI23Flash_fwd_kernel_traitsILi128ELi64ELi64ELi4ELb0ELb0EN7cutlass6half_tE19Flash_kernel_traitsILi128ELi64ELi64ELi4ES3_EELi4ELi4ELb0EEEvNS_16Flash_fwd_paramsE --------------------------
	.section	.nv.constant0._ZN5flash32flash_fwd_splitkv_combine_kernelI23Flash_fwd_kernel_traitsILi128ELi64ELi64ELi4ELb0ELb0EN7cutlass6half_tE19Flash_kernel_traitsILi128ELi64ELi64ELi4ES3_EELi4ELi4ELb0EEEvNS_16Flash_fwd_paramsE,"a",@progbits
	.sectionflags	@""
	.align	4
.nv.constant0._ZN5flash32flash_fwd_splitkv_combine_kernelI23Flash_fwd_kernel_traitsILi128ELi64ELi64ELi4ELb0ELb0EN7cutlass6half_tE19Flash_kernel_traitsILi128ELi64ELi64ELi4ES3_EELi4ELi4ELb0EEEvNS_16Flash_fwd_paramsE:
	.zero		816


//--------------------- .nv.constant0._ZN5flash32flash_fwd_splitkv_combine_kernelI23Flash_fwd_kernel_traitsILi128ELi64ELi64ELi4ELb0ELb0EN7cutlass6half_tE19Flash_kernel_traitsILi128ELi64ELi64ELi4ES3_EELi4ELi3ELb0EEEvNS_16Flash_fwd_paramsE --------------------------
	.section	.nv.constant0._ZN5flash32flash_fwd_splitkv_combine_kernelI23Flash_fwd_kernel_traitsILi128ELi64ELi64ELi4ELb0ELb0EN7cutlass6half_tE19Flash_kernel_traitsILi128ELi64ELi64ELi4ES3_EELi4ELi3ELb0EEEvNS_16Flash_fwd_paramsE,"a",@progbits
	.sectionflags	@""
	.align	4
.nv.constant0._ZN5flash32flash_fwd_splitkv_combine_kernelI23Flash_fwd_kernel_traitsILi128ELi64ELi64ELi4ELb0ELb0EN7cutlass6half_tE19Flash_kernel_traitsILi128ELi64ELi64ELi4ES3_EELi4ELi3ELb0EEEvNS_16Flash_fwd_paramsE:
	.zero		816


//--------------------- .nv.constant0._ZN5flash32flash_fwd_splitkv_combine_kernelI23Flash_fwd_kernel_traitsILi128ELi64ELi64ELi4ELb0ELb0EN7cutlass6half_tE19Flash_kernel_traitsILi128ELi64ELi64ELi4ES3_EELi4ELi2ELb0EEEvNS_16Flash_fwd_paramsE --------------------------
	.section	.nv.constant0._ZN5flash32flash_fwd_splitkv_combine_kernelI23Flash_fwd_kernel_traitsILi128ELi64ELi64ELi4ELb0ELb0EN7cutlass6half_tE19Flash_kernel_traitsILi128ELi64ELi64ELi4ES3_EELi4ELi2ELb0EEEvNS_16Flash_fwd_paramsE,"a",@progbits
	.sectionflags	@""
	.align	4
.nv.constant0._ZN5flash32flash_fwd_splitkv_combine_kernelI23Flash_fwd_kernel_traitsILi128ELi64ELi64ELi4ELb0ELb0EN7cutlass6half_tE19Flash_kernel_traitsILi128ELi64ELi64ELi4ES3_EELi4ELi2ELb0EEEvNS_16Flash_fwd_paramsE:
	.zero		816


//--------------------- .nv.constant0._ZN5flash32flash_fwd_splitkv_combine_kernelI23Flash_fwd_kernel_traitsILi128ELi64ELi64ELi4ELb0ELb0EN7cutlass6half_tE19Flash_kernel_traitsILi128ELi64ELi64ELi4ES3_EELi4ELi1ELb0EEEvNS_16Flash_fwd_paramsE --------------------------
	.section	.nv.constant0._ZN5flash32flash_fwd_splitkv_combine_kernelI23Flash_fwd_kernel_traitsILi128ELi64ELi64ELi4ELb0ELb0EN7cutlass6half_tE19Flash_kernel_traitsILi128ELi64ELi64ELi4ES3_EELi4ELi1ELb0EEEvNS_16Flash_fwd_paramsE,"a",@progbits
	.sectionflags	@""
	.align	4
.nv.constant0._ZN5flash32flash_fwd_splitkv_combine_kernelI23Flash_fwd_kernel_traitsILi128ELi64ELi64ELi4ELb0ELb0EN7cutlass6half_tE19Flash_kernel_traitsILi128ELi64ELi64ELi4ES3_EELi4ELi1ELb0EEEvNS_16Flash_fwd_paramsE:
	.zero		816


//--------------------- .nv.constant0._ZN5flash32flash_fwd_splitkv_combine_kernelI23Flash_fwd_kernel_traitsILi128ELi64ELi64ELi4ELb0ELb0EN7cutlass6half_tE19Flash_kernel_traitsILi128ELi64ELi64ELi4ES3_EELi4ELi7ELb1EEEvNS_16Flash_fwd_paramsE --------------------------
	.section	.nv.constant0._ZN5flash32flash_fwd_splitkv_combine_kernelI23Flash_fwd_kernel_traitsILi128ELi64ELi64ELi4ELb0ELb0EN7cutlass6half_tE19Flash_kernel_traitsILi128ELi64ELi64ELi4ES3_EELi4ELi7ELb1EEEvNS_16Flash_fwd_paramsE,"a",@progbits
	.sectionflags	@""
	.align	4
.nv.constant0._ZN5flash32flash_fwd_splitkv_combine_kernelI23Flash_fwd_kernel_traitsILi128ELi64ELi64ELi4ELb0ELb0EN7cutlass6half_tE19Flash_kernel_traitsILi128ELi64ELi64ELi4ES3_EELi4ELi7ELb1EEEvNS_16Flash_fwd_paramsE:
	.zero		816


//--------------------- .nv.constant0._ZN5flash32flash_fwd_splitkv_combine_kernelI23Flash_fwd_kernel_traitsILi128ELi64ELi64ELi4ELb0ELb0EN7cutlass6half_tE19Flash_kernel_traitsILi128ELi64ELi64ELi4ES3_EELi4ELi6ELb1EEEvNS_16Flash_fwd_paramsE --------------------------
	.section	.nv.constant0._ZN5flash32flash_fwd_splitkv_combine_kernelI23Flash_fwd_kernel_traitsILi128ELi64ELi64ELi4ELb0ELb0EN7cutlass6half_tE19Flash_kernel_traitsILi128ELi64ELi64ELi4ES3_EELi4ELi6ELb1EEEvNS_16Flash_fwd_paramsE,"a",@progbits
	.sectionflags	@""
	.align	4
.nv.constant0._ZN5flash32flash_fwd_splitkv_combine_kernelI23Flash_fwd_kernel_traitsILi128ELi64ELi64ELi4ELb0ELb0EN7cutlass6half_tE19Flash_kernel_traitsILi128ELi64ELi64ELi4ES3_EELi4ELi6ELb1EEEvNS_16Flash_fwd_paramsE:
	.zero		816


//--------------------- .nv.constant0._ZN5flash32flash_fwd_splitkv_combine_kernelI23Flash_fwd_kernel_traitsILi128ELi64ELi64ELi4ELb0ELb0EN7cutlass6half_tE19Flash_kernel_traitsILi128ELi64ELi64ELi4ES3_EELi4ELi5ELb1EEEvNS_16Flash_fwd_paramsE --------------------------
	.section	.nv.constant0._ZN5flash32flash_fwd_splitkv_combine_kernelI23Flash_fwd_kernel_traitsILi128ELi64ELi64ELi4ELb0ELb0EN7cutlass6half_tE19Flash_kernel_traitsILi128ELi64ELi64ELi4ES3_EELi4ELi5ELb1EEEvNS_16Flash_fwd_paramsE,"a",@progbits
	.sectionflags	@""
	.align	4
.nv.constant0._ZN5flash32flash_fwd_splitkv_combine_kernelI23Flash_fwd_kernel_traitsILi128ELi64ELi64ELi4ELb0ELb0EN7cutlass6half_tE19Flash_kernel_traitsILi128ELi64ELi64ELi4ES3_EELi4ELi5ELb1EEEvNS_16Flash_fwd_paramsE:
	.zero		816


//--------------------- .nv.constant0._ZN5flash32flash_fwd_splitkv_combine_kernelI23Flash_fwd_kernel_traitsILi128ELi64ELi64ELi4ELb0ELb0EN7cutlass6half_tE19Flash_kernel_traitsILi128ELi64ELi64ELi4ES3_EELi4ELi4ELb1EEEvNS_16Flash_fwd_paramsE --------------------------
	.section	.nv.constant0._ZN5flash32flash_fwd_splitkv_combine_kernelI23Flash_fwd_kernel_traitsILi128ELi64ELi64ELi4ELb0ELb0EN7cutlass6half_tE19Flash_kernel_traitsILi128ELi64ELi64ELi4ES3_EELi4ELi4ELb1EEEvNS_16Flash_fwd_paramsE,"a",@progbits
	.sectionflags	@""
	.align	4
.nv.constant0._ZN5flash32flash_fwd_splitkv_combine_kernelI23Flash_fwd_kernel_traitsILi128ELi64ELi64ELi4ELb0ELb0EN7cutlass6half_tE19Flash_kernel_traitsILi128ELi64ELi64ELi4ES3_EELi4ELi4ELb1EEEvNS_16Flash_fwd_paramsE:
	.zero		816


//--------------------- .nv.constant0._ZN5flash32flash_fwd_splitkv_combine_kernelI23Flash_fwd_kernel_traitsILi128ELi64ELi64ELi4ELb0ELb0EN7cutlass6half_tE19Flash_kernel_traitsILi128ELi64ELi64ELi4ES3_EELi4ELi3ELb1EEEvNS_16Flash_fwd_paramsE --------------------------
	.section	.nv.constant0._ZN5flash32flash_fwd_splitkv_combine_kernelI23Flash_fwd_kernel_traitsILi128ELi64ELi64ELi4ELb0ELb0EN7cutlass6half_tE19Flash_kernel_traitsILi128ELi64ELi64ELi4ES3_EELi4ELi3ELb1EEEvNS_16Flash_fwd_paramsE,"a",@progbits
	.sectionflags	@""
	.align	4
.nv.constant0._ZN5flash32flash_fwd_splitkv_combine_kernelI23Flash_fwd_kernel_traitsILi128ELi64ELi64ELi4ELb0ELb0EN7cutlass6half_tE19Flash_kernel_traitsILi128ELi64ELi64ELi4ES3_EELi4ELi3ELb1EEEvNS_16Flash_fwd_paramsE:
	.zero		816


//--------------------- .nv.constant0._ZN5flash32flash_fwd_splitkv_combine_kernelI23Flash_fwd_kernel_traitsILi128ELi64ELi64ELi4ELb0ELb0EN7cutlass6half_tE19Flash_kernel_traitsILi128ELi64ELi64ELi4ES3_EELi4ELi2ELb1EEEvNS_16Flash_fwd_paramsE --------------------------
	.section	.nv.constant0._ZN5flash32flash_fwd_splitkv_combine_kernelI23Flash_fwd_kernel_traitsILi128ELi64ELi64ELi4ELb0ELb0EN7cutlass6half_tE19Flash_kernel_traitsILi128ELi64ELi64ELi4ES3_EELi4ELi2ELb1EEEvNS_16Flash_fwd_paramsE,"a",@progbits
	.sectionflags	@""
	.align	4
.nv.constant0._ZN5flash32flash_fwd_splitkv_combine_kernelI23Flash_fwd_kernel_traitsILi128ELi64ELi64ELi4ELb0ELb0EN7cutlass6half_tE19Flash_kernel_traitsILi128ELi64ELi64ELi4ES3_EELi4ELi2ELb1EEEvNS_16Flash_fwd_paramsE:
	.zero		816


//--------------------- .nv.constant0._ZN5flash32flash_fwd_splitkv_combine_kernelI23Flash_fwd_kernel_traitsILi128ELi64ELi64ELi4ELb0ELb0EN7cutlass6half_tE19Flash_kernel_traitsILi128ELi64ELi64ELi4ES3_EELi4ELi1ELb1EEEvNS_16Flash_fwd_paramsE --------------------------
	.section	.nv.constant0._ZN5flash32flash_fwd_splitkv_combine_kernelI23Flash_fwd_kernel_traitsILi128ELi64ELi64ELi4ELb0ELb0EN7cutlass6half_tE19Flash_kernel_traitsILi128ELi64ELi64ELi4ES3_EELi4ELi1ELb1EEEvNS_16Flash_fwd_paramsE,"a",@progbits
	.sectionflags	@""
	.align	4
.nv.constant0._ZN5flash32flash_fwd_splitkv_combine_kernelI23Flash_fwd_kernel_traitsILi128ELi64ELi64ELi4ELb0ELb0EN7cutlass6half_tE19Flash_kernel_traitsILi128ELi64ELi64ELi4ES3_EELi4ELi1ELb1EEEvNS_16Flash_fwd_paramsE:
	.zero		816


//--------------------- .nv.constant0._ZN5flash24flash_fwd_splitkv_kernelI23Flash_fwd_kernel_traitsILi128ELi64ELi64ELi4ELb0ELb0EN7cutlass6half_tE19Flash_kernel_traitsILi128ELi64ELi64ELi4ES3_EELb1ELb0ELb0ELb0ELb0ELb0ELb0ELb0EEEvNS_16Flash_fwd_paramsE --------------------------
	.section	.nv.constant0._ZN5flash24flash_fwd_splitkv_kernelI23Flash_fwd_kernel_traitsILi128ELi64ELi64ELi4ELb0ELb0EN7cutlass6half_tE19Flash_kernel_traitsILi128ELi64ELi64ELi4ES3_EELb1ELb0ELb0ELb0ELb0ELb0ELb0ELb0EEEvNS_16Flash_fwd_paramsE,"a",@progbits
	.sectionflags	@""
	.align	4
.nv.constant0._ZN5flash24flash_fwd_splitkv_kernelI23Flash_fwd_kernel_traitsILi128ELi64ELi64ELi4ELb0ELb0EN7cutlass6half_tE19Flash_kernel_traitsILi128ELi64ELi64ELi4ES3_EELb1ELb0ELb0ELb0ELb0ELb0ELb0ELb0EEEvNS_16Flash_fwd_paramsE:
	.zero		816


//--------------------- .nv.constant0._ZN5flash24flash_fwd_splitkv_kernelI23Flash_fwd_kernel_traitsILi128ELi64ELi64ELi4ELb0ELb0EN7cutlass6half_tE19Flash_kernel_traitsILi128ELi64ELi64ELi4ES3_EELb1ELb0ELb0ELb0ELb0ELb1ELb0ELb0EEEvNS_16Flash_fwd_paramsE --------------------------
	.section	.nv.constant0._ZN5flash24flash_fwd_splitkv_kernelI23Flash_fwd_kernel_traitsILi128ELi64ELi64ELi4ELb0ELb0EN7cutlass6half_tE19Flash_kernel_traitsILi128ELi64ELi64ELi4ES3_EELb1ELb0ELb0ELb0ELb0ELb1ELb0ELb0EEEvNS_16Flash_fwd_paramsE,"a",@progbits
	.sectionflags	@""
	.align	4
.nv.constant0._ZN5flash24flash_fwd_splitkv_kernelI23Flash_fwd_kernel_traitsILi128ELi64ELi64ELi4ELb0ELb0EN7cutlass6half_tE19Flash_kernel_traitsILi128ELi64ELi64ELi4ES3_EELb1ELb0ELb0ELb0ELb0ELb1ELb0ELb0EEEvNS_16Flash_fwd_paramsE:
	.zero		816


//--------------------- .nv.constant0._ZN5flash24flash_fwd_splitkv_kernelI23Flash_fwd_kernel_traitsILi128ELi64ELi64ELi4ELb0ELb0EN7cutlass6half_tE19Flash_kernel_traitsILi128ELi64ELi64ELi4ES3_EELb1ELb0ELb0ELb0ELb0ELb0ELb0ELb1EEEvNS_16Flash_fwd_paramsE --------------------------
	.section	.nv.constant0._ZN5flash24flash_fwd_splitkv_kernelI23Flash_fwd_kernel_traitsILi128ELi64ELi64ELi4ELb0ELb0EN7cutlass6half_tE19Flash_kernel_traitsILi128ELi64ELi64ELi4ES3_EELb1ELb0ELb0ELb0ELb0ELb0ELb0ELb1EEEvNS_16Flash_fwd_paramsE,"a",@progbits
	.sectionflags	@""
	.align	4
.nv.constant0._ZN5flash24flash_fwd_splitkv_kernelI23Flash_fwd_kernel_traitsILi128ELi64ELi64ELi4ELb0ELb0EN7cutlass6half_tE19Flash_kernel_traitsILi128ELi64ELi64ELi4ES3_EELb1ELb0ELb0ELb0ELb0ELb0ELb0ELb1EEEvNS_16Flash_fwd_paramsE:
	.zero		816


//--------------------- .nv.constant0._ZN5flash24flash_fwd_splitkv_kernelI23Flash_fwd_kernel_traitsILi128ELi64ELi64ELi4ELb0ELb0EN7cutlass6half_tE19Flash_kernel_traitsILi128ELi64ELi64ELi4ES3_EELb1ELb0ELb0ELb0ELb0ELb1ELb0ELb1EEEvNS_16Flash_fwd_paramsE --------------------------
	.section	.nv.constant0._ZN5flash24flash_fwd_splitkv_kernelI23Flash_fwd_kernel_traitsILi128ELi64ELi64ELi4ELb0ELb0EN7cutlass6half_tE19Flash_kernel_traitsILi128ELi64ELi64ELi4ES3_EELb1ELb0ELb0ELb0ELb0ELb1ELb0ELb1EEEvNS_16Flash_fwd_paramsE,"a",@progbits
	.sectionflags	@""
	.align	4
.nv.constant0._ZN5flash24flash_fwd_splitkv_kernelI23Flash_fwd_kernel_traitsILi128ELi64ELi64ELi4ELb0ELb0EN7cutlass6half_tE19Flash_kernel_traitsILi128ELi64ELi64ELi4ES3_EELb1ELb0ELb0ELb0ELb0ELb1ELb0ELb1EEEvNS_16Flash_fwd_paramsE:
	.zero		816


//--------------------- .nv.constant0._ZN5flash24flash_fwd_splitkv_kernelI23Flash_fwd_kernel_traitsILi128ELi64ELi64ELi4ELb0ELb0EN7cutlass6half_tE19Flash_kernel_traitsILi128ELi64ELi64ELi4ES3_EELb1ELb0ELb0ELb0ELb0ELb0ELb1ELb0EEEvNS_16Flash_fwd_paramsE --------------------------
	.section	.nv.constant0._ZN5flash24flash_fwd_splitkv_kernelI23Flash_fwd_kernel_traitsILi128ELi64ELi64ELi4ELb0ELb0EN7cutlass6half_tE19Flash_kernel_traitsILi128ELi64ELi64ELi4ES3_EELb1ELb0ELb0ELb0ELb0ELb0ELb1ELb0EEEvNS_16Flash_fwd_paramsE,"a",@progbits
	.sectionflags	@""
	.align	4
.nv.constant0._ZN5flash24flash_fwd_splitkv_kernelI23Flash_fwd_kernel_traitsILi128ELi64ELi64ELi4ELb0ELb0EN7cutlass6half_tE19Flash_kernel_traitsILi128ELi64ELi64ELi4ES3_EELb1ELb0ELb0ELb0ELb0ELb0ELb1ELb0EEEvNS_16Flash_fwd_paramsE:
	.zero		816


//--------------------- .nv.constant0._ZN5flash24flash_fwd_splitkv_kernelI23Flash_fwd_kernel_traitsILi128ELi64ELi64ELi4ELb0ELb0EN7cutlass6half_tE19Flash_kernel_traitsILi128ELi64ELi64ELi4ES3_EELb1ELb0ELb0ELb0ELb0ELb1ELb1ELb0EEEvNS_16Flash_fwd_paramsE --------------------------
	.section	.nv.constant0._ZN5flash24flash_fwd_splitkv_kernelI23Flash_fwd_kernel_traitsILi128ELi64ELi64ELi4ELb0ELb0EN7cutlass6half_tE19Flash_kernel_traitsILi128ELi64ELi64ELi4ES3_EELb1ELb0ELb0ELb0ELb0ELb1ELb1ELb0EEEvNS_16Flash_fwd_paramsE,"a",@progbits
	.sectionflags	@""
	.align	4
.nv.constant0._ZN5flash24flash_fwd_splitkv_kernelI23Flash_fwd_kernel_traitsILi128ELi64ELi64ELi4ELb0ELb0EN7cutlass6half_tE19Flash_kernel_traitsILi128ELi64ELi64ELi4ES3_EELb1ELb0ELb0ELb0ELb0ELb1ELb1ELb0EEEvNS_16Flash_fwd_paramsE:
	.zero		816


//--------------------- .nv.constant0._ZN5flash24flash_fwd_splitkv_kernelI23Flash_fwd_kernel_traitsILi128ELi64ELi64ELi4ELb0ELb0EN7cutlass6half_tE19Flash_kernel_traitsILi128ELi64ELi64ELi4ES3_EELb1ELb0ELb0ELb0ELb0ELb0ELb1ELb1EEEvNS_16Flash_fwd_paramsE --------------------------
	.section	.nv.constant0._ZN5flash24flash_fwd_splitkv_kernelI23Flash_fwd_kernel_traitsILi128ELi64ELi64ELi4ELb0ELb0EN7cutlass6half_tE19Flash_kernel_traitsILi128ELi64ELi64ELi4ES3_EELb1ELb0ELb0ELb0ELb0ELb0ELb1ELb1EEEvNS_16Flash_fwd_paramsE,"a",@progbits
	.sectionflags	@""
	.align	4
.nv.constant0._ZN5flash24flash_fwd_splitkv_kernelI23Flash_fwd_kernel_traitsILi128ELi64ELi64ELi4ELb0ELb0EN7cutlass6half_tE19Flash_kernel_traitsILi128ELi64ELi64ELi4ES3_EELb1ELb0ELb0ELb0ELb0ELb0ELb1ELb1EEEvNS_16Flash_fwd_paramsE:
	.zero		816


//--------------------- .nv.constant0._ZN5flash24flash_fwd_splitkv_kernelI23Flash_fwd_kernel_traitsILi128ELi64ELi64ELi4ELb0ELb0EN7cutlass6half_tE19Flash_kernel_traitsILi128ELi64ELi64ELi4ES3_EELb1ELb0ELb0ELb0ELb0ELb1ELb1ELb1EEEvNS_16Flash_fwd_paramsE --------------------------
	.section	.nv.constant0._ZN5flash24flash_fwd_splitkv_kernelI23Flash_fwd_kernel_traitsILi128ELi64ELi64ELi4ELb0ELb0EN7cutlass6half_tE19Flash_kernel_traitsILi128ELi64ELi64ELi4ES3_EELb1ELb0ELb0ELb0ELb0ELb1ELb1ELb1EEEvNS_16Flash_fwd_paramsE,"a",@progbits
	.sectionflags	@""
	.align	4
.nv.constant0._ZN5flash24flash_fwd_splitkv_kernelI23Flash_fwd_kernel_traitsILi128ELi64ELi64ELi4ELb0ELb0EN7cutlass6half_tE19Flash_kernel_traitsILi128ELi64ELi64ELi4ES3_EELb1ELb0ELb0ELb0ELb0ELb1ELb1ELb1EEEvNS_16Flash_fwd_paramsE:
	.zero		816


//--------------------- .nv.constant0._ZN5flash24flash_fwd_splitkv_kernelI23Flash_fwd_kernel_traitsILi128ELi64ELi64ELi4ELb0ELb0EN7cutlass6half_tE19Flash_kernel_traitsILi128ELi64ELi64ELi4ES3_EELb1ELb0ELb0ELb1ELb1ELb0ELb0ELb0EEEvNS_16Flash_fwd_paramsE --------------------------
	.section	.nv.constant0._ZN5flash24flash_fwd_splitkv_kernelI23Flash_fwd_kernel_traitsILi128ELi64ELi64ELi4ELb0ELb0EN7cutlass6half_tE19Flash_kernel_traitsILi128ELi64ELi64ELi4ES3_EELb1ELb0ELb0ELb1ELb1ELb0ELb0ELb0EEEvNS_16Flash_fwd_paramsE,"a",@progbits
	.sectionflags	@""
	.align	4
.nv.constant0._ZN5flash24flash_fwd_splitkv_kernelI23Flash_fwd_kernel_traitsILi128ELi64ELi64ELi4ELb0ELb0EN7cutlass6half_tE19Flash_kernel_traitsILi128ELi64ELi64ELi4ES3_EELb1ELb0ELb0ELb1ELb1ELb0ELb0ELb0EEEvNS_16Flash_fwd_paramsE:
	.zero		816


//--------------------- .nv.constant0._ZN5flash24flash_fwd_splitkv_kernelI23Flash_fwd_kernel_traitsILi128ELi64ELi64ELi4ELb0ELb0EN7cutlass6half_tE19Flash_kernel_traitsILi128ELi64ELi64ELi4ES3_EELb1ELb0ELb0ELb1ELb1ELb1ELb0ELb0EEEvNS_16Flash_fwd_paramsE --------------------------
	.section	.nv.constant0._ZN5flash24flash_fwd_splitkv_kernelI23Flash_fwd_kernel_traitsILi128ELi64ELi64ELi4ELb0ELb0EN7cutlass6half_tE19Flash_kernel_traitsILi128ELi64ELi64ELi4ES3_EELb1ELb0ELb0ELb1ELb1ELb1ELb0ELb0EEEvNS_16Flash_fwd_paramsE,"a",@progbits
	.sectionflags	@""
	.align	4
.nv.constant0._ZN5flash24flash_fwd_splitkv_kernelI23Flash_fwd_kernel_traitsILi128ELi64ELi64ELi4ELb0ELb0EN7cutlass6half_tE19Flash_kernel_traitsILi128ELi64ELi64ELi4ES3_EELb1ELb0ELb0ELb1ELb1ELb1ELb0ELb0EEEvNS_16Flash_fwd_paramsE:
	.zero		816


//--------------------- .nv.constant0._ZN5flash24flash_fwd_splitkv_kernelI23Flash_fwd_kernel_traitsILi128ELi64ELi64ELi4ELb0ELb0EN7cutlass6half_tE19Flash_kernel_traitsILi128ELi64ELi64ELi4ES3_EELb1ELb0ELb0ELb1ELb1ELb0ELb1ELb0EEEvNS_16Flash_fwd_paramsE --------------------------
	.section	.nv.constant0._ZN5flash24flash_fwd_splitkv_kernelI23Flash_fwd_kernel_traitsILi128ELi64ELi64ELi4ELb0ELb0EN7cutlass6half_tE19Flash_kernel_traitsILi128ELi64ELi64ELi4ES3_EELb1ELb0ELb0ELb1ELb1ELb0ELb1ELb0EEEvNS_16Flash_fwd_paramsE,"a",@progbits
	.sectionflags	@""
	.align	4
.nv.constant0._ZN5flash24flash_fwd_splitkv_kernelI23Flash_fwd_kernel_traitsILi128ELi64ELi64ELi4ELb0ELb0EN7cutlass6half_tE19Flash_kernel_traitsILi128ELi64ELi64ELi4ES3_EELb1ELb0ELb0ELb1ELb1ELb0ELb1ELb0EEEvNS_16Flash_fwd_paramsE:
	.zero		816


//--------------------- .nv.constant0._ZN5flash24flash_fwd_splitkv_kernelI23Flash_fwd_kernel_traitsILi128ELi64ELi64ELi4ELb0ELb0EN7cutlass6half_tE19Flash_kernel_traitsILi128ELi64ELi64ELi4ES3_EELb1ELb0ELb0ELb1ELb1ELb1ELb1ELb0EEEvNS_16Flash_fwd_paramsE --------------------------
	.section	.nv.constant0._ZN5flash24flash_fwd_splitkv_kernelI23Flash_fwd_kernel_traitsILi128ELi64ELi64ELi4ELb0ELb0EN7cutlass6half_tE19Flash_kernel_traitsILi128ELi64ELi64ELi4ES3_EELb1ELb0ELb0ELb1ELb1ELb1ELb1ELb0EEEvNS_16Flash_fwd_paramsE,"a",@progbits
	.sectionflags	@""
	.align	4
.nv.constant0._ZN5flash24flash_fwd_splitkv_kernelI23Flash_fwd_kernel_traitsILi128ELi64ELi64ELi4ELb0ELb0EN7cutlass6half_tE19Flash_kernel_traitsILi128ELi64ELi64ELi4ES3_EELb1ELb0ELb0ELb1ELb1ELb1ELb1ELb0EEEvNS_16Flash_fwd_paramsE:
	.zero		816


//--------------------- .nv.constant0._ZN5flash24flash_fwd_splitkv_kernelI23Flash_fwd_kernel_traitsILi128ELi64ELi64ELi4ELb0ELb0EN7cutlass6half_tE19Flash_kernel_traitsILi128ELi64ELi64ELi4ES3_EELb1ELb0ELb0ELb0ELb1ELb0ELb0ELb0EEEvNS_16Flash_fwd_paramsE --------------------------
	.section	.nv.constant0._ZN5flash24flash_fwd_splitkv_kernelI23Flash_fwd_kernel_traitsILi128ELi64ELi64ELi4ELb0ELb0EN7cutlass6half_tE19Flash_kernel_traitsILi128ELi64ELi64ELi4ES3_EELb1ELb0ELb0ELb0ELb1ELb0ELb0ELb0EEEvNS_16Flash_fwd_paramsE,"a",@progbits
	.sectionflags	@""
	.align	4
.nv.constant0._ZN5flash24flash_fwd_splitkv_kernelI23Flash_fwd_kernel_traitsILi128ELi64ELi64ELi4ELb0ELb0EN7cutlass6half_tE19Flash_kernel_traitsILi128ELi64ELi64ELi4ES3_EELb1ELb0ELb0ELb0ELb1ELb0ELb0ELb0EEEvNS_16Flash_fwd_paramsE:
	.zero		816


//--------------------- .nv.constant0._ZN5flash24flash_fwd_splitkv_kernelI23Flash_fwd_kernel_traitsILi128ELi64ELi64ELi4ELb0ELb0EN7cutlass6half_tE19Flash_kernel_traitsILi128ELi64ELi64ELi4ES3_EELb1ELb0ELb0ELb0ELb1ELb1ELb0ELb0EEEvNS_16Flash_fwd_paramsE --------------------------
	.section	.nv.constant0._ZN5flash24flash_fwd_splitkv_kernelI23Flash_fwd_kernel_traitsILi128ELi64ELi64ELi4ELb0ELb0EN7cutlass6half_tE19Flash_kernel_traitsILi128ELi64ELi64ELi4ES3_EELb1ELb0ELb0ELb0ELb1ELb1ELb0ELb0EEEvNS_16Flash_fwd_paramsE,"a",@progbits
	.sectionflags	@""
	.align	4
.nv.constant0._ZN5flash24flash_fwd_splitkv_kernelI23Flash_fwd_kernel_traitsILi128ELi64ELi64ELi4ELb0ELb0EN7cutlass6half_tE19Flash_kernel_traitsILi128ELi64ELi64ELi4ES3_EELb1ELb0ELb0ELb0ELb1ELb1ELb0ELb0EEEvNS_16Flash_fwd_paramsE:
	.zero		816


//--------------------- .nv.constant0._ZN5flash24flash_fwd_splitkv_kernelI23Flash_fwd_kernel_traitsILi128ELi64ELi64ELi4ELb0ELb0EN7cutlass6half_tE19Flash_kernel_traitsILi128ELi64ELi64ELi4ES3_EELb1ELb0ELb1ELb0ELb0ELb0ELb0ELb0EEEvNS_16Flash_fwd_paramsE --------------------------
	.section	.nv.constant0._ZN5flash24flash_fwd_splitkv_kernelI23Flash_fwd_kernel_traitsILi128ELi64ELi64ELi4ELb0ELb0EN7cutlass6half_tE19Flash_kernel_traitsILi128ELi64ELi64ELi4ES3_EELb1ELb0ELb1ELb0ELb0ELb0ELb0ELb0EEEvNS_16Flash_fwd_paramsE,"a",@progbits
	.sectionflags	@""
	.align	4
.nv.constant0._ZN5flash24flash_fwd_splitkv_kernelI23Flash_fwd_kernel_traitsILi128ELi64ELi64ELi4ELb0ELb0EN7cutlass6half_tE19Flash_kernel_traitsILi128ELi64ELi64ELi4ES3_EELb1ELb0ELb1ELb0ELb0ELb0ELb0ELb0EEEvNS_16Flash_fwd_paramsE:
	.zero		816


//--------------------- .nv.constant0._ZN5flash24flash_fwd_splitkv_kernelI23Flash_fwd_kernel_traitsILi128ELi64ELi64ELi4ELb0ELb0EN7cutlass6half_tE19Flash_kernel_traitsILi128ELi64ELi64ELi4ES3_EELb1ELb0ELb1ELb0ELb0ELb1ELb0ELb0EEEvNS_16Flash_fwd_paramsE --------------------------
	.section	.nv.constant0._ZN5flash24flash_fwd_splitkv_kernelI23Flash_fwd_kernel_traitsILi128ELi64ELi64ELi4ELb0ELb0EN7cutlass6half_tE19Flash_kernel_traitsILi128ELi64ELi64ELi4ES3_EELb1ELb0ELb1ELb0ELb0ELb1ELb0ELb0EEEvNS_16Flash_fwd_paramsE,"a",@progbits
	.sectionflags	@""
	.align	4
.nv.constant0._ZN5flash24flash_fwd_splitkv_kernelI23Flash_fwd_kernel_traitsILi128ELi64ELi64ELi4ELb0ELb0EN7cutlass6half_tE19Flash_kernel_traitsILi128ELi64ELi64ELi4ES3_EELb1ELb0ELb1ELb0ELb0ELb1ELb0ELb0EEEvNS_16Flash_fwd_paramsE:
	.zero		816


//--------------------- .nv.constant0._ZN5flash24flash_fwd_splitkv_kernelI23Flash_fwd_kernel_traitsILi128ELi64ELi64ELi4ELb0ELb0EN7cutlass6half_tE19Flash_kernel_traitsILi128ELi64ELi64ELi4ES3_EELb1ELb0ELb0ELb0ELb1ELb0ELb0ELb1EEEvNS_16Flash_fwd_paramsE --------------------------
	.section	.nv.constant0._ZN5flash24flash_fwd_splitkv_kernelI23Flash_fwd_kernel_traitsILi128ELi64ELi64ELi4ELb0ELb0EN7cutlass6half_tE19Flash_kernel_traitsILi128ELi64ELi64ELi4ES3_EELb1ELb0ELb0ELb0ELb1ELb0ELb0ELb1EEEvNS_16Flash_fwd_paramsE,"a",@progbits
	.sectionflags	@""
	.align	4
.nv.constant0._ZN5flash24flash_fwd_splitkv_kernelI23Flash_fwd_kernel_traitsILi128ELi64ELi64ELi4ELb0ELb0EN7cutlass6half_tE19Flash_kernel_traitsILi128ELi64ELi64ELi4ES3_EELb1ELb0ELb0ELb0ELb1ELb0ELb0ELb1EEEvNS_16Flash_fwd_paramsE:
	.zero		816


//--------------------- .nv.constant0._ZN5flash24flash_fwd_splitkv_kernelI23Flash_fwd_kernel_traitsILi128ELi64ELi64ELi4ELb0ELb0EN7cutlass6half_tE19Flash_kernel_traitsILi128ELi64ELi64ELi4ES3_EELb1ELb0ELb0ELb0ELb1ELb1ELb0ELb1EEEvNS_16Flash_fwd_paramsE --------------------------
	.section	.nv.constant0._ZN5flash24flash_fwd_splitkv_kernelI23Flash_fwd_kernel_traitsILi128ELi64ELi64ELi4ELb0ELb0EN7cutlass6half_tE19Flash_kernel_traitsILi128ELi64ELi64ELi4ES3_EELb1ELb0ELb0ELb0ELb1ELb1ELb0ELb1EEEvNS_16Flash_fwd_paramsE,"a",@progbits
	.sectionflags	@""
	.align	4
.nv.constant0._ZN5flash24flash_fwd_splitkv_kernelI23Flash_fwd_kernel_traitsILi128ELi64ELi64ELi4ELb0ELb0EN7cutlass6half_tE19Flash_kernel_traitsILi128ELi64ELi64ELi4ES3_EELb1ELb0ELb0ELb0ELb1ELb1ELb0ELb1EEEvNS_16Flash_fwd_paramsE:
	.zero		816


//--------------------- .nv.constant0._ZN5flash24flash_fwd_splitkv_kernelI23Flash_fwd_kernel_traitsILi128ELi64ELi64ELi4ELb0ELb0EN7cutlass6half_tE19Flash_kernel_traitsILi128ELi64ELi64ELi4ES3_EELb1ELb0ELb1ELb0ELb0ELb0ELb0ELb1EEEvNS_16Flash_fwd_paramsE --------------------------
	.section	.nv.constant0._ZN5flash24flash_fwd_splitkv_kernelI23Flash_fwd_kernel_traitsILi128ELi64ELi64ELi4ELb0ELb0EN7cutlass6half_tE19Flash_kernel_traitsILi128ELi64ELi64ELi4ES3_EELb1ELb0ELb1ELb0ELb0ELb0ELb0ELb1EEEvNS_16Flash_fwd_paramsE,"a",@progbits
	.sectionflags	@""
	.align	4
.nv.constant0._ZN5flash24flash_fwd_splitkv_kernelI23Flash_fwd_kernel_traitsILi128ELi64ELi64ELi4ELb0ELb0EN7cutlass6half_tE19Flash_kernel_traitsILi128ELi64ELi64ELi4ES3_EELb1ELb0ELb1ELb0ELb0ELb0ELb0ELb1EEEvNS_16Flash_fwd_paramsE:
	.zero		816


//--------------------- .nv.constant0._ZN5flash24flash_fwd_splitkv_kernelI23Flash_fwd_kernel_traitsILi128ELi64ELi64ELi4ELb0ELb0EN7cutlass6half_tE19Flash_kernel_traitsILi128ELi64ELi64ELi4ES3_EELb1ELb0ELb1ELb0ELb0ELb1ELb0ELb1EEEvNS_16Flash_fwd_paramsE --------------------------
	.section	.nv.constant0._ZN5flash24flash_fwd_splitkv_kernelI23Flash_fwd_kernel_traitsILi128ELi64ELi64ELi4ELb0ELb0EN7cutlass6half_tE19Flash_kernel_traitsILi128ELi64ELi64ELi4ES3_EELb1ELb0ELb1ELb0ELb0ELb1ELb0ELb1EEEvNS_16Flash_fwd_paramsE,"a",@progbits
	.sectionflags	@""
	.align	4
.nv.constant0._ZN5flash24flash_fwd_splitkv_kernelI23Flash_fwd_kernel_traitsILi128ELi64ELi64ELi4ELb0ELb0EN7cutlass6half_tE19Flash_kernel_traitsILi128ELi64ELi64ELi4ES3_EELb1ELb0ELb1ELb0ELb0ELb1ELb0ELb1EEEvNS_16Flash_fwd_paramsE:
	.zero		816


//--------------------- .nv.constant0._ZN5flash24flash_fwd_splitkv_kernelI23Flash_fwd_kernel_traitsILi128ELi64ELi64ELi4ELb0ELb0EN7cutlass6half_tE19Flash_kernel_traitsILi128ELi64ELi64ELi4ES3_EELb1ELb0ELb0ELb0ELb1ELb0ELb1ELb0EEEvNS_16Flash_fwd_paramsE --------------------------
	.section	.nv.constant0._ZN5flash24flash_fwd_splitkv_kernelI23Flash_fwd_kernel_traitsILi128ELi64ELi64ELi4ELb0ELb0EN7cutlass6half_tE19Flash_kernel_traitsILi128ELi64ELi64ELi4ES3_EELb1ELb0ELb0ELb0ELb1ELb0ELb1ELb0EEEvNS_16Flash_fwd_paramsE,"a",@progbits
	.sectionflags	@""
	.align	4
.nv.constant0._ZN5flash24flash_fwd_splitkv_kernelI23Flash_fwd_kernel_traitsILi128ELi64ELi64ELi4ELb0ELb0EN7cutlass6half_tE19Flash_kernel_traitsILi128ELi64ELi64ELi4ES3_EELb1ELb0ELb0ELb0ELb1ELb0ELb1ELb0EEEvNS_16Flash_fwd_paramsE:
	.zero		816


//--------------------- .nv.constant0._ZN5flash24flash_fwd_splitkv_kernelI23Flash_fwd_kernel_traitsILi128ELi64ELi64ELi4ELb0ELb0EN7cutlass6half_tE19Flash_kernel_traitsILi128ELi64ELi64ELi4ES3_EELb1ELb0ELb0ELb0ELb1ELb1ELb1ELb0EEEvNS_16Flash_fwd_paramsE --------------------------
	.section	.nv.constant0._ZN5flash24flash_fwd_splitkv_kernelI23Flash_fwd_kernel_traitsILi128ELi64ELi64ELi4ELb0ELb0EN7cutlass6half_tE19Flash_kernel_traitsILi128ELi64ELi64ELi4ES3_EELb1ELb0ELb0ELb0ELb1ELb1ELb1ELb0EEEvNS_16Flash_fwd_paramsE,"a",@progbits
	.sectionflags	@""
	.align	4
.nv.constant0._ZN5flash24flash_fwd_splitkv_kernelI23Flash_fwd_kernel_traitsILi128ELi64ELi64ELi4ELb0ELb0EN7cutlass6half_tE19Flash_kernel_traitsILi128ELi64ELi64ELi4ES3_EELb1ELb0ELb0ELb0ELb1ELb1ELb1ELb0EEEvNS_16Flash_fwd_paramsE:
	.zero		816


//--------------------- .nv.constant0._ZN5flash24flash_fwd_splitkv_kernelI23Flash_fwd_kernel_traitsILi128ELi64ELi64ELi4ELb0ELb0EN7cutlass6half_tE19Flash_kernel_traitsILi128ELi64ELi64ELi4ES3_EELb1ELb0ELb1ELb0ELb0ELb0ELb1ELb0EEEvNS_16Flash_fwd_paramsE --------------------------
	.section	.nv.constant0._ZN5flash24flash_fwd_splitkv_kernelI23Flash_fwd_kernel_traitsILi128ELi64ELi64ELi4ELb0ELb0EN7cutlass6half_tE19Flash_kernel_traitsILi128ELi64ELi64ELi4ES3_EELb1ELb0ELb1ELb0ELb0ELb0ELb1ELb0EEEvNS_16Flash_fwd_paramsE,"a",@progbits
	.sectionflags	@""
	.align	4
.nv.constant0._ZN5flash24flash_fwd_splitkv_kernelI23Flash_fwd_kernel_traitsILi128ELi64ELi64ELi4ELb0ELb0EN7cutlass6half_tE19Flash_kernel_traitsILi128ELi64ELi64ELi4ES3_EELb1ELb0ELb1ELb0ELb0ELb0ELb1ELb0EEEvNS_16Flash_fwd_paramsE:
	.zero		816


//--------------------- .nv.constant0._ZN5flash24flash_fwd_splitkv_kernelI23Flash_fwd_kernel_traitsILi128ELi64ELi64ELi4ELb0ELb0EN7cutlass6half_tE19Flash_kernel_traitsILi128ELi64ELi64ELi4ES3_EELb1ELb0ELb1ELb0ELb0ELb1ELb1ELb0EEEvNS_16Flash_fwd_paramsE --------------------------
	.section	.nv.constant0._ZN5flash24flash_fwd_splitkv_kernelI23Flash_fwd_kernel_traitsILi128ELi64ELi64ELi4ELb0ELb0EN7cutlass6half_tE19Flash_kernel_traitsILi128ELi64ELi64ELi4ES3_EELb1ELb0ELb1ELb0ELb0ELb1ELb1ELb0EEEvNS_16Flash_fwd_paramsE,"a",@progbits
	.sectionflags	@""
	.align	4
.nv.constant0._ZN5flash24flash_fwd_splitkv_kernelI23Flash_fwd_kernel_traitsILi128ELi64ELi64ELi4ELb0ELb0EN7cutlass6half_tE19Flash_kernel_traitsILi128ELi64ELi64ELi4ES3_EELb1ELb0ELb1ELb0ELb0ELb1ELb1ELb0EEEvNS_16Flash_fwd_paramsE:
	.zero		816


//--------------------- .nv.constant0._ZN5flash24flash_fwd_splitkv_kernelI23Flash_fwd_kernel_traitsILi128ELi64ELi64ELi4ELb0ELb0EN7cutlass6half_tE19Flash_kernel_traitsILi128ELi64ELi64ELi4ES3_EELb1ELb0ELb0ELb0ELb1ELb0ELb1ELb1EEEvNS_16Flash_fwd_paramsE --------------------------
	.section	.nv.constant0._ZN5flash24flash_fwd_splitkv_kernelI23Flash_fwd_kernel_traitsILi128ELi64ELi64ELi4ELb0ELb0EN7cutlass6half_tE19Flash_kernel_traitsILi128ELi64ELi64ELi4ES3_EELb1ELb0ELb0ELb0ELb1ELb0ELb1ELb1EEEvNS_16Flash_fwd_paramsE,"a",@progbits
	.sectionflags	@""
	.align	4
.nv.constant0._ZN5flash24flash_fwd_splitkv_kernelI23Flash_fwd_kernel_traitsILi128ELi64ELi64ELi4ELb0ELb0EN7cutlass6half_tE19Flash_kernel_traitsILi128ELi64ELi64ELi4ES3_EELb1ELb0ELb0ELb0ELb1ELb0ELb1ELb1EEEvNS_16Flash_fwd_paramsE:
	.zero		816


//--------------------- .nv.constant0._ZN5flash24flash_fwd_splitkv_kernelI23Flash_fwd_kernel_traitsILi128ELi64ELi64ELi4ELb0ELb0EN7cutlass6half_tE19Flash_kernel_traitsILi128ELi64ELi64ELi4ES3_EELb1ELb0ELb0ELb0ELb1ELb1ELb1ELb1EEEvNS_16Flash_fwd_paramsE --------------------------
	.section	.nv.constant0._ZN5flash24flash_fwd_splitkv_kernelI23Flash_fwd_kernel_traitsILi128ELi64ELi64ELi4ELb0ELb0EN7cutlass6half_tE19Flash_kernel_traitsILi128ELi64ELi64ELi4ES3_EELb1ELb0ELb0ELb0ELb1ELb1ELb1ELb1EEEvNS_16Flash_fwd_paramsE,"a",@progbits
	.sectionflags	@""
	.align	4
.nv.constant0._ZN5flash24flash_fwd_splitkv_kernelI23Flash_fwd_kernel_traitsILi128ELi64ELi64ELi4ELb0ELb0EN7cutlass6half_tE19Flash_kernel_traitsILi128ELi64ELi64ELi4ES3_EELb1ELb0ELb0ELb0ELb1ELb1ELb1ELb1EEEvNS_16Flash_fwd_paramsE:
	.zero		816


//--------------------- .nv.constant0._ZN5flash24flash_fwd_splitkv_kernelI23Flash_fwd_kernel_traitsILi128ELi64ELi64ELi4ELb0ELb0EN7cutlass6half_tE19Flash_kernel_traitsILi128ELi64ELi64ELi4ES3_EELb1ELb0ELb1ELb0ELb0ELb0ELb1ELb1EEEvNS_16Flash_fwd_paramsE --------------------------
	.section	.nv.constant0._ZN5flash24flash_fwd_splitkv_kernelI23Flash_fwd_kernel_traitsILi128ELi64ELi64ELi4ELb0ELb0EN7cutlass6half_tE19Flash_kernel_traitsILi128ELi64ELi64ELi4ES3_EELb1ELb0ELb1ELb0ELb0ELb0ELb1ELb1EEEvNS_16Flash_fwd_paramsE,"a",@progbits
	.sectionflags	@""
	.align	4
.nv.constant0._ZN5flash24flash_fwd_splitkv_kernelI23Flash_fwd_kernel_traitsILi128ELi64ELi64ELi4ELb0ELb0EN7cutlass6half_tE19Flash_kernel_traitsILi128ELi64ELi64ELi4ES3_EELb1ELb0ELb1ELb0ELb0ELb0ELb1ELb1EEEvNS_16Flash_fwd_paramsE:
	.zero		816


//--------------------- .nv.constant0._ZN5flash24flash_fwd_splitkv_kernelI23Flash_fwd_kernel_traitsILi128ELi64ELi64ELi4ELb0ELb0EN7cutlass6half_tE19Flash_kernel_traitsILi128ELi64ELi64ELi4ES3_EELb1ELb0ELb1ELb0ELb0ELb1ELb1ELb1EEEvNS_16Flash_fwd_paramsE --------------------------
	.section	.nv.constant0._ZN5flash24flash_fwd_splitkv_kernelI23Flash_fwd_kernel_traitsILi128ELi64ELi64ELi4ELb0ELb0EN7cutlass6half_tE19Flash_kernel_traitsILi128ELi64ELi64ELi4ES3_EELb1ELb0ELb1ELb0ELb0ELb1ELb1ELb1EEEvNS_16Flash_fwd_paramsE,"a",@progbits
	.sectionflags	@""
	.align	4
.nv.constant0._ZN5flash24flash_fwd_splitkv_kernelI23Flash_fwd_kernel_traitsILi128ELi64ELi64ELi4ELb0ELb0EN7cutlass6half_tE19Flash_kernel_traitsILi128ELi64ELi64ELi4ES3_EELb1ELb0ELb1ELb0ELb0ELb1ELb1ELb1EEEvNS_16Flash_fwd_paramsE:
	.zero		816


//--------------------- .text._ZN5flash32flash_fwd_splitkv_combine_kernelI23Flash_fwd_kernel_traitsILi128ELi64ELi128ELi4ELb0ELb0EN7cutlass6half_tE19Flash_kernel_traitsILi128ELi64ELi128ELi4ES3_EELi4ELi7ELb0EEEvNS_16Flash_fwd_paramsE --------------------------
	.section	.text._ZN5flash32flash_fwd_splitkv_combine_kernelI23Flash_fwd_kernel_traitsILi128ELi64ELi128ELi4ELb0ELb0EN7cutlass6half_tE19Flash_kernel_traitsILi128ELi64ELi128ELi4ES3_EELi4ELi7ELb0EEEvNS_16Flash_fwd_paramsE,"ax",@progbits
	.sectioninfo	@"SHI_REGISTERS=62"
	.align	128
        .global         _ZN5flash32flash_fwd_splitkv_combine_kernelI23Flash_fwd_kernel_traitsILi128ELi64ELi128ELi4ELb0ELb0EN7cutlass6half_tE19Flash_kernel_traitsILi128ELi64ELi128ELi4ES3_EELi4ELi7ELb0EEEvNS_16Flash_fwd_paramsE
        .type           _ZN5flash32flash_fwd_splitkv_combine_kernelI23Flash_fwd_kernel_traitsILi128ELi64ELi128ELi4ELb0ELb0EN7cutlass6half_tE19Flash_kernel_traitsILi128ELi64ELi128ELi4ES3_EELi4ELi7ELb0EEEvNS_16Flash_fwd_paramsE,@function
        .size           _ZN5flash32flash_fwd_splitkv_combine_kernelI23Flash_fwd_kernel_traitsILi128ELi64ELi128ELi4ELb0ELb0EN7cutlass6half_tE19Flash_kernel_traitsILi128ELi64ELi128ELi4ES3_EELi4ELi7ELb0EEEvNS_16Flash_fwd_paramsE,(.L_x_8160 - _ZN5flash32flash_fwd_splitkv_combine_kernelI23Flash_fwd_kernel_traitsILi128ELi64ELi128ELi4ELb0ELb0EN7cutlass6half_tE19Flash_kernel_traitsILi128ELi64ELi128ELi4ES3_EELi4ELi7ELb0EEEvNS_16Flash_fwd_paramsE)
        .other          _ZN5flash32flash_fwd_splitkv_combine_kernelI23Flash_fwd_kernel_traitsILi128ELi64ELi128ELi4ELb0ELb0EN7cutlass6half_tE19Flash_kernel_traitsILi128ELi64ELi128ELi4ES3_EELi4ELi7ELb0EEEvNS_16Flash_fwd_paramsE,@"STO_CUDA_ENTRY STV_DEFAULT"
_ZN5flash32flash_fwd_splitkv_combine_kernelI23Flash_fwd_kernel_traitsILi128ELi64ELi128ELi4ELb0ELb0EN7cutlass6half_tE19Flash_kernel_traitsILi128ELi64ELi128ELi4ES3_EELi4ELi7ELb0EEEvNS_16Flash_fwd_paramsE:
.text._ZN5flash32flash_fwd_splitkv_combine_kernelI23Flash_fwd_kernel_traitsILi128ELi64ELi128ELi4ELb0ELb0EN7cutlass6half_tE19Flash_kernel_traitsILi128ELi64ELi128ELi4ES3_EELi4ELi7ELb0EEEvNS_16Flash_fwd_paramsE:
[----:B------:R-:W-:Y:S02]  /*0000*/  MOV R1, c[0x0][0x28] ;  /* 0x00000a0000017a02 */ /* 0x000fe40000000f00 */
[----:B------:R-:W-:Y:S01]  /*0010*/  IMAD.MOV.U32 R2, RZ, RZ, c[0x0][0x1c0] ;  /* 0x00007000ff027624 */ /* 0x000fe200078e00ff */
[----:B------:R-:W0:Y:S01]  /*0020*/  S2UR UR7, SR_CTAID.X ;  /* 0x00000000000779c3 */ /* 0x000e220000002500 */
[----:B------:R-:W-:Y:S02]  /*0030*/  IMAD.MOV.U32 R5, RZ, RZ, c[0x0][0x214] ;  /* 0x00008500ff057624 */ /* 0x000fe400078e00ff */
[----:B------:R-:W-:Y:S01]  /*0040*/  IMAD R12, R2, c[0x0][0x210], RZ ;  /* 0x00008400020c7a24 */ /* 0x000fe200078e02ff */
[----:B------:R-:W-:Y:S02]  /*0050*/  SHF.R.S32.HI R2, RZ, 0x1f, R2 ;  /* 0x0000001fff027819 */ /* 0x000fe40000011402 */
[----:B------:R-:W-:Y:S01]  /*0060*/  SHF.R.S32.HI R5, RZ, 0x1f, R5 ;  /* 0x0000001fff057819 */ /* 0x000fe20000011405 */
[----:B------:R-:W-:-:S05]  /*0070*/  IMAD R12, R12, c[0x0][0x214], RZ ;  /* 0x000085000c0c7a24 */ /* 0x000fca00078e02ff */
[----:B------:R-:W-:Y:S02]  /*0080*/  ISETP.LT.U32.AND P0, PT, R12, c[0x0][0x214], PT ;  /* 0x000085000c007a0c */ /* 0x000fe40003f01070 */
[----:B------:R-:W-:-:S04]  /*0090*/  SHF.R.S32.HI R0, RZ, 0x1f, R12 ;  /* 0x0000001fff007819 */ /* 0x000fc8000001140c */
[----:B------:R-:W-:-:S04]  /*00a0*/  ISETP.LT.AND.EX P0, PT, R0, R5, PT, P0 ;  /* 0x000000050000720c */ /* 0x000fc80003f01300 */
[----:B------:R-:W-:Y:S01]  /*00b0*/  SEL R5, R0, R5, P0 ;  /* 0x0000000500057207 */ /* 0x000fe20000000000 */
[----:B0-----:R-:W-:Y:S01]  /*00c0*/  USHF.L.U32 UR7, UR7, 0x2, URZ ;  /* 0x0000000207077899 */ /* 0x001fe2000800063f */
[----:B------:R-:W-:Y:S02]  /*00d0*/  SEL R35, R12, c[0x0][0x214], P0 ;  /* 0x000085000c237a07 */ /* 0x000fe40000000000 */
[----:B------:R-:W-:Y:S01]  /*00e0*/  LOP3.LUT R3, R0, R5, RZ, 0xfc, !PT ;  /* 0x0000000500037212 */ /* 0x000fe200078efcff */
[----:B------:R-:W-:-:S03]  /*00f0*/  USHF.R.S32.HI UR6, URZ, 0x1f, UR7 ;  /* 0x0000001f3f067899 */ /* 0x000fc60008011407 */
[----:B------:R-:W-:-:S13]  /*0100*/  ISETP.NE.U32.AND P1, PT, R3, RZ, PT ;  /* 0x000000ff0300720c */ /* 0x000fda0003f25070 */
[----:B------:R-:W-:Y:S05]  /*0110*/  @!P1 BRA `(.L_x_0) ;  /* 0x0000007000009947 */ /* 0x000fea0003800000 */
[----:B------:R-:W-:Y:S01]  /*0120*/  IMAD.MOV.U32 R30, RZ, RZ, R12 ;  /* 0x000000ffff1e7224 */ /* 0x000fe200078e000c */
[----:B------:R-:W-:Y:S01]  /*0130*/  MOV R26, R35 ;  /* 0x00000023001a7202 */ /* 0x000fe20000000f00 */
[----:B------:R-:W-:Y:S01]  /*0140*/  IMAD.MOV.U32 R19, RZ, RZ, R0 ;  /* 0x000000ffff137224 */ /* 0x000fe200078e0000 */
[----:B------:R-:W-:Y:S02]  /*0150*/  MOV R25, R5 ;  /* 0x0000000500197202 */ /* 0x000fe40000000f00 */
[----:B------:R-:W-:Y:S02]  /*0160*/  MOV R24, 0x180 ;  /* 0x0000018000187802 */ /* 0x000fe40000000f00 */
[----:B------:R-:W-:Y:S05]  /*0170*/  CALL.REL.NOINC `($__internal_0_$__cuda_sm20_div_s64) ;  /* 0x000045d000007944 */ /* 0x000fea0003c00000 */
[----:B------:R-:W-:Y:S05]  /*0180*/  BRA `(.L_x_1) ;  /* 0x0000013000007947 */ /* 0x000fea0003800000 */
.L_x_0:
[----:B------:R-:W0:Y:S01]  /*0190*/  I2F.U32.RP R8, R35 ;  /* 0x0000002300087306 */ /* 0x000e220000209000 */
[----:B------:R-:W-:Y:S01]  /*01a0*/  ISETP.NE.U32.AND P0, PT, R35, RZ, PT ;  /* 0x000000ff2300720c */ /* 0x000fe20003f05070 */
[----:B------:R-:W-:-:S06]  /*01b0*/  HFMA2.MMA R21, -RZ, RZ, 0, 0 ;  /* 0x00000000ff157435 */ /* 0x000fcc00000001ff */
[----:B0-----:R-:W0:Y:S02]  /*01c0*/  MUFU.RCP R6, R8 ;  /* 0x0000000800067308 */ /* 0x001e240000001000 */
[----:B0-----:R-:W-:-:S06]  /*01d0*/  IADD3 R6, R6, 0xffffffe, RZ ;  /* 0x0ffffffe06067810 */ /* 0x001fcc0007ffe0ff */
[----:B------:R-:W0:Y:S02]  /*01e0*/  F2I.FTZ.U32.TRUNC.NTZ R7, R6 ;  /* 0x0000000600077305 */ /* 0x000e24000021f000 */
[----:B0-----:R-:W-:Y:S02]  /*01f0*/  IMAD.MOV R3, RZ, RZ, -R7 ;  /* 0x000000ffff037224 */ /* 0x001fe400078e0a07 */
[----:B------:R-:W-:Y:S02]  /*0200*/  IMAD.MOV.U32 R6, RZ, RZ, RZ ;  /* 0x000000ffff067224 */ /* 0x000fe400078e00ff */
[----:B------:R-:W-:-:S04]  /*0210*/  IMAD R3, R3, R35, RZ ;  /* 0x0000002303037224 */ /* 0x000fc800078e02ff */
[----:B------:R-:W-:-:S06]  /*0220*/  IMAD.HI.U32 R3, R7, R3, R6 ;  /* 0x0000000307037227 */ /* 0x000fcc00078e0006 */
[----:B------:R-:W-:-:S05]  /*0230*/  IMAD.HI.U32 R20, R3, R12, RZ ;  /* 0x0000000c03147227 */ /* 0x000fca00078e00ff */
[----:B------:R-:W-:-:S05]  /*0240*/  IADD3 R3, -R20, RZ, RZ ;  /* 0x000000ff14037210 */ /* 0x000fca0007ffe1ff */
[----:B------:R-:W-:-:S05]  /*0250*/  IMAD R4, R35, R3, R12 ;  /* 0x0000000323047224 */ /* 0x000fca00078e020c */
[----:B------:R-:W-:-:S13]  /*0260*/  ISETP.GE.U32.AND P2, PT, R4, R35, PT ;  /* 0x000000230400720c */ /* 0x000fda0003f46070 */
[----:B------:R-:W-:Y:S01]  /*0270*/  @P2 IMAD.IADD R4, R4, 0x1, -R35 ;  /* 0x0000000104042824 */ /* 0x000fe200078e0a23 */
[----:B------:R-:W-:-:S04]  /*0280*/  @P2 IADD3 R20, R20, 0x1, RZ ;  /* 0x0000000114142810 */ /* 0x000fc80007ffe0ff */
[----:B------:R-:W-:-:S13]  /*0290*/  ISETP.GE.U32.AND P1, PT, R4, R35, PT ;  /* 0x000000230400720c */ /* 0x000fda0003f26070 */
[----:B------:R-:W-:Y:S02]  /*02a0*/  @P1 IADD3 R20, R20, 0x1, RZ ;  /* 0x0000000114141810 */ /* 0x000fe40007ffe0ff */
[----:B------:R-:W-:-:S04]  /*02b0*/  @!P0 LOP3.LUT R20, RZ, R35, RZ, 0x33, !PT ;  /* 0x00000023ff148212 */ /* 0x000fc800078e33ff */
.L_x_1:
[----:B------:R-:W-:Y:S01]  /*02c0*/  ISETP.LT.U32.AND P0, PT, R20, c[0x0][0x1c0], PT ;  /* 0x0000700014007a0c */ /* 0x000fe20003f01070 */
[----:B------:R-:W-:Y:S03]  /*02d0*/  BSSY B0, `(.L_x_2) ;  /* 0x0000021000007945 */ /* 0x000fe60003800000 */
[----:B------:R-:W-:-:S04]  /*02e0*/  ISETP.LT.AND.EX P0, PT, R21, R2, PT, P0 ;  /* 0x000000021500720c */ /* 0x000fc80003f01300 */
[C---:B------:R-:W-:Y:S02]  /*02f0*/  SEL R25, R21.reuse, R2, P0 ;  /* 0x0000000215197207 */ /* 0x040fe40000000000 */
[----:B------:R-:W-:Y:S02]  /*0300*/  SEL R26, R20, c[0x0][0x1c0], P0 ;  /* 0x00007000141a7a07 */ /* 0x000fe40000000000 */
[----:B------:R-:W-:-:S04]  /*0310*/  LOP3.LUT R2, R21, R25, RZ, 0xfc, !PT ;  /* 0x0000001915027212 */ /* 0x000fc800078efcff */
[----:B------:R-:W-:-:S13]  /*0320*/  ISETP.NE.U32.AND P1, PT, R2, RZ, PT ;  /* 0x000000ff0200720c */ /* 0x000fda0003f25070 */
[----:B------:R-:W-:Y:S05]  /*0330*/  @!P1 BRA `(.L_x_3) ;  /* 0x0000007000009947 */ /* 0x000fea0003800000 */
[----:B------:R-:W-:Y:S01]  /*0340*/  IMAD.MOV.U32 R30, RZ, RZ, R20 ;  /* 0x000000ffff1e7224 */ /* 0x000fe200078e0014 */
[----:B------:R-:W-:Y:S02]  /*0350*/  MOV R19, R21 ;  /* 0x0000001500137202 */ /* 0x000fe40000000f00 */
[----:B------:R-:W-:Y:S02]  /*0360*/  MOV R24, 0x380 ;  /* 0x0000038000187802 */ /* 0x000fe40000000f00 */
[----:B------:R-:W-:Y:S05]  /*0370*/  CALL.REL.NOINC `($__internal_0_$__cuda_sm20_div_s64) ;  /* 0x000043d000007944 */ /* 0x000fea0003c00000 */
[----:B------:R-:W-:Y:S02]  /*0380*/  MOV R32, R20 ;  /* 0x0000001400207202 */ /* 0x000fe40000000f00 */
[----:B------:R-:W-:Y:S01]  /*0390*/  MOV R33, R21 ;  /* 0x0000001500217202 */ /* 0x000fe20000000f00 */
[----:B------:R-:W-:Y:S05]  /*03a0*/  BRA `(.L_x_4) ;  /* 0x0000013000007947 */ /* 0x000fea0003800000 */
.L_x_3:
[----:B------:R-:W0:Y:S01]  /*03b0*/  I2F.U32.RP R6, R26 ;  /* 0x0000001a00067306 */ /* 0x000e220000209000 */
[----:B------:R-:W-:Y:S01]  /*03c0*/  ISETP.NE.U32.AND P0, PT, R26, RZ, PT ;  /* 0x000000ff1a00720c */ /* 0x000fe20003f05070 */
[----:B------:R-:W-:-:S06]  /*03d0*/  HFMA2.MMA R33, -RZ, RZ, 0, 0 ;  /* 0x00000000ff217435 */ /* 0x000fcc00000001ff */
[----:B0-----:R-:W0:Y:S02]  /*03e0*/  MUFU.RCP R4, R6 ;  /* 0x0000000600047308 */ /* 0x001e240000001000 */
[----:B0-----:R-:W-:-:S06]  /*03f0*/  IADD3 R4, R4, 0xffffffe, RZ ;  /* 0x0ffffffe04047810 */ /* 0x001fcc0007ffe0ff */
[----:B------:R-:W0:Y:S02]  /*0400*/  F2I.FTZ.U32.TRUNC.NTZ R3, R4 ;  /* 0x0000000400037305 */ /* 0x000e24000021f000 */
[----:B0-----:R-:W-:-:S04]  /*0410*/  IMAD.MOV R2, RZ, RZ, -R3 ;  /* 0x000000ffff027224 */ /* 0x001fc800078e0a03 */
[----:B------:R-:W-:Y:S02]  /*0420*/  IMAD R7, R2, R26, RZ ;  /* 0x0000001a02077224 */ /* 0x000fe400078e02ff */
[----:B------:R-:W-:-:S04]  /*0430*/  IMAD.MOV.U32 R2, RZ, RZ, RZ ;  /* 0x000000ffff027224 */ /* 0x000fc800078e00ff */
        /* <DEDUP_REMOVED lines=9> */
[----:B------:R-:W-:Y:S02]  /*04d0*/  @!P0 LOP3.LUT R32, RZ, R26, RZ, 0x33, !PT ;  /* 0x0000001aff208212 */ /* 0x000fe400078e33ff */
.L_x_4:
[----:B------:R-:W-:Y:S05]  /*04e0*/  BSYNC B0 ;  /* 0x0000000000007941 */ /* 0x000fea0003800000 */
.L_x_2:
[----:B------:R-:W-:Y:S01]  /*04f0*/  IABS R4, c[0x0][0x214] ;  /* 0x0000850000047a13 */ /* 0x000fe20000000000 */
[----:B------:R-:W-:Y:S01]  /*0500*/  ULDC UR4, c[0x0][0x214] ;  /* 0x0000850000047ab9 */ /* 0x000fe20000000800 */
[----:B------:R-:W-:Y:S01]  /*0510*/  BSSY B0, `(.L_x_5) ;  /* 0x000004a000007945 */ /* 0x000fe20003800000 */
[----:B------:R-:W-:Y:S01]  /*0520*/  UIADD3 UR8, UR4, -0x1, URZ ;  /* 0xffffffff04087890 */ /* 0x000fe2000fffe03f */
[----:B------:R-:W0:Y:S01]  /*0530*/  I2F.RP R6, R4 ;  /* 0x0000000400067306 */ /* 0x000e220000209400 */
[----:B------:R-:W-:Y:S02]  /*0540*/  UISETP.LT.AND UP0, UPT, URZ, UR4, UPT ;  /* 0x000000043f00728c */ /* 0x000fe4000bf01270 */
[----:B------:R-:W-:Y:S02]  /*0550*/  USHF.R.S32.HI UR5, URZ, 0x1f, UR4 ;  /* 0x0000001f3f057899 */ /* 0x000fe40008011404 */
[----:B------:R-:W-:Y:S01]  /*0560*/  IADD3 R7, R4, UR8, RZ ;  /* 0x0000000804077c10 */ /* 0x000fe2000fffe0ff */
[----:B------:R-:W-:-:S03]  /*0570*/  ULEA.HI.SX32 UR4, UR4, 0x1, 0x1 ;  /* 0x0000000104047891 */ /* 0x000fc6000f8f0a3f */
[----:B------:R-:W-:-:S03]  /*0580*/  IABS R2, R7 ;  /* 0x0000000700027213 */ /* 0x000fc60000000000 */
[----:B------:R-:W-:Y:S01]  /*0590*/  @!UP0 UIADD3 UR4, UR5, URZ, URZ ;  /* 0x0000003f05048290 */ /* 0x000fe2000fffe03f */
[----:B0-----:R-:W0:Y:S02]  /*05a0*/  MUFU.RCP R8, R6 ;  /* 0x0000000600087308 */ /* 0x001e240000001000 */
[----:B0-----:R-:W-:Y:S01]  /*05b0*/  IADD3 R8, R8, 0xffffffe, RZ ;  /* 0x0ffffffe08087810 */ /* 0x001fe20007ffe0ff */
[----:B------:R-:W-:-:S05]  /*05c0*/  IMAD.MOV.U32 R6, RZ, RZ, R2 ;  /* 0x000000ffff067224 */ /* 0x000fca00078e0002 */
[----:B------:R-:W0:Y:S02]  /*05d0*/  F2I.FTZ.U32.TRUNC.NTZ R9, R8 ;  /* 0x0000000800097305 */ /* 0x000e24000021f000 */
[----:B0-----:R-:W-:Y:S02]  /*05e0*/  IMAD.MOV R3, RZ, RZ, -R9 ;  /* 0x000000ffff037224 */ /* 0x001fe400078e0a09 */
[----:B------:R-:W-:Y:S02]  /*05f0*/  IMAD.MOV.U32 R8, RZ, RZ, RZ ;  /* 0x000000ffff087224 */ /* 0x000fe400078e00ff */
[----:B------:R-:W-:-:S04]  /*0600*/  IMAD R3, R3, R4, RZ ;  /* 0x0000000403037224 */ /* 0x000fc800078e02ff */
[----:B------:R-:W-:-:S06]  /*0610*/  IMAD.HI.U32 R3, R9, R3, R8 ;  /* 0x0000000309037227 */ /* 0x000fcc00078e0008 */
[----:B------:R-:W-:-:S04]  /*0620*/  IMAD.HI.U32 R2, R3, R6, RZ ;  /* 0x0000000603027227 */ /* 0x000fc800078e00ff */
[----:B------:R-:W-:-:S04]  /*0630*/  IMAD.MOV R3, RZ, RZ, -R2 ;  /* 0x000000ffff037224 */ /* 0x000fc800078e0a02 */
[----:B------:R-:W-:-:S05]  /*0640*/  IMAD R3, R4, R3, R6 ;  /* 0x0000000304037224 */ /* 0x000fca00078e0206 */
[----:B------:R-:W-:-:S13]  /*0650*/  ISETP.GT.U32.AND P1, PT, R4, R3, PT ;  /* 0x000000030400720c */ /* 0x000fda0003f24070 */
[----:B------:R-:W-:Y:S01]  /*0660*/  @!P1 IMAD.IADD R3, R3, 0x1, -R4 ;  /* 0x0000000103039824 */ /* 0x000fe200078e0a04 */
[----:B------:R-:W-:Y:S02]  /*0670*/  @!P1 IADD3 R2, R2, 0x1, RZ ;  /* 0x0000000102029810 */ /* 0x000fe40007ffe0ff */
[----:B------:R-:W-:Y:S02]  /*0680*/  ISETP.NE.AND P1, PT, RZ, c[0x0][0x214], PT ;  /* 0x00008500ff007a0c */ /* 0x000fe40003f25270 */
[-C--:B------:R-:W-:Y:S02]  /*0690*/  ISETP.GE.U32.AND P2, PT, R3, R4.reuse, PT ;  /* 0x000000040300720c */ /* 0x080fe40003f46070 */
[C---:B------:R-:W-:Y:S02]  /*06a0*/  LOP3.LUT R3, R7.reuse, R4, RZ, 0x3c, !PT ;  /* 0x0000000407037212 */ /* 0x040fe400078e3cff */
[----:B------:R-:W-:Y:S02]  /*06b0*/  LOP3.LUT R7, R7, c[0x0][0x214], RZ, 0x3c, !PT ;  /* 0x0000850007077a12 */ /* 0x000fe400078e3cff */
[----:B------:R-:W-:-:S07]  /*06c0*/  ISETP.GE.AND P0, PT, R3, RZ, PT ;  /* 0x000000ff0300720c */ /* 0x000fce0003f06270 */
[----:B------:R-:W-:Y:S02]  /*06d0*/  @P2 IADD3 R2, R2, 0x1, RZ ;  /* 0x0000000102022810 */ /* 0x000fe40007ffe0ff */
[----:B------:R-:W-:-:S03]  /*06e0*/  ISETP.NE.AND P2, PT, RZ, c[0x0][0x214], PT ;  /* 0x00008500ff007a0c */ /* 0x000fc60003f45270 */
[--C-:B------:R-:W-:Y:S02]  /*06f0*/  IMAD.MOV.U32 R17, RZ, RZ, R2.reuse ;  /* 0x000000ffff117224 */ /* 0x100fe400078e0002 */
[----:B------:R-:W-:Y:S02]  /*0700*/  IMAD.MOV.U32 R3, RZ, RZ, R2 ;  /* 0x000000ffff037224 */ /* 0x000fe400078e0002 */
[----:B------:R-:W-:Y:S01]  /*0710*/  @!P0 IMAD.MOV R17, RZ, RZ, -R17 ;  /* 0x000000ffff118224 */ /* 0x000fe200078e0a11 */
[----:B------:R-:W-:Y:S02]  /*0720*/  @!P1 LOP3.LUT R17, RZ, R4, RZ, 0x33, !PT ;  /* 0x00000004ff119212 */ /* 0x000fe400078e33ff */
[----:B------:R-:W-:Y:S02]  /*0730*/  ISETP.GE.AND P1, PT, R7, RZ, PT ;  /* 0x000000ff0700720c */ /* 0x000fe40003f26270 */
[----:B------:R-:W-:Y:S02]  /*0740*/  ISETP.LT.U32.AND P0, PT, R26, R17, PT ;  /* 0x000000111a00720c */ /* 0x000fe40003f01070 */
[----:B------:R-:W-:-:S04]  /*0750*/  SHF.R.S32.HI R16, RZ, 0x1f, R17 ;  /* 0x0000001fff107819 */ /* 0x000fc80000011411 */
[----:B------:R-:W-:-:S04]  /*0760*/  ISETP.LT.AND.EX P0, PT, R25, R16, PT, P0 ;  /* 0x000000101900720c */ /* 0x000fc80003f01300 */
[C---:B------:R-:W-:Y:S01]  /*0770*/  SEL R16, R25.reuse, R16, P0 ;  /* 0x0000001019107207 */ /* 0x040fe20000000000 */
[----:B------:R-:W-:Y:S01]  /*0780*/  @!P1 IMAD.MOV R3, RZ, RZ, -R3 ;  /* 0x000000ffff039224 */ /* 0x000fe200078e0a03 */
[----:B------:R-:W-:Y:S02]  /*0790*/  @!P2 LOP3.LUT R3, RZ, c[0x0][0x214], RZ, 0x33, !PT ;  /* 0x00008500ff03aa12 */ /* 0x000fe400078e33ff */
[----:B------:R-:W-:Y:S02]  /*07a0*/  LOP3.LUT R2, R25, R16, RZ, 0xfc, !PT ;  /* 0x0000001019027212 */ /* 0x000fe400078efcff */
[----:B------:R-:W-:Y:S01]  /*07b0*/  SEL R17, R26, R17, P0 ;  /* 0x000000111a117207 */ /* 0x000fe20000000000 */
[----:B------:R-:W-:Y:S01]  /*07c0*/  IMAD R3, R3, UR4, RZ ;  /* 0x0000000403037c24 */ /* 0x000fe2000f8e02ff */
        /* <DEDUP_REMOVED lines=8> */
[----:B------:R-:W-:Y:S02]  /*0850*/  MOV R8, R20 ;  /* 0x0000001400087202 */ /* 0x000fe40000000f00 */
[----:B------:R-:W-:Y:S01]  /*0860*/  MOV R9, R21 ;  /* 0x0000001500097202 */ /* 0x000fe20000000f00 */
[----:B------:R-:W-:Y:S05]  /*0870*/  BRA `(.L_x_7) ;  /* 0x0000013000007947 */ /* 0x000fea0003800000 */
.L_x_6:
[----:B------:R-:W0:Y:S01]  /*0880*/  I2F.U32.RP R4, R17 ;  /* 0x0000001100047306 */ /* 0x000e220000209000 */
[----:B------:R-:W-:-:S07]  /*0890*/  ISETP.NE.U32.AND P0, PT, R17, RZ, PT ;  /* 0x000000ff1100720c */ /* 0x000fce0003f05070 */
[----:B0-----:R-:W0:Y:S02]  /*08a0*/  MUFU.RCP R6, R4 ;  /* 0x0000000400067308 */ /* 0x001e240000001000 */
[----:B0-----:R-:W-:-:S06]  /*08b0*/  IADD3 R6, R6, 0xffffffe, RZ ;  /* 0x0ffffffe06067810 */ /* 0x001fcc0007ffe0ff */
[----:B------:R-:W0:Y:S02]  /*08c0*/  F2I.FTZ.U32.TRUNC.NTZ R7, R6 ;  /* 0x0000000600077305 */ /* 0x000e24000021f000 */
[----:B0-----:R-:W-:Y:S02]  /*08d0*/  IMAD.MOV R2, RZ, RZ, -R7 ;  /* 0x000000ffff027224 */ /* 0x001fe400078e0a07 */
[----:B------:R-:W-:Y:S02]  /*08e0*/  IMAD.MOV.U32 R6, RZ, RZ, RZ ;  /* 0x000000ffff067224 */ /* 0x000fe400078e00ff */
[----:B------:R-:W-:-:S04]  /*08f0*/  IMAD R9, R2, R17, RZ ;  /* 0x0000001102097224 */ /* 0x000fc800078e02ff */
[----:B------:R-:W-:-:S06]  /*0900*/  IMAD.HI.U32 R9, R7, R9, R6 ;  /* 0x0000000907097227 */ /* 0x000fcc00078e0006 */
[----:B------:R-:W-:Y:S01]  /*0910*/  IMAD.HI.U32 R8, R9, R26, RZ ;  /* 0x0000001a09087227 */ /* 0x000fe200078e00ff */
[----:B------:R-:W-:-:S04]  /*0920*/  HFMA2.MMA R9, -RZ, RZ, 0, 0 ;  /* 0x00000000ff097435 */ /* 0x000fc800000001ff */
        /* <DEDUP_REMOVED lines=8> */
.L_x_7:
[----:B------:R-:W-:Y:S05]  /*09b0*/  BSYNC B0 ;  /* 0x0000000000007941 */ /* 0x000fea0003800000 */
.L_x_5:
[----:B------:R-:W-:Y:S01]  /*09c0*/  IMAD.MOV.U32 R6, RZ, RZ, c[0x0][0x1c0] ;  /* 0x00007000ff067624 */ /* 0x000fe200078e00ff */
[----:B------:R-:W-:Y:S01]  /*09d0*/  IABS R19, R3 ;  /* 0x0000000300137213 */ /* 0x000fe20000000000 */
[----:B------:R-:W-:Y:S01]  /*09e0*/  IMAD.MOV.U32 R26, RZ, RZ, RZ ;  /* 0x000000ffff1a7224 */ /* 0x000fe200078e00ff */
[----:B------:R-:W-:Y:S01]  /*09f0*/  IABS R14, c[0x0][0x214] ;  /* 0x00008500000e7a13 */ /* 0x000fe20000000000 */
[C---:B------:R-:W-:Y:S01]  /*0a00*/  IMAD R2, R6.reuse, c[0x0][0x214], RZ ;  /* 0x0000850006027a24 */ /* 0x040fe200078e02ff */
[----:B------:R-:W0:Y:S01]  /*0a10*/  I2F.RP R20, R19 ;  /* 0x0000001300147306 */ /* 0x000e220000209400 */
[----:B------:R-:W-:Y:S01]  /*0a20*/  IADD3 R6, R6, -0x1, RZ ;  /* 0xffffffff06067810 */ /* 0x000fe20007ffe0ff */
[----:B------:R-:W1:Y:S01]  /*0a30*/  S2R R38, SR_TID.X ;  /* 0x0000000000267919 */ /* 0x000e620000002100 */
[----:B------:R-:W-:Y:S01]  /*0a40*/  ISETP.NE.AND P5, PT, R3, RZ, PT ;  /* 0x000000ff0300720c */ /* 0x000fe20003fa5270 */
[----:B------:R-:W-:Y:S01]  /*0a50*/  BSSY B0, `(.L_x_8) ;  /* 0x0000072000007945 */ /* 0x000fe20003800000 */
[----:B------:R-:W-:-:S03]  /*0a60*/  IABS R18, R2 ;  /* 0x0000000200127213 */ /* 0x000fc60000000000 */
[----:B------:R-:W-:Y:S01]  /*0a70*/  I2F.RP R13, R14 ;  /* 0x0000000e000d7306 */ /* 0x000fe20000209400 */
[----:B------:R-:W-:-:S07]  /*0a80*/  IADD3 R21, R18, UR8, RZ ;  /* 0x0000000812157c10 */ /* 0x000fce000fffe0ff */
[----:B------:R-:W2:Y:S08]  /*0a90*/  I2F.RP R15, R18 ;  /* 0x00000012000f7306 */ /* 0x000eb00000209400 */
[----:B0-----:R-:W0:Y:S08]  /*0aa0*/  MUFU.RCP R4, R20 ;  /* 0x0000001400047308 */ /* 0x001e300000001000 */
[----:B--2---:R-:W2:Y:S08]  /*0ab0*/  MUFU.RCP R10, R15 ;  /* 0x0000000f000a7308 */ /* 0x004eb00000001000 */
[----:B------:R-:W3:Y:S01]  /*0ac0*/  MUFU.RCP R24, R13 ;  /* 0x0000000d00187308 */ /* 0x000ee20000001000 */
[----:B0-----:R-:W-:-:S02]  /*0ad0*/  IADD3 R4, R4, 0xffffffe, RZ ;  /* 0x0ffffffe04047810 */ /* 0x001fc40007ffe0ff */
[----:B--2---:R-:W-:-:S05]  /*0ae0*/  IADD3 R10, R10, 0xffffffe, RZ ;  /* 0x0ffffffe0a0a7810 */ /* 0x004fca0007ffe0ff */
[----:B------:R-:W0:Y:S01]  /*0af0*/  F2I.FTZ.U32.TRUNC.NTZ R27, R4 ;  /* 0x00000004001b7305 */ /* 0x000e22000021f000 */
[----:B------:R-:W-:Y:S02]  /*0b00*/  IABS R15, R21 ;  /* 0x00000015000f7213 */ /* 0x000fe40000000000 */
[----:B---3--:R-:W-:-:S05]  /*0b10*/  IADD3 R24, R24, 0xffffffe, RZ ;  /* 0x0ffffffe18187810 */ /* 0x008fca0007ffe0ff */
[----:B------:R-:W2:Y:S08]  /*0b20*/  F2I.FTZ.U32.TRUNC.NTZ R11, R10 ;  /* 0x0000000a000b7305 */ /* 0x000eb0000021f000 */
[----:B------:R-:W3:Y:S01]  /*0b30*/  F2I.FTZ.U32.TRUNC.NTZ R25, R24 ;  /* 0x0000001800197305 */ /* 0x000ee2000021f000 */
[----:B0-----:R-:W-:Y:S02]  /*0b40*/  IMAD.MOV R22, RZ, RZ, -R27 ;  /* 0x000000ffff167224 */ /* 0x001fe400078e0a1b */
[----:B------:R-:W-:-:S02]  /*0b50*/  IMAD.IADD R4, R6, 0x1, R19 ;  /* 0x0000000106047824 */ /* 0x000fc400078e0213 */
[----:B------:R-:W-:Y:S02]  /*0b60*/  IMAD R22, R22, R19, RZ ;  /* 0x0000001316167224 */ /* 0x000fe400078e02ff */
[----:B--2---:R-:W-:Y:S01]  /*0b70*/  IMAD.MOV R7, RZ, RZ, -R11 ;  /* 0x000000ffff077224 */ /* 0x004fe200078e0a0b */
[----:B------:R-:W-:Y:S01]  /*0b80*/  IABS R13, R4 ;  /* 0x00000004000d7213 */ /* 0x000fe20000000000 */
[----:B------:R-:W-:Y:S02]  /*0b90*/  IMAD.MOV.U32 R10, RZ, RZ, RZ ;  /* 0x000000ffff0a7224 */ /* 0x000fe400078e00ff */
[----:B------:R-:W-:Y:S02]  /*0ba0*/  IMAD R20, R7, R18, RZ ;  /* 0x0000001207147224 */ /* 0x000fe400078e02ff */
[----:B------:R-:W-:-:S04]  /*0bb0*/  IMAD.HI.U32 R22, R27, R22, R26 ;  /* 0x000000161b167227 */ /* 0x000fc800078e001a */
[----:B------:R-:W-:Y:S01]  /*0bc0*/  IMAD.HI.U32 R20, R11, R20, R10 ;  /* 0x000000140b147227 */ /* 0x000fe200078e000a */
[----:B------:R-:W-:Y:S02]  /*0bd0*/  IABS R10, R2 ;  /* 0x00000002000a7213 */ /* 0x000fe40000000000 */
[----:B------:R-:W-:Y:S01]  /*0be0*/  IABS R11, R3 ;  /* 0x00000003000b7213 */ /* 0x000fe20000000000 */
[----:B---3--:R-:W-:Y:S02]  /*0bf0*/  IMAD.MOV R7, RZ, RZ, -R25 ;  /* 0x000000ffff077224 */ /* 0x008fe400078e0a19 */
[----:B------:R-:W-:Y:S02]  /*0c00*/  IMAD.MOV.U32 R24, RZ, RZ, RZ ;  /* 0x000000ffff187224 */ /* 0x000fe400078e00ff */
[----:B------:R-:W-:Y:S02]  /*0c10*/  IMAD R7, R7, R14, RZ ;  /* 0x0000000e07077224 */ /* 0x000fe400078e02ff */
[----:B------:R-:W-:-:S02]  /*0c20*/  IMAD.MOV R10, RZ, RZ, -R10 ;  /* 0x000000ffff0a7224 */ /* 0x000fc400078e0a0a */
[----:B------:R-:W-:-:S04]  /*0c30*/  IMAD.HI.U32 R20, R20, R15, RZ ;  /* 0x0000000f14147227 */ /* 0x000fc800078e00ff */
[----:B------:R-:W-:-:S04]  /*0c40*/  IMAD.HI.U32 R24, R25, R7, R24 ;  /* 0x0000000719187227 */ /* 0x000fc800078e0018 */
[----:B------:R-:W-:Y:S02]  /*0c50*/  IMAD R7, R20, R10, R15 ;  /* 0x0000000a14077224 */ /* 0x000fe400078e020f */
[----:B------:R-:W-:Y:S02]  /*0c60*/  IMAD.MOV R11, RZ, RZ, -R11 ;  /* 0x000000ffff0b7224 */ /* 0x000fe400078e0a0b */
[----:B------:R-:W-:Y:S01]  /*0c70*/  IMAD.HI.U32 R22, R22, R13, RZ ;  /* 0x0000000d16167227 */ /* 0x000fe200078e00ff */
[----:B------:R-:W-:-:S03]  /*0c80*/  ISETP.GT.U32.AND P4, PT, R18, R7, PT ;  /* 0x000000071200720c */ /* 0x000fc60003f84070 */
[----:B------:R-:W-:Y:S01]  /*0c90*/  IMAD R26, R22, R11, R13 ;  /* 0x0000000b161a7224 */ /* 0x000fe200078e020d */
[----:B------:R-:W-:Y:S01]  /*0ca0*/  LEA.HI.SX32 R13, R2, 0x1, 0x1 ;  /* 0x00000001020d7811 */ /* 0x000fe200078f0aff */
[----:B------:R-:W-:-:S03]  /*0cb0*/  IMAD.HI.U32 R24, R24, R15, RZ ;  /* 0x0000000f18187227 */ /* 0x000fc600078e00ff */
[----:B------:R-:W-:Y:S01]  /*0cc0*/  ISETP.GT.U32.AND P3, PT, R19, R26, PT ;  /* 0x0000001a1300720c */ /* 0x000fe20003f64070 */
[----:B------:R-:W-:-:S04]  /*0cd0*/  IMAD.MOV R10, RZ, RZ, -R24 ;  /* 0x000000ffff0a7224 */ /* 0x000fc800078e0a18 */
[----:B------:R-:W-:Y:S01]  /*0ce0*/  @!P4 IMAD.IADD R7, R7, 0x1, -R18 ;  /* 0x000000010707c824 */ /* 0x000fe200078e0a12 */
[----:B------:R-:W-:Y:S01]  /*0cf0*/  @!P4 IADD3 R20, R20, 0x1, RZ ;  /* 0x000000011414c810 */ /* 0x000fe20007ffe0ff */
[----:B------:R-:W-:Y:S01]  /*0d00*/  IMAD R15, R14, R10, R15 ;  /* 0x0000000a0e0f7224 */ /* 0x000fe200078e020f */
[----:B------:R-:W-:Y:S02]  /*0d10*/  ISETP.NE.AND P4, PT, R2, RZ, PT ;  /* 0x000000ff0200720c */ /* 0x000fe40003f85270 */
[-C--:B------:R-:W-:Y:S02]  /*0d20*/  ISETP.GE.U32.AND P2, PT, R7, R18.reuse, PT ;  /* 0x000000120700720c */ /* 0x080fe40003f46070 */
[----:B------:R-:W-:Y:S01]  /*0d30*/  LOP3.LUT R7, R21, R18, RZ, 0x3c, !PT ;  /* 0x0000001215077212 */ /* 0x000fe200078e3cff */
[----:B------:R-:W-:Y:S01]  /*0d40*/  @!P3 IMAD.IADD R26, R26, 0x1, -R19 ;  /* 0x000000011a1ab824 */ /* 0x000fe200078e0a13 */
[----:B------:R-:W-:Y:S02]  /*0d50*/  ISETP.GT.U32.AND P0, PT, R14, R15, PT ;  /* 0x0000000f0e00720c */ /* 0x000fe40003f04070 */
[----:B------:R-:W-:-:S02]  /*0d60*/  ISETP.GE.AND P1, PT, R7, RZ, PT ;  /* 0x000000ff0700720c */ /* 0x000fc40003f26270 */
[-C--:B------:R-:W-:Y:S02]  /*0d70*/  ISETP.GE.U32.AND P6, PT, R26, R19.reuse, PT ;  /* 0x000000131a00720c */ /* 0x080fe40003fc6070 */
[----:B------:R-:W-:Y:S02]  /*0d80*/  LOP3.LUT R7, R4, R19, RZ, 0x3c, !PT ;  /* 0x0000001304077212 */ /* 0x000fe400078e3cff */
[----:B------:R-:W-:Y:S02]  /*0d90*/  @!P3 IADD3 R22, R22, 0x1, RZ ;  /* 0x000000011616b810 */ /* 0x000fe40007ffe0ff */
[----:B------:R-:W-:Y:S02]  /*0da0*/  @P2 IADD3 R20, R20, 0x1, RZ ;  /* 0x0000000114142810 */ /* 0x000fe40007ffe0ff */
[----:B------:R-:W-:Y:S01]  /*0db0*/  ISETP.GE.AND P2, PT, R7, RZ, PT ;  /* 0x000000ff0700720c */ /* 0x000fe20003f46270 */
[----:B------:R-:W-:Y:S01]  /*0dc0*/  @!P0 IMAD.IADD R15, R15, 0x1, -R14 ;  /* 0x000000010f0f8824 */ /* 0x000fe200078e0a0e */
[----:B------:R-:W-:Y:S01]  /*0dd0*/  @!P0 IADD3 R24, R24, 0x1, RZ ;  /* 0x0000000118188810 */ /* 0x000fe20007ffe0ff */
[----:B------:R-:W-:Y:S01]  /*0de0*/  @!P1 IMAD.MOV R20, RZ, RZ, -R20 ;  /* 0x000000ffff149224 */ /* 0x000fe200078e0a14 */
[----:B------:R-:W-:-:S02]  /*0df0*/  @!P4 LOP3.LUT R20, RZ, R18, RZ, 0x33, !PT ;  /* 0x00000012ff14c212 */ /* 0x000fc400078e33ff */
[----:B------:R-:W-:Y:S02]  /*0e00*/  @P6 IADD3 R22, R22, 0x1, RZ ;  /* 0x0000000116166810 */ /* 0x000fe40007ffe0ff */
[----:B------:R-:W-:Y:S02]  /*0e10*/  ISETP.LT.U32.AND P0, PT, R32, R20, PT ;  /* 0x000000142000720c */ /* 0x000fe40003f01070 */
[----:B------:R-:W-:Y:S02]  /*0e20*/  SHF.R.S32.HI R11, RZ, 0x1f, R20 ;  /* 0x0000001fff0b7819 */ /* 0x000fe40000011414 */
[----:B------:R-:W-:Y:S01]  /*0e30*/  ISETP.GE.U32.AND P3, PT, R15, R14, PT ;  /* 0x0000000e0f00720c */ /* 0x000fe20003f66070 */
[----:B------:R-:W-:Y:S01]  /*0e40*/  @!P2 IMAD.MOV R22, RZ, RZ, -R22 ;  /* 0x000000ffff16a224 */ /* 0x000fe200078e0a16 */
[----:B------:R-:W-:Y:S02]  /*0e50*/  ISETP.GT.AND P2, PT, R2, RZ, PT ;  /* 0x000000ff0200720c */ /* 0x000fe40003f44270 */
[----:B------:R-:W-:-:S02]  /*0e60*/  ISETP.LT.AND.EX P0, PT, R33, R11, PT, P0 ;  /* 0x0000000b2100720c */ /* 0x000fc40003f01300 */
[----:B------:R-:W-:Y:S02]  /*0e70*/  LOP3.LUT R21, R21, c[0x0][0x214], RZ, 0x3c, !PT ;  /* 0x0000850015157a12 */ /* 0x000fe400078e3cff */
[----:B------:R-:W-:Y:S02]  /*0e80*/  SEL R11, R33, R11, P0 ;  /* 0x0000000b210b7207 */ /* 0x000fe40000000000 */
[----:B------:R-:W-:Y:S02]  /*0e90*/  ISETP.GE.AND P1, PT, R21, RZ, PT ;  /* 0x000000ff1500720c */ /* 0x000fe40003f26270 */
[----:B------:R-:W-:Y:S02]  /*0ea0*/  SHF.R.S32.HI R10, RZ, 0x1f, R2 ;  /* 0x0000001fff0a7819 */ /* 0x000fe40000011402 */
[----:B------:R-:W-:Y:S02]  /*0eb0*/  ISETP.NE.AND P4, PT, RZ, c[0x0][0x214], PT ;  /* 0x00008500ff007a0c */ /* 0x000fe40003f85270 */
[----:B------:R-:W-:Y:S01]  /*0ec0*/  LOP3.LUT R2, R33, R11, RZ, 0xfc, !PT ;  /* 0x0000000b21027212 */ /* 0x000fe200078efcff */
[----:B------:R-:W-:Y:S01]  /*0ed0*/  @!P2 IMAD.MOV R13, RZ, RZ, R10 ;  /* 0x000000ffff0da224 */ /* 0x000fe200078e020a */
[----:B------:R-:W-:-:S02]  /*0ee0*/  @P3 IADD3 R24, R24, 0x1, RZ ;  /* 0x0000000118183810 */ /* 0x000fc40007ffe0ff */
[----:B------:R-:W-:Y:S02]  /*0ef0*/  ISETP.NE.U32.AND P2, PT, R2, RZ, PT ;  /* 0x000000ff0200720c */ /* 0x000fe40003f45070 */
[----:B------:R-:W-:Y:S01]  /*0f00*/  @!P5 LOP3.LUT R22, RZ, R19, RZ, 0x33, !PT ;  /* 0x00000013ff16d212 */ /* 0x000fe200078e33ff */
[----:B------:R-:W-:-:S03]  /*0f10*/  @!P1 IMAD.MOV R24, RZ, RZ, -R24 ;  /* 0x000000ffff189224 */ /* 0x000fc600078e0a18 */
[----:B------:R-:W-:Y:S02]  /*0f20*/  ISETP.LT.U32.AND P1, PT, R8, R22, PT ;  /* 0x000000160800720c */ /* 0x000fe40003f21070 */
[----:B------:R-:W-:Y:S02]  /*0f30*/  SHF.R.S32.HI R7, RZ, 0x1f, R22 ;  /* 0x0000001fff077819 */ /* 0x000fe40000011416 */
[----:B------:R-:W-:Y:S02]  /*0f40*/  @!P4 LOP3.LUT R24, RZ, c[0x0][0x214], RZ, 0x33, !PT ;  /* 0x00008500ff18ca12 */ /* 0x000fe400078e33ff */
[----:B------:R-:W-:-:S03]  /*0f50*/  ISETP.LT.AND.EX P1, PT, R9, R7, PT, P1 ;  /* 0x000000070900720c */ /* 0x000fc60003f21310 */
[----:B------:R-:W-:Y:S01]  /*0f60*/  IMAD R2, R24, R13, RZ ;  /* 0x0000000d18027224 */ /* 0x000fe200078e02ff */
[----:B------:R-:W-:Y:S02]  /*0f70*/  SEL R15, R8, R22, P1 ;  /* 0x00000016080f7207 */ /* 0x000fe40000800000 */
[----:B------:R-:W-:Y:S02]  /*0f80*/  SEL R14, R9, R7, P1 ;  /* 0x00000007090e7207 */ /* 0x000fe40000800000 */
[----:B------:R-:W-:Y:S01]  /*0f90*/  SEL R13, R32, R20, P0 ;  /* 0x00000014200d7207 */ /* 0x000fe20000000000 */
[----:B------:R-:W-:Y:S05]  /*0fa0*/  @!P2 BRA `(.L_x_9) ;  /* 0x000000900000a947 */ /* 0x000fea0003800000 */
[----:B-1----:R-:W-:Y:S01]  /*0fb0*/  IMAD.MOV.U32 R30, RZ, RZ, R32 ;  /* 0x000000ffff1e7224 */ /* 0x002fe200078e0020 */
[----:B------:R-:W-:Y:S01]  /*0fc0*/  MOV R26, R13 ;  /* 0x0000000d001a7202 */ /* 0x000fe20000000f00 */
[----:B------:R-:W-:Y:S01]  /*0fd0*/  IMAD.MOV.U32 R19, RZ, RZ, R33 ;  /* 0x000000ffff137224 */ /* 0x000fe200078e0021 */
[----:B------:R-:W-:Y:S02]  /*0fe0*/  MOV R25, R11 ;  /* 0x0000000b00197202 */ /* 0x000fe40000000f00 */
[----:B------:R-:W-:-:S02]  /*0ff0*/  MOV R24, 0x1010 ;  /* 0x0000101000187802 */ /* 0x000fc40000000f00 */
[----:B------:R-:W-:Y:S05]  /*1000*/  CALL.REL.NOINC `($__internal_0_$__cuda_sm20_div_s64) ;  /* 0x0000374000007944 */ /* 0x000fea0003c00000 */
[----:B------:R-:W-:Y:S02]  /*1010*/  MOV R40, R20 ;  /* 0x0000001400287202 */ /* 0x000fe40000000f00 */
[----:B------:R-:W-:Y:S01]  /*1020*/  MOV R41, R21 ;  /* 0x0000001500297202 */ /* 0x000fe20000000f00 */
[----:B------:R-:W-:Y:S05]  /*1030*/  BRA `(.L_x_10) ;  /* 0x0000013000007947 */ /* 0x000fea0003800000 */
.L_x_9:
[----:B-1----:R-:W0:Y:S01]  /*1040*/  I2F.U32.RP R10, R13 ;  /* 0x0000000d000a7306 */ /* 0x002e220000209000 */
        /* <DEDUP_REMOVED lines=18> */
.L_x_10:
[----:B------:R-:W-:Y:S05]  /*1170*/  BSYNC B0 ;  /* 0x0000000000007941 */ /* 0x000fea0003800000 */
.L_x_8:
[----:B------:R-:W-:Y:S01]  /*1180*/  SHF.R.S32.HI R7, RZ, 0x1f, R38 ;  /* 0x0000001fff077819 */ /* 0x000fe20000011426 */
[----:B------:R-:W-:Y:S01]  /*1190*/  ULDC.64 UR8, c[0x0][0x118] ;  /* 0x0000460000087ab9 */ /* 0x000fe20000000a00 */
[----:B------:R-:W-:Y:S02]  /*11a0*/  IADD3 R21, P0, R12, -UR7, RZ ;  /* 0x800000070c157c10 */ /* 0x000fe4000ff1e0ff */
[----:B------:R-:W-:-:S04]  /*11b0*/  LEA.HI R25, R7, R38, RZ, 0x2 ;  /* 0x0000002607197211 */ /* 0x000fc800078f10ff */
[----:B------:R-:W-:Y:S02]  /*11c0*/  LOP3.LUT R19, R25, 0xfffffffc, RZ, 0xc0, !PT ;  /* 0xfffffffc19137812 */ /* 0x000fe400078ec0ff */
[----:B------:R-:W-:-:S03]  /*11d0*/  SHF.R.S32.HI R25, RZ, 0x2, R25 ;  /* 0x00000002ff197819 */ /* 0x000fc60000011419 */
[----:B------:R-:W-:Y:S01]  /*11e0*/  IMAD.IADD R20, R38, 0x1, -R19 ;  /* 0x0000000126147824 */ /* 0x000fe200078e0a13 */
[----:B------:R-:W-:Y:S02]  /*11f0*/  IADD3.X R19, R0, ~UR6, RZ, P0, !PT ;  /* 0x8000000600137c10 */ /* 0x000fe400087fe4ff */
[----:B------:R-:W-:Y:S02]  /*1200*/  IADD3 R31, R25, 0x40, RZ ;  /* 0x00000040191f7810 */ /* 0x000fe40007ffe0ff */
[----:B------:R-:W-:Y:S02]  /*1210*/  ISETP.GT.U32.AND P3, PT, R21, R20, PT ;  /* 0x000000141500720c */ /* 0x000fe40003f64070 */
[----:B------:R-:W-:Y:S02]  /*1220*/  SHF.R.S32.HI R10, RZ, 0x1f, R20 ;  /* 0x0000001fff0a7819 */ /* 0x000fe40000011414 */
[----:B------:R-:W-:Y:S02]  /*1230*/  IADD3 R27, R25, 0x20, RZ ;  /* 0x00000020191b7810 */ /* 0x000fe40007ffe0ff */
[----:B------:R-:W-:-:S02]  /*1240*/  ISETP.GT.AND.EX P3, PT, R19, R10, PT, P3 ;  /* 0x0000000a1300720c */ /* 0x000fc40003f64330 */
[----:B------:R-:W-:Y:S02]  /*1250*/  IADD3 R23, R25, 0x60, RZ ;  /* 0x0000006019177810 */ /* 0x000fe40007ffe0ff */
[----:B------:R-:W-:Y:S02]  /*1260*/  ISETP.GE.OR P4, PT, R31, c[0x0][0x314], !P3 ;  /* 0x0000c5001f007a0c */ /* 0x000fe40005f86670 */
[----:B------:R-:W-:Y:S02]  /*1270*/  ISETP.GE.OR P5, PT, R27, c[0x0][0x314], !P3 ;  /* 0x0000c5001b007a0c */ /* 0x000fe40005fa6670 */
[----:B------:R-:W-:Y:S02]  /*1280*/  ISETP.GE.OR P6, PT, R25, c[0x0][0x314], !P3 ;  /* 0x0000c50019007a0c */ /* 0x000fe40005fc6670 */
[----:B------:R-:W-:Y:S02]  /*1290*/  ISETP.GE.OR P3, PT, R23, c[0x0][0x314], !P3 ;  /* 0x0000c50017007a0c */ /* 0x000fe40005f66670 */
[----:B------:R-:W-:-:S04]  /*12a0*/  IADD3 R32, P0, R20, UR7, RZ ;  /* 0x0000000714207c10 */ /* 0x000fc8000ff1e0ff */
[----:B------:R-:W-:Y:S01]  /*12b0*/  IADD3.X R33, R10, UR6, RZ, P0, !PT ;  /* 0x000000060a217c10 */ /* 0x000fe200087fe4ff */
[--C-:B------:R-:W-:Y:S01]  /*12c0*/  @!P4 IMAD.MOV.U32 R26, RZ, RZ, R32.reuse ;  /* 0x000000ffff1ac224 */ /* 0x100fe200078e0020 */
[----:B------:R-:W-:Y:S02]  /*12d0*/  @!P4 SHF.R.S32.HI R19, RZ, 0x1f, R31 ;  /* 0x0000001fff13c819 */ /* 0x000fe4000001141f */
[----:B------:R-:W-:Y:S01]  /*12e0*/  @!P5 SHF.R.S32.HI R21, RZ, 0x1f, R27 ;  /* 0x0000001fff15d819 */ /* 0x000fe2000001141b */
[----:B------:R-:W-:-:S04]  /*12f0*/  @!P5 IMAD.WIDE.U32 R28, R12, R27, R32 ;  /* 0x0000001b0c1cd225 */ /* 0x000fc800078e0020 */
[-C--:B------:R-:W-:Y:S01]  /*1300*/  @!P4 IMAD R19, R19, R12.reuse, RZ ;  /* 0x0000000c1313c224 */ /* 0x080fe200078e02ff */
[----:B------:R-:W-:Y:S01]  /*1310*/  @!P5 LEA R22, P0, R28, c[0x0][0x208], 0x2 ;  /* 0x000082001c16da11 */ /* 0x000fe200078010ff */
[----:B------:R-:W-:Y:S02]  /*1320*/  @!P5 IMAD R21, R21, R12, RZ ;  /* 0x0000000c1515d224 */ /* 0x000fe400078e02ff */
[-C--:B------:R-:W-:Y:S01]  /*1330*/  @!P4 IMAD R10, R31, R0.reuse, R19 ;  /* 0x000000001f0ac224 */ /* 0x080fe200078e0213 */
[----:B------:R-:W-:Y:S01]  /*1340*/  @!P3 SHF.R.S32.HI R19, RZ, 0x1f, R23 ;  /* 0x0000001fff13b819 */ /* 0x000fe20000011417 */
[----:B------:R-:W-:Y:S01]  /*1350*/  @!P5 IMAD R18, R27, R0, R21 ;  /* 0x000000001b12d224 */ /* 0x000fe200078e0215 */
[----:B------:R-:W-:Y:S01]  /*1360*/  @!P6 SHF.R.S32.HI R21, RZ, 0x1f, R25 ;  /* 0x0000001fff15e819 */ /* 0x000fe20000011419 */
[----:B------:R-:W-:Y:S02]  /*1370*/  @!P4 IMAD.MOV.U32 R27, RZ, RZ, R33 ;  /* 0x000000ffff1bc224 */ /* 0x000fe400078e0021 */
[----:B------:R-:W-:-:S02]  /*1380*/  @!P3 IMAD R19, R19, R12, RZ ;  /* 0x0000000c1313b224 */ /* 0x000fc400078e02ff */
[----:B------:R-:W-:-:S04]  /*1390*/  @!P4 IMAD.WIDE.U32 R26, R12, R31, R26 ;  /* 0x0000001f0c1ac225 */ /* 0x000fc800078e001a */
[----:B------:R-:W-:Y:S02]  /*13a0*/  @!P6 IMAD.MOV.U32 R30, RZ, RZ, R32 ;  /* 0x000000ffff1ee224 */ /* 0x000fe400078e0020 */
[--C-:B------:R-:W-:Y:S02]  /*13b0*/  @!P6 IMAD.MOV.U32 R31, RZ, RZ, R33.reuse ;  /* 0x000000ffff1fe224 */ /* 0x100fe400078e0021 */
[----:B------:R-:W-:Y:S02]  /*13c0*/  @!P6 IMAD R21, R21, R12, RZ ;  /* 0x0000000c1515e224 */ /* 0x000fe400078e02ff */
[----:B------:R-:W-:Y:S02]  /*13d0*/  @!P5 IMAD.IADD R18, R29, 0x1, R18 ;  /* 0x000000011d12d824 */ /* 0x000fe400078e0212 */
[----:B------:R-:W-:-:S04]  /*13e0*/  @!P3 IMAD.WIDE.U32 R32, R12, R23, R32 ;  /* 0x000000170c20b225 */ /* 0x000fc800078e0020 */
[-C--:B------:R-:W-:Y:S01]  /*13f0*/  @!P3 IMAD R19, R23, R0.reuse, R19 ;  /* 0x000000001713b224 */ /* 0x080fe200078e0213 */
[----:B------:R-:W-:Y:S01]  /*1400*/  @!P5 LEA.HI.X R23, R28, c[0x0][0x20c], R18, 0x2, P0 ;  /* 0x000083001c17da11 */ /* 0x000fe200000f1412 */
[----:B------:R-:W-:Y:S01]  /*1410*/  @!P6 IMAD.WIDE.U32 R30, R12, R25, R30 ;  /* 0x000000190c1ee225 */ /* 0x000fe200078e001e */
[----:B------:R-:W-:Y:S02]  /*1420*/  @!P3 LEA R18, P0, R32, c[0x0][0x208], 0x2 ;  /* 0x000082002012ba11 */ /* 0x000fe400078010ff */
[----:B------:R-:W-:Y:S01]  /*1430*/  @!P4 LEA R28, P1, R26, c[0x0][0x208], 0x2 ;  /* 0x000082001a1cca11 */ /* 0x000fe200078210ff */
[----:B------:R-:W-:Y:S01]  /*1440*/  @!P6 IMAD R21, R25, R0, R21 ;  /* 0x000000001915e224 */ /* 0x000fe200078e0215 */
[----:B------:R-:W-:Y:S01]  /*1450*/  @!P6 LEA R36, P2, R30, c[0x0][0x208], 0x2 ;  /* 0x000082001e24ea11 */ /* 0x000fe200078410ff */
[----:B------:R-:W-:Y:S02]  /*1460*/  @!P3 IMAD.IADD R19, R33, 0x1, R19 ;  /* 0x000000012113b824 */ /* 0x000fe400078e0213 */
[----:B------:R-:W-:-:S02]  /*1470*/  @!P6 IMAD.IADD R21, R31, 0x1, R21 ;  /* 0x000000011f15e824 */ /* 0x000fc400078e0215 */
[----:B------:R-:W-:Y:S01]  /*1480*/  @!P4 IMAD.IADD R27, R27, 0x1, R10 ;  /* 0x000000011b1bc824 */ /* 0x000fe200078e020a */
[----:B------:R-:W-:Y:S01]  /*1490*/  @!P3 LEA.HI.X R19, R32, c[0x0][0x20c], R19, 0x2, P0 ;  /* 0x000083002013ba11 */ /* 0x000fe200000f1413 */
[----:B------:R-:W-:Y:S01]  /*14a0*/  IMAD.MOV.U32 R24, RZ, RZ, -0x800000 ;  /* 0xff800000ff187424 */ /* 0x000fe200078e00ff */
[----:B------:R-:W-:Y:S01]  /*14b0*/  @!P6 LEA.HI.X R37, R30, c[0x0][0x20c], R21, 0x2, P2 ;  /* 0x000083001e25ea11 */ /* 0x000fe200010f1415 */
[----:B------:R-:W-:Y:S01]  /*14c0*/  IMAD.MOV.U32 R21, RZ, RZ, -0x800000 ;  /* 0xff800000ff157424 */ /* 0x000fe200078e00ff */
[----:B------:R-:W-:Y:S01]  /*14d0*/  @!P4 LEA.HI.X R29, R26, c[0x0][0x20c], R27, 0x2, P1 ;  /* 0x000083001a1dca11 */ /* 0x000fe200008f141b */
[----:B------:R-:W-:Y:S02]  /*14e0*/  IMAD.MOV.U32 R10, RZ, RZ, -0x800000 ;  /* 0xff800000ff0a7424 */ /* 0x000fe400078e00ff */
[----:B------:R-:W-:Y:S01]  /*14f0*/  IMAD.MOV.U32 R26, RZ, RZ, -0x800000 ;  /* 0xff800000ff1a7424 */ /* 0x000fe200078e00ff */
[----:B------:R0:W2:Y:S04]  /*1500*/  @!P3 LDG.E R24, [R18.64] ;  /* 0x000000081218b981 */ /* 0x0000a8000c1e1900 */
[----:B------:R-:W3:Y:S04]  /*1510*/  @!P6 LDG.E R21, [R36.64] ;  /* 0x000000082415e981 */ /* 0x000ee8000c1e1900 */
[----:B------:R1:W4:Y:S04]  /*1520*/  @!P5 LDG.E R10, [R22.64] ;  /* 0x00000008160ad981 */ /* 0x000328000c1e1900 */
[----:B------:R-:W5:Y:S01]  /*1530*/  @!P4 LDG.E R26, [R28.64] ;  /* 0x000000081c1ac981 */ /* 0x000f62000c1e1900 */
[----:B------:R-:W-:-:S04]  /*1540*/  IABS R27, c[0x0][0x1c0] ;  /* 0x00007000001b7a13 */ /* 0x000fc80000000000 */
[----:B------:R-:W0:Y:S08]  /*1550*/  I2F.U32.RP R32, R27 ;  /* 0x0000001b00207306 */ /* 0x000e300000209000 */
[----:B0-----:R-:W0:Y:S02]  /*1560*/  MUFU.RCP R30, R32 ;  /* 0x00000020001e7308 */ /* 0x001e240000001000 */
[----:B0-----:R-:W-:-:S06]  /*1570*/  IADD3 R30, R30, 0xffffffe, RZ ;  /* 0x0ffffffe1e1e7810 */ /* 0x001fcc0007ffe0ff */
[----:B------:R-:W1:Y:S01]  /*1580*/  F2I.FTZ.U32.TRUNC.NTZ R31, R30 ;  /* 0x0000001e001f7305 */ /* 0x000e62000021f000 */
[----:B------:R-:W-:Y:S02]  /*1590*/  IABS R19, R4 ;  /* 0x0000000400137213 */ /* 0x000fe40000000000 */
[----:B------:R-:W-:Y:S01]  /*15a0*/  IABS R18, c[0x0][0x1c0] ;  /* 0x0000700000127a13 */ /* 0x000fe20000000000 */
[----:B-1----:R-:W-:Y:S02]  /*15b0*/  IMAD.MOV R22, RZ, RZ, -R31 ;  /* 0x000000ffff167224 */ /* 0x002fe400078e0a1f */
[----:B------:R-:W-:Y:S02]  /*15c0*/  IMAD.MOV.U32 R30, RZ, RZ, RZ ;  /* 0x000000ffff1e7224 */ /* 0x000fe400078e00ff */
[----:B------:R-:W-:-:S04]  /*15d0*/  IMAD R22, R22, R27, RZ ;  /* 0x0000001b16167224 */ /* 0x000fc800078e02ff */
[----:B------:R-:W-:-:S04]  /*15e0*/  IMAD.HI.U32 R22, R31, R22, R30 ;  /* 0x000000161f167227 */ /* 0x000fc800078e001e */
[----:B------:R-:W-:Y:S02]  /*15f0*/  IMAD.MOV R18, RZ, RZ, -R18 ;  /* 0x000000ffff127224 */ /* 0x000fe400078e0a12 */
[----:B------:R-:W-:-:S04]  /*1600*/  IMAD.HI.U32 R22, R22, R19, RZ ;  /* 0x0000001316167227 */ /* 0x000fc800078e00ff */
[----:B------:R-:W-:-:S05]  /*1610*/  IMAD R18, R22, R18, R19 ;  /* 0x0000001216127224 */ /* 0x000fca00078e0213 */
[----:B------:R-:W-:Y:S02]  /*1620*/  ISETP.GT.U32.AND P3, PT, R27, R18, PT ;  /* 0x000000121b00720c */ /* 0x000fe40003f64070 */
[C---:B------:R-:W-:Y:S02]  /*1630*/  ISETP.GT.AND P6, PT, R38.reuse, 0x7f, PT ;  /* 0x0000007f2600780c */ /* 0x040fe40003fc4270 */
[C---:B------:R-:W-:Y:S02]  /*1640*/  ISETP.GT.AND P2, PT, R38.reuse, 0x1ff, PT ;  /* 0x000001ff2600780c */ /* 0x040fe40003f44270 */
[C---:B------:R-:W-:Y:S02]  /*1650*/  ISETP.GT.AND P1, PT, R38.reuse, 0x17f, PT ;  /* 0x0000017f2600780c */ /* 0x040fe40003f24270 */
[----:B------:R-:W-:Y:S01]  /*1660*/  ISETP.GT.AND P0, PT, R38, 0xff, PT ;  /* 0x000000ff2600780c */ /* 0x000fe20003f04270 */
[----:B------:R-:W-:-:S04]  /*1670*/  IMAD R25, R25, 0x5, R20 ;  /* 0x0000000519197824 */ /* 0x000fc800078e0214 */
[----:B------:R-:W-:-:S05]  /*1680*/  @!P3 IMAD.IADD R18, R18, 0x1, -R27 ;  /* 0x000000011212b824 */ /* 0x000fca00078e0a1b */
[----:B------:R-:W-:Y:S02]  /*1690*/  ISETP.GE.U32.AND P4, PT, R18, R27, PT ;  /* 0x0000001b1200720c */ /* 0x000fe40003f86070 */
[----:B------:R-:W-:Y:S02]  /*16a0*/  LOP3.LUT R18, R9, R14, RZ, 0xfc, !PT ;  /* 0x0000000e09127212 */ /* 0x000fe400078efcff */
[----:B------:R-:W-:Y:S02]  /*16b0*/  LOP3.LUT R4, R4, c[0x0][0x1c0], RZ, 0x3c, !PT ;  /* 0x0000700004047a12 */ /* 0x000fe400078e3cff */
[----:B------:R-:W-:-:S07]  /*16c0*/  @!P3 IADD3 R22, R22, 0x1, RZ ;  /* 0x000000011616b810 */ /* 0x000fce0007ffe0ff */
[----:B------:R-:W-:Y:S01]  /*16d0*/  @P4 IADD3 R22, R22, 0x1, RZ ;  /* 0x0000000116164810 */ /* 0x000fe20007ffe0ff */
[----:B------:R-:W-:Y:S01]  /*16e0*/  BSSY B0, `(.L_x_11) ;  /* 0x0000028000007945 */ /* 0x000fe20003800000 */
[----:B--2---:R0:W-:Y:S04]  /*16f0*/  @!P6 STS [R25.X4+0x780], R24 ;  /* 0x000780181900e388 */ /* 0x0041e80000004800 */
[----:B---3--:R0:W-:Y:S01]  /*1700*/  @!P2 STS [R25.X4], R21 ;  /* 0x000000151900a388 */ /* 0x0081e20000004800 */
[----:B------:R-:W-:-:S03]  /*1710*/  ISETP.NE.U32.AND P2, PT, R18, RZ, PT ;  /* 0x000000ff1200720c */ /* 0x000fc60003f45070 */
[----:B----4-:R0:W-:Y:S01]  /*1720*/  @!P1 STS [R25.X4+0x280], R10 ;  /* 0x0002800a19009388 */ /* 0x0101e20000004800 */
[----:B------:R-:W-:-:S03]  /*1730*/  ISETP.GE.AND P1, PT, R4, RZ, PT ;  /* 0x000000ff0400720c */ /* 0x000fc60003f26270 */
[----:B-----5:R0:W-:Y:S01]  /*1740*/  @!P0 STS [R25.X4+0x500], R26 ;  /* 0x0005001a19008388 */ /* 0x0201e20000004800 */
[----:B------:R-:W-:Y:S01]  /*1750*/  ISETP.NE.AND P0, PT, RZ, c[0x0][0x1c0], PT ;  /* 0x00007000ff007a0c */ /* 0x000fe20003f05270 */
[----:B------:R-:W-:-:S08]  /*1760*/  IMAD.MOV.U32 R4, RZ, RZ, R22 ;  /* 0x000000ffff047224 */ /* 0x000fd000078e0016 */
[----:B------:R-:W-:-:S04]  /*1770*/  @!P1 IMAD.MOV R4, RZ, RZ, -R4 ;  /* 0x000000ffff049224 */ /* 0x000fc800078e0a04 */
[----:B------:R-:W-:Y:S01]  /*1780*/  @!P0 LOP3.LUT R4, RZ, c[0x0][0x1c0], RZ, 0x33, !PT ;  /* 0x00007000ff048a12 */ /* 0x000fe200078e33ff */
[----:B------:R-:W-:Y:S05]  /*1790*/  @!P2 BRA `(.L_x_12) ;  /* 0x000000900000a947 */ /* 0x000fea0003800000 */
[----:B------:R-:W-:Y:S01]  /*17a0*/  IMAD.MOV.U32 R30, RZ, RZ, R8 ;  /* 0x000000ffff1e7224 */ /* 0x000fe200078e0008 */
[----:B0-----:R-:W-:Y:S01]  /*17b0*/  MOV R26, R15 ;  /* 0x0000000f001a7202 */ /* 0x001fe20000000f00 */
[----:B------:R-:W-:Y:S01]  /*17c0*/  IMAD.MOV.U32 R19, RZ, RZ, R9 ;  /* 0x000000ffff137224 */ /* 0x000fe200078e0009 */
[----:B------:R-:W-:Y:S02]  /*17d0*/  MOV R25, R14 ;  /* 0x0000000e00197202 */ /* 0x000fe40000000f00 */
[----:B------:R-:W-:Y:S02]  /*17e0*/  MOV R24, 0x1800 ;  /* 0x0000180000187802 */ /* 0x000fe40000000f00 */
[----:B------:R-:W-:Y:S05]  /*17f0*/  CALL.REL.NOINC `($__internal_0_$__cuda_sm20_div_s64) ;  /* 0x00002f5000007944 */ /* 0x000fea0003c00000 */
[----:B------:R-:W-:Y:S02]  /*1800*/  MOV R42, R20 ;  /* 0x00000014002a7202 */ /* 0x000fe40000000f00 */
[----:B------:R-:W-:Y:S01]  /*1810*/  MOV R43, R21 ;  /* 0x00000015002b7202 */ /* 0x000fe20000000f00 */
[----:B------:R-:W-:Y:S05]  /*1820*/  BRA `(.L_x_13) ;  /* 0x0000013000007947 */ /* 0x000fea0003800000 */
.L_x_12:
[----:B0-----:R-:W0:Y:S01]  /*1830*/  I2F.U32.RP R10, R15 ;  /* 0x0000000f000a7306 */ /* 0x001e220000209000 */
        /* <DEDUP_REMOVED lines=18> */
.L_x_13:
[----:B------:R-:W-:Y:S05]  /*1960*/  BSYNC B0 ;  /* 0x0000000000007941 */ /* 0x000fea0003800000 */
.L_x_11:
[----:B------:R-:W-:Y:S01]  /*1970*/  BAR.SYNC.DEFER_BLOCKING 0x0 ;  /* 0x0000000000007b1d */ /* 0x000fe20000010000 */
[----:B------:R-:W-:Y:S01]  /*1980*/  LEA.HI R7, R7, R38, RZ, 0x5 ;  /* 0x0000002607077211 */ /* 0x000fe200078f28ff */
[----:B------:R-:W-:Y:S02]  /*1990*/  IMAD.MOV.U32 R36, RZ, RZ, -0x800000 ;  /* 0xff800000ff247424 */ /* 0x000fe400078e00ff */
[----:B------:R-:W-:Y:S01]  /*19a0*/  IMAD.MOV.U32 R33, RZ, RZ, -0x800000 ;  /* 0xff800000ff217424 */ /* 0x000fe200078e00ff */
[----:B------:R-:W-:Y:S01]  /*19b0*/  LOP3.LUT R9, R7, 0xffffffe0, RZ, 0xc0, !PT ;  /* 0xffffffe007097812 */ /* 0x000fe200078ec0ff */
[----:B------:R-:W-:Y:S01]  /*19c0*/  IMAD.MOV.U32 R32, RZ, RZ, -0x800000 ;  /* 0xff800000ff207424 */ /* 0x000fe200078e00ff */
[----:B------:R-:W-:Y:S01]  /*19d0*/  SHF.R.S32.HI R7, RZ, 0x5, R7 ;  /* 0x00000005ff077819 */ /* 0x000fe20000011407 */
[----:B------:R-:W-:Y:S01]  /*19e0*/  IMAD.MOV.U32 R34, RZ, RZ, -0x800000 ;  /* 0xff800000ff227424 */ /* 0x000fe200078e00ff */
[----:B------:R-:W-:Y:S01]  /*19f0*/  ULDC.U8 UR4, c[0x0][0x329] ;  /* 0x0000ca4000047ab9 */ /* 0x000fe20000000000 */
[----:B------:R-:W-:Y:S01]  /*1a00*/  IMAD.IADD R38, R38, 0x1, -R9 ;  /* 0x0000000126267824 */ /* 0x000fe200078e0a09 */
[----:B------:R-:W-:Y:S03]  /*1a10*/  BSSY B1, `(.L_x_14) ;  /* 0x0000240000017945 */ /* 0x000fe60003800000 */
[----:B------:R-:W-:-:S05]  /*1a20*/  IMAD R27, R38, 0x5, R7 ;  /* 0x00000005261b7824 */ /* 0x000fca00078e0207 */
[----:B------:R-:W-:Y:S04]  /*1a30*/  @!P6 LDS R36, [R27.X4] ;  /* 0x000000001b24e984 */ /* 0x000fe80000004800 */
[----:B------:R-:W0:Y:S04]  /*1a40*/  @!P6 LDS R33, [R27.X4+0x280] ;  /* 0x000280001b21e984 */ /* 0x000e280000004800 */
[----:B------:R-:W1:Y:S04]  /*1a50*/  @!P6 LDS R32, [R27.X4+0x500] ;  /* 0x000500001b20e984 */ /* 0x000e680000004800 */
[----:B------:R-:W2:Y:S01]  /*1a60*/  @!P6 LDS R34, [R27.X4+0x780] ;  /* 0x000780001b22e984 */ /* 0x000ea20000004800 */
[----:B0-----:R-:W-:-:S04]  /*1a70*/  FMNMX.FTZ R19, R36, R33, !PT ;  /* 0x0000002124137209 */ /* 0x001fc80007810000 */
[----:B-1----:R-:W-:-:S04]  /*1a80*/  FMNMX.FTZ R19, R19, R32, !PT ;  /* 0x0000002013137209 */ /* 0x002fc80007810000 */
[----:B--2---:R-:W-:-:S05]  /*1a90*/  FMNMX.FTZ R19, R19, R34, !PT ;  /* 0x0000002213137209 */ /* 0x004fca0007810000 */
[----:B------:R-:W0:Y:S02]  /*1aa0*/  SHFL.BFLY PT, R18, R19, 0x10, 0x1f ;  /* 0x0e001f0013127f89 */ /* 0x000e2400000e0000 */
[----:B0-----:R-:W-:-:S05]  /*1ab0*/  FMNMX.FTZ R18, R19, R18, !PT ;  /* 0x0000001213127209 */ /* 0x001fca0007810000 */
[----:B------:R-:W0:Y:S02]  /*1ac0*/  SHFL.BFLY PT, R25, R18, 0x8, 0x1f ;  /* 0x0d001f0012197f89 */ /* 0x000e2400000e0000 */
[----:B0-----:R-:W-:-:S05]  /*1ad0*/  FMNMX.FTZ R25, R18, R25, !PT ;  /* 0x0000001912197209 */ /* 0x001fca0007810000 */
[----:B------:R-:W0:Y:S02]  /*1ae0*/  SHFL.BFLY PT, R10, R25, 0x4, 0x1f ;  /* 0x0c801f00190a7f89 */ /* 0x000e2400000e0000 */
[----:B0-----:R-:W-:-:S05]  /*1af0*/  FMNMX.FTZ R10, R25, R10, !PT ;  /* 0x0000000a190a7209 */ /* 0x001fca0007810000 */
[----:B------:R-:W0:Y:S02]  /*1b00*/  SHFL.BFLY PT, R9, R10, 0x2, 0x1f ;  /* 0x0c401f000a097f89 */ /* 0x000e2400000e0000 */
[----:B0-----:R-:W-:-:S05]  /*1b10*/  FMNMX.FTZ R9, R10, R9, !PT ;  /* 0x000000090a097209 */ /* 0x001fca0007810000 */
[----:B------:R-:W0:Y:S02]  /*1b20*/  SHFL.BFLY PT, R8, R9, 0x1, 0x1f ;  /* 0x0c201f0009087f89 */ /* 0x000e2400000e0000 */
[----:B0-----:R-:W-:-:S04]  /*1b30*/  FMNMX.FTZ R8, R9, R8, !PT ;  /* 0x0000000809087209 */ /* 0x001fc80007810000 */
[----:B------:R-:W-:-:S04]  /*1b40*/  FSETP.NEU.FTZ.AND P0, PT, R8, -INF , PT ;  /* 0xff8000000800780b */ /* 0x000fc80003f1d000 */
[----:B------:R-:W-:-:S05]  /*1b50*/  FSEL R19, R8, RZ, P0 ;  /* 0x000000ff08137208 */ /* 0x000fca0000000000 */
[C---:B------:R-:W-:Y:S02]  /*1b60*/  FADD.FTZ R21, -R19.reuse, R36 ;  /* 0x0000002413157221 */ /* 0x040fe40000010100 */
[----:B------:R-:W-:Y:S02]  /*1b70*/  FADD.FTZ R23, -R19, R33 ;  /* 0x0000002113177221 */ /* 0x000fe40000010100 */
[----:B------:R-:W-:Y:S02]  /*1b80*/  FMUL.FTZ R21, R21, 1.4426950216293334961 ;  /* 0x3fb8aa3b15157820 */ /* 0x000fe40000410000 */
[----:B------:R-:W-:Y:S02]  /*1b90*/  FMUL.FTZ R23, R23, 1.4426950216293334961 ;  /* 0x3fb8aa3b17177820 */ /* 0x000fe40000410000 */
[C---:B------:R-:W-:Y:S02]  /*1ba0*/  FADD.FTZ R22, -R19.reuse, R32 ;  /* 0x0000002013167221 */ /* 0x040fe40000010100 */
[----:B------:R-:W-:Y:S01]  /*1bb0*/  MUFU.EX2 R21, R21 ;  /* 0x0000001500157308 */ /* 0x000fe20000000800 */
[----:B------:R-:W-:-:S02]  /*1bc0*/  FADD.FTZ R20, -R19, R34 ;  /* 0x0000002213147221 */ /* 0x000fc40000010100 */
[----:B------:R-:W-:Y:S02]  /*1bd0*/  FMUL.FTZ R22, R22, 1.4426950216293334961 ;  /* 0x3fb8aa3b16167820 */ /* 0x000fe40000410000 */
[----:B------:R-:W-:-:S03]  /*1be0*/  FMUL.FTZ R20, R20, 1.4426950216293334961 ;  /* 0x3fb8aa3b14147820 */ /* 0x000fc60000410000 */
[----:B------:R-:W0:Y:S08]  /*1bf0*/  MUFU.EX2 R10, R23 ;  /* 0x00000017000a7308 */ /* 0x000e300000000800 */
[----:B------:R-:W1:Y:S08]  /*1c00*/  MUFU.EX2 R9, R22 ;  /* 0x0000001600097308 */ /* 0x000e700000000800 */
[----:B------:R-:W2:Y:S01]  /*1c10*/  MUFU.EX2 R8, R20 ;  /* 0x0000001400087308 */ /* 0x000ea20000000800 */
[----:B0-----:R-:W-:Y:S01]  /*1c20*/  FADD.FTZ R10, R21, R10 ;  /* 0x0000000a150a7221 */ /* 0x001fe20000010000 */
[----:B------:R-:W-:-:S03]  /*1c30*/  IABS R21, R2 ;  /* 0x0000000200157213 */ /* 0x000fc60000000000 */
[----:B-1----:R-:W-:-:S04]  /*1c40*/  FADD.FTZ R9, R10, R9 ;  /* 0x000000090a097221 */ /* 0x002fc80000010000 */
[----:B--2---:R-:W-:Y:S01]  /*1c50*/  FADD.FTZ R25, R9, R8 ;  /* 0x0000000809197221 */ /* 0x004fe20000010000 */
[----:B------:R-:W-:Y:S01]  /*1c60*/  IABS R9, c[0x0][0x1c0] ;  /* 0x0000700000097a13 */ /* 0x000fe20000000000 */
[----:B------:R-:W0:Y:S03]  /*1c70*/  I2F.RP R8, R21 ;  /* 0x0000001500087306 */ /* 0x000e260000209400 */
[----:B------:R-:W1:Y:S05]  /*1c80*/  SHFL.BFLY PT, R18, R25, 0x10, 0x1f ;  /* 0x0e001f0019127f89 */ /* 0x000e6a00000e0000 */
[----:B------:R-:W2:Y:S08]  /*1c90*/  I2F.U32.RP R20, R9 ;  /* 0x0000000900147306 */ /* 0x000eb00000209000 */
[----:B0-----:R-:W0:Y:S08]  /*1ca0*/  MUFU.RCP R8, R8 ;  /* 0x0000000800087308 */ /* 0x001e300000001000 */
[----:B--2---:R-:W2:Y:S01]  /*1cb0*/  MUFU.RCP R24, R20 ;  /* 0x0000001400187308 */ /* 0x004ea20000001000 */
[----:B-1----:R-:W-:-:S05]  /*1cc0*/  FADD.FTZ R18, R25, R18 ;  /* 0x0000001219127221 */ /* 0x002fca0000010000 */
[----:B------:R-:W1:Y:S01]  /*1cd0*/  SHFL.BFLY PT, R23, R18, 0x8, 0x1f ;  /* 0x0d001f0012177f89 */ /* 0x000e6200000e0000 */
[----:B0-----:R-:W-:Y:S02]  /*1ce0*/  IADD3 R28, R8, 0xffffffe, RZ ;  /* 0x0ffffffe081c7810 */ /* 0x001fe40007ffe0ff */
[----:B------:R-:W-:Y:S02]  /*1cf0*/  IABS R8, R2 ;  /* 0x0000000200087213 */ /* 0x000fe40000000000 */
[----:B------:R-:W0:Y:S01]  /*1d00*/  F2I.FTZ.U32.TRUNC.NTZ R29, R28 ;  /* 0x0000001c001d7305 */ /* 0x000e22000021f000 */
[----:B--2---:R-:W-:Y:S01]  /*1d10*/  IADD3 R24, R24, 0xffffffe, RZ ;  /* 0x0ffffffe18187810 */ /* 0x004fe20007ffe0ff */
[----:B------:R-:W-:Y:S02]  /*1d20*/  IMAD.IADD R20, R6, 0x1, R21 ;  /* 0x0000000106147824 */ /* 0x000fe400078e0215 */
[----:B------:R-:W-:-:S04]  /*1d30*/  IMAD.MOV R8, RZ, RZ, -R8 ;  /* 0x000000ffff087224 */ /* 0x000fc800078e0a08 */
[----:B------:R-:W2:Y:S01]  /*1d40*/  F2I.FTZ.U32.TRUNC.NTZ R25, R24 ;  /* 0x0000001800197305 */ /* 0x000ea2000021f000 */
[----:B0-----:R-:W-:Y:S02]  /*1d50*/  IMAD.MOV R22, RZ, RZ, -R29 ;  /* 0x000000ffff167224 */ /* 0x001fe400078e0a1d */
[----:B------:R-:W-:Y:S02]  /*1d60*/  IMAD.MOV.U32 R28, RZ, RZ, RZ ;  /* 0x000000ffff1c7224 */ /* 0x000fe400078e00ff */
[----:B-1----:R-:W-:Y:S01]  /*1d70*/  FADD.FTZ R23, R18, R23 ;  /* 0x0000001712177221 */ /* 0x002fe20000010000 */
[----:B------:R-:W-:Y:S01]  /*1d80*/  IABS R18, R20 ;  /* 0x0000001400127213 */ /* 0x000fe20000000000 */
[----:B------:R-:W-:Y:S02]  /*1d90*/  IMAD R22, R22, R21, RZ ;  /* 0x0000001516167224 */ /* 0x000fe400078e02ff */
[----:B--2---:R-:W-:Y:S01]  /*1da0*/  IMAD.MOV R6, RZ, RZ, -R25 ;  /* 0x000000ffff067224 */ /* 0x004fe200078e0a19 */
[----:B------:R-:W0:Y:S01]  /*1db0*/  SHFL.BFLY PT, R10, R23, 0x4, 0x1f ;  /* 0x0c801f00170a7f89 */ /* 0x000e2200000e0000 */
[----:B------:R-:W-:-:S04]  /*1dc0*/  IMAD.HI.U32 R22, R29, R22, R28 ;  /* 0x000000161d167227 */ /* 0x000fc800078e001c */
[----:B------:R-:W-:Y:S01]  /*1dd0*/  IMAD.MOV.U32 R29, RZ, RZ, R18 ;  /* 0x000000ffff1d7224 */ /* 0x000fe200078e0012 */
[----:B------:R-:W-:Y:S01]  /*1de0*/  IABS R18, c[0x0][0x1c0] ;  /* 0x0000700000127a13 */ /* 0x000fe20000000000 */
[----:B------:R-:W-:Y:S02]  /*1df0*/  IMAD R31, R6, R9, RZ ;  /* 0x00000009061f7224 */ /* 0x000fe400078e02ff */
[----:B------:R-:W-:Y:S02]  /*1e00*/  IMAD.MOV.U32 R24, RZ, RZ, RZ ;  /* 0x000000ffff187224 */ /* 0x000fe400078e00ff */
[----:B------:R-:W-:-:S04]  /*1e10*/  IMAD.HI.U32 R22, R22, R29, RZ ;  /* 0x0000001d16167227 */ /* 0x000fc800078e00ff */
[----:B------:R-:W-:-:S04]  /*1e20*/  IMAD.HI.U32 R24, R25, R31, R24 ;  /* 0x0000001f19187227 */ /* 0x000fc800078e0018 */
[----:B------:R-:W-:Y:S02]  /*1e30*/  IMAD R8, R22, R8, R29 ;  /* 0x0000000816087224 */ /* 0x000fe400078e021d */
[----:B------:R-:W-:Y:S02]  /*1e40*/  IMAD.MOV R18, RZ, RZ, -R18 ;  /* 0x000000ffff127224 */ /* 0x000fe400078e0a12 */
[----:B------:R-:W-:Y:S01]  /*1e50*/  IMAD.HI.U32 R24, R24, R29, RZ ;  /* 0x0000001d18187227 */ /* 0x000fe200078e00ff */
[----:B------:R-:W-:-:S03]  /*1e60*/  ISETP.GT.U32.AND P0, PT, R21, R8, PT ;  /* 0x000000081500720c */ /* 0x000fc60003f04070 */
[----:B0-----:R-:W-:Y:S02]  /*1e70*/  FADD.FTZ R10, R23, R10 ;  /* 0x0000000a170a7221 */ /* 0x001fe40000010000 */
[----:B------:R-:W-:Y:S02]  /*1e80*/  IMAD R18, R24, R18, R29 ;  /* 0x0000001218127224 */ /* 0x000fe400078e021d */
[----:B------:R-:W-:Y:S01]  /*1e90*/  IMAD.MOV.U32 R31, RZ, RZ, 0x7f800000 ;  /* 0x7f800000ff1f7424 */ /* 0x000fe200078e00ff */
[----:B------:R-:W0:Y:S02]  /*1ea0*/  SHFL.BFLY PT, R23, R10, 0x2, 0x1f ;  /* 0x0c401f000a177f89 */ /* 0x000e2400000e0000 */
[----:B------:R-:W-:-:S03]  /*1eb0*/  ISETP.GT.U32.AND P5, PT, R9, R18, PT ;  /* 0x000000120900720c */ /* 0x000fc60003fa4070 */
[----:B------:R-:W-:Y:S01]  /*1ec0*/  @!P0 IMAD.IADD R8, R8, 0x1, -R21 ;  /* 0x0000000108088824 */ /* 0x000fe200078e0a15 */
[----:B------:R-:W-:Y:S02]  /*1ed0*/  @!P0 IADD3 R22, R22, 0x1, RZ ;  /* 0x0000000116168810 */ /* 0x000fe40007ffe0ff */
[----:B------:R-:W-:Y:S02]  /*1ee0*/  ISETP.GT.AND P0, PT, R2, RZ, PT ;  /* 0x000000ff0200720c */ /* 0x000fe40003f04270 */
[-C--:B------:R-:W-:Y:S02]  /*1ef0*/  ISETP.GE.U32.AND P4, PT, R8, R21.reuse, PT ;  /* 0x000000150800720c */ /* 0x080fe40003f86070 */
[C---:B------:R-:W-:Y:S02]  /*1f00*/  LOP3.LUT R8, R20.reuse, R21, RZ, 0x3c, !PT ;  /* 0x0000001514087212 */ /* 0x040fe400078e3cff */
[----:B------:R-:W-:Y:S01]  /*1f10*/  LOP3.LUT R20, R20, c[0x0][0x1c0], RZ, 0x3c, !PT ;  /* 0x0000700014147a12 */ /* 0x000fe200078e3cff */
[----:B------:R-:W-:Y:S01]  /*1f20*/  @!P5 IMAD.IADD R18, R18, 0x1, -R9 ;  /* 0x000000011212d824 */ /* 0x000fe200078e0a09 */
[----:B------:R-:W-:-:S02]  /*1f30*/  ISETP.GE.AND P3, PT, R8, RZ, PT ;  /* 0x000000ff0800720c */ /* 0x000fc40003f66270 */
[----:B------:R-:W1:Y:S01]  /*1f40*/  S2R R8, SR_TID.X ;  /* 0x0000000000087919 */ /* 0x000e620000002100 */
[----:B------:R-:W-:Y:S02]  /*1f50*/  @!P5 IADD3 R24, R24, 0x1, RZ ;  /* 0x000000011818d810 */ /* 0x000fe40007ffe0ff */
[----:B------:R-:W-:Y:S02]  /*1f60*/  ISETP.GE.U32.AND P1, PT, R18, R9, PT ;  /* 0x000000091200720c */ /* 0x000fe40003f26070 */
[----:B------:R-:W-:Y:S01]  /*1f70*/  ISETP.GE.AND P2, PT, R20, RZ, PT ;  /* 0x000000ff1400720c */ /* 0x000fe20003f46270 */
[----:B0-----:R-:W-:Y:S01]  /*1f80*/  FADD.FTZ R23, R10, R23 ;  /* 0x000000170a177221 */ /* 0x001fe20000010000 */
[----:B------:R-:W-:Y:S02]  /*1f90*/  @P4 IADD3 R22, R22, 0x1, RZ ;  /* 0x0000000116164810 */ /* 0x000fe40007ffe0ff */
[----:B------:R-:W-:Y:S02]  /*1fa0*/  ISETP.GT.AND P4, PT, R3, RZ, PT ;  /* 0x000000ff0300720c */ /* 0x000fe40003f84270 */
[----:B------:R-:W0:Y:S01]  /*1fb0*/  SHFL.BFLY PT, R6, R23, 0x1, 0x1f ;  /* 0x0c201f0017067f89 */ /* 0x000e2200000e0000 */
[----:B------:R-:W-:Y:S01]  /*1fc0*/  SHF.R.S32.HI R20, RZ, 0x1f, R2 ;  /* 0x0000001fff147819 */ /* 0x000fe20000011402 */
[----:B------:R-:W-:Y:S01]  /*1fd0*/  @!P3 IMAD.MOV R22, RZ, RZ, -R22 ;  /* 0x000000ffff16b224 */ /* 0x000fe200078e0a16 */
[----:B------:R-:W-:-:S02]  /*1fe0*/  ISETP.NE.AND P5, PT, R2, RZ, PT ;  /* 0x000000ff0200720c */ /* 0x000fc40003fa5270 */
[----:B------:R-:W-:Y:S02]  /*1ff0*/  @P1 IADD3 R24, R24, 0x1, RZ ;  /* 0x0000000118181810 */ /* 0x000fe40007ffe0ff */
[----:B------:R-:W-:Y:S01]  /*2000*/  LEA.HI.SX32 R9, R2, 0x1, 0x1 ;  /* 0x0000000102097811 */ /* 0x000fe200078f0aff */
[----:B------:R-:W-:Y:S01]  /*2010*/  @!P0 IMAD.MOV R9, RZ, RZ, R20 ;  /* 0x000000ffff098224 */ /* 0x000fe200078e0214 */
[----:B------:R-:W-:Y:S01]  /*2020*/  ISETP.NE.AND P0, PT, RZ, c[0x0][0x1c0], PT ;  /* 0x00007000ff007a0c */ /* 0x000fe20003f05270 */
[----:B------:R-:W-:Y:S01]  /*2030*/  @!P2 IMAD.MOV R24, RZ, RZ, -R24 ;  /* 0x000000ffff18a224 */ /* 0x000fe200078e0a18 */
[----:B------:R-:W-:Y:S02]  /*2040*/  SHF.R.S32.HI R10, RZ, 0x1f, R3 ;  /* 0x0000001fff0a7819 */ /* 0x000fe40000011403 */
[----:B-1----:R-:W-:Y:S02]  /*2050*/  LOP3.LUT P2, RZ, R8, 0x1f, RZ, 0xc0, !PT ;  /* 0x0000001f08ff7812 */ /* 0x002fe4000784c0ff */
[----:B------:R-:W-:-:S02]  /*2060*/  ISETP.NE.AND P3, PT, RZ, UR4, PT ;  /* 0x00000004ff007c0c */ /* 0x000fc4000bf65270 */
[----:B------:R-:W-:Y:S02]  /*2070*/  ISETP.GT.OR P2, PT, R8, 0x7f, P2 ;  /* 0x0000007f0800780c */ /* 0x000fe40001744670 */
[----:B------:R-:W-:-:S03]  /*2080*/  @!P5 LOP3.LUT R22, RZ, R21, RZ, 0x33, !PT ;  /* 0x00000015ff16d212 */ /* 0x000fc600078e33ff */
[----:B------:R-:W-:Y:S01]  /*2090*/  @!P0 LOP3.LUT R24, RZ, c[0x0][0x1c0], RZ, 0x33, !PT ;  /* 0x00007000ff188a12 */ /* 0x000fe200078e33ff */
[----:B0-----:R-:W-:Y:S01]  /*20a0*/  FADD.FTZ R18, R23, R6 ;  /* 0x0000000617127221 */ /* 0x001fe20000010000 */
[----:B------:R-:W-:Y:S01]  /*20b0*/  LEA.HI.SX32 R6, R3, 0x1, 0x1 ;  /* 0x0000000103067811 */ /* 0x000fe200078f0aff */
[----:B------:R-:W-:Y:S01]  /*20c0*/  @!P4 IMAD.MOV R6, RZ, RZ, R10 ;  /* 0x000000ffff06c224 */ /* 0x000fe200078e020a */
[----:B------:R-:W-:Y:S01]  /*20d0*/  ISETP.LT.U32.AND P0, PT, R40, R22, PT ;  /* 0x000000162800720c */ /* 0x000fe20003f01070 */
[----:B------:R-:W-:Y:S01]  /*20e0*/  IMAD.MOV.U32 R10, RZ, RZ, c[0x0][0x214] ;  /* 0x00008500ff0a7624 */ /* 0x000fe200078e00ff */
[----:B------:R-:W-:Y:S02]  /*20f0*/  FSETP.NE.FTZ.AND P1, PT, R18, RZ, PT ;  /* 0x000000ff1200720b */ /* 0x000fe40003f35000 */
[----:B------:R-:W-:Y:S02]  /*2100*/  SHF.R.S32.HI R21, RZ, 0x1f, R22 ;  /* 0x0000001fff157819 */ /* 0x000fe40000011416 */
[----:B------:R-:W-:-:S02]  /*2110*/  SEL R23, R10, 0x1, !P3 ;  /* 0x000000010a177807 */ /* 0x000fc40005800000 */
[----:B------:R-:W-:-:S03]  /*2120*/  ISETP.LT.AND.EX P0, PT, R41, R21, PT, P0 ;  /* 0x000000152900720c */ /* 0x000fc60003f01300 */
[-C--:B------:R-:W-:Y:S01]  /*2130*/  IMAD R8, R24, R23.reuse, RZ ;  /* 0x0000001718087224 */ /* 0x080fe200078e02ff */
[----:B------:R-:W-:Y:S01]  /*2140*/  SEL R10, R40, R22, P0 ;  /* 0x00000016280a7207 */ /* 0x000fe20000000000 */
[----:B------:R-:W-:Y:S02]  /*2150*/  IMAD R25, R4, R23, RZ ;  /* 0x0000001704197224 */ /* 0x000fe400078e02ff */
[----:B------:R-:W0:Y:S01]  /*2160*/  @P1 MUFU.LG2 R18, R18 ;  /* 0x0000001200121308 */ /* 0x000e220000000c00 */
[----:B------:R-:W-:Y:S01]  /*2170*/  IMAD R8, R9, R8, RZ ;  /* 0x0000000809087224 */ /* 0x000fe200078e02ff */
[----:B------:R-:W-:Y:S01]  /*2180*/  SEL R9, R41, R21, P0 ;  /* 0x0000001529097207 */ /* 0x000fe20000000000 */
[----:B------:R-:W-:Y:S02]  /*2190*/  IMAD R6, R25, R6, RZ ;  /* 0x0000000619067224 */ /* 0x000fe400078e02ff */
[----:B0-----:R-:W-:Y:S01]  /*21a0*/  @P1 FFMA.FTZ R31, R18, 0.69314718246459960938, R19 ;  /* 0x3f317218121f1823 */ /* 0x001fe20000010013 */
[----:B------:R-:W-:Y:S05]  /*21b0*/  @P2 BRA `(.L_x_15) ;  /* 0x00001c5000002947 */ /* 0x000fea0003800000 */
[----:B------:R-:W-:Y:S01]  /*21c0*/  ULDC.U8 UR4, c[0x0][0x328] ;  /* 0x0000ca0000047ab9 */ /* 0x000fe20000000000 */
[----:B------:R-:W-:-:S02]  /*21d0*/  IADD3 R40, P0, R7, UR7, RZ ;  /* 0x0000000707287c10 */ /* 0x000fc4000ff1e0ff */
[----:B------:R-:W-:Y:S02]  /*21e0*/  ISETP.NE.AND P1, PT, RZ, UR4, PT ;  /* 0x00000004ff007c0c */ /* 0x000fe4000bf25270 */
[----:B------:R-:W-:-:S11]  /*21f0*/  LEA.HI.X.SX32 R41, R7, UR6, 0x1, P0 ;  /* 0x0000000607297c11 */ /* 0x000fd600080f0eff */
[----:B------:R-:W-:Y:S05]  /*2200*/  @!P1 BRA `(.L_x_16) ;  /* 0x00001bd000009947 */ /* 0x000fea0003800000 */
[----:B------:R-:W-:Y:S01]  /*2210*/  ISETP.GE.U32.AND P1, PT, R40, R12, PT ;  /* 0x0000000c2800720c */ /* 0x000fe20003f26070 */
[----:B------:R-:W-:-:S03]  /*2220*/  IMAD.MOV.U32 R4, RZ, RZ, c[0x0][0x1c0] ;  /* 0x00007000ff047624 */ /* 0x000fc600078e00ff */
[----:B------:R-:W-:Y:S02]  /*2230*/  ISETP.GE.AND.EX P1, PT, R41, R0, PT, P1 ;  /* 0x000000002900720c */ /* 0x000fe40003f26310 */
[----:B------:R-:W-:Y:S02]  /*2240*/  ISETP.LT.U32.AND P0, PT, R4, 0x1, PT ;  /* 0x000000010400780c */ /* 0x000fe40003f01070 */
[----:B------:R-:W-:-:S04]  /*2250*/  SHF.R.S32.HI R18, RZ, 0x1f, R4 ;  /* 0x0000001fff127819 */ /* 0x000fc80000011404 */
[----:B------:R-:W-:-:S04]  /*2260*/  ISETP.LT.AND.EX P0, PT, R18, RZ, PT, P0 ;  /* 0x000000ff1200720c */ /* 0x000fc80003f01300 */
[----:B------:R-:W-:Y:S02]  /*2270*/  SEL R4, R4, 0x1, P0 ;  /* 0x0000000104047807 */ /* 0x000fe40000000000 */
[----:B------:R-:W-:Y:S01]  /*2280*/  SEL R0, R18, RZ, P0 ;  /* 0x000000ff12007207 */ /* 0x000fe20000000000 */
[----:B------:R-:W-:Y:S05]  /*2290*/  @P1 BRA `(.L_x_15) ;  /* 0x00001b7000001947 */ /* 0x000fea0003800000 */
[----:B------:R-:W-:Y:S01]  /*22a0*/  IADD3 R18, P1, R4, 0x1, RZ ;  /* 0x0000000104127810 */ /* 0x000fe20007f3e0ff */
[----:B------:R-:W-:Y:S03]  /*22b0*/  BSSY B0, `(.L_x_17) ;  /* 0x0000035000007945 */ /* 0x000fe60003800000 */
[----:B------:R-:W-:Y:S01]  /*22c0*/  ISETP.GE.U32.AND P0, PT, R18, 0x3, PT ;  /* 0x000000031200780c */ /* 0x000fe20003f06070 */
[----:B------:R-:W-:-:S05]  /*22d0*/  IMAD.X R18, RZ, RZ, R0, P1 ;  /* 0x000000ffff127224 */ /* 0x000fca00008e0600 */
[----:B------:R-:W-:-:S04]  /*22e0*/  ISETP.GE.U32.AND.EX P0, PT, R18, RZ, PT, P0 ;  /* 0x000000ff1200720c */ /* 0x000fc80003f06100 */
[----:B------:R-:W-:Y:S02]  /*22f0*/  SEL R18, R0, RZ, !P0 ;  /* 0x000000ff00127207 */ /* 0x000fe40004000000 */
[----:B------:R-:W-:-:S03]  /*2300*/  SEL R20, R4, RZ, !P0 ;  /* 0x000000ff04147207 */ /* 0x000fc60004000000 */
[-C--:B------:R-:W-:Y:S02]  /*2310*/  IMAD R18, R18, R35.reuse, RZ ;  /* 0x0000002312127224 */ /* 0x080fe400078e02ff */
[----:B------:R-:W-:-:S04]  /*2320*/  IMAD.WIDE.U32 R22, R20, R35, RZ ;  /* 0x0000002314167225 */ /* 0x000fc800078e00ff */
[----:B------:R-:W-:Y:S02]  /*2330*/  IMAD R19, R20, R5, R18 ;  /* 0x0000000514137224 */ /* 0x000fe400078e0212 */
[----:B------:R-:W-:-:S03]  /*2340*/  IMAD.WIDE.U32 R44, R22, R4, RZ ;  /* 0x00000004162c7225 */ /* 0x000fc600078e00ff */
[----:B------:R-:W-:-:S05]  /*2350*/  IADD3 R19, R23, R19, RZ ;  /* 0x0000001317137210 */ /* 0x000fca0007ffe0ff */
[----:B------:R-:W-:-:S04]  /*2360*/  IMAD R25, R19, R4, RZ ;  /* 0x0000000413197224 */ /* 0x000fc800078e02ff */
[----:B------:R-:W-:-:S04]  /*2370*/  IMAD R25, R0, R22, R25 ;  /* 0x0000001600197224 */ /* 0x000fc800078e0219 */
[----:B------:R-:W-:-:S05]  /*2380*/  IMAD.IADD R25, R45, 0x1, R25 ;  /* 0x000000012d197824 */ /* 0x000fca00078e0219 */
[----:B------:R-:W-:-:S04]  /*2390*/  LOP3.LUT R18, R41, R25, RZ, 0xfc, !PT ;  /* 0x0000001929127212 */ /* 0x000fc800078efcff */
[----:B------:R-:W-:-:S13]  /*23a0*/  ISETP.NE.U32.AND P0, PT, R18, RZ, PT ;  /* 0x000000ff1200720c */ /* 0x000fda0003f05070 */
[----:B------:R-:W-:Y:S05]  /*23b0*/  @!P0 BRA `(.L_x_18) ;  /* 0x000000e000008947 */ /* 0x000fea0003800000 */
[----:B------:R-:W-:Y:S01]  /*23c0*/  IMAD.MOV.U32 R30, RZ, RZ, R40 ;  /* 0x000000ffff1e7224 */ /* 0x000fe200078e0028 */
[----:B------:R-:W-:Y:S01]  /*23d0*/  MOV R19, R41 ;  /* 0x0000002900137202 */ /* 0x000fe20000000f00 */
[----:B------:R-:W-:Y:S01]  /*23e0*/  IMAD.MOV.U32 R26, RZ, RZ, R44 ;  /* 0x000000ffff1a7224 */ /* 0x000fe200078e002c */
[----:B------:R-:W-:Y:S02]  /*23f0*/  MOV R24, 0x2410 ;  /* 0x0000241000187802 */ /* 0x000fe40000000f00 */
[----:B------:R-:W-:Y:S05]  /*2400*/  CALL.REL.NOINC `($__internal_0_$__cuda_sm20_div_s64) ;  /* 0x0000234000007944 */ /* 0x000fea0003c00000 */
[-C--:B------:R-:W-:Y:S02]  /*2410*/  IADD3 R23, P0, RZ, -R20.reuse, RZ ;  /* 0x80000014ff177210 */ /* 0x080fe40007f1e0ff */
[----:B------:R-:W-:Y:S02]  /*2420*/  MOV R50, R20 ;  /* 0x0000001400327202 */ /* 0x000fe40000000f00 */
[----:B------:R-:W-:Y:S01]  /*2430*/  IADD3.X R19, RZ, ~R21, RZ, P0, !PT ;  /* 0x80000015ff137210 */ /* 0x000fe200007fe4ff */
[----:B------:R-:W-:Y:S01]  /*2440*/  IMAD.WIDE.U32 R40, R44, R23, R40 ;  /* 0x000000172c287225 */ /* 0x000fe200078e0028 */
[----:B------:R-:W-:-:S03]  /*2450*/  MOV R51, R21 ;  /* 0x0000001500337202 */ /* 0x000fc60000000f00 */
[----:B------:R-:W-:-:S04]  /*2460*/  IMAD R18, R19, R44, RZ ;  /* 0x0000002c13127224 */ /* 0x000fc800078e02ff */
[----:B------:R-:W-:-:S05]  /*2470*/  IMAD R19, R25, R23, R18 ;  /* 0x0000001719137224 */ /* 0x000fca00078e0212 */
[----:B------:R-:W-:Y:S01]  /*2480*/  IADD3 R19, R41, R19, RZ ;  /* 0x0000001329137210 */ /* 0x000fe20007ffe0ff */
[----:B------:R-:W-:Y:S05]  /*2490*/  BRA `(.L_x_19) ;  /* 0x0000016000007947 */ /* 0x000fea0003800000 */
.L_x_18:
[----:B------:R-:W0:Y:S01]  /*24a0*/  I2F.U32.RP R22, R44 ;  /* 0x0000002c00167306 */ /* 0x000e220000209000 */
[----:B------:R-:W-:Y:S01]  /*24b0*/  ISETP.NE.U32.AND P0, PT, R44, RZ, PT ;  /* 0x000000ff2c00720c */ /* 0x000fe20003f05070 */
[----:B------:R-:W-:-:S06]  /*24c0*/  IMAD.MOV.U32 R51, RZ, RZ, RZ ;  /* 0x000000ffff337224 */ /* 0x000fcc00078e00ff */
[----:B0-----:R-:W0:Y:S02]  /*24d0*/  MUFU.RCP R20, R22 ;  /* 0x0000001600147308 */ /* 0x001e240000001000 */
[----:B0-----:R-:W-:-:S06]  /*24e0*/  IADD3 R20, R20, 0xffffffe, RZ ;  /* 0x0ffffffe14147810 */ /* 0x001fcc0007ffe0ff */
[----:B------:R0:W1:Y:S02]  /*24f0*/  F2I.FTZ.U32.TRUNC.NTZ R21, R20 ;  /* 0x0000001400157305 */ /* 0x000064000021f000 */
[----:B0-----:R-:W-:Y:S01]  /*2500*/  HFMA2.MMA R20, -RZ, RZ, 0, 0 ;  /* 0x00000000ff147435 */ /* 0x001fe200000001ff */
[----:B-1----:R-:W-:-:S04]  /*2510*/  IMAD.MOV R18, RZ, RZ, -R21 ;  /* 0x000000ffff127224 */ /* 0x002fc800078e0a15 */
[----:B------:R-:W-:-:S05]  /*2520*/  IMAD R18, R18, R44, RZ ;  /* 0x0000002c12127224 */ /* 0x000fca00078e02ff */
[----:B------:R-:W-:-:S06]  /*2530*/  IMAD.HI.U32 R21, R21, R18, R20 ;  /* 0x0000001215157227 */ /* 0x000fcc00078e0014 */
[----:B------:R-:W-:-:S04]  /*2540*/  IMAD.HI.U32 R50, R21, R40, RZ ;  /* 0x0000002815327227 */ /* 0x000fc800078e00ff */
[----:B------:R-:W-:-:S04]  /*2550*/  IMAD.MOV R19, RZ, RZ, -R50 ;  /* 0x000000ffff137224 */ /* 0x000fc800078e0a32 */
[----:B------:R-:W-:-:S05]  /*2560*/  IMAD R19, R44, R19, R40 ;  /* 0x000000132c137224 */ /* 0x000fca00078e0228 */
[----:B------:R-:W-:-:S13]  /*2570*/  ISETP.GE.U32.AND P2, PT, R19, R44, PT ;  /* 0x0000002c1300720c */ /* 0x000fda0003f46070 */
[-C--:B------:R-:W-:Y:S02]  /*2580*/  @P2 IADD3 R19, R19, -R44.reuse, RZ ;  /* 0x8000002c13132210 */ /* 0x080fe40007ffe0ff */
[----:B------:R-:W-:Y:S02]  /*2590*/  @P2 IADD3 R50, R50, 0x1, RZ ;  /* 0x0000000132322810 */ /* 0x000fe40007ffe0ff */
[----:B------:R-:W-:Y:S02]  /*25a0*/  ISETP.GE.U32.AND P1, PT, R19, R44, PT ;  /* 0x0000002c1300720c */ /* 0x000fe40003f26070 */
[----:B------:R-:W-:-:S11]  /*25b0*/  MOV R19, RZ ;  /* 0x000000ff00137202 */ /* 0x000fd60000000f00 */
[----:B------:R-:W-:Y:S02]  /*25c0*/  @P1 IADD3 R50, R50, 0x1, RZ ;  /* 0x0000000132321810 */ /* 0x000fe40007ffe0ff */
[----:B------:R-:W-:-:S05]  /*25d0*/  @!P0 LOP3.LUT R50, RZ, R44, RZ, 0x33, !PT ;  /* 0x0000002cff328212 */ /* 0x000fca00078e33ff */
[----:B------:R-:W-:-:S04]  /*25e0*/  IMAD.MOV R21, RZ, RZ, -R50 ;  /* 0x000000ffff157224 */ /* 0x000fc800078e0a32 */
[----:B------:R-:W-:Y:S02]  /*25f0*/  IMAD R40, R44, R21, R40 ;  /* 0x000000152c287224 */ /* 0x000fe400078e0228 */
.L_x_19:
[----:B------:R-:W-:Y:S05]  /*2600*/  BSYNC B0 ;  /* 0x0000000000007941 */ /* 0x000fea0003800000 */
.L_x_17:
[----:B------:R-:W-:Y:S01]  /*2610*/  LOP3.LUT R18, R19, R5, RZ, 0xfc, !PT ;  /* 0x0000000513127212 */ /* 0x000fe200078efcff */
[----:B------:R-:W-:Y:S03]  /*2620*/  BSSY B0, `(.L_x_20) ;  /* 0x0000028000007945 */ /* 0x000fe60003800000 */
        /* <DEDUP_REMOVED lines=9> */
[-C--:B------:R-:W-:Y:S02]  /*26c0*/  IADD3.X R18, RZ, ~R21.reuse, RZ, P0, !PT ;  /* 0x80000015ff127210 */ /* 0x080fe400007fe4ff */
[----:B------:R-:W-:Y:S01]  /*26d0*/  MOV R44, R20 ;  /* 0x00000014002c7202 */ /* 0x000fe20000000f00 */
[----:B------:R-:W-:Y:S01]  /*26e0*/  IMAD.WIDE.U32 R40, R35, R22, R40 ;  /* 0x0000001623287225 */ /* 0x000fe200078e0028 */
[----:B------:R-:W-:-:S03]  /*26f0*/  MOV R45, R21 ;  /* 0x00000015002d7202 */ /* 0x000fc60000000f00 */
[----:B------:R-:W-:-:S04]  /*2700*/  IMAD R18, R18, R35, RZ ;  /* 0x0000002312127224 */ /* 0x000fc800078e02ff */
[----:B------:R-:W-:-:S05]  /*2710*/  IMAD R5, R5, R22, R18 ;  /* 0x0000001605057224 */ /* 0x000fca00078e0212 */
[----:B------:R-:W-:Y:S01]  /*2720*/  IADD3 R5, R41, R5, RZ ;  /* 0x0000000529057210 */ /* 0x000fe20007ffe0ff */
[----:B------:R-:W-:Y:S05]  /*2730*/  BRA `(.L_x_22) ;  /* 0x0000016000007947 */ /* 0x000fea0003800000 */
.L_x_21:
[----:B------:R-:W0:Y:S01]  /*2740*/  I2F.U32.RP R20, R35 ;  /* 0x0000002300147306 */ /* 0x000e220000209000 */
[----:B------:R-:W-:Y:S01]  /*2750*/  HFMA2.MMA R18, -RZ, RZ, 0, 0 ;  /* 0x00000000ff127435 */ /* 0x000fe200000001ff */
[----:B------:R-:W-:Y:S01]  /*2760*/  ISETP.NE.U32.AND P0, PT, R35, RZ, PT ;  /* 0x000000ff2300720c */ /* 0x000fe20003f05070 */
[----:B------:R-:W-:-:S05]  /*2770*/  IMAD.MOV.U32 R45, RZ, RZ, RZ ;  /* 0x000000ffff2d7224 */ /* 0x000fca00078e00ff */
[----:B0-----:R-:W0:Y:S02]  /*2780*/  MUFU.RCP R19, R20 ;  /* 0x0000001400137308 */ /* 0x001e240000001000 */
[----:B0-----:R-:W-:-:S06]  /*2790*/  IADD3 R19, R19, 0xffffffe, RZ ;  /* 0x0ffffffe13137810 */ /* 0x001fcc0007ffe0ff */
[----:B------:R-:W0:Y:S02]  /*27a0*/  F2I.FTZ.U32.TRUNC.NTZ R19, R19 ;  /* 0x0000001300137305 */ /* 0x000e24000021f000 */
[----:B0-----:R-:W-:-:S04]  /*27b0*/  IMAD.MOV R5, RZ, RZ, -R19 ;  /* 0x000000ffff057224 */ /* 0x001fc800078e0a13 */
[----:B------:R-:W-:-:S04]  /*27c0*/  IMAD R5, R5, R35, RZ ;  /* 0x0000002305057224 */ /* 0x000fc800078e02ff */
[----:B------:R-:W-:-:S06]  /*27d0*/  IMAD.HI.U32 R5, R19, R5, R18 ;  /* 0x0000000513057227 */ /* 0x000fcc00078e0012 */
[----:B------:R-:W-:-:S04]  /*27e0*/  IMAD.HI.U32 R44, R5, R40, RZ ;  /* 0x00000028052c7227 */ /* 0x000fc800078e00ff */
[----:B------:R-:W-:-:S04]  /*27f0*/  IMAD.MOV R5, RZ, RZ, -R44 ;  /* 0x000000ffff057224 */ /* 0x000fc800078e0a2c */
[----:B------:R-:W-:Y:S01]  /*2800*/  IMAD R18, R35, R5, R40 ;  /* 0x0000000523127224 */ /* 0x000fe200078e0228 */
[----:B------:R-:W-:-:S04]  /*2810*/  MOV R5, RZ ;  /* 0x000000ff00057202 */ /* 0x000fc80000000f00 */
[----:B------:R-:W-:-:S13]  /*2820*/  ISETP.GE.U32.AND P2, PT, R18, R35, PT ;  /* 0x000000231200720c */ /* 0x000fda0003f46070 */
[-C--:B------:R-:W-:Y:S02]  /*2830*/  @P2 IADD3 R18, R18, -R35.reuse, RZ ;  /* 0x8000002312122210 */ /* 0x080fe40007ffe0ff */
[----:B------:R-:W-:Y:S02]  /*2840*/  @P2 IADD3 R44, R44, 0x1, RZ ;  /* 0x000000012c2c2810 */ /* 0x000fe40007ffe0ff */
[----:B------:R-:W-:-:S13]  /*2850*/  ISETP.GE.U32.AND P1, PT, R18, R35, PT ;  /* 0x000000231200720c */ /* 0x000fda0003f26070 */
[----:B------:R-:W-:Y:S02]  /*2860*/  @P1 IADD3 R44, R44, 0x1, RZ ;  /* 0x000000012c2c1810 */ /* 0x000fe40007ffe0ff */
[----:B------:R-:W-:-:S05]  /*2870*/  @!P0 LOP3.LUT R44, RZ, R35, RZ, 0x33, !PT ;  /* 0x00000023ff2c8212 */ /* 0x000fca00078e33ff */
[----:B------:R-:W-:-:S04]  /*2880*/  IMAD.MOV R18, RZ, RZ, -R44 ;  /* 0x000000ffff127224 */ /* 0x000fc800078e0a2c */
[----:B------:R-:W-:Y:S02]  /*2890*/  IMAD R40, R35, R18, R40 ;  /* 0x0000001223287224 */ /* 0x000fe400078e0228 */
.L_x_22:
[----:B------:R-:W-:Y:S05]  /*28a0*/  BSYNC B0 ;  /* 0x0000000000007941 */ /* 0x000fea0003800000 */
.L_x_20:
[----:B------:R-:W-:Y:S01]  /*28b0*/  LOP3.LUT R18, R45, R0, RZ, 0xfc, !PT ;  /* 0x000000002d127212 */ /* 0x000fe200078efcff */
[----:B------:R-:W-:Y:S01]  /*28c0*/  IMAD.MOV.U32 R28, RZ, RZ, c[0x0][0x210] ;  /* 0x00008400ff1c7624 */ /* 0x000fe200078e00ff */
[----:B------:R-:W-:Y:S02]  /*28d0*/  BSSY B0, `(.L_x_23) ;  /* 0x0000027000007945 */ /* 0x000fe40003800000 */
[----:B------:R-:W-:Y:S02]  /*28e0*/  ISETP.NE.U32.AND P0, PT, R18, RZ, PT ;  /* 0x000000ff1200720c */ /* 0x000fe40003f05070 */
[----:B------:R-:W-:-:S11]  /*28f0*/  SEL R28, R28, 0x1, P3 ;  /* 0x000000011c1c7807 */ /* 0x000fd60001800000 */
[----:B------:R-:W-:Y:S05]  /*2900*/  @!P0 BRA `(.L_x_24) ;  /* 0x000000d000008947 */ /* 0x000fea0003800000 */
[----:B------:R-:W-:Y:S01]  /*2910*/  IMAD.MOV.U32 R30, RZ, RZ, R44 ;  /* 0x000000ffff1e7224 */ /* 0x000fe200078e002c */
[----:B------:R-:W-:Y:S01]  /*2920*/  MOV R26, R4 ;  /* 0x00000004001a7202 */ /* 0x000fe20000000f00 */
[----:B------:R-:W-:Y:S01]  /*2930*/  IMAD.MOV.U32 R19, RZ, RZ, R45 ;  /* 0x000000ffff137224 */ /* 0x000fe200078e002d */
[----:B------:R-:W-:Y:S02]  /*2940*/  MOV R25, R0 ;  /* 0x0000000000197202 */ /* 0x000fe40000000f00 */
[----:B------:R-:W-:Y:S02]  /*2950*/  MOV R24, 0x2970 ;  /* 0x0000297000187802 */ /* 0x000fe40000000f00 */
[----:B------:R-:W-:Y:S05]  /*2960*/  CALL.REL.NOINC `($__internal_0_$__cuda_sm20_div_s64) ;  /* 0x00001de000007944 */ /* 0x000fea0003c00000 */
[----:B------:R-:W-:-:S04]  /*2970*/  IADD3 R23, P0, RZ, -R20, RZ ;  /* 0x80000014ff177210 */ /* 0x000fc80007f1e0ff */
[----:B------:R-:W-:Y:S01]  /*2980*/  IADD3.X R19, RZ, ~R21, RZ, P0, !PT ;  /* 0x80000015ff137210 */ /* 0x000fe200007fe4ff */
[----:B------:R-:W-:-:S04]  /*2990*/  IMAD.WIDE.U32 R44, R4, R23, R44 ;  /* 0x00000017042c7225 */ /* 0x000fc800078e002c */
[----:B------:R-:W-:-:S04]  /*29a0*/  IMAD R19, R19, R4, RZ ;  /* 0x0000000413137224 */ /* 0x000fc800078e02ff */
[----:B------:R-:W-:-:S05]  /*29b0*/  IMAD R0, R0, R23, R19 ;  /* 0x0000001700007224 */ /* 0x000fca00078e0213 */
[----:B------:R-:W-:Y:S01]  /*29c0*/  IADD3 R0, R45, R0, RZ ;  /* 0x000000002d007210 */ /* 0x000fe20007ffe0ff */
[----:B------:R-:W-:Y:S05]  /*29d0*/  BRA `(.L_x_25) ;  /* 0x0000016000007947 */ /* 0x000fea0003800000 */
.L_x_24:
[----:B------:R-:W0:Y:S01]  /*29e0*/  I2F.U32.RP R21, R4 ;  /* 0x0000000400157306 */ /* 0x000e220000209000 */
[----:B------:R-:W-:-:S07]  /*29f0*/  ISETP.NE.U32.AND P0, PT, R4, RZ, PT ;  /* 0x000000ff0400720c */ /* 0x000fce0003f05070 */
[----:B0-----:R-:W0:Y:S02]  /*2a00*/  MUFU.RCP R18, R21 ;  /* 0x0000001500127308 */ /* 0x001e240000001000 */
[----:B0-----:R-:W-:Y:S01]  /*2a10*/  IADD3 R18, R18, 0xffffffe, RZ ;  /* 0x0ffffffe12127810 */ /* 0x001fe20007ffe0ff */
[----:B------:R-:W-:-:S05]  /*2a20*/  IMAD.MOV.U32 R21, RZ, RZ, RZ ;  /* 0x000000ffff157224 */ /* 0x000fca00078e00ff */
[----:B------:R0:W1:Y:S02]  /*2a30*/  F2I.FTZ.U32.TRUNC.NTZ R19, R18 ;  /* 0x0000001200137305 */ /* 0x000064000021f000 */
[----:B0-----:R-:W-:Y:S01]  /*2a40*/  HFMA2.MMA R18, -RZ, RZ, 0, 0 ;  /* 0x00000000ff127435 */ /* 0x001fe200000001ff */
[----:B-1----:R-:W-:-:S04]  /*2a50*/  IMAD.MOV R0, RZ, RZ, -R19 ;  /* 0x000000ffff007224 */ /* 0x002fc800078e0a13 */
[----:B------:R-:W-:-:S05]  /*2a60*/  IMAD R0, R0, R4, RZ ;  /* 0x0000000400007224 */ /* 0x000fca00078e02ff */
[----:B------:R-:W-:Y:S01]  /*2a70*/  IMAD.HI.U32 R19, R19, R0, R18 ;  /* 0x0000000013137227 */ /* 0x000fe200078e0012 */
[----:B------:R-:W-:-:S05]  /*2a80*/  MOV R0, RZ ;  /* 0x000000ff00007202 */ /* 0x000fca0000000f00 */
[----:B------:R-:W-:-:S04]  /*2a90*/  IMAD.HI.U32 R20, R19, R44, RZ ;  /* 0x0000002c13147227 */ /* 0x000fc800078e00ff */
[----:B------:R-:W-:-:S04]  /*2aa0*/  IMAD.MOV R19, RZ, RZ, -R20 ;  /* 0x000000ffff137224 */ /* 0x000fc800078e0a14 */
[----:B------:R-:W-:-:S05]  /*2ab0*/  IMAD R19, R4, R19, R44 ;  /* 0x0000001304137224 */ /* 0x000fca00078e022c */
        /* <DEDUP_REMOVED lines=8> */
.L_x_25:
[----:B------:R-:W-:Y:S05]  /*2b40*/  BSYNC B0 ;  /* 0x0000000000007941 */ /* 0x000fea0003800000 */
.L_x_23:
[-C--:B------:R-:W-:Y:S01]  /*2b50*/  IMAD R19, R43, R17.reuse, RZ ;  /* 0x000000112b137224 */ /* 0x080fe200078e02ff */
[----:B------:R-:W-:Y:S01]  /*2b60*/  ULDC.U8 UR10, c[0x0][0x329] ;  /* 0x0000ca40000a7ab9 */ /* 0x000fe20000000000 */
[C---:B------:R-:W-:Y:S01]  /*2b70*/  IMAD.WIDE.U32 R48, R42.reuse, R17, RZ ;  /* 0x000000112a307225 */ /* 0x040fe200078e00ff */
[----:B------:R-:W-:Y:S01]  /*2b80*/  UISETP.NE.AND UP0, UPT, UR10, URZ, UPT ;  /* 0x0000003f0a00728c */ /* 0x000fe2000bf05270 */
[----:B------:R-:W-:Y:S01]  /*2b90*/  BSSY B0, `(.L_x_26) ;  /* 0x0000046000007945 */ /* 0x000fe20003800000 */
[----:B------:R-:W-:Y:S01]  /*2ba0*/  ULDC.64 UR4, c[0x0][0x210] ;  /* 0x0000840000047ab9 */ /* 0x000fe20000000a00 */
[----:B------:R-:W-:Y:S01]  /*2bb0*/  IMAD R19, R42, R16, R19 ;  /* 0x000000102a137224 */ /* 0x000fe200078e0213 */
[----:B------:R-:W-:Y:S01]  /*2bc0*/  UIMAD UR4, UR4, UR5, URZ ;  /* 0x00000005040472a4 */ /* 0x000fe2000f8e023f */
[----:B------:R-:W-:Y:S01]  /*2bd0*/  IMAD R5, R5, R28, RZ ;  /* 0x0000001c05057224 */ /* 0x000fe200078e02ff */
[----:B------:R-:W-:Y:S02]  /*2be0*/  USEL UR5, UR5, 0x1, !UP0 ;  /* 0x0000000105057887 */ /* 0x000fe4000c000000 */
[----:B------:R-:W-:Y:S01]  /*2bf0*/  IADD3 R4, R49, R19, RZ ;  /* 0x0000001331047210 */ /* 0x000fe20007ffe0ff */
[----:B------:R-:W-:Y:S01]  /*2c00*/  USHF.R.S32.HI UR11, URZ, 0x1f, UR4 ;  /* 0x0000001f3f0b7899 */ /* 0x000fe20008011404 */
[----:B------:R-:W-:Y:S01]  /*2c10*/  SHF.R.S32.HI R19, RZ, 0x1f, R28 ;  /* 0x0000001fff137819 */ /* 0x000fe2000001141c */
[----:B------:R-:W-:Y:S01]  /*2c20*/  USHF.R.S32.HI UR10, URZ, 0x1f, UR5 ;  /* 0x0000001f3f0a7899 */ /* 0x000fe20008011405 */
[----:B------:R-:W-:-:S02]  /*2c30*/  IMAD R23, R0, UR4, RZ ;  /* 0x0000000400177c24 */ /* 0x000fc4000f8e02ff */
[-C--:B------:R-:W-:Y:S02]  /*2c40*/  IMAD R25, R4, R15.reuse, RZ ;  /* 0x0000000f04197224 */ /* 0x080fe400078e02ff */
[----:B------:R-:W-:Y:S02]  /*2c50*/  IMAD R19, R19, R40, R5 ;  /* 0x0000002813137224 */ /* 0x000fe400078e0205 */
[----:B------:R-:W-:Y:S02]  /*2c60*/  IMAD R25, R14, R48, R25 ;  /* 0x000000300e197224 */ /* 0x000fe400078e0219 */
[----:B------:R-:W-:-:S04]  /*2c70*/  IMAD.WIDE.U32 R48, R48, R15, RZ ;  /* 0x0000000f30307225 */ /* 0x000fc800078e00ff */
[----:B------:R-:W-:Y:S01]  /*2c80*/  IMAD R5, R21, UR5, RZ ;  /* 0x0000000515057c24 */ /* 0x000fe2000f8e02ff */
[----:B------:R-:W-:Y:S01]  /*2c90*/  IADD3 R25, R49, R25, RZ ;  /* 0x0000001931197210 */ /* 0x000fe20007ffe0ff */
[----:B------:R-:W-:Y:S02]  /*2ca0*/  IMAD R21, R44, UR11, R23 ;  /* 0x0000000b2c157c24 */ /* 0x000fe4000f8e0217 */
[----:B------:R-:W-:Y:S01]  /*2cb0*/  IMAD.WIDE.U32 R40, R40, R28, RZ ;  /* 0x0000001c28287225 */ /* 0x000fe200078e00ff */
[----:B------:R-:W-:-:S03]  /*2cc0*/  LOP3.LUT R4, R51, R25, RZ, 0xfc, !PT ;  /* 0x0000001933047212 */ /* 0x000fc600078efcff */
[----:B------:R-:W-:Y:S01]  /*2cd0*/  IMAD.WIDE.U32 R44, R44, UR4, RZ ;  /* 0x000000042c2c7c25 */ /* 0x000fe2000f8e00ff */
[----:B------:R-:W-:Y:S02]  /*2ce0*/  ISETP.NE.U32.AND P0, PT, R4, RZ, PT ;  /* 0x000000ff0400720c */ /* 0x000fe40003f05070 */
[----:B------:R-:W-:Y:S01]  /*2cf0*/  IADD3 R0, R41, R19, RZ ;  /* 0x0000001329007210 */ /* 0x000fe20007ffe0ff */
[C---:B------:R-:W-:Y:S01]  /*2d00*/  IMAD R5, R20.reuse, UR10, R5 ;  /* 0x0000000a14057c24 */ /* 0x040fe2000f8e0205 */
[----:B------:R-:W-:Y:S01]  /*2d10*/  IADD3 R4, R45, R21, RZ ;  /* 0x000000152d047210 */ /* 0x000fe20007ffe0ff */
[----:B------:R-:W-:-:S04]  /*2d20*/  IMAD.WIDE.U32 R42, R20, UR5, RZ ;  /* 0x00000005142a7c25 */ /* 0x000fc8000f8e00ff */
[----:B------:R-:W-:Y:S01]  /*2d30*/  IMAD R3, R3, UR4, RZ ;  /* 0x0000000403037c24 */ /* 0x000fe2000f8e02ff */
[----:B------:R-:W-:Y:S01]  /*2d40*/  IADD3 R5, R43, R5, RZ ;  /* 0x000000052b057210 */ /* 0x000fe20007ffe0ff */
[----:B------:R-:W-:Y:S02]  /*2d50*/  IMAD R2, R2, UR4, RZ ;  /* 0x0000000402027c24 */ /* 0x000fe4000f8e02ff */
[----:B------:R-:W-:Y:S05]  /*2d60*/  @!P0 BRA `(.L_x_27) ;  /* 0x0000011000008947 */ /* 0x000fea0003800000 */
[----:B------:R-:W-:Y:S01]  /*2d70*/  IMAD.MOV.U32 R30, RZ, RZ, R50 ;  /* 0x000000ffff1e7224 */ /* 0x000fe200078e0032 */
[----:B------:R-:W-:Y:S01]  /*2d80*/  MOV R19, R51 ;  /* 0x0000003300137202 */ /* 0x000fe20000000f00 */
[----:B------:R-:W-:Y:S01]  /*2d90*/  IMAD.MOV.U32 R26, RZ, RZ, R48 ;  /* 0x000000ffff1a7224 */ /* 0x000fe200078e0030 */
[----:B------:R-:W-:Y:S02]  /*2da0*/  MOV R24, 0x2dc0 ;  /* 0x00002dc000187802 */ /* 0x000fe40000000f00 */
[----:B------:R-:W-:Y:S05]  /*2db0*/  CALL.REL.NOINC `($__internal_0_$__cuda_sm20_div_s64) ;  /* 0x0000199000007944 */ /* 0x000fea0003c00000 */
[----:B------:R-:W-:Y:S01]  /*2dc0*/  IADD3 R18, P0, RZ, -R20, RZ ;  /* 0x80000014ff127210 */ /* 0x000fe20007f1e0ff */
[----:B------:R-:W-:Y:S01]  /*2dd0*/  IMAD.MOV.U32 R23, RZ, RZ, R51 ;  /* 0x000000ffff177224 */ /* 0x000fe200078e0033 */
[----:B------:R-:W-:Y:S02]  /*2de0*/  MOV R22, R50 ;  /* 0x0000003200167202 */ /* 0x000fe40000000f00 */
[----:B------:R-:W-:-:S05]  /*2df0*/  IADD3.X R19, RZ, ~R21, RZ, P0, !PT ;  /* 0x80000015ff137210 */ /* 0x000fca00007fe4ff */
[-C--:B------:R-:W-:Y:S02]  /*2e00*/  IMAD R19, R19, R48.reuse, RZ ;  /* 0x0000003013137224 */ /* 0x080fe400078e02ff */
[----:B------:R-:W-:-:S04]  /*2e10*/  IMAD.WIDE.U32 R48, R18, R48, R22 ;  /* 0x0000003012307225 */ /* 0x000fc800078e0016 */
[----:B------:R-:W-:Y:S01]  /*2e20*/  IMAD R19, R25, R18, R19 ;  /* 0x0000001219137224 */ /* 0x000fe200078e0213 */
[----:B------:R-:W-:Y:S02]  /*2e30*/  MOV R18, R48 ;  /* 0x0000003000127202 */ /* 0x000fe40000000f00 */
[----:B------:R-:W-:Y:S01]  /*2e40*/  MOV R48, R20 ;  /* 0x0000001400307202 */ /* 0x000fe20000000f00 */
[----:B------:R-:W-:Y:S01]  /*2e50*/  IMAD.IADD R19, R49, 0x1, R19 ;  /* 0x0000000131137824 */ /* 0x000fe200078e0213 */
[----:B------:R-:W-:Y:S01]  /*2e60*/  MOV R49, R21 ;  /* 0x0000001500317202 */ /* 0x000fe20000000f00 */
[----:B------:R-:W-:Y:S05]  /*2e70*/  BRA `(.L_x_28) ;  /* 0x0000017000007947 */ /* 0x000fea0003800000 */
.L_x_27:
[----:B------:R-:W0:Y:S01]  /*2e80*/  I2F.U32.RP R22, R48 ;  /* 0x0000003000167306 */ /* 0x000e220000209000 */
[----:B------:R-:W-:Y:S01]  /*2e90*/  IMAD.MOV.U32 R20, RZ, RZ, RZ ;  /* 0x000000ffff147224 */ /* 0x000fe200078e00ff */
        /* <DEDUP_REMOVED lines=14> */
[----:B------:R-:W-:Y:S01]  /*2f80*/  ISETP.GE.U32.AND P1, PT, R19, R48, PT ;  /* 0x000000301300720c */ /* 0x000fe20003f26070 */
[----:B------:R-:W-:-:S12]  /*2f90*/  IMAD.MOV.U32 R19, RZ, RZ, RZ ;  /* 0x000000ffff137224 */ /* 0x000fd800078e00ff */
[----:B------:R-:W-:Y:S02]  /*2fa0*/  @P1 IADD3 R20, R20, 0x1, RZ ;  /* 0x0000000114141810 */ /* 0x000fe40007ffe0ff */
[----:B------:R-:W-:-:S04]  /*2fb0*/  @!P0 LOP3.LUT R20, RZ, R48, RZ, 0x33, !PT ;  /* 0x00000030ff148212 */ /* 0x000fc800078e33ff */
[----:B------:R-:W-:-:S05]  /*2fc0*/  IADD3 R21, -R20, RZ, RZ ;  /* 0x000000ff14157210 */ /* 0x000fca0007ffe1ff */
[----:B------:R-:W-:Y:S01]  /*2fd0*/  IMAD R18, R48, R21, R50 ;  /* 0x0000001530127224 */ /* 0x000fe200078e0232 */
[----:B------:R-:W-:Y:S02]  /*2fe0*/  MOV R48, R20 ;  /* 0x0000001400307202 */ /* 0x000fe40000000f00 */
.L_x_28:
[----:B------:R-:W-:Y:S05]  /*2ff0*/  BSYNC B0 ;  /* 0x0000000000007941 */ /* 0x000fea0003800000 */
.L_x_26:
        /* <DEDUP_REMOVED lines=18> */
.L_x_30:
        /* <DEDUP_REMOVED lines=22> */
.L_x_31:
[----:B------:R-:W-:Y:S05]  /*3280*/  BSYNC B0 ;  /* 0x0000000000007941 */ /* 0x000fea0003800000 */
.L_x_29:
[----:B------:R-:W-:Y:S01]  /*3290*/  LOP3.LUT R17, R51, R14, RZ, 0xfc, !PT ;  /* 0x0000000e33117212 */ /* 0x000fe200078efcff */
[----:B------:R-:W-:Y:S03]  /*32a0*/  BSSY B0, `(.L_x_32) ;  /* 0x000002c000007945 */ /* 0x000fe60003800000 */
        /* <DEDUP_REMOVED lines=8> */
[----:B------:R-:W-:Y:S01]  /*3330*/  IADD3 R17, P0, RZ, -R20, RZ ;  /* 0x80000014ff117210 */ /* 0x000fe20007f1e0ff */
[----:B------:R-:W-:Y:S01]  /*3340*/  IMAD.MOV.U32 R25, RZ, RZ, R51 ;  /* 0x000000ffff197224 */ /* 0x000fe200078e0033 */
[----:B------:R-:W-:Y:S02]  /*3350*/  MOV R24, R50 ;  /* 0x0000003200187202 */ /* 0x000fe40000000f00 */
[----:B------:R-:W-:-:S03]  /*3360*/  IADD3.X R22, RZ, ~R21, RZ, P0, !PT ;  /* 0x80000015ff167210 */ /* 0x000fc600007fe4ff */
[----:B------:R-:W-:-:S04]  /*3370*/  IMAD.WIDE.U32 R24, R15, R17, R24 ;  /* 0x000000110f187225 */ /* 0x000fc800078e0018 */
[----:B------:R-:W-:-:S04]  /*3380*/  IMAD R22, R22, R15, RZ ;  /* 0x0000000f16167224 */ /* 0x000fc800078e02ff */
[----:B------:R-:W-:Y:S01]  /*3390*/  IMAD R14, R14, R17, R22 ;  /* 0x000000110e0e7224 */ /* 0x000fe200078e0216 */
[----:B------:R-:W-:Y:S02]  /*33a0*/  MOV R22, R24 ;  /* 0x0000001800167202 */ /* 0x000fe40000000f00 */
[----:B------:R-:W-:Y:S01]  /*33b0*/  MOV R24, R20 ;  /* 0x0000001400187202 */ /* 0x000fe20000000f00 */
[----:B------:R-:W-:Y:S01]  /*33c0*/  IMAD.IADD R14, R25, 0x1, R14 ;  /* 0x00000001190e7824 */ /* 0x000fe200078e020e */
[----:B------:R-:W-:Y:S01]  /*33d0*/  MOV R25, R21 ;  /* 0x0000001500197202 */ /* 0x000fe20000000f00 */
[----:B------:R-:W-:Y:S05]  /*33e0*/  BRA `(.L_x_34) ;  /* 0x0000017000007947 */ /* 0x000fea0003800000 */
.L_x_33:
        /* <DEDUP_REMOVED lines=20> */
[----:B------:R-:W-:Y:S02]  /*3530*/  IADD3 R22, -R20, RZ, RZ ;  /* 0x000000ff14167210 */ /* 0x000fe40007ffe1ff */
[----:B------:R-:W-:-:S03]  /*3540*/  MOV R24, R20 ;  /* 0x0000001400187202 */ /* 0x000fc60000000f00 */
[----:B------:R-:W-:Y:S02]  /*3550*/  IMAD R22, R15, R22, R50 ;  /* 0x000000160f167224 */ /* 0x000fe400078e0232 */
.L_x_34:
[----:B------:R-:W-:Y:S05]  /*3560*/  BSYNC B0 ;  /* 0x0000000000007941 */ /* 0x000fea0003800000 */
.L_x_32:
[----:B------:R-:W-:Y:S01]  /*3570*/  IMAD R17, R14, R3, RZ ;  /* 0x000000030e117224 */ /* 0x000fe200078e02ff */
[----:B------:R-:W-:Y:S01]  /*3580*/  LOP3.LUT R14, R49, R11, RZ, 0xfc, !PT ;  /* 0x0000000b310e7212 */ /* 0x000fe200078efcff */
[----:B------:R-:W-:Y:S01]  /*3590*/  IMAD R53, R28, c[0x0][0x214], RZ ;  /* 0x000085001c357a24 */ /* 0x000fe200078e02ff */
[----:B------:R-:W-:Y:S01]  /*35a0*/  SHF.R.S32.HI R19, RZ, 0x1f, R3 ;  /* 0x0000001fff137819 */ /* 0x000fe20000011403 */
[-C--:B------:R-:W-:Y:S01]  /*35b0*/  IMAD R15, R25, R6.reuse, RZ ;  /* 0x00000006190f7224 */ /* 0x080fe200078e02ff */
[----:B------:R-:W-:Y:S01]  /*35c0*/  ISETP.NE.U32.AND P0, PT, R14, RZ, PT ;  /* 0x000000ff0e00720c */ /* 0x000fe20003f05070 */
[----:B------:R-:W-:Y:S01]  /*35d0*/  IMAD.WIDE.U32 R50, R24, R6, RZ ;  /* 0x0000000618327225 */ /* 0x000fe200078e00ff */
[----:B------:R-:W-:Y:S01]  /*35e0*/  SHF.R.S32.HI R20, RZ, 0x1f, R6 ;  /* 0x0000001fff147819 */ /* 0x000fe20000011406 */
[----:B------:R-:W-:Y:S01]  /*35f0*/  BSSY B0, `(.L_x_35) ;  /* 0x0000035000007945 */ /* 0x000fe20003800000 */
[----:B------:R-:W-:Y:S01]  /*3600*/  SHF.R.S32.HI R21, RZ, 0x1f, R53 ;  /* 0x0000001fff157819 */ /* 0x000fe20000011435 */
[----:B------:R-:W-:-:S02]  /*3610*/  IMAD R6, R16, R53, RZ ;  /* 0x0000003510067224 */ /* 0x000fc400078e02ff */
[----:B------:R-:W-:Y:S02]  /*3620*/  IMAD R19, R19, R22, R17 ;  /* 0x0000001613137224 */ /* 0x000fe400078e0211 */
[----:B------:R-:W-:-:S04]  /*3630*/  IMAD.WIDE.U32 R16, R22, R3, RZ ;  /* 0x0000000316107225 */ /* 0x000fc800078e00ff */
[----:B------:R-:W-:Y:S01]  /*3640*/  IMAD R15, R20, R24, R15 ;  /* 0x00000018140f7224 */ /* 0x000fe200078e020f */
[----:B------:R-:W-:Y:S01]  /*3650*/  IADD3 R14, R17, R19, RZ ;  /* 0x00000013110e7210 */ /* 0x000fe20007ffe0ff */
[----:B------:R-:W-:Y:S02]  /*3660*/  IMAD R3, R21, R18, R6 ;  /* 0x0000001215037224 */ /* 0x000fe400078e0206 */
[----:B------:R-:W-:Y:S01]  /*3670*/  IMAD.WIDE.U32 R52, R18, R53, RZ ;  /* 0x0000003512347225 */ /* 0x000fe200078e00ff */
[----:B------:R-:W-:-:S04]  /*3680*/  IADD3 R6, R51, R15, RZ ;  /* 0x0000000f33067210 */ /* 0x000fc80007ffe0ff */
[----:B------:R-:W-:Y:S01]  /*3690*/  IADD3 R3, R53, R3, RZ ;  /* 0x0000000335037210 */ /* 0x000fe20007ffe0ff */
        /* <DEDUP_REMOVED lines=10> */
[----:B------:R-:W-:-:S02]  /*3740*/  IADD3.X R18, RZ, ~R21, RZ, P0, !PT ;  /* 0x80000015ff127210 */ /* 0x000fc400007fe4ff */
[----:B------:R-:W-:Y:S01]  /*3750*/  MOV R48, R20 ;  /* 0x0000001400307202 */ /* 0x000fe20000000f00 */
[----:B------:R-:W-:Y:S01]  /*3760*/  IMAD.WIDE.U32 R24, R13, R22, R24 ;  /* 0x000000160d187225 */ /* 0x000fe200078e0018 */
[----:B------:R-:W-:-:S03]  /*3770*/  MOV R49, R21 ;  /* 0x0000001500317202 */ /* 0x000fc60000000f00 */
[----:B------:R-:W-:-:S04]  /*3780*/  IMAD R18, R18, R13, RZ ;  /* 0x0000000d12127224 */ /* 0x000fc800078e02ff */
[----:B------:R-:W-:Y:S01]  /*3790*/  IMAD R11, R11, R22, R18 ;  /* 0x000000160b0b7224 */ /* 0x000fe200078e0212 */
[----:B------:R-:W-:-:S03]  /*37a0*/  MOV R18, R24 ;  /* 0x0000001800127202 */ /* 0x000fc60000000f00 */
[----:B------:R-:W-:Y:S01]  /*37b0*/  IMAD.IADD R11, R25, 0x1, R11 ;  /* 0x00000001190b7824 */ /* 0x000fe200078e020b */
[----:B------:R-:W-:Y:S05]  /*37c0*/  BRA `(.L_x_37) ;  /* 0x0000017000007947 */ /* 0x000fea0003800000 */
.L_x_36:
        /* <DEDUP_REMOVED lines=12> */
[----:B------:R-:W-:Y:S02]  /*3890*/  IMAD R18, R13, R11, R48 ;  /* 0x0000000b0d127224 */ /* 0x000fe400078e0230 */
[----:B------:R-:W-:-:S03]  /*38a0*/  IMAD.MOV.U32 R11, RZ, RZ, RZ ;  /* 0x000000ffff0b7224 */ /* 0x000fc600078e00ff */
[----:B------:R-:W-:-:S13]  /*38b0*/  ISETP.GE.U32.AND P2, PT, R18, R13, PT ;  /* 0x0000000d1200720c */ /* 0x000fda0003f46070 */
[----:B------:R-:W-:Y:S01]  /*38c0*/  @P2 IMAD.IADD R18, R18, 0x1, -R13 ;  /* 0x0000000112122824 */ /* 0x000fe200078e0a0d */
[----:B------:R-:W-:-:S04]  /*38d0*/  @P2 IADD3 R15, R15, 0x1, RZ ;  /* 0x000000010f0f2810 */ /* 0x000fc80007ffe0ff */
[----:B------:R-:W-:-:S13]  /*38e0*/  ISETP.GE.U32.AND P1, PT, R18, R13, PT ;  /* 0x0000000d1200720c */ /* 0x000fda0003f26070 */
[----:B------:R-:W-:Y:S02]  /*38f0*/  @P1 IADD3 R15, R15, 0x1, RZ ;  /* 0x000000010f0f1810 */ /* 0x000fe40007ffe0ff */
[----:B------:R-:W-:-:S04]  /*3900*/  @!P0 LOP3.LUT R15, RZ, R13, RZ, 0x33, !PT ;  /* 0x0000000dff0f8212 */ /* 0x000fc800078e33ff */
[----:B------:R-:W-:-:S05]  /*3910*/  IADD3 R18, -R15, RZ, RZ ;  /* 0x000000ff0f127210 */ /* 0x000fca0007ffe1ff */
[----:B------:R-:W-:Y:S01]  /*3920*/  IMAD R18, R13, R18, R48 ;  /* 0x000000120d127224 */ /* 0x000fe200078e0230 */
[----:B------:R-:W-:Y:S02]  /*3930*/  MOV R48, R15 ;  /* 0x0000000f00307202 */ /* 0x000fe40000000f00 */
.L_x_37:
[----:B------:R-:W-:Y:S05]  /*3940*/  BSYNC B0 ;  /* 0x0000000000007941 */ /* 0x000fea0003800000 */
.L_x_35:
[----:B------:R-:W-:Y:S01]  /*3950*/  ULDC UR5, c[0x0][0x1c0] ;  /* 0x0000700000057ab9 */ /* 0x000fe20000000800 */
[----:B------:R-:W-:Y:S01]  /*3960*/  LOP3.LUT R15, R49, R9, RZ, 0xfc, !PT ;  /* 0x00000009310f7212 */ /* 0x000fe200078efcff */
[----:B------:R-:W-:Y:S01]  /*3970*/  ULDC UR4, c[0x0][0x214] ;  /* 0x0000850000047ab9 */ /* 0x000fe20000000800 */
[----:B------:R-:W-:Y:S01]  /*3980*/  BSSY B0, `(.L_x_38) ;  /* 0x0000031000007945 */ /* 0x000fe20003800000 */
[----:B------:R-:W-:Y:S01]  /*3990*/  UIMAD UR4, UR5, UR4, URZ ;  /* 0x00000004050472a4 */ /* 0x000fe2000f8e023f */
[----:B------:R-:W-:-:S05]  /*39a0*/  ISETP.NE.U32.AND P0, PT, R15, RZ, PT ;  /* 0x000000ff0f00720c */ /* 0x000fca0003f05070 */
[----:B------:R-:W-:-:S04]  /*39b0*/  IMAD R28, R28, UR4, RZ ;  /* 0x000000041c1c7c24 */ /* 0x000fc8000f8e02ff */
[-C--:B------:R-:W-:Y:S01]  /*39c0*/  IMAD R11, R11, R28.reuse, RZ ;  /* 0x0000001c0b0b7224 */ /* 0x080fe200078e02ff */
[----:B------:R-:W-:Y:S01]  /*39d0*/  SHF.R.S32.HI R13, RZ, 0x1f, R28 ;  /* 0x0000001fff0d7819 */ /* 0x000fe2000001141c */
[----:B------:R-:W-:-:S04]  /*39e0*/  IMAD.WIDE.U32 R54, R18, R28, RZ ;  /* 0x0000001c12367225 */ /* 0x000fc800078e00ff */
[----:B------:R-:W-:-:S05]  /*39f0*/  IMAD R11, R13, R18, R11 ;  /* 0x000000120d0b7224 */ /* 0x000fca00078e020b */
        /* <DEDUP_REMOVED lines=8> */
[----:B------:R-:W-:Y:S02]  /*3a80*/  IADD3 R15, P0, RZ, -R20, RZ ;  /* 0x80000014ff0f7210 */ /* 0x000fe40007f1e0ff */
[----:B------:R-:W-:Y:S02]  /*3a90*/  MOV R22, R48 ;  /* 0x0000003000167202 */ /* 0x000fe40000000f00 */
[----:B------:R-:W-:-:S02]  /*3aa0*/  IADD3.X R13, RZ, ~R21, RZ, P0, !PT ;  /* 0x80000015ff0d7210 */ /* 0x000fc400007fe4ff */
[----:B------:R-:W-:-:S03]  /*3ab0*/  MOV R23, R49 ;  /* 0x0000003100177202 */ /* 0x000fc60000000f00 */
[----:B------:R-:W-:Y:S02]  /*3ac0*/  IMAD R18, R13, R10, RZ ;  /* 0x0000000a0d127224 */ /* 0x000fe400078e02ff */
[----:B------:R-:W-:-:S04]  /*3ad0*/  IMAD.WIDE.U32 R22, R10, R15, R22 ;  /* 0x0000000f0a167225 */ /* 0x000fc800078e0016 */
[----:B------:R-:W-:Y:S01]  /*3ae0*/  IMAD R9, R9, R15, R18 ;  /* 0x0000000f09097224 */ /* 0x000fe200078e0212 */
[----:B------:R-:W-:-:S04]  /*3af0*/  MOV R10, R22 ;  /* 0x00000016000a7202 */ /* 0x000fc80000000f00 */
[----:B------:R-:W-:Y:S01]  /*3b00*/  IADD3 R9, R23, R9, RZ ;  /* 0x0000000917097210 */ /* 0x000fe20007ffe0ff */
[----:B------:R-:W-:Y:S05]  /*3b10*/  BRA `(.L_x_40) ;  /* 0x0000017000007947 */ /* 0x000fea0003800000 */
.L_x_39:
        /* <DEDUP_REMOVED lines=23> */
.L_x_40:
[----:B------:R-:W-:Y:S05]  /*3c90*/  BSYNC B0 ;  /* 0x0000000000007941 */ /* 0x000fea0003800000 */
.L_x_38:
[----:B------:R-:W-:Y:S01]  /*3ca0*/  IADD3 R41, P1, P0, R44, R42, R40 ;  /* 0x0000002a2c297210 */ /* 0x000fe2000783e028 */
[----:B------:R-:W-:-:S03]  /*3cb0*/  IMAD R9, R9, R2, RZ ;  /* 0x0000000209097224 */ /* 0x000fc600078e02ff */
[----:B------:R-:W-:Y:S02]  /*3cc0*/  IADD3 R41, P3, P2, R50, R41, R52 ;  /* 0x0000002932297210 */ /* 0x000fe40007a7e034 */
[----:B------:R-:W-:Y:S02]  /*3cd0*/  IADD3.X R0, R4, R5, R0, P1, P0 ;  /* 0x0000000504007210 */ /* 0x000fe40000fe0400 */
[----:B------:R-:W-:Y:S02]  /*3ce0*/  IADD3 R16, P1, P0, R54, R41, R16 ;  /* 0x0000002936107210 */ /* 0x000fe4000783e010 */
[----:B------:R-:W-:Y:S01]  /*3cf0*/  IADD3.X R0, R6, R0, R3, P3, P2 ;  /* 0x0000000006007210 */ /* 0x000fe20001fe4403 */
[----:B------:R-:W-:Y:S01]  /*3d00*/  IMAD R3, R21, R8, RZ ;  /* 0x0000000815037224 */ /* 0x000fe200078e02ff */
[----:B------:R-:W-:Y:S02]  /*3d10*/  SHF.R.S32.HI R4, RZ, 0x1f, R8 ;  /* 0x0000001fff047819 */ /* 0x000fe40000011408 */
[----:B------:R-:W-:-:S02]  /*3d20*/  IADD3.X R17, R11, R0, R14, P1, P0 ;  /* 0x000000000b117210 */ /* 0x000fc40000fe040e */
[----:B------:R-:W-:Y:S01]  /*3d30*/  SHF.R.S32.HI R0, RZ, 0x1f, R2 ;  /* 0x0000001fff007819 */ /* 0x000fe20000011402 */
[-C--:B------:R-:W-:Y:S02]  /*3d40*/  IMAD R3, R4, R20.reuse, R3 ;  /* 0x0000001404037224 */ /* 0x080fe400078e0203 */
[----:B------:R-:W-:-:S04]  /*3d50*/  IMAD.WIDE.U32 R16, R8, R20, R16 ;  /* 0x0000001408107225 */ /* 0x000fc800078e0010 */
[----:B------:R-:W-:Y:S02]  /*3d60*/  IMAD.IADD R17, R17, 0x1, R3 ;  /* 0x0000000111117824 */ /* 0x000fe400078e0203 */
[-C--:B------:R-:W-:Y:S02]  /*3d70*/  IMAD R0, R0, R10.reuse, R9 ;  /* 0x0000000a00007224 */ /* 0x080fe400078e0209 */
[----:B------:R-:W-:-:S04]  /*3d80*/  IMAD.WIDE.U32 R2, R2, R10, R16 ;  /* 0x0000000a02027225 */ /* 0x000fc800078e0010 */
[----:B------:R-:W-:Y:S01]  /*3d90*/  IMAD.IADD R3, R3, 0x1, R0 ;  /* 0x0000000103037824 */ /* 0x000fe200078e0200 */
[----:B------:R-:W-:-:S04]  /*3da0*/  LEA R4, P0, R2, c[0x0][0x200], 0x2 ;  /* 0x0000800002047a11 */ /* 0x000fc800078010ff */
[----:B------:R-:W-:-:S05]  /*3db0*/  LEA.HI.X R5, R2, c[0x0][0x204], R3, 0x2, P0 ;  /* 0x0000810002057a11 */ /* 0x000fca00000f1403 */
[----:B------:R0:W-:Y:S01]  /*3dc0*/  STG.E [R4.64], R31 ;  /* 0x0000001f04007986 */ /* 0x0001e2000c101908 */
[----:B------:R-:W-:Y:S05]  /*3dd0*/  BRA `(.L_x_15) ;  /* 0x0000003000007947 */ /* 0x000fea0003800000 */
.L_x_16:
[----:B------:R-:W-:-:S04]  /*3de0*/  LEA R2, P0, R40, c[0x0][0x200], 0x2 ;  /* 0x0000800028027a11 */ /* 0x000fc800078010ff */
[----:B------:R-:W-:-:S05]  /*3df0*/  LEA.HI.X R3, R40, c[0x0][0x204], R41, 0x2, P0 ;  /* 0x0000810028037a11 */ /* 0x000fca00000f1429 */
[----:B------:R0:W-:Y:S04]  /*3e00*/  STG.E [R2.64], R31 ;  /* 0x0000001f02007986 */ /* 0x0001e8000c101908 */
.L_x_15:
[----:B------:R-:W-:Y:S05]  /*3e10*/  BSYNC B1 ;  /* 0x0000000000017941 */ /* 0x000fea0003800000 */
.L_x_14:
[C---:B------:R-:W-:Y:S01]  /*3e20*/  IADD3 R0, R38.reuse, 0x20, RZ ;  /* 0x0000002026007810 */ /* 0x040fe20007ffe0ff */
[----:B0-----:R-:W-:Y:S01]  /*3e30*/  HFMA2.MMA R5, -RZ, RZ, 0, 0 ;  /* 0x00000000ff057435 */ /* 0x001fe200000001ff */
[----:B------:R-:W-:Y:S01]  /*3e40*/  ISETP.GE.OR P2, PT, R38, c[0x0][0x314], P6 ;  /* 0x0000c50026007a0c */ /* 0x000fe20003746670 */
[----:B------:R-:W-:Y:S01]  /*3e50*/  CS2R R2, SRZ ;  /* 0x0000000000027805 */ /* 0x000fe2000001ff00 */
[----:B------:R-:W-:Y:S02]  /*3e60*/  ISETP.GE.OR P1, PT, R0, c[0x0][0x314], P6 ;  /* 0x0000c50000007a0c */ /* 0x000fe40003726670 */
[----:B------:R-:W-:-:S04]  /*3e70*/  IADD3 R0, R38, 0x40, RZ ;  /* 0x0000004026007810 */ /* 0x000fc80007ffe0ff */
[----:B------:R-:W-:Y:S02]  /*3e80*/  ISETP.GE.OR P0, PT, R0, c[0x0][0x314], P6 ;  /* 0x0000c50000007a0c */ /* 0x000fe40003706670 */
[C---:B------:R-:W-:Y:S01]  /*3e90*/  IADD3 R0, R38.reuse, 0x60, RZ ;  /* 0x0000006026007810 */ /* 0x040fe20007ffe0ff */
[----:B------:R-:W-:Y:S02]  /*3ea0*/  IMAD.SHL.U32 R38, R38, 0x4, RZ ;  /* 0x0000000426267824 */ /* 0x000fe400078e00ff */
[C---:B------:R-:W-:Y:S01]  /*3eb0*/  @!P2 FADD.FTZ R36, -R31.reuse, R36 ;  /* 0x000000241f24a221 */ /* 0x040fe20000010100 */
[----:B------:R-:W-:Y:S01]  /*3ec0*/  ISETP.GE.OR P6, PT, R0, c[0x0][0x314], P6 ;  /* 0x0000c50000007a0c */ /* 0x000fe200037c6670 */
[----:B------:R-:W-:Y:S02]  /*3ed0*/  @!P1 FADD.FTZ R33, -R31, R33 ;  /* 0x000000211f219221 */ /* 0x000fe40000010100 */
[----:B------:R-:W-:Y:S02]  /*3ee0*/  @!P2 FMUL.FTZ R36, R36, 1.4426950216293334961 ;  /* 0x3fb8aa3b2424a820 */ /* 0x000fe40000410000 */
[----:B------:R-:W-:-:S02]  /*3ef0*/  @!P1 FMUL.FTZ R33, R33, 1.4426950216293334961 ;  /* 0x3fb8aa3b21219820 */ /* 0x000fc40000410000 */
[C---:B------:R-:W-:Y:S02]  /*3f00*/  @!P0 FADD.FTZ R32, -R31.reuse, R32 ;  /* 0x000000201f208221 */ /* 0x040fe40000010100 */
[----:B------:R-:W0:Y:S01]  /*3f10*/  @!P2 MUFU.EX2 R36, R36 ;  /* 0x000000240024a308 */ /* 0x000e220000000800 */
[----:B------:R-:W-:Y:S02]  /*3f20*/  IMAD.MOV.U32 R0, RZ, RZ, c[0x0][0x314] ;  /* 0x0000c500ff007624 */ /* 0x000fe400078e00ff */
[----:B------:R-:W-:Y:S02]  /*3f30*/  @!P0 FMUL.FTZ R32, R32, 1.4426950216293334961 ;  /* 0x3fb8aa3b20208820 */ /* 0x000fe40000410000 */
[----:B------:R-:W-:-:S03]  /*3f40*/  @!P6 FADD.FTZ R31, -R31, R34 ;  /* 0x000000221f1fe221 */ /* 0x000fc60000010100 */
[----:B------:R-:W1:Y:S01]  /*3f50*/  @!P1 MUFU.EX2 R4, R33 ;  /* 0x0000002100049308 */ /* 0x000e620000000800 */
[----:B------:R-:W-:-:S07]  /*3f60*/  @!P6 FMUL.FTZ R6, R31, 1.4426950216293334961 ;  /* 0x3fb8aa3b1f06e820 */ /* 0x000fce0000410000 */
[----:B------:R-:W2:Y:S01]  /*3f70*/  @!P0 MUFU.EX2 R32, R32 ;  /* 0x0000002000208308 */ /* 0x000ea20000000800 */
[----:B0-----:R0:W-:Y:S07]  /*3f80*/  @!P2 STS [R27.X4], R36 ;  /* 0x000000241b00a388 */ /* 0x0011ee0000004800 */
[----:B------:R-:W3:Y:S01]  /*3f90*/  @!P6 MUFU.EX2 R6, R6 ;  /* 0x000000060006e308 */ /* 0x000ee20000000800 */
[----:B-1----:R0:W-:Y:S04]  /*3fa0*/  @!P1 STS [R27.X4+0x280], R4 ;  /* 0x000280041b009388 */ /* 0x0021e80000004800 */
[----:B--2---:R0:W-:Y:S01]  /*3fb0*/  @!P0 STS [R27.X4+0x500], R32 ;  /* 0x000500201b008388 */ /* 0x0041e20000004800 */
[----:B------:R-:W-:-:S02]  /*3fc0*/  ISETP.GE.AND P0, PT, R0, 0x1, PT ;  /* 0x000000010000780c */ /* 0x000fc40003f06270 */
[----:B------:R-:W-:Y:S01]  /*3fd0*/  MOV R0, RZ ;  /* 0x000000ff00007202 */ /* 0x000fe20000000f00 */
[----:B---3--:R0:W-:Y:S04]  /*3fe0*/  @!P6 STS [R27.X4+0x780], R6 ;  /* 0x000780061b00e388 */ /* 0x0081e80000004800 */
[----:B------:R-:W-:Y:S06]  /*3ff0*/  BAR.SYNC.DEFER_BLOCKING 0x0 ;  /* 0x0000000000007b1d */ /* 0x000fec0000010000 */
[----:B------:R-:W-:Y:S05]  /*4000*/  @!P0 BRA `(.L_x_41) ;  /* 0x0000024000008947 */ /* 0x000fea0003800000 */
[----:B------:R-:W-:Y:S01]  /*4010*/  ULDC UR5, c[0x0][0x22c] ;  /* 0x00008b0000057ab9 */ /* 0x000fe20000000800 */
[C---:B------:R-:W-:Y:S01]  /*4020*/  IMAD R13, R7.reuse, 0x80, R38 ;  /* 0x00000080070d7824 */ /* 0x040fe200078e0226 */
[----:B------:R-:W-:Y:S01]  /*4030*/  UIMAD UR5, UR7, UR5, URZ ;  /* 0x00000005070572a4 */ /* 0x000fe2000f8e023f */
[C---:B0-----:R-:W-:Y:S01]  /*4040*/  IADD3 R6, R12.reuse, -UR7, RZ ;  /* 0x800000070c067c10 */ /* 0x041fe2000fffe0ff */
[----:B------:R-:W-:Y:S01]  /*4050*/  IMAD R18, R12, c[0x0][0x22c], RZ ;  /* 0x00008b000c127a24 */ /* 0x000fe200078e02ff */
[----:B------:R-:W-:Y:S01]  /*4060*/  CS2R R8, SRZ ;  /* 0x0000000000087805 */ /* 0x000fe2000001ff00 */
[----:B------:R-:W-:Y:S01]  /*4070*/  USHF.R.S32.HI UR4, URZ, 0x1f, UR5 ;  /* 0x0000001f3f047899 */ /* 0x000fe20008011405 */
[C---:B------:R-:W-:Y:S01]  /*4080*/  ISETP.GE.AND P2, PT, R7.reuse, R6, PT ;  /* 0x000000060700720c */ /* 0x040fe20003f46270 */
[----:B------:R-:W-:Y:S01]  /*4090*/  IMAD.SHL.U32 R6, R7, 0x4, RZ ;  /* 0x0000000407067824 */ /* 0x000fe200078e00ff */
[C---:B------:R-:W-:Y:S01]  /*40a0*/  IADD3 R4, P0, R13.reuse, UR5, RZ ;  /* 0x000000050d047c10 */ /* 0x040fe2000ff1e0ff */
[----:B------:R-:W-:Y:S01]  /*40b0*/  IMAD.MOV.U32 R16, RZ, RZ, RZ ;  /* 0x000000ffff107224 */ /* 0x000fe200078e00ff */
[----:B------:R-:W-:Y:S01]  /*40c0*/  CS2R R10, SRZ ;  /* 0x00000000000a7805 */ /* 0x000fe2000001ff00 */
[----:B------:R-:W-:Y:S01]  /*40d0*/  IMAD.MOV.U32 R5, RZ, RZ, RZ ;  /* 0x000000ffff057224 */ /* 0x000fe200078e00ff */
[----:B------:R-:W-:Y:S01]  /*40e0*/  LEA.HI.X.SX32 R13, R13, UR4, 0x1, P0 ;  /* 0x000000040d0d7c11 */ /* 0x000fe200080f0eff */
[----:B------:R-:W-:Y:S01]  /*40f0*/  IMAD.WIDE R18, R18, 0x4, RZ ;  /* 0x0000000412127825 */ /* 0x000fe200078e02ff */
[----:B------:R-:W-:-:S04]  /*4100*/  LEA R14, P0, R4, c[0x0][0x1d8], 0x2 ;  /* 0x00007600040e7a11 */ /* 0x000fc800078010ff */
[----:B------:R-:W-:-:S03]  /*4110*/  LEA.HI.X R13, R4, c[0x0][0x1dc], R13, 0x2, P0 ;  /* 0x00007700040d7a11 */ /* 0x000fc600000f140d */
.L_x_44:
[----:B------:R-:W-:Y:S01]  /*4120*/  BSSY B0, `(.L_x_42) ;  /* 0x0000007000007945 */ /* 0x000fe20003800000 */
[----:B------:R-:W-:-:S05]  /*4130*/  @P2 BRA `(.L_x_43) ;  /* 0x0000005000002947 */ /* 0x000fca0003800000 */
[----:B------:R-:W-:Y:S01]  /*4140*/  ISETP.GE.AND P0, PT, R38, c[0x0][0x220], PT ;  /* 0x0000880026007a0c */ /* 0x000fe20003f06270 */
[----:B------:R-:W-:Y:S01]  /*4150*/  CS2R R8, SRZ ;  /* 0x0000000000087805 */ /* 0x000fe2000001ff00 */
[----:B------:R-:W-:Y:S11]  /*4160*/  CS2R R10, SRZ ;  /* 0x00000000000a7805 */ /* 0x000ff6000001ff00 */
[----:B------:R-:W-:Y:S05]  /*4170*/  @!P0 MOV R15, R13 ;  /* 0x0000000d000f8202 */ /* 0x000fea0000000f00 */
[----:B------:R0:W5:Y:S02]  /*4180*/  @!P0 LDG.E.128 R8, [R14.64] ;  /* 0x000000080e088981 */ /* 0x000164000c1e1d00 */
.L_x_43:
[----:B------:R-:W-:Y:S05]  /*4190*/  BSYNC B0 ;  /* 0x0000000000007941 */ /* 0x000fea0003800000 */
.L_x_42:
[----:B------:R-:W-:Y:S01]  /*41a0*/  IADD3 R16, R16, 0x1, RZ ;  /* 0x0000000110107810 */ /* 0x000fe20007ffe0ff */
[----:B------:R1:W2:Y:S01]  /*41b0*/  LDS R4, [R6] ;  /* 0x0000000006047984 */ /* 0x0002a20000000800 */
[----:B0-----:R-:W-:Y:S02]  /*41c0*/  IADD3 R14, P0, R18, R14, RZ ;  /* 0x0000000e120e7210 */ /* 0x001fe40007f1e0ff */
[----:B------:R-:W-:Y:S02]  /*41d0*/  ISETP.GE.AND P1, PT, R16, c[0x0][0x314], PT ;  /* 0x0000c50010007a0c */ /* 0x000fe40003f26270 */
[----:B------:R-:W-:Y:S02]  /*41e0*/  IADD3.X R13, R19, R13, RZ, P0, !PT ;  /* 0x0000000d130d7210 */ /* 0x000fe400007fe4ff */
[----:B-1----:R-:W-:Y:S01]  /*41f0*/  IADD3 R6, R6, 0x14, RZ ;  /* 0x0000001406067810 */ /* 0x002fe20007ffe0ff */
[C---:B--2--5:R-:W-:Y:S02]  /*4200*/  FFMA.FTZ R0, R4.reuse, R8, R0 ;  /* 0x0000000804007223 */ /* 0x064fe40000010000 */
[C---:B------:R-:W-:Y:S02]  /*4210*/  FFMA.FTZ R3, R4.reuse, R9, R3 ;  /* 0x0000000904037223 */ /* 0x040fe40000010003 */
[C---:B------:R-:W-:Y:S02]  /*4220*/  FFMA.FTZ R2, R4.reuse, R10, R2 ;  /* 0x0000000a04027223 */ /* 0x040fe40000010002 */
[----:B------:R-:W-:Y:S02]  /*4230*/  FFMA.FTZ R5, R4, R11, R5 ;  /* 0x0000000b04057223 */ /* 0x000fe40000010005 */
[----:B------:R-:W-:-:S05]  /*4240*/  @!P1 BRA `(.L_x_44) ;  /* 0xfffffed000009947 */ /* 0x000fca000383ffff */
.L_x_41:
[----:B------:R-:W-:Y:S02]  /*4250*/  IADD3 R7, R7, UR7, RZ ;  /* 0x0000000707077c10 */ /* 0x000fe4000fffe0ff */
[----:B0-----:R-:W-:-:S02]  /*4260*/  F2FP.PACK_AB R4, R3, R0 ;  /* 0x000000000304723e */ /* 0x001fc400000000ff */
[----:B------:R-:W-:Y:S02]  /*4270*/  ISETP.GE.AND P0, PT, R7, R12, PT ;  /* 0x0000000c0700720c */ /* 0x000fe40003f06270 */
[----:B------:R-:W-:-:S11]  /*4280*/  F2FP.PACK_AB R5, R5, R2 ;  /* 0x000000020505723e */ /* 0x000fd600000000ff */
[----:B------:R-:W-:Y:S05]  /*4290*/  @P0 EXIT ;  /* 0x000000000000094d */ /* 0x000fea0003800000 */
[----:B------:R-:W-:-:S13]  /*42a0*/  ISETP.GE.AND P0, PT, R38, c[0x0][0x220], PT ;  /* 0x0000880026007a0c */ /* 0x000fda0003f06270 */
[----:B------:R-:W-:Y:S05]  /*42b0*/  @P0 EXIT ;  /* 0x000000000000094d */ /* 0x000fea0003800000 */
[----:B------:R-:W-:Y:S01]  /*42c0*/  IMAD.MOV.U32 R6, RZ, RZ, c[0x0][0x1c0] ;  /* 0x00007000ff067624 */ /* 0x000fe200078e00ff */
[----:B------:R-:W-:Y:S02]  /*42d0*/  IABS R3, c[0x0][0x214] ;  /* 0x0000850000037a13 */ /* 0x000fe40000000000 */
[----:B------:R-:W-:Y:S01]  /*42e0*/  IABS R10, R7 ;  /* 0x00000007000a7213 */ /* 0x000fe20000000000 */
[----:B------:R-:W-:Y:S01]  /*42f0*/  IMAD R6, R6, c[0x0][0x214], RZ ;  /* 0x0000850006067a24 */ /* 0x000fe200078e02ff */
[----:B------:R-:W-:-:S04]  /*4300*/  SHF.R.S32.HI R39, RZ, 0x1f, R38 ;  /* 0x0000001fff277819 */ /* 0x000fc80000011426 */
[-C--:B------:R-:W-:Y:S02]  /*4310*/  IABS R8, R6.reuse ;  /* 0x0000000600087213 */ /* 0x080fe40000000000 */
[----:B------:R-:W-:Y:S02]  /*4320*/  IABS R2, R6 ;  /* 0x0000000600027213 */ /* 0x000fe40000000000 */
[----:B------:R-:W0:Y:S02]  /*4330*/  I2F.RP R11, R8 ;  /* 0x00000008000b7306 */ /* 0x000e240000209400 */
[----:B------:R-:W-:-:S06]  /*4340*/  IADD3 R2, RZ, -R2, RZ ;  /* 0x80000002ff027210 */ /* 0x000fcc0007ffe0ff */
[----:B0-----:R-:W0:Y:S02]  /*4350*/  MUFU.RCP R12, R11 ;  /* 0x0000000b000c7308 */ /* 0x001e240000001000 */
[----:B0-----:R-:W-:-:S06]  /*4360*/  IADD3 R12, R12, 0xffffffe, RZ ;  /* 0x0ffffffe0c0c7810 */ /* 0x001fcc0007ffe0ff */
[----:B------:R-:W0:Y:S02]  /*4370*/  F2I.FTZ.U32.TRUNC.NTZ R13, R12 ;  /* 0x0000000c000d7305 */ /* 0x000e24000021f000 */
[--C-:B0-----:R-:W-:Y:S02]  /*4380*/  IMAD.MOV R0, RZ, RZ, -R13.reuse ;  /* 0x000000ffff007224 */ /* 0x101fe400078e0a0d */
[----:B------:R-:W-:Y:S02]  /*4390*/  IMAD.MOV.U32 R12, RZ, RZ, RZ ;  /* 0x000000ffff0c7224 */ /* 0x000fe400078e00ff */
[----:B------:R-:W-:Y:S02]  /*43a0*/  IMAD R9, R0, R8, RZ ;  /* 0x0000000800097224 */ /* 0x000fe400078e02ff */
[----:B------:R-:W0:Y:S02]  /*43b0*/  I2F.RP R0, R3 ;  /* 0x0000000300007306 */ /* 0x000e240000209400 */
[----:B------:R-:W-:-:S06]  /*43c0*/  IMAD.HI.U32 R9, R13, R9, R12 ;  /* 0x000000090d097227 */ /* 0x000fcc00078e000c */
[----:B------:R-:W-:-:S04]  /*43d0*/  IMAD.HI.U32 R9, R9, R10, RZ ;  /* 0x0000000a09097227 */ /* 0x000fc800078e00ff */
[----:B------:R-:W-:Y:S01]  /*43e0*/  IMAD R11, R9, R2, R10 ;  /* 0x00000002090b7224 */ /* 0x000fe200078e020a */
[----:B------:R-:W-:Y:S01]  /*43f0*/  LOP3.LUT R2, R7, R6, RZ, 0x3c, !PT ;  /* 0x0000000607027212 */ /* 0x000fe200078e3cff */
[----:B0-----:R-:W0:Y:S03]  /*4400*/  MUFU.RCP R0, R0 ;  /* 0x0000000000007308 */ /* 0x001e260000001000 */
[----:B------:R-:W-:Y:S02]  /*4410*/  ISETP.GT.U32.AND P1, PT, R8, R11, PT ;  /* 0x0000000b0800720c */ /* 0x000fe40003f24070 */
[----:B------:R-:W-:-:S11]  /*4420*/  ISETP.GE.AND P0, PT, R2, RZ, PT ;  /* 0x000000ff0200720c */ /* 0x000fd60003f06270 */
[----:B------:R-:W-:Y:S01]  /*4430*/  @!P1 IMAD.IADD R11, R11, 0x1, -R8 ;  /* 0x000000010b0b9824 */ /* 0x000fe200078e0a08 */
[----:B------:R-:W-:Y:S02]  /*4440*/  @!P1 IADD3 R9, R9, 0x1, RZ ;  /* 0x0000000109099810 */ /* 0x000fe40007ffe0ff */
[----:B0-----:R-:W-:Y:S02]  /*4450*/  IADD3 R10, R0, 0xffffffe, RZ ;  /* 0x0ffffffe000a7810 */ /* 0x001fe40007ffe0ff */
[----:B------:R-:W-:Y:S02]  /*4460*/  ISETP.GE.U32.AND P2, PT, R11, R8, PT ;  /* 0x000000080b00720c */ /* 0x000fe40003f46070 */
[----:B------:R-:W-:Y:S01]  /*4470*/  ISETP.NE.AND P1, PT, R6, RZ, PT ;  /* 0x000000ff0600720c */ /* 0x000fe20003f25270 */
[----:B------:R0:W1:Y:S10]  /*4480*/  F2I.FTZ.U32.TRUNC.NTZ R11, R10 ;  /* 0x0000000a000b7305 */ /* 0x000074000021f000 */
[----:B------:R-:W-:-:S05]  /*4490*/  @P2 IADD3 R9, R9, 0x1, RZ ;  /* 0x0000000109092810 */ /* 0x000fca0007ffe0ff */
[----:B------:R-:W-:Y:S01]  /*44a0*/  @!P0 IMAD.MOV R9, RZ, RZ, -R9 ;  /* 0x000000ffff098224 */ /* 0x000fe200078e0a09 */
[----:B------:R-:W-:Y:S01]  /*44b0*/  @!P1 LOP3.LUT R9, RZ, R6, RZ, 0x33, !PT ;  /* 0x00000006ff099212 */ /* 0x000fe200078e33ff */
[----:B0-----:R-:W-:Y:S01]  /*44c0*/  IMAD.MOV.U32 R10, RZ, RZ, RZ ;  /* 0x000000ffff0a7224 */ /* 0x001fe200078e00ff */
[----:B-1----:R-:W-:-:S03]  /*44d0*/  IADD3 R2, RZ, -R11, RZ ;  /* 0x8000000bff027210 */ /* 0x002fc60007ffe0ff */
[----:B------:R-:W-:Y:S02]  /*44e0*/  IMAD R6, R9, R6, RZ ;  /* 0x0000000609067224 */ /* 0x000fe400078e02ff */
[----:B------:R-:W-:Y:S02]  /*44f0*/  IMAD R2, R2, R3, RZ ;  /* 0x0000000302027224 */ /* 0x000fe400078e02ff */
[----:B------:R-:W-:Y:S02]  /*4500*/  IMAD.IADD R8, R7, 0x1, -R6 ;  /* 0x0000000107087824 */ /* 0x000fe400078e0a06 */
[----:B------:R-:W-:-:S03]  /*4510*/  IMAD.HI.U32 R2, R11, R2, R10 ;  /* 0x000000020b027227 */ /* 0x000fc600078e000a */
[----:B------:R-:W-:Y:S01]  /*4520*/  IABS R0, R8 ;  /* 0x0000000800007213 */ /* 0x000fe20000000000 */
[----:B------:R-:W-:Y:S01]  /*4530*/  IMAD.WIDE.U32 R38, R9, c[0x0][0x1e0], R38 ;  /* 0x0000780009267a25 */ /* 0x000fe200078e0026 */
[----:B------:R-:W-:-:S03]  /*4540*/  LOP3.LUT R8, R8, c[0x0][0x214], RZ, 0x3c, !PT ;  /* 0x0000850008087a12 */ /* 0x000fc600078e3cff */
[----:B------:R-:W-:Y:S01]  /*4550*/  IMAD.HI.U32 R10, R2, R0, RZ ;  /* 0x00000000020a7227 */ /* 0x000fe200078e00ff */
[----:B------:R-:W-:-:S04]  /*4560*/  ISETP.GE.AND P1, PT, R8, RZ, PT ;  /* 0x000000ff0800720c */ /* 0x000fc80003f26270 */
[----:B------:R-:W-:-:S05]  /*4570*/  IADD3 R2, -R10, RZ, RZ ;  /* 0x000000ff0a027210 */ /* 0x000fca0007ffe1ff */
[----:B------:R-:W-:-:S05]  /*4580*/  IMAD R0, R3, R2, R0 ;  /* 0x0000000203007224 */ /* 0x000fca00078e0200 */
[----:B------:R-:W-:-:S13]  /*4590*/  ISETP.GT.U32.AND P0, PT, R3, R0, PT ;  /* 0x000000000300720c */ /* 0x000fda0003f04070 */
[----:B------:R-:W-:Y:S01]  /*45a0*/  @!P0 IMAD.IADD R0, R0, 0x1, -R3 ;  /* 0x0000000100008824 */ /* 0x000fe200078e0a03 */
[----:B------:R-:W-:Y:S02]  /*45b0*/  @!P0 IADD3 R10, R10, 0x1, RZ ;  /* 0x000000010a0a8810 */ /* 0x000fe40007ffe0ff */
[----:B------:R-:W-:Y:S02]  /*45c0*/  ISETP.NE.AND P0, PT, RZ, c[0x0][0x214], PT ;  /* 0x00008500ff007a0c */ /* 0x000fe40003f05270 */
[----:B------:R-:W-:Y:S02]  /*45d0*/  ISETP.GE.U32.AND P2, PT, R0, R3, PT ;  /* 0x000000030000720c */ /* 0x000fe40003f46070 */
[----:B------:R-:W-:-:S05]  /*45e0*/  SHF.R.S32.HI R0, RZ, 0x1f, R9 ;  /* 0x0000001fff007819 */ /* 0x000fca0000011409 */
[----:B------:R-:W-:-:S04]  /*45f0*/  IMAD R0, R0, c[0x0][0x1e0], RZ ;  /* 0x0000780000007a24 */ /* 0x000fc800078e02ff */
[----:B------:R-:W-:Y:S02]  /*4600*/  IMAD R9, R9, c[0x0][0x1e4], R0 ;  /* 0x0000790009097a24 */ /* 0x000fe400078e0200 */
[----:B------:R-:W-:-:S03]  /*4610*/  @P2 IADD3 R10, R10, 0x1, RZ ;  /* 0x000000010a0a2810 */ /* 0x000fc60007ffe0ff */
[----:B------:R-:W-:Y:S02]  /*4620*/  IADD3 R39, R39, R9, RZ ;  /* 0x0000000927277210 */ /* 0x000fe40007ffe0ff */
[----:B------:R-:W-:Y:S01]  /*4630*/  @!P1 IMAD.MOV R10, RZ, RZ, -R10 ;  /* 0x000000ffff0a9224 */ /* 0x000fe200078e0a0a */
[----:B------:R-:W-:-:S04]  /*4640*/  @!P0 LOP3.LUT R10, RZ, c[0x0][0x214], RZ, 0x33, !PT ;  /* 0x00008500ff0a8a12 */ /* 0x000fc800078e33ff */
[----:B------:R-:W-:Y:S01]  /*4650*/  SHF.R.S32.HI R0, RZ, 0x1f, R10 ;  /* 0x0000001fff007819 */ /* 0x000fe2000001140a */
[C---:B------:R-:W-:Y:S02]  /*4660*/  IMAD R6, R10.reuse, c[0x0][0x214], R6 ;  /* 0x000085000a067a24 */ /* 0x040fe400078e0206 */
[----:B------:R-:W-:-:S04]  /*4670*/  IMAD.WIDE.U32 R38, R10, c[0x0][0x1f0], R38 ;  /* 0x00007c000a267a25 */ /* 0x000fc800078e0026 */
[----:B------:R-:W-:Y:S02]  /*4680*/  IMAD.IADD R6, R7, 0x1, -R6 ;  /* 0x0000000107067824 */ /* 0x000fe400078e0a06 */
[----:B------:R-:W-:-:S03]  /*4690*/  IMAD R3, R0, c[0x0][0x1f0], RZ ;  /* 0x00007c0000037a24 */ /* 0x000fc600078e02ff */
[----:B------:R-:W-:Y:S01]  /*46a0*/  SHF.R.S32.HI R0, RZ, 0x1f, R6 ;  /* 0x0000001fff007819 */ /* 0x000fe20000011406 */
[----:B------:R-:W-:-:S04]  /*46b0*/  IMAD R3, R10, c[0x0][0x1f4], R3 ;  /* 0x00007d000a037a24 */ /* 0x000fc800078e0203 */
[----:B------:R-:W-:Y:S02]  /*46c0*/  IMAD.IADD R39, R39, 0x1, R3 ;  /* 0x0000000127277824 */ /* 0x000fe400078e0203 */
[----:B------:R-:W-:-:S04]  /*46d0*/  IMAD R3, R0, c[0x0][0x1e8], RZ ;  /* 0x00007a0000037a24 */ /* 0x000fc800078e02ff */
[C---:B------:R-:W-:Y:S02]  /*46e0*/  IMAD R3, R6.reuse, c[0x0][0x1ec], R3 ;  /* 0x00007b0006037a24 */ /* 0x040fe400078e0203 */
[----:B------:R-:W-:-:S05]  /*46f0*/  IMAD.WIDE.U32 R6, R6, c[0x0][0x1e8], R38 ;  /* 0x00007a0006067a25 */ /* 0x000fca00078e0026 */
[----:B------:R-:W-:Y:S02]  /*4700*/  IADD3 R3, R7, R3, RZ ;  /* 0x0000000307037210 */ /* 0x000fe40007ffe0ff */
[----:B------:R-:W-:-:S04]  /*4710*/  LEA R2, P0, R6, c[0x0][0x1d0], 0x1 ;  /* 0x0000740006027a11 */ /* 0x000fc800078008ff */
[----:B------:R-:W-:-:S05]  /*4720*/  LEA.HI.X R3, R6, c[0x0][0x1d4], R3, 0x1, P0 ;  /* 0x0000750006037a11 */ /* 0x000fca00000f0c03 */
[----:B------:R-:W-:Y:S01]  /*4730*/  STG.E.64 [R2.64], R4 ;  /* 0x0000000402007986 */ /* 0x000fe2000c101b08 */
[----:B------:R-:W-:Y:S05]  /*4740*/  EXIT ;  /* 0x000000000000794d */ /* 0x000fea0003800000 */
        .weak           $__internal_0_$__cuda_sm20_div_s64
        .type           $__internal_0_$__cuda_sm20_div_s64,@function
        .size           $__internal_0_$__cuda_sm20_div_s64,(.L_x_8160 - $__internal_0_$__cuda_sm20_div_s64)
$__internal_0_$__cuda_sm20_div_s64:
[----:B------:R-:W-:Y:S02]  /*4750*/  IADD3 R47, P0, RZ, -R26, RZ ;  /* 0x8000001aff2f7210 */ /* 0x000fe40007f1e0ff */
[----:B------:R-:W-:-:S03]  /*4760*/  ISETP.GE.AND P1, PT, R25, RZ, PT ;  /* 0x000000ff1900720c */ /* 0x000fc60003f26270 */
[----:B------:R-:W-:Y:S01]  /*4770*/  IMAD.X R20, RZ, RZ, ~R25, P0 ;  /* 0x000000ffff147224 */ /* 0x000fe200000e0e19 */
[----:B------:R-:W-:-:S04]  /*4780*/  SEL R46, R47, R26, !P1 ;  /* 0x0000001a2f2e7207 */ /* 0x000fc80004800000 */
[----:B------:R-:W-:-:S04]  /*4790*/  SEL R47, R20, R25, !P1 ;  /* 0x00000019142f7207 */ /* 0x000fc80004800000 */
[----:B------:R-:W0:Y:S08]  /*47a0*/  I2F.U64.RP R20, R46 ;  /* 0x0000002e00147312 */ /* 0x000e300000309000 */
[----:B0-----:R-:W0:Y:S02]  /*47b0*/  MUFU.RCP R22, R20 ;  /* 0x0000001400167308 */ /* 0x001e240000001000 */
[----:B0-----:R-:W-:-:S06]  /*47c0*/  IADD3 R22, R22, 0x1ffffffe, RZ ;  /* 0x1ffffffe16167810 */ /* 0x001fcc0007ffe0ff */
[----:B------:R-:W0:Y:S02]  /*47d0*/  F2I.U64.TRUNC R58, R22 ;  /* 0x00000016003a7311 */ /* 0x000e24000020d800 */
[----:B0-----:R-:W-:-:S04]  /*47e0*/  IMAD.WIDE.U32 R56, R58, R46, RZ ;  /* 0x0000002e3a387225 */ /* 0x001fc800078e00ff */
[C---:B------:R-:W-:Y:S01]  /*47f0*/  IMAD R21, R58.reuse, R47, R57 ;  /* 0x0000002f3a157224 */ /* 0x040fe200078e0239 */
[----:B------:R-:W-:Y:S01]  /*4800*/  IADD3 R23, P0, RZ, -R56, RZ ;  /* 0x80000038ff177210 */ /* 0x000fe20007f1e0ff */
[----:B------:R-:W-:Y:S02]  /*4810*/  IMAD.MOV.U32 R57, RZ, RZ, R58 ;  /* 0x000000ffff397224 */ /* 0x000fe400078e003a */
[----:B------:R-:W-:Y:S02]  /*4820*/  IMAD R21, R59, R46, R21 ;  /* 0x0000002e3b157224 */ /* 0x000fe400078e0215 */
[----:B------:R-:W-:-:S04]  /*4830*/  IMAD.HI.U32 R56, R58, R23, RZ ;  /* 0x000000173a387227 */ /* 0x000fc800078e00ff */
[----:B------:R-:W-:-:S04]  /*4840*/  IMAD.X R21, RZ, RZ, ~R21, P0 ;  /* 0x000000ffff157224 */ /* 0x000fc800000e0e15 */
[----:B------:R-:W-:-:S04]  /*4850*/  IMAD.WIDE.U32 R56, P2, R58, R21, R56 ;  /* 0x000000153a387225 */ /* 0x000fc80007840038 */
[C---:B------:R-:W-:Y:S02]  /*4860*/  IMAD R20, R59.reuse, R21, RZ ;  /* 0x000000153b147224 */ /* 0x040fe400078e02ff */
[----:B------:R-:W-:-:S04]  /*4870*/  IMAD.HI.U32 R23, P1, R59, R23, R56 ;  /* 0x000000173b177227 */ /* 0x000fc80007820038 */
[----:B------:R-:W-:Y:S01]  /*4880*/  IMAD.HI.U32 R21, R59, R21, RZ ;  /* 0x000000153b157227 */ /* 0x000fe200078e00ff */
[----:B------:R-:W-:-:S03]  /*4890*/  IADD3 R57, P0, R20, R23, RZ ;  /* 0x0000001714397210 */ /* 0x000fc60007f1e0ff */
[----:B------:R-:W-:Y:S02]  /*48a0*/  IMAD.X R21, R21, 0x1, R59, P2 ;  /* 0x0000000115157824 */ /* 0x000fe400010e063b */
[----:B------:R-:W-:-:S03]  /*48b0*/  IMAD.WIDE.U32 R58, R57, R46, RZ ;  /* 0x0000002e393a7225 */ /* 0x000fc600078e00ff */
[----:B------:R-:W-:Y:S01]  /*48c0*/  IADD3.X R29, RZ, RZ, R21, P0, P1 ;  /* 0x000000ffff1d7210 */ /* 0x000fe200007e2415 */
[----:B------:R-:W-:Y:S01]  /*48d0*/  IMAD R22, R57, R47, R59 ;  /* 0x0000002f39167224 */ /* 0x000fe200078e023b */
[----:B------:R-:W-:Y:S02]  /*48e0*/  IADD3 R20, P0, RZ, -R58, RZ ;  /* 0x8000003aff147210 */ /* 0x000fe40007f1e0ff */
[----:B------:R-:W-:Y:S01]  /*48f0*/  ISETP.GE.AND P1, PT, R19, RZ, PT ;  /* 0x000000ff1300720c */ /* 0x000fe20003f26270 */
[----:B------:R-:W-:Y:S02]  /*4900*/  IMAD R22, R29, R46, R22 ;  /* 0x0000002e1d167224 */ /* 0x000fe400078e0216 */
[----:B------:R-:W-:-:S04]  /*4910*/  IMAD.HI.U32 R56, R57, R20, RZ ;  /* 0x0000001439387227 */ /* 0x000fc800078e00ff */
[----:B------:R-:W-:Y:S01]  /*4920*/  IMAD.X R22, RZ, RZ, ~R22, P0 ;  /* 0x000000ffff167224 */ /* 0x000fe200000e0e16 */
[----:B------:R-:W-:-:S03]  /*4930*/  IADD3 R21, P0, RZ, -R30, RZ ;  /* 0x8000001eff157210 */ /* 0x000fc60007f1e0ff */
[----:B------:R-:W-:Y:S01]  /*4940*/  IMAD.WIDE.U32 R56, P5, R57, R22, R56 ;  /* 0x0000001639387225 */ /* 0x000fe200078a0038 */
[----:B------:R-:W-:-:S03]  /*4950*/  SEL R21, R21, R30, !P1 ;  /* 0x0000001e15157207 */ /* 0x000fc60004800000 */
[C---:B------:R-:W-:Y:S02]  /*4960*/  IMAD R23, R29.reuse, R22, RZ ;  /* 0x000000161d177224 */ /* 0x040fe400078e02ff */
[----:B------:R-:W-:-:S04]  /*4970*/  IMAD.HI.U32 R20, P4, R29, R20, R56 ;  /* 0x000000141d147227 */ /* 0x000fc80007880038 */
[----:B------:R-:W-:Y:S01]  /*4980*/  IMAD.HI.U32 R22, R29, R22, RZ ;  /* 0x000000161d167227 */ /* 0x000fe200078e00ff */
[----:B------:R-:W-:-:S03]  /*4990*/  IADD3 R23, P2, R23, R20, RZ ;  /* 0x0000001417177210 */ /* 0x000fc60007f5e0ff */
[----:B------:R-:W-:Y:S02]  /*49a0*/  IMAD.X R20, RZ, RZ, ~R19, P0 ;  /* 0x000000ffff147224 */ /* 0x000fe400000e0e13 */
[----:B------:R-:W-:-:S03]  /*49b0*/  IMAD.HI.U32 R56, R23, R21, RZ ;  /* 0x0000001517387227 */ /* 0x000fc600078e00ff */
[----:B------:R-:W-:Y:S01]  /*49c0*/  SEL R20, R20, R19, !P1 ;  /* 0x0000001314147207 */ /* 0x000fe20004800000 */
[----:B------:R-:W-:Y:S02]  /*49d0*/  IMAD.X R29, R22, 0x1, R29, P5 ;  /* 0x00000001161d7824 */ /* 0x000fe400028e061d */
[----:B------:R-:W-:-:S03]  /*49e0*/  IMAD.MOV.U32 R57, RZ, RZ, RZ ;  /* 0x000000ffff397224 */ /* 0x000fc600078e00ff */
[----:B------:R-:W-:Y:S01]  /*49f0*/  IADD3.X R29, RZ, RZ, R29, P2, P4 ;  /* 0x000000ffff1d7210 */ /* 0x000fe200017e841d */
[----:B------:R-:W-:-:S04]  /*4a00*/  IMAD.WIDE.U32 R56, R23, R20, R56 ;  /* 0x0000001417387225 */ /* 0x000fc800078e0038 */
[C---:B------:R-:W-:Y:S02]  /*4a10*/  IMAD R30, R29.reuse, R20, RZ ;  /* 0x000000141d1e7224 */ /* 0x040fe400078e02ff */
[----:B------:R-:W-:-:S04]  /*4a20*/  IMAD.HI.U32 R23, P1, R29, R21, R56 ;  /* 0x000000151d177227 */ /* 0x000fc80007820038 */
[----:B------:R-:W-:Y:S01]  /*4a30*/  IMAD.HI.U32 R22, R29, R20, RZ ;  /* 0x000000141d167227 */ /* 0x000fe200078e00ff */
[----:B------:R-:W-:-:S04]  /*4a40*/  IADD3 R30, P0, R30, R23, RZ ;  /* 0x000000171e1e7210 */ /* 0x000fc80007f1e0ff */
[----:B------:R-:W-:Y:S01]  /*4a50*/  IADD3.X R22, R22, RZ, RZ, P1, !PT ;  /* 0x000000ff16167210 */ /* 0x000fe20000ffe4ff */
[----:B------:R-:W-:-:S04]  /*4a60*/  IMAD.WIDE.U32 R56, R30, R46, RZ ;  /* 0x0000002e1e387225 */ /* 0x000fc800078e00ff */
[----:B------:R-:W-:Y:S01]  /*4a70*/  IMAD.X R29, RZ, RZ, R22, P0 ;  /* 0x000000ffff1d7224 */ /* 0x000fe200000e0616 */
[----:B------:R-:W-:Y:S01]  /*4a80*/  IADD3 R21, P0, -R56, R21, RZ ;  /* 0x0000001538157210 */ /* 0x000fe20007f1e1ff */
[----:B------:R-:W-:-:S03]  /*4a90*/  IMAD R22, R30, R47, R57 ;  /* 0x0000002f1e167224 */ /* 0x000fc600078e0239 */
[-C--:B------:R-:W-:Y:S01]  /*4aa0*/  ISETP.GE.U32.AND P2, PT, R21, R46.reuse, PT ;  /* 0x0000002e1500720c */ /* 0x080fe20003f46070 */
[-C--:B------:R-:W-:Y:S01]  /*4ab0*/  IMAD R23, R29, R46.reuse, R22 ;  /* 0x0000002e1d177224 */ /* 0x080fe200078e0216 */
[----:B------:R-:W-:-:S03]  /*4ac0*/  IADD3 R22, P1, R21, -R46, RZ ;  /* 0x8000002e15167210 */ /* 0x000fc60007f3e0ff */
[----:B------:R-:W-:Y:S01]  /*4ad0*/  IMAD.X R20, R20, 0x1, ~R23, P0 ;  /* 0x0000000114147824 */ /* 0x000fe200000e0e17 */
[----:B------:R-:W-:-:S04]  /*4ae0*/  IADD3 R23, P0, R30, 0x1, RZ ;  /* 0x000000011e177810 */ /* 0x000fc80007f1e0ff */
[----:B------:R-:W-:-:S04]  /*4af0*/  ISETP.GE.U32.AND.EX P2, PT, R20, R47, PT, P2 ;  /* 0x0000002f1400720c */ /* 0x000fc80003f46120 */
[----:B------:R-:W-:Y:S01]  /*4b00*/  SEL R22, R22, R21, P2 ;  /* 0x0000001516167207 */ /* 0x000fe20001000000 */
[----:B------:R-:W-:Y:S01]  /*4b10*/  IMAD.X R21, R20, 0x1, ~R47, P1 ;  /* 0x0000000114157824 */ /* 0x000fe200008e0e2f */
[----:B------:R-:W-:Y:S01]  /*4b20*/  SEL R23, R23, R30, P2 ;  /* 0x0000001e17177207 */ /* 0x000fe20001000000 */
[----:B------:R-:W-:Y:S01]  /*4b30*/  IMAD.X R30, RZ, RZ, R29, P0 ;  /* 0x000000ffff1e7224 */ /* 0x000fe200000e061d */
[----:B------:R-:W-:Y:S02]  /*4b40*/  ISETP.GE.U32.AND P0, PT, R22, R46, PT ;  /* 0x0000002e1600720c */ /* 0x000fe40003f06070 */
[----:B------:R-:W-:Y:S02]  /*4b50*/  SEL R21, R21, R20, P2 ;  /* 0x0000001415157207 */ /* 0x000fe40001000000 */
[----:B------:R-:W-:Y:S02]  /*4b60*/  SEL R30, R30, R29, P2 ;  /* 0x0000001d1e1e7207 */ /* 0x000fe40001000000 */
[----:B------:R-:W-:-:S02]  /*4b70*/  IADD3 R20, P1, R23, 0x1, RZ ;  /* 0x0000000117147810 */ /* 0x000fc40007f3e0ff */
[----:B------:R-:W-:Y:S02]  /*4b80*/  ISETP.GE.U32.AND.EX P0, PT, R21, R47, PT, P0 ;  /* 0x0000002f1500720c */ /* 0x000fe40003f06100 */
[-C--:B------:R-:W-:Y:S02]  /*4b90*/  IADD3.X R21, RZ, R30.reuse, RZ, P1, !PT ;  /* 0x0000001eff157210 */ /* 0x080fe40000ffe4ff */
[----:B------:R-:W-:Y:S02]  /*4ba0*/  SEL R20, R20, R23, P0 ;  /* 0x0000001714147207 */ /* 0x000fe40000000000 */
[----:B------:R-:W-:Y:S02]  /*4bb0*/  SEL R30, R21, R30, P0 ;  /* 0x0000001e151e7207 */ /* 0x000fe40000000000 */
[----:B------:R-:W-:Y:S02]  /*4bc0*/  IADD3 R21, P1, RZ, -R20, RZ ;  /* 0x80000014ff157210 */ /* 0x000fe40007f3e0ff */
[----:B------:R-:W-:-:S02]  /*4bd0*/  LOP3.LUT R22, R25, R19, RZ, 0x3c, !PT ;  /* 0x0000001319167212 */ /* 0x000fc400078e3cff */
[----:B------:R-:W-:Y:S01]  /*4be0*/  ISETP.NE.U32.AND P0, PT, R26, RZ, PT ;  /* 0x000000ff1a00720c */ /* 0x000fe20003f05070 */
[----:B------:R-:W-:Y:S01]  /*4bf0*/  IMAD.X R23, RZ, RZ, ~R30, P1 ;  /* 0x000000ffff177224 */ /* 0x000fe200008e0e1e */
[----:B------:R-:W-:Y:S01]  /*4c00*/  ISETP.GE.AND P2, PT, R22, RZ, PT ;  /* 0x000000ff1600720c */ /* 0x000fe20003f46270 */
[----:B------:R-:W-:Y:S01]  /*4c10*/  IMAD.MOV.U32 R22, RZ, RZ, R24 ;  /* 0x000000ffff167224 */ /* 0x000fe200078e0018 */
[----:B------:R-:W-:Y:S02]  /*4c20*/  ISETP.NE.AND.EX P0, PT, R25, RZ, PT, P0 ;  /* 0x000000ff1900720c */ /* 0x000fe40003f05300 */
[----:B------:R-:W-:Y:S02]  /*4c30*/  SEL R21, R21, R20, !P2 ;  /* 0x0000001415157207 */ /* 0x000fe40005000000 */
[----:B------:R-:W-:Y:S02]  /*4c40*/  SEL R23, R23, R30, !P2 ;  /* 0x0000001e17177207 */ /* 0x000fe40005000000 */
[----:B------:R-:W-:-:S02]  /*4c50*/  SEL R20, R21, 0xffffffff, P0 ;  /* 0xffffffff15147807 */ /* 0x000fc40000000000 */
[----:B------:R-:W-:Y:S01]  /*4c60*/  SEL R21, R23, 0xffffffff, P0 ;  /* 0xffffffff17157807 */ /* 0x000fe20000000000 */
[----:B------:R-:W-:-:S04]  /*4c70*/  IMAD.MOV.U32 R23, RZ, RZ, 0x0 ;  /* 0x00000000ff177424 */ /* 0x000fc800078e00ff */
[----:B------:R-:W-:Y:S05]  /*4c80*/  RET.REL.NODEC R22 `(_ZN5flash32flash_fwd_splitkv_combine_kernelI23Flash_fwd_kernel_traitsILi128ELi64ELi128ELi4ELb0ELb0EN7cutlass6half_tE19Flash_kernel_traitsILi128ELi64ELi128ELi4ES3_EELi4ELi7ELb0EEEvNS_16Flash_fwd_paramsE) ;  /* 0xffffb37016007950 */ /* 0x000fea0003c3ffff */
.L_x_45:
[----:B------:R-:W-:-:S00]  /*4c90*/  BRA `(.L_x_45) ;  /* 0xfffffff000007947 */ /* 0x000fc0000383ffff */
[----:B------:R-:W-:-:S00]  /*4ca0*/  NOP ;  /* 0x0000000000007918 */ /* 0x000fc00000000000 */
        /* <DEDUP_REMOVED lines=13> */
.L_x_8160:


//--------------------- .text._ZN5flash32flash_fwd_splitkv_combine_kernelI23Flash_fwd_kernel_traitsILi128ELi64ELi128ELi4ELb0ELb0EN7cutlass6half_tE19Flash_kernel_traitsILi128ELi64ELi128ELi4ES3_EELi4ELi6ELb0EEEvNS_16Flash_fwd_paramsE --------------------------
	.section	.text._ZN5flash32flash_fwd_splitkv_combine_kernelI23Flash_fwd_kernel_traitsILi128ELi64ELi128ELi4ELb0ELb0EN7cutlass6half_tE19Flash_kernel_traitsILi128ELi64ELi128ELi4ES3_EELi4ELi6ELb0EEEvNS_16Flash_fwd_paramsE,"ax",@progbits
	.sectioninfo	@"SHI_REGISTERS=58"
	.align	128
        .global         _ZN5flash32flash_fwd_splitkv_combine_kernelI23Flash_fwd_kernel_traitsILi128ELi64ELi128ELi4ELb0ELb0EN7cutlass6half_tE19Flash_kernel_traitsILi128ELi64ELi128ELi4ES3_EELi4ELi6ELb0EEEvNS_16Flash_fwd_paramsE
        .type           _ZN5flash32flash_fwd_splitkv_combine_kernelI23Flash_fwd_kernel_traitsILi128ELi64ELi128ELi4ELb0ELb0EN7cutlass6half_tE19Flash_kernel_traitsILi128ELi64ELi128ELi4ES3_EELi4ELi6ELb0EEEvNS_16Flash_fwd_paramsE,@function
        .size           _ZN5flash32flash_fwd_splitkv_combine_kernelI23Flash_fwd_kernel_traitsILi128ELi64ELi128ELi4ELb0ELb0EN7cutlass6half_tE19Flash_kernel_traitsILi128ELi64ELi128ELi4ES3_EELi4ELi6ELb0EEEvNS_16Flash_fwd_paramsE,(.L_x_8161 - _ZN5flash32flash_fwd_splitkv_combine_kernelI23Flash_fwd_kernel_traitsILi128ELi64ELi128ELi4ELb0ELb0EN7cutlass6half_tE19Flash_kernel_traitsILi128ELi64ELi128ELi4ES3_EELi4ELi6ELb0EEEvNS_16Flash_fwd_paramsE)
        .other          _ZN5flash32flash_fwd_splitkv_combine_kernelI23Flash_fwd_kernel_traitsILi128ELi64ELi128ELi4ELb0ELb0EN7cutlass6half_tE19Flash_kernel_traitsILi128ELi64ELi128ELi4ES3_EELi4ELi6ELb0EEEvNS_16Flash_fwd_paramsE,@"STO_CUDA_ENTRY STV_DEFAULT"
_ZN5flash32flash_fwd_splitkv_combine_kernelI23Flash_fwd_kernel_traitsILi128ELi64ELi128ELi4ELb0ELb0EN7cutlass6half_tE19Flash_kernel_traitsILi128ELi64ELi128ELi4ES3_EELi4ELi6ELb0EEEvNS_16Flash_fwd_paramsE:
.text._ZN5flash32flash_fwd_splitkv_combine_kernelI23Flash_fwd_kernel_traitsILi128ELi64ELi128ELi4ELb0ELb0EN7cutlass6half_tE19Flash_kernel_traitsILi128ELi64ELi128ELi4ES3_EELi4ELi6ELb0EEEvNS_16Flash_fwd_paramsE:
        /* <DEDUP_REMOVED lines=11> */
[C---:B------:R-:W-:Y:S01]  /*00b0*/  SEL R0, R5.reuse, R0, P0 ;  /* 0x0000000005007207 */ /* 0x040fe20000000000 */
        /* <DEDUP_REMOVED lines=11> */
[----:B------:R-:W-:Y:S05]  /*0170*/  CALL.REL.NOINC `($__internal_1_$__cuda_sm20_div_s64) ;  /* 0x0000427000007944 */ /* 0x000fea0003c00000 */
[----:B------:R-:W-:Y:S05]  /*0180*/  BRA `(.L_x_47) ;  /* 0x0000013000007947 */ /* 0x000fea0003800000 */
.L_x_46:
        /* <DEDUP_REMOVED lines=19> */
.L_x_47:
        /* <DEDUP_REMOVED lines=11> */
[----:B------:R-:W-:Y:S05]  /*0370*/  CALL.REL.NOINC `($__internal_1_$__cuda_sm20_div_s64) ;  /* 0x0000407000007944 */ /* 0x000fea0003c00000 */
[----:B------:R-:W-:Y:S02]  /*0380*/  MOV R32, R20 ;  /* 0x0000001400207202 */ /* 0x000fe40000000f00 */
[----:B------:R-:W-:Y:S01]  /*0390*/  MOV R33, R21 ;  /* 0x0000001500217202 */ /* 0x000fe20000000f00 */
[----:B------:R-:W-:Y:S05]  /*03a0*/  BRA `(.L_x_50) ;  /* 0x0000013000007947 */ /* 0x000fea0003800000 */
.L_x_49:
        /* <DEDUP_REMOVED lines=19> */
.L_x_50:
[----:B------:R-:W-:Y:S05]  /*04e0*/  BSYNC B0 ;  /* 0x0000000000007941 */ /* 0x000fea0003800000 */
.L_x_48:
[----:B------:R-:W-:Y:S01]  /*04f0*/  IABS R7, c[0x0][0x214] ;  /* 0x0000850000077a13 */ /* 0x000fe20000000000 */
[----:B------:R-:W-:Y:S01]  /*0500*/  ULDC UR6, c[0x0][0x214] ;  /* 0x0000850000067ab9 */ /* 0x000fe20000000800 */
[----:B------:R-:W-:Y:S01]  /*0510*/  BSSY B0, `(.L_x_51) ;  /* 0x000003b000007945 */ /* 0x000fe20003800000 */
[----:B------:R-:W-:Y:S01]  /*0520*/  UIADD3 UR6, UR6, -0x1, URZ ;  /* 0xffffffff06067890 */ /* 0x000fe2000fffe03f */
[----:B------:R-:W0:Y:S05]  /*0530*/  I2F.RP R6, R7 ;  /* 0x0000000700067306 */ /* 0x000e2a0000209400 */
[----:B------:R-:W-:-:S04]  /*0540*/  IADD3 R2, R7, UR6, RZ ;  /* 0x0000000607027c10 */ /* 0x000fc8000fffe0ff */
[----:B------:R-:W-:Y:S01]  /*0550*/  IABS R3, R2 ;  /* 0x0000000200037213 */ /* 0x000fe20000000000 */
[----:B0-----:R-:W0:Y:S02]  /*0560*/  MUFU.RCP R8, R6 ;  /* 0x0000000600087308 */ /* 0x001e240000001000 */
[----:B0-----:R-:W-:-:S06]  /*0570*/  IADD3 R8, R8, 0xffffffe, RZ ;  /* 0x0ffffffe08087810 */ /* 0x001fcc0007ffe0ff */
[----:B------:R-:W0:Y:S02]  /*0580*/  F2I.FTZ.U32.TRUNC.NTZ R9, R8 ;  /* 0x0000000800097305 */ /* 0x000e24000021f000 */
[----:B0-----:R-:W-:Y:S02]  /*0590*/  IMAD.MOV R4, RZ, RZ, -R9 ;  /* 0x000000ffff047224 */ /* 0x001fe400078e0a09 */
[----:B------:R-:W-:Y:S02]  /*05a0*/  IMAD.MOV.U32 R8, RZ, RZ, RZ ;  /* 0x000000ffff087224 */ /* 0x000fe400078e00ff */
[----:B------:R-:W-:-:S04]  /*05b0*/  IMAD R4, R4, R7, RZ ;  /* 0x0000000704047224 */ /* 0x000fc800078e02ff */
[----:B------:R-:W-:-:S06]  /*05c0*/  IMAD.HI.U32 R4, R9, R4, R8 ;  /* 0x0000000409047227 */ /* 0x000fcc00078e0008 */
[----:B------:R-:W-:-:S04]  /*05d0*/  IMAD.HI.U32 R6, R4, R3, RZ ;  /* 0x0000000304067227 */ /* 0x000fc800078e00ff */
[----:B------:R-:W-:-:S04]  /*05e0*/  IMAD.MOV R4, RZ, RZ, -R6 ;  /* 0x000000ffff047224 */ /* 0x000fc800078e0a06 */
[----:B------:R-:W-:Y:S01]  /*05f0*/  IMAD R4, R7, R4, R3 ;  /* 0x0000000407047224 */ /* 0x000fe200078e0203 */
[----:B------:R-:W-:-:S04]  /*0600*/  LOP3.LUT R3, R2, R7, RZ, 0x3c, !PT ;  /* 0x0000000702037212 */ /* 0x000fc800078e3cff */
[----:B------:R-:W-:Y:S02]  /*0610*/  ISETP.GT.U32.AND P1, PT, R7, R4, PT ;  /* 0x000000040700720c */ /* 0x000fe40003f24070 */
[----:B------:R-:W-:-:S11]  /*0620*/  ISETP.GE.AND P0, PT, R3, RZ, PT ;  /* 0x000000ff0300720c */ /* 0x000fd60003f06270 */
[----:B------:R-:W-:Y:S01]  /*0630*/  @!P1 IMAD.IADD R4, R4, 0x1, -R7 ;  /* 0x0000000104049824 */ /* 0x000fe200078e0a07 */
[----:B------:R-:W-:Y:S02]  /*0640*/  @!P1 IADD3 R6, R6, 0x1, RZ ;  /* 0x0000000106069810 */ /* 0x000fe40007ffe0ff */
[----:B------:R-:W-:Y:S02]  /*0650*/  ISETP.NE.AND P1, PT, RZ, c[0x0][0x214], PT ;  /* 0x00008500ff007a0c */ /* 0x000fe40003f25270 */
[----:B------:R-:W-:-:S13]  /*0660*/  ISETP.GE.U32.AND P2, PT, R4, R7, PT ;  /* 0x000000070400720c */ /* 0x000fda0003f46070 */
[----:B------:R-:W-:-:S05]  /*0670*/  @P2 IADD3 R6, R6, 0x1, RZ ;  /* 0x0000000106062810 */ /* 0x000fca0007ffe0ff */
[----:B------:R-:W-:Y:S01]  /*0680*/  @!P0 IMAD.MOV R6, RZ, RZ, -R6 ;  /* 0x000000ffff068224 */ /* 0x000fe200078e0a06 */
[----:B------:R-:W-:-:S04]  /*0690*/  @!P1 LOP3.LUT R6, RZ, R7, RZ, 0x33, !PT ;  /* 0x00000007ff069212 */ /* 0x000fc800078e33ff */
[----:B------:R-:W-:Y:S02]  /*06a0*/  ISETP.LT.U32.AND P0, PT, R28, R6, PT ;  /* 0x000000061c00720c */ /* 0x000fe40003f01070 */
[----:B------:R-:W-:-:S04]  /*06b0*/  SHF.R.S32.HI R16, RZ, 0x1f, R6 ;  /* 0x0000001fff107819 */ /* 0x000fc80000011406 */
[----:B------:R-:W-:-:S04]  /*06c0*/  ISETP.LT.AND.EX P0, PT, R25, R16, PT, P0 ;  /* 0x000000101900720c */ /* 0x000fc80003f01300 */
[C---:B------:R-:W-:Y:S02]  /*06d0*/  SEL R16, R25.reuse, R16, P0 ;  /* 0x0000001019107207 */ /* 0x040fe40000000000 */
[----:B------:R-:W-:Y:S02]  /*06e0*/  SEL R17, R28, R6, P0 ;  /* 0x000000061c117207 */ /* 0x000fe40000000000 */
[----:B------:R-:W-:-:S04]  /*06f0*/  LOP3.LUT R3, R25, R16, RZ, 0xfc, !PT ;  /* 0x0000001019037212 */ /* 0x000fc800078efcff */
        /* <DEDUP_REMOVED lines=9> */
.L_x_52:
        /* <DEDUP_REMOVED lines=19> */
.L_x_53:
[----:B------:R-:W-:Y:S05]  /*08c0*/  BSYNC B0 ;  /* 0x0000000000007941 */ /* 0x000fea0003800000 */
.L_x_51:
[----:B------:R-:W-:Y:S01]  /*08d0*/  IABS R6, c[0x0][0x214] ;  /* 0x0000850000067a13 */ /* 0x000fe20000000000 */
[----:B------:R-:W-:Y:S01]  /*08e0*/  ULDC UR4, c[0x0][0x214] ;  /* 0x0000850000047ab9 */ /* 0x000fe20000000800 */
[----:B------:R-:W-:Y:S01]  /*08f0*/  BSSY B0, `(.L_x_54) ;  /* 0x000005d000007945 */ /* 0x000fe20003800000 */
[----:B------:R-:W-:Y:S01]  /*0900*/  UISETP.LT.AND UP0, UPT, URZ, UR4, UPT ;  /* 0x000000043f00728c */ /* 0x000fe2000bf01270 */
[----:B------:R-:W0:Y:S01]  /*0910*/  I2F.RP R10, R6 ;  /* 0x00000006000a7306 */ /* 0x000e220000209400 */
[----:B------:R-:W-:Y:S02]  /*0920*/  USHF.R.S32.HI UR5, URZ, 0x1f, UR4 ;  /* 0x0000001f3f057899 */ /* 0x000fe40008011404 */
[----:B------:R-:W-:-:S07]  /*0930*/  ULEA.HI.SX32 UR4, UR4, 0x1, 0x1 ;  /* 0x0000000104047891 */ /* 0x000fce000f8f0a3f */
[----:B------:R-:W-:Y:S01]  /*0940*/  @!UP0 UIADD3 UR4, UR5, URZ, URZ ;  /* 0x0000003f05048290 */ /* 0x000fe2000fffe03f */
[----:B0-----:R-:W0:Y:S02]  /*0950*/  MUFU.RCP R8, R10 ;  /* 0x0000000a00087308 */ /* 0x001e240000001000 */
[----:B0-----:R-:W-:-:S06]  /*0960*/  IADD3 R8, R8, 0xffffffe, RZ ;  /* 0x0ffffffe08087810 */ /* 0x001fcc0007ffe0ff */
[----:B------:R-:W0:Y:S02]  /*0970*/  F2I.FTZ.U32.TRUNC.NTZ R9, R8 ;  /* 0x0000000800097305 */ /* 0x000e24000021f000 */
[--C-:B0-----:R-:W-:Y:S02]  /*0980*/  IMAD.MOV R3, RZ, RZ, -R9.reuse ;  /* 0x000000ffff037224 */ /* 0x101fe400078e0a09 */
[----:B------:R-:W-:Y:S02]  /*0990*/  IMAD.MOV.U32 R8, RZ, RZ, RZ ;  /* 0x000000ffff087224 */ /* 0x000fe400078e00ff */
[----:B------:R-:W-:Y:S01]  /*09a0*/  IMAD R4, R3, R6, RZ ;  /* 0x0000000603047224 */ /* 0x000fe200078e02ff */
[----:B------:R-:W-:Y:S02]  /*09b0*/  IABS R3, R2 ;  /* 0x0000000200037213 */ /* 0x000fe40000000000 */
[----:B------:R-:W-:Y:S01]  /*09c0*/  LOP3.LUT R2, R2, c[0x0][0x214], RZ, 0x3c, !PT ;  /* 0x0000850002027a12 */ /* 0x000fe200078e3cff */
[----:B------:R-:W-:-:S03]  /*09d0*/  IMAD.HI.U32 R4, R9, R4, R8 ;  /* 0x0000000409047227 */ /* 0x000fc600078e0008 */
[----:B------:R-:W-:Y:S01]  /*09e0*/  ISETP.GE.AND P2, PT, R2, RZ, PT ;  /* 0x000000ff0200720c */ /* 0x000fe20003f46270 */
[----:B------:R-:W-:Y:S02]  /*09f0*/  IMAD.MOV.U32 R7, RZ, RZ, R3 ;  /* 0x000000ffff077224 */ /* 0x000fe400078e0003 */
[----:B------:R-:W-:Y:S02]  /*0a00*/  IMAD.MOV.U32 R2, RZ, RZ, c[0x0][0x1c0] ;  /* 0x00007000ff027624 */ /* 0x000fe400078e00ff */
[----:B------:R-:W-:-:S04]  /*0a10*/  IMAD.HI.U32 R4, R4, R7, RZ ;  /* 0x0000000704047227 */ /* 0x000fc800078e00ff */
[----:B------:R-:W-:-:S04]  /*0a20*/  IMAD.MOV R3, RZ, RZ, -R4 ;  /* 0x000000ffff037224 */ /* 0x000fc800078e0a04 */
[----:B------:R-:W-:-:S05]  /*0a30*/  IMAD R3, R6, R3, R7 ;  /* 0x0000000306037224 */ /* 0x000fca00078e0207 */
[----:B------:R-:W-:-:S13]  /*0a40*/  ISETP.GT.U32.AND P1, PT, R6, R3, PT ;  /* 0x000000030600720c */ /* 0x000fda0003f24070 */
[----:B------:R-:W-:Y:S01]  /*0a50*/  @!P1 IMAD.IADD R3, R3, 0x1, -R6 ;  /* 0x0000000103039824 */ /* 0x000fe200078e0a06 */
[----:B------:R-:W-:Y:S02]  /*0a60*/  @!P1 IADD3 R4, R4, 0x1, RZ ;  /* 0x0000000104049810 */ /* 0x000fe40007ffe0ff */
[----:B------:R-:W-:Y:S02]  /*0a70*/  ISETP.NE.AND P1, PT, RZ, c[0x0][0x214], PT ;  /* 0x00008500ff007a0c */ /* 0x000fe40003f25270 */
[----:B------:R-:W-:Y:S02]  /*0a80*/  ISETP.GE.U32.AND P0, PT, R3, R6, PT ;  /* 0x000000060300720c */ /* 0x000fe40003f06070 */
[C---:B------:R-:W-:Y:S01]  /*0a90*/  IADD3 R6, R2.reuse, -0x1, RZ ;  /* 0xffffffff02067810 */ /* 0x040fe20007ffe0ff */
[----:B------:R-:W-:-:S10]  /*0aa0*/  IMAD R2, R2, c[0x0][0x214], RZ ;  /* 0x0000850002027a24 */ /* 0x000fd400078e02ff */
[----:B------:R-:W-:-:S05]  /*0ab0*/  @P0 IADD3 R4, R4, 0x1, RZ ;  /* 0x0000000104040810 */ /* 0x000fca0007ffe0ff */
[----:B------:R-:W-:Y:S01]  /*0ac0*/  @!P2 IMAD.MOV R4, RZ, RZ, -R4 ;  /* 0x000000ffff04a224 */ /* 0x000fe200078e0a04 */
[----:B------:R-:W-:-:S05]  /*0ad0*/  @!P1 LOP3.LUT R4, RZ, c[0x0][0x214], RZ, 0x33, !PT ;  /* 0x00008500ff049a12 */ /* 0x000fca00078e33ff */
[----:B------:R-:W-:-:S05]  /*0ae0*/  IMAD R3, R4, UR4, RZ ;  /* 0x0000000404037c24 */ /* 0x000fca000f8e02ff */
[-C--:B------:R-:W-:Y:S02]  /*0af0*/  IABS R11, R3.reuse ;  /* 0x00000003000b7213 */ /* 0x080fe40000000000 */
[----:B------:R-:W-:Y:S02]  /*0b00*/  IABS R7, R3 ;  /* 0x0000000300077213 */ /* 0x000fe40000000000 */
[----:B------:R-:W0:Y:S01]  /*0b10*/  I2F.RP R10, R11 ;  /* 0x0000000b000a7306 */ /* 0x000e220000209400 */
[----:B------:R-:W-:Y:S02]  /*0b20*/  IMAD.IADD R4, R6, 0x1, R11 ;  /* 0x0000000106047824 */ /* 0x000fe400078e020b */
[----:B------:R-:W-:-:S05]  /*0b30*/  IMAD.MOV R7, RZ, RZ, -R7 ;  /* 0x000000ffff077224 */ /* 0x000fca00078e0a07 */
[----:B0-----:R-:W0:Y:S02]  /*0b40*/  MUFU.RCP R14, R10 ;  /* 0x0000000a000e7308 */ /* 0x001e240000001000 */
[----:B0-----:R-:W-:-:S06]  /*0b50*/  IADD3 R14, R14, 0xffffffe, RZ ;  /* 0x0ffffffe0e0e7810 */ /* 0x001fcc0007ffe0ff */
[----:B------:R-:W0:Y:S02]  /*0b60*/  F2I.FTZ.U32.TRUNC.NTZ R15, R14 ;  /* 0x0000000e000f7305 */ /* 0x000e24000021f000 */
[----:B0-----:R-:W-:Y:S02]  /*0b70*/  IMAD.MOV R8, RZ, RZ, -R15 ;  /* 0x000000ffff087224 */ /* 0x001fe400078e0a0f */
[----:B------:R-:W-:Y:S02]  /*0b80*/  IMAD.MOV.U32 R14, RZ, RZ, RZ ;  /* 0x000000ffff0e7224 */ /* 0x000fe400078e00ff */
[----:B------:R-:W-:Y:S01]  /*0b90*/  IMAD R9, R8, R11, RZ ;  /* 0x0000000b08097224 */ /* 0x000fe200078e02ff */
[----:B------:R-:W-:-:S03]  /*0ba0*/  IABS R8, R4 ;  /* 0x0000000400087213 */ /* 0x000fc60000000000 */
[----:B------:R-:W-:-:S06]  /*0bb0*/  IMAD.HI.U32 R9, R15, R9, R14 ;  /* 0x000000090f097227 */ /* 0x000fcc00078e000e */
[----:B------:R-:W-:-:S04]  /*0bc0*/  IMAD.HI.U32 R15, R9, R8, RZ ;  /* 0x00000008090f7227 */ /* 0x000fc800078e00ff */
[----:B------:R-:W-:Y:S01]  /*0bd0*/  IMAD R8, R15, R7, R8 ;  /* 0x000000070f087224 */ /* 0x000fe200078e0208 */
[----:B------:R-:W-:-:S04]  /*0be0*/  LOP3.LUT R7, R4, R11, RZ, 0x3c, !PT ;  /* 0x0000000b04077212 */ /* 0x000fc800078e3cff */
[----:B------:R-:W-:Y:S02]  /*0bf0*/  ISETP.GT.U32.AND P1, PT, R11, R8, PT ;  /* 0x000000080b00720c */ /* 0x000fe40003f24070 */
[----:B------:R-:W-:-:S11]  /*0c00*/  ISETP.GE.AND P0, PT, R7, RZ, PT ;  /* 0x000000ff0700720c */ /* 0x000fd60003f06270 */
[----:B------:R-:W-:Y:S01]  /*0c10*/  @!P1 IMAD.IADD R8, R8, 0x1, -R11 ;  /* 0x0000000108089824 */ /* 0x000fe200078e0a0b */
[----:B------:R-:W-:Y:S02]  /*0c20*/  @!P1 IADD3 R15, R15, 0x1, RZ ;  /* 0x000000010f0f9810 */ /* 0x000fe40007ffe0ff */
[----:B------:R-:W-:Y:S02]  /*0c30*/  ISETP.NE.AND P1, PT, R3, RZ, PT ;  /* 0x000000ff0300720c */ /* 0x000fe40003f25270 */
        /* <DEDUP_REMOVED lines=18> */
[----:B------:R-:W-:Y:S02]  /*0d60*/  MOV R40, R20 ;  /* 0x0000001400287202 */ /* 0x000fe40000000f00 */
[----:B------:R-:W-:Y:S01]  /*0d70*/  MOV R41, R21 ;  /* 0x0000001500297202 */ /* 0x000fe20000000f00 */
[----:B------:R-:W-:Y:S05]  /*0d80*/  BRA `(.L_x_56) ;  /* 0x0000013000007947 */ /* 0x000fea0003800000 */
.L_x_55:
        /* <DEDUP_REMOVED lines=19> */
.L_x_56:
[----:B------:R-:W-:Y:S05]  /*0ec0*/  BSYNC B0 ;  /* 0x0000000000007941 */ /* 0x000fea0003800000 */
.L_x_54:
[-C--:B------:R-:W-:Y:S01]  /*0ed0*/  IABS R11, R2.reuse ;  /* 0x00000002000b7213 */ /* 0x080fe20000000000 */
[----:B------:R-:W-:Y:S01]  /*0ee0*/  BSSY B0, `(.L_x_57) ;  /* 0x000003b000007945 */ /* 0x000fe20003800000 */
[----:B------:R-:W-:Y:S02]  /*0ef0*/  IABS R7, R2 ;  /* 0x0000000200077213 */ /* 0x000fe40000000000 */
[----:B------:R-:W0:Y:S01]  /*0f00*/  I2F.RP R13, R11 ;  /* 0x0000000b000d7306 */ /* 0x000e220000209400 */
[----:B------:R-:W-:Y:S02]  /*0f10*/  IADD3 R8, R11, UR6, RZ ;  /* 0x000000060b087c10 */ /* 0x000fe4000fffe0ff */
[----:B------:R-:W-:Y:S02]  /*0f20*/  IMAD.MOV R7, RZ, RZ, -R7 ;  /* 0x000000ffff077224 */ /* 0x000fe400078e0a07 */
[----:B------:R-:W-:-:S03]  /*0f30*/  IABS R9, R8 ;  /* 0x0000000800097213 */ /* 0x000fc60000000000 */
        /* <DEDUP_REMOVED lines=34> */
.L_x_58:
        /* <DEDUP_REMOVED lines=19> */
.L_x_59:
[----:B------:R-:W-:Y:S05]  /*1290*/  BSYNC B0 ;  /* 0x0000000000007941 */ /* 0x000fea0003800000 */
.L_x_57:
[----:B------:R-:W0:Y:S01]  /*12a0*/  S2R R9, SR_TID.X ;  /* 0x0000000000097919 */ /* 0x000e220000002100 */
[----:B------:R-:W-:Y:S01]  /*12b0*/  IADD3 R18, P0, R12, -UR8, RZ ;  /* 0x800000080c127c10 */ /* 0x000fe2000ff1e0ff */
[----:B------:R-:W-:-:S03]  /*12c0*/  ULDC.64 UR10, c[0x0][0x118] ;  /* 0x00004600000a7ab9 */ /* 0x000fc60000000a00 */
[----:B------:R-:W-:Y:S02]  /*12d0*/  IADD3.X R7, R5, ~UR7, RZ, P0, !PT ;  /* 0x8000000705077c10 */ /* 0x000fe400087fe4ff */
[----:B0-----:R-:W-:-:S04]  /*12e0*/  SHF.R.S32.HI R22, RZ, 0x1f, R9 ;  /* 0x0000001fff167819 */ /* 0x001fc80000011409 */
[----:B------:R-:W-:-:S04]  /*12f0*/  LEA.HI R10, R22, R9, RZ, 0x2 ;  /* 0x00000009160a7211 */ /* 0x000fc800078f10ff */
[----:B------:R-:W-:Y:S02]  /*1300*/  LOP3.LUT R24, R10, 0xfffffffc, RZ, 0xc0, !PT ;  /* 0xfffffffc0a187812 */ /* 0x000fe400078ec0ff */
[----:B------:R-:W-:-:S03]  /*1310*/  SHF.R.S32.HI R10, RZ, 0x2, R10 ;  /* 0x00000002ff0a7819 */ /* 0x000fc6000001140a */
[----:B------:R-:W-:-:S05]  /*1320*/  IMAD.IADD R23, R9, 0x1, -R24 ;  /* 0x0000000109177824 */ /* 0x000fca00078e0a18 */
[----:B------:R-:W-:Y:S02]  /*1330*/  ISETP.GT.U32.AND P2, PT, R18, R23, PT ;  /* 0x000000171200720c */ /* 0x000fe40003f44070 */
[----:B------:R-:W-:Y:S02]  /*1340*/  SHF.R.S32.HI R18, RZ, 0x1f, R23 ;  /* 0x0000001fff127819 */ /* 0x000fe40000011417 */
[----:B------:R-:W-:Y:S02]  /*1350*/  IADD3 R32, P0, R23, UR8, RZ ;  /* 0x0000000817207c10 */ /* 0x000fe4000ff1e0ff */
[----:B------:R-:W-:Y:S02]  /*1360*/  ISETP.GT.AND.EX P2, PT, R7, R18, PT, P2 ;  /* 0x000000120700720c */ /* 0x000fe40003f44320 */
[C---:B------:R-:W-:Y:S02]  /*1370*/  IADD3 R7, R10.reuse, 0x20, RZ ;  /* 0x000000200a077810 */ /* 0x040fe40007ffe0ff */
[----:B------:R-:W-:-:S02]  /*1380*/  ISETP.GE.OR P3, PT, R10, c[0x0][0x314], !P2 ;  /* 0x0000c5000a007a0c */ /* 0x000fc40005766670 */
[----:B------:R-:W-:Y:S02]  /*1390*/  ISETP.GE.OR P2, PT, R7, c[0x0][0x314], !P2 ;  /* 0x0000c50007007a0c */ /* 0x000fe40005746670 */
[----:B------:R-:W-:-:S09]  /*13a0*/  IADD3.X R33, R18, UR7, RZ, P0, !PT ;  /* 0x0000000712217c10 */ /* 0x000fd200087fe4ff */
[----:B------:R-:W-:Y:S02]  /*13b0*/  @!P3 SHF.R.S32.HI R25, RZ, 0x1f, R10 ;  /* 0x0000001fff19b819 */ /* 0x000fe4000001140a */
[----:B------:R-:W-:Y:S01]  /*13c0*/  @!P2 SHF.R.S32.HI R19, RZ, 0x1f, R7 ;  /* 0x0000001fff13a819 */ /* 0x000fe20000011407 */
[--C-:B------:R-:W-:Y:S02]  /*13d0*/  @!P2 IMAD.MOV.U32 R26, RZ, RZ, R32.reuse ;  /* 0x000000ffff1aa224 */ /* 0x100fe400078e0020 */
[-C--:B------:R-:W-:Y:S02]  /*13e0*/  @!P3 IMAD R18, R25, R12.reuse, RZ ;  /* 0x0000000c1912b224 */ /* 0x080fe400078e02ff */
[--C-:B------:R-:W-:Y:S02]  /*13f0*/  @!P2 IMAD.MOV.U32 R27, RZ, RZ, R33.reuse ;  /* 0x000000ffff1ba224 */ /* 0x100fe400078e0021 */
[----:B------:R-:W-:Y:S02]  /*1400*/  @!P2 IMAD R24, R19, R12, RZ ;  /* 0x0000000c1318a224 */ /* 0x000fe400078e02ff */
[----:B------:R-:W-:-:S04]  /*1410*/  @!P3 IMAD.WIDE.U32 R32, R12, R10, R32 ;  /* 0x0000000a0c20b225 */ /* 0x000fc800078e0020 */
[----:B------:R-:W-:Y:S01]  /*1420*/  @!P3 IMAD R18, R10, R5, R18 ;  /* 0x000000050a12b224 */ /* 0x000fe200078e0212 */
[----:B------:R-:W-:Y:S01]  /*1430*/  @!P3 LEA R30, P1, R32, c[0x0][0x208], 0x2 ;  /* 0x00008200201eba11 */ /* 0x000fe200078210ff */
[----:B------:R-:W-:-:S04]  /*1440*/  @!P2 IMAD.WIDE.U32 R26, R12, R7, R26 ;  /* 0x000000070c1aa225 */ /* 0x000fc800078e001a */
[----:B------:R-:W-:Y:S01]  /*1450*/  @!P2 IMAD R7, R7, R5, R24 ;  /* 0x000000050707a224 */ /* 0x000fe200078e0218 */
[----:B------:R-:W-:Y:S01]  /*1460*/  @!P2 LEA R24, P0, R26, c[0x0][0x208], 0x2 ;  /* 0x000082001a18aa11 */ /* 0x000fe200078010ff */
[----:B------:R-:W-:Y:S02]  /*1470*/  @!P3 IMAD.IADD R18, R33, 0x1, R18 ;  /* 0x000000012112b824 */ /* 0x000fe400078e0212 */
[----:B------:R-:W-:Y:S02]  /*1480*/  @!P2 IMAD.IADD R7, R27, 0x1, R7 ;  /* 0x000000011b07a824 */ /* 0x000fe400078e0207 */
[----:B------:R-:W-:Y:S01]  /*1490*/  IMAD.MOV.U32 R19, RZ, RZ, -0x800000 ;  /* 0xff800000ff137424 */ /* 0x000fe200078e00ff */
[----:B------:R-:W-:Y:S01]  /*14a0*/  @!P3 LEA.HI.X R31, R32, c[0x0][0x20c], R18, 0x2, P1 ;  /* 0x00008300201fba11 */ /* 0x000fe200008f1412 */
[----:B------:R-:W-:Y:S01]  /*14b0*/  IMAD.MOV.U32 R18, RZ, RZ, -0x800000 ;  /* 0xff800000ff127424 */ /* 0x000fe200078e00ff */
[----:B------:R-:W-:-:S03]  /*14c0*/  @!P2 LEA.HI.X R25, R26, c[0x0][0x20c], R7, 0x2, P0 ;  /* 0x000083001a19aa11 */ /* 0x000fc600000f1407 */
[----:B------:R-:W2:Y:S04]  /*14d0*/  @!P3 LDG.E R19, [R30.64] ;  /* 0x0000000a1e13b981 */ /* 0x000ea8000c1e1900 */
[----:B------:R0:W3:Y:S01]  /*14e0*/  @!P2 LDG.E R18, [R24.64] ;  /* 0x0000000a1812a981 */ /* 0x0000e2000c1e1900 */
[C---:B------:R-:W-:Y:S01]  /*14f0*/  ISETP.GT.AND P0, PT, R9.reuse, 0xff, PT ;  /* 0x000000ff0900780c */ /* 0x040fe20003f04270 */
[----:B------:R-:W-:Y:S01]  /*1500*/  IMAD R23, R10, 0x5, R23 ;  /* 0x000000050a177824 */ /* 0x000fe200078e0217 */
[----:B------:R-:W-:Y:S01]  /*1510*/  ISETP.GT.AND P2, PT, R9, 0x7f, PT ;  /* 0x0000007f0900780c */ /* 0x000fe20003f44270 */
[----:B------:R-:W-:Y:S01]  /*1520*/  IMAD.MOV.U32 R33, RZ, RZ, -0x800000 ;  /* 0xff800000ff217424 */ /* 0x000fe200078e00ff */
[----:B------:R-:W-:Y:S01]  /*1530*/  LEA.HI R7, R22, R9, RZ, 0x5 ;  /* 0x0000000916077211 */ /* 0x000fe200078f28ff */
[----:B------:R-:W-:Y:S01]  /*1540*/  IMAD.MOV.U32 R34, RZ, RZ, -0x800000 ;  /* 0xff800000ff227424 */ /* 0x000fe200078e00ff */
[----:B------:R-:W-:Y:S01]  /*1550*/  IABS R10, c[0x0][0x214] ;  /* 0x00008500000a7a13 */ /* 0x000fe20000000000 */
[----:B------:R-:W-:Y:S01]  /*1560*/  ULDC.U8 UR4, c[0x0][0x329] ;  /* 0x0000ca4000047ab9 */ /* 0x000fe20000000000 */
[----:B------:R-:W-:Y:S01]  /*1570*/  LOP3.LUT R36, R7, 0xffffffe0, RZ, 0xc0, !PT ;  /* 0xffffffe007247812 */ /* 0x000fe200078ec0ff */
[----:B------:R-:W-:Y:S01]  /*1580*/  BSSY B1, `(.L_x_60) ;  /* 0x000025f000017945 */ /* 0x000fe20003800000 */
[----:B------:R-:W-:Y:S01]  /*1590*/  SHF.R.S32.HI R7, RZ, 0x5, R7 ;  /* 0x00000005ff077819 */ /* 0x000fe20000011407 */
[----:B------:R-:W0:Y:S01]  /*15a0*/  I2F.RP R28, R10 ;  /* 0x0000000a001c7306 */ /* 0x000e220000209400 */
[----:B------:R-:W-:Y:S01]  /*15b0*/  ISETP.GT.AND P4, PT, R2, RZ, PT ;  /* 0x000000ff0200720c */ /* 0x000fe20003f84270 */
[----:B------:R-:W-:-:S02]  /*15c0*/  IMAD.IADD R36, R9, 0x1, -R36 ;  /* 0x0000000109247824 */ /* 0x000fc400078e0a24 */
[----:B------:R-:W-:Y:S02]  /*15d0*/  IMAD.MOV.U32 R32, RZ, RZ, 0x7f800000 ;  /* 0x7f800000ff207424 */ /* 0x000fe400078e00ff */
[----:B------:R-:W-:Y:S02]  /*15e0*/  IMAD R27, R36, 0x5, R7 ;  /* 0x00000005241b7824 */ /* 0x000fe400078e0207 */
[----:B0-----:R-:W0:Y:S02]  /*15f0*/  MUFU.RCP R24, R28 ;  /* 0x0000001c00187308 */ /* 0x001e240000001000 */
[----:B0-----:R-:W-:Y:S01]  /*1600*/  IADD3 R24, R24, 0xffffffe, RZ ;  /* 0x0ffffffe18187810 */ /* 0x001fe20007ffe0ff */
[----:B--2---:R-:W-:Y:S04]  /*1610*/  @!P0 STS [R23.X4], R19 ;  /* 0x0000001317008388 */ /* 0x004fe80000004800 */
[----:B---3--:R0:W-:Y:S04]  /*1620*/  @!P2 STS [R23.X4+0x280], R18 ;  /* 0x000280121700a388 */ /* 0x0081e80000004800 */
[----:B------:R-:W-:Y:S01]  /*1630*/  BAR.SYNC.DEFER_BLOCKING 0x0 ;  /* 0x0000000000007b1d */ /* 0x000fe20000010000 */
[----:B0-----:R-:W-:-:S02]  /*1640*/  IABS R18, R8 ;  /* 0x0000000800127213 */ /* 0x001fc40000000000 */
[----:B------:R-:W-:-:S03]  /*1650*/  LOP3.LUT R8, R8, c[0x0][0x214], RZ, 0x3c, !PT ;  /* 0x0000850008087a12 */ /* 0x000fc600078e3cff */
[----:B------:R-:W-:Y:S04]  /*1660*/  @!P2 LDS R33, [R27.X4] ;  /* 0x000000001b21a984 */ /* 0x000fe80000004800 */
[----:B------:R-:W0:Y:S02]  /*1670*/  @!P2 LDS R34, [R27.X4+0x280] ;  /* 0x000280001b22a984 */ /* 0x000e240000004800 */
[----:B0-----:R-:W-:-:S05]  /*1680*/  FMNMX.FTZ R25, R33, R34, !PT ;  /* 0x0000002221197209 */ /* 0x001fca0007810000 */
[----:B------:R-:W0:Y:S02]  /*1690*/  SHFL.BFLY PT, R22, R25, 0x10, 0x1f ;  /* 0x0e001f0019167f89 */ /* 0x000e2400000e0000 */
[----:B0-----:R-:W-:Y:S02]  /*16a0*/  FMNMX.FTZ R22, R25, R22, !PT ;  /* 0x0000001619167209 */ /* 0x001fe40007810000 */
[----:B------:R-:W0:Y:S03]  /*16b0*/  F2I.FTZ.U32.TRUNC.NTZ R25, R24 ;  /* 0x0000001800197305 */ /* 0x000e26000021f000 */
[----:B------:R-:W1:Y:S01]  /*16c0*/  SHFL.BFLY PT, R31, R22, 0x8, 0x1f ;  /* 0x0d001f00161f7f89 */ /* 0x000e6200000e0000 */
[----:B0-----:R-:W-:Y:S02]  /*16d0*/  IMAD.MOV R19, RZ, RZ, -R25 ;  /* 0x000000ffff137224 */ /* 0x001fe400078e0a19 */
[----:B------:R-:W-:-:S02]  /*16e0*/  IMAD.MOV.U32 R24, RZ, RZ, RZ ;  /* 0x000000ffff187224 */ /* 0x000fc400078e00ff */
[----:B------:R-:W-:-:S04]  /*16f0*/  IMAD R19, R19, R10, RZ ;  /* 0x0000000a13137224 */ /* 0x000fc800078e02ff */
[----:B------:R-:W-:Y:S01]  /*1700*/  IMAD.HI.U32 R19, R25, R19, R24 ;  /* 0x0000001319137227 */ /* 0x000fe200078e0018 */
[----:B-1----:R-:W-:-:S05]  /*1710*/  FMNMX.FTZ R31, R22, R31, !PT ;  /* 0x0000001f161f7209 */ /* 0x002fca0007810000 */
[----:B------:R-:W-:Y:S01]  /*1720*/  IMAD.HI.U32 R19, R19, R18, RZ ;  /* 0x0000001213137227 */ /* 0x000fe200078e00ff */
[----:B------:R-:W0:Y:S03]  /*1730*/  SHFL.BFLY PT, R26, R31, 0x4, 0x1f ;  /* 0x0c801f001f1a7f89 */ /* 0x000e2600000e0000 */
[----:B------:R-:W-:-:S04]  /*1740*/  IMAD.MOV R25, RZ, RZ, -R19 ;  /* 0x000000ffff197224 */ /* 0x000fc800078e0a13 */
[----:B------:R-:W-:-:S05]  /*1750*/  IMAD R25, R10, R25, R18 ;  /* 0x000000190a197224 */ /* 0x000fca00078e0212 */
[----:B------:R-:W-:Y:S02]  /*1760*/  ISETP.GT.U32.AND P0, PT, R10, R25, PT ;  /* 0x000000190a00720c */ /* 0x000fe40003f04070 */
[----:B0-----:R-:W-:-:S11]  /*1770*/  FMNMX.FTZ R26, R31, R26, !PT ;  /* 0x0000001a1f1a7209 */ /* 0x001fd60007810000 */
[----:B------:R-:W-:Y:S01]  /*1780*/  @!P0 IMAD.IADD R25, R25, 0x1, -R10 ;  /* 0x0000000119198824 */ /* 0x000fe200078e0a0a */
[----:B------:R-:W-:Y:S02]  /*1790*/  @!P0 IADD3 R19, R19, 0x1, RZ ;  /* 0x0000000113138810 */ /* 0x000fe40007ffe0ff */
[----:B------:R-:W-:Y:S01]  /*17a0*/  ISETP.NE.AND P0, PT, RZ, c[0x0][0x214], PT ;  /* 0x00008500ff007a0c */ /* 0x000fe20003f05270 */
[----:B------:R-:W0:Y:S01]  /*17b0*/  SHFL.BFLY PT, R23, R26, 0x2, 0x1f ;  /* 0x0c401f001a177f89 */ /* 0x000e2200000e0000 */
[----:B------:R-:W-:-:S13]  /*17c0*/  ISETP.GE.U32.AND P3, PT, R25, R10, PT ;  /* 0x0000000a1900720c */ /* 0x000fda0003f66070 */
[----:B------:R-:W-:Y:S02]  /*17d0*/  @P3 IADD3 R19, R19, 0x1, RZ ;  /* 0x0000000113133810 */ /* 0x000fe40007ffe0ff */
[----:B0-----:R-:W-:-:S05]  /*17e0*/  FMNMX.FTZ R23, R26, R23, !PT ;  /* 0x000000171a177209 */ /* 0x001fca0007810000 */
[----:B------:R-:W0:Y:S02]  /*17f0*/  SHFL.BFLY PT, R22, R23, 0x1, 0x1f ;  /* 0x0c201f0017167f89 */ /* 0x000e2400000e0000 */
[----:B0-----:R-:W-:-:S04]  /*1800*/  FMNMX.FTZ R22, R23, R22, !PT ;  /* 0x0000001617167209 */ /* 0x001fc80007810000 */
[----:B------:R-:W-:-:S04]  /*1810*/  FSETP.NEU.FTZ.AND P1, PT, R22, -INF , PT ;  /* 0xff8000001600780b */ /* 0x000fc80003f3d000 */
[----:B------:R-:W-:Y:S02]  /*1820*/  FSEL R18, R22, RZ, P1 ;  /* 0x000000ff16127208 */ /* 0x000fe40000800000 */
[----:B------:R-:W-:Y:S02]  /*1830*/  ISETP.GE.AND P1, PT, R8, RZ, PT ;  /* 0x000000ff0800720c */ /* 0x000fe40003f26270 */
[----:B------:R-:W-:Y:S01]  /*1840*/  SHF.R.S32.HI R8, RZ, 0x1f, R2 ;  /* 0x0000001fff087819 */ /* 0x000fe20000011402 */
[----:B------:R-:W-:Y:S01]  /*1850*/  FADD.FTZ R22, -R18, R33 ;  /* 0x0000002112167221 */ /* 0x000fe20000010100 */
[----:B------:R-:W-:Y:S01]  /*1860*/  LEA.HI.SX32 R2, R2, 0x1, 0x1 ;  /* 0x0000000102027811 */ /* 0x000fe200078f0aff */
[----:B------:R-:W-:Y:S02]  /*1870*/  FADD.FTZ R10, -R18, R34 ;  /* 0x00000022120a7221 */ /* 0x000fe40000010100 */
[----:B------:R-:W-:Y:S02]  /*1880*/  FMUL.FTZ R22, R22, 1.4426950216293334961 ;  /* 0x3fb8aa3b16167820 */ /* 0x000fe40000410000 */
[----:B------:R-:W-:-:S02]  /*1890*/  FMUL.FTZ R10, R10, 1.4426950216293334961 ;  /* 0x3fb8aa3b0a0a7820 */ /* 0x000fc40000410000 */
[----:B------:R-:W-:Y:S01]  /*18a0*/  @!P4 IMAD.MOV R2, RZ, RZ, R8 ;  /* 0x000000ffff02c224 */ /* 0x000fe200078e0208 */
[----:B------:R-:W-:Y:S01]  /*18b0*/  IABS R8, c[0x0][0x1c0] ;  /* 0x0000700000087a13 */ /* 0x000fe20000000000 */
[----:B------:R-:W-:Y:S01]  /*18c0*/  MUFU.EX2 R22, R22 ;  /* 0x0000001600167308 */ /* 0x000fe20000000800 */
[----:B------:R-:W-:Y:S01]  /*18d0*/  @!P1 IMAD.MOV R19, RZ, RZ, -R19 ;  /* 0x000000ffff139224 */ /* 0x000fe200078e0a13 */
[----:B------:R-:W-:-:S05]  /*18e0*/  @!P0 LOP3.LUT R19, RZ, c[0x0][0x214], RZ, 0x33, !PT ;  /* 0x00008500ff138a12 */ /* 0x000fca00078e33ff */
[----:B------:R-:W-:Y:S01]  /*18f0*/  IMAD R2, R2, R19, RZ ;  /* 0x0000001302027224 */ /* 0x000fe200078e02ff */
[----:B------:R-:W0:Y:S04]  /*1900*/  MUFU.EX2 R31, R10 ;  /* 0x0000000a001f7308 */ /* 0x000e280000000800 */
[-C--:B------:R-:W-:Y:S02]  /*1910*/  IABS R19, R2.reuse ;  /* 0x0000000200137213 */ /* 0x080fe40000000000 */
[----:B------:R-:W-:Y:S02]  /*1920*/  IABS R28, R2 ;  /* 0x00000002001c7213 */ /* 0x000fe40000000000 */
[----:B------:R-:W1:Y:S01]  /*1930*/  I2F.U32.RP R25, R8 ;  /* 0x0000000800197306 */ /* 0x000e620000209000 */
[----:B------:R-:W-:-:S02]  /*1940*/  ISETP.NE.AND P6, PT, R2, RZ, PT ;  /* 0x000000ff0200720c */ /* 0x000fc40003fc5270 */
[----:B------:R-:W-:Y:S02]  /*1950*/  IMAD.MOV R28, RZ, RZ, -R28 ;  /* 0x000000ffff1c7224 */ /* 0x000fe400078e0a1c */
[----:B0-----:R-:W-:-:S03]  /*1960*/  FADD.FTZ R31, R22, R31 ;  /* 0x0000001f161f7221 */ /* 0x001fc60000010000 */
[----:B------:R-:W0:Y:S02]  /*1970*/  I2F.RP R22, R19 ;  /* 0x0000001300167306 */ /* 0x000e240000209400 */
[----:B------:R-:W2:Y:S06]  /*1980*/  SHFL.BFLY PT, R24, R31, 0x10, 0x1f ;  /* 0x0e001f001f187f89 */ /* 0x000eac00000e0000 */
[----:B-1----:R-:W1:Y:S08]  /*1990*/  MUFU.RCP R38, R25 ;  /* 0x0000001900267308 */ /* 0x002e700000001000 */
[----:B0-----:R-:W0:Y:S01]  /*19a0*/  MUFU.RCP R10, R22 ;  /* 0x00000016000a7308 */ /* 0x001e220000001000 */
[----:B-1----:R-:W-:Y:S01]  /*19b0*/  IADD3 R38, R38, 0xffffffe, RZ ;  /* 0x0ffffffe26267810 */ /* 0x002fe20007ffe0ff */
[----:B--2---:R-:W-:-:S06]  /*19c0*/  FADD.FTZ R24, R31, R24 ;  /* 0x000000181f187221 */ /* 0x004fcc0000010000 */
[----:B------:R1:W-:Y:S01]  /*19d0*/  F2I.FTZ.U32.TRUNC.NTZ R39, R38 ;  /* 0x0000002600277305 */ /* 0x0003e2000021f000 */
[----:B------:R-:W2:Y:S01]  /*19e0*/  SHFL.BFLY PT, R23, R24, 0x8, 0x1f ;  /* 0x0d001f0018177f89 */ /* 0x000ea200000e0000 */
[----:B0-----:R-:W-:Y:S01]  /*19f0*/  IADD3 R42, R10, 0xffffffe, RZ ;  /* 0x0ffffffe0a2a7810 */ /* 0x001fe20007ffe0ff */
[----:B------:R-:W-:Y:S01]  /*1a00*/  IMAD.IADD R22, R6, 0x1, R19 ;  /* 0x0000000106167824 */ /* 0x000fe200078e0213 */
[----:B------:R-:W-:-:S04]  /*1a10*/  IABS R6, R4 ;  /* 0x0000000400067213 */ /* 0x000fc80000000000 */
[----:B------:R-:W0:Y:S01]  /*1a20*/  F2I.FTZ.U32.TRUNC.NTZ R43, R42 ;  /* 0x0000002a002b7305 */ /* 0x000e22000021f000 */
[----:B------:R-:W-:Y:S01]  /*1a30*/  LOP3.LUT R4, R4, c[0x0][0x1c0], RZ, 0x3c, !PT ;  /* 0x0000700004047a12 */ /* 0x000fe200078e3cff */
[----:B-1----:R-:W-:Y:S02]  /*1a40*/  IMAD.MOV.U32 R38, RZ, RZ, RZ ;  /* 0x000000ffff267224 */ /* 0x002fe400078e00ff */
[----:B0-----:R-:W-:Y:S02]  /*1a50*/  IMAD.MOV R10, RZ, RZ, -R43 ;  /* 0x000000ffff0a7224 */ /* 0x001fe400078e0a2b */
[----:B------:R-:W-:Y:S02]  /*1a60*/  IMAD.MOV.U32 R42, RZ, RZ, RZ ;  /* 0x000000ffff2a7224 */ /* 0x000fe400078e00ff */
[----:B--2---:R-:W-:Y:S01]  /*1a70*/  FADD.FTZ R23, R24, R23 ;  /* 0x0000001718177221 */ /* 0x004fe20000010000 */
[----:B------:R-:W-:Y:S01]  /*1a80*/  IABS R24, R22 ;  /* 0x0000001600187213 */ /* 0x000fe20000000000 */
[----:B------:R-:W-:Y:S01]  /*1a90*/  IMAD R31, R10, R19, RZ ;  /* 0x000000130a1f7224 */ /* 0x000fe200078e02ff */
[----:B------:R-:W-:-:S02]  /*1aa0*/  IABS R10, c[0x0][0x1c0] ;  /* 0x00007000000a7a13 */ /* 0x000fc40000000000 */
[----:B------:R-:W0:Y:S01]  /*1ab0*/  SHFL.BFLY PT, R26, R23, 0x4, 0x1f ;  /* 0x0c801f00171a7f89 */ /* 0x000e2200000e0000 */
[----:B------:R-:W-:-:S04]  /*1ac0*/  IMAD.HI.U32 R31, R43, R31, R42 ;  /* 0x0000001f2b1f7227 */ /* 0x000fc800078e002a */
[----:B------:R-:W-:Y:S02]  /*1ad0*/  IMAD.MOV R10, RZ, RZ, -R10 ;  /* 0x000000ffff0a7224 */ /* 0x000fe400078e0a0a */
[----:B------:R-:W-:-:S04]  /*1ae0*/  IMAD.HI.U32 R31, R31, R24, RZ ;  /* 0x000000181f1f7227 */ /* 0x000fc800078e00ff */
[----:B------:R-:W-:-:S05]  /*1af0*/  IMAD R28, R31, R28, R24 ;  /* 0x0000001c1f1c7224 */ /* 0x000fca00078e0218 */
[----:B------:R-:W-:Y:S01]  /*1b00*/  ISETP.GT.U32.AND P3, PT, R19, R28, PT ;  /* 0x0000001c1300720c */ /* 0x000fe20003f64070 */
[----:B0-----:R-:W-:Y:S02]  /*1b10*/  FADD.FTZ R26, R23, R26 ;  /* 0x0000001a171a7221 */ /* 0x001fe40000010000 */
[----:B------:R-:W-:-:S03]  /*1b20*/  IMAD.MOV R23, RZ, RZ, -R39 ;  /* 0x000000ffff177224 */ /* 0x000fc600078e0a27 */
[----:B------:R-:W0:Y:S01]  /*1b30*/  SHFL.BFLY PT, R25, R26, 0x2, 0x1f ;  /* 0x0c401f001a197f89 */ /* 0x000e2200000e0000 */
[----:B------:R-:W-:-:S06]  /*1b40*/  IMAD R23, R23, R8, RZ ;  /* 0x0000000817177224 */ /* 0x000fcc00078e02ff */
[----:B------:R-:W-:Y:S01]  /*1b50*/  @!P3 IADD3 R31, R31, 0x1, RZ ;  /* 0x000000011f1fb810 */ /* 0x000fe20007ffe0ff */
[----:B------:R-:W-:Y:S02]  /*1b60*/  @!P3 IMAD.IADD R28, R28, 0x1, -R19 ;  /* 0x000000011c1cb824 */ /* 0x000fe400078e0a13 */
[----:B------:R-:W-:-:S03]  /*1b70*/  IMAD.HI.U32 R23, R39, R23, R38 ;  /* 0x0000001727177227 */ /* 0x000fc600078e0026 */
[----:B------:R-:W-:-:S03]  /*1b80*/  ISETP.GE.U32.AND P4, PT, R28, R19, PT ;  /* 0x000000131c00720c */ /* 0x000fc60003f86070 */
[----:B------:R-:W-:-:S04]  /*1b90*/  IMAD.HI.U32 R35, R23, R6, RZ ;  /* 0x0000000617237227 */ /* 0x000fc800078e00ff */
[----:B------:R-:W-:Y:S01]  /*1ba0*/  IMAD R37, R35, R10, R6 ;  /* 0x0000000a23257224 */ /* 0x000fe200078e0206 */
[C---:B------:R-:W-:Y:S01]  /*1bb0*/  LOP3.LUT R6, R22.reuse, R19, RZ, 0x3c, !PT ;  /* 0x0000001316067212 */ /* 0x040fe200078e3cff */
[----:B------:R-:W-:Y:S01]  /*1bc0*/  IMAD.HI.U32 R23, R23, R24, RZ ;  /* 0x0000001817177227 */ /* 0x000fe200078e00ff */
[----:B------:R-:W-:Y:S02]  /*1bd0*/  LOP3.LUT R22, R22, c[0x0][0x1c0], RZ, 0x3c, !PT ;  /* 0x0000700016167a12 */ /* 0x000fe400078e3cff */
[----:B------:R-:W-:Y:S01]  /*1be0*/  ISETP.GE.AND P5, PT, R6, RZ, PT ;  /* 0x000000ff0600720c */ /* 0x000fe20003fa6270 */
[----:B------:R-:W-:Y:S01]  /*1bf0*/  IMAD R39, R23, R10, R24 ;  /* 0x0000000a17277224 */ /* 0x000fe200078e0218 */
[----:B------:R-:W-:Y:S01]  /*1c00*/  ISETP.GT.U32.AND P0, PT, R8, R37, PT ;  /* 0x000000250800720c */ /* 0x000fe20003f04070 */
[----:B0-----:R-:W-:Y:S01]  /*1c10*/  FADD.FTZ R25, R26, R25 ;  /* 0x000000191a197221 */ /* 0x001fe20000010000 */
[----:B------:R-:W-:Y:S02]  /*1c20*/  @P4 IADD3 R31, R31, 0x1, RZ ;  /* 0x000000011f1f4810 */ /* 0x000fe40007ffe0ff */
[----:B------:R-:W-:-:S02]  /*1c30*/  ISETP.GT.U32.AND P1, PT, R8, R39, PT ;  /* 0x000000270800720c */ /* 0x000fc40003f24070 */
[----:B------:R-:W0:Y:S01]  /*1c40*/  SHFL.BFLY PT, R6, R25, 0x1, 0x1f ;  /* 0x0c201f0019067f89 */ /* 0x000e2200000e0000 */
[----:B------:R-:W-:Y:S02]  /*1c50*/  ISETP.GT.AND P4, PT, R3, RZ, PT ;  /* 0x000000ff0300720c */ /* 0x000fe40003f84270 */
[----:B------:R-:W-:Y:S02]  /*1c60*/  SHF.R.S32.HI R10, RZ, 0x1f, R3 ;  /* 0x0000001fff0a7819 */ /* 0x000fe40000011403 */
[----:B------:R-:W-:Y:S01]  /*1c70*/  @!P5 IMAD.MOV R31, RZ, RZ, -R31 ;  /* 0x000000ffff1fd224 */ /* 0x000fe200078e0a1f */
[----:B------:R-:W-:Y:S01]  /*1c80*/  @!P6 LOP3.LUT R31, RZ, R19, RZ, 0x33, !PT ;  /* 0x00000013ff1fe212 */ /* 0x000fe200078e33ff */
[--C-:B------:R-:W-:Y:S01]  /*1c90*/  @!P0 IMAD.IADD R37, R37, 0x1, -R8.reuse ;  /* 0x0000000125258824 */ /* 0x100fe200078e0a08 */
[----:B------:R-:W-:Y:S02]  /*1ca0*/  @!P0 IADD3 R35, R35, 0x1, RZ ;  /* 0x0000000123238810 */ /* 0x000fe40007ffe0ff */
[----:B------:R-:W-:Y:S01]  /*1cb0*/  ISETP.GE.AND P0, PT, R4, RZ, PT ;  /* 0x000000ff0400720c */ /* 0x000fe20003f06270 */
[----:B------:R-:W-:Y:S01]  /*1cc0*/  IMAD.MOV.U32 R4, RZ, RZ, c[0x0][0x214] ;  /* 0x00008500ff047624 */ /* 0x000fe200078e00ff */
[----:B------:R-:W-:Y:S01]  /*1cd0*/  ISETP.GE.U32.AND P3, PT, R37, R8, PT ;  /* 0x000000082500720c */ /* 0x000fe20003f66070 */
[----:B------:R-:W-:Y:S01]  /*1ce0*/  @!P1 IMAD.IADD R39, R39, 0x1, -R8 ;  /* 0x0000000127279824 */ /* 0x000fe200078e0a08 */
[----:B------:R-:W-:-:S02]  /*1cf0*/  @!P1 IADD3 R23, R23, 0x1, RZ ;  /* 0x0000000117179810 */ /* 0x000fc40007ffe0ff */
[----:B------:R-:W-:Y:S02]  /*1d00*/  ISETP.GE.AND P1, PT, R22, RZ, PT ;  /* 0x000000ff1600720c */ /* 0x000fe40003f26270 */
[----:B------:R-:W-:Y:S02]  /*1d10*/  ISETP.GE.U32.AND P5, PT, R39, R8, PT ;  /* 0x000000082700720c */ /* 0x000fe40003fa6070 */
[----:B------:R-:W-:Y:S01]  /*1d20*/  LEA.HI.SX32 R8, R3, 0x1, 0x1 ;  /* 0x0000000103087811 */ /* 0x000fe200078f0aff */
[----:B------:R-:W-:Y:S01]  /*1d30*/  @!P4 IMAD.MOV R8, RZ, RZ, R10 ;  /* 0x000000ffff08c224 */ /* 0x000fe200078e020a */
[----:B------:R-:W-:Y:S02]  /*1d40*/  LOP3.LUT R10, RZ, c[0x0][0x1c0], RZ, 0x33, !PT ;  /* 0x00007000ff0a7a12 */ /* 0x000fe400078e33ff */
[----:B------:R-:W-:Y:S01]  /*1d50*/  SHF.R.S32.HI R24, RZ, 0x1f, R2 ;  /* 0x0000001fff187819 */ /* 0x000fe20000011402 */
[----:B0-----:R-:W-:Y:S01]  /*1d60*/  FADD.FTZ R6, R25, R6 ;  /* 0x0000000619067221 */ /* 0x001fe20000010000 */
[----:B------:R-:W-:-:S02]  /*1d70*/  @P3 IADD3 R35, R35, 0x1, RZ ;  /* 0x0000000123233810 */ /* 0x000fc40007ffe0ff */
[----:B------:R-:W-:Y:S02]  /*1d80*/  ISETP.NE.AND P3, PT, RZ, UR4, PT ;  /* 0x00000004ff007c0c */ /* 0x000fe4000bf65270 */
[----:B------:R-:W-:Y:S01]  /*1d90*/  FSETP.NE.FTZ.AND P4, PT, R6, RZ, PT ;  /* 0x000000ff0600720b */ /* 0x000fe20003f95000 */
[----:B------:R-:W-:Y:S01]  /*1da0*/  @!P0 IMAD.MOV R35, RZ, RZ, -R35 ;  /* 0x000000ffff238224 */ /* 0x000fe200078e0a23 */
[----:B------:R-:W-:Y:S02]  /*1db0*/  @P5 IADD3 R23, R23, 0x1, RZ ;  /* 0x0000000117175810 */ /* 0x000fe40007ffe0ff */
[C---:B------:R-:W-:Y:S02]  /*1dc0*/  LOP3.LUT P5, RZ, R9.reuse, 0x1f, RZ, 0xc0, !PT ;  /* 0x0000001f09ff7812 */ /* 0x040fe400078ac0ff */
[----:B------:R-:W-:Y:S01]  /*1dd0*/  ISETP.GT.AND P0, PT, R2, RZ, PT ;  /* 0x000000ff0200720c */ /* 0x000fe20003f04270 */
[----:B------:R-:W-:Y:S01]  /*1de0*/  @!P1 IMAD.MOV R23, RZ, RZ, -R23 ;  /* 0x000000ffff179224 */ /* 0x000fe200078e0a17 */
[----:B------:R-:W-:-:S02]  /*1df0*/  ISETP.GT.OR P5, PT, R9, 0x7f, P5 ;  /* 0x0000007f0900780c */ /* 0x000fc40002fa4670 */
[----:B------:R-:W-:Y:S02]  /*1e00*/  ISETP.NE.AND P1, PT, RZ, c[0x0][0x1c0], PT ;  /* 0x00007000ff007a0c */ /* 0x000fe40003f25270 */
[----:B------:R-:W-:Y:S01]  /*1e10*/  SEL R4, R4, 0x1, !P3 ;  /* 0x0000000104047807 */ /* 0x000fe20005800000 */
[----:B------:R0:W1:Y:S01]  /*1e20*/  @P4 MUFU.LG2 R19, R6 ;  /* 0x0000000600134308 */ /* 0x0000620000000c00 */
[C---:B------:R-:W-:Y:S02]  /*1e30*/  SEL R35, R10.reuse, R35, !P1 ;  /* 0x000000230a237207 */ /* 0x040fe40004800000 */
[----:B------:R-:W-:Y:S02]  /*1e40*/  SEL R23, R10, R23, !P1 ;  /* 0x000000170a177207 */ /* 0x000fe40004800000 */
[----:B------:R-:W-:Y:S01]  /*1e50*/  ISETP.LT.U32.AND P1, PT, R20, R31, PT ;  /* 0x0000001f1400720c */ /* 0x000fe20003f21070 */
[-C--:B------:R-:W-:Y:S01]  /*1e60*/  IMAD R35, R35, R4.reuse, RZ ;  /* 0x0000000423237224 */ /* 0x080fe200078e02ff */
[----:B------:R-:W-:Y:S01]  /*1e70*/  SHF.R.S32.HI R9, RZ, 0x1f, R31 ;  /* 0x0000001fff097819 */ /* 0x000fe2000001141f */
[----:B------:R-:W-:Y:S01]  /*1e80*/  IMAD R23, R23, R4, RZ ;  /* 0x0000000417177224 */ /* 0x000fe200078e02ff */
[----:B------:R-:W-:Y:S01]  /*1e90*/  LEA.HI.SX32 R22, R2, 0x1, 0x1 ;  /* 0x0000000102167811 */ /* 0x000fe200078f0aff */
[----:B------:R-:W-:Y:S01]  /*1ea0*/  @!P0 IMAD.MOV R22, RZ, RZ, R24 ;  /* 0x000000ffff168224 */ /* 0x000fe200078e0218 */
[----:B------:R-:W-:Y:S01]  /*1eb0*/  ISETP.LT.AND.EX P1, PT, R21, R9, PT, P1 ;  /* 0x000000091500720c */ /* 0x000fe20003f21310 */
[----:B------:R-:W-:-:S03]  /*1ec0*/  IMAD R8, R8, R35, RZ ;  /* 0x0000002308087224 */ /* 0x000fc600078e02ff */
[----:B------:R-:W-:Y:S01]  /*1ed0*/  SEL R10, R20, R31, P1 ;  /* 0x0000001f140a7207 */ /* 0x000fe20000800000 */
[----:B0-----:R-:W-:Y:S01]  /*1ee0*/  IMAD R6, R23, R22, RZ ;  /* 0x0000001617067224 */ /* 0x001fe200078e02ff */
[----:B------:R-:W-:Y:S01]  /*1ef0*/  SEL R9, R21, R9, P1 ;  /* 0x0000000915097207 */ /* 0x000fe20000800000 */
[----:B-1----:R-:W-:Y:S01]  /*1f00*/  @P4 FFMA.FTZ R32, R19, 0.69314718246459960938, R18 ;  /* 0x3f31721813204823 */ /* 0x002fe20000010012 */
[----:B------:R-:W-:Y:S05]  /*1f10*/  @P5 BRA `(.L_x_61) ;  /* 0x00001c5000005947 */ /* 0x000fea0003800000 */
[----:B------:R-:W-:Y:S01]  /*1f20*/  ULDC.U8 UR4, c[0x0][0x328] ;  /* 0x0000ca0000047ab9 */ /* 0x000fe20000000000 */
[C---:B------:R-:W-:Y:S02]  /*1f30*/  IADD3 R38, P0, R7.reuse, UR8, RZ ;  /* 0x0000000807267c10 */ /* 0x040fe4000ff1e0ff */
        /* <DEDUP_REMOVED lines=34> */
[----:B------:R-:W-:Y:S05]  /*2160*/  CALL.REL.NOINC `($__internal_1_$__cuda_sm20_div_s64) ;  /* 0x0000228000007944 */ /* 0x000fea0003c00000 */
        /* <DEDUP_REMOVED lines=9> */
.L_x_64:
        /* <DEDUP_REMOVED lines=22> */
.L_x_65:
[----:B------:R-:W-:Y:S05]  /*2360*/  BSYNC B0 ;  /* 0x0000000000007941 */ /* 0x000fea0003800000 */
.L_x_63:
        /* <DEDUP_REMOVED lines=19> */
.L_x_67:
        /* <DEDUP_REMOVED lines=22> */
.L_x_68:
[----:B------:R-:W-:Y:S05]  /*2600*/  BSYNC B0 ;  /* 0x0000000000007941 */ /* 0x000fea0003800000 */
.L_x_66:
        /* <DEDUP_REMOVED lines=11> */
[----:B------:R-:W-:Y:S05]  /*26c0*/  CALL.REL.NOINC `($__internal_1_$__cuda_sm20_div_s64) ;  /* 0x00001d2000007944 */ /* 0x000fea0003c00000 */
[----:B------:R-:W-:-:S04]  /*26d0*/  IADD3 R19, P0, RZ, -R20, RZ ;  /* 0x80000014ff137210 */ /* 0x000fc80007f1e0ff */
[----:B------:R-:W-:Y:S01]  /*26e0*/  IADD3.X R18, RZ, ~R21, RZ, P0, !PT ;  /* 0x80000015ff127210 */ /* 0x000fe200007fe4ff */
[----:B------:R-:W-:-:S04]  /*26f0*/  IMAD.WIDE.U32 R42, R5, R19, R42 ;  /* 0x00000013052a7225 */ /* 0x000fc800078e002a */
[----:B------:R-:W-:-:S04]  /*2700*/  IMAD R18, R18, R5, RZ ;  /* 0x0000000512127224 */ /* 0x000fc800078e02ff */
[----:B------:R-:W-:-:S05]  /*2710*/  IMAD R4, R4, R19, R18 ;  /* 0x0000001304047224 */ /* 0x000fca00078e0212 */
[----:B------:R-:W-:Y:S01]  /*2720*/  IADD3 R4, R43, R4, RZ ;  /* 0x000000042b047210 */ /* 0x000fe20007ffe0ff */
[----:B------:R-:W-:Y:S05]  /*2730*/  BRA `(.L_x_71) ;  /* 0x0000016000007947 */ /* 0x000fea0003800000 */
.L_x_70:
        /* <DEDUP_REMOVED lines=22> */
.L_x_71:
[----:B------:R-:W-:Y:S05]  /*28a0*/  BSYNC B0 ;  /* 0x0000000000007941 */ /* 0x000fea0003800000 */
.L_x_69:
[-C--:B------:R-:W-:Y:S01]  /*28b0*/  IMAD R5, R41, R17.reuse, RZ ;  /* 0x0000001129057224 */ /* 0x080fe200078e02ff */
[----:B------:R-:W-:Y:S01]  /*28c0*/  SHF.R.S32.HI R19, RZ, 0x1f, R29 ;  /* 0x0000001fff137819 */ /* 0x000fe2000001141d */
[C---:B------:R-:W-:Y:S01]  /*28d0*/  IMAD.WIDE.U32 R46, R40.reuse, R17, RZ ;  /* 0x00000011282e7225 */ /* 0x040fe200078e00ff */
[----:B------:R-:W-:Y:S01]  /*28e0*/  ULDC.U8 UR6, c[0x0][0x329] ;  /* 0x0000ca4000067ab9 */ /* 0x000fe20000000000 */
[----:B------:R-:W-:Y:S01]  /*28f0*/  BSSY B0, `(.L_x_72) ;  /* 0x0000046000007945 */ /* 0x000fe20003800000 */
[----:B------:R-:W-:Y:S01]  /*2900*/  UISETP.NE.AND UP0, UPT, UR6, URZ, UPT ;  /* 0x0000003f0600728c */ /* 0x000fe2000bf05270 */
[----:B------:R-:W-:Y:S01]  /*2910*/  IMAD R5, R40, R16, R5 ;  /* 0x0000001028057224 */ /* 0x000fe200078e0205 */
[----:B------:R-:W-:Y:S01]  /*2920*/  ULDC.64 UR4, c[0x0][0x210] ;  /* 0x0000840000047ab9 */ /* 0x000fe20000000a00 */
[----:B------:R-:W-:Y:S01]  /*2930*/  IMAD R0, R0, R29, RZ ;  /* 0x0000001d00007224 */ /* 0x000fe200078e02ff */
[----:B------:R-:W-:Y:S02]  /*2940*/  UIMAD UR4, UR4, UR5, URZ ;  /* 0x00000005040472a4 */ /* 0x000fe4000f8e023f */
[----:B------:R-:W-:Y:S01]  /*2950*/  IADD3 R18, R47, R5, RZ ;  /* 0x000000052f127210 */ /* 0x000fe20007ffe0ff */
[----:B------:R-:W-:Y:S01]  /*2960*/  IMAD R19, R19, R38, R0 ;  /* 0x0000002613137224 */ /* 0x000fe200078e0200 */
[----:B------:R-:W-:Y:S01]  /*2970*/  USEL UR5, UR5, 0x1, !UP0 ;  /* 0x0000000105057887 */ /* 0x000fe2000c000000 */
[----:B------:R-:W-:Y:S01]  /*2980*/  IMAD.WIDE.U32 R38, R38, R29, RZ ;  /* 0x0000001d26267225 */ /* 0x000fe200078e00ff */
[----:B------:R-:W-:-:S02]  /*2990*/  USHF.R.S32.HI UR9, URZ, 0x1f, UR4 ;  /* 0x0000001f3f097899 */ /* 0x000fc40008011404 */
[----:B------:R-:W-:Y:S01]  /*29a0*/  USHF.R.S32.HI UR6, URZ, 0x1f, UR5 ;  /* 0x0000001f3f067899 */ /* 0x000fe20008011405 */
[-C--:B------:R-:W-:Y:S02]  /*29b0*/  IMAD R25, R18, R15.reuse, RZ ;  /* 0x0000000f12197224 */ /* 0x080fe400078e02ff */
[----:B------:R-:W-:Y:S02]  /*29c0*/  IMAD R23, R4, UR4, RZ ;  /* 0x0000000404177c24 */ /* 0x000fe4000f8e02ff */
[----:B------:R-:W-:Y:S02]  /*29d0*/  IMAD R25, R14, R46, R25 ;  /* 0x0000002e0e197224 */ /* 0x000fe400078e0219 */
[----:B------:R-:W-:-:S04]  /*29e0*/  IMAD.WIDE.U32 R46, R46, R15, RZ ;  /* 0x0000000f2e2e7225 */ /* 0x000fc800078e00ff */
[----:B------:R-:W-:Y:S01]  /*29f0*/  IMAD R5, R21, UR5, RZ ;  /* 0x0000000515057c24 */ /* 0x000fe2000f8e02ff */
[----:B------:R-:W-:Y:S01]  /*2a00*/  IADD3 R25, R47, R25, RZ ;  /* 0x000000192f197210 */ /* 0x000fe20007ffe0ff */
[C---:B------:R-:W-:Y:S02]  /*2a10*/  IMAD R21, R42.reuse, UR9, R23 ;  /* 0x000000092a157c24 */ /* 0x040fe4000f8e0217 */
[----:B------:R-:W-:Y:S01]  /*2a20*/  IMAD.WIDE.U32 R42, R42, UR4, RZ ;  /* 0x000000042a2a7c25 */ /* 0x000fe2000f8e00ff */
[----:B------:R-:W-:-:S03]  /*2a30*/  LOP3.LUT R0, R49, R25, RZ, 0xfc, !PT ;  /* 0x0000001931007212 */ /* 0x000fc600078efcff */
[----:B------:R-:W-:Y:S01]  /*2a40*/  IMAD R5, R20, UR6, R5 ;  /* 0x0000000614057c24 */ /* 0x000fe2000f8e0205 */
[----:B------:R-:W-:Y:S01]  /*2a50*/  ISETP.NE.U32.AND P0, PT, R0, RZ, PT ;  /* 0x000000ff0000720c */ /* 0x000fe20003f05070 */
[----:B------:R-:W-:Y:S01]  /*2a60*/  IMAD.WIDE.U32 R40, R20, UR5, RZ ;  /* 0x0000000514287c25 */ /* 0x000fe2000f8e00ff */
[----:B------:R-:W-:Y:S02]  /*2a70*/  IADD3 R0, R39, R19, RZ ;  /* 0x0000001327007210 */ /* 0x000fe40007ffe0ff */
[----:B------:R-:W-:Y:S01]  /*2a80*/  IADD3 R4, R43, R21, RZ ;  /* 0x000000152b047210 */ /* 0x000fe20007ffe0ff */
[----:B------:R-:W-:Y:S01]  /*2a90*/  IMAD R3, R3, UR4, RZ ;  /* 0x0000000403037c24 */ /* 0x000fe2000f8e02ff */
[----:B------:R-:W-:Y:S01]  /*2aa0*/  IADD3 R5, R41, R5, RZ ;  /* 0x0000000529057210 */ /* 0x000fe20007ffe0ff */
[----:B------:R-:W-:-:S06]  /*2ab0*/  IMAD R2, R2, UR4, RZ ;  /* 0x0000000402027c24 */ /* 0x000fcc000f8e02ff */
[----:B------:R-:W-:Y:S05]  /*2ac0*/  @!P0 BRA `(.L_x_73) ;  /* 0x0000011000008947 */ /* 0x000fea0003800000 */
[----:B------:R-:W-:Y:S01]  /*2ad0*/  IMAD.MOV.U32 R24, RZ, RZ, R48 ;  /* 0x000000ffff187224 */ /* 0x000fe200078e0030 */
[----:B------:R-:W-:Y:S01]  /*2ae0*/  MOV R19, R49 ;  /* 0x0000003100137202 */ /* 0x000fe20000000f00 */
[----:B------:R-:W-:Y:S01]  /*2af0*/  IMAD.MOV.U32 R28, RZ, RZ, R46 ;  /* 0x000000ffff1c7224 */ /* 0x000fe200078e002e */
[----:B------:R-:W-:Y:S02]  /*2b00*/  MOV R26, 0x2b20 ;  /* 0x00002b20001a7802 */ /* 0x000fe40000000f00 */
[----:B------:R-:W-:Y:S05]  /*2b10*/  CALL.REL.NOINC `($__internal_1_$__cuda_sm20_div_s64) ;  /* 0x000018d000007944 */ /* 0x000fea0003c00000 */
        /* <DEDUP_REMOVED lines=12> */
.L_x_73:
        /* <DEDUP_REMOVED lines=23> */
.L_x_74:
[----:B------:R-:W-:Y:S05]  /*2d50*/  BSYNC B0 ;  /* 0x0000000000007941 */ /* 0x000fea0003800000 */
.L_x_72:
        /* <DEDUP_REMOVED lines=18> */
.L_x_76:
        /* <DEDUP_REMOVED lines=22> */
.L_x_77:
[----:B------:R-:W-:Y:S05]  /*2fe0*/  BSYNC B0 ;  /* 0x0000000000007941 */ /* 0x000fea0003800000 */
.L_x_75:
        /* <DEDUP_REMOVED lines=22> */
.L_x_79:
        /* <DEDUP_REMOVED lines=23> */
.L_x_80:
[----:B------:R-:W-:Y:S05]  /*32c0*/  BSYNC B0 ;  /* 0x0000000000007941 */ /* 0x000fea0003800000 */
.L_x_78:
        /* <DEDUP_REMOVED lines=38> */
.L_x_82:
        /* <DEDUP_REMOVED lines=23> */
.L_x_83:
[----:B------:R-:W-:Y:S05]  /*36a0*/  BSYNC B0 ;  /* 0x0000000000007941 */ /* 0x000fea0003800000 */
.L_x_81:
        /* <DEDUP_REMOVED lines=29> */
.L_x_85:
        /* <DEDUP_REMOVED lines=23> */
.L_x_86:
[----:B------:R-:W-:Y:S05]  /*39f0*/  BSYNC B0 ;  /* 0x0000000000007941 */ /* 0x000fea0003800000 */
.L_x_84:
        /* <DEDUP_REMOVED lines=20> */
.L_x_62:
[----:B------:R-:W-:-:S04]  /*3b40*/  LEA R2, P0, R38, c[0x0][0x200], 0x2 ;  /* 0x0000800026027a11 */ /* 0x000fc800078010ff */
[----:B------:R-:W-:-:S05]  /*3b50*/  LEA.HI.X R3, R38, c[0x0][0x204], R39, 0x2, P0 ;  /* 0x0000810026037a11 */ /* 0x000fca00000f1427 */
[----:B------:R0:W-:Y:S04]  /*3b60*/  STG.E [R2.64], R32 ;  /* 0x0000002002007986 */ /* 0x0001e8000c10190a */
.L_x_61:
[----:B------:R-:W-:Y:S05]  /*3b70*/  BSYNC B1 ;  /* 0x0000000000017941 */ /* 0x000fea0003800000 */
.L_x_60:
[C---:B------:R-:W-:Y:S01]  /*3b80*/  ISETP.GE.OR P0, PT, R36.reuse, c[0x0][0x314], P2 ;  /* 0x0000c50024007a0c */ /* 0x040fe20001706670 */
[----:B0-----:R-:W-:Y:S01]  /*3b90*/  IMAD.MOV.U32 R2, RZ, RZ, c[0x0][0x314] ;  /* 0x0000c500ff027624 */ /* 0x001fe200078e00ff */
[C---:B------:R-:W-:Y:S01]  /*3ba0*/  IADD3 R0, R36.reuse, 0x20, RZ ;  /* 0x0000002024007810 */ /* 0x040fe20007ffe0ff */
[----:B------:R-:W-:Y:S01]  /*3bb0*/  HFMA2.MMA R5, -RZ, RZ, 0, 0 ;  /* 0x00000000ff057435 */ /* 0x000fe200000001ff */
[----:B------:R-:W-:Y:S02]  /*3bc0*/  IMAD.SHL.U32 R36, R36, 0x4, RZ ;  /* 0x0000000424247824 */ /* 0x000fe400078e00ff */
[----:B------:R-:W-:-:S07]  /*3bd0*/  ISETP.GE.OR P2, PT, R0, c[0x0][0x314], P2 ;  /* 0x0000c50000007a0c */ /* 0x000fce0001746670 */
[----:B------:R-:W-:-:S04]  /*3be0*/  @!P0 FADD.FTZ R0, -R32, R33 ;  /* 0x0000002120008221 */ /* 0x000fc80000010100 */
[----:B------:R-:W-:Y:S02]  /*3bf0*/  @!P0 FMUL.FTZ R0, R0, 1.4426950216293334961 ;  /* 0x3fb8aa3b00008820 */ /* 0x000fe40000410000 */
[----:B------:R-:W-:Y:S02]  /*3c00*/  @!P2 FADD.FTZ R32, -R32, R34 ;  /* 0x000000222020a221 */ /* 0x000fe40000010100 */
[----:B------:R-:W0:Y:S02]  /*3c10*/  @!P0 MUFU.EX2 R4, R0 ;  /* 0x0000000000048308 */ /* 0x000e240000000800 */
[----:B------:R-:W-:-:S06]  /*3c20*/  @!P2 FMUL.FTZ R6, R32, 1.4426950216293334961 ;  /* 0x3fb8aa3b2006a820 */ /* 0x000fcc0000410000 */
[----:B------:R-:W1:Y:S01]  /*3c30*/  @!P2 MUFU.EX2 R6, R6 ;  /* 0x000000060006a308 */ /* 0x000e620000000800 */
[----:B0-----:R0:W-:Y:S01]  /*3c40*/  @!P0 STS [R27.X4], R4 ;  /* 0x000000041b008388 */ /* 0x0011e20000004800 */
[----:B------:R-:W-:Y:S02]  /*3c50*/  ISETP.GE.AND P0, PT, R2, 0x1, PT ;  /* 0x000000010200780c */ /* 0x000fe40003f06270 */
[----:B------:R-:W-:Y:S01]  /*3c60*/  CS2R R2, SRZ ;  /* 0x0000000000027805 */ /* 0x000fe2000001ff00 */
[----:B------:R-:W-:Y:S01]  /*3c70*/  MOV R0, RZ ;  /* 0x000000ff00007202 */ /* 0x000fe20000000f00 */
[----:B-1----:R0:W-:Y:S04]  /*3c80*/  @!P2 STS [R27.X4+0x280], R6 ;  /* 0x000280061b00a388 */ /* 0x0021e80000004800 */
        /* <DEDUP_REMOVED lines=19> */
.L_x_90:
[----:B------:R-:W-:Y:S01]  /*3dc0*/  BSSY B0, `(.L_x_88) ;  /* 0x0000007000007945 */ /* 0x000fe20003800000 */
[----:B------:R-:W-:-:S05]  /*3dd0*/  @P2 BRA `(.L_x_89) ;  /* 0x0000005000002947 */ /* 0x000fca0003800000 */
[----:B------:R-:W-:Y:S01]  /*3de0*/  ISETP.GE.AND P0, PT, R36, c[0x0][0x220], PT ;  /* 0x0000880024007a0c */ /* 0x000fe20003f06270 */
[----:B------:R-:W-:Y:S01]  /*3df0*/  CS2R R8, SRZ ;  /* 0x0000000000087805 */ /* 0x000fe2000001ff00 */
[----:B------:R-:W-:Y:S11]  /*3e00*/  CS2R R10, SRZ ;  /* 0x00000000000a7805 */ /* 0x000ff6000001ff00 */
[----:B------:R-:W-:Y:S05]  /*3e10*/  @!P0 MOV R15, R13 ;  /* 0x0000000d000f8202 */ /* 0x000fea0000000f00 */
[----:B------:R0:W5:Y:S02]  /*3e20*/  @!P0 LDG.E.128 R8, [R14.64] ;  /* 0x0000000a0e088981 */ /* 0x000164000c1e1d00 */
.L_x_89:
[----:B------:R-:W-:Y:S05]  /*3e30*/  BSYNC B0 ;  /* 0x0000000000007941 */ /* 0x000fea0003800000 */
.L_x_88:
        /* <DEDUP_REMOVED lines=11> */
.L_x_87:
        /* <DEDUP_REMOVED lines=80> */
        .weak           $__internal_1_$__cuda_sm20_div_s64
        .type           $__internal_1_$__cuda_sm20_div_s64,@function
        .size           $__internal_1_$__cuda_sm20_div_s64,(.L_x_8161 - $__internal_1_$__cuda_sm20_div_s64)
$__internal_1_$__cuda_sm20_div_s64:
        /* <DEDUP_REMOVED lines=33> */
[----:B------:R-:W-:Y:S02]  /*4600*/  IMAD.X R24, RZ, RZ, ~R19, P0 ;  /* 0x000000ffff187224 */ /* 0x000fe400000e0e13 */
[----:B------:R-:W-:-:S04]  /*4610*/  IMAD.HI.U32 R31, P5, R23, R22, R30 ;  /* 0x00000016171f7227 */ /* 0x000fc800078a001e */
[CC--:B------:R-:W-:Y:S02]  /*4620*/  IMAD R22, R23.reuse, R20.reuse, RZ ;  /* 0x0000001417167224 */ /* 0x0c0fe400078e02ff */
[----:B------:R-:W-:-:S03]  /*4630*/  IMAD.HI.U32 R20, R23, R20, RZ ;  /* 0x0000001417147227 */ /* 0x000fc600078e00ff */
[----:B------:R-:W-:Y:S01]  /*4640*/  IADD3 R22, P4, R22, R31, RZ ;  /* 0x0000001f16167210 */ /* 0x000fe20007f9e0ff */
[----:B------:R-:W-:Y:S01]  /*4650*/  IMAD.X R23, R20, 0x1, R23, P6 ;  /* 0x0000000114177824 */ /* 0x000fe200030e0617 */
[----:B------:R-:W-:Y:S01]  /*4660*/  SEL R20, R24, R19, !P1 ;  /* 0x0000001318147207 */ /* 0x000fe20004800000 */
[----:B------:R-:W-:Y:S02]  /*4670*/  IMAD.MOV.U32 R31, RZ, RZ, RZ ;  /* 0x000000ffff1f7224 */ /* 0x000fe400078e00ff */
[----:B------:R-:W-:Y:S01]  /*4680*/  IMAD.HI.U32 R30, R22, R21, RZ ;  /* 0x00000015161e7227 */ /* 0x000fe200078e00ff */
[----:B------:R-:W-:-:S05]  /*4690*/  IADD3.X R23, RZ, RZ, R23, P4, P5 ;  /* 0x000000ffff177210 */ /* 0x000fca00027ea417 */
        /* <DEDUP_REMOVED lines=10> */
[CC--:B------:R-:W-:Y:S01]  /*4740*/  ISETP.GE.U32.AND P4, PT, R21.reuse, R44.reuse, PT ;  /* 0x0000002c1500720c */ /* 0x0c0fe20003f86070 */
[-C--:B------:R-:W-:Y:S01]  /*4750*/  IMAD R23, R30, R44.reuse, R23 ;  /* 0x0000002c1e177224 */ /* 0x080fe200078e0217 */
[----:B------:R-:W-:-:S03]  /*4760*/  IADD3 R22, P1, R21, -R44, RZ ;  /* 0x8000002c15167210 */ /* 0x000fc60007f3e0ff */
[----:B------:R-:W-:Y:S01]  /*4770*/  IMAD.X R20, R20, 0x1, ~R23, P0 ;  /* 0x0000000114147824 */ /* 0x000fe200000e0e17 */
[----:B------:R-:W-:-:S03]  /*4780*/  IADD3 R24, P0, R31, 0x1, RZ ;  /* 0x000000011f187810 */ /* 0x000fc60007f1e0ff */
[C---:B------:R-:W-:Y:S01]  /*4790*/  IMAD.X R23, R20.reuse, 0x1, ~R45, P1 ;  /* 0x0000000114177824 */ /* 0x040fe200008e0e2d */
[----:B------:R-:W-:-:S04]  /*47a0*/  ISETP.GE.U32.AND.EX P4, PT, R20, R45, PT, P4 ;  /* 0x0000002d1400720c */ /* 0x000fc80003f86140 */
[----:B------:R-:W-:Y:S01]  /*47b0*/  SEL R22, R22, R21, P4 ;  /* 0x0000001516167207 */ /* 0x000fe20002000000 */
[----:B------:R-:W-:Y:S01]  /*47c0*/  IMAD.X R21, RZ, RZ, R30, P0 ;  /* 0x000000ffff157224 */ /* 0x000fe200000e061e */
[----:B------:R-:W-:Y:S02]  /*47d0*/  SEL R24, R24, R31, P4 ;  /* 0x0000001f18187207 */ /* 0x000fe40002000000 */
[----:B------:R-:W-:Y:S02]  /*47e0*/  SEL R23, R23, R20, P4 ;  /* 0x0000001417177207 */ /* 0x000fe40002000000 */
[----:B------:R-:W-:Y:S02]  /*47f0*/  ISETP.GE.U32.AND P0, PT, R22, R44, PT ;  /* 0x0000002c1600720c */ /* 0x000fe40003f06070 */
[----:B------:R-:W-:Y:S02]  /*4800*/  SEL R21, R21, R30, P4 ;  /* 0x0000001e15157207 */ /* 0x000fe40002000000 */
[----:B------:R-:W-:-:S02]  /*4810*/  IADD3 R31, P1, R24, 0x1, RZ ;  /* 0x00000001181f7810 */ /* 0x000fc40007f3e0ff */
[----:B------:R-:W-:Y:S01]  /*4820*/  ISETP.GE.U32.AND.EX P0, PT, R23, R45, PT, P0 ;  /* 0x0000002d1700720c */ /* 0x000fe20003f06100 */
[----:B------:R-:W-:Y:S01]  /*4830*/  IMAD.MOV.U32 R23, RZ, RZ, 0x0 ;  /* 0x00000000ff177424 */ /* 0x000fe200078e00ff */
[-C--:B------:R-:W-:Y:S02]  /*4840*/  IADD3.X R20, RZ, R21.reuse, RZ, P1, !PT ;  /* 0x00000015ff147210 */ /* 0x080fe40000ffe4ff */
[----:B------:R-:W-:Y:S02]  /*4850*/  SEL R31, R31, R24, P0 ;  /* 0x000000181f1f7207 */ /* 0x000fe40000000000 */
[----:B------:R-:W-:Y:S02]  /*4860*/  SEL R21, R20, R21, P0 ;  /* 0x0000001514157207 */ /* 0x000fe40000000000 */
[----:B------:R-:W-:Y:S02]  /*4870*/  LOP3.LUT R22, R25, R19, RZ, 0x3c, !PT ;  /* 0x0000001319167212 */ /* 0x000fe400078e3cff */
[----:B------:R-:W-:-:S02]  /*4880*/  IADD3 R20, P1, RZ, -R31, RZ ;  /* 0x8000001fff147210 */ /* 0x000fc40007f3e0ff */
[----:B------:R-:W-:Y:S02]  /*4890*/  ISETP.GE.AND P4, PT, R22, RZ, PT ;  /* 0x000000ff1600720c */ /* 0x000fe40003f86270 */
[----:B------:R-:W-:Y:S01]  /*48a0*/  ISETP.NE.U32.AND P0, PT, R28, RZ, PT ;  /* 0x000000ff1c00720c */ /* 0x000fe20003f05070 */
[----:B------:R-:W-:Y:S01]  /*48b0*/  IMAD.X R22, RZ, RZ, ~R21, P1 ;  /* 0x000000ffff167224 */ /* 0x000fe200008e0e15 */
[----:B------:R-:W-:Y:S02]  /*48c0*/  SEL R20, R20, R31, !P4 ;  /* 0x0000001f14147207 */ /* 0x000fe40006000000 */
[----:B------:R-:W-:Y:S02]  /*48d0*/  ISETP.NE.AND.EX P0, PT, R25, RZ, PT, P0 ;  /* 0x000000ff1900720c */ /* 0x000fe40003f05300 */
[----:B------:R-:W-:Y:S02]  /*48e0*/  SEL R22, R22, R21, !P4 ;  /* 0x0000001516167207 */ /* 0x000fe40006000000 */
[----:B------:R-:W-:-:S02]  /*48f0*/  SEL R20, R20, 0xffffffff, P0 ;  /* 0xffffffff14147807 */ /* 0x000fc40000000000 */
[----:B------:R-:W-:Y:S01]  /*4900*/  SEL R21, R22, 0xffffffff, P0 ;  /* 0xffffffff16157807 */ /* 0x000fe20000000000 */
[----:B------:R-:W-:-:S04]  /*4910*/  IMAD.MOV.U32 R22, RZ, RZ, R26 ;  /* 0x000000ffff167224 */ /* 0x000fc800078e001a */
[----:B------:R-:W-:Y:S05]  /*4920*/  RET.REL.NODEC R22 `(_ZN5flash32flash_fwd_splitkv_combine_kernelI23Flash_fwd_kernel_traitsILi128ELi64ELi128ELi4ELb0ELb0EN7cutlass6half_tE19Flash_kernel_traitsILi128ELi64ELi128ELi4ES3_EELi4ELi6ELb0EEEvNS_16Flash_fwd_paramsE) ;  /* 0xffffb6d016007950 */ /* 0x000fea0003c3ffff */
.L_x_91:
        /* <DEDUP_REMOVED lines=13> */
.L_x_8161:


//--------------------- .text._ZN5flash32flash_fwd_splitkv_combine_kernelI23Flash_fwd_kernel_traitsILi128ELi64ELi128ELi4ELb0ELb0EN7cutlass6half_tE19Flash_kernel_traitsILi128ELi64ELi128ELi4ES3_EELi4ELi5ELb0EEEvNS_16Flash_fwd_paramsE --------------------------
	.section	.text._ZN5flash32flash_fwd_splitkv_combine_kernelI23Flash_fwd_kernel_traitsILi128ELi64ELi128ELi4ELb0ELb0EN7cutlass6half_tE19Flash_kernel_traitsILi128ELi64ELi128ELi4ES3_EELi4ELi5ELb0EEEvNS_16Flash_fwd_paramsE,"ax",@progbits
	.sectioninfo	@"SHI_REGISTERS=52"
	.align	128
        .global         _ZN5flash32flash_fwd_splitkv_combine_kernelI23Flash_fwd_kernel_traitsILi128ELi64ELi128ELi4ELb0ELb0EN7cutlass6half_tE19Flash_kernel_traitsILi128ELi64ELi128ELi4ES3_EELi4ELi5ELb0EEEvNS_16Flash_fwd_paramsE
        .type           _ZN5flash32flash_fwd_splitkv_combine_kernelI23Flash_fwd_kernel_traitsILi128ELi64ELi128ELi4ELb0ELb0EN7cutlass6half_tE19Flash_kernel_traitsILi128ELi64ELi128ELi4ES3_EELi4ELi5ELb0EEEvNS_16Flash_fwd_paramsE,@function
        .size           _ZN5flash32flash_fwd_splitkv_combine_kernelI23Flash_fwd_kernel_traitsILi128ELi64ELi128ELi4ELb0ELb0EN7cutlass6half_tE19Flash_kernel_traitsILi128ELi64ELi128ELi4ES3_EELi4ELi5ELb0EEEvNS_16Flash_fwd_paramsE,(.L_x_8162 - _ZN5flash32flash_fwd_splitkv_combine_kernelI23Flash_fwd_kernel_traitsILi128ELi64ELi128ELi4ELb0ELb0EN7cutlass6half_tE19Flash_kernel_traitsILi128ELi64ELi128ELi4ES3_EELi4ELi5ELb0EEEvNS_16Flash_fwd_paramsE)
        .other          _ZN5flash32flash_fwd_splitkv_combine_kernelI23Flash_fwd_kernel_traitsILi128ELi64ELi128ELi4ELb0ELb0EN7cutlass6half_tE19Flash_kernel_traitsILi128ELi64ELi128ELi4ES3_EELi4ELi5ELb0EEEvNS_16Flash_fwd_paramsE,@"STO_CUDA_ENTRY STV_DEFAULT"
_ZN5flash32flash_fwd_splitkv_combine_kernelI23Flash_fwd_kernel_traitsILi128ELi64ELi128ELi4ELb0ELb0EN7cutlass6half_tE19Flash_kernel_traitsILi128ELi64ELi128ELi4ES3_EELi4ELi5ELb0EEEvNS_16Flash_fwd_paramsE:
.text._ZN5flash32flash_fwd_splitkv_combine_kernelI23Flash_fwd_kernel_traitsILi128ELi64ELi128ELi4ELb0ELb0EN7cutlass6half_tE19Flash_kernel_traitsILi128ELi64ELi128ELi4ES3_EELi4ELi5ELb0EEEvNS_16Flash_fwd_paramsE:
        /* <DEDUP_REMOVED lines=23> */
[----:B------:R-:W-:Y:S05]  /*0170*/  CALL.REL.NOINC `($__internal_2_$__cuda_sm20_div_s64) ;  /* 0x000041d000007944 */ /* 0x000fea0003c00000 */
[----:B------:R-:W-:Y:S05]  /*0180*/  BRA `(.L_x_93) ;  /* 0x0000013000007947 */ /* 0x000fea0003800000 */
.L_x_92:
[----:B------:R-:W0:Y:S01]  /*0190*/  I2F.U32.RP R4, R30 ;  /* 0x0000001e00047306 */ /* 0x000e220000209000 */
[----:B------:R-:W-:Y:S01]  /*01a0*/  IMAD.MOV.U32 R8, RZ, RZ, RZ ;  /* 0x000000ffff087224 */ /* 0x000fe200078e00ff */
[----:B------:R-:W-:Y:S01]  /*01b0*/  ISETP.NE.U32.AND P0, PT, R30, RZ, PT ;  /* 0x000000ff1e00720c */ /* 0x000fe20003f05070 */
[----:B------:R-:W-:-:S05]  /*01c0*/  HFMA2.MMA R21, -RZ, RZ, 0, 0 ;  /* 0x00000000ff157435 */ /* 0x000fca00000001ff */
        /* <DEDUP_REMOVED lines=15> */
.L_x_93:
        /* <DEDUP_REMOVED lines=9> */
[----:B------:R-:W-:Y:S01]  /*0350*/  MOV R17, R21 ;  /* 0x0000001500117202 */ /* 0x000fe20000000f00 */
[----:B------:R-:W-:Y:S01]  /*0360*/  IMAD.MOV.U32 R24, RZ, RZ, R3 ;  /* 0x000000ffff187224 */ /* 0x000fe200078e0003 */
[----:B------:R-:W-:Y:S02]  /*0370*/  MOV R22, 0x390 ;  /* 0x0000039000167802 */ /* 0x000fe40000000f00 */
[----:B------:R-:W-:Y:S05]  /*0380*/  CALL.REL.NOINC `($__internal_2_$__cuda_sm20_div_s64) ;  /* 0x00003fc000007944 */ /* 0x000fea0003c00000 */
[----:B------:R-:W-:Y:S02]  /*0390*/  MOV R28, R20 ;  /* 0x00000014001c7202 */ /* 0x000fe40000000f00 */
[----:B------:R-:W-:Y:S01]  /*03a0*/  MOV R29, R21 ;  /* 0x00000015001d7202 */ /* 0x000fe20000000f00 */
[----:B------:R-:W-:Y:S05]  /*03b0*/  BRA `(.L_x_96) ;  /* 0x0000013000007947 */ /* 0x000fea0003800000 */
.L_x_95:
        /* <DEDUP_REMOVED lines=19> */
.L_x_96:
[----:B------:R-:W-:Y:S05]  /*04f0*/  BSYNC B0 ;  /* 0x0000000000007941 */ /* 0x000fea0003800000 */
.L_x_94:
        /* <DEDUP_REMOVED lines=13> */
[----:B------:R-:W-:-:S04]  /*05d0*/  IMAD.HI.U32 R11, R11, R6, R10 ;  /* 0x000000060b0b7227 */ /* 0x000fc800078e000a */
[----:B------:R-:W-:-:S04]  /*05e0*/  IMAD.MOV.U32 R6, RZ, RZ, R4 ;  /* 0x000000ffff067224 */ /* 0x000fc800078e0004 */
        /* <DEDUP_REMOVED lines=8> */
[----:B------:R-:W-:-:S04]  /*0670*/  LOP3.LUT R4, R2, R9, RZ, 0x3c, !PT ;  /* 0x0000000902047212 */ /* 0x000fc800078e3cff */
[----:B------:R-:W-:-:S07]  /*0680*/  ISETP.GE.AND P0, PT, R4, RZ, PT ;  /* 0x000000ff0400720c */ /* 0x000fce0003f06270 */
[----:B------:R-:W-:-:S06]  /*0690*/  @P2 IADD3 R8, R8, 0x1, RZ ;  /* 0x0000000108082810 */ /* 0x000fcc0007ffe0ff */
[----:B------:R-:W-:Y:S01]  /*06a0*/  @!P0 IMAD.MOV R8, RZ, RZ, -R8 ;  /* 0x000000ffff088224 */ /* 0x000fe200078e0a08 */
[----:B------:R-:W-:-:S04]  /*06b0*/  @!P1 LOP3.LUT R8, RZ, R9, RZ, 0x33, !PT ;  /* 0x00000009ff089212 */ /* 0x000fc800078e33ff */
[----:B------:R-:W-:Y:S02]  /*06c0*/  ISETP.LT.U32.AND P0, PT, R3, R8, PT ;  /* 0x000000080300720c */ /* 0x000fe40003f01070 */
[----:B------:R-:W-:-:S04]  /*06d0*/  SHF.R.S32.HI R4, RZ, 0x1f, R8 ;  /* 0x0000001fff047819 */ /* 0x000fc80000011408 */
[----:B------:R-:W-:-:S04]  /*06e0*/  ISETP.LT.AND.EX P0, PT, R23, R4, PT, P0 ;  /* 0x000000041700720c */ /* 0x000fc80003f01300 */
[----:B------:R-:W-:Y:S02]  /*06f0*/  SEL R15, R23, R4, P0 ;  /* 0x00000004170f7207 */ /* 0x000fe40000000000 */
        /* <DEDUP_REMOVED lines=11> */
.L_x_98:
        /* <DEDUP_REMOVED lines=19> */
.L_x_99:
[----:B------:R-:W-:Y:S05]  /*08e0*/  BSYNC B0 ;  /* 0x0000000000007941 */ /* 0x000fea0003800000 */
.L_x_97:
[----:B------:R-:W-:Y:S01]  /*08f0*/  IABS R6, c[0x0][0x214] ;  /* 0x0000850000067a13 */ /* 0x000fe20000000000 */
[----:B------:R-:W-:Y:S01]  /*0900*/  IMAD.MOV.U32 R8, RZ, RZ, RZ ;  /* 0x000000ffff087224 */ /* 0x000fe200078e00ff */
[----:B------:R-:W-:Y:S01]  /*0910*/  ULDC UR4, c[0x0][0x214] ;  /* 0x0000850000047ab9 */ /* 0x000fe20000000800 */
[----:B------:R-:W-:Y:S01]  /*0920*/  BSSY B0, `(.L_x_100) ;  /* 0x000005d000007945 */ /* 0x000fe20003800000 */
[----:B------:R-:W0:Y:S01]  /*0930*/  I2F.RP R11, R6 ;  /* 0x00000006000b7306 */ /* 0x000e220000209400 */
[----:B------:R-:W-:Y:S02]  /*0940*/  UISETP.LT.AND UP0, UPT, URZ, UR4, UPT ;  /* 0x000000043f00728c */ /* 0x000fe4000bf01270 */
[----:B------:R-:W-:Y:S02]  /*0950*/  USHF.R.S32.HI UR5, URZ, 0x1f, UR4 ;  /* 0x0000001f3f057899 */ /* 0x000fe40008011404 */
[----:B------:R-:W-:-:S07]  /*0960*/  ULEA.HI.SX32 UR4, UR4, 0x1, 0x1 ;  /* 0x0000000104047891 */ /* 0x000fce000f8f0a3f */
[----:B------:R-:W-:Y:S01]  /*0970*/  @!UP0 UIADD3 UR4, UR5, URZ, URZ ;  /* 0x0000003f05048290 */ /* 0x000fe2000fffe03f */
[----:B0-----:R-:W0:Y:S02]  /*0980*/  MUFU.RCP R10, R11 ;  /* 0x0000000b000a7308 */ /* 0x001e240000001000 */
[----:B0-----:R-:W-:-:S06]  /*0990*/  IADD3 R10, R10, 0xffffffe, RZ ;  /* 0x0ffffffe0a0a7810 */ /* 0x001fcc0007ffe0ff */
[----:B------:R-:W0:Y:S02]  /*09a0*/  F2I.FTZ.U32.TRUNC.NTZ R9, R10 ;  /* 0x0000000a00097305 */ /* 0x000e24000021f000 */
[----:B0-----:R-:W-:-:S04]  /*09b0*/  IMAD.MOV R3, RZ, RZ, -R9 ;  /* 0x000000ffff037224 */ /* 0x001fc800078e0a09 */
[----:B------:R-:W-:Y:S01]  /*09c0*/  IMAD R4, R3, R6, RZ ;  /* 0x0000000603047224 */ /* 0x000fe200078e02ff */
[----:B------:R-:W-:Y:S02]  /*09d0*/  IABS R3, R2 ;  /* 0x0000000200037213 */ /* 0x000fe40000000000 */
[----:B------:R-:W-:Y:S01]  /*09e0*/  LOP3.LUT R2, R2, c[0x0][0x214], RZ, 0x3c, !PT ;  /* 0x0000850002027a12 */ /* 0x000fe200078e3cff */
[----:B------:R-:W-:-:S03]  /*09f0*/  IMAD.HI.U32 R9, R9, R4, R8 ;  /* 0x0000000409097227 */ /* 0x000fc600078e0008 */
[----:B------:R-:W-:Y:S01]  /*0a00*/  ISETP.GE.AND P2, PT, R2, RZ, PT ;  /* 0x000000ff0200720c */ /* 0x000fe20003f46270 */
        /* <DEDUP_REMOVED lines=8> */
[----:B------:R-:W-:Y:S01]  /*0a90*/  ISETP.GE.U32.AND P0, PT, R3, R6, PT ;  /* 0x000000060300720c */ /* 0x000fe20003f06070 */
[----:B------:R-:W-:-:S05]  /*0aa0*/  IMAD.MOV.U32 R3, RZ, RZ, c[0x0][0x1c0] ;  /* 0x00007000ff037624 */ /* 0x000fca00078e00ff */
[C---:B------:R-:W-:Y:S01]  /*0ab0*/  IADD3 R6, R3.reuse, -0x1, RZ ;  /* 0xffffffff03067810 */ /* 0x040fe20007ffe0ff */
[----:B------:R-:W-:-:S06]  /*0ac0*/  IMAD R3, R3, c[0x0][0x214], RZ ;  /* 0x0000850003037a24 */ /* 0x000fcc00078e02ff */
        /* <DEDUP_REMOVED lines=8> */
[----:B------:R-:W-:-:S03]  /*0b50*/  IMAD.MOV R8, RZ, RZ, -R8 ;  /* 0x000000ffff087224 */ /* 0x000fc600078e0a08 */
[----:B------:R-:W-:Y:S02]  /*0b60*/  IABS R9, R4 ;  /* 0x0000000400097213 */ /* 0x000fe40000000000 */
        /* <DEDUP_REMOVED lines=8> */
[----:B------:R-:W-:-:S05]  /*0bf0*/  IMAD R8, R10, R8, R9 ;  /* 0x000000080a087224 */ /* 0x000fca00078e0209 */
[----:B------:R-:W-:-:S13]  /*0c00*/  ISETP.GT.U32.AND P1, PT, R11, R8, PT ;  /* 0x000000080b00720c */ /* 0x000fda0003f24070 */
[----:B------:R-:W-:Y:S01]  /*0c10*/  @!P1 IMAD.IADD R8, R8, 0x1, -R11 ;  /* 0x0000000108089824 */ /* 0x000fe200078e0a0b */
[----:B------:R-:W-:Y:S02]  /*0c20*/  @!P1 IADD3 R10, R10, 0x1, RZ ;  /* 0x000000010a0a9810 */ /* 0x000fe40007ffe0ff */
[----:B------:R-:W-:Y:S02]  /*0c30*/  ISETP.NE.AND P1, PT, R2, RZ, PT ;  /* 0x000000ff0200720c */ /* 0x000fe40003f25270 */
[-C--:B------:R-:W-:Y:S02]  /*0c40*/  ISETP.GE.U32.AND P2, PT, R8, R11.reuse, PT ;  /* 0x0000000b0800720c */ /* 0x080fe40003f46070 */
[----:B------:R-:W-:-:S04]  /*0c50*/  LOP3.LUT R8, R4, R11, RZ, 0x3c, !PT ;  /* 0x0000000b04087212 */ /* 0x000fc800078e3cff */
[----:B------:R-:W-:-:S07]  /*0c60*/  ISETP.GE.AND P0, PT, R8, RZ, PT ;  /* 0x000000ff0800720c */ /* 0x000fce0003f06270 */
[----:B------:R-:W-:-:S05]  /*0c70*/  @P2 IADD3 R10, R10, 0x1, RZ ;  /* 0x000000010a0a2810 */ /* 0x000fca0007ffe0ff */
[----:B------:R-:W-:-:S04]  /*0c80*/  IMAD.MOV.U32 R9, RZ, RZ, R10 ;  /* 0x000000ffff097224 */ /* 0x000fc800078e000a */
        /* <DEDUP_REMOVED lines=16> */
[----:B------:R-:W-:Y:S02]  /*0d90*/  MOV R32, R20 ;  /* 0x0000001400207202 */ /* 0x000fe40000000f00 */
[----:B------:R-:W-:Y:S01]  /*0da0*/  MOV R33, R21 ;  /* 0x0000001500217202 */ /* 0x000fe20000000f00 */
[----:B------:R-:W-:Y:S05]  /*0db0*/  BRA `(.L_x_102) ;  /* 0x0000013000007947 */ /* 0x000fea0003800000 */
.L_x_101:
        /* <DEDUP_REMOVED lines=19> */
.L_x_102:
[----:B------:R-:W-:Y:S05]  /*0ef0*/  BSYNC B0 ;  /* 0x0000000000007941 */ /* 0x000fea0003800000 */
.L_x_100:
[-C--:B------:R-:W-:Y:S01]  /*0f00*/  IABS R17, R3.reuse ;  /* 0x0000000300117213 */ /* 0x080fe20000000000 */
[----:B------:R-:W-:Y:S01]  /*0f10*/  BSSY B0, `(.L_x_103) ;  /* 0x000003c000007945 */ /* 0x000fe20003800000 */
[----:B------:R-:W-:Y:S02]  /*0f20*/  IABS R9, R3 ;  /* 0x0000000300097213 */ /* 0x000fe40000000000 */
[----:B------:R-:W0:Y:S01]  /*0f30*/  I2F.RP R12, R17 ;  /* 0x00000011000c7306 */ /* 0x000e220000209400 */
[----:B------:R-:W-:Y:S02]  /*0f40*/  IADD3 R8, R17, UR6, RZ ;  /* 0x0000000611087c10 */ /* 0x000fe4000fffe0ff */
        /* <DEDUP_REMOVED lines=37> */
.L_x_104:
        /* <DEDUP_REMOVED lines=19> */
.L_x_105:
[----:B------:R-:W-:Y:S05]  /*12d0*/  BSYNC B0 ;  /* 0x0000000000007941 */ /* 0x000fea0003800000 */
.L_x_103:
[----:B------:R-:W-:Y:S01]  /*12e0*/  IABS R17, c[0x0][0x214] ;  /* 0x0000850000117a13 */ /* 0x000fe20000000000 */
[----:B------:R-:W-:Y:S01]  /*12f0*/  IMAD.MOV.U32 R18, RZ, RZ, RZ ;  /* 0x000000ffff127224 */ /* 0x000fe200078e00ff */
[----:B------:R-:W-:Y:S01]  /*1300*/  ISETP.GT.AND P3, PT, R3, RZ, PT ;  /* 0x000000ff0300720c */ /* 0x000fe20003f64270 */
[----:B------:R-:W-:Y:S01]  /*1310*/  ULDC.U8 UR4, c[0x0][0x329] ;  /* 0x0000ca4000047ab9 */ /* 0x000fe20000000000 */
[----:B------:R-:W0:Y:S01]  /*1320*/  I2F.RP R22, R17 ;  /* 0x0000001100167306 */ /* 0x000e220000209400 */
[----:B------:R-:W-:Y:S01]  /*1330*/  IABS R24, R4 ;  /* 0x0000000400187213 */ /* 0x000fe20000000000 */
[----:B------:R-:W-:Y:S01]  /*1340*/  ULDC.64 UR10, c[0x0][0x118] ;  /* 0x00004600000a7ab9 */ /* 0x000fe20000000a00 */
[----:B------:R-:W-:Y:S01]  /*1350*/  LOP3.LUT R4, R4, c[0x0][0x1c0], RZ, 0x3c, !PT ;  /* 0x0000700004047a12 */ /* 0x000fe200078e3cff */
[----:B------:R-:W-:Y:S04]  /*1360*/  BSSY B0, `(.L_x_106) ;  /* 0x000007b000007945 */ /* 0x000fe80003800000 */
        /* <DEDUP_REMOVED lines=8> */
[----:B------:R-:W-:Y:S02]  /*13f0*/  ISETP.GE.AND P1, PT, R8, RZ, PT ;  /* 0x000000ff0800720c */ /* 0x000fe40003f26270 */
[----:B------:R-:W-:Y:S01]  /*1400*/  SHF.R.S32.HI R8, RZ, 0x1f, R3 ;  /* 0x0000001fff087819 */ /* 0x000fe20000011403 */
[----:B------:R-:W-:Y:S01]  /*1410*/  IMAD.HI.U32 R18, R10, R9, RZ ;  /* 0x000000090a127227 */ /* 0x000fe200078e00ff */
[----:B------:R-:W-:-:S03]  /*1420*/  LEA.HI.SX32 R3, R3, 0x1, 0x1 ;  /* 0x0000000103037811 */ /* 0x000fc600078f0aff */
[----:B------:R-:W-:Y:S02]  /*1430*/  IMAD.MOV R10, RZ, RZ, -R18 ;  /* 0x000000ffff0a7224 */ /* 0x000fe400078e0a12 */
[----:B------:R-:W-:Y:S01]  /*1440*/  @!P3 IMAD.MOV R3, RZ, RZ, R8 ;  /* 0x000000ffff03b224 */ /* 0x000fe200078e0208 */
[----:B------:R-:W-:Y:S01]  /*1450*/  IABS R8, c[0x0][0x1c0] ;  /* 0x0000700000087a13 */ /* 0x000fe20000000000 */
[----:B------:R-:W-:-:S05]  /*1460*/  IMAD R10, R17, R10, R9 ;  /* 0x0000000a110a7224 */ /* 0x000fca00078e0209 */
[----:B------:R-:W-:-:S13]  /*1470*/  ISETP.GT.U32.AND P0, PT, R17, R10, PT ;  /* 0x0000000a1100720c */ /* 0x000fda0003f04070 */
[----:B------:R-:W-:Y:S01]  /*1480*/  @!P0 IMAD.IADD R10, R10, 0x1, -R17 ;  /* 0x000000010a0a8824 */ /* 0x000fe200078e0a11 */
[----:B------:R-:W-:Y:S02]  /*1490*/  @!P0 IADD3 R18, R18, 0x1, RZ ;  /* 0x0000000112128810 */ /* 0x000fe40007ffe0ff */
[----:B------:R-:W-:Y:S02]  /*14a0*/  ISETP.NE.AND P0, PT, RZ, c[0x0][0x214], PT ;  /* 0x00008500ff007a0c */ /* 0x000fe40003f05270 */
[----:B------:R-:W-:Y:S02]  /*14b0*/  ISETP.GE.U32.AND P2, PT, R10, R17, PT ;  /* 0x000000110a00720c */ /* 0x000fe40003f46070 */
[----:B------:R-:W0:Y:S11]  /*14c0*/  I2F.U32.RP R17, R8 ;  /* 0x0000000800117306 */ /* 0x000e360000209000 */
[----:B------:R-:W-:-:S05]  /*14d0*/  @P2 IADD3 R18, R18, 0x1, RZ ;  /* 0x0000000112122810 */ /* 0x000fca0007ffe0ff */
[----:B------:R-:W-:Y:S01]  /*14e0*/  @!P1 IMAD.MOV R18, RZ, RZ, -R18 ;  /* 0x000000ffff129224 */ /* 0x000fe200078e0a12 */
[----:B------:R-:W-:Y:S01]  /*14f0*/  @!P0 LOP3.LUT R18, RZ, c[0x0][0x214], RZ, 0x33, !PT ;  /* 0x00008500ff128a12 */ /* 0x000fe200078e33ff */
[----:B0-----:R-:W0:Y:S04]  /*1500*/  MUFU.RCP R26, R17 ;  /* 0x00000011001a7308 */ /* 0x001e280000001000 */
[----:B------:R-:W-:-:S05]  /*1510*/  IMAD R3, R3, R18, RZ ;  /* 0x0000001203037224 */ /* 0x000fca00078e02ff */
[----:B------:R-:W-:-:S04]  /*1520*/  IABS R9, R3 ;  /* 0x0000000300097213 */ /* 0x000fc80000000000 */
[----:B------:R-:W1:Y:S01]  /*1530*/  I2F.RP R22, R9 ;  /* 0x0000000900167306 */ /* 0x000e620000209400 */
[----:B------:R-:W-:Y:S01]  /*1540*/  IMAD.IADD R6, R6, 0x1, R9 ;  /* 0x0000000106067824 */ /* 0x000fe200078e0209 */
[----:B0-----:R-:W-:-:S06]  /*1550*/  IADD3 R26, R26, 0xffffffe, RZ ;  /* 0x0ffffffe1a1a7810 */ /* 0x001fcc0007ffe0ff */
[----:B------:R-:W0:Y:S08]  /*1560*/  F2I.FTZ.U32.TRUNC.NTZ R27, R26 ;  /* 0x0000001a001b7305 */ /* 0x000e30000021f000 */
[----:B-1----:R-:W1:Y:S01]  /*1570*/  MUFU.RCP R10, R22 ;  /* 0x00000016000a7308 */ /* 0x002e620000001000 */
[----:B0-----:R-:W-:Y:S02]  /*1580*/  IMAD.MOV R25, RZ, RZ, -R27 ;  /* 0x000000ffff197224 */ /* 0x001fe400078e0a1b */
[----:B------:R-:W-:-:S02]  /*1590*/  IMAD.MOV.U32 R26, RZ, RZ, RZ ;  /* 0x000000ffff1a7224 */ /* 0x000fc400078e00ff */
[----:B------:R-:W-:Y:S01]  /*15a0*/  IMAD R25, R25, R8, RZ ;  /* 0x0000000819197224 */ /* 0x000fe200078e02ff */
[----:B-1----:R-:W-:-:S03]  /*15b0*/  IADD3 R18, R10, 0xffffffe, RZ ;  /* 0x0ffffffe0a127810 */ /* 0x002fc60007ffe0ff */
[----:B------:R-:W-:Y:S01]  /*15c0*/  IMAD.HI.U32 R25, R27, R25, R26 ;  /* 0x000000191b197227 */ /* 0x000fe200078e001a */
[----:B------:R-:W-:Y:S01]  /*15d0*/  IABS R22, R6 ;  /* 0x0000000600167213 */ /* 0x000fe20000000000 */
[----:B------:R-:W0:Y:S01]  /*15e0*/  F2I.FTZ.U32.TRUNC.NTZ R19, R18 ;  /* 0x0000001200137305 */ /* 0x000e22000021f000 */
[----:B------:R-:W-:Y:S01]  /*15f0*/  LEA.HI.SX32 R27, R2, 0x1, 0x1 ;  /* 0x00000001021b7811 */ /* 0x000fe200078f0aff */
[----:B0-----:R-:W-:Y:S02]  /*1600*/  IMAD.MOV R10, RZ, RZ, -R19 ;  /* 0x000000ffff0a7224 */ /* 0x001fe400078e0a13 */
[----:B------:R-:W-:Y:S02]  /*1610*/  IMAD.MOV.U32 R18, RZ, RZ, RZ ;  /* 0x000000ffff127224 */ /* 0x000fe400078e00ff */
[----:B------:R-:W-:Y:S02]  /*1620*/  IMAD R23, R10, R9, RZ ;  /* 0x000000090a177224 */ /* 0x000fe400078e02ff */
[----:B------:R-:W-:-:S04]  /*1630*/  IMAD.HI.U32 R10, R25, R24, RZ ;  /* 0x00000018190a7227 */ /* 0x000fc800078e00ff */
[----:B------:R-:W-:Y:S01]  /*1640*/  IMAD.HI.U32 R23, R19, R23, R18 ;  /* 0x0000001713177227 */ /* 0x000fe200078e0012 */
[----:B------:R-:W-:Y:S02]  /*1650*/  IABS R19, c[0x0][0x1c0] ;  /* 0x0000700000137a13 */ /* 0x000fe40000000000 */
[----:B------:R-:W-:Y:S01]  /*1660*/  IABS R18, R3 ;  /* 0x0000000300127213 */ /* 0x000fe20000000000 */
[----:B------:R-:W-:-:S04]  /*1670*/  IMAD.HI.U32 R25, R25, R22, RZ ;  /* 0x0000001619197227 */ /* 0x000fc800078e00ff */
[----:B------:R-:W-:Y:S02]  /*1680*/  IMAD.MOV R19, RZ, RZ, -R19 ;  /* 0x000000ffff137224 */ /* 0x000fe400078e0a13 */
[----:B------:R-:W-:Y:S02]  /*1690*/  IMAD.MOV R18, RZ, RZ, -R18 ;  /* 0x000000ffff127224 */ /* 0x000fe400078e0a12 */
[----:B------:R-:W-:Y:S02]  /*16a0*/  IMAD R17, R10, R19, R24 ;  /* 0x000000130a117224 */ /* 0x000fe400078e0218 */
[----:B------:R-:W-:-:S03]  /*16b0*/  IMAD.HI.U32 R23, R23, R22, RZ ;  /* 0x0000001617177227 */ /* 0x000fc600078e00ff */
[----:B------:R-:W-:Y:S01]  /*16c0*/  ISETP.GT.U32.AND P3, PT, R8, R17, PT ;  /* 0x000000110800720c */ /* 0x000fe20003f64070 */
[--C-:B------:R-:W-:Y:S02]  /*16d0*/  IMAD R18, R23, R18, R22.reuse ;  /* 0x0000001217127224 */ /* 0x100fe400078e0216 */
[----:B------:R-:W-:-:S03]  /*16e0*/  IMAD R19, R25, R19, R22 ;  /* 0x0000001319137224 */ /* 0x000fc600078e0216 */
[----:B------:R-:W-:Y:S02]  /*16f0*/  ISETP.GT.U32.AND P0, PT, R9, R18, PT ;  /* 0x000000120900720c */ /* 0x000fe40003f04070 */
[----:B------:R-:W-:-:S05]  /*1700*/  ISETP.GT.U32.AND P1, PT, R8, R19, PT ;  /* 0x000000130800720c */ /* 0x000fca0003f24070 */
[--C-:B------:R-:W-:Y:S01]  /*1710*/  @!P3 IMAD.IADD R17, R17, 0x1, -R8.reuse ;  /* 0x000000011111b824 */ /* 0x100fe200078e0a08 */
[----:B------:R-:W-:Y:S02]  /*1720*/  @!P3 IADD3 R10, R10, 0x1, RZ ;  /* 0x000000010a0ab810 */ /* 0x000fe40007ffe0ff */
[----:B------:R-:W-:Y:S02]  /*1730*/  ISETP.GT.AND P3, PT, R2, RZ, PT ;  /* 0x000000ff0200720c */ /* 0x000fe40003f64270 */
[----:B------:R-:W-:Y:S01]  /*1740*/  ISETP.GE.U32.AND P6, PT, R17, R8, PT ;  /* 0x000000081100720c */ /* 0x000fe20003fc6070 */
[----:B------:R-:W-:Y:S01]  /*1750*/  @!P0 IMAD.IADD R18, R18, 0x1, -R9 ;  /* 0x0000000112128824 */ /* 0x000fe200078e0a09 */
[----:B------:R-:W0:Y:S01]  /*1760*/  S2R R17, SR_TID.X ;  /* 0x0000000000117919 */ /* 0x000e220000002100 */
[----:B------:R-:W-:Y:S01]  /*1770*/  @!P0 IADD3 R23, R23, 0x1, RZ ;  /* 0x0000000117178810 */ /* 0x000fe20007ffe0ff */
[----:B------:R-:W-:Y:S01]  /*1780*/  @!P1 IMAD.IADD R19, R19, 0x1, -R8 ;  /* 0x0000000113139824 */ /* 0x000fe200078e0a08 */
[----:B------:R-:W-:-:S02]  /*1790*/  ISETP.GE.AND P0, PT, R4, RZ, PT ;  /* 0x000000ff0400720c */ /* 0x000fc40003f06270 */
[-C--:B------:R-:W-:Y:S02]  /*17a0*/  ISETP.GE.U32.AND P2, PT, R18, R9.reuse, PT ;  /* 0x000000091200720c */ /* 0x080fe40003f46070 */
[----:B------:R-:W-:Y:S02]  /*17b0*/  LOP3.LUT R18, R6, R9, RZ, 0x3c, !PT ;  /* 0x0000000906127212 */ /* 0x000fe400078e3cff */
[----:B------:R-:W-:Y:S01]  /*17c0*/  ISETP.GE.U32.AND P5, PT, R19, R8, PT ;  /* 0x000000081300720c */ /* 0x000fe20003fa6070 */
[----:B------:R-:W-:Y:S01]  /*17d0*/  IMAD.MOV.U32 R19, RZ, RZ, c[0x0][0x214] ;  /* 0x00008500ff137624 */ /* 0x000fe200078e00ff */
[----:B------:R-:W-:Y:S02]  /*17e0*/  ISETP.GE.AND P4, PT, R18, RZ, PT ;  /* 0x000000ff1200720c */ /* 0x000fe40003f86270 */
[----:B------:R-:W-:Y:S02]  /*17f0*/  @P6 IADD3 R10, R10, 0x1, RZ ;  /* 0x000000010a0a6810 */ /* 0x000fe40007ffe0ff */
[----:B------:R-:W-:-:S02]  /*1800*/  ISETP.NE.AND P6, PT, R3, RZ, PT ;  /* 0x000000ff0300720c */ /* 0x000fc40003fc5270 */
[----:B------:R-:W-:Y:S01]  /*1810*/  LOP3.LUT R6, R6, c[0x0][0x1c0], RZ, 0x3c, !PT ;  /* 0x0000700006067a12 */ /* 0x000fe200078e3cff */
[----:B------:R-:W-:Y:S01]  /*1820*/  @!P0 IMAD.MOV R10, RZ, RZ, -R10 ;  /* 0x000000ffff0a8224 */ /* 0x000fe200078e0a0a */
[----:B------:R-:W-:Y:S02]  /*1830*/  @P2 IADD3 R23, R23, 0x1, RZ ;  /* 0x0000000117172810 */ /* 0x000fe40007ffe0ff */
[----:B------:R-:W-:Y:S02]  /*1840*/  ISETP.GE.AND P2, PT, R6, RZ, PT ;  /* 0x000000ff0600720c */ /* 0x000fe40003f46270 */
[----:B------:R-:W-:Y:S01]  /*1850*/  LOP3.LUT R6, RZ, c[0x0][0x1c0], RZ, 0x33, !PT ;  /* 0x00007000ff067a12 */ /* 0x000fe200078e33ff */
[----:B------:R-:W-:Y:S01]  /*1860*/  @!P4 IMAD.MOV R23, RZ, RZ, -R23 ;  /* 0x000000ffff17c224 */ /* 0x000fe200078e0a17 */
[----:B------:R-:W-:Y:S02]  /*1870*/  ISETP.NE.AND P4, PT, RZ, c[0x0][0x1c0], PT ;  /* 0x00007000ff007a0c */ /* 0x000fe40003f85270 */
[----:B0-----:R-:W-:-:S02]  /*1880*/  SHF.R.S32.HI R4, RZ, 0x1f, R17 ;  /* 0x0000001fff047819 */ /* 0x001fc40000011411 */
[----:B------:R-:W-:Y:S02]  /*1890*/  @!P1 IADD3 R25, R25, 0x1, RZ ;  /* 0x0000000119199810 */ /* 0x000fe40007ffe0ff */
[----:B------:R-:W-:Y:S02]  /*18a0*/  SHF.R.S32.HI R18, RZ, 0x1f, R2 ;  /* 0x0000001fff127819 */ /* 0x000fe40000011402 */
[----:B------:R-:W-:Y:S02]  /*18b0*/  SEL R8, R6, R10, !P4 ;  /* 0x0000000a06087207 */ /* 0x000fe40006000000 */
[----:B------:R-:W-:Y:S01]  /*18c0*/  @!P6 LOP3.LUT R23, RZ, R9, RZ, 0x33, !PT ;  /* 0x00000009ff17e212 */ /* 0x000fe200078e33ff */
[----:B------:R-:W-:Y:S01]  /*18d0*/  @!P3 IMAD.MOV R27, RZ, RZ, R18 ;  /* 0x000000ffff1bb224 */ /* 0x000fe200078e0212 */
[----:B------:R-:W-:Y:S02]  /*18e0*/  LEA.HI R10, R4, R17, RZ, 0x2 ;  /* 0x00000011040a7211 */ /* 0x000fe400078f10ff */
[----:B------:R-:W-:-:S02]  /*18f0*/  @P5 IADD3 R25, R25, 0x1, RZ ;  /* 0x0000000119195810 */ /* 0x000fc40007ffe0ff */
[----:B------:R-:W-:Y:S02]  /*1900*/  ISETP.LT.U32.AND P0, PT, R20, R23, PT ;  /* 0x000000171400720c */ /* 0x000fe40003f01070 */
[----:B------:R-:W-:Y:S01]  /*1910*/  SHF.R.S32.HI R9, RZ, 0x1f, R23 ;  /* 0x0000001fff097819 */ /* 0x000fe20000011417 */
[----:B------:R-:W-:Y:S01]  /*1920*/  @!P2 IMAD.MOV R25, RZ, RZ, -R25 ;  /* 0x000000ffff19a224 */ /* 0x000fe200078e0a19 */
[----:B------:R-:W-:Y:S02]  /*1930*/  SHF.R.S32.HI R18, RZ, 0x2, R10 ;  /* 0x00000002ff127819 */ /* 0x000fe4000001140a */
[----:B------:R-:W-:Y:S02]  /*1940*/  ISETP.LT.AND.EX P2, PT, R21, R9, PT, P0 ;  /* 0x000000091500720c */ /* 0x000fe40003f41300 */
[----:B------:R-:W-:Y:S02]  /*1950*/  ISETP.GE.AND P0, PT, R18, c[0x0][0x314], PT ;  /* 0x0000c50012007a0c */ /* 0x000fe40003f06270 */
[----:B------:R-:W-:-:S02]  /*1960*/  ISETP.NE.AND P1, PT, RZ, UR4, PT ;  /* 0x00000004ff007c0c */ /* 0x000fc4000bf25270 */
[----:B------:R-:W-:Y:S02]  /*1970*/  LOP3.LUT R22, R10, 0xfffffffc, RZ, 0xc0, !PT ;  /* 0xfffffffc0a167812 */ /* 0x000fe400078ec0ff */
[----:B------:R-:W-:Y:S02]  /*1980*/  SEL R19, R19, 0x1, !P1 ;  /* 0x0000000113137807 */ /* 0x000fe40004800000 */
[----:B------:R-:W-:Y:S01]  /*1990*/  SEL R10, R20, R23, P2 ;  /* 0x00000017140a7207 */ /* 0x000fe20001000000 */
[----:B------:R-:W-:Y:S01]  /*19a0*/  IMAD.MOV.U32 R20, RZ, RZ, -0x800000 ;  /* 0xff800000ff147424 */ /* 0x000fe200078e00ff */
[----:B------:R-:W-:Y:S01]  /*19b0*/  SEL R6, R6, R25, !P4 ;  /* 0x0000001906067207 */ /* 0x000fe20006000000 */
[----:B------:R-:W-:Y:S01]  /*19c0*/  IMAD R8, R8, R19, RZ ;  /* 0x0000001308087224 */ /* 0x000fe200078e02ff */
[----:B------:R-:W-:Y:S01]  /*19d0*/  SEL R9, R21, R9, P2 ;  /* 0x0000000915097207 */ /* 0x000fe20001000000 */
[----:B------:R-:W-:Y:S02]  /*19e0*/  IMAD.IADD R23, R17, 0x1, -R22 ;  /* 0x0000000111177824 */ /* 0x000fe400078e0a16 */
[----:B------:R-:W-:Y:S01]  /*19f0*/  IMAD R8, R27, R8, RZ ;  /* 0x000000081b087224 */ /* 0x000fe200078e02ff */
[----:B------:R-:W-:Y:S05]  /*1a00*/  @P0 BRA `(.L_x_107) ;  /* 0x0000010000000947 */ /* 0x000fea0003800000 */
[----:B------:R-:W-:Y:S02]  /*1a10*/  IADD3 R22, P2, R7, -UR8, RZ ;  /* 0x8000000807167c10 */ /* 0x000fe4000ff5e0ff */
[----:B------:R-:W-:-:S02]  /*1a20*/  SHF.R.S32.HI R21, RZ, 0x1f, R23 ;  /* 0x0000001fff157819 */ /* 0x000fc40000011417 */
[----:B------:R-:W-:Y:S02]  /*1a30*/  ISETP.GT.U32.AND P0, PT, R22, R23, PT ;  /* 0x000000171600720c */ /* 0x000fe40003f04070 */
[----:B------:R-:W-:-:S04]  /*1a40*/  IADD3.X R22, R5, ~UR7, RZ, P2, !PT ;  /* 0x8000000705167c10 */ /* 0x000fc800097fe4ff */
[----:B------:R-:W-:-:S13]  /*1a50*/  ISETP.GT.AND.EX P0, PT, R22, R21, PT, P0 ;  /* 0x000000151600720c */ /* 0x000fda0003f04300 */
[----:B------:R-:W-:Y:S05]  /*1a60*/  @!P0 BRA `(.L_x_107) ;  /* 0x000000a000008947 */ /* 0x000fea0003800000 */
[----:B------:R-:W-:Y:S01]  /*1a70*/  IADD3 R24, P0, R23, UR8, RZ ;  /* 0x0000000817187c10 */ /* 0x000fe2000ff1e0ff */
[----:B------:R-:W-:Y:S01]  /*1a80*/  IMAD R20, R5, R18, RZ ;  /* 0x0000001205147224 */ /* 0x000fe200078e02ff */
[----:B------:R-:W-:Y:S02]  /*1a90*/  SHF.R.S32.HI R22, RZ, 0x1f, R18 ;  /* 0x0000001fff167819 */ /* 0x000fe40000011412 */
[----:B------:R-:W-:-:S03]  /*1aa0*/  IADD3.X R25, R21, UR7, RZ, P0, !PT ;  /* 0x0000000715197c10 */ /* 0x000fc600087fe4ff */
[C---:B------:R-:W-:Y:S02]  /*1ab0*/  IMAD R20, R7.reuse, R22, R20 ;  /* 0x0000001607147224 */ /* 0x040fe400078e0214 */
[----:B------:R-:W-:-:S04]  /*1ac0*/  IMAD.WIDE.U32 R24, R7, R18, R24 ;  /* 0x0000001207187225 */ /* 0x000fc800078e0018 */
[----:B------:R-:W-:Y:S01]  /*1ad0*/  IMAD.IADD R20, R25, 0x1, R20 ;  /* 0x0000000119147824 */ /* 0x000fe200078e0214 */
[----:B------:R-:W-:-:S04]  /*1ae0*/  LEA R26, P0, R24, c[0x0][0x208], 0x2 ;  /* 0x00008200181a7a11 */ /* 0x000fc800078010ff */
[----:B------:R-:W-:-:S05]  /*1af0*/  LEA.HI.X R27, R24, c[0x0][0x20c], R20, 0x2, P0 ;  /* 0x00008300181b7a11 */ /* 0x000fca00000f1414 */
[----:B------:R0:W5:Y:S04]  /*1b00*/  LDG.E R20, [R26.64] ;  /* 0x0000000a1a147981 */ /* 0x000168000c1e1900 */
.L_x_107:
[----:B------:R-:W-:Y:S05]  /*1b10*/  BSYNC B0 ;  /* 0x0000000000007941 */ /* 0x000fea0003800000 */
.L_x_106:
[C---:B------:R-:W-:Y:S01]  /*1b20*/  ISETP.GT.AND P0, PT, R17.reuse, 0x7f, PT ;  /* 0x0000007f1100780c */ /* 0x040fe20003f04270 */
[----:B------:R-:W-:Y:S01]  /*1b30*/  IMAD.MOV.U32 R29, RZ, RZ, -0x800000 ;  /* 0xff800000ff1d7424 */ /* 0x000fe200078e00ff */
[----:B------:R-:W-:Y:S01]  /*1b40*/  LOP3.LUT P2, RZ, R17, 0x1f, RZ, 0xc0, !PT ;  /* 0x0000001f11ff7812 */ /* 0x000fe2000784c0ff */
[----:B------:R-:W-:Y:S01]  /*1b50*/  IMAD R19, R6, R19, RZ ;  /* 0x0000001306137224 */ /* 0x000fe200078e02ff */
[----:B------:R-:W-:Y:S01]  /*1b60*/  ISETP.GT.AND P3, PT, R3, RZ, PT ;  /* 0x000000ff0300720c */ /* 0x000fe20003f64270 */
[----:B------:R-:W-:Y:S01]  /*1b70*/  BSSY B1, `(.L_x_108) ;  /* 0x00001f4000017945 */ /* 0x000fe20003800000 */
[----:B------:R-:W-:Y:S01]  /*1b80*/  ISETP.GT.OR P2, PT, R17, 0x7f, P2 ;  /* 0x0000007f1100780c */ /* 0x000fe20001744670 */
[----:B------:R-:W-:-:S06]  /*1b90*/  IMAD.MOV.U32 R28, RZ, RZ, 0x7f800000 ;  /* 0x7f800000ff1c7424 */ /* 0x000fcc00078e00ff */
[----:B------:R-:W-:Y:S01]  /*1ba0*/  @!P0 IMAD R23, R18, 0x5, R23 ;  /* 0x0000000512178824 */ /* 0x000fe200078e0217 */
[----:B------:R-:W-:-:S04]  /*1bb0*/  @!P0 LEA.HI R21, R4, R17, RZ, 0x5 ;  /* 0x0000001104158211 */ /* 0x000fc800078f28ff */
[----:B-----5:R-:W-:Y:S01]  /*1bc0*/  @!P0 STS [R23.X4], R20 ;  /* 0x0000001417008388 */ /* 0x020fe20000004800 */
[----:B------:R-:W-:Y:S02]  /*1bd0*/  @!P0 LOP3.LUT R22, R21, 0xffffffe0, RZ, 0xc0, !PT ;  /* 0xffffffe015168812 */ /* 0x000fe400078ec0ff */
[----:B------:R-:W-:-:S03]  /*1be0*/  @!P0 SHF.R.S32.HI R21, RZ, 0x5, R21 ;  /* 0x00000005ff158819 */ /* 0x000fc60000011415 */
[----:B------:R-:W-:-:S04]  /*1bf0*/  @!P0 IMAD.IADD R22, R17, 0x1, -R22 ;  /* 0x0000000111168824 */ /* 0x000fc800078e0a16 */
[----:B------:R-:W-:Y:S01]  /*1c00*/  @!P0 IMAD R21, R22, 0x5, R21 ;  /* 0x0000000516158824 */ /* 0x000fe200078e0215 */
[----:B------:R-:W-:Y:S06]  /*1c10*/  BAR.SYNC.DEFER_BLOCKING 0x0 ;  /* 0x0000000000007b1d */ /* 0x000fec0000010000 */
[----:B------:R-:W1:Y:S04]  /*1c20*/  @!P0 LDS R29, [R21.X4] ;  /* 0x00000000151d8984 */ /* 0x000e680000004800 */
[----:B-1----:R-:W1:Y:S02]  /*1c30*/  SHFL.BFLY PT, R22, R29, 0x10, 0x1f ;  /* 0x0e001f001d167f89 */ /* 0x002e6400000e0000 */
[----:B-1----:R-:W-:-:S05]  /*1c40*/  FMNMX.FTZ R22, R22, R29, !PT ;  /* 0x0000001d16167209 */ /* 0x002fca0007810000 */
[----:B------:R-:W1:Y:S02]  /*1c50*/  SHFL.BFLY PT, R25, R22, 0x8, 0x1f ;  /* 0x0d001f0016197f89 */ /* 0x000e6400000e0000 */
[----:B-1----:R-:W-:-:S05]  /*1c60*/  FMNMX.FTZ R25, R22, R25, !PT ;  /* 0x0000001916197209 */ /* 0x002fca0007810000 */
[----:B------:R-:W1:Y:S02]  /*1c70*/  SHFL.BFLY PT, R24, R25, 0x4, 0x1f ;  /* 0x0c801f0019187f89 */ /* 0x000e6400000e0000 */
[----:B-1----:R-:W-:-:S05]  /*1c80*/  FMNMX.FTZ R24, R25, R24, !PT ;  /* 0x0000001819187209 */ /* 0x002fca0007810000 */
[----:B0-----:R-:W0:Y:S02]  /*1c90*/  SHFL.BFLY PT, R27, R24, 0x2, 0x1f ;  /* 0x0c401f00181b7f89 */ /* 0x001e2400000e0000 */
[----:B0-----:R-:W-:-:S05]  /*1ca0*/  FMNMX.FTZ R27, R24, R27, !PT ;  /* 0x0000001b181b7209 */ /* 0x001fca0007810000 */
[----:B------:R-:W0:Y:S02]  /*1cb0*/  SHFL.BFLY PT, R18, R27, 0x1, 0x1f ;  /* 0x0c201f001b127f89 */ /* 0x000e2400000e0000 */
[----:B0-----:R-:W-:-:S04]  /*1cc0*/  FMNMX.FTZ R18, R27, R18, !PT ;  /* 0x000000121b127209 */ /* 0x001fc80007810000 */
[----:B------:R-:W-:-:S04]  /*1cd0*/  FSETP.NEU.FTZ.AND P0, PT, R18, -INF , PT ;  /* 0xff8000001200780b */ /* 0x000fc80003f1d000 */
[----:B------:R-:W-:-:S05]  /*1ce0*/  FSEL R18, R18, RZ, P0 ;  /* 0x000000ff12127208 */ /* 0x000fca0000000000 */
[----:B------:R-:W-:-:S04]  /*1cf0*/  FADD.FTZ R21, -R18, R29 ;  /* 0x0000001d12157221 */ /* 0x000fc80000010100 */
[----:B------:R-:W-:-:S06]  /*1d00*/  FMUL.FTZ R21, R21, 1.4426950216293334961 ;  /* 0x3fb8aa3b15157820 */ /* 0x000fcc0000410000 */
[----:B------:R-:W0:Y:S02]  /*1d10*/  MUFU.EX2 R21, R21 ;  /* 0x0000001500157308 */ /* 0x000e240000000800 */
[----:B0-----:R-:W0:Y:S02]  /*1d20*/  SHFL.BFLY PT, R22, R21, 0x10, 0x1f ;  /* 0x0e001f0015167f89 */ /* 0x001e2400000e0000 */
[----:B0-----:R-:W-:-:S05]  /*1d30*/  FADD.FTZ R22, R21, R22 ;  /* 0x0000001615167221 */ /* 0x001fca0000010000 */
[----:B------:R-:W0:Y:S02]  /*1d40*/  SHFL.BFLY PT, R25, R22, 0x8, 0x1f ;  /* 0x0d001f0016197f89 */ /* 0x000e2400000e0000 */
[----:B0-----:R-:W-:Y:S01]  /*1d50*/  FADD.FTZ R25, R22, R25 ;  /* 0x0000001916197221 */ /* 0x001fe20000010000 */
[----:B------:R-:W-:-:S04]  /*1d60*/  SHF.R.S32.HI R22, RZ, 0x1f, R3 ;  /* 0x0000001fff167819 */ /* 0x000fc80000011403 */
[----:B------:R-:W0:Y:S02]  /*1d70*/  SHFL.BFLY PT, R24, R25, 0x4, 0x1f ;  /* 0x0c801f0019187f89 */ /* 0x000e2400000e0000 */
[----:B0-----:R-:W-:-:S05]  /*1d80*/  FADD.FTZ R24, R25, R24 ;  /* 0x0000001819187221 */ /* 0x001fca0000010000 */
[----:B------:R-:W0:Y:S02]  /*1d90*/  SHFL.BFLY PT, R23, R24, 0x2, 0x1f ;  /* 0x0c401f0018177f89 */ /* 0x000e2400000e0000 */
[----:B0-----:R-:W-:-:S05]  /*1da0*/  FADD.FTZ R23, R24, R23 ;  /* 0x0000001718177221 */ /* 0x001fca0000010000 */
[----:B------:R-:W0:Y:S02]  /*1db0*/  SHFL.BFLY PT, R20, R23, 0x1, 0x1f ;  /* 0x0c201f0017147f89 */ /* 0x000e2400000e0000 */
[----:B0-----:R-:W-:Y:S01]  /*1dc0*/  FADD.FTZ R26, R23, R20 ;  /* 0x00000014171a7221 */ /* 0x001fe20000010000 */
[----:B------:R-:W-:Y:S01]  /*1dd0*/  LEA.HI.SX32 R20, R3, 0x1, 0x1 ;  /* 0x0000000103147811 */ /* 0x000fe200078f0aff */
[----:B------:R-:W-:-:S03]  /*1de0*/  @!P3 IMAD.MOV R20, RZ, RZ, R22 ;  /* 0x000000ffff14b224 */ /* 0x000fc600078e0216 */
[----:B------:R-:W-:Y:S01]  /*1df0*/  FSETP.NE.FTZ.AND P0, PT, R26, RZ, PT ;  /* 0x000000ff1a00720b */ /* 0x000fe20003f15000 */
[----:B------:R-:W-:-:S12]  /*1e00*/  IMAD R6, R19, R20, RZ ;  /* 0x0000001413067224 */ /* 0x000fd800078e02ff */
[----:B------:R-:W0:Y:S02]  /*1e10*/  @P0 MUFU.LG2 R21, R26 ;  /* 0x0000001a00150308 */ /* 0x000e240000000c00 */
[----:B0-----:R-:W-:Y:S01]  /*1e20*/  @P0 FFMA.FTZ R28, R21, 0.69314718246459960938, R18 ;  /* 0x3f317218151c0823 */ /* 0x001fe20000010012 */
[----:B------:R-:W-:Y:S05]  /*1e30*/  @P2 BRA `(.L_x_109) ;  /* 0x00001c7000002947 */ /* 0x000fea0003800000 */
[----:B------:R-:W-:Y:S01]  /*1e40*/  ULDC.U8 UR4, c[0x0][0x328] ;  /* 0x0000ca0000047ab9 */ /* 0x000fe20000000000 */
[----:B------:R-:W-:Y:S02]  /*1e50*/  LEA.HI R4, R4, R17, RZ, 0x5 ;  /* 0x0000001104047211 */ /* 0x000fe400078f28ff */
[----:B------:R-:W-:Y:S02]  /*1e60*/  ISETP.NE.AND P2, PT, RZ, UR4, PT ;  /* 0x00000004ff007c0c */ /* 0x000fe4000bf45270 */
[----:B------:R-:W-:-:S04]  /*1e70*/  SHF.R.S32.HI R4, RZ, 0x5, R4 ;  /* 0x00000005ff047819 */ /* 0x000fc80000011404 */
[----:B------:R-:W-:-:S04]  /*1e80*/  IADD3 R36, P0, R4, UR8, RZ ;  /* 0x0000000804247c10 */ /* 0x000fc8000ff1e0ff */
[----:B------:R-:W-:-:S03]  /*1e90*/  LEA.HI.X.SX32 R37, R4, UR7, 0x1, P0 ;  /* 0x0000000704257c11 */ /* 0x000fc600080f0eff */
        /* <DEDUP_REMOVED lines=33> */
[-C--:B------:R-:W-:Y:S02]  /*20b0*/  IADD3 R19, P0, RZ, -R20.reuse, RZ ;  /* 0x80000014ff137210 */ /* 0x080fe40007f1e0ff */
[----:B------:R-:W-:Y:S02]  /*20c0*/  MOV R42, R20 ;  /* 0x00000014002a7202 */ /* 0x000fe40000000f00 */
[----:B------:R-:W-:Y:S01]  /*20d0*/  IADD3.X R17, RZ, ~R21, RZ, P0, !PT ;  /* 0x80000015ff117210 */ /* 0x000fe200007fe4ff */
[----:B------:R-:W-:Y:S01]  /*20e0*/  IMAD.WIDE.U32 R36, R40, R19, R36 ;  /* 0x0000001328247225 */ /* 0x000fe200078e0024 */
[----:B------:R-:W-:-:S03]  /*20f0*/  MOV R43, R21 ;  /* 0x00000015002b7202 */ /* 0x000fc60000000f00 */
[----:B------:R-:W-:-:S04]  /*2100*/  IMAD R18, R17, R40, RZ ;  /* 0x0000002811127224 */ /* 0x000fc800078e02ff */
[----:B------:R-:W-:Y:S01]  /*2110*/  IMAD R17, R23, R19, R18 ;  /* 0x0000001317117224 */ /* 0x000fe200078e0212 */
[----:B------:R-:W-:-:S04]  /*2120*/  MOV R18, R36 ;  /* 0x0000002400127202 */ /* 0x000fc80000000f00 */
[----:B------:R-:W-:Y:S01]  /*2130*/  IADD3 R17, R37, R17, RZ ;  /* 0x0000001125117210 */ /* 0x000fe20007ffe0ff */
[----:B------:R-:W-:Y:S05]  /*2140*/  BRA `(.L_x_113) ;  /* 0x0000016000007947 */ /* 0x000fea0003800000 */
.L_x_112:
        /* <DEDUP_REMOVED lines=22> */
.L_x_113:
[----:B------:R-:W-:Y:S05]  /*22b0*/  BSYNC B0 ;  /* 0x0000000000007941 */ /* 0x000fea0003800000 */
.L_x_111:
[----:B------:R-:W-:Y:S01]  /*22c0*/  LOP3.LUT R19, R17, R0, RZ, 0xfc, !PT ;  /* 0x0000000011137212 */ /* 0x000fe200078efcff */
[----:B------:R-:W-:Y:S03]  /*22d0*/  BSSY B0, `(.L_x_114) ;  /* 0x0000028000007945 */ /* 0x000fe60003800000 */
[----:B------:R-:W-:-:S13]  /*22e0*/  ISETP.NE.U32.AND P0, PT, R19, RZ, PT ;  /* 0x000000ff1300720c */ /* 0x000fda0003f05070 */
[----:B------:R-:W-:Y:S05]  /*22f0*/  @!P0 BRA `(.L_x_115) ;  /* 0x000000f000008947 */ /* 0x000fea0003800000 */
[----:B------:R-:W-:Y:S01]  /*2300*/  IMAD.MOV.U32 R24, RZ, RZ, R30 ;  /* 0x000000ffff187224 */ /* 0x000fe200078e001e */
[----:B------:R-:W-:Y:S02]  /*2310*/  MOV R23, R0 ;  /* 0x0000000000177202 */ /* 0x000fe40000000f00 */
[----:B------:R-:W-:Y:S02]  /*2320*/  MOV R22, 0x2340 ;  /* 0x0000234000167802 */ /* 0x000fe40000000f00 */
[----:B------:R-:W-:Y:S05]  /*2330*/  CALL.REL.NOINC `($__internal_2_$__cuda_sm20_div_s64) ;  /* 0x0000201000007944 */ /* 0x000fea0003c00000 */
[----:B------:R-:W-:Y:S01]  /*2340*/  IADD3 R23, P0, RZ, -R20, RZ ;  /* 0x80000014ff177210 */ /* 0x000fe20007f1e0ff */
[----:B------:R-:W-:Y:S01]  /*2350*/  IMAD.MOV.U32 R37, RZ, RZ, R21 ;  /* 0x000000ffff257224 */ /* 0x000fe200078e0015 */
[----:B------:R-:W-:Y:S02]  /*2360*/  MOV R24, R18 ;  /* 0x0000001200187202 */ /* 0x000fe40000000f00 */
[----:B------:R-:W-:Y:S02]  /*2370*/  IADD3.X R19, RZ, ~R21, RZ, P0, !PT ;  /* 0x80000015ff137210 */ /* 0x000fe400007fe4ff */
[----:B------:R-:W-:Y:S02]  /*2380*/  MOV R25, R17 ;  /* 0x0000001100197202 */ /* 0x000fe40000000f00 */
[----:B------:R-:W-:Y:S01]  /*2390*/  MOV R36, R20 ;  /* 0x0000001400247202 */ /* 0x000fe20000000f00 */
[----:B------:R-:W-:-:S02]  /*23a0*/  IMAD R19, R19, R30, RZ ;  /* 0x0000001e13137224 */ /* 0x000fc400078e02ff */
[----:B------:R-:W-:-:S04]  /*23b0*/  IMAD.WIDE.U32 R30, R30, R23, R24 ;  /* 0x000000171e1e7225 */ /* 0x000fc800078e0018 */
[----:B------:R-:W-:-:S04]  /*23c0*/  IMAD R0, R0, R23, R19 ;  /* 0x0000001700007224 */ /* 0x000fc800078e0213 */
[----:B------:R-:W-:Y:S01]  /*23d0*/  IMAD.IADD R0, R31, 0x1, R0 ;  /* 0x000000011f007824 */ /* 0x000fe200078e0200 */
[----:B------:R-:W-:Y:S05]  /*23e0*/  BRA `(.L_x_116) ;  /* 0x0000016000007947 */ /* 0x000fea0003800000 */
.L_x_115:
        /* <DEDUP_REMOVED lines=22> */
.L_x_116:
[----:B------:R-:W-:Y:S05]  /*2550*/  BSYNC B0 ;  /* 0x0000000000007941 */ /* 0x000fea0003800000 */
.L_x_114:
        /* <DEDUP_REMOVED lines=11> */
[----:B------:R-:W-:Y:S05]  /*2610*/  CALL.REL.NOINC `($__internal_2_$__cuda_sm20_div_s64) ;  /* 0x00001d3000007944 */ /* 0x000fea0003c00000 */
[----:B------:R-:W-:-:S04]  /*2620*/  IADD3 R17, P0, RZ, -R20, RZ ;  /* 0x80000014ff117210 */ /* 0x000fc80007f1e0ff */
[----:B------:R-:W-:Y:S01]  /*2630*/  IADD3.X R18, RZ, ~R21, RZ, P0, !PT ;  /* 0x80000015ff127210 */ /* 0x000fe200007fe4ff */
[----:B------:R-:W-:-:S04]  /*2640*/  IMAD.WIDE.U32 R36, R5, R17, R36 ;  /* 0x0000001105247225 */ /* 0x000fc800078e0024 */
[----:B------:R-:W-:-:S04]  /*2650*/  IMAD R18, R18, R5, RZ ;  /* 0x0000000512127224 */ /* 0x000fc800078e02ff */
[----:B------:R-:W-:-:S05]  /*2660*/  IMAD R4, R4, R17, R18 ;  /* 0x0000001104047224 */ /* 0x000fca00078e0212 */
[----:B------:R-:W-:Y:S01]  /*2670*/  IADD3 R4, R37, R4, RZ ;  /* 0x0000000425047210 */ /* 0x000fe20007ffe0ff */
[----:B------:R-:W-:Y:S05]  /*2680*/  BRA `(.L_x_119) ;  /* 0x0000016000007947 */ /* 0x000fea0003800000 */
.L_x_118:
        /* <DEDUP_REMOVED lines=22> */
.L_x_119:
[----:B------:R-:W-:Y:S05]  /*27f0*/  BSYNC B0 ;  /* 0x0000000000007941 */ /* 0x000fea0003800000 */
.L_x_117:
        /* <DEDUP_REMOVED lines=16> */
[----:B------:R-:W-:Y:S02]  /*2900*/  IMAD R18, R5, R14, RZ ;  /* 0x0000000e05127224 */ /* 0x000fe400078e02ff */
        /* <DEDUP_REMOVED lines=21> */
[----:B------:R-:W-:Y:S05]  /*2a60*/  CALL.REL.NOINC `($__internal_2_$__cuda_sm20_div_s64) ;  /* 0x000018e000007944 */ /* 0x000fea0003c00000 */
        /* <DEDUP_REMOVED lines=12> */
.L_x_121:
[----:B------:R-:W0:Y:S01]  /*2b30*/  I2F.U32.RP R20, R40 ;  /* 0x0000002800147306 */ /* 0x000e220000209000 */
[----:B------:R-:W-:Y:S01]  /*2b40*/  ISETP.NE.U32.AND P0, PT, R40, RZ, PT ;  /* 0x000000ff2800720c */ /* 0x000fe20003f05070 */
[----:B------:R-:W-:-:S06]  /*2b50*/  IMAD.MOV.U32 R41, RZ, RZ, RZ ;  /* 0x000000ffff297224 */ /* 0x000fcc00078e00ff */
        /* <DEDUP_REMOVED lines=20> */
.L_x_122:
[----:B------:R-:W-:Y:S05]  /*2ca0*/  BSYNC B0 ;  /* 0x0000000000007941 */ /* 0x000fea0003800000 */
.L_x_120:
        /* <DEDUP_REMOVED lines=19> */
.L_x_124:
        /* <DEDUP_REMOVED lines=22> */
.L_x_125:
[----:B------:R-:W-:Y:S05]  /*2f40*/  BSYNC B0 ;  /* 0x0000000000007941 */ /* 0x000fea0003800000 */
.L_x_123:
        /* <DEDUP_REMOVED lines=10> */
[----:B------:R-:W-:Y:S02]  /*2ff0*/  IADD3 R18, P0, RZ, -R20, RZ ;  /* 0x80000014ff127210 */ /* 0x000fe40007f1e0ff */
[----:B------:R-:W-:Y:S02]  /*3000*/  MOV R22, R42 ;  /* 0x0000002a00167202 */ /* 0x000fe40000000f00 */
[----:B------:R-:W-:Y:S02]  /*3010*/  IADD3.X R17, RZ, ~R21, RZ, P0, !PT ;  /* 0x80000015ff117210 */ /* 0x000fe400007fe4ff */
[----:B------:R-:W-:-:S03]  /*3020*/  MOV R23, R43 ;  /* 0x0000002b00177202 */ /* 0x000fc60000000f00 */
[----:B------:R-:W-:Y:S02]  /*3030*/  IMAD R17, R17, R14, RZ ;  /* 0x0000000e11117224 */ /* 0x000fe400078e02ff */
[----:B------:R-:W-:-:S04]  /*3040*/  IMAD.WIDE.U32 R22, R14, R18, R22 ;  /* 0x000000120e167225 */ /* 0x000fc800078e0016 */
[----:B------:R-:W-:Y:S01]  /*3050*/  IMAD R13, R13, R18, R17 ;  /* 0x000000120d0d7224 */ /* 0x000fe200078e0211 */
[----:B------:R-:W-:-:S04]  /*3060*/  MOV R14, R22 ;  /* 0x00000016000e7202 */ /* 0x000fc80000000f00 */
[----:B------:R-:W-:Y:S01]  /*3070*/  IADD3 R13, R23, R13, RZ ;  /* 0x0000000d170d7210 */ /* 0x000fe20007ffe0ff */
[----:B------:R-:W-:Y:S05]  /*3080*/  BRA `(.L_x_128) ;  /* 0x0000017000007947 */ /* 0x000fea0003800000 */
.L_x_127:
[----:B------:R-:W0:Y:S01]  /*3090*/  I2F.U32.RP R19, R14 ;  /* 0x0000000e00137306 */ /* 0x000e220000209000 */
[----:B------:R-:W-:Y:S01]  /*30a0*/  IMAD.MOV.U32 R20, RZ, RZ, RZ ;  /* 0x000000ffff147224 */ /* 0x000fe200078e00ff */
[----:B------:R-:W-:-:S06]  /*30b0*/  ISETP.NE.U32.AND P0, PT, R14, RZ, PT ;  /* 0x000000ff0e00720c */ /* 0x000fcc0003f05070 */
[----:B0-----:R-:W0:Y:S02]  /*30c0*/  MUFU.RCP R17, R19 ;  /* 0x0000001300117308 */ /* 0x001e240000001000 */
[----:B0-----:R-:W-:-:S06]  /*30d0*/  IADD3 R17, R17, 0xffffffe, RZ ;  /* 0x0ffffffe11117810 */ /* 0x001fcc0007ffe0ff */
[----:B------:R-:W0:Y:S02]  /*30e0*/  F2I.FTZ.U32.TRUNC.NTZ R21, R17 ;  /* 0x0000001100157305 */ /* 0x000e24000021f000 */
[----:B0-----:R-:W-:-:S04]  /*30f0*/  IMAD.MOV R13, RZ, RZ, -R21 ;  /* 0x000000ffff0d7224 */ /* 0x001fc800078e0a15 */
[----:B------:R-:W-:-:S04]  /*3100*/  IMAD R13, R13, R14, RZ ;  /* 0x0000000e0d0d7224 */ /* 0x000fc800078e02ff */
[----:B------:R-:W-:-:S04]  /*3110*/  IMAD.HI.U32 R13, R21, R13, R20 ;  /* 0x0000000d150d7227 */ /* 0x000fc800078e0014 */
[----:B------:R-:W-:Y:S02]  /*3120*/  IMAD.MOV.U32 R21, RZ, RZ, RZ ;  /* 0x000000ffff157224 */ /* 0x000fe400078e00ff */
        /* <DEDUP_REMOVED lines=13> */
.L_x_128:
[----:B------:R-:W-:Y:S05]  /*3200*/  BSYNC B0 ;  /* 0x0000000000007941 */ /* 0x000fea0003800000 */
.L_x_126:
[----:B------:R-:W-:Y:S01]  /*3210*/  SHF.R.S32.HI R18, RZ, 0x1f, R8 ;  /* 0x0000001fff127819 */ /* 0x000fe20000011408 */
[----:B------:R-:W-:Y:S01]  /*3220*/  IMAD R17, R21, R8, RZ ;  /* 0x0000000815117224 */ /* 0x000fe200078e02ff */
[----:B------:R-:W-:Y:S01]  /*3230*/  SHF.R.S32.HI R21, RZ, 0x1f, R2 ;  /* 0x0000001fff157819 */ /* 0x000fe20000011402 */
[----:B------:R-:W-:Y:S01]  /*3240*/  IMAD R44, R25, c[0x0][0x214], RZ ;  /* 0x00008500192c7a24 */ /* 0x000fe200078e02ff */
[----:B------:R-:W-:Y:S01]  /*3250*/  BSSY B0, `(.L_x_129) ;  /* 0x0000039000007945 */ /* 0x000fe20003800000 */
[----:B------:R-:W-:Y:S01]  /*3260*/  IMAD R17, R18, R20, R17 ;  /* 0x0000001412117224 */ /* 0x000fe200078e0211 */
[----:B------:R-:W-:Y:S01]  /*3270*/  LOP3.LUT R18, R41, R11, RZ, 0xfc, !PT ;  /* 0x0000000b29127212 */ /* 0x000fe200078efcff */
[----:B------:R-:W-:Y:S01]  /*3280*/  IMAD R13, R13, R2, RZ ;  /* 0x000000020d0d7224 */ /* 0x000fe200078e02ff */
[----:B------:R-:W-:Y:S01]  /*3290*/  SHF.R.S32.HI R19, RZ, 0x1f, R44 ;  /* 0x0000001fff137819 */ /* 0x000fe2000001142c */
[----:B------:R-:W-:Y:S01]  /*32a0*/  IMAD.WIDE.U32 R42, R20, R8, RZ ;  /* 0x00000008142a7225 */ /* 0x000fe200078e00ff */
[----:B------:R-:W-:-:S03]  /*32b0*/  ISETP.NE.U32.AND P0, PT, R18, RZ, PT ;  /* 0x000000ff1200720c */ /* 0x000fc60003f05070 */
[----:B------:R-:W-:Y:S02]  /*32c0*/  IMAD R8, R15, R44, RZ ;  /* 0x0000002c0f087224 */ /* 0x000fe400078e02ff */
[----:B------:R-:W-:Y:S02]  /*32d0*/  IMAD R13, R21, R14, R13 ;  /* 0x0000000e150d7224 */ /* 0x000fe400078e020d */
[----:B------:R-:W-:-:S04]  /*32e0*/  IMAD.WIDE.U32 R14, R14, R2, RZ ;  /* 0x000000020e0e7225 */ /* 0x000fc800078e00ff */
[----:B------:R-:W-:Y:S01]  /*32f0*/  IMAD R19, R19, R16, R8 ;  /* 0x0000001013137224 */ /* 0x000fe200078e0208 */
[----:B------:R-:W-:Y:S01]  /*3300*/  IADD3 R8, R15, R13, RZ ;  /* 0x0000000d0f087210 */ /* 0x000fe20007ffe0ff */
        /* <DEDUP_REMOVED lines=9> */
[----:B------:R-:W-:Y:S05]  /*33a0*/  CALL.REL.NOINC `($__internal_2_$__cuda_sm20_div_s64) ;  /* 0x00000fa000007944 */ /* 0x000fea0003c00000 */
[----:B------:R-:W-:Y:S01]  /*33b0*/  IADD3 R16, P0, RZ, -R20, RZ ;  /* 0x80000014ff107210 */ /* 0x000fe20007f1e0ff */
[----:B------:R-:W-:Y:S01]  /*33c0*/  IMAD.MOV.U32 R19, RZ, RZ, R41 ;  /* 0x000000ffff137224 */ /* 0x000fe200078e0029 */
[----:B------:R-:W-:Y:S02]  /*33d0*/  MOV R18, R40 ;  /* 0x0000002800127202 */ /* 0x000fe40000000f00 */
[----:B------:R-:W-:-:S02]  /*33e0*/  IADD3.X R17, RZ, ~R21, RZ, P0, !PT ;  /* 0x80000015ff117210 */ /* 0x000fc400007fe4ff */
[----:B------:R-:W-:Y:S01]  /*33f0*/  MOV R40, R20 ;  /* 0x0000001400287202 */ /* 0x000fe20000000f00 */
[----:B------:R-:W-:Y:S01]  /*3400*/  IMAD.WIDE.U32 R18, R12, R16, R18 ;  /* 0x000000100c127225 */ /* 0x000fe200078e0012 */
[----:B------:R-:W-:-:S03]  /*3410*/  MOV R41, R21 ;  /* 0x0000001500297202 */ /* 0x000fc60000000f00 */
[----:B------:R-:W-:Y:S01]  /*3420*/  IMAD R17, R17, R12, RZ ;  /* 0x0000000c11117224 */ /* 0x000fe200078e02ff */
[----:B------:R-:W-:-:S03]  /*3430*/  MOV R12, R18 ;  /* 0x00000012000c7202 */ /* 0x000fc60000000f00 */
[----:B------:R-:W-:-:S04]  /*3440*/  IMAD R11, R11, R16, R17 ;  /* 0x000000100b0b7224 */ /* 0x000fc800078e0211 */
[----:B------:R-:W-:Y:S01]  /*3450*/  IMAD.IADD R11, R19, 0x1, R11 ;  /* 0x00000001130b7824 */ /* 0x000fe200078e020b */
[----:B------:R-:W-:Y:S05]  /*3460*/  BRA `(.L_x_131) ;  /* 0x0000017000007947 */ /* 0x000fea0003800000 */
.L_x_130:
        /* <DEDUP_REMOVED lines=23> */
.L_x_131:
[----:B------:R-:W-:Y:S05]  /*35e0*/  BSYNC B0 ;  /* 0x0000000000007941 */ /* 0x000fea0003800000 */
.L_x_129:
        /* <DEDUP_REMOVED lines=29> */
.L_x_133:
[----:B------:R-:W0:Y:S01]  /*37c0*/  I2F.U32.RP R17, R10 ;  /* 0x0000000a00117306 */ /* 0x000e220000209000 */
[----:B------:R-:W-:Y:S01]  /*37d0*/  IMAD.MOV.U32 R18, RZ, RZ, RZ ;  /* 0x000000ffff127224 */ /* 0x000fe200078e00ff */
[----:B------:R-:W-:Y:S01]  /*37e0*/  ISETP.NE.U32.AND P0, PT, R10, RZ, PT ;  /* 0x000000ff0a00720c */ /* 0x000fe20003f05070 */
[----:B------:R-:W-:-:S05]  /*37f0*/  IMAD.MOV.U32 R21, RZ, RZ, RZ ;  /* 0x000000ffff157224 */ /* 0x000fca00078e00ff */
        /* <DEDUP_REMOVED lines=16> */
[----:B------:R-:W-:Y:S02]  /*3900*/  IADD3 R9, -R16, RZ, RZ ;  /* 0x000000ff10097210 */ /* 0x000fe40007ffe1ff */
[----:B------:R-:W-:-:S03]  /*3910*/  MOV R20, R16 ;  /* 0x0000001000147202 */ /* 0x000fc60000000f00 */
[----:B------:R-:W-:Y:S02]  /*3920*/  IMAD R10, R10, R9, R40 ;  /* 0x000000090a0a7224 */ /* 0x000fe400078e0228 */
.L_x_134:
[----:B------:R-:W-:Y:S05]  /*3930*/  BSYNC B0 ;  /* 0x0000000000007941 */ /* 0x000fea0003800000 */
.L_x_132:
[----:B------:R-:W-:-:S04]  /*3940*/  IADD3 R31, P1, P0, R36, R32, R30 ;  /* 0x00000020241f7210 */ /* 0x000fc8000783e01e */
[----:B------:R-:W-:Y:S02]  /*3950*/  IADD3 R31, P3, P2, R42, R31, R44 ;  /* 0x0000001f2a1f7210 */ /* 0x000fe40007a7e02c */
[----:B------:R-:W-:Y:S01]  /*3960*/  IADD3.X R0, R4, R5, R0, P1, P0 ;  /* 0x0000000504007210 */ /* 0x000fe20000fe0400 */
[----:B------:R-:W-:Y:S01]  /*3970*/  IMAD R5, R21, R6, RZ ;  /* 0x0000000615057224 */ /* 0x000fe200078e02ff */
[----:B------:R-:W-:Y:S02]  /*3980*/  IADD3 R14, P1, P0, R46, R31, R14 ;  /* 0x0000001f2e0e7210 */ /* 0x000fe4000783e00e */
[----:B------:R-:W-:Y:S02]  /*3990*/  IADD3.X R0, R13, R0, R2, P3, P2 ;  /* 0x000000000d007210 */ /* 0x000fe40001fe4402 */
[----:B------:R-:W-:Y:S02]  /*39a0*/  SHF.R.S32.HI R2, RZ, 0x1f, R6 ;  /* 0x0000001fff027819 */ /* 0x000fe40000011406 */
[----:B------:R-:W-:-:S02]  /*39b0*/  IADD3.X R15, R11, R0, R8, P1, P0 ;  /* 0x000000000b0f7210 */ /* 0x000fc40000fe0408 */
[----:B------:R-:W-:Y:S01]  /*39c0*/  SHF.R.S32.HI R0, RZ, 0x1f, R3 ;  /* 0x0000001fff007819 */ /* 0x000fe20000011403 */
[-C--:B------:R-:W-:Y:S02]  /*39d0*/  IMAD R2, R2, R20.reuse, R5 ;  /* 0x0000001402027224 */ /* 0x080fe400078e0205 */
[----:B------:R-:W-:-:S04]  /*39e0*/  IMAD.WIDE.U32 R14, R6, R20, R14 ;  /* 0x00000014060e7225 */ /* 0x000fc800078e000e */
[----:B------:R-:W-:Y:S02]  /*39f0*/  IMAD R5, R12, R3, RZ ;  /* 0x000000030c057224 */ /* 0x000fe400078e02ff */
        /* <DEDUP_REMOVED lines=8> */
.L_x_110:
[----:B------:R-:W-:-:S04]  /*3a80*/  LEA R2, P0, R36, c[0x0][0x200], 0x2 ;  /* 0x0000800024027a11 */ /* 0x000fc800078010ff */
[----:B------:R-:W-:-:S05]  /*3a90*/  LEA.HI.X R3, R36, c[0x0][0x204], R37, 0x2, P0 ;  /* 0x0000810024037a11 */ /* 0x000fca00000f1425 */
[----:B------:R0:W-:Y:S04]  /*3aa0*/  STG.E [R2.64], R28 ;  /* 0x0000001c02007986 */ /* 0x0001e8000c10190a */
.L_x_109:
[----:B------:R-:W-:Y:S05]  /*3ab0*/  BSYNC B1 ;  /* 0x0000000000017941 */ /* 0x000fea0003800000 */
.L_x_108:
[----:B------:R-:W1:Y:S01]  /*3ac0*/  S2R R0, SR_TID.X ;  /* 0x0000000000007919 */ /* 0x000e620000002100 */
[----:B------:R-:W-:Y:S01]  /*3ad0*/  HFMA2.MMA R5, -RZ, RZ, 0, 0 ;  /* 0x00000000ff057435 */ /* 0x000fe200000001ff */
[----:B01----:R-:W-:-:S04]  /*3ae0*/  SHF.R.S32.HI R3, RZ, 0x1f, R0 ;  /* 0x0000001fff037819 */ /* 0x003fc80000011400 */
[----:B------:R-:W-:Y:S02]  /*3af0*/  LEA.HI R12, R3, R0, RZ, 0x5 ;  /* 0x00000000030c7211 */ /* 0x000fe400078f28ff */
[----:B------:R-:W-:Y:S02]  /*3b00*/  CS2R R2, SRZ ;  /* 0x0000000000027805 */ /* 0x000fe4000001ff00 */
[----:B------:R-:W-:Y:S02]  /*3b10*/  LOP3.LUT R19, R12, 0xffffffe0, RZ, 0xc0, !PT ;  /* 0xffffffe00c137812 */ /* 0x000fe400078ec0ff */
[----:B------:R-:W-:-:S03]  /*3b20*/  SHF.R.S32.HI R12, RZ, 0x5, R12 ;  /* 0x00000005ff0c7819 */ /* 0x000fc6000001140c */
[----:B------:R-:W-:-:S05]  /*3b30*/  IMAD.IADD R19, R0, 0x1, -R19 ;  /* 0x0000000100137824 */ /* 0x000fca00078e0a13 */
[C---:B------:R-:W-:Y:S02]  /*3b40*/  ISETP.GE.AND P0, PT, R19.reuse, c[0x0][0x314], PT ;  /* 0x0000c50013007a0c */ /* 0x040fe40003f06270 */
[----:B------:R-:W-:Y:S02]  /*3b50*/  SHF.L.U32 R18, R19, 0x2, RZ ;  /* 0x0000000213127819 */ /* 0x000fe400000006ff */
[----:B------:R-:W-:Y:S01]  /*3b60*/  ISETP.LT.AND P0, PT, R0, 0x80, !P0 ;  /* 0x000000800000780c */ /* 0x000fe20004701270 */
[----:B------:R-:W-:-:S12]  /*3b70*/  IMAD.MOV.U32 R0, RZ, RZ, c[0x0][0x314] ;  /* 0x0000c500ff007624 */ /* 0x000fd800078e00ff */
[----:B------:R-:W-:Y:S02]  /*3b80*/  @P0 FADD.FTZ R4, -R28, R29 ;  /* 0x0000001d1c040221 */ /* 0x000fe40000010100 */
[----:B------:R-:W-:Y:S02]  /*3b90*/  @P0 IMAD R9, R19, 0x5, R12 ;  /* 0x0000000513090824 */ /* 0x000fe400078e020c */
[----:B------:R-:W-:-:S06]  /*3ba0*/  @P0 FMUL.FTZ R4, R4, 1.4426950216293334961 ;  /* 0x3fb8aa3b04040820 */ /* 0x000fcc0000410000 */
[----:B------:R-:W0:Y:S02]  /*3bb0*/  @P0 MUFU.EX2 R4, R4 ;  /* 0x0000000400040308 */ /* 0x000e240000000800 */
[----:B0-----:R0:W-:Y:S04]  /*3bc0*/  @P0 STS [R9.X4], R4 ;  /* 0x0000000409000388 */ /* 0x0011e80000004800 */
[----:B------:R-:W-:Y:S01]  /*3bd0*/  BAR.SYNC.DEFER_BLOCKING 0x0 ;  /* 0x0000000000007b1d */ /* 0x000fe20000010000 */
[----:B------:R-:W-:Y:S01]  /*3be0*/  ISETP.GE.AND P0, PT, R0, 0x1, PT ;  /* 0x000000010000780c */ /* 0x000fe20003f06270 */
[----:B------:R-:W-:-:S12]  /*3bf0*/  IMAD.MOV.U32 R0, RZ, RZ, RZ ;  /* 0x000000ffff007224 */ /* 0x000fd800078e00ff */
[----:B------:R-:W-:Y:S05]  /*3c00*/  @!P0 BRA `(.L_x_135) ;  /* 0x0000024000008947 */ /* 0x000fea0003800000 */
[----:B------:R-:W-:Y:S01]  /*3c10*/  ULDC UR5, c[0x0][0x22c] ;  /* 0x00008b0000057ab9 */ /* 0x000fe20000000800 */
[C---:B------:R-:W-:Y:S01]  /*3c20*/  IMAD R13, R12.reuse, 0x80, R18 ;  /* 0x000000800c0d7824 */ /* 0x040fe200078e0212 */
[----:B------:R-:W-:Y:S01]  /*3c30*/  UIMAD UR5, UR8, UR5, URZ ;  /* 0x00000005080572a4 */ /* 0x000fe2000f8e023f */
[C---:B------:R-:W-:Y:S01]  /*3c40*/  IADD3 R5, R7.reuse, -UR8, RZ ;  /* 0x8000000807057c10 */ /* 0x040fe2000fffe0ff */
[----:B------:R-:W-:Y:S01]  /*3c50*/  IMAD R20, R7, c[0x0][0x22c], RZ ;  /* 0x00008b0007147a24 */ /* 0x000fe200078e02ff */
[----:B0-----:R-:W-:Y:S01]  /*3c60*/  CS2R R8, SRZ ;  /* 0x0000000000087805 */ /* 0x001fe2000001ff00 */
        /* <DEDUP_REMOVED lines=11> */
.L_x_138:
[----:B------:R-:W-:Y:S01]  /*3d20*/  BSSY B0, `(.L_x_136) ;  /* 0x0000007000007945 */ /* 0x000fe20003800000 */
[----:B------:R-:W-:-:S05]  /*3d30*/  @P2 BRA `(.L_x_137) ;  /* 0x0000005000002947 */ /* 0x000fca0003800000 */
[----:B------:R-:W-:Y:S01]  /*3d40*/  ISETP.GE.AND P0, PT, R18, c[0x0][0x220], PT ;  /* 0x0000880012007a0c */ /* 0x000fe20003f06270 */
[----:B------:R-:W-:Y:S01]  /*3d50*/  CS2R R8, SRZ ;  /* 0x0000000000087805 */ /* 0x000fe2000001ff00 */
[----:B------:R-:W-:Y:S11]  /*3d60*/  CS2R R10, SRZ ;  /* 0x00000000000a7805 */ /* 0x000ff6000001ff00 */
[----:B------:R-:W-:Y:S05]  /*3d70*/  @!P0 MOV R15, R13 ;  /* 0x0000000d000f8202 */ /* 0x000fea0000000f00 */
[----:B------:R0:W5:Y:S02]  /*3d80*/  @!P0 LDG.E.128 R8, [R14.64] ;  /* 0x0000000a0e088981 */ /* 0x000164000c1e1d00 */
.L_x_137:
[----:B------:R-:W-:Y:S05]  /*3d90*/  BSYNC B0 ;  /* 0x0000000000007941 */ /* 0x000fea0003800000 */
.L_x_136:
        /* <DEDUP_REMOVED lines=11> */
.L_x_135:
        /* <DEDUP_REMOVED lines=72> */
[----:B------:R-:W-:Y:S02]  /*42d0*/  IMAD R0, R0, c[0x0][0x1e8], RZ ;  /* 0x00007a0000007a24 */ /* 0x000fe400078e02ff */
[----:B------:R-:W-:-:S04]  /*42e0*/  IMAD.WIDE.U32 R18, R7, c[0x0][0x1e8], R18 ;  /* 0x00007a0007127a25 */ /* 0x000fc800078e0012 */
[----:B------:R-:W-:Y:S01]  /*42f0*/  IMAD R0, R7, c[0x0][0x1ec], R0 ;  /* 0x00007b0007007a24 */ /* 0x000fe200078e0200 */
[----:B------:R-:W-:-:S04]  /*4300*/  LEA R2, P0, R18, c[0x0][0x1d0], 0x1 ;  /* 0x0000740012027a11 */ /* 0x000fc800078008ff */
[----:B------:R-:W-:-:S04]  /*4310*/  IADD3 R3, R19, R0, RZ ;  /* 0x0000000013037210 */ /* 0x000fc80007ffe0ff */
[----:B------:R-:W-:-:S05]  /*4320*/  LEA.HI.X R3, R18, c[0x0][0x1d4], R3, 0x1, P0 ;  /* 0x0000750012037a11 */ /* 0x000fca00000f0c03 */
[----:B------:R-:W-:Y:S01]  /*4330*/  STG.E.64 [R2.64], R4 ;  /* 0x0000000402007986 */ /* 0x000fe2000c101b0a */
[----:B------:R-:W-:Y:S05]  /*4340*/  EXIT ;  /* 0x000000000000794d */ /* 0x000fea0003800000 */
        .weak           $__internal_2_$__cuda_sm20_div_s64
        .type           $__internal_2_$__cuda_sm20_div_s64,@function
        .size           $__internal_2_$__cuda_sm20_div_s64,(.L_x_8162 - $__internal_2_$__cuda_sm20_div_s64)
$__internal_2_$__cuda_sm20_div_s64:
        /* <DEDUP_REMOVED lines=29> */
[----:B------:R-:W-:-:S04]  /*4520*/  IMAD.X R26, RZ, RZ, ~R26, P0 ;  /* 0x000000ffff1a7224 */ /* 0x000fc800000e0e1a */
[----:B------:R-:W-:-:S04]  /*4530*/  IMAD.WIDE.U32 R34, P5, R35, R26, R34 ;  /* 0x0000001a23227225 */ /* 0x000fc800078a0022 */
[C---:B------:R-:W-:Y:S02]  /*4540*/  IMAD R21, R27.reuse, R26, RZ ;  /* 0x0000001a1b157224 */ /* 0x040fe400078e02ff */
[----:B------:R-:W-:-:S04]  /*4550*/  IMAD.HI.U32 R20, P4, R27, R20, R34 ;  /* 0x000000141b147227 */ /* 0x000fc80007880022 */
[----:B------:R-:W-:Y:S01]  /*4560*/  IMAD.HI.U32 R19, R27, R26, RZ ;  /* 0x0000001a1b137227 */ /* 0x000fe200078e00ff */
[----:B------:R-:W-:Y:S02]  /*4570*/  IADD3 R21, P3, R21, R20, RZ ;  /* 0x0000001415157210 */ /* 0x000fe40007f7e0ff */
[-C--:B------:R-:W-:Y:S01]  /*4580*/  IADD3 R20, P0, RZ, -R18.reuse, RZ ;  /* 0x80000012ff147210 */ /* 0x080fe20007f1e0ff */
[----:B------:R-:W-:Y:S02]  /*4590*/  IMAD.X R27, R19, 0x1, R27, P5 ;  /* 0x00000001131b7824 */ /* 0x000fe400028e061b */
[----:B------:R-:W-:Y:S01]  /*45a0*/  IMAD.MOV.U32 R35, RZ, RZ, RZ ;  /* 0x000000ffff237224 */ /* 0x000fe200078e00ff */
[----:B------:R-:W-:Y:S01]  /*45b0*/  SEL R20, R20, R18, !P2 ;  /* 0x0000001214147207 */ /* 0x000fe20005000000 */
[----:B------:R-:W-:-:S04]  /*45c0*/  IMAD.X R26, RZ, RZ, ~R17, P0 ;  /* 0x000000ffff1a7224 */ /* 0x000fc800000e0e11 */
[----:B------:R-:W-:Y:S01]  /*45d0*/  IMAD.HI.U32 R34, R21, R20, RZ ;  /* 0x0000001415227227 */ /* 0x000fe200078e00ff */
[----:B------:R-:W-:Y:S02]  /*45e0*/  SEL R19, R26, R17, !P2 ;  /* 0x000000111a137207 */ /* 0x000fe40005000000 */
[----:B------:R-:W-:-:S03]  /*45f0*/  IADD3.X R26, RZ, RZ, R27, P3, P4 ;  /* 0x000000ffff1a7210 */ /* 0x000fc60001fe841b */
[----:B------:R-:W-:-:S04]  /*4600*/  IMAD.WIDE.U32 R34, R21, R19, R34 ;  /* 0x0000001315227225 */ /* 0x000fc800078e0022 */
[C---:B------:R-:W-:Y:S02]  /*4610*/  IMAD R27, R26.reuse, R19, RZ ;  /* 0x000000131a1b7224 */ /* 0x040fe400078e02ff */
[----:B------:R-:W-:-:S04]  /*4620*/  IMAD.HI.U32 R34, P0, R26, R20, R34 ;  /* 0x000000141a227227 */ /* 0x000fc80007800022 */
[----:B------:R-:W-:Y:S01]  /*4630*/  IMAD.HI.U32 R26, R26, R19, RZ ;  /* 0x000000131a1a7227 */ /* 0x000fe200078e00ff */
[----:B------:R-:W-:-:S04]  /*4640*/  IADD3 R27, P2, R27, R34, RZ ;  /* 0x000000221b1b7210 */ /* 0x000fc80007f5e0ff */
[----:B------:R-:W-:Y:S01]  /*4650*/  IADD3.X R26, R26, RZ, RZ, P0, !PT ;  /* 0x000000ff1a1a7210 */ /* 0x000fe200007fe4ff */
[----:B------:R-:W-:-:S04]  /*4660*/  IMAD.WIDE.U32 R34, R27, R38, RZ ;  /* 0x000000261b227225 */ /* 0x000fc800078e00ff */
[----:B------:R-:W-:Y:S01]  /*4670*/  IMAD R21, R27, R39, R35 ;  /* 0x000000271b157224 */ /* 0x000fe200078e0223 */
[----:B------:R-:W-:Y:S01]  /*4680*/  IADD3 R20, P0, -R34, R20, RZ ;  /* 0x0000001422147210 */ /* 0x000fe20007f1e1ff */
[----:B------:R-:W-:-:S03]  /*4690*/  IMAD.X R26, RZ, RZ, R26, P2 ;  /* 0x000000ffff1a7224 */ /* 0x000fc600010e061a */
        /* <DEDUP_REMOVED lines=8> */
[----:B------:R-:W-:Y:S02]  /*4720*/  SEL R34, R34, R27, P4 ;  /* 0x0000001b22227207 */ /* 0x000fe40002000000 */
[----:B------:R-:W-:Y:S01]  /*4730*/  ISETP.GE.U32.AND P0, PT, R21, R38, PT ;  /* 0x000000261500720c */ /* 0x000fe20003f06070 */
[----:B------:R-:W-:Y:S01]  /*4740*/  IMAD.X R21, RZ, RZ, R26, P2 ;  /* 0x000000ffff157224 */ /* 0x000fe200010e061a */
[----:B------:R-:W-:Y:S02]  /*4750*/  SEL R19, R20, R19, P4 ;  /* 0x0000001314137207 */ /* 0x000fe40002000000 */
[----:B------:R-:W-:Y:S02]  /*4760*/  IADD3 R27, P2, R34, 0x1, RZ ;  /* 0x00000001221b7810 */ /* 0x000fe40007f5e0ff */
[----:B------:R-:W-:Y:S01]  /*4770*/  SEL R21, R21, R26, P4 ;  /* 0x0000001a15157207 */ /* 0x000fe20002000000 */
[----:B------:R-:W-:Y:S01]  /*4780*/  IMAD.MOV.U32 R26, RZ, RZ, R22 ;  /* 0x000000ffff1a7224 */ /* 0x000fe200078e0016 */
[----:B------:R-:W-:-:S02]  /*4790*/  ISETP.GE.U32.AND.EX P0, PT, R19, R39, PT, P0 ;  /* 0x000000271300720c */ /* 0x000fc40003f06100 */
[----:B------:R-:W-:Y:S02]  /*47a0*/  IADD3.X R20, RZ, R21, RZ, P2, !PT ;  /* 0x00000015ff147210 */ /* 0x000fe400017fe4ff */
[----:B------:R-:W-:Y:S02]  /*47b0*/  SEL R27, R27, R34, P0 ;  /* 0x000000221b1b7207 */ /* 0x000fe40000000000 */
[----:B------:R-:W-:Y:S02]  /*47c0*/  LOP3.LUT R19, R23, R17, RZ, 0x3c, !PT ;  /* 0x0000001117137212 */ /* 0x000fe400078e3cff */
[----:B------:R-:W-:Y:S02]  /*47d0*/  SEL R21, R20, R21, P0 ;  /* 0x0000001514157207 */ /* 0x000fe40000000000 */
[----:B------:R-:W-:Y:S02]  /*47e0*/  IADD3 R20, P2, RZ, -R27, RZ ;  /* 0x8000001bff147210 */ /* 0x000fe40007f5e0ff */
[----:B------:R-:W-:-:S02]  /*47f0*/  ISETP.GE.AND P3, PT, R19, RZ, PT ;  /* 0x000000ff1300720c */ /* 0x000fc40003f66270 */
[----:B------:R-:W-:Y:S01]  /*4800*/  ISETP.NE.U32.AND P0, PT, R24, RZ, PT ;  /* 0x000000ff1800720c */ /* 0x000fe20003f05070 */
[----:B------:R-:W-:Y:S01]  /*4810*/  IMAD.X R24, RZ, RZ, ~R21, P2 ;  /* 0x000000ffff187224 */ /* 0x000fe200010e0e15 */
[----:B------:R-:W-:Y:S01]  /*4820*/  SEL R20, R20, R27, !P3 ;  /* 0x0000001b14147207 */ /* 0x000fe20005800000 */
[----:B------:R-:W-:Y:S01]  /*4830*/  IMAD.MOV.U32 R27, RZ, RZ, 0x0 ;  /* 0x00000000ff1b7424 */ /* 0x000fe200078e00ff */
[----:B------:R-:W-:Y:S02]  /*4840*/  ISETP.NE.AND.EX P0, PT, R23, RZ, PT, P0 ;  /* 0x000000ff1700720c */ /* 0x000fe40003f05300 */
[----:B------:R-:W-:Y:S02]  /*4850*/  SEL R24, R24, R21, !P3 ;  /* 0x0000001518187207 */ /* 0x000fe40005800000 */
[----:B------:R-:W-:Y:S02]  /*4860*/  SEL R20, R20, 0xffffffff, P0 ;  /* 0xffffffff14147807 */ /* 0x000fe40000000000 */
[----:B------:R-:W-:Y:S01]  /*4870*/  SEL R21, R24, 0xffffffff, P0 ;  /* 0xffffffff18157807 */ /* 0x000fe20000000000 */
[----:B------:R-:W-:Y:S06]  /*4880*/  RET.REL.NODEC R26 `(_ZN5flash32flash_fwd_splitkv_combine_kernelI23Flash_fwd_kernel_traitsILi128ELi64ELi128ELi4ELb0ELb0EN7cutlass6half_tE19Flash_kernel_traitsILi128ELi64ELi128ELi4ES3_EELi4ELi5ELb0EEEvNS_16Flash_fwd_paramsE) ;  /* 0xffffb7701a007950 */ /* 0x000fec0003c3ffff */
.L_x_139:
        /* <DEDUP_REMOVED lines=15> */
.L_x_8162:


//--------------------- .text._ZN5flash32flash_fwd_splitkv_combine_kernelI23Flash_fwd_kernel_traitsILi128ELi64ELi128ELi4ELb0ELb0EN7cutlass6half_tE19Flash_kernel_traitsILi128ELi64ELi128ELi4ES3_EELi4ELi4ELb0EEEvNS_16Flash_fwd_paramsE --------------------------
	.section	.text._ZN5flash32flash_fwd_splitkv_combine_kernelI23Flash_fwd_kernel_traitsILi128ELi64ELi128ELi4ELb0ELb0EN7cutlass6half_tE19Flash_kernel_traitsILi128ELi64ELi128ELi4ES3_EELi4ELi4ELb0EEEvNS_16Flash_fwd_paramsE,"ax",@progbits
	.sectioninfo	@"SHI_REGISTERS=52"
	.align	128
        .global         _ZN5flash32flash_fwd_splitkv_combine_kernelI23Flash_fwd_kernel_traitsILi128ELi64ELi128ELi4ELb0ELb0EN7cutlass6half_tE19Flash_kernel_traitsILi128ELi64ELi128ELi4ES3_EELi4ELi4ELb0EEEvNS_16Flash_fwd_paramsE
        .type           _ZN5flash32flash_fwd_splitkv_combine_kernelI23Flash_fwd_kernel_traitsILi128ELi64ELi128ELi4ELb0ELb0EN7cutlass6half_tE19Flash_kernel_traitsILi128ELi64ELi128ELi4ES3_EELi4ELi4ELb0EEEvNS_16Flash_fwd_paramsE,@function
        .size           _ZN5flash32flash_fwd_splitkv_combine_kernelI23Flash_fwd_kernel_traitsILi128ELi64ELi128ELi4ELb0ELb0EN7cutlass6half_tE19Flash_kernel_traitsILi128ELi64ELi128ELi4ES3_EELi4ELi4ELb0EEEvNS_16Flash_fwd_paramsE,(.L_x_8163 - _ZN5flash32flash_fwd_splitkv_combine_kernelI23Flash_fwd_kernel_traitsILi128ELi64ELi128ELi4ELb0ELb0EN7cutlass6half_tE19Flash_kernel_traitsILi128ELi64ELi128ELi4ES3_EELi4ELi4ELb0EEEvNS_16Flash_fwd_paramsE)
        .other          _ZN5flash32flash_fwd_splitkv_combine_kernelI23Flash_fwd_kernel_traitsILi128ELi64ELi128ELi4ELb0ELb0EN7cutlass6half_tE19Flash_kernel_traitsILi128ELi64ELi128ELi4ES3_EELi4ELi4ELb0EEEvNS_16Flash_fwd_paramsE,@"STO_CUDA_ENTRY STV_DEFAULT"
_ZN5flash32flash_fwd_splitkv_combine_kernelI23Flash_fwd_kernel_traitsILi128ELi64ELi128ELi4ELb0ELb0EN7cutlass6half_tE19Flash_kernel_traitsILi128ELi64ELi128ELi4ES3_EELi4ELi4ELb0EEEvNS_16Flash_fwd_paramsE:
.text._ZN5flash32flash_fwd_splitkv_combine_kernelI23Flash_fwd_kernel_traitsILi128ELi64ELi128ELi4ELb0ELb0EN7cutlass6half_tE19Flash_kernel_traitsILi128ELi64ELi128ELi4ES3_EELi4ELi4ELb0EEEvNS_16Flash_fwd_paramsE:
        /* <DEDUP_REMOVED lines=23> */
[----:B------:R-:W-:Y:S05]  /*0170*/  CALL.REL.NOINC `($__internal_3_$__cuda_sm20_div_s64) ;  /* 0x000041c000007944 */ /* 0x000fea0003c00000 */
[----:B------:R-:W-:Y:S05]  /*0180*/  BRA `(.L_x_141) ;  /* 0x0000013000007947 */ /* 0x000fea0003800000 */
.L_x_140:
        /* <DEDUP_REMOVED lines=19> */
.L_x_141:
        /* <DEDUP_REMOVED lines=12> */
[----:B------:R-:W-:Y:S05]  /*0380*/  CALL.REL.NOINC `($__internal_3_$__cuda_sm20_div_s64) ;  /* 0x00003fb000007944 */ /* 0x000fea0003c00000 */
[----:B------:R-:W-:Y:S02]  /*0390*/  MOV R28, R20 ;  /* 0x00000014001c7202 */ /* 0x000fe40000000f00 */
[----:B------:R-:W-:Y:S01]  /*03a0*/  MOV R29, R21 ;  /* 0x00000015001d7202 */ /* 0x000fe20000000f00 */
[----:B------:R-:W-:Y:S05]  /*03b0*/  BRA `(.L_x_144) ;  /* 0x0000013000007947 */ /* 0x000fea0003800000 */
.L_x_143:
        /* <DEDUP_REMOVED lines=19> */
.L_x_144:
[----:B------:R-:W-:Y:S05]  /*04f0*/  BSYNC B0 ;  /* 0x0000000000007941 */ /* 0x000fea0003800000 */
.L_x_142:
        /* <DEDUP_REMOVED lines=43> */
.L_x_146:
        /* <DEDUP_REMOVED lines=19> */
.L_x_147:
[----:B------:R-:W-:Y:S05]  /*08e0*/  BSYNC B0 ;  /* 0x0000000000007941 */ /* 0x000fea0003800000 */
.L_x_145:
        /* <DEDUP_REMOVED lines=74> */
[----:B------:R-:W-:Y:S02]  /*0d90*/  MOV R32, R20 ;  /* 0x0000001400207202 */ /* 0x000fe40000000f00 */
[----:B------:R-:W-:Y:S01]  /*0da0*/  MOV R33, R21 ;  /* 0x0000001500217202 */ /* 0x000fe20000000f00 */
[----:B------:R-:W-:Y:S05]  /*0db0*/  BRA `(.L_x_150) ;  /* 0x0000013000007947 */ /* 0x000fea0003800000 */
.L_x_149:
        /* <DEDUP_REMOVED lines=19> */
.L_x_150:
[----:B------:R-:W-:Y:S05]  /*0ef0*/  BSYNC B0 ;  /* 0x0000000000007941 */ /* 0x000fea0003800000 */
.L_x_148:
        /* <DEDUP_REMOVED lines=42> */
.L_x_152:
        /* <DEDUP_REMOVED lines=19> */
.L_x_153:
[----:B------:R-:W-:Y:S05]  /*12d0*/  BSYNC B0 ;  /* 0x0000000000007941 */ /* 0x000fea0003800000 */
.L_x_151:
        /* <DEDUP_REMOVED lines=131> */
.L_x_155:
[----:B------:R-:W-:Y:S05]  /*1b10*/  BSYNC B0 ;  /* 0x0000000000007941 */ /* 0x000fea0003800000 */
.L_x_154:
        /* <DEDUP_REMOVED lines=95> */
.L_x_160:
        /* <DEDUP_REMOVED lines=22> */
.L_x_161:
[----:B------:R-:W-:Y:S05]  /*2270*/  BSYNC B0 ;  /* 0x0000000000007941 */ /* 0x000fea0003800000 */
.L_x_159:
[----:B------:R-:W-:Y:S01]  /*2280*/  LOP3.LUT R19, R17, R0, RZ, 0xfc, !PT ;  /* 0x0000000011137212 */ /* 0x000fe200078efcff */
[----:B------:R-:W-:Y:S03]  /*2290*/  BSSY B0, `(.L_x_162) ;  /* 0x0000028000007945 */ /* 0x000fe60003800000 */
[----:B------:R-:W-:-:S13]  /*22a0*/  ISETP.NE.U32.AND P0, PT, R19, RZ, PT ;  /* 0x000000ff1300720c */ /* 0x000fda0003f05070 */
[----:B------:R-:W-:Y:S05]  /*22b0*/  @!P0 BRA `(.L_x_163) ;  /* 0x000000f000008947 */ /* 0x000fea0003800000 */
[----:B------:R-:W-:Y:S01]  /*22c0*/  IMAD.MOV.U32 R24, RZ, RZ, R30 ;  /* 0x000000ffff187224 */ /* 0x000fe200078e001e */
[----:B------:R-:W-:Y:S02]  /*22d0*/  MOV R23, R0 ;  /* 0x0000000000177202 */ /* 0x000fe40000000f00 */
[----:B------:R-:W-:Y:S02]  /*22e0*/  MOV R22, 0x2300 ;  /* 0x0000230000167802 */ /* 0x000fe40000000f00 */
[----:B------:R-:W-:Y:S05]  /*22f0*/  CALL.REL.NOINC `($__internal_3_$__cuda_sm20_div_s64) ;  /* 0x0000204000007944 */ /* 0x000fea0003c00000 */
        /* <DEDUP_REMOVED lines=11> */
.L_x_163:
        /* <DEDUP_REMOVED lines=22> */
.L_x_164:
[----:B------:R-:W-:Y:S05]  /*2510*/  BSYNC B0 ;  /* 0x0000000000007941 */ /* 0x000fea0003800000 */
.L_x_162:
        /* <DEDUP_REMOVED lines=11> */
[----:B------:R-:W-:Y:S05]  /*25d0*/  CALL.REL.NOINC `($__internal_3_$__cuda_sm20_div_s64) ;  /* 0x00001d6000007944 */ /* 0x000fea0003c00000 */
[----:B------:R-:W-:-:S04]  /*25e0*/  IADD3 R17, P0, RZ, -R20, RZ ;  /* 0x80000014ff117210 */ /* 0x000fc80007f1e0ff */
[----:B------:R-:W-:Y:S01]  /*25f0*/  IADD3.X R18, RZ, ~R21, RZ, P0, !PT ;  /* 0x80000015ff127210 */ /* 0x000fe200007fe4ff */
[----:B------:R-:W-:-:S04]  /*2600*/  IMAD.WIDE.U32 R36, R5, R17, R36 ;  /* 0x0000001105247225 */ /* 0x000fc800078e0024 */
[----:B------:R-:W-:-:S04]  /*2610*/  IMAD R18, R18, R5, RZ ;  /* 0x0000000512127224 */ /* 0x000fc800078e02ff */
[----:B------:R-:W-:-:S05]  /*2620*/  IMAD R4, R4, R17, R18 ;  /* 0x0000001104047224 */ /* 0x000fca00078e0212 */
[----:B------:R-:W-:Y:S01]  /*2630*/  IADD3 R4, R37, R4, RZ ;  /* 0x0000000425047210 */ /* 0x000fe20007ffe0ff */
[----:B------:R-:W-:Y:S05]  /*2640*/  BRA `(.L_x_167) ;  /* 0x0000016000007947 */ /* 0x000fea0003800000 */
.L_x_166:
        /* <DEDUP_REMOVED lines=22> */
.L_x_167:
[----:B------:R-:W-:Y:S05]  /*27b0*/  BSYNC B0 ;  /* 0x0000000000007941 */ /* 0x000fea0003800000 */
.L_x_165:
        /* <DEDUP_REMOVED lines=38> */
[----:B------:R-:W-:Y:S05]  /*2a20*/  CALL.REL.NOINC `($__internal_3_$__cuda_sm20_div_s64) ;  /* 0x0000191000007944 */ /* 0x000fea0003c00000 */
        /* <DEDUP_REMOVED lines=12> */
.L_x_169:
        /* <DEDUP_REMOVED lines=23> */
.L_x_170:
[----:B------:R-:W-:Y:S05]  /*2c60*/  BSYNC B0 ;  /* 0x0000000000007941 */ /* 0x000fea0003800000 */
.L_x_168:
        /* <DEDUP_REMOVED lines=19> */
.L_x_172:
        /* <DEDUP_REMOVED lines=22> */
.L_x_173:
[----:B------:R-:W-:Y:S05]  /*2f00*/  BSYNC B0 ;  /* 0x0000000000007941 */ /* 0x000fea0003800000 */
.L_x_171:
        /* <DEDUP_REMOVED lines=20> */
.L_x_175:
        /* <DEDUP_REMOVED lines=23> */
.L_x_176:
[----:B------:R-:W-:Y:S05]  /*31c0*/  BSYNC B0 ;  /* 0x0000000000007941 */ /* 0x000fea0003800000 */
.L_x_174:
        /* <DEDUP_REMOVED lines=25> */
[----:B------:R-:W-:Y:S05]  /*3360*/  CALL.REL.NOINC `($__internal_3_$__cuda_sm20_div_s64) ;  /* 0x00000fd000007944 */ /* 0x000fea0003c00000 */
        /* <DEDUP_REMOVED lines=12> */
.L_x_178:
        /* <DEDUP_REMOVED lines=23> */
.L_x_179:
[----:B------:R-:W-:Y:S05]  /*35a0*/  BSYNC B0 ;  /* 0x0000000000007941 */ /* 0x000fea0003800000 */
.L_x_177:
        /* <DEDUP_REMOVED lines=29> */
.L_x_181:
        /* <DEDUP_REMOVED lines=23> */
.L_x_182:
[----:B------:R-:W-:Y:S05]  /*38f0*/  BSYNC B0 ;  /* 0x0000000000007941 */ /* 0x000fea0003800000 */
.L_x_180:
        /* <DEDUP_REMOVED lines=20> */
.L_x_158:
[----:B------:R-:W-:-:S04]  /*3a40*/  LEA R2, P0, R36, c[0x0][0x200], 0x2 ;  /* 0x0000800024027a11 */ /* 0x000fc800078010ff */
[----:B------:R-:W-:-:S05]  /*3a50*/  LEA.HI.X R3, R36, c[0x0][0x204], R37, 0x2, P0 ;  /* 0x0000810024037a11 */ /* 0x000fca00000f1425 */
[----:B------:R0:W-:Y:S04]  /*3a60*/  STG.E [R2.64], R28 ;  /* 0x0000001c02007986 */ /* 0x0001e8000c10190a */
.L_x_157:
[----:B------:R-:W-:Y:S05]  /*3a70*/  BSYNC B1 ;  /* 0x0000000000017941 */ /* 0x000fea0003800000 */
.L_x_156:
[----:B------:R-:W1:Y:S01]  /*3a80*/  S2R R16, SR_TID.X ;  /* 0x0000000000107919 */ /* 0x000e620000002100 */
[----:B------:R-:W-:Y:S01]  /*3a90*/  IMAD.MOV.U32 R5, RZ, RZ, RZ ;  /* 0x000000ffff057224 */ /* 0x000fe200078e00ff */
[----:B-1----:R-:W-:-:S04]  /*3aa0*/  SHF.R.S32.HI R15, RZ, 0x1f, R16 ;  /* 0x0000001fff0f7819 */ /* 0x002fc80000011410 */
[CC--:B0-----:R-:W-:Y:S02]  /*3ab0*/  LEA.HI R2, R15.reuse, R16.reuse, RZ, 0x4 ;  /* 0x000000100f027211 */ /* 0x0c1fe400078f20ff */
[----:B------:R-:W-:Y:S02]  /*3ac0*/  LEA.HI R15, R15, R16, RZ, 0x5 ;  /* 0x000000100f0f7211 */ /* 0x000fe400078f28ff */
[----:B------:R-:W-:-:S05]  /*3ad0*/  LOP3.LUT R3, R2, 0xfffffff0, RZ, 0xc0, !PT ;  /* 0xfffffff002037812 */ /* 0x000fca00078ec0ff */
[----:B------:R-:W-:-:S05]  /*3ae0*/  IMAD.IADD R0, R16, 0x1, -R3 ;  /* 0x0000000110007824 */ /* 0x000fca00078e0a03 */
[----:B------:R-:W-:-:S04]  /*3af0*/  ISETP.GE.AND P0, PT, R0, c[0x0][0x314], PT ;  /* 0x0000c50000007a0c */ /* 0x000fc80003f06270 */
[----:B------:R-:W-:-:S13]  /*3b00*/  ISETP.GT.OR P0, PT, R16, 0x3f, P0 ;  /* 0x0000003f1000780c */ /* 0x000fda0000704670 */
[----:B------:R-:W-:Y:S01]  /*3b10*/  @!P0 FADD.FTZ R4, -R28, R29 ;  /* 0x0000001d1c048221 */ /* 0x000fe20000010100 */
[----:B------:R-:W-:-:S03]  /*3b20*/  @!P0 SHF.R.S32.HI R3, RZ, 0x4, R2 ;  /* 0x00000004ff038819 */ /* 0x000fc60000011402 */
[----:B------:R-:W-:Y:S02]  /*3b30*/  @!P0 FMUL.FTZ R4, R4, 1.4426950216293334961 ;  /* 0x3fb8aa3b04048820 */ /* 0x000fe40000410000 */
[----:B------:R-:W-:Y:S01]  /*3b40*/  @!P0 IMAD R9, R0, 0x5, R3 ;  /* 0x0000000500098824 */ /* 0x000fe200078e0203 */
[----:B------:R-:W-:Y:S01]  /*3b50*/  LOP3.LUT R3, R15, 0x3fffffe0, RZ, 0xc0, !PT ;  /* 0x3fffffe00f037812 */ /* 0x000fe200078ec0ff */
[----:B------:R-:W-:Y:S01]  /*3b60*/  IMAD.MOV.U32 R0, RZ, RZ, c[0x0][0x314] ;  /* 0x0000c500ff007624 */ /* 0x000fe200078e00ff */
[----:B------:R-:W-:Y:S01]  /*3b70*/  SHF.R.S32.HI R15, RZ, 0x5, R15 ;  /* 0x00000005ff0f7819 */ /* 0x000fe2000001140f */
[----:B------:R-:W0:Y:S02]  /*3b80*/  @!P0 MUFU.EX2 R4, R4 ;  /* 0x0000000400048308 */ /* 0x000e240000000800 */
[----:B------:R-:W-:Y:S02]  /*3b90*/  IMAD.IADD R16, R16, 0x1, -R3 ;  /* 0x0000000110107824 */ /* 0x000fe400078e0a03 */
[----:B------:R-:W-:-:S02]  /*3ba0*/  CS2R R2, SRZ ;  /* 0x0000000000027805 */ /* 0x000fc4000001ff00 */
[----:B------:R-:W-:Y:S01]  /*3bb0*/  IMAD.SHL.U32 R16, R16, 0x4, RZ ;  /* 0x0000000410107824 */ /* 0x000fe200078e00ff */
[----:B0-----:R0:W-:Y:S04]  /*3bc0*/  @!P0 STS [R9.X4], R4 ;  /* 0x0000000409008388 */ /* 0x0011e80000004800 */
[----:B------:R-:W-:Y:S01]  /*3bd0*/  BAR.SYNC.DEFER_BLOCKING 0x0 ;  /* 0x0000000000007b1d */ /* 0x000fe20000010000 */
[----:B------:R-:W-:Y:S01]  /*3be0*/  ISETP.GE.AND P0, PT, R0, 0x1, PT ;  /* 0x000000010000780c */ /* 0x000fe20003f06270 */
[----:B------:R-:W-:-:S12]  /*3bf0*/  IMAD.MOV.U32 R0, RZ, RZ, RZ ;  /* 0x000000ffff007224 */ /* 0x000fd800078e00ff */
[----:B------:R-:W-:Y:S05]  /*3c00*/  @!P0 BRA `(.L_x_183) ;  /* 0x0000023000008947 */ /* 0x000fea0003800000 */
[----:B------:R-:W-:Y:S01]  /*3c10*/  ULDC UR5, c[0x0][0x22c] ;  /* 0x00008b0000057ab9 */ /* 0x000fe20000000800 */
[----:B------:R-:W-:Y:S01]  /*3c20*/  IMAD R13, R15, 0x80, R16 ;  /* 0x000000800f0d7824 */ /* 0x000fe200078e0210 */
        /* <DEDUP_REMOVED lines=15> */
.L_x_186:
[----:B------:R-:W-:Y:S01]  /*3d20*/  BSSY B0, `(.L_x_184) ;  /* 0x0000006000007945 */ /* 0x000fe20003800000 */
[----:B------:R-:W-:-:S05]  /*3d30*/  @P2 BRA `(.L_x_185) ;  /* 0x0000004000002947 */ /* 0x000fca0003800000 */
[----:B------:R-:W-:Y:S01]  /*3d40*/  ISETP.GE.AND P0, PT, R16, c[0x0][0x220], PT ;  /* 0x0000880010007a0c */ /* 0x000fe20003f06270 */
[----:B------:R-:W-:Y:S01]  /*3d50*/  CS2R R8, SRZ ;  /* 0x0000000000087805 */ /* 0x000fe2000001ff00 */
[----:B------:R-:W-:Y:S11]  /*3d60*/  CS2R R10, SRZ ;  /* 0x00000000000a7805 */ /* 0x000ff6000001ff00 */
[----:B------:R0:W5:Y:S02]  /*3d70*/  @!P0 LDG.E.128 R8, [R12.64] ;  /* 0x0000000a0c088981 */ /* 0x000164000c1e1d00 */
.L_x_185:
[----:B------:R-:W-:Y:S05]  /*3d80*/  BSYNC B0 ;  /* 0x0000000000007941 */ /* 0x000fea0003800000 */
.L_x_184:
        /* <DEDUP_REMOVED lines=11> */
.L_x_183:
        /* <DEDUP_REMOVED lines=80> */
        .weak           $__internal_3_$__cuda_sm20_div_s64
        .type           $__internal_3_$__cuda_sm20_div_s64,@function
        .size           $__internal_3_$__cuda_sm20_div_s64,(.L_x_8163 - $__internal_3_$__cuda_sm20_div_s64)
$__internal_3_$__cuda_sm20_div_s64:
        /* <DEDUP_REMOVED lines=83> */
[----:B------:R-:W-:Y:S06]  /*4870*/  RET.REL.NODEC R26 `(_ZN5flash32flash_fwd_splitkv_combine_kernelI23Flash_fwd_kernel_traitsILi128ELi64ELi128ELi4ELb0ELb0EN7cutlass6half_tE19Flash_kernel_traitsILi128ELi64ELi128ELi4ES3_EELi4ELi4ELb0EEEvNS_16Flash_fwd_paramsE) ;  /* 0xffffb7801a007950 */ /* 0x000fec0003c3ffff */
.L_x_187:
        /* <DEDUP_REMOVED lines=16> */
.L_x_8163:


//--------------------- .text._ZN5flash32flash_fwd_splitkv_combine_kernelI23Flash_fwd_kernel_traitsILi128ELi64ELi128ELi4ELb0ELb0EN7cutlass6half_tE19Flash_kernel_traitsILi128ELi64ELi128ELi4ES3_EELi4ELi3ELb0EEEvNS_16Flash_fwd_paramsE --------------------------
	.section	.text._ZN5flash32flash_fwd_splitkv_combine_kernelI23Flash_fwd_kernel_traitsILi128ELi64ELi128ELi4ELb0ELb0EN7cutlass6half_tE19Flash_kernel_traitsILi128ELi64ELi128ELi4ES3_EELi4ELi3ELb0EEEvNS_16Flash_fwd_paramsE,"ax",@progbits
	.sectioninfo	@"SHI_REGISTERS=52"
	.align	128
        .global         _ZN5flash32flash_fwd_splitkv_combine_kernelI23Flash_fwd_kernel_traitsILi128ELi64ELi128ELi4ELb0ELb0EN7cutlass6half_tE19Flash_kernel_traitsILi128ELi64ELi128ELi4ES3_EELi4ELi3ELb0EEEvNS_16Flash_fwd_paramsE
        .type           _ZN5flash32flash_fwd_splitkv_combine_kernelI23Flash_fwd_kernel_traitsILi128ELi64ELi128ELi4ELb0ELb0EN7cutlass6half_tE19Flash_kernel_traitsILi128ELi64ELi128ELi4ES3_EELi4ELi3ELb0EEEvNS_16Flash_fwd_paramsE,@function
        .size           _ZN5flash32flash_fwd_splitkv_combine_kernelI23Flash_fwd_kernel_traitsILi128ELi64ELi128ELi4ELb0ELb0EN7cutlass6half_tE19Flash_kernel_traitsILi128ELi64ELi128ELi4ES3_EELi4ELi3ELb0EEEvNS_16Flash_fwd_paramsE,(.L_x_8164 - _ZN5flash32flash_fwd_splitkv_combine_kernelI23Flash_fwd_kernel_traitsILi128ELi64ELi128ELi4ELb0ELb0EN7cutlass6half_tE19Flash_kernel_traitsILi128ELi64ELi128ELi4ES3_EELi4ELi3ELb0EEEvNS_16Flash_fwd_paramsE)
        .other          _ZN5flash32flash_fwd_splitkv_combine_kernelI23Flash_fwd_kernel_traitsILi128ELi64ELi128ELi4ELb0ELb0EN7cutlass6half_tE19Flash_kernel_traitsILi128ELi64ELi128ELi4ES3_EELi4ELi3ELb0EEEvNS_16Flash_fwd_paramsE,@"STO_CUDA_ENTRY STV_DEFAULT"
_ZN5flash32flash_fwd_splitkv_combine_kernelI23Flash_fwd_kernel_traitsILi128ELi64ELi128ELi4ELb0ELb0EN7cutlass6half_tE19Flash_kernel_traitsILi128ELi64ELi128ELi4ES3_EELi4ELi3ELb0EEEvNS_16Flash_fwd_paramsE:
.text._ZN5flash32flash_fwd_splitkv_combine_kernelI23Flash_fwd_kernel_traitsILi128ELi64ELi128ELi4ELb0ELb0EN7cutlass6half_tE19Flash_kernel_traitsILi128ELi64ELi128ELi4ES3_EELi4ELi3ELb0EEEvNS_16Flash_fwd_paramsE:
        /* <DEDUP_REMOVED lines=23> */
[----:B------:R-:W-:Y:S05]  /*0170*/  CALL.REL.NOINC `($__internal_4_$__cuda_sm20_div_s64) ;  /* 0x0000418000007944 */ /* 0x000fea0003c00000 */
[----:B------:R-:W-:Y:S05]  /*0180*/  BRA `(.L_x_189) ;  /* 0x0000013000007947 */ /* 0x000fea0003800000 */
.L_x_188:
        /* <DEDUP_REMOVED lines=19> */
.L_x_189:
        /* <DEDUP_REMOVED lines=12> */
[----:B------:R-:W-:Y:S05]  /*0380*/  CALL.REL.NOINC `($__internal_4_$__cuda_sm20_div_s64) ;  /* 0x00003f7000007944 */ /* 0x000fea0003c00000 */
[----:B------:R-:W-:Y:S02]  /*0390*/  MOV R28, R20 ;  /* 0x00000014001c7202 */ /* 0x000fe40000000f00 */
[----:B------:R-:W-:Y:S01]  /*03a0*/  MOV R29, R21 ;  /* 0x00000015001d7202 */ /* 0x000fe20000000f00 */
[----:B------:R-:W-:Y:S05]  /*03b0*/  BRA `(.L_x_192) ;  /* 0x0000013000007947 */ /* 0x000fea0003800000 */
.L_x_191:
        /* <DEDUP_REMOVED lines=19> */
.L_x_192:
[----:B------:R-:W-:Y:S05]  /*04f0*/  BSYNC B0 ;  /* 0x0000000000007941 */ /* 0x000fea0003800000 */
.L_x_190:
        /* <DEDUP_REMOVED lines=43> */
.L_x_194:
        /* <DEDUP_REMOVED lines=19> */
.L_x_195:
[----:B------:R-:W-:Y:S05]  /*08e0*/  BSYNC B0 ;  /* 0x0000000000007941 */ /* 0x000fea0003800000 */
.L_x_193:
        /* <DEDUP_REMOVED lines=74> */
[----:B------:R-:W-:Y:S02]  /*0d90*/  MOV R32, R20 ;  /* 0x0000001400207202 */ /* 0x000fe40000000f00 */
[----:B------:R-:W-:Y:S01]  /*0da0*/  MOV R33, R21 ;  /* 0x0000001500217202 */ /* 0x000fe20000000f00 */
[----:B------:R-:W-:Y:S05]  /*0db0*/  BRA `(.L_x_198) ;  /* 0x0000013000007947 */ /* 0x000fea0003800000 */
.L_x_197:
        /* <DEDUP_REMOVED lines=19> */
.L_x_198:
[----:B------:R-:W-:Y:S05]  /*0ef0*/  BSYNC B0 ;  /* 0x0000000000007941 */ /* 0x000fea0003800000 */
.L_x_196:
        /* <DEDUP_REMOVED lines=42> */
.L_x_200:
        /* <DEDUP_REMOVED lines=19> */
.L_x_201:
[----:B------:R-:W-:Y:S05]  /*12d0*/  BSYNC B0 ;  /* 0x0000000000007941 */ /* 0x000fea0003800000 */
.L_x_199:
        /* <DEDUP_REMOVED lines=131> */
.L_x_203:
[----:B------:R-:W-:Y:S05]  /*1b10*/  BSYNC B0 ;  /* 0x0000000000007941 */ /* 0x000fea0003800000 */
.L_x_202:
        /* <DEDUP_REMOVED lines=19> */
[----:B0-----:R-:W0:Y:S02]  /*1c50*/  SHFL.BFLY PT, R27, R22, 0x2, 0x1f ;  /* 0x0c401f00161b7f89 */ /* 0x001e2400000e0000 */
[----:B0-----:R-:W-:Y:S02]  /*1c60*/  FMNMX.FTZ R27, R22, R27, !PT ;  /* 0x0000001b161b7209 */ /* 0x001fe40007810000 */
[----:B------:R-:W-:-:S03]  /*1c70*/  SHF.R.S32.HI R22, RZ, 0x1f, R3 ;  /* 0x0000001fff167819 */ /* 0x000fc60000011403 */
        /* <DEDUP_REMOVED lines=69> */
.L_x_208:
        /* <DEDUP_REMOVED lines=22> */
.L_x_209:
[----:B------:R-:W-:Y:S05]  /*2230*/  BSYNC B0 ;  /* 0x0000000000007941 */ /* 0x000fea0003800000 */
.L_x_207:
[----:B------:R-:W-:Y:S01]  /*2240*/  LOP3.LUT R19, R17, R0, RZ, 0xfc, !PT ;  /* 0x0000000011137212 */ /* 0x000fe200078efcff */
[----:B------:R-:W-:Y:S03]  /*2250*/  BSSY B0, `(.L_x_210) ;  /* 0x0000028000007945 */ /* 0x000fe60003800000 */
[----:B------:R-:W-:-:S13]  /*2260*/  ISETP.NE.U32.AND P0, PT, R19, RZ, PT ;  /* 0x000000ff1300720c */ /* 0x000fda0003f05070 */
[----:B------:R-:W-:Y:S05]  /*2270*/  @!P0 BRA `(.L_x_211) ;  /* 0x000000f000008947 */ /* 0x000fea0003800000 */
[----:B------:R-:W-:Y:S01]  /*2280*/  IMAD.MOV.U32 R24, RZ, RZ, R30 ;  /* 0x000000ffff187224 */ /* 0x000fe200078e001e */
[----:B------:R-:W-:Y:S02]  /*2290*/  MOV R23, R0 ;  /* 0x0000000000177202 */ /* 0x000fe40000000f00 */
[----:B------:R-:W-:Y:S02]  /*22a0*/  MOV R22, 0x22c0 ;  /* 0x000022c000167802 */ /* 0x000fe40000000f00 */
[----:B------:R-:W-:Y:S05]  /*22b0*/  CALL.REL.NOINC `($__internal_4_$__cuda_sm20_div_s64) ;  /* 0x0000204000007944 */ /* 0x000fea0003c00000 */
        /* <DEDUP_REMOVED lines=11> */
.L_x_211:
        /* <DEDUP_REMOVED lines=22> */
.L_x_212:
[----:B------:R-:W-:Y:S05]  /*24d0*/  BSYNC B0 ;  /* 0x0000000000007941 */ /* 0x000fea0003800000 */
.L_x_210:
        /* <DEDUP_REMOVED lines=11> */
[----:B------:R-:W-:Y:S05]  /*2590*/  CALL.REL.NOINC `($__internal_4_$__cuda_sm20_div_s64) ;  /* 0x00001d6000007944 */ /* 0x000fea0003c00000 */
[----:B------:R-:W-:-:S04]  /*25a0*/  IADD3 R17, P0, RZ, -R20, RZ ;  /* 0x80000014ff117210 */ /* 0x000fc80007f1e0ff */
[----:B------:R-:W-:Y:S01]  /*25b0*/  IADD3.X R18, RZ, ~R21, RZ, P0, !PT ;  /* 0x80000015ff127210 */ /* 0x000fe200007fe4ff */
[----:B------:R-:W-:-:S04]  /*25c0*/  IMAD.WIDE.U32 R36, R5, R17, R36 ;  /* 0x0000001105247225 */ /* 0x000fc800078e0024 */
[----:B------:R-:W-:-:S04]  /*25d0*/  IMAD R18, R18, R5, RZ ;  /* 0x0000000512127224 */ /* 0x000fc800078e02ff */
[----:B------:R-:W-:-:S05]  /*25e0*/  IMAD R4, R4, R17, R18 ;  /* 0x0000001104047224 */ /* 0x000fca00078e0212 */
[----:B------:R-:W-:Y:S01]  /*25f0*/  IADD3 R4, R37, R4, RZ ;  /* 0x0000000425047210 */ /* 0x000fe20007ffe0ff */
[----:B------:R-:W-:Y:S05]  /*2600*/  BRA `(.L_x_215) ;  /* 0x0000016000007947 */ /* 0x000fea0003800000 */
.L_x_214:
        /* <DEDUP_REMOVED lines=22> */
.L_x_215:
[----:B------:R-:W-:Y:S05]  /*2770*/  BSYNC B0 ;  /* 0x0000000000007941 */ /* 0x000fea0003800000 */
.L_x_213:
        /* <DEDUP_REMOVED lines=38> */
[----:B------:R-:W-:Y:S05]  /*29e0*/  CALL.REL.NOINC `($__internal_4_$__cuda_sm20_div_s64) ;  /* 0x0000191000007944 */ /* 0x000fea0003c00000 */
        /* <DEDUP_REMOVED lines=12> */
.L_x_217:
        /* <DEDUP_REMOVED lines=23> */
.L_x_218:
[----:B------:R-:W-:Y:S05]  /*2c20*/  BSYNC B0 ;  /* 0x0000000000007941 */ /* 0x000fea0003800000 */
.L_x_216:
        /* <DEDUP_REMOVED lines=19> */
.L_x_220:
        /* <DEDUP_REMOVED lines=22> */
.L_x_221:
[----:B------:R-:W-:Y:S05]  /*2ec0*/  BSYNC B0 ;  /* 0x0000000000007941 */ /* 0x000fea0003800000 */
.L_x_219:
        /* <DEDUP_REMOVED lines=20> */
.L_x_223:
        /* <DEDUP_REMOVED lines=23> */
.L_x_224:
[----:B------:R-:W-:Y:S05]  /*3180*/  BSYNC B0 ;  /* 0x0000000000007941 */ /* 0x000fea0003800000 */
.L_x_222:
        /* <DEDUP_REMOVED lines=25> */
[----:B------:R-:W-:Y:S05]  /*3320*/  CALL.REL.NOINC `($__internal_4_$__cuda_sm20_div_s64) ;  /* 0x00000fd000007944 */ /* 0x000fea0003c00000 */
        /* <DEDUP_REMOVED lines=12> */
.L_x_226:
        /* <DEDUP_REMOVED lines=23> */
.L_x_227:
[----:B------:R-:W-:Y:S05]  /*3560*/  BSYNC B0 ;  /* 0x0000000000007941 */ /* 0x000fea0003800000 */
.L_x_225:
        /* <DEDUP_REMOVED lines=29> */
.L_x_229:
        /* <DEDUP_REMOVED lines=23> */
.L_x_230:
[----:B------:R-:W-:Y:S05]  /*38b0*/  BSYNC B0 ;  /* 0x0000000000007941 */ /* 0x000fea0003800000 */
.L_x_228:
        /* <DEDUP_REMOVED lines=20> */
.L_x_206:
[----:B------:R-:W-:-:S04]  /*3a00*/  LEA R2, P0, R36, c[0x0][0x200], 0x2 ;  /* 0x0000800024027a11 */ /* 0x000fc800078010ff */
[----:B------:R-:W-:-:S05]  /*3a10*/  LEA.HI.X R3, R36, c[0x0][0x204], R37, 0x2, P0 ;  /* 0x0000810024037a11 */ /* 0x000fca00000f1425 */
[----:B------:R0:W-:Y:S04]  /*3a20*/  STG.E [R2.64], R28 ;  /* 0x0000001c02007986 */ /* 0x0001e8000c10190a */
.L_x_205:
[----:B------:R-:W-:Y:S05]  /*3a30*/  BSYNC B1 ;  /* 0x0000000000017941 */ /* 0x000fea0003800000 */
.L_x_204:
        /* <DEDUP_REMOVED lines=42> */
.L_x_234:
[----:B------:R-:W-:Y:S01]  /*3ce0*/  BSSY B0, `(.L_x_232) ;  /* 0x0000006000007945 */ /* 0x000fe20003800000 */
[----:B------:R-:W-:-:S05]  /*3cf0*/  @P2 BRA `(.L_x_233) ;  /* 0x0000004000002947 */ /* 0x000fca0003800000 */
[----:B------:R-:W-:Y:S01]  /*3d00*/  ISETP.GE.AND P0, PT, R16, c[0x0][0x220], PT ;  /* 0x0000880010007a0c */ /* 0x000fe20003f06270 */
[----:B------:R-:W-:Y:S01]  /*3d10*/  CS2R R8, SRZ ;  /* 0x0000000000087805 */ /* 0x000fe2000001ff00 */
[----:B------:R-:W-:Y:S11]  /*3d20*/  CS2R R10, SRZ ;  /* 0x00000000000a7805 */ /* 0x000ff6000001ff00 */
[----:B------:R0:W5:Y:S02]  /*3d30*/  @!P0 LDG.E.128 R8, [R12.64] ;  /* 0x0000000a0c088981 */ /* 0x000164000c1e1d00 */
.L_x_233:
[----:B------:R-:W-:Y:S05]  /*3d40*/  BSYNC B0 ;  /* 0x0000000000007941 */ /* 0x000fea0003800000 */
.L_x_232:
        /* <DEDUP_REMOVED lines=11> */
.L_x_231:
        /* <DEDUP_REMOVED lines=80> */
        .weak           $__internal_4_$__cuda_sm20_div_s64
        .type           $__internal_4_$__cuda_sm20_div_s64,@function
        .size           $__internal_4_$__cuda_sm20_div_s64,(.L_x_8164 - $__internal_4_$__cuda_sm20_div_s64)
$__internal_4_$__cuda_sm20_div_s64:
        /* <DEDUP_REMOVED lines=83> */
[----:B------:R-:W-:Y:S06]  /*4830*/  RET.REL.NODEC R26 `(_ZN5flash32flash_fwd_splitkv_combine_kernelI23Flash_fwd_kernel_traitsILi128ELi64ELi128ELi4ELb0ELb0EN7cutlass6half_tE19Flash_kernel_traitsILi128ELi64ELi128ELi4ES3_EELi4ELi3ELb0EEEvNS_16Flash_fwd_paramsE) ;  /* 0xffffb7c01a007950 */ /* 0x000fec0003c3ffff */
.L_x_235:
        /* <DEDUP_REMOVED lines=12> */
.L_x_8164:


//--------------------- .text._ZN5flash32flash_fwd_splitkv_combine_kernelI23Flash_fwd_kernel_traitsILi128ELi64ELi128ELi4ELb0ELb0EN7cutlass6half_tE19Flash_kernel_traitsILi128ELi64ELi128ELi4ES3_EELi4ELi2ELb0EEEvNS_16Flash_fwd_paramsE --------------------------
	.section	.text._ZN5flash32flash_fwd_splitkv_combine_kernelI23Flash_fwd_kernel_traitsILi128ELi64ELi128ELi4ELb0ELb0EN7cutlass6half_tE19Flash_kernel_traitsILi128ELi64ELi128ELi4ES3_EELi4ELi2ELb0EEEvNS_16Flash_fwd_paramsE,"ax",@progbits
	.sectioninfo	@"SHI_REGISTERS=56"
	.align	128
        .global         _ZN5flash32flash_fwd_splitkv_combine_kernelI23Flash_fwd_kernel_traitsILi128ELi64ELi128ELi4ELb0ELb0EN7cutlass6half_tE19Flash_kernel_traitsILi128ELi64ELi128ELi4ES3_EELi4ELi2ELb0EEEvNS_16Flash_fwd_paramsE
        .type           _ZN5flash32flash_fwd_splitkv_combine_kernelI23Flash_fwd_kernel_traitsILi128ELi64ELi128ELi4ELb0ELb0EN7cutlass6half_tE19Flash_kernel_traitsILi128ELi64ELi128ELi4ES3_EELi4ELi2ELb0EEEvNS_16Flash_fwd_paramsE,@function
        .size           _ZN5flash32flash_fwd_splitkv_combine_kernelI23Flash_fwd_kernel_traitsILi128ELi64ELi128ELi4ELb0ELb0EN7cutlass6half_tE19Flash_kernel_traitsILi128ELi64ELi128ELi4ES3_EELi4ELi2ELb0EEEvNS_16Flash_fwd_paramsE,(.L_x_8165 - _ZN5flash32flash_fwd_splitkv_combine_kernelI23Flash_fwd_kernel_traitsILi128ELi64ELi128ELi4ELb0ELb0EN7cutlass6half_tE19Flash_kernel_traitsILi128ELi64ELi128ELi4ES3_EELi4ELi2ELb0EEEvNS_16Flash_fwd_paramsE)
        .other          _ZN5flash32flash_fwd_splitkv_combine_kernelI23Flash_fwd_kernel_traitsILi128ELi64ELi128ELi4ELb0ELb0EN7cutlass6half_tE19Flash_kernel_traitsILi128ELi64ELi128ELi4ES3_EELi4ELi2ELb0EEEvNS_16Flash_fwd_paramsE,@"STO_CUDA_ENTRY STV_DEFAULT"
_ZN5flash32flash_fwd_splitkv_combine_kernelI23Flash_fwd_kernel_traitsILi128ELi64ELi128ELi4ELb0ELb0EN7cutlass6half_tE19Flash_kernel_traitsILi128ELi64ELi128ELi4ES3_EELi4ELi2ELb0EEEvNS_16Flash_fwd_paramsE:
.text._ZN5flash32flash_fwd_splitkv_combine_kernelI23Flash_fwd_kernel_traitsILi128ELi64ELi128ELi4ELb0ELb0EN7cutlass6half_tE19Flash_kernel_traitsILi128ELi64ELi128ELi4ES3_EELi4ELi2ELb0EEEvNS_16Flash_fwd_paramsE:
        /* <DEDUP_REMOVED lines=23> */
[----:B------:R-:W-:Y:S05]  /*0170*/  CALL.REL.NOINC `($__internal_5_$__cuda_sm20_div_s64) ;  /* 0x000040a000007944 */ /* 0x000fea0003c00000 */
[----:B------:R-:W-:Y:S01]  /*0180*/  MOV R20, R0 ;  /* 0x0000000000147202 */ /* 0x000fe20000000f00 */
[----:B------:R-:W-:Y:S05]  /*0190*/  BRA `(.L_x_237) ;  /* 0x0000013000007947 */ /* 0x000fea0003800000 */
.L_x_236:
        /* <DEDUP_REMOVED lines=19> */
.L_x_237:
        /* <DEDUP_REMOVED lines=11> */
[----:B------:R-:W-:Y:S05]  /*0380*/  CALL.REL.NOINC `($__internal_5_$__cuda_sm20_div_s64) ;  /* 0x00003e9000007944 */ /* 0x000fea0003c00000 */
[----:B------:R-:W-:Y:S02]  /*0390*/  MOV R10, R0 ;  /* 0x00000000000a7202 */ /* 0x000fe40000000f00 */
[----:B------:R-:W-:Y:S01]  /*03a0*/  MOV R11, R21 ;  /* 0x00000015000b7202 */ /* 0x000fe20000000f00 */
[----:B------:R-:W-:Y:S05]  /*03b0*/  BRA `(.L_x_240) ;  /* 0x0000013000007947 */ /* 0x000fea0003800000 */
.L_x_239:
        /* <DEDUP_REMOVED lines=19> */
.L_x_240:
[----:B------:R-:W-:Y:S05]  /*04f0*/  BSYNC B0 ;  /* 0x0000000000007941 */ /* 0x000fea0003800000 */
.L_x_238:
        /* <DEDUP_REMOVED lines=43> */
.L_x_242:
        /* <DEDUP_REMOVED lines=19> */
.L_x_243:
[----:B------:R-:W-:Y:S05]  /*08e0*/  BSYNC B0 ;  /* 0x0000000000007941 */ /* 0x000fea0003800000 */
.L_x_241:
        /* <DEDUP_REMOVED lines=20> */
[----:B------:R-:W-:Y:S02]  /*0a30*/  IMAD.MOV R0, RZ, RZ, -R4 ;  /* 0x000000ffff007224 */ /* 0x000fe400078e0a04 */
[----:B------:R-:W-:Y:S02]  /*0a40*/  IMAD.MOV.U32 R7, RZ, RZ, c[0x0][0x1c0] ;  /* 0x00007000ff077624 */ /* 0x000fe400078e00ff */
[----:B------:R-:W-:-:S03]  /*0a50*/  IMAD R0, R5, R0, R6 ;  /* 0x0000000005007224 */ /* 0x000fc600078e0206 */
[C---:B------:R-:W-:Y:S01]  /*0a60*/  IADD3 R6, R7.reuse, -0x1, RZ ;  /* 0xffffffff07067810 */ /* 0x040fe20007ffe0ff */
[----:B------:R-:W-:Y:S01]  /*0a70*/  IMAD R7, R7, c[0x0][0x214], RZ ;  /* 0x0000850007077a24 */ /* 0x000fe200078e02ff */
[----:B------:R-:W-:-:S13]  /*0a80*/  ISETP.GT.U32.AND P1, PT, R5, R0, PT ;  /* 0x000000000500720c */ /* 0x000fda0003f24070 */
[----:B------:R-:W-:Y:S01]  /*0a90*/  @!P1 IMAD.IADD R0, R0, 0x1, -R5 ;  /* 0x0000000100009824 */ /* 0x000fe200078e0a05 */
[----:B------:R-:W-:Y:S02]  /*0aa0*/  @!P1 IADD3 R4, R4, 0x1, RZ ;  /* 0x0000000104049810 */ /* 0x000fe40007ffe0ff */
[----:B------:R-:W-:Y:S02]  /*0ab0*/  ISETP.NE.AND P1, PT, RZ, c[0x0][0x214], PT ;  /* 0x00008500ff007a0c */ /* 0x000fe40003f25270 */
[----:B------:R-:W-:-:S13]  /*0ac0*/  ISETP.GE.U32.AND P0, PT, R0, R5, PT ;  /* 0x000000050000720c */ /* 0x000fda0003f06070 */
        /* <DEDUP_REMOVED lines=43> */
[----:B------:R-:W-:Y:S02]  /*0d80*/  MOV R38, R0 ;  /* 0x0000000000267202 */ /* 0x000fe40000000f00 */
[----:B------:R-:W-:Y:S01]  /*0d90*/  MOV R39, R21 ;  /* 0x0000001500277202 */ /* 0x000fe20000000f00 */
[----:B------:R-:W-:Y:S05]  /*0da0*/  BRA `(.L_x_246) ;  /* 0x0000013000007947 */ /* 0x000fea0003800000 */
.L_x_245:
        /* <DEDUP_REMOVED lines=19> */
.L_x_246:
[----:B------:R-:W-:Y:S05]  /*0ee0*/  BSYNC B0 ;  /* 0x0000000000007941 */ /* 0x000fea0003800000 */
.L_x_244:
        /* <DEDUP_REMOVED lines=10> */
[----:B0-----:R-:W-:-:S04]  /*0f90*/  IMAD.MOV R14, RZ, RZ, -R15 ;  /* 0x000000ffff0e7224 */ /* 0x001fc800078e0a0f */
[----:B------:R-:W-:Y:S02]  /*0fa0*/  IMAD R9, R14, R13, RZ ;  /* 0x0000000d0e097224 */ /* 0x000fe400078e02ff */
[----:B------:R-:W-:-:S04]  /*0fb0*/  IMAD.MOV.U32 R14, RZ, RZ, RZ ;  /* 0x000000ffff0e7224 */ /* 0x000fc800078e00ff */
        /* <DEDUP_REMOVED lines=30> */
.L_x_248:
        /* <DEDUP_REMOVED lines=19> */
.L_x_249:
[----:B------:R-:W-:Y:S05]  /*12d0*/  BSYNC B0 ;  /* 0x0000000000007941 */ /* 0x000fea0003800000 */
.L_x_247:
[----:B------:R-:W-:Y:S01]  /*12e0*/  IABS R9, c[0x0][0x214] ;  /* 0x0000850000097a13 */ /* 0x000fe20000000000 */
[----:B------:R-:W-:Y:S01]  /*12f0*/  IMAD.MOV.U32 R10, RZ, RZ, RZ ;  /* 0x000000ffff0a7224 */ /* 0x000fe200078e00ff */
[----:B------:R-:W-:Y:S01]  /*1300*/  ISETP.GT.AND P3, PT, R7, RZ, PT ;  /* 0x000000ff0700720c */ /* 0x000fe20003f64270 */
[----:B------:R-:W-:Y:S01]  /*1310*/  IMAD.MOV.U32 R20, RZ, RZ, RZ ;  /* 0x000000ffff147224 */ /* 0x000fe200078e00ff */
[----:B------:R-:W0:Y:S01]  /*1320*/  I2F.RP R13, R9 ;  /* 0x00000009000d7306 */ /* 0x000e220000209400 */
[----:B------:R-:W-:Y:S01]  /*1330*/  IABS R25, R4 ;  /* 0x0000000400197213 */ /* 0x000fe20000000000 */
[----:B------:R-:W-:Y:S01]  /*1340*/  ULDC.U8 UR4, c[0x0][0x329] ;  /* 0x0000ca4000047ab9 */ /* 0x000fe20000000000 */
[----:B------:R-:W-:Y:S01]  /*1350*/  LOP3.LUT R4, R4, c[0x0][0x1c0], RZ, 0x3c, !PT ;  /* 0x0000700004047a12 */ /* 0x000fe200078e3cff */
[----:B------:R-:W-:Y:S01]  /*1360*/  ULDC.64 UR8, c[0x0][0x118] ;  /* 0x0000460000087ab9 */ /* 0x000fe20000000a00 */
[----:B------:R-:W-:Y:S03]  /*1370*/  BSSY B0, `(.L_x_250) ;  /* 0x000007b000007945 */ /* 0x000fe60003800000 */
        /* <DEDUP_REMOVED lines=8> */
[----:B------:R-:W-:-:S03]  /*1400*/  ISETP.GE.AND P1, PT, R8, RZ, PT ;  /* 0x000000ff0800720c */ /* 0x000fc60003f26270 */
        /* <DEDUP_REMOVED lines=8> */
[----:B------:R-:W-:Y:S02]  /*1490*/  SHF.R.S32.HI R0, RZ, 0x1f, R7 ;  /* 0x0000001fff007819 */ /* 0x000fe40000011407 */
[----:B------:R-:W-:-:S03]  /*14a0*/  LEA.HI.SX32 R9, R7, 0x1, 0x1 ;  /* 0x0000000107097811 */ /* 0x000fc600078f0aff */
[----:B------:R-:W-:Y:S01]  /*14b0*/  @!P3 IMAD.MOV R9, RZ, RZ, R0 ;  /* 0x000000ffff09b224 */ /* 0x000fe200078e0200 */
[----:B------:R-:W-:-:S04]  /*14c0*/  IABS R0, c[0x0][0x1c0] ;  /* 0x0000700000007a13 */ /* 0x000fc80000000000 */
[----:B------:R-:W0:Y:S01]  /*14d0*/  I2F.U32.RP R13, R0 ;  /* 0x00000000000d7306 */ /* 0x000e220000209000 */
[----:B------:R-:W-:-:S05]  /*14e0*/  @P2 IADD3 R10, R10, 0x1, RZ ;  /* 0x000000010a0a2810 */ /* 0x000fca0007ffe0ff */
[----:B------:R-:W-:Y:S01]  /*14f0*/  @!P1 IMAD.MOV R10, RZ, RZ, -R10 ;  /* 0x000000ffff0a9224 */ /* 0x000fe200078e0a0a */
[----:B------:R-:W-:-:S05]  /*1500*/  @!P0 LOP3.LUT R10, RZ, c[0x0][0x214], RZ, 0x33, !PT ;  /* 0x00008500ff0a8a12 */ /* 0x000fca00078e33ff */
[----:B------:R-:W-:Y:S01]  /*1510*/  IMAD R9, R9, R10, RZ ;  /* 0x0000000a09097224 */ /* 0x000fe200078e02ff */
[----:B0-----:R-:W0:Y:S04]  /*1520*/  MUFU.RCP R26, R13 ;  /* 0x0000000d001a7308 */ /* 0x001e280000001000 */
[----:B------:R-:W-:-:S04]  /*1530*/  IABS R5, R9 ;  /* 0x0000000900057213 */ /* 0x000fc80000000000 */
[----:B------:R-:W1:Y:S01]  /*1540*/  I2F.RP R10, R5 ;  /* 0x00000005000a7306 */ /* 0x000e620000209400 */
[----:B0-----:R-:W-:-:S07]  /*1550*/  IADD3 R26, R26, 0xffffffe, RZ ;  /* 0x0ffffffe1a1a7810 */ /* 0x001fce0007ffe0ff */
[----:B------:R-:W0:Y:S08]  /*1560*/  F2I.FTZ.U32.TRUNC.NTZ R27, R26 ;  /* 0x0000001a001b7305 */ /* 0x000e30000021f000 */
[----:B-1----:R-:W1:Y:S01]  /*1570*/  MUFU.RCP R8, R10 ;  /* 0x0000000a00087308 */ /* 0x002e620000001000 */
[----:B0-----:R-:W-:Y:S02]  /*1580*/  IMAD.MOV R11, RZ, RZ, -R27 ;  /* 0x000000ffff0b7224 */ /* 0x001fe400078e0a1b */
[----:B------:R-:W-:Y:S01]  /*1590*/  IMAD.MOV.U32 R26, RZ, RZ, RZ ;  /* 0x000000ffff1a7224 */ /* 0x000fe200078e00ff */
[----:B-1----:R-:W-:Y:S01]  /*15a0*/  IADD3 R8, R8, 0xffffffe, RZ ;  /* 0x0ffffffe08087810 */ /* 0x002fe20007ffe0ff */
[----:B------:R-:W-:Y:S01]  /*15b0*/  IMAD.IADD R10, R6, 0x1, R5 ;  /* 0x00000001060a7824 */ /* 0x000fe200078e0205 */
[----:B------:R-:W-:-:S02]  /*15c0*/  IABS R6, c[0x0][0x1c0] ;  /* 0x0000700000067a13 */ /* 0x000fc40000000000 */
[----:B------:R-:W0:Y:S03]  /*15d0*/  F2I.FTZ.U32.TRUNC.NTZ R21, R8 ;  /* 0x0000000800157305 */ /* 0x000e26000021f000 */
[----:B------:R-:W-:Y:S02]  /*15e0*/  IMAD.MOV R6, RZ, RZ, -R6 ;  /* 0x000000ffff067224 */ /* 0x000fe400078e0a06 */
[----:B0-----:R-:W-:Y:S02]  /*15f0*/  IMAD.MOV R24, RZ, RZ, -R21 ;  /* 0x000000ffff187224 */ /* 0x001fe400078e0a15 */
[----:B------:R-:W-:Y:S02]  /*1600*/  IMAD R8, R11, R0, RZ ;  /* 0x000000000b087224 */ /* 0x000fe400078e02ff */
[----:B------:R-:W-:Y:S02]  /*1610*/  IMAD R24, R24, R5, RZ ;  /* 0x0000000518187224 */ /* 0x000fe400078e02ff */
[----:B------:R-:W-:-:S04]  /*1620*/  IMAD.HI.U32 R8, R27, R8, R26 ;  /* 0x000000081b087227 */ /* 0x000fc800078e001a */
[----:B------:R-:W-:Y:S01]  /*1630*/  IMAD.HI.U32 R24, R21, R24, R20 ;  /* 0x0000001815187227 */ /* 0x000fe200078e0014 */
[----:B------:R-:W-:Y:S02]  /*1640*/  IABS R20, R9 ;  /* 0x0000000900147213 */ /* 0x000fe40000000000 */
[----:B------:R-:W-:Y:S01]  /*1650*/  IABS R21, R10 ;  /* 0x0000000a00157213 */ /* 0x000fe20000000000 */
[----:B------:R-:W-:-:S04]  /*1660*/  IMAD.HI.U32 R11, R8, R25, RZ ;  /* 0x00000019080b7227 */ /* 0x000fc800078e00ff */
[----:B------:R-:W-:Y:S02]  /*1670*/  IMAD.MOV R20, RZ, RZ, -R20 ;  /* 0x000000ffff147224 */ /* 0x000fe400078e0a14 */
[----:B------:R-:W-:-:S04]  /*1680*/  IMAD.HI.U32 R13, R24, R21, RZ ;  /* 0x00000015180d7227 */ /* 0x000fc800078e00ff */
[----:B------:R-:W-:Y:S02]  /*1690*/  IMAD R25, R11, R6, R25 ;  /* 0x000000060b197224 */ /* 0x000fe400078e0219 */
[--C-:B------:R-:W-:Y:S02]  /*16a0*/  IMAD R20, R13, R20, R21.reuse ;  /* 0x000000140d147224 */ /* 0x100fe400078e0215 */
[----:B------:R-:W-:Y:S01]  /*16b0*/  IMAD.HI.U32 R8, R8, R21, RZ ;  /* 0x0000001508087227 */ /* 0x000fe200078e00ff */
[----:B------:R-:W-:Y:S02]  /*16c0*/  ISETP.GT.U32.AND P3, PT, R0, R25, PT ;  /* 0x000000190000720c */ /* 0x000fe40003f64070 */
[----:B------:R-:W-:Y:S01]  /*16d0*/  ISETP.GT.U32.AND P0, PT, R5, R20, PT ;  /* 0x000000140500720c */ /* 0x000fe20003f04070 */
[----:B------:R-:W-:Y:S01]  /*16e0*/  IMAD R21, R8, R6, R21 ;  /* 0x0000000608157224 */ /* 0x000fe200078e0215 */
[C---:B------:R-:W-:Y:S02]  /*16f0*/  LOP3.LUT R6, R10.reuse, R5, RZ, 0x3c, !PT ;  /* 0x000000050a067212 */ /* 0x040fe400078e3cff */
[----:B------:R-:W-:-:S02]  /*1700*/  LOP3.LUT R10, R10, c[0x0][0x1c0], RZ, 0x3c, !PT ;  /* 0x000070000a0a7a12 */ /* 0x000fc400078e3cff */
[----:B------:R-:W-:Y:S02]  /*1710*/  ISETP.GT.U32.AND P1, PT, R0, R21, PT ;  /* 0x000000150000720c */ /* 0x000fe40003f24070 */
[----:B------:R-:W-:Y:S02]  /*1720*/  ISETP.GE.AND P4, PT, R6, RZ, PT ;  /* 0x000000ff0600720c */ /* 0x000fe40003f86270 */
[----:B------:R-:W0:Y:S01]  /*1730*/  S2R R6, SR_TID.X ;  /* 0x0000000000067919 */ /* 0x000e220000002100 */
[----:B------:R-:W-:Y:S01]  /*1740*/  @!P3 IMAD.IADD R25, R25, 0x1, -R0 ;  /* 0x000000011919b824 */ /* 0x000fe200078e0a00 */
[----:B------:R-:W-:Y:S01]  /*1750*/  @!P3 IADD3 R11, R11, 0x1, RZ ;  /* 0x000000010b0bb810 */ /* 0x000fe20007ffe0ff */
[----:B------:R-:W-:Y:S01]  /*1760*/  @!P0 IMAD.IADD R20, R20, 0x1, -R5 ;  /* 0x0000000114148824 */ /* 0x000fe200078e0a05 */
[----:B------:R-:W-:Y:S02]  /*1770*/  @!P0 IADD3 R13, R13, 0x1, RZ ;  /* 0x000000010d0d8810 */ /* 0x000fe40007ffe0ff */
[----:B------:R-:W-:-:S02]  /*1780*/  ISETP.GE.U32.AND P6, PT, R25, R0, PT ;  /* 0x000000001900720c */ /* 0x000fc40003fc6070 */
[----:B------:R-:W-:Y:S01]  /*1790*/  ISETP.GE.U32.AND P2, PT, R20, R5, PT ;  /* 0x000000051400720c */ /* 0x000fe20003f46070 */
[----:B------:R-:W-:Y:S01]  /*17a0*/  @!P1 IMAD.IADD R21, R21, 0x1, -R0 ;  /* 0x0000000115159824 */ /* 0x000fe200078e0a00 */
[----:B------:R-:W-:Y:S02]  /*17b0*/  ISETP.GE.AND P0, PT, R4, RZ, PT ;  /* 0x000000ff0400720c */ /* 0x000fe40003f06270 */
[----:B------:R-:W-:Y:S02]  /*17c0*/  ISETP.GT.AND P3, PT, R3, RZ, PT ;  /* 0x000000ff0300720c */ /* 0x000fe40003f64270 */
[----:B------:R-:W-:Y:S01]  /*17d0*/  ISETP.GE.U32.AND P5, PT, R21, R0, PT ;  /* 0x000000001500720c */ /* 0x000fe20003fa6070 */
[----:B------:R-:W-:Y:S01]  /*17e0*/  IMAD.MOV.U32 R21, RZ, RZ, c[0x0][0x214] ;  /* 0x00008500ff157624 */ /* 0x000fe200078e00ff */
[----:B------:R-:W-:Y:S02]  /*17f0*/  @!P1 IADD3 R8, R8, 0x1, RZ ;  /* 0x0000000108089810 */ /* 0x000fe40007ffe0ff */
[----:B------:R-:W-:-:S02]  /*1800*/  LOP3.LUT R20, RZ, c[0x0][0x1c0], RZ, 0x33, !PT ;  /* 0x00007000ff147a12 */ /* 0x000fc400078e33ff */
[----:B------:R-:W-:Y:S02]  /*1810*/  @P6 IADD3 R11, R11, 0x1, RZ ;  /* 0x000000010b0b6810 */ /* 0x000fe40007ffe0ff */
[----:B------:R-:W-:Y:S02]  /*1820*/  ISETP.NE.AND P6, PT, R9, RZ, PT ;  /* 0x000000ff0900720c */ /* 0x000fe40003fc5270 */
[----:B------:R-:W-:Y:S01]  /*1830*/  @P2 IADD3 R13, R13, 0x1, RZ ;  /* 0x000000010d0d2810 */ /* 0x000fe20007ffe0ff */
[----:B------:R-:W-:Y:S01]  /*1840*/  IMAD.MOV.U32 R25, RZ, RZ, R11 ;  /* 0x000000ffff197224 */ /* 0x000fe200078e000b */
[----:B------:R-:W-:Y:S02]  /*1850*/  ISETP.GE.AND P2, PT, R10, RZ, PT ;  /* 0x000000ff0a00720c */ /* 0x000fe40003f46270 */
[----:B------:R-:W-:Y:S01]  /*1860*/  SHF.R.S32.HI R4, RZ, 0x1f, R3 ;  /* 0x0000001fff047819 */ /* 0x000fe20000011403 */
[----:B------:R-:W-:Y:S01]  /*1870*/  @!P4 IMAD.MOV R13, RZ, RZ, -R13 ;  /* 0x000000ffff0dc224 */ /* 0x000fe200078e0a0d */
[----:B------:R-:W-:Y:S01]  /*1880*/  ISETP.NE.AND P4, PT, RZ, c[0x0][0x1c0], PT ;  /* 0x00007000ff007a0c */ /* 0x000fe20003f85270 */
[----:B------:R-:W-:Y:S01]  /*1890*/  @!P0 IMAD.MOV R25, RZ, RZ, -R25 ;  /* 0x000000ffff198224 */ /* 0x000fe200078e0a19 */
[----:B------:R-:W-:-:S02]  /*18a0*/  ISETP.NE.AND P1, PT, RZ, UR4, PT ;  /* 0x00000004ff007c0c */ /* 0x000fc4000bf25270 */
[----:B0-----:R-:W-:Y:S02]  /*18b0*/  SHF.R.S32.HI R11, RZ, 0x1f, R6 ;  /* 0x0000001fff0b7819 */ /* 0x001fe40000011406 */
[----:B------:R-:W-:Y:S01]  /*18c0*/  LEA.HI.SX32 R10, R3, 0x1, 0x1 ;  /* 0x00000001030a7811 */ /* 0x000fe200078f0aff */
[----:B------:R-:W-:Y:S01]  /*18d0*/  @!P3 IMAD.MOV R10, RZ, RZ, R4 ;  /* 0x000000ffff0ab224 */ /* 0x000fe200078e0204 */
[----:B------:R-:W-:Y:S02]  /*18e0*/  SEL R21, R21, 0x1, !P1 ;  /* 0x0000000115157807 */ /* 0x000fe40004800000 */
[----:B------:R-:W-:Y:S02]  /*18f0*/  SEL R0, R20, R25, !P4 ;  /* 0x0000001914007207 */ /* 0x000fe40006000000 */
[----:B------:R-:W-:Y:S02]  /*1900*/  @!P6 LOP3.LUT R13, RZ, R5, RZ, 0x33, !PT ;  /* 0x00000005ff0de212 */ /* 0x000fe400078e33ff */
[----:B------:R-:W-:Y:S01]  /*1910*/  LEA.HI R4, R11, R6, RZ, 0x2 ;  /* 0x000000060b047211 */ /* 0x000fe200078f10ff */
[----:B------:R-:W-:Y:S01]  /*1920*/  IMAD R5, R0, R21, RZ ;  /* 0x0000001500057224 */ /* 0x000fe200078e02ff */
[----:B------:R-:W-:-:S02]  /*1930*/  @P5 IADD3 R8, R8, 0x1, RZ ;  /* 0x0000000108085810 */ /* 0x000fc40007ffe0ff */
[----:B------:R-:W-:Y:S01]  /*1940*/  ISETP.LT.U32.AND P0, PT, R22, R13, PT ;  /* 0x0000000d1600720c */ /* 0x000fe20003f01070 */
[----:B------:R-:W-:Y:S01]  /*1950*/  IMAD R10, R10, R5, RZ ;  /* 0x000000050a0a7224 */ /* 0x000fe200078e02ff */
[----:B------:R-:W-:Y:S01]  /*1960*/  SHF.R.S32.HI R11, RZ, 0x1f, R13 ;  /* 0x0000001fff0b7819 */ /* 0x000fe2000001140d */
[----:B------:R-:W-:Y:S01]  /*1970*/  @!P2 IMAD.MOV R8, RZ, RZ, -R8 ;  /* 0x000000ffff08a224 */ /* 0x000fe200078e0a08 */
[----:B------:R-:W-:Y:S02]  /*1980*/  SHF.R.S32.HI R0, RZ, 0x2, R4 ;  /* 0x00000002ff007819 */ /* 0x000fe40000011404 */
[----:B------:R-:W-:Y:S02]  /*1990*/  ISETP.LT.AND.EX P2, PT, R23, R11, PT, P0 ;  /* 0x0000000b1700720c */ /* 0x000fe40003f41300 */
[----:B------:R-:W-:Y:S02]  /*19a0*/  ISETP.GE.AND P0, PT, R0, c[0x0][0x314], PT ;  /* 0x0000c50000007a0c */ /* 0x000fe40003f06270 */
[----:B------:R-:W-:Y:S01]  /*19b0*/  LOP3.LUT R31, R4, 0xfffffffc, RZ, 0xc0, !PT ;  /* 0xfffffffc041f7812 */ /* 0x000fe200078ec0ff */
[----:B------:R-:W-:Y:S01]  /*19c0*/  IMAD.MOV.U32 R4, RZ, RZ, -0x800000 ;  /* 0xff800000ff047424 */ /* 0x000fe200078e00ff */
[----:B------:R-:W-:-:S02]  /*19d0*/  SEL R20, R20, R8, !P4 ;  /* 0x0000000814147207 */ /* 0x000fc40006000000 */
[----:B------:R-:W-:Y:S01]  /*19e0*/  SEL R13, R22, R13, P2 ;  /* 0x0000000d160d7207 */ /* 0x000fe20001000000 */
[----:B------:R-:W-:Y:S01]  /*19f0*/  IMAD.IADD R31, R6, 0x1, -R31 ;  /* 0x00000001061f7824 */ /* 0x000fe200078e0a1f */
[----:B------:R-:W-:-:S05]  /*1a00*/  SEL R11, R23, R11, P2 ;  /* 0x0000000b170b7207 */ /* 0x000fca0001000000 */
[----:B------:R-:W-:Y:S05]  /*1a10*/  @P0 BRA `(.L_x_251) ;  /* 0x0000010000000947 */ /* 0x000fea0003800000 */
[----:B------:R-:W-:Y:S02]  /*1a20*/  IADD3 R8, P2, R12, -UR7, RZ ;  /* 0x800000070c087c10 */ /* 0x000fe4000ff5e0ff */
[----:B------:R-:W-:Y:S02]  /*1a30*/  SHF.R.S32.HI R5, RZ, 0x1f, R31 ;  /* 0x0000001fff057819 */ /* 0x000fe4000001141f */
        /* <DEDUP_REMOVED lines=14> */
.L_x_251:
[----:B------:R-:W-:Y:S05]  /*1b20*/  BSYNC B0 ;  /* 0x0000000000007941 */ /* 0x000fea0003800000 */
.L_x_250:
[C---:B------:R-:W-:Y:S01]  /*1b30*/  ISETP.GT.AND P5, PT, R6.reuse, 0xf, PT ;  /* 0x0000000f0600780c */ /* 0x040fe20003fa4270 */
[----:B------:R-:W-:Y:S01]  /*1b40*/  IMAD.MOV.U32 R30, RZ, RZ, -0x800000 ;  /* 0xff800000ff1e7424 */ /* 0x000fe200078e00ff */
[----:B------:R-:W-:Y:S01]  /*1b50*/  LOP3.LUT P2, RZ, R6, 0x3, RZ, 0xc0, !PT ;  /* 0x0000000306ff7812 */ /* 0x000fe2000784c0ff */
[----:B------:R-:W-:Y:S01]  /*1b60*/  IMAD R25, R31, 0x5, R0 ;  /* 0x000000051f197824 */ /* 0x000fe200078e0200 */
[----:B------:R-:W-:Y:S01]  /*1b70*/  ISETP.GT.AND P3, PT, R9, RZ, PT ;  /* 0x000000ff0900720c */ /* 0x000fe20003f64270 */
[----:B------:R-:W-:Y:S01]  /*1b80*/  IMAD R21, R20, R21, RZ ;  /* 0x0000001514157224 */ /* 0x000fe200078e02ff */
[----:B------:R-:W-:Y:S01]  /*1b90*/  ISETP.GT.OR P2, PT, R6, 0xf, P2 ;  /* 0x0000000f0600780c */ /* 0x000fe20001744670 */
[----:B------:R-:W-:Y:S01]  /*1ba0*/  BSSY B1, `(.L_x_252) ;  /* 0x00001e2000017945 */ /* 0x000fe20003800000 */
[----:B0-----:R-:W-:Y:S01]  /*1bb0*/  SHF.R.S32.HI R22, RZ, 0x1f, R9 ;  /* 0x0000001fff167819 */ /* 0x001fe20000011409 */
[----:B------:R-:W-:-:S04]  /*1bc0*/  IMAD.MOV.U32 R29, RZ, RZ, 0x7f800000 ;  /* 0x7f800000ff1d7424 */ /* 0x000fc800078e00ff */
[----:B------:R-:W-:-:S05]  /*1bd0*/  @!P5 IMAD R23, R0, 0x5, R31 ;  /* 0x000000050017d824 */ /* 0x000fca00078e021f */
[----:B-----5:R-:W-:Y:S04]  /*1be0*/  @!P5 STS [R23.X4], R4 ;  /* 0x000000041700d388 */ /* 0x020fe80000004800 */
[----:B------:R-:W-:Y:S06]  /*1bf0*/  BAR.SYNC.DEFER_BLOCKING 0x0 ;  /* 0x0000000000007b1d */ /* 0x000fec0000010000 */
[----:B------:R-:W0:Y:S04]  /*1c00*/  @!P5 LDS R30, [R25.X4] ;  /* 0x00000000191ed984 */ /* 0x000e280000004800 */
[----:B0-----:R-:W0:Y:S02]  /*1c10*/  SHFL.BFLY PT, R5, R30, 0x2, 0x1f ;  /* 0x0c401f001e057f89 */ /* 0x001e2400000e0000 */
[----:B0-----:R-:W-:-:S05]  /*1c20*/  FMNMX.FTZ R8, R5, R30, !PT ;  /* 0x0000001e05087209 */ /* 0x001fca0007810000 */
[----:B------:R-:W0:Y:S02]  /*1c30*/  SHFL.BFLY PT, R5, R8, 0x1, 0x1f ;  /* 0x0c201f0008057f89 */ /* 0x000e2400000e0000 */
[----:B0-----:R-:W-:Y:S02]  /*1c40*/  FMNMX.FTZ R5, R8, R5, !PT ;  /* 0x0000000508057209 */ /* 0x001fe40007810000 */
[----:B------:R-:W-:Y:S02]  /*1c50*/  LEA.HI.SX32 R8, R9, 0x1, 0x1 ;  /* 0x0000000109087811 */ /* 0x000fe400078f0aff */
[C---:B------:R-:W-:Y:S02]  /*1c60*/  FSETP.NEU.FTZ.AND P0, PT, R5.reuse, -INF , PT ;  /* 0xff8000000500780b */ /* 0x040fe40003f1d000 */
[----:B------:R-:W-:Y:S02]  /*1c70*/  @!P3 IADD3 R8, R22, RZ, RZ ;  /* 0x000000ff1608b210 */ /* 0x000fe40007ffe0ff */
[----:B------:R-:W-:-:S03]  /*1c80*/  FSEL R5, R5, RZ, P0 ;  /* 0x000000ff05057208 */ /* 0x000fc60000000000 */
[----:B------:R-:W-:Y:S02]  /*1c90*/  IMAD R8, R21, R8, RZ ;  /* 0x0000000815087224 */ /* 0x000fe400078e02ff */
[----:B------:R-:W-:-:S04]  /*1ca0*/  FADD.FTZ R24, -R5, R30 ;  /* 0x0000001e05187221 */ /* 0x000fc80000010100 */
[----:B------:R-:W-:-:S06]  /*1cb0*/  FMUL.FTZ R24, R24, 1.4426950216293334961 ;  /* 0x3fb8aa3b18187820 */ /* 0x000fcc0000410000 */
[----:B------:R-:W0:Y:S02]  /*1cc0*/  MUFU.EX2 R24, R24 ;  /* 0x0000001800187308 */ /* 0x000e240000000800 */
[----:B0-----:R-:W0:Y:S02]  /*1cd0*/  SHFL.BFLY PT, R23, R24, 0x2, 0x1f ;  /* 0x0c401f0018177f89 */ /* 0x001e2400000e0000 */
[----:B0-----:R-:W-:-:S05]  /*1ce0*/  FADD.FTZ R23, R24, R23 ;  /* 0x0000001718177221 */ /* 0x001fca0000010000 */
[----:B------:R-:W0:Y:S02]  /*1cf0*/  SHFL.BFLY PT, R4, R23, 0x1, 0x1f ;  /* 0x0c201f0017047f89 */ /* 0x000e2400000e0000 */
[----:B0-----:R-:W-:-:S05]  /*1d00*/  FADD.FTZ R4, R23, R4 ;  /* 0x0000000417047221 */ /* 0x001fca0000010000 */
[----:B------:R-:W-:-:S13]  /*1d10*/  FSETP.NE.FTZ.AND P0, PT, R4, RZ, PT ;  /* 0x000000ff0400720b */ /* 0x000fda0003f15000 */
[----:B------:R-:W0:Y:S02]  /*1d20*/  @P0 MUFU.LG2 R4, R4 ;  /* 0x0000000400040308 */ /* 0x000e240000000c00 */
[----:B0-----:R-:W-:Y:S01]  /*1d30*/  @P0 FFMA.FTZ R29, R4, 0.69314718246459960938, R5 ;  /* 0x3f317218041d0823 */ /* 0x001fe20000010005 */
        /* <DEDUP_REMOVED lines=37> */
[----:B------:R-:W-:Y:S05]  /*1f90*/  CALL.REL.NOINC `($__internal_5_$__cuda_sm20_div_s64) ;  /* 0x0000228000007944 */ /* 0x000fea0003c00000 */
        /* <DEDUP_REMOVED lines=9> */
.L_x_256:
[----:B------:R-:W0:Y:S01]  /*2030*/  I2F.U32.RP R22, R40 ;  /* 0x0000002800167306 */ /* 0x000e220000209000 */
[----:B------:R-:W-:Y:S01]  /*2040*/  ISETP.NE.U32.AND P0, PT, R40, RZ, PT ;  /* 0x000000ff2800720c */ /* 0x000fe20003f05070 */
[----:B------:R-:W-:Y:S01]  /*2050*/  IMAD.MOV.U32 R45, RZ, RZ, RZ ;  /* 0x000000ffff2d7224 */ /* 0x000fe200078e00ff */
[----:B------:R-:W-:-:S05]  /*2060*/  MOV R23, RZ ;  /* 0x000000ff00177202 */ /* 0x000fca0000000f00 */
        /* <DEDUP_REMOVED lines=18> */
.L_x_257:
[----:B------:R-:W-:Y:S05]  /*2190*/  BSYNC B0 ;  /* 0x0000000000007941 */ /* 0x000fea0003800000 */
.L_x_255:
[----:B------:R-:W-:Y:S01]  /*21a0*/  LOP3.LUT R0, R23, R2, RZ, 0xfc, !PT ;  /* 0x0000000217007212 */ /* 0x000fe200078efcff */
[----:B------:R-:W-:Y:S03]  /*21b0*/  BSSY B0, `(.L_x_258) ;  /* 0x0000027000007945 */ /* 0x000fe60003800000 */
[----:B------:R-:W-:-:S13]  /*21c0*/  ISETP.NE.U32.AND P0, PT, R0, RZ, PT ;  /* 0x000000ff0000720c */ /* 0x000fda0003f05070 */
[----:B------:R-:W-:Y:S05]  /*21d0*/  @!P0 BRA `(.L_x_259) ;  /* 0x000000e000008947 */ /* 0x000fea0003800000 */
[----:B------:R-:W-:Y:S01]  /*21e0*/  IMAD.MOV.U32 R24, RZ, RZ, R37 ;  /* 0x000000ffff187224 */ /* 0x000fe200078e0025 */
[----:B------:R-:W-:Y:S02]  /*21f0*/  MOV R5, R2 ;  /* 0x0000000200057202 */ /* 0x000fe40000000f00 */
[----:B------:R-:W-:Y:S02]  /*2200*/  MOV R22, 0x2220 ;  /* 0x0000222000167802 */ /* 0x000fe40000000f00 */
[----:B------:R-:W-:Y:S05]  /*2210*/  CALL.REL.NOINC `($__internal_5_$__cuda_sm20_div_s64) ;  /* 0x0000200000007944 */ /* 0x000fea0003c00000 */
[-C--:B------:R-:W-:Y:S02]  /*2220*/  IADD3 R5, P0, RZ, -R0.reuse, RZ ;  /* 0x80000000ff057210 */ /* 0x080fe40007f1e0ff */
[----:B------:R-:W-:Y:S02]  /*2230*/  MOV R35, R23 ;  /* 0x0000001700237202 */ /* 0x000fe40000000f00 */
[----:B------:R-:W-:Y:S02]  /*2240*/  IADD3.X R20, RZ, ~R21, RZ, P0, !PT ;  /* 0x80000015ff147210 */ /* 0x000fe400007fe4ff */
[----:B------:R-:W-:Y:S01]  /*2250*/  MOV R36, R0 ;  /* 0x0000000000247202 */ /* 0x000fe20000000f00 */
[----:B------:R-:W-:-:S04]  /*2260*/  IMAD.WIDE.U32 R32, R37, R5, R34 ;  /* 0x0000000525207225 */ /* 0x000fc800078e0022 */
[----:B------:R-:W-:Y:S01]  /*2270*/  IMAD R20, R20, R37, RZ ;  /* 0x0000002514147224 */ /* 0x000fe200078e02ff */
[----:B------:R-:W-:-:S03]  /*2280*/  MOV R37, R21 ;  /* 0x0000001500257202 */ /* 0x000fc60000000f00 */
[----:B------:R-:W-:-:S05]  /*2290*/  IMAD R20, R2, R5, R20 ;  /* 0x0000000502147224 */ /* 0x000fca00078e0214 */
[----:B------:R-:W-:Y:S01]  /*22a0*/  IADD3 R33, R33, R20, RZ ;  /* 0x0000001421217210 */ /* 0x000fe20007ffe0ff */
[----:B------:R-:W-:Y:S05]  /*22b0*/  BRA `(.L_x_260) ;  /* 0x0000016000007947 */ /* 0x000fea0003800000 */
.L_x_259:
[----:B------:R-:W0:Y:S01]  /*22c0*/  I2F.U32.RP R2, R37 ;  /* 0x0000002500027306 */ /* 0x000e220000209000 */
[----:B------:R-:W-:Y:S02]  /*22d0*/  ISETP.NE.U32.AND P0, PT, R37, RZ, PT ;  /* 0x000000ff2500720c */ /* 0x000fe40003f05070 */
        /* <DEDUP_REMOVED lines=19> */
[----:B------:R-:W-:Y:S02]  /*2410*/  IMAD.MOV.U32 R37, RZ, RZ, RZ ;  /* 0x000000ffff257224 */ /* 0x000fe400078e00ff */
.L_x_260:
[----:B------:R-:W-:Y:S05]  /*2420*/  BSYNC B0 ;  /* 0x0000000000007941 */ /* 0x000fea0003800000 */
.L_x_258:
[----:B------:R-:W-:Y:S01]  /*2430*/  LOP3.LUT R0, R37, R4, RZ, 0xfc, !PT ;  /* 0x0000000425007212 */ /* 0x000fe200078efcff */
[----:B------:R-:W-:Y:S01]  /*2440*/  IMAD.MOV.U32 R26, RZ, RZ, c[0x0][0x210] ;  /* 0x00008400ff1a7624 */ /* 0x000fe200078e00ff */
[----:B------:R-:W-:Y:S02]  /*2450*/  BSSY B0, `(.L_x_261) ;  /* 0x000002d000007945 */ /* 0x000fe40003800000 */
[----:B------:R-:W-:Y:S01]  /*2460*/  ISETP.NE.U32.AND P0, PT, R0, RZ, PT ;  /* 0x000000ff0000720c */ /* 0x000fe20003f05070 */
[C---:B------:R-:W-:Y:S01]  /*2470*/  IMAD R2, R26.reuse, c[0x0][0x214], RZ ;  /* 0x000085001a027a24 */ /* 0x040fe200078e02ff */
[----:B------:R-:W-:-:S11]  /*2480*/  SEL R26, R26, 0x1, P1 ;  /* 0x000000011a1a7807 */ /* 0x000fd60000800000 */
[----:B------:R-:W-:Y:S05]  /*2490*/  @!P0 BRA `(.L_x_262) ;  /* 0x0000012000008947 */ /* 0x000fea0003800000 */
[----:B------:R-:W-:Y:S01]  /*24a0*/  IMAD.MOV.U32 R34, RZ, RZ, R36 ;  /* 0x000000ffff227224 */ /* 0x000fe200078e0024 */
[----:B------:R-:W-:Y:S01]  /*24b0*/  MOV R24, R6 ;  /* 0x0000000600187202 */ /* 0x000fe20000000f00 */
[----:B------:R-:W-:Y:S01]  /*24c0*/  IMAD.MOV.U32 R23, RZ, RZ, R37 ;  /* 0x000000ffff177224 */ /* 0x000fe200078e0025 */
[----:B------:R-:W-:Y:S02]  /*24d0*/  MOV R5, R4 ;  /* 0x0000000400057202 */ /* 0x000fe40000000f00 */
[----:B------:R-:W-:Y:S02]  /*24e0*/  MOV R22, 0x2500 ;  /* 0x0000250000167802 */ /* 0x000fe40000000f00 */
[----:B------:R-:W-:Y:S05]  /*24f0*/  CALL.REL.NOINC `($__internal_5_$__cuda_sm20_div_s64) ;  /* 0x00001d2000007944 */ /* 0x000fea0003c00000 */
[----:B------:R-:W-:Y:S01]  /*2500*/  IADD3 R23, P0, RZ, -R0, RZ ;  /* 0x80000000ff177210 */ /* 0x000fe20007f1e0ff */
[----:B------:R-:W-:Y:S01]  /*2510*/  IMAD.MOV.U32 R35, RZ, RZ, R37 ;  /* 0x000000ffff237224 */ /* 0x000fe200078e0025 */
[----:B------:R-:W-:Y:S02]  /*2520*/  MOV R34, R36 ;  /* 0x0000002400227202 */ /* 0x000fe40000000f00 */
[----:B------:R-:W-:Y:S02]  /*2530*/  IADD3.X R5, RZ, ~R21, RZ, P0, !PT ;  /* 0x80000015ff057210 */ /* 0x000fe400007fe4ff */
[----:B------:R-:W-:Y:S01]  /*2540*/  MOV R22, R0 ;  /* 0x0000000000167202 */ /* 0x000fe20000000f00 */
[----:B------:R-:W-:-:S04]  /*2550*/  IMAD.WIDE.U32 R34, R6, R23, R34 ;  /* 0x0000001706227225 */ /* 0x000fc800078e0022 */
[----:B------:R-:W-:Y:S01]  /*2560*/  IMAD R5, R5, R6, RZ ;  /* 0x0000000605057224 */ /* 0x000fe200078e02ff */
[----:B------:R-:W-:-:S03]  /*2570*/  MOV R6, R34 ;  /* 0x0000002200067202 */ /* 0x000fc60000000f00 */
[----:B------:R-:W-:Y:S01]  /*2580*/  IMAD R5, R4, R23, R5 ;  /* 0x0000001704057224 */ /* 0x000fe200078e0205 */
[----:B------:R-:W-:-:S03]  /*2590*/  MOV R23, R21 ;  /* 0x0000001500177202 */ /* 0x000fc60000000f00 */
[----:B------:R-:W-:Y:S01]  /*25a0*/  IMAD.IADD R5, R35, 0x1, R5 ;  /* 0x0000000123057824 */ /* 0x000fe200078e0205 */
[----:B------:R-:W-:Y:S05]  /*25b0*/  BRA `(.L_x_263) ;  /* 0x0000016000007947 */ /* 0x000fea0003800000 */
.L_x_262:
        /* <DEDUP_REMOVED lines=22> */
.L_x_263:
[----:B------:R-:W-:Y:S05]  /*2720*/  BSYNC B0 ;  /* 0x0000000000007941 */ /* 0x000fea0003800000 */
.L_x_261:
[-C--:B------:R-:W-:Y:S01]  /*2730*/  IMAD R21, R39, R19.reuse, RZ ;  /* 0x0000001327157224 */ /* 0x080fe200078e02ff */
[----:B------:R-:W-:Y:S01]  /*2740*/  ULDC.U8 UR5, c[0x0][0x329] ;  /* 0x0000ca4000057ab9 */ /* 0x000fe20000000000 */
[C---:B------:R-:W-:Y:S01]  /*2750*/  IMAD.WIDE.U32 R36, R38.reuse, R19, RZ ;  /* 0x0000001326247225 */ /* 0x040fe200078e00ff */
[----:B------:R-:W-:Y:S01]  /*2760*/  UISETP.NE.AND UP0, UPT, UR5, URZ, UPT ;  /* 0x0000003f0500728c */ /* 0x000fe2000bf05270 */
[----:B------:R-:W-:Y:S01]  /*2770*/  BSSY B0, `(.L_x_264) ;  /* 0x0000044000007945 */ /* 0x000fe20003800000 */
[----:B------:R-:W-:Y:S01]  /*2780*/  ULDC UR4, c[0x0][0x214] ;  /* 0x0000850000047ab9 */ /* 0x000fe20000000800 */
[----:B------:R-:W-:Y:S01]  /*2790*/  IMAD R21, R38, R18, R21 ;  /* 0x0000001226157224 */ /* 0x000fe200078e0215 */
[----:B------:R-:W-:Y:S01]  /*27a0*/  USEL UR4, UR4, 0x1, !UP0 ;  /* 0x0000000104047887 */ /* 0x000fe2000c000000 */
[----:B------:R-:W-:Y:S02]  /*27b0*/  IMAD R27, R5, R2, RZ ;  /* 0x00000002051b7224 */ /* 0x000fe400078e02ff */
[----:B------:R-:W-:Y:S01]  /*27c0*/  IMAD R33, R33, R26, RZ ;  /* 0x0000001a21217224 */ /* 0x000fe200078e02ff */
[----:B------:R-:W-:Y:S01]  /*27d0*/  IADD3 R0, R37, R21, RZ ;  /* 0x0000001525007210 */ /* 0x000fe20007ffe0ff */
[----:B------:R-:W-:Y:S01]  /*27e0*/  USHF.R.S32.HI UR5, URZ, 0x1f, UR4 ;  /* 0x0000001f3f057899 */ /* 0x000fe20008011404 */
[----:B------:R-:W-:Y:S01]  /*27f0*/  SHF.R.S32.HI R21, RZ, 0x1f, R26 ;  /* 0x0000001fff157819 */ /* 0x000fe2000001141a */
[----:B------:R-:W-:-:S02]  /*2800*/  IMAD R23, R23, UR4, RZ ;  /* 0x0000000417177c24 */ /* 0x000fc4000f8e02ff */
[-C--:B------:R-:W-:Y:S01]  /*2810*/  IMAD R35, R0, R17.reuse, RZ ;  /* 0x0000001100237224 */ /* 0x080fe200078e02ff */
[----:B------:R-:W-:Y:S01]  /*2820*/  SHF.R.S32.HI R0, RZ, 0x1f, R2 ;  /* 0x0000001fff007819 */ /* 0x000fe20000011402 */
[----:B------:R-:W-:Y:S02]  /*2830*/  IMAD R21, R21, R32, R33 ;  /* 0x0000002015157224 */ /* 0x000fe400078e0221 */
[----:B------:R-:W-:Y:S02]  /*2840*/  IMAD R35, R16, R36, R35 ;  /* 0x0000002410237224 */ /* 0x000fe400078e0223 */
[----:B------:R-:W-:-:S04]  /*2850*/  IMAD.WIDE.U32 R36, R36, R17, RZ ;  /* 0x0000001124247225 */ /* 0x000fc800078e00ff */
[----:B------:R-:W-:Y:S01]  /*2860*/  IMAD R27, R0, R6, R27 ;  /* 0x00000006001b7224 */ /* 0x000fe200078e021b */
[----:B------:R-:W-:Y:S01]  /*2870*/  IADD3 R5, R37, R35, RZ ;  /* 0x0000002325057210 */ /* 0x000fe20007ffe0ff */
[----:B------:R-:W-:-:S03]  /*2880*/  IMAD.WIDE.U32 R40, R6, R2, RZ ;  /* 0x0000000206287225 */ /* 0x000fc600078e00ff */
[----:B------:R-:W-:Y:S01]  /*2890*/  LOP3.LUT R0, R45, R5, RZ, 0xfc, !PT ;  /* 0x000000052d007212 */ /* 0x000fe200078efcff */
[----:B------:R-:W-:Y:S01]  /*28a0*/  IMAD.WIDE.U32 R32, R32, R26, RZ ;  /* 0x0000001a20207225 */ /* 0x000fe200078e00ff */
[----:B------:R-:W-:Y:S02]  /*28b0*/  IADD3 R6, R41, R27, RZ ;  /* 0x0000001b29067210 */ /* 0x000fe40007ffe0ff */
[----:B------:R-:W-:Y:S01]  /*28c0*/  ISETP.NE.U32.AND P0, PT, R0, RZ, PT ;  /* 0x000000ff0000720c */ /* 0x000fe20003f05070 */
[C---:B------:R-:W-:Y:S02]  /*28d0*/  IMAD R23, R22.reuse, UR5, R23 ;  /* 0x0000000516177c24 */ /* 0x040fe4000f8e0217 */
[----:B------:R-:W-:-:S04]  /*28e0*/  IMAD.WIDE.U32 R38, R22, UR4, RZ ;  /* 0x0000000416267c25 */ /* 0x000fc8000f8e00ff */
[-C--:B------:R-:W-:Y:S01]  /*28f0*/  IMAD R4, R9, R2.reuse, RZ ;  /* 0x0000000209047224 */ /* 0x080fe200078e02ff */
[----:B------:R-:W-:Y:S01]  /*2900*/  IADD3 R9, R39, R23, RZ ;  /* 0x0000001727097210 */ /* 0x000fe20007ffe0ff */
[----:B------:R-:W-:Y:S01]  /*2910*/  IMAD R3, R3, R2, RZ ;  /* 0x0000000203037224 */ /* 0x000fe200078e02ff */
[----:B------:R-:W-:-:S03]  /*2920*/  IADD3 R2, R33, R21, RZ ;  /* 0x0000001521027210 */ /* 0x000fc60007ffe0ff */
[----:B------:R-:W-:Y:S05]  /*2930*/  @!P0 BRA `(.L_x_265) ;  /* 0x0000010000008947 */ /* 0x000fea0003800000 */
[----:B------:R-:W-:Y:S01]  /*2940*/  IMAD.MOV.U32 R34, RZ, RZ, R44 ;  /* 0x000000ffff227224 */ /* 0x000fe200078e002c */
[----:B------:R-:W-:Y:S01]  /*2950*/  MOV R23, R45 ;  /* 0x0000002d00177202 */ /* 0x000fe20000000f00 */
[----:B------:R-:W-:Y:S01]  /*2960*/  IMAD.MOV.U32 R24, RZ, RZ, R36 ;  /* 0x000000ffff187224 */ /* 0x000fe200078e0024 */
[----:B------:R-:W-:Y:S02]  /*2970*/  MOV R22, 0x2990 ;  /* 0x0000299000167802 */ /* 0x000fe40000000f00 */
[----:B------:R-:W-:Y:S05]  /*2980*/  CALL.REL.NOINC `($__internal_5_$__cuda_sm20_div_s64) ;  /* 0x0000189000007944 */ /* 0x000fea0003c00000 */
[----:B------:R-:W-:Y:S02]  /*2990*/  IADD3 R20, P0, RZ, -R0, RZ ;  /* 0x80000000ff147210 */ /* 0x000fe40007f1e0ff */
[----:B------:R-:W-:Y:S02]  /*29a0*/  MOV R34, R44 ;  /* 0x0000002c00227202 */ /* 0x000fe40000000f00 */
[----:B------:R-:W-:Y:S02]  /*29b0*/  IADD3.X R23, RZ, ~R21, RZ, P0, !PT ;  /* 0x80000015ff177210 */ /* 0x000fe400007fe4ff */
[----:B------:R-:W-:Y:S01]  /*29c0*/  MOV R35, R45 ;  /* 0x0000002d00237202 */ /* 0x000fe20000000f00 */
[----:B------:R-:W-:Y:S01]  /*29d0*/  IMAD.MOV.U32 R45, RZ, RZ, R21 ;  /* 0x000000ffff2d7224 */ /* 0x000fe200078e0015 */
[----:B------:R-:W-:Y:S01]  /*29e0*/  MOV R44, R0 ;  /* 0x00000000002c7202 */ /* 0x000fe20000000f00 */
[----:B------:R-:W-:-:S02]  /*29f0*/  IMAD R23, R23, R36, RZ ;  /* 0x0000002417177224 */ /* 0x000fc400078e02ff */
[----:B------:R-:W-:-:S04]  /*2a00*/  IMAD.WIDE.U32 R36, R20, R36, R34 ;  /* 0x0000002414247225 */ /* 0x000fc800078e0022 */
[----:B------:R-:W-:-:S04]  /*2a10*/  IMAD R23, R5, R20, R23 ;  /* 0x0000001405177224 */ /* 0x000fc800078e0217 */
[----:B------:R-:W-:Y:S01]  /*2a20*/  IMAD.IADD R23, R37, 0x1, R23 ;  /* 0x0000000125177824 */ /* 0x000fe200078e0217 */
[----:B------:R-:W-:Y:S05]  /*2a30*/  BRA `(.L_x_266) ;  /* 0x0000017000007947 */ /* 0x000fea0003800000 */
.L_x_265:
        /* <DEDUP_REMOVED lines=23> */
.L_x_266:
[----:B------:R-:W-:Y:S05]  /*2bb0*/  BSYNC B0 ;  /* 0x0000000000007941 */ /* 0x000fea0003800000 */
.L_x_264:
        /* <DEDUP_REMOVED lines=11> */
[----:B------:R-:W-:Y:S02]  /*2c70*/  IADD3.X R20, RZ, ~R21, RZ, P0, !PT ;  /* 0x80000015ff147210 */ /* 0x000fe400007fe4ff */
[----:B------:R-:W-:Y:S01]  /*2c80*/  MOV R46, R0 ;  /* 0x00000000002e7202 */ /* 0x000fe20000000f00 */
[----:B------:R-:W-:Y:S01]  /*2c90*/  IMAD.WIDE.U32 R36, R19, R5, R36 ;  /* 0x0000000513247225 */ /* 0x000fe200078e0024 */
[----:B------:R-:W-:-:S03]  /*2ca0*/  MOV R47, R21 ;  /* 0x00000015002f7202 */ /* 0x000fc60000000f00 */
[----:B------:R-:W-:-:S04]  /*2cb0*/  IMAD R20, R20, R19, RZ ;  /* 0x0000001314147224 */ /* 0x000fc800078e02ff */
[----:B------:R-:W-:-:S05]  /*2cc0*/  IMAD R18, R18, R5, R20 ;  /* 0x0000000512127224 */ /* 0x000fca00078e0214 */
[----:B------:R-:W-:Y:S01]  /*2cd0*/  IADD3 R18, R37, R18, RZ ;  /* 0x0000001225127210 */ /* 0x000fe20007ffe0ff */
[----:B------:R-:W-:Y:S05]  /*2ce0*/  BRA `(.L_x_269) ;  /* 0x0000016000007947 */ /* 0x000fea0003800000 */
.L_x_268:
[----:B------:R-:W0:Y:S01]  /*2cf0*/  I2F.U32.RP R20, R19 ;  /* 0x0000001300147306 */ /* 0x000e220000209000 */
[----:B------:R-:W-:Y:S01]  /*2d00*/  HFMA2.MMA R22, -RZ, RZ, 0, 0 ;  /* 0x00000000ff167435 */ /* 0x000fe200000001ff */
[----:B------:R-:W-:Y:S01]  /*2d10*/  ISETP.NE.U32.AND P0, PT, R19, RZ, PT ;  /* 0x000000ff1300720c */ /* 0x000fe20003f05070 */
[----:B------:R-:W-:-:S05]  /*2d20*/  IMAD.MOV.U32 R47, RZ, RZ, RZ ;  /* 0x000000ffff2f7224 */ /* 0x000fca00078e00ff */
[----:B0-----:R-:W0:Y:S02]  /*2d30*/  MUFU.RCP R18, R20 ;  /* 0x0000001400127308 */ /* 0x001e240000001000 */
[----:B0-----:R-:W-:-:S06]  /*2d40*/  IADD3 R18, R18, 0xffffffe, RZ ;  /* 0x0ffffffe12127810 */ /* 0x001fcc0007ffe0ff */
[----:B------:R-:W0:Y:S02]  /*2d50*/  F2I.FTZ.U32.TRUNC.NTZ R23, R18 ;  /* 0x0000001200177305 */ /* 0x000e24000021f000 */
[----:B0-----:R-:W-:Y:S01]  /*2d60*/  IMAD.MOV R0, RZ, RZ, -R23 ;  /* 0x000000ffff007224 */ /* 0x001fe200078e0a17 */
[----:B------:R-:W-:-:S03]  /*2d70*/  MOV R18, RZ ;  /* 0x000000ff00127202 */ /* 0x000fc60000000f00 */
        /* <DEDUP_REMOVED lines=13> */
.L_x_269:
[----:B------:R-:W-:Y:S05]  /*2e50*/  BSYNC B0 ;  /* 0x0000000000007941 */ /* 0x000fea0003800000 */
.L_x_267:
        /* <DEDUP_REMOVED lines=22> */
.L_x_271:
        /* <DEDUP_REMOVED lines=23> */
.L_x_272:
[----:B------:R-:W-:Y:S05]  /*3130*/  BSYNC B0 ;  /* 0x0000000000007941 */ /* 0x000fea0003800000 */
.L_x_270:
[----:B------:R-:W-:Y:S01]  /*3140*/  SHF.R.S32.HI R0, RZ, 0x1f, R10 ;  /* 0x0000001fff007819 */ /* 0x000fe2000001140a */
[-C--:B------:R-:W-:Y:S01]  /*3150*/  IMAD R5, R23, R10.reuse, RZ ;  /* 0x0000000a17057224 */ /* 0x080fe200078e02ff */
[----:B------:R-:W-:Y:S01]  /*3160*/  SHF.R.S32.HI R17, RZ, 0x1f, R3 ;  /* 0x0000001fff117819 */ /* 0x000fe20000011403 */
[----:B------:R-:W-:Y:S01]  /*3170*/  IMAD.WIDE.U32 R46, R22, R10, RZ ;  /* 0x0000000a162e7225 */ /* 0x000fe200078e00ff */
[----:B------:R-:W-:Y:S01]  /*3180*/  LOP3.LUT R10, R45, R14, RZ, 0xfc, !PT ;  /* 0x0000000e2d0a7212 */ /* 0x000fe200078efcff */
[----:B------:R-:W-:Y:S02]  /*3190*/  BSSY B0, `(.L_x_273) ;  /* 0x0000038000007945 */ /* 0x000fe40003800000 */
[----:B------:R-:W-:Y:S01]  /*31a0*/  IMAD R37, R26, c[0x0][0x214], RZ ;  /* 0x000085001a257a24 */ /* 0x000fe200078e02ff */
[----:B------:R-:W-:Y:S01]  /*31b0*/  ISETP.NE.U32.AND P0, PT, R10, RZ, PT ;  /* 0x000000ff0a00720c */ /* 0x000fe20003f05070 */
[----:B------:R-:W-:Y:S02]  /*31c0*/  IMAD R5, R0, R22, R5 ;  /* 0x0000001600057224 */ /* 0x000fe400078e0205 */
[----:B------:R-:W-:Y:S01]  /*31d0*/  IMAD R0, R18, R37, RZ ;  /* 0x0000002512007224 */ /* 0x000fe200078e02ff */
[----:B------:R-:W-:Y:S01]  /*31e0*/  SHF.R.S32.HI R21, RZ, 0x1f, R37 ;  /* 0x0000001fff157819 */ /* 0x000fe20000011425 */
[----:B------:R-:W-:Y:S01]  /*31f0*/  IMAD R16, R16, R3, RZ ;  /* 0x0000000310107224 */ /* 0x000fe200078e02ff */
[----:B------:R-:W-:Y:S01]  /*3200*/  IADD3 R10, R47, R5, RZ ;  /* 0x000000052f0a7210 */ /* 0x000fe20007ffe0ff */
[----:B------:R-:W-:-:S04]  /*3210*/  IMAD.WIDE.U32 R18, R20, R3, RZ ;  /* 0x0000000314127225 */ /* 0x000fc800078e00ff */
[----:B------:R-:W-:Y:S02]  /*3220*/  IMAD R3, R21, R36, R0 ;  /* 0x0000002415037224 */ /* 0x000fe400078e0200 */
[----:B------:R-:W-:Y:S02]  /*3230*/  IMAD R17, R17, R20, R16 ;  /* 0x0000001411117224 */ /* 0x000fe400078e0210 */
[----:B------:R-:W-:-:S03]  /*3240*/  IMAD.WIDE.U32 R36, R36, R37, RZ ;  /* 0x0000002524247225 */ /* 0x000fc600078e00ff */
[----:B------:R-:W-:Y:S02]  /*3250*/  IADD3 R16, R19, R17, RZ ;  /* 0x0000001113107210 */ /* 0x000fe40007ffe0ff */
[----:B------:R-:W-:Y:S01]  /*3260*/  IADD3 R3, R37, R3, RZ ;  /* 0x0000000325037210 */ /* 0x000fe20007ffe0ff */
        /* <DEDUP_REMOVED lines=9> */
[----:B------:R-:W-:-:S02]  /*3300*/  MOV R22, R44 ;  /* 0x0000002c00167202 */ /* 0x000fc40000000f00 */
[----:B------:R-:W-:Y:S02]  /*3310*/  IADD3.X R20, RZ, ~R21, RZ, P0, !PT ;  /* 0x80000015ff147210 */ /* 0x000fe400007fe4ff */
        /* <DEDUP_REMOVED lines=8> */
.L_x_274:
        /* <DEDUP_REMOVED lines=23> */
.L_x_275:
[----:B------:R-:W-:Y:S05]  /*3510*/  BSYNC B0 ;  /* 0x0000000000007941 */ /* 0x000fea0003800000 */
.L_x_273:
[----:B------:R-:W-:Y:S01]  /*3520*/  LOP3.LUT R0, R45, R11, RZ, 0xfc, !PT ;  /* 0x0000000b2d007212 */ /* 0x000fe200078efcff */
[----:B------:R-:W-:Y:S01]  /*3530*/  IMAD R26, R7, R26, RZ ;  /* 0x0000001a071a7224 */ /* 0x000fe200078e02ff */
[----:B------:R-:W-:Y:S02]  /*3540*/  BSSY B0, `(.L_x_276) ;  /* 0x0000030000007945 */ /* 0x000fe40003800000 */
[----:B------:R-:W-:Y:S01]  /*3550*/  ISETP.NE.U32.AND P0, PT, R0, RZ, PT ;  /* 0x000000ff0000720c */ /* 0x000fe20003f05070 */
        /* <DEDUP_REMOVED lines=12> */
[----:B------:R-:W-:Y:S02]  /*3620*/  IADD3 R20, P0, RZ, -R0, RZ ;  /* 0x80000000ff147210 */ /* 0x000fe40007f1e0ff */
[----:B------:R-:W-:Y:S02]  /*3630*/  MOV R22, R44 ;  /* 0x0000002c00167202 */ /* 0x000fe40000000f00 */
[----:B------:R-:W-:-:S02]  /*3640*/  IADD3.X R14, RZ, ~R21, RZ, P0, !PT ;  /* 0x80000015ff0e7210 */ /* 0x000fc400007fe4ff */
[----:B------:R-:W-:-:S03]  /*3650*/  MOV R23, R45 ;  /* 0x0000002d00177202 */ /* 0x000fc60000000f00 */
[----:B------:R-:W-:Y:S02]  /*3660*/  IMAD R14, R14, R13, RZ ;  /* 0x0000000d0e0e7224 */ /* 0x000fe400078e02ff */
[----:B------:R-:W-:-:S04]  /*3670*/  IMAD.WIDE.U32 R22, R13, R20, R22 ;  /* 0x000000140d167225 */ /* 0x000fc800078e0016 */
[----:B------:R-:W-:Y:S02]  /*3680*/  IMAD R14, R11, R20, R14 ;  /* 0x000000140b0e7224 */ /* 0x000fe400078e020e */
[----:B------:R-:W-:Y:S02]  /*3690*/  IMAD.MOV.U32 R13, RZ, RZ, R22 ;  /* 0x000000ffff0d7224 */ /* 0x000fe400078e0016 */
[----:B------:R-:W-:Y:S01]  /*36a0*/  IMAD.MOV.U32 R20, RZ, RZ, R0 ;  /* 0x000000ffff147224 */ /* 0x000fe200078e0000 */
[----:B------:R-:W-:Y:S01]  /*36b0*/  IADD3 R5, R23, R14, RZ ;  /* 0x0000000e17057210 */ /* 0x000fe20007ffe0ff */
[----:B------:R-:W-:Y:S05]  /*36c0*/  BRA `(.L_x_278) ;  /* 0x0000017000007947 */ /* 0x000fea0003800000 */
.L_x_277:
        /* <DEDUP_REMOVED lines=10> */
[----:B------:R-:W-:-:S04]  /*3770*/  IMAD.HI.U32 R14, R5, R44, RZ ;  /* 0x0000002c050e7227 */ /* 0x000fc800078e00ff */
[----:B------:R-:W-:Y:S01]  /*3780*/  IMAD.MOV.U32 R5, RZ, RZ, RZ ;  /* 0x000000ffff057224 */ /* 0x000fe200078e00ff */
        /* <DEDUP_REMOVED lines=11> */
.L_x_278:
[----:B------:R-:W-:Y:S05]  /*3840*/  BSYNC B0 ;  /* 0x0000000000007941 */ /* 0x000fea0003800000 */
.L_x_276:
[----:B------:R-:W-:Y:S02]  /*3850*/  IADD3 R33, P1, P0, R40, R38, R32 ;  /* 0x0000002628217210 */ /* 0x000fe4000783e020 */
[----:B------:R-:W-:Y:S02]  /*3860*/  SHF.R.S32.HI R0, RZ, 0x1f, R8 ;  /* 0x0000001fff007819 */ /* 0x000fe40000011408 */
[----:B------:R-:W-:Y:S02]  /*3870*/  IADD3 R33, P3, P2, R46, R33, R36 ;  /* 0x000000212e217210 */ /* 0x000fe40007a7e024 */
[----:B------:R-:W-:Y:S02]  /*3880*/  IADD3.X R2, R6, R9, R2, P1, P0 ;  /* 0x0000000906027210 */ /* 0x000fe40000fe0402 */
[----:B------:R-:W-:Y:S02]  /*3890*/  IADD3 R18, P1, P0, R48, R33, R18 ;  /* 0x0000002130127210 */ /* 0x000fe4000783e012 */
[----:B------:R-:W-:Y:S01]  /*38a0*/  IADD3.X R2, R10, R2, R3, P3, P2 ;  /* 0x000000020a027210 */ /* 0x000fe20001fe4403 */
[----:B------:R-:W-:-:S03]  /*38b0*/  IMAD R3, R21, R8, RZ ;  /* 0x0000000815037224 */ /* 0x000fc600078e02ff */
[----:B------:R-:W-:Y:S01]  /*38c0*/  IADD3.X R19, R15, R2, R16, P1, P0 ;  /* 0x000000020f137210 */ /* 0x000fe20000fe0410 */
[----:B------:R-:W-:Y:S01]  /*38d0*/  IMAD R0, R0, R20, R3 ;  /* 0x0000001400007224 */ /* 0x000fe200078e0203 */
[----:B------:R-:W-:Y:S01]  /*38e0*/  SHF.R.S32.HI R3, RZ, 0x1f, R4 ;  /* 0x0000001fff037819 */ /* 0x000fe20000011404 */
[----:B------:R-:W-:Y:S02]  /*38f0*/  IMAD R2, R5, R4, RZ ;  /* 0x0000000405027224 */ /* 0x000fe400078e02ff */
        /* <DEDUP_REMOVED lines=9> */
.L_x_254:
[----:B------:R-:W-:-:S04]  /*3990*/  LEA R2, P0, R32, c[0x0][0x200], 0x2 ;  /* 0x0000800020027a11 */ /* 0x000fc800078010ff */
[----:B------:R-:W-:-:S05]  /*39a0*/  LEA.HI.X R3, R32, c[0x0][0x204], R33, 0x2, P0 ;  /* 0x0000810020037a11 */ /* 0x000fca00000f1421 */
[----:B------:R0:W-:Y:S04]  /*39b0*/  STG.E [R2.64], R29 ;  /* 0x0000001d02007986 */ /* 0x0001e8000c101908 */
.L_x_253:
[----:B------:R-:W-:Y:S05]  /*39c0*/  BSYNC B1 ;  /* 0x0000000000017941 */ /* 0x000fea0003800000 */
.L_x_252:
[----:B------:R-:W-:Y:S01]  /*39d0*/  ISETP.GE.OR P5, PT, R31, c[0x0][0x314], P5 ;  /* 0x0000c5001f007a0c */ /* 0x000fe20002fa6670 */
[----:B------:R-:W1:Y:S01]  /*39e0*/  S2R R18, SR_TID.X ;  /* 0x0000000000127919 */ /* 0x000e620000002100 */
[----:B------:R-:W-:Y:S01]  /*39f0*/  IMAD.MOV.U32 R0, RZ, RZ, c[0x0][0x314] ;  /* 0x0000c500ff007624 */ /* 0x000fe200078e00ff */
[----:B------:R-:W-:-:S04]  /*3a00*/  HFMA2.MMA R5, -RZ, RZ, 0, 0 ;  /* 0x00000000ff057435 */ /* 0x000fc800000001ff */
[----:B------:R-:W-:Y:S01]  /*3a10*/  ISETP.GE.AND P0, PT, R0, 0x1, PT ;  /* 0x000000010000780c */ /* 0x000fe20003f06270 */
[----:B------:R-:W-:-:S05]  /*3a20*/  IMAD.MOV.U32 R0, RZ, RZ, RZ ;  /* 0x000000ffff007224 */ /* 0x000fca00078e00ff */
[----:B------:R-:W-:-:S04]  /*3a30*/  @!P5 FADD.FTZ R4, -R29, R30 ;  /* 0x0000001e1d04d221 */ /* 0x000fc80000010100 */
[----:B------:R-:W-:-:S06]  /*3a40*/  @!P5 FMUL.FTZ R4, R4, 1.4426950216293334961 ;  /* 0x3fb8aa3b0404d820 */ /* 0x000fcc0000410000 */
[----:B------:R-:W2:Y:S01]  /*3a50*/  @!P5 MUFU.EX2 R4, R4 ;  /* 0x000000040004d308 */ /* 0x000ea20000000800 */
[----:B-1----:R-:W-:-:S04]  /*3a60*/  SHF.R.S32.HI R17, RZ, 0x1f, R18 ;  /* 0x0000001fff117819 */ /* 0x002fc80000011412 */
[----:B------:R-:W-:-:S04]  /*3a70*/  LEA.HI R17, R17, R18, RZ, 0x5 ;  /* 0x0000001211117211 */ /* 0x000fc800078f28ff */
[----:B0-----:R-:W-:Y:S02]  /*3a80*/  LOP3.LUT R3, R17, 0x3fffffe0, RZ, 0xc0, !PT ;  /* 0x3fffffe011037812 */ /* 0x001fe400078ec0ff */
[----:B------:R-:W-:-:S03]  /*3a90*/  SHF.R.S32.HI R17, RZ, 0x5, R17 ;  /* 0x00000005ff117819 */ /* 0x000fc60000011411 */
[----:B------:R-:W-:Y:S01]  /*3aa0*/  IMAD.IADD R18, R18, 0x1, -R3 ;  /* 0x0000000112127824 */ /* 0x000fe200078e0a03 */
[----:B--2---:R0:W-:Y:S01]  /*3ab0*/  @!P5 STS [R25.X4], R4 ;  /* 0x000000041900d388 */ /* 0x0041e20000004800 */
[----:B------:R-:W-:-:S03]  /*3ac0*/  CS2R R2, SRZ ;  /* 0x0000000000027805 */ /* 0x000fc6000001ff00 */
[----:B------:R-:W-:Y:S01]  /*3ad0*/  SHF.L.U32 R18, R18, 0x2, RZ ;  /* 0x0000000212127819 */ /* 0x000fe200000006ff */
[----:B------:R-:W-:Y:S06]  /*3ae0*/  BAR.SYNC.DEFER_BLOCKING 0x0 ;  /* 0x0000000000007b1d */ /* 0x000fec0000010000 */
[----:B------:R-:W-:Y:S05]  /*3af0*/  @!P0 BRA `(.L_x_279) ;  /* 0x0000024000008947 */ /* 0x000fea0003800000 */
[----:B------:R-:W-:Y:S01]  /*3b00*/  ULDC UR5, c[0x0][0x22c] ;  /* 0x00008b0000057ab9 */ /* 0x000fe20000000800 */
[C---:B------:R-:W-:Y:S01]  /*3b10*/  IMAD R13, R17.reuse, 0x80, R18 ;  /* 0x00000080110d7824 */ /* 0x040fe200078e0212 */
[----:B------:R-:W-:Y:S01]  /*3b20*/  UIMAD UR5, UR7, UR5, URZ ;  /* 0x00000005070572a4 */ /* 0x000fe2000f8e023f */
[C---:B------:R-:W-:Y:S01]  /*3b30*/  IADD3 R6, R12.reuse, -UR7, RZ ;  /* 0x800000070c067c10 */ /* 0x040fe2000fffe0ff */
[----:B------:R-:W-:Y:S01]  /*3b40*/  IMAD R20, R12, c[0x0][0x22c], RZ ;  /* 0x00008b000c147a24 */ /* 0x000fe200078e02ff */
[----:B------:R-:W-:Y:S01]  /*3b50*/  CS2R R8, SRZ ;  /* 0x0000000000087805 */ /* 0x000fe2000001ff00 */
[----:B------:R-:W-:Y:S01]  /*3b60*/  USHF.R.S32.HI UR4, URZ, 0x1f, UR5 ;  /* 0x0000001f3f047899 */ /* 0x000fe20008011405 */
[C---:B------:R-:W-:Y:S01]  /*3b70*/  ISETP.GE.AND P2, PT, R17.reuse, R6, PT ;  /* 0x000000061100720c */ /* 0x040fe20003f46270 */
[----:B------:R-:W-:Y:S01]  /*3b80*/  IMAD.SHL.U32 R6, R17, 0x4, RZ ;  /* 0x0000000411067824 */ /* 0x000fe200078e00ff */
[C---:B0-----:R-:W-:Y:S01]  /*3b90*/  IADD3 R4, P0, R13.reuse, UR5, RZ ;  /* 0x000000050d047c10 */ /* 0x041fe2000ff1e0ff */
[----:B------:R-:W-:Y:S01]  /*3ba0*/  IMAD.MOV.U32 R16, RZ, RZ, RZ ;  /* 0x000000ffff107224 */ /* 0x000fe200078e00ff */
[----:B------:R-:W-:Y:S01]  /*3bb0*/  CS2R R10, SRZ ;  /* 0x00000000000a7805 */ /* 0x000fe2000001ff00 */
[----:B------:R-:W-:Y:S01]  /*3bc0*/  IMAD.MOV.U32 R5, RZ, RZ, RZ ;  /* 0x000000ffff057224 */ /* 0x000fe200078e00ff */
[----:B------:R-:W-:Y:S01]  /*3bd0*/  LEA.HI.X.SX32 R13, R13, UR4, 0x1, P0 ;  /* 0x000000040d0d7c11 */ /* 0x000fe200080f0eff */
[----:B------:R-:W-:Y:S01]  /*3be0*/  IMAD.WIDE R20, R20, 0x4, RZ ;  /* 0x0000000414147825 */ /* 0x000fe200078e02ff */
[----:B------:R-:W-:-:S04]  /*3bf0*/  LEA R14, P0, R4, c[0x0][0x1d8], 0x2 ;  /* 0x00007600040e7a11 */ /* 0x000fc800078010ff */
[----:B------:R-:W-:-:S03]  /*3c00*/  LEA.HI.X R13, R4, c[0x0][0x1dc], R13, 0x2, P0 ;  /* 0x00007700040d7a11 */ /* 0x000fc600000f140d */
.L_x_282:
[----:B------:R-:W-:Y:S01]  /*3c10*/  BSSY B0, `(.L_x_280) ;  /* 0x0000007000007945 */ /* 0x000fe20003800000 */
[----:B------:R-:W-:-:S05]  /*3c20*/  @P2 BRA `(.L_x_281) ;  /* 0x0000005000002947 */ /* 0x000fca0003800000 */
[----:B------:R-:W-:Y:S01]  /*3c30*/  ISETP.GE.AND P0, PT, R18, c[0x0][0x220], PT ;  /* 0x0000880012007a0c */ /* 0x000fe20003f06270 */
[----:B------:R-:W-:Y:S01]  /*3c40*/  CS2R R8, SRZ ;  /* 0x0000000000087805 */ /* 0x000fe2000001ff00 */
[----:B------:R-:W-:Y:S11]  /*3c50*/  CS2R R10, SRZ ;  /* 0x00000000000a7805 */ /* 0x000ff6000001ff00 */
[----:B------:R-:W-:Y:S05]  /*3c60*/  @!P0 MOV R15, R13 ;  /* 0x0000000d000f8202 */ /* 0x000fea0000000f00 */
[----:B------:R0:W5:Y:S02]  /*3c70*/  @!P0 LDG.E.128 R8, [R14.64] ;  /* 0x000000080e088981 */ /* 0x000164000c1e1d00 */
.L_x_281:
[----:B------:R-:W-:Y:S05]  /*3c80*/  BSYNC B0 ;  /* 0x0000000000007941 */ /* 0x000fea0003800000 */
.L_x_280:
        /* <DEDUP_REMOVED lines=11> */
.L_x_279:
[----:B------:R-:W-:Y:S02]  /*3d40*/  IADD3 R17, R17, UR7, RZ ;  /* 0x0000000711117c10 */ /* 0x000fe4000fffe0ff */
[----:B0-----:R-:W-:-:S02]  /*3d50*/  F2FP.PACK_AB R4, R3, R0 ;  /* 0x000000000304723e */ /* 0x001fc400000000ff */
[----:B------:R-:W-:Y:S02]  /*3d60*/  ISETP.GE.AND P0, PT, R17, R12, PT ;  /* 0x0000000c1100720c */ /* 0x000fe40003f06270 */
[----:B------:R-:W-:-:S11]  /*3d70*/  F2FP.PACK_AB R5, R5, R2 ;  /* 0x000000020505723e */ /* 0x000fd600000000ff */
[----:B------:R-:W-:Y:S05]  /*3d80*/  @P0 EXIT ;  /* 0x000000000000094d */ /* 0x000fea0003800000 */
[----:B------:R-:W-:-:S13]  /*3d90*/  ISETP.GE.AND P0, PT, R18, c[0x0][0x220], PT ;  /* 0x0000880012007a0c */ /* 0x000fda0003f06270 */
[----:B------:R-:W-:Y:S05]  /*3da0*/  @P0 EXIT ;  /* 0x000000000000094d */ /* 0x000fea0003800000 */
[----:B------:R-:W-:Y:S02]  /*3db0*/  IABS R6, R7 ;  /* 0x0000000700067213 */ /* 0x000fe40000000000 */
[----:B------:R-:W-:Y:S02]  /*3dc0*/  IABS R8, R17 ;  /* 0x0000001100087213 */ /* 0x000fe40000000000 */
[----:B------:R-:W0:Y:S01]  /*3dd0*/  I2F.RP R2, R6 ;  /* 0x0000000600027306 */ /* 0x000e220000209400 */
[----:B------:R-:W-:Y:S02]  /*3de0*/  IABS R9, R7 ;  /* 0x0000000700097213 */ /* 0x000fe40000000000 */
[----:B------:R-:W-:-:S03]  /*3df0*/  SHF.R.S32.HI R19, RZ, 0x1f, R18 ;  /* 0x0000001fff137819 */ /* 0x000fc60000011412 */
[----:B------:R-:W-:Y:S02]  /*3e00*/  IMAD.MOV R9, RZ, RZ, -R9 ;  /* 0x000000ffff097224 */ /* 0x000fe400078e0a09 */
[----:B0-----:R-:W0:Y:S02]  /*3e10*/  MUFU.RCP R10, R2 ;  /* 0x00000002000a7308 */ /* 0x001e240000001000 */
[----:B0-----:R-:W-:-:S06]  /*3e20*/  IADD3 R10, R10, 0xffffffe, RZ ;  /* 0x0ffffffe0a0a7810 */ /* 0x001fcc0007ffe0ff */
[----:B------:R-:W0:Y:S02]  /*3e30*/  F2I.FTZ.U32.TRUNC.NTZ R11, R10 ;  /* 0x0000000a000b7305 */ /* 0x000e24000021f000 */
[----:B0-----:R-:W-:Y:S02]  /*3e40*/  IMAD.MOV R0, RZ, RZ, -R11 ;  /* 0x000000ffff007224 */ /* 0x001fe400078e0a0b */
[----:B------:R-:W-:Y:S02]  /*3e50*/  IMAD.MOV.U32 R10, RZ, RZ, RZ ;  /* 0x000000ffff0a7224 */ /* 0x000fe400078e00ff */
[----:B------:R-:W-:Y:S01]  /*3e60*/  IMAD R3, R0, R6, RZ ;  /* 0x0000000600037224 */ /* 0x000fe200078e02ff */
[----:B------:R-:W-:-:S03]  /*3e70*/  IABS R0, c[0x0][0x214] ;  /* 0x0000850000007a13 */ /* 0x000fc60000000000 */
[----:B------:R-:W-:-:S06]  /*3e80*/  IMAD.HI.U32 R3, R11, R3, R10 ;  /* 0x000000030b037227 */ /* 0x000fcc00078e000a */
[----:B------:R-:W-:Y:S02]  /*3e90*/  IMAD.HI.U32 R2, R3, R8, RZ ;  /* 0x0000000803027227 */ /* 0x000fe400078e00ff */
[----:B------:R-:W0:Y:S02]  /*3ea0*/  I2F.RP R3, R0 ;  /* 0x0000000000037306 */ /* 0x000e240000209400 */
[----:B------:R-:W-:-:S05]  /*3eb0*/  IMAD R9, R2, R9, R8 ;  /* 0x0000000902097224 */ /* 0x000fca00078e0208 */
[----:B------:R-:W-:Y:S01]  /*3ec0*/  ISETP.GT.U32.AND P1, PT, R6, R9, PT ;  /* 0x000000090600720c */ /* 0x000fe20003f24070 */
[----:B0-----:R-:W0:-:S12]  /*3ed0*/  MUFU.RCP R3, R3 ;  /* 0x0000000300037308 */ /* 0x001e180000001000 */
[-C--:B------:R-:W-:Y:S02]  /*3ee0*/  @!P1 IADD3 R9, R9, -R6.reuse, RZ ;  /* 0x8000000609099210 */ /* 0x080fe40007ffe0ff */
[----:B------:R-:W-:Y:S02]  /*3ef0*/  @!P1 IADD3 R2, R2, 0x1, RZ ;  /* 0x0000000102029810 */ /* 0x000fe40007ffe0ff */
[----:B------:R-:W-:Y:S02]  /*3f00*/  ISETP.GE.U32.AND P2, PT, R9, R6, PT ;  /* 0x000000060900720c */ /* 0x000fe40003f46070 */
[----:B------:R-:W-:Y:S02]  /*3f10*/  LOP3.LUT R6, R17, R7, RZ, 0x3c, !PT ;  /* 0x0000000711067212 */ /* 0x000fe400078e3cff */
[----:B------:R-:W-:Y:S02]  /*3f20*/  ISETP.NE.AND P1, PT, R7, RZ, PT ;  /* 0x000000ff0700720c */ /* 0x000fe40003f25270 */
[----:B------:R-:W-:-:S02]  /*3f30*/  ISETP.GE.AND P0, PT, R6, RZ, PT ;  /* 0x000000ff0600720c */ /* 0x000fc40003f06270 */
[----:B0-----:R-:W-:-:S04]  /*3f40*/  IADD3 R10, R3, 0xffffffe, RZ ;  /* 0x0ffffffe030a7810 */ /* 0x001fc80007ffe0ff */
[----:B------:R0:W1:Y:S01]  /*3f50*/  F2I.FTZ.U32.TRUNC.NTZ R11, R10 ;  /* 0x0000000a000b7305 */ /* 0x000062000021f000 */
[----:B------:R-:W-:-:S06]  /*3f60*/  @P2 IADD3 R2, R2, 0x1, RZ ;  /* 0x0000000102022810 */ /* 0x000fcc0007ffe0ff */
[----:B------:R-:W-:Y:S01]  /*3f70*/  @!P0 IMAD.MOV R2, RZ, RZ, -R2 ;  /* 0x000000ffff028224 */ /* 0x000fe200078e0a02 */
[----:B------:R-:W-:-:S05]  /*3f80*/  @!P1 LOP3.LUT R2, RZ, R7, RZ, 0x33, !PT ;  /* 0x00000007ff029212 */ /* 0x000fca00078e33ff */
[C---:B------:R-:W-:Y:S02]  /*3f90*/  IMAD R8, R2.reuse, R7, RZ ;  /* 0x0000000702087224 */ /* 0x040fe400078e02ff */
[----:B------:R-:W-:Y:S01]  /*3fa0*/  IMAD.WIDE.U32 R18, R2, c[0x0][0x1e0], R18 ;  /* 0x0000780002127a25 */ /* 0x000fe200078e0012 */
[----:B0-----:R-:W-:-:S03]  /*3fb0*/  HFMA2.MMA R10, -RZ, RZ, 0, 0 ;  /* 0x00000000ff0a7435 */ /* 0x001fc600000001ff */
[----:B-1----:R-:W-:Y:S02]  /*3fc0*/  IMAD.MOV R3, RZ, RZ, -R11 ;  /* 0x000000ffff037224 */ /* 0x002fe400078e0a0b */
[----:B------:R-:W-:Y:S02]  /*3fd0*/  IMAD.IADD R7, R17, 0x1, -R8 ;  /* 0x0000000111077824 */ /* 0x000fe400078e0a08 */
[----:B------:R-:W-:-:S03]  /*3fe0*/  IMAD R6, R3, R0, RZ ;  /* 0x0000000003067224 */ /* 0x000fc600078e02ff */
[----:B------:R-:W-:Y:S01]  /*3ff0*/  IABS R3, R7 ;  /* 0x0000000700037213 */ /* 0x000fe20000000000 */
[----:B------:R-:W-:Y:S01]  /*4000*/  IMAD.HI.U32 R6, R11, R6, R10 ;  /* 0x000000060b067227 */ /* 0x000fe200078e000a */
[----:B------:R-:W-:-:S04]  /*4010*/  LOP3.LUT R7, R7, c[0x0][0x214], RZ, 0x3c, !PT ;  /* 0x0000850007077a12 */ /* 0x000fc800078e3cff */
[----:B------:R-:W-:Y:S01]  /*4020*/  ISETP.GE.AND P1, PT, R7, RZ, PT ;  /* 0x000000ff0700720c */ /* 0x000fe20003f26270 */
        /* <DEDUP_REMOVED lines=11> */
[----:B------:R-:W-:Y:S02]  /*40e0*/  @P2 IADD3 R9, R9, 0x1, RZ ;  /* 0x0000000109092810 */ /* 0x000fe40007ffe0ff */
[----:B------:R-:W-:Y:S02]  /*40f0*/  IMAD.IADD R19, R19, 0x1, R3 ;  /* 0x0000000113137824 */ /* 0x000fe400078e0203 */
[----:B------:R-:W-:Y:S02]  /*4100*/  @!P1 IADD3 R9, -R9, RZ, RZ ;  /* 0x000000ff09099210 */ /* 0x000fe40007ffe1ff */
[----:B------:R-:W-:-:S04]  /*4110*/  @!P0 LOP3.LUT R9, RZ, c[0x0][0x214], RZ, 0x33, !PT ;  /* 0x00008500ff098a12 */ /* 0x000fc800078e33ff */
[----:B------:R-:W-:Y:S01]  /*4120*/  SHF.R.S32.HI R0, RZ, 0x1f, R9 ;  /* 0x0000001fff007819 */ /* 0x000fe20000011409 */
[C---:B------:R-:W-:Y:S02]  /*4130*/  IMAD R8, R9.reuse, c[0x0][0x214], R8 ;  /* 0x0000850009087a24 */ /* 0x040fe400078e0208 */
[----:B------:R-:W-:-:S04]  /*4140*/  IMAD.WIDE.U32 R18, R9, c[0x0][0x1f0], R18 ;  /* 0x00007c0009127a25 */ /* 0x000fc800078e0012 */
[----:B------:R-:W-:Y:S02]  /*4150*/  IMAD R0, R0, c[0x0][0x1f0], RZ ;  /* 0x00007c0000007a24 */ /* 0x000fe400078e02ff */
[----:B------:R-:W-:Y:S02]  /*4160*/  IMAD.IADD R8, R17, 0x1, -R8 ;  /* 0x0000000111087824 */ /* 0x000fe400078e0a08 */
[----:B------:R-:W-:-:S03]  /*4170*/  IMAD R9, R9, c[0x0][0x1f4], R0 ;  /* 0x00007d0009097a24 */ /* 0x000fc600078e0200 */
[----:B------:R-:W-:Y:S02]  /*4180*/  SHF.R.S32.HI R0, RZ, 0x1f, R8 ;  /* 0x0000001fff007819 */ /* 0x000fe40000011408 */
[----:B------:R-:W-:-:S03]  /*4190*/  IADD3 R19, R19, R9, RZ ;  /* 0x0000000913137210 */ /* 0x000fc60007ffe0ff */
[----:B------:R-:W-:-:S04]  /*41a0*/  IMAD R3, R0, c[0x0][0x1e8], RZ ;  /* 0x00007a0000037a24 */ /* 0x000fc800078e02ff */
[C---:B------:R-:W-:Y:S02]  /*41b0*/  IMAD R3, R8.reuse, c[0x0][0x1ec], R3 ;  /* 0x00007b0008037a24 */ /* 0x040fe400078e0203 */
[----:B------:R-:W-:-:S04]  /*41c0*/  IMAD.WIDE.U32 R8, R8, c[0x0][0x1e8], R18 ;  /* 0x00007a0008087a25 */ /* 0x000fc800078e0012 */
[----:B------:R-:W-:Y:S01]  /*41d0*/  IMAD.IADD R3, R9, 0x1, R3 ;  /* 0x0000000109037824 */ /* 0x000fe200078e0203 */
[----:B------:R-:W-:-:S04]  /*41e0*/  LEA R2, P0, R8, c[0x0][0x1d0], 0x1 ;  /* 0x0000740008027a11 */ /* 0x000fc800078008ff */
[----:B------:R-:W-:-:S05]  /*41f0*/  LEA.HI.X R3, R8, c[0x0][0x1d4], R3, 0x1, P0 ;  /* 0x0000750008037a11 */ /* 0x000fca00000f0c03 */
[----:B------:R-:W-:Y:S01]  /*4200*/  STG.E.64 [R2.64], R4 ;  /* 0x0000000402007986 */ /* 0x000fe2000c101b08 */
[----:B------:R-:W-:Y:S05]  /*4210*/  EXIT ;  /* 0x000000000000794d */ /* 0x000fea0003800000 */
        .weak           $__internal_5_$__cuda_sm20_div_s64
        .type           $__internal_5_$__cuda_sm20_div_s64,@function
        .size           $__internal_5_$__cuda_sm20_div_s64,(.L_x_8165 - $__internal_5_$__cuda_sm20_div_s64)
$__internal_5_$__cuda_sm20_div_s64:
        /* <DEDUP_REMOVED lines=17> */
[----:B------:R-:W-:-:S04]  /*4330*/  IMAD.HI.U32 R20, R51, R0, RZ ;  /* 0x0000000033147227 */ /* 0x000fc800078e00ff */
[----:B------:R-:W-:-:S04]  /*4340*/  IMAD.HI.U32 R21, P2, R51, R21, R52 ;  /* 0x0000001533157227 */ /* 0x000fc80007840034 */
[----:B------:R-:W-:Y:S02]  /*4350*/  IMAD R0, R51, R0, RZ ;  /* 0x0000000033007224 */ /* 0x000fe400078e02ff */
[----:B------:R-:W-:-:S03]  /*4360*/  IMAD.X R20, R20, 0x1, R51, P0 ;  /* 0x0000000114147824 */ /* 0x000fc600000e0633 */
[----:B------:R-:W-:-:S04]  /*4370*/  IADD3 R51, P0, R0, R21, RZ ;  /* 0x0000001500337210 */ /* 0x000fc80007f1e0ff */
[----:B------:R-:W-:Y:S01]  /*4380*/  IADD3.X R21, RZ, RZ, R20, P0, P2 ;  /* 0x000000ffff157210 */ /* 0x000fe200007e4414 */
[----:B------:R-:W-:Y:S01]  /*4390*/  IMAD.WIDE.U32 R52, R51, R42, RZ ;  /* 0x0000002a33347225 */ /* 0x000fe200078e00ff */
[----:B------:R-:W-:-:S03]  /*43a0*/  ISETP.GE.AND P2, PT, R23, RZ, PT ;  /* 0x000000ff1700720c */ /* 0x000fc60003f46270 */
[----:B------:R-:W-:Y:S01]  /*43b0*/  IMAD R0, R51, R43, R53 ;  /* 0x0000002b33007224 */ /* 0x000fe200078e0235 */
[----:B------:R-:W-:-:S03]  /*43c0*/  IADD3 R20, P0, RZ, -R52, RZ ;  /* 0x80000034ff147210 */ /* 0x000fc60007f1e0ff */
[----:B------:R-:W-:Y:S02]  /*43d0*/  IMAD R0, R21, R42, R0 ;  /* 0x0000002a15007224 */ /* 0x000fe400078e0200 */
[----:B------:R-:W-:-:S04]  /*43e0*/  IMAD.HI.U32 R50, R51, R20, RZ ;  /* 0x0000001433327227 */ /* 0x000fc800078e00ff */
[----:B------:R-:W-:-:S04]  /*43f0*/  IMAD.X R0, RZ, RZ, ~R0, P0 ;  /* 0x000000ffff007224 */ /* 0x000fc800000e0e00 */
[----:B------:R-:W-:-:S04]  /*4400*/  IMAD.WIDE.U32 R50, P0, R51, R0, R50 ;  /* 0x0000000033327225 */ /* 0x000fc80007800032 */
[----:B------:R-:W-:-:S04]  /*4410*/  IMAD.HI.U32 R28, R21, R0, RZ ;  /* 0x00000000151c7227 */ /* 0x000fc800078e00ff */
[----:B------:R-:W-:-:S04]  /*4420*/  IMAD.HI.U32 R20, P4, R21, R20, R50 ;  /* 0x0000001415147227 */ /* 0x000fc80007880032 */
[----:B------:R-:W-:Y:S01]  /*4430*/  IMAD.X R35, R28, 0x1, R21, P0 ;  /* 0x000000011c237824 */ /* 0x000fe200000e0615 */
[----:B------:R-:W-:Y:S01]  /*4440*/  IADD3 R27, P0, RZ, -R34, RZ ;  /* 0x80000022ff1b7210 */ /* 0x000fe20007f1e0ff */
[----:B------:R-:W-:Y:S02]  /*4450*/  IMAD R21, R21, R0, RZ ;  /* 0x0000000015157224 */ /* 0x000fe400078e02ff */
[----:B------:R-:W-:Y:S01]  /*4460*/  IMAD.MOV.U32 R51, RZ, RZ, RZ ;  /* 0x000000ffff337224 */ /* 0x000fe200078e00ff */
[----:B------:R-:W-:Y:S02]  /*4470*/  SEL R0, R27, R34, !P2 ;  /* 0x000000221b007207 */ /* 0x000fe40005000000 */
[----:B------:R-:W-:Y:S01]  /*4480*/  IADD3 R21, P3, R21, R20, RZ ;  /* 0x0000001415157210 */ /* 0x000fe20007f7e0ff */
[----:B------:R-:W-:-:S03]  /*4490*/  IMAD.X R20, RZ, RZ, ~R23, P0 ;  /* 0x000000ffff147224 */ /* 0x000fc600000e0e17 */
[----:B------:R-:W-:Y:S01]  /*44a0*/  IADD3.X R35, RZ, RZ, R35, P3, P4 ;  /* 0x000000ffff237210 */ /* 0x000fe20001fe8423 */
[----:B------:R-:W-:Y:S01]  /*44b0*/  IMAD.HI.U32 R50, R21, R0, RZ ;  /* 0x0000000015327227 */ /* 0x000fe200078e00ff */
[----:B------:R-:W-:-:S05]  /*44c0*/  SEL R20, R20, R23, !P2 ;  /* 0x0000001714147207 */ /* 0x000fca0005000000 */
[----:B------:R-:W-:-:S04]  /*44d0*/  IMAD.WIDE.U32 R50, R21, R20, R50 ;  /* 0x0000001415327225 */ /* 0x000fc800078e0032 */
[C---:B------:R-:W-:Y:S02]  /*44e0*/  IMAD R28, R35.reuse, R20, RZ ;  /* 0x00000014231c7224 */ /* 0x040fe400078e02ff */
[----:B------:R-:W-:-:S05]  /*44f0*/  IMAD.HI.U32 R21, P3, R35, R0, R50 ;  /* 0x0000000023157227 */ /* 0x000fca0007860032 */
[----:B------:R-:W-:-:S05]  /*4500*/  IADD3 R28, P2, R28, R21, RZ ;  /* 0x000000151c1c7210 */ /* 0x000fca0007f5e0ff */
[----:B------:R-:W-:-:S04]  /*4510*/  IMAD.WIDE.U32 R50, R28, R42, RZ ;  /* 0x0000002a1c327225 */ /* 0x000fc800078e00ff */
[----:B------:R-:W-:Y:S01]  /*4520*/  IMAD R27, R28, R43, R51 ;  /* 0x0000002b1c1b7224 */ /* 0x000fe200078e0233 */
[----:B------:R-:W-:Y:S01]  /*4530*/  IADD3 R21, P0, -R50, R0, RZ ;  /* 0x0000000032157210 */ /* 0x000fe20007f1e1ff */
[----:B------:R-:W-:-:S05]  /*4540*/  IMAD.HI.U32 R0, R35, R20, RZ ;  /* 0x0000001423007227 */ /* 0x000fca00078e00ff */
[----:B------:R-:W-:Y:S02]  /*4550*/  IADD3.X R0, R0, RZ, RZ, P3, !PT ;  /* 0x000000ff00007210 */ /* 0x000fe40001ffe4ff */
[----:B------:R-:W-:-:S03]  /*4560*/  ISETP.GE.U32.AND P3, PT, R21, R42, PT ;  /* 0x0000002a1500720c */ /* 0x000fc60003f66070 */
[----:B------:R-:W-:-:S04]  /*4570*/  IMAD.X R0, RZ, RZ, R0, P2 ;  /* 0x000000ffff007224 */ /* 0x000fc800010e0600 */
[----:B------:R-:W-:-:S04]  /*4580*/  IMAD R27, R0, R42, R27 ;  /* 0x0000002a001b7224 */ /* 0x000fc800078e021b */
[----:B------:R-:W-:Y:S01]  /*4590*/  IMAD.X R27, R20, 0x1, ~R27, P0 ;  /* 0x00000001141b7824 */ /* 0x000fe200000e0e1b */
[----:B------:R-:W-:-:S04]  /*45a0*/  IADD3 R20, P0, R21, -R42, RZ ;  /* 0x8000002a15147210 */ /* 0x000fc80007f1e0ff */
[----:B------:R-:W-:-:S04]  /*45b0*/  ISETP.GE.U32.AND.EX P3, PT, R27, R43, PT, P3 ;  /* 0x0000002b1b00720c */ /* 0x000fc80003f66130 */
[----:B------:R-:W-:Y:S01]  /*45c0*/  SEL R21, R20, R21, P3 ;  /* 0x0000001514157207 */ /* 0x000fe20001800000 */
[----:B------:R-:W-:-:S03]  /*45d0*/  IMAD.X R20, R27, 0x1, ~R43, P0 ;  /* 0x000000011b147824 */ /* 0x000fc600000e0e2b */
[----:B------:R-:W-:Y:S01]  /*45e0*/  ISETP.GE.U32.AND P2, PT, R21, R42, PT ;  /* 0x0000002a1500720c */ /* 0x000fe20003f46070 */
[----:B------:R-:W-:Y:S01]  /*45f0*/  IMAD.MOV.U32 R42, RZ, RZ, R22 ;  /* 0x000000ffff2a7224 */ /* 0x000fe200078e0016 */
[----:B------:R-:W-:Y:S02]  /*4600*/  IADD3 R21, P0, R28, 0x1, RZ ;  /* 0x000000011c157810 */ /* 0x000fe40007f1e0ff */
[----:B------:R-:W-:Y:S02]  /*4610*/  SEL R27, R20, R27, P3 ;  /* 0x0000001b141b7207 */ /* 0x000fe40001800000 */
[----:B------:R-:W-:Y:S01]  /*4620*/  SEL R28, R21, R28, P3 ;  /* 0x0000001c151c7207 */ /* 0x000fe20001800000 */
[----:B------:R-:W-:Y:S01]  /*4630*/  IMAD.X R21, RZ, RZ, R0, P0 ;  /* 0x000000ffff157224 */ /* 0x000fe200000e0600 */
[----:B------:R-:W-:Y:S01]  /*4640*/  ISETP.GE.U32.AND.EX P2, PT, R27, R43, PT, P2 ;  /* 0x0000002b1b00720c */ /* 0x000fe20003f46120 */
[----:B------:R-:W-:Y:S01]  /*4650*/  IMAD.MOV.U32 R43, RZ, RZ, 0x0 ;  /* 0x00000000ff2b7424 */ /* 0x000fe200078e00ff */
[----:B------:R-:W-:-:S02]  /*4660*/  IADD3 R27, P0, R28, 0x1, RZ ;  /* 0x000000011c1b7810 */ /* 0x000fc40007f1e0ff */
[----:B------:R-:W-:Y:S02]  /*4670*/  SEL R21, R21, R0, P3 ;  /* 0x0000000015157207 */ /* 0x000fe40001800000 */
[----:B------:R-:W-:Y:S02]  /*4680*/  SEL R27, R27, R28, P2 ;  /* 0x0000001c1b1b7207 */ /* 0x000fe40001000000 */
[----:B------:R-:W-:Y:S02]  /*4690*/  IADD3.X R0, RZ, R21, RZ, P0, !PT ;  /* 0x00000015ff007210 */ /* 0x000fe400007fe4ff */
[----:B------:R-:W-:Y:S02]  /*46a0*/  LOP3.LUT R20, R5, R23, RZ, 0x3c, !PT ;  /* 0x0000001705147212 */ /* 0x000fe400078e3cff */
[----:B------:R-:W-:Y:S02]  /*46b0*/  SEL R21, R0, R21, P2 ;  /* 0x0000001500157207 */ /* 0x000fe40001000000 */
        /* <DEDUP_REMOVED lines=9> */
[----:B------:R-:W-:Y:S06]  /*4750*/  RET.REL.NODEC R42 `(_ZN5flash32flash_fwd_splitkv_combine_kernelI23Flash_fwd_kernel_traitsILi128ELi64ELi128ELi4ELb0ELb0EN7cutlass6half_tE19Flash_kernel_traitsILi128ELi64ELi128ELi4ES3_EELi4ELi2ELb0EEEvNS_16Flash_fwd_paramsE) ;  /* 0xffffb8a02a007950 */ /* 0x000fec0003c3ffff */
.L_x_283:
        /* <DEDUP_REMOVED lines=10> */
.L_x_8165:


//--------------------- .text._ZN5flash32flash_fwd_splitkv_combine_kernelI23Flash_fwd_kernel_traitsILi128ELi64ELi128ELi4ELb0ELb0EN7cutlass6half_tE19Flash_kernel_traitsILi128ELi64ELi128ELi4ES3_EELi4ELi1ELb0EEEvNS_16Flash_fwd_paramsE --------------------------
	.section	.text._ZN5flash32flash_fwd_splitkv_combine_kernelI23Flash_fwd_kernel_traitsILi128ELi64ELi128ELi4ELb0ELb0EN7cutlass6half_tE19Flash_kernel_traitsILi128ELi64ELi128ELi4ES3_EELi4ELi1ELb0EEEvNS_16Flash_fwd_paramsE,"ax",@progbits
	.sectioninfo	@"SHI_REGISTERS=54"
	.align	128
        .global         _ZN5flash32flash_fwd_splitkv_combine_kernelI23Flash_fwd_kernel_traitsILi128ELi64ELi128ELi4ELb0ELb0EN7cutlass6half_tE19Flash_kernel_traitsILi128ELi64ELi128ELi4ES3_EELi4ELi1ELb0EEEvNS_16Flash_fwd_paramsE
        .type           _ZN5flash32flash_fwd_splitkv_combine_kernelI23Flash_fwd_kernel_traitsILi128ELi64ELi128ELi4ELb0ELb0EN7cutlass6half_tE19Flash_kernel_traitsILi128ELi64ELi128ELi4ES3_EELi4ELi1ELb0EEEvNS_16Flash_fwd_paramsE,@function
        .size           _ZN5flash32flash_fwd_splitkv_combine_kernelI23Flash_fwd_kernel_traitsILi128ELi64ELi128ELi4ELb0ELb0EN7cutlass6half_tE19Flash_kernel_traitsILi128ELi64ELi128ELi4ES3_EELi4ELi1ELb0EEEvNS_16Flash_fwd_paramsE,(.L_x_8166 - _ZN5flash32flash_fwd_splitkv_combine_kernelI23Flash_fwd_kernel_traitsILi128ELi64ELi128ELi4ELb0ELb0EN7cutlass6half_tE19Flash_kernel_traitsILi128ELi64ELi128ELi4ES3_EELi4ELi1ELb0EEEvNS_16Flash_fwd_paramsE)
        .other          _ZN5flash32flash_fwd_splitkv_combine_kernelI23Flash_fwd_kernel_traitsILi128ELi64ELi128ELi4ELb0ELb0EN7cutlass6half_tE19Flash_kernel_traitsILi128ELi64ELi128ELi4ES3_EELi4ELi1ELb0EEEvNS_16Flash_fwd_paramsE,@"STO_CUDA_ENTRY STV_DEFAULT"
_ZN5flash32flash_fwd_splitkv_combine_kernelI23Flash_fwd_kernel_traitsILi128ELi64ELi128ELi4ELb0ELb0EN7cutlass6half_tE19Flash_kernel_traitsILi128ELi64ELi128ELi4ES3_EELi4ELi1ELb0EEEvNS_16Flash_fwd_paramsE:
.text._ZN5flash32flash_fwd_splitkv_combine_kernelI23Flash_fwd_kernel_traitsILi128ELi64ELi128ELi4ELb0ELb0EN7cutlass6half_tE19Flash_kernel_traitsILi128ELi64ELi128ELi4ES3_EELi4ELi1ELb0EEEvNS_16Flash_fwd_paramsE:
        /* <DEDUP_REMOVED lines=23> */
[----:B------:R-:W-:Y:S05]  /*0170*/  CALL.REL.NOINC `($__internal_6_$__cuda_sm20_div_s64) ;  /* 0x0000417000007944 */ /* 0x000fea0003c00000 */
[----:B------:R-:W-:Y:S02]  /*0180*/  MOV R8, R0 ;  /* 0x0000000000087202 */ /* 0x000fe40000000f00 */
[----:B------:R-:W-:Y:S01]  /*0190*/  MOV R9, R23 ;  /* 0x0000001700097202 */ /* 0x000fe20000000f00 */
[----:B------:R-:W-:Y:S05]  /*01a0*/  BRA `(.L_x_285) ;  /* 0x0000013000007947 */ /* 0x000fea0003800000 */
.L_x_284:
        /* <DEDUP_REMOVED lines=8> */
[----:B------:R-:W-:Y:S01]  /*0230*/  IMAD.HI.U32 R0, R9, R0, R8 ;  /* 0x0000000009007227 */ /* 0x000fe200078e0008 */
[----:B------:R-:W-:-:S05]  /*0240*/  HFMA2.MMA R9, -RZ, RZ, 0, 0 ;  /* 0x00000000ff097435 */ /* 0x000fca00000001ff */
        /* <DEDUP_REMOVED lines=9> */
.L_x_285:
        /* <DEDUP_REMOVED lines=17> */
.L_x_287:
        /* <DEDUP_REMOVED lines=19> */
.L_x_288:
[----:B------:R-:W-:Y:S05]  /*0520*/  BSYNC B0 ;  /* 0x0000000000007941 */ /* 0x000fea0003800000 */
.L_x_286:
        /* <DEDUP_REMOVED lines=45> */
.L_x_290:
        /* <DEDUP_REMOVED lines=19> */
.L_x_291:
[----:B------:R-:W-:Y:S05]  /*0930*/  BSYNC B0 ;  /* 0x0000000000007941 */ /* 0x000fea0003800000 */
.L_x_289:
        /* <DEDUP_REMOVED lines=26> */
[----:B------:R-:W-:-:S13]  /*0ae0*/  ISETP.GE.U32.AND P0, PT, R0, R8, PT ;  /* 0x000000080000720c */ /* 0x000fda0003f06070 */
[----:B------:R-:W-:-:S05]  /*0af0*/  @P0 IADD3 R7, R7, 0x1, RZ ;  /* 0x0000000107070810 */ /* 0x000fca0007ffe0ff */
[----:B------:R-:W-:Y:S02]  /*0b00*/  IMAD.MOV.U32 R3, RZ, RZ, R7 ;  /* 0x000000ffff037224 */ /* 0x000fe400078e0007 */
[----:B------:R-:W-:Y:S02]  /*0b10*/  IMAD.MOV.U32 R7, RZ, RZ, c[0x0][0x1c0] ;  /* 0x00007000ff077624 */ /* 0x000fe400078e00ff */
[----:B------:R-:W-:Y:S01]  /*0b20*/  @!P2 IMAD.MOV R3, RZ, RZ, -R3 ;  /* 0x000000ffff03a224 */ /* 0x000fe200078e0a03 */
[----:B------:R-:W-:Y:S02]  /*0b30*/  @!P1 LOP3.LUT R3, RZ, c[0x0][0x214], RZ, 0x33, !PT ;  /* 0x00008500ff039a12 */ /* 0x000fe400078e33ff */
[C---:B------:R-:W-:Y:S01]  /*0b40*/  IADD3 R9, R7.reuse, -0x1, RZ ;  /* 0xffffffff07097810 */ /* 0x040fe20007ffe0ff */
[----:B------:R-:W-:Y:S02]  /*0b50*/  IMAD R7, R7, c[0x0][0x214], RZ ;  /* 0x0000850007077a24 */ /* 0x000fe400078e02ff */
        /* <DEDUP_REMOVED lines=44> */
.L_x_293:
        /* <DEDUP_REMOVED lines=19> */
.L_x_294:
[----:B------:R-:W-:Y:S05]  /*0f50*/  BSYNC B0 ;  /* 0x0000000000007941 */ /* 0x000fea0003800000 */
.L_x_292:
        /* <DEDUP_REMOVED lines=43> */
.L_x_296:
        /* <DEDUP_REMOVED lines=19> */
.L_x_297:
[----:B------:R-:W-:Y:S05]  /*1340*/  BSYNC B0 ;  /* 0x0000000000007941 */ /* 0x000fea0003800000 */
.L_x_295:
[----:B------:R-:W-:Y:S01]  /*1350*/  IABS R10, c[0x0][0x214] ;  /* 0x00008500000a7a13 */ /* 0x000fe20000000000 */
[----:B------:R-:W-:Y:S01]  /*1360*/  IMAD.MOV.U32 R24, RZ, RZ, RZ ;  /* 0x000000ffff187224 */ /* 0x000fe200078e00ff */
[----:B------:R-:W-:Y:S01]  /*1370*/  ISETP.GT.AND P3, PT, R7, RZ, PT ;  /* 0x000000ff0700720c */ /* 0x000fe20003f64270 */
[----:B------:R-:W0:Y:S01]  /*1380*/  S2R R26, SR_TID.X ;  /* 0x00000000001a7919 */ /* 0x000e220000002100 */
[----:B------:R-:W1:Y:S01]  /*1390*/  I2F.RP R22, R10 ;  /* 0x0000000a00167306 */ /* 0x000e620000209400 */
[----:B------:R-:W-:Y:S01]  /*13a0*/  ULDC.U8 UR4, c[0x0][0x329] ;  /* 0x0000ca4000047ab9 */ /* 0x000fe20000000000 */
[----:B------:R-:W-:Y:S01]  /*13b0*/  IMAD.MOV.U32 R36, RZ, RZ, c[0x0][0x214] ;  /* 0x00008500ff247624 */ /* 0x000fe200078e00ff */
[----:B------:R-:W-:Y:S01]  /*13c0*/  ULDC.64 UR8, c[0x0][0x118] ;  /* 0x0000460000087ab9 */ /* 0x000fe20000000a00 */
[----:B------:R-:W-:Y:S04]  /*13d0*/  BSSY B0, `(.L_x_298) ;  /* 0x000007d000007945 */ /* 0x000fe80003800000 */
[----:B-1----:R-:W1:Y:S01]  /*13e0*/  MUFU.RCP R22, R22 ;  /* 0x0000001600167308 */ /* 0x002e620000001000 */
[----:B0-----:R-:W-:-:S02]  /*13f0*/  SHF.R.S32.HI R31, RZ, 0x1f, R26 ;  /* 0x0000001fff1f7819 */ /* 0x001fc4000001141a */
[----:B-1----:R-:W-:-:S05]  /*1400*/  IADD3 R22, R22, 0xffffffe, RZ ;  /* 0x0ffffffe16167810 */ /* 0x002fca0007ffe0ff */
[----:B------:R-:W0:Y:S02]  /*1410*/  F2I.FTZ.U32.TRUNC.NTZ R23, R22 ;  /* 0x0000001600177305 */ /* 0x000e24000021f000 */
[--C-:B0-----:R-:W-:Y:S02]  /*1420*/  IMAD.MOV R0, RZ, RZ, -R23.reuse ;  /* 0x000000ffff007224 */ /* 0x101fe400078e0a17 */
[----:B------:R-:W-:Y:S02]  /*1430*/  IMAD.MOV.U32 R22, RZ, RZ, RZ ;  /* 0x000000ffff167224 */ /* 0x000fe400078e00ff */
[----:B------:R-:W-:Y:S01]  /*1440*/  IMAD R5, R0, R10, RZ ;  /* 0x0000000a00057224 */ /* 0x000fe200078e02ff */
[----:B------:R-:W-:Y:S02]  /*1450*/  IABS R0, R4 ;  /* 0x0000000400007213 */ /* 0x000fe40000000000 */
[----:B------:R-:W-:Y:S01]  /*1460*/  LOP3.LUT R4, R4, c[0x0][0x214], RZ, 0x3c, !PT ;  /* 0x0000850004047a12 */ /* 0x000fe200078e3cff */
[----:B------:R-:W-:Y:S01]  /*1470*/  IMAD.HI.U32 R5, R23, R5, R22 ;  /* 0x0000000517057227 */ /* 0x000fe200078e0016 */
[----:B------:R-:W-:-:S02]  /*1480*/  IABS R23, R8 ;  /* 0x0000000800177213 */ /* 0x000fc40000000000 */
[----:B------:R-:W-:Y:S02]  /*1490*/  ISETP.GE.AND P1, PT, R4, RZ, PT ;  /* 0x000000ff0400720c */ /* 0x000fe40003f26270 */
[----:B------:R-:W-:Y:S01]  /*14a0*/  LOP3.LUT R8, R8, c[0x0][0x1c0], RZ, 0x3c, !PT ;  /* 0x0000700008087a12 */ /* 0x000fe200078e3cff */
[----:B------:R-:W-:-:S04]  /*14b0*/  IMAD.HI.U32 R11, R5, R0, RZ ;  /* 0x00000000050b7227 */ /* 0x000fc800078e00ff */
[----:B------:R-:W-:-:S04]  /*14c0*/  IMAD.MOV R5, RZ, RZ, -R11 ;  /* 0x000000ffff057224 */ /* 0x000fc800078e0a0b */
[----:B------:R-:W-:Y:S01]  /*14d0*/  IMAD R0, R10, R5, R0 ;  /* 0x000000050a007224 */ /* 0x000fe200078e0200 */
[----:B------:R-:W-:-:S04]  /*14e0*/  SHF.R.S32.HI R5, RZ, 0x1f, R7 ;  /* 0x0000001fff057819 */ /* 0x000fc80000011407 */
[----:B------:R-:W-:-:S13]  /*14f0*/  ISETP.GT.U32.AND P0, PT, R10, R0, PT ;  /* 0x000000000a00720c */ /* 0x000fda0003f04070 */
[----:B------:R-:W-:Y:S01]  /*1500*/  @!P0 IMAD.IADD R0, R0, 0x1, -R10 ;  /* 0x0000000100008824 */ /* 0x000fe200078e0a0a */
[----:B------:R-:W-:Y:S02]  /*1510*/  @!P0 IADD3 R11, R11, 0x1, RZ ;  /* 0x000000010b0b8810 */ /* 0x000fe40007ffe0ff */
[----:B------:R-:W-:Y:S02]  /*1520*/  ISETP.NE.AND P0, PT, RZ, c[0x0][0x214], PT ;  /* 0x00008500ff007a0c */ /* 0x000fe40003f05270 */
[----:B------:R-:W-:Y:S02]  /*1530*/  ISETP.GE.U32.AND P2, PT, R0, R10, PT ;  /* 0x0000000a0000720c */ /* 0x000fe40003f46070 */
[----:B------:R-:W-:Y:S01]  /*1540*/  LEA.HI.SX32 R0, R7, 0x1, 0x1 ;  /* 0x0000000107007811 */ /* 0x000fe200078f0aff */
[----:B------:R-:W-:-:S10]  /*1550*/  @!P3 IMAD.MOV R0, RZ, RZ, R5 ;  /* 0x000000ffff00b224 */ /* 0x000fd400078e0205 */
[----:B------:R-:W-:-:S05]  /*1560*/  @P2 IADD3 R11, R11, 0x1, RZ ;  /* 0x000000010b0b2810 */ /* 0x000fca0007ffe0ff */
[----:B------:R-:W-:-:S04]  /*1570*/  IMAD.MOV.U32 R4, RZ, RZ, R11 ;  /* 0x000000ffff047224 */ /* 0x000fc800078e000b */
[----:B------:R-:W-:Y:S01]  /*1580*/  @!P1 IMAD.MOV R4, RZ, RZ, -R4 ;  /* 0x000000ffff049224 */ /* 0x000fe200078e0a04 */
[----:B------:R-:W-:-:S05]  /*1590*/  @!P0 LOP3.LUT R4, RZ, c[0x0][0x214], RZ, 0x33, !PT ;  /* 0x00008500ff048a12 */ /* 0x000fca00078e33ff */
[----:B------:R-:W-:Y:S01]  /*15a0*/  IMAD R4, R0, R4, RZ ;  /* 0x0000000400047224 */ /* 0x000fe200078e02ff */
[----:B------:R-:W-:-:S04]  /*15b0*/  IABS R0, c[0x0][0x1c0] ;  /* 0x0000700000007a13 */ /* 0x000fc80000000000 */
[----:B------:R-:W-:Y:S01]  /*15c0*/  IABS R5, R4 ;  /* 0x0000000400057213 */ /* 0x000fe20000000000 */
[----:B------:R-:W0:Y:S04]  /*15d0*/  I2F.U32.RP R10, R0 ;  /* 0x00000000000a7306 */ /* 0x000e280000209000 */
[----:B------:R-:W-:-:S04]  /*15e0*/  IMAD.IADD R13, R9, 0x1, R5 ;  /* 0x00000001090d7824 */ /* 0x000fc800078e0205 */
[----:B------:R-:W1:Y:S08]  /*15f0*/  I2F.RP R11, R5 ;  /* 0x00000005000b7306 */ /* 0x000e700000209400 */
[----:B0-----:R-:W0:Y:S08]  /*1600*/  MUFU.RCP R10, R10 ;  /* 0x0000000a000a7308 */ /* 0x001e300000001000 */
[----:B-1----:R-:W1:Y:S01]  /*1610*/  MUFU.RCP R11, R11 ;  /* 0x0000000b000b7308 */ /* 0x002e620000001000 */
[----:B0-----:R-:W-:-:S02]  /*1620*/  IADD3 R10, R10, 0xffffffe, RZ ;  /* 0x0ffffffe0a0a7810 */ /* 0x001fc40007ffe0ff */
[----:B-1----:R-:W-:-:S05]  /*1630*/  IADD3 R11, R11, 0xffffffe, RZ ;  /* 0x0ffffffe0b0b7810 */ /* 0x002fca0007ffe0ff */
[----:B------:R-:W0:Y:S08]  /*1640*/  F2I.FTZ.U32.TRUNC.NTZ R25, R11 ;  /* 0x0000000b00197305 */ /* 0x000e30000021f000 */
[----:B------:R-:W1:Y:S01]  /*1650*/  F2I.FTZ.U32.TRUNC.NTZ R11, R10 ;  /* 0x0000000a000b7305 */ /* 0x000e62000021f000 */
[----:B0-----:R-:W-:-:S04]  /*1660*/  IMAD.MOV R22, RZ, RZ, -R25 ;  /* 0x000000ffff167224 */ /* 0x001fc800078e0a19 */
[----:B------:R-:W-:Y:S02]  /*1670*/  IMAD R22, R22, R5, RZ ;  /* 0x0000000516167224 */ /* 0x000fe400078e02ff */
[----:B-1----:R-:W-:Y:S02]  /*1680*/  IMAD.MOV R10, RZ, RZ, -R11 ;  /* 0x000000ffff0a7224 */ /* 0x002fe400078e0a0b */
[----:B------:R-:W-:Y:S01]  /*1690*/  IMAD.HI.U32 R22, R25, R22, R24 ;  /* 0x0000001619167227 */ /* 0x000fe200078e0018 */
[----:B------:R-:W-:Y:S02]  /*16a0*/  IABS R24, R4 ;  /* 0x0000000400187213 */ /* 0x000fe40000000000 */
[----:B------:R-:W-:Y:S01]  /*16b0*/  IABS R25, R13 ;  /* 0x0000000d00197213 */ /* 0x000fe20000000000 */
[----:B------:R-:W-:Y:S02]  /*16c0*/  IMAD R9, R10, R0, RZ ;  /* 0x000000000a097224 */ /* 0x000fe400078e02ff */
[----:B------:R-:W-:-:S02]  /*16d0*/  IMAD.MOV.U32 R10, RZ, RZ, RZ ;  /* 0x000000ffff0a7224 */ /* 0x000fc400078e00ff */
[----:B------:R-:W-:Y:S02]  /*16e0*/  IMAD.MOV R24, RZ, RZ, -R24 ;  /* 0x000000ffff187224 */ /* 0x000fe400078e0a18 */
[----:B------:R-:W-:Y:S01]  /*16f0*/  IMAD.HI.U32 R9, R11, R9, R10 ;  /* 0x000000090b097227 */ /* 0x000fe200078e000a */
[----:B------:R-:W-:-:S03]  /*1700*/  IABS R11, c[0x0][0x1c0] ;  /* 0x00007000000b7a13 */ /* 0x000fc60000000000 */
        /* <DEDUP_REMOVED lines=8> */
[----:B------:R-:W-:-:S05]  /*1790*/  IMAD R11, R9, R11, R25 ;  /* 0x0000000b090b7224 */ /* 0x000fca00078e0219 */
[----:B------:R-:W-:-:S05]  /*17a0*/  ISETP.GT.U32.AND P1, PT, R0, R11, PT ;  /* 0x0000000b0000720c */ /* 0x000fca0003f24070 */
[--C-:B------:R-:W-:Y:S01]  /*17b0*/  @!P3 IMAD.IADD R23, R23, 0x1, -R0.reuse ;  /* 0x000000011717b824 */ /* 0x100fe200078e0a00 */
[----:B------:R-:W-:Y:S01]  /*17c0*/  @!P3 IADD3 R10, R10, 0x1, RZ ;  /* 0x000000010a0ab810 */ /* 0x000fe20007ffe0ff */
[----:B------:R-:W-:Y:S01]  /*17d0*/  @!P0 IMAD.IADD R24, R24, 0x1, -R5 ;  /* 0x0000000118188824 */ /* 0x000fe200078e0a05 */
[----:B------:R-:W-:Y:S02]  /*17e0*/  @!P0 IADD3 R22, R22, 0x1, RZ ;  /* 0x0000000116168810 */ /* 0x000fe40007ffe0ff */
[----:B------:R-:W-:Y:S02]  /*17f0*/  ISETP.GE.U32.AND P6, PT, R23, R0, PT ;  /* 0x000000001700720c */ /* 0x000fe40003fc6070 */
[-C--:B------:R-:W-:Y:S01]  /*1800*/  ISETP.GE.U32.AND P2, PT, R24, R5.reuse, PT ;  /* 0x000000051800720c */ /* 0x080fe20003f46070 */
[----:B------:R-:W-:Y:S01]  /*1810*/  @!P1 IMAD.IADD R11, R11, 0x1, -R0 ;  /* 0x000000010b0b9824 */ /* 0x000fe200078e0a00 */
[----:B------:R-:W-:Y:S02]  /*1820*/  LOP3.LUT R24, R13, R5, RZ, 0x3c, !PT ;  /* 0x000000050d187212 */ /* 0x000fe400078e3cff */
[----:B------:R-:W-:-:S02]  /*1830*/  ISETP.GT.AND P3, PT, R3, RZ, PT ;  /* 0x000000ff0300720c */ /* 0x000fc40003f64270 */
[----:B------:R-:W-:Y:S02]  /*1840*/  ISETP.GE.AND P4, PT, R24, RZ, PT ;  /* 0x000000ff1800720c */ /* 0x000fe40003f86270 */
[----:B------:R-:W-:Y:S02]  /*1850*/  ISETP.GE.U32.AND P5, PT, R11, R0, PT ;  /* 0x000000000b00720c */ /* 0x000fe40003fa6070 */
[----:B------:R-:W-:Y:S02]  /*1860*/  LOP3.LUT R13, R13, c[0x0][0x1c0], RZ, 0x3c, !PT ;  /* 0x000070000d0d7a12 */ /* 0x000fe400078e3cff */
[----:B------:R-:W-:Y:S02]  /*1870*/  @P6 IADD3 R10, R10, 0x1, RZ ;  /* 0x000000010a0a6810 */ /* 0x000fe40007ffe0ff */
[----:B------:R-:W-:Y:S02]  /*1880*/  ISETP.NE.AND P6, PT, R4, RZ, PT ;  /* 0x000000ff0400720c */ /* 0x000fe40003fc5270 */
[----:B------:R-:W-:-:S02]  /*1890*/  @P2 IADD3 R22, R22, 0x1, RZ ;  /* 0x0000000116162810 */ /* 0x000fc40007ffe0ff */
[----:B------:R-:W-:Y:S02]  /*18a0*/  ISETP.GE.AND P0, PT, R8, RZ, PT ;  /* 0x000000ff0800720c */ /* 0x000fe40003f06270 */
[----:B------:R-:W-:Y:S01]  /*18b0*/  ISETP.GE.AND P2, PT, R13, RZ, PT ;  /* 0x000000ff0d00720c */ /* 0x000fe20003f46270 */
[----:B------:R-:W-:Y:S01]  /*18c0*/  IMAD.MOV.U32 R13, RZ, RZ, R22 ;  /* 0x000000ffff0d7224 */ /* 0x000fe200078e0016 */
[----:B------:R-:W-:Y:S02]  /*18d0*/  SHF.R.S32.HI R8, RZ, 0x1f, R3 ;  /* 0x0000001fff087819 */ /* 0x000fe40000011403 */
[----:B------:R-:W-:Y:S01]  /*18e0*/  @!P1 IADD3 R9, R9, 0x1, RZ ;  /* 0x0000000109099810 */ /* 0x000fe20007ffe0ff */
[----:B------:R-:W-:Y:S01]  /*18f0*/  @!P4 IMAD.MOV R13, RZ, RZ, -R13 ;  /* 0x000000ffff0dc224 */ /* 0x000fe200078e0a0d */
[----:B------:R-:W-:Y:S01]  /*1900*/  LEA.HI.SX32 R22, R3, 0x1, 0x1 ;  /* 0x0000000103167811 */ /* 0x000fe200078f0aff */
[----:B------:R-:W-:Y:S01]  /*1910*/  @!P3 IMAD.MOV R22, RZ, RZ, R8 ;  /* 0x000000ffff16b224 */ /* 0x000fe200078e0208 */
[----:B------:R-:W-:-:S02]  /*1920*/  @!P6 LOP3.LUT R13, RZ, R5, RZ, 0x33, !PT ;  /* 0x00000005ff0de212 */ /* 0x000fc400078e33ff */
[----:B------:R-:W-:Y:S01]  /*1930*/  LEA.HI R8, R31, R26, RZ, 0x2 ;  /* 0x0000001a1f087211 */ /* 0x000fe200078f10ff */
[----:B------:R-:W-:Y:S01]  /*1940*/  @!P0 IMAD.MOV R10, RZ, RZ, -R10 ;  /* 0x000000ffff0a8224 */ /* 0x000fe200078e0a0a */
[----:B------:R-:W-:Y:S02]  /*1950*/  @P5 IADD3 R9, R9, 0x1, RZ ;  /* 0x0000000109095810 */ /* 0x000fe40007ffe0ff */
[----:B------:R-:W-:Y:S02]  /*1960*/  ISETP.LT.U32.AND P0, PT, R20, R13, PT ;  /* 0x0000000d1400720c */ /* 0x000fe40003f01070 */
[----:B------:R-:W-:Y:S01]  /*1970*/  SHF.R.S32.HI R11, RZ, 0x1f, R13 ;  /* 0x0000001fff0b7819 */ /* 0x000fe2000001140d */
[----:B------:R-:W-:Y:S01]  /*1980*/  @!P2 IMAD.MOV R9, RZ, RZ, -R9 ;  /* 0x000000ffff09a224 */ /* 0x000fe200078e0a09 */
[----:B------:R-:W-:Y:S02]  /*1990*/  SHF.R.S32.HI R5, RZ, 0x2, R8 ;  /* 0x00000002ff057819 */ /* 0x000fe40000011408 */
[----:B------:R-:W-:-:S02]  /*19a0*/  ISETP.LT.AND.EX P2, PT, R21, R11, PT, P0 ;  /* 0x0000000b1500720c */ /* 0x000fc40003f41300 */
[----:B------:R-:W-:Y:S02]  /*19b0*/  ISETP.GE.AND P0, PT, R5, c[0x0][0x314], PT ;  /* 0x0000c50005007a0c */ /* 0x000fe40003f06270 */
[----:B------:R-:W-:Y:S02]  /*19c0*/  ISETP.NE.AND P4, PT, RZ, c[0x0][0x1c0], PT ;  /* 0x00007000ff007a0c */ /* 0x000fe40003f85270 */
[----:B------:R-:W-:Y:S02]  /*19d0*/  LOP3.LUT R0, RZ, c[0x0][0x1c0], RZ, 0x33, !PT ;  /* 0x00007000ff007a12 */ /* 0x000fe400078e33ff */
[----:B------:R-:W-:Y:S02]  /*19e0*/  ISETP.NE.AND P1, PT, RZ, UR4, PT ;  /* 0x00000004ff007c0c */ /* 0x000fe4000bf25270 */
[----:B------:R-:W-:Y:S02]  /*19f0*/  SEL R10, R0, R10, !P4 ;  /* 0x0000000a000a7207 */ /* 0x000fe40006000000 */
[----:B------:R-:W-:-:S02]  /*1a00*/  SEL R36, R36, 0x1, !P1 ;  /* 0x0000000124247807 */ /* 0x000fc40004800000 */
[----:B------:R-:W-:Y:S02]  /*1a10*/  LOP3.LUT R8, R8, 0xfffffffc, RZ, 0xc0, !PT ;  /* 0xfffffffc08087812 */ /* 0x000fe400078ec0ff */
[----:B------:R-:W-:Y:S01]  /*1a20*/  SEL R0, R0, R9, !P4 ;  /* 0x0000000900007207 */ /* 0x000fe20006000000 */
[----:B------:R-:W-:Y:S01]  /*1a30*/  IMAD R10, R10, R36, RZ ;  /* 0x000000240a0a7224 */ /* 0x000fe200078e02ff */
[----:B------:R-:W-:Y:S01]  /*1a40*/  SEL R11, R21, R11, P2 ;  /* 0x0000000b150b7207 */ /* 0x000fe20001000000 */
[----:B------:R-:W-:Y:S01]  /*1a50*/  IMAD.MOV.U32 R9, RZ, RZ, -0x800000 ;  /* 0xff800000ff097424 */ /* 0x000fe200078e00ff */
[----:B------:R-:W-:Y:S01]  /*1a60*/  SEL R13, R20, R13, P2 ;  /* 0x0000000d140d7207 */ /* 0x000fe20001000000 */
[----:B------:R-:W-:Y:S02]  /*1a70*/  IMAD R10, R22, R10, RZ ;  /* 0x0000000a160a7224 */ /* 0x000fe400078e02ff */
[----:B------:R-:W-:Y:S01]  /*1a80*/  IMAD.IADD R21, R26, 0x1, -R8 ;  /* 0x000000011a157824 */ /* 0x000fe200078e0a08 */
        /* <DEDUP_REMOVED lines=15> */
[----:B------:R-:W-:-:S06]  /*1b80*/  LEA.HI.X R9, R22, c[0x0][0x20c], R9, 0x2, P0 ;  /* 0x0000830016097a11 */ /* 0x000fcc00000f1409 */
[----:B------:R0:W5:Y:S03]  /*1b90*/  LDG.E R9, [R8.64] ;  /* 0x0000000808097981 */ /* 0x000166000c1e1900 */
.L_x_299:
[----:B------:R-:W-:Y:S05]  /*1ba0*/  BSYNC B0 ;  /* 0x0000000000007941 */ /* 0x000fea0003800000 */
.L_x_298:
[----:B------:R-:W-:Y:S01]  /*1bb0*/  ISETP.GT.AND P5, PT, R26, 0x7, PT ;  /* 0x000000071a00780c */ /* 0x000fe20003fa4270 */
[----:B------:R-:W-:Y:S01]  /*1bc0*/  IMAD.MOV.U32 R30, RZ, RZ, -0x800000 ;  /* 0xff800000ff1e7424 */ /* 0x000fe200078e00ff */
[----:B------:R-:W-:Y:S01]  /*1bd0*/  ISETP.GT.AND P2, PT, R4, RZ, PT ;  /* 0x000000ff0400720c */ /* 0x000fe20003f44270 */
[----:B------:R-:W-:Y:S01]  /*1be0*/  IMAD R0, R0, R36, RZ ;  /* 0x0000002400007224 */ /* 0x000fe200078e02ff */
[----:B------:R-:W-:Y:S01]  /*1bf0*/  BSSY B1, `(.L_x_300) ;  /* 0x00001e7000017945 */ /* 0x000fe20003800000 */
[----:B------:R-:W-:-:S08]  /*1c00*/  IMAD.MOV.U32 R29, RZ, RZ, 0x7f800000 ;  /* 0x7f800000ff1d7424 */ /* 0x000fd000078e00ff */
[----:B------:R-:W-:Y:S01]  /*1c10*/  @!P5 IMAD R5, R5, 0x5, R21 ;  /* 0x000000050505d824 */ /* 0x000fe200078e0215 */
[----:B0-----:R-:W-:Y:S02]  /*1c20*/  @!P5 LEA.HI R8, R26, R26, RZ, 0x1 ;  /* 0x0000001a1a08d211 */ /* 0x001fe400078f08ff */
[----:B------:R-:W-:Y:S02]  /*1c30*/  SHF.R.S32.HI R21, RZ, 0x1f, R4 ;  /* 0x0000001fff157819 */ /* 0x000fe40000011404 */
[----:B-----5:R-:W-:Y:S01]  /*1c40*/  @!P5 STS [R5.X4], R9 ;  /* 0x000000090500d388 */ /* 0x020fe20000004800 */
[C---:B------:R-:W-:Y:S01]  /*1c50*/  @!P5 LOP3.LUT R20, R8.reuse, 0xfffffffe, RZ, 0xc0, !PT ;  /* 0xfffffffe0814d812 */ /* 0x040fe200078ec0ff */
[----:B------:R-:W-:-:S04]  /*1c60*/  @!P5 IMAD.SHL.U32 R8, R8, 0x2, RZ ;  /* 0x000000020808d824 */ /* 0x000fc800078e00ff */
[----:B------:R-:W-:Y:S01]  /*1c70*/  @!P5 IMAD.IADD R20, R26, 0x1, -R20 ;  /* 0x000000011a14d824 */ /* 0x000fe200078e0a14 */
[----:B------:R-:W-:-:S05]  /*1c80*/  @!P5 LOP3.LUT R8, R8, 0xfffffffc, RZ, 0xc0, !PT ;  /* 0xfffffffc0808d812 */ /* 0x000fca00078ec0ff */
[----:B------:R-:W-:Y:S01]  /*1c90*/  @!P5 IMAD R8, R20, 0x14, R8 ;  /* 0x000000141408d824 */ /* 0x000fe200078e0208 */
[----:B------:R-:W-:Y:S01]  /*1ca0*/  BAR.SYNC.DEFER_BLOCKING 0x0 ;  /* 0x0000000000007b1d */ /* 0x000fe20000010000 */
[----:B------:R-:W-:-:S05]  /*1cb0*/  LOP3.LUT R20, R26, 0x1, RZ, 0xc0, !PT ;  /* 0x000000011a147812 */ /* 0x000fca00078ec0ff */
[----:B------:R-:W0:Y:S04]  /*1cc0*/  @!P5 LDS R30, [R8] ;  /* 0x00000000081ed984 */ /* 0x000e280000000800 */
[----:B0-----:R-:W0:Y:S02]  /*1cd0*/  SHFL.BFLY PT, R5, R30, 0x1, 0x1f ;  /* 0x0c201f001e057f89 */ /* 0x001e2400000e0000 */
        /* <DEDUP_REMOVED lines=8> */
[----:B------:R-:W-:Y:S01]  /*1d60*/  LEA.HI.SX32 R9, R4, 0x1, 0x1 ;  /* 0x0000000104097811 */ /* 0x000fe200078f0aff */
[----:B------:R-:W-:Y:S01]  /*1d70*/  @!P2 IMAD.MOV R9, RZ, RZ, R21 ;  /* 0x000000ffff09a224 */ /* 0x000fe200078e0215 */
[----:B------:R-:W-:Y:S02]  /*1d80*/  ISETP.EQ.U32.OR P2, PT, R20, 0x1, P5 ;  /* 0x000000011400780c */ /* 0x000fe40002f42470 */
        /* <DEDUP_REMOVED lines=43> */
[----:B------:R-:W-:Y:S05]  /*2040*/  CALL.REL.NOINC `($__internal_6_$__cuda_sm20_div_s64) ;  /* 0x000022a000007944 */ /* 0x000fea0003c00000 */
[----:B------:R-:W-:Y:S02]  /*2050*/  IADD3 R20, P0, RZ, -R0, RZ ;  /* 0x80000000ff147210 */ /* 0x000fe40007f1e0ff */
[-C--:B------:R-:W-:Y:S02]  /*2060*/  MOV R43, R23.reuse ;  /* 0x00000017002b7202 */ /* 0x080fe40000000f00 */
[----:B------:R-:W-:Y:S01]  /*2070*/  IADD3.X R6, RZ, ~R23, RZ, P0, !PT ;  /* 0x80000017ff067210 */ /* 0x000fe200007fe4ff */
[----:B------:R-:W-:-:S04]  /*2080*/  IMAD.WIDE.U32 R38, R42, R20, R38 ;  /* 0x000000142a267225 */ /* 0x000fc800078e0026 */
[----:B------:R-:W-:Y:S01]  /*2090*/  IMAD R6, R6, R42, RZ ;  /* 0x0000002a06067224 */ /* 0x000fe200078e02ff */
[----:B------:R-:W-:Y:S02]  /*20a0*/  MOV R25, R38 ;  /* 0x0000002600197202 */ /* 0x000fe40000000f00 */
[----:B------:R-:W-:Y:S01]  /*20b0*/  MOV R42, R0 ;  /* 0x00000000002a7202 */ /* 0x000fe20000000f00 */
[----:B------:R-:W-:-:S05]  /*20c0*/  IMAD R6, R5, R20, R6 ;  /* 0x0000001405067224 */ /* 0x000fca00078e0206 */
[----:B------:R-:W-:Y:S01]  /*20d0*/  IADD3 R6, R39, R6, RZ ;  /* 0x0000000627067210 */ /* 0x000fe20007ffe0ff */
[----:B------:R-:W-:Y:S05]  /*20e0*/  BRA `(.L_x_305) ;  /* 0x0000017000007947 */ /* 0x000fea0003800000 */
.L_x_304:
        /* <DEDUP_REMOVED lines=21> */
[----:B------:R-:W-:Y:S01]  /*2240*/  MOV R42, R43 ;  /* 0x0000002b002a7202 */ /* 0x000fe20000000f00 */
[----:B------:R-:W-:Y:S02]  /*2250*/  IMAD.MOV.U32 R43, RZ, RZ, RZ ;  /* 0x000000ffff2b7224 */ /* 0x000fe400078e00ff */
.L_x_305:
[----:B------:R-:W-:Y:S05]  /*2260*/  BSYNC B0 ;  /* 0x0000000000007941 */ /* 0x000fea0003800000 */
.L_x_303:
        /* <DEDUP_REMOVED lines=10> */
[-C--:B------:R-:W-:Y:S02]  /*2310*/  IADD3 R20, P0, RZ, -R0.reuse, RZ ;  /* 0x80000000ff147210 */ /* 0x080fe40007f1e0ff */
[----:B------:R-:W-:Y:S01]  /*2320*/  MOV R24, R25 ;  /* 0x0000001900187202 */ /* 0x000fe20000000f00 */
[----:B------:R-:W-:Y:S01]  /*2330*/  IMAD.MOV.U32 R25, RZ, RZ, R6 ;  /* 0x000000ffff197224 */ /* 0x000fe200078e0006 */
[-C--:B------:R-:W-:Y:S02]  /*2340*/  IADD3.X R5, RZ, ~R23.reuse, RZ, P0, !PT ;  /* 0x80000017ff057210 */ /* 0x080fe400007fe4ff */
        /* <DEDUP_REMOVED lines=8> */
.L_x_307:
        /* <DEDUP_REMOVED lines=22> */
.L_x_308:
[----:B------:R-:W-:Y:S05]  /*2530*/  BSYNC B0 ;  /* 0x0000000000007941 */ /* 0x000fea0003800000 */
.L_x_306:
        /* <DEDUP_REMOVED lines=14> */
[----:B------:R-:W-:Y:S02]  /*2620*/  MOV R40, R0 ;  /* 0x0000000000287202 */ /* 0x000fe40000000f00 */
[-C--:B------:R-:W-:Y:S01]  /*2630*/  IADD3.X R5, RZ, ~R23.reuse, RZ, P0, !PT ;  /* 0x80000017ff057210 */ /* 0x080fe200007fe4ff */
[----:B------:R-:W-:Y:S01]  /*2640*/  IMAD.WIDE.U32 R38, R33, R20, R38 ;  /* 0x0000001421267225 */ /* 0x000fe200078e0026 */
[----:B------:R-:W-:-:S03]  /*2650*/  MOV R41, R23 ;  /* 0x0000001700297202 */ /* 0x000fc60000000f00 */
[----:B------:R-:W-:-:S04]  /*2660*/  IMAD R5, R5, R33, RZ ;  /* 0x0000002105057224 */ /* 0x000fc800078e02ff */
[----:B------:R-:W-:-:S05]  /*2670*/  IMAD R5, R8, R20, R5 ;  /* 0x0000001408057224 */ /* 0x000fca00078e0205 */
[----:B------:R-:W-:Y:S01]  /*2680*/  IADD3 R8, R39, R5, RZ ;  /* 0x0000000527087210 */ /* 0x000fe20007ffe0ff */
[----:B------:R-:W-:Y:S05]  /*2690*/  BRA `(.L_x_311) ;  /* 0x0000016000007947 */ /* 0x000fea0003800000 */
.L_x_310:
        /* <DEDUP_REMOVED lines=22> */
.L_x_311:
[----:B------:R-:W-:Y:S05]  /*2800*/  BSYNC B0 ;  /* 0x0000000000007941 */ /* 0x000fea0003800000 */
.L_x_309:
[-C--:B------:R-:W-:Y:S01]  /*2810*/  IMAD R0, R35, R19.reuse, RZ ;  /* 0x0000001323007224 */ /* 0x080fe200078e02ff */
[----:B------:R-:W-:Y:S01]  /*2820*/  SHF.R.S32.HI R22, RZ, 0x1f, R2 ;  /* 0x0000001fff167819 */ /* 0x000fe20000011402 */
[C---:B------:R-:W-:Y:S01]  /*2830*/  IMAD.WIDE.U32 R20, R34.reuse, R19, RZ ;  /* 0x0000001322147225 */ /* 0x040fe200078e00ff */
[----:B------:R-:W-:Y:S01]  /*2840*/  SHF.R.S32.HI R23, RZ, 0x1f, R36 ;  /* 0x0000001fff177819 */ /* 0x000fe20000011424 */
[----:B------:R-:W-:Y:S02]  /*2850*/  BSSY B0, `(.L_x_312) ;  /* 0x0000040000007945 */ /* 0x000fe40003800000 */
[----:B------:R-:W-:Y:S02]  /*2860*/  IMAD R0, R34, R18, R0 ;  /* 0x0000001222007224 */ /* 0x000fe400078e0200 */
[----:B------:R-:W-:-:S03]  /*2870*/  IMAD.WIDE.U32 R34, R20, R17, RZ ;  /* 0x0000001114227225 */ /* 0x000fc600078e00ff */
[----:B------:R-:W-:Y:S01]  /*2880*/  IADD3 R0, R21, R0, RZ ;  /* 0x0000000015007210 */ /* 0x000fe20007ffe0ff */
[-C--:B------:R-:W-:Y:S01]  /*2890*/  IMAD R8, R8, R2.reuse, RZ ;  /* 0x0000000208087224 */ /* 0x080fe200078e02ff */
[----:B------:R-:W-:Y:S01]  /*28a0*/  SHF.R.S32.HI R21, RZ, 0x1f, R25 ;  /* 0x0000001fff157819 */ /* 0x000fe20000011419 */
[----:B------:R-:W-:Y:S02]  /*28b0*/  IMAD R4, R4, R2, RZ ;  /* 0x0000000204047224 */ /* 0x000fe400078e02ff */
[----:B------:R-:W-:Y:S02]  /*28c0*/  IMAD R5, R0, R17, RZ ;  /* 0x0000001100057224 */ /* 0x000fe400078e02ff */
[----:B------:R-:W-:Y:S02]  /*28d0*/  IMAD R0, R6, R25, RZ ;  /* 0x0000001906007224 */ /* 0x000fe400078e02ff */
[----:B------:R-:W-:Y:S02]  /*28e0*/  IMAD R5, R16, R20, R5 ;  /* 0x0000001410057224 */ /* 0x000fe400078e0205 */
[----:B------:R-:W-:-:S02]  /*28f0*/  IMAD R6, R41, R36, RZ ;  /* 0x0000002429067224 */ /* 0x000fc400078e02ff */
[----:B------:R-:W-:Y:S01]  /*2900*/  IMAD R8, R22, R38, R8 ;  /* 0x0000002616087224 */ /* 0x000fe200078e0208 */
[----:B------:R-:W-:Y:S01]  /*2910*/  IADD3 R5, R35, R5, RZ ;  /* 0x0000000523057210 */ /* 0x000fe20007ffe0ff */
[----:B------:R-:W-:Y:S02]  /*2920*/  IMAD R0, R21, R32, R0 ;  /* 0x0000002015007224 */ /* 0x000fe400078e0200 */
[----:B------:R-:W-:Y:S01]  /*2930*/  IMAD.WIDE.U32 R36, R40, R36, RZ ;  /* 0x0000002428247225 */ /* 0x000fe200078e00ff */
[----:B------:R-:W-:-:S03]  /*2940*/  LOP3.LUT R20, R43, R5, RZ, 0xfc, !PT ;  /* 0x000000052b147212 */ /* 0x000fc600078efcff */
[----:B------:R-:W-:Y:S01]  /*2950*/  IMAD R6, R23, R40, R6 ;  /* 0x0000002817067224 */ /* 0x000fe200078e0206 */
[----:B------:R-:W-:Y:S01]  /*2960*/  ISETP.NE.U32.AND P0, PT, R20, RZ, PT ;  /* 0x000000ff1400720c */ /* 0x000fe20003f05070 */
[----:B------:R-:W-:-:S03]  /*2970*/  IMAD.WIDE.U32 R38, R38, R2, RZ ;  /* 0x0000000226267225 */ /* 0x000fc600078e00ff */
[----:B------:R-:W-:Y:S01]  /*2980*/  IADD3 R6, R37, R6, RZ ;  /* 0x0000000625067210 */ /* 0x000fe20007ffe0ff */
[----:B------:R-:W-:Y:S01]  /*2990*/  IMAD.WIDE.U32 R32, R32, R25, RZ ;  /* 0x0000001920207225 */ /* 0x000fe200078e00ff */
[----:B------:R-:W-:-:S03]  /*29a0*/  IADD3 R8, R39, R8, RZ ;  /* 0x0000000827087210 */ /* 0x000fc60007ffe0ff */
[----:B------:R-:W-:Y:S01]  /*29b0*/  IMAD R3, R3, R2, RZ ;  /* 0x0000000203037224 */ /* 0x000fe200078e02ff */
[----:B------:R-:W-:-:S03]  /*29c0*/  IADD3 R2, R33, R0, RZ ;  /* 0x0000000021027210 */ /* 0x000fc60007ffe0ff */
[----:B------:R-:W-:Y:S05]  /*29d0*/  @!P0 BRA `(.L_x_313) ;  /* 0x0000010000008947 */ /* 0x000fea0003800000 */
[----:B------:R-:W-:Y:S01]  /*29e0*/  IMAD.MOV.U32 R28, RZ, RZ, R42 ;  /* 0x000000ffff1c7224 */ /* 0x000fe200078e002a */
[----:B------:R-:W-:Y:S01]  /*29f0*/  MOV R24, R43 ;  /* 0x0000002b00187202 */ /* 0x000fe20000000f00 */
[----:B------:R-:W-:Y:S01]  /*2a00*/  IMAD.MOV.U32 R23, RZ, RZ, R34 ;  /* 0x000000ffff177224 */ /* 0x000fe200078e0022 */
[----:B------:R-:W-:Y:S02]  /*2a10*/  MOV R22, 0x2a30 ;  /* 0x00002a3000167802 */ /* 0x000fe40000000f00 */
[----:B------:R-:W-:Y:S05]  /*2a20*/  CALL.REL.NOINC `($__internal_6_$__cuda_sm20_div_s64) ;  /* 0x000018c000007944 */ /* 0x000fea0003c00000 */
        /* <DEDUP_REMOVED lines=11> */
.L_x_313:
        /* <DEDUP_REMOVED lines=23> */
.L_x_314:
[----:B------:R-:W-:Y:S05]  /*2c50*/  BSYNC B0 ;  /* 0x0000000000007941 */ /* 0x000fea0003800000 */
.L_x_312:
        /* <DEDUP_REMOVED lines=11> */
[----:B------:R-:W-:-:S03]  /*2d10*/  IADD3.X R5, RZ, ~R23, RZ, P0, !PT ;  /* 0x80000017ff057210 */ /* 0x000fc600007fe4ff */
[----:B------:R-:W-:-:S04]  /*2d20*/  IMAD.WIDE.U32 R34, R19, R20, R34 ;  /* 0x0000001413227225 */ /* 0x000fc800078e0022 */
[----:B------:R-:W-:Y:S01]  /*2d30*/  IMAD R5, R5, R19, RZ ;  /* 0x0000001305057224 */ /* 0x000fe200078e02ff */
[----:B------:R-:W-:Y:S02]  /*2d40*/  MOV R19, R34 ;  /* 0x0000002200137202 */ /* 0x000fe40000000f00 */
[----:B------:R-:W-:Y:S01]  /*2d50*/  MOV R34, R0 ;  /* 0x0000000000227202 */ /* 0x000fe20000000f00 */
[----:B------:R-:W-:-:S04]  /*2d60*/  IMAD R5, R18, R20, R5 ;  /* 0x0000001412057224 */ /* 0x000fc800078e0205 */
[----:B------:R-:W-:Y:S02]  /*2d70*/  IMAD.IADD R18, R35, 0x1, R5 ;  /* 0x0000000123127824 */ /* 0x000fe400078e0205 */
[----:B------:R-:W-:Y:S01]  /*2d80*/  IMAD.MOV.U32 R35, RZ, RZ, R23 ;  /* 0x000000ffff237224 */ /* 0x000fe200078e0017 */
[----:B------:R-:W-:Y:S05]  /*2d90*/  BRA `(.L_x_317) ;  /* 0x0000017000007947 */ /* 0x000fea0003800000 */
.L_x_316:
        /* <DEDUP_REMOVED lines=23> */
.L_x_317:
[----:B------:R-:W-:Y:S05]  /*2f10*/  BSYNC B0 ;  /* 0x0000000000007941 */ /* 0x000fea0003800000 */
.L_x_315:
        /* <DEDUP_REMOVED lines=12> */
[----:B------:R-:W-:Y:S01]  /*2fe0*/  IADD3.X R5, RZ, ~R23, RZ, P0, !PT ;  /* 0x80000017ff057210 */ /* 0x000fe200007fe4ff */
[----:B------:R-:W-:-:S04]  /*2ff0*/  IMAD.WIDE.U32 R34, R17, R20, R34 ;  /* 0x0000001411227225 */ /* 0x000fc800078e0022 */
[----:B------:R-:W-:Y:S01]  /*3000*/  IMAD R5, R5, R17, RZ ;  /* 0x0000001105057224 */ /* 0x000fe200078e02ff */
[----:B------:R-:W-:-:S03]  /*3010*/  MOV R17, R34 ;  /* 0x0000002200117202 */ /* 0x000fc60000000f00 */
[----:B------:R-:W-:-:S05]  /*3020*/  IMAD R5, R16, R20, R5 ;  /* 0x0000001410057224 */ /* 0x000fca00078e0205 */
[----:B------:R-:W-:Y:S01]  /*3030*/  IADD3 R5, R35, R5, RZ ;  /* 0x0000000523057210 */ /* 0x000fe20007ffe0ff */
[----:B------:R-:W-:Y:S05]  /*3040*/  BRA `(.L_x_320) ;  /* 0x0000017000007947 */ /* 0x000fea0003800000 */
.L_x_319:
        /* <DEDUP_REMOVED lines=23> */
.L_x_320:
[----:B------:R-:W-:Y:S05]  /*31c0*/  BSYNC B0 ;  /* 0x0000000000007941 */ /* 0x000fea0003800000 */
.L_x_318:
[----:B------:R-:W-:Y:S01]  /*31d0*/  SHF.R.S32.HI R20, RZ, 0x1f, R10 ;  /* 0x0000001fff147819 */ /* 0x000fe2000001140a */
[-C--:B------:R-:W-:Y:S01]  /*31e0*/  IMAD R16, R23, R10.reuse, RZ ;  /* 0x0000000a17107224 */ /* 0x080fe200078e02ff */
[----:B------:R-:W-:Y:S01]  /*31f0*/  BSSY B0, `(.L_x_321) ;  /* 0x000003b000007945 */ /* 0x000fe20003800000 */
[----:B------:R-:W-:-:S04]  /*3200*/  IMAD.WIDE.U32 R34, R22, R10, RZ ;  /* 0x0000000a16227225 */ /* 0x000fc800078e00ff */
[----:B------:R-:W-:Y:S01]  /*3210*/  IMAD R10, R20, R22, R16 ;  /* 0x00000016140a7224 */ /* 0x000fe200078e0210 */
[----:B------:R-:W-:Y:S01]  /*3220*/  LOP3.LUT R20, R43, R14, RZ, 0xfc, !PT ;  /* 0x0000000e2b147212 */ /* 0x000fe200078efcff */
[----:B------:R-:W-:Y:S01]  /*3230*/  IMAD R0, R25, c[0x0][0x214], RZ ;  /* 0x0000850019007a24 */ /* 0x000fe200078e02ff */
[----:B------:R-:W-:Y:S01]  /*3240*/  SHF.R.S32.HI R16, RZ, 0x1f, R3 ;  /* 0x0000001fff107819 */ /* 0x000fe20000011403 */
[-C--:B------:R-:W-:Y:S01]  /*3250*/  IMAD R21, R5, R3.reuse, RZ ;  /* 0x0000000305157224 */ /* 0x080fe200078e02ff */
[----:B------:R-:W-:Y:S01]  /*3260*/  ISETP.NE.U32.AND P0, PT, R20, RZ, PT ;  /* 0x000000ff1400720c */ /* 0x000fe20003f05070 */
[----:B------:R-:W-:Y:S01]  /*3270*/  IMAD R18, R18, R0, RZ ;  /* 0x0000000012127224 */ /* 0x000fe200078e02ff */
[----:B------:R-:W-:Y:S01]  /*3280*/  SHF.R.S32.HI R5, RZ, 0x1f, R0 ;  /* 0x0000001fff057819 */ /* 0x000fe20000011400 */
[----:B------:R-:W-:Y:S01]  /*3290*/  IMAD.WIDE.U32 R44, R17, R3, RZ ;  /* 0x00000003112c7225 */ /* 0x000fe200078e00ff */
[----:B------:R-:W-:-:S03]  /*32a0*/  IADD3 R10, R35, R10, RZ ;  /* 0x0000000a230a7210 */ /* 0x000fc60007ffe0ff */
        /* <DEDUP_REMOVED lines=11> */
[----:B------:R-:W-:Y:S05]  /*3360*/  CALL.REL.NOINC `($__internal_6_$__cuda_sm20_div_s64) ;  /* 0x00000f8000007944 */ /* 0x000fea0003c00000 */
[----:B------:R-:W-:Y:S01]  /*3370*/  IADD3 R17, P0, RZ, -R0, RZ ;  /* 0x80000000ff117210 */ /* 0x000fe20007f1e0ff */
[----:B------:R-:W-:Y:S01]  /*3380*/  IMAD.MOV.U32 R21, RZ, RZ, R43 ;  /* 0x000000ffff157224 */ /* 0x000fe200078e002b */
[----:B------:R-:W-:-:S02]  /*3390*/  MOV R20, R42 ;  /* 0x0000002a00147202 */ /* 0x000fc40000000f00 */
[----:B------:R-:W-:Y:S02]  /*33a0*/  IADD3.X R5, RZ, ~R23, RZ, P0, !PT ;  /* 0x80000017ff057210 */ /* 0x000fe400007fe4ff */
        /* <DEDUP_REMOVED lines=8> */
.L_x_322:
        /* <DEDUP_REMOVED lines=23> */
.L_x_323:
[----:B------:R-:W-:Y:S05]  /*35a0*/  BSYNC B0 ;  /* 0x0000000000007941 */ /* 0x000fea0003800000 */
.L_x_321:
        /* <DEDUP_REMOVED lines=18> */
[----:B------:R-:W-:Y:S02]  /*36d0*/  MOV R20, R42 ;  /* 0x0000002a00147202 */ /* 0x000fe40000000f00 */
[----:B------:R-:W-:-:S03]  /*36e0*/  IADD3.X R5, RZ, ~R23, RZ, P0, !PT ;  /* 0x80000017ff057210 */ /* 0x000fc600007fe4ff */
[----:B------:R-:W-:-:S04]  /*36f0*/  IMAD.WIDE.U32 R20, R13, R15, R20 ;  /* 0x0000000f0d147225 */ /* 0x000fc800078e0014 */
[----:B------:R-:W-:Y:S01]  /*3700*/  IMAD R5, R5, R13, RZ ;  /* 0x0000000d05057224 */ /* 0x000fe200078e02ff */
[----:B------:R-:W-:Y:S02]  /*3710*/  MOV R13, R20 ;  /* 0x00000014000d7202 */ /* 0x000fe40000000f00 */
[----:B------:R-:W-:Y:S01]  /*3720*/  MOV R20, R0 ;  /* 0x0000000000147202 */ /* 0x000fe20000000f00 */
[----:B------:R-:W-:-:S04]  /*3730*/  IMAD R5, R11, R15, R5 ;  /* 0x0000000f0b057224 */ /* 0x000fc800078e0205 */
[----:B------:R-:W-:Y:S01]  /*3740*/  IMAD.IADD R5, R21, 0x1, R5 ;  /* 0x0000000115057824 */ /* 0x000fe200078e0205 */
[----:B------:R-:W-:Y:S01]  /*3750*/  MOV R21, R23 ;  /* 0x0000001700157202 */ /* 0x000fe20000000f00 */
[----:B------:R-:W-:Y:S05]  /*3760*/  BRA `(.L_x_326) ;  /* 0x0000017000007947 */ /* 0x000fea0003800000 */
.L_x_325:
        /* <DEDUP_REMOVED lines=23> */
.L_x_326:
[----:B------:R-:W-:Y:S05]  /*38e0*/  BSYNC B0 ;  /* 0x0000000000007941 */ /* 0x000fea0003800000 */
.L_x_324:
[----:B------:R-:W-:Y:S01]  /*38f0*/  IADD3 R32, P1, P0, R38, R36, R32 ;  /* 0x0000002426207210 */ /* 0x000fe2000783e020 */
[----:B------:R-:W-:Y:S02]  /*3900*/  IMAD R0, R21, R9, RZ ;  /* 0x0000000915007224 */ /* 0x000fe400078e02ff */
[----:B------:R-:W-:Y:S01]  /*3910*/  IMAD R5, R5, R4, RZ ;  /* 0x0000000405057224 */ /* 0x000fe200078e02ff */
[----:B------:R-:W-:Y:S02]  /*3920*/  IADD3 R32, P3, P2, R34, R32, R18 ;  /* 0x0000002022207210 */ /* 0x000fe40007a7e012 */
[----:B------:R-:W-:Y:S02]  /*3930*/  IADD3.X R2, R8, R6, R2, P1, P0 ;  /* 0x0000000608027210 */ /* 0x000fe40000fe0402 */
[----:B------:R-:W-:Y:S02]  /*3940*/  IADD3 R32, P1, P0, R46, R32, R44 ;  /* 0x000000202e207210 */ /* 0x000fe4000783e02c */
[----:B------:R-:W-:-:S02]  /*3950*/  IADD3.X R2, R10, R2, R3, P3, P2 ;  /* 0x000000020a027210 */ /* 0x000fc40001fe4403 */
[----:B------:R-:W-:Y:S02]  /*3960*/  SHF.R.S32.HI R3, RZ, 0x1f, R9 ;  /* 0x0000001fff037819 */ /* 0x000fe40000011409 */
[----:B------:R-:W-:Y:S02]  /*3970*/  IADD3.X R33, R14, R2, R16, P1, P0 ;  /* 0x000000020e217210 */ /* 0x000fe40000fe0410 */
        /* <DEDUP_REMOVED lines=11> */
.L_x_302:
[----:B------:R-:W-:-:S04]  /*3a30*/  LEA R2, P0, R38, c[0x0][0x200], 0x2 ;  /* 0x0000800026027a11 */ /* 0x000fc800078010ff */
[----:B------:R-:W-:-:S05]  /*3a40*/  LEA.HI.X R3, R38, c[0x0][0x204], R39, 0x2, P0 ;  /* 0x0000810026037a11 */ /* 0x000fca00000f1427 */
[----:B------:R0:W-:Y:S04]  /*3a50*/  STG.E [R2.64], R29 ;  /* 0x0000001d02007986 */ /* 0x0001e8000c101908 */
.L_x_301:
[----:B------:R-:W-:Y:S05]  /*3a60*/  BSYNC B1 ;  /* 0x0000000000017941 */ /* 0x000fea0003800000 */
.L_x_300:
[-C--:B0-----:R-:W-:Y:S01]  /*3a70*/  LEA.HI R2, R26, R26.reuse, RZ, 0x1 ;  /* 0x0000001a1a027211 */ /* 0x081fe200078f08ff */
[----:B------:R-:W-:Y:S01]  /*3a80*/  IMAD.MOV.U32 R4, RZ, RZ, RZ ;  /* 0x000000ffff047224 */ /* 0x000fe200078e00ff */
[-C--:B------:R-:W-:Y:S02]  /*3a90*/  LEA.HI R17, R31, R26.reuse, RZ, 0x5 ;  /* 0x0000001a1f117211 */ /* 0x080fe400078f28ff */
[----:B------:R-:W-:Y:S02]  /*3aa0*/  LOP3.LUT R0, R2, 0xfffffffe, RZ, 0xc0, !PT ;  /* 0xfffffffe02007812 */ /* 0x000fe400078ec0ff */
[----:B------:R-:W-:Y:S02]  /*3ab0*/  LOP3.LUT R18, R17, 0x3fffffe0, RZ, 0xc0, !PT ;  /* 0x3fffffe011127812 */ /* 0x000fe400078ec0ff */
[----:B------:R-:W-:Y:S01]  /*3ac0*/  SHF.R.S32.HI R17, RZ, 0x5, R17 ;  /* 0x00000005ff117819 */ /* 0x000fe20000011411 */
[----:B------:R-:W-:Y:S01]  /*3ad0*/  IMAD.IADD R0, R26, 0x1, -R0 ;  /* 0x000000011a007824 */ /* 0x000fe200078e0a00 */
[----:B------:R-:W-:-:S04]  /*3ae0*/  IADD3 R18, -R18, R26, RZ ;  /* 0x0000001a12127210 */ /* 0x000fc80007ffe1ff */
[----:B------:R-:W-:Y:S02]  /*3af0*/  ISETP.GE.OR P5, PT, R0, c[0x0][0x314], P5 ;  /* 0x0000c50000007a0c */ /* 0x000fe40002fa6670 */
[----:B------:R-:W-:-:S11]  /*3b00*/  SHF.L.U32 R18, R18, 0x2, RZ ;  /* 0x0000000212127819 */ /* 0x000fd600000006ff */
[----:B------:R-:W-:Y:S02]  /*3b10*/  @!P5 IMAD.SHL.U32 R2, R2, 0x2, RZ ;  /* 0x000000020202d824 */ /* 0x000fe400078e00ff */
[----:B------:R-:W-:-:S03]  /*3b20*/  @!P5 FADD.FTZ R3, -R29, R30 ;  /* 0x0000001e1d03d221 */ /* 0x000fc60000010100 */
[----:B------:R-:W-:Y:S01]  /*3b30*/  @!P5 LOP3.LUT R2, R2, 0xfffffffc, RZ, 0xc0, !PT ;  /* 0xfffffffc0202d812 */ /* 0x000fe200078ec0ff */
[----:B------:R-:W-:-:S04]  /*3b40*/  @!P5 FMUL.FTZ R3, R3, 1.4426950216293334961 ;  /* 0x3fb8aa3b0303d820 */ /* 0x000fc80000410000 */
[----:B------:R-:W-:Y:S02]  /*3b50*/  @!P5 IMAD R2, R0, 0x14, R2 ;  /* 0x000000140002d824 */ /* 0x000fe400078e0202 */
[----:B------:R-:W0:Y:S01]  /*3b60*/  @!P5 MUFU.EX2 R3, R3 ;  /* 0x000000030003d308 */ /* 0x000e220000000800 */
[----:B------:R-:W-:-:S05]  /*3b70*/  IMAD.MOV.U32 R0, RZ, RZ, c[0x0][0x314] ;  /* 0x0000c500ff007624 */ /* 0x000fca00078e00ff */
[----:B------:R-:W-:Y:S01]  /*3b80*/  ISETP.GE.AND P0, PT, R0, 0x1, PT ;  /* 0x000000010000780c */ /* 0x000fe20003f06270 */
[----:B------:R-:W-:Y:S01]  /*3b90*/  IMAD.MOV.U32 R0, RZ, RZ, RZ ;  /* 0x000000ffff007224 */ /* 0x000fe200078e00ff */
[----:B0-----:R0:W-:Y:S02]  /*3ba0*/  @!P5 STS [R2], R3 ;  /* 0x000000030200d388 */ /* 0x0011e40000000800 */
[----:B0-----:R-:W-:Y:S02]  /*3bb0*/  CS2R R2, SRZ ;  /* 0x0000000000027805 */ /* 0x001fe4000001ff00 */
[----:B------:R-:W-:Y:S07]  /*3bc0*/  BAR.SYNC.DEFER_BLOCKING 0x0 ;  /* 0x0000000000007b1d */ /* 0x000fee0000010000 */
        /* <DEDUP_REMOVED lines=13> */
[----:B------:R-:W-:Y:S01]  /*3ca0*/  IMAD.WIDE R20, R20, 0x4, RZ ;  /* 0x0000000414147825 */ /* 0x000fe200078e02ff */
[----:B------:R-:W-:-:S02]  /*3cb0*/  LEA.HI.X.SX32 R13, R13, UR4, 0x1, P0 ;  /* 0x000000040d0d7c11 */ /* 0x000fc400080f0eff */
[----:B------:R-:W-:-:S04]  /*3cc0*/  LEA R14, P0, R4, c[0x0][0x1d8], 0x2 ;  /* 0x00007600040e7a11 */ /* 0x000fc800078010ff */
[----:B------:R-:W-:Y:S01]  /*3cd0*/  LEA.HI.X R13, R4, c[0x0][0x1dc], R13, 0x2, P0 ;  /* 0x00007700040d7a11 */ /* 0x000fe200000f140d */
[----:B------:R-:W-:Y:S02]  /*3ce0*/  IMAD.MOV.U32 R4, RZ, RZ, RZ ;  /* 0x000000ffff047224 */ /* 0x000fe400078e00ff */
.L_x_330:
[----:B------:R-:W-:Y:S01]  /*3cf0*/  BSSY B0, `(.L_x_328) ;  /* 0x0000007000007945 */ /* 0x000fe20003800000 */
[----:B------:R-:W-:-:S05]  /*3d00*/  @P2 BRA `(.L_x_329) ;  /* 0x0000005000002947 */ /* 0x000fca0003800000 */
[----:B------:R-:W-:Y:S01]  /*3d10*/  ISETP.GE.AND P0, PT, R18, c[0x0][0x220], PT ;  /* 0x0000880012007a0c */ /* 0x000fe20003f06270 */
[----:B------:R-:W-:Y:S01]  /*3d20*/  CS2R R8, SRZ ;  /* 0x0000000000087805 */ /* 0x000fe2000001ff00 */
[----:B------:R-:W-:Y:S11]  /*3d30*/  CS2R R10, SRZ ;  /* 0x00000000000a7805 */ /* 0x000ff6000001ff00 */
[----:B------:R-:W-:Y:S05]  /*3d40*/  @!P0 MOV R15, R13 ;  /* 0x0000000d000f8202 */ /* 0x000fea0000000f00 */
[----:B------:R0:W5:Y:S02]  /*3d50*/  @!P0 LDG.E.128 R8, [R14.64] ;  /* 0x000000080e088981 */ /* 0x000164000c1e1d00 */
.L_x_329:
[----:B------:R-:W-:Y:S05]  /*3d60*/  BSYNC B0 ;  /* 0x0000000000007941 */ /* 0x000fea0003800000 */
.L_x_328:
        /* <DEDUP_REMOVED lines=11> */
.L_x_327:
[----:B------:R-:W-:Y:S02]  /*3e20*/  IADD3 R17, R17, UR6, RZ ;  /* 0x0000000611117c10 */ /* 0x000fe4000fffe0ff */
[----:B------:R-:W-:-:S02]  /*3e30*/  F2FP.PACK_AB R2, R2, R0 ;  /* 0x000000000202723e */ /* 0x000fc400000000ff */
        /* <DEDUP_REMOVED lines=18> */
[----:B------:R-:W-:Y:S01]  /*3f60*/  IMAD.HI.U32 R4, R11, R4, R10 ;  /* 0x000000040b047227 */ /* 0x000fe200078e000a */
[----:B------:R-:W0:Y:S05]  /*3f70*/  I2F.RP R5, R0 ;  /* 0x0000000000057306 */ /* 0x000e2a0000209400 */
[----:B------:R-:W-:-:S04]  /*3f80*/  IMAD.HI.U32 R4, R4, R9, RZ ;  /* 0x0000000904047227 */ /* 0x000fc800078e00ff */
[----:B------:R-:W-:-:S05]  /*3f90*/  IMAD R6, R4, R6, R9 ;  /* 0x0000000604067224 */ /* 0x000fca00078e0209 */
[----:B------:R-:W-:Y:S01]  /*3fa0*/  ISETP.GT.U32.AND P1, PT, R8, R6, PT ;  /* 0x000000060800720c */ /* 0x000fe20003f24070 */
[----:B0-----:R-:W0:-:S12]  /*3fb0*/  MUFU.RCP R5, R5 ;  /* 0x0000000500057308 */ /* 0x001e180000001000 */
[----:B------:R-:W-:Y:S01]  /*3fc0*/  @!P1 IMAD.IADD R6, R6, 0x1, -R8 ;  /* 0x0000000106069824 */ /* 0x000fe200078e0a08 */
[----:B------:R-:W-:Y:S02]  /*3fd0*/  @!P1 IADD3 R4, R4, 0x1, RZ ;  /* 0x0000000104049810 */ /* 0x000fe40007ffe0ff */
[----:B------:R-:W-:Y:S02]  /*3fe0*/  ISETP.NE.AND P1, PT, R7, RZ, PT ;  /* 0x000000ff0700720c */ /* 0x000fe40003f25270 */
[----:B------:R-:W-:Y:S02]  /*3ff0*/  ISETP.GE.U32.AND P2, PT, R6, R8, PT ;  /* 0x000000080600720c */ /* 0x000fe40003f46070 */
[----:B------:R-:W-:Y:S02]  /*4000*/  LOP3.LUT R6, R17, R7, RZ, 0x3c, !PT ;  /* 0x0000000711067212 */ /* 0x000fe400078e3cff */
[----:B0-----:R-:W-:Y:S02]  /*4010*/  IADD3 R5, R5, 0xffffffe, RZ ;  /* 0x0ffffffe05057810 */ /* 0x001fe40007ffe0ff */
[----:B------:R-:W-:-:S02]  /*4020*/  ISETP.GE.AND P0, PT, R6, RZ, PT ;  /* 0x000000ff0600720c */ /* 0x000fc40003f06270 */
[----:B------:R-:W0:Y:S05]  /*4030*/  F2I.FTZ.U32.TRUNC.NTZ R11, R5 ;  /* 0x00000005000b7305 */ /* 0x000e2a000021f000 */
[----:B------:R-:W-:-:S06]  /*4040*/  @P2 IADD3 R4, R4, 0x1, RZ ;  /* 0x0000000104042810 */ /* 0x000fcc0007ffe0ff */
[----:B------:R-:W-:Y:S02]  /*4050*/  @!P0 IADD3 R4, -R4, RZ, RZ ;  /* 0x000000ff04048210 */ /* 0x000fe40007ffe1ff */
[----:B------:R-:W-:Y:S01]  /*4060*/  @!P1 LOP3.LUT R4, RZ, R7, RZ, 0x33, !PT ;  /* 0x00000007ff049212 */ /* 0x000fe200078e33ff */
[----:B0-----:R-:W-:-:S04]  /*4070*/  IMAD.MOV R5, RZ, RZ, -R11 ;  /* 0x000000ffff057224 */ /* 0x001fc800078e0a0b */
        /* <DEDUP_REMOVED lines=8> */
[----:B------:R-:W-:-:S03]  /*4100*/  ISETP.GE.AND P1, PT, R8, RZ, PT ;  /* 0x000000ff0800720c */ /* 0x000fc60003f26270 */
[----:B------:R-:W-:-:S04]  /*4110*/  IMAD.MOV R6, RZ, RZ, -R9 ;  /* 0x000000ffff067224 */ /* 0x000fc800078e0a09 */
[----:B------:R-:W-:-:S05]  /*4120*/  IMAD R5, R0, R6, R5 ;  /* 0x0000000600057224 */ /* 0x000fca00078e0205 */
[----:B------:R-:W-:-:S13]  /*4130*/  ISETP.GT.U32.AND P0, PT, R0, R5, PT ;  /* 0x000000050000720c */ /* 0x000fda0003f04070 */
[-C--:B------:R-:W-:Y:S02]  /*4140*/  @!P0 IADD3 R5, R5, -R0.reuse, RZ ;  /* 0x8000000005058210 */ /* 0x080fe40007ffe0ff */
[----:B------:R-:W-:Y:S02]  /*4150*/  @!P0 IADD3 R9, R9, 0x1, RZ ;  /* 0x0000000109098810 */ /* 0x000fe40007ffe0ff */
[----:B------:R-:W-:Y:S02]  /*4160*/  ISETP.GE.U32.AND P2, PT, R5, R0, PT ;  /* 0x000000000500720c */ /* 0x000fe40003f46070 */
[----:B------:R-:W-:Y:S02]  /*4170*/  ISETP.NE.AND P0, PT, RZ, c[0x0][0x214], PT ;  /* 0x00008500ff007a0c */ /* 0x000fe40003f05270 */
[----:B------:R-:W-:-:S05]  /*4180*/  SHF.R.S32.HI R0, RZ, 0x1f, R4 ;  /* 0x0000001fff007819 */ /* 0x000fca0000011404 */
[----:B------:R-:W-:-:S04]  /*4190*/  IMAD R0, R0, c[0x0][0x1e0], RZ ;  /* 0x0000780000007a24 */ /* 0x000fc800078e02ff */
[----:B------:R-:W-:Y:S01]  /*41a0*/  @P2 IADD3 R9, R9, 0x1, RZ ;  /* 0x0000000109092810 */ /* 0x000fe20007ffe0ff */
[----:B------:R-:W-:-:S04]  /*41b0*/  IMAD R4, R4, c[0x0][0x1e4], R0 ;  /* 0x0000790004047a24 */ /* 0x000fc800078e0200 */
[----:B------:R-:W-:Y:S01]  /*41c0*/  @!P1 IMAD.MOV R9, RZ, RZ, -R9 ;  /* 0x000000ffff099224 */ /* 0x000fe200078e0a09 */
[----:B------:R-:W-:Y:S01]  /*41d0*/  @!P0 LOP3.LUT R9, RZ, c[0x0][0x214], RZ, 0x33, !PT ;  /* 0x00008500ff098a12 */ /* 0x000fe200078e33ff */
[----:B------:R-:W-:-:S03]  /*41e0*/  IMAD.IADD R19, R19, 0x1, R4 ;  /* 0x0000000113137824 */ /* 0x000fc600078e0204 */
        /* <DEDUP_REMOVED lines=8> */
[----:B------:R-:W-:Y:S02]  /*4270*/  IMAD R4, R4, c[0x0][0x1e8], RZ ;  /* 0x00007a0004047a24 */ /* 0x000fe400078e02ff */
[----:B------:R-:W-:-:S04]  /*4280*/  IMAD.WIDE.U32 R18, R7, c[0x0][0x1e8], R18 ;  /* 0x00007a0007127a25 */ /* 0x000fc800078e0012 */
[----:B------:R-:W-:Y:S01]  /*4290*/  IMAD R4, R7, c[0x0][0x1ec], R4 ;  /* 0x00007b0007047a24 */ /* 0x000fe200078e0204 */
[----:B------:R-:W-:-:S03]  /*42a0*/  LEA R6, P0, R18, c[0x0][0x1d0], 0x1 ;  /* 0x0000740012067a11 */ /* 0x000fc600078008ff */
[----:B------:R-:W-:-:S05]  /*42b0*/  IMAD.IADD R4, R19, 0x1, R4 ;  /* 0x0000000113047824 */ /* 0x000fca00078e0204 */
[----:B------:R-:W-:-:S05]  /*42c0*/  LEA.HI.X R7, R18, c[0x0][0x1d4], R4, 0x1, P0 ;  /* 0x0000750012077a11 */ /* 0x000fca00000f0c04 */
[----:B------:R-:W-:Y:S01]  /*42d0*/  STG.E.64 [R6.64], R2 ;  /* 0x0000000206007986 */ /* 0x000fe2000c101b08 */
[----:B------:R-:W-:Y:S05]  /*42e0*/  EXIT ;  /* 0x000000000000794d */ /* 0x000fea0003800000 */
        .weak           $__internal_6_$__cuda_sm20_div_s64
        .type           $__internal_6_$__cuda_sm20_div_s64,@function
        .size           $__internal_6_$__cuda_sm20_div_s64,(.L_x_8166 - $__internal_6_$__cuda_sm20_div_s64)
$__internal_6_$__cuda_sm20_div_s64:
        /* <DEDUP_REMOVED lines=33> */
[----:B------:R-:W-:Y:S02]  /*4500*/  IMAD.X R0, R0, 0x1, R27, P0 ;  /* 0x0000000100007824 */ /* 0x000fe400000e061b */
[----:B------:R-:W-:Y:S02]  /*4510*/  IMAD R27, R27, R20, RZ ;  /* 0x000000141b1b7224 */ /* 0x000fe400078e02ff */
[----:B------:R-:W-:-:S03]  /*4520*/  IMAD.MOV.U32 R49, RZ, RZ, RZ ;  /* 0x000000ffff317224 */ /* 0x000fc600078e00ff */
[----:B------:R-:W-:Y:S02]  /*4530*/  IADD3 R27, P3, R27, R21, RZ ;  /* 0x000000151b1b7210 */ /* 0x000fe40007f7e0ff */
[-C--:B------:R-:W-:Y:S02]  /*4540*/  IADD3 R21, P0, RZ, -R28.reuse, RZ ;  /* 0x8000001cff157210 */ /* 0x080fe40007f1e0ff */
[----:B------:R-:W-:Y:S02]  /*4550*/  IADD3.X R0, RZ, RZ, R0, P3, P4 ;  /* 0x000000ffff007210 */ /* 0x000fe40001fe8400 */
[----:B------:R-:W-:Y:S01]  /*4560*/  SEL R21, R21, R28, !P2 ;  /* 0x0000001c15157207 */ /* 0x000fe20005000000 */
[----:B------:R-:W-:-:S04]  /*4570*/  IMAD.X R20, RZ, RZ, ~R24, P0 ;  /* 0x000000ffff147224 */ /* 0x000fc800000e0e18 */
[----:B------:R-:W-:Y:S01]  /*4580*/  IMAD.HI.U32 R48, R27, R21, RZ ;  /* 0x000000151b307227 */ /* 0x000fe200078e00ff */
[----:B------:R-:W-:-:S05]  /*4590*/  SEL R20, R20, R24, !P2 ;  /* 0x0000001814147207 */ /* 0x000fca0005000000 */
        /* <DEDUP_REMOVED lines=11> */
[----:B------:R-:W-:-:S04]  /*4650*/  IMAD R27, R0, R40, R27 ;  /* 0x00000028001b7224 */ /* 0x000fc800078e021b */
[----:B------:R-:W-:Y:S01]  /*4660*/  IMAD.X R20, R20, 0x1, ~R27, P0 ;  /* 0x0000000114147824 */ /* 0x000fe200000e0e1b */
[----:B------:R-:W-:-:S04]  /*4670*/  IADD3 R27, P0, R21, -R40, RZ ;  /* 0x80000028151b7210 */ /* 0x000fc80007f1e0ff */
[----:B------:R-:W-:-:S04]  /*4680*/  ISETP.GE.U32.AND.EX P3, PT, R20, R41, PT, P3 ;  /* 0x000000291400720c */ /* 0x000fc80003f66130 */
[----:B------:R-:W-:Y:S01]  /*4690*/  SEL R27, R27, R21, P3 ;  /* 0x000000151b1b7207 */ /* 0x000fe20001800000 */
[----:B------:R-:W-:-:S03]  /*46a0*/  IMAD.X R21, R20, 0x1, ~R41, P0 ;  /* 0x0000000114157824 */ /* 0x000fc600000e0e29 */
[----:B------:R-:W-:Y:S02]  /*46b0*/  ISETP.GE.U32.AND P2, PT, R27, R40, PT ;  /* 0x000000281b00720c */ /* 0x000fe40003f46070 */
[----:B------:R-:W-:Y:S02]  /*46c0*/  SEL R21, R21, R20, P3 ;  /* 0x0000001415157207 */ /* 0x000fe40001800000 */
[----:B------:R-:W-:Y:S02]  /*46d0*/  IADD3 R20, P0, R28, 0x1, RZ ;  /* 0x000000011c147810 */ /* 0x000fe40007f1e0ff */
[----:B------:R-:W-:Y:S02]  /*46e0*/  ISETP.GE.U32.AND.EX P2, PT, R21, R41, PT, P2 ;  /* 0x000000291500720c */ /* 0x000fe40003f46120 */
[----:B------:R-:W-:Y:S01]  /*46f0*/  SEL R28, R20, R28, P3 ;  /* 0x0000001c141c7207 */ /* 0x000fe20001800000 */
[----:B------:R-:W-:Y:S01]  /*4700*/  IMAD.X R20, RZ, RZ, R0, P0 ;  /* 0x000000ffff147224 */ /* 0x000fe200000e0600 */
[----:B------:R-:W-:-:S02]  /*4710*/  LOP3.LUT R27, R5, R24, RZ, 0x3c, !PT ;  /* 0x00000018051b7212 */ /* 0x000fc400078e3cff */
[----:B------:R-:W-:Y:S02]  /*4720*/  IADD3 R21, P0, R28, 0x1, RZ ;  /* 0x000000011c157810 */ /* 0x000fe40007f1e0ff */
[----:B------:R-:W-:Y:S02]  /*4730*/  SEL R20, R20, R0, P3 ;  /* 0x0000000014147207 */ /* 0x000fe40001800000 */
[----:B------:R-:W-:Y:S02]  /*4740*/  SEL R21, R21, R28, P2 ;  /* 0x0000001c15157207 */ /* 0x000fe40001000000 */
[-C--:B------:R-:W-:Y:S02]  /*4750*/  IADD3.X R0, RZ, R20.reuse, RZ, P0, !PT ;  /* 0x00000014ff007210 */ /* 0x080fe400007fe4ff */
[----:B------:R-:W-:Y:S02]  /*4760*/  ISETP.NE.U32.AND P0, PT, R23, RZ, PT ;  /* 0x000000ff1700720c */ /* 0x000fe40003f05070 */
[----:B------:R-:W-:-:S02]  /*4770*/  SEL R20, R0, R20, P2 ;  /* 0x0000001400147207 */ /* 0x000fc40001000000 */
[-C--:B------:R-:W-:Y:S02]  /*4780*/  IADD3 R0, P2, RZ, -R21.reuse, RZ ;  /* 0x80000015ff007210 */ /* 0x080fe40007f5e0ff */
[----:B------:R-:W-:Y:S02]  /*4790*/  ISETP.GE.AND P3, PT, R27, RZ, PT ;  /* 0x000000ff1b00720c */ /* 0x000fe40003f66270 */
[----:B------:R-:W-:Y:S01]  /*47a0*/  ISETP.NE.AND.EX P0, PT, R5, RZ, PT, P0 ;  /* 0x000000ff0500720c */ /* 0x000fe20003f05300 */
[----:B------:R-:W-:Y:S01]  /*47b0*/  IMAD.X R23, RZ, RZ, ~R20, P2 ;  /* 0x000000ffff177224 */ /* 0x000fe200010e0e14 */
[----:B------:R-:W-:Y:S01]  /*47c0*/  SEL R0, R0, R21, !P3 ;  /* 0x0000001500007207 */ /* 0x000fe20005800000 */
[----:B------:R-:W-:-:S03]  /*47d0*/  IMAD.MOV.U32 R21, RZ, RZ, 0x0 ;  /* 0x00000000ff157424 */ /* 0x000fc600078e00ff */
[----:B------:R-:W-:Y:S01]  /*47e0*/  SEL R23, R23, R20, !P3 ;  /* 0x0000001417177207 */ /* 0x000fe20005800000 */
[----:B------:R-:W-:Y:S01]  /*47f0*/  IMAD.MOV.U32 R20, RZ, RZ, R22 ;  /* 0x000000ffff147224 */ /* 0x000fe200078e0016 */
[----:B------:R-:W-:Y:S02]  /*4800*/  SEL R0, R0, 0xffffffff, P0 ;  /* 0xffffffff00007807 */ /* 0x000fe40000000000 */
[----:B------:R-:W-:Y:S01]  /*4810*/  SEL R23, R23, 0xffffffff, P0 ;  /* 0xffffffff17177807 */ /* 0x000fe20000000000 */
[----:B------:R-:W-:Y:S06]  /*4820*/  RET.REL.NODEC R20 `(_ZN5flash32flash_fwd_splitkv_combine_kernelI23Flash_fwd_kernel_traitsILi128ELi64ELi128ELi4ELb0ELb0EN7cutlass6half_tE19Flash_kernel_traitsILi128ELi64ELi128ELi4ES3_EELi4ELi1ELb0EEEvNS_16Flash_fwd_paramsE) ;  /* 0xffffb7d014007950 */ /* 0x000fec0003c3ffff */
.L_x_331:
        /* <DEDUP_REMOVED lines=13> */
.L_x_8166:


//--------------------- .text._ZN5flash32flash_fwd_splitkv_combine_kernelI23Flash_fwd_kernel_traitsILi128ELi64ELi128ELi4ELb0ELb0EN7cutlass6half_tE19Flash_kernel_traitsILi128ELi64ELi128ELi4ES3_EELi4ELi7ELb1EEEvNS_16Flash_fwd_paramsE --------------------------
	.section	.text._ZN5flash32flash_fwd_splitkv_combine_kernelI23Flash_fwd_kernel_traitsILi128ELi64ELi128ELi4ELb0ELb0EN7cutlass6half_tE19Flash_kernel_traitsILi128ELi64ELi128ELi4ES3_EELi4ELi7ELb1EEEvNS_16Flash_fwd_paramsE,"ax",@progbits
	.sectioninfo	@"SHI_REGISTERS=62"
	.align	128
        .global         _ZN5flash32flash_fwd_splitkv_combine_kernelI23Flash_fwd_kernel_traitsILi128ELi64ELi128ELi4ELb0ELb0EN7cutlass6half_tE19Flash_kernel_traitsILi128ELi64ELi128ELi4ES3_EELi4ELi7ELb1EEEvNS_16Flash_fwd_paramsE
        .type           _ZN5flash32flash_fwd_splitkv_combine_kernelI23Flash_fwd_kernel_traitsILi128ELi64ELi128ELi4ELb0ELb0EN7cutlass6half_tE19Flash_kernel_traitsILi128ELi64ELi128ELi4ES3_EELi4ELi7ELb1EEEvNS_16Flash_fwd_paramsE,@function
        .size           _ZN5flash32flash_fwd_splitkv_combine_kernelI23Flash_fwd_kernel_traitsILi128ELi64ELi128ELi4ELb0ELb0EN7cutlass6half_tE19Flash_kernel_traitsILi128ELi64ELi128ELi4ES3_EELi4ELi7ELb1EEEvNS_16Flash_fwd_paramsE,(.L_x_8167 - _ZN5flash32flash_fwd_splitkv_combine_kernelI23Flash_fwd_kernel_traitsILi128ELi64ELi128ELi4ELb0ELb0EN7cutlass6half_tE19Flash_kernel_traitsILi128ELi64ELi128ELi4ES3_EELi4ELi7ELb1EEEvNS_16Flash_fwd_paramsE)
        .other          _ZN5flash32flash_fwd_splitkv_combine_kernelI23Flash_fwd_kernel_traitsILi128ELi64ELi128ELi4ELb0ELb0EN7cutlass6half_tE19Flash_kernel_traitsILi128ELi64ELi128ELi4ES3_EELi4ELi7ELb1EEEvNS_16Flash_fwd_paramsE,@"STO_CUDA_ENTRY STV_DEFAULT"
_ZN5flash32flash_fwd_splitkv_combine_kernelI23Flash_fwd_kernel_traitsILi128ELi64ELi128ELi4ELb0ELb0EN7cutlass6half_tE19Flash_kernel_traitsILi128ELi64ELi128ELi4ES3_EELi4ELi7ELb1EEEvNS_16Flash_fwd_paramsE:
.text._ZN5flash32flash_fwd_splitkv_combine_kernelI23Flash_fwd_kernel_traitsILi128ELi64ELi128ELi4ELb0ELb0EN7cutlass6half_tE19Flash_kernel_traitsILi128ELi64ELi128ELi4ES3_EELi4ELi7ELb1EEEvNS_16Flash_fwd_paramsE:
        /* <DEDUP_REMOVED lines=23> */
[----:B------:R-:W-:Y:S05]  /*0170*/  CALL.REL.NOINC `($__internal_7_$__cuda_sm20_div_s64) ;  /* 0x0000498000007944 */ /* 0x000fea0003c00000 */
[----:B------:R-:W-:Y:S05]  /*0180*/  BRA `(.L_x_333) ;  /* 0x0000013000007947 */ /* 0x000fea0003800000 */
.L_x_332:
        /* <DEDUP_REMOVED lines=19> */
.L_x_333:
        /* <DEDUP_REMOVED lines=11> */
[----:B------:R-:W-:Y:S05]  /*0370*/  CALL.REL.NOINC `($__internal_7_$__cuda_sm20_div_s64) ;  /* 0x0000478000007944 */ /* 0x000fea0003c00000 */
[----:B------:R-:W-:Y:S02]  /*0380*/  MOV R32, R20 ;  /* 0x0000001400207202 */ /* 0x000fe40000000f00 */
[----:B------:R-:W-:Y:S01]  /*0390*/  MOV R33, R21 ;  /* 0x0000001500217202 */ /* 0x000fe20000000f00 */
[----:B------:R-:W-:Y:S05]  /*03a0*/  BRA `(.L_x_336) ;  /* 0x0000013000007947 */ /* 0x000fea0003800000 */
.L_x_335:
        /* <DEDUP_REMOVED lines=19> */
.L_x_336:
[----:B------:R-:W-:Y:S05]  /*04e0*/  BSYNC B0 ;  /* 0x0000000000007941 */ /* 0x000fea0003800000 */
.L_x_334:
        /* <DEDUP_REMOVED lines=54> */
[----:B------:R-:W-:Y:S02]  /*0850*/  MOV R8, R20 ;  /* 0x0000001400087202 */ /* 0x000fe40000000f00 */
[----:B------:R-:W-:Y:S01]  /*0860*/  MOV R9, R21 ;  /* 0x0000001500097202 */ /* 0x000fe20000000f00 */
[----:B------:R-:W-:Y:S05]  /*0870*/  BRA `(.L_x_339) ;  /* 0x0000013000007947 */ /* 0x000fea0003800000 */
.L_x_338:
        /* <DEDUP_REMOVED lines=19> */
.L_x_339:
[----:B------:R-:W-:Y:S05]  /*09b0*/  BSYNC B0 ;  /* 0x0000000000007941 */ /* 0x000fea0003800000 */
.L_x_337:
        /* <DEDUP_REMOVED lines=100> */
[----:B------:R-:W-:Y:S05]  /*1000*/  CALL.REL.NOINC `($__internal_7_$__cuda_sm20_div_s64) ;  /* 0x00003af000007944 */ /* 0x000fea0003c00000 */
[----:B------:R-:W-:Y:S02]  /*1010*/  MOV R40, R20 ;  /* 0x0000001400287202 */ /* 0x000fe40000000f00 */
[----:B------:R-:W-:Y:S01]  /*1020*/  MOV R41, R21 ;  /* 0x0000001500297202 */ /* 0x000fe20000000f00 */
[----:B------:R-:W-:Y:S05]  /*1030*/  BRA `(.L_x_342) ;  /* 0x0000013000007947 */ /* 0x000fea0003800000 */
.L_x_341:
        /* <DEDUP_REMOVED lines=19> */
.L_x_342:
[----:B------:R-:W-:Y:S05]  /*1170*/  BSYNC B0 ;  /* 0x0000000000007941 */ /* 0x000fea0003800000 */
.L_x_340:
        /* <DEDUP_REMOVED lines=103> */
[----:B------:R-:W-:Y:S05]  /*17f0*/  CALL.REL.NOINC `($__internal_7_$__cuda_sm20_div_s64) ;  /* 0x0000330000007944 */ /* 0x000fea0003c00000 */
[----:B------:R-:W-:Y:S02]  /*1800*/  MOV R42, R20 ;  /* 0x00000014002a7202 */ /* 0x000fe40000000f00 */
[----:B------:R-:W-:Y:S01]  /*1810*/  MOV R43, R21 ;  /* 0x00000015002b7202 */ /* 0x000fe20000000f00 */
[----:B------:R-:W-:Y:S05]  /*1820*/  BRA `(.L_x_345) ;  /* 0x0000013000007947 */ /* 0x000fea0003800000 */
.L_x_344:
        /* <DEDUP_REMOVED lines=19> */
.L_x_345:
[----:B------:R-:W-:Y:S05]  /*1960*/  BSYNC B0 ;  /* 0x0000000000007941 */ /* 0x000fea0003800000 */
.L_x_343:
        /* <DEDUP_REMOVED lines=169> */
[----:B------:R-:W-:Y:S05]  /*2400*/  CALL.REL.NOINC `($__internal_7_$__cuda_sm20_div_s64) ;  /* 0x000026f000007944 */ /* 0x000fea0003c00000 */
        /* <DEDUP_REMOVED lines=9> */
.L_x_350:
        /* <DEDUP_REMOVED lines=22> */
.L_x_351:
[----:B------:R-:W-:Y:S05]  /*2600*/  BSYNC B0 ;  /* 0x0000000000007941 */ /* 0x000fea0003800000 */
.L_x_349:
        /* <DEDUP_REMOVED lines=19> */
.L_x_353:
        /* <DEDUP_REMOVED lines=22> */
.L_x_354:
[----:B------:R-:W-:Y:S05]  /*28a0*/  BSYNC B0 ;  /* 0x0000000000007941 */ /* 0x000fea0003800000 */
.L_x_352:
        /* <DEDUP_REMOVED lines=11> */
[----:B------:R-:W-:Y:S05]  /*2960*/  CALL.REL.NOINC `($__internal_7_$__cuda_sm20_div_s64) ;  /* 0x0000219000007944 */ /* 0x000fea0003c00000 */
[----:B------:R-:W-:-:S04]  /*2970*/  IADD3 R23, P0, RZ, -R20, RZ ;  /* 0x80000014ff177210 */ /* 0x000fc80007f1e0ff */
[----:B------:R-:W-:Y:S01]  /*2980*/  IADD3.X R19, RZ, ~R21, RZ, P0, !PT ;  /* 0x80000015ff137210 */ /* 0x000fe200007fe4ff */
[----:B------:R-:W-:-:S04]  /*2990*/  IMAD.WIDE.U32 R44, R4, R23, R44 ;  /* 0x00000017042c7225 */ /* 0x000fc800078e002c */
[----:B------:R-:W-:-:S04]  /*29a0*/  IMAD R19, R19, R4, RZ ;  /* 0x0000000413137224 */ /* 0x000fc800078e02ff */
[----:B------:R-:W-:-:S05]  /*29b0*/  IMAD R0, R0, R23, R19 ;  /* 0x0000001700007224 */ /* 0x000fca00078e0213 */
[----:B------:R-:W-:Y:S01]  /*29c0*/  IADD3 R0, R45, R0, RZ ;  /* 0x000000002d007210 */ /* 0x000fe20007ffe0ff */
[----:B------:R-:W-:Y:S05]  /*29d0*/  BRA `(.L_x_357) ;  /* 0x0000016000007947 */ /* 0x000fea0003800000 */
.L_x_356:
        /* <DEDUP_REMOVED lines=22> */
.L_x_357:
[----:B------:R-:W-:Y:S05]  /*2b40*/  BSYNC B0 ;  /* 0x0000000000007941 */ /* 0x000fea0003800000 */
.L_x_355:
        /* <DEDUP_REMOVED lines=38> */
[----:B------:R-:W-:Y:S05]  /*2db0*/  CALL.REL.NOINC `($__internal_7_$__cuda_sm20_div_s64) ;  /* 0x00001d4000007944 */ /* 0x000fea0003c00000 */
        /* <DEDUP_REMOVED lines=12> */
.L_x_359:
        /* <DEDUP_REMOVED lines=23> */
.L_x_360:
[----:B------:R-:W-:Y:S05]  /*2ff0*/  BSYNC B0 ;  /* 0x0000000000007941 */ /* 0x000fea0003800000 */
.L_x_358:
        /* <DEDUP_REMOVED lines=18> */
.L_x_362:
        /* <DEDUP_REMOVED lines=22> */
.L_x_363:
[----:B------:R-:W-:Y:S05]  /*3280*/  BSYNC B0 ;  /* 0x0000000000007941 */ /* 0x000fea0003800000 */
.L_x_361:
        /* <DEDUP_REMOVED lines=22> */
.L_x_365:
        /* <DEDUP_REMOVED lines=23> */
.L_x_366:
[----:B------:R-:W-:Y:S05]  /*3560*/  BSYNC B0 ;  /* 0x0000000000007941 */ /* 0x000fea0003800000 */
.L_x_364:
        /* <DEDUP_REMOVED lines=38> */
.L_x_368:
        /* <DEDUP_REMOVED lines=23> */
.L_x_369:
[----:B------:R-:W-:Y:S05]  /*3940*/  BSYNC B0 ;  /* 0x0000000000007941 */ /* 0x000fea0003800000 */
.L_x_367:
        /* <DEDUP_REMOVED lines=29> */
.L_x_371:
        /* <DEDUP_REMOVED lines=23> */
.L_x_372:
[----:B------:R-:W-:Y:S05]  /*3c90*/  BSYNC B0 ;  /* 0x0000000000007941 */ /* 0x000fea0003800000 */
.L_x_370:
        /* <DEDUP_REMOVED lines=20> */
.L_x_348:
[----:B------:R-:W-:-:S04]  /*3de0*/  LEA R2, P0, R40, c[0x0][0x200], 0x2 ;  /* 0x0000800028027a11 */ /* 0x000fc800078010ff */
[----:B------:R-:W-:-:S05]  /*3df0*/  LEA.HI.X R3, R40, c[0x0][0x204], R41, 0x2, P0 ;  /* 0x0000810028037a11 */ /* 0x000fca00000f1429 */
[----:B------:R0:W-:Y:S04]  /*3e00*/  STG.E [R2.64], R31 ;  /* 0x0000001f02007986 */ /* 0x0001e8000c101908 */
.L_x_347:
[----:B------:R-:W-:Y:S05]  /*3e10*/  BSYNC B1 ;  /* 0x0000000000017941 */ /* 0x000fea0003800000 */
.L_x_346:
[C---:B------:R-:W-:Y:S01]  /*3e20*/  IADD3 R0, R38.reuse, 0x20, RZ ;  /* 0x0000002026007810 */ /* 0x040fe20007ffe0ff */
[----:B------:R-:W-:Y:S01]  /*3e30*/  IMAD.MOV.U32 R13, RZ, RZ, c[0x0][0x314] ;  /* 0x0000c500ff0d7624 */ /* 0x000fe200078e00ff */
[----:B------:R-:W-:Y:S01]  /*3e40*/  ISETP.GE.OR P2, PT, R38, c[0x0][0x314], P6 ;  /* 0x0000c50026007a0c */ /* 0x000fe20003746670 */
[----:B0-----:R-:W-:Y:S01]  /*3e50*/  CS2R R2, SRZ ;  /* 0x0000000000027805 */ /* 0x001fe2000001ff00 */
[----:B------:R-:W-:Y:S02]  /*3e60*/  ISETP.GE.OR P1, PT, R0, c[0x0][0x314], P6 ;  /* 0x0000c50000007a0c */ /* 0x000fe40003726670 */
[----:B------:R-:W-:Y:S02]  /*3e70*/  IADD3 R0, R38, 0x40, RZ ;  /* 0x0000004026007810 */ /* 0x000fe40007ffe0ff */
[----:B------:R-:W-:Y:S02]  /*3e80*/  MOV R4, RZ ;  /* 0x000000ff00047202 */ /* 0x000fe40000000f00 */
[----:B------:R-:W-:-:S02]  /*3e90*/  ISETP.GE.OR P0, PT, R0, c[0x0][0x314], P6 ;  /* 0x0000c50000007a0c */ /* 0x000fc40003706670 */
[C---:B------:R-:W-:Y:S01]  /*3ea0*/  IADD3 R0, R38.reuse, 0x60, RZ ;  /* 0x0000006026007810 */ /* 0x040fe20007ffe0ff */
[----:B------:R-:W-:Y:S02]  /*3eb0*/  IMAD.SHL.U32 R38, R38, 0x4, RZ ;  /* 0x0000000426267824 */ /* 0x000fe400078e00ff */
[C---:B------:R-:W-:Y:S01]  /*3ec0*/  @!P2 FADD.FTZ R36, -R31.reuse, R36 ;  /* 0x000000241f24a221 */ /* 0x040fe20000010100 */
[----:B------:R-:W-:Y:S01]  /*3ed0*/  ISETP.GE.OR P6, PT, R0, c[0x0][0x314], P6 ;  /* 0x0000c50000007a0c */ /* 0x000fe200037c6670 */
[----:B------:R-:W-:Y:S01]  /*3ee0*/  @!P1 FADD.FTZ R33, -R31, R33 ;  /* 0x000000211f219221 */ /* 0x000fe20000010100 */
[----:B------:R-:W-:Y:S01]  /*3ef0*/  HFMA2.MMA R0, -RZ, RZ, 0, 0 ;  /* 0x00000000ff007435 */ /* 0x000fe200000001ff */
[----:B------:R-:W-:Y:S02]  /*3f00*/  @!P2 FMUL.FTZ R36, R36, 1.4426950216293334961 ;  /* 0x3fb8aa3b2424a820 */ /* 0x000fe40000410000 */
[----:B------:R-:W-:Y:S02]  /*3f10*/  @!P1 FMUL.FTZ R33, R33, 1.4426950216293334961 ;  /* 0x3fb8aa3b21219820 */ /* 0x000fe40000410000 */
[----:B------:R-:W-:-:S02]  /*3f20*/  @!P0 FADD.FTZ R32, -R31, R32 ;  /* 0x000000201f208221 */ /* 0x000fc40000010100 */
[----:B------:R-:W0:Y:S02]  /*3f30*/  @!P2 MUFU.EX2 R36, R36 ;  /* 0x000000240024a308 */ /* 0x000e240000000800 */
[----:B------:R-:W-:Y:S02]  /*3f40*/  @!P0 FMUL.FTZ R32, R32, 1.4426950216293334961 ;  /* 0x3fb8aa3b20208820 */ /* 0x000fe40000410000 */
[----:B------:R-:W-:-:S04]  /*3f50*/  @!P6 FADD.FTZ R31, -R31, R34 ;  /* 0x000000221f1fe221 */ /* 0x000fc80000010100 */
[----:B------:R-:W1:Y:S01]  /*3f60*/  @!P0 MUFU.EX2 R32, R32 ;  /* 0x0000002000208308 */ /* 0x000e620000000800 */
[----:B------:R-:W-:-:S07]  /*3f70*/  @!P6 FMUL.FTZ R8, R31, 1.4426950216293334961 ;  /* 0x3fb8aa3b1f08e820 */ /* 0x000fce0000410000 */
[----:B------:R-:W2:Y:S01]  /*3f80*/  @!P1 MUFU.EX2 R6, R33 ;  /* 0x0000002100069308 */ /* 0x000ea20000000800 */
[----:B0-----:R0:W-:Y:S07]  /*3f90*/  @!P2 STS [R27.X4], R36 ;  /* 0x000000241b00a388 */ /* 0x0011ee0000004800 */
[----:B------:R-:W3:Y:S01]  /*3fa0*/  @!P6 MUFU.EX2 R8, R8 ;  /* 0x000000080008e308 */ /* 0x000ee20000000800 */
[----:B-1----:R0:W-:Y:S01]  /*3fb0*/  @!P0 STS [R27.X4+0x500], R32 ;  /* 0x000500201b008388 */ /* 0x0021e20000004800 */
[----:B------:R-:W-:-:S03]  /*3fc0*/  ISETP.GE.AND P0, PT, R13, 0x1, PT ;  /* 0x000000010d00780c */ /* 0x000fc60003f06270 */
[----:B--2---:R0:W-:Y:S04]  /*3fd0*/  @!P1 STS [R27.X4+0x280], R6 ;  /* 0x000280061b009388 */ /* 0x0041e80000004800 */
[----:B---3--:R0:W-:Y:S04]  /*3fe0*/  @!P6 STS [R27.X4+0x780], R8 ;  /* 0x000780081b00e388 */ /* 0x0081e80000004800 */
[----:B------:R-:W-:Y:S06]  /*3ff0*/  BAR.SYNC.DEFER_BLOCKING 0x0 ;  /* 0x0000000000007b1d */ /* 0x000fec0000010000 */
[----:B------:R-:W-:Y:S05]  /*4000*/  @!P0 BRA `(.L_x_373) ;  /* 0x0000061000008947 */ /* 0x000fea0003800000 */
[----:B------:R-:W-:Y:S01]  /*4010*/  ULDC UR5, c[0x0][0x22c] ;  /* 0x00008b0000057ab9 */ /* 0x000fe20000000800 */
[----:B------:R-:W-:Y:S01]  /*4020*/  IMAD R23, R7, 0x80, R38 ;  /* 0x0000008007177824 */ /* 0x000fe200078e0226 */
[----:B------:R-:W-:Y:S01]  /*4030*/  UIMAD UR5, UR7, UR5, URZ ;  /* 0x00000005070572a4 */ /* 0x000fe2000f8e023f */
[----:B------:R-:W-:Y:S01]  /*4040*/  ISETP.GT.AND P1, PT, R13, 0x3, PT ;  /* 0x000000030d00780c */ /* 0x000fe20003f24270 */
[C---:B------:R-:W-:Y:S01]  /*4050*/  IMAD R18, R12.reuse, c[0x0][0x22c], RZ ;  /* 0x00008b000c127a24 */ /* 0x040fe200078e02ff */
[----:B------:R-:W-:Y:S01]  /*4060*/  PLOP3.LUT P4, PT, PT, PT, PT, 0x80, 0x0 ;  /* 0x000000000000781c */ /* 0x000fe20003f8f070 */
[----:B------:R-:W-:Y:S01]  /*4070*/  USHF.R.S32.HI UR4, URZ, 0x1f, UR5 ;  /* 0x0000001f3f047899 */ /* 0x000fe20008011405 */
[----:B0-----:R-:W-:Y:S01]  /*4080*/  IMAD.SHL.U32 R6, R7, 0x4, RZ ;  /* 0x0000000407067824 */ /* 0x001fe200078e00ff */
[C---:B------:R-:W-:Y:S01]  /*4090*/  IADD3 R0, P0, R23.reuse, UR5, RZ ;  /* 0x0000000517007c10 */ /* 0x040fe2000ff1e0ff */
[----:B------:R-:W-:Y:S01]  /*40a0*/  IMAD.MOV.U32 R14, RZ, RZ, RZ ;  /* 0x000000ffff0e7224 */ /* 0x000fe200078e00ff */
[----:B------:R-:W-:Y:S01]  /*40b0*/  IADD3 R16, R12, -UR7, RZ ;  /* 0x800000070c107c10 */ /* 0x000fe2000fffe0ff */
[----:B------:R-:W-:Y:S01]  /*40c0*/  CS2R R8, SRZ ;  /* 0x0000000000087805 */ /* 0x000fe2000001ff00 */
[----:B------:R-:W-:Y:S01]  /*40d0*/  LEA.HI.X.SX32 R23, R23, UR4, 0x1, P0 ;  /* 0x0000000417177c11 */ /* 0x000fe200080f0eff */
[----:B------:R-:W-:Y:S01]  /*40e0*/  CS2R R10, SRZ ;  /* 0x00000000000a7805 */ /* 0x000fe2000001ff00 */
[----:B------:R-:W-:Y:S01]  /*40f0*/  LEA R22, P0, R0, c[0x0][0x1d8], 0x2 ;  /* 0x0000760000167a11 */ /* 0x000fe200078010ff */
[----:B------:R-:W-:-:S03]  /*4100*/  IMAD.WIDE R18, R18, 0x4, RZ ;  /* 0x0000000412127825 */ /* 0x000fc600078e02ff */
[----:B------:R-:W-:Y:S01]  /*4110*/  LEA.HI.X R23, R0, c[0x0][0x1dc], R23, 0x2, P0 ;  /* 0x0000770000177a11 */ /* 0x000fe200000f1417 */
[----:B------:R-:W-:Y:S01]  /*4120*/  IMAD.MOV.U32 R0, RZ, RZ, RZ ;  /* 0x000000ffff007224 */ /* 0x000fe200078e00ff */
[----:B------:R-:W-:Y:S05]  /*4130*/  @!P1 BRA `(.L_x_374) ;  /* 0x0000029000009947 */ /* 0x000fea0003800000 */
[----:B------:R-:W-:Y:S02]  /*4140*/  PLOP3.LUT P4, PT, PT, PT, PT, 0x8, 0x0 ;  /* 0x000000000000781c */ /* 0x000fe40003f8e170 */
[CC--:B------:R-:W-:Y:S02]  /*4150*/  ISETP.GE.AND P3, PT, R7.reuse, R16.reuse, PT ;  /* 0x000000100700720c */ /* 0x0c0fe40003f66270 */
[----:B------:R-:W-:Y:S02]  /*4160*/  ISETP.GE.AND P0, PT, R7, R16, PT ;  /* 0x000000100700720c */ /* 0x000fe40003f06270 */
[----:B------:R-:W-:-:S09]  /*4170*/  IADD3 R13, R13, -0x3, RZ ;  /* 0xfffffffd0d0d7810 */ /* 0x000fd20007ffe0ff */
.L_x_375:
[----:B------:R0:W2:Y:S01]  /*4180*/  @!P3 LDG.E.128 R8, [R22.64] ;  /* 0x000000081608b981 */ /* 0x0000a2000c1e1d00 */
[----:B------:R-:W-:Y:S02]  /*4190*/  PLOP3.LUT P3, PT, P0, PT, PT, 0x80, 0x0 ;  /* 0x000000000000781c */ /* 0x000fe4000076f070 */
[----:B------:R-:W-:Y:S01]  /*41a0*/  IADD3 R24, P1, R18, R22, RZ ;  /* 0x0000001612187210 */ /* 0x000fe20007f3e0ff */
[----:B------:R-:W2:Y:S01]  /*41b0*/  LDS R5, [R6] ;  /* 0x0000000006057984 */ /* 0x000ea20000000800 */
[----:B------:R-:W-:Y:S02]  /*41c0*/  IADD3 R14, R14, 0x4, RZ ;  /* 0x000000040e0e7810 */ /* 0x000fe40007ffe0ff */
[C---:B------:R-:W-:Y:S02]  /*41d0*/  IADD3.X R25, R19.reuse, R23, RZ, P1, !PT ;  /* 0x0000001713197210 */ /* 0x040fe40000ffe4ff */
[----:B------:R-:W-:Y:S02]  /*41e0*/  ISETP.GE.AND P2, PT, R14, R13, PT ;  /* 0x0000000d0e00720c */ /* 0x000fe40003f46270 */
[C---:B0-----:R-:W-:Y:S04]  /*41f0*/  IADD3 R22, P1, R18.reuse, R24, RZ ;  /* 0x0000001812167210 */ /* 0x041fe80007f3e0ff */
[C---:B------:R-:W-:Y:S02]  /*4200*/  IADD3.X R23, R19.reuse, R25, RZ, P1, !PT ;  /* 0x0000001913177210 */ /* 0x040fe40000ffe4ff */
[C---:B------:R-:W-:Y:S04]  /*4210*/  IADD3 R20, P1, R18.reuse, R22, RZ ;  /* 0x0000001612147210 */ /* 0x040fe80007f3e0ff */
[----:B------:R-:W-:Y:S01]  /*4220*/  IADD3.X R21, R19, R23, RZ, P1, !PT ;  /* 0x0000001713157210 */ /* 0x000fe20000ffe4ff */
[C---:B--2---:R-:W-:Y:S02]  /*4230*/  FFMA.FTZ R4, R5.reuse, R8, R4 ;  /* 0x0000000805047223 */ /* 0x044fe40000010004 */
[C---:B------:R-:W-:Y:S02]  /*4240*/  FFMA.FTZ R3, R5.reuse, R9, R3 ;  /* 0x0000000905037223 */ /* 0x040fe40000010003 */
[C---:B------:R-:W-:Y:S02]  /*4250*/  FFMA.FTZ R2, R5.reuse, R10, R2 ;  /* 0x0000000a05027223 */ /* 0x040fe40000010002 */
[----:B------:R-:W-:Y:S02]  /*4260*/  FFMA.FTZ R0, R5, R11, R0 ;  /* 0x0000000b05007223 */ /* 0x000fe40000010000 */
[----:B------:R-:W2:Y:S04]  /*4270*/  @!P3 LDG.E.128 R8, [R24.64] ;  /* 0x000000081808b981 */ /* 0x000ea8000c1e1d00 */
[----:B------:R-:W2:Y:S02]  /*4280*/  LDS R5, [R6+0x14] ;  /* 0x0000140006057984 */ /* 0x000ea40000000800 */
[C---:B--2---:R-:W-:Y:S02]  /*4290*/  FFMA.FTZ R4, R5.reuse, R8, R4 ;  /* 0x0000000805047223 */ /* 0x044fe40000010004 */
[C---:B------:R-:W-:Y:S02]  /*42a0*/  FFMA.FTZ R3, R5.reuse, R9, R3 ;  /* 0x0000000905037223 */ /* 0x040fe40000010003 */
[C---:B------:R-:W-:Y:S02]  /*42b0*/  FFMA.FTZ R2, R5.reuse, R10, R2 ;  /* 0x0000000a05027223 */ /* 0x040fe40000010002 */
[----:B------:R-:W-:Y:S02]  /*42c0*/  FFMA.FTZ R0, R5, R11, R0 ;  /* 0x0000000b05007223 */ /* 0x000fe40000010000 */
[----:B------:R0:W2:Y:S04]  /*42d0*/  @!P3 LDG.E.128 R8, [R22.64] ;  /* 0x000000081608b981 */ /* 0x0000a8000c1e1d00 */
[----:B------:R-:W2:Y:S01]  /*42e0*/  LDS R5, [R6+0x28] ;  /* 0x0000280006057984 */ /* 0x000ea20000000800 */
[----:B0-----:R-:W-:Y:S04]  /*42f0*/  IADD3 R22, P1, R18, R20, RZ ;  /* 0x0000001412167210 */ /* 0x001fe80007f3e0ff */
[----:B------:R-:W-:Y:S01]  /*4300*/  IADD3.X R23, R19, R21, RZ, P1, !PT ;  /* 0x0000001513177210 */ /* 0x000fe20000ffe4ff */
[C---:B--2---:R-:W-:Y:S02]  /*4310*/  FFMA.FTZ R4, R5.reuse, R8, R4 ;  /* 0x0000000805047223 */ /* 0x044fe40000010004 */
[C---:B------:R-:W-:Y:S02]  /*4320*/  FFMA.FTZ R3, R5.reuse, R9, R3 ;  /* 0x0000000905037223 */ /* 0x040fe40000010003 */
[C---:B------:R-:W-:Y:S02]  /*4330*/  FFMA.FTZ R2, R5.reuse, R10, R2 ;  /* 0x0000000a05027223 */ /* 0x040fe40000010002 */
[----:B------:R-:W-:Y:S02]  /*4340*/  FFMA.FTZ R0, R5, R11, R0 ;  /* 0x0000000b05007223 */ /* 0x000fe40000010000 */
[----:B------:R-:W2:Y:S04]  /*4350*/  @!P3 LDG.E.128 R8, [R20.64] ;  /* 0x000000081408b981 */ /* 0x000ea8000c1e1d00 */
[----:B------:R0:W2:Y:S02]  /*4360*/  LDS R5, [R6+0x3c] ;  /* 0x00003c0006057984 */ /* 0x0000a40000000800 */
[----:B0-----:R-:W-:Y:S01]  /*4370*/  IADD3 R6, R6, 0x50, RZ ;  /* 0x0000005006067810 */ /* 0x001fe20007ffe0ff */
[C---:B--2---:R-:W-:Y:S02]  /*4380*/  FFMA.FTZ R4, R5.reuse, R8, R4 ;  /* 0x0000000805047223 */ /* 0x044fe40000010004 */
[C---:B------:R-:W-:Y:S02]  /*4390*/  FFMA.FTZ R3, R5.reuse, R9, R3 ;  /* 0x0000000905037223 */ /* 0x040fe40000010003 */
[C---:B------:R-:W-:Y:S02]  /*43a0*/  FFMA.FTZ R2, R5.reuse, R10, R2 ;  /* 0x0000000a05027223 */ /* 0x040fe40000010002 */
[----:B------:R-:W-:Y:S01]  /*43b0*/  FFMA.FTZ R0, R5, R11, R0 ;  /* 0x0000000b05007223 */ /* 0x000fe20000010000 */
[----:B------:R-:W-:-:S05]  /*43c0*/  @!P2 BRA `(.L_x_375) ;  /* 0xfffffdb00000a947 */ /* 0x000fca000383ffff */
.L_x_374:
[----:B------:R-:W-:-:S04]  /*43d0*/  IADD3 R5, -R14, c[0x0][0x314], RZ ;  /* 0x0000c5000e057a10 */ /* 0x000fc80007ffe1ff */
[----:B------:R-:W-:-:S13]  /*43e0*/  ISETP.GT.AND P0, PT, R5, 0x1, PT ;  /* 0x000000010500780c */ /* 0x000fda0003f04270 */
[----:B------:R-:W-:Y:S05]  /*43f0*/  @!P0 BRA `(.L_x_376) ;  /* 0x0000016000008947 */ /* 0x000fea0003800000 */
[----:B------:R-:W-:Y:S01]  /*4400*/  ISETP.GE.AND P0, PT, R7, R16, PT ;  /* 0x000000100700720c */ /* 0x000fe20003f06270 */
[----:B------:R-:W0:-:S12]  /*4410*/  LDS R15, [R6] ;  /* 0x00000000060f7984 */ /* 0x000e180000000800 */
[----:B------:R-:W0:Y:S01]  /*4420*/  @!P0 LDG.E.128 R8, [R22.64] ;  /* 0x0000000816088981 */ /* 0x000e22000c1e1d00 */
[----:B------:R-:W-:-:S04]  /*4430*/  IADD3 R24, P1, R18, R22, RZ ;  /* 0x0000001612187210 */ /* 0x000fc80007f3e0ff */
[----:B------:R-:W-:Y:S01]  /*4440*/  IADD3.X R25, R19, R23, RZ, P1, !PT ;  /* 0x0000001713197210 */ /* 0x000fe20000ffe4ff */
[-C--:B0-----:R-:W-:Y:S02]  /*4450*/  FFMA.FTZ R13, R8, R15.reuse, R4 ;  /* 0x0000000f080d7223 */ /* 0x081fe40000010004 */
[-C--:B------:R-:W-:Y:S02]  /*4460*/  FFMA.FTZ R20, R9, R15.reuse, R3 ;  /* 0x0000000f09147223 */ /* 0x080fe40000010003 */
[-C--:B------:R-:W-:Y:S02]  /*4470*/  FFMA.FTZ R5, R10, R15.reuse, R2 ;  /* 0x0000000f0a057223 */ /* 0x080fe40000010002 */
[----:B------:R-:W-:Y:S02]  /*4480*/  FFMA.FTZ R0, R11, R15, R0 ;  /* 0x0000000f0b007223 */ /* 0x000fe40000010000 */
[----:B------:R-:W2:Y:S01]  /*4490*/  @!P0 LDG.E.128 R8, [R24.64] ;  /* 0x0000000818088981 */ /* 0x000ea2000c1e1d00 */
[----:B------:R-:W-:-:S02]  /*44a0*/  IADD3 R22, P0, R18, R24, RZ ;  /* 0x0000001812167210 */ /* 0x000fc40007f1e0ff */
[----:B------:R-:W-:Y:S01]  /*44b0*/  IADD3 R14, R14, 0x1, RZ ;  /* 0x000000010e0e7810 */ /* 0x000fe20007ffe0ff */
[----:B------:R0:W2:Y:S01]  /*44c0*/  LDS R15, [R6+0x14] ;  /* 0x00001400060f7984 */ /* 0x0000a20000000800 */
[----:B------:R-:W-:Y:S02]  /*44d0*/  IADD3 R17, R6, 0x14, RZ ;  /* 0x0000001406117810 */ /* 0x000fe40007ffe0ff */
[----:B------:R-:W-:Y:S02]  /*44e0*/  IADD3.X R23, R19, R25, RZ, P0, !PT ;  /* 0x0000001913177210 */ /* 0x000fe400007fe4ff */
[----:B------:R-:W-:Y:S02]  /*44f0*/  PLOP3.LUT P4, PT, PT, PT, PT, 0x8, 0x0 ;  /* 0x000000000000781c */ /* 0x000fe40003f8e170 */
[----:B------:R-:W-:Y:S02]  /*4500*/  IADD3 R14, R14, 0x1, RZ ;  /* 0x000000010e0e7810 */ /* 0x000fe40007ffe0ff */
[----:B0-----:R-:W-:Y:S01]  /*4510*/  IADD3 R6, R17, 0x14, RZ ;  /* 0x0000001411067810 */ /* 0x001fe20007ffe0ff */
[----:B--2---:R-:W-:-:S02]  /*4520*/  FFMA.FTZ R4, R8, R15, R13 ;  /* 0x0000000f08047223 */ /* 0x004fc4000001000d */
[-C--:B------:R-:W-:Y:S02]  /*4530*/  FFMA.FTZ R3, R9, R15.reuse, R20 ;  /* 0x0000000f09037223 */ /* 0x080fe40000010014 */
[-C--:B------:R-:W-:Y:S02]  /*4540*/  FFMA.FTZ R2, R10, R15.reuse, R5 ;  /* 0x0000000f0a027223 */ /* 0x080fe40000010005 */
[----:B------:R-:W-:Y:S02]  /*4550*/  FFMA.FTZ R0, R11, R15, R0 ;  /* 0x0000000f0b007223 */ /* 0x000fe40000010000 */
.L_x_376:
[----:B------:R-:W-:-:S13]  /*4560*/  ISETP.LT.OR P4, PT, R14, c[0x0][0x314], P4 ;  /* 0x0000c5000e007a0c */ /* 0x000fda0002781670 */
[----:B------:R-:W-:Y:S05]  /*4570*/  @!P4 BRA `(.L_x_373) ;  /* 0x000000a00000c947 */ /* 0x000fea0003800000 */
[----:B------:R-:W-:Y:S01]  /*4580*/  ISETP.GE.AND P0, PT, R7, R16, PT ;  /* 0x000000100700720c */ /* 0x000fe20003f06270 */
[----:B------:R-:W-:-:S12]  /*4590*/  BSSY B0, `(.L_x_377) ;  /* 0x0000003000007945 */ /* 0x000fd80003800000 */
[----:B------:R-:W-:Y:S05]  /*45a0*/  @P0 BRA `(.L_x_378) ;  /* 0x0000001000000947 */ /* 0x000fea0003800000 */
[----:B------:R0:W5:Y:S02]  /*45b0*/  LDG.E.128 R8, [R22.64] ;  /* 0x0000000816087981 */ /* 0x000164000c1e1d00 */
.L_x_378:
[----:B------:R-:W-:Y:S05]  /*45c0*/  BSYNC B0 ;  /* 0x0000000000007941 */ /* 0x000fea0003800000 */
.L_x_377:
[----:B------:R-:W1:Y:S02]  /*45d0*/  LDS R5, [R6] ;  /* 0x0000000006057984 */ /* 0x000e640000000800 */
[C---:B-1---5:R-:W-:Y:S02]  /*45e0*/  FFMA.FTZ R4, R5.reuse, R8, R4 ;  /* 0x0000000805047223 */ /* 0x062fe40000010004 */
[C---:B------:R-:W-:Y:S02]  /*45f0*/  FFMA.FTZ R3, R5.reuse, R9, R3 ;  /* 0x0000000905037223 */ /* 0x040fe40000010003 */
[C---:B------:R-:W-:Y:S02]  /*4600*/  FFMA.FTZ R2, R5.reuse, R10, R2 ;  /* 0x0000000a05027223 */ /* 0x040fe40000010002 */
[----:B------:R-:W-:Y:S02]  /*4610*/  FFMA.FTZ R0, R5, R11, R0 ;  /* 0x0000000b05007223 */ /* 0x000fe40000010000 */
.L_x_373:
[----:B------:R-:W-:Y:S02]  /*4620*/  IADD3 R7, R7, UR7, RZ ;  /* 0x0000000707077c10 */ /* 0x000fe4000fffe0ff */
[----:B------:R-:W-:-:S02]  /*4630*/  F2FP.PACK_AB R4, R3, R4 ;  /* 0x000000040304723e */ /* 0x000fc400000000ff */
[----:B------:R-:W-:Y:S02]  /*4640*/  ISETP.GE.AND P0, PT, R7, R12, PT ;  /* 0x0000000c0700720c */ /* 0x000fe40003f06270 */
[----:B------:R-:W-:-:S11]  /*4650*/  F2FP.PACK_AB R5, R0, R2 ;  /* 0x000000020005723e */ /* 0x000fd600000000ff */
[----:B------:R-:W-:Y:S05]  /*4660*/  @P0 EXIT ;  /* 0x000000000000094d */ /* 0x000fea0003800000 */
[----:B0-----:R-:W-:Y:S01]  /*4670*/  IMAD.MOV.U32 R6, RZ, RZ, c[0x0][0x1c0] ;  /* 0x00007000ff067624 */ /* 0x001fe200078e00ff */
        /* <DEDUP_REMOVED lines=72> */
        .weak           $__internal_7_$__cuda_sm20_div_s64
        .type           $__internal_7_$__cuda_sm20_div_s64,@function
        .size           $__internal_7_$__cuda_sm20_div_s64,(.L_x_8167 - $__internal_7_$__cuda_sm20_div_s64)
$__internal_7_$__cuda_sm20_div_s64:
        /* <DEDUP_REMOVED lines=83> */
[----:B------:R-:W-:Y:S05]  /*5030*/  RET.REL.NODEC R22 `(_ZN5flash32flash_fwd_splitkv_combine_kernelI23Flash_fwd_kernel_traitsILi128ELi64ELi128ELi4ELb0ELb0EN7cutlass6half_tE19Flash_kernel_traitsILi128ELi64ELi128ELi4ES3_EELi4ELi7ELb1EEEvNS_16Flash_fwd_paramsE) ;  /* 0xffffafc016007950 */ /* 0x000fea0003c3ffff */
.L_x_379:
        /* <DEDUP_REMOVED lines=12> */
.L_x_8167:


//--------------------- .text._ZN5flash32flash_fwd_splitkv_combine_kernelI23Flash_fwd_kernel_traitsILi128ELi64ELi128ELi4ELb0ELb0EN7cutlass6half_tE19Flash_kernel_traitsILi128ELi64ELi128ELi4ES3_EELi4ELi6ELb1EEEvNS_16Flash_fwd_paramsE --------------------------
	.section	.text._ZN5flash32flash_fwd_splitkv_combine_kernelI23Flash_fwd_kernel_traitsILi128ELi64ELi128ELi4ELb0ELb0EN7cutlass6half_tE19Flash_kernel_traitsILi128ELi64ELi128ELi4ES3_EELi4ELi6ELb1EEEvNS_16Flash_fwd_paramsE,"ax",@progbits
	.sectioninfo	@"SHI_REGISTERS=58"
	.align	128
        .global         _ZN5flash32flash_fwd_splitkv_combine_kernelI23Flash_fwd_kernel_traitsILi128ELi64ELi128ELi4ELb0ELb0EN7cutlass6half_tE19Flash_kernel_traitsILi128ELi64ELi128ELi4ES3_EELi4ELi6ELb1EEEvNS_16Flash_fwd_paramsE
        .type           _ZN5flash32flash_fwd_splitkv_combine_kernelI23Flash_fwd_kernel_traitsILi128ELi64ELi128ELi4ELb0ELb0EN7cutlass6half_tE19Flash_kernel_traitsILi128ELi64ELi128ELi4ES3_EELi4ELi6ELb1EEEvNS_16Flash_fwd_paramsE,@function
        .size           _ZN5flash32flash_fwd_splitkv_combine_kernelI23Flash_fwd_kernel_traitsILi128ELi64ELi128ELi4ELb0ELb0EN7cutlass6half_tE19Flash_kernel_traitsILi128ELi64ELi128ELi4ES3_EELi4ELi6ELb1EEEvNS_16Flash_fwd_paramsE,(.L_x_8168 - _ZN5flash32flash_fwd_splitkv_combine_kernelI23Flash_fwd_kernel_traitsILi128ELi64ELi128ELi4ELb0ELb0EN7cutlass6half_tE19Flash_kernel_traitsILi128ELi64ELi128ELi4ES3_EELi4ELi6ELb1EEEvNS_16Flash_fwd_paramsE)
        .other          _ZN5flash32flash_fwd_splitkv_combine_kernelI23Flash_fwd_kernel_traitsILi128ELi64ELi128ELi4ELb0ELb0EN7cutlass6half_tE19Flash_kernel_traitsILi128ELi64ELi128ELi4ES3_EELi4ELi6ELb1EEEvNS_16Flash_fwd_paramsE,@"STO_CUDA_ENTRY STV_DEFAULT"
_ZN5flash32flash_fwd_splitkv_combine_kernelI23Flash_fwd_kernel_traitsILi128ELi64ELi128ELi4ELb0ELb0EN7cutlass6half_tE19Flash_kernel_traitsILi128ELi64ELi128ELi4ES3_EELi4ELi6ELb1EEEvNS_16Flash_fwd_paramsE:
.text._ZN5flash32flash_fwd_splitkv_combine_kernelI23Flash_fwd_kernel_traitsILi128ELi64ELi128ELi4ELb0ELb0EN7cutlass6half_tE19Flash_kernel_traitsILi128ELi64ELi128ELi4ES3_EELi4ELi6ELb1EEEvNS_16Flash_fwd_paramsE:
        /* <DEDUP_REMOVED lines=23> */
[----:B------:R-:W-:Y:S05]  /*0170*/  CALL.REL.NOINC `($__internal_8_$__cuda_sm20_div_s64) ;  /* 0x0000462000007944 */ /* 0x000fea0003c00000 */
[----:B------:R-:W-:Y:S05]  /*0180*/  BRA `(.L_x_381) ;  /* 0x0000013000007947 */ /* 0x000fea0003800000 */
.L_x_380:
        /* <DEDUP_REMOVED lines=19> */
.L_x_381:
        /* <DEDUP_REMOVED lines=11> */
[----:B------:R-:W-:Y:S05]  /*0370*/  CALL.REL.NOINC `($__internal_8_$__cuda_sm20_div_s64) ;  /* 0x0000442000007944 */ /* 0x000fea0003c00000 */
[----:B------:R-:W-:Y:S02]  /*0380*/  MOV R32, R20 ;  /* 0x0000001400207202 */ /* 0x000fe40000000f00 */
[----:B------:R-:W-:Y:S01]  /*0390*/  MOV R33, R21 ;  /* 0x0000001500217202 */ /* 0x000fe20000000f00 */
[----:B------:R-:W-:Y:S05]  /*03a0*/  BRA `(.L_x_384) ;  /* 0x0000013000007947 */ /* 0x000fea0003800000 */
.L_x_383:
        /* <DEDUP_REMOVED lines=19> */
.L_x_384:
[----:B------:R-:W-:Y:S05]  /*04e0*/  BSYNC B0 ;  /* 0x0000000000007941 */ /* 0x000fea0003800000 */
.L_x_382:
        /* <DEDUP_REMOVED lines=42> */
.L_x_386:
        /* <DEDUP_REMOVED lines=19> */
.L_x_387:
[----:B------:R-:W-:Y:S05]  /*08c0*/  BSYNC B0 ;  /* 0x0000000000007941 */ /* 0x000fea0003800000 */
.L_x_385:
        /* <DEDUP_REMOVED lines=73> */
[----:B------:R-:W-:Y:S02]  /*0d60*/  MOV R40, R20 ;  /* 0x0000001400287202 */ /* 0x000fe40000000f00 */
[----:B------:R-:W-:Y:S01]  /*0d70*/  MOV R41, R21 ;  /* 0x0000001500297202 */ /* 0x000fe20000000f00 */
[----:B------:R-:W-:Y:S05]  /*0d80*/  BRA `(.L_x_390) ;  /* 0x0000013000007947 */ /* 0x000fea0003800000 */
.L_x_389:
        /* <DEDUP_REMOVED lines=19> */
.L_x_390:
[----:B------:R-:W-:Y:S05]  /*0ec0*/  BSYNC B0 ;  /* 0x0000000000007941 */ /* 0x000fea0003800000 */
.L_x_388:
        /* <DEDUP_REMOVED lines=41> */
.L_x_392:
        /* <DEDUP_REMOVED lines=19> */
.L_x_393:
[----:B------:R-:W-:Y:S05]  /*1290*/  BSYNC B0 ;  /* 0x0000000000007941 */ /* 0x000fea0003800000 */
.L_x_391:
        /* <DEDUP_REMOVED lines=236> */
[----:B------:R-:W-:Y:S05]  /*2160*/  CALL.REL.NOINC `($__internal_8_$__cuda_sm20_div_s64) ;  /* 0x0000263000007944 */ /* 0x000fea0003c00000 */
        /* <DEDUP_REMOVED lines=9> */
.L_x_398:
        /* <DEDUP_REMOVED lines=22> */
.L_x_399:
[----:B------:R-:W-:Y:S05]  /*2360*/  BSYNC B0 ;  /* 0x0000000000007941 */ /* 0x000fea0003800000 */
.L_x_397:
        /* <DEDUP_REMOVED lines=19> */
.L_x_401:
        /* <DEDUP_REMOVED lines=22> */
.L_x_402:
[----:B------:R-:W-:Y:S05]  /*2600*/  BSYNC B0 ;  /* 0x0000000000007941 */ /* 0x000fea0003800000 */
.L_x_400:
        /* <DEDUP_REMOVED lines=11> */
[----:B------:R-:W-:Y:S05]  /*26c0*/  CALL.REL.NOINC `($__internal_8_$__cuda_sm20_div_s64) ;  /* 0x000020d000007944 */ /* 0x000fea0003c00000 */
[----:B------:R-:W-:-:S04]  /*26d0*/  IADD3 R19, P0, RZ, -R20, RZ ;  /* 0x80000014ff137210 */ /* 0x000fc80007f1e0ff */
[----:B------:R-:W-:Y:S01]  /*26e0*/  IADD3.X R18, RZ, ~R21, RZ, P0, !PT ;  /* 0x80000015ff127210 */ /* 0x000fe200007fe4ff */
[----:B------:R-:W-:-:S04]  /*26f0*/  IMAD.WIDE.U32 R42, R5, R19, R42 ;  /* 0x00000013052a7225 */ /* 0x000fc800078e002a */
[----:B------:R-:W-:-:S04]  /*2700*/  IMAD R18, R18, R5, RZ ;  /* 0x0000000512127224 */ /* 0x000fc800078e02ff */
[----:B------:R-:W-:-:S05]  /*2710*/  IMAD R4, R4, R19, R18 ;  /* 0x0000001304047224 */ /* 0x000fca00078e0212 */
[----:B------:R-:W-:Y:S01]  /*2720*/  IADD3 R4, R43, R4, RZ ;  /* 0x000000042b047210 */ /* 0x000fe20007ffe0ff */
[----:B------:R-:W-:Y:S05]  /*2730*/  BRA `(.L_x_405) ;  /* 0x0000016000007947 */ /* 0x000fea0003800000 */
.L_x_404:
        /* <DEDUP_REMOVED lines=22> */
.L_x_405:
[----:B------:R-:W-:Y:S05]  /*28a0*/  BSYNC B0 ;  /* 0x0000000000007941 */ /* 0x000fea0003800000 */
.L_x_403:
        /* <DEDUP_REMOVED lines=38> */
[----:B------:R-:W-:Y:S05]  /*2b10*/  CALL.REL.NOINC `($__internal_8_$__cuda_sm20_div_s64) ;  /* 0x00001c8000007944 */ /* 0x000fea0003c00000 */
        /* <DEDUP_REMOVED lines=12> */
.L_x_407:
        /* <DEDUP_REMOVED lines=23> */
.L_x_408:
[----:B------:R-:W-:Y:S05]  /*2d50*/  BSYNC B0 ;  /* 0x0000000000007941 */ /* 0x000fea0003800000 */
.L_x_406:
        /* <DEDUP_REMOVED lines=18> */
.L_x_410:
        /* <DEDUP_REMOVED lines=22> */
.L_x_411:
[----:B------:R-:W-:Y:S05]  /*2fe0*/  BSYNC B0 ;  /* 0x0000000000007941 */ /* 0x000fea0003800000 */
.L_x_409:
        /* <DEDUP_REMOVED lines=22> */
.L_x_413:
        /* <DEDUP_REMOVED lines=23> */
.L_x_414:
[----:B------:R-:W-:Y:S05]  /*32c0*/  BSYNC B0 ;  /* 0x0000000000007941 */ /* 0x000fea0003800000 */
.L_x_412:
        /* <DEDUP_REMOVED lines=38> */
.L_x_416:
        /* <DEDUP_REMOVED lines=23> */
.L_x_417:
[----:B------:R-:W-:Y:S05]  /*36a0*/  BSYNC B0 ;  /* 0x0000000000007941 */ /* 0x000fea0003800000 */
.L_x_415:
        /* <DEDUP_REMOVED lines=29> */
.L_x_419:
        /* <DEDUP_REMOVED lines=23> */
.L_x_420:
[----:B------:R-:W-:Y:S05]  /*39f0*/  BSYNC B0 ;  /* 0x0000000000007941 */ /* 0x000fea0003800000 */
.L_x_418:
        /* <DEDUP_REMOVED lines=20> */
.L_x_396:
[----:B------:R-:W-:-:S04]  /*3b40*/  LEA R2, P0, R38, c[0x0][0x200], 0x2 ;  /* 0x0000800026027a11 */ /* 0x000fc800078010ff */
[----:B------:R-:W-:-:S05]  /*3b50*/  LEA.HI.X R3, R38, c[0x0][0x204], R39, 0x2, P0 ;  /* 0x0000810026037a11 */ /* 0x000fca00000f1427 */
[----:B------:R0:W-:Y:S04]  /*3b60*/  STG.E [R2.64], R32 ;  /* 0x0000002002007986 */ /* 0x0001e8000c10190a */
.L_x_395:
[----:B------:R-:W-:Y:S05]  /*3b70*/  BSYNC B1 ;  /* 0x0000000000017941 */ /* 0x000fea0003800000 */
.L_x_394:
[C---:B------:R-:W-:Y:S01]  /*3b80*/  ISETP.GE.OR P0, PT, R36.reuse, c[0x0][0x314], P2 ;  /* 0x0000c50024007a0c */ /* 0x040fe20001706670 */
[----:B------:R-:W-:Y:S01]  /*3b90*/  IMAD.MOV.U32 R13, RZ, RZ, c[0x0][0x314] ;  /* 0x0000c500ff0d7624 */ /* 0x000fe200078e00ff */
[C---:B------:R-:W-:Y:S01]  /*3ba0*/  IADD3 R0, R36.reuse, 0x20, RZ ;  /* 0x0000002024007810 */ /* 0x040fe20007ffe0ff */
[----:B------:R-:W-:Y:S01]  /*3bb0*/  IMAD.SHL.U32 R36, R36, 0x4, RZ ;  /* 0x0000000424247824 */ /* 0x000fe200078e00ff */
[----:B0-----:R-:W-:Y:S02]  /*3bc0*/  MOV R4, RZ ;  /* 0x000000ff00047202 */ /* 0x001fe40000000f00 */
[----:B------:R-:W-:Y:S01]  /*3bd0*/  ISETP.GE.OR P2, PT, R0, c[0x0][0x314], P2 ;  /* 0x0000c50000007a0c */ /* 0x000fe20001746670 */
[----:B------:R-:W-:-:S06]  /*3be0*/  HFMA2.MMA R0, -RZ, RZ, 0, 0 ;  /* 0x00000000ff007435 */ /* 0x000fcc00000001ff */
[----:B------:R-:W-:-:S04]  /*3bf0*/  @!P0 FADD.FTZ R3, -R32, R33 ;  /* 0x0000002120038221 */ /* 0x000fc80000010100 */
[----:B------:R-:W-:Y:S02]  /*3c00*/  @!P0 FMUL.FTZ R3, R3, 1.4426950216293334961 ;  /* 0x3fb8aa3b03038820 */ /* 0x000fe40000410000 */
[----:B------:R-:W-:Y:S02]  /*3c10*/  @!P2 FADD.FTZ R32, -R32, R34 ;  /* 0x000000222020a221 */ /* 0x000fe40000010100 */
[----:B------:R-:W0:Y:S02]  /*3c20*/  @!P0 MUFU.EX2 R6, R3 ;  /* 0x0000000300068308 */ /* 0x000e240000000800 */
[----:B------:R-:W-:-:S06]  /*3c30*/  @!P2 FMUL.FTZ R8, R32, 1.4426950216293334961 ;  /* 0x3fb8aa3b2008a820 */ /* 0x000fcc0000410000 */
[----:B------:R-:W1:Y:S01]  /*3c40*/  @!P2 MUFU.EX2 R8, R8 ;  /* 0x000000080008a308 */ /* 0x000e620000000800 */
[----:B0-----:R0:W-:Y:S01]  /*3c50*/  @!P0 STS [R27.X4], R6 ;  /* 0x000000061b008388 */ /* 0x0011e20000004800 */
[----:B------:R-:W-:Y:S01]  /*3c60*/  ISETP.GE.AND P0, PT, R13, 0x1, PT ;  /* 0x000000010d00780c */ /* 0x000fe20003f06270 */
[----:B------:R-:W-:Y:S02]  /*3c70*/  CS2R R2, SRZ ;  /* 0x0000000000027805 */ /* 0x000fe4000001ff00 */
[----:B-1----:R0:W-:Y:S04]  /*3c80*/  @!P2 STS [R27.X4+0x280], R8 ;  /* 0x000280081b00a388 */ /* 0x0021e80000004800 */
        /* <DEDUP_REMOVED lines=25> */
.L_x_423:
        /* <DEDUP_REMOVED lines=37> */
.L_x_422:
        /* <DEDUP_REMOVED lines=25> */
.L_x_424:
[----:B------:R-:W-:-:S13]  /*4200*/  ISETP.LT.OR P4, PT, R14, c[0x0][0x314], P4 ;  /* 0x0000c5000e007a0c */ /* 0x000fda0002781670 */
[----:B------:R-:W-:Y:S05]  /*4210*/  @!P4 BRA `(.L_x_421) ;  /* 0x000000a00000c947 */ /* 0x000fea0003800000 */
[----:B------:R-:W-:Y:S01]  /*4220*/  ISETP.GE.AND P0, PT, R7, R16, PT ;  /* 0x000000100700720c */ /* 0x000fe20003f06270 */
[----:B------:R-:W-:-:S12]  /*4230*/  BSSY B0, `(.L_x_425) ;  /* 0x0000003000007945 */ /* 0x000fd80003800000 */
[----:B------:R-:W-:Y:S05]  /*4240*/  @P0 BRA `(.L_x_426) ;  /* 0x0000001000000947 */ /* 0x000fea0003800000 */
[----:B------:R0:W5:Y:S02]  /*4250*/  LDG.E.128 R8, [R22.64] ;  /* 0x0000000a16087981 */ /* 0x000164000c1e1d00 */
.L_x_426:
[----:B------:R-:W-:Y:S05]  /*4260*/  BSYNC B0 ;  /* 0x0000000000007941 */ /* 0x000fea0003800000 */
.L_x_425:
[----:B------:R-:W1:Y:S02]  /*4270*/  LDS R5, [R6] ;  /* 0x0000000006057984 */ /* 0x000e640000000800 */
[C---:B-1---5:R-:W-:Y:S02]  /*4280*/  FFMA.FTZ R4, R5.reuse, R8, R4 ;  /* 0x0000000805047223 */ /* 0x062fe40000010004 */
[C---:B------:R-:W-:Y:S02]  /*4290*/  FFMA.FTZ R3, R5.reuse, R9, R3 ;  /* 0x0000000905037223 */ /* 0x040fe40000010003 */
[C---:B------:R-:W-:Y:S02]  /*42a0*/  FFMA.FTZ R2, R5.reuse, R10, R2 ;  /* 0x0000000a05027223 */ /* 0x040fe40000010002 */
[----:B------:R-:W-:Y:S02]  /*42b0*/  FFMA.FTZ R0, R5, R11, R0 ;  /* 0x0000000b05007223 */ /* 0x000fe40000010000 */
.L_x_421:
        /* <DEDUP_REMOVED lines=78> */
        .weak           $__internal_8_$__cuda_sm20_div_s64
        .type           $__internal_8_$__cuda_sm20_div_s64,@function
        .size           $__internal_8_$__cuda_sm20_div_s64,(.L_x_8168 - $__internal_8_$__cuda_sm20_div_s64)
$__internal_8_$__cuda_sm20_div_s64:
        /* <DEDUP_REMOVED lines=83> */
[----:B------:R-:W-:Y:S05]  /*4cd0*/  RET.REL.NODEC R22 `(_ZN5flash32flash_fwd_splitkv_combine_kernelI23Flash_fwd_kernel_traitsILi128ELi64ELi128ELi4ELb0ELb0EN7cutlass6half_tE19Flash_kernel_traitsILi128ELi64ELi128ELi4ES3_EELi4ELi6ELb1EEEvNS_16Flash_fwd_paramsE) ;  /* 0xffffb32016007950 */ /* 0x000fea0003c3ffff */
.L_x_427:
        /* <DEDUP_REMOVED lines=10> */
.L_x_8168:


//--------------------- .text._ZN5flash32flash_fwd_splitkv_combine_kernelI23Flash_fwd_kernel_traitsILi128ELi64ELi128ELi4ELb0ELb0EN7cutlass6half_tE19Flash_kernel_traitsILi128ELi64ELi128ELi4ES3_EELi4ELi5ELb1EEEvNS_16Flash_fwd_paramsE --------------------------
	.section	.text._ZN5flash32flash_fwd_splitkv_combine_kernelI23Flash_fwd_kernel_traitsILi128ELi64ELi128ELi4ELb0ELb0EN7cutlass6half_tE19Flash_kernel_traitsILi128ELi64ELi128ELi4ES3_EELi4ELi5ELb1EEEvNS_16Flash_fwd_paramsE,"ax",@progbits
	.sectioninfo	@"SHI_REGISTERS=52"
	.align	128
        .global         _ZN5flash32flash_fwd_splitkv_combine_kernelI23Flash_fwd_kernel_traitsILi128ELi64ELi128ELi4ELb0ELb0EN7cutlass6half_tE19Flash_kernel_traitsILi128ELi64ELi128ELi4ES3_EELi4ELi5ELb1EEEvNS_16Flash_fwd_paramsE
        .type           _ZN5flash32flash_fwd_splitkv_combine_kernelI23Flash_fwd_kernel_traitsILi128ELi64ELi128ELi4ELb0ELb0EN7cutlass6half_tE19Flash_kernel_traitsILi128ELi64ELi128ELi4ES3_EELi4ELi5ELb1EEEvNS_16Flash_fwd_paramsE,@function
        .size           _ZN5flash32flash_fwd_splitkv_combine_kernelI23Flash_fwd_kernel_traitsILi128ELi64ELi128ELi4ELb0ELb0EN7cutlass6half_tE19Flash_kernel_traitsILi128ELi64ELi128ELi4ES3_EELi4ELi5ELb1EEEvNS_16Flash_fwd_paramsE,(.L_x_8169 - _ZN5flash32flash_fwd_splitkv_combine_kernelI23Flash_fwd_kernel_traitsILi128ELi64ELi128ELi4ELb0ELb0EN7cutlass6half_tE19Flash_kernel_traitsILi128ELi64ELi128ELi4ES3_EELi4ELi5ELb1EEEvNS_16Flash_fwd_paramsE)
        .other          _ZN5flash32flash_fwd_splitkv_combine_kernelI23Flash_fwd_kernel_traitsILi128ELi64ELi128ELi4ELb0ELb0EN7cutlass6half_tE19Flash_kernel_traitsILi128ELi64ELi128ELi4ES3_EELi4ELi5ELb1EEEvNS_16Flash_fwd_paramsE,@"STO_CUDA_ENTRY STV_DEFAULT"
_ZN5flash32flash_fwd_splitkv_combine_kernelI23Flash_fwd_kernel_traitsILi128ELi64ELi128ELi4ELb0ELb0EN7cutlass6half_tE19Flash_kernel_traitsILi128ELi64ELi128ELi4ES3_EELi4ELi5ELb1EEEvNS_16Flash_fwd_paramsE:
.text._ZN5flash32flash_fwd_splitkv_combine_kernelI23Flash_fwd_kernel_traitsILi128ELi64ELi128ELi4ELb0ELb0EN7cutlass6half_tE19Flash_kernel_traitsILi128ELi64ELi128ELi4ES3_EELi4ELi5ELb1EEEvNS_16Flash_fwd_paramsE:
        /* <DEDUP_REMOVED lines=23> */
[----:B------:R-:W-:Y:S05]  /*0170*/  CALL.REL.NOINC `($__internal_9_$__cuda_sm20_div_s64) ;  /* 0x0000458000007944 */ /* 0x000fea0003c00000 */
[----:B------:R-:W-:Y:S05]  /*0180*/  BRA `(.L_x_429) ;  /* 0x0000013000007947 */ /* 0x000fea0003800000 */
.L_x_428:
        /* <DEDUP_REMOVED lines=19> */
.L_x_429:
        /* <DEDUP_REMOVED lines=12> */
[----:B------:R-:W-:Y:S05]  /*0380*/  CALL.REL.NOINC `($__internal_9_$__cuda_sm20_div_s64) ;  /* 0x0000437000007944 */ /* 0x000fea0003c00000 */
[----:B------:R-:W-:Y:S02]  /*0390*/  MOV R28, R20 ;  /* 0x00000014001c7202 */ /* 0x000fe40000000f00 */
[----:B------:R-:W-:Y:S01]  /*03a0*/  MOV R29, R21 ;  /* 0x00000015001d7202 */ /* 0x000fe20000000f00 */
[----:B------:R-:W-:Y:S05]  /*03b0*/  BRA `(.L_x_432) ;  /* 0x0000013000007947 */ /* 0x000fea0003800000 */
.L_x_431:
        /* <DEDUP_REMOVED lines=19> */
.L_x_432:
[----:B------:R-:W-:Y:S05]  /*04f0*/  BSYNC B0 ;  /* 0x0000000000007941 */ /* 0x000fea0003800000 */
.L_x_430:
        /* <DEDUP_REMOVED lines=43> */
.L_x_434:
        /* <DEDUP_REMOVED lines=19> */
.L_x_435:
[----:B------:R-:W-:Y:S05]  /*08e0*/  BSYNC B0 ;  /* 0x0000000000007941 */ /* 0x000fea0003800000 */
.L_x_433:
        /* <DEDUP_REMOVED lines=74> */
[----:B------:R-:W-:Y:S02]  /*0d90*/  MOV R32, R20 ;  /* 0x0000001400207202 */ /* 0x000fe40000000f00 */
[----:B------:R-:W-:Y:S01]  /*0da0*/  MOV R33, R21 ;  /* 0x0000001500217202 */ /* 0x000fe20000000f00 */
[----:B------:R-:W-:Y:S05]  /*0db0*/  BRA `(.L_x_438) ;  /* 0x0000013000007947 */ /* 0x000fea0003800000 */
.L_x_437:
        /* <DEDUP_REMOVED lines=19> */
.L_x_438:
[----:B------:R-:W-:Y:S05]  /*0ef0*/  BSYNC B0 ;  /* 0x0000000000007941 */ /* 0x000fea0003800000 */
.L_x_436:
        /* <DEDUP_REMOVED lines=42> */
.L_x_440:
        /* <DEDUP_REMOVED lines=19> */
.L_x_441:
[----:B------:R-:W-:Y:S05]  /*12d0*/  BSYNC B0 ;  /* 0x0000000000007941 */ /* 0x000fea0003800000 */
.L_x_439:
        /* <DEDUP_REMOVED lines=131> */
.L_x_443:
[----:B------:R-:W-:Y:S05]  /*1b10*/  BSYNC B0 ;  /* 0x0000000000007941 */ /* 0x000fea0003800000 */
.L_x_442:
        /* <DEDUP_REMOVED lines=99> */
.L_x_448:
        /* <DEDUP_REMOVED lines=22> */
.L_x_449:
[----:B------:R-:W-:Y:S05]  /*22b0*/  BSYNC B0 ;  /* 0x0000000000007941 */ /* 0x000fea0003800000 */
.L_x_447:
[----:B------:R-:W-:Y:S01]  /*22c0*/  LOP3.LUT R19, R17, R0, RZ, 0xfc, !PT ;  /* 0x0000000011137212 */ /* 0x000fe200078efcff */
[----:B------:R-:W-:Y:S03]  /*22d0*/  BSSY B0, `(.L_x_450) ;  /* 0x0000028000007945 */ /* 0x000fe60003800000 */
[----:B------:R-:W-:-:S13]  /*22e0*/  ISETP.NE.U32.AND P0, PT, R19, RZ, PT ;  /* 0x000000ff1300720c */ /* 0x000fda0003f05070 */
[----:B------:R-:W-:Y:S05]  /*22f0*/  @!P0 BRA `(.L_x_451) ;  /* 0x000000f000008947 */ /* 0x000fea0003800000 */
[----:B------:R-:W-:Y:S01]  /*2300*/  IMAD.MOV.U32 R24, RZ, RZ, R30 ;  /* 0x000000ffff187224 */ /* 0x000fe200078e001e */
[----:B------:R-:W-:Y:S02]  /*2310*/  MOV R23, R0 ;  /* 0x0000000000177202 */ /* 0x000fe40000000f00 */
[----:B------:R-:W-:Y:S02]  /*2320*/  MOV R22, 0x2340 ;  /* 0x0000234000167802 */ /* 0x000fe40000000f00 */
[----:B------:R-:W-:Y:S05]  /*2330*/  CALL.REL.NOINC `($__internal_9_$__cuda_sm20_div_s64) ;  /* 0x000023c000007944 */ /* 0x000fea0003c00000 */
        /* <DEDUP_REMOVED lines=11> */
.L_x_451:
        /* <DEDUP_REMOVED lines=22> */
.L_x_452:
[----:B------:R-:W-:Y:S05]  /*2550*/  BSYNC B0 ;  /* 0x0000000000007941 */ /* 0x000fea0003800000 */
.L_x_450:
        /* <DEDUP_REMOVED lines=11> */
[----:B------:R-:W-:Y:S05]  /*2610*/  CALL.REL.NOINC `($__internal_9_$__cuda_sm20_div_s64) ;  /* 0x000020e000007944 */ /* 0x000fea0003c00000 */
[----:B------:R-:W-:-:S04]  /*2620*/  IADD3 R17, P0, RZ, -R20, RZ ;  /* 0x80000014ff117210 */ /* 0x000fc80007f1e0ff */
[----:B------:R-:W-:Y:S01]  /*2630*/  IADD3.X R18, RZ, ~R21, RZ, P0, !PT ;  /* 0x80000015ff127210 */ /* 0x000fe200007fe4ff */
[----:B------:R-:W-:-:S04]  /*2640*/  IMAD.WIDE.U32 R36, R5, R17, R36 ;  /* 0x0000001105247225 */ /* 0x000fc800078e0024 */
[----:B------:R-:W-:-:S04]  /*2650*/  IMAD R18, R18, R5, RZ ;  /* 0x0000000512127224 */ /* 0x000fc800078e02ff */
[----:B------:R-:W-:-:S05]  /*2660*/  IMAD R4, R4, R17, R18 ;  /* 0x0000001104047224 */ /* 0x000fca00078e0212 */
[----:B------:R-:W-:Y:S01]  /*2670*/  IADD3 R4, R37, R4, RZ ;  /* 0x0000000425047210 */ /* 0x000fe20007ffe0ff */
[----:B------:R-:W-:Y:S05]  /*2680*/  BRA `(.L_x_455) ;  /* 0x0000016000007947 */ /* 0x000fea0003800000 */
.L_x_454:
        /* <DEDUP_REMOVED lines=22> */
.L_x_455:
[----:B------:R-:W-:Y:S05]  /*27f0*/  BSYNC B0 ;  /* 0x0000000000007941 */ /* 0x000fea0003800000 */
.L_x_453:
        /* <DEDUP_REMOVED lines=38> */
[----:B------:R-:W-:Y:S05]  /*2a60*/  CALL.REL.NOINC `($__internal_9_$__cuda_sm20_div_s64) ;  /* 0x00001c9000007944 */ /* 0x000fea0003c00000 */
        /* <DEDUP_REMOVED lines=12> */
.L_x_457:
        /* <DEDUP_REMOVED lines=23> */
.L_x_458:
[----:B------:R-:W-:Y:S05]  /*2ca0*/  BSYNC B0 ;  /* 0x0000000000007941 */ /* 0x000fea0003800000 */
.L_x_456:
        /* <DEDUP_REMOVED lines=19> */
.L_x_460:
        /* <DEDUP_REMOVED lines=22> */
.L_x_461:
[----:B------:R-:W-:Y:S05]  /*2f40*/  BSYNC B0 ;  /* 0x0000000000007941 */ /* 0x000fea0003800000 */
.L_x_459:
        /* <DEDUP_REMOVED lines=20> */
.L_x_463:
        /* <DEDUP_REMOVED lines=23> */
.L_x_464:
[----:B------:R-:W-:Y:S05]  /*3200*/  BSYNC B0 ;  /* 0x0000000000007941 */ /* 0x000fea0003800000 */
.L_x_462:
        /* <DEDUP_REMOVED lines=25> */
[----:B------:R-:W-:Y:S05]  /*33a0*/  CALL.REL.NOINC `($__internal_9_$__cuda_sm20_div_s64) ;  /* 0x0000135000007944 */ /* 0x000fea0003c00000 */
        /* <DEDUP_REMOVED lines=12> */
.L_x_466:
        /* <DEDUP_REMOVED lines=23> */
.L_x_467:
[----:B------:R-:W-:Y:S05]  /*35e0*/  BSYNC B0 ;  /* 0x0000000000007941 */ /* 0x000fea0003800000 */
.L_x_465:
        /* <DEDUP_REMOVED lines=29> */
.L_x_469:
        /* <DEDUP_REMOVED lines=23> */
.L_x_470:
[----:B------:R-:W-:Y:S05]  /*3930*/  BSYNC B0 ;  /* 0x0000000000007941 */ /* 0x000fea0003800000 */
.L_x_468:
        /* <DEDUP_REMOVED lines=20> */
.L_x_446:
[----:B------:R-:W-:-:S04]  /*3a80*/  LEA R2, P0, R36, c[0x0][0x200], 0x2 ;  /* 0x0000800024027a11 */ /* 0x000fc800078010ff */
[----:B------:R-:W-:-:S05]  /*3a90*/  LEA.HI.X R3, R36, c[0x0][0x204], R37, 0x2, P0 ;  /* 0x0000810024037a11 */ /* 0x000fca00000f1425 */
[----:B------:R0:W-:Y:S04]  /*3aa0*/  STG.E [R2.64], R28 ;  /* 0x0000001c02007986 */ /* 0x0001e8000c10190a */
.L_x_445:
[----:B------:R-:W-:Y:S05]  /*3ab0*/  BSYNC B1 ;  /* 0x0000000000017941 */ /* 0x000fea0003800000 */
.L_x_444:
[----:B------:R-:W1:Y:S01]  /*3ac0*/  S2R R0, SR_TID.X ;  /* 0x0000000000007919 */ /* 0x000e620000002100 */
[----:B------:R-:W-:Y:S02]  /*3ad0*/  IMAD.MOV.U32 R13, RZ, RZ, c[0x0][0x314] ;  /* 0x0000c500ff0d7624 */ /* 0x000fe400078e00ff */
[----:B------:R-:W-:Y:S01]  /*3ae0*/  IMAD.MOV.U32 R4, RZ, RZ, RZ ;  /* 0x000000ffff047224 */ /* 0x000fe200078e00ff */
        /* <DEDUP_REMOVED lines=9> */
[----:B------:R-:W-:-:S12]  /*3b80*/  HFMA2.MMA R0, -RZ, RZ, 0, 0 ;  /* 0x00000000ff007435 */ /* 0x000fd800000001ff */
[----:B------:R-:W-:Y:S02]  /*3b90*/  @P0 FADD.FTZ R5, -R28, R29 ;  /* 0x0000001d1c050221 */ /* 0x000fe40000010100 */
[----:B------:R-:W-:Y:S02]  /*3ba0*/  @P0 IMAD R6, R17, 0x5, R12 ;  /* 0x0000000511060824 */ /* 0x000fe400078e020c */
[----:B------:R-:W-:-:S06]  /*3bb0*/  @P0 FMUL.FTZ R5, R5, 1.4426950216293334961 ;  /* 0x3fb8aa3b05050820 */ /* 0x000fcc0000410000 */
[----:B------:R-:W0:Y:S02]  /*3bc0*/  @P0 MUFU.EX2 R5, R5 ;  /* 0x0000000500050308 */ /* 0x000e240000000800 */
[----:B0-----:R0:W-:Y:S04]  /*3bd0*/  @P0 STS [R6.X4], R5 ;  /* 0x0000000506000388 */ /* 0x0011e80000004800 */
[----:B------:R-:W-:Y:S01]  /*3be0*/  BAR.SYNC.DEFER_BLOCKING 0x0 ;  /* 0x0000000000007b1d */ /* 0x000fe20000010000 */
[----:B------:R-:W-:-:S13]  /*3bf0*/  ISETP.GE.AND P0, PT, R13, 0x1, PT ;  /* 0x000000010d00780c */ /* 0x000fda0003f06270 */
[----:B------:R-:W-:Y:S05]  /*3c00*/  @!P0 BRA `(.L_x_471) ;  /* 0x0000061000008947 */ /* 0x000fea0003800000 */
[----:B------:R-:W-:Y:S01]  /*3c10*/  ULDC UR5, c[0x0][0x22c] ;  /* 0x00008b0000057ab9 */ /* 0x000fe20000000800 */
[C---:B------:R-:W-:Y:S01]  /*3c20*/  IMAD R23, R12.reuse, 0x80, R16 ;  /* 0x000000800c177824 */ /* 0x040fe200078e0210 */
[----:B------:R-:W-:Y:S01]  /*3c30*/  UIMAD UR5, UR8, UR5, URZ ;  /* 0x00000005080572a4 */ /* 0x000fe2000f8e023f */
[----:B------:R-:W-:Y:S01]  /*3c40*/  ISETP.GT.AND P1, PT, R13, 0x3, PT ;  /* 0x000000030d00780c */ /* 0x000fe20003f24270 */
[C---:B------:R-:W-:Y:S01]  /*3c50*/  IMAD R18, R7.reuse, c[0x0][0x22c], RZ ;  /* 0x00008b0007127a24 */ /* 0x040fe200078e02ff */
[----:B------:R-:W-:Y:S01]  /*3c60*/  PLOP3.LUT P4, PT, PT, PT, PT, 0x80, 0x0 ;  /* 0x000000000000781c */ /* 0x000fe20003f8f070 */
[----:B------:R-:W-:Y:S01]  /*3c70*/  USHF.R.S32.HI UR4, URZ, 0x1f, UR5 ;  /* 0x0000001f3f047899 */ /* 0x000fe20008011405 */
[----:B------:R-:W-:Y:S01]  /*3c80*/  IADD3 R15, R7, -UR8, RZ ;  /* 0x80000008070f7c10 */ /* 0x000fe2000fffe0ff */
[----:B0-----:R-:W-:Y:S01]  /*3c90*/  IMAD.SHL.U32 R6, R12, 0x4, RZ ;  /* 0x000000040c067824 */ /* 0x001fe200078e00ff */
[C---:B------:R-:W-:Y:S01]  /*3ca0*/  IADD3 R0, P0, R23.reuse, UR5, RZ ;  /* 0x0000000517007c10 */ /* 0x040fe2000ff1e0ff */
[----:B------:R-:W-:Y:S01]  /*3cb0*/  IMAD.MOV.U32 R14, RZ, RZ, RZ ;  /* 0x000000ffff0e7224 */ /* 0x000fe200078e00ff */
[----:B------:R-:W-:Y:S01]  /*3cc0*/  CS2R R8, SRZ ;  /* 0x0000000000087805 */ /* 0x000fe2000001ff00 */
[----:B------:R-:W-:Y:S01]  /*3cd0*/  CS2R R10, SRZ ;  /* 0x00000000000a7805 */ /* 0x000fe2000001ff00 */
[----:B------:R-:W-:Y:S01]  /*3ce0*/  LEA.HI.X.SX32 R23, R23, UR4, 0x1, P0 ;  /* 0x0000000417177c11 */ /* 0x000fe200080f0eff */
[----:B------:R-:W-:Y:S01]  /*3cf0*/  IMAD.WIDE R18, R18, 0x4, RZ ;  /* 0x0000000412127825 */ /* 0x000fe200078e02ff */
[----:B------:R-:W-:-:S04]  /*3d00*/  LEA R22, P0, R0, c[0x0][0x1d8], 0x2 ;  /* 0x0000760000167a11 */ /* 0x000fc800078010ff */
[----:B------:R-:W-:Y:S01]  /*3d10*/  LEA.HI.X R23, R0, c[0x0][0x1dc], R23, 0x2, P0 ;  /* 0x0000770000177a11 */ /* 0x000fe200000f1417 */
[----:B------:R-:W-:Y:S01]  /*3d20*/  IMAD.MOV.U32 R0, RZ, RZ, RZ ;  /* 0x000000ffff007224 */ /* 0x000fe200078e00ff */
[----:B------:R-:W-:Y:S05]  /*3d30*/  @!P1 BRA `(.L_x_472) ;  /* 0x0000029000009947 */ /* 0x000fea0003800000 */
[----:B------:R-:W-:Y:S02]  /*3d40*/  PLOP3.LUT P4, PT, PT, PT, PT, 0x8, 0x0 ;  /* 0x000000000000781c */ /* 0x000fe40003f8e170 */
[CC--:B------:R-:W-:Y:S02]  /*3d50*/  ISETP.GE.AND P3, PT, R12.reuse, R15.reuse, PT ;  /* 0x0000000f0c00720c */ /* 0x0c0fe40003f66270 */
[----:B------:R-:W-:Y:S02]  /*3d60*/  ISETP.GE.AND P0, PT, R12, R15, PT ;  /* 0x0000000f0c00720c */ /* 0x000fe40003f06270 */
[----:B------:R-:W-:-:S09]  /*3d70*/  IADD3 R13, R13, -0x3, RZ ;  /* 0xfffffffd0d0d7810 */ /* 0x000fd20007ffe0ff */
.L_x_473:
        /* <DEDUP_REMOVED lines=37> */
.L_x_472:
        /* <DEDUP_REMOVED lines=25> */
.L_x_474:
[----:B------:R-:W-:-:S13]  /*4160*/  ISETP.LT.OR P4, PT, R14, c[0x0][0x314], P4 ;  /* 0x0000c5000e007a0c */ /* 0x000fda0002781670 */
[----:B------:R-:W-:Y:S05]  /*4170*/  @!P4 BRA `(.L_x_471) ;  /* 0x000000a00000c947 */ /* 0x000fea0003800000 */
[----:B------:R-:W-:Y:S01]  /*4180*/  ISETP.GE.AND P0, PT, R12, R15, PT ;  /* 0x0000000f0c00720c */ /* 0x000fe20003f06270 */
[----:B------:R-:W-:-:S12]  /*4190*/  BSSY B0, `(.L_x_475) ;  /* 0x0000003000007945 */ /* 0x000fd80003800000 */
[----:B------:R-:W-:Y:S05]  /*41a0*/  @P0 BRA `(.L_x_476) ;  /* 0x0000001000000947 */ /* 0x000fea0003800000 */
[----:B------:R0:W5:Y:S02]  /*41b0*/  LDG.E.128 R8, [R22.64] ;  /* 0x0000000a16087981 */ /* 0x000164000c1e1d00 */
.L_x_476:
[----:B------:R-:W-:Y:S05]  /*41c0*/  BSYNC B0 ;  /* 0x0000000000007941 */ /* 0x000fea0003800000 */
.L_x_475:
[----:B------:R-:W1:Y:S02]  /*41d0*/  LDS R5, [R6] ;  /* 0x0000000006057984 */ /* 0x000e640000000800 */
[C---:B-1---5:R-:W-:Y:S02]  /*41e0*/  FFMA.FTZ R4, R5.reuse, R8, R4 ;  /* 0x0000000805047223 */ /* 0x062fe40000010004 */
[C---:B------:R-:W-:Y:S02]  /*41f0*/  FFMA.FTZ R3, R5.reuse, R9, R3 ;  /* 0x0000000905037223 */ /* 0x040fe40000010003 */
[C---:B------:R-:W-:Y:S02]  /*4200*/  FFMA.FTZ R2, R5.reuse, R10, R2 ;  /* 0x0000000a05027223 */ /* 0x040fe40000010002 */
[----:B------:R-:W-:Y:S02]  /*4210*/  FFMA.FTZ R0, R5, R11, R0 ;  /* 0x0000000b05007223 */ /* 0x000fe40000010000 */
.L_x_471:
[----:B------:R-:W-:Y:S02]  /*4220*/  IADD3 R12, R12, UR8, RZ ;  /* 0x000000080c0c7c10 */ /* 0x000fe4000fffe0ff */
[----:B------:R-:W-:-:S02]  /*4230*/  F2FP.PACK_AB R4, R3, R4 ;  /* 0x000000040304723e */ /* 0x000fc400000000ff */
[----:B------:R-:W-:Y:S02]  /*4240*/  ISETP.GE.AND P0, PT, R12, R7, PT ;  /* 0x000000070c00720c */ /* 0x000fe40003f06270 */
[----:B0-----:R-:W-:-:S11]  /*4250*/  F2FP.PACK_AB R5, R0, R2 ;  /* 0x000000020005723e */ /* 0x001fd600000000ff */
        /* <DEDUP_REMOVED lines=74> */
        .weak           $__internal_9_$__cuda_sm20_div_s64
        .type           $__internal_9_$__cuda_sm20_div_s64,@function
        .size           $__internal_9_$__cuda_sm20_div_s64,(.L_x_8169 - $__internal_9_$__cuda_sm20_div_s64)
$__internal_9_$__cuda_sm20_div_s64:
        /* <DEDUP_REMOVED lines=83> */
[----:B------:R-:W-:Y:S06]  /*4c30*/  RET.REL.NODEC R26 `(_ZN5flash32flash_fwd_splitkv_combine_kernelI23Flash_fwd_kernel_traitsILi128ELi64ELi128ELi4ELb0ELb0EN7cutlass6half_tE19Flash_kernel_traitsILi128ELi64ELi128ELi4ES3_EELi4ELi5ELb1EEEvNS_16Flash_fwd_paramsE) ;  /* 0xffffb3c01a007950 */ /* 0x000fec0003c3ffff */
.L_x_477:
        /* <DEDUP_REMOVED lines=12> */
.L_x_8169:


//--------------------- .text._ZN5flash32flash_fwd_splitkv_combine_kernelI23Flash_fwd_kernel_traitsILi128ELi64ELi128ELi4ELb0ELb0EN7cutlass6half_tE19Flash_kernel_traitsILi128ELi64ELi128ELi4ES3_EELi4ELi4ELb1EEEvNS_16Flash_fwd_paramsE --------------------------
	.section	.text._ZN5flash32flash_fwd_splitkv_combine_kernelI23Flash_fwd_kernel_traitsILi128ELi64ELi128ELi4ELb0ELb0EN7cutlass6half_tE19Flash_kernel_traitsILi128ELi64ELi128ELi4ES3_EELi4ELi4ELb1EEEvNS_16Flash_fwd_paramsE,"ax",@progbits
	.sectioninfo	@"SHI_REGISTERS=52"
	.align	128
        .global         _ZN5flash32flash_fwd_splitkv_combine_kernelI23Flash_fwd_kernel_traitsILi128ELi64ELi128ELi4ELb0ELb0EN7cutlass6half_tE19Flash_kernel_traitsILi128ELi64ELi128ELi4ES3_EELi4ELi4ELb1EEEvNS_16Flash_fwd_paramsE
        .type           _ZN5flash32flash_fwd_splitkv_combine_kernelI23Flash_fwd_kernel_traitsILi128ELi64ELi128ELi4ELb0ELb0EN7cutlass6half_tE19Flash_kernel_traitsILi128ELi64ELi128ELi4ES3_EELi4ELi4ELb1EEEvNS_16Flash_fwd_paramsE,@function
        .size           _ZN5flash32flash_fwd_splitkv_combine_kernelI23Flash_fwd_kernel_traitsILi128ELi64ELi128ELi4ELb0ELb0EN7cutlass6half_tE19Flash_kernel_traitsILi128ELi64ELi128ELi4ES3_EELi4ELi4ELb1EEEvNS_16Flash_fwd_paramsE,(.L_x_8170 - _ZN5flash32flash_fwd_splitkv_combine_kernelI23Flash_fwd_kernel_traitsILi128ELi64ELi128ELi4ELb0ELb0EN7cutlass6half_tE19Flash_kernel_traitsILi128ELi64ELi128ELi4ES3_EELi4ELi4ELb1EEEvNS_16Flash_fwd_paramsE)
        .other          _ZN5flash32flash_fwd_splitkv_combine_kernelI23Flash_fwd_kernel_traitsILi128ELi64ELi128ELi4ELb0ELb0EN7cutlass6half_tE19Flash_kernel_traitsILi128ELi64ELi128ELi4ES3_EELi4ELi4ELb1EEEvNS_16Flash_fwd_paramsE,@"STO_CUDA_ENTRY STV_DEFAULT"
_ZN5flash32flash_fwd_splitkv_combine_kernelI23Flash_fwd_kernel_traitsILi128ELi64ELi128ELi4ELb0ELb0EN7cutlass6half_tE19Flash_kernel_traitsILi128ELi64ELi128ELi4ES3_EELi4ELi4ELb1EEEvNS_16Flash_fwd_paramsE:
.text._ZN5flash32flash_fwd_splitkv_combine_kernelI23Flash_fwd_kernel_traitsILi128ELi64ELi128ELi4ELb0ELb0EN7cutlass6half_tE19Flash_kernel_traitsILi128ELi64ELi128ELi4ES3_EELi4ELi4ELb1EEEvNS_16Flash_fwd_paramsE:
        /* <DEDUP_REMOVED lines=23> */
[----:B------:R-:W-:Y:S05]  /*0170*/  CALL.REL.NOINC `($__internal_10_$__cuda_sm20_div_s64) ;  /* 0x0000458000007944 */ /* 0x000fea0003c00000 */
[----:B------:R-:W-:Y:S05]  /*0180*/  BRA `(.L_x_479) ;  /* 0x0000013000007947 */ /* 0x000fea0003800000 */
.L_x_478:
        /* <DEDUP_REMOVED lines=19> */
.L_x_479:
        /* <DEDUP_REMOVED lines=12> */
[----:B------:R-:W-:Y:S05]  /*0380*/  CALL.REL.NOINC `($__internal_10_$__cuda_sm20_div_s64) ;  /* 0x0000437000007944 */ /* 0x000fea0003c00000 */
[----:B------:R-:W-:Y:S02]  /*0390*/  MOV R28, R20 ;  /* 0x00000014001c7202 */ /* 0x000fe40000000f00 */
[----:B------:R-:W-:Y:S01]  /*03a0*/  MOV R29, R21 ;  /* 0x00000015001d7202 */ /* 0x000fe20000000f00 */
[----:B------:R-:W-:Y:S05]  /*03b0*/  BRA `(.L_x_482) ;  /* 0x0000013000007947 */ /* 0x000fea0003800000 */
.L_x_481:
        /* <DEDUP_REMOVED lines=19> */
.L_x_482:
[----:B------:R-:W-:Y:S05]  /*04f0*/  BSYNC B0 ;  /* 0x0000000000007941 */ /* 0x000fea0003800000 */
.L_x_480:
        /* <DEDUP_REMOVED lines=43> */
.L_x_484:
        /* <DEDUP_REMOVED lines=19> */
.L_x_485:
[----:B------:R-:W-:Y:S05]  /*08e0*/  BSYNC B0 ;  /* 0x0000000000007941 */ /* 0x000fea0003800000 */
.L_x_483:
        /* <DEDUP_REMOVED lines=74> */
[----:B------:R-:W-:Y:S02]  /*0d90*/  MOV R32, R20 ;  /* 0x0000001400207202 */ /* 0x000fe40000000f00 */
[----:B------:R-:W-:Y:S01]  /*0da0*/  MOV R33, R21 ;  /* 0x0000001500217202 */ /* 0x000fe20000000f00 */
[----:B------:R-:W-:Y:S05]  /*0db0*/  BRA `(.L_x_488) ;  /* 0x0000013000007947 */ /* 0x000fea0003800000 */
.L_x_487:
        /* <DEDUP_REMOVED lines=19> */
.L_x_488:
[----:B------:R-:W-:Y:S05]  /*0ef0*/  BSYNC B0 ;  /* 0x0000000000007941 */ /* 0x000fea0003800000 */
.L_x_486:
        /* <DEDUP_REMOVED lines=42> */
.L_x_490:
        /* <DEDUP_REMOVED lines=19> */
.L_x_491:
[----:B------:R-:W-:Y:S05]  /*12d0*/  BSYNC B0 ;  /* 0x0000000000007941 */ /* 0x000fea0003800000 */
.L_x_489:
        /* <DEDUP_REMOVED lines=131> */
.L_x_493:
[----:B------:R-:W-:Y:S05]  /*1b10*/  BSYNC B0 ;  /* 0x0000000000007941 */ /* 0x000fea0003800000 */
.L_x_492:
        /* <DEDUP_REMOVED lines=95> */
.L_x_498:
        /* <DEDUP_REMOVED lines=22> */
.L_x_499:
[----:B------:R-:W-:Y:S05]  /*2270*/  BSYNC B0 ;  /* 0x0000000000007941 */ /* 0x000fea0003800000 */
.L_x_497:
[----:B------:R-:W-:Y:S01]  /*2280*/  LOP3.LUT R19, R17, R0, RZ, 0xfc, !PT ;  /* 0x0000000011137212 */ /* 0x000fe200078efcff */
[----:B------:R-:W-:Y:S03]  /*2290*/  BSSY B0, `(.L_x_500) ;  /* 0x0000028000007945 */ /* 0x000fe60003800000 */
[----:B------:R-:W-:-:S13]  /*22a0*/  ISETP.NE.U32.AND P0, PT, R19, RZ, PT ;  /* 0x000000ff1300720c */ /* 0x000fda0003f05070 */
[----:B------:R-:W-:Y:S05]  /*22b0*/  @!P0 BRA `(.L_x_501) ;  /* 0x000000f000008947 */ /* 0x000fea0003800000 */
[----:B------:R-:W-:Y:S01]  /*22c0*/  IMAD.MOV.U32 R24, RZ, RZ, R30 ;  /* 0x000000ffff187224 */ /* 0x000fe200078e001e */
[----:B------:R-:W-:Y:S02]  /*22d0*/  MOV R23, R0 ;  /* 0x0000000000177202 */ /* 0x000fe40000000f00 */
[----:B------:R-:W-:Y:S02]  /*22e0*/  MOV R22, 0x2300 ;  /* 0x0000230000167802 */ /* 0x000fe40000000f00 */
[----:B------:R-:W-:Y:S05]  /*22f0*/  CALL.REL.NOINC `($__internal_10_$__cuda_sm20_div_s64) ;  /* 0x0000240000007944 */ /* 0x000fea0003c00000 */
        /* <DEDUP_REMOVED lines=11> */
.L_x_501:
        /* <DEDUP_REMOVED lines=22> */
.L_x_502:
[----:B------:R-:W-:Y:S05]  /*2510*/  BSYNC B0 ;  /* 0x0000000000007941 */ /* 0x000fea0003800000 */
.L_x_500:
        /* <DEDUP_REMOVED lines=11> */
[----:B------:R-:W-:Y:S05]  /*25d0*/  CALL.REL.NOINC `($__internal_10_$__cuda_sm20_div_s64) ;  /* 0x0000212000007944 */ /* 0x000fea0003c00000 */
[----:B------:R-:W-:-:S04]  /*25e0*/  IADD3 R17, P0, RZ, -R20, RZ ;  /* 0x80000014ff117210 */ /* 0x000fc80007f1e0ff */
[----:B------:R-:W-:Y:S01]  /*25f0*/  IADD3.X R18, RZ, ~R21, RZ, P0, !PT ;  /* 0x80000015ff127210 */ /* 0x000fe200007fe4ff */
[----:B------:R-:W-:-:S04]  /*2600*/  IMAD.WIDE.U32 R36, R5, R17, R36 ;  /* 0x0000001105247225 */ /* 0x000fc800078e0024 */
[----:B------:R-:W-:-:S04]  /*2610*/  IMAD R18, R18, R5, RZ ;  /* 0x0000000512127224 */ /* 0x000fc800078e02ff */
[----:B------:R-:W-:-:S05]  /*2620*/  IMAD R4, R4, R17, R18 ;  /* 0x0000001104047224 */ /* 0x000fca00078e0212 */
[----:B------:R-:W-:Y:S01]  /*2630*/  IADD3 R4, R37, R4, RZ ;  /* 0x0000000425047210 */ /* 0x000fe20007ffe0ff */
[----:B------:R-:W-:Y:S05]  /*2640*/  BRA `(.L_x_505) ;  /* 0x0000016000007947 */ /* 0x000fea0003800000 */
.L_x_504:
        /* <DEDUP_REMOVED lines=22> */
.L_x_505:
[----:B------:R-:W-:Y:S05]  /*27b0*/  BSYNC B0 ;  /* 0x0000000000007941 */ /* 0x000fea0003800000 */
.L_x_503:
        /* <DEDUP_REMOVED lines=38> */
[----:B------:R-:W-:Y:S05]  /*2a20*/  CALL.REL.NOINC `($__internal_10_$__cuda_sm20_div_s64) ;  /* 0x00001cd000007944 */ /* 0x000fea0003c00000 */
        /* <DEDUP_REMOVED lines=12> */
.L_x_507:
        /* <DEDUP_REMOVED lines=23> */
.L_x_508:
[----:B------:R-:W-:Y:S05]  /*2c60*/  BSYNC B0 ;  /* 0x0000000000007941 */ /* 0x000fea0003800000 */
.L_x_506:
        /* <DEDUP_REMOVED lines=19> */
.L_x_510:
        /* <DEDUP_REMOVED lines=22> */
.L_x_511:
[----:B------:R-:W-:Y:S05]  /*2f00*/  BSYNC B0 ;  /* 0x0000000000007941 */ /* 0x000fea0003800000 */
.L_x_509:
        /* <DEDUP_REMOVED lines=20> */
.L_x_513:
        /* <DEDUP_REMOVED lines=23> */
.L_x_514:
[----:B------:R-:W-:Y:S05]  /*31c0*/  BSYNC B0 ;  /* 0x0000000000007941 */ /* 0x000fea0003800000 */
.L_x_512:
        /* <DEDUP_REMOVED lines=25> */
[----:B------:R-:W-:Y:S05]  /*3360*/  CALL.REL.NOINC `($__internal_10_$__cuda_sm20_div_s64) ;  /* 0x0000139000007944 */ /* 0x000fea0003c00000 */
        /* <DEDUP_REMOVED lines=12> */
.L_x_516:
        /* <DEDUP_REMOVED lines=23> */
.L_x_517:
[----:B------:R-:W-:Y:S05]  /*35a0*/  BSYNC B0 ;  /* 0x0000000000007941 */ /* 0x000fea0003800000 */
.L_x_515:
        /* <DEDUP_REMOVED lines=29> */
.L_x_519:
        /* <DEDUP_REMOVED lines=23> */
.L_x_520:
[----:B------:R-:W-:Y:S05]  /*38f0*/  BSYNC B0 ;  /* 0x0000000000007941 */ /* 0x000fea0003800000 */
.L_x_518:
        /* <DEDUP_REMOVED lines=20> */
.L_x_496:
[----:B------:R-:W-:-:S04]  /*3a40*/  LEA R2, P0, R36, c[0x0][0x200], 0x2 ;  /* 0x0000800024027a11 */ /* 0x000fc800078010ff */
[----:B------:R-:W-:-:S05]  /*3a50*/  LEA.HI.X R3, R36, c[0x0][0x204], R37, 0x2, P0 ;  /* 0x0000810024037a11 */ /* 0x000fca00000f1425 */
[----:B------:R0:W-:Y:S04]  /*3a60*/  STG.E [R2.64], R28 ;  /* 0x0000001c02007986 */ /* 0x0001e8000c10190a */
.L_x_495:
[----:B------:R-:W-:Y:S05]  /*3a70*/  BSYNC B1 ;  /* 0x0000000000017941 */ /* 0x000fea0003800000 */
.L_x_494:
[----:B------:R-:W1:Y:S01]  /*3a80*/  S2R R16, SR_TID.X ;  /* 0x0000000000107919 */ /* 0x000e620000002100 */
[----:B------:R-:W-:Y:S02]  /*3a90*/  IMAD.MOV.U32 R12, RZ, RZ, c[0x0][0x314] ;  /* 0x0000c500ff0c7624 */ /* 0x000fe400078e00ff */
        /* <DEDUP_REMOVED lines=13> */
[----:B------:R-:W-:Y:S01]  /*3b70*/  IMAD.MOV.U32 R0, RZ, RZ, RZ ;  /* 0x000000ffff007224 */ /* 0x000fe200078e00ff */
[----:B------:R-:W-:Y:S01]  /*3b80*/  SHF.R.S32.HI R15, RZ, 0x5, R15 ;  /* 0x00000005ff0f7819 */ /* 0x000fe2000001140f */
[----:B------:R-:W0:Y:S02]  /*3b90*/  @!P0 MUFU.EX2 R5, R5 ;  /* 0x0000000500058308 */ /* 0x000e240000000800 */
[----:B------:R-:W-:Y:S02]  /*3ba0*/  IMAD.IADD R16, R16, 0x1, -R3 ;  /* 0x0000000110107824 */ /* 0x000fe400078e0a03 */
[----:B------:R-:W-:-:S02]  /*3bb0*/  CS2R R2, SRZ ;  /* 0x0000000000027805 */ /* 0x000fc4000001ff00 */
[----:B------:R-:W-:Y:S01]  /*3bc0*/  IMAD.SHL.U32 R16, R16, 0x4, RZ ;  /* 0x0000000410107824 */ /* 0x000fe200078e00ff */
[----:B0-----:R0:W-:Y:S04]  /*3bd0*/  @!P0 STS [R6.X4], R5 ;  /* 0x0000000506008388 */ /* 0x0011e80000004800 */
[----:B------:R-:W-:Y:S01]  /*3be0*/  BAR.SYNC.DEFER_BLOCKING 0x0 ;  /* 0x0000000000007b1d */ /* 0x000fe20000010000 */
[----:B------:R-:W-:-:S13]  /*3bf0*/  ISETP.GE.AND P0, PT, R12, 0x1, PT ;  /* 0x000000010c00780c */ /* 0x000fda0003f06270 */
        /* <DEDUP_REMOVED lines=24> */
.L_x_523:
[----:B------:R0:W2:Y:S01]  /*3d80*/  @!P3 LDG.E.128 R8, [R22.64] ;  /* 0x0000000a1608b981 */ /* 0x0000a2000c1e1d00 */
[----:B------:R-:W-:Y:S02]  /*3d90*/  PLOP3.LUT P3, PT, P0, PT, PT, 0x80, 0x0 ;  /* 0x000000000000781c */ /* 0x000fe4000076f070 */
[C---:B------:R-:W-:Y:S01]  /*3da0*/  IADD3 R24, P1, R18.reuse, R22, RZ ;  /* 0x0000001612187210 */ /* 0x040fe20007f3e0ff */
[----:B------:R-:W2:Y:S01]  /*3db0*/  LDS R5, [R6] ;  /* 0x0000000006057984 */ /* 0x000ea20000000800 */
[----:B------:R-:W-:Y:S02]  /*3dc0*/  IADD3 R13, R13, 0x4, RZ ;  /* 0x000000040d0d7810 */ /* 0x000fe40007ffe0ff */
[----:B------:R-:W-:Y:S02]  /*3dd0*/  IADD3.X R25, R19, R23, RZ, P1, !PT ;  /* 0x0000001713197210 */ /* 0x000fe40000ffe4ff */
        /* <DEDUP_REMOVED lines=31> */
.L_x_522:
[----:B------:R-:W-:-:S04]  /*3fd0*/  IADD3 R5, -R13, c[0x0][0x314], RZ ;  /* 0x0000c5000d057a10 */ /* 0x000fc80007ffe1ff */
[----:B------:R-:W-:-:S13]  /*3fe0*/  ISETP.GT.AND P0, PT, R5, 0x1, PT ;  /* 0x000000010500780c */ /* 0x000fda0003f04270 */
[----:B------:R-:W-:Y:S05]  /*3ff0*/  @!P0 BRA `(.L_x_524) ;  /* 0x0000016000008947 */ /* 0x000fea0003800000 */
[----:B------:R-:W-:Y:S01]  /*4000*/  ISETP.GE.AND P0, PT, R15, R14, PT ;  /* 0x0000000e0f00720c */ /* 0x000fe20003f06270 */
[----:B------:R-:W0:Y:S01]  /*4010*/  LDS R25, [R6] ;  /* 0x0000000006197984 */ /* 0x000e220000000800 */
[----:B------:R-:W-:-:S03]  /*4020*/  IADD3 R26, P1, R18, R22, RZ ;  /* 0x00000016121a7210 */ /* 0x000fc60007f3e0ff */
[----:B------:R1:W2:Y:S08]  /*4030*/  LDS R20, [R6+0x14] ;  /* 0x0000140006147984 */ /* 0x0002b00000000800 */
[----:B------:R-:W0:Y:S01]  /*4040*/  @!P0 LDG.E.128 R8, [R22.64] ;  /* 0x0000000a16088981 */ /* 0x000e22000c1e1d00 */
[----:B------:R-:W-:Y:S02]  /*4050*/  IADD3.X R27, R19, R23, RZ, P1, !PT ;  /* 0x00000017131b7210 */ /* 0x000fe40000ffe4ff */
[----:B------:R-:W-:Y:S01]  /*4060*/  IADD3 R13, R13, 0x1, RZ ;  /* 0x000000010d0d7810 */ /* 0x000fe20007ffe0ff */
[----:B0-----:R-:W-:-:S02]  /*4070*/  FFMA.FTZ R21, R8, R25, R4 ;  /* 0x0000001908157223 */ /* 0x001fc40000010004 */
[-C--:B------:R-:W-:Y:S02]  /*4080*/  FFMA.FTZ R12, R9, R25.reuse, R3 ;  /* 0x00000019090c7223 */ /* 0x080fe40000010003 */
[-C--:B------:R-:W-:Y:S02]  /*4090*/  FFMA.FTZ R5, R10, R25.reuse, R2 ;  /* 0x000000190a057223 */ /* 0x080fe40000010002 */
[----:B------:R-:W-:Y:S02]  /*40a0*/  FFMA.FTZ R0, R11, R25, R0 ;  /* 0x000000190b007223 */ /* 0x000fe40000010000 */
[----:B------:R-:W2:Y:S01]  /*40b0*/  @!P0 LDG.E.128 R8, [R26.64] ;  /* 0x0000000a1a088981 */ /* 0x000ea2000c1e1d00 */
[----:B------:R-:W-:Y:S02]  /*40c0*/  IADD3 R22, P0, R18, R26, RZ ;  /* 0x0000001a12167210 */ /* 0x000fe40007f1e0ff */
[----:B------:R-:W-:Y:S02]  /*40d0*/  IADD3 R18, R6, 0x14, RZ ;  /* 0x0000001406127810 */ /* 0x000fe40007ffe0ff */
[----:B------:R-:W-:-:S02]  /*40e0*/  IADD3.X R23, R19, R27, RZ, P0, !PT ;  /* 0x0000001b13177210 */ /* 0x000fc400007fe4ff */
[----:B------:R-:W-:Y:S02]  /*40f0*/  PLOP3.LUT P4, PT, PT, PT, PT, 0x8, 0x0 ;  /* 0x000000000000781c */ /* 0x000fe40003f8e170 */
[----:B------:R-:W-:Y:S02]  /*4100*/  IADD3 R13, R13, 0x1, RZ ;  /* 0x000000010d0d7810 */ /* 0x000fe40007ffe0ff */
[----:B-1----:R-:W-:Y:S01]  /*4110*/  IADD3 R6, R18, 0x14, RZ ;  /* 0x0000001412067810 */ /* 0x002fe20007ffe0ff */
[-C--:B--2---:R-:W-:Y:S02]  /*4120*/  FFMA.FTZ R4, R8, R20.reuse, R21 ;  /* 0x0000001408047223 */ /* 0x084fe40000010015 */
[-C--:B------:R-:W-:Y:S02]  /*4130*/  FFMA.FTZ R3, R9, R20.reuse, R12 ;  /* 0x0000001409037223 */ /* 0x080fe4000001000c */
[-C--:B------:R-:W-:Y:S02]  /*4140*/  FFMA.FTZ R2, R10, R20.reuse, R5 ;  /* 0x000000140a027223 */ /* 0x080fe40000010005 */
[----:B------:R-:W-:-:S02]  /*4150*/  FFMA.FTZ R0, R11, R20, R0 ;  /* 0x000000140b007223 */ /* 0x000fc40000010000 */
.L_x_524:
[----:B------:R-:W-:-:S13]  /*4160*/  ISETP.LT.OR P4, PT, R13, c[0x0][0x314], P4 ;  /* 0x0000c5000d007a0c */ /* 0x000fda0002781670 */
[----:B------:R-:W-:Y:S05]  /*4170*/  @!P4 BRA `(.L_x_521) ;  /* 0x000000a00000c947 */ /* 0x000fea0003800000 */
[----:B------:R-:W-:Y:S01]  /*4180*/  ISETP.GE.AND P0, PT, R15, R14, PT ;  /* 0x0000000e0f00720c */ /* 0x000fe20003f06270 */
[----:B------:R-:W-:-:S12]  /*4190*/  BSSY B0, `(.L_x_525) ;  /* 0x0000003000007945 */ /* 0x000fd80003800000 */
[----:B------:R-:W-:Y:S05]  /*41a0*/  @P0 BRA `(.L_x_526) ;  /* 0x0000001000000947 */ /* 0x000fea0003800000 */
[----:B------:R0:W5:Y:S02]  /*41b0*/  LDG.E.128 R8, [R22.64] ;  /* 0x0000000a16087981 */ /* 0x000164000c1e1d00 */
.L_x_526:
[----:B------:R-:W-:Y:S05]  /*41c0*/  BSYNC B0 ;  /* 0x0000000000007941 */ /* 0x000fea0003800000 */
.L_x_525:
[----:B------:R-:W1:Y:S02]  /*41d0*/  LDS R5, [R6] ;  /* 0x0000000006057984 */ /* 0x000e640000000800 */
[C---:B-1---5:R-:W-:Y:S02]  /*41e0*/  FFMA.FTZ R4, R5.reuse, R8, R4 ;  /* 0x0000000805047223 */ /* 0x062fe40000010004 */
[C---:B------:R-:W-:Y:S02]  /*41f0*/  FFMA.FTZ R3, R5.reuse, R9, R3 ;  /* 0x0000000905037223 */ /* 0x040fe40000010003 */
[C---:B------:R-:W-:Y:S02]  /*4200*/  FFMA.FTZ R2, R5.reuse, R10, R2 ;  /* 0x0000000a05027223 */ /* 0x040fe40000010002 */
[----:B------:R-:W-:Y:S02]  /*4210*/  FFMA.FTZ R0, R5, R11, R0 ;  /* 0x0000000b05007223 */ /* 0x000fe40000010000 */
.L_x_521:
[----:B0-----:R-:W-:Y:S02]  /*4220*/  IADD3 R6, R15, UR8, RZ ;  /* 0x000000080f067c10 */ /* 0x001fe4000fffe0ff */
[----:B------:R-:W-:-:S02]  /*4230*/  F2FP.PACK_AB R4, R3, R4 ;  /* 0x000000040304723e */ /* 0x000fc400000000ff */
[----:B------:R-:W-:Y:S02]  /*4240*/  ISETP.GE.AND P0, PT, R6, R7, PT ;  /* 0x000000070600720c */ /* 0x000fe40003f06270 */
[----:B------:R-:W-:-:S11]  /*4250*/  F2FP.PACK_AB R5, R0, R2 ;  /* 0x000000020005723e */ /* 0x000fd600000000ff */
        /* <DEDUP_REMOVED lines=74> */
        .weak           $__internal_10_$__cuda_sm20_div_s64
        .type           $__internal_10_$__cuda_sm20_div_s64,@function
        .size           $__internal_10_$__cuda_sm20_div_s64,(.L_x_8170 - $__internal_10_$__cuda_sm20_div_s64)
$__internal_10_$__cuda_sm20_div_s64:
        /* <DEDUP_REMOVED lines=83> */
[----:B------:R-:W-:Y:S06]  /*4c30*/  RET.REL.NODEC R26 `(_ZN5flash32flash_fwd_splitkv_combine_kernelI23Flash_fwd_kernel_traitsILi128ELi64ELi128ELi4ELb0ELb0EN7cutlass6half_tE19Flash_kernel_traitsILi128ELi64ELi128ELi4ES3_EELi4ELi4ELb1EEEvNS_16Flash_fwd_paramsE) ;  /* 0xffffb3c01a007950 */ /* 0x000fec0003c3ffff */
.L_x_527:
        /* <DEDUP_REMOVED lines=12> */
.L_x_8170:


//--------------------- .text._ZN5flash32flash_fwd_splitkv_combine_kernelI23Flash_fwd_kernel_traitsILi128ELi64ELi128ELi4ELb0ELb0EN7cutlass6half_tE19Flash_kernel_traitsILi128ELi64ELi128ELi4ES3_EELi4ELi3ELb1EEEvNS_16Flash_fwd_paramsE --------------------------
	.section	.text._ZN5flash32flash_fwd_splitkv_combine_kernelI23Flash_fwd_kernel_traitsILi128ELi64ELi128ELi4ELb0ELb0EN7cutlass6half_tE19Flash_kernel_traitsILi128ELi64ELi128ELi4ES3_EELi4ELi3ELb1EEEvNS_16Flash_fwd_paramsE,"ax",@progbits
	.sectioninfo	@"SHI_REGISTERS=52"
	.align	128
        .global         _ZN5flash32flash_fwd_splitkv_combine_kernelI23Flash_fwd_kernel_traitsILi128ELi64ELi128ELi4ELb0ELb0EN7cutlass6half_tE19Flash_kernel_traitsILi128ELi64ELi128ELi4ES3_EELi4ELi3ELb1EEEvNS_16Flash_fwd_paramsE
        .type           _ZN5flash32flash_fwd_splitkv_combine_kernelI23Flash_fwd_kernel_traitsILi128ELi64ELi128ELi4ELb0ELb0EN7cutlass6half_tE19Flash_kernel_traitsILi128ELi64ELi128ELi4ES3_EELi4ELi3ELb1EEEvNS_16Flash_fwd_paramsE,@function
        .size           _ZN5flash32flash_fwd_splitkv_combine_kernelI23Flash_fwd_kernel_traitsILi128ELi64ELi128ELi4ELb0ELb0EN7cutlass6half_tE19Flash_kernel_traitsILi128ELi64ELi128ELi4ES3_EELi4ELi3ELb1EEEvNS_16Flash_fwd_paramsE,(.L_x_8171 - _ZN5flash32flash_fwd_splitkv_combine_kernelI23Flash_fwd_kernel_traitsILi128ELi64ELi128ELi4ELb0ELb0EN7cutlass6half_tE19Flash_kernel_traitsILi128ELi64ELi128ELi4ES3_EELi4ELi3ELb1EEEvNS_16Flash_fwd_paramsE)
        .other          _ZN5flash32flash_fwd_splitkv_combine_kernelI23Flash_fwd_kernel_traitsILi128ELi64ELi128ELi4ELb0ELb0EN7cutlass6half_tE19Flash_kernel_traitsILi128ELi64ELi128ELi4ES3_EELi4ELi3ELb1EEEvNS_16Flash_fwd_paramsE,@"STO_CUDA_ENTRY STV_DEFAULT"
_ZN5flash32flash_fwd_splitkv_combine_kernelI23Flash_fwd_kernel_traitsILi128ELi64ELi128ELi4ELb0ELb0EN7cutlass6half_tE19Flash_kernel_traitsILi128ELi64ELi128ELi4ES3_EELi4ELi3ELb1EEEvNS_16Flash_fwd_paramsE:
.text._ZN5flash32flash_fwd_splitkv_combine_kernelI23Flash_fwd_kernel_traitsILi128ELi64ELi128ELi4ELb0ELb0EN7cutlass6half_tE19Flash_kernel_traitsILi128ELi64ELi128ELi4ES3_EELi4ELi3ELb1EEEvNS_16Flash_fwd_paramsE:
        /* <DEDUP_REMOVED lines=23> */
[----:B------:R-:W-:Y:S05]  /*0170*/  CALL.REL.NOINC `($__internal_11_$__cuda_sm20_div_s64) ;  /* 0x0000454000007944 */ /* 0x000fea0003c00000 */
[----:B------:R-:W-:Y:S05]  /*0180*/  BRA `(.L_x_529) ;  /* 0x0000013000007947 */ /* 0x000fea0003800000 */
.L_x_528:
        /* <DEDUP_REMOVED lines=19> */
.L_x_529:
        /* <DEDUP_REMOVED lines=12> */
[----:B------:R-:W-:Y:S05]  /*0380*/  CALL.REL.NOINC `($__internal_11_$__cuda_sm20_div_s64) ;  /* 0x0000433000007944 */ /* 0x000fea0003c00000 */
[----:B------:R-:W-:Y:S02]  /*0390*/  MOV R28, R20 ;  /* 0x00000014001c7202 */ /* 0x000fe40000000f00 */
[----:B------:R-:W-:Y:S01]  /*03a0*/  MOV R29, R21 ;  /* 0x00000015001d7202 */ /* 0x000fe20000000f00 */
[----:B------:R-:W-:Y:S05]  /*03b0*/  BRA `(.L_x_532) ;  /* 0x0000013000007947 */ /* 0x000fea0003800000 */
.L_x_531:
        /* <DEDUP_REMOVED lines=19> */
.L_x_532:
[----:B------:R-:W-:Y:S05]  /*04f0*/  BSYNC B0 ;  /* 0x0000000000007941 */ /* 0x000fea0003800000 */
.L_x_530:
        /* <DEDUP_REMOVED lines=43> */
.L_x_534:
        /* <DEDUP_REMOVED lines=19> */
.L_x_535:
[----:B------:R-:W-:Y:S05]  /*08e0*/  BSYNC B0 ;  /* 0x0000000000007941 */ /* 0x000fea0003800000 */
.L_x_533:
        /* <DEDUP_REMOVED lines=74> */
[----:B------:R-:W-:Y:S02]  /*0d90*/  MOV R32, R20 ;  /* 0x0000001400207202 */ /* 0x000fe40000000f00 */
[----:B------:R-:W-:Y:S01]  /*0da0*/  MOV R33, R21 ;  /* 0x0000001500217202 */ /* 0x000fe20000000f00 */
[----:B------:R-:W-:Y:S05]  /*0db0*/  BRA `(.L_x_538) ;  /* 0x0000013000007947 */ /* 0x000fea0003800000 */
.L_x_537:
        /* <DEDUP_REMOVED lines=19> */
.L_x_538:
[----:B------:R-:W-:Y:S05]  /*0ef0*/  BSYNC B0 ;  /* 0x0000000000007941 */ /* 0x000fea0003800000 */
.L_x_536:
        /* <DEDUP_REMOVED lines=42> */
.L_x_540:
        /* <DEDUP_REMOVED lines=19> */
.L_x_541:
[----:B------:R-:W-:Y:S05]  /*12d0*/  BSYNC B0 ;  /* 0x0000000000007941 */ /* 0x000fea0003800000 */
.L_x_539:
        /* <DEDUP_REMOVED lines=131> */
.L_x_543:
[----:B------:R-:W-:Y:S05]  /*1b10*/  BSYNC B0 ;  /* 0x0000000000007941 */ /* 0x000fea0003800000 */
.L_x_542:
        /* <DEDUP_REMOVED lines=91> */
.L_x_548:
        /* <DEDUP_REMOVED lines=22> */
.L_x_549:
[----:B------:R-:W-:Y:S05]  /*2230*/  BSYNC B0 ;  /* 0x0000000000007941 */ /* 0x000fea0003800000 */
.L_x_547:
[----:B------:R-:W-:Y:S01]  /*2240*/  LOP3.LUT R19, R17, R0, RZ, 0xfc, !PT ;  /* 0x0000000011137212 */ /* 0x000fe200078efcff */
[----:B------:R-:W-:Y:S03]  /*2250*/  BSSY B0, `(.L_x_550) ;  /* 0x0000028000007945 */ /* 0x000fe60003800000 */
[----:B------:R-:W-:-:S13]  /*2260*/  ISETP.NE.U32.AND P0, PT, R19, RZ, PT ;  /* 0x000000ff1300720c */ /* 0x000fda0003f05070 */
[----:B------:R-:W-:Y:S05]  /*2270*/  @!P0 BRA `(.L_x_551) ;  /* 0x000000f000008947 */ /* 0x000fea0003800000 */
[----:B------:R-:W-:Y:S01]  /*2280*/  IMAD.MOV.U32 R24, RZ, RZ, R30 ;  /* 0x000000ffff187224 */ /* 0x000fe200078e001e */
[----:B------:R-:W-:Y:S02]  /*2290*/  MOV R23, R0 ;  /* 0x0000000000177202 */ /* 0x000fe40000000f00 */
[----:B------:R-:W-:Y:S02]  /*22a0*/  MOV R22, 0x22c0 ;  /* 0x000022c000167802 */ /* 0x000fe40000000f00 */
[----:B------:R-:W-:Y:S05]  /*22b0*/  CALL.REL.NOINC `($__internal_11_$__cuda_sm20_div_s64) ;  /* 0x0000240000007944 */ /* 0x000fea0003c00000 */
        /* <DEDUP_REMOVED lines=11> */
.L_x_551:
        /* <DEDUP_REMOVED lines=22> */
.L_x_552:
[----:B------:R-:W-:Y:S05]  /*24d0*/  BSYNC B0 ;  /* 0x0000000000007941 */ /* 0x000fea0003800000 */
.L_x_550:
        /* <DEDUP_REMOVED lines=11> */
[----:B------:R-:W-:Y:S05]  /*2590*/  CALL.REL.NOINC `($__internal_11_$__cuda_sm20_div_s64) ;  /* 0x0000212000007944 */ /* 0x000fea0003c00000 */
[----:B------:R-:W-:-:S04]  /*25a0*/  IADD3 R17, P0, RZ, -R20, RZ ;  /* 0x80000014ff117210 */ /* 0x000fc80007f1e0ff */
[----:B------:R-:W-:Y:S01]  /*25b0*/  IADD3.X R18, RZ, ~R21, RZ, P0, !PT ;  /* 0x80000015ff127210 */ /* 0x000fe200007fe4ff */
[----:B------:R-:W-:-:S04]  /*25c0*/  IMAD.WIDE.U32 R36, R5, R17, R36 ;  /* 0x0000001105247225 */ /* 0x000fc800078e0024 */
[----:B------:R-:W-:-:S04]  /*25d0*/  IMAD R18, R18, R5, RZ ;  /* 0x0000000512127224 */ /* 0x000fc800078e02ff */
[----:B------:R-:W-:-:S05]  /*25e0*/  IMAD R4, R4, R17, R18 ;  /* 0x0000001104047224 */ /* 0x000fca00078e0212 */
[----:B------:R-:W-:Y:S01]  /*25f0*/  IADD3 R4, R37, R4, RZ ;  /* 0x0000000425047210 */ /* 0x000fe20007ffe0ff */
[----:B------:R-:W-:Y:S05]  /*2600*/  BRA `(.L_x_555) ;  /* 0x0000016000007947 */ /* 0x000fea0003800000 */
.L_x_554:
        /* <DEDUP_REMOVED lines=22> */
.L_x_555:
[----:B------:R-:W-:Y:S05]  /*2770*/  BSYNC B0 ;  /* 0x0000000000007941 */ /* 0x000fea0003800000 */
.L_x_553:
        /* <DEDUP_REMOVED lines=38> */
[----:B------:R-:W-:Y:S05]  /*29e0*/  CALL.REL.NOINC `($__internal_11_$__cuda_sm20_div_s64) ;  /* 0x00001cd000007944 */ /* 0x000fea0003c00000 */
        /* <DEDUP_REMOVED lines=12> */
.L_x_557:
        /* <DEDUP_REMOVED lines=23> */
.L_x_558:
[----:B------:R-:W-:Y:S05]  /*2c20*/  BSYNC B0 ;  /* 0x0000000000007941 */ /* 0x000fea0003800000 */
.L_x_556:
        /* <DEDUP_REMOVED lines=19> */
.L_x_560:
        /* <DEDUP_REMOVED lines=22> */
.L_x_561:
[----:B------:R-:W-:Y:S05]  /*2ec0*/  BSYNC B0 ;  /* 0x0000000000007941 */ /* 0x000fea0003800000 */
.L_x_559:
        /* <DEDUP_REMOVED lines=20> */
.L_x_563:
        /* <DEDUP_REMOVED lines=23> */
.L_x_564:
[----:B------:R-:W-:Y:S05]  /*3180*/  BSYNC B0 ;  /* 0x0000000000007941 */ /* 0x000fea0003800000 */
.L_x_562:
        /* <DEDUP_REMOVED lines=25> */
[----:B------:R-:W-:Y:S05]  /*3320*/  CALL.REL.NOINC `($__internal_11_$__cuda_sm20_div_s64) ;  /* 0x0000139000007944 */ /* 0x000fea0003c00000 */
        /* <DEDUP_REMOVED lines=12> */
.L_x_566:
        /* <DEDUP_REMOVED lines=23> */
.L_x_567:
[----:B------:R-:W-:Y:S05]  /*3560*/  BSYNC B0 ;  /* 0x0000000000007941 */ /* 0x000fea0003800000 */
.L_x_565:
        /* <DEDUP_REMOVED lines=29> */
.L_x_569:
        /* <DEDUP_REMOVED lines=23> */
.L_x_570:
[----:B------:R-:W-:Y:S05]  /*38b0*/  BSYNC B0 ;  /* 0x0000000000007941 */ /* 0x000fea0003800000 */
.L_x_568:
        /* <DEDUP_REMOVED lines=20> */
.L_x_546:
[----:B------:R-:W-:-:S04]  /*3a00*/  LEA R2, P0, R36, c[0x0][0x200], 0x2 ;  /* 0x0000800024027a11 */ /* 0x000fc800078010ff */
[----:B------:R-:W-:-:S05]  /*3a10*/  LEA.HI.X R3, R36, c[0x0][0x204], R37, 0x2, P0 ;  /* 0x0000810024037a11 */ /* 0x000fca00000f1425 */
[----:B------:R0:W-:Y:S04]  /*3a20*/  STG.E [R2.64], R28 ;  /* 0x0000001c02007986 */ /* 0x0001e8000c10190a */
.L_x_545:
[----:B------:R-:W-:Y:S05]  /*3a30*/  BSYNC B1 ;  /* 0x0000000000017941 */ /* 0x000fea0003800000 */
.L_x_544:
        /* <DEDUP_REMOVED lines=48> */
.L_x_573:
        /* <DEDUP_REMOVED lines=37> */
.L_x_572:
        /* <DEDUP_REMOVED lines=25> */
.L_x_574:
[----:B------:R-:W-:-:S13]  /*4120*/  ISETP.LT.OR P4, PT, R13, c[0x0][0x314], P4 ;  /* 0x0000c5000d007a0c */ /* 0x000fda0002781670 */
[----:B------:R-:W-:Y:S05]  /*4130*/  @!P4 BRA `(.L_x_571) ;  /* 0x000000a00000c947 */ /* 0x000fea0003800000 */
[----:B------:R-:W-:Y:S01]  /*4140*/  ISETP.GE.AND P0, PT, R15, R14, PT ;  /* 0x0000000e0f00720c */ /* 0x000fe20003f06270 */
[----:B------:R-:W-:-:S12]  /*4150*/  BSSY B0, `(.L_x_575) ;  /* 0x0000003000007945 */ /* 0x000fd80003800000 */
[----:B------:R-:W-:Y:S05]  /*4160*/  @P0 BRA `(.L_x_576) ;  /* 0x0000001000000947 */ /* 0x000fea0003800000 */
[----:B------:R0:W5:Y:S02]  /*4170*/  LDG.E.128 R8, [R22.64] ;  /* 0x0000000a16087981 */ /* 0x000164000c1e1d00 */
.L_x_576:
[----:B------:R-:W-:Y:S05]  /*4180*/  BSYNC B0 ;  /* 0x0000000000007941 */ /* 0x000fea0003800000 */
.L_x_575:
[----:B------:R-:W1:Y:S02]  /*4190*/  LDS R5, [R6] ;  /* 0x0000000006057984 */ /* 0x000e640000000800 */
[C---:B-1---5:R-:W-:Y:S02]  /*41a0*/  FFMA.FTZ R4, R5.reuse, R8, R4 ;  /* 0x0000000805047223 */ /* 0x062fe40000010004 */
[C---:B------:R-:W-:Y:S02]  /*41b0*/  FFMA.FTZ R3, R5.reuse, R9, R3 ;  /* 0x0000000905037223 */ /* 0x040fe40000010003 */
[C---:B------:R-:W-:Y:S02]  /*41c0*/  FFMA.FTZ R2, R5.reuse, R10, R2 ;  /* 0x0000000a05027223 */ /* 0x040fe40000010002 */
[----:B------:R-:W-:Y:S02]  /*41d0*/  FFMA.FTZ R0, R5, R11, R0 ;  /* 0x0000000b05007223 */ /* 0x000fe40000010000 */
.L_x_571:
        /* <DEDUP_REMOVED lines=78> */
        .weak           $__internal_11_$__cuda_sm20_div_s64
        .type           $__internal_11_$__cuda_sm20_div_s64,@function
        .size           $__internal_11_$__cuda_sm20_div_s64,(.L_x_8171 - $__internal_11_$__cuda_sm20_div_s64)
$__internal_11_$__cuda_sm20_div_s64:
        /* <DEDUP_REMOVED lines=83> */
[----:B------:R-:W-:Y:S06]  /*4bf0*/  RET.REL.NODEC R26 `(_ZN5flash32flash_fwd_splitkv_combine_kernelI23Flash_fwd_kernel_traitsILi128ELi64ELi128ELi4ELb0ELb0EN7cutlass6half_tE19Flash_kernel_traitsILi128ELi64ELi128ELi4ES3_EELi4ELi3ELb1EEEvNS_16Flash_fwd_paramsE) ;  /* 0xffffb4001a007950 */ /* 0x000fec0003c3ffff */
.L_x_577:
        /* <DEDUP_REMOVED lines=16> */
.L_x_8171:


//--------------------- .text._ZN5flash32flash_fwd_splitkv_combine_kernelI23Flash_fwd_kernel_traitsILi128ELi64ELi128ELi4ELb0ELb0EN7cutlass6half_tE19Flash_kernel_traitsILi128ELi64ELi128ELi4ES3_EELi4ELi2ELb1EEEvNS_16Flash_fwd_paramsE --------------------------
	.section	.text._ZN5flash32flash_fwd_splitkv_combine_kernelI23Flash_fwd_kernel_traitsILi128ELi64ELi128ELi4ELb0ELb0EN7cutlass6half_tE19Flash_kernel_traitsILi128ELi64ELi128ELi4ES3_EELi4ELi2ELb1EEEvNS_16Flash_fwd_paramsE,"ax",@progbits
	.sectioninfo	@"SHI_REGISTERS=56"
	.align	128
        .global         _ZN5flash32flash_fwd_splitkv_combine_kernelI23Flash_fwd_kernel_traitsILi128ELi64ELi128ELi4ELb0ELb0EN7cutlass6half_tE19Flash_kernel_traitsILi128ELi64ELi128ELi4ES3_EELi4ELi2ELb1EEEvNS_16Flash_fwd_paramsE
        .type           _ZN5flash32flash_fwd_splitkv_combine_kernelI23Flash_fwd_kernel_traitsILi128ELi64ELi128ELi4ELb0ELb0EN7cutlass6half_tE19Flash_kernel_traitsILi128ELi64ELi128ELi4ES3_EELi4ELi2ELb1EEEvNS_16Flash_fwd_paramsE,@function
        .size           _ZN5flash32flash_fwd_splitkv_combine_kernelI23Flash_fwd_kernel_traitsILi128ELi64ELi128ELi4ELb0ELb0EN7cutlass6half_tE19Flash_kernel_traitsILi128ELi64ELi128ELi4ES3_EELi4ELi2ELb1EEEvNS_16Flash_fwd_paramsE,(.L_x_8172 - _ZN5flash32flash_fwd_splitkv_combine_kernelI23Flash_fwd_kernel_traitsILi128ELi64ELi128ELi4ELb0ELb0EN7cutlass6half_tE19Flash_kernel_traitsILi128ELi64ELi128ELi4ES3_EELi4ELi2ELb1EEEvNS_16Flash_fwd_paramsE)
        .other          _ZN5flash32flash_fwd_splitkv_combine_kernelI23Flash_fwd_kernel_traitsILi128ELi64ELi128ELi4ELb0ELb0EN7cutlass6half_tE19Flash_kernel_traitsILi128ELi64ELi128ELi4ES3_EELi4ELi2ELb1EEEvNS_16Flash_fwd_paramsE,@"STO_CUDA_ENTRY STV_DEFAULT"
_ZN5flash32flash_fwd_splitkv_combine_kernelI23Flash_fwd_kernel_traitsILi128ELi64ELi128ELi4ELb0ELb0EN7cutlass6half_tE19Flash_kernel_traitsILi128ELi64ELi128ELi4ES3_EELi4ELi2ELb1EEEvNS_16Flash_fwd_paramsE:
.text._ZN5flash32flash_fwd_splitkv_combine_kernelI23Flash_fwd_kernel_traitsILi128ELi64ELi128ELi4ELb0ELb0EN7cutlass6half_tE19Flash_kernel_traitsILi128ELi64ELi128ELi4ES3_EELi4ELi2ELb1EEEvNS_16Flash_fwd_paramsE:
        /* <DEDUP_REMOVED lines=23> */
[----:B------:R-:W-:Y:S05]  /*0170*/  CALL.REL.NOINC `($__internal_12_$__cuda_sm20_div_s64) ;  /* 0x0000445000007944 */ /* 0x000fea0003c00000 */
[----:B------:R-:W-:Y:S01]  /*0180*/  MOV R20, R0 ;  /* 0x0000000000147202 */ /* 0x000fe20000000f00 */
[----:B------:R-:W-:Y:S05]  /*0190*/  BRA `(.L_x_579) ;  /* 0x0000013000007947 */ /* 0x000fea0003800000 */
.L_x_578:
        /* <DEDUP_REMOVED lines=19> */
.L_x_579:
        /* <DEDUP_REMOVED lines=11> */
[----:B------:R-:W-:Y:S05]  /*0380*/  CALL.REL.NOINC `($__internal_12_$__cuda_sm20_div_s64) ;  /* 0x0000424000007944 */ /* 0x000fea0003c00000 */
[----:B------:R-:W-:Y:S02]  /*0390*/  MOV R10, R0 ;  /* 0x00000000000a7202 */ /* 0x000fe40000000f00 */
[----:B------:R-:W-:Y:S01]  /*03a0*/  MOV R11, R21 ;  /* 0x00000015000b7202 */ /* 0x000fe20000000f00 */
[----:B------:R-:W-:Y:S05]  /*03b0*/  BRA `(.L_x_582) ;  /* 0x0000013000007947 */ /* 0x000fea0003800000 */
.L_x_581:
        /* <DEDUP_REMOVED lines=19> */
.L_x_582:
[----:B------:R-:W-:Y:S05]  /*04f0*/  BSYNC B0 ;  /* 0x0000000000007941 */ /* 0x000fea0003800000 */
.L_x_580:
        /* <DEDUP_REMOVED lines=43> */
.L_x_584:
        /* <DEDUP_REMOVED lines=19> */
.L_x_585:
[----:B------:R-:W-:Y:S05]  /*08e0*/  BSYNC B0 ;  /* 0x0000000000007941 */ /* 0x000fea0003800000 */
.L_x_583:
        /* <DEDUP_REMOVED lines=73> */
[----:B------:R-:W-:Y:S02]  /*0d80*/  MOV R38, R0 ;  /* 0x0000000000267202 */ /* 0x000fe40000000f00 */
[----:B------:R-:W-:Y:S01]  /*0d90*/  MOV R39, R21 ;  /* 0x0000001500277202 */ /* 0x000fe20000000f00 */
[----:B------:R-:W-:Y:S05]  /*0da0*/  BRA `(.L_x_588) ;  /* 0x0000013000007947 */ /* 0x000fea0003800000 */
.L_x_587:
        /* <DEDUP_REMOVED lines=19> */
.L_x_588:
[----:B------:R-:W-:Y:S05]  /*0ee0*/  BSYNC B0 ;  /* 0x0000000000007941 */ /* 0x000fea0003800000 */
.L_x_586:
        /* <DEDUP_REMOVED lines=43> */
.L_x_590:
        /* <DEDUP_REMOVED lines=19> */
.L_x_591:
[----:B------:R-:W-:Y:S05]  /*12d0*/  BSYNC B0 ;  /* 0x0000000000007941 */ /* 0x000fea0003800000 */
.L_x_589:
        /* <DEDUP_REMOVED lines=132> */
.L_x_593:
[----:B------:R-:W-:Y:S05]  /*1b20*/  BSYNC B0 ;  /* 0x0000000000007941 */ /* 0x000fea0003800000 */
.L_x_592:
        /* <DEDUP_REMOVED lines=70> */
[----:B------:R-:W-:Y:S05]  /*1f90*/  CALL.REL.NOINC `($__internal_12_$__cuda_sm20_div_s64) ;  /* 0x0000263000007944 */ /* 0x000fea0003c00000 */
        /* <DEDUP_REMOVED lines=9> */
.L_x_598:
        /* <DEDUP_REMOVED lines=22> */
.L_x_599:
[----:B------:R-:W-:Y:S05]  /*2190*/  BSYNC B0 ;  /* 0x0000000000007941 */ /* 0x000fea0003800000 */
.L_x_597:
[----:B------:R-:W-:Y:S01]  /*21a0*/  LOP3.LUT R0, R23, R2, RZ, 0xfc, !PT ;  /* 0x0000000217007212 */ /* 0x000fe200078efcff */
[----:B------:R-:W-:Y:S03]  /*21b0*/  BSSY B0, `(.L_x_600) ;  /* 0x0000027000007945 */ /* 0x000fe60003800000 */
[----:B------:R-:W-:-:S13]  /*21c0*/  ISETP.NE.U32.AND P0, PT, R0, RZ, PT ;  /* 0x000000ff0000720c */ /* 0x000fda0003f05070 */
[----:B------:R-:W-:Y:S05]  /*21d0*/  @!P0 BRA `(.L_x_601) ;  /* 0x000000e000008947 */ /* 0x000fea0003800000 */
[----:B------:R-:W-:Y:S01]  /*21e0*/  IMAD.MOV.U32 R24, RZ, RZ, R37 ;  /* 0x000000ffff187224 */ /* 0x000fe200078e0025 */
[----:B------:R-:W-:Y:S02]  /*21f0*/  MOV R5, R2 ;  /* 0x0000000200057202 */ /* 0x000fe40000000f00 */
[----:B------:R-:W-:Y:S02]  /*2200*/  MOV R22, 0x2220 ;  /* 0x0000222000167802 */ /* 0x000fe40000000f00 */
[----:B------:R-:W-:Y:S05]  /*2210*/  CALL.REL.NOINC `($__internal_12_$__cuda_sm20_div_s64) ;  /* 0x000023b000007944 */ /* 0x000fea0003c00000 */
        /* <DEDUP_REMOVED lines=10> */
.L_x_601:
        /* <DEDUP_REMOVED lines=22> */
.L_x_602:
[----:B------:R-:W-:Y:S05]  /*2420*/  BSYNC B0 ;  /* 0x0000000000007941 */ /* 0x000fea0003800000 */
.L_x_600:
        /* <DEDUP_REMOVED lines=12> */
[----:B------:R-:W-:Y:S05]  /*24f0*/  CALL.REL.NOINC `($__internal_12_$__cuda_sm20_div_s64) ;  /* 0x000020d000007944 */ /* 0x000fea0003c00000 */
        /* <DEDUP_REMOVED lines=12> */
.L_x_604:
        /* <DEDUP_REMOVED lines=22> */
.L_x_605:
[----:B------:R-:W-:Y:S05]  /*2720*/  BSYNC B0 ;  /* 0x0000000000007941 */ /* 0x000fea0003800000 */
.L_x_603:
        /* <DEDUP_REMOVED lines=37> */
[----:B------:R-:W-:Y:S05]  /*2980*/  CALL.REL.NOINC `($__internal_12_$__cuda_sm20_div_s64) ;  /* 0x00001c4000007944 */ /* 0x000fea0003c00000 */
        /* <DEDUP_REMOVED lines=11> */
.L_x_607:
        /* <DEDUP_REMOVED lines=23> */
.L_x_608:
[----:B------:R-:W-:Y:S05]  /*2bb0*/  BSYNC B0 ;  /* 0x0000000000007941 */ /* 0x000fea0003800000 */
.L_x_606:
        /* <DEDUP_REMOVED lines=19> */
.L_x_610:
        /* <DEDUP_REMOVED lines=22> */
.L_x_611:
[----:B------:R-:W-:Y:S05]  /*2e50*/  BSYNC B0 ;  /* 0x0000000000007941 */ /* 0x000fea0003800000 */
.L_x_609:
        /* <DEDUP_REMOVED lines=22> */
.L_x_613:
        /* <DEDUP_REMOVED lines=23> */
.L_x_614:
[----:B------:R-:W-:Y:S05]  /*3130*/  BSYNC B0 ;  /* 0x0000000000007941 */ /* 0x000fea0003800000 */
.L_x_612:
        /* <DEDUP_REMOVED lines=38> */
.L_x_616:
        /* <DEDUP_REMOVED lines=23> */
.L_x_617:
[----:B------:R-:W-:Y:S05]  /*3510*/  BSYNC B0 ;  /* 0x0000000000007941 */ /* 0x000fea0003800000 */
.L_x_615:
        /* <DEDUP_REMOVED lines=27> */
.L_x_619:
        /* <DEDUP_REMOVED lines=23> */
.L_x_620:
[----:B------:R-:W-:Y:S05]  /*3840*/  BSYNC B0 ;  /* 0x0000000000007941 */ /* 0x000fea0003800000 */
.L_x_618:
        /* <DEDUP_REMOVED lines=20> */
.L_x_596:
[----:B------:R-:W-:-:S04]  /*3990*/  LEA R2, P0, R32, c[0x0][0x200], 0x2 ;  /* 0x0000800020027a11 */ /* 0x000fc800078010ff */
[----:B------:R-:W-:-:S05]  /*39a0*/  LEA.HI.X R3, R32, c[0x0][0x204], R33, 0x2, P0 ;  /* 0x0000810020037a11 */ /* 0x000fca00000f1421 */
[----:B------:R0:W-:Y:S04]  /*39b0*/  STG.E [R2.64], R29 ;  /* 0x0000001d02007986 */ /* 0x0001e8000c101908 */
.L_x_595:
[----:B------:R-:W-:Y:S05]  /*39c0*/  BSYNC B1 ;  /* 0x0000000000017941 */ /* 0x000fea0003800000 */
.L_x_594:
[----:B------:R-:W-:Y:S01]  /*39d0*/  ISETP.GE.OR P5, PT, R31, c[0x0][0x314], P5 ;  /* 0x0000c5001f007a0c */ /* 0x000fe20002fa6670 */
[----:B------:R-:W1:Y:S01]  /*39e0*/  S2R R18, SR_TID.X ;  /* 0x0000000000127919 */ /* 0x000e620000002100 */
[----:B------:R-:W-:Y:S01]  /*39f0*/  IMAD.MOV.U32 R13, RZ, RZ, c[0x0][0x314] ;  /* 0x0000c500ff0d7624 */ /* 0x000fe200078e00ff */
[----:B------:R-:W-:Y:S01]  /*3a00*/  HFMA2.MMA R0, -RZ, RZ, 0, 0 ;  /* 0x00000000ff007435 */ /* 0x000fe200000001ff */
[----:B------:R-:W-:-:S03]  /*3a10*/  IMAD.MOV.U32 R4, RZ, RZ, RZ ;  /* 0x000000ffff047224 */ /* 0x000fc600078e00ff */
[----:B------:R-:W-:-:S06]  /*3a20*/  ISETP.GE.AND P0, PT, R13, 0x1, PT ;  /* 0x000000010d00780c */ /* 0x000fcc0003f06270 */
[----:B------:R-:W-:-:S04]  /*3a30*/  @!P5 FADD.FTZ R6, -R29, R30 ;  /* 0x0000001e1d06d221 */ /* 0x000fc80000010100 */
[----:B------:R-:W-:-:S06]  /*3a40*/  @!P5 FMUL.FTZ R6, R6, 1.4426950216293334961 ;  /* 0x3fb8aa3b0606d820 */ /* 0x000fcc0000410000 */
[----:B------:R-:W2:Y:S01]  /*3a50*/  @!P5 MUFU.EX2 R6, R6 ;  /* 0x000000060006d308 */ /* 0x000ea20000000800 */
[----:B01----:R-:W-:-:S04]  /*3a60*/  SHF.R.S32.HI R3, RZ, 0x1f, R18 ;  /* 0x0000001fff037819 */ /* 0x003fc80000011412 */
[----:B------:R-:W-:-:S04]  /*3a70*/  LEA.HI R16, R3, R18, RZ, 0x5 ;  /* 0x0000001203107211 */ /* 0x000fc800078f28ff */
[----:B------:R-:W-:Y:S02]  /*3a80*/  LOP3.LUT R3, R16, 0x3fffffe0, RZ, 0xc0, !PT ;  /* 0x3fffffe010037812 */ /* 0x000fe400078ec0ff */
        /* <DEDUP_REMOVED lines=8> */
[----:B0-----:R-:W-:Y:S01]  /*3b10*/  IMAD R25, R16, 0x80, R18 ;  /* 0x0000008010197824 */ /* 0x001fe200078e0212 */
[----:B------:R-:W-:Y:S01]  /*3b20*/  UIMAD UR5, UR7, UR5, URZ ;  /* 0x00000005070572a4 */ /* 0x000fe2000f8e023f */
[----:B------:R-:W-:Y:S01]  /*3b30*/  ISETP.GT.AND P1, PT, R13, 0x3, PT ;  /* 0x000000030d00780c */ /* 0x000fe20003f24270 */
[C---:B------:R-:W-:Y:S01]  /*3b40*/  IMAD R20, R12.reuse, c[0x0][0x22c], RZ ;  /* 0x00008b000c147a24 */ /* 0x040fe200078e02ff */
[----:B------:R-:W-:Y:S01]  /*3b50*/  PLOP3.LUT P4, PT, PT, PT, PT, 0x80, 0x0 ;  /* 0x000000000000781c */ /* 0x000fe20003f8f070 */
[----:B------:R-:W-:Y:S01]  /*3b60*/  USHF.R.S32.HI UR4, URZ, 0x1f, UR5 ;  /* 0x0000001f3f047899 */ /* 0x000fe20008011405 */
[----:B------:R-:W-:Y:S01]  /*3b70*/  IADD3 R15, R12, -UR7, RZ ;  /* 0x800000070c0f7c10 */ /* 0x000fe2000fffe0ff */
[----:B------:R-:W-:Y:S01]  /*3b80*/  IMAD.SHL.U32 R6, R16, 0x4, RZ ;  /* 0x0000000410067824 */ /* 0x000fe200078e00ff */
        /* <DEDUP_REMOVED lines=14> */
.L_x_623:
        /* <DEDUP_REMOVED lines=37> */
.L_x_622:
        /* <DEDUP_REMOVED lines=25> */
.L_x_624:
[----:B------:R-:W-:-:S13]  /*4050*/  ISETP.LT.OR P4, PT, R14, c[0x0][0x314], P4 ;  /* 0x0000c5000e007a0c */ /* 0x000fda0002781670 */
[----:B------:R-:W-:Y:S05]  /*4060*/  @!P4 BRA `(.L_x_621) ;  /* 0x000000a00000c947 */ /* 0x000fea0003800000 */
[----:B------:R-:W-:Y:S01]  /*4070*/  ISETP.GE.AND P0, PT, R16, R15, PT ;  /* 0x0000000f1000720c */ /* 0x000fe20003f06270 */
[----:B------:R-:W-:-:S12]  /*4080*/  BSSY B0, `(.L_x_625) ;  /* 0x0000003000007945 */ /* 0x000fd80003800000 */
[----:B------:R-:W-:Y:S05]  /*4090*/  @P0 BRA `(.L_x_626) ;  /* 0x0000001000000947 */ /* 0x000fea0003800000 */
[----:B------:R0:W5:Y:S02]  /*40a0*/  LDG.E.128 R8, [R24.64] ;  /* 0x0000000818087981 */ /* 0x000164000c1e1d00 */
.L_x_626:
[----:B------:R-:W-:Y:S05]  /*40b0*/  BSYNC B0 ;  /* 0x0000000000007941 */ /* 0x000fea0003800000 */
.L_x_625:
[----:B------:R-:W1:Y:S02]  /*40c0*/  LDS R5, [R6] ;  /* 0x0000000006057984 */ /* 0x000e640000000800 */
[C---:B-1---5:R-:W-:Y:S02]  /*40d0*/  FFMA.FTZ R4, R5.reuse, R8, R4 ;  /* 0x0000000805047223 */ /* 0x062fe40000010004 */
[C---:B------:R-:W-:Y:S02]  /*40e0*/  FFMA.FTZ R3, R5.reuse, R9, R3 ;  /* 0x0000000905037223 */ /* 0x040fe40000010003 */
[C---:B------:R-:W-:Y:S02]  /*40f0*/  FFMA.FTZ R2, R5.reuse, R10, R2 ;  /* 0x0000000a05027223 */ /* 0x040fe40000010002 */
[----:B------:R-:W-:Y:S02]  /*4100*/  FFMA.FTZ R0, R5, R11, R0 ;  /* 0x0000000b05007223 */ /* 0x000fe40000010000 */
.L_x_621:
[----:B------:R-:W-:Y:S02]  /*4110*/  IADD3 R16, R16, UR7, RZ ;  /* 0x0000000710107c10 */ /* 0x000fe4000fffe0ff */
[----:B------:R-:W-:-:S02]  /*4120*/  F2FP.PACK_AB R4, R3, R4 ;  /* 0x000000040304723e */ /* 0x000fc400000000ff */
[----:B------:R-:W-:Y:S02]  /*4130*/  ISETP.GE.AND P0, PT, R16, R12, PT ;  /* 0x0000000c1000720c */ /* 0x000fe40003f06270 */
[----:B------:R-:W-:-:S11]  /*4140*/  F2FP.PACK_AB R5, R0, R2 ;  /* 0x000000020005723e */ /* 0x000fd600000000ff */
[----:B------:R-:W-:Y:S05]  /*4150*/  @P0 EXIT ;  /* 0x000000000000094d */ /* 0x000fea0003800000 */
[-C--:B0-----:R-:W-:Y:S02]  /*4160*/  IABS R6, R7.reuse ;  /* 0x0000000700067213 */ /* 0x081fe40000000000 */
        /* <DEDUP_REMOVED lines=70> */
        .weak           $__internal_12_$__cuda_sm20_div_s64
        .type           $__internal_12_$__cuda_sm20_div_s64,@function
        .size           $__internal_12_$__cuda_sm20_div_s64,(.L_x_8172 - $__internal_12_$__cuda_sm20_div_s64)
$__internal_12_$__cuda_sm20_div_s64:
        /* <DEDUP_REMOVED lines=83> */
[----:B------:R-:W-:Y:S06]  /*4b00*/  RET.REL.NODEC R42 `(_ZN5flash32flash_fwd_splitkv_combine_kernelI23Flash_fwd_kernel_traitsILi128ELi64ELi128ELi4ELb0ELb0EN7cutlass6half_tE19Flash_kernel_traitsILi128ELi64ELi128ELi4ES3_EELi4ELi2ELb1EEEvNS_16Flash_fwd_paramsE) ;  /* 0xffffb4f02a007950 */ /* 0x000fec0003c3ffff */
.L_x_627:
        /* <DEDUP_REMOVED lines=15> */
.L_x_8172:


//--------------------- .text._ZN5flash32flash_fwd_splitkv_combine_kernelI23Flash_fwd_kernel_traitsILi128ELi64ELi128ELi4ELb0ELb0EN7cutlass6half_tE19Flash_kernel_traitsILi128ELi64ELi128ELi4ES3_EELi4ELi1ELb1EEEvNS_16Flash_fwd_paramsE --------------------------
	.section	.text._ZN5flash32flash_fwd_splitkv_combine_kernelI23Flash_fwd_kernel_traitsILi128ELi64ELi128ELi4ELb0ELb0EN7cutlass6half_tE19Flash_kernel_traitsILi128ELi64ELi128ELi4ES3_EELi4ELi1ELb1EEEvNS_16Flash_fwd_paramsE,"ax",@progbits
	.sectioninfo	@"SHI_REGISTERS=54"
	.align	128
        .global         _ZN5flash32flash_fwd_splitkv_combine_kernelI23Flash_fwd_kernel_traitsILi128ELi64ELi128ELi4ELb0ELb0EN7cutlass6half_tE19Flash_kernel_traitsILi128ELi64ELi128ELi4ES3_EELi4ELi1ELb1EEEvNS_16Flash_fwd_paramsE
        .type           _ZN5flash32flash_fwd_splitkv_combine_kernelI23Flash_fwd_kernel_traitsILi128ELi64ELi128ELi4ELb0ELb0EN7cutlass6half_tE19Flash_kernel_traitsILi128ELi64ELi128ELi4ES3_EELi4ELi1ELb1EEEvNS_16Flash_fwd_paramsE,@function
        .size           _ZN5flash32flash_fwd_splitkv_combine_kernelI23Flash_fwd_kernel_traitsILi128ELi64ELi128ELi4ELb0ELb0EN7cutlass6half_tE19Flash_kernel_traitsILi128ELi64ELi128ELi4ES3_EELi4ELi1ELb1EEEvNS_16Flash_fwd_paramsE,(.L_x_8173 - _ZN5flash32flash_fwd_splitkv_combine_kernelI23Flash_fwd_kernel_traitsILi128ELi64ELi128ELi4ELb0ELb0EN7cutlass6half_tE19Flash_kernel_traitsILi128ELi64ELi128ELi4ES3_EELi4ELi1ELb1EEEvNS_16Flash_fwd_paramsE)
        .other          _ZN5flash32flash_fwd_splitkv_combine_kernelI23Flash_fwd_kernel_traitsILi128ELi64ELi128ELi4ELb0ELb0EN7cutlass6half_tE19Flash_kernel_traitsILi128ELi64ELi128ELi4ES3_EELi4ELi1ELb1EEEvNS_16Flash_fwd_paramsE,@"STO_CUDA_ENTRY STV_DEFAULT"
_ZN5flash32flash_fwd_splitkv_combine_kernelI23Flash_fwd_kernel_traitsILi128ELi64ELi128ELi4ELb0ELb0EN7cutlass6half_tE19Flash_kernel_traitsILi128ELi64ELi128ELi4ES3_EELi4ELi1ELb1EEEvNS_16Flash_fwd_paramsE:
.text._ZN5flash32flash_fwd_splitkv_combine_kernelI23Flash_fwd_kernel_traitsILi128ELi64ELi128ELi4ELb0ELb0EN7cutlass6half_tE19Flash_kernel_traitsILi128ELi64ELi128ELi4ES3_EELi4ELi1ELb1EEEvNS_16Flash_fwd_paramsE:
        /* <DEDUP_REMOVED lines=23> */
[----:B------:R-:W-:Y:S05]  /*0170*/  CALL.REL.NOINC `($__internal_13_$__cuda_sm20_div_s64) ;  /* 0x0000458000007944 */ /* 0x000fea0003c00000 */
[----:B------:R-:W-:Y:S02]  /*0180*/  MOV R8, R0 ;  /* 0x0000000000087202 */ /* 0x000fe40000000f00 */
[----:B------:R-:W-:Y:S01]  /*0190*/  MOV R9, R23 ;  /* 0x0000001700097202 */ /* 0x000fe20000000f00 */
[----:B------:R-:W-:Y:S05]  /*01a0*/  BRA `(.L_x_629) ;  /* 0x0000013000007947 */ /* 0x000fea0003800000 */
.L_x_628:
        /* <DEDUP_REMOVED lines=19> */
.L_x_629:
        /* <DEDUP_REMOVED lines=17> */
.L_x_631:
        /* <DEDUP_REMOVED lines=19> */
.L_x_632:
[----:B------:R-:W-:Y:S05]  /*0520*/  BSYNC B0 ;  /* 0x0000000000007941 */ /* 0x000fea0003800000 */
.L_x_630:
        /* <DEDUP_REMOVED lines=45> */
.L_x_634:
        /* <DEDUP_REMOVED lines=19> */
.L_x_635:
[----:B------:R-:W-:Y:S05]  /*0930*/  BSYNC B0 ;  /* 0x0000000000007941 */ /* 0x000fea0003800000 */
.L_x_633:
        /* <DEDUP_REMOVED lines=78> */
.L_x_637:
        /* <DEDUP_REMOVED lines=19> */
.L_x_638:
[----:B------:R-:W-:Y:S05]  /*0f50*/  BSYNC B0 ;  /* 0x0000000000007941 */ /* 0x000fea0003800000 */
.L_x_636:
        /* <DEDUP_REMOVED lines=43> */
.L_x_640:
        /* <DEDUP_REMOVED lines=19> */
.L_x_641:
[----:B------:R-:W-:Y:S05]  /*1340*/  BSYNC B0 ;  /* 0x0000000000007941 */ /* 0x000fea0003800000 */
.L_x_639:
        /* <DEDUP_REMOVED lines=133> */
.L_x_643:
[----:B------:R-:W-:Y:S05]  /*1ba0*/  BSYNC B0 ;  /* 0x0000000000007941 */ /* 0x000fea0003800000 */
.L_x_642:
        /* <DEDUP_REMOVED lines=73> */
[----:B------:R-:W-:Y:S05]  /*2040*/  CALL.REL.NOINC `($__internal_13_$__cuda_sm20_div_s64) ;  /* 0x000026b000007944 */ /* 0x000fea0003c00000 */
        /* <DEDUP_REMOVED lines=10> */
.L_x_648:
        /* <DEDUP_REMOVED lines=23> */
.L_x_649:
[----:B------:R-:W-:Y:S05]  /*2260*/  BSYNC B0 ;  /* 0x0000000000007941 */ /* 0x000fea0003800000 */
.L_x_647:
        /* <DEDUP_REMOVED lines=22> */
.L_x_651:
        /* <DEDUP_REMOVED lines=22> */
.L_x_652:
[----:B------:R-:W-:Y:S05]  /*2530*/  BSYNC B0 ;  /* 0x0000000000007941 */ /* 0x000fea0003800000 */
.L_x_650:
        /* <DEDUP_REMOVED lines=22> */
.L_x_654:
        /* <DEDUP_REMOVED lines=22> */
.L_x_655:
[----:B------:R-:W-:Y:S05]  /*2800*/  BSYNC B0 ;  /* 0x0000000000007941 */ /* 0x000fea0003800000 */
.L_x_653:
        /* <DEDUP_REMOVED lines=33> */
[----:B------:R-:W-:Y:S05]  /*2a20*/  CALL.REL.NOINC `($__internal_13_$__cuda_sm20_div_s64) ;  /* 0x00001cd000007944 */ /* 0x000fea0003c00000 */
        /* <DEDUP_REMOVED lines=11> */
.L_x_657:
        /* <DEDUP_REMOVED lines=23> */
.L_x_658:
[----:B------:R-:W-:Y:S05]  /*2c50*/  BSYNC B0 ;  /* 0x0000000000007941 */ /* 0x000fea0003800000 */
.L_x_656:
        /* <DEDUP_REMOVED lines=20> */
.L_x_660:
        /* <DEDUP_REMOVED lines=23> */
.L_x_661:
[----:B------:R-:W-:Y:S05]  /*2f10*/  BSYNC B0 ;  /* 0x0000000000007941 */ /* 0x000fea0003800000 */
.L_x_659:
        /* <DEDUP_REMOVED lines=19> */
.L_x_663:
        /* <DEDUP_REMOVED lines=23> */
.L_x_664:
[----:B------:R-:W-:Y:S05]  /*31c0*/  BSYNC B0 ;  /* 0x0000000000007941 */ /* 0x000fea0003800000 */
.L_x_662:
        /* <DEDUP_REMOVED lines=25> */
[----:B------:R-:W-:Y:S05]  /*3360*/  CALL.REL.NOINC `($__internal_13_$__cuda_sm20_div_s64) ;  /* 0x0000139000007944 */ /* 0x000fea0003c00000 */
        /* <DEDUP_REMOVED lines=12> */
.L_x_666:
        /* <DEDUP_REMOVED lines=23> */
.L_x_667:
[----:B------:R-:W-:Y:S05]  /*35a0*/  BSYNC B0 ;  /* 0x0000000000007941 */ /* 0x000fea0003800000 */
.L_x_665:
        /* <DEDUP_REMOVED lines=28> */
.L_x_669:
        /* <DEDUP_REMOVED lines=23> */
.L_x_670:
[----:B------:R-:W-:Y:S05]  /*38e0*/  BSYNC B0 ;  /* 0x0000000000007941 */ /* 0x000fea0003800000 */
.L_x_668:
        /* <DEDUP_REMOVED lines=20> */
.L_x_646:
[----:B------:R-:W-:-:S04]  /*3a30*/  LEA R2, P0, R38, c[0x0][0x200], 0x2 ;  /* 0x0000800026027a11 */ /* 0x000fc800078010ff */
[----:B------:R-:W-:-:S05]  /*3a40*/  LEA.HI.X R3, R38, c[0x0][0x204], R39, 0x2, P0 ;  /* 0x0000810026037a11 */ /* 0x000fca00000f1427 */
[----:B------:R0:W-:Y:S04]  /*3a50*/  STG.E [R2.64], R29 ;  /* 0x0000001d02007986 */ /* 0x0001e8000c101908 */
.L_x_645:
[----:B------:R-:W-:Y:S05]  /*3a60*/  BSYNC B1 ;  /* 0x0000000000017941 */ /* 0x000fea0003800000 */
.L_x_644:
[-C--:B0-----:R-:W-:Y:S01]  /*3a70*/  LEA.HI R2, R26, R26.reuse, RZ, 0x1 ;  /* 0x0000001a1a027211 */ /* 0x081fe200078f08ff */
[----:B------:R-:W-:Y:S01]  /*3a80*/  IMAD.MOV.U32 R13, RZ, RZ, c[0x0][0x314] ;  /* 0x0000c500ff0d7624 */ /* 0x000fe200078e00ff */
[----:B------:R-:W-:Y:S01]  /*3a90*/  LEA.HI R16, R31, R26, RZ, 0x5 ;  /* 0x0000001a1f107211 */ /* 0x000fe200078f28ff */
[----:B------:R-:W-:Y:S01]  /*3aa0*/  IMAD.MOV.U32 R4, RZ, RZ, RZ ;  /* 0x000000ffff047224 */ /* 0x000fe200078e00ff */
[----:B------:R-:W-:Y:S02]  /*3ab0*/  LOP3.LUT R0, R2, 0xfffffffe, RZ, 0xc0, !PT ;  /* 0xfffffffe02007812 */ /* 0x000fe400078ec0ff */
[----:B------:R-:W-:Y:S02]  /*3ac0*/  ISETP.GE.AND P0, PT, R13, 0x1, PT ;  /* 0x000000010d00780c */ /* 0x000fe40003f06270 */
[----:B------:R-:W-:Y:S01]  /*3ad0*/  LOP3.LUT R18, R16, 0x3fffffe0, RZ, 0xc0, !PT ;  /* 0x3fffffe010127812 */ /* 0x000fe200078ec0ff */
[----:B------:R-:W-:Y:S01]  /*3ae0*/  IMAD.IADD R0, R26, 0x1, -R0 ;  /* 0x000000011a007824 */ /* 0x000fe200078e0a00 */
[----:B------:R-:W-:-:S02]  /*3af0*/  SHF.R.S32.HI R16, RZ, 0x5, R16 ;  /* 0x00000005ff107819 */ /* 0x000fc40000011410 */
[----:B------:R-:W-:Y:S02]  /*3b00*/  IADD3 R18, -R18, R26, RZ ;  /* 0x0000001a12127210 */ /* 0x000fe40007ffe1ff */
[----:B------:R-:W-:Y:S02]  /*3b10*/  ISETP.GE.OR P5, PT, R0, c[0x0][0x314], P5 ;  /* 0x0000c50000007a0c */ /* 0x000fe40002fa6670 */
[----:B------:R-:W-:-:S11]  /*3b20*/  SHF.L.U32 R18, R18, 0x2, RZ ;  /* 0x0000000212127819 */ /* 0x000fd600000006ff */
[----:B------:R-:W-:Y:S02]  /*3b30*/  @!P5 FADD.FTZ R3, -R29, R30 ;  /* 0x0000001e1d03d221 */ /* 0x000fe40000010100 */
[----:B------:R-:W-:Y:S02]  /*3b40*/  @!P5 IMAD.SHL.U32 R2, R2, 0x2, RZ ;  /* 0x000000020202d824 */ /* 0x000fe400078e00ff */
[----:B------:R-:W-:-:S03]  /*3b50*/  @!P5 FMUL.FTZ R3, R3, 1.4426950216293334961 ;  /* 0x3fb8aa3b0303d820 */ /* 0x000fc60000410000 */
[----:B------:R-:W-:-:S03]  /*3b60*/  @!P5 LOP3.LUT R2, R2, 0xfffffffc, RZ, 0xc0, !PT ;  /* 0xfffffffc0202d812 */ /* 0x000fc600078ec0ff */
[----:B------:R-:W0:Y:S02]  /*3b70*/  @!P5 MUFU.EX2 R3, R3 ;  /* 0x000000030003d308 */ /* 0x000e240000000800 */
[----:B------:R-:W-:Y:S02]  /*3b80*/  @!P5 IMAD R2, R0, 0x14, R2 ;  /* 0x000000140002d824 */ /* 0x000fe400078e0202 */
[----:B------:R-:W-:-:S03]  /*3b90*/  IMAD.MOV.U32 R0, RZ, RZ, RZ ;  /* 0x000000ffff007224 */ /* 0x000fc600078e00ff */
[----:B0-----:R0:W-:Y:S02]  /*3ba0*/  @!P5 STS [R2], R3 ;  /* 0x000000030200d388 */ /* 0x0011e40000000800 */
[----:B0-----:R-:W-:Y:S02]  /*3bb0*/  CS2R R2, SRZ ;  /* 0x0000000000027805 */ /* 0x001fe4000001ff00 */
        /* <DEDUP_REMOVED lines=25> */
.L_x_673:
[----:B------:R-:W-:Y:S01]  /*3d50*/  @!P3 MOV R24, R17 ;  /* 0x000000110018b202 */ /* 0x000fe20000000f00 */
[----:B------:R-:W0:Y:S01]  /*3d60*/  LDS R5, [R6] ;  /* 0x0000000006057984 */ /* 0x000e220000000800 */
[-C--:B------:R-:W-:Y:S02]  /*3d70*/  @!P3 MOV R25, R22.reuse ;  /* 0x000000160019b202 */ /* 0x080fe40000000f00 */
[----:B------:R-:W-:Y:S03]  /*3d80*/  IADD3 R14, R14, 0x4, RZ ;  /* 0x000000040e0e7810 */ /* 0x000fe60007ffe0ff */
[----:B------:R1:W0:Y:S01]  /*3d90*/  @!P3 LDG.E.128 R8, [R24.64] ;  /* 0x000000081808b981 */ /* 0x000222000c1e1d00 */
[----:B------:R-:W-:Y:S02]  /*3da0*/  PLOP3.LUT P3, PT, P0, PT, PT, 0x80, 0x0 ;  /* 0x000000000000781c */ /* 0x000fe4000076f070 */
[----:B------:R-:W-:Y:S02]  /*3db0*/  ISETP.GE.AND P2, PT, R14, R13, PT ;  /* 0x0000000d0e00720c */ /* 0x000fe40003f46270 */
[C---:B-1----:R-:W-:Y:S04]  /*3dc0*/  IADD3 R24, P1, R20.reuse, R17, RZ ;  /* 0x0000001114187210 */ /* 0x042fe80007f3e0ff */
[C---:B------:R-:W-:Y:S02]  /*3dd0*/  IADD3.X R25, R21.reuse, R22, RZ, P1, !PT ;  /* 0x0000001615197210 */ /* 0x040fe40000ffe4ff */
[C---:B------:R-:W-:Y:S04]  /*3de0*/  IADD3 R22, P1, R20.reuse, R24, RZ ;  /* 0x0000001814167210 */ /* 0x040fe80007f3e0ff */
[----:B------:R-:W-:Y:S01]  /*3df0*/  IADD3.X R23, R21, R25, RZ, P1, !PT ;  /* 0x0000001915177210 */ /* 0x000fe20000ffe4ff */
[C---:B0-----:R-:W-:Y:S02]  /*3e00*/  FFMA.FTZ R4, R5.reuse, R8, R4 ;  /* 0x0000000805047223 */ /* 0x041fe40000010004 */
[C---:B------:R-:W-:Y:S02]  /*3e10*/  FFMA.FTZ R3, R5.reuse, R9, R3 ;  /* 0x0000000905037223 */ /* 0x040fe40000010003 */
[C---:B------:R-:W-:Y:S02]  /*3e20*/  FFMA.FTZ R2, R5.reuse, R10, R2 ;  /* 0x0000000a05027223 */ /* 0x040fe40000010002 */
[----:B------:R-:W-:Y:S02]  /*3e30*/  FFMA.FTZ R0, R5, R11, R0 ;  /* 0x0000000b05007223 */ /* 0x000fe40000010000 */
[----:B------:R-:W0:Y:S04]  /*3e40*/  LDS R5, [R6+0x14] ;  /* 0x0000140006057984 */ /* 0x000e280000000800 */
[----:B------:R-:W0:Y:S02]  /*3e50*/  @!P3 LDG.E.128 R8, [R24.64] ;  /* 0x000000081808b981 */ /* 0x000e24000c1e1d00 */
[C---:B0-----:R-:W-:Y:S02]  /*3e60*/  FFMA.FTZ R4, R5.reuse, R8, R4 ;  /* 0x0000000805047223 */ /* 0x041fe40000010004 */
[C---:B------:R-:W-:Y:S02]  /*3e70*/  FFMA.FTZ R3, R5.reuse, R9, R3 ;  /* 0x0000000905037223 */ /* 0x040fe40000010003 */
[C---:B------:R-:W-:Y:S02]  /*3e80*/  FFMA.FTZ R2, R5.reuse, R10, R2 ;  /* 0x0000000a05027223 */ /* 0x040fe40000010002 */
[----:B------:R-:W-:Y:S02]  /*3e90*/  FFMA.FTZ R0, R5, R11, R0 ;  /* 0x0000000b05007223 */ /* 0x000fe40000010000 */
[----:B------:R-:W0:Y:S04]  /*3ea0*/  LDS R5, [R6+0x28] ;  /* 0x0000280006057984 */ /* 0x000e280000000800 */
[----:B------:R1:W0:Y:S02]  /*3eb0*/  @!P3 LDG.E.128 R8, [R22.64] ;  /* 0x000000081608b981 */ /* 0x000224000c1e1d00 */
[C---:B-1----:R-:W-:Y:S04]  /*3ec0*/  IADD3 R22, P1, R20.reuse, R22, RZ ;  /* 0x0000001614167210 */ /* 0x042fe80007f3e0ff */
[----:B------:R-:W-:Y:S02]  /*3ed0*/  IADD3.X R23, R21, R23, RZ, P1, !PT ;  /* 0x0000001715177210 */ /* 0x000fe40000ffe4ff */
[----:B------:R-:W-:Y:S01]  /*3ee0*/  IADD3 R17, P1, R20, R22, RZ ;  /* 0x0000001614117210 */ /* 0x000fe20007f3e0ff */
[C---:B0-----:R-:W-:Y:S02]  /*3ef0*/  FFMA.FTZ R4, R5.reuse, R8, R4 ;  /* 0x0000000805047223 */ /* 0x041fe40000010004 */
[C---:B------:R-:W-:Y:S02]  /*3f00*/  FFMA.FTZ R3, R5.reuse, R9, R3 ;  /* 0x0000000905037223 */ /* 0x040fe40000010003 */
[C---:B------:R-:W-:Y:S02]  /*3f10*/  FFMA.FTZ R2, R5.reuse, R10, R2 ;  /* 0x0000000a05027223 */ /* 0x040fe40000010002 */
[----:B------:R-:W-:Y:S02]  /*3f20*/  FFMA.FTZ R0, R5, R11, R0 ;  /* 0x0000000b05007223 */ /* 0x000fe40000010000 */
[----:B------:R0:W1:Y:S04]  /*3f30*/  LDS R5, [R6+0x3c] ;  /* 0x00003c0006057984 */ /* 0x0000680000000800 */
[----:B------:R2:W1:Y:S01]  /*3f40*/  @!P3 LDG.E.128 R8, [R22.64] ;  /* 0x000000081608b981 */ /* 0x000462000c1e1d00 */
[----:B0-----:R-:W-:Y:S02]  /*3f50*/  IADD3 R6, R6, 0x50, RZ ;  /* 0x0000005006067810 */ /* 0x001fe40007ffe0ff */
[----:B--2---:R-:W-:Y:S01]  /*3f60*/  IADD3.X R22, R21, R23, RZ, P1, !PT ;  /* 0x0000001715167210 */ /* 0x004fe20000ffe4ff */
[C---:B-1----:R-:W-:Y:S02]  /*3f70*/  FFMA.FTZ R4, R5.reuse, R8, R4 ;  /* 0x0000000805047223 */ /* 0x042fe40000010004 */
[C---:B------:R-:W-:Y:S02]  /*3f80*/  FFMA.FTZ R3, R5.reuse, R9, R3 ;  /* 0x0000000905037223 */ /* 0x040fe40000010003 */
[C---:B------:R-:W-:Y:S02]  /*3f90*/  FFMA.FTZ R2, R5.reuse, R10, R2 ;  /* 0x0000000a05027223 */ /* 0x040fe40000010002 */
[----:B------:R-:W-:Y:S01]  /*3fa0*/  FFMA.FTZ R0, R5, R11, R0 ;  /* 0x0000000b05007223 */ /* 0x000fe20000010000 */
[----:B------:R-:W-:-:S05]  /*3fb0*/  @!P2 BRA `(.L_x_673) ;  /* 0xfffffd900000a947 */ /* 0x000fca000383ffff */
.L_x_672:
[----:B------:R-:W-:-:S04]  /*3fc0*/  IADD3 R5, -R14, c[0x0][0x314], RZ ;  /* 0x0000c5000e057a10 */ /* 0x000fc80007ffe1ff */
[----:B------:R-:W-:-:S13]  /*3fd0*/  ISETP.GT.AND P0, PT, R5, 0x1, PT ;  /* 0x000000010500780c */ /* 0x000fda0003f04270 */
[----:B------:R-:W-:Y:S05]  /*3fe0*/  @!P0 BRA `(.L_x_674) ;  /* 0x0000018000008947 */ /* 0x000fea0003800000 */
[----:B------:R-:W-:Y:S01]  /*3ff0*/  ISETP.GE.AND P0, PT, R16, R15, PT ;  /* 0x0000000f1000720c */ /* 0x000fe20003f06270 */
[----:B------:R-:W0:-:S12]  /*4000*/  LDS R5, [R6] ;  /* 0x0000000006057984 */ /* 0x000e180000000800 */
[----:B------:R-:W-:Y:S02]  /*4010*/  @!P0 IMAD.MOV.U32 R24, RZ, RZ, R17 ;  /* 0x000000ffff188224 */ /* 0x000fe400078e0011 */
[----:B------:R-:W-:-:S05]  /*4020*/  @!P0 IMAD.MOV.U32 R25, RZ, RZ, R22 ;  /* 0x000000ffff198224 */ /* 0x000fca00078e0016 */
[----:B------:R1:W0:Y:S02]  /*4030*/  @!P0 LDG.E.128 R8, [R24.64] ;  /* 0x0000000818088981 */ /* 0x000224000c1e1d00 */
[----:B-1----:R-:W-:-:S04]  /*4040*/  IADD3 R24, P1, R20, R17, RZ ;  /* 0x0000001114187210 */ /* 0x002fc80007f3e0ff */
        /* <DEDUP_REMOVED lines=9> */
[----:B------:R-:W-:Y:S02]  /*40e0*/  IADD3.X R22, R21, R25, RZ, P0, !PT ;  /* 0x0000001915167210 */ /* 0x000fe400007fe4ff */
[----:B------:R-:W-:Y:S02]  /*40f0*/  PLOP3.LUT P4, PT, PT, PT, PT, 0x8, 0x0 ;  /* 0x000000000000781c */ /* 0x000fe40003f8e170 */
[----:B------:R-:W-:Y:S02]  /*4100*/  IADD3 R14, R14, 0x1, RZ ;  /* 0x000000010e0e7810 */ /* 0x000fe40007ffe0ff */
[----:B0-----:R-:W-:-:S04]  /*4110*/  IADD3 R6, R6, 0x14, RZ ;  /* 0x0000001406067810 */ /* 0x001fc80007ffe0ff */
[----:B------:R-:W-:Y:S01]  /*4120*/  IADD3 R6, R6, 0x14, RZ ;  /* 0x0000001406067810 */ /* 0x000fe20007ffe0ff */
[-C--:B--2---:R-:W-:Y:S02]  /*4130*/  FFMA.FTZ R4, R8, R5.reuse, R4 ;  /* 0x0000000508047223 */ /* 0x084fe40000010004 */
[-C--:B------:R-:W-:Y:S02]  /*4140*/  FFMA.FTZ R3, R9, R5.reuse, R3 ;  /* 0x0000000509037223 */ /* 0x080fe40000010003 */
[-C--:B------:R-:W-:Y:S02]  /*4150*/  FFMA.FTZ R2, R10, R5.reuse, R2 ;  /* 0x000000050a027223 */ /* 0x080fe40000010002 */
[----:B------:R-:W-:Y:S02]  /*4160*/  FFMA.FTZ R0, R11, R5, R0 ;  /* 0x000000050b007223 */ /* 0x000fe40000010000 */
.L_x_674:
[----:B------:R-:W-:Y:S01]  /*4170*/  ISETP.LT.OR P4, PT, R14, c[0x0][0x314], P4 ;  /* 0x0000c5000e007a0c */ /* 0x000fe20002781670 */
[----:B------:R-:W-:Y:S01]  /*4180*/  IMAD.MOV.U32 R23, RZ, RZ, R22 ;  /* 0x000000ffff177224 */ /* 0x000fe200078e0016 */
[----:B------:R-:W-:-:S11]  /*4190*/  MOV R22, R17 ;  /* 0x0000001100167202 */ /* 0x000fd60000000f00 */
[----:B------:R-:W-:Y:S05]  /*41a0*/  @!P4 BRA `(.L_x_671) ;  /* 0x000000a00000c947 */ /* 0x000fea0003800000 */
[----:B------:R-:W-:Y:S01]  /*41b0*/  ISETP.GE.AND P0, PT, R16, R15, PT ;  /* 0x0000000f1000720c */ /* 0x000fe20003f06270 */
[----:B------:R-:W-:-:S12]  /*41c0*/  BSSY B0, `(.L_x_675) ;  /* 0x0000003000007945 */ /* 0x000fd80003800000 */
[----:B------:R-:W-:Y:S05]  /*41d0*/  @P0 BRA `(.L_x_676) ;  /* 0x0000001000000947 */ /* 0x000fea0003800000 */
[----:B------:R0:W5:Y:S02]  /*41e0*/  LDG.E.128 R8, [R22.64] ;  /* 0x0000000816087981 */ /* 0x000164000c1e1d00 */
.L_x_676:
[----:B------:R-:W-:Y:S05]  /*41f0*/  BSYNC B0 ;  /* 0x0000000000007941 */ /* 0x000fea0003800000 */
.L_x_675:
[----:B------:R-:W1:Y:S02]  /*4200*/  LDS R6, [R6] ;  /* 0x0000000006067984 */ /* 0x000e640000000800 */
[C---:B-1---5:R-:W-:Y:S02]  /*4210*/  FFMA.FTZ R4, R6.reuse, R8, R4 ;  /* 0x0000000806047223 */ /* 0x062fe40000010004 */
[C---:B------:R-:W-:Y:S02]  /*4220*/  FFMA.FTZ R3, R6.reuse, R9, R3 ;  /* 0x0000000906037223 */ /* 0x040fe40000010003 */
[C---:B------:R-:W-:Y:S02]  /*4230*/  FFMA.FTZ R2, R6.reuse, R10, R2 ;  /* 0x0000000a06027223 */ /* 0x040fe40000010002 */
[----:B------:R-:W-:Y:S02]  /*4240*/  FFMA.FTZ R0, R6, R11, R0 ;  /* 0x0000000b06007223 */ /* 0x000fe40000010000 */
.L_x_671:
[----:B------:R-:W-:Y:S02]  /*4250*/  IADD3 R16, R16, UR6, RZ ;  /* 0x0000000610107c10 */ /* 0x000fe4000fffe0ff */
[----:B------:R-:W-:-:S02]  /*4260*/  F2FP.PACK_AB R4, R3, R4 ;  /* 0x000000040304723e */ /* 0x000fc400000000ff */
[----:B------:R-:W-:Y:S02]  /*4270*/  ISETP.GE.AND P0, PT, R16, R12, PT ;  /* 0x0000000c1000720c */ /* 0x000fe40003f06270 */
[----:B------:R-:W-:-:S11]  /*4280*/  F2FP.PACK_AB R5, R0, R2 ;  /* 0x000000020005723e */ /* 0x000fd600000000ff */
[----:B------:R-:W-:Y:S05]  /*4290*/  @P0 EXIT ;  /* 0x000000000000094d */ /* 0x000fea0003800000 */
[-C--:B------:R-:W-:Y:S02]  /*42a0*/  IABS R8, R7.reuse ;  /* 0x0000000700087213 */ /* 0x080fe40000000000 */
[----:B------:R-:W-:Y:S02]  /*42b0*/  IABS R9, R16 ;  /* 0x0000001000097213 */ /* 0x000fe40000000000 */
[----:B------:R-:W1:Y:S01]  /*42c0*/  I2F.RP R10, R8 ;  /* 0x00000008000a7306 */ /* 0x000e620000209400 */
[----:B------:R-:W-:Y:S02]  /*42d0*/  IABS R6, R7 ;  /* 0x0000000700067213 */ /* 0x000fe40000000000 */
[----:B------:R-:W-:-:S03]  /*42e0*/  SHF.R.S32.HI R19, RZ, 0x1f, R18 ;  /* 0x0000001fff137819 */ /* 0x000fc60000011412 */
[----:B------:R-:W-:Y:S02]  /*42f0*/  IMAD.MOV R6, RZ, RZ, -R6 ;  /* 0x000000ffff067224 */ /* 0x000fe400078e0a06 */
[----:B-1----:R-:W1:Y:S02]  /*4300*/  MUFU.RCP R10, R10 ;  /* 0x0000000a000a7308 */ /* 0x002e640000001000 */
[----:B-1----:R-:W-:-:S06]  /*4310*/  IADD3 R10, R10, 0xffffffe, RZ ;  /* 0x0ffffffe0a0a7810 */ /* 0x002fcc0007ffe0ff */
[----:B------:R-:W1:Y:S02]  /*4320*/  F2I.FTZ.U32.TRUNC.NTZ R11, R10 ;  /* 0x0000000a000b7305 */ /* 0x000e64000021f000 */
[----:B-1----:R-:W-:Y:S02]  /*4330*/  IMAD.MOV R0, RZ, RZ, -R11 ;  /* 0x000000ffff007224 */ /* 0x002fe400078e0a0b */
[----:B------:R-:W-:Y:S02]  /*4340*/  IMAD.MOV.U32 R10, RZ, RZ, RZ ;  /* 0x000000ffff0a7224 */ /* 0x000fe400078e00ff */
[----:B------:R-:W-:Y:S01]  /*4350*/  IMAD R2, R0, R8, RZ ;  /* 0x0000000800027224 */ /* 0x000fe200078e02ff */
[----:B------:R-:W-:-:S03]  /*4360*/  IABS R0, c[0x0][0x214] ;  /* 0x0000850000007a13 */ /* 0x000fc60000000000 */
[----:B------:R-:W-:Y:S01]  /*4370*/  IMAD.HI.U32 R2, R11, R2, R10 ;  /* 0x000000020b027227 */ /* 0x000fe200078e000a */
[----:B------:R-:W1:Y:S05]  /*4380*/  I2F.RP R3, R0 ;  /* 0x0000000000037306 */ /* 0x000e6a0000209400 */
[----:B------:R-:W-:-:S04]  /*4390*/  IMAD.HI.U32 R2, R2, R9, RZ ;  /* 0x0000000902027227 */ /* 0x000fc800078e00ff */
[----:B------:R-:W-:-:S05]  /*43a0*/  IMAD R6, R2, R6, R9 ;  /* 0x0000000602067224 */ /* 0x000fca00078e0209 */
[----:B------:R-:W-:Y:S01]  /*43b0*/  ISETP.GT.U32.AND P1, PT, R8, R6, PT ;  /* 0x000000060800720c */ /* 0x000fe20003f24070 */
[----:B-1----:R-:W1:-:S12]  /*43c0*/  MUFU.RCP R3, R3 ;  /* 0x0000000300037308 */ /* 0x002e580000001000 */
[----:B------:R-:W-:Y:S01]  /*43d0*/  @!P1 IMAD.IADD R6, R6, 0x1, -R8 ;  /* 0x0000000106069824 */ /* 0x000fe200078e0a08 */
[----:B------:R-:W-:Y:S02]  /*43e0*/  @!P1 IADD3 R2, R2, 0x1, RZ ;  /* 0x0000000102029810 */ /* 0x000fe40007ffe0ff */
[----:B------:R-:W-:Y:S02]  /*43f0*/  ISETP.NE.AND P1, PT, R7, RZ, PT ;  /* 0x000000ff0700720c */ /* 0x000fe40003f25270 */
[----:B------:R-:W-:Y:S02]  /*4400*/  ISETP.GE.U32.AND P2, PT, R6, R8, PT ;  /* 0x000000080600720c */ /* 0x000fe40003f46070 */
[----:B------:R-:W-:Y:S02]  /*4410*/  LOP3.LUT R6, R16, R7, RZ, 0x3c, !PT ;  /* 0x0000000710067212 */ /* 0x000fe400078e3cff */
[----:B-1----:R-:W-:Y:S02]  /*4420*/  IADD3 R3, R3, 0xffffffe, RZ ;  /* 0x0ffffffe03037810 */ /* 0x002fe40007ffe0ff */
[----:B------:R-:W-:-:S02]  /*4430*/  ISETP.GE.AND P0, PT, R6, RZ, PT ;  /* 0x000000ff0600720c */ /* 0x000fc40003f06270 */
[----:B------:R-:W1:Y:S05]  /*4440*/  F2I.FTZ.U32.TRUNC.NTZ R11, R3 ;  /* 0x00000003000b7305 */ /* 0x000e6a000021f000 */
[----:B------:R-:W-:-:S06]  /*4450*/  @P2 IADD3 R2, R2, 0x1, RZ ;  /* 0x0000000102022810 */ /* 0x000fcc0007ffe0ff */
[----:B------:R-:W-:Y:S02]  /*4460*/  @!P0 IADD3 R2, -R2, RZ, RZ ;  /* 0x000000ff02028210 */ /* 0x000fe40007ffe1ff */
[----:B------:R-:W-:Y:S01]  /*4470*/  @!P1 LOP3.LUT R2, RZ, R7, RZ, 0x33, !PT ;  /* 0x00000007ff029212 */ /* 0x000fe200078e33ff */
[----:B-1----:R-:W-:-:S04]  /*4480*/  IMAD.MOV R3, RZ, RZ, -R11 ;  /* 0x000000ffff037224 */ /* 0x002fc800078e0a0b */
        /* <DEDUP_REMOVED lines=39> */
        .weak           $__internal_13_$__cuda_sm20_div_s64
        .type           $__internal_13_$__cuda_sm20_div_s64,@function
        .size           $__internal_13_$__cuda_sm20_div_s64,(.L_x_8173 - $__internal_13_$__cuda_sm20_div_s64)
$__internal_13_$__cuda_sm20_div_s64:
        /* <DEDUP_REMOVED lines=83> */
[----:B------:R-:W-:Y:S06]  /*4c30*/  RET.REL.NODEC R20 `(_ZN5flash32flash_fwd_splitkv_combine_kernelI23Flash_fwd_kernel_traitsILi128ELi64ELi128ELi4ELb0ELb0EN7cutlass6half_tE19Flash_kernel_traitsILi128ELi64ELi128ELi4ES3_EELi4ELi1ELb1EEEvNS_16Flash_fwd_paramsE) ;  /* 0xffffb3c014007950 */ /* 0x000fec0003c3ffff */
.L_x_677:
        /* <DEDUP_REMOVED lines=12> */
.L_x_8173:


//--------------------- .text._ZN5flash24flash_fwd_splitkv_kernelI23Flash_fwd_kernel_traitsILi128ELi64ELi128ELi4ELb0ELb0EN7cutlass6half_tE19Flash_kernel_traitsILi128ELi64ELi128ELi4ES3_EELb1ELb0ELb0ELb0ELb0ELb0ELb0ELb0EEEvNS_16Flash_fwd_paramsE --------------------------
	.section	.text._ZN5flash24flash_fwd_splitkv_kernelI23Flash_fwd_kernel_traitsILi128ELi64ELi128ELi4ELb0ELb0EN7cutlass6half_tE19Flash_kernel_traitsILi128ELi64ELi128ELi4ES3_EELb1ELb0ELb0ELb0ELb0ELb0ELb0ELb0EEEvNS_16Flash_fwd_paramsE,"ax",@progbits
	.sectioninfo	@"SHI_REGISTERS=254"
	.align	128
        .global         _ZN5flash24flash_fwd_splitkv_kernelI23Flash_fwd_kernel_traitsILi128ELi64ELi128ELi4ELb0ELb0EN7cutlass6half_tE19Flash_kernel_traitsILi128ELi64ELi128ELi4ES3_EELb1ELb0ELb0ELb0ELb0ELb0ELb0ELb0EEEvNS_16Flash_fwd_paramsE
        .type           _ZN5flash24flash_fwd_splitkv_kernelI23Flash_fwd_kernel_traitsILi128ELi64ELi128ELi4ELb0ELb0EN7cutlass6half_tE19Flash_kernel_traitsILi128ELi64ELi128ELi4ES3_EELb1ELb0ELb0ELb0ELb0ELb0ELb0ELb0EEEvNS_16Flash_fwd_paramsE,@function
        .size           _ZN5flash24flash_fwd_splitkv_kernelI23Flash_fwd_kernel_traitsILi128ELi64ELi128ELi4ELb0ELb0EN7cutlass6half_tE19Flash_kernel_traitsILi128ELi64ELi128ELi4ES3_EELb1ELb0ELb0ELb0ELb0ELb0ELb0ELb0EEEvNS_16Flash_fwd_paramsE,(.L_x_8218 - _ZN5flash24flash_fwd_splitkv_kernelI23Flash_fwd_kernel_traitsILi128ELi64ELi128ELi4ELb0ELb0EN7cutlass6half_tE19Flash_kernel_traitsILi128ELi64ELi128ELi4ES3_EELb1ELb0ELb0ELb0ELb0ELb0ELb0ELb0EEEvNS_16Flash_fwd_paramsE)
        .other          _ZN5flash24flash_fwd_splitkv_kernelI23Flash_fwd_kernel_traitsILi128ELi64ELi128ELi4ELb0ELb0EN7cutlass6half_tE19Flash_kernel_traitsILi128ELi64ELi128ELi4ES3_EELb1ELb0ELb0ELb0ELb0ELb0ELb0ELb0EEEvNS_16Flash_fwd_paramsE,@"STO_CUDA_ENTRY STV_DEFAULT"
_ZN5flash24flash_fwd_splitkv_kernelI23Flash_fwd_kernel_traitsILi128ELi64ELi128ELi4ELb0ELb0EN7cutlass6half_tE19Flash_kernel_traitsILi128ELi64ELi128ELi4ES3_EELb1ELb0ELb0ELb0ELb0ELb0ELb0ELb0EEEvNS_16Flash_fwd_paramsE:
.text._ZN5flash24flash_fwd_splitkv_kernelI23Flash_fwd_kernel_traitsILi128ELi64ELi128ELi4ELb0ELb0EN7cutlass6half_tE19Flash_kernel_traitsILi128ELi64ELi128ELi4ES3_EELb1ELb0ELb0ELb0ELb0ELb0ELb0ELb0EEEvNS_16Flash_fwd_paramsE:
[----:B------:R-:W-:Y:S02]  /*0000*/  MOV R1, c[0x0][0x28] ;  /* 0x00000a0000017a02 */ /* 0x000fe40000000f00 */
[----:B------:R-:W1:Y:S01]  /*0010*/  LDC.U8 R0, c[0x0][0x312] ;  /* 0x0000c480ff007b82 */ /* 0x000e620000000000 */
[----:B------:R-:W2:Y:S01]  /*0020*/  S2R R21, SR_CTAID.Y ;  /* 0x0000000000157919 */ /* 0x000ea20000002600 */
[----:B------:R-:W-:Y:S01]  /*0030*/  ISETP.NE.U32.AND P2, PT, RZ, c[0x0][0x240], PT ;  /* 0x00009000ff007a0c */ /* 0x000fe20003f45070 */
[----:B------:R-:W-:Y:S01]  /*0040*/  IMAD.MOV.U32 R220, RZ, RZ, 0x4 ;  /* 0x00000004ffdc7424 */ /* 0x000fe200078e00ff */
[----:B------:R-:W-:Y:S01]  /*0050*/  ISETP.EQ.U32.AND P1, PT, RZ, c[0x0][0x248], PT ;  /* 0x00009200ff007a0c */ /* 0x000fe20003f22070 */
[----:B------:R-:W-:Y:S01]  /*0060*/  IMAD.MOV.U32 R212, RZ, RZ, -0x1 ;  /* 0xffffffffffd47424 */ /* 0x000fe200078e00ff */
[----:B------:R-:W-:Y:S01]  /*0070*/  ISETP.NE.AND.EX P2, PT, RZ, c[0x0][0x244], PT, P2 ;  /* 0x00009100ff007a0c */ /* 0x000fe20003f45320 */
[----:B------:R-:W-:Y:S01]  /*0080*/  ULDC.64 UR12, c[0x0][0x118] ;  /* 0x00004600000c7ab9 */ /* 0x000fe20000000a00 */
[----:B------:R-:W-:Y:S01]  /*0090*/  IMAD.MOV.U32 R4, RZ, RZ, -0x1 ;  /* 0xffffffffff047424 */ /* 0x000fe200078e00ff */
[----:B------:R-:W-:-:S04]  /*00a0*/  ISETP.NE.U32.AND P0, PT, RZ, c[0x0][0x250], PT ;  /* 0x00009400ff007a0c */ /* 0x000fc80003f05070 */
[----:B------:R-:W-:Y:S02]  /*00b0*/  ISETP.NE.AND.EX P0, PT, RZ, c[0x0][0x254], PT, P0 ;  /* 0x00009500ff007a0c */ /* 0x000fe40003f05300 */
[----:B-1----:R-:W-:Y:S01]  /*00c0*/  ISETP.NE.AND P3, PT, R0, RZ, PT ;  /* 0x000000ff0000720c */ /* 0x002fe20003f65270 */
[----:B--2---:R-:W-:-:S03]  /*00d0*/  IMAD.WIDE R10, R21, R220, c[0x0][0x240] ;  /* 0x00009000150a7625 */ /* 0x004fc600078e02dc */
[----:B------:R-:W-:Y:S01]  /*00e0*/  ISETP.EQ.OR.EX P1, PT, RZ, c[0x0][0x24c], !P3, P1 ;  /* 0x00009300ff007a0c */ /* 0x000fe20005f22710 */
[CC--:B------:R-:W-:Y:S01]  /*00f0*/  IMAD.WIDE R6, R21.reuse, R220.reuse, c[0x0][0x248] ;  /* 0x0000920015067625 */ /* 0x0c0fe200078e02dc */
[----:B------:R-:W2:Y:S04]  /*0100*/  @P2 LDG.E R212, [R10.64] ;  /* 0x0000000c0ad42981 */ /* 0x000ea8000c1e1900 */
[----:B------:R-:W2:Y:S01]  /*0110*/  @P2 LDG.E R217, [R10.64+0x4] ;  /* 0x0000040c0ad92981 */ /* 0x000ea2000c1e1900 */
[----:B------:R-:W-:Y:S02]  /*0120*/  IMAD.MOV.U32 R3, RZ, RZ, RZ ;  /* 0x000000ffff037224 */ /* 0x000fe400078e00ff */
[----:B------:R-:W-:-:S04]  /*0130*/  @P0 IMAD.WIDE R8, R21, R220, c[0x0][0x250] ;  /* 0x0000940015080625 */ /* 0x000fc800078e02dc */
[----:B------:R1:W5:Y:S04]  /*0140*/  @!P1 LDG.E R4, [R6.64] ;  /* 0x0000000c06049981 */ /* 0x000368000c1e1900 */
[----:B------:R1:W5:Y:S01]  /*0150*/  @P0 LDG.E R3, [R8.64] ;  /* 0x0000000c08030981 */ /* 0x000362000c1e1900 */
[----:B------:R-:W-:-:S03]  /*0160*/  ISETP.NE.U32.AND P0, PT, RZ, c[0x0][0x248], PT ;  /* 0x00009200ff007a0c */ /* 0x000fc60003f05070 */
[----:B------:R-:W3:Y:S04]  /*0170*/  S2R R29, SR_CTAID.X ;  /* 0x00000000001d7919 */ /* 0x000ee80000002500 */
[----:B------:R-:W4:Y:S01]  /*0180*/  S2R R16, SR_CTAID.Z ;  /* 0x0000000000107919 */ /* 0x000f220000002700 */
[----:B------:R-:W-:Y:S01]  /*0190*/  ISETP.NE.AND.EX P0, PT, RZ, c[0x0][0x24c], PT, P0 ;  /* 0x00009300ff007a0c */ /* 0x000fe20003f05300 */
[----:B--2---:R-:W-:Y:S02]  /*01a0*/  @P2 IMAD.IADD R217, R217, 0x1, -R212 ;  /* 0x00000001d9d92824 */ /* 0x004fe400078e0ad4 */
[----:B------:R-:W-:-:S10]  /*01b0*/  @!P2 IMAD.MOV.U32 R217, RZ, RZ, c[0x0][0x214] ;  /* 0x00008500ffd9a624 */ /* 0x000fd400078e00ff */
[----:B------:R-:W-:Y:S05]  /*01c0*/  @!P0 BRA `(.L_x_678) ;  /* 0x0000004000008947 */ /* 0x000fea0003800000 */
[----:B-1-34-:R-:W2:Y:S02]  /*01d0*/  @P3 LDG.E R5, [R6.64+0x4] ;  /* 0x0000040c06053981 */ /* 0x01aea4000c1e1900 */
[----:B--2--5:R-:W-:-:S06]  /*01e0*/  @P3 IADD3 R2, R5, -R4, RZ ;  /* 0x8000000405023210 */ /* 0x024fcc0007ffe0ff */
[----:B------:R1:W5:Y:S01]  /*01f0*/  @!P3 LDG.E R2, [R6.64] ;  /* 0x0000000c0602b981 */ /* 0x000362000c1e1900 */
[----:B------:R-:W-:Y:S05]  /*0200*/  BRA `(.L_x_679) ;  /* 0x0000001000007947 */ /* 0x000fea0003800000 */
.L_x_678:
[----:B-1-34-:R-:W-:Y:S02]  /*0210*/  MOV R2, c[0x0][0x218] ;  /* 0x0000860000027a02 */ /* 0x01afe40000000f00 */
.L_x_679:
[----:B------:R-:W-:-:S04]  /*0220*/  ISETP.NE.U32.AND P2, PT, RZ, c[0x0][0x258], PT ;  /* 0x00009600ff007a0c */ /* 0x000fc80003f45070 */
[----:B------:R-:W-:-:S13]  /*0230*/  ISETP.NE.AND.EX P2, PT, RZ, c[0x0][0x25c], PT, P2 ;  /* 0x00009700ff007a0c */ /* 0x000fda0003f45320 */
[----:B-1----:R-:W-:-:S05]  /*0240*/  @P2 IMAD.WIDE R6, R21, R220, c[0x0][0x258] ;  /* 0x0000960015062625 */ /* 0x002fca00078e02dc */
[----:B------:R-:W2:Y:S01]  /*0250*/  @P2 LDG.E R132, [R6.64] ;  /* 0x0000000c06842981 */ /* 0x000ea2000c1e1900 */
[----:B------:R-:W-:Y:S01]  /*0260*/  IMAD.SHL.U32 R14, R29, 0x40, RZ ;  /* 0x000000401d0e7824 */ /* 0x000fe200078e00ff */
[----:B------:R-:W-:-:S04]  /*0270*/  @!P2 ISETP.NE.U32.AND P1, PT, RZ, c[0x0][0x268], PT ;  /* 0x00009a00ff00aa0c */ /* 0x000fc80003f25070 */
[----:B------:R-:W-:Y:S02]  /*0280*/  ISETP.GT.AND P0, PT, R217, R14, PT ;  /* 0x0000000ed900720c */ /* 0x000fe40003f04270 */
[----:B------:R-:W-:-:S04]  /*0290*/  @!P2 ISETP.NE.AND.EX P1, PT, RZ, c[0x0][0x26c], PT, P1 ;  /* 0x00009b00ff00aa0c */ /* 0x000fc80003f25310 */
[----:B------:R-:W-:Y:S01]  /*02a0*/  @!P2 SEL R0, RZ, c[0x0][0x21c], !P1 ;  /* 0x00008700ff00aa07 */ /* 0x000fe20004800000 */
[----:B--2--5:R-:W-:-:S03]  /*02b0*/  @P2 IMAD.IADD R132, R132, 0x1, -R3 ;  /* 0x0000000184842824 */ /* 0x024fc600078e0a03 */
[----:B------:R-:W-:-:S03]  /*02c0*/  @!P2 IADD3 R132, R0, R2, -R3 ;  /* 0x000000020084a210 */ /* 0x000fc60007ffe803 */
[----:B------:R-:W-:Y:S05]  /*02d0*/  @!P0 EXIT ;  /* 0x000000000000894d */ /* 0x000fea0003800000 */
[----:B------:R-:W-:Y:S01]  /*02e0*/  IMAD.MOV.U32 R9, RZ, RZ, c[0x0][0x218] ;  /* 0x00008600ff097624 */ /* 0x000fe200078e00ff */
[----:B------:R-:W-:Y:S01]  /*02f0*/  IADD3 R5, -R217, 0xbf, R14 ;  /* 0x000000bfd9057810 */ /* 0x000fe20007ffe10e */
[----:B------:R-:W1:Y:S01]  /*0300*/  S2R R10, SR_TID.X ;  /* 0x00000000000a7919 */ /* 0x000e620000002100 */
[----:B------:R-:W-:Y:S02]  /*0310*/  IADD3 R7, R132, 0x7f, RZ ;  /* 0x0000007f84077810 */ /* 0x000fe40007ffe0ff */
[----:B------:R-:W-:Y:S02]  /*0320*/  IADD3 R9, R9, 0x7f, RZ ;  /* 0x0000007f09097810 */ /* 0x000fe40007ffe0ff */
[----:B------:R-:W-:Y:S02]  /*0330*/  IADD3 R5, R5, c[0x0][0x2e8], R132 ;  /* 0x0000ba0005057a10 */ /* 0x000fe40007ffe084 */
[----:B------:R-:W-:Y:S02]  /*0340*/  SHF.R.S32.HI R2, RZ, 0x1f, R7 ;  /* 0x0000001fff027819 */ /* 0x000fe40000011407 */
[----:B------:R-:W-:-:S02]  /*0350*/  SHF.R.S32.HI R6, RZ, 0x1f, R9 ;  /* 0x0000001fff067819 */ /* 0x000fc40000011409 */
[----:B------:R-:W-:Y:S02]  /*0360*/  SHF.R.S32.HI R0, RZ, 0x1f, R5 ;  /* 0x0000001fff007819 */ /* 0x000fe40000011405 */
[----:B------:R-:W-:Y:S02]  /*0370*/  LEA.HI R2, R2, R7, RZ, 0x7 ;  /* 0x0000000702027211 */ /* 0x000fe400078f38ff */
[----:B------:R-:W-:Y:S02]  /*0380*/  LEA.HI R6, R6, R9, RZ, 0x7 ;  /* 0x0000000906067211 */ /* 0x000fe400078f38ff */
[----:B------:R-:W-:Y:S02]  /*0390*/  LEA.HI R0, R0, R5, RZ, 0x7 ;  /* 0x0000000500007211 */ /* 0x000fe400078f38ff */
[----:B------:R-:W-:Y:S02]  /*03a0*/  SHF.R.S32.HI R2, RZ, 0x7, R2 ;  /* 0x00000007ff027819 */ /* 0x000fe40000011402 */
[----:B------:R-:W-:-:S02]  /*03b0*/  SHF.R.S32.HI R5, RZ, 0x7, R6 ;  /* 0x00000007ff057819 */ /* 0x000fc40000011406 */
[----:B------:R-:W-:Y:S02]  /*03c0*/  SHF.R.S32.HI R0, RZ, 0x7, R0 ;  /* 0x00000007ff007819 */ /* 0x000fe40000011400 */
[----:B------:R-:W-:-:S04]  /*03d0*/  IMNMX R5, R5, R2, PT ;  /* 0x0000000205057217 */ /* 0x000fc80003800200 */
[----:B------:R-:W-:-:S04]  /*03e0*/  IMNMX R134, R5, R0, PT ;  /* 0x0000000005867217 */ /* 0x000fc80003800200 */
[----:B------:R-:W-:-:S13]  /*03f0*/  ISETP.GT.AND P0, PT, R134, RZ, PT ;  /* 0x000000ff8600720c */ /* 0x000fda0003f04270 */
[----:B------:R-:W-:Y:S05]  /*0400*/  @P0 BRA `(.L_x_680) ;  /* 0x000007b000000947 */ /* 0x000fea0003800000 */
[----:B-1----:R-:W-:Y:S01]  /*0410*/  SHF.R.S32.HI R3, RZ, 0x1f, R10 ;  /* 0x0000001fff037819 */ /* 0x002fe2000001140a */
[----:B------:R-:W-:Y:S01]  /*0420*/  BSSY B0, `(.L_x_681) ;  /* 0x000002e000007945 */ /* 0x000fe20003800000 */
[----:B------:R-:W-:Y:S02]  /*0430*/  ISETP.NE.AND P0, PT, R212, -0x1, PT ;  /* 0xffffffffd400780c */ /* 0x000fe40003f05270 */
[----:B------:R-:W-:Y:S02]  /*0440*/  LEA.HI R0, R3, R10, RZ, 0x3 ;  /* 0x0000000a03007211 */ /* 0x000fe400078f18ff */
[----:B------:R-:W-:Y:S02]  /*0450*/  SHF.R.S32.HI R5, RZ, 0x1f, R14 ;  /* 0x0000001fff057819 */ /* 0x000fe4000001140e */
[----:B------:R-:W-:Y:S02]  /*0460*/  LOP3.LUT R3, R0, 0xfffffff8, RZ, 0xc0, !PT ;  /* 0xfffffff800037812 */ /* 0x000fe400078ec0ff */
[----:B------:R-:W-:Y:S01]  /*0470*/  IADD3 R217, -R14, R217, RZ ;  /* 0x000000d90ed97210 */ /* 0x000fe20007ffe1ff */
[----:B------:R-:W-:Y:S01]  /*0480*/  IMAD R5, R5, c[0x0][0x1e8], RZ ;  /* 0x00007a0005057a24 */ /* 0x000fe200078e02ff */
[----:B------:R-:W-:Y:S01]  /*0490*/  SHF.R.S32.HI R0, RZ, 0x3, R0 ;  /* 0x00000003ff007819 */ /* 0x000fe20000011400 */
[----:B------:R-:W-:Y:S01]  /*04a0*/  IMAD.IADD R10, R10, 0x1, -R3 ;  /* 0x000000010a0a7824 */ /* 0x000fe200078e0a03 */
[----:B------:R-:W-:Y:S01]  /*04b0*/  SHF.R.S32.HI R19, RZ, 0x1f, R16 ;  /* 0x0000001fff137819 */ /* 0x000fe20000011410 */
[----:B------:R-:W-:Y:S01]  /*04c0*/  @P0 IMAD.WIDE.U32 R6, R212, c[0x0][0x1e8], RZ ;  /* 0x00007a00d4060a25 */ /* 0x000fe200078e00ff */
[----:B------:R-:W-:-:S02]  /*04d0*/  @!P0 SHF.R.S32.HI R8, RZ, 0x1f, R21 ;  /* 0x0000001fff088819 */ /* 0x000fc40000011415 */
[----:B------:R-:W-:Y:S01]  /*04e0*/  SHF.L.U32 R2, R10, 0x3, RZ ;  /* 0x000000030a027819 */ /* 0x000fe200000006ff */
[----:B------:R-:W-:-:S03]  /*04f0*/  @!P0 IMAD.WIDE.U32 R12, R21, c[0x0][0x1e0], RZ ;  /* 0x00007800150c8a25 */ /* 0x000fc600078e00ff */
[----:B------:R-:W-:Y:S01]  /*0500*/  SHF.R.S32.HI R3, RZ, 0x1f, R2 ;  /* 0x0000001fff037819 */ /* 0x000fe20000011402 */
[----:B------:R-:W-:Y:S02]  /*0510*/  @!P0 IMAD R8, R8, c[0x0][0x1e0], RZ ;  /* 0x0000780008088a24 */ /* 0x000fe400078e02ff */
[----:B------:R-:W-:Y:S02]  /*0520*/  @P0 IMAD R212, R212, c[0x0][0x1ec], R7 ;  /* 0x00007b00d4d40a24 */ /* 0x000fe400078e0207 */
[----:B------:R-:W-:Y:S01]  /*0530*/  @P0 IMAD.MOV.U32 R4, RZ, RZ, R6 ;  /* 0x000000ffff040224 */ /* 0x000fe200078e0006 */
[----:B------:R-:W-:Y:S01]  /*0540*/  @!P0 MOV R4, R12 ;  /* 0x0000000c00048202 */ /* 0x000fe20000000f00 */
[----:B------:R-:W-:Y:S02]  /*0550*/  @!P0 IMAD R8, R21, c[0x0][0x1e4], R8 ;  /* 0x0000790015088a24 */ /* 0x000fe400078e0208 */
[----:B------:R-:W-:-:S04]  /*0560*/  IMAD.WIDE.U32 R6, R14, c[0x0][0x1e8], R2 ;  /* 0x00007a000e067a25 */ /* 0x000fc800078e0002 */
[----:B------:R-:W-:Y:S01]  /*0570*/  @!P0 IMAD.IADD R212, R13, 0x1, R8 ;  /* 0x000000010dd48824 */ /* 0x000fe200078e0208 */
[----:B------:R-:W-:Y:S01]  /*0580*/  IADD3 R4, P0, R4, R6, RZ ;  /* 0x0000000604047210 */ /* 0x000fe20007f1e0ff */
[----:B------:R-:W-:Y:S02]  /*0590*/  IMAD R5, R14, c[0x0][0x1ec], R5 ;  /* 0x00007b000e057a24 */ /* 0x000fe400078e0205 */
[----:B------:R-:W-:Y:S02]  /*05a0*/  IMAD R19, R19, c[0x0][0x1f0], RZ ;  /* 0x00007c0013137a24 */ /* 0x000fe400078e02ff */
[----:B------:R-:W-:Y:S01]  /*05b0*/  IMAD R21, R21, c[0x0][0x1c0], R16 ;  /* 0x0000700015157a24 */ /* 0x000fe200078e0210 */
[----:B------:R-:W-:Y:S01]  /*05c0*/  IADD3.X R5, R212, R7, R5, P0, !PT ;  /* 0x00000007d4057210 */ /* 0x000fe200007fe405 */
[----:B------:R-:W-:Y:S01]  /*05d0*/  IMAD R19, R16, c[0x0][0x1f4], R19 ;  /* 0x00007d0010137a24 */ /* 0x000fe200078e0213 */
[----:B------:R-:W-:Y:S01]  /*05e0*/  ISETP.GE.AND P0, PT, R0, R217, PT ;  /* 0x000000d90000720c */ /* 0x000fe20003f06270 */
[----:B------:R-:W-:Y:S01]  /*05f0*/  IMAD R14, R21, c[0x0][0x214], R14 ;  /* 0x00008500150e7a24 */ /* 0x000fe200078e020e */
[----:B------:R-:W-:Y:S01]  /*0600*/  IADD3 R7, R2, 0x40, RZ ;  /* 0x0000004002077810 */ /* 0x000fe20007ffe0ff */
[----:B------:R-:W-:Y:S01]  /*0610*/  IMAD.WIDE.U32 R16, R16, c[0x0][0x1f0], R4 ;  /* 0x00007c0010107a25 */ /* 0x000fe200078e0004 */
[----:B------:R-:W-:-:S03]  /*0620*/  SHF.R.S32.HI R5, RZ, 0x1f, R0 ;  /* 0x0000001fff057819 */ /* 0x000fc60000011400 */
[----:B------:R-:W-:-:S06]  /*0630*/  IMAD.IADD R19, R17, 0x1, R19 ;  /* 0x0000000111137824 */ /* 0x000fcc00078e0213 */
[----:B------:R-:W-:Y:S05]  /*0640*/  @P0 BRA `(.L_x_682) ;  /* 0x000000b000000947 */ /* 0x000fea0003800000 */
[----:B------:R-:W-:Y:S01]  /*0650*/  IMAD R9, R5, c[0x0][0x1e8], RZ ;  /* 0x00007a0005097a24 */ /* 0x000fe200078e02ff */
[----:B------:R-:W-:Y:S01]  /*0660*/  ISETP.GE.AND P2, PT, R2, c[0x0][0x220], PT ;  /* 0x0000880002007a0c */ /* 0x000fe20003f46270 */
[----:B------:R-:W-:Y:S01]  /*0670*/  IMAD.MOV.U32 R18, RZ, RZ, R16 ;  /* 0x000000ffff127224 */ /* 0x000fe200078e0010 */
[----:B------:R-:W-:Y:S01]  /*0680*/  ISETP.GE.AND P1, PT, R7, c[0x0][0x220], PT ;  /* 0x0000880007007a0c */ /* 0x000fe20003f26270 */
[C---:B------:R-:W-:Y:S02]  /*0690*/  IMAD R4, R0.reuse, c[0x0][0x1ec], R9 ;  /* 0x00007b0000047a24 */ /* 0x040fe400078e0209 */
[----:B------:R-:W-:-:S05]  /*06a0*/  IMAD.WIDE.U32 R12, R0, c[0x0][0x1e8], R18 ;  /* 0x00007a00000c7a25 */ /* 0x000fca00078e0012 */
[----:B------:R-:W-:Y:S02]  /*06b0*/  IADD3 R4, R13, R4, RZ ;  /* 0x000000040d047210 */ /* 0x000fe40007ffe0ff */
[----:B------:R-:W-:-:S04]  /*06c0*/  LEA R8, P0, R12, c[0x0][0x1d0], 0x1 ;  /* 0x000074000c087a11 */ /* 0x000fc800078008ff */
[----:B------:R-:W-:-:S05]  /*06d0*/  LEA.HI.X R9, R12, c[0x0][0x1d4], R4, 0x1, P0 ;  /* 0x000075000c097a11 */ /* 0x000fca00000f0c04 */
[----:B------:R1:W-:Y:S04]  /*06e0*/  @!P2 STG.E.128 [R8.64], RZ ;  /* 0x000000ff0800a986 */ /* 0x0003e8000c101d0c */
[----:B------:R1:W-:Y:S02]  /*06f0*/  @!P1 STG.E.128 [R8.64+0x80], RZ ;  /* 0x000080ff08009986 */ /* 0x0003e4000c101d0c */
.L_x_682:
[----:B------:R-:W-:Y:S05]  /*0700*/  BSYNC B0 ;  /* 0x0000000000007941 */ /* 0x000fea0003800000 */
.L_x_681:
[----:B------:R-:W-:Y:S01]  /*0710*/  IADD3 R12, R0, 0x10, RZ ;  /* 0x00000010000c7810 */ /* 0x000fe20007ffe0ff */
[----:B------:R-:W-:Y:S03]  /*0720*/  BSSY B0, `(.L_x_683) ;  /* 0x0000011000007945 */ /* 0x000fe60003800000 */
[----:B------:R-:W-:-:S13]  /*0730*/  ISETP.GE.AND P0, PT, R12, R217, PT ;  /* 0x000000d90c00720c */ /* 0x000fda0003f06270 */
[----:B------:R-:W-:Y:S05]  /*0740*/  @P0 BRA `(.L_x_684) ;  /* 0x000000e000000947 */ /* 0x000fea0003800000 */
[----:B-1----:R-:W-:Y:S01]  /*0750*/  IADD3 R9, P0, R0, 0x10, RZ ;  /* 0x0000001000097810 */ /* 0x002fe20007f1e0ff */
[----:B------:R-:W-:Y:S01]  /*0760*/  IMAD.MOV.U32 R20, RZ, RZ, R16 ;  /* 0x000000ffff147224 */ /* 0x000fe200078e0010 */
[----:B------:R-:W-:Y:S02]  /*0770*/  MOV R21, R19 ;  /* 0x0000001300157202 */ /* 0x000fe40000000f00 */
[----:B------:R-:W-:Y:S01]  /*0780*/  ISETP.GE.AND P1, PT, R2, c[0x0][0x220], PT ;  /* 0x0000880002007a0c */ /* 0x000fe20003f26270 */
[----:B------:R-:W-:Y:S01]  /*0790*/  IMAD.X R4, RZ, RZ, R5, P0 ;  /* 0x000000ffff047224 */ /* 0x000fe200000e0605 */
[----:B------:R-:W-:Y:S01]  /*07a0*/  ISETP.GE.AND P0, PT, R7, c[0x0][0x220], PT ;  /* 0x0000880007007a0c */ /* 0x000fe20003f06270 */
[----:B------:R-:W-:-:S04]  /*07b0*/  IMAD.WIDE.U32 R20, R9, c[0x0][0x1e8], R20 ;  /* 0x00007a0009147a25 */ /* 0x000fc800078e0014 */
[----:B------:R-:W-:Y:S01]  /*07c0*/  IMAD R4, R4, c[0x0][0x1e8], RZ ;  /* 0x00007a0004047a24 */ /* 0x000fe200078e02ff */
[----:B------:R-:W-:-:S03]  /*07d0*/  LEA R8, P2, R20, c[0x0][0x1d0], 0x1 ;  /* 0x0000740014087a11 */ /* 0x000fc600078408ff */
[----:B------:R-:W-:-:S04]  /*07e0*/  IMAD R4, R9, c[0x0][0x1ec], R4 ;  /* 0x00007b0009047a24 */ /* 0x000fc800078e0204 */
[----:B------:R-:W-:-:S05]  /*07f0*/  IMAD.IADD R4, R21, 0x1, R4 ;  /* 0x0000000115047824 */ /* 0x000fca00078e0204 */
[----:B------:R-:W-:-:S05]  /*0800*/  LEA.HI.X R9, R20, c[0x0][0x1d4], R4, 0x1, P2 ;  /* 0x0000750014097a11 */ /* 0x000fca00010f0c04 */
[----:B------:R1:W-:Y:S04]  /*0810*/  @!P1 STG.E.128 [R8.64], RZ ;  /* 0x000000ff08009986 */ /* 0x0003e8000c101d0c */
[----:B------:R1:W-:Y:S02]  /*0820*/  @!P0 STG.E.128 [R8.64+0x80], RZ ;  /* 0x000080ff08008986 */ /* 0x0003e4000c101d0c */
.L_x_684:
[----:B------:R-:W-:Y:S05]  /*0830*/  BSYNC B0 ;  /* 0x0000000000007941 */ /* 0x000fea0003800000 */
.L_x_683:
[----:B-1----:R-:W-:Y:S01]  /*0840*/  IADD3 R8, R0, 0x20, RZ ;  /* 0x0000002000087810 */ /* 0x002fe20007ffe0ff */
[----:B------:R-:W-:Y:S03]  /*0850*/  BSSY B0, `(.L_x_685) ;  /* 0x0000011000007945 */ /* 0x000fe60003800000 */
[----:B------:R-:W-:-:S13]  /*0860*/  ISETP.GE.AND P0, PT, R8, R217, PT ;  /* 0x000000d90800720c */ /* 0x000fda0003f06270 */
[----:B------:R-:W-:Y:S05]  /*0870*/  @P0 BRA `(.L_x_686) ;  /* 0x000000e000000947 */ /* 0x000fea0003800000 */
[----:B------:R-:W-:Y:S01]  /*0880*/  IADD3 R9, P0, R0, 0x20, RZ ;  /* 0x0000002000097810 */ /* 0x000fe20007f1e0ff */
        /* <DEDUP_REMOVED lines=13> */
.L_x_686:
[----:B------:R-:W-:Y:S05]  /*0960*/  BSYNC B0 ;  /* 0x0000000000007941 */ /* 0x000fea0003800000 */
.L_x_685:
[----:B------:R-:W-:Y:S01]  /*0970*/  IADD3 R6, R0, 0x30, RZ ;  /* 0x0000003000067810 */ /* 0x000fe20007ffe0ff */
[----:B------:R-:W-:Y:S03]  /*0980*/  BSSY B0, `(.L_x_687) ;  /* 0x0000010000007945 */ /* 0x000fe60003800000 */
[----:B------:R-:W-:-:S13]  /*0990*/  ISETP.GE.AND P0, PT, R6, R217, PT ;  /* 0x000000d90600720c */ /* 0x000fda0003f06270 */
[----:B------:R-:W-:Y:S05]  /*09a0*/  @P0 BRA `(.L_x_688) ;  /* 0x000000d000000947 */ /* 0x000fea0003800000 */
[----:B------:R-:W-:Y:S02]  /*09b0*/  IADD3 R4, P0, R0, 0x30, RZ ;  /* 0x0000003000047810 */ /* 0x000fe40007f1e0ff */
        /* <DEDUP_REMOVED lines=12> */
.L_x_688:
[----:B------:R-:W-:Y:S05]  /*0a80*/  BSYNC B0 ;  /* 0x0000000000007941 */ /* 0x000fea0003800000 */
.L_x_687:
[----:B------:R-:W-:-:S04]  /*0a90*/  ISETP.NE.AND P4, PT, R10, RZ, PT ;  /* 0x000000ff0a00720c */ /* 0x000fc80003f85270 */
[-C--:B------:R-:W-:Y:S02]  /*0aa0*/  ISETP.GE.OR P3, PT, R0, R217.reuse, P4 ;  /* 0x000000d90000720c */ /* 0x080fe40002766670 */
[-C--:B------:R-:W-:Y:S02]  /*0ab0*/  ISETP.GE.OR P2, PT, R12, R217.reuse, P4 ;  /* 0x000000d90c00720c */ /* 0x080fe40002746670 */
[-C--:B------:R-:W-:Y:S02]  /*0ac0*/  ISETP.GE.OR P1, PT, R8, R217.reuse, P4 ;  /* 0x000000d90800720c */ /* 0x080fe40002726670 */
[----:B------:R-:W-:Y:S02]  /*0ad0*/  IADD3 R0, P0, R14, R0, RZ ;  /* 0x000000000e007210 */ /* 0x000fe40007f1e0ff */
[----:B------:R-:W-:Y:S02]  /*0ae0*/  ISETP.GE.OR P4, PT, R6, R217, P4 ;  /* 0x000000d90600720c */ /* 0x000fe40002786670 */
[----:B------:R-:W-:-:S02]  /*0af0*/  LEA.HI.X.SX32 R5, R14, R5, 0x1, P0 ;  /* 0x000000050e057211 */ /* 0x000fc400000f0eff */
[C---:B------:R-:W-:Y:S01]  /*0b00*/  LEA R4, P0, R0.reuse, c[0x0][0x200], 0x2 ;  /* 0x0000800000047a11 */ /* 0x040fe200078010ff */
[----:B--2---:R-:W-:Y:S02]  /*0b10*/  @!P3 IMAD.MOV.U32 R3, RZ, RZ, 0x7f800000 ;  /* 0x7f800000ff03b424 */ /* 0x004fe400078e00ff */
[----:B------:R-:W-:Y:S01]  /*0b20*/  @!P2 IMAD.MOV.U32 R2, RZ, RZ, 0x7f800000 ;  /* 0x7f800000ff02a424 */ /* 0x000fe200078e00ff */
[----:B------:R-:W-:Y:S01]  /*0b30*/  LEA.HI.X R5, R0, c[0x0][0x204], R5, 0x2, P0 ;  /* 0x0000810000057a11 */ /* 0x000fe200000f1405 */
[----:B------:R-:W-:-:S04]  /*0b40*/  @!P1 IMAD.MOV.U32 R0, RZ, RZ, 0x7f800000 ;  /* 0x7f800000ff009424 */ /* 0x000fc800078e00ff */
[----:B------:R2:W-:Y:S04]  /*0b50*/  @!P3 STG.E [R4.64], R3 ;  /* 0x000000030400b986 */ /* 0x0005e8000c10190c */
[----:B------:R2:W-:Y:S04]  /*0b60*/  @!P2 STG.E [R4.64+0x40], R2 ;  /* 0x000040020400a986 */ /* 0x0005e8000c10190c */
[----:B------:R2:W-:Y:S01]  /*0b70*/  @!P1 STG.E [R4.64+0x80], R0 ;  /* 0x0000800004009986 */ /* 0x0005e2000c10190c */
[----:B------:R-:W-:Y:S05]  /*0b80*/  @P4 EXIT ;  /* 0x000000000000494d */ /* 0x000fea0003800000 */
[----:B--2---:R-:W-:-:S05]  /*0b90*/  MOV R3, 0x7f800000 ;  /* 0x7f80000000037802 */ /* 0x004fca0000000f00 */
[----:B------:R-:W-:Y:S01]  /*0ba0*/  STG.E [R4.64+0xc0], R3 ;  /* 0x0000c00304007986 */ /* 0x000fe2000c10190c */
[----:B------:R-:W-:Y:S05]  /*0bb0*/  EXIT ;  /* 0x000000000000794d */ /* 0x000fea0003800000 */
.L_x_680:
[----:B-1----:R-:W-:Y:S01]  /*0bc0*/  ISETP.NE.U32.AND P2, PT, RZ, c[0x0][0x2c0], PT ;  /* 0x0000b000ff007a0c */ /* 0x002fe20003f45070 */
[----:B------:R-:W-:Y:S01]  /*0bd0*/  IMAD.MOV.U32 R0, RZ, RZ, R21 ;  /* 0x000000ffff007224 */ /* 0x000fe200078e0015 */
[----:B------:R-:W-:Y:S02]  /*0be0*/  ISETP.NE.U32.AND P0, PT, RZ, c[0x0][0x2b8], PT ;  /* 0x0000ae00ff007a0c */ /* 0x000fe40003f05070 */
[----:B------:R-:W-:Y:S02]  /*0bf0*/  ISETP.NE.AND.EX P2, PT, RZ, c[0x0][0x2c4], PT, P2 ;  /* 0x0000b100ff007a0c */ /* 0x000fe40003f45320 */
[----:B------:R-:W-:-:S11]  /*0c00*/  ISETP.NE.AND.EX P0, PT, RZ, c[0x0][0x2bc], PT, P0 ;  /* 0x0000af00ff007a0c */ /* 0x000fd60003f05300 */
[----:B------:R-:W-:Y:S01]  /*0c10*/  @P2 SHF.R.S32.HI R2, RZ, 0x1f, R21 ;  /* 0x0000001fff022819 */ /* 0x000fe20000011415 */
[----:B------:R-:W-:-:S04]  /*0c20*/  @P2 IMAD.WIDE.U32 R6, R21, c[0x0][0x2c8], RZ ;  /* 0x0000b20015062a25 */ /* 0x000fc800078e00ff */
[----:B------:R-:W-:Y:S01]  /*0c30*/  @P2 IMAD R2, R2, c[0x0][0x2c8], RZ ;  /* 0x0000b20002022a24 */ /* 0x000fe200078e02ff */
[----:B------:R-:W-:Y:S01]  /*0c40*/  CS2R R224, SRZ ;  /* 0x0000000000e07805 */ /* 0x000fe2000001ff00 */
[----:B------:R-:W-:-:S04]  /*0c50*/  @P0 IMAD.WIDE R8, R21, R220, c[0x0][0x2b8] ;  /* 0x0000ae0015080625 */ /* 0x000fc800078e02dc */
[----:B------:R-:W-:Y:S01]  /*0c60*/  @P2 IMAD R2, R21, c[0x0][0x2cc], R2 ;  /* 0x0000b30015022a24 */ /* 0x000fe200078e0202 */
[----:B------:R-:W-:Y:S01]  /*0c70*/  @P2 LEA R224, P1, R6, c[0x0][0x2c0], 0x2 ;  /* 0x0000b00006e02a11 */ /* 0x000fe200078210ff */
[----:B------:R1:W5:Y:S01]  /*0c80*/  @P0 LDG.E R0, [R8.64] ;  /* 0x0000000c08000981 */ /* 0x000362000c1e1900 */
[----:B------:R-:W-:Y:S01]  /*0c90*/  PLOP3.LUT P0, PT, PT, PT, PT, 0x8, 0x0 ;  /* 0x000000000000781c */ /* 0x000fe20003f0e170 */
[----:B------:R-:W-:Y:S01]  /*0ca0*/  @P2 IMAD.IADD R5, R7, 0x1, R2 ;  /* 0x0000000107052824 */ /* 0x000fe200078e0202 */
[----:B------:R-:W-:-:S04]  /*0cb0*/  IABS R135, c[0x0][0x2d0] ;  /* 0x0000b40000877a13 */ /* 0x000fc80000000000 */
[----:B------:R-:W-:-:S04]  /*0cc0*/  @P2 SHF.L.U64.HI R5, R6, 0x2, R5 ;  /* 0x0000000206052819 */ /* 0x000fc80000010205 */
[----:B------:R-:W-:Y:S02]  /*0cd0*/  @P2 IADD3.X R225, R5, c[0x0][0x2c4], RZ, P1, !PT ;  /* 0x0000b10005e12a10 */ /* 0x000fe40000ffe4ff */
[----:B------:R-:W-:-:S04]  /*0ce0*/  @P2 ISETP.NE.U32.AND P1, PT, R224, RZ, PT ;  /* 0x000000ffe000220c */ /* 0x000fc80003f25070 */
[----:B------:R-:W-:-:S13]  /*0cf0*/  @P2 ISETP.NE.AND.EX P0, PT, R225, RZ, PT, P1 ;  /* 0x000000ffe100220c */ /* 0x000fda0003f05310 */
[----:B------:R-:W-:Y:S05]  /*0d00*/  @!P0 BRA `(.L_x_689) ;  /* 0x0000048000008947 */ /* 0x000fea0003800000 */
[----:B-1----:R-:W1:Y:S01]  /*0d10*/  I2F.RP R6, R135 ;  /* 0x0000008700067306 */ /* 0x002e620000209400 */
[----:B------:R-:W-:-:S04]  /*0d20*/  LEA R9, R134, 0xffffff80, 0x7 ;  /* 0xffffff8086097811 */ /* 0x000fc800078e38ff */
[----:B-----5:R-:W-:-:S03]  /*0d30*/  IABS R0, R9 ;  /* 0x0000000900007213 */ /* 0x020fc60000000000 */
[----:B-1----:R-:W1:Y:S02]  /*0d40*/  MUFU.RCP R4, R6 ;  /* 0x0000000600047308 */ /* 0x002e640000001000 */
[----:B-1----:R-:W-:-:S06]  /*0d50*/  IADD3 R4, R4, 0xffffffe, RZ ;  /* 0x0ffffffe04047810 */ /* 0x002fcc0007ffe0ff */
[----:B------:R-:W1:Y:S02]  /*0d60*/  F2I.FTZ.U32.TRUNC.NTZ R5, R4 ;  /* 0x0000000400057305 */ /* 0x000e64000021f000 */
[----:B-1----:R-:W-:Y:S02]  /*0d70*/  IMAD.MOV R2, RZ, RZ, -R5 ;  /* 0x000000ffff027224 */ /* 0x002fe400078e0a05 */
[----:B------:R-:W-:Y:S02]  /*0d80*/  IMAD.MOV.U32 R4, RZ, RZ, RZ ;  /* 0x000000ffff047224 */ /* 0x000fe400078e00ff */
[----:B------:R-:W-:-:S04]  /*0d90*/  IMAD R2, R2, R135, RZ ;  /* 0x0000008702027224 */ /* 0x000fc800078e02ff */
[----:B------:R-:W-:Y:S01]  /*0da0*/  IMAD.HI.U32 R3, R5, R2, R4 ;  /* 0x0000000205037227 */ /* 0x000fe200078e0004 */
[----:B------:R-:W-:-:S05]  /*0db0*/  MOV R2, R0 ;  /* 0x0000000000027202 */ /* 0x000fca0000000f00 */
[----:B------:R-:W-:-:S04]  /*0dc0*/  IMAD.HI.U32 R3, R3, R2, RZ ;  /* 0x0000000203037227 */ /* 0x000fc800078e00ff */
[----:B------:R-:W-:-:S04]  /*0dd0*/  IMAD.MOV R0, RZ, RZ, -R3 ;  /* 0x000000ffff007224 */ /* 0x000fc800078e0a03 */
[----:B------:R-:W-:-:S05]  /*0de0*/  IMAD R0, R135, R0, R2 ;  /* 0x0000000087007224 */ /* 0x000fca00078e0202 */
[----:B------:R-:W-:-:S13]  /*0df0*/  ISETP.GT.U32.AND P2, PT, R135, R0, PT ;  /* 0x000000008700720c */ /* 0x000fda0003f44070 */
[-C--:B------:R-:W-:Y:S02]  /*0e00*/  @!P2 IADD3 R0, R0, -R135.reuse, RZ ;  /* 0x800000870000a210 */ /* 0x080fe40007ffe0ff */
[----:B------:R-:W-:Y:S02]  /*0e10*/  @!P2 IADD3 R3, R3, 0x1, RZ ;  /* 0x000000010303a810 */ /* 0x000fe40007ffe0ff */
[----:B------:R-:W-:Y:S02]  /*0e20*/  ISETP.GE.U32.AND P3, PT, R0, R135, PT ;  /* 0x000000870000720c */ /* 0x000fe40003f66070 */
[----:B------:R-:W-:Y:S02]  /*0e30*/  LOP3.LUT R0, R9, c[0x0][0x2d0], RZ, 0x3c, !PT ;  /* 0x0000b40009007a12 */ /* 0x000fe400078e3cff */
[----:B------:R-:W-:Y:S02]  /*0e40*/  ISETP.NE.AND P2, PT, RZ, c[0x0][0x2d0], PT ;  /* 0x0000b400ff007a0c */ /* 0x000fe40003f45270 */
[----:B------:R-:W-:-:S07]  /*0e50*/  ISETP.GE.AND P1, PT, R0, RZ, PT ;  /* 0x000000ff0000720c */ /* 0x000fce0003f26270 */
[----:B------:R-:W-:-:S06]  /*0e60*/  @P3 IADD3 R3, R3, 0x1, RZ ;  /* 0x0000000103033810 */ /* 0x000fcc0007ffe0ff */
[----:B------:R-:W-:Y:S01]  /*0e70*/  @!P1 IMAD.MOV R3, RZ, RZ, -R3 ;  /* 0x000000ffff039224 */ /* 0x000fe200078e0a03 */
[----:B------:R-:W-:-:S05]  /*0e80*/  @!P2 LOP3.LUT R3, RZ, c[0x0][0x2d0], RZ, 0x33, !PT ;  /* 0x0000b400ff03aa12 */ /* 0x000fca00078e33ff */
[----:B------:R-:W-:-:S06]  /*0e90*/  IMAD.WIDE R18, R3, 0x4, R224 ;  /* 0x0000000403127825 */ /* 0x000fcc00078e02e0 */
[----:B------:R-:W2:Y:S01]  /*0ea0*/  LDG.E R18, [R18.64] ;  /* 0x0000000c12127981 */ /* 0x000ea2000c1e1900 */
[----:B------:R-:W-:-:S04]  /*0eb0*/  IABS R0, c[0x0][0x1c8] ;  /* 0x0000720000007a13 */ /* 0x000fc80000000000 */
[----:B------:R-:W1:Y:S08]  /*0ec0*/  I2F.RP R5, R0 ;  /* 0x0000000000057306 */ /* 0x000e700000209400 */
[----:B-1----:R-:W1:Y:S02]  /*0ed0*/  MUFU.RCP R6, R5 ;  /* 0x0000000500067308 */ /* 0x002e640000001000 */
[----:B-1----:R-:W-:-:S06]  /*0ee0*/  IADD3 R6, R6, 0xffffffe, RZ ;  /* 0x0ffffffe06067810 */ /* 0x002fcc0007ffe0ff */
[----:B------:R-:W1:Y:S02]  /*0ef0*/  F2I.FTZ.U32.TRUNC.NTZ R7, R6 ;  /* 0x0000000600077305 */ /* 0x000e64000021f000 */
[----:B-1----:R-:W-:Y:S01]  /*0f00*/  IADD3 R2, RZ, -R7, RZ ;  /* 0x80000007ff027210 */ /* 0x002fe20007ffe0ff */
[----:B------:R-:W-:-:S04]  /*0f10*/  IMAD.MOV.U32 R6, RZ, RZ, RZ ;  /* 0x000000ffff067224 */ /* 0x000fc800078e00ff */
[----:B------:R-:W-:Y:S01]  /*0f20*/  IMAD R4, R2, R0, RZ ;  /* 0x0000000002047224 */ /* 0x000fe200078e02ff */
[----:B------:R-:W-:-:S03]  /*0f30*/  IABS R2, R16 ;  /* 0x0000001000027213 */ /* 0x000fc60000000000 */
[----:B------:R-:W-:-:S06]  /*0f40*/  IMAD.HI.U32 R7, R7, R4, R6 ;  /* 0x0000000407077227 */ /* 0x000fcc00078e0006 */
[----:B------:R-:W-:-:S05]  /*0f50*/  IMAD.HI.U32 R11, R7, R2, RZ ;  /* 0x00000002070b7227 */ /* 0x000fca00078e00ff */
[----:B------:R-:W-:-:S05]  /*0f60*/  IADD3 R5, -R11, RZ, RZ ;  /* 0x000000ff0b057210 */ /* 0x000fca0007ffe1ff */
[----:B------:R-:W-:Y:S01]  /*0f70*/  IMAD R5, R0, R5, R2 ;  /* 0x0000000500057224 */ /* 0x000fe200078e0202 */
[----:B------:R-:W-:-:S04]  /*0f80*/  LOP3.LUT R2, R16, c[0x0][0x1c8], RZ, 0x3c, !PT ;  /* 0x0000720010027a12 */ /* 0x000fc800078e3cff */
[----:B------:R-:W-:-:S13]  /*0f90*/  ISETP.GT.U32.AND P1, PT, R0, R5, PT ;  /* 0x000000050000720c */ /* 0x000fda0003f24070 */
[----:B------:R-:W-:Y:S01]  /*0fa0*/  @!P1 IMAD.IADD R5, R5, 0x1, -R0 ;  /* 0x0000000105059824 */ /* 0x000fe200078e0a00 */
[----:B------:R-:W-:Y:S02]  /*0fb0*/  @!P1 IADD3 R11, R11, 0x1, RZ ;  /* 0x000000010b0b9810 */ /* 0x000fe40007ffe0ff */
[----:B------:R-:W-:Y:S02]  /*0fc0*/  ISETP.GE.AND P1, PT, R2, RZ, PT ;  /* 0x000000ff0200720c */ /* 0x000fe40003f26270 */
[----:B------:R-:W-:Y:S02]  /*0fd0*/  ISETP.GE.U32.AND P2, PT, R5, R0, PT ;  /* 0x000000000500720c */ /* 0x000fe40003f46070 */
[----:B------:R-:W-:-:S05]  /*0fe0*/  IADD3 R0, -R3, RZ, RZ ;  /* 0x000000ff03007210 */ /* 0x000fca0007ffe1ff */
[----:B------:R-:W-:-:S05]  /*0ff0*/  IMAD R9, R0, c[0x0][0x2d0], R9 ;  /* 0x0000b40000097a24 */ /* 0x000fca00078e0209 */
[----:B------:R-:W-:Y:S02]  /*1000*/  SHF.R.S32.HI R5, RZ, 0x1f, R9 ;  /* 0x0000001fff057819 */ /* 0x000fe40000011409 */
[----:B------:R-:W-:Y:S02]  /*1010*/  @P2 IADD3 R11, R11, 0x1, RZ ;  /* 0x000000010b0b2810 */ /* 0x000fe40007ffe0ff */
[----:B------:R-:W-:Y:S01]  /*1020*/  ISETP.NE.AND P2, PT, RZ, c[0x0][0x1c8], PT ;  /* 0x00007200ff007a0c */ /* 0x000fe20003f45270 */
[----:B------:R-:W-:Y:S02]  /*1030*/  IMAD R0, R5, c[0x0][0x198], RZ ;  /* 0x0000660005007a24 */ /* 0x000fe400078e02ff */
[----:B------:R-:W-:-:S10]  /*1040*/  @!P1 IMAD.MOV R11, RZ, RZ, -R11 ;  /* 0x000000ffff0b9224 */ /* 0x000fd400078e0a0b */
[----:B------:R-:W-:Y:S02]  /*1050*/  @!P2 LOP3.LUT R11, RZ, c[0x0][0x1c8], RZ, 0x33, !PT ;  /* 0x00007200ff0baa12 */ /* 0x000fe400078e33ff */
[----:B--2---:R-:W-:Y:S01]  /*1060*/  SHF.R.S32.HI R17, RZ, 0x1f, R18 ;  /* 0x0000001fff117819 */ /* 0x004fe20000011412 */
[----:B------:R-:W-:-:S04]  /*1070*/  IMAD.WIDE.U32 R6, R18, c[0x0][0x180], RZ ;  /* 0x0000600012067a25 */ /* 0x000fc800078e00ff */
[C---:B------:R-:W-:Y:S02]  /*1080*/  IMAD R3, R17.reuse, c[0x0][0x180], RZ ;  /* 0x0000600011037a24 */ /* 0x040fe400078e02ff */
[----:B------:R-:W-:Y:S02]  /*1090*/  IMAD R17, R17, c[0x0][0x188], RZ ;  /* 0x0000620011117a24 */ /* 0x000fe400078e02ff */
[C---:B------:R-:W-:Y:S02]  /*10a0*/  IMAD R2, R18.reuse, c[0x0][0x184], R3 ;  /* 0x0000610012027a24 */ /* 0x040fe400078e0203 */
[----:B------:R-:W-:Y:S02]  /*10b0*/  IMAD R3, R9, c[0x0][0x19c], R0 ;  /* 0x0000670009037a24 */ /* 0x000fe400078e0200 */
[C---:B------:R-:W-:Y:S01]  /*10c0*/  IMAD R17, R18.reuse, c[0x0][0x18c], R17 ;  /* 0x0000630012117a24 */ /* 0x040fe200078e0211 */
[----:B------:R-:W-:Y:S01]  /*10d0*/  IADD3 R7, R7, R2, RZ ;  /* 0x0000000207077210 */ /* 0x000fe20007ffe0ff */
[----:B------:R-:W-:Y:S01]  /*10e0*/  IMAD.WIDE.U32 R18, R18, c[0x0][0x188], RZ ;  /* 0x0000620012127a25 */ /* 0x000fe200078e00ff */
[----:B------:R-:W-:-:S03]  /*10f0*/  SHF.R.S32.HI R2, RZ, 0x1f, R11 ;  /* 0x0000001fff027819 */ /* 0x000fc6000001140b */
[----:B------:R-:W-:Y:S01]  /*1100*/  IMAD.WIDE.U32 R6, R9, c[0x0][0x198], R6 ;  /* 0x0000660009067a25 */ /* 0x000fe200078e0006 */
[----:B------:R-:W-:-:S03]  /*1110*/  MOV R20, R18 ;  /* 0x0000001200147202 */ /* 0x000fc60000000f00 */
[----:B------:R-:W-:Y:S02]  /*1120*/  IMAD.IADD R7, R7, 0x1, R3 ;  /* 0x0000000107077824 */ /* 0x000fe400078e0203 */
[----:B------:R-:W-:Y:S02]  /*1130*/  IMAD R0, R2, c[0x0][0x1b0], RZ ;  /* 0x00006c0002007a24 */ /* 0x000fe400078e02ff */
[----:B------:R-:W-:-:S04]  /*1140*/  IMAD.WIDE.U32 R6, R11, c[0x0][0x1b0], R6 ;  /* 0x00006c000b067a25 */ /* 0x000fc800078e0006 */
[----:B------:R-:W-:Y:S02]  /*1150*/  IMAD R13, R11, c[0x0][0x1b4], R0 ;  /* 0x00006d000b0d7a24 */ /* 0x000fe400078e0200 */
[----:B------:R-:W-:-:S03]  /*1160*/  IMAD.IADD R17, R19, 0x1, R17 ;  /* 0x0000000113117824 */ /* 0x000fc600078e0211 */
[----:B------:R-:W-:Y:S01]  /*1170*/  IADD3 R13, R7, R13, RZ ;  /* 0x0000000d070d7210 */ /* 0x000fe20007ffe0ff */
[----:B------:R-:W-:Y:S05]  /*1180*/  BRA `(.L_x_690) ;  /* 0x0000042000007947 */ /* 0x000fea0003800000 */
.L_x_689:
[----:B-1----:R-:W-:-:S13]  /*1190*/  ISETP.NE.AND P4, PT, R4, -0x1, PT ;  /* 0xffffffff0400780c */ /* 0x002fda0003f85270 */
[----:B------:R-:W-:-:S05]  /*11a0*/  @P4 IADD3 R7, R3, R4, RZ ;  /* 0x0000000403074210 */ /* 0x000fca0007ffe0ff */
[----:B------:R-:W-:-:S04]  /*11b0*/  @P4 IMAD.WIDE.U32 R8, R7, c[0x0][0x198], RZ ;  /* 0x0000660007084a25 */ /* 0x000fc800078e00ff */
[----:B------:R-:W-:Y:S01]  /*11c0*/  @P4 IMAD R7, R7, c[0x0][0x19c], R9 ;  /* 0x0000670007074a24 */ /* 0x000fe200078e0209 */
[----:B------:R-:W-:Y:S01]  /*11d0*/  @P4 MOV R6, R8 ;  /* 0x0000000800064202 */ /* 0x000fe20000000f00 */
[----:B------:R-:W-:Y:S05]  /*11e0*/  @P4 BRA `(.L_x_691) ;  /* 0x000000a000004947 */ /* 0x000fea0003800000 */
[----:B------:R-:W-:Y:S01]  /*11f0*/  SHF.R.S32.HI R2, RZ, 0x1f, R3 ;  /* 0x0000001fff027819 */ /* 0x000fe20000011403 */
[----:B------:R-:W-:Y:S01]  /*1200*/  IMAD.WIDE.U32 R6, R3, c[0x0][0x198], RZ ;  /* 0x0000660003067a25 */ /* 0x000fe200078e00ff */
[----:B-----5:R-:W-:-:S03]  /*1210*/  SHF.R.S32.HI R5, RZ, 0x1f, R0 ;  /* 0x0000001fff057819 */ /* 0x020fc60000011400 */
[----:B------:R-:W-:Y:S02]  /*1220*/  IMAD R2, R2, c[0x0][0x198], RZ ;  /* 0x0000660002027a24 */ /* 0x000fe400078e02ff */
[----:B------:R-:W-:Y:S02]  /*1230*/  IMAD R5, R5, c[0x0][0x180], RZ ;  /* 0x0000600005057a24 */ /* 0x000fe400078e02ff */
[----:B------:R-:W-:Y:S02]  /*1240*/  IMAD R2, R3, c[0x0][0x19c], R2 ;  /* 0x0000670003027a24 */ /* 0x000fe400078e0202 */
[----:B------:R-:W-:-:S03]  /*1250*/  IMAD R5, R0, c[0x0][0x184], R5 ;  /* 0x0000610000057a24 */ /* 0x000fc600078e0205 */
[----:B------:R-:W-:-:S05]  /*1260*/  IADD3 R7, R7, R2, RZ ;  /* 0x0000000207077210 */ /* 0x000fca0007ffe0ff */
[----:B------:R-:W-:-:S05]  /*1270*/  IMAD.WIDE.U32 R6, R0, c[0x0][0x180], R6 ;  /* 0x0000600000067a25 */ /* 0x000fca00078e0006 */
[----:B------:R-:W-:Y:S02]  /*1280*/  IADD3 R7, R7, R5, RZ ;  /* 0x0000000507077210 */ /* 0x000fe40007ffe0ff */
.L_x_691:
[----:B------:R-:W-:Y:S02]  /*1290*/  IABS R8, c[0x0][0x1c8] ;  /* 0x0000720000087a13 */ /* 0x000fe40000000000 */
[----:B------:R-:W-:Y:S02]  /*12a0*/  @P4 IADD3 R17, R3, R4, RZ ;  /* 0x0000000403114210 */ /* 0x000fe40007ffe0ff */
[----:B------:R-:W1:Y:S03]  /*12b0*/  I2F.RP R9, R8 ;  /* 0x0000000800097306 */ /* 0x000e660000209400 */
[----:B------:R-:W-:-:S04]  /*12c0*/  @P4 IMAD.WIDE.U32 R18, R17, c[0x0][0x1a0], RZ ;  /* 0x0000680011124a25 */ /* 0x000fc800078e00ff */
[----:B------:R-:W-:Y:S01]  /*12d0*/  @P4 IMAD R17, R17, c[0x0][0x1a4], R19 ;  /* 0x0000690011114a24 */ /* 0x000fe200078e0213 */
[----:B------:R-:W-:Y:S01]  /*12e0*/  @P4 MOV R20, R18 ;  /* 0x0000001200144202 */ /* 0x000fe20000000f00 */
[----:B-1----:R-:W1:Y:S02]  /*12f0*/  MUFU.RCP R12, R9 ;  /* 0x00000009000c7308 */ /* 0x002e640000001000 */
[----:B-1----:R-:W-:Y:S02]  /*1300*/  IADD3 R12, R12, 0xffffffe, RZ ;  /* 0x0ffffffe0c0c7810 */ /* 0x002fe40007ffe0ff */
[----:B------:R-:W-:-:S04]  /*1310*/  LEA R9, R134, 0xffffff80, 0x7 ;  /* 0xffffff8086097811 */ /* 0x000fc800078e38ff */
[----:B------:R-:W1:Y:S01]  /*1320*/  F2I.FTZ.U32.TRUNC.NTZ R13, R12 ;  /* 0x0000000c000d7305 */ /* 0x000e62000021f000 */
[----:B------:R-:W-:-:S04]  /*1330*/  IMAD.WIDE.U32 R6, R9, c[0x0][0x198], R6 ;  /* 0x0000660009067a25 */ /* 0x000fc800078e0006 */
[----:B-1----:R-:W-:Y:S01]  /*1340*/  IMAD.MOV R2, RZ, RZ, -R13 ;  /* 0x000000ffff027224 */ /* 0x002fe200078e0a0d */
[----:B------:R-:W-:-:S03]  /*1350*/  MOV R12, RZ ;  /* 0x000000ff000c7202 */ /* 0x000fc60000000f00 */
[----:B------:R-:W-:Y:S01]  /*1360*/  IMAD R5, R2, R8, RZ ;  /* 0x0000000802057224 */ /* 0x000fe200078e02ff */
[----:B------:R-:W-:-:S03]  /*1370*/  IABS R2, R16 ;  /* 0x0000001000027213 */ /* 0x000fc60000000000 */
[----:B------:R-:W-:-:S06]  /*1380*/  IMAD.HI.U32 R5, R13, R5, R12 ;  /* 0x000000050d057227 */ /* 0x000fcc00078e000c */
[----:B------:R-:W-:-:S04]  /*1390*/  IMAD.HI.U32 R11, R5, R2, RZ ;  /* 0x00000002050b7227 */ /* 0x000fc800078e00ff */
[----:B------:R-:W-:-:S04]  /*13a0*/  IMAD.MOV R5, RZ, RZ, -R11 ;  /* 0x000000ffff057224 */ /* 0x000fc800078e0a0b */
[----:B------:R-:W-:Y:S01]  /*13b0*/  IMAD R5, R8, R5, R2 ;  /* 0x0000000508057224 */ /* 0x000fe200078e0202 */
[----:B------:R-:W-:-:S04]  /*13c0*/  LOP3.LUT R2, R16, c[0x0][0x1c8], RZ, 0x3c, !PT ;  /* 0x0000720010027a12 */ /* 0x000fc800078e3cff */
[----:B------:R-:W-:Y:S02]  /*13d0*/  ISETP.GT.U32.AND P1, PT, R8, R5, PT ;  /* 0x000000050800720c */ /* 0x000fe40003f24070 */
[----:B------:R-:W-:-:S11]  /*13e0*/  ISETP.GE.AND P2, PT, R2, RZ, PT ;  /* 0x000000ff0200720c */ /* 0x000fd60003f46270 */
        /* <DEDUP_REMOVED lines=12> */
[----:B------:R-:W-:-:S04]  /*14b0*/  IMAD.WIDE.U32 R6, R11, c[0x0][0x1b0], R6 ;  /* 0x00006c000b067a25 */ /* 0x000fc800078e0006 */
[----:B------:R-:W-:-:S04]  /*14c0*/  IMAD R4, R2, c[0x0][0x1b0], RZ ;  /* 0x00006c0002047a24 */ /* 0x000fc800078e02ff */
[----:B------:R-:W-:-:S04]  /*14d0*/  IMAD R13, R11, c[0x0][0x1b4], R4 ;  /* 0x00006d000b0d7a24 */ /* 0x000fc800078e0204 */
[----:B------:R-:W-:Y:S01]  /*14e0*/  IMAD.IADD R13, R7, 0x1, R13 ;  /* 0x00000001070d7824 */ /* 0x000fe200078e020d */
[----:B------:R-:W-:Y:S05]  /*14f0*/  @P4 BRA `(.L_x_690) ;  /* 0x000000b000004947 */ /* 0x000fea0003800000 */
[----:B------:R-:W-:Y:S01]  /*1500*/  SHF.R.S32.HI R8, RZ, 0x1f, R3 ;  /* 0x0000001fff087819 */ /* 0x000fe20000011403 */
[----:B------:R-:W-:Y:S01]  /*1510*/  IMAD.WIDE.U32 R18, R3, c[0x0][0x1a0], RZ ;  /* 0x0000680003127a25 */ /* 0x000fe200078e00ff */
[----:B-----5:R-:W-:-:S03]  /*1520*/  SHF.R.S32.HI R4, RZ, 0x1f, R0 ;  /* 0x0000001fff047819 */ /* 0x020fc60000011400 */
[----:B------:R-:W-:-:S04]  /*1530*/  IMAD R8, R8, c[0x0][0x1a0], RZ ;  /* 0x0000680008087a24 */ /* 0x000fc800078e02ff */
[----:B------:R-:W-:Y:S02]  /*1540*/  IMAD R8, R3, c[0x0][0x1a4], R8 ;  /* 0x0000690003087a24 */ /* 0x000fe400078e0208 */
[----:B------:R-:W-:-:S03]  /*1550*/  IMAD R3, R4, c[0x0][0x188], RZ ;  /* 0x0000620004037a24 */ /* 0x000fc600078e02ff */
[----:B------:R-:W-:Y:S01]  /*1560*/  IADD3 R19, R19, R8, RZ ;  /* 0x0000000813137210 */ /* 0x000fe20007ffe0ff */
[----:B------:R-:W-:-:S04]  /*1570*/  IMAD R3, R0, c[0x0][0x18c], R3 ;  /* 0x0000630000037a24 */ /* 0x000fc800078e0203 */
[----:B------:R-:W-:-:S05]  /*1580*/  IMAD.WIDE.U32 R18, R0, c[0x0][0x188], R18 ;  /* 0x0000620000127a25 */ /* 0x000fca00078e0012 */
[----:B------:R-:W-:Y:S02]  /*1590*/  IADD3 R17, R19, R3, RZ ;  /* 0x0000000313117210 */ /* 0x000fe40007ffe0ff */
[----:B------:R-:W-:Y:S02]  /*15a0*/  MOV R20, R18 ;  /* 0x0000001200147202 */ /* 0x000fe40000000f00 */
.L_x_690:
[----:B------:R-:W-:Y:S01]  /*15b0*/  ISETP.NE.AND P1, PT, R212, -0x1, PT ;  /* 0xffffffffd400780c */ /* 0x000fe20003f25270 */
[----:B------:R-:W-:Y:S01]  /*15c0*/  IMAD.IADD R208, R217, 0x1, -R14 ;  /* 0x00000001d9d07824 */ /* 0x000fe200078e0a0e */
[----:B------:R-:W-:Y:S01]  /*15d0*/  SHF.R.S32.HI R3, RZ, 0x1f, R10 ;  /* 0x0000001fff037819 */ /* 0x000fe2000001140a */
[----:B------:R-:W-:Y:S01]  /*15e0*/  IMAD R2, R2, c[0x0][0x1b8], RZ ;  /* 0x00006e0002027a24 */ /* 0x000fe200078e02ff */
[----:B------:R-:W-:Y:S02]  /*15f0*/  BSSY B0, `(.L_x_692) ;  /* 0x000005c000007945 */ /* 0x000fe40003800000 */
[-C--:B------:R-:W-:Y:S01]  /*1600*/  LEA.HI R15, R3, R10.reuse, RZ, 0x3 ;  /* 0x0000000a030f7211 */ /* 0x080fe200078f18ff */
[----:B------:R-:W-:Y:S01]  /*1610*/  IMAD R2, R11, c[0x0][0x1bc], R2 ;  /* 0x00006f000b027a24 */ /* 0x000fe200078e0202 */
[----:B------:R-:W-:-:S02]  /*1620*/  LEA.HI R25, R3, R10, RZ, 0x4 ;  /* 0x0000000a03197211 */ /* 0x000fc400078f20ff */
[----:B------:R-:W-:Y:S02]  /*1630*/  SHF.R.S32.HI R222, RZ, 0x3, R15 ;  /* 0x00000003ffde7819 */ /* 0x000fe4000001140f */
[----:B------:R-:W-:Y:S01]  /*1640*/  LOP3.LUT R15, R15, 0xfffffff8, RZ, 0xc0, !PT ;  /* 0xfffffff80f0f7812 */ /* 0x000fe200078ec0ff */
[----:B------:R-:W-:Y:S01]  /*1650*/  @P1 IMAD.WIDE.U32 R18, R212, c[0x0][0x190], RZ ;  /* 0x00006400d4121a25 */ /* 0x000fe200078e00ff */
[----:B-----5:R-:W-:Y:S02]  /*1660*/  @!P1 SHF.R.S32.HI R0, RZ, 0x1f, R21 ;  /* 0x0000001fff009819 */ /* 0x020fe40000011415 */
[----:B------:R-:W-:Y:S01]  /*1670*/  SHF.R.S32.HI R223, RZ, 0x1f, R222 ;  /* 0x0000001fffdf7819 */ /* 0x000fe200000114de */
[----:B------:R-:W-:Y:S01]  /*1680*/  IMAD.IADD R206, R10, 0x1, -R15 ;  /* 0x000000010ace7824 */ /* 0x000fe200078e0a0f */
[----:B------:R-:W-:Y:S01]  /*1690*/  LOP3.LUT R15, R25, 0xfffffff0, RZ, 0xc0, !PT ;  /* 0xfffffff0190f7812 */ /* 0x000fe200078ec0ff */
[----:B------:R-:W-:Y:S01]  /*16a0*/  @!P1 IMAD R0, R0, c[0x0][0x178], RZ ;  /* 0x00005e0000009a24 */ /* 0x000fe200078e02ff */
[----:B------:R-:W-:Y:S01]  /*16b0*/  IADD3 R9, P2, R222, R9, RZ ;  /* 0x00000009de097210 */ /* 0x000fe20007f5e0ff */
[----:B------:R-:W-:Y:S01]  /*16c0*/  @P1 IMAD R7, R212, c[0x0][0x194], R19 ;  /* 0x00006500d4071a24 */ /* 0x000fe200078e0213 */
[----:B------:R-:W-:Y:S01]  /*16d0*/  SHF.L.U32 R218, R206, 0x3, RZ ;  /* 0x00000003ceda7819 */ /* 0x000fe200000006ff */
[----:B------:R-:W-:-:S02]  /*16e0*/  @P1 IMAD.MOV.U32 R8, RZ, RZ, R18 ;  /* 0x000000ffff081224 */ /* 0x000fc400078e0012 */
[C---:B------:R-:W-:Y:S01]  /*16f0*/  @!P1 IMAD.WIDE.U32 R18, R21.reuse, c[0x0][0x178], RZ ;  /* 0x00005e0015129a25 */ /* 0x040fe200078e00ff */
[----:B------:R-:W-:Y:S02]  /*1700*/  SHF.R.S32.HI R219, RZ, 0x1f, R218 ;  /* 0x0000001fffdb7819 */ /* 0x000fe400000114da */
[C---:B------:R-:W-:Y:S01]  /*1710*/  IADD3 R12, P3, R218.reuse, R6, RZ ;  /* 0x00000006da0c7210 */ /* 0x040fe20007f7e0ff */
[----:B------:R-:W-:Y:S01]  /*1720*/  @!P1 IMAD R0, R21, c[0x0][0x17c], R0 ;  /* 0x00005f0015009a24 */ /* 0x000fe200078e0200 */
[----:B------:R-:W-:Y:S01]  /*1730*/  IADD3 R209, R218, 0x40, RZ ;  /* 0x00000040dad17810 */ /* 0x000fe20007ffe0ff */
[----:B------:R-:W-:Y:S02]  /*1740*/  IMAD.IADD R15, R10, 0x1, -R15 ;  /* 0x000000010a0f7824 */ /* 0x000fe400078e0a0f */
[----:B------:R-:W-:Y:S02]  /*1750*/  @!P1 IMAD.IADD R7, R19, 0x1, R0 ;  /* 0x0000000113079824 */ /* 0x000fe400078e0200 */
[----:B------:R-:W-:Y:S01]  /*1760*/  IMAD.SHL.U32 R21, R222, 0x40, RZ ;  /* 0x00000040de157824 */ /* 0x000fe200078e00ff */
[----:B------:R-:W-:Y:S01]  /*1770*/  SHF.R.S32.HI R0, RZ, 0x1f, R15 ;  /* 0x0000001fff007819 */ /* 0x000fe2000001140f */
[----:B------:R-:W-:Y:S01]  /*1780*/  @!P1 IMAD.MOV.U32 R8, RZ, RZ, R18 ;  /* 0x000000ffff089224 */ /* 0x000fe200078e0012 */
[----:B------:R-:W-:Y:S01]  /*1790*/  IADD3 R20, P1, R218, R20, RZ ;  /* 0x00000014da147210 */ /* 0x000fe20007f3e0ff */
[----:B------:R-:W-:Y:S01]  /*17a0*/  IMAD.X R13, R219, 0x1, R13, P3 ;  /* 0x00000001db0d7824 */ /* 0x000fe200018e060d */
[----:B------:R-:W-:Y:S01]  /*17b0*/  LEA.HI R23, R0, R15, RZ, 0x3 ;  /* 0x0000000f00177211 */ /* 0x000fe200078f18ff */
[----:B------:R-:W-:Y:S01]  /*17c0*/  IMAD.WIDE R28, R29, 0x40, R222 ;  /* 0x000000401d1c7825 */ /* 0x000fe200078e02de */
[----:B------:R-:W-:-:S02]  /*17d0*/  LOP3.LUT R21, R21, 0x1c0, RZ, 0xc0, !PT ;  /* 0x000001c015157812 */ /* 0x000fc400078ec0ff */
[----:B------:R-:W-:Y:S01]  /*17e0*/  LOP3.LUT R4, R23, 0xfffffff8, RZ, 0xc0, !PT ;  /* 0xfffffff817047812 */ /* 0x000fe200078ec0ff */
[----:B------:R-:W-:Y:S01]  /*17f0*/  IMAD.WIDE.U32 R188, R222, c[0x0][0x198], R12 ;  /* 0x00006600debc7a25 */ /* 0x000fe200078e000c */
[----:B------:R-:W-:Y:S02]  /*1800*/  LOP3.LUT R19, R21, 0x38, R218, 0xf8, !PT ;  /* 0x0000003815137812 */ /* 0x000fe400078ef8da */
[----:B------:R-:W-:Y:S01]  /*1810*/  SHF.R.U32.HI R216, RZ, 0x3, R21 ;  /* 0x00000003ffd87819 */ /* 0x000fe20000011615 */
[----:B------:R-:W-:Y:S01]  /*1820*/  IMAD.IADD R4, R15, 0x1, -R4 ;  /* 0x000000010f047824 */ /* 0x000fe200078e0a04 */
[----:B------:R-:W-:Y:S02]  /*1830*/  IADD3.X R21, R219, R17, RZ, P1, !PT ;  /* 0x00000011db157210 */ /* 0x000fe40000ffe4ff */
[----:B------:R-:W-:Y:S02]  /*1840*/  SHF.R.S32.HI R0, RZ, 0x1f, R16 ;  /* 0x0000001fff007819 */ /* 0x000fe40000011410 */
[----:B------:R-:W-:Y:S01]  /*1850*/  IADD3 R6, P1, R218, R8, RZ ;  /* 0x00000008da067210 */ /* 0x000fe20007f3e0ff */
[----:B------:R-:W-:Y:S01]  /*1860*/  IMAD.WIDE.U32 R20, R11, c[0x0][0x1b8], R20 ;  /* 0x00006e000b147a25 */ /* 0x000fe200078e0014 */
[----:B------:R-:W-:-:S02]  /*1870*/  LOP3.LUT R216, R19, R216, RZ, 0x3c, !PT ;  /* 0x000000d813d87212 */ /* 0x000fc400078e3cff */
[----:B------:R-:W-:Y:S01]  /*1880*/  LEA.HI R19, R3, R10, RZ, 0x6 ;  /* 0x0000000a03137211 */ /* 0x000fe200078f30ff */
[----:B------:R-:W-:Y:S01]  /*1890*/  IMAD R27, R0, c[0x0][0x1a8], RZ ;  /* 0x00006a00001b7a24 */ /* 0x000fe200078e02ff */
[----:B------:R-:W-:Y:S01]  /*18a0*/  IADD3.X R0, R223, R5, RZ, P2, !PT ;  /* 0x00000005df007210 */ /* 0x000fe200017fe4ff */
[----:B------:R-:W-:Y:S01]  /*18b0*/  IMAD.X R7, R219, 0x1, R7, P1 ;  /* 0x00000001db077824 */ /* 0x000fe200008e0607 */
[----:B------:R-:W-:Y:S01]  /*18c0*/  R2P PR, R4, 0x6 ;  /* 0x0000000604007804 */ /* 0x000fe20000000000 */
[----:B------:R-:W-:Y:S01]  /*18d0*/  IMAD.SHL.U32 R19, R19, 0x8, RZ ;  /* 0x0000000813137824 */ /* 0x000fe200078e00ff */
[----:B------:R-:W-:Y:S01]  /*18e0*/  ISETP.GE.AND P3, PT, R222, R208, PT ;  /* 0x000000d0de00720c */ /* 0x000fe20003f66270 */
[----:B------:R-:W-:Y:S01]  /*18f0*/  IMAD.IADD R21, R21, 0x1, R2 ;  /* 0x0000000115157824 */ /* 0x000fe200078e0202 */
[----:B------:R-:W-:Y:S01]  /*1900*/  LEA.HI R12, R3, R10, RZ, 0x5 ;  /* 0x0000000a030c7211 */ /* 0x000fe200078f28ff */
[----:B------:R-:W-:Y:S01]  /*1910*/  IMAD R11, R223, c[0x0][0x198], RZ ;  /* 0x00006600df0b7a24 */ /* 0x000fe200078e02ff */
[----:B------:R-:W-:Y:S01]  /*1920*/  LOP3.LUT R216, R216, 0xfffffe00, R19, 0xf8, !PT ;  /* 0xfffffe00d8d87812 */ /* 0x000fe200078ef813 */
[----:B------:R-:W-:Y:S01]  /*1930*/  IMAD R0, R0, c[0x0][0x1a0], RZ ;  /* 0x0000680000007a24 */ /* 0x000fe200078e02ff */
[----:B------:R-:W-:Y:S01]  /*1940*/  MOV R3, 0x20 ;  /* 0x0000002000037802 */ /* 0x000fe20000000f00 */
[----:B------:R-:W-:-:S02]  /*1950*/  IMAD R27, R16, c[0x0][0x1ac], R27 ;  /* 0x00006b00101b7a24 */ /* 0x000fc400078e021b */
[----:B------:R-:W-:-:S04]  /*1960*/  IMAD.WIDE.U32 R16, R16, c[0x0][0x1a8], R6 ;  /* 0x00006a0010107a25 */ /* 0x000fc800078e0006 */
[----:B------:R-:W-:Y:S01]  /*1970*/  IMAD.WIDE.U32 R38, R9, c[0x0][0x1a0], R20 ;  /* 0x0000680009267a25 */ /* 0x000fe200078e0014 */
[----:B------:R-:W-:Y:S02]  /*1980*/  LOP3.LUT R21, R12, 0xffffffe0, RZ, 0xc0, !PT ;  /* 0xffffffe00c157812 */ /* 0x000fe400078ec0ff */
[----:B------:R-:W-:Y:S01]  /*1990*/  SHF.R.S32.HI R12, RZ, 0x5, R12 ;  /* 0x00000005ff0c7819 */ /* 0x000fe2000001140c */
[----:B------:R-:W-:Y:S01]  /*19a0*/  IMAD.MOV.U32 R6, RZ, RZ, 0x10 ;  /* 0x00000010ff067424 */ /* 0x000fe200078e00ff */
[----:B------:R-:W-:Y:S01]  /*19b0*/  IADD3 R27, R17, R27, RZ ;  /* 0x0000001b111b7210 */ /* 0x000fe20007ffe0ff */
[----:B------:R-:W-:Y:S02]  /*19c0*/  IMAD R11, R222, c[0x0][0x19c], R11 ;  /* 0x00006700de0b7a24 */ /* 0x000fe400078e020b */
[----:B------:R-:W-:Y:S01]  /*19d0*/  IMAD R5, R9, c[0x0][0x1a4], R0 ;  /* 0x0000690009057a24 */ /* 0x000fe200078e0200 */
[----:B------:R-:W-:Y:S01]  /*19e0*/  SEL R2, R6, 0xfffffff0, !P1 ;  /* 0xfffffff006027807 */ /* 0x000fe20004800000 */
[----:B------:R-:W-:Y:S01]  /*19f0*/  IMAD.IADD R189, R189, 0x1, R11 ;  /* 0x00000001bdbd7824 */ /* 0x000fe200078e020b */
[----:B------:R-:W-:Y:S01]  /*1a00*/  SEL R0, R3, 0xffffffe0, !P2 ;  /* 0xffffffe003007807 */ /* 0x000fe20005000000 */
[----:B------:R-:W-:-:S02]  /*1a10*/  IMAD.IADD R21, R10, 0x1, -R21 ;  /* 0x000000010a157824 */ /* 0x000fc400078e0a15 */
[----:B------:R-:W-:Y:S02]  /*1a20*/  IMAD.SHL.U32 R216, R216, 0x2, RZ ;  /* 0x00000002d8d87824 */ /* 0x000fe400078e00ff */
[----:B------:R-:W-:Y:S01]  /*1a30*/  IMAD.IADD R36, R39, 0x1, R5 ;  /* 0x0000000127247824 */ /* 0x000fe200078e0205 */
[----:B------:R-:W-:Y:S05]  /*1a40*/  @P3 BRA `(.L_x_693) ;  /* 0x0000016000003947 */ /* 0x000fea0003800000 */
[----:B------:R-:W-:Y:S01]  /*1a50*/  ISETP.GE.AND P3, PT, R218, c[0x0][0x220], PT ;  /* 0x00008800da007a0c */ /* 0x000fe20003f66270 */
[----:B------:R-:W-:Y:S01]  /*1a60*/  IMAD R5, R29, c[0x0][0x190], RZ ;  /* 0x000064001d057a24 */ /* 0x000fe200078e02ff */
[----:B------:R-:W-:Y:S01]  /*1a70*/  ISETP.GE.AND P2, PT, R209, c[0x0][0x220], PT ;  /* 0x00008800d1007a0c */ /* 0x000fe20003f46270 */
[----:B------:R-:W-:Y:S02]  /*1a80*/  IMAD.MOV.U32 R26, RZ, RZ, R16 ;  /* 0x000000ffff1a7224 */ /* 0x000fe400078e0010 */
[C---:B------:R-:W-:Y:S02]  /*1a90*/  IMAD R5, R28.reuse, c[0x0][0x194], R5 ;  /* 0x000065001c057a24 */ /* 0x040fe400078e0205 */
[----:B------:R-:W-:-:S05]  /*1aa0*/  IMAD.WIDE.U32 R8, R28, c[0x0][0x190], R26 ;  /* 0x000064001c087a25 */ /* 0x000fca00078e001a */
[----:B------:R-:W-:Y:S01]  /*1ab0*/  IADD3 R5, R9, R5, RZ ;  /* 0x0000000509057210 */ /* 0x000fe20007ffe0ff */
[----:B------:R1:W-:Y:S01]  /*1ac0*/  @P3 STS.128 [R216], RZ ;  /* 0x000000ffd8003388 */ /* 0x0003e20000000c00 */
[----:B------:R-:W-:-:S04]  /*1ad0*/  @!P3 LEA R18, P1, R8, c[0x0][0x160], 0x1 ;  /* 0x000058000812ba11 */ /* 0x000fc800078208ff */
[----:B------:R-:W-:-:S05]  /*1ae0*/  @!P3 LEA.HI.X R19, R8, c[0x0][0x164], R5, 0x1, P1 ;  /* 0x000059000813ba11 */ /* 0x000fca00008f0c05 */
[----:B------:R-:W-:Y:S01]  /*1af0*/  @!PT LDS RZ, [RZ] ;  /* 0x00000000fffff984 */ /* 0x000fe20000000800 */
[----:B------:R-:W-:Y:S01]  /*1b00*/  @!PT LDS RZ, [RZ] ;  /* 0x00000000fffff984 */ /* 0x000fe20000000800 */
[----:B------:R-:W-:Y:S01]  /*1b10*/  @!PT LDS RZ, [RZ] ;  /* 0x00000000fffff984 */ /* 0x000fe20000000800 */
[----:B------:R1:W-:Y:S04]  /*1b20*/  @!P3 LDGSTS.E.BYPASS.LTC128B.128 [R216], [R18.64] ;  /* 0x0000000012d8bfae */ /* 0x0003e8000b901d4c */
[----:B------:R1:W-:Y:S01]  /*1b30*/  @P2 STS.128 [R216+0x2000], RZ ;  /* 0x002000ffd8002388 */ /* 0x0003e20000000c00 */
[----:B------:R-:W-:Y:S05]  /*1b40*/  @P2 BRA `(.L_x_693) ;  /* 0x0000006000002947 */ /* 0x000fea0003800000 */
[----:B-1----:R-:W-:-:S04]  /*1b50*/  LEA R18, P1, R8, c[0x0][0x160], 0x1 ;  /* 0x0000580008127a11 */ /* 0x002fc800078208ff */
[----:B------:R-:W-:-:S05]  /*1b60*/  LEA.HI.X R19, R8, c[0x0][0x164], R5, 0x1, P1 ;  /* 0x0000590008137a11 */ /* 0x000fca00008f0c05 */
[----:B------:R-:W-:Y:S01]  /*1b70*/  @!PT LDS RZ, [RZ] ;  /* 0x00000000fffff984 */ /* 0x000fe20000000800 */
[----:B------:R-:W-:Y:S01]  /*1b80*/  @!PT LDS RZ, [RZ] ;  /* 0x00000000fffff984 */ /* 0x000fe20000000800 */
[----:B------:R-:W-:Y:S01]  /*1b90*/  @!PT LDS RZ, [RZ] ;  /* 0x00000000fffff984 */ /* 0x000fe20000000800 */
[----:B------:R1:W-:Y:S04]  /*1ba0*/  LDGSTS.E.BYPASS.LTC128B.128 [R216+0x2000], [R18.64+0x80] ;  /* 0x0200008012d87fae */ /* 0x0003e8000b901d4c */
.L_x_693:
[----:B------:R-:W-:Y:S05]  /*1bb0*/  BSYNC B0 ;  /* 0x0000000000007941 */ /* 0x000fea0003800000 */
.L_x_692:
[----:B-1----:R-:W-:Y:S01]  /*1bc0*/  IADD3 R19, R222, 0x10, RZ ;  /* 0x00000010de137810 */ /* 0x002fe20007ffe0ff */
[----:B------:R-:W-:Y:S03]  /*1bd0*/  BSSY B0, `(.L_x_694) ;  /* 0x000001c000007945 */ /* 0x000fe60003800000 */
[----:B------:R-:W-:-:S13]  /*1be0*/  ISETP.GE.AND P1, PT, R19, R208, PT ;  /* 0x000000d01300720c */ /* 0x000fda0003f26270 */
[----:B------:R-:W-:Y:S05]  /*1bf0*/  @P1 BRA `(.L_x_695) ;  /* 0x0000019000001947 */ /* 0x000fea0003800000 */
[----:B------:R-:W-:Y:S01]  /*1c00*/  IADD3 R8, P1, R28, 0x10, RZ ;  /* 0x000000101c087810 */ /* 0x000fe20007f3e0ff */
[----:B------:R-:W-:Y:S01]  /*1c10*/  IMAD.MOV.U32 R30, RZ, RZ, R16 ;  /* 0x000000ffff1e7224 */ /* 0x000fe200078e0010 */
[----:B------:R-:W-:Y:S02]  /*1c20*/  ISETP.GE.AND P2, PT, R218, c[0x0][0x220], PT ;  /* 0x00008800da007a0c */ /* 0x000fe40003f46270 */
[----:B------:R-:W-:Y:S01]  /*1c30*/  MOV R31, R27 ;  /* 0x0000001b001f7202 */ /* 0x000fe20000000f00 */
[----:B------:R-:W-:Y:S01]  /*1c40*/  IMAD.X R5, RZ, RZ, R29, P1 ;  /* 0x000000ffff057224 */ /* 0x000fe200008e061d */
[----:B------:R-:W-:-:S03]  /*1c50*/  ISETP.GE.AND P1, PT, R209, c[0x0][0x220], PT ;  /* 0x00008800d1007a0c */ /* 0x000fc60003f26270 */
[----:B------:R-:W-:Y:S02]  /*1c60*/  IMAD R5, R5, c[0x0][0x190], RZ ;  /* 0x0000640005057a24 */ /* 0x000fe400078e02ff */
[----:B------:R-:W-:-:S04]  /*1c70*/  IMAD.WIDE.U32 R30, R8, c[0x0][0x190], R30 ;  /* 0x00006400081e7a25 */ /* 0x000fc800078e001e */
[----:B------:R-:W-:Y:S01]  /*1c80*/  IMAD R5, R8, c[0x0][0x194], R5 ;  /* 0x0000650008057a24 */ /* 0x000fe200078e0205 */
[----:B------:R-:W-:Y:S01]  /*1c90*/  @!P2 LEA R8, P3, R30, c[0x0][0x160], 0x1 ;  /* 0x000058001e08aa11 */ /* 0x000fe200078608ff */
[----:B------:R1:W-:Y:S02]  /*1ca0*/  @P2 STS.128 [R216+0x800], RZ ;  /* 0x000800ffd8002388 */ /* 0x0003e40000000c00 */
[----:B------:R-:W-:-:S05]  /*1cb0*/  IMAD.IADD R5, R31, 0x1, R5 ;  /* 0x000000011f057824 */ /* 0x000fca00078e0205 */
[----:B------:R-:W-:-:S05]  /*1cc0*/  @!P2 LEA.HI.X R9, R30, c[0x0][0x164], R5, 0x1, P3 ;  /* 0x000059001e09aa11 */ /* 0x000fca00018f0c05 */
[----:B------:R-:W-:Y:S01]  /*1cd0*/  @!PT LDS RZ, [RZ] ;  /* 0x00000000fffff984 */ /* 0x000fe20000000800 */
[----:B------:R-:W-:Y:S01]  /*1ce0*/  @!PT LDS RZ, [RZ] ;  /* 0x00000000fffff984 */ /* 0x000fe20000000800 */
[----:B------:R-:W-:Y:S01]  /*1cf0*/  @!PT LDS RZ, [RZ] ;  /* 0x00000000fffff984 */ /* 0x000fe20000000800 */
[----:B------:R1:W-:Y:S04]  /*1d00*/  @!P2 LDGSTS.E.BYPASS.LTC128B.128 [R216+0x800], [R8.64] ;  /* 0x0080000008d8afae */ /* 0x0003e8000b901d4c */
        /* <DEDUP_REMOVED lines=8> */
.L_x_695:
[----:B------:R-:W-:Y:S05]  /*1d90*/  BSYNC B0 ;  /* 0x0000000000007941 */ /* 0x000fea0003800000 */
.L_x_694:
        /* <DEDUP_REMOVED lines=29> */
.L_x_697:
[----:B------:R-:W-:Y:S05]  /*1f70*/  BSYNC B0 ;  /* 0x0000000000007941 */ /* 0x000fea0003800000 */
.L_x_696:
[----:B------:R-:W-:Y:S01]  /*1f80*/  IADD3 R5, R222, 0x30, RZ ;  /* 0x00000030de057810 */ /* 0x000fe20007ffe0ff */
[----:B------:R-:W-:Y:S03]  /*1f90*/  BSSY B0, `(.L_x_698) ;  /* 0x000001b000007945 */ /* 0x000fe60003800000 */
[----:B------:R-:W-:-:S13]  /*1fa0*/  ISETP.GE.AND P1, PT, R5, R208, PT ;  /* 0x000000d00500720c */ /* 0x000fda0003f26270 */
[----:B------:R-:W-:Y:S05]  /*1fb0*/  @P1 BRA `(.L_x_699) ;  /* 0x0000018000001947 */ /* 0x000fea0003800000 */
[----:B------:R-:W-:Y:S02]  /*1fc0*/  IADD3 R8, P1, R28, 0x30, RZ ;  /* 0x000000301c087810 */ /* 0x000fe40007f3e0ff */
        /* <DEDUP_REMOVED lines=17> */
[----:B--2---:R-:W-:-:S04]  /*20e0*/  LEA R26, P1, R16, c[0x0][0x160], 0x1 ;  /* 0x00005800101a7a11 */ /* 0x004fc800078208ff */
[----:B------:R-:W-:-:S05]  /*20f0*/  LEA.HI.X R27, R16, c[0x0][0x164], R7, 0x1, P1 ;  /* 0x00005900101b7a11 */ /* 0x000fca00008f0c07 */
[----:B------:R-:W-:Y:S01]  /*2100*/  @!PT LDS RZ, [RZ] ;  /* 0x00000000fffff984 */ /* 0x000fe20000000800 */
[----:B------:R-:W-:Y:S01]  /*2110*/  @!PT LDS RZ, [RZ] ;  /* 0x00000000fffff984 */ /* 0x000fe20000000800 */
[----:B------:R-:W-:Y:S01]  /*2120*/  @!PT LDS RZ, [RZ] ;  /* 0x00000000fffff984 */ /* 0x000fe20000000800 */
[----:B------:R2:W-:Y:S04]  /*2130*/  LDGSTS.E.BYPASS.LTC128B.128 [R216+0x3800], [R26.64+0x80] ;  /* 0x038000801ad87fae */ /* 0x0005e8000b901d4c */
.L_x_699:
[----:B------:R-:W-:Y:S05]  /*2140*/  BSYNC B0 ;  /* 0x0000000000007941 */ /* 0x000fea0003800000 */
.L_x_698:
[----:B------:R-:W-:Y:S01]  /*2150*/  IADD3 R215, R134, -0x1, RZ ;  /* 0xffffffff86d77810 */ /* 0x000fe20007ffe0ff */
[----:B------:R-:W-:Y:S04]  /*2160*/  BSSY B0, `(.L_x_700) ;  /* 0x0000016000007945 */ /* 0x000fe80003800000 */
[----:B------:R-:W-:-:S04]  /*2170*/  IMAD.SHL.U32 R7, R215, 0x80, RZ ;  /* 0x00000080d7077824 */ /* 0x000fc800078e00ff */
[----:B------:R-:W-:-:S05]  /*2180*/  IMAD.IADD R8, R132, 0x1, -R7 ;  /* 0x0000000184087824 */ /* 0x000fca00078e0a07 */
[----:B------:R-:W-:-:S13]  /*2190*/  ISETP.GE.AND P1, PT, R222, R8, PT ;  /* 0x00000008de00720c */ /* 0x000fda0003f26270 */
[----:B------:R-:W-:Y:S05]  /*21a0*/  @P1 BRA `(.L_x_701) ;  /* 0x0000011000001947 */ /* 0x000fea0003800000 */
[----:B------:R-:W-:Y:S02]  /*21b0*/  ISETP.GE.AND P2, PT, R218, c[0x0][0x220], PT ;  /* 0x00008800da007a0c */ /* 0x000fe40003f46270 */
[----:B------:R-:W-:-:S11]  /*21c0*/  ISETP.GE.AND P1, PT, R209, c[0x0][0x220], PT ;  /* 0x00008800d1007a0c */ /* 0x000fd60003f26270 */
[C---:B------:R-:W-:Y:S01]  /*21d0*/  @!P2 LEA R16, P3, R188.reuse, c[0x0][0x168], 0x1 ;  /* 0x00005a00bc10aa11 */ /* 0x040fe200078608ff */
[----:B------:R3:W-:Y:S03]  /*21e0*/  @P2 STS.128 [R216+0x4000], RZ ;  /* 0x004000ffd8002388 */ /* 0x0007e60000000c00 */
[----:B------:R-:W-:-:S05]  /*21f0*/  @!P2 LEA.HI.X R17, R188, c[0x0][0x16c], R189, 0x1, P3 ;  /* 0x00005b00bc11aa11 */ /* 0x000fca00018f0cbd */
[----:B------:R-:W-:Y:S01]  /*2200*/  @!PT LDS RZ, [RZ] ;  /* 0x00000000fffff984 */ /* 0x000fe20000000800 */
[----:B------:R-:W-:Y:S01]  /*2210*/  @!PT LDS RZ, [RZ] ;  /* 0x00000000fffff984 */ /* 0x000fe20000000800 */
[----:B------:R-:W-:Y:S01]  /*2220*/  @!PT LDS RZ, [RZ] ;  /* 0x00000000fffff984 */ /* 0x000fe20000000800 */
[----:B------:R3:W-:Y:S04]  /*2230*/  @!P2 LDGSTS.E.BYPASS.LTC128B.128 [R216+0x4000], [R16.64] ;  /* 0x0400000010d8afae */ /* 0x0007e8000b901d4c */
[----:B------:R3:W-:Y:S01]  /*2240*/  @P1 STS.128 [R216+0x8000], RZ ;  /* 0x008000ffd8001388 */ /* 0x0007e20000000c00 */
[----:B------:R-:W-:Y:S05]  /*2250*/  @P1 BRA `(.L_x_701) ;  /* 0x0000006000001947 */ /* 0x000fea0003800000 */
[----:B---3--:R-:W-:-:S04]  /*2260*/  LEA R16, P1, R188, c[0x0][0x168], 0x1 ;  /* 0x00005a00bc107a11 */ /* 0x008fc800078208ff */
[----:B------:R-:W-:-:S05]  /*2270*/  LEA.HI.X R17, R188, c[0x0][0x16c], R189, 0x1, P1 ;  /* 0x00005b00bc117a11 */ /* 0x000fca00008f0cbd */
[----:B------:R-:W-:Y:S01]  /*2280*/  @!PT LDS RZ, [RZ] ;  /* 0x00000000fffff984 */ /* 0x000fe20000000800 */
[----:B------:R-:W-:Y:S01]  /*2290*/  @!PT LDS RZ, [RZ] ;  /* 0x00000000fffff984 */ /* 0x000fe20000000800 */
[----:B------:R-:W-:Y:S01]  /*22a0*/  @!PT LDS RZ, [RZ] ;  /* 0x00000000fffff984 */ /* 0x000fe20000000800 */
[----:B------:R3:W-:Y:S04]  /*22b0*/  LDGSTS.E.BYPASS.LTC128B.128 [R216+0x8000], [R16.64+0x80] ;  /* 0x0800008010d87fae */ /* 0x0007e8000b901d4c */
.L_x_701:
[----:B------:R-:W-:Y:S05]  /*22c0*/  BSYNC B0 ;  /* 0x0000000000007941 */ /* 0x000fea0003800000 */
.L_x_700:
[----:B------:R-:W-:Y:S01]  /*22d0*/  ISETP.GE.AND P1, PT, R19, R8, PT ;  /* 0x000000081300720c */ /* 0x000fe20003f26270 */
[----:B------:R-:W-:Y:S01]  /*22e0*/  IMAD.MOV.U32 R133, RZ, RZ, c[0x0][0x198] ;  /* 0x00006600ff857624 */ /* 0x000fe200078e00ff */
[----:B------:R-:W-:Y:S03]  /*22f0*/  BSSY B0, `(.L_x_702) ;  /* 0x0000017000007945 */ /* 0x000fe60003800000 */
[C---:B------:R-:W-:Y:S01]  /*2300*/  IMAD.SHL.U32 R211, R133.reuse, 0x10, RZ ;  /* 0x0000001085d37824 */ /* 0x040fe200078e00ff */
[----:B------:R-:W-:-:S07]  /*2310*/  SHF.L.U64.HI R210, R133, R220, c[0x0][0x19c] ;  /* 0x0000670085d27619 */ /* 0x000fce00000102dc */
[----:B------:R-:W-:Y:S05]  /*2320*/  @P1 BRA `(.L_x_703) ;  /* 0x0000013000001947 */ /* 0x000fea0003800000 */
[----:B------:R-:W-:Y:S02]  /*2330*/  ISETP.GE.AND P2, PT, R218, c[0x0][0x220], PT ;  /* 0x00008800da007a0c */ /* 0x000fe40003f46270 */
[----:B---3--:R-:W-:Y:S02]  /*2340*/  IADD3 R16, P3, R211, R188, RZ ;  /* 0x000000bcd3107210 */ /* 0x008fe40007f7e0ff */
[----:B------:R-:W-:-:S03]  /*2350*/  ISETP.GE.AND P1, PT, R209, c[0x0][0x220], PT ;  /* 0x00008800d1007a0c */ /* 0x000fc60003f26270 */
[----:B------:R-:W-:-:S06]  /*2360*/  IMAD.X R11, R210, 0x1, R189, P3 ;  /* 0x00000001d20b7824 */ /* 0x000fcc00018e06bd */
[C---:B--2---:R-:W-:Y:S01]  /*2370*/  @!P2 LEA R26, P3, R16.reuse, c[0x0][0x168], 0x1 ;  /* 0x00005a00101aaa11 */ /* 0x044fe200078608ff */
        /* <DEDUP_REMOVED lines=14> */
.L_x_703:
[----:B------:R-:W-:Y:S05]  /*2460*/  BSYNC B0 ;  /* 0x0000000000007941 */ /* 0x000fea0003800000 */
.L_x_702:
[----:B------:R-:W-:Y:S01]  /*2470*/  ISETP.GE.AND P1, PT, R9, R8, PT ;  /* 0x000000080900720c */ /* 0x000fe20003f26270 */
[----:B------:R-:W-:-:S12]  /*2480*/  BSSY B0, `(.L_x_704) ;  /* 0x0000016000007945 */ /* 0x000fd80003800000 */
[----:B------:R-:W-:Y:S05]  /*2490*/  @P1 BRA `(.L_x_705) ;  /* 0x0000014000001947 */ /* 0x000fea0003800000 */
[----:B------:R-:W-:Y:S01]  /*24a0*/  ISETP.GE.AND P2, PT, R218, c[0x0][0x220], PT ;  /* 0x00008800da007a0c */ /* 0x000fe20003f46270 */
[----:B------:R-:W-:Y:S01]  /*24b0*/  IMAD.MOV.U32 R18, RZ, RZ, c[0x0][0x19c] ;  /* 0x00006700ff127624 */ /* 0x000fe200078e00ff */
[----:B---3--:R-:W-:Y:S02]  /*24c0*/  LEA R16, P3, R133, R188, 0x5 ;  /* 0x000000bc85107211 */ /* 0x008fe400078628ff */
[----:B------:R-:W-:Y:S02]  /*24d0*/  ISETP.GE.AND P1, PT, R209, c[0x0][0x220], PT ;  /* 0x00008800d1007a0c */ /* 0x000fe40003f26270 */
[----:B------:R-:W-:-:S07]  /*24e0*/  LEA.HI.X R11, R133, R189, R18, 0x5, P3 ;  /* 0x000000bd850b7211 */ /* 0x000fce00018f2c12 */
        /* <DEDUP_REMOVED lines=15> */
.L_x_705:
[----:B------:R-:W-:Y:S05]  /*25e0*/  BSYNC B0 ;  /* 0x0000000000007941 */ /* 0x000fea0003800000 */
.L_x_704:
[----:B------:R-:W-:Y:S01]  /*25f0*/  ISETP.GE.AND P1, PT, R5, R8, PT ;  /* 0x000000080500720c */ /* 0x000fe20003f26270 */
[----:B------:R-:W-:-:S12]  /*2600*/  BSSY B0, `(.L_x_706) ;  /* 0x0000017000007945 */ /* 0x000fd80003800000 */
[----:B------:R-:W-:Y:S05]  /*2610*/  @P1 BRA `(.L_x_707) ;  /* 0x0000015000001947 */ /* 0x000fea0003800000 */
[----:B------:R-:W-:Y:S01]  /*2620*/  ISETP.GE.AND P2, PT, R218, c[0x0][0x220], PT ;  /* 0x00008800da007a0c */ /* 0x000fe20003f46270 */
[----:B------:R-:W-:Y:S01]  /*2630*/  ULDC UR4, c[0x0][0x19c] ;  /* 0x0000670000047ab9 */ /* 0x000fe20000000800 */
[----:B--2---:R-:W-:Y:S01]  /*2640*/  IMAD.WIDE.U32 R26, R133, 0x30, R188 ;  /* 0x00000030851a7825 */ /* 0x004fe200078e00bc */
[----:B------:R-:W-:Y:S01]  /*2650*/  UIMAD UR4, UR4, 0x30, URZ ;  /* 0x00000030040478a4 */ /* 0x000fe2000f8e023f */
[----:B------:R-:W-:-:S05]  /*2660*/  ISETP.GE.AND P1, PT, R209, c[0x0][0x220], PT ;  /* 0x00008800d1007a0c */ /* 0x000fca0003f26270 */
[----:B------:R-:W-:-:S04]  /*2670*/  IADD3 R11, R27, UR4, RZ ;  /* 0x000000041b0b7c10 */ /* 0x000fc8000fffe0ff */
[C---:B---3--:R-:W-:Y:S01]  /*2680*/  @!P2 LEA R16, P3, R26.reuse, c[0x0][0x168], 0x1 ;  /* 0x00005a001a10aa11 */ /* 0x048fe200078608ff */
        /* <DEDUP_REMOVED lines=14> */
.L_x_707:
[----:B------:R-:W-:Y:S05]  /*2770*/  BSYNC B0 ;  /* 0x0000000000007941 */ /* 0x000fea0003800000 */
.L_x_706:
[----:B--23--:R-:W-:Y:S01]  /*2780*/  IADD3 R17, R222, 0x40, RZ ;  /* 0x00000040de117810 */ /* 0x00cfe20007ffe0ff */
[----:B------:R-:W-:Y:S03]  /*2790*/  BSSY B0, `(.L_x_708) ;  /* 0x0000017000007945 */ /* 0x000fe60003800000 */
[----:B------:R-:W-:-:S13]  /*27a0*/  ISETP.GE.AND P1, PT, R17, R8, PT ;  /* 0x000000081100720c */ /* 0x000fda0003f26270 */
[----:B------:R-:W-:Y:S05]  /*27b0*/  @P1 BRA `(.L_x_709) ;  /* 0x0000014000001947 */ /* 0x000fea0003800000 */
[----:B------:R-:W-:Y:S01]  /*27c0*/  ISETP.GE.AND P2, PT, R218, c[0x0][0x220], PT ;  /* 0x00008800da007a0c */ /* 0x000fe20003f46270 */
[----:B------:R-:W-:Y:S01]  /*27d0*/  IMAD.MOV.U32 R16, RZ, RZ, c[0x0][0x19c] ;  /* 0x00006700ff107624 */ /* 0x000fe200078e00ff */
[----:B------:R-:W-:Y:S02]  /*27e0*/  LEA R11, P3, R133, R188, 0x6 ;  /* 0x000000bc850b7211 */ /* 0x000fe400078630ff */
[----:B------:R-:W-:Y:S02]  /*27f0*/  ISETP.GE.AND P1, PT, R209, c[0x0][0x220], PT ;  /* 0x00008800d1007a0c */ /* 0x000fe40003f26270 */
[----:B------:R-:W-:-:S07]  /*2800*/  LEA.HI.X R16, R133, R189, R16, 0x6, P3 ;  /* 0x000000bd85107211 */ /* 0x000fce00018f3410 */
        /* <DEDUP_REMOVED lines=15> */
.L_x_709:
[----:B------:R-:W-:Y:S05]  /*2900*/  BSYNC B0 ;  /* 0x0000000000007941 */ /* 0x000fea0003800000 */
.L_x_708:
[----:B------:R-:W-:Y:S01]  /*2910*/  IADD3 R15, R222, 0x50, RZ ;  /* 0x00000050de0f7810 */ /* 0x000fe20007ffe0ff */
[----:B------:R-:W-:Y:S03]  /*2920*/  BSSY B0, `(.L_x_710) ;  /* 0x0000018000007945 */ /* 0x000fe60003800000 */
[----:B------:R-:W-:-:S13]  /*2930*/  ISETP.GE.AND P1, PT, R15, R8, PT ;  /* 0x000000080f00720c */ /* 0x000fda0003f26270 */
[----:B------:R-:W-:Y:S05]  /*2940*/  @P1 BRA `(.L_x_711) ;  /* 0x0000015000001947 */ /* 0x000fea0003800000 */
[----:B------:R-:W-:Y:S01]  /*2950*/  ISETP.GE.AND P2, PT, R218, c[0x0][0x220], PT ;  /* 0x00008800da007a0c */ /* 0x000fe20003f46270 */
[----:B------:R-:W-:Y:S01]  /*2960*/  ULDC UR4, c[0x0][0x19c] ;  /* 0x0000670000047ab9 */ /* 0x000fe20000000800 */
[----:B------:R-:W-:Y:S01]  /*2970*/  IMAD.WIDE.U32 R28, R133, 0x50, R188 ;  /* 0x00000050851c7825 */ /* 0x000fe200078e00bc */
[----:B------:R-:W-:Y:S01]  /*2980*/  UIMAD UR4, UR4, 0x50, URZ ;  /* 0x00000050040478a4 */ /* 0x000fe2000f8e023f */
[----:B------:R-:W-:-:S05]  /*2990*/  ISETP.GE.AND P1, PT, R209, c[0x0][0x220], PT ;  /* 0x00008800d1007a0c */ /* 0x000fca0003f26270 */
[----:B------:R-:W-:-:S04]  /*29a0*/  IADD3 R11, R29, UR4, RZ ;  /* 0x000000041d0b7c10 */ /* 0x000fc8000fffe0ff */
        /* <DEDUP_REMOVED lines=15> */
.L_x_711:
[----:B------:R-:W-:Y:S05]  /*2aa0*/  BSYNC B0 ;  /* 0x0000000000007941 */ /* 0x000fea0003800000 */
.L_x_710:
        /* <DEDUP_REMOVED lines=25> */
.L_x_713:
[----:B------:R-:W-:Y:S05]  /*2c40*/  BSYNC B0 ;  /* 0x0000000000007941 */ /* 0x000fea0003800000 */
.L_x_712:
        /* <DEDUP_REMOVED lines=25> */
.L_x_715:
[----:B------:R-:W-:Y:S05]  /*2de0*/  BSYNC B0 ;  /* 0x0000000000007941 */ /* 0x000fea0003800000 */
.L_x_714:
[----:B------:R-:W0:Y:S01]  /*2df0*/  LDGDEPBAR ;  /* 0x00000000000079af */ /* 0x000e220000000000 */
[----:B------:R-:W-:Y:S01]  /*2e00*/  SHF.R.S32.HI R16, RZ, 0x4, R25 ;  /* 0x00000004ff107819 */ /* 0x000fe20000011419 */
[----:B------:R-:W-:Y:S01]  /*2e10*/  IMAD.SHL.U32 R4, R4, 0x40, RZ ;  /* 0x0000004004047824 */ /* 0x000fe200078e00ff */
[C---:B------:R-:W-:Y:S01]  /*2e20*/  ISETP.GE.AND P2, PT, R222.reuse, R8, PT ;  /* 0x00000008de00720c */ /* 0x040fe20003f46270 */
[----:B------:R-:W-:Y:S01]  /*2e30*/  IMAD.SHL.U32 R23, R23, 0x40, RZ ;  /* 0x0000004017177824 */ /* 0x000fe200078e00ff */
[----:B------:R-:W-:Y:S01]  /*2e40*/  LEA.HI R25, R25, R16, RZ, 0x1 ;  /* 0x0000001019197211 */ /* 0x000fe200078f08ff */
[----:B------:R-:W-:Y:S01]  /*2e50*/  IMAD.SHL.U32 R29, R222, 0x8, RZ ;  /* 0x00000008de1d7824 */ /* 0x000fe200078e00ff */
[----:B------:R-:W-:Y:S01]  /*2e60*/  SHF.R.S32.HI R214, RZ, 0x1f, R21 ;  /* 0x0000001fffd67819 */ /* 0x000fe20000011415 */
[----:B------:R-:W-:Y:S01]  /*2e70*/  IMAD.SHL.U32 R190, R10, 0x2, RZ ;  /* 0x000000020abe7824 */ /* 0x000fe200078e00ff */
[----:B------:R-:W-:Y:S01]  /*2e80*/  LOP3.LUT R25, R25, 0xfffffffe, RZ, 0xc0, !PT ;  /* 0xfffffffe19197812 */ /* 0x000fe200078ec0ff */
[----:B------:R-:W-:Y:S01]  /*2e90*/  BSSY B0, `(.L_x_716) ;  /* 0x0000035000007945 */ /* 0x000fe20003800000 */
[----:B------:R-:W-:-:S02]  /*2ea0*/  LEA.HI R214, R214, R21, RZ, 0x2 ;  /* 0x00000015d6d67211 */ /* 0x000fc400078f10ff */
[----:B------:R-:W-:Y:S01]  /*2eb0*/  SHF.R.S32.HI R21, RZ, 0x1f, R12 ;  /* 0x0000001fff157819 */ /* 0x000fe2000001140c */
[----:B------:R-:W-:Y:S01]  /*2ec0*/  IMAD.IADD R25, R16, 0x1, -R25 ;  /* 0x0000000110197824 */ /* 0x000fe200078e0a19 */
[C---:B------:R-:W-:Y:S02]  /*2ed0*/  LOP3.LUT P4, RZ, R206.reuse, 0x4, RZ, 0xc0, !PT ;  /* 0x00000004ceff7812 */ /* 0x040fe4000788c0ff */
[C---:B------:R-:W-:Y:S01]  /*2ee0*/  LOP3.LUT P3, RZ, R206.reuse, 0x2, RZ, 0xc0, !PT ;  /* 0x00000002ceff7812 */ /* 0x040fe2000786c0ff */
[----:B------:R-:W-:Y:S01]  /*2ef0*/  IMAD.SHL.U32 R206, R206, 0x40, RZ ;  /* 0x00000040cece7824 */ /* 0x000fe200078e00ff */
[----:B------:R-:W-:Y:S01]  /*2f00*/  LOP3.LUT R4, R4, 0x1c0, RZ, 0xc0, !PT ;  /* 0x000001c004047812 */ /* 0x000fe200078ec0ff */
[----:B--2---:R-:W-:Y:S01]  /*2f10*/  IMAD.SHL.U32 R27, R25, 0x8, RZ ;  /* 0x00000008191b7824 */ /* 0x004fe200078e00ff */
[----:B------:R-:W-:Y:S02]  /*2f20*/  LEA.HI R21, R21, R12, RZ, 0x2 ;  /* 0x0000000c15157211 */ /* 0x000fe400078f10ff */
[----:B------:R-:W-:Y:S01]  /*2f30*/  LOP3.LUT R206, R206, 0x1c0, RZ, 0xc0, !PT ;  /* 0x000001c0cece7812 */ /* 0x000fe200078ec0ff */
[----:B------:R-:W-:-:S04]  /*2f40*/  DEPBAR.LE SB0, 0x0 ;  /* 0x000080000000791a */ /* 0x000fc80000000000 */
[----:B------:R-:W-:Y:S01]  /*2f50*/  BAR.SYNC.DEFER_BLOCKING 0x0 ;  /* 0x0000000000007b1d */ /* 0x000fe20000010000 */
[----:B------:R-:W-:Y:S02]  /*2f60*/  LOP3.LUT R27, R4, 0x8, R27, 0xf8, !PT ;  /* 0x00000008041b7812 */ /* 0x000fe400078ef81b */
[----:B------:R-:W-:Y:S01]  /*2f70*/  LOP3.LUT R213, R21, 0xfffffffc, RZ, 0xc0, !PT ;  /* 0xfffffffc15d57812 */ /* 0x000fe200078ec0ff */
[C---:B------:R-:W-:Y:S01]  /*2f80*/  IMAD R21, R12.reuse, 0x10, R14 ;  /* 0x000000100c157824 */ /* 0x040fe200078e020e */
[----:B------:R-:W-:Y:S02]  /*2f90*/  SHF.R.U32.HI R4, RZ, 0x3, R4 ;  /* 0x00000003ff047819 */ /* 0x000fe40000011604 */
[----:B------:R-:W-:Y:S01]  /*2fa0*/  LOP3.LUT R23, R23, 0xfffffe00, RZ, 0xc0, !PT ;  /* 0xfffffe0017177812 */ /* 0x000fe200078ec0ff */
[----:B------:R-:W-:Y:S01]  /*2fb0*/  IMAD.IADD R213, R12, 0x1, -R213 ;  /* 0x000000010cd57824 */ /* 0x000fe200078e0ad5 */
[----:B------:R-:W-:Y:S02]  /*2fc0*/  SHF.R.S32.HI R214, RZ, 0x2, R214 ;  /* 0x00000002ffd67819 */ /* 0x000fe400000114d6 */
[----:B------:R-:W-:Y:S01]  /*2fd0*/  LOP3.LUT R29, R206, 0x8, R29, 0xf8, !PT ;  /* 0x00000008ce1d7812 */ /* 0x000fe200078ef81d */
[----:B------:R-:W-:Y:S01]  /*2fe0*/  IMAD R207, R12, 0x400, R23 ;  /* 0x000004000ccf7824 */ /* 0x000fe200078e0217 */
[----:B------:R-:W-:-:S02]  /*2ff0*/  SHF.R.U32.HI R206, RZ, 0x3, R206 ;  /* 0x00000003ffce7819 */ /* 0x000fc400000116ce */
[----:B------:R-:W-:Y:S02]  /*3000*/  LOP3.LUT R4, R27, R4, RZ, 0x3c, !PT ;  /* 0x000000041b047212 */ /* 0x000fe400078e3cff */
[----:B------:R-:W-:Y:S02]  /*3010*/  IADD3 R21, R21, 0x1, R214 ;  /* 0x0000000115157810 */ /* 0x000fe40007ffe0d6 */
[----:B------:R-:W-:Y:S01]  /*3020*/  LOP3.LUT R206, R29, R206, RZ, 0x3c, !PT ;  /* 0x000000ce1dce7212 */ /* 0x000fe200078e3cff */
[----:B------:R-:W-:Y:S01]  /*3030*/  IMAD.IADD R207, R4, 0x1, R207 ;  /* 0x0000000104cf7824 */ /* 0x000fe200078e02cf */
[----:B------:R-:W-:Y:S02]  /*3040*/  LEA R172, P1, R38, c[0x0][0x170], 0x1 ;  /* 0x00005c0026ac7a11 */ /* 0x000fe400078208ff */
[----:B------:R-:W-:Y:S01]  /*3050*/  IADD3 R37, R132, R21, -R217 ;  /* 0x0000001584257210 */ /* 0x000fe20007ffe8d9 */
[----:B------:R2:W-:Y:S01]  /*3060*/  @P2 STS.128 [R216+0xc000], RZ ;  /* 0x00c000ffd8002388 */ /* 0x0005e20000000c00 */
[----:B------:R-:W-:Y:S01]  /*3070*/  IMAD R206, R25, 0x200, R206 ;  /* 0x0000020019ce7824 */ /* 0x000fe200078e02ce */
[----:B------:R-:W-:Y:S01]  /*3080*/  LOP3.LUT R4, R4, R23, RZ, 0xfc, !PT ;  /* 0x0000001704047212 */ /* 0x000fe200078efcff */
[----:B------:R-:W-:Y:S01]  /*3090*/  IMAD.SHL.U32 R207, R207, 0x2, RZ ;  /* 0x00000002cfcf7824 */ /* 0x000fe200078e00ff */
[----:B------:R2:W-:Y:S01]  /*30a0*/  @P2 STS.128 [R216+0x10000], RZ ;  /* 0x010000ffd8002388 */ /* 0x0005e20000000c00 */
[----:B------:R-:W-:-:S02]  /*30b0*/  SEL R3, R3, 0xffffffe0, !P4 ;  /* 0xffffffe003037807 */ /* 0x000fc40006000000 */
[----:B------:R-:W-:Y:S02]  /*30c0*/  LOP3.LUT R190, R190, 0x6, RZ, 0xc0, !PT ;  /* 0x00000006bebe7812 */ /* 0x000fe400078ec0ff */
[----:B------:R-:W-:Y:S02]  /*30d0*/  SEL R6, R6, 0xfffffff0, !P3 ;  /* 0xfffffff006067807 */ /* 0x000fe40005800000 */
[----:B------:R-:W-:Y:S02]  /*30e0*/  LEA.HI.X R173, R38, c[0x0][0x174], R36, 0x1, P1 ;  /* 0x00005d0026ad7a11 */ /* 0x000fe400008f0c24 */
[----:B------:R-:W-:Y:S01]  /*30f0*/  IADD3 R37, R37, c[0x0][0x2e8], RZ ;  /* 0x0000ba0025257a10 */ /* 0x000fe20007ffe0ff */
[----:B------:R-:W-:Y:S05]  /*3100*/  @P2 BRA `(.L_x_717) ;  /* 0x000000d000002947 */ /* 0x000fea0003800000 */
[----:B------:R-:W-:Y:S02]  /*3110*/  ISETP.GE.AND P2, PT, R218, c[0x0][0x220], PT ;  /* 0x00008800da007a0c */ /* 0x000fe40003f46270 */
[----:B------:R-:W-:-:S11]  /*3120*/  ISETP.GE.AND P1, PT, R209, c[0x0][0x220], PT ;  /* 0x00008800d1007a0c */ /* 0x000fd60003f26270 */
[----:B------:R3:W-:Y:S04]  /*3130*/  @P2 STS.128 [R216+0xc000], RZ ;  /* 0x00c000ffd8002388 */ /* 0x0007e80000000c00 */
[----:B------:R-:W-:Y:S01]  /*3140*/  @!PT LDS RZ, [RZ] ;  /* 0x00000000fffff984 */ /* 0x000fe20000000800 */
[----:B------:R-:W-:Y:S01]  /*3150*/  @!PT LDS RZ, [RZ] ;  /* 0x00000000fffff984 */ /* 0x000fe20000000800 */
[----:B------:R-:W-:Y:S01]  /*3160*/  @!PT LDS RZ, [RZ] ;  /* 0x00000000fffff984 */ /* 0x000fe20000000800 */
[----:B------:R3:W-:Y:S04]  /*3170*/  @!P2 LDGSTS.E.BYPASS.LTC128B.128 [R216+0xc000], [R172.64] ;  /* 0x0c000000acd8afae */ /* 0x0007e8000b901d4c */
[----:B------:R3:W-:Y:S01]  /*3180*/  @P1 STS.128 [R216+0x10000], RZ ;  /* 0x010000ffd8001388 */ /* 0x0007e20000000c00 */
[----:B------:R-:W-:Y:S05]  /*3190*/  @P1 BRA `(.L_x_717) ;  /* 0x0000004000001947 */ /* 0x000fea0003800000 */
[----:B------:R-:W-:Y:S01]  /*31a0*/  @!PT LDS RZ, [RZ] ;  /* 0x00000000fffff984 */ /* 0x000fe20000000800 */
[----:B------:R-:W-:Y:S01]  /*31b0*/  @!PT LDS RZ, [RZ] ;  /* 0x00000000fffff984 */ /* 0x000fe20000000800 */
[----:B------:R-:W-:Y:S01]  /*31c0*/  @!PT LDS RZ, [RZ] ;  /* 0x00000000fffff984 */ /* 0x000fe20000000800 */
[----:B------:R4:W-:Y:S02]  /*31d0*/  LDGSTS.E.BYPASS.LTC128B.128 [R216+0x10000], [R172.64+0x80] ;  /* 0x10000080acd87fae */ /* 0x0009e4000b901d4c */
.L_x_717:
[----:B------:R-:W-:Y:S05]  /*31e0*/  BSYNC B0 ;  /* 0x0000000000007941 */ /* 0x000fea0003800000 */
.L_x_716:
[----:B------:R-:W-:Y:S01]  /*31f0*/  ISETP.GE.AND P1, PT, R19, R8, PT ;  /* 0x000000081300720c */ /* 0x000fe20003f26270 */
[----:B------:R-:W-:Y:S01]  /*3200*/  IMAD.MOV.U32 R191, RZ, RZ, c[0x0][0x1a0] ;  /* 0x00006800ffbf7624 */ /* 0x000fe200078e00ff */
[----:B------:R-:W-:Y:S03]  /*3210*/  BSSY B0, `(.L_x_718) ;  /* 0x0000017000007945 */ /* 0x000fe60003800000 */
[C---:B------:R-:W-:Y:S01]  /*3220*/  IMAD.SHL.U32 R221, R191.reuse, 0x10, RZ ;  /* 0x00000010bfdd7824 */ /* 0x040fe200078e00ff */
[----:B------:R-:W-:-:S07]  /*3230*/  SHF.L.U64.HI R220, R191, R220, c[0x0][0x1a4] ;  /* 0x00006900bfdc7619 */ /* 0x000fce00000102dc */
[----:B------:R1:W-:Y:S04]  /*3240*/  @P1 STS.128 [R216+0xc800], RZ ;  /* 0x00c800ffd8001388 */ /* 0x0003e80000000c00 */
[----:B------:R1:W-:Y:S01]  /*3250*/  @P1 STS.128 [R216+0x10800], RZ ;  /* 0x010800ffd8001388 */ /* 0x0003e20000000c00 */
[----:B------:R-:W-:Y:S05]  /*3260*/  @P1 BRA `(.L_x_719) ;  /* 0x0000011000001947 */ /* 0x000fea0003800000 */
[----:B------:R-:W-:Y:S02]  /*3270*/  ISETP.GE.AND P2, PT, R218, c[0x0][0x220], PT ;  /* 0x00008800da007a0c */ /* 0x000fe40003f46270 */
[----:B------:R-:W-:-:S11]  /*3280*/  ISETP.GE.AND P1, PT, R209, c[0x0][0x220], PT ;  /* 0x00008800d1007a0c */ /* 0x000fd60003f26270 */
[C---:B------:R-:W-:Y:S01]  /*3290*/  @!P2 LEA R18, P3, R221.reuse, R172, 0x1 ;  /* 0x000000acdd12a211 */ /* 0x040fe200078608ff */
[----:B------:R1:W-:Y:S03]  /*32a0*/  @P2 STS.128 [R216+0xc800], RZ ;  /* 0x00c800ffd8002388 */ /* 0x0003e60000000c00 */
[----:B------:R-:W-:-:S05]  /*32b0*/  @!P2 LEA.HI.X R19, R221, R173, R220, 0x1, P3 ;  /* 0x000000addd13a211 */ /* 0x000fca00018f0cdc */
[----:B------:R-:W-:Y:S01]  /*32c0*/  @!PT LDS RZ, [RZ] ;  /* 0x00000000fffff984 */ /* 0x000fe20000000800 */
[----:B------:R-:W-:Y:S01]  /*32d0*/  @!PT LDS RZ, [RZ] ;  /* 0x00000000fffff984 */ /* 0x000fe20000000800 */
[----:B------:R-:W-:Y:S01]  /*32e0*/  @!PT LDS RZ, [RZ] ;  /* 0x00000000fffff984 */ /* 0x000fe20000000800 */
[----:B------:R1:W-:Y:S04]  /*32f0*/  @!P2 LDGSTS.E.BYPASS.LTC128B.128 [R216+0xc800], [R18.64] ;  /* 0x0c80000012d8afae */ /* 0x0003e8000b901d4c */
[----:B------:R1:W-:Y:S01]  /*3300*/  @P1 STS.128 [R216+0x10800], RZ ;  /* 0x010800ffd8001388 */ /* 0x0003e20000000c00 */
[----:B------:R-:W-:Y:S05]  /*3310*/  @P1 BRA `(.L_x_719) ;  /* 0x0000006000001947 */ /* 0x000fea0003800000 */
[----:B-1----:R-:W-:-:S04]  /*3320*/  LEA R18, P1, R221, R172, 0x1 ;  /* 0x000000acdd127211 */ /* 0x002fc800078208ff */
[----:B------:R-:W-:-:S05]  /*3330*/  LEA.HI.X R19, R221, R173, R220, 0x1, P1 ;  /* 0x000000addd137211 */ /* 0x000fca00008f0cdc */
[----:B------:R-:W-:Y:S01]  /*3340*/  @!PT LDS RZ, [RZ] ;  /* 0x00000000fffff984 */ /* 0x000fe20000000800 */
[----:B------:R-:W-:Y:S01]  /*3350*/  @!PT LDS RZ, [RZ] ;  /* 0x00000000fffff984 */ /* 0x000fe20000000800 */
[----:B------:R-:W-:Y:S01]  /*3360*/  @!PT LDS RZ, [RZ] ;  /* 0x00000000fffff984 */ /* 0x000fe20000000800 */
[----:B------:R1:W-:Y:S04]  /*3370*/  LDGSTS.E.BYPASS.LTC128B.128 [R216+0x10800], [R18.64+0x80] ;  /* 0x1080008012d87fae */ /* 0x0003e8000b901d4c */
.L_x_719:
[----:B------:R-:W-:Y:S05]  /*3380*/  BSYNC B0 ;  /* 0x0000000000007941 */ /* 0x000fea0003800000 */
.L_x_718:
[----:B------:R-:W-:Y:S01]  /*3390*/  ISETP.GE.AND P1, PT, R9, R8, PT ;  /* 0x000000080900720c */ /* 0x000fe20003f26270 */
[----:B------:R-:W-:-:S12]  /*33a0*/  BSSY B0, `(.L_x_720) ;  /* 0x0000018000007945 */ /* 0x000fd80003800000 */
[----:B------:R1:W-:Y:S04]  /*33b0*/  @P1 STS.128 [R216+0xd000], RZ ;  /* 0x00d000ffd8001388 */ /* 0x0003e80000000c00 */
[----:B------:R1:W-:Y:S01]  /*33c0*/  @P1 STS.128 [R216+0x11000], RZ ;  /* 0x011000ffd8001388 */ /* 0x0003e20000000c00 */
[----:B------:R-:W-:Y:S05]  /*33d0*/  @P1 BRA `(.L_x_721) ;  /* 0x0000014000001947 */ /* 0x000fea0003800000 */
[----:B------:R-:W-:Y:S01]  /*33e0*/  ISETP.GE.AND P2, PT, R218, c[0x0][0x220], PT ;  /* 0x00008800da007a0c */ /* 0x000fe20003f46270 */
[----:B------:R-:W-:Y:S01]  /*33f0*/  IMAD.MOV.U32 R10, RZ, RZ, 0x5 ;  /* 0x00000005ff0a7424 */ /* 0x000fe200078e00ff */
[----:B------:R-:W-:Y:S01]  /*3400*/  ISETP.GE.AND P1, PT, R209, c[0x0][0x220], PT ;  /* 0x00008800d1007a0c */ /* 0x000fe20003f26270 */
[----:B------:R-:W-:-:S03]  /*3410*/  IMAD.SHL.U32 R9, R191, 0x20, RZ ;  /* 0x00000020bf097824 */ /* 0x000fc600078e00ff */
[----:B------:R-:W-:-:S07]  /*3420*/  SHF.L.U64.HI R10, R191, R10, c[0x0][0x1a4] ;  /* 0x00006900bf0a7619 */ /* 0x000fce000001020a */
[C---:B-1----:R-:W-:Y:S01]  /*3430*/  @!P2 LEA R18, P3, R9.reuse, R172, 0x1 ;  /* 0x000000ac0912a211 */ /* 0x042fe200078608ff */
        /* <DEDUP_REMOVED lines=14> */
.L_x_721:
[----:B------:R-:W-:Y:S05]  /*3520*/  BSYNC B0 ;  /* 0x0000000000007941 */ /* 0x000fea0003800000 */
.L_x_720:
[----:B------:R-:W-:Y:S01]  /*3530*/  ISETP.GE.AND P1, PT, R5, R8, PT ;  /* 0x000000080500720c */ /* 0x000fe20003f26270 */
[----:B------:R-:W-:-:S12]  /*3540*/  BSSY B0, `(.L_x_722) ;  /* 0x0000019000007945 */ /* 0x000fd80003800000 */
[----:B------:R1:W-:Y:S04]  /*3550*/  @P1 STS.128 [R216+0xd800], RZ ;  /* 0x00d800ffd8001388 */ /* 0x0003e80000000c00 */
[----:B------:R1:W-:Y:S01]  /*3560*/  @P1 STS.128 [R216+0x11800], RZ ;  /* 0x011800ffd8001388 */ /* 0x0003e20000000c00 */
[----:B------:R-:W-:Y:S05]  /*3570*/  @P1 BRA `(.L_x_723) ;  /* 0x0000015000001947 */ /* 0x000fea0003800000 */
[----:B------:R-:W-:Y:S02]  /*3580*/  ISETP.GE.AND P2, PT, R218, c[0x0][0x220], PT ;  /* 0x00008800da007a0c */ /* 0x000fe40003f46270 */
[----:B------:R-:W-:-:S11]  /*3590*/  ISETP.GE.AND P1, PT, R209, c[0x0][0x220], PT ;  /* 0x00008800d1007a0c */ /* 0x000fd60003f26270 */
[----:B------:R-:W-:Y:S01]  /*35a0*/  @!P2 MOV R5, c[0x0][0x1a4] ;  /* 0x000069000005aa02 */ /* 0x000fe20000000f00 */
[----:B-1----:R-:W-:Y:S01]  /*35b0*/  @!P2 IMAD.WIDE.U32 R18, R191, 0x60, R172 ;  /* 0x00000060bf12a825 */ /* 0x002fe200078e00ac */
[----:B------:R1:W-:Y:S03]  /*35c0*/  @P2 STS.128 [R216+0xd800], RZ ;  /* 0x00d800ffd8002388 */ /* 0x0003e60000000c00 */
[----:B------:R-:W-:-:S05]  /*35d0*/  @!P2 IMAD R5, R5, 0x60, RZ ;  /* 0x000000600505a824 */ /* 0x000fca00078e02ff */
[----:B------:R-:W-:-:S05]  /*35e0*/  @!P2 IADD3 R19, R19, R5, RZ ;  /* 0x000000051313a210 */ /* 0x000fca0007ffe0ff */
[----:B------:R-:W-:Y:S01]  /*35f0*/  @!PT LDS RZ, [RZ] ;  /* 0x00000000fffff984 */ /* 0x000fe20000000800 */
[----:B------:R-:W-:Y:S01]  /*3600*/  @!PT LDS RZ, [RZ] ;  /* 0x00000000fffff984 */ /* 0x000fe20000000800 */
[----:B------:R-:W-:Y:S01]  /*3610*/  @!PT LDS RZ, [RZ] ;  /* 0x00000000fffff984 */ /* 0x000fe20000000800 */
[----:B------:R1:W-:Y:S04]  /*3620*/  @!P2 LDGSTS.E.BYPASS.LTC128B.128 [R216+0xd800], [R18.64] ;  /* 0x0d80000012d8afae */ /* 0x0003e8000b901d4c */
[----:B------:R1:W-:Y:S01]  /*3630*/  @P1 STS.128 [R216+0x11800], RZ ;  /* 0x011800ffd8001388 */ /* 0x0003e20000000c00 */
[----:B------:R-:W-:Y:S05]  /*3640*/  @P1 BRA `(.L_x_723) ;  /* 0x0000008000001947 */ /* 0x000fea0003800000 */
[----:B------:R-:W-:Y:S01]  /*3650*/  ULDC UR4, c[0x0][0x1a4] ;  /* 0x0000690000047ab9 */ /* 0x000fe20000000800 */
[----:B-1----:R-:W-:Y:S01]  /*3660*/  IMAD.WIDE.U32 R18, R191, 0x60, R172 ;  /* 0x00000060bf127825 */ /* 0x002fe200078e00ac */
[----:B------:R-:W-:-:S06]  /*3670*/  UIMAD UR4, UR4, 0x60, URZ ;  /* 0x00000060040478a4 */ /* 0x000fcc000f8e023f */
[----:B------:R-:W-:-:S05]  /*3680*/  IADD3 R19, R19, UR4, RZ ;  /* 0x0000000413137c10 */ /* 0x000fca000fffe0ff */
[----:B------:R-:W-:Y:S01]  /*3690*/  @!PT LDS RZ, [RZ] ;  /* 0x00000000fffff984 */ /* 0x000fe20000000800 */
[----:B------:R-:W-:Y:S01]  /*36a0*/  @!PT LDS RZ, [RZ] ;  /* 0x00000000fffff984 */ /* 0x000fe20000000800 */
[----:B------:R-:W-:Y:S01]  /*36b0*/  @!PT LDS RZ, [RZ] ;  /* 0x00000000fffff984 */ /* 0x000fe20000000800 */
[----:B------:R1:W-:Y:S02]  /*36c0*/  LDGSTS.E.BYPASS.LTC128B.128 [R216+0x11800], [R18.64+0x80] ;  /* 0x1180008012d87fae */ /* 0x0003e4000b901d4c */
.L_x_723:
[----:B------:R-:W-:Y:S05]  /*36d0*/  BSYNC B0 ;  /* 0x0000000000007941 */ /* 0x000fea0003800000 */
.L_x_722:
[----:B------:R-:W-:Y:S01]  /*36e0*/  ISETP.GE.AND P1, PT, R17, R8, PT ;  /* 0x000000081100720c */ /* 0x000fe20003f26270 */
[----:B------:R-:W-:-:S12]  /*36f0*/  BSSY B0, `(.L_x_724) ;  /* 0x0000018000007945 */ /* 0x000fd80003800000 */
[----:B------:R1:W-:Y:S04]  /*3700*/  @P1 STS.128 [R216+0xe000], RZ ;  /* 0x00e000ffd8001388 */ /* 0x0003e80000000c00 */
[----:B------:R1:W-:Y:S01]  /*3710*/  @P1 STS.128 [R216+0x12000], RZ ;  /* 0x012000ffd8001388 */ /* 0x0003e20000000c00 */
[----:B------:R-:W-:Y:S05]  /*3720*/  @P1 BRA `(.L_x_725) ;  /* 0x0000014000001947 */ /* 0x000fea0003800000 */
[----:B------:R-:W-:Y:S01]  /*3730*/  ISETP.GE.AND P2, PT, R218, c[0x0][0x220], PT ;  /* 0x00008800da007a0c */ /* 0x000fe20003f46270 */
[----:B------:R-:W-:Y:S01]  /*3740*/  IMAD.MOV.U32 R10, RZ, RZ, c[0x0][0x1a4] ;  /* 0x00006900ff0a7624 */ /* 0x000fe200078e00ff */
[----:B------:R-:W-:Y:S01]  /*3750*/  ISETP.GE.AND P1, PT, R209, c[0x0][0x220], PT ;  /* 0x00008800d1007a0c */ /* 0x000fe20003f26270 */
[----:B------:R-:W-:-:S03]  /*3760*/  IMAD.SHL.U32 R5, R191, 0x40, RZ ;  /* 0x00000040bf057824 */ /* 0x000fc600078e00ff */
[----:B------:R-:W-:-:S07]  /*3770*/  SHF.L.U64.HI R10, R191, 0x6, R10 ;  /* 0x00000006bf0a7819 */ /* 0x000fce000001020a */
        /* <DEDUP_REMOVED lines=15> */
.L_x_725:
[----:B------:R-:W-:Y:S05]  /*3870*/  BSYNC B0 ;  /* 0x0000000000007941 */ /* 0x000fea0003800000 */
.L_x_724:
        /* <DEDUP_REMOVED lines=8> */
[----:B------:R-:W-:Y:S01]  /*3900*/  @!P2 IMAD.WIDE.U32 R14, R191, 0xa0, R172 ;  /* 0x000000a0bf0ea825 */ /* 0x000fe200078e00ac */
        /* <DEDUP_REMOVED lines=17> */
.L_x_727:
[----:B------:R-:W-:Y:S05]  /*3a20*/  BSYNC B0 ;  /* 0x0000000000007941 */ /* 0x000fea0003800000 */
.L_x_726:
        /* <DEDUP_REMOVED lines=26> */
.L_x_729:
[----:B------:R-:W-:Y:S05]  /*3bd0*/  BSYNC B0 ;  /* 0x0000000000007941 */ /* 0x000fea0003800000 */
.L_x_728:
        /* <DEDUP_REMOVED lines=26> */
.L_x_731:
[----:B------:R-:W-:Y:S05]  /*3d80*/  BSYNC B0 ;  /* 0x0000000000007941 */ /* 0x000fea0003800000 */
.L_x_730:
[----:B------:R-:W-:Y:S01]  /*3d90*/  IMAD.SHL.U32 R206, R206, 0x2, RZ ;  /* 0x00000002cece7824 */ /* 0x000fe200078e00ff */
[----:B------:R-:W-:Y:S01]  /*3da0*/  LDSM.16.M88.4 R72, [R207] ;  /* 0x00000000cf48783b */ /* 0x000fe20000000200 */
[--C-:B------:R-:W-:Y:S01]  /*3db0*/  IMAD R205, R2, 0x2, R207.reuse ;  /* 0x0000000202cd7824 */ /* 0x100fe200078e02cf */
[----:B------:R-:W-:Y:S01]  /*3dc0*/  ISETP.GE.AND P4, PT, R134, 0x2, PT ;  /* 0x000000028600780c */ /* 0x000fe20003f86270 */
[----:B------:R-:W-:Y:S01]  /*3dd0*/  IMAD R203, R0, 0x2, R207 ;  /* 0x0000000200cb7824 */ /* 0x000fe200078e02cf */
[----:B------:R-:W5:Y:S01]  /*3de0*/  LDSM.16.M88.4 R24, [R206+0x4000] ;  /* 0x00400000ce18783b */ /* 0x000f620000000200 */
[----:B------:R-:W-:Y:S01]  /*3df0*/  LEA R128, R6, R206, 0x1 ;  /* 0x000000ce06807211 */ /* 0x000fe200078e08ff */
[----:B------:R-:W-:Y:S01]  /*3e00*/  IMAD R199, R3, 0x2, R206 ;  /* 0x0000000203c77824 */ /* 0x000fe200078e02ce */
[----:B------:R-:W-:Y:S01]  /*3e10*/  IADD3 R5, R206, 0x4000, RZ ;  /* 0x00004000ce057810 */ /* 0x000fe20007ffe0ff */
[----:B-1----:R-:W1:Y:S01]  /*3e20*/  LDSM.16.M88.4 R16, [R206+0x4800] ;  /* 0x00480000ce10783b */ /* 0x002e620000000200 */
[----:B------:R-:W-:Y:S01]  /*3e30*/  IMAD R202, R0, 0x2, R205 ;  /* 0x0000000200ca7824 */ /* 0x000fe200078e02cd */
[----:B------:R-:W-:-:S02]  /*3e40*/  IMNMX R193, R37, R132, PT ;  /* 0x0000008425c17217 */ /* 0x000fc40003800200 */
[----:B------:R-:W2:Y:S01]  /*3e50*/  LDSM.16.M88.4 R8, [R206+0x5000] ;  /* 0x00500000ce08783b */ /* 0x000ea20000000200 */
[----:B------:R-:W-:-:S03]  /*3e60*/  LEA R204, R6, R5, 0x1 ;  /* 0x0000000506cc7211 */ /* 0x000fc600078e08ff */
[----:B------:R-:W3:Y:S01]  /*3e70*/  LDSM.16.M88.4 R104, [R206+0x5800] ;  /* 0x00580000ce68783b */ /* 0x000ee20000000200 */
[----:B------:R-:W-:Y:S02]  /*3e80*/  LEA R201, R3, R204, 0x1 ;  /* 0x000000cc03c97211 */ /* 0x000fe400078e08ff */
[----:B------:R-:W-:Y:S01]  /*3e90*/  IADD3 R3, R37, 0x8, RZ ;  /* 0x0000000825037810 */ /* 0x000fe20007ffe0ff */
[----:B------:R-:W4:Y:S03]  /*3ea0*/  LDSM.16.M88.4 R96, [R206+0x6000] ;  /* 0x00600000ce60783b */ /* 0x000f260000000200 */
[----:B------:R-:W-:Y:S01]  /*3eb0*/  IMNMX R192, R3, R132, PT ;  /* 0x0000008403c07217 */ /* 0x000fe20003800200 */
[----:B------:R-:W2:Y:S04]  /*3ec0*/  LDSM.16.M88.4 R88, [R206+0x6800] ;  /* 0x00680000ce58783b */ /* 0x000ea80000000200 */
[----:B------:R-:W2:Y:S04]  /*3ed0*/  LDSM.16.M88.4 R80, [R206+0x7000] ;  /* 0x00700000ce50783b */ /* 0x000ea80000000200 */
[----:B------:R-:W2:Y:S04]  /*3ee0*/  LDSM.16.M88.4 R40, [R206+0x7800] ;  /* 0x00780000ce28783b */ /* 0x000ea80000000200 */
[----:B------:R-:W-:Y:S04]  /*3ef0*/  LDSM.16.M88.4 R52, [R205] ;  /* 0x00000000cd34783b */ /* 0x000fe80000000200 */
[----:B------:R-:W3:Y:S01]  /*3f00*/  LDSM.16.M88.4 R32, [R128+0x4000] ;  /* 0x004000008020783b */ /* 0x000ee20000000200 */
[C---:B-----5:R-:W-:Y:S03]  /*3f10*/  HMMA.16816.F32 R28, R72.reuse, R24, RZ ;  /* 0x00000018481c723c */ /* 0x060fe600000018ff */
[----:B------:R-:W5:Y:S04]  /*3f20*/  LDSM.16.M88.4 R44, [R128+0x4800] ;  /* 0x00480000802c783b */ /* 0x000f680000000200 */
[----:B------:R-:W4:Y:S01]  /*3f30*/  LDSM.16.M88.4 R48, [R128+0x5800] ;  /* 0x005800008030783b */ /* 0x000f220000000200 */
[C---:B------:R-:W-:Y:S03]  /*3f40*/  HMMA.16816.F32 R24, R72.reuse, R26, RZ ;  /* 0x0000001a4818723c */ /* 0x040fe600000018ff */
[----:B------:R-:W-:Y:S04]  /*3f50*/  LDSM.16.M88.4 R56, [R203] ;  /* 0x00000000cb38783b */ /* 0x000fe80000000200 */
[----:B------:R-:W-:Y:S01]  /*3f60*/  LDSM.16.M88.4 R116, [R128+0x5000] ;  /* 0x005000008074783b */ /* 0x000fe20000000200 */
[C---:B-1----:R-:W-:Y:S03]  /*3f70*/  HMMA.16816.F32 R20, R72.reuse, R16, RZ ;  /* 0x000000104814723c */ /* 0x042fe600000018ff */
[----:B------:R-:W-:Y:S04]  /*3f80*/  LDSM.16.M88.4 R112, [R128+0x6000] ;  /* 0x006000008070783b */ /* 0x000fe80000000200 */
[----:B------:R-:W-:Y:S01]  /*3f90*/  LDSM.16.M88.4 R68, [R128+0x6800] ;  /* 0x006800008044783b */ /* 0x000fe20000000200 */
[C---:B------:R-:W-:Y:S03]  /*3fa0*/  HMMA.16816.F32 R16, R72.reuse, R18, RZ ;  /* 0x000000124810723c */ /* 0x040fe600000018ff */
[----:B------:R-:W-:Y:S04]  /*3fb0*/  LDSM.16.M88.4 R64, [R128+0x7000] ;  /* 0x007000008040783b */ /* 0x000fe80000000200 */
[----:B------:R-:W-:Y:S01]  /*3fc0*/  LDSM.16.M88.4 R60, [R128+0x7800] ;  /* 0x00780000803c783b */ /* 0x000fe20000000200 */
[C---:B--2---:R-:W-:Y:S03]  /*3fd0*/  HMMA.16816.F32 R12, R72.reuse, R8, RZ ;  /* 0x00000008480c723c */ /* 0x044fe600000018ff */
[----:B------:R-:W-:Y:S04]  /*3fe0*/  LDSM.16.M88.4 R124, [R206+0xb000] ;  /* 0x00b00000ce7c783b */ /* 0x000fe80000000200 */
[----:B------:R-:W-:Y:S01]  /*3ff0*/  LDSM.16.M88.4 R120, [R206+0xb800] ;  /* 0x00b80000ce78783b */ /* 0x000fe20000000200 */
[C---:B---3--:R-:W-:Y:S03]  /*4000*/  HMMA.16816.F32 R108, R72.reuse, R104, RZ ;  /* 0x00000068486c723c */ /* 0x048fe600000018ff */
[----:B------:R-:W-:Y:S04]  /*4010*/  LDSM.16.M88.4 R136, [R203+0x2000] ;  /* 0x00200000cb88783b */ /* 0x000fe80000000200 */
[----:B------:R-:W0:Y:S01]  /*4020*/  LDGDEPBAR ;  /* 0x00000000000079af */ /* 0x000e220000000000 */
[C---:B----4-:R-:W-:Y:S08]  /*4030*/  HMMA.16816.F32 R100, R72.reuse, R96, RZ ;  /* 0x000000604864723c */ /* 0x050ff000000018ff */
[C---:B------:R-:W-:Y:S08]  /*4040*/  HMMA.16816.F32 R92, R72.reuse, R88, RZ ;  /* 0x00000058485c723c */ /* 0x040ff000000018ff */
[C---:B------:R-:W-:Y:S08]  /*4050*/  HMMA.16816.F32 R84, R72.reuse, R80, RZ ;  /* 0x000000504854723c */ /* 0x040ff000000018ff */
[C---:B------:R-:W-:Y:S08]  /*4060*/  HMMA.16816.F32 R8, R72.reuse, R10, RZ ;  /* 0x0000000a4808723c */ /* 0x040ff000000018ff */
[C---:B------:R-:W-:Y:S08]  /*4070*/  HMMA.16816.F32 R104, R72.reuse, R106, RZ ;  /* 0x0000006a4868723c */ /* 0x040ff000000018ff */
[C---:B------:R-:W-:Y:S08]  /*4080*/  HMMA.16816.F32 R96, R72.reuse, R98, RZ ;  /* 0x000000624860723c */ /* 0x040ff000000018ff */
[C---:B------:R-:W-:Y:S08]  /*4090*/  HMMA.16816.F32 R88, R72.reuse, R90, RZ ;  /* 0x0000005a4858723c */ /* 0x040ff000000018ff */
[C---:B------:R-:W-:Y:S08]  /*40a0*/  HMMA.16816.F32 R80, R72.reuse, R82, RZ ;  /* 0x000000524850723c */ /* 0x040ff000000018ff */
[C---:B------:R-:W-:Y:S08]  /*40b0*/  HMMA.16816.F32 R76, R72.reuse, R40, RZ ;  /* 0x00000028484c723c */ /* 0x040ff000000018ff */
[----:B------:R-:W-:Y:S01]  /*40c0*/  HMMA.16816.F32 R72, R72, R42, RZ ;  /* 0x0000002a4848723c */ /* 0x000fe200000018ff */
[----:B------:R-:W1:Y:S07]  /*40d0*/  LDSM.16.M88.4 R40, [R199+0x4000] ;  /* 0x00400000c728783b */ /* 0x000e6e0000000200 */
[C---:B------:R-:W-:Y:S08]  /*40e0*/  HMMA.16816.F32 R28, R52.reuse, R32, R28 ;  /* 0x00000020341c723c */ /* 0x040ff0000000181c */
[C---:B------:R-:W-:Y:S01]  /*40f0*/  HMMA.16816.F32 R24, R52.reuse, R34, R24 ;  /* 0x000000223418723c */ /* 0x040fe20000001818 */
[----:B------:R-:W2:Y:S07]  /*4100*/  LDSM.16.M88.4 R32, [R199+0x4800] ;  /* 0x00480000c720783b */ /* 0x000eae0000000200 */
[C---:B-----5:R-:W-:Y:S08]  /*4110*/  HMMA.16816.F32 R20, R52.reuse, R44, R20 ;  /* 0x0000002c3414723c */ /* 0x060ff00000001814 */
[C---:B------:R-:W-:Y:S01]  /*4120*/  HMMA.16816.F32 R16, R52.reuse, R46, R16 ;  /* 0x0000002e3410723c */ /* 0x040fe20000001810 */
[----:B------:R-:W3:Y:S07]  /*4130*/  LDSM.16.M88.4 R44, [R199+0x5000] ;  /* 0x00500000c72c783b */ /* 0x000eee0000000200 */
[C---:B------:R-:W-:Y:S08]  /*4140*/  HMMA.16816.F32 R108, R52.reuse, R48, R108 ;  /* 0x00000030346c723c */ /* 0x040ff0000000186c */
[----:B------:R-:W-:Y:S01]  /*4150*/  HMMA.16816.F32 R104, R52, R50, R104 ;  /* 0x000000323468723c */ /* 0x000fe20000001868 */
[----:B------:R-:W4:Y:S07]  /*4160*/  LDSM.16.M88.4 R48, [R199+0x5800] ;  /* 0x00580000c730783b */ /* 0x000f2e0000000200 */
[C---:B-1----:R-:W-:Y:S08]  /*4170*/  HMMA.16816.F32 R28, R56.reuse, R40, R28 ;  /* 0x00000028381c723c */ /* 0x042ff0000000181c */
[C---:B------:R-:W-:Y:S01]  /*4180*/  HMMA.16816.F32 R24, R56.reuse, R42, R24 ;  /* 0x0000002a3818723c */ /* 0x040fe20000001818 */
[----:B------:R-:W1:Y:S07]  /*4190*/  LDSM.16.M88.4 R40, [R199+0x6000] ;  /* 0x00600000c728783b */ /* 0x000e6e0000000200 */
[C---:B--2---:R-:W-:Y:S08]  /*41a0*/  HMMA.16816.F32 R20, R56.reuse, R32, R20 ;  /* 0x000000203814723c */ /* 0x044ff00000001814 */
[----:B------:R-:W-:Y:S01]  /*41b0*/  HMMA.16816.F32 R16, R56, R34, R16 ;  /* 0x000000223810723c */ /* 0x000fe20000001810 */
[----:B------:R-:W2:Y:S07]  /*41c0*/  LDSM.16.M88.4 R32, [R199+0x6800] ;  /* 0x00680000c720783b */ /* 0x000eae0000000200 */
[C---:B------:R-:W-:Y:S08]  /*41d0*/  HMMA.16816.F32 R12, R52.reuse, R116, R12 ;  /* 0x00000074340c723c */ /* 0x040ff0000000180c */
[C---:B------:R-:W-:Y:S01]  /*41e0*/  HMMA.16816.F32 R8, R52.reuse, R118, R8 ;  /* 0x000000763408723c */ /* 0x040fe20000001808 */
[----:B------:R-:W-:Y:S07]  /*41f0*/  LDSM.16.M88.4 R116, [R207+0x2000] ;  /* 0x00200000cf74783b */ /* 0x000fee0000000200 */
        /* <DEDUP_REMOVED lines=10> */
[----:B------:R-:W-:Y:S01]  /*42a0*/  HMMA.16816.F32 R72, R52, R62, R72 ;  /* 0x0000003e3448723c */ /* 0x000fe20000001848 */
[----:B------:R-:W-:Y:S04]  /*42b0*/  LDSM.16.M88.4 R52, [R202] ;  /* 0x00000000ca34783b */ /* 0x000fe80000000200 */
[----:B------:R-:W-:Y:S03]  /*42c0*/  LDSM.16.M88.4 R60, [R199+0x7800] ;  /* 0x00780000c73c783b */ /* 0x000fe60000000200 */
[C---:B---3--:R-:W-:Y:S08]  /*42d0*/  HMMA.16816.F32 R12, R56.reuse, R44, R12 ;  /* 0x0000002c380c723c */ /* 0x048ff0000000180c */
[C---:B------:R-:W-:Y:S01]  /*42e0*/  HMMA.16816.F32 R8, R56.reuse, R46, R8 ;  /* 0x0000002e3808723c */ /* 0x040fe20000001808 */
[----:B------:R-:W3:Y:S07]  /*42f0*/  LDSM.16.M88.4 R44, [R199+0x7000] ;  /* 0x00700000c72c783b */ /* 0x000eee0000000200 */
[C---:B----4-:R-:W-:Y:S08]  /*4300*/  HMMA.16816.F32 R108, R56.reuse, R48, R108 ;  /* 0x00000030386c723c */ /* 0x050ff0000000186c */
[C---:B------:R-:W-:Y:S01]  /*4310*/  HMMA.16816.F32 R104, R56.reuse, R50, R104 ;  /* 0x000000323868723c */ /* 0x040fe20000001868 */
[----:B------:R-:W4:Y:S07]  /*4320*/  LDSM.16.M88.4 R48, [R201] ;  /* 0x00000000c930783b */ /* 0x000f2e0000000200 */
[C---:B-1----:R-:W-:Y:S08]  /*4330*/  HMMA.16816.F32 R100, R56.reuse, R40, R100 ;  /* 0x000000283864723c */ /* 0x042ff00000001864 */
[C---:B------:R-:W-:Y:S01]  /*4340*/  HMMA.16816.F32 R96, R56.reuse, R42, R96 ;  /* 0x0000002a3860723c */ /* 0x040fe20000001860 */
[----:B------:R-:W1:Y:S07]  /*4350*/  LDSM.16.M88.4 R40, [R201+0x800] ;  /* 0x00080000c928783b */ /* 0x000e6e0000000200 */
[C---:B--2---:R-:W-:Y:S08]  /*4360*/  HMMA.16816.F32 R92, R56.reuse, R32, R92 ;  /* 0x00000020385c723c */ /* 0x044ff0000000185c */
[C---:B------:R-:W-:Y:S01]  /*4370*/  HMMA.16816.F32 R88, R56.reuse, R34, R88 ;  /* 0x000000223858723c */ /* 0x040fe20000001858 */
[----:B------:R-:W2:Y:S07]  /*4380*/  LDSM.16.M88.4 R32, [R201+0x1000] ;  /* 0x00100000c920783b */ /* 0x000eae0000000200 */
[C---:B---3--:R-:W-:Y:S08]  /*4390*/  HMMA.16816.F32 R84, R56.reuse, R44, R84 ;  /* 0x0000002c3854723c */ /* 0x048ff00000001854 */
[----:B------:R-:W-:Y:S01]  /*43a0*/  HMMA.16816.F32 R80, R56, R46, R80 ;  /* 0x0000002e3850723c */ /* 0x000fe20000001850 */
[----:B------:R-:W3:Y:S07]  /*43b0*/  LDSM.16.M88.4 R44, [R201+0x1800] ;  /* 0x00180000c92c783b */ /* 0x000eee0000000200 */
[C---:B----4-:R-:W-:Y:S08]  /*43c0*/  HMMA.16816.F32 R28, R52.reuse, R48, R28 ;  /* 0x00000030341c723c */ /* 0x050ff0000000181c */
[C---:B------:R-:W-:Y:S01]  /*43d0*/  HMMA.16816.F32 R24, R52.reuse, R50, R24 ;  /* 0x000000323418723c */ /* 0x040fe20000001818 */
        /* <DEDUP_REMOVED lines=8> */
[----:B------:R-:W-:Y:S01]  /*4460*/  HMMA.16816.F32 R72, R56, R62, R72 ;  /* 0x0000003e3848723c */ /* 0x000fe20000001848 */
[----:B------:R-:W5:Y:S04]  /*4470*/  LDSM.16.M88.4 R56, [R201+0x3800] ;  /* 0x00380000c938783b */ /* 0x000f680000000200 */
[----:B------:R-:W-:Y:S03]  /*4480*/  LDSM.16.M88.4 R60, [R128+0xa800] ;  /* 0x00a80000803c783b */ /* 0x000fe60000000200 */
[C---:B---3--:R-:W-:Y:S08]  /*4490*/  HMMA.16816.F32 R108, R52.reuse, R44, R108 ;  /* 0x0000002c346c723c */ /* 0x048ff0000000186c */
[C---:B------:R-:W-:Y:S01]  /*44a0*/  HMMA.16816.F32 R104, R52.reuse, R46, R104 ;  /* 0x0000002e3468723c */ /* 0x040fe20000001868 */
        /* <DEDUP_REMOVED lines=8> */
[C---:B------:R-:W-:Y:S01]  /*4530*/  HMMA.16816.F32 R80, R52.reuse, R34, R80 ;  /* 0x000000223450723c */ /* 0x040fe20000001850 */
[----:B------:R-:W2:Y:S07]  /*4540*/  LDSM.16.M88.4 R32, [R206+0x9800] ;  /* 0x00980000ce20783b */ /* 0x000eae0000000200 */
[C---:B-----5:R-:W-:Y:S08]  /*4550*/  HMMA.16816.F32 R76, R52.reuse, R56, R76 ;  /* 0x00000038344c723c */ /* 0x060ff0000000184c */
        /* <DEDUP_REMOVED lines=8> */
[----:B------:R-:W-:Y:S07]  /*45e0*/  LDSM.16.M88.4 R48, [R205+0x2000] ;  /* 0x00200000cd30783b */ /* 0x000fee0000000200 */
[C---:B-1----:R-:W-:Y:S08]  /*45f0*/  HMMA.16816.F32 R12, R116.reuse, R40, R12 ;  /* 0x00000028740c723c */ /* 0x042ff0000000180c */
[C---:B------:R-:W-:Y:S01]  /*4600*/  HMMA.16816.F32 R8, R116.reuse, R42, R8 ;  /* 0x0000002a7408723c */ /* 0x040fe20000001808 */
[----:B------:R-:W1:Y:S07]  /*4610*/  LDSM.16.M88.4 R40, [R128+0x8800] ;  /* 0x008800008028783b */ /* 0x000e6e0000000200 */
[C---:B--2---:R-:W-:Y:S08]  /*4620*/  HMMA.16816.F32 R108, R116.reuse, R32, R108 ;  /* 0x00000020746c723c */ /* 0x044ff0000000186c */
[C---:B------:R-:W-:Y:S01]  /*4630*/  HMMA.16816.F32 R104, R116.reuse, R34, R104 ;  /* 0x000000227468723c */ /* 0x040fe20000001868 */
[----:B------:R-:W2:Y:S07]  /*4640*/  LDSM.16.M88.4 R32, [R128+0x9000] ;  /* 0x009000008020783b */ /* 0x000eae0000000200 */
[C---:B-----5:R-:W-:Y:S08]  /*4650*/  HMMA.16816.F32 R100, R116.reuse, R52, R100 ;  /* 0x000000347464723c */ /* 0x060ff00000001864 */
[C---:B------:R-:W-:Y:S01]  /*4660*/  HMMA.16816.F32 R96, R116.reuse, R54, R96 ;  /* 0x000000367460723c */ /* 0x040fe20000001860 */
[----:B------:R-:W4:Y:S04]  /*4670*/  LDSM.16.M88.4 R52, [R128+0xb800] ;  /* 0x00b800008034783b */ /* 0x000f280000000200 */
[----:B------:R-:W-:Y:S03]  /*4680*/  LDSM.16.M88.4 R128, [R199+0x9800] ;  /* 0x00980000c780783b */ /* 0x000fe60000000200 */
[C---:B---3--:R-:W-:Y:S08]  /*4690*/  HMMA.16816.F32 R92, R116.reuse, R44, R92 ;  /* 0x0000002c745c723c */ /* 0x048ff0000000185c */
[----:B------:R-:W-:Y:S01]  /*46a0*/  HMMA.16816.F32 R88, R116, R46, R88 ;  /* 0x0000002e7458723c */ /* 0x000fe20000001858 */
[----:B------:R-:W3:Y:S07]  /*46b0*/  LDSM.16.M88.4 R44, [R199+0x8000] ;  /* 0x00800000c72c783b */ /* 0x000eee0000000200 */
        /* <DEDUP_REMOVED lines=8> */
[----:B------:R-:W5:Y:S07]  /*4740*/  LDSM.16.M88.4 R124, [R199+0xa000] ;  /* 0x00a00000c77c783b */ /* 0x000f6e0000000200 */
[C---:B------:R-:W-:Y:S08]  /*4750*/  HMMA.16816.F32 R76, R116.reuse, R120, R76 ;  /* 0x00000078744c723c */ /* 0x040ff0000000184c */
[----:B------:R-:W-:Y:S01]  /*4760*/  HMMA.16816.F32 R72, R116, R122, R72 ;  /* 0x0000007a7448723c */ /* 0x000fe20000001848 */
[----:B------:R-:W1:Y:S04]  /*4770*/  LDSM.16.M88.4 R120, [R199+0xa800] ;  /* 0x00a80000c778783b */ /* 0x000e680000000200 */
[----:B------:R-:W1:Y:S03]  /*4780*/  LDSM.16.M88.4 R116, [R199+0xb000] ;  /* 0x00b00000c774783b */ /* 0x000e660000000200 */
[C---:B------:R-:W-:Y:S08]  /*4790*/  HMMA.16816.F32 R28, R48.reuse, R112, R28 ;  /* 0x00000070301c723c */ /* 0x040ff0000000181c */
[C---:B------:R-:W-:Y:S01]  /*47a0*/  HMMA.16816.F32 R24, R48.reuse, R114, R24 ;  /* 0x000000723018723c */ /* 0x040fe20000001818 */
[----:B------:R-:W1:Y:S07]  /*47b0*/  LDSM.16.M88.4 R112, [R199+0xb800] ;  /* 0x00b80000c770783b */ /* 0x000e6e0000000200 */
[C---:B------:R-:W-:Y:S08]  /*47c0*/  HMMA.16816.F32 R108, R48.reuse, R68, R108 ;  /* 0x00000044306c723c */ /* 0x040ff0000000186c */
[C---:B------:R-:W-:Y:S01]  /*47d0*/  HMMA.16816.F32 R104, R48.reuse, R70, R104 ;  /* 0x000000463068723c */ /* 0x040fe20000001868 */
[----:B------:R-:W-:Y:S07]  /*47e0*/  LDSM.16.M88.4 R68, [R202+0x2000] ;  /* 0x00200000ca44783b */ /* 0x000fee0000000200 */
[C---:B------:R-:W-:Y:S08]  /*47f0*/  HMMA.16816.F32 R100, R48.reuse, R64, R100 ;  /* 0x000000403064723c */ /* 0x040ff00000001864 */
[C---:B------:R-:W-:Y:S01]  /*4800*/  HMMA.16816.F32 R96, R48.reuse, R66, R96 ;  /* 0x000000423060723c */ /* 0x040fe20000001860 */
[----:B------:R-:W1:Y:S07]  /*4810*/  LDSM.16.M88.4 R64, [R201+0x4000] ;  /* 0x00400000c940783b */ /* 0x000e6e0000000200 */
[C---:B------:R-:W-:Y:S08]  /*4820*/  HMMA.16816.F32 R92, R48.reuse, R60, R92 ;  /* 0x0000003c305c723c */ /* 0x040ff0000000185c */
[C---:B------:R-:W-:Y:S01]  /*4830*/  HMMA.16816.F32 R88, R48.reuse, R62, R88 ;  /* 0x0000003e3058723c */ /* 0x040fe20000001858 */
[----:B------:R-:W1:Y:S07]  /*4840*/  LDSM.16.M88.4 R60, [R201+0x4800] ;  /* 0x00480000c93c783b */ /* 0x000e6e0000000200 */
[C---:B------:R-:W-:Y:S08]  /*4850*/  HMMA.16816.F32 R84, R48.reuse, R56, R84 ;  /* 0x000000383054723c */ /* 0x040ff00000001854 */
[C---:B------:R-:W-:Y:S01]  /*4860*/  HMMA.16816.F32 R80, R48.reuse, R58, R80 ;  /* 0x0000003a3050723c */ /* 0x040fe20000001850 */
[----:B------:R-:W2:Y:S07]  /*4870*/  LDSM.16.M88.4 R56, [R201+0x5000] ;  /* 0x00500000c938783b */ /* 0x000eae0000000200 */
[C---:B----4-:R-:W-:Y:S08]  /*4880*/  HMMA.16816.F32 R76, R48.reuse, R52, R76 ;  /* 0x00000034304c723c */ /* 0x050ff0000000184c */
[----:B------:R-:W-:Y:S01]  /*4890*/  HMMA.16816.F32 R72, R48, R54, R72 ;  /* 0x000000363048723c */ /* 0x000fe20000001848 */
[----:B------:R-:W4:Y:S04]  /*48a0*/  LDSM.16.M88.4 R52, [R201+0x5800] ;  /* 0x00580000c934783b */ /* 0x000f280000000200 */
[----:B------:R-:W4:Y:S03]  /*48b0*/  LDSM.16.M88.4 R48, [R201+0x6000] ;  /* 0x00600000c930783b */ /* 0x000f260000000200 */
[C---:B---3--:R-:W-:Y:S08]  /*48c0*/  HMMA.16816.F32 R28, R136.reuse, R44, R28 ;  /* 0x0000002c881c723c */ /* 0x048ff0000000181c */
[C---:B------:R-:W-:Y:S01]  /*48d0*/  HMMA.16816.F32 R24, R136.reuse, R46, R24 ;  /* 0x0000002e8818723c */ /* 0x040fe20000001818 */
[----:B------:R-:W3:Y:S07]  /*48e0*/  LDSM.16.M88.4 R44, [R201+0x6800] ;  /* 0x00680000c92c783b */ /* 0x000eee0000000200 */
[C---:B-1----:R-:W-:Y:S08]  /*48f0*/  HMMA.16816.F32 R20, R136.reuse, R40, R20 ;  /* 0x000000288814723c */ /* 0x042ff00000001814 */
[C---:B------:R-:W-:Y:S01]  /*4900*/  HMMA.16816.F32 R16, R136.reuse, R42, R16 ;  /* 0x0000002a8810723c */ /* 0x040fe20000001810 */
[----:B------:R-:W1:Y:S07]  /*4910*/  LDSM.16.M88.4 R40, [R201+0x7000] ;  /* 0x00700000c928783b */ /* 0x000e6e0000000200 */
[C---:B--2---:R-:W-:Y:S08]  /*4920*/  HMMA.16816.F32 R12, R136.reuse, R32, R12 ;  /* 0x00000020880c723c */ /* 0x044ff0000000180c */
[----:B------:R-:W-:Y:S01]  /*4930*/  HMMA.16816.F32 R8, R136, R34, R8 ;  /* 0x000000228808723c */ /* 0x000fe20000001808 */
[----:B------:R-:W2:Y:S01]  /*4940*/  LDSM.16.M88.4 R32, [R201+0x7800] ;  /* 0x00780000c920783b */ /* 0x000ea20000000200 */
[----:B------:R-:W-:-:S06]  /*4950*/  DEPBAR.LE SB0, 0x0 ;  /* 0x000080000000791a */ /* 0x000fcc0000000000 */
[C---:B------:R-:W-:Y:S08]  /*4960*/  HMMA.16816.F32 R108, R136.reuse, R128, R108 ;  /* 0x00000080886c723c */ /* 0x040ff0000000186c */
[C---:B------:R-:W-:Y:S08]  /*4970*/  HMMA.16816.F32 R104, R136.reuse, R130, R104 ;  /* 0x000000828868723c */ /* 0x040ff00000001868 */
[C---:B-----5:R-:W-:Y:S08]  /*4980*/  HMMA.16816.F32 R100, R136.reuse, R124, R100 ;  /* 0x0000007c8864723c */ /* 0x060ff00000001864 */
[C---:B------:R-:W-:Y:S08]  /*4990*/  HMMA.16816.F32 R96, R136.reuse, R126, R96 ;  /* 0x0000007e8860723c */ /* 0x040ff00000001860 */
[C---:B------:R-:W-:Y:S08]  /*49a0*/  HMMA.16816.F32 R92, R136.reuse, R120, R92 ;  /* 0x00000078885c723c */ /* 0x040ff0000000185c */
[C---:B------:R-:W-:Y:S08]  /*49b0*/  HMMA.16816.F32 R88, R136.reuse, R122, R88 ;  /* 0x0000007a8858723c */ /* 0x040ff00000001858 */
[C---:B------:R-:W-:Y:S08]  /*49c0*/  HMMA.16816.F32 R84, R136.reuse, R116, R84 ;  /* 0x000000748854723c */ /* 0x040ff00000001854 */
[C---:B------:R-:W-:Y:S08]  /*49d0*/  HMMA.16816.F32 R80, R136.reuse, R118, R80 ;  /* 0x000000768850723c */ /* 0x040ff00000001850 */
[C---:B------:R-:W-:Y:S08]  /*49e0*/  HMMA.16816.F32 R76, R136.reuse, R112, R76 ;  /* 0x00000070884c723c */ /* 0x040ff0000000184c */
[----:B------:R-:W-:Y:S08]  /*49f0*/  HMMA.16816.F32 R72, R136, R114, R72 ;  /* 0x000000728848723c */ /* 0x000ff00000001848 */
[C---:B------:R-:W-:Y:S08]  /*4a00*/  HMMA.16816.F32 R28, R68.reuse, R64, R28 ;  /* 0x00000040441c723c */ /* 0x040ff0000000181c */
[C---:B------:R-:W-:Y:S08]  /*4a10*/  HMMA.16816.F32 R24, R68.reuse, R66, R24 ;  /* 0x000000424418723c */ /* 0x040ff00000001818 */
[C---:B------:R-:W-:Y:S08]  /*4a20*/  HMMA.16816.F32 R20, R68.reuse, R60, R20 ;  /* 0x0000003c4414723c */ /* 0x040ff00000001814 */
[C---:B------:R-:W-:Y:S08]  /*4a30*/  HMMA.16816.F32 R16, R68.reuse, R62, R16 ;  /* 0x0000003e4410723c */ /* 0x040ff00000001810 */
[C---:B------:R-:W-:Y:S08]  /*4a40*/  HMMA.16816.F32 R12, R68.reuse, R56, R12 ;  /* 0x00000038440c723c */ /* 0x040ff0000000180c */
[C---:B------:R-:W-:Y:S08]  /*4a50*/  HMMA.16816.F32 R8, R68.reuse, R58, R8 ;  /* 0x0000003a4408723c */ /* 0x040ff00000001808 */
[C---:B----4-:R-:W-:Y:S08]  /*4a60*/  HMMA.16816.F32 R108, R68.reuse, R52, R108 ;  /* 0x00000034446c723c */ /* 0x050ff0000000186c */
[C---:B------:R-:W-:Y:S08]  /*4a70*/  HMMA.16816.F32 R104, R68.reuse, R54, R104 ;  /* 0x000000364468723c */ /* 0x040ff00000001868 */
[C---:B------:R-:W-:Y:S08]  /*4a80*/  HMMA.16816.F32 R100, R68.reuse, R48, R100 ;  /* 0x000000304464723c */ /* 0x040ff00000001864 */
[C---:B------:R-:W-:Y:S08]  /*4a90*/  HMMA.16816.F32 R96, R68.reuse, R50, R96 ;  /* 0x000000324460723c */ /* 0x040ff00000001860 */
[C---:B---3--:R-:W-:Y:S08]  /*4aa0*/  HMMA.16816.F32 R92, R68.reuse, R44, R92 ;  /* 0x0000002c445c723c */ /* 0x048ff0000000185c */
[C---:B------:R-:W-:Y:S08]  /*4ab0*/  HMMA.16816.F32 R88, R68.reuse, R46, R88 ;  /* 0x0000002e4458723c */ /* 0x040ff00000001858 */
[C---:B-1----:R-:W-:Y:S08]  /*4ac0*/  HMMA.16816.F32 R84, R68.reuse, R40, R84 ;  /* 0x000000284454723c */ /* 0x042ff00000001854 */
[C---:B------:R-:W-:Y:S08]  /*4ad0*/  HMMA.16816.F32 R80, R68.reuse, R42, R80 ;  /* 0x0000002a4450723c */ /* 0x040ff00000001850 */
[C---:B--2---:R-:W-:Y:S08]  /*4ae0*/  HMMA.16816.F32 R76, R68.reuse, R32, R76 ;  /* 0x00000020444c723c */ /* 0x044ff0000000184c */
[----:B------:R-:W-:Y:S01]  /*4af0*/  HMMA.16816.F32 R72, R68, R34, R72 ;  /* 0x000000224448723c */ /* 0x000fe20000001848 */
[----:B------:R-:W-:Y:S06]  /*4b00*/  BAR.SYNC.DEFER_BLOCKING 0x0 ;  /* 0x0000000000007b1d */ /* 0x000fec0000010000 */
[----:B------:R-:W-:Y:S01]  /*4b10*/  @!UPT UIADD3 URZ, URZ, URZ, URZ ;  /* 0x0000003f3f3ff290 */ /* 0x000fe2000fffe03f */
[----:B------:R-:W-:Y:S11]  /*4b20*/  @!P4 BRA `(.L_x_732) ;  /* 0x00000e200000c947 */ /* 0x000ff60003800000 */
[----:B------:R-:W-:Y:S05]  /*4b30*/  @!P0 BRA `(.L_x_733) ;  /* 0x0000039000008947 */ /* 0x000fea0003800000 */
[----:B------:R-:W1:Y:S01]  /*4b40*/  I2F.RP R35, R135 ;  /* 0x0000008700237306 */ /* 0x000e620000209400 */
[----:B------:R-:W-:-:S02]  /*4b50*/  IADD3 R34, R7, -0x80, RZ ;  /* 0xffffff8007227810 */ /* 0x000fc40007ffe0ff */
[----:B------:R-:W-:Y:S02]  /*4b60*/  IABS R5, R7 ;  /* 0x0000000700057213 */ /* 0x000fe40000000000 */
[----:B------:R-:W-:Y:S02]  /*4b70*/  IABS R3, R34 ;  /* 0x0000002200037213 */ /* 0x000fe40000000000 */
[----:B------:R-:W-:Y:S01]  /*4b80*/  LOP3.LUT R34, R34, c[0x0][0x2d0], RZ, 0x3c, !PT ;  /* 0x0000b40022227a12 */ /* 0x000fe200078e3cff */
[----:B-1----:R-:W1:Y:S02]  /*4b90*/  MUFU.RCP R32, R35 ;  /* 0x0000002300207308 */ /* 0x002e640000001000 */
[----:B-1----:R-:W-:-:S06]  /*4ba0*/  IADD3 R32, R32, 0xffffffe, RZ ;  /* 0x0ffffffe20207810 */ /* 0x002fcc0007ffe0ff */
[----:B------:R-:W1:Y:S02]  /*4bb0*/  F2I.FTZ.U32.TRUNC.NTZ R33, R32 ;  /* 0x0000002000217305 */ /* 0x000e64000021f000 */
[----:B-1----:R-:W-:Y:S02]  /*4bc0*/  IMAD.MOV R6, RZ, RZ, -R33 ;  /* 0x000000ffff067224 */ /* 0x002fe400078e0a21 */
[----:B------:R-:W-:Y:S02]  /*4bd0*/  IMAD.MOV.U32 R32, RZ, RZ, RZ ;  /* 0x000000ffff207224 */ /* 0x000fe400078e00ff */
[----:B------:R-:W-:-:S04]  /*4be0*/  IMAD R6, R6, R135, RZ ;  /* 0x0000008706067224 */ /* 0x000fc800078e02ff */
[----:B------:R-:W-:-:S06]  /*4bf0*/  IMAD.HI.U32 R6, R33, R6, R32 ;  /* 0x0000000621067227 */ /* 0x000fcc00078e0020 */
[----:B------:R-:W-:-:S04]  /*4c00*/  IMAD.HI.U32 R35, R6, R5, RZ ;  /* 0x0000000506237227 */ /* 0x000fc800078e00ff */
[----:B------:R-:W-:Y:S01]  /*4c10*/  IMAD.HI.U32 R33, R6, R3, RZ ;  /* 0x0000000306217227 */ /* 0x000fe200078e00ff */
[----:B------:R-:W-:-:S03]  /*4c20*/  IADD3 R32, -R35, RZ, RZ ;  /* 0x000000ff23207210 */ /* 0x000fc60007ffe1ff */
[----:B------:R-:W-:Y:S02]  /*4c30*/  IMAD.MOV R6, RZ, RZ, -R33 ;  /* 0x000000ffff067224 */ /* 0x000fe400078e0a21 */
[C---:B------:R-:W-:Y:S02]  /*4c40*/  IMAD R32, R135.reuse, R32, R5 ;  /* 0x0000002087207224 */ /* 0x040fe400078e0205 */
[----:B------:R-:W-:Y:S01]  /*4c50*/  IMAD R6, R135, R6, R3 ;  /* 0x0000000687067224 */ /* 0x000fe200078e0203 */
[----:B------:R-:W-:Y:S02]  /*4c60*/  LOP3.LUT R3, R7, c[0x0][0x2d0], RZ, 0x3c, !PT ;  /* 0x0000b40007037a12 */ /* 0x000fe400078e3cff */
[C---:B------:R-:W-:Y:S02]  /*4c70*/  ISETP.GT.U32.AND P1, PT, R135.reuse, R32, PT ;  /* 0x000000208700720c */ /* 0x040fe40003f24070 */
[----:B------:R-:W-:Y:S02]  /*4c80*/  ISETP.GT.U32.AND P2, PT, R135, R6, PT ;  /* 0x000000068700720c */ /* 0x000fe40003f44070 */
[----:B------:R-:W-:-:S09]  /*4c90*/  ISETP.GE.AND P3, PT, R3, RZ, PT ;  /* 0x000000ff0300720c */ /* 0x000fd20003f66270 */
[----:B------:R-:W-:Y:S01]  /*4ca0*/  @!P1 IMAD.IADD R32, R32, 0x1, -R135 ;  /* 0x0000000120209824 */ /* 0x000fe200078e0a87 */
[----:B------:R-:W-:Y:S02]  /*4cb0*/  @!P1 IADD3 R35, R35, 0x1, RZ ;  /* 0x0000000123239810 */ /* 0x000fe40007ffe0ff */
[-C--:B------:R-:W-:Y:S02]  /*4cc0*/  @!P2 IADD3 R6, R6, -R135.reuse, RZ ;  /* 0x800000870606a210 */ /* 0x080fe40007ffe0ff */
[-C--:B------:R-:W-:Y:S02]  /*4cd0*/  ISETP.GE.U32.AND P6, PT, R32, R135.reuse, PT ;  /* 0x000000872000720c */ /* 0x080fe40003fc6070 */
[----:B------:R-:W-:Y:S02]  /*4ce0*/  ISETP.GE.U32.AND P5, PT, R6, R135, PT ;  /* 0x000000870600720c */ /* 0x000fe40003fa6070 */
[----:B------:R-:W-:Y:S02]  /*4cf0*/  ISETP.GE.AND P1, PT, R34, RZ, PT ;  /* 0x000000ff2200720c */ /* 0x000fe40003f26270 */
[----:B------:R-:W-:-:S02]  /*4d00*/  @!P2 IADD3 R33, R33, 0x1, RZ ;  /* 0x000000012121a810 */ /* 0x000fc40007ffe0ff */
[----:B------:R-:W-:Y:S02]  /*4d10*/  ISETP.NE.AND P2, PT, RZ, c[0x0][0x2d0], PT ;  /* 0x0000b400ff007a0c */ /* 0x000fe40003f45270 */
[----:B------:R-:W-:-:S03]  /*4d20*/  LOP3.LUT R6, RZ, c[0x0][0x2d0], RZ, 0x33, !PT ;  /* 0x0000b400ff067a12 */ /* 0x000fc600078e33ff */
[----:B------:R-:W-:Y:S02]  /*4d30*/  @P6 IADD3 R35, R35, 0x1, RZ ;  /* 0x0000000123236810 */ /* 0x000fe40007ffe0ff */
[----:B------:R-:W-:-:S03]  /*4d40*/  @P5 IADD3 R33, R33, 0x1, RZ ;  /* 0x0000000121215810 */ /* 0x000fc60007ffe0ff */
[----:B------:R-:W-:Y:S02]  /*4d50*/  @!P3 IMAD.MOV R35, RZ, RZ, -R35 ;  /* 0x000000ffff23b224 */ /* 0x000fe400078e0a23 */
[----:B------:R-:W-:-:S03]  /*4d60*/  @!P1 IMAD.MOV R33, RZ, RZ, -R33 ;  /* 0x000000ffff219224 */ /* 0x000fc600078e0a21 */
[C---:B------:R-:W-:Y:S02]  /*4d70*/  SEL R3, R6.reuse, R35, !P2 ;  /* 0x0000002306037207 */ /* 0x040fe40005000000 */
[----:B------:R-:W-:-:S03]  /*4d80*/  SEL R6, R6, R33, !P2 ;  /* 0x0000002106067207 */ /* 0x000fc60005000000 */
[----:B------:R-:W-:-:S04]  /*4d90*/  IMAD.WIDE R42, R3, 0x4, R224 ;  /* 0x00000004032a7825 */ /* 0x000fc800078e02e0 */
[----:B------:R-:W-:Y:S01]  /*4da0*/  IMAD.WIDE R40, R6, 0x4, R224 ;  /* 0x0000000406287825 */ /* 0x000fe200078e02e0 */
[----:B------:R-:W2:Y:S04]  /*4db0*/  LDG.E R5, [R42.64] ;  /* 0x0000000c2a057981 */ /* 0x000ea8000c1e1900 */
[----:B------:R-:W2:Y:S01]  /*4dc0*/  LDG.E R32, [R40.64] ;  /* 0x0000000c28207981 */ /* 0x000ea2000c1e1900 */
[----:B------:R-:W-:Y:S01]  /*4dd0*/  IADD3 R3, R3, -R6, RZ ;  /* 0x8000000603037210 */ /* 0x000fe20007ffe0ff */
[----:B------:R-:W-:-:S04]  /*4de0*/  IMAD.MOV.U32 R6, RZ, RZ, c[0x0][0x2d0] ;  /* 0x0000b400ff067624 */ /* 0x000fc800078e00ff */
[----:B------:R-:W-:-:S04]  /*4df0*/  IMAD R6, R3, R6, -0x80 ;  /* 0xffffff8003067424 */ /* 0x000fc800078e0206 */
[----:B------:R-:W-:Y:S01]  /*4e00*/  IMAD.WIDE.U32 R34, R6, c[0x0][0x198], RZ ;  /* 0x0000660006227a25 */ /* 0x000fe200078e00ff */
[----:B------:R-:W-:-:S05]  /*4e10*/  SHF.R.S32.HI R3, RZ, 0x1f, R6 ;  /* 0x0000001fff037819 */ /* 0x000fca0000011406 */
[----:B------:R-:W-:-:S04]  /*4e20*/  IMAD R3, R3, c[0x0][0x198], RZ ;  /* 0x0000660003037a24 */ /* 0x000fc800078e02ff */
[----:B------:R-:W-:-:S05]  /*4e30*/  IMAD R3, R6, c[0x0][0x19c], R3 ;  /* 0x0000670006037a24 */ /* 0x000fca00078e0203 */
[----:B------:R-:W-:Y:S01]  /*4e40*/  IADD3 R35, R35, R3, RZ ;  /* 0x0000000323237210 */ /* 0x000fe20007ffe0ff */
[----:B--2---:R-:W-:-:S05]  /*4e50*/  IMAD.IADD R32, R32, 0x1, -R5 ;  /* 0x0000000120207824 */ /* 0x004fca00078e0a05 */
[----:B------:R-:W-:-:S05]  /*4e60*/  SHF.R.S32.HI R5, RZ, 0x1f, R32 ;  /* 0x0000001fff057819 */ /* 0x000fca0000011420 */
[----:B------:R-:W-:-:S04]  /*4e70*/  IMAD R5, R5, c[0x0][0x180], RZ ;  /* 0x0000600005057a24 */ /* 0x000fc800078e02ff */
[C---:B------:R-:W-:Y:S02]  /*4e80*/  IMAD R5, R32.reuse, c[0x0][0x184], R5 ;  /* 0x0000610020057a24 */ /* 0x040fe400078e0205 */
[----:B------:R-:W-:-:S04]  /*4e90*/  IMAD.WIDE.U32 R32, R32, c[0x0][0x180], R34 ;  /* 0x0000600020207a25 */ /* 0x000fc800078e0022 */
[----:B------:R-:W-:Y:S01]  /*4ea0*/  IMAD.IADD R34, R33, 0x1, R5 ;  /* 0x0000000121227824 */ /* 0x000fe200078e0205 */
[----:B------:R-:W-:Y:S01]  /*4eb0*/  MOV R33, R32 ;  /* 0x0000002000217202 */ /* 0x000fe20000000f00 */
[----:B------:R-:W-:Y:S05]  /*4ec0*/  BRA `(.L_x_734) ;  /* 0x0000002000007947 */ /* 0x000fea0003800000 */
.L_x_733:
[----:B------:R-:W-:-:S04]  /*4ed0*/  LEA R33, -R133, RZ, 0x7 ;  /* 0x000000ff85217211 */ /* 0x000fc800078e39ff */
[----:B------:R-:W-:Y:S02]  /*4ee0*/  SHF.R.S32.HI R34, RZ, 0x1f, R33 ;  /* 0x0000001fff227819 */ /* 0x000fe40000011421 */
.L_x_734:
[----:B------:R-:W-:Y:S01]  /*4ef0*/  ISETP.GE.AND P3, PT, R218, c[0x0][0x220], PT ;  /* 0x00008800da007a0c */ /* 0x000fe20003f66270 */
[----:B------:R-:W-:Y:S01]  /*4f00*/  BSSY B0, `(.L_x_735) ;  /* 0x00000a1000007945 */ /* 0x000fe20003800000 */
[----:B------:R-:W-:Y:S02]  /*4f10*/  ISETP.GE.AND P2, PT, R209, c[0x0][0x220], PT ;  /* 0x00008800d1007a0c */ /* 0x000fe40003f46270 */
[----:B------:R-:W-:-:S05]  /*4f20*/  IADD3 R35, P5, R211, R33, RZ ;  /* 0x00000021d3237210 */ /* 0x000fca0007fbe0ff */
[----:B------:R-:W-:-:S04]  /*4f30*/  IMAD.X R6, R210, 0x1, R34, P5 ;  /* 0x00000001d2067824 */ /* 0x000fc800028e0622 */
[CC--:B------:R-:W-:Y:S01]  /*4f40*/  @!P3 IADD3 R40, P1, R33.reuse, R188.reuse, RZ ;  /* 0x000000bc2128b210 */ /* 0x0c0fe20007f3e0ff */
[----:B------:R1:W-:Y:S03]  /*4f50*/  @P3 STS.128 [R216+0x4000], RZ ;  /* 0x004000ffd8003388 */ /* 0x0003e60000000c00 */
[----:B------:R-:W-:Y:S01]  /*4f60*/  @!P3 LEA R62, P6, R40, c[0x0][0x168], 0x1 ;  /* 0x00005a00283eba11 */ /* 0x000fe200078c08ff */
[----:B------:R-:W-:Y:S01]  /*4f70*/  @!P3 IMAD.X R3, R34, 0x1, R189, P1 ;  /* 0x000000012203b824 */ /* 0x000fe200008e06bd */
[----:B------:R-:W-:-:S04]  /*4f80*/  @!P2 IADD3 R32, P1, R33, R188, RZ ;  /* 0x000000bc2120a210 */ /* 0x000fc80007f3e0ff */
[----:B------:R-:W-:Y:S01]  /*4f90*/  @!P3 LEA.HI.X R63, R40, c[0x0][0x16c], R3, 0x1, P6 ;  /* 0x00005b00283fba11 */ /* 0x000fe200030f0c03 */
[--C-:B------:R-:W-:Y:S01]  /*4fa0*/  @!P2 IMAD.X R5, R34, 0x1, R189.reuse, P1 ;  /* 0x000000012205a824 */ /* 0x100fe200008e06bd */
[CC--:B------:R-:W-:Y:S02]  /*4fb0*/  @!P3 IADD3 R40, P5, R35.reuse, R188.reuse, RZ ;  /* 0x000000bc2328b210 */ /* 0x0c0fe40007fbe0ff */
[----:B------:R-:W-:Y:S01]  /*4fc0*/  @!P2 LEA R50, P1, R32, c[0x0][0x168], 0x1 ;  /* 0x00005a002032aa11 */ /* 0x000fe200078208ff */
[----:B------:R-:W-:Y:S01]  /*4fd0*/  @!PT LDS RZ, [RZ] ;  /* 0x00000000fffff984 */ /* 0x000fe20000000800 */
[----:B------:R-:W-:Y:S01]  /*4fe0*/  @!PT LDS RZ, [RZ] ;  /* 0x00000000fffff984 */ /* 0x000fe20000000800 */
[----:B------:R-:W-:Y:S01]  /*4ff0*/  @!PT LDS RZ, [RZ] ;  /* 0x00000000fffff984 */ /* 0x000fe20000000800 */
[----:B------:R2:W-:Y:S01]  /*5000*/  @!P3 LDGSTS.E.BYPASS.LTC128B.128 [R216+0x4000], [R62.64] ;  /* 0x040000003ed8bfae */ /* 0x0005e2000b901d4c */
[----:B------:R-:W-:Y:S01]  /*5010*/  @!P3 LEA R60, P6, R40, c[0x0][0x168], 0x1 ;  /* 0x00005a00283cba11 */ /* 0x000fe200078c08ff */
[----:B------:R-:W-:Y:S01]  /*5020*/  @!P3 IMAD.X R3, R6, 0x1, R189, P5 ;  /* 0x000000010603b824 */ /* 0x000fe200028e06bd */
[----:B------:R-:W-:Y:S01]  /*5030*/  @!P2 LEA.HI.X R51, R32, c[0x0][0x16c], R5, 0x1, P1 ;  /* 0x00005b002033aa11 */ /* 0x000fe200008f0c05 */
[----:B------:R1:W-:Y:S01]  /*5040*/  @P2 STS.128 [R216+0x8000], RZ ;  /* 0x008000ffd8002388 */ /* 0x0003e20000000c00 */
[----:B------:R-:W-:-:S02]  /*5050*/  @!P2 IADD3 R32, P1, R35, R188, RZ ;  /* 0x000000bc2320a210 */ /* 0x000fc40007f3e0ff */
[----:B------:R-:W-:Y:S01]  /*5060*/  IADD3 R35, P5, R211, R35, RZ ;  /* 0x00000023d3237210 */ /* 0x000fe20007fbe0ff */
[----:B------:R-:W-:Y:S01]  /*5070*/  @!PT LDS RZ, [RZ] ;  /* 0x00000000fffff984 */ /* 0x000fe20000000800 */
[----:B------:R-:W-:Y:S01]  /*5080*/  @!PT LDS RZ, [RZ] ;  /* 0x00000000fffff984 */ /* 0x000fe20000000800 */
[----:B------:R-:W-:Y:S01]  /*5090*/  @!PT LDS RZ, [RZ] ;  /* 0x00000000fffff984 */ /* 0x000fe20000000800 */
[----:B------:R1:W-:Y:S01]  /*50a0*/  @!P2 LDGSTS.E.BYPASS.LTC128B.128 [R216+0x8000], [R50.64+0x80] ;  /* 0x0800008032d8afae */ /* 0x0003e2000b901d4c */
[----:B------:R-:W-:Y:S01]  /*50b0*/  @!P3 LEA.HI.X R61, R40, c[0x0][0x16c], R3, 0x1, P6 ;  /* 0x00005b00283dba11 */ /* 0x000fe200030f0c03 */
[----:B------:R-:W-:Y:S01]  /*50c0*/  @!P2 IMAD.X R3, R6, 0x1, R189, P1 ;  /* 0x000000010603a824 */ /* 0x000fe200008e06bd */
[----:B------:R-:W-:Y:S01]  /*50d0*/  @!P2 LEA R48, P1, R32, c[0x0][0x168], 0x1 ;  /* 0x00005a002030aa11 */ /* 0x000fe200078208ff */
[----:B------:R-:W-:Y:S01]  /*50e0*/  IMAD.X R6, R210, 0x1, R6, P5 ;  /* 0x00000001d2067824 */ /* 0x000fe200028e0606 */
[CC--:B------:R-:W-:Y:S01]  /*50f0*/  @!P3 IADD3 R40, P5, R35.reuse, R188.reuse, RZ ;  /* 0x000000bc2328b210 */ /* 0x0c0fe20007fbe0ff */
[----:B------:R1:W-:Y:S01]  /*5100*/  @P3 STS.128 [R216+0x4800], RZ ;  /* 0x004800ffd8003388 */ /* 0x0003e20000000c00 */
[----:B------:R-:W-:Y:S02]  /*5110*/  @!P2 LEA.HI.X R49, R32, c[0x0][0x16c], R3, 0x1, P1 ;  /* 0x00005b002031aa11 */ /* 0x000fe400008f0c03 */
[----:B------:R-:W-:Y:S01]  /*5120*/  @!P3 LEA R58, P6, R40, c[0x0][0x168], 0x1 ;  /* 0x00005a00283aba11 */ /* 0x000fe200078c08ff */
[----:B------:R-:W-:Y:S01]  /*5130*/  @!P3 IMAD.X R3, R6, 0x1, R189, P5 ;  /* 0x000000010603b824 */ /* 0x000fe200028e06bd */
[----:B------:R-:W-:Y:S01]  /*5140*/  @!P2 IADD3 R32, P1, R35, R188, RZ ;  /* 0x000000bc2320a210 */ /* 0x000fe20007f3e0ff */
[----:B------:R-:W-:Y:S01]  /*5150*/  @!PT LDS RZ, [RZ] ;  /* 0x00000000fffff984 */ /* 0x000fe20000000800 */
[----:B------:R-:W-:Y:S01]  /*5160*/  @!PT LDS RZ, [RZ] ;  /* 0x00000000fffff984 */ /* 0x000fe20000000800 */
[----:B------:R-:W-:Y:S01]  /*5170*/  @!PT LDS RZ, [RZ] ;  /* 0x00000000fffff984 */ /* 0x000fe20000000800 */
[----:B------:R1:W-:Y:S01]  /*5180*/  @!P3 LDGSTS.E.BYPASS.LTC128B.128 [R216+0x4800], [R60.64] ;  /* 0x048000003cd8bfae */ /* 0x0003e2000b901d4c */
[----:B------:R-:W-:-:S02]  /*5190*/  IADD3 R35, P5, R211, R35, RZ ;  /* 0x00000023d3237210 */ /* 0x000fc40007fbe0ff */
[----:B------:R-:W-:Y:S01]  /*51a0*/  @!P3 LEA.HI.X R59, R40, c[0x0][0x16c], R3, 0x1, P6 ;  /* 0x00005b00283bba11 */ /* 0x000fe200030f0c03 */
[----:B------:R-:W-:Y:S01]  /*51b0*/  @!P2 IMAD.X R3, R6, 0x1, R189, P1 ;  /* 0x000000010603a824 */ /* 0x000fe200008e06bd */
[----:B------:R-:W-:Y:S01]  /*51c0*/  @!P2 LEA R46, P1, R32, c[0x0][0x168], 0x1 ;  /* 0x00005a00202eaa11 */ /* 0x000fe200078208ff */
[----:B------:R-:W-:Y:S01]  /*51d0*/  IMAD.X R6, R210, 0x1, R6, P5 ;  /* 0x00000001d2067824 */ /* 0x000fe200028e0606 */
[-C--:B------:R-:W-:Y:S01]  /*51e0*/  @!P3 IADD3 R40, P5, R35, R188.reuse, RZ ;  /* 0x000000bc2328b210 */ /* 0x080fe20007fbe0ff */
[----:B------:R1:W-:Y:S01]  /*51f0*/  @P2 STS.128 [R216+0x8800], RZ ;  /* 0x008800ffd8002388 */ /* 0x0003e20000000c00 */
[----:B------:R-:W-:Y:S02]  /*5200*/  @!P2 LEA.HI.X R47, R32, c[0x0][0x16c], R3, 0x1, P1 ;  /* 0x00005b00202faa11 */ /* 0x000fe400008f0c03 */
[----:B------:R-:W-:Y:S01]  /*5210*/  @!P3 LEA R56, P6, R40, c[0x0][0x168], 0x1 ;  /* 0x00005a002838ba11 */ /* 0x000fe200078c08ff */
[----:B------:R-:W-:Y:S01]  /*5220*/  @!P3 IMAD.X R5, R6, 0x1, R189, P5 ;  /* 0x000000010605b824 */ /* 0x000fe200028e06bd */
[----:B------:R-:W-:Y:S01]  /*5230*/  IADD3 R3, P5, R211, R35, RZ ;  /* 0x00000023d3037210 */ /* 0x000fe20007fbe0ff */
[----:B------:R-:W-:Y:S01]  /*5240*/  @!PT LDS RZ, [RZ] ;  /* 0x00000000fffff984 */ /* 0x000fe20000000800 */
[----:B------:R-:W-:Y:S01]  /*5250*/  @!PT LDS RZ, [RZ] ;  /* 0x00000000fffff984 */ /* 0x000fe20000000800 */
[----:B------:R-:W-:Y:S01]  /*5260*/  @!PT LDS RZ, [RZ] ;  /* 0x00000000fffff984 */ /* 0x000fe20000000800 */
[----:B------:R1:W-:Y:S01]  /*5270*/  @!P2 LDGSTS.E.BYPASS.LTC128B.128 [R216+0x8800], [R48.64+0x80] ;  /* 0x0880008030d8afae */ /* 0x0003e2000b901d4c */
[----:B------:R-:W-:-:S02]  /*5280*/  @!P2 IADD3 R32, P1, R35, R188, RZ ;  /* 0x000000bc2320a210 */ /* 0x000fc40007f3e0ff */
[----:B------:R-:W-:Y:S01]  /*5290*/  @!P3 LEA.HI.X R57, R40, c[0x0][0x16c], R5, 0x1, P6 ;  /* 0x00005b002839ba11 */ /* 0x000fe200030f0c05 */
[----:B------:R-:W-:Y:S01]  /*52a0*/  IMAD.X R42, R210, 0x1, R6, P5 ;  /* 0x00000001d22a7824 */ /* 0x000fe200028e0606 */
[----:B------:R-:W-:Y:S01]  /*52b0*/  @!P3 IADD3 R35, P5, R3, R188, RZ ;  /* 0x000000bc0323b210 */ /* 0x000fe20007fbe0ff */
[--C-:B------:R-:W-:Y:S01]  /*52c0*/  @!P2 IMAD.X R5, R6, 0x1, R189.reuse, P1 ;  /* 0x000000010605a824 */ /* 0x100fe200008e06bd */
[----:B------:R-:W-:Y:S01]  /*52d0*/  @!P2 LEA R44, P1, R32, c[0x0][0x168], 0x1 ;  /* 0x00005a00202caa11 */ /* 0x000fe200078208ff */
[----:B------:R1:W-:Y:S02]  /*52e0*/  @P3 STS.128 [R216+0x5000], RZ ;  /* 0x005000ffd8003388 */ /* 0x0003e40000000c00 */
[----:B------:R-:W-:Y:S01]  /*52f0*/  @!P3 IMAD.X R6, R42, 0x1, R189, P5 ;  /* 0x000000012a06b824 */ /* 0x000fe200028e06bd */
[----:B------:R-:W-:Y:S01]  /*5300*/  @!P2 LEA.HI.X R45, R32, c[0x0][0x16c], R5, 0x1, P1 ;  /* 0x00005b00202daa11 */ /* 0x000fe200008f0c05 */
[----:B------:R-:W-:Y:S01]  /*5310*/  @!PT LDS RZ, [RZ] ;  /* 0x00000000fffff984 */ /* 0x000fe20000000800 */
[----:B------:R-:W-:Y:S01]  /*5320*/  @!PT LDS RZ, [RZ] ;  /* 0x00000000fffff984 */ /* 0x000fe20000000800 */
[----:B------:R-:W-:Y:S01]  /*5330*/  @!PT LDS RZ, [RZ] ;  /* 0x00000000fffff984 */ /* 0x000fe20000000800 */
[----:B------:R1:W-:Y:S01]  /*5340*/  @!P3 LDGSTS.E.BYPASS.LTC128B.128 [R216+0x5000], [R58.64] ;  /* 0x050000003ad8bfae */ /* 0x0003e2000b901d4c */
[----:B------:R-:W-:-:S02]  /*5350*/  @!P3 LEA R54, P5, R35, c[0x0][0x168], 0x1 ;  /* 0x00005a002336ba11 */ /* 0x000fc400078a08ff */
[----:B------:R-:W-:Y:S01]  /*5360*/  IADD3 R5, P1, R211, R3, RZ ;  /* 0x00000003d3057210 */ /* 0x000fe20007f3e0ff */
[----:B------:R1:W-:Y:S01]  /*5370*/  @P2 STS.128 [R216+0x9000], RZ ;  /* 0x009000ffd8002388 */ /* 0x0003e20000000c00 */
[----:B------:R-:W-:Y:S02]  /*5380*/  @!P3 LEA.HI.X R55, R35, c[0x0][0x16c], R6, 0x1, P5 ;  /* 0x00005b002337ba11 */ /* 0x000fe400028f0c06 */
[-C--:B------:R-:W-:Y:S01]  /*5390*/  @!P2 IADD3 R6, P5, R3, R188.reuse, RZ ;  /* 0x000000bc0306a210 */ /* 0x080fe20007fbe0ff */
[----:B------:R-:W-:Y:S01]  /*53a0*/  IMAD.X R32, R210, 0x1, R42, P1 ;  /* 0x00000001d2207824 */ /* 0x000fe200008e062a */
[----:B------:R-:W-:Y:S01]  /*53b0*/  @!P3 IADD3 R40, P1, R5, R188, RZ ;  /* 0x000000bc0528b210 */ /* 0x000fe20007f3e0ff */
[----:B------:R-:W-:Y:S01]  /*53c0*/  @!PT LDS RZ, [RZ] ;  /* 0x00000000fffff984 */ /* 0x000fe20000000800 */
[----:B------:R-:W-:Y:S01]  /*53d0*/  @!PT LDS RZ, [RZ] ;  /* 0x00000000fffff984 */ /* 0x000fe20000000800 */
[----:B------:R-:W-:Y:S01]  /*53e0*/  @!PT LDS RZ, [RZ] ;  /* 0x00000000fffff984 */ /* 0x000fe20000000800 */
[----:B------:R1:W-:Y:S02]  /*53f0*/  @!P2 LDGSTS.E.BYPASS.LTC128B.128 [R216+0x9000], [R46.64+0x80] ;  /* 0x090000802ed8afae */ /* 0x0003e4000b901d4c */
[--C-:B------:R-:W-:Y:S01]  /*5400*/  @!P2 IMAD.X R3, R42, 0x1, R189.reuse, P5 ;  /* 0x000000012a03a824 */ /* 0x100fe200028e06bd */
[----:B------:R-:W-:Y:S01]  /*5410*/  @!P2 LEA R42, P5, R6, c[0x0][0x168], 0x1 ;  /* 0x00005a00062aaa11 */ /* 0x000fe200078a08ff */
[----:B------:R-:W-:Y:S01]  /*5420*/  @!P3 IMAD.X R35, R32, 0x1, R189, P1 ;  /* 0x000000012023b824 */ /* 0x000fe200008e06bd */
[----:B------:R-:W-:Y:S01]  /*5430*/  @!P3 LEA R52, P1, R40, c[0x0][0x168], 0x1 ;  /* 0x00005a002834ba11 */ /* 0x000fe200078208ff */
[----:B------:R1:W-:Y:S01]  /*5440*/  @P3 STS.128 [R216+0x5800], RZ ;  /* 0x005800ffd8003388 */ /* 0x0003e20000000c00 */
[----:B------:R-:W-:-:S02]  /*5450*/  @!P2 LEA.HI.X R43, R6, c[0x0][0x16c], R3, 0x1, P5 ;  /* 0x00005b00062baa11 */ /* 0x000fc400028f0c03 */
[----:B------:R-:W-:Y:S01]  /*5460*/  @!P3 LEA.HI.X R53, R40, c[0x0][0x16c], R35, 0x1, P1 ;  /* 0x00005b002835ba11 */ /* 0x000fe200008f0c23 */
[----:B------:R-:W-:Y:S01]  /*5470*/  @!PT LDS RZ, [RZ] ;  /* 0x00000000fffff984 */ /* 0x000fe20000000800 */
[----:B------:R-:W-:Y:S01]  /*5480*/  @!PT LDS RZ, [RZ] ;  /* 0x00000000fffff984 */ /* 0x000fe20000000800 */
[----:B------:R-:W-:Y:S01]  /*5490*/  @!PT LDS RZ, [RZ] ;  /* 0x00000000fffff984 */ /* 0x000fe20000000800 */
[----:B------:R1:W-:Y:S01]  /*54a0*/  @!P3 LDGSTS.E.BYPASS.LTC128B.128 [R216+0x5800], [R56.64] ;  /* 0x0580000038d8bfae */ /* 0x0003e2000b901d4c */
[----:B------:R-:W-:Y:S02]  /*54b0*/  IADD3 R3, P5, R211, R5, RZ ;  /* 0x00000005d3037210 */ /* 0x000fe40007fbe0ff */
[-C--:B------:R-:W-:Y:S01]  /*54c0*/  @!P2 IADD3 R5, P1, R5, R188.reuse, RZ ;  /* 0x000000bc0505a210 */ /* 0x080fe20007f3e0ff */
[----:B------:R1:W-:Y:S02]  /*54d0*/  @P2 STS.128 [R216+0x9800], RZ ;  /* 0x009800ffd8002388 */ /* 0x0003e40000000c00 */
[----:B------:R-:W-:Y:S01]  /*54e0*/  IMAD.X R6, R210, 0x1, R32, P5 ;  /* 0x00000001d2067824 */ /* 0x000fe200028e0620 */
[-C--:B------:R-:W-:Y:S01]  /*54f0*/  @!P3 IADD3 R35, P5, R3, R188.reuse, RZ ;  /* 0x000000bc0323b210 */ /* 0x080fe20007fbe0ff */
[--C-:B------:R-:W-:Y:S01]  /*5500*/  @!P2 IMAD.X R32, R32, 0x1, R189.reuse, P1 ;  /* 0x000000012020a824 */ /* 0x100fe200008e06bd */
[----:B------:R-:W-:Y:S01]  /*5510*/  @!P2 LEA R64, P1, R5, c[0x0][0x168], 0x1 ;  /* 0x00005a000540aa11 */ /* 0x000fe200078208ff */
[----:B------:R-:W-:Y:S01]  /*5520*/  @!PT LDS RZ, [RZ] ;  /* 0x00000000fffff984 */ /* 0x000fe20000000800 */
[----:B------:R-:W-:Y:S01]  /*5530*/  @!PT LDS RZ, [RZ] ;  /* 0x00000000fffff984 */ /* 0x000fe20000000800 */
[----:B------:R-:W-:Y:S01]  /*5540*/  @!PT LDS RZ, [RZ] ;  /* 0x00000000fffff984 */ /* 0x000fe20000000800 */
[----:B------:R1:W-:Y:S01]  /*5550*/  @!P2 LDGSTS.E.BYPASS.LTC128B.128 [R216+0x9800], [R44.64+0x80] ;  /* 0x098000802cd8afae */ /* 0x0003e2000b901d4c */
        /* <DEDUP_REMOVED lines=9> */
[----:B------:R1:W-:Y:S01]  /*55f0*/  @!P3 LDGSTS.E.BYPASS.LTC128B.128 [R216+0x6000], [R54.64] ;  /* 0x0600000036d8bfae */ /* 0x0003e2000b901d4c */
[----:B------:R-:W-:Y:S01]  /*5600*/  @!P3 LEA.HI.X R67, R35, c[0x0][0x16c], R40, 0x1, P6 ;  /* 0x00005b002343ba11 */ /* 0x000fe200030f0c28 */
[--C-:B------:R-:W-:Y:S01]  /*5610*/  @!P2 IMAD.X R32, R6, 0x1, R189.reuse, P1 ;  /* 0x000000010620a824 */ /* 0x100fe200008e06bd */
[----:B------:R-:W-:Y:S01]  /*5620*/  @!P2 LEA R40, P1, R5, c[0x0][0x168], 0x1 ;  /* 0x00005a000528aa11 */ /* 0x000fe200078208ff */
[----:B------:R-:W-:Y:S01]  /*5630*/  IMAD.X R6, R210, 0x1, R6, P5 ;  /* 0x00000001d2067824 */ /* 0x000fe200028e0606 */
[----:B------:R-:W-:Y:S01]  /*5640*/  @!P3 IADD3 R35, P5, R3, R188, RZ ;  /* 0x000000bc0323b210 */ /* 0x000fe20007fbe0ff */
[----:B------:R1:W-:Y:S01]  /*5650*/  @P2 STS.128 [R216+0xa000], RZ ;  /* 0x00a000ffd8002388 */ /* 0x0003e20000000c00 */
[----:B------:R-:W-:Y:S02]  /*5660*/  @!P2 LEA.HI.X R41, R5, c[0x0][0x16c], R32, 0x1, P1 ;  /* 0x00005b000529aa11 */ /* 0x000fe400008f0c20 */
[C---:B--2---:R-:W-:Y:S01]  /*5670*/  @!P3 LEA R62, P1, R35.reuse, c[0x0][0x168], 0x1 ;  /* 0x00005a00233eba11 */ /* 0x044fe200078208ff */
[----:B------:R-:W-:Y:S01]  /*5680*/  @!P3 IMAD.X R32, R6, 0x1, R189, P5 ;  /* 0x000000010620b824 */ /* 0x000fe200028e06bd */
[----:B------:R-:W-:Y:S01]  /*5690*/  @!PT LDS RZ, [RZ] ;  /* 0x00000000fffff984 */ /* 0x000fe20000000800 */
[----:B------:R-:W-:Y:S01]  /*56a0*/  @!PT LDS RZ, [RZ] ;  /* 0x00000000fffff984 */ /* 0x000fe20000000800 */
[----:B------:R-:W-:Y:S01]  /*56b0*/  @!PT LDS RZ, [RZ] ;  /* 0x00000000fffff984 */ /* 0x000fe20000000800 */
[----:B------:R1:W-:Y:S04]  /*56c0*/  @!P2 LDGSTS.E.BYPASS.LTC128B.128 [R216+0xa000], [R42.64+0x80] ;  /* 0x0a0000802ad8afae */ /* 0x0003e8000b901d4c */
[----:B------:R1:W-:Y:S01]  /*56d0*/  @P3 STS.128 [R216+0x6800], RZ ;  /* 0x006800ffd8003388 */ /* 0x0003e20000000c00 */
[----:B------:R-:W-:-:S03]  /*56e0*/  @!P3 LEA.HI.X R63, R35, c[0x0][0x16c], R32, 0x1, P1 ;  /* 0x00005b00233fba11 */ /* 0x000fc600008f0c20 */
[----:B------:R-:W-:Y:S01]  /*56f0*/  @!PT LDS RZ, [RZ] ;  /* 0x00000000fffff984 */ /* 0x000fe20000000800 */
[----:B------:R-:W-:Y:S01]  /*5700*/  @!PT LDS RZ, [RZ] ;  /* 0x00000000fffff984 */ /* 0x000fe20000000800 */
[----:B------:R-:W-:Y:S01]  /*5710*/  @!PT LDS RZ, [RZ] ;  /* 0x00000000fffff984 */ /* 0x000fe20000000800 */
[----:B------:R1:W-:Y:S04]  /*5720*/  @!P3 LDGSTS.E.BYPASS.LTC128B.128 [R216+0x6800], [R52.64] ;  /* 0x0680000034d8bfae */ /* 0x0003e8000b901d4c */
[----:B------:R1:W-:Y:S04]  /*5730*/  @P2 STS.128 [R216+0xa800], RZ ;  /* 0x00a800ffd8002388 */ /* 0x0003e80000000c00 */
[----:B------:R-:W-:Y:S01]  /*5740*/  @!PT LDS RZ, [RZ] ;  /* 0x00000000fffff984 */ /* 0x000fe20000000800 */
[----:B------:R-:W-:Y:S01]  /*5750*/  @!PT LDS RZ, [RZ] ;  /* 0x00000000fffff984 */ /* 0x000fe20000000800 */
[----:B------:R-:W-:Y:S01]  /*5760*/  @!PT LDS RZ, [RZ] ;  /* 0x00000000fffff984 */ /* 0x000fe20000000800 */
[----:B------:R1:W-:Y:S04]  /*5770*/  @!P2 LDGSTS.E.BYPASS.LTC128B.128 [R216+0xa800], [R64.64+0x80] ;  /* 0x0a80008040d8afae */ /* 0x0003e8000b901d4c */
[----:B------:R1:W-:Y:S04]  /*5780*/  @P3 STS.128 [R216+0x7000], RZ ;  /* 0x007000ffd8003388 */ /* 0x0003e80000000c00 */
        /* <DEDUP_REMOVED lines=14> */
[----:B------:R1:W-:Y:S01]  /*5870*/  @P2 STS.128 [R216+0xb800], RZ ;  /* 0x00b800ffd8002388 */ /* 0x0003e20000000c00 */
[----:B------:R-:W-:Y:S05]  /*5880*/  @P2 BRA `(.L_x_736) ;  /* 0x0000008000002947 */ /* 0x000fea0003800000 */
[----:B------:R-:W-:-:S05]  /*5890*/  IADD3 R3, P1, R3, R188, RZ ;  /* 0x000000bc03037210 */ /* 0x000fca0007f3e0ff */
[----:B------:R-:W-:Y:S01]  /*58a0*/  IMAD.X R6, R6, 0x1, R189, P1 ;  /* 0x0000000106067824 */ /* 0x000fe200008e06bd */
[----:B-1----:R-:W-:-:S04]  /*58b0*/  LEA R40, P1, R3, c[0x0][0x168], 0x1 ;  /* 0x00005a0003287a11 */ /* 0x002fc800078208ff */
[----:B------:R-:W-:-:S05]  /*58c0*/  LEA.HI.X R41, R3, c[0x0][0x16c], R6, 0x1, P1 ;  /* 0x00005b0003297a11 */ /* 0x000fca00008f0c06 */
[----:B------:R-:W-:Y:S01]  /*58d0*/  @!PT LDS RZ, [RZ] ;  /* 0x00000000fffff984 */ /* 0x000fe20000000800 */
[----:B------:R-:W-:Y:S01]  /*58e0*/  @!PT LDS RZ, [RZ] ;  /* 0x00000000fffff984 */ /* 0x000fe20000000800 */
[----:B------:R-:W-:Y:S01]  /*58f0*/  @!PT LDS RZ, [RZ] ;  /* 0x00000000fffff984 */ /* 0x000fe20000000800 */
[----:B------:R1:W-:Y:S04]  /*5900*/  LDGSTS.E.BYPASS.LTC128B.128 [R216+0xb800], [R40.64+0x80] ;  /* 0x0b80008028d87fae */ /* 0x0003e8000b901d4c */
.L_x_736:
[----:B------:R-:W-:Y:S05]  /*5910*/  BSYNC B0 ;  /* 0x0000000000007941 */ /* 0x000fea0003800000 */
.L_x_735:
[----:B------:R-:W0:Y:S01]  /*5920*/  LDGDEPBAR ;  /* 0x00000000000079af */ /* 0x000e220000000000 */
[----:B------:R-:W-:-:S04]  /*5930*/  IADD3 R188, P1, R33, R188, RZ ;  /* 0x000000bc21bc7210 */ /* 0x000fc80007f3e0ff */
[----:B------:R-:W-:Y:S02]  /*5940*/  IADD3.X R189, R34, R189, RZ, P1, !PT ;  /* 0x000000bd22bd7210 */ /* 0x000fe40000ffe4ff */
.L_x_732:
[----:B------:R-:W-:Y:S02]  /*5950*/  IMAD.IADD R3, R7, 0x1, R190 ;  /* 0x0000000107037824 */ /* 0x000fe400078e02be */
[----:B------:R-:W-:-:S03]  /*5960*/  IMAD.SHL.U32 R200, R4, 0x2, RZ ;  /* 0x0000000204c87824 */ /* 0x000fc600078e00ff */
[C---:B------:R-:W-:Y:S01]  /*5970*/  IADD3 R6, R3.reuse, 0x1, RZ ;  /* 0x0000000103067810 */ /* 0x040fe20007ffe0ff */
[--C-:B------:R-:W-:Y:S01]  /*5980*/  IMAD R198, R2, 0x2, R200.reuse ;  /* 0x0000000202c67824 */ /* 0x100fe200078e02c8 */
[----:B------:R-:W-:Y:S01]  /*5990*/  IADD3 R5, R3, 0x8, RZ ;  /* 0x0000000803057810 */ /* 0x000fe20007ffe0ff */
[----:B------:R-:W-:Y:S01]  /*59a0*/  IMAD R197, R0, 0x2, R200 ;  /* 0x0000000200c57824 */ /* 0x000fe200078e02c8 */
[-C--:B------:R-:W-:Y:S01]  /*59b0*/  ISETP.GE.AND P3, PT, R6, R193.reuse, PT ;  /* 0x000000c10600720c */ /* 0x080fe20003f66270 */
[----:B------:R-:W-:Y:S01]  /*59c0*/  IMAD R196, R0, 0x2, R198 ;  /* 0x0000000200c47824 */ /* 0x000fe200078e02c6 */
[-C--:B------:R-:W-:Y:S01]  /*59d0*/  ISETP.GE.AND P1, PT, R6, R192.reuse, PT ;  /* 0x000000c00600720c */ /* 0x080fe20003f26270 */
[----:B------:R-:W-:Y:S01]  /*59e0*/  LDSM.16.MT88.4 R68, [R200+0xc000] ;  /* 0x00c00000c844783b */ /* 0x000fe20000004200 */
[C---:B------:R-:W-:Y:S02]  /*59f0*/  ISETP.GE.AND P2, PT, R5.reuse, R193, PT ;  /* 0x000000c10500720c */ /* 0x040fe40003f46270 */
[----:B------:R-:W-:Y:S01]  /*5a00*/  ISETP.GE.AND P5, PT, R5, R192, PT ;  /* 0x000000c00500720c */ /* 0x000fe20003fa6270 */
[----:B------:R-:W-:Y:S01]  /*5a10*/  LDSM.16.MT88.4 R124, [R198+0x10000] ;  /* 0x01000000c67c783b */ /* 0x000fe20000004200 */
[----:B------:R-:W-:-:S02]  /*5a20*/  IADD3 R6, R3, 0x9, RZ ;  /* 0x0000000903067810 */ /* 0x000fc40007ffe0ff */
[----:B------:R-:W-:Y:S01]  /*5a30*/  IADD3 R5, R3, 0x10, RZ ;  /* 0x0000001003057810 */ /* 0x000fe20007ffe0ff */
[----:B------:R-:W-:Y:S01]  /*5a40*/  LDSM.16.MT88.4 R112, [R197+0x10000] ;  /* 0x01000000c570783b */ /* 0x000fe20000004200 */
[----:B-1----:R-:W-:Y:S02]  /*5a50*/  FSEL R49, R24, -INF , !P2 ;  /* 0xff80000018317808 */ /* 0x002fe40005000000 */
[----:B------:R-:W-:Y:S02]  /*5a60*/  FSEL R47, R26, -INF , !P5 ;  /* 0xff8000001a2f7808 */ /* 0x000fe40006800000 */
[CC--:B------:R-:W-:Y:S02]  /*5a70*/  ISETP.GE.AND P6, PT, R6.reuse, R193.reuse, PT ;  /* 0x000000c10600720c */ /* 0x0c0fe40003fc6270 */
[----:B------:R-:W-:Y:S02]  /*5a80*/  ISETP.GE.AND P2, PT, R6, R192, PT ;  /* 0x000000c00600720c */ /* 0x000fe40003f46270 */
[----:B------:R-:W-:-:S02]  /*5a90*/  ISETP.GE.AND P5, PT, R5, R193, PT ;  /* 0x000000c10500720c */ /* 0x000fc40003fa6270 */
[----:B------:R-:W-:Y:S02]  /*5aa0*/  IADD3 R6, R3, 0x11, RZ ;  /* 0x0000001103067810 */ /* 0x000fe40007ffe0ff */
[----:B------:R-:W-:Y:S02]  /*5ab0*/  FSEL R51, R25, -INF , !P6 ;  /* 0xff80000019337808 */ /* 0x000fe40007000000 */
[----:B------:R-:W-:Y:S02]  /*5ac0*/  FSEL R27, R27, -INF , !P2 ;  /* 0xff8000001b1b7808 */ /* 0x000fe40005000000 */
[----:B------:R-:W-:Y:S02]  /*5ad0*/  FSEL R7, R20, -INF , !P5 ;  /* 0xff80000014077808 */ /* 0x000fe40006800000 */
[----:B------:R-:W-:Y:S02]  /*5ae0*/  ISETP.GE.AND P6, PT, R5, R192, PT ;  /* 0x000000c00500720c */ /* 0x000fe40003fc6270 */
[----:B------:R-:W-:-:S02]  /*5af0*/  ISETP.GE.AND P2, PT, R6, R193, PT ;  /* 0x000000c10600720c */ /* 0x000fc40003f46270 */
[----:B------:R-:W-:Y:S02]  /*5b00*/  ISETP.GE.AND P5, PT, R6, R192, PT ;  /* 0x000000c00600720c */ /* 0x000fe40003fa6270 */
[C---:B------:R-:W-:Y:S02]  /*5b10*/  IADD3 R5, R3.reuse, 0x18, RZ ;  /* 0x0000001803057810 */ /* 0x040fe40007ffe0ff */
[----:B------:R-:W-:Y:S02]  /*5b20*/  IADD3 R6, R3, 0x19, RZ ;  /* 0x0000001903067810 */ /* 0x000fe40007ffe0ff */
[----:B------:R-:W-:Y:S02]  /*5b30*/  FSEL R25, R22, -INF , !P6 ;  /* 0xff80000016197808 */ /* 0x000fe40007000000 */
[----:B------:R-:W-:Y:S02]  /*5b40*/  FSEL R21, R21, -INF , !P2 ;  /* 0xff80000015157808 */ /* 0x000fe40005000000 */
[----:B------:R-:W-:-:S02]  /*5b50*/  FSEL R23, R23, -INF , !P5 ;  /* 0xff80000017177808 */ /* 0x000fc40006800000 */
[CC--:B------:R-:W-:Y:S02]  /*5b60*/  ISETP.GE.AND P6, PT, R5.reuse, R193.reuse, PT ;  /* 0x000000c10500720c */ /* 0x0c0fe40003fc6270 */
[----:B------:R-:W-:Y:S02]  /*5b70*/  ISETP.GE.AND P2, PT, R5, R192, PT ;  /* 0x000000c00500720c */ /* 0x000fe40003f46270 */
[----:B------:R-:W-:Y:S02]  /*5b80*/  ISETP.GE.AND P5, PT, R6, R193, PT ;  /* 0x000000c10600720c */ /* 0x000fe40003fa6270 */
[----:B------:R-:W-:Y:S02]  /*5b90*/  IADD3 R20, R3, 0x20, RZ ;  /* 0x0000002003147810 */ /* 0x000fe40007ffe0ff */
[----:B------:R-:W-:Y:S02]  /*5ba0*/  FSEL R5, R16, -INF , !P6 ;  /* 0xff80000010057808 */ /* 0x000fe40007000000 */
[----:B------:R-:W-:-:S02]  /*5bb0*/  FSEL R35, R18, -INF , !P2 ;  /* 0xff80000012237808 */ /* 0x000fc40005000000 */
[----:B------:R-:W-:Y:S02]  /*5bc0*/  FSEL R17, R17, -INF , !P5 ;  /* 0xff80000011117808 */ /* 0x000fe40006800000 */
[-C--:B------:R-:W-:Y:S02]  /*5bd0*/  ISETP.GE.AND P6, PT, R6, R192.reuse, PT ;  /* 0x000000c00600720c */ /* 0x080fe40003fc6270 */
[C---:B------:R-:W-:Y:S02]  /*5be0*/  ISETP.GE.AND P2, PT, R20.reuse, R193, PT ;  /* 0x000000c11400720c */ /* 0x040fe40003f46270 */
[----:B------:R-:W-:Y:S02]  /*5bf0*/  ISETP.GE.AND P5, PT, R20, R192, PT ;  /* 0x000000c01400720c */ /* 0x000fe40003fa6270 */
[C---:B------:R-:W-:Y:S02]  /*5c00*/  IADD3 R6, R3.reuse, 0x21, RZ ;  /* 0x0000002103067810 */ /* 0x040fe40007ffe0ff */
[----:B------:R-:W-:-:S02]  /*5c10*/  IADD3 R16, R3, 0x28, RZ ;  /* 0x0000002803107810 */ /* 0x000fc40007ffe0ff */
[----:B------:R-:W-:Y:S02]  /*5c20*/  FSEL R33, R19, -INF , !P6 ;  /* 0xff80000013217808 */ /* 0x000fe40007000000 */
[----:B------:R-:W-:Y:S02]  /*5c30*/  FSEL R45, R12, -INF , !P2 ;  /* 0xff8000000c2d7808 */ /* 0x000fe40005000000 */
[----:B------:R-:W-:Y:S02]  /*5c40*/  FSEL R43, R14, -INF , !P5 ;  /* 0xff8000000e2b7808 */ /* 0x000fe40006800000 */
[CC--:B------:R-:W-:Y:S02]  /*5c50*/  ISETP.GE.AND P6, PT, R6.reuse, R193.reuse, PT ;  /* 0x000000c10600720c */ /* 0x0c0fe40003fc6270 */
[----:B------:R-:W-:Y:S02]  /*5c60*/  ISETP.GE.AND P2, PT, R6, R192, PT ;  /* 0x000000c00600720c */ /* 0x000fe40003f46270 */
[----:B------:R-:W-:-:S02]  /*5c70*/  ISETP.GE.AND P5, PT, R16, R193, PT ;  /* 0x000000c11000720c */ /* 0x000fc40003fa6270 */
[----:B------:R-:W-:Y:S02]  /*5c80*/  IADD3 R6, R3, 0x29, RZ ;  /* 0x0000002903067810 */ /* 0x000fe40007ffe0ff */
[----:B------:R-:W-:Y:S02]  /*5c90*/  FSEL R251, R15, -INF , !P2 ;  /* 0xff8000000ffb7808 */ /* 0x000fe40005000000 */
[----:B------:R-:W-:Y:S02]  /*5ca0*/  FSEL R64, R8, -INF , !P5 ;  /* 0xff80000008407808 */ /* 0x000fe40006800000 */
[C---:B------:R-:W-:Y:S02]  /*5cb0*/  ISETP.GE.AND P2, PT, R6.reuse, R193, PT ;  /* 0x000000c10600720c */ /* 0x040fe40003f46270 */
[----:B------:R-:W-:Y:S02]  /*5cc0*/  ISETP.GE.AND P5, PT, R6, R192, PT ;  /* 0x000000c00600720c */ /* 0x000fe40003fa6270 */
[----:B------:R-:W-:-:S02]  /*5cd0*/  IADD3 R6, R3, 0x31, RZ ;  /* 0x0000003103067810 */ /* 0x000fc40007ffe0ff */
[----:B------:R-:W-:Y:S02]  /*5ce0*/  FSEL R249, R11, -INF , !P5 ;  /* 0xff8000000bf97808 */ /* 0x000fe40006800000 */
[----:B------:R-:W-:Y:S02]  /*5cf0*/  ISETP.GE.AND P5, PT, R6, R193, PT ;  /* 0x000000c10600720c */ /* 0x000fe40003fa6270 */
[C---:B------:R-:W-:Y:S02]  /*5d00*/  IADD3 R12, R3.reuse, 0x30, RZ ;  /* 0x00000030030c7810 */ /* 0x040fe40007ffe0ff */
[----:B------:R-:W-:Y:S02]  /*5d10*/  IADD3 R8, R3, 0x38, RZ ;  /* 0x0000003803087810 */ /* 0x000fe40007ffe0ff */
[----:B------:R-:W-:Y:S02]  /*5d20*/  FSEL R40, R9, -INF , !P2 ;  /* 0xff80000009287808 */ /* 0x000fe40005000000 */
[----:B------:R-:W-:-:S02]  /*5d30*/  FSEL R141, R109, -INF , !P5 ;  /* 0xff8000006d8d7808 */ /* 0x000fc40006800000 */
[-C--:B------:R-:W-:Y:S02]  /*5d40*/  ISETP.GE.AND P2, PT, R12, R192.reuse, PT ;  /* 0x000000c00c00720c */ /* 0x080fe40003f46270 */
[----:B------:R-:W-:Y:S02]  /*5d50*/  ISETP.GE.AND P5, PT, R8, R192, PT ;  /* 0x000000c00800720c */ /* 0x000fe40003fa6270 */
[----:B------:R-:W-:Y:S02]  /*5d60*/  FSEL R149, R110, -INF , !P2 ;  /* 0xff8000006e957808 */ /* 0x000fe40005000000 */
[----:B------:R-:W-:Y:S02]  /*5d70*/  FSEL R241, R106, -INF , !P5 ;  /* 0xff8000006af17808 */ /* 0x000fe40006800000 */
[-C--:B------:R-:W-:Y:S02]  /*5d80*/  ISETP.GE.AND P2, PT, R8, R193.reuse, PT ;  /* 0x000000c10800720c */ /* 0x080fe40003f46270 */
[----:B------:R-:W-:-:S02]  /*5d90*/  ISETP.GE.AND P5, PT, R3, R193, PT ;  /* 0x000000c10300720c */ /* 0x000fc40003fa6270 */
[----:B------:R-:W-:Y:S02]  /*5da0*/  IADD3 R8, R3, 0x41, RZ ;  /* 0x0000004103087810 */ /* 0x000fe40007ffe0ff */
[----:B------:R-:W-:Y:S02]  /*5db0*/  FSEL R28, R28, -INF , !P5 ;  /* 0xff8000001c1c7808 */ /* 0x000fe40006800000 */
[----:B------:R-:W-:Y:S02]  /*5dc0*/  ISETP.GE.AND P5, PT, R8, R193, PT ;  /* 0x000000c10800720c */ /* 0x000fe40003fa6270 */
[----:B------:R-:W-:Y:S02]  /*5dd0*/  FSEL R29, R29, -INF , !P3 ;  /* 0xff8000001d1d7808 */ /* 0x000fe40005800000 */
[----:B------:R-:W-:Y:S02]  /*5de0*/  FSEL R171, R101, -INF , !P5 ;  /* 0xff80000065ab7808 */ /* 0x000fe40006800000 */
[----:B------:R-:W-:-:S02]  /*5df0*/  ISETP.GE.AND P5, PT, R3, R192, PT ;  /* 0x000000c00300720c */ /* 0x000fc40003fa6270 */
[----:B------:R-:W-:Y:S02]  /*5e00*/  FSEL R41, R13, -INF , !P6 ;  /* 0xff8000000d297808 */ /* 0x000fe40007000000 */
[-C--:B------:R-:W-:Y:S02]  /*5e10*/  ISETP.GE.AND P6, PT, R16, R192.reuse, PT ;  /* 0x000000c01000720c */ /* 0x080fe40003fc6270 */
[----:B------:R-:W-:Y:S02]  /*5e20*/  ISETP.GE.AND P3, PT, R8, R192, PT ;  /* 0x000000c00800720c */ /* 0x000fe40003f66270 */
[----:B------:R-:W-:Y:S02]  /*5e30*/  FMNMX.FTZ R8, R28, R29, !PT ;  /* 0x0000001d1c087209 */ /* 0x000fe40007810000 */
[----:B------:R-:W-:Y:S02]  /*5e40*/  FSEL R31, R31, -INF , !P1 ;  /* 0xff8000001f1f7808 */ /* 0x000fe40004800000 */
[----:B------:R-:W-:-:S02]  /*5e50*/  FSEL R30, R30, -INF , !P5 ;  /* 0xff8000001e1e7808 */ /* 0x000fc40006800000 */
[----:B------:R-:W-:Y:S02]  /*5e60*/  FSEL R37, R10, -INF , !P6 ;  /* 0xff8000000a257808 */ /* 0x000fe40007000000 */
[----:B------:R-:W-:Y:S02]  /*5e70*/  ISETP.GE.AND P6, PT, R12, R193, PT ;  /* 0x000000c10c00720c */ /* 0x000fe40003fc6270 */
[----:B------:R-:W-:Y:S02]  /*5e80*/  FMNMX.FTZ R8, R49, R8, !PT ;  /* 0x0000000831087209 */ /* 0x000fe40007810000 */
[----:B------:R-:W-:Y:S02]  /*5e90*/  FMNMX.FTZ R12, R30, R31, !PT ;  /* 0x0000001f1e0c7209 */ /* 0x000fe40007810000 */
[----:B------:R-:W-:Y:S02]  /*5ea0*/  FMNMX.FTZ R8, R51, R8, !PT ;  /* 0x0000000833087209 */ /* 0x000fe40007810000 */
[----:B------:R-:W-:-:S02]  /*5eb0*/  FMNMX.FTZ R12, R47, R12, !PT ;  /* 0x0000000c2f0c7209 */ /* 0x000fc40007810000 */
[----:B------:R-:W-:Y:S02]  /*5ec0*/  FSEL R247, R108, -INF , !P6 ;  /* 0xff8000006cf77808 */ /* 0x000fe40007000000 */
[----:B------:R-:W-:Y:S02]  /*5ed0*/  ISETP.GE.AND P6, PT, R6, R192, PT ;  /* 0x000000c00600720c */ /* 0x000fe40003fc6270 */
[----:B------:R-:W-:Y:S02]  /*5ee0*/  IADD3 R6, R3, 0x39, RZ ;  /* 0x0000003903067810 */ /* 0x000fe40007ffe0ff */
[----:B------:R-:W-:Y:S02]  /*5ef0*/  FMNMX.FTZ R8, R7, R8, !PT ;  /* 0x0000000807087209 */ /* 0x000fe40007810000 */
[----:B------:R-:W-:Y:S02]  /*5f00*/  FMNMX.FTZ R12, R27, R12, !PT ;  /* 0x0000000c1b0c7209 */ /* 0x000fe40007810000 */
[----:B------:R-:W-:-:S02]  /*5f10*/  FSEL R243, R111, -INF , !P6 ;  /* 0xff8000006ff37808 */ /* 0x000fc40007000000 */
[----:B------:R-:W-:Y:S02]  /*5f20*/  FSEL R143, R104, -INF , !P2 ;  /* 0xff800000688f7808 */ /* 0x000fe40005000000 */
[C---:B------:R-:W-:Y:S02]  /*5f30*/  ISETP.GE.AND P6, PT, R6.reuse, R193, PT ;  /* 0x000000c10600720c */ /* 0x040fe40003fc6270 */
[----:B------:R-:W-:Y:S02]  /*5f40*/  ISETP.GE.AND P2, PT, R6, R192, PT ;  /* 0x000000c00600720c */ /* 0x000fe40003f46270 */
[----:B------:R-:W-:Y:S02]  /*5f50*/  FMNMX.FTZ R8, R21, R8, !PT ;  /* 0x0000000815087209 */ /* 0x000fe40007810000 */
[----:B------:R-:W-:Y:S02]  /*5f60*/  IADD3 R6, R3, 0x40, RZ ;  /* 0x0000004003067810 */ /* 0x000fe40007ffe0ff */
[----:B------:R-:W-:-:S02]  /*5f70*/  FMNMX.FTZ R12, R25, R12, !PT ;  /* 0x0000000c190c7209 */ /* 0x000fc40007810000 */
[----:B------:R-:W-:Y:S02]  /*5f80*/  FSEL R245, R105, -INF , !P6 ;  /* 0xff80000069f57808 */ /* 0x000fe40007000000 */
[----:B------:R-:W-:Y:S02]  /*5f90*/  FSEL R157, R107, -INF , !P2 ;  /* 0xff8000006b9d7808 */ /* 0x000fe40005000000 */
[----:B------:R-:W-:Y:S02]  /*5fa0*/  FMNMX.FTZ R8, R5, R8, !PT ;  /* 0x0000000805087209 */ /* 0x000fe40007810000 */
[C---:B------:R-:W-:Y:S02]  /*5fb0*/  ISETP.GE.AND P6, PT, R6.reuse, R193, PT ;  /* 0x000000c10600720c */ /* 0x040fe40003fc6270 */
[----:B------:R-:W-:Y:S02]  /*5fc0*/  ISETP.GE.AND P2, PT, R6, R192, PT ;  /* 0x000000c00600720c */ /* 0x000fe40003f46270 */
[----:B------:R-:W-:-:S02]  /*5fd0*/  FMNMX.FTZ R12, R23, R12, !PT ;  /* 0x0000000c170c7209 */ /* 0x000fc40007810000 */
[----:B------:R-:W-:Y:S02]  /*5fe0*/  IADD3 R6, R3, 0x48, RZ ;  /* 0x0000004803067810 */ /* 0x000fe40007ffe0ff */
[----:B------:R-:W-:Y:S02]  /*5ff0*/  FMNMX.FTZ R8, R17, R8, !PT ;  /* 0x0000000811087209 */ /* 0x000fe40007810000 */
[----:B------:R-:W-:Y:S02]  /*6000*/  FSEL R239, R100, -INF , !P6 ;  /* 0xff80000064ef7808 */ /* 0x000fe40007000000 */
[----:B------:R-:W-:Y:S02]  /*6010*/  FSEL R235, R102, -INF , !P2 ;  /* 0xff80000066eb7808 */ /* 0x000fe40005000000 */
[----:B------:R-:W-:Y:S02]  /*6020*/  FMNMX.FTZ R12, R35, R12, !PT ;  /* 0x0000000c230c7209 */ /* 0x000fe40007810000 */
[----:B------:R-:W-:-:S02]  /*6030*/  ISETP.GE.AND P6, PT, R6, R193, PT ;  /* 0x000000c10600720c */ /* 0x000fc40003fc6270 */
[----:B------:R-:W-:Y:S02]  /*6040*/  ISETP.GE.AND P2, PT, R6, R192, PT ;  /* 0x000000c00600720c */ /* 0x000fe40003f46270 */
[----:B------:R-:W-:Y:S02]  /*6050*/  IADD3 R9, R3, 0x50, RZ ;  /* 0x0000005003097810 */ /* 0x000fe40007ffe0ff */
[----:B------:R-:W-:Y:S02]  /*6060*/  FMNMX.FTZ R8, R45, R8, !PT ;  /* 0x000000082d087209 */ /* 0x000fe40007810000 */
[----:B------:R-:W-:Y:S02]  /*6070*/  FMNMX.FTZ R12, R33, R12, !PT ;  /* 0x0000000c210c7209 */ /* 0x000fe40007810000 */
[----:B------:R-:W-:Y:S02]  /*6080*/  FSEL R175, R96, -INF , !P6 ;  /* 0xff80000060af7808 */ /* 0x000fe40007000000 */
[----:B------:R-:W-:-:S02]  /*6090*/  FSEL R181, R98, -INF , !P2 ;  /* 0xff80000062b57808 */ /* 0x000fc40005000000 */
[C---:B------:R-:W-:Y:S02]  /*60a0*/  ISETP.GE.AND P6, PT, R9.reuse, R193, PT ;  /* 0x000000c10900720c */ /* 0x040fe40003fc6270 */
[----:B------:R-:W-:Y:S02]  /*60b0*/  ISETP.GE.AND P2, PT, R9, R192, PT ;  /* 0x000000c00900720c */ /* 0x000fe40003f46270 */
[----:B------:R-:W-:Y:S02]  /*60c0*/  FMNMX.FTZ R9, R41, R8, !PT ;  /* 0x0000000829097209 */ /* 0x000fe40007810000 */
[----:B------:R-:W-:Y:S02]  /*60d0*/  FMNMX.FTZ R12, R43, R12, !PT ;  /* 0x0000000c2b0c7209 */ /* 0x000fe40007810000 */
[----:B------:R-:W-:Y:S02]  /*60e0*/  FMNMX.FTZ R9, R64, R9, !PT ;  /* 0x0000000940097209 */ /* 0x000fe40007810000 */
[----:B------:R-:W-:-:S02]  /*60f0*/  FMNMX.FTZ R12, R251, R12, !PT ;  /* 0x0000000cfb0c7209 */ /* 0x000fc40007810000 */
[----:B------:R-:W-:Y:S02]  /*6100*/  FMNMX.FTZ R14, R40, R9, !PT ;  /* 0x00000009280e7209 */ /* 0x000fe40007810000 */
[----:B------:R-:W-:Y:S02]  /*6110*/  FMNMX.FTZ R12, R37, R12, !PT ;  /* 0x0000000c250c7209 */ /* 0x000fe40007810000 */
        /* <DEDUP_REMOVED lines=8> */
[----:B------:R-:W-:Y:S02]  /*61a0*/  IADD3 R6, R3, 0x49, RZ ;  /* 0x0000004903067810 */ /* 0x000fe40007ffe0ff */
[----:B------:R-:W-:-:S02]  /*61b0*/  FMNMX.FTZ R14, R239, R14, !PT ;  /* 0x0000000eef0e7209 */ /* 0x000fc40007810000 */
[----:B------:R-:W-:Y:S02]  /*61c0*/  FSEL R177, R103, -INF , !P3 ;  /* 0xff80000067b17808 */ /* 0x000fe40005800000 */
[----:B------:R-:W-:Y:S01]  /*61d0*/  FMNMX.FTZ R12, R157, R12, !PT ;  /* 0x0000000c9d0c7209 */ /* 0x000fe20007810000 */
[----:B------:R-:W-:Y:S01]  /*61e0*/  LDSM.16.MT88.4 R100, [R200+0x10000] ;  /* 0x01000000c864783b */ /* 0x000fe20000004200 */
[C---:B------:R-:W-:Y:S02]  /*61f0*/  ISETP.GE.AND P1, PT, R6.reuse, R193, PT ;  /* 0x000000c10600720c */ /* 0x040fe40003f26270 */
[----:B------:R-:W-:Y:S02]  /*6200*/  ISETP.GE.AND P3, PT, R6, R192, PT ;  /* 0x000000c00600720c */ /* 0x000fe40003f66270 */
[----:B------:R-:W-:Y:S02]  /*6210*/  IADD3 R6, R3, 0x51, RZ ;  /* 0x0000005103067810 */ /* 0x000fe40007ffe0ff */
[----:B------:R-:W-:-:S02]  /*6220*/  FMNMX.FTZ R14, R171, R14, !PT ;  /* 0x0000000eab0e7209 */ /* 0x000fc40007810000 */
[----:B------:R-:W-:Y:S02]  /*6230*/  FMNMX.FTZ R12, R235, R12, !PT ;  /* 0x0000000ceb0c7209 */ /* 0x000fe40007810000 */
[----:B------:R-:W-:Y:S02]  /*6240*/  FSEL R237, R97, -INF , !P1 ;  /* 0xff80000061ed7808 */ /* 0x000fe40004800000 */
[C---:B------:R-:W-:Y:S02]  /*6250*/  ISETP.GE.AND P5, PT, R6.reuse, R193, PT ;  /* 0x000000c10600720c */ /* 0x040fe40003fa6270 */
[----:B------:R-:W-:Y:S02]  /*6260*/  ISETP.GE.AND P1, PT, R6, R192, PT ;  /* 0x000000c00600720c */ /* 0x000fe40003f26270 */
[----:B------:R-:W-:Y:S02]  /*6270*/  IADD3 R6, R3, 0x58, RZ ;  /* 0x0000005803067810 */ /* 0x000fe40007ffe0ff */
[----:B------:R-:W-:-:S02]  /*6280*/  FMNMX.FTZ R14, R175, R14, !PT ;  /* 0x0000000eaf0e7209 */ /* 0x000fc40007810000 */
[----:B------:R-:W-:Y:S02]  /*6290*/  FMNMX.FTZ R12, R177, R12, !PT ;  /* 0x0000000cb10c7209 */ /* 0x000fe40007810000 */
[----:B------:R-:W-:Y:S02]  /*62a0*/  FSEL R233, R99, -INF , !P3 ;  /* 0xff80000063e97808 */ /* 0x000fe40005800000 */
[----:B------:R-:W-:Y:S02]  /*62b0*/  FSEL R231, R92, -INF , !P6 ;  /* 0xff8000005ce77808 */ /* 0x000fe40007000000 */
        /* <DEDUP_REMOVED lines=10> */
[----:B------:R-:W-:Y:S02]  /*6360*/  FMNMX.FTZ R12, R233, R12, !PT ;  /* 0x0000000ce90c7209 */ /* 0x000fe40007810000 */
[----:B------:R-:W-:Y:S02]  /*6370*/  IADD3 R6, R3, 0x60, RZ ;  /* 0x0000006003067810 */ /* 0x000fe40007ffe0ff */
[----:B------:R-:W-:Y:S02]  /*6380*/  FSEL R227, R88, -INF , !P3 ;  /* 0xff80000058e37808 */ /* 0x000fe40005800000 */
[----:B------:R-:W-:Y:S02]  /*6390*/  FMNMX.FTZ R14, R229, R14, !PT ;  /* 0x0000000ee50e7209 */ /* 0x000fe40007810000 */
[----:B------:R-:W-:-:S02]  /*63a0*/  FSEL R185, R95, -INF , !P1 ;  /* 0xff8000005fb97808 */ /* 0x000fc40004800000 */
[----:B------:R-:W-:Y:S01]  /*63b0*/  FMNMX.FTZ R12, R187, R12, !PT ;  /* 0x0000000cbb0c7209 */ /* 0x000fe20007810000 */
[----:B------:R-:W-:Y:S01]  /*63c0*/  LDSM.16.MT88.4 R92, [R196+0xc000] ;  /* 0x00c00000c45c783b */ /* 0x000fe20000004200 */
[C---:B------:R-:W-:Y:S02]  /*63d0*/  ISETP.GE.AND P1, PT, R6.reuse, R193, PT ;  /* 0x000000c10600720c */ /* 0x040fe40003f26270 */
[----:B------:R-:W-:Y:S02]  /*63e0*/  ISETP.GE.AND P3, PT, R6, R192, PT ;  /* 0x000000c00600720c */ /* 0x000fe40003f66270 */
[----:B------:R-:W-:Y:S02]  /*63f0*/  IADD3 R6, R3, 0x61, RZ ;  /* 0x0000006103067810 */ /* 0x000fe40007ffe0ff */
[----:B------:R-:W-:Y:S02]  /*6400*/  FSEL R195, R89, -INF , !P2 ;  /* 0xff80000059c37808 */ /* 0x000fe40005000000 */
[----:B------:R-:W-:-:S02]  /*6410*/  FMNMX.FTZ R14, R227, R14, !PT ;  /* 0x0000000ee30e7209 */ /* 0x000fc40007810000 */
[----:B------:R-:W-:Y:S02]  /*6420*/  FSEL R183, R90, -INF , !P6 ;  /* 0xff8000005ab77808 */ /* 0x000fe40007000000 */
[----:B------:R-:W-:Y:S02]  /*6430*/  FMNMX.FTZ R12, R185, R12, !PT ;  /* 0x0000000cb90c7209 */ /* 0x000fe40007810000 */
[C---:B------:R-:W-:Y:S02]  /*6440*/  ISETP.GE.AND P6, PT, R6.reuse, R193, PT ;  /* 0x000000c10600720c */ /* 0x040fe40003fc6270 */
[----:B------:R-:W-:Y:S02]  /*6450*/  ISETP.GE.AND P2, PT, R6, R192, PT ;  /* 0x000000c00600720c */ /* 0x000fe40003f46270 */
[----:B------:R-:W-:Y:S02]  /*6460*/  IADD3 R6, R3, 0x68, RZ ;  /* 0x0000006803067810 */ /* 0x000fe40007ffe0ff */
[----:B------:R-:W-:-:S02]  /*6470*/  FSEL R169, R84, -INF , !P1 ;  /* 0xff80000054a97808 */ /* 0x000fc40004800000 */
[----:B------:R-:W-:Y:S02]  /*6480*/  FMNMX.FTZ R14, R195, R14, !PT ;  /* 0x0000000ec30e7209 */ /* 0x000fe40007810000 */
[----:B------:R-:W-:Y:S02]  /*6490*/  FSEL R179, R91, -INF , !P5 ;  /* 0xff8000005bb37808 */ /* 0x000fe40006800000 */
[----:B------:R-:W-:Y:S02]  /*64a0*/  FMNMX.FTZ R12, R183, R12, !PT ;  /* 0x0000000cb70c7209 */ /* 0x000fe40007810000 */
[----:B------:R-:W-:Y:S02]  /*64b0*/  ISETP.GE.AND P5, PT, R6, R193, PT ;  /* 0x000000c10600720c */ /* 0x000fe40003fa6270 */
[----:B------:R-:W-:Y:S02]  /*64c0*/  IADD3 R10, R3, 0x69, RZ ;  /* 0x00000069030a7810 */ /* 0x000fe40007ffe0ff */
[----:B------:R-:W-:-:S02]  /*64d0*/  FSEL R167, R85, -INF , !P6 ;  /* 0xff80000055a77808 */ /* 0x000fc40007000000 */
[----:B------:R-:W-:Y:S02]  /*64e0*/  FMNMX.FTZ R14, R169, R14, !PT ;  /* 0x0000000ea90e7209 */ /* 0x000fe40007810000 */
[----:B------:R-:W-:Y:S02]  /*64f0*/  FSEL R161, R86, -INF , !P3 ;  /* 0xff80000056a17808 */ /* 0x000fe40005800000 */
[----:B------:R-:W-:Y:S02]  /*6500*/  FMNMX.FTZ R12, R179, R12, !PT ;  /* 0x0000000cb30c7209 */ /* 0x000fe40007810000 */
[----:B------:R-:W-:Y:S02]  /*6510*/  IADD3 R9, R3, 0x70, RZ ;  /* 0x0000007003097810 */ /* 0x000fe40007ffe0ff */
[----:B------:R-:W-:Y:S02]  /*6520*/  ISETP.GE.AND P3, PT, R10, R193, PT ;  /* 0x000000c10a00720c */ /* 0x000fe40003f66270 */
[----:B------:R-:W-:-:S02]  /*6530*/  FSEL R165, R80, -INF , !P5 ;  /* 0xff80000050a57808 */ /* 0x000fc40006800000 */
[----:B------:R-:W-:Y:S02]  /*6540*/  FMNMX.FTZ R14, R167, R14, !PT ;  /* 0x0000000ea70e7209 */ /* 0x000fe40007810000 */
[----:B------:R-:W-:Y:S02]  /*6550*/  ISETP.GE.AND P1, PT, R6, R192, PT ;  /* 0x000000c00600720c */ /* 0x000fe40003f26270 */
[----:B------:R-:W-:Y:S02]  /*6560*/  FSEL R159, R87, -INF , !P2 ;  /* 0xff800000579f7808 */ /* 0x000fe40005000000 */
[----:B------:R-:W-:Y:S01]  /*6570*/  FMNMX.FTZ R12, R161, R12, !PT ;  /* 0x0000000ca10c7209 */ /* 0x000fe20007810000 */
[----:B------:R-:W-:Y:S01]  /*6580*/  LDSM.16.MT88.4 R84, [R197+0xc000] ;  /* 0x00c00000c554783b */ /* 0x000fe20000004200 */
[----:B------:R-:W-:Y:S02]  /*6590*/  IADD3 R8, R3, 0x71, RZ ;  /* 0x0000007103087810 */ /* 0x000fe40007ffe0ff */
[----:B------:R-:W-:-:S02]  /*65a0*/  ISETP.GE.AND P5, PT, R9, R193, PT ;  /* 0x000000c10900720c */ /* 0x000fc40003fa6270 */
[----:B------:R-:W-:Y:S02]  /*65b0*/  FSEL R163, R81, -INF , !P3 ;  /* 0xff80000051a37808 */ /* 0x000fe40005800000 */
[----:B------:R-:W-:Y:S02]  /*65c0*/  FMNMX.FTZ R14, R165, R14, !PT ;  /* 0x0000000ea50e7209 */ /* 0x000fe40007810000 */
[----:B------:R-:W-:Y:S02]  /*65d0*/  ISETP.GE.AND P2, PT, R10, R192, PT ;  /* 0x000000c00a00720c */ /* 0x000fe40003f46270 */
[----:B------:R-:W-:Y:S02]  /*65e0*/  FSEL R155, R82, -INF , !P1 ;  /* 0xff800000529b7808 */ /* 0x000fe40004800000 */
[----:B------:R-:W-:Y:S02]  /*65f0*/  FMNMX.FTZ R12, R159, R12, !PT ;  /* 0x0000000c9f0c7209 */ /* 0x000fe40007810000 */
[----:B------:R-:W-:-:S02]  /*6600*/  IADD3 R6, R3, 0x78, RZ ;  /* 0x0000007803067810 */ /* 0x000fc40007ffe0ff */
[----:B------:R-:W-:Y:S02]  /*6610*/  ISETP.GE.AND P3, PT, R8, R193, PT ;  /* 0x000000c10800720c */ /* 0x000fe40003f66270 */
[----:B------:R-:W-:Y:S02]  /*6620*/  FSEL R151, R76, -INF , !P5 ;  /* 0xff8000004c977808 */ /* 0x000fe40006800000 */
[----:B------:R-:W-:Y:S02]  /*6630*/  FMNMX.FTZ R14, R163, R14, !PT ;  /* 0x0000000ea30e7209 */ /* 0x000fe40007810000 */
[----:B------:R-:W-:Y:S02]  /*6640*/  ISETP.GE.AND P1, PT, R9, R192, PT ;  /* 0x000000c00900720c */ /* 0x000fe40003f26270 */
[----:B------:R-:W-:Y:S02]  /*6650*/  FSEL R153, R83, -INF , !P2 ;  /* 0xff80000053997808 */ /* 0x000fe40005000000 */
[----:B------:R-:W-:-:S02]  /*6660*/  FMNMX.FTZ R12, R155, R12, !PT ;  /* 0x0000000c9b0c7209 */ /* 0x000fc40007810000 */
[----:B------:R-:W-:Y:S02]  /*6670*/  IADD3 R3, R3, 0x79, RZ ;  /* 0x0000007903037810 */ /* 0x000fe40007ffe0ff */
[----:B------:R-:W-:Y:S02]  /*6680*/  ISETP.GE.AND P5, PT, R6, R193, PT ;  /* 0x000000c10600720c */ /* 0x000fe40003fa6270 */
[----:B------:R-:W-:Y:S02]  /*6690*/  FSEL R147, R77, -INF , !P3 ;  /* 0xff8000004d937808 */ /* 0x000fe40005800000 */
[----:B------:R-:W-:Y:S02]  /*66a0*/  FMNMX.FTZ R14, R151, R14, !PT ;  /* 0x0000000e970e7209 */ /* 0x000fe40007810000 */
[----:B------:R-:W-:Y:S02]  /*66b0*/  ISETP.GE.AND P2, PT, R8, R192, PT ;  /* 0x000000c00800720c */ /* 0x000fe40003f46270 */
[----:B------:R-:W-:-:S02]  /*66c0*/  FSEL R137, R78, -INF , !P1 ;  /* 0xff8000004e897808 */ /* 0x000fc40004800000 */
[----:B------:R-:W-:Y:S02]  /*66d0*/  FMNMX.FTZ R12, R153, R12, !PT ;  /* 0x0000000c990c7209 */ /* 0x000fe40007810000 */
[----:B------:R-:W-:Y:S02]  /*66e0*/  ISETP.GE.AND P3, PT, R3, R193, PT ;  /* 0x000000c10300720c */ /* 0x000fe40003f66270 */
[----:B------:R-:W-:Y:S02]  /*66f0*/  FSEL R145, R72, -INF , !P5 ;  /* 0xff80000048917808 */ /* 0x000fe40006800000 */
[----:B------:R-:W-:Y:S02]  /*6700*/  FMNMX.FTZ R14, R147, R14, !PT ;  /* 0x0000000e930e7209 */ /* 0x000fe40007810000 */
[----:B------:R-:W-:Y:S02]  /*6710*/  ISETP.GE.AND P1, PT, R6, R192, PT ;  /* 0x000000c00600720c */ /* 0x000fe40003f26270 */
[----:B------:R-:W-:-:S02]  /*6720*/  FSEL R67, R79, -INF , !P2 ;  /* 0xff8000004f437808 */ /* 0x000fc40005000000 */
[----:B------:R-:W-:Y:S01]  /*6730*/  FMNMX.FTZ R12, R137, R12, !PT ;  /* 0x0000000c890c7209 */ /* 0x000fe20007810000 */
[----:B------:R-:W-:Y:S01]  /*6740*/  LDSM.16.MT88.4 R76, [R198+0xc000] ;  /* 0x00c00000c64c783b */ /* 0x000fe20000004200 */
[----:B------:R-:W-:Y:S02]  /*6750*/  FSEL R139, R73, -INF , !P3 ;  /* 0xff800000498b7808 */ /* 0x000fe40005800000 */
[----:B------:R-:W-:Y:S02]  /*6760*/  FMNMX.FTZ R14, R145, R14, !PT ;  /* 0x0000000e910e7209 */ /* 0x000fe40007810000 */
[----:B------:R-:W-:Y:S02]  /*6770*/  ISETP.GE.AND P2, PT, R3, R192, PT ;  /* 0x000000c00300720c */ /* 0x000fe40003f46270 */
[----:B------:R-:W-:Y:S02]  /*6780*/  FSEL R65, R74, -INF , !P1 ;  /* 0xff8000004a417808 */ /* 0x000fe40004800000 */
[----:B------:R-:W-:-:S02]  /*6790*/  FMNMX.FTZ R12, R67, R12, !PT ;  /* 0x0000000c430c7209 */ /* 0x000fc40007810000 */
[----:B------:R-:W-:Y:S02]  /*67a0*/  FMNMX.FTZ R10, R139, R14, !PT ;  /* 0x0000000e8b0a7209 */ /* 0x000fe40007810000 */
[----:B------:R-:W-:Y:S02]  /*67b0*/  FSEL R63, R75, -INF , !P2 ;  /* 0xff8000004b3f7808 */ /* 0x000fe40005000000 */
[----:B------:R-:W-:Y:S01]  /*67c0*/  FMNMX.FTZ R8, R65, R12, !PT ;  /* 0x0000000c41087209 */ /* 0x000fe20007810000 */
[----:B------:R-:W1:Y:S03]  /*67d0*/  SHFL.BFLY PT, R9, R10, 0x2, 0x1f ;  /* 0x0c401f000a097f89 */ /* 0x000e6600000e0000 */
[----:B------:R-:W-:Y:S01]  /*67e0*/  FMNMX.FTZ R8, R63, R8, !PT ;  /* 0x000000083f087209 */ /* 0x000fe20007810000 */
[----:B------:R-:W-:Y:S04]  /*67f0*/  LDSM.16.MT88.4 R12, [R196+0xc800] ;  /* 0x00c80000c40c783b */ /* 0x000fe80000004200 */
[----:B------:R-:W2:Y:S01]  /*6800*/  SHFL.BFLY PT, R3, R8, 0x2, 0x1f ;  /* 0x0c401f0008037f89 */ /* 0x000ea200000e0000 */
[----:B-1----:R-:W-:-:S05]  /*6810*/  FMNMX.FTZ R9, R10, R9, !PT ;  /* 0x000000090a097209 */ /* 0x002fca0007810000 */
[----:B------:R-:W1:Y:S01]  /*6820*/  SHFL.BFLY PT, R132, R9, 0x1, 0x1f ;  /* 0x0c201f0009847f89 */ /* 0x000e6200000e0000 */
[----:B--2---:R-:W-:-:S05]  /*6830*/  FMNMX.FTZ R6, R8, R3, !PT ;  /* 0x0000000308067209 */ /* 0x004fca0007810000 */
[----:B------:R-:W2:Y:S01]  /*6840*/  SHFL.BFLY PT, R3, R6, 0x1, 0x1f ;  /* 0x0c201f0006037f89 */ /* 0x000ea200000e0000 */
[----:B-1----:R-:W-:-:S03]  /*6850*/  FMNMX.FTZ R132, R9, R132, !PT ;  /* 0x0000008409847209 */ /* 0x002fc60007810000 */
[----:B------:R-:W-:Y:S01]  /*6860*/  LDSM.16.MT88.4 R8, [R200+0x10800] ;  /* 0x01080000c808783b */ /* 0x000fe20000004200 */
[C---:B------:R-:W-:Y:S01]  /*6870*/  FSETP.NEU.FTZ.AND P1, PT, R132.reuse, -INF , PT ;  /* 0xff8000008400780b */ /* 0x040fe20003f3d000 */
[----:B------:R-:W-:Y:S01]  /*6880*/  FMUL.FTZ R62, R132, c[0x0][0x23c] ;  /* 0x00008f00843e7a20 */ /* 0x000fe20000410000 */
[----:B--2---:R-:W-:-:S04]  /*6890*/  FMNMX.FTZ R3, R6, R3, !PT ;  /* 0x0000000306037209 */ /* 0x004fc80007810000 */
[----:B------:R-:W-:Y:S02]  /*68a0*/  FSEL R62, R62, RZ, P1 ;  /* 0x000000ff3e3e7208 */ /* 0x000fe40000800000 */
[C---:B------:R-:W-:Y:S01]  /*68b0*/  FSETP.NEU.FTZ.AND P1, PT, R3.reuse, -INF , PT ;  /* 0xff8000000300780b */ /* 0x040fe20003f3d000 */
[----:B------:R-:W-:Y:S02]  /*68c0*/  FMUL.FTZ R60, R3, c[0x0][0x23c] ;  /* 0x00008f00033c7a20 */ /* 0x000fe40000410000 */
[--C-:B------:R-:W-:Y:S02]  /*68d0*/  FFMA.FTZ R57, R28, c[0x0][0x23c], -R62.reuse ;  /* 0x00008f001c397a23 */ /* 0x100fe4000001083e */
[--C-:B------:R-:W-:Y:S01]  /*68e0*/  FFMA.FTZ R56, R29, c[0x0][0x23c], -R62.reuse ;  /* 0x00008f001d387a23 */ /* 0x100fe2000001083e */
[----:B------:R-:W-:Y:S01]  /*68f0*/  FSEL R60, R60, RZ, P1 ;  /* 0x000000ff3c3c7208 */ /* 0x000fe20000800000 */
[--C-:B------:R-:W-:Y:S01]  /*6900*/  FFMA.FTZ R54, R49, c[0x0][0x23c], -R62.reuse ;  /* 0x00008f0031367a23 */ /* 0x100fe2000001083e */
[----:B------:R-:W-:Y:S01]  /*6910*/  LEA R230, P1, R188, c[0x0][0x168], 0x1 ;  /* 0x00005a00bce67a11 */ /* 0x000fe200078208ff */
[----:B------:R-:W-:Y:S01]  /*6920*/  FFMA.FTZ R51, R51, c[0x0][0x23c], -R62 ;  /* 0x00008f0033337a23 */ /* 0x000fe2000001083e */
[----:B------:R-:W-:Y:S01]  /*6930*/  MUFU.EX2 R57, R57 ;  /* 0x0000003900397308 */ /* 0x000fe20000000800 */
[----:B------:R-:W-:-:S02]  /*6940*/  FFMA.FTZ R61, R30, c[0x0][0x23c], -R60 ;  /* 0x00008f001e3d7a23 */ /* 0x000fc4000001083c */
[--C-:B------:R-:W-:Y:S02]  /*6950*/  FFMA.FTZ R58, R31, c[0x0][0x23c], -R60.reuse ;  /* 0x00008f001f3a7a23 */ /* 0x100fe4000001083c */
[--C-:B------:R-:W-:Y:S01]  /*6960*/  FFMA.FTZ R59, R47, c[0x0][0x23c], -R60.reuse ;  /* 0x00008f002f3b7a23 */ /* 0x100fe2000001083c */
[----:B------:R-:W-:Y:S01]  /*6970*/  LDSM.16.MT88.4 R28, [R197+0x10800] ;  /* 0x01080000c51c783b */ /* 0x000fe20000004200 */
[----:B------:R-:W-:Y:S01]  /*6980*/  FFMA.FTZ R52, R27, c[0x0][0x23c], -R60 ;  /* 0x00008f001b347a23 */ /* 0x000fe2000001083c */
[----:B------:R-:W1:Y:S01]  /*6990*/  MUFU.EX2 R56, R56 ;  /* 0x0000003800387308 */ /* 0x000e620000000800 */
[--C-:B------:R-:W-:Y:S02]  /*69a0*/  FFMA.FTZ R55, R7, c[0x0][0x23c], -R62.reuse ;  /* 0x00008f0007377a23 */ /* 0x100fe4000001083e */
[--C-:B------:R-:W-:Y:S02]  /*69b0*/  FFMA.FTZ R49, R5, c[0x0][0x23c], -R62.reuse ;  /* 0x00008f0005317a23 */ /* 0x100fe4000001083e */
[----:B------:R-:W2:Y:S01]  /*69c0*/  LDSM.16.MT88.4 R4, [R196+0x10000] ;  /* 0x01000000c404783b */ /* 0x000ea20000004200 */
[----:B------:R-:W-:-:S02]  /*69d0*/  FFMA.FTZ R50, R21, c[0x0][0x23c], -R62 ;  /* 0x00008f0015327a23 */ /* 0x000fc4000001083e */
[----:B------:R-:W-:Y:S01]  /*69e0*/  MUFU.EX2 R54, R54 ;  /* 0x0000003600367308 */ /* 0x000fe20000000800 */
[----:B------:R-:W-:Y:S02]  /*69f0*/  FFMA.FTZ R46, R17, c[0x0][0x23c], -R62 ;  /* 0x00008f00112e7a23 */ /* 0x000fe4000001083e */
[--C-:B------:R-:W-:Y:S01]  /*6a00*/  FFMA.FTZ R53, R25, c[0x0][0x23c], -R60.reuse ;  /* 0x00008f0019357a23 */ /* 0x100fe2000001083c */
[----:B------:R-:W3:Y:S01]  /*6a10*/  LDSM.16.MT88.4 R16, [R197+0xc800] ;  /* 0x00c80000c510783b */ /* 0x000ee20000004200 */
[--C-:B------:R-:W-:Y:S02]  /*6a20*/  FFMA.FTZ R48, R23, c[0x0][0x23c], -R60.reuse ;  /* 0x00008f0017307a23 */ /* 0x100fe4000001083c */
[--C-:B------:R-:W-:Y:S01]  /*6a30*/  FFMA.FTZ R47, R35, c[0x0][0x23c], -R60.reuse ;  /* 0x00008f00232f7a23 */ /* 0x100fe2000001083c */
[----:B------:R-:W4:Y:S01]  /*6a40*/  MUFU.EX2 R51, R51 ;  /* 0x0000003300337308 */ /* 0x000f220000000800 */
[----:B-1----:R-:W-:Y:S01]  /*6a50*/  F2FP.PACK_AB R116, R56, R57 ;  /* 0x000000393874723e */ /* 0x002fe200000000ff */
[----:B------:R-:W-:Y:S01]  /*6a60*/  FFMA.FTZ R44, R33, c[0x0][0x23c], -R60 ;  /* 0x00008f00212c7a23 */ /* 0x000fe2000001083c */
[----:B------:R-:W1:Y:S01]  /*6a70*/  LDSM.16.MT88.4 R24, [R200+0xc800] ;  /* 0x00c80000c818783b */ /* 0x000e620000004200 */
[----:B------:R-:W-:-:S02]  /*6a80*/  FFMA.FTZ R42, R41, c[0x0][0x23c], -R62 ;  /* 0x00008f00292a7a23 */ /* 0x000fc4000001083e */
[--C-:B------:R-:W-:Y:S01]  /*6a90*/  FFMA.FTZ R2, R40, c[0x0][0x23c], -R62.reuse ;  /* 0x00008f0028027a23 */ /* 0x100fe2000001083e */
[----:B------:R-:W-:Y:S01]  /*6aa0*/  LDSM.16.MT88.4 R20, [R198+0xc800] ;  /* 0x00c80000c614783b */ /* 0x000fe20000004200 */
[----:B------:R-:W-:Y:S01]  /*6ab0*/  MUFU.EX2 R61, R61 ;  /* 0x0000003d003d7308 */ /* 0x000fe20000000800 */
[--C-:B------:R-:W-:Y:S02]  /*6ac0*/  FFMA.FTZ R45, R45, c[0x0][0x23c], -R62.reuse ;  /* 0x00008f002d2d7a23 */ /* 0x100fe4000001083e */
[----:B------:R-:W-:Y:S01]  /*6ad0*/  LDSM.16.MT88.4 R32, [R198+0x10800] ;  /* 0x01080000c620783b */ /* 0x000fe20000004200 */
[----:B------:R-:W-:Y:S02]  /*6ae0*/  FFMA.FTZ R41, R64, c[0x0][0x23c], -R62 ;  /* 0x00008f0040297a23 */ /* 0x000fe4000001083e */
[--C-:B------:R-:W-:Y:S02]  /*6af0*/  FFMA.FTZ R43, R43, c[0x0][0x23c], -R60.reuse ;  /* 0x00008f002b2b7a23 */ /* 0x100fe4000001083c */
[----:B------:R-:W5:Y:S01]  /*6b00*/  MUFU.EX2 R58, R58 ;  /* 0x0000003a003a7308 */ /* 0x000f620000000800 */
[----:B----4-:R-:W-:Y:S01]  /*6b10*/  F2FP.PACK_AB R118, R51, R54 ;  /* 0x000000363376723e */ /* 0x010fe200000000ff */
[----:B------:R-:W-:-:S02]  /*6b20*/  FFMA.FTZ R40, R251, c[0x0][0x23c], -R60 ;  /* 0x00008f00fb287a23 */ /* 0x000fc4000001083c */
[--C-:B------:R-:W-:Y:S02]  /*6b30*/  FFMA.FTZ R37, R37, c[0x0][0x23c], -R60.reuse ;  /* 0x00008f0025257a23 */ /* 0x100fe4000001083c */
[--C-:B------:R-:W-:Y:S02]  /*6b40*/  FFMA.FTZ R0, R249, c[0x0][0x23c], -R60.reuse ;  /* 0x00008f00f9007a23 */ /* 0x100fe4000001083c */
[----:B------:R-:W-:Y:S01]  /*6b50*/  MUFU.EX2 R59, R59 ;  /* 0x0000003b003b7308 */ /* 0x000fe20000000800 */
[----:B------:R-:W-:Y:S02]  /*6b60*/  FFMA.FTZ R136, R149, c[0x0][0x23c], -R60 ;  /* 0x00008f0095887a23 */ /* 0x000fe4000001083c */
[--C-:B------:R-:W-:Y:S02]  /*6b70*/  FFMA.FTZ R64, R247, c[0x0][0x23c], -R62.reuse ;  /* 0x00008f00f7407a23 */ /* 0x100fe4000001083e */
[--C-:B------:R-:W-:Y:S02]  /*6b80*/  FFMA.FTZ R141, R141, c[0x0][0x23c], -R62.reuse ;  /* 0x00008f008d8d7a23 */ /* 0x100fe4000001083e */
[--C-:B------:R-:W-:Y:S01]  /*6b90*/  FFMA.FTZ R143, R143, c[0x0][0x23c], -R62.reuse ;  /* 0x00008f008f8f7a23 */ /* 0x100fe2000001083e */
[----:B------:R-:W4:Y:S01]  /*6ba0*/  MUFU.EX2 R52, R52 ;  /* 0x0000003400347308 */ /* 0x000f220000000800 */
[----:B-----5:R-:W-:Y:S01]  /*6bb0*/  F2FP.PACK_AB R117, R58, R61 ;  /* 0x0000003d3a75723e */ /* 0x020fe200000000ff */
[----:B------:R-:W-:-:S02]  /*6bc0*/  FFMA.FTZ R66, R245, c[0x0][0x23c], -R62 ;  /* 0x00008f00f5427a23 */ /* 0x000fc4000001083e */
[--C-:B------:R-:W-:Y:S02]  /*6bd0*/  FFMA.FTZ R149, R243, c[0x0][0x23c], -R60.reuse ;  /* 0x00008f00f3957a23 */ /* 0x100fe4000001083c */
[--C-:B------:R-:W-:Y:S02]  /*6be0*/  FFMA.FTZ R138, R241, c[0x0][0x23c], -R60.reuse ;  /* 0x00008f00f18a7a23 */ /* 0x100fe4000001083c */
[----:B------:R-:W-:Y:S01]  /*6bf0*/  MUFU.EX2 R55, R55 ;  /* 0x0000003700377308 */ /* 0x000fe20000000800 */
[--C-:B------:R-:W-:Y:S02]  /*6c00*/  FFMA.FTZ R157, R157, c[0x0][0x23c], -R60.reuse ;  /* 0x00008f009d9d7a23 */ /* 0x100fe4000001083c */
[----:B------:R-:W-:Y:S02]  /*6c10*/  FFMA.FTZ R146, R181, c[0x0][0x23c], -R60 ;  /* 0x00008f00b5927a23 */ /* 0x000fe4000001083c */
[--C-:B------:R-:W-:Y:S02]  /*6c20*/  FFMA.FTZ R140, R239, c[0x0][0x23c], -R62.reuse ;  /* 0x00008f00ef8c7a23 */ /* 0x100fe4000001083e */
[--C-:B------:R-:W-:Y:S01]  /*6c30*/  FFMA.FTZ R171, R171, c[0x0][0x23c], -R62.reuse ;  /* 0x00008f00abab7a23 */ /* 0x100fe2000001083e */
[----:B----4-:R-:W-:Y:S01]  /*6c40*/  F2FP.PACK_AB R119, R52, R59 ;  /* 0x0000003b3477723e */ /* 0x010fe200000000ff */
[----:B------:R-:W4:Y:S01]  /*6c50*/  MUFU.EX2 R50, R50 ;  /* 0x0000003200327308 */ /* 0x000f220000000800 */
[----:B------:R-:W-:-:S02]  /*6c60*/  FFMA.FTZ R175, R175, c[0x0][0x23c], -R62 ;  /* 0x00008f00afaf7a23 */ /* 0x000fc4000001083e */
[----:B------:R-:W-:Y:S02]  /*6c70*/  FFMA.FTZ R142, R237, c[0x0][0x23c], -R62 ;  /* 0x00008f00ed8e7a23 */ /* 0x000fe4000001083e */
[--C-:B------:R-:W-:Y:S01]  /*6c80*/  FFMA.FTZ R144, R235, c[0x0][0x23c], -R60.reuse ;  /* 0x00008f00eb907a23 */ /* 0x100fe2000001083c */
[C---:B------:R-:W-:Y:S01]  /*6c90*/  HMMA.16816.F32 R88, R116.reuse, R92, RZ ;  /* 0x0000005c7458723c */ /* 0x040fe200000018ff */
[--C-:B------:R-:W-:Y:S01]  /*6ca0*/  FFMA.FTZ R177, R177, c[0x0][0x23c], -R60.reuse ;  /* 0x00008f00b1b17a23 */ /* 0x100fe2000001083c */
[----:B------:R-:W-:Y:S01]  /*6cb0*/  MUFU.EX2 R49, R49 ;  /* 0x0000003100317308 */ /* 0x000fe20000000800 */
[----:B------:R-:W-:Y:S02]  /*6cc0*/  FFMA.FTZ R181, R233, c[0x0][0x23c], -R60 ;  /* 0x00008f00e9b57a23 */ /* 0x000fe4000001083c */
[--C-:B------:R-:W-:Y:S01]  /*6cd0*/  FFMA.FTZ R148, R231, c[0x0][0x23c], -R62.reuse ;  /* 0x00008f00e7947a23 */ /* 0x100fe2000001083e */
[----:B------:R-:W-:Y:S01]  /*6ce0*/  LEA.HI.X R231, R188, c[0x0][0x16c], R189, 0x1, P1 ;  /* 0x00005b00bce77a11 */ /* 0x000fe200008f0cbd */
[--C-:B------:R-:W-:Y:S01]  /*6cf0*/  FFMA.FTZ R229, R229, c[0x0][0x23c], -R62.reuse ;  /* 0x00008f00e5e57a23 */ /* 0x100fe2000001083e */
[----:B------:R-:W-:Y:S01]  /*6d00*/  HMMA.16816.F32 R92, R116, R94, RZ ;  /* 0x0000005e745c723c */ /* 0x000fe200000018ff */
[--C-:B------:R-:W-:Y:S01]  /*6d10*/  FFMA.FTZ R150, R227, c[0x0][0x23c], -R62.reuse ;  /* 0x00008f00e3967a23 */ /* 0x100fe2000001083e */
[----:B------:R-:W-:Y:S01]  /*6d20*/  MUFU.EX2 R46, R46 ;  /* 0x0000002e002e7308 */ /* 0x000fe20000000800 */
[----:B------:R-:W-:-:S02]  /*6d30*/  FFMA.FTZ R195, R195, c[0x0][0x23c], -R62 ;  /* 0x00008f00c3c37a23 */ /* 0x000fc4000001083e */
[--C-:B------:R-:W-:Y:S02]  /*6d40*/  FFMA.FTZ R152, R187, c[0x0][0x23c], -R60.reuse ;  /* 0x00008f00bb987a23 */ /* 0x100fe4000001083c */
[--C-:B------:R-:W-:Y:S01]  /*6d50*/  FFMA.FTZ R185, R185, c[0x0][0x23c], -R60.reuse ;  /* 0x00008f00b9b97a23 */ /* 0x100fe2000001083c */
[C---:B------:R-:W-:Y:S01]  /*6d60*/  HMMA.16816.F32 R128, R116.reuse, R68, RZ ;  /* 0x000000447480723c */ /* 0x040fe200000018ff */
[--C-:B------:R-:W-:Y:S01]  /*6d70*/  FFMA.FTZ R154, R183, c[0x0][0x23c], -R60.reuse ;  /* 0x00008f00b79a7a23 */ /* 0x100fe2000001083c */
[----:B------:R-:W-:Y:S01]  /*6d80*/  MUFU.EX2 R53, R53 ;  /* 0x0000003500357308 */ /* 0x000fe20000000800 */
[----:B------:R-:W-:Y:S02]  /*6d90*/  FFMA.FTZ R179, R179, c[0x0][0x23c], -R60 ;  /* 0x00008f00b3b37a23 */ /* 0x000fe4000001083c */
[--C-:B------:R-:W-:Y:S02]  /*6da0*/  FFMA.FTZ R156, R169, c[0x0][0x23c], -R62.reuse ;  /* 0x00008f00a99c7a23 */ /* 0x100fe4000001083e */
[--C-:B------:R-:W-:Y:S01]  /*6db0*/  FFMA.FTZ R167, R167, c[0x0][0x23c], -R62.reuse ;  /* 0x00008f00a7a77a23 */ /* 0x100fe2000001083e */
[----:B------:R-:W-:Y:S01]  /*6dc0*/  HMMA.16816.F32 R72, R116, R76, RZ ;  /* 0x0000004c7448723c */ /* 0x000fe200000018ff */
[--C-:B------:R-:W-:Y:S01]  /*6dd0*/  FFMA.FTZ R158, R165, c[0x0][0x23c], -R62.reuse ;  /* 0x00008f00a59e7a23 */ /* 0x100fe2000001083e */
[----:B------:R-:W5:Y:S01]  /*6de0*/  MUFU.EX2 R48, R48 ;  /* 0x0000003000307308 */ /* 0x000f620000000800 */
[----:B------:R-:W-:-:S02]  /*6df0*/  FFMA.FTZ R163, R163, c[0x0][0x23c], -R62 ;  /* 0x00008f00a3a37a23 */ /* 0x000fc4000001083e */
[--C-:B------:R-:W-:Y:S02]  /*6e00*/  FFMA.FTZ R160, R161, c[0x0][0x23c], -R60.reuse ;  /* 0x00008f00a1a07a23 */ /* 0x100fe4000001083c */
[--C-:B------:R-:W-:Y:S01]  /*6e10*/  FFMA.FTZ R159, R159, c[0x0][0x23c], -R60.reuse ;  /* 0x00008f009f9f7a23 */ /* 0x100fe2000001083c */
[C---:B------:R-:W-:Y:S01]  /*6e20*/  HMMA.16816.F32 R80, R116.reuse, R84, RZ ;  /* 0x000000547450723c */ /* 0x040fe200000018ff */
[--C-:B------:R-:W-:Y:S01]  /*6e30*/  FFMA.FTZ R155, R155, c[0x0][0x23c], -R60.reuse ;  /* 0x00008f009b9b7a23 */ /* 0x100fe2000001083c */
[----:B------:R-:W-:Y:S01]  /*6e40*/  MUFU.EX2 R47, R47 ;  /* 0x0000002f002f7308 */ /* 0x000fe20000000800 */
[----:B------:R-:W-:Y:S02]  /*6e50*/  FFMA.FTZ R153, R153, c[0x0][0x23c], -R60 ;  /* 0x00008f0099997a23 */ /* 0x000fe4000001083c */
[----:B------:R-:W-:Y:S02]  /*6e60*/  FFMA.FTZ R235, R139, c[0x0][0x23c], -R62 ;  /* 0x00008f008beb7a23 */ /* 0x000fe4000001083e */
[----:B------:R-:W-:Y:S01]  /*6e70*/  FADD.FTZ R57, R57, R56 ;  /* 0x0000003839397221 */ /* 0x000fe20000010000 */
[----:B------:R-:W-:Y:S01]  /*6e80*/  HMMA.16816.F32 R96, R116, R100, RZ ;  /* 0x000000647460723c */ /* 0x000fe200000018ff */
[----:B------:R-:W-:Y:S01]  /*6e90*/  FADD.FTZ R58, R61, R58 ;  /* 0x0000003a3d3a7221 */ /* 0x000fe20000010000 */
[----:B------:R-:W1:Y:S01]  /*6ea0*/  MUFU.EX2 R44, R44 ;  /* 0x0000002c002c7308 */ /* 0x000e620000000800 */
[----:B------:R-:W-:-:S02]  /*6eb0*/  FADD.FTZ R54, R54, R57 ;  /* 0x0000003936367221 */ /* 0x000fc40000010000 */
[----:B------:R-:W-:Y:S02]  /*6ec0*/  FADD.FTZ R59, R59, R58 ;  /* 0x0000003a3b3b7221 */ /* 0x000fe40000010000 */
[----:B------:R-:W-:Y:S01]  /*6ed0*/  FADD.FTZ R54, R51, R54 ;  /* 0x0000003633367221 */ /* 0x000fe20000010000 */
[C---:B------:R-:W-:Y:S01]  /*6ee0*/  HMMA.16816.F32 R104, R116.reuse, R124, RZ ;  /* 0x0000007c7468723c */ /* 0x040fe200000018ff */
[----:B------:R-:W-:Y:S01]  /*6ef0*/  FADD.FTZ R52, R52, R59 ;  /* 0x0000003b34347221 */ /* 0x000fe20000010000 */
[----:B------:R-:W-:Y:S06]  /*6f00*/  MUFU.EX2 R45, R45 ;  /* 0x0000002d002d7308 */ /* 0x000fec0000000800 */
[C---:B------:R-:W-:Y:S02]  /*6f10*/  HMMA.16816.F32 R108, R116.reuse, R112, RZ ;  /* 0x00000070746c723c */ /* 0x040fe400000018ff */
[----:B------:R-:W1:Y:S06]  /*6f20*/  MUFU.EX2 R42, R42 ;  /* 0x0000002a002a7308 */ /* 0x000e6c0000000800 */
[C---:B------:R-:W-:Y:S02]  /*6f30*/  HMMA.16816.F32 R68, R116.reuse, R70, RZ ;  /* 0x000000467444723c */ /* 0x040fe400000018ff */
        /* <DEDUP_REMOVED lines=11> */
[C---:B--2---:R-:W-:Y:S02]  /*6ff0*/  HMMA.16816.F32 R120, R116.reuse, R4, RZ ;  /* 0x000000047478723c */ /* 0x044fe400000018ff */
[----:B------:R-:W-:Y:S05]  /*7000*/  MUFU.EX2 R64, R64 ;  /* 0x0000004000407308 */ /* 0x000fea0000000800 */
[----:B----4-:R-:W-:Y:S01]  /*7010*/  F2FP.PACK_AB R4, R50, R55 ;  /* 0x000000373204723e */ /* 0x010fe200000000ff */
[----:B------:R-:W-:Y:S01]  /*7020*/  HMMA.16816.F32 R116, R116, R6, RZ ;  /* 0x000000067474723c */ /* 0x000fe200000018ff */
[----:B-----5:R-:W-:Y:S01]  /*7030*/  F2FP.PACK_AB R5, R48, R53 ;  /* 0x000000353005723e */ /* 0x020fe200000000ff */
[----:B------:R-:W2:Y:S01]  /*7040*/  MUFU.EX2 R141, R141 ;  /* 0x0000008d008d7308 */ /* 0x000ea20000000800 */
[----:B------:R-:W-:-:S02]  /*7050*/  FADD.FTZ R55, R55, R54 ;  /* 0x0000003637377221 */ /* 0x000fc40000010000 */
[----:B------:R-:W-:Y:S02]  /*7060*/  FADD.FTZ R53, R53, R52 ;  /* 0x0000003435357221 */ /* 0x000fe40000010000 */
[----:B------:R-:W-:Y:S01]  /*7070*/  F2FP.PACK_AB R6, R46, R49 ;  /* 0x000000312e06723e */ /* 0x000fe200000000ff */
[----:B------:R-:W-:Y:S01]  /*7080*/  FADD.FTZ R50, R50, R55 ;  /* 0x0000003732327221 */ /* 0x000fe20000010000 */
[----:B-1----:R-:W-:Y:S01]  /*7090*/  F2FP.PACK_AB R7, R44, R47 ;  /* 0x0000002f2c07723e */ /* 0x002fe200000000ff */
[----:B------:R-:W-:Y:S01]  /*70a0*/  MUFU.EX2 R143, R143 ;  /* 0x0000008f008f7308 */ /* 0x000fe20000000800 */
[----:B------:R-:W-:Y:S02]  /*70b0*/  FADD.FTZ R48, R48, R53 ;  /* 0x0000003530307221 */ /* 0x000fe40000010000 */
[----:B------:R-:W-:Y:S02]  /*70c0*/  FADD.FTZ R49, R49, R50 ;  /* 0x0000003231317221 */ /* 0x000fe40000010000 */
[----:B------:R-:W-:Y:S01]  /*70d0*/  FADD.FTZ R47, R47, R48 ;  /* 0x000000302f2f7221 */ /* 0x000fe20000010000 */
[----:B------:R-:W-:Y:S01]  /*70e0*/  HMMA.16816.F32 R88, R4, R12, R88 ;  /* 0x0000000c0458723c */ /* 0x000fe20000001858 */
[----:B------:R-:W-:Y:S01]  /*70f0*/  FADD.FTZ R46, R46, R49 ;  /* 0x000000312e2e7221 */ /* 0x000fe20000010000 */
[----:B------:R-:W1:Y:S01]  /*7100*/  MUFU.EX2 R66, R66 ;  /* 0x0000004200427308 */ /* 0x000e620000000800 */
[----:B------:R-:W-:-:S05]  /*7110*/  FADD.FTZ R44, R44, R47 ;  /* 0x0000002f2c2c7221 */ /* 0x000fca0000010000 */
[C---:B------:R-:W-:Y:S01]  /*7120*/  HMMA.16816.F32 R92, R4.reuse, R14, R92 ;  /* 0x0000000e045c723c */ /* 0x040fe2000000185c */
[----:B------:R-:W4:Y:S01]  /*7130*/  LDSM.16.MT88.4 R12, [R196+0x10800] ;  /* 0x01080000c40c783b */ /* 0x000f220000004200 */
[----:B------:R-:W-:Y:S06]  /*7140*/  MUFU.EX2 R136, R136 ;  /* 0x0000008800887308 */ /* 0x000fec0000000800 */
[C---:B------:R-:W-:Y:S02]  /*7150*/  HMMA.16816.F32 R96, R4.reuse, R8, R96 ;  /* 0x000000080460723c */ /* 0x040fe40000001860 */
[----:B------:R-:W5:Y:S06]  /*7160*/  MUFU.EX2 R149, R149 ;  /* 0x0000009500957308 */ /* 0x000f6c0000000800 */
[C---:B------:R-:W-:Y:S01]  /*7170*/  HMMA.16816.F32 R100, R4.reuse, R10, R100 ;  /* 0x0000000a0464723c */ /* 0x040fe20000001864 */
[----:B------:R-:W1:Y:S01]  /*7180*/  LDSM.16.MT88.4 R8, [R196+0xd000] ;  /* 0x00d00000c408783b */ /* 0x000e620000004200 */
[----:B------:R-:W-:Y:S06]  /*7190*/  MUFU.EX2 R138, R138 ;  /* 0x0000008a008a7308 */ /* 0x000fec0000000800 */
[C---:B---3--:R-:W-:Y:S02]  /*71a0*/  HMMA.16816.F32 R80, R4.reuse, R16, R80 ;  /* 0x000000100450723c */ /* 0x048fe40000001850 */
[----:B------:R-:W3:Y:S06]  /*71b0*/  MUFU.EX2 R157, R157 ;  /* 0x0000009d009d7308 */ /* 0x000eec0000000800 */
[C---:B------:R-:W-:Y:S01]  /*71c0*/  HMMA.16816.F32 R84, R4.reuse, R18, R84 ;  /* 0x000000120454723c */ /* 0x040fe20000001854 */
[----:B------:R-:W-:Y:S01]  /*71d0*/  LDSM.16.MT88.4 R16, [R197+0xd000] ;  /* 0x00d00000c510783b */ /* 0x000fe20000004200 */
[----:B------:R-:W1:Y:S06]  /*71e0*/  MUFU.EX2 R140, R140 ;  /* 0x0000008c008c7308 */ /* 0x000e6c0000000800 */
[C---:B------:R-:W-:Y:S02]  /*71f0*/  HMMA.16816.F32 R128, R4.reuse, R24, R128 ;  /* 0x000000180480723c */ /* 0x040fe40000001880 */
[----:B------:R-:W1:Y:S06]  /*7200*/  MUFU.EX2 R171, R171 ;  /* 0x000000ab00ab7308 */ /* 0x000e6c0000000800 */
[C---:B----4-:R-:W-:Y:S02]  /*7210*/  HMMA.16816.F32 R120, R4.reuse, R12, R120 ;  /* 0x0000000c0478723c */ /* 0x050fe40000001878 */
[----:B------:R-:W-:Y:S06]  /*7220*/  MUFU.EX2 R175, R175 ;  /* 0x000000af00af7308 */ /* 0x000fec0000000800 */
[C---:B------:R-:W-:Y:S01]  /*7230*/  HMMA.16816.F32 R116, R4.reuse, R14, R116 ;  /* 0x0000000e0474723c */ /* 0x040fe20000001874 */
[----:B------:R-:W4:Y:S01]  /*7240*/  LDSM.16.MT88.4 R12, [R200+0x11000] ;  /* 0x01100000c80c783b */ /* 0x000f220000004200 */
[----:B------:R-:W1:Y:S06]  /*7250*/  MUFU.EX2 R142, R142 ;  /* 0x0000008e008e7308 */ /* 0x000e6c0000000800 */
[C---:B------:R-:W-:Y:S01]  /*7260*/  HMMA.16816.F32 R68, R4.reuse, R26, R68 ;  /* 0x0000001a0444723c */ /* 0x040fe20000001844 */
[----:B------:R-:W1:Y:S01]  /*7270*/  LDSM.16.MT88.4 R24, [R200+0xd000] ;  /* 0x00d00000c818783b */ /* 0x000e620000004200 */
[----:B------:R-:W-:Y:S06]  /*7280*/  MUFU.EX2 R144, R144 ;  /* 0x0000009000907308 */ /* 0x000fec0000000800 */
[C---:B------:R-:W-:Y:S02]  /*7290*/  HMMA.16816.F32 R72, R4.reuse, R20, R72 ;  /* 0x000000140448723c */ /* 0x040fe40000001848 */
[----:B------:R-:W1:Y:S06]  /*72a0*/  MUFU.EX2 R177, R177 ;  /* 0x000000b100b17308 */ /* 0x000e6c0000000800 */
[C---:B------:R-:W-:Y:S01]  /*72b0*/  HMMA.16816.F32 R76, R4.reuse, R22, R76 ;  /* 0x00000016044c723c */ /* 0x040fe2000000184c */
[----:B------:R-:W1:Y:S01]  /*72c0*/  LDSM.16.MT88.4 R20, [R198+0xd000] ;  /* 0x00d00000c614783b */ /* 0x000e620000004200 */
[----:B------:R-:W-:Y:S06]  /*72d0*/  MUFU.EX2 R146, R146 ;  /* 0x0000009200927308 */ /* 0x000fec0000000800 */
[C---:B------:R-:W-:Y:S02]  /*72e0*/  HMMA.16816.F32 R104, R4.reuse, R32, R104 ;  /* 0x000000200468723c */ /* 0x040fe40000001868 */
[----:B------:R-:W1:Y:S06]  /*72f0*/  MUFU.EX2 R181, R181 ;  /* 0x000000b500b57308 */ /* 0x000e6c0000000800 */
[C---:B------:R-:W-:Y:S01]  /*7300*/  HMMA.16816.F32 R124, R4.reuse, R34, R124 ;  /* 0x00000022047c723c */ /* 0x040fe2000000187c */
[----:B------:R-:W2:Y:S01]  /*7310*/  LDSM.16.MT88.4 R32, [R198+0x11000] ;  /* 0x01100000c620783b */ /* 0x000ea20000004200 */
[----:B------:R-:W-:Y:S06]  /*7320*/  MUFU.EX2 R148, R148 ;  /* 0x0000009400947308 */ /* 0x000fec0000000800 */
[C---:B------:R-:W-:Y:S02]  /*7330*/  HMMA.16816.F32 R108, R4.reuse, R28, R108 ;  /* 0x0000001c046c723c */ /* 0x040fe4000000186c */
[----:B------:R-:W1:Y:S06]  /*7340*/  MUFU.EX2 R229, R229 ;  /* 0x000000e500e57308 */ /* 0x000e6c0000000800 */
[----:B------:R-:W-:Y:S01]  /*7350*/  HMMA.16816.F32 R112, R4, R30, R112 ;  /* 0x0000001e0470723c */ /* 0x000fe20000001870 */
[----:B------:R-:W2:Y:S01]  /*7360*/  LDSM.16.MT88.4 R28, [R197+0x11000] ;  /* 0x01100000c51c783b */ /* 0x000ea20000004200 */
[----:B------:R-:W-:Y:S05]  /*7370*/  MUFU.EX2 R150, R150 ;  /* 0x0000009600967308 */ /* 0x000fea0000000800 */
[----:B------:R-:W-:Y:S01]  /*7380*/  F2FP.PACK_AB R4, R42, R45 ;  /* 0x0000002d2a04723e */ /* 0x000fe200000000ff */
[----:B------:R-:W-:Y:S01]  /*7390*/  FADD.FTZ R45, R45, R46 ;  /* 0x0000002e2d2d7221 */ /* 0x000fe20000010000 */
[----:B------:R-:W-:Y:S01]  /*73a0*/  F2FP.PACK_AB R6, R2, R41 ;  /* 0x000000290206723e */ /* 0x000fe200000000ff */
[----:B------:R-:W2:Y:S01]  /*73b0*/  MUFU.EX2 R195, R195 ;  /* 0x000000c300c37308 */ /* 0x000ea20000000800 */
[----:B------:R-:W-:Y:S01]  /*73c0*/  F2FP.PACK_AB R5, R40, R43 ;  /* 0x0000002b2805723e */ /* 0x000fe200000000ff */
[----:B------:R-:W-:Y:S01]  /*73d0*/  FADD.FTZ R43, R43, R44 ;  /* 0x0000002c2b2b7221 */ /* 0x000fe20000010000 */
[----:B------:R-:W-:Y:S01]  /*73e0*/  F2FP.PACK_AB R7, R0, R37 ;  /* 0x000000250007723e */ /* 0x000fe200000000ff */
[----:B------:R-:W-:-:S02]  /*73f0*/  FADD.FTZ R42, R42, R45 ;  /* 0x0000002d2a2a7221 */ /* 0x000fc40000010000 */
[----:B------:R-:W-:Y:S02]  /*7400*/  FADD.FTZ R40, R40, R43 ;  /* 0x0000002b28287221 */ /* 0x000fe40000010000 */
[----:B------:R-:W-:Y:S01]  /*7410*/  MUFU.EX2 R152, R152 ;  /* 0x0000009800987308 */ /* 0x000fe20000000800 */
[----:B------:R-:W-:Y:S01]  /*7420*/  FADD.FTZ R41, R41, R42 ;  /* 0x0000002a29297221 */ /* 0x000fe20000010000 */
[C---:B-1----:R-:W-:Y:S01]  /*7430*/  HMMA.16816.F32 R88, R4.reuse, R8, R88 ;  /* 0x000000080458723c */ /* 0x042fe20000001858 */
[----:B------:R-:W-:Y:S02]  /*7440*/  FADD.FTZ R37, R37, R40 ;  /* 0x0000002825257221 */ /* 0x000fe40000010000 */
[----:B------:R-:W-:Y:S02]  /*7450*/  FADD.FTZ R41, R2, R41 ;  /* 0x0000002902297221 */ /* 0x000fe40000010000 */
[----:B------:R-:W-:Y:S01]  /*7460*/  FADD.FTZ R37, R0, R37 ;  /* 0x0000002500257221 */ /* 0x000fe20000010000 */
[----:B------:R-:W1:Y:S02]  /*7470*/  MUFU.EX2 R185, R185 ;  /* 0x000000b900b97308 */ /* 0x000e640000000800 */
[C---:B------:R-:W-:Y:S01]  /*7480*/  HMMA.16816.F32 R92, R4.reuse, R10, R92 ;  /* 0x0000000a045c723c */ /* 0x040fe2000000185c */
[----:B------:R-:W1:Y:S05]  /*7490*/  LDSM.16.MT88.4 R8, [R196+0x11000] ;  /* 0x01100000c408783b */ /* 0x000e6a0000004200 */
[----:B------:R-:W-:Y:S02]  /*74a0*/  MUFU.EX2 R154, R154 ;  /* 0x0000009a009a7308 */ /* 0x000fe40000000800 */
[C---:B----4-:R-:W-:Y:S06]  /*74b0*/  HMMA.16816.F32 R96, R4.reuse, R12, R96 ;  /* 0x0000000c0460723c */ /* 0x050fec0000001860 */
[----:B------:R-:W4:Y:S02]  /*74c0*/  MUFU.EX2 R179, R179 ;  /* 0x000000b300b37308 */ /* 0x000f240000000800 */
[C---:B------:R-:W-:Y:S01]  /*74d0*/  HMMA.16816.F32 R100, R4.reuse, R14, R100 ;  /* 0x0000000e0464723c */ /* 0x040fe20000001864 */
[----:B------:R-:W1:Y:S05]  /*74e0*/  LDSM.16.MT88.4 R12, [R197+0xd800] ;  /* 0x00d80000c50c783b */ /* 0x000e6a0000004200 */
[----:B------:R-:W-:Y:S02]  /*74f0*/  MUFU.EX2 R156, R156 ;  /* 0x0000009c009c7308 */ /* 0x000fe40000000800 */
[C---:B------:R-:W-:Y:S06]  /*7500*/  HMMA.16816.F32 R80, R4.reuse, R16, R80 ;  /* 0x000000100450723c */ /* 0x040fec0000001850 */
[----:B------:R-:W1:Y:S02]  /*7510*/  MUFU.EX2 R167, R167 ;  /* 0x000000a700a77308 */ /* 0x000e640000000800 */
[C---:B------:R-:W-:Y:S01]  /*7520*/  HMMA.16816.F32 R84, R4.reuse, R18, R84 ;  /* 0x000000120454723c */ /* 0x040fe20000001854 */
[----:B------:R-:W1:Y:S05]  /*7530*/  LDSM.16.MT88.4 R16, [R196+0xd800] ;  /* 0x00d80000c410783b */ /* 0x000e6a0000004200 */
[----:B------:R-:W-:Y:S02]  /*7540*/  MUFU.EX2 R158, R158 ;  /* 0x0000009e009e7308 */ /* 0x000fe40000000800 */
[C---:B------:R-:W-:Y:S06]  /*7550*/  HMMA.16816.F32 R128, R4.reuse, R24, R128 ;  /* 0x000000180480723c */ /* 0x040fec0000001880 */
[----:B------:R-:W1:Y:S02]  /*7560*/  MUFU.EX2 R163, R163 ;  /* 0x000000a300a37308 */ /* 0x000e640000000800 */
[C---:B------:R-:W-:Y:S01]  /*7570*/  HMMA.16816.F32 R68, R4.reuse, R26, R68 ;  /* 0x0000001a0444723c */ /* 0x040fe20000001844 */
[----:B------:R-:W-:Y:S05]  /*7580*/  LDSM.16.MT88.4 R24, [R200+0xd800] ;  /* 0x00d80000c818783b */ /* 0x000fea0000004200 */
[----:B------:R-:W-:Y:S02]  /*7590*/  MUFU.EX2 R160, R160 ;  /* 0x000000a000a07308 */ /* 0x000fe40000000800 */
[C---:B------:R-:W-:Y:S06]  /*75a0*/  HMMA.16816.F32 R72, R4.reuse, R20, R72 ;  /* 0x000000140448723c */ /* 0x040fec0000001848 */
[----:B------:R-:W1:Y:S02]  /*75b0*/  MUFU.EX2 R159, R159 ;  /* 0x0000009f009f7308 */ /* 0x000e640000000800 */
[C---:B------:R-:W-:Y:S01]  /*75c0*/  HMMA.16816.F32 R76, R4.reuse, R22, R76 ;  /* 0x00000016044c723c */ /* 0x040fe2000000184c */
[----:B------:R-:W-:Y:S05]  /*75d0*/  LDSM.16.MT88.4 R20, [R198+0xd800] ;  /* 0x00d80000c614783b */ /* 0x000fea0000004200 */
[----:B------:R-:W-:Y:S02]  /*75e0*/  MUFU.EX2 R155, R155 ;  /* 0x0000009b009b7308 */ /* 0x000fe40000000800 */
[C---:B--2---:R-:W-:Y:S06]  /*75f0*/  HMMA.16816.F32 R104, R4.reuse, R32, R104 ;  /* 0x000000200468723c */ /* 0x044fec0000001868 */
[----:B------:R-:W-:Y:S02]  /*7600*/  MUFU.EX2 R235, R235 ;  /* 0x000000eb00eb7308 */ /* 0x000fe40000000800 */
[C---:B------:R-:W-:Y:S01]  /*7610*/  HMMA.16816.F32 R124, R4.reuse, R34, R124 ;  /* 0x00000022047c723c */ /* 0x040fe2000000187c */
[----:B------:R-:W-:Y:S07]  /*7620*/  LDSM.16.MT88.4 R32, [R197+0x12800] ;  /* 0x01280000c520783b */ /* 0x000fee0000004200 */
[C---:B------:R-:W-:Y:S08]  /*7630*/  HMMA.16816.F32 R108, R4.reuse, R28, R108 ;  /* 0x0000001c046c723c */ /* 0x040ff0000000186c */
[C---:B------:R-:W-:Y:S01]  /*7640*/  HMMA.16816.F32 R112, R4.reuse, R30, R112 ;  /* 0x0000001e0470723c */ /* 0x040fe20000001870 */
[----:B------:R-:W-:Y:S07]  /*7650*/  LDSM.16.MT88.4 R28, [R197+0x11800] ;  /* 0x01180000c51c783b */ /* 0x000fee0000004200 */
[C---:B-1----:R-:W-:Y:S08]  /*7660*/  HMMA.16816.F32 R120, R4.reuse, R8, R120 ;  /* 0x000000080478723c */ /* 0x042ff00000001878 */
[----:B------:R-:W-:Y:S01]  /*7670*/  HMMA.16816.F32 R116, R4, R10, R116 ;  /* 0x0000000a0474723c */ /* 0x000fe20000001874 */
[----:B------:R-:W1:Y:S06]  /*7680*/  LDSM.16.MT88.4 R8, [R200+0x11800] ;  /* 0x01180000c808783b */ /* 0x000e6c0000004200 */
[----:B------:R-:W-:Y:S01]  /*7690*/  F2FP.PACK_AB R4, R141, R64 ;  /* 0x000000408d04723e */ /* 0x000fe200000000ff */
[----:B------:R-:W-:Y:S01]  /*76a0*/  FADD.FTZ R64, R64, R41 ;  /* 0x0000002940407221 */ /* 0x000fe20000010000 */
[----:B------:R-:W-:-:S02]  /*76b0*/  F2FP.PACK_AB R6, R66, R143 ;  /* 0x0000008f4206723e */ /* 0x000fc400000000ff */
[----:B-----5:R-:W-:Y:S01]  /*76c0*/  F2FP.PACK_AB R5, R149, R136 ;  /* 0x000000889505723e */ /* 0x020fe200000000ff */
[----:B------:R-:W-:Y:S01]  /*76d0*/  FADD.FTZ R136, R136, R37 ;  /* 0x0000002588887221 */ /* 0x000fe20000010000 */
[----:B---3--:R-:W-:Y:S01]  /*76e0*/  F2FP.PACK_AB R7, R157, R138 ;  /* 0x0000008a9d07723e */ /* 0x008fe200000000ff */
[----:B------:R-:W-:Y:S02]  /*76f0*/  FADD.FTZ R64, R141, R64 ;  /* 0x000000408d407221 */ /* 0x000fe40000010000 */
[----:B------:R-:W-:Y:S02]  /*7700*/  FADD.FTZ R149, R149, R136 ;  /* 0x0000008895957221 */ /* 0x000fe40000010000 */
[----:B------:R-:W-:Y:S02]  /*7710*/  FADD.FTZ R143, R143, R64 ;  /* 0x000000408f8f7221 */ /* 0x000fe40000010000 */
[----:B------:R-:W-:Y:S01]  /*7720*/  HMMA.16816.F32 R80, R4, R12, R80 ;  /* 0x0000000c0450723c */ /* 0x000fe20000001850 */
[----:B------:R-:W-:-:S02]  /*7730*/  FADD.FTZ R138, R138, R149 ;  /* 0x000000958a8a7221 */ /* 0x000fc40000010000 */
[----:B------:R-:W-:Y:S02]  /*7740*/  FADD.FTZ R143, R66, R143 ;  /* 0x0000008f428f7221 */ /* 0x000fe40000010000 */
[----:B------:R-:W-:Y:S02]  /*7750*/  FADD.FTZ R157, R157, R138 ;  /* 0x0000008a9d9d7221 */ /* 0x000fe40000010000 */
[----:B------:R-:W-:Y:S01]  /*7760*/  FADD.FTZ R0, R140, R143 ;  /* 0x0000008f8c007221 */ /* 0x000fe20000010000 */
[----:B------:R-:W-:Y:S01]  /*7770*/  HMMA.16816.F32 R84, R4, R14, R84 ;  /* 0x0000000e0454723c */ /* 0x000fe20000001854 */
[----:B------:R-:W2:Y:S02]  /*7780*/  LDSM.16.MT88.4 R12, [R198+0x11800] ;  /* 0x01180000c60c783b */ /* 0x000ea40000004200 */
[----:B------:R-:W-:-:S05]  /*7790*/  FADD.FTZ R0, R171, R0 ;  /* 0x00000000ab007221 */ /* 0x000fca0000010000 */
[C---:B------:R-:W-:Y:S08]  /*77a0*/  HMMA.16816.F32 R88, R4.reuse, R16, R88 ;  /* 0x000000100458723c */ /* 0x040ff00000001858 */
[C---:B------:R-:W-:Y:S01]  /*77b0*/  HMMA.16816.F32 R92, R4.reuse, R18, R92 ;  /* 0x00000012045c723c */ /* 0x040fe2000000185c */
[----:B------:R-:W3:Y:S07]  /*77c0*/  LDSM.16.MT88.4 R16, [R196+0x11800] ;  /* 0x01180000c410783b */ /* 0x000eee0000004200 */
[C---:B-1----:R-:W-:Y:S08]  /*77d0*/  HMMA.16816.F32 R96, R4.reuse, R8, R96 ;  /* 0x000000080460723c */ /* 0x042ff00000001860 */
[C---:B------:R-:W-:Y:S01]  /*77e0*/  HMMA.16816.F32 R100, R4.reuse, R10, R100 ;  /* 0x0000000a0464723c */ /* 0x040fe20000001864 */
[----:B------:R-:W1:Y:S07]  /*77f0*/  LDSM.16.MT88.4 R8, [R197+0xe000] ;  /* 0x00e00000c508783b */ /* 0x000e6e0000004200 */
[C---:B------:R-:W-:Y:S08]  /*7800*/  HMMA.16816.F32 R72, R4.reuse, R20, R72 ;  /* 0x000000140448723c */ /* 0x040ff00000001848 */
[C---:B--2---:R-:W-:Y:S08]  /*7810*/  HMMA.16816.F32 R104, R4.reuse, R12, R104 ;  /* 0x0000000c0468723c */ /* 0x044ff00000001868 */
[C---:B------:R-:W-:Y:S01]  /*7820*/  HMMA.16816.F32 R124, R4.reuse, R14, R124 ;  /* 0x0000000e047c723c */ /* 0x040fe2000000187c */
[----:B------:R-:W2:Y:S07]  /*7830*/  LDSM.16.MT88.4 R12, [R196+0xe000] ;  /* 0x00e00000c40c783b */ /* 0x000eae0000004200 */
[C---:B------:R-:W-:Y:S01]  /*7840*/  HMMA.16816.F32 R76, R4.reuse, R22, R76 ;  /* 0x00000016044c723c */ /* 0x040fe2000000184c */
[----:B------:R-:W5:Y:S07]  /*7850*/  LDSM.16.MT88.4 R20, [R198+0xe000] ;  /* 0x00e00000c614783b */ /* 0x000f6e0000004200 */
[C---:B------:R-:W-:Y:S08]  /*7860*/  HMMA.16816.F32 R128, R4.reuse, R24, R128 ;  /* 0x000000180480723c */ /* 0x040ff00000001880 */
[C---:B------:R-:W-:Y:S01]  /*7870*/  HMMA.16816.F32 R68, R4.reuse, R26, R68 ;  /* 0x0000001a0444723c */ /* 0x040fe20000001844 */
[----:B------:R-:W-:Y:S07]  /*7880*/  LDSM.16.MT88.4 R24, [R200+0xe000] ;  /* 0x00e00000c818783b */ /* 0x000fee0000004200 */
[C---:B------:R-:W-:Y:S08]  /*7890*/  HMMA.16816.F32 R108, R4.reuse, R28, R108 ;  /* 0x0000001c046c723c */ /* 0x040ff0000000186c */
[C---:B------:R-:W-:Y:S01]  /*78a0*/  HMMA.16816.F32 R112, R4.reuse, R30, R112 ;  /* 0x0000001e0470723c */ /* 0x040fe20000001870 */
[----:B------:R-:W-:Y:S07]  /*78b0*/  LDSM.16.MT88.4 R28, [R200+0xf000] ;  /* 0x00f00000c81c783b */ /* 0x000fee0000004200 */
[C---:B---3--:R-:W-:Y:S08]  /*78c0*/  HMMA.16816.F32 R120, R4.reuse, R16, R120 ;  /* 0x000000100478723c */ /* 0x048ff00000001878 */
[----:B------:R-:W-:Y:S01]  /*78d0*/  HMMA.16816.F32 R116, R4, R18, R116 ;  /* 0x000000120474723c */ /* 0x000fe20000001874 */
[----:B------:R-:W3:Y:S06]  /*78e0*/  LDSM.16.MT88.4 R16, [R200+0x12000] ;  /* 0x01200000c810783b */ /* 0x000eec0000004200 */
[----:B------:R-:W-:-:S02]  /*78f0*/  F2FP.PACK_AB R4, R171, R140 ;  /* 0x0000008cab04723e */ /* 0x000fc400000000ff */
[----:B------:R-:W-:Y:S02]  /*7900*/  F2FP.PACK_AB R6, R142, R175 ;  /* 0x000000af8e06723e */ /* 0x000fe400000000ff */
[----:B------:R-:W-:Y:S01]  /*7910*/  F2FP.PACK_AB R5, R177, R144 ;  /* 0x00000090b105723e */ /* 0x000fe200000000ff */
[----:B------:R-:W-:Y:S01]  /*7920*/  FADD.FTZ R144, R144, R157 ;  /* 0x0000009d90907221 */ /* 0x000fe20000010000 */
[----:B------:R-:W-:-:S03]  /*7930*/  F2FP.PACK_AB R7, R181, R146 ;  /* 0x00000092b507723e */ /* 0x000fc600000000ff */
[----:B------:R-:W-:-:S04]  /*7940*/  FADD.FTZ R177, R177, R144 ;  /* 0x00000090b1b17221 */ /* 0x000fc80000010000 */
[----:B-1----:R-:W-:Y:S01]  /*7950*/  HMMA.16816.F32 R80, R4, R8, R80 ;  /* 0x000000080450723c */ /* 0x002fe20000001850 */
[----:B------:R-:W-:-:S04]  /*7960*/  FADD.FTZ R146, R146, R177 ;  /* 0x000000b192927221 */ /* 0x000fc80000010000 */
[----:B------:R-:W-:-:S03]  /*7970*/  FADD.FTZ R181, R181, R146 ;  /* 0x00000092b5b57221 */ /* 0x000fc60000010000 */
[C---:B------:R-:W-:Y:S01]  /*7980*/  HMMA.16816.F32 R84, R4.reuse, R10, R84 ;  /* 0x0000000a0454723c */ /* 0x040fe20000001854 */
[----:B------:R-:W1:Y:S07]  /*7990*/  LDSM.16.MT88.4 R8, [R197+0x12000] ;  /* 0x01200000c508783b */ /* 0x000e6e0000004200 */
[C---:B--2---:R-:W-:Y:S08]  /*79a0*/  HMMA.16816.F32 R88, R4.reuse, R12, R88 ;  /* 0x0000000c0458723c */ /* 0x044ff00000001858 */
[C---:B------:R-:W-:Y:S01]  /*79b0*/  HMMA.16816.F32 R92, R4.reuse, R14, R92 ;  /* 0x0000000e045c723c */ /* 0x040fe2000000185c */
[----:B------:R-:W2:Y:S07]  /*79c0*/  LDSM.16.MT88.4 R12, [R196+0x12000] ;  /* 0x01200000c40c783b */ /* 0x000eae0000004200 */
[C---:B-----5:R-:W-:Y:S08]  /*79d0*/  HMMA.16816.F32 R72, R4.reuse, R20, R72 ;  /* 0x000000140448723c */ /* 0x060ff00000001848 */
[C---:B------:R-:W-:Y:S01]  /*79e0*/  HMMA.16816.F32 R76, R4.reuse, R22, R76 ;  /* 0x00000016044c723c */ /* 0x040fe2000000184c */
[----:B------:R-:W5:Y:S07]  /*79f0*/  LDSM.16.MT88.4 R20, [R198+0x12000] ;  /* 0x01200000c614783b */ /* 0x000f6e0000004200 */
[C---:B---3--:R-:W-:Y:S08]  /*7a00*/  HMMA.16816.F32 R96, R4.reuse, R16, R96 ;  /* 0x000000100460723c */ /* 0x048ff00000001860 */
[C---:B------:R-:W-:Y:S01]  /*7a10*/  HMMA.16816.F32 R100, R4.reuse, R18, R100 ;  /* 0x000000120464723c */ /* 0x040fe20000001864 */
[----:B------:R-:W3:Y:S07]  /*7a20*/  LDSM.16.MT88.4 R16, [R198+0xe800] ;  /* 0x00e80000c610783b */ /* 0x000eee0000004200 */
[C---:B-1----:R-:W-:Y:S08]  /*7a30*/  HMMA.16816.F32 R108, R4.reuse, R8, R108 ;  /* 0x00000008046c723c */ /* 0x042ff0000000186c */
        /* <DEDUP_REMOVED lines=8> */
[C---:B------:R-:W-:Y:S08]  /*7ac0*/  HMMA.16816.F32 R128, R4.reuse, R24, R128 ;  /* 0x000000180480723c */ /* 0x040ff00000001880 */
[----:B------:R-:W-:Y:S01]  /*7ad0*/  HMMA.16816.F32 R68, R4, R26, R68 ;  /* 0x0000001a0444723c */ /* 0x000fe20000001844 */
[----:B------:R-:W2:Y:S06]  /*7ae0*/  LDSM.16.MT88.4 R24, [R200+0xe800] ;  /* 0x00e80000c818783b */ /* 0x000eac0000004200 */
[----:B------:R-:W-:-:S02]  /*7af0*/  F2FP.PACK_AB R4, R229, R148 ;  /* 0x00000094e504723e */ /* 0x000fc400000000ff */
[----:B------:R-:W-:Y:S02]  /*7b00*/  F2FP.PACK_AB R6, R195, R150 ;  /* 0x00000096c306723e */ /* 0x000fe400000000ff */
[----:B------:R-:W-:Y:S01]  /*7b10*/  F2FP.PACK_AB R5, R185, R152 ;  /* 0x00000098b905723e */ /* 0x000fe200000000ff */
[----:B------:R-:W-:Y:S01]  /*7b20*/  FADD.FTZ R152, R152, R181 ;  /* 0x000000b598987221 */ /* 0x000fe20000010000 */
[----:B----4-:R-:W-:-:S03]  /*7b30*/  F2FP.PACK_AB R7, R179, R154 ;  /* 0x0000009ab307723e */ /* 0x010fc600000000ff */
[----:B------:R-:W-:-:S04]  /*7b40*/  FADD.FTZ R185, R185, R152 ;  /* 0x00000098b9b97221 */ /* 0x000fc80000010000 */
[----:B---3--:R-:W-:Y:S01]  /*7b50*/  HMMA.16816.F32 R72, R4, R16, R72 ;  /* 0x000000100448723c */ /* 0x008fe20000001848 */
[----:B------:R-:W-:-:S04]  /*7b60*/  FADD.FTZ R154, R154, R185 ;  /* 0x000000b99a9a7221 */ /* 0x000fc80000010000 */
[----:B------:R-:W-:-:S03]  /*7b70*/  FADD.FTZ R179, R179, R154 ;  /* 0x0000009ab3b37221 */ /* 0x000fc60000010000 */
        /* <DEDUP_REMOVED lines=10> */
[----:B------:R-:W4:Y:S07]  /*7c20*/  LDSM.16.MT88.4 R20, [R196+0xf000] ;  /* 0x00f00000c414783b */ /* 0x000f2e0000004200 */
[C---:B------:R-:W-:Y:S01]  /*7c30*/  HMMA.16816.F32 R108, R4.reuse, R32, R108 ;  /* 0x00000020046c723c */ /* 0x040fe2000000186c */
[----:B------:R-:W5:Y:S07]  /*7c40*/  MUFU.EX2 R32, R153 ;  /* 0x0000009900207308 */ /* 0x000f6e0000000800 */
[C---:B------:R-:W-:Y:S08]  /*7c50*/  HMMA.16816.F32 R128, R4.reuse, R24, R128 ;  /* 0x000000180480723c */ /* 0x040ff00000001880 */
[C---:B------:R-:W-:Y:S01]  /*7c60*/  HMMA.16816.F32 R68, R4.reuse, R26, R68 ;  /* 0x0000001a0444723c */ /* 0x040fe20000001844 */
[----:B------:R-:W-:Y:S07]  /*7c70*/  LDSM.16.MT88.4 R24, [R198+0xf000] ;  /* 0x00f00000c618783b */ /* 0x000fee0000004200 */
[C---:B---3--:R-:W-:Y:S08]  /*7c80*/  HMMA.16816.F32 R104, R4.reuse, R16, R104 ;  /* 0x000000100468723c */ /* 0x048ff00000001868 */
[C---:B------:R-:W-:Y:S01]  /*7c90*/  HMMA.16816.F32 R124, R4.reuse, R18, R124 ;  /* 0x00000012047c723c */ /* 0x040fe2000000187c */
[----:B------:R-:W3:Y:S07]  /*7ca0*/  LDSM.16.MT88.4 R16, [R200+0x13000] ;  /* 0x01300000c810783b */ /* 0x000eee0000004200 */
[C---:B------:R-:W-:Y:S08]  /*7cb0*/  HMMA.16816.F32 R112, R4.reuse, R34, R112 ;  /* 0x000000220470723c */ /* 0x040ff00000001870 */
[C---:B-1----:R-:W-:Y:S08]  /*7cc0*/  HMMA.16816.F32 R120, R4.reuse, R8, R120 ;  /* 0x000000080478723c */ /* 0x042ff00000001878 */
[----:B------:R-:W-:Y:S01]  /*7cd0*/  HMMA.16816.F32 R116, R4, R10, R116 ;  /* 0x0000000a0474723c */ /* 0x000fe20000001874 */
[----:B------:R-:W1:Y:S06]  /*7ce0*/  LDSM.16.MT88.4 R8, [R198+0x13000] ;  /* 0x01300000c608783b */ /* 0x000e6c0000004200 */
[----:B------:R-:W-:-:S02]  /*7cf0*/  F2FP.PACK_AB R4, R167, R156 ;  /* 0x0000009ca704723e */ /* 0x000fc400000000ff */
[----:B------:R-:W-:Y:S02]  /*7d00*/  F2FP.PACK_AB R6, R163, R158 ;  /* 0x0000009ea306723e */ /* 0x000fe400000000ff */
[----:B------:R-:W-:Y:S01]  /*7d10*/  F2FP.PACK_AB R5, R159, R160 ;  /* 0x000000a09f05723e */ /* 0x000fe200000000ff */
[----:B------:R-:W-:Y:S01]  /*7d20*/  FADD.FTZ R160, R160, R179 ;  /* 0x000000b3a0a07221 */ /* 0x000fe20000010000 */
[----:B-----5:R-:W-:-:S03]  /*7d30*/  F2FP.PACK_AB R7, R32, R155 ;  /* 0x0000009b2007723e */ /* 0x020fc600000000ff */
[----:B------:R-:W-:-:S04]  /*7d40*/  FADD.FTZ R160, R159, R160 ;  /* 0x000000a09fa07221 */ /* 0x000fc80000010000 */
[----:B--2---:R-:W-:Y:S01]  /*7d50*/  HMMA.16816.F32 R80, R4, R12, R80 ;  /* 0x0000000c0450723c */ /* 0x004fe20000001850 */
[----:B------:R-:W-:-:S04]  /*7d60*/  FADD.FTZ R155, R155, R160 ;  /* 0x000000a09b9b7221 */ /* 0x000fc80000010000 */
[----:B------:R-:W-:-:S03]  /*7d70*/  FADD.FTZ R32, R32, R155 ;  /* 0x0000009b20207221 */ /* 0x000fc60000010000 */
[C---:B------:R-:W-:Y:S01]  /*7d80*/  HMMA.16816.F32 R84, R4.reuse, R14, R84 ;  /* 0x0000000e0454723c */ /* 0x040fe20000001854 */
[----:B------:R-:W2:Y:S07]  /*7d90*/  LDSM.16.MT88.4 R12, [R197+0x13000] ;  /* 0x01300000c50c783b */ /* 0x000eae0000004200 */
[C---:B----4-:R-:W-:Y:S08]  /*7da0*/  HMMA.16816.F32 R88, R4.reuse, R20, R88 ;  /* 0x000000140458723c */ /* 0x050ff00000001858 */
[C---:B------:R-:W-:Y:S01]  /*7db0*/  HMMA.16816.F32 R92, R4.reuse, R22, R92 ;  /* 0x00000016045c723c */ /* 0x040fe2000000185c */
[----:B------:R-:W4:Y:S07]  /*7dc0*/  LDSM.16.MT88.4 R20, [R196+0x13000] ;  /* 0x01300000c414783b */ /* 0x000f2e0000004200 */
[C---:B---3--:R-:W-:Y:S08]  /*7dd0*/  HMMA.16816.F32 R96, R4.reuse, R16, R96 ;  /* 0x000000100460723c */ /* 0x048ff00000001860 */
[C---:B------:R-:W-:Y:S01]  /*7de0*/  HMMA.16816.F32 R100, R4.reuse, R18, R100 ;  /* 0x000000120464723c */ /* 0x040fe20000001864 */
[----:B------:R-:W-:Y:S07]  /*7df0*/  LDSM.16.MT88.4 R16, [R198+0xf800] ;  /* 0x00f80000c610783b */ /* 0x000fee0000004200 */
[C---:B-1----:R-:W-:Y:S08]  /*7e00*/  HMMA.16816.F32 R104, R4.reuse, R8, R104 ;  /* 0x000000080468723c */ /* 0x042ff00000001868 */
[C---:B--2---:R-:W-:Y:S08]  /*7e10*/  HMMA.16816.F32 R108, R4.reuse, R12, R108 ;  /* 0x0000000c046c723c */ /* 0x044ff0000000186c */
[C---:B------:R-:W-:Y:S01]  /*7e20*/  HMMA.16816.F32 R112, R4.reuse, R14, R112 ;  /* 0x0000000e0470723c */ /* 0x040fe20000001870 */
[----:B------:R-:W1:Y:S07]  /*7e30*/  LDSM.16.MT88.4 R12, [R197+0xf800] ;  /* 0x00f80000c50c783b */ /* 0x000e6e0000004200 */
[C---:B------:R-:W-:Y:S01]  /*7e40*/  HMMA.16816.F32 R124, R4.reuse, R10, R124 ;  /* 0x0000000a047c723c */ /* 0x040fe2000000187c */
[----:B------:R-:W2:Y:S07]  /*7e50*/  LDSM.16.MT88.4 R8, [R200+0xf800] ;  /* 0x00f80000c808783b */ /* 0x000eae0000004200 */
[C---:B------:R-:W-:Y:S07]  /*7e60*/  HMMA.16816.F32 R128, R4.reuse, R28, R128 ;  /* 0x0000001c0480723c */ /* 0x040fee0000001880 */
[--C-:B------:R-:W-:Y:S01]  /*7e70*/  FFMA.FTZ R28, R67, c[0x0][0x23c], -R60.reuse ;  /* 0x00008f00431c7a23 */ /* 0x100fe2000001083c */
[----:B------:R-:W-:Y:S01]  /*7e80*/  HMMA.16816.F32 R68, R4, R30, R68 ;  /* 0x0000001e0444723c */ /* 0x000fe20000001844 */
[----:B------:R-:W-:-:S04]  /*7e90*/  FFMA.FTZ R29, R65, c[0x0][0x23c], -R60 ;  /* 0x00008f00411d7a23 */ /* 0x000fc8000001083c */
[----:B------:R-:W-:Y:S02]  /*7ea0*/  MUFU.EX2 R28, R28 ;  /* 0x0000001c001c7308 */ /* 0x000fe40000000800 */
[----:B------:R-:W-:Y:S01]  /*7eb0*/  FFMA.FTZ R30, R63, c[0x0][0x23c], -R60 ;  /* 0x00008f003f1e7a23 */ /* 0x000fe2000001083c */
[C---:B------:R-:W-:Y:S05]  /*7ec0*/  HMMA.16816.F32 R72, R4.reuse, R24, R72 ;  /* 0x000000180448723c */ /* 0x040fea0000001848 */
[----:B------:R-:W-:Y:S02]  /*7ed0*/  MUFU.EX2 R29, R29 ;  /* 0x0000001d001d7308 */ /* 0x000fe40000000800 */
[--C-:B------:R-:W-:Y:S01]  /*7ee0*/  FFMA.FTZ R24, R151, c[0x0][0x23c], -R62.reuse ;  /* 0x00008f0097187a23 */ /* 0x100fe2000001083e */
[----:B------:R-:W-:Y:S01]  /*7ef0*/  HMMA.16816.F32 R76, R4, R26, R76 ;  /* 0x0000001a044c723c */ /* 0x000fe2000000184c */
[----:B------:R-:W-:-:S04]  /*7f00*/  FFMA.FTZ R25, R147, c[0x0][0x23c], -R62 ;  /* 0x00008f0093197a23 */ /* 0x000fc8000001083e */
[----:B------:R-:W-:Y:S02]  /*7f10*/  MUFU.EX2 R24, R24 ;  /* 0x0000001800187308 */ /* 0x000fe40000000800 */
[----:B------:R-:W-:Y:S01]  /*7f20*/  FFMA.FTZ R26, R145, c[0x0][0x23c], -R62 ;  /* 0x00008f00911a7a23 */ /* 0x000fe2000001083e */
[----:B----4-:R-:W-:Y:S01]  /*7f30*/  HMMA.16816.F32 R120, R4, R20, R120 ;  /* 0x000000140478723c */ /* 0x010fe20000001878 */
[----:B------:R-:W-:-:S04]  /*7f40*/  FFMA.FTZ R27, R137, c[0x0][0x23c], -R60 ;  /* 0x00008f00891b7a23 */ /* 0x000fc8000001083c */
[----:B------:R-:W3:Y:S03]  /*7f50*/  MUFU.EX2 R25, R25 ;  /* 0x0000001900197308 */ /* 0x000ee60000000800 */
[----:B------:R-:W-:Y:S05]  /*7f60*/  HMMA.16816.F32 R116, R4, R22, R116 ;  /* 0x000000160474723c */ /* 0x000fea0000001874 */
[----:B------:R-:W4:Y:S08]  /*7f70*/  MUFU.EX2 R26, R26 ;  /* 0x0000001a001a7308 */ /* 0x000f300000000800 */
[----:B------:R-:W5:Y:S01]  /*7f80*/  MUFU.EX2 R27, R27 ;  /* 0x0000001b001b7308 */ /* 0x000f620000000800 */
[----:B---3--:R-:W-:-:S07]  /*7f90*/  F2FP.PACK_AB R4, R25, R24 ;  /* 0x000000181904723e */ /* 0x008fce00000000ff */
[----:B------:R-:W3:Y:S01]  /*7fa0*/  MUFU.EX2 R30, R30 ;  /* 0x0000001e001e7308 */ /* 0x000ee20000000800 */
[----:B----4-:R-:W-:Y:S02]  /*7fb0*/  F2FP.PACK_AB R6, R235, R26 ;  /* 0x0000001aeb06723e */ /* 0x010fe400000000ff */
[----:B-----5:R-:W-:Y:S01]  /*7fc0*/  F2FP.PACK_AB R5, R28, R27 ;  /* 0x0000001b1c05723e */ /* 0x020fe200000000ff */
[----:B------:R-:W-:-:S04]  /*7fd0*/  FADD.FTZ R27, R27, R32 ;  /* 0x000000201b1b7221 */ /* 0x000fc80000010000 */
[----:B------:R-:W-:Y:S01]  /*7fe0*/  FADD.FTZ R28, R28, R27 ;  /* 0x0000001b1c1c7221 */ /* 0x000fe20000010000 */
[----:B---3--:R-:W-:-:S03]  /*7ff0*/  F2FP.PACK_AB R7, R30, R29 ;  /* 0x0000001d1e07723e */ /* 0x008fc600000000ff */
[----:B------:R-:W-:-:S04]  /*8000*/  FADD.FTZ R29, R29, R28 ;  /* 0x0000001c1d1d7221 */ /* 0x000fc80000010000 */
[----:B------:R-:W-:Y:S01]  /*8010*/  FADD.FTZ R233, R30, R29 ;  /* 0x0000001d1ee97221 */ /* 0x000fe20000010000 */
[C---:B-1----:R-:W-:Y:S08]  /*8020*/  HMMA.16816.F32 R80, R4.reuse, R12, R80 ;  /* 0x0000000c0450723c */ /* 0x042ff00000001850 */
[C---:B------:R-:W-:Y:S01]  /*8030*/  HMMA.16816.F32 R84, R4.reuse, R14, R84 ;  /* 0x0000000e0454723c */ /* 0x040fe20000001854 */
[----:B------:R-:W1:Y:S07]  /*8040*/  LDSM.16.MT88.4 R12, [R198+0x13800] ;  /* 0x01380000c60c783b */ /* 0x000e6e0000004200 */
[C---:B--2---:R-:W-:Y:S08]  /*8050*/  HMMA.16816.F32 R128, R4.reuse, R8, R128 ;  /* 0x000000080480723c */ /* 0x044ff00000001880 */
[C---:B------:R-:W-:Y:S01]  /*8060*/  HMMA.16816.F32 R68, R4.reuse, R10, R68 ;  /* 0x0000000a0444723c */ /* 0x040fe20000001844 */
[----:B------:R-:W2:Y:S07]  /*8070*/  LDSM.16.MT88.4 R8, [R196+0xf800] ;  /* 0x00f80000c408783b */ /* 0x000eae0000004200 */
[C---:B------:R-:W-:Y:S08]  /*8080*/  HMMA.16816.F32 R72, R4.reuse, R16, R72 ;  /* 0x000000100448723c */ /* 0x040ff00000001848 */
[C---:B------:R-:W-:Y:S01]  /*8090*/  HMMA.16816.F32 R76, R4.reuse, R18, R76 ;  /* 0x00000012044c723c */ /* 0x040fe2000000184c */
[----:B------:R-:W3:Y:S07]  /*80a0*/  LDSM.16.MT88.4 R16, [R200+0x13800] ;  /* 0x01380000c810783b */ /* 0x000eee0000004200 */
[C---:B-1----:R-:W-:Y:S07]  /*80b0*/  HMMA.16816.F32 R104, R4.reuse, R12, R104 ;  /* 0x0000000c0468723c */ /* 0x042fee0000001868 */
[----:B------:R-:W-:Y:S01]  /*80c0*/  FADD.FTZ R13, R175, R0 ;  /* 0x00000000af0d7221 */ /* 0x000fe20000010000 */
[----:B------:R-:W-:Y:S03]  /*80d0*/  HMMA.16816.F32 R124, R4, R14, R124 ;  /* 0x0000000e047c723c */ /* 0x000fe6000000187c */
[----:B------:R-:W-:-:S04]  /*80e0*/  FADD.FTZ R13, R142, R13 ;  /* 0x0000000d8e0d7221 */ /* 0x000fc80000010000 */
[----:B------:R-:W-:Y:S01]  /*80f0*/  FADD.FTZ R148, R148, R13 ;  /* 0x0000000d94947221 */ /* 0x000fe20000010000 */
[----:B--2---:R-:W-:Y:S03]  /*8100*/  HMMA.16816.F32 R88, R4, R8, R88 ;  /* 0x000000080458723c */ /* 0x004fe60000001858 */
[----:B------:R-:W-:-:S04]  /*8110*/  FADD.FTZ R229, R229, R148 ;  /* 0x00000094e5e57221 */ /* 0x000fc80000010000 */
[----:B------:R-:W-:Y:S01]  /*8120*/  FADD.FTZ R150, R150, R229 ;  /* 0x000000e596967221 */ /* 0x000fe20000010000 */
[----:B------:R-:W-:Y:S01]  /*8130*/  HMMA.16816.F32 R92, R4, R10, R92 ;  /* 0x0000000a045c723c */ /* 0x000fe2000000185c */
[----:B------:R-:W1:Y:S02]  /*8140*/  LDSM.16.MT88.4 R8, [R197+0x13800] ;  /* 0x01380000c508783b */ /* 0x000e640000004200 */
[----:B------:R-:W-:-:S04]  /*8150*/  FADD.FTZ R195, R195, R150 ;  /* 0x00000096c3c37221 */ /* 0x000fc80000010000 */
[----:B------:R-:W-:Y:S01]  /*8160*/  FADD.FTZ R156, R156, R195 ;  /* 0x000000c39c9c7221 */ /* 0x000fe20000010000 */
[----:B---3--:R-:W-:Y:S03]  /*8170*/  HMMA.16816.F32 R96, R4, R16, R96 ;  /* 0x000000100460723c */ /* 0x008fe60000001860 */
[----:B------:R-:W-:-:S04]  /*8180*/  FADD.FTZ R167, R167, R156 ;  /* 0x0000009ca7a77221 */ /* 0x000fc80000010000 */
[----:B------:R-:W-:Y:S01]  /*8190*/  FADD.FTZ R158, R158, R167 ;  /* 0x000000a79e9e7221 */ /* 0x000fe20000010000 */
[----:B------:R-:W-:Y:S01]  /*81a0*/  HMMA.16816.F32 R100, R4, R18, R100 ;  /* 0x000000120464723c */ /* 0x000fe20000001864 */
[----:B------:R-:W2:Y:S02]  /*81b0*/  LDSM.16.MT88.4 R16, [R196+0x13800] ;  /* 0x01380000c410783b */ /* 0x000ea40000004200 */
[----:B------:R-:W-:-:S04]  /*81c0*/  FADD.FTZ R163, R163, R158 ;  /* 0x0000009ea3a37221 */ /* 0x000fc80000010000 */
[----:B------:R-:W-:-:S04]  /*81d0*/  FADD.FTZ R24, R24, R163 ;  /* 0x000000a318187221 */ /* 0x000fc80000010000 */
[----:B------:R-:W-:-:S04]  /*81e0*/  FADD.FTZ R25, R25, R24 ;  /* 0x0000001819197221 */ /* 0x000fc80000010000 */
[----:B------:R-:W-:-:S04]  /*81f0*/  FADD.FTZ R26, R26, R25 ;  /* 0x000000191a1a7221 */ /* 0x000fc80000010000 */
[----:B------:R-:W-:Y:S01]  /*8200*/  FADD.FTZ R235, R235, R26 ;  /* 0x0000001aebeb7221 */ /* 0x000fe20000010000 */
[C---:B-1----:R-:W-:Y:S08]  /*8210*/  HMMA.16816.F32 R108, R4.reuse, R8, R108 ;  /* 0x00000008046c723c */ /* 0x042ff0000000186c */
[C---:B------:R-:W-:Y:S08]  /*8220*/  HMMA.16816.F32 R112, R4.reuse, R10, R112 ;  /* 0x0000000a0470723c */ /* 0x040ff00000001870 */
[C---:B--2---:R-:W-:Y:S08]  /*8230*/  HMMA.16816.F32 R120, R4.reuse, R16, R120 ;  /* 0x000000100478723c */ /* 0x044ff00000001878 */
[----:B------:R-:W-:Y:S01]  /*8240*/  HMMA.16816.F32 R116, R4, R18, R116 ;  /* 0x000000120474723c */ /* 0x000fe20000001874 */
[----:B------:R-:W-:Y:S07]  /*8250*/  @!P4 BRA `(.L_x_737) ;  /* 0x000054900000c947 */ /* 0x000fee0003800000 */
[----:B------:R-:W-:-:S04]  /*8260*/  DEPBAR.LE SB0, 0x0 ;  /* 0x000080000000791a */ /* 0x000fc80000000000 */
[----:B------:R-:W-:Y:S01]  /*8270*/  IADD3 R215, R134, -0x2, RZ ;  /* 0xfffffffe86d77810 */ /* 0x000fe20007ffe0ff */
[----:B------:R-:W-:Y:S06]  /*8280*/  BAR.SYNC.DEFER_BLOCKING 0x0 ;  /* 0x0000000000007b1d */ /* 0x000fec0000010000 */
[----:B------:R-:W-:Y:S05]  /*8290*/  @!P0 BRA `(.L_x_738) ;  /* 0x000003a000008947 */ /* 0x000fea0003800000 */
[----:B------:R-:W1:Y:S01]  /*82a0*/  I2F.RP R6, R135 ;  /* 0x0000008700067306 */ /* 0x000e620000209400 */
[----:B------:R-:W-:-:S05]  /*82b0*/  IMAD.SHL.U32 R0, R215, 0x80, RZ ;  /* 0x00000080d7007824 */ /* 0x000fca00078e00ff */
[C---:B------:R-:W-:Y:S02]  /*82c0*/  IADD3 R9, R0.reuse, 0x80, RZ ;  /* 0x0000008000097810 */ /* 0x040fe40007ffe0ff */
[----:B------:R-:W-:Y:S02]  /*82d0*/  IABS R4, R0 ;  /* 0x0000000000047213 */ /* 0x000fe40000000000 */
[----:B------:R-:W-:Y:S02]  /*82e0*/  IABS R5, R9 ;  /* 0x0000000900057213 */ /* 0x000fe40000000000 */
[----:B------:R-:W-:Y:S02]  /*82f0*/  LOP3.LUT R9, R9, c[0x0][0x2d0], RZ, 0x3c, !PT ;  /* 0x0000b40009097a12 */ /* 0x000fe400078e3cff */
[----:B------:R-:W-:Y:S01]  /*8300*/  LOP3.LUT R0, R0, c[0x0][0x2d0], RZ, 0x3c, !PT ;  /* 0x0000b40000007a12 */ /* 0x000fe200078e3cff */
[----:B-1----:R-:W1:Y:S01]  /*8310*/  MUFU.RCP R10, R6 ;  /* 0x00000006000a7308 */ /* 0x002e620000001000 */
[----:B------:R-:W-:-:S02]  /*8320*/  ISETP.GE.AND P3, PT, R9, RZ, PT ;  /* 0x000000ff0900720c */ /* 0x000fc40003f66270 */
[----:B------:R-:W-:Y:S02]  /*8330*/  ISETP.GE.AND P1, PT, R0, RZ, PT ;  /* 0x000000ff0000720c */ /* 0x000fe40003f26270 */
[----:B------:R-:W-:Y:S02]  /*8340*/  LOP3.LUT R0, RZ, c[0x0][0x2d0], RZ, 0x33, !PT ;  /* 0x0000b400ff007a12 */ /* 0x000fe400078e33ff */
[----:B-1----:R-:W-:-:S04]  /*8350*/  IADD3 R10, R10, 0xffffffe, RZ ;  /* 0x0ffffffe0a0a7810 */ /* 0x002fc80007ffe0ff */
        /* <DEDUP_REMOVED lines=10> */
[----:B------:R-:W-:-:S03]  /*8400*/  IMAD R2, R135, R2, R4 ;  /* 0x0000000287027224 */ /* 0x000fc600078e0204 */
[C---:B------:R-:W-:Y:S02]  /*8410*/  ISETP.GT.U32.AND P4, PT, R135.reuse, R6, PT ;  /* 0x000000068700720c */ /* 0x040fe40003f84070 */
[----:B------:R-:W-:-:S11]  /*8420*/  ISETP.GT.U32.AND P2, PT, R135, R2, PT ;  /* 0x000000028700720c */ /* 0x000fd60003f44070 */
[----:B------:R-:W-:Y:S01]  /*8430*/  @!P4 IMAD.IADD R6, R6, 0x1, -R135 ;  /* 0x000000010606c824 */ /* 0x000fe200078e0a87 */
[----:B------:R-:W-:Y:S02]  /*8440*/  @!P4 IADD3 R8, R8, 0x1, RZ ;  /* 0x000000010808c810 */ /* 0x000fe40007ffe0ff */
[-C--:B------:R-:W-:Y:S02]  /*8450*/  @!P2 IADD3 R2, R2, -R135.reuse, RZ ;  /* 0x800000870202a210 */ /* 0x080fe40007ffe0ff */
[-C--:B------:R-:W-:Y:S02]  /*8460*/  ISETP.GE.U32.AND P6, PT, R6, R135.reuse, PT ;  /* 0x000000870600720c */ /* 0x080fe40003fc6070 */
[----:B------:R-:W-:Y:S02]  /*8470*/  ISETP.GE.U32.AND P5, PT, R2, R135, PT ;  /* 0x000000870200720c */ /* 0x000fe40003fa6070 */
[----:B------:R-:W-:Y:S02]  /*8480*/  @!P2 IADD3 R7, R7, 0x1, RZ ;  /* 0x000000010707a810 */ /* 0x000fe40007ffe0ff */
[----:B------:R-:W-:-:S07]  /*8490*/  ISETP.NE.AND P2, PT, RZ, c[0x0][0x2d0], PT ;  /* 0x0000b400ff007a0c */ /* 0x000fce0003f45270 */
        /* <DEDUP_REMOVED lines=12> */
[----:B------:R-:W-:-:S05]  /*8560*/  IMAD R5, R0, R5, -0x80 ;  /* 0xffffff8000057424 */ /* 0x000fca00078e0205 */
[----:B------:R-:W-:-:S05]  /*8570*/  SHF.R.S32.HI R0, RZ, 0x1f, R5 ;  /* 0x0000001fff007819 */ /* 0x000fca0000011405 */
[----:B------:R-:W-:-:S04]  /*8580*/  IMAD R0, R0, c[0x0][0x1a0], RZ ;  /* 0x0000680000007a24 */ /* 0x000fc800078e02ff */
[C---:B------:R-:W-:Y:S02]  /*8590*/  IMAD R0, R5.reuse, c[0x0][0x1a4], R0 ;  /* 0x0000690005007a24 */ /* 0x040fe400078e0200 */
[----:B--2---:R-:W-:Y:S02]  /*85a0*/  IMAD.IADD R4, R4, 0x1, -R7 ;  /* 0x0000000104047824 */ /* 0x004fe400078e0a07 */
[----:B------:R-:W-:-:S03]  /*85b0*/  IMAD.WIDE.U32 R6, R5, c[0x0][0x1a0], RZ ;  /* 0x0000680005067a25 */ /* 0x000fc600078e00ff */
[----:B------:R-:W-:Y:S02]  /*85c0*/  SHF.R.S32.HI R2, RZ, 0x1f, R4 ;  /* 0x0000001fff027819 */ /* 0x000fe40000011404 */
[----:B------:R-:W-:-:S03]  /*85d0*/  IADD3 R7, R7, R0, RZ ;  /* 0x0000000007077210 */ /* 0x000fc60007ffe0ff */
[----:B------:R-:W-:Y:S02]  /*85e0*/  IMAD R5, R2, c[0x0][0x188], RZ ;  /* 0x0000620002057a24 */ /* 0x000fe400078e02ff */
[----:B------:R-:W-:-:S04]  /*85f0*/  IMAD.WIDE.U32 R6, R4, c[0x0][0x188], R6 ;  /* 0x0000620004067a25 */ /* 0x000fc800078e0006 */
[----:B------:R-:W-:Y:S01]  /*8600*/  IMAD R5, R4, c[0x0][0x18c], R5 ;  /* 0x0000630004057a24 */ /* 0x000fe200078e0205 */
[----:B------:R-:W-:-:S03]  /*8610*/  MOV R4, R6 ;  /* 0x0000000600047202 */ /* 0x000fc60000000f00 */
[----:B------:R-:W-:Y:S01]  /*8620*/  IMAD.IADD R5, R7, 0x1, R5 ;  /* 0x0000000107057824 */ /* 0x000fe200078e0205 */
[----:B------:R-:W-:Y:S05]  /*8630*/  BRA `(.L_x_739) ;  /* 0x0000002000007947 */ /* 0x000fea0003800000 */
.L_x_738:
[----:B------:R-:W-:-:S04]  /*8640*/  LEA R4, -R191, RZ, 0x7 ;  /* 0x000000ffbf047211 */ /* 0x000fc800078e39ff */
[----:B------:R-:W-:Y:S02]  /*8650*/  SHF.R.S32.HI R5, RZ, 0x1f, R4 ;  /* 0x0000001fff057819 */ /* 0x000fe40000011404 */
.L_x_739:
[----:B------:R-:W-:Y:S01]  /*8660*/  ISETP.GE.AND P1, PT, R209, c[0x0][0x220], PT ;  /* 0x00008800d1007a0c */ /* 0x000fe20003f26270 */
[----:B------:R-:W-:Y:S01]  /*8670*/  IMAD R190, R215, 0x80, R190 ;  /* 0x00000080d7be7824 */ /* 0x000fe200078e02be */
[----:B------:R-:W-:Y:S02]  /*8680*/  LEA R194, P3, R4, R172, 0x1 ;  /* 0x000000ac04c27211 */ /* 0x000fe400078608ff */
[----:B------:R-:W-:Y:S02]  /*8690*/  ISETP.GE.AND P2, PT, R218, c[0x0][0x220], PT ;  /* 0x00008800da007a0c */ /* 0x000fe40003f46270 */
[----:B------:R-:W-:-:S07]  /*86a0*/  LEA.HI.X R195, R4, R173, R5, 0x1, P3 ;  /* 0x000000ad04c37211 */ /* 0x000fce00018f0c05 */
[----:B------:R-:W-:Y:S02]  /*86b0*/  @!P1 IADD3 R7, P4, R4, R38, RZ ;  /* 0x0000002604079210 */ /* 0x000fe40007f9e0ff */
[----:B------:R-:W-:Y:S02]  /*86c0*/  IADD3 R4, P3, R221, R4, RZ ;  /* 0x00000004dd047210 */ /* 0x000fe40007f7e0ff */
[----:B------:R-:W-:Y:S01]  /*86d0*/  @P2 STS.128 [R216+0xc000], RZ ;  /* 0x00c000ffd8002388 */ /* 0x000fe20000000c00 */
[----:B------:R-:W-:Y:S01]  /*86e0*/  @!P1 IMAD.X R0, R5, 0x1, R36, P4 ;  /* 0x0000000105009824 */ /* 0x000fe200020e0624 */
[C---:B------:R-:W-:Y:S01]  /*86f0*/  @!P1 LEA R26, P4, R7.reuse, c[0x0][0x170], 0x1 ;  /* 0x00005c00071a9a11 */ /* 0x040fe200078808ff */
[----:B------:R-:W-:Y:S01]  /*8700*/  IMAD.X R5, R220, 0x1, R5, P3 ;  /* 0x00000001dc057824 */ /* 0x000fe200018e0605 */
[----:B------:R-:W-:Y:S01]  /*8710*/  @!P1 IADD3 R9, P3, R4, R38, RZ ;  /* 0x0000002604099210 */ /* 0x000fe20007f7e0ff */
[----:B------:R-:W-:Y:S01]  /*8720*/  @!PT LDS RZ, [RZ] ;  /* 0x00000000fffff984 */ /* 0x000fe20000000800 */
[----:B------:R-:W-:Y:S01]  /*8730*/  @!PT LDS RZ, [RZ] ;  /* 0x00000000fffff984 */ /* 0x000fe20000000800 */
[----:B------:R-:W-:Y:S01]  /*8740*/  @!PT LDS RZ, [RZ] ;  /* 0x00000000fffff984 */ /* 0x000fe20000000800 */
[----:B------:R1:W-:Y:S01]  /*8750*/  @!P2 LDGSTS.E.BYPASS.LTC128B.128 [R216+0xc000], [R194.64] ;  /* 0x0c000000c2d8afae */ /* 0x0003e2000b901d4c */
[----:B------:R-:W-:-:S02]  /*8760*/  @!P1 LEA.HI.X R27, R7, c[0x0][0x174], R0, 0x1, P4 ;  /* 0x00005d00071b9a11 */ /* 0x000fc400020f0c00 */
[C---:B------:R-:W-:Y:S01]  /*8770*/  @!P2 LEA R24, P5, R4.reuse, R172, 0x1 ;  /* 0x000000ac0418a211 */ /* 0x040fe200078a08ff */
[----:B------:R-:W-:Y:S01]  /*8780*/  @!P1 IMAD.X R0, R5, 0x1, R36, P3 ;  /* 0x0000000105009824 */ /* 0x000fe200018e0624 */
[----:B------:R-:W-:Y:S01]  /*8790*/  IADD3 R2, P4, R221, R4, RZ ;  /* 0x00000004dd027210 */ /* 0x000fe20007f9e0ff */
[----:B------:R-:W-:Y:S01]  /*87a0*/  @P1 STS.128 [R216+0x10000], RZ ;  /* 0x010000ffd8001388 */ /* 0x000fe20000000c00 */
[C---:B------:R-:W-:Y:S02]  /*87b0*/  @!P1 LEA R22, P3, R9.reuse, c[0x0][0x170], 0x1 ;  /* 0x00005c0009169a11 */ /* 0x040fe400078608ff */
[--C-:B------:R-:W-:Y:S01]  /*87c0*/  @!P2 LEA.HI.X R25, R4, R173, R5.reuse, 0x1, P5 ;  /* 0x000000ad0419a211 */ /* 0x100fe200028f0c05 */
[----:B------:R-:W-:Y:S01]  /*87d0*/  IMAD.X R5, R220, 0x1, R5, P4 ;  /* 0x00000001dc057824 */ /* 0x000fe200020e0605 */
[----:B------:R-:W-:Y:S01]  /*87e0*/  @!P1 IADD3 R7, P4, R2, R38, RZ ;  /* 0x0000002602079210 */ /* 0x000fe20007f9e0ff */
[----:B------:R-:W-:Y:S01]  /*87f0*/  @!PT LDS RZ, [RZ] ;  /* 0x00000000fffff984 */ /* 0x000fe20000000800 */
[----:B------:R-:W-:Y:S01]  /*8800*/  @!PT LDS RZ, [RZ] ;  /* 0x00000000fffff984 */ /* 0x000fe20000000800 */
[----:B------:R-:W-:Y:S01]  /*8810*/  @!PT LDS RZ, [RZ] ;  /* 0x00000000fffff984 */ /* 0x000fe20000000800 */
[----:B------:R2:W-:Y:S01]  /*8820*/  @!P1 LDGSTS.E.BYPASS.LTC128B.128 [R216+0x10000], [R26.64+0x80] ;  /* 0x100000801ad89fae */ /* 0x0005e2000b901d4c */
[----:B------:R-:W-:-:S02]  /*8830*/  @!P1 LEA.HI.X R23, R9, c[0x0][0x174], R0, 0x1, P3 ;  /* 0x00005d0009179a11 */ /* 0x000fc400018f0c00 */
[C---:B------:R-:W-:Y:S01]  /*8840*/  @!P2 LEA R18, P5, R2.reuse, R172, 0x1 ;  /* 0x000000ac0212a211 */ /* 0x040fe200078a08ff */
[----:B------:R-:W-:Y:S01]  /*8850*/  @!P1 IMAD.X R0, R5, 0x1, R36, P4 ;  /* 0x0000000105009824 */ /* 0x000fe200020e0624 */
[----:B------:R-:W-:Y:S01]  /*8860*/  IADD3 R4, P3, R221, R2, RZ ;  /* 0x00000002dd047210 */ /* 0x000fe20007f7e0ff */
[----:B------:R-:W-:Y:S01]  /*8870*/  @P2 STS.128 [R216+0xc800], RZ ;  /* 0x00c800ffd8002388 */ /* 0x000fe20000000c00 */
[--C-:B------:R-:W-:Y:S02]  /*8880*/  @!P2 LEA.HI.X R19, R2, R173, R5.reuse, 0x1, P5 ;  /* 0x000000ad0213a211 */ /* 0x100fe400028f0c05 */
        /* <DEDUP_REMOVED lines=34> */
[----:B------:R-:W-:Y:S01]  /*8ab0*/  @!P1 LEA R28, P4, R2, c[0x0][0x170], 0x1 ;  /* 0x00005c00021c9a11 */ /* 0x000fe200078808ff */
[----:B------:R-:W-:Y:S01]  /*8ac0*/  @!P1 IMAD.X R7, R5, 0x1, R36, P3 ;  /* 0x0000000105079824 */ /* 0x000fe200018e0624 */
[----:B------:R-:W-:Y:S01]  /*8ad0*/  @!P2 LEA R30, P5, R0, R172, 0x1 ;  /* 0x000000ac001ea211 */ /* 0x000fe200078a08ff */
[----:B------:R-:W-:Y:S01]  /*8ae0*/  @P1 STS.128 [R216+0x11000], RZ ;  /* 0x011000ffd8001388 */ /* 0x000fe20000000c00 */
[C---:B------:R-:W-:Y:S02]  /*8af0*/  IADD3 R4, P3, R221.reuse, R0, RZ ;  /* 0x00000000dd047210 */ /* 0x040fe40007f7e0ff */
[----:B------:R-:W-:Y:S01]  /*8b00*/  @!P1 LEA.HI.X R29, R2, c[0x0][0x174], R7, 0x1, P4 ;  /* 0x00005d00021d9a11 */ /* 0x000fe200020f0c07 */
[----:B------:R-:W-:Y:S01]  /*8b10*/  @!PT LDS RZ, [RZ] ;  /* 0x00000000fffff984 */ /* 0x000fe20000000800 */
[----:B------:R-:W-:Y:S01]  /*8b20*/  @!PT LDS RZ, [RZ] ;  /* 0x00000000fffff984 */ /* 0x000fe20000000800 */
[----:B------:R-:W-:Y:S01]  /*8b30*/  @!PT LDS RZ, [RZ] ;  /* 0x00000000fffff984 */ /* 0x000fe20000000800 */
[----:B------:R5:W-:Y:S01]  /*8b40*/  @!P1 LDGSTS.E.BYPASS.LTC128B.128 [R216+0x11000], [R16.64+0x80] ;  /* 0x1100008010d89fae */ /* 0x000be2000b901d4c */
[--C-:B------:R-:W-:Y:S01]  /*8b50*/  @!P2 LEA.HI.X R31, R0, R173, R5.reuse, 0x1, P5 ;  /* 0x000000ad001fa211 */ /* 0x100fe200028f0c05 */
[----:B------:R-:W-:Y:S01]  /*8b60*/  IMAD.X R5, R220, 0x1, R5, P3 ;  /* 0x00000001dc057824 */ /* 0x000fe200018e0605 */
[----:B------:R-:W-:Y:S01]  /*8b70*/  IADD3 R7, P4, R221, R4, RZ ;  /* 0x00000004dd077210 */ /* 0x000fe20007f9e0ff */
[----:B------:R-:W-:Y:S01]  /*8b80*/  @P2 STS.128 [R216+0xd800], RZ ;  /* 0x00d800ffd8002388 */ /* 0x000fe20000000c00 */
[----:B------:R-:W-:-:S02]  /*8b90*/  @!P1 IADD3 R0, P5, R4, R38, RZ ;  /* 0x0000002604009210 */ /* 0x000fc40007fbe0ff */
[----:B------:R-:W-:Y:S01]  /*8ba0*/  @!P2 LEA R32, P6, R4, R172, 0x1 ;  /* 0x000000ac0420a211 */ /* 0x000fe200078c08ff */
[----:B------:R-:W-:Y:S01]  /*8bb0*/  @!PT LDS RZ, [RZ] ;  /* 0x00000000fffff984 */ /* 0x000fe20000000800 */
[----:B------:R-:W-:Y:S01]  /*8bc0*/  @!PT LDS RZ, [RZ] ;  /* 0x00000000fffff984 */ /* 0x000fe20000000800 */
[----:B------:R-:W-:Y:S01]  /*8bd0*/  @!PT LDS RZ, [RZ] ;  /* 0x00000000fffff984 */ /* 0x000fe20000000800 */
[----:B------:R1:W-:Y:S01]  /*8be0*/  @!P2 LDGSTS.E.BYPASS.LTC128B.128 [R216+0xd800], [R14.64] ;  /* 0x0d8000000ed8afae */ /* 0x0003e2000b901d4c */
[----:B------:R-:W-:Y:S01]  /*8bf0*/  @!P1 IADD3 R38, P3, R7, R38, RZ ;  /* 0x0000002607269210 */ /* 0x000fe20007f7e0ff */
[--C-:B------:R-:W-:Y:S01]  /*8c00*/  @!P1 IMAD.X R21, R5, 0x1, R36.reuse, P5 ;  /* 0x0000000105159824 */ /* 0x100fe200028e0624 */
[----:B--2---:R-:W-:Y:S01]  /*8c10*/  @!P1 LEA R26, P5, R0, c[0x0][0x170], 0x1 ;  /* 0x00005c00001a9a11 */ /* 0x004fe200078a08ff */
[----:B------:R-:W-:Y:S01]  /*8c20*/  @P1 STS.128 [R216+0x11800], RZ ;  /* 0x011800ffd8001388 */ /* 0x000fe20000000c00 */
[--C-:B------:R-:W-:Y:S01]  /*8c30*/  IMAD.X R2, R220, 0x1, R5.reuse, P4 ;  /* 0x00000001dc027824 */ /* 0x100fe200020e0605 */
[----:B------:R-:W-:Y:S02]  /*8c40*/  @!P2 LEA.HI.X R33, R4, R173, R5, 0x1, P6 ;  /* 0x000000ad0421a211 */ /* 0x000fe400030f0c05 */
[----:B------:R-:W-:Y:S01]  /*8c50*/  @!PT LDS RZ, [RZ] ;  /* 0x00000000fffff984 */ /* 0x000fe20000000800 */
[----:B------:R-:W-:Y:S01]  /*8c60*/  @!PT LDS RZ, [RZ] ;  /* 0x00000000fffff984 */ /* 0x000fe20000000800 */
[----:B------:R-:W-:Y:S01]  /*8c70*/  @!PT LDS RZ, [RZ] ;  /* 0x00000000fffff984 */ /* 0x000fe20000000800 */
[----:B------:R1:W-:Y:S01]  /*8c80*/  @!P1 LDGSTS.E.BYPASS.LTC128B.128 [R216+0x11800], [R12.64+0x80] ;  /* 0x118000800cd89fae */ /* 0x0003e2000b901d4c */
[----:B------:R-:W-:Y:S01]  /*8c90*/  @!P2 LEA R34, P4, R7, R172, 0x1 ;  /* 0x000000ac0722a211 */ /* 0x000fe200078808ff */
[----:B------:R-:W-:Y:S01]  /*8ca0*/  @!P1 IMAD.X R5, R2, 0x1, R36, P3 ;  /* 0x0000000102059824 */ /* 0x000fe200018e0624 */
[----:B------:R-:W-:Y:S01]  /*8cb0*/  @!P1 LEA.HI.X R27, R0, c[0x0][0x174], R21, 0x1, P5 ;  /* 0x00005d00001b9a11 */ /* 0x000fe200028f0c15 */
[----:B------:R-:W-:Y:S01]  /*8cc0*/  @P2 STS.128 [R216+0xe000], RZ ;  /* 0x00e000ffd8002388 */ /* 0x000fe20000000c00 */
[----:B------:R-:W-:-:S02]  /*8cd0*/  @!P1 LEA R36, P3, R38, c[0x0][0x170], 0x1 ;  /* 0x00005c0026249a11 */ /* 0x000fc400078608ff */
[----:B------:R-:W-:Y:S01]  /*8ce0*/  @!P2 LEA.HI.X R35, R7, R173, R2, 0x1, P4 ;  /* 0x000000ad0723a211 */ /* 0x000fe200020f0c02 */
[----:B------:R-:W-:Y:S01]  /*8cf0*/  @!PT LDS RZ, [RZ] ;  /* 0x00000000fffff984 */ /* 0x000fe20000000800 */
[----:B------:R-:W-:Y:S01]  /*8d00*/  @!PT LDS RZ, [RZ] ;  /* 0x00000000fffff984 */ /* 0x000fe20000000800 */
[----:B------:R-:W-:Y:S01]  /*8d10*/  @!PT LDS RZ, [RZ] ;  /* 0x00000000fffff984 */ /* 0x000fe20000000800 */
[----:B------:R2:W-:Y:S01]  /*8d20*/  @!P2 LDGSTS.E.BYPASS.LTC128B.128 [R216+0xe000], [R10.64] ;  /* 0x0e0000000ad8afae */ /* 0x0005e2000b901d4c */
[----:B------:R-:W-:Y:S02]  /*8d30*/  @!P1 LEA.HI.X R37, R38, c[0x0][0x174], R5, 0x1, P3 ;  /* 0x00005d0026259a11 */ /* 0x000fe400018f0c05 */
[C---:B------:R-:W-:Y:S01]  /*8d40*/  IADD3 R2, R190.reuse, 0x8, RZ ;  /* 0x00000008be027810 */ /* 0x040fe20007ffe0ff */
[----:B------:R-:W-:Y:S01]  /*8d50*/  @P1 STS.128 [R216+0x12000], RZ ;  /* 0x012000ffd8001388 */ /* 0x000fe20000000c00 */
[CC--:B------:R-:W-:Y:S02]  /*8d60*/  ISETP.GE.AND P6, PT, R190.reuse, R193.reuse, PT ;  /* 0x000000c1be00720c */ /* 0x0c0fe40003fc6270 */
[----:B------:R-:W-:Y:S01]  /*8d70*/  IADD3 R0, R190, 0x9, RZ ;  /* 0x00000009be007810 */ /* 0x000fe20007ffe0ff */
[----:B------:R-:W-:Y:S01]  /*8d80*/  @!PT LDS RZ, [RZ] ;  /* 0x00000000fffff984 */ /* 0x000fe20000000800 */
[----:B------:R-:W-:Y:S01]  /*8d90*/  @!PT LDS RZ, [RZ] ;  /* 0x00000000fffff984 */ /* 0x000fe20000000800 */
[----:B------:R-:W-:Y:S01]  /*8da0*/  @!PT LDS RZ, [RZ] ;  /* 0x00000000fffff984 */ /* 0x000fe20000000800 */
[----:B------:R2:W-:Y:S01]  /*8db0*/  @!P1 LDGSTS.E.BYPASS.LTC128B.128 [R216+0x12000], [R8.64+0x80] ;  /* 0x1200008008d89fae */ /* 0x0005e2000b901d4c */
[----:B------:R-:W-:-:S02]  /*8dc0*/  ISETP.GE.AND P5, PT, R2, R193, PT ;  /* 0x000000c10200720c */ /* 0x000fc40003fa6270 */
[----:B------:R-:W-:Y:S01]  /*8dd0*/  ISETP.GE.AND P3, PT, R134, 0x3, PT ;  /* 0x000000038600780c */ /* 0x000fe20003f66270 */
[----:B------:R-:W-:Y:S04]  /*8de0*/  @P2 STS.128 [R216+0xe800], RZ ;  /* 0x00e800ffd8002388 */ /* 0x000fe80000000c00 */
[----:B------:R-:W-:Y:S01]  /*8df0*/  @!PT LDS RZ, [RZ] ;  /* 0x00000000fffff984 */ /* 0x000fe20000000800 */
[----:B------:R-:W-:Y:S01]  /*8e00*/  @!PT LDS RZ, [RZ] ;  /* 0x00000000fffff984 */ /* 0x000fe20000000800 */
[----:B------:R-:W-:Y:S01]  /*8e10*/  @!PT LDS RZ, [RZ] ;  /* 0x00000000fffff984 */ /* 0x000fe20000000800 */
[----:B------:R1:W-:Y:S04]  /*8e20*/  @!P2 LDGSTS.E.BYPASS.LTC128B.128 [R216+0xe800], [R30.64] ;  /* 0x0e8000001ed8afae */ /* 0x0003e8000b901d4c */
[----:B------:R-:W-:Y:S04]  /*8e30*/  @P1 STS.128 [R216+0x12800], RZ ;  /* 0x012800ffd8001388 */ /* 0x000fe80000000c00 */
[----:B------:R-:W-:Y:S01]  /*8e40*/  @!PT LDS RZ, [RZ] ;  /* 0x00000000fffff984 */ /* 0x000fe20000000800 */
[----:B------:R-:W-:Y:S01]  /*8e50*/  @!PT LDS RZ, [RZ] ;  /* 0x00000000fffff984 */ /* 0x000fe20000000800 */
[----:B------:R-:W-:Y:S01]  /*8e60*/  @!PT LDS RZ, [RZ] ;  /* 0x00000000fffff984 */ /* 0x000fe20000000800 */
[----:B------:R1:W-:Y:S04]  /*8e70*/  @!P1 LDGSTS.E.BYPASS.LTC128B.128 [R216+0x12800], [R28.64+0x80] ;  /* 0x128000801cd89fae */ /* 0x0003e8000b901d4c */
        /* <DEDUP_REMOVED lines=20> */
[----:B------:R-:W-:Y:S04]  /*8fc0*/  LDSM.16.M88.4 R56, [R207] ;  /* 0x00000000cf38783b */ /* 0x000fe80000000200 */
[----:B----4-:R-:W3:Y:S04]  /*8fd0*/  LDSM.16.M88.4 R20, [R206+0x4000] ;  /* 0x00400000ce14783b */ /* 0x010ee80000000200 */
[----:B-1----:R-:W5:Y:S04]  /*8fe0*/  LDSM.16.M88.4 R12, [R206+0x4800] ;  /* 0x00480000ce0c783b */ /* 0x002f680000000200 */
[----:B------:R-:W1:Y:S04]  /*8ff0*/  LDSM.16.M88.4 R4, [R206+0x5000] ;  /* 0x00500000ce04783b */ /* 0x000e680000000200 */
[----:B------:R-:W4:Y:S04]  /*9000*/  LDSM.16.M88.4 R156, [R206+0x5800] ;  /* 0x00580000ce9c783b */ /* 0x000f280000000200 */
[----:B------:R-:W1:Y:S04]  /*9010*/  LDSM.16.M88.4 R140, [R206+0x6800] ;  /* 0x00680000ce8c783b */ /* 0x000e680000000200 */
[----:B------:R-:W1:Y:S04]  /*9020*/  LDSM.16.M88.4 R148, [R206+0x6000] ;  /* 0x00600000ce94783b */ /* 0x000e680000000200 */
[----:B------:R-:W1:Y:S04]  /*9030*/  LDSM.16.M88.4 R64, [R206+0x7000] ;  /* 0x00700000ce40783b */ /* 0x000e680000000200 */
[----:B------:R-:W4:Y:S04]  /*9040*/  LDSM.16.M88.4 R28, [R206+0x7800] ;  /* 0x00780000ce1c783b */ /* 0x000f280000000200 */
[----:B------:R-:W-:Y:S04]  /*9050*/  LDSM.16.M88.4 R44, [R205] ;  /* 0x00000000cd2c783b */ /* 0x000fe80000000200 */
[----:B--2---:R-:W2:Y:S04]  /*9060*/  LDSM.16.M88.4 R36, [R204] ;  /* 0x00000000cc24783b */ /* 0x004ea80000000200 */
[----:B------:R-:W2:Y:S01]  /*9070*/  LDSM.16.M88.4 R176, [R204+0x800] ;  /* 0x00080000ccb0783b */ /* 0x000ea20000000200 */
[C---:B---3--:R-:W-:Y:S03]  /*9080*/  HMMA.16816.F32 R24, R56.reuse, R20, RZ ;  /* 0x000000143818723c */ /* 0x048fe600000018ff */
[----:B------:R-:W3:Y:S04]  /*9090*/  LDSM.16.M88.4 R172, [R204+0x1000] ;  /* 0x00100000ccac783b */ /* 0x000ee80000000200 */
[----:B------:R-:W2:Y:S01]  /*90a0*/  LDSM.16.M88.4 R168, [R204+0x1800] ;  /* 0x00180000cca8783b */ /* 0x000ea20000000200 */
[C---:B------:R-:W-:Y:S03]  /*90b0*/  HMMA.16816.F32 R20, R56.reuse, R22, RZ ;  /* 0x000000163814723c */ /* 0x040fe600000018ff */
[----:B------:R-:W2:Y:S04]  /*90c0*/  LDSM.16.M88.4 R32, [R204+0x2800] ;  /* 0x00280000cc20783b */ /* 0x000ea80000000200 */
[----:B------:R-:W2:Y:S01]  /*90d0*/  LDSM.16.M88.4 R164, [R204+0x2000] ;  /* 0x00200000cca4783b */ /* 0x000ea20000000200 */
[C---:B-----5:R-:W-:Y:S03]  /*90e0*/  HMMA.16816.F32 R16, R56.reuse, R12, RZ ;  /* 0x0000000c3810723c */ /* 0x060fe600000018ff */
[----:B------:R-:W5:Y:S04]  /*90f0*/  LDSM.16.M88.4 R52, [R204+0x3000] ;  /* 0x00300000cc34783b */ /* 0x000f680000000200 */
[----:B------:R-:W2:Y:S01]  /*9100*/  LDSM.16.M88.4 R48, [R204+0x3800] ;  /* 0x00380000cc30783b */ /* 0x000ea20000000200 */
[C---:B-1----:R-:W-:Y:S03]  /*9110*/  HMMA.16816.F32 R8, R56.reuse, R4, RZ ;  /* 0x000000043808723c */ /* 0x042fe600000018ff */
[----:B------:R-:W-:Y:S04]  /*9120*/  LDSM.16.M88.4 R40, [R199+0x4000] ;  /* 0x00400000c728783b */ /* 0x000fe80000000200 */
[----:B------:R-:W-:Y:S01]  /*9130*/  LDSM.16.M88.4 R184, [R199+0x5000] ;  /* 0x00500000c7b8783b */ /* 0x000fe20000000200 */
[C---:B----4-:R-:W-:Y:S03]  /*9140*/  HMMA.16816.F32 R160, R56.reuse, R156, RZ ;  /* 0x0000009c38a0723c */ /* 0x050fe600000018ff */
[----:B------:R-:W-:Y:S04]  /*9150*/  LDSM.16.M88.4 R180, [R199+0x5800] ;  /* 0x00580000c7b4783b */ /* 0x000fe80000000200 */
[----:B------:R-:W0:Y:S01]  /*9160*/  LDGDEPBAR ;  /* 0x00000000000079af */ /* 0x000e220000000000 */
        /* <DEDUP_REMOVED lines=11> */
[----:B------:R-:W-:Y:S07]  /*9220*/  LDSM.16.M88.4 R28, [R203] ;  /* 0x00000000cb1c783b */ /* 0x000fee0000000200 */
[C---:B--2---:R-:W-:Y:S08]  /*9230*/  HMMA.16816.F32 R24, R44.reuse, R36, R24 ;  /* 0x000000242c18723c */ /* 0x044ff00000001818 */
[C---:B------:R-:W-:Y:S01]  /*9240*/  HMMA.16816.F32 R20, R44.reuse, R38, R20 ;  /* 0x000000262c14723c */ /* 0x040fe20000001814 */
[----:B------:R-:W1:Y:S07]  /*9250*/  LDSM.16.M88.4 R36, [R199+0x4800] ;  /* 0x00480000c724783b */ /* 0x000e6e0000000200 */
[C---:B------:R-:W-:Y:S08]  /*9260*/  HMMA.16816.F32 R16, R44.reuse, R176, R16 ;  /* 0x000000b02c10723c */ /* 0x040ff00000001810 */
[C---:B------:R-:W-:Y:S01]  /*9270*/  HMMA.16816.F32 R12, R44.reuse, R178, R12 ;  /* 0x000000b22c0c723c */ /* 0x040fe2000000180c */
[----:B------:R-:W2:Y:S07]  /*9280*/  LDSM.16.M88.4 R176, [R199+0x6000] ;  /* 0x00600000c7b0783b */ /* 0x000eae0000000200 */
[C---:B---3--:R-:W-:Y:S08]  /*9290*/  HMMA.16816.F32 R8, R44.reuse, R172, R8 ;  /* 0x000000ac2c08723c */ /* 0x048ff00000001808 */
[C---:B------:R-:W-:Y:S01]  /*92a0*/  HMMA.16816.F32 R4, R44.reuse, R174, R4 ;  /* 0x000000ae2c04723c */ /* 0x040fe20000001804 */
[----:B------:R-:W3:Y:S07]  /*92b0*/  LDSM.16.M88.4 R172, [R199+0x6800] ;  /* 0x00680000c7ac783b */ /* 0x000eee0000000200 */
[C---:B------:R-:W-:Y:S08]  /*92c0*/  HMMA.16816.F32 R160, R44.reuse, R168, R160 ;  /* 0x000000a82ca0723c */ /* 0x040ff000000018a0 */
[C---:B------:R-:W-:Y:S01]  /*92d0*/  HMMA.16816.F32 R156, R44.reuse, R170, R156 ;  /* 0x000000aa2c9c723c */ /* 0x040fe2000000189c */
[----:B------:R-:W-:Y:S07]  /*92e0*/  LDSM.16.M88.4 R168, [R199+0x7800] ;  /* 0x00780000c7a8783b */ /* 0x000fee0000000200 */
[C---:B------:R-:W-:Y:S08]  /*92f0*/  HMMA.16816.F32 R144, R44.reuse, R32, R144 ;  /* 0x000000202c90723c */ /* 0x040ff00000001890 */
[C---:B------:R-:W-:Y:S01]  /*9300*/  HMMA.16816.F32 R140, R44.reuse, R34, R140 ;  /* 0x000000222c8c723c */ /* 0x040fe2000000188c */
[----:B------:R-:W4:Y:S07]  /*9310*/  LDSM.16.M88.4 R32, [R199+0x7000] ;  /* 0x00700000c720783b */ /* 0x000f2e0000000200 */
[C---:B------:R-:W-:Y:S08]  /*9320*/  HMMA.16816.F32 R152, R44.reuse, R164, R152 ;  /* 0x000000a42c98723c */ /* 0x040ff00000001898 */
[C---:B------:R-:W-:Y:S01]  /*9330*/  HMMA.16816.F32 R148, R44.reuse, R166, R148 ;  /* 0x000000a62c94723c */ /* 0x040fe20000001894 */
[----:B------:R-:W-:Y:S07]  /*9340*/  LDSM.16.M88.4 R164, [R201] ;  /* 0x00000000c9a4783b */ /* 0x000fee0000000200 */
[C---:B-----5:R-:W-:Y:S08]  /*9350*/  HMMA.16816.F32 R136, R44.reuse, R52, R136 ;  /* 0x000000342c88723c */ /* 0x060ff00000001888 */
[C---:B------:R-:W-:Y:S01]  /*9360*/  HMMA.16816.F32 R64, R44.reuse, R54, R64 ;  /* 0x000000362c40723c */ /* 0x040fe20000001840 */
[----:B------:R-:W-:Y:S07]  /*9370*/  LDSM.16.M88.4 R52, [R201+0x800] ;  /* 0x00080000c934783b */ /* 0x000fee0000000200 */
[C---:B------:R-:W-:Y:S08]  /*9380*/  HMMA.16816.F32 R60, R44.reuse, R48, R60 ;  /* 0x000000302c3c723c */ /* 0x040ff0000000183c */
[----:B------:R-:W-:Y:S01]  /*9390*/  HMMA.16816.F32 R56, R44, R50, R56 ;  /* 0x000000322c38723c */ /* 0x000fe20000001838 */
[----:B------:R-:W-:Y:S04]  /*93a0*/  LDSM.16.M88.4 R48, [R202] ;  /* 0x00000000ca30783b */ /* 0x000fe80000000200 */
[----:B------:R-:W5:Y:S03]  /*93b0*/  LDSM.16.M88.4 R44, [R201+0x1000] ;  /* 0x00100000c92c783b */ /* 0x000f660000000200 */
[C---:B-1----:R-:W-:Y:S08]  /*93c0*/  HMMA.16816.F32 R16, R28.reuse, R36, R16 ;  /* 0x000000241c10723c */ /* 0x042ff00000001810 */
[C---:B------:R-:W-:Y:S01]  /*93d0*/  HMMA.16816.F32 R12, R28.reuse, R38, R12 ;  /* 0x000000261c0c723c */ /* 0x040fe2000000180c */
[----:B------:R-:W1:Y:S07]  /*93e0*/  LDSM.16.M88.4 R36, [R201+0x2000] ;  /* 0x00200000c924783b */ /* 0x000e6e0000000200 */
        /* <DEDUP_REMOVED lines=8> */
[----:B------:R-:W-:Y:S07]  /*9470*/  LDSM.16.M88.4 R180, [R199+0x9800] ;  /* 0x00980000c7b4783b */ /* 0x000fee0000000200 */
[C---:B--2---:R-:W-:Y:S08]  /*9480*/  HMMA.16816.F32 R152, R28.reuse, R176, R152 ;  /* 0x000000b01c98723c */ /* 0x044ff00000001898 */
[C---:B------:R-:W-:Y:S01]  /*9490*/  HMMA.16816.F32 R148, R28.reuse, R178, R148 ;  /* 0x000000b21c94723c */ /* 0x040fe20000001894 */
[----:B------:R-:W-:Y:S07]  /*94a0*/  LDSM.16.M88.4 R176, [R199+0xa000] ;  /* 0x00a00000c7b0783b */ /* 0x000fee0000000200 */
[C---:B---3--:R-:W-:Y:S08]  /*94b0*/  HMMA.16816.F32 R144, R28.reuse, R172, R144 ;  /* 0x000000ac1c90723c */ /* 0x048ff00000001890 */
[C---:B------:R-:W-:Y:S01]  /*94c0*/  HMMA.16816.F32 R140, R28.reuse, R174, R140 ;  /* 0x000000ae1c8c723c */ /* 0x040fe2000000188c */
[----:B------:R-:W-:Y:S07]  /*94d0*/  LDSM.16.M88.4 R172, [R204+0x4000] ;  /* 0x00400000ccac783b */ /* 0x000fee0000000200 */
[C---:B----4-:R-:W-:Y:S08]  /*94e0*/  HMMA.16816.F32 R136, R28.reuse, R32, R136 ;  /* 0x000000201c88723c */ /* 0x050ff00000001888 */
[C---:B------:R-:W-:Y:S01]  /*94f0*/  HMMA.16816.F32 R64, R28.reuse, R34, R64 ;  /* 0x000000221c40723c */ /* 0x040fe20000001840 */
[----:B------:R-:W-:Y:S07]  /*9500*/  LDSM.16.M88.4 R32, [R201+0x2800] ;  /* 0x00280000c920783b */ /* 0x000fee0000000200 */
[C---:B------:R-:W-:Y:S08]  /*9510*/  HMMA.16816.F32 R60, R28.reuse, R168, R60 ;  /* 0x000000a81c3c723c */ /* 0x040ff0000000183c */
[----:B------:R-:W-:Y:S01]  /*9520*/  HMMA.16816.F32 R56, R28, R170, R56 ;  /* 0x000000aa1c38723c */ /* 0x000fe20000001838 */
[----:B------:R-:W2:Y:S04]  /*9530*/  LDSM.16.M88.4 R28, [R201+0x3000] ;  /* 0x00300000c91c783b */ /* 0x000ea80000000200 */
[----:B------:R-:W3:Y:S03]  /*9540*/  LDSM.16.M88.4 R168, [R201+0x3800] ;  /* 0x00380000c9a8783b */ /* 0x000ee60000000200 */
[C---:B-----5:R-:W-:Y:S08]  /*9550*/  HMMA.16816.F32 R8, R48.reuse, R44, R8 ;  /* 0x0000002c3008723c */ /* 0x060ff00000001808 */
[C---:B------:R-:W-:Y:S01]  /*9560*/  HMMA.16816.F32 R4, R48.reuse, R46, R4 ;  /* 0x0000002e3004723c */ /* 0x040fe20000001804 */
[----:B------:R-:W-:Y:S07]  /*9570*/  LDSM.16.M88.4 R44, [R206+0x8000] ;  /* 0x00800000ce2c783b */ /* 0x000fee0000000200 */
[C---:B-1----:R-:W-:Y:S08]  /*9580*/  HMMA.16816.F32 R152, R48.reuse, R36, R152 ;  /* 0x000000243098723c */ /* 0x042ff00000001898 */
[C---:B------:R-:W-:Y:S01]  /*9590*/  HMMA.16816.F32 R148, R48.reuse, R38, R148 ;  /* 0x000000263094723c */ /* 0x040fe20000001894 */
[----:B------:R-:W1:Y:S07]  /*95a0*/  LDSM.16.M88.4 R36, [R207+0x2000] ;  /* 0x00200000cf24783b */ /* 0x000e6e0000000200 */
[C---:B------:R-:W-:Y:S08]  /*95b0*/  HMMA.16816.F32 R160, R48.reuse, R40, R160 ;  /* 0x0000002830a0723c */ /* 0x040ff000000018a0 */
[C---:B------:R-:W-:Y:S01]  /*95c0*/  HMMA.16816.F32 R156, R48.reuse, R42, R156 ;  /* 0x0000002a309c723c */ /* 0x040fe2000000189c */
[----:B------:R-:W4:Y:S07]  /*95d0*/  LDSM.16.M88.4 R40, [R206+0x9800] ;  /* 0x00980000ce28783b */ /* 0x000f2e0000000200 */
[C---:B--2---:R-:W-:Y:S08]  /*95e0*/  HMMA.16816.F32 R136, R48.reuse, R28, R136 ;  /* 0x0000001c3088723c */ /* 0x044ff00000001888 */
[C---:B------:R-:W-:Y:S01]  /*95f0*/  HMMA.16816.F32 R64, R48.reuse, R30, R64 ;  /* 0x0000001e3040723c */ /* 0x040fe20000001840 */
[----:B------:R-:W2:Y:S07]  /*9600*/  LDSM.16.M88.4 R28, [R206+0xa800] ;  /* 0x00a80000ce1c783b */ /* 0x000eae0000000200 */
[C---:B------:R-:W-:Y:S08]  /*9610*/  HMMA.16816.F32 R144, R48.reuse, R32, R144 ;  /* 0x000000203090723c */ /* 0x040ff00000001890 */
[C---:B------:R-:W-:Y:S01]  /*9620*/  HMMA.16816.F32 R140, R48.reuse, R34, R140 ;  /* 0x00000022308c723c */ /* 0x040fe2000000188c */
[----:B------:R-:W5:Y:S07]  /*9630*/  LDSM.16.M88.4 R32, [R206+0xa000] ;  /* 0x00a00000ce20783b */ /* 0x000f6e0000000200 */
[C---:B------:R-:W-:Y:S08]  /*9640*/  HMMA.16816.F32 R24, R48.reuse, R164, R24 ;  /* 0x000000a43018723c */ /* 0x040ff00000001818 */
[C---:B------:R-:W-:Y:S01]  /*9650*/  HMMA.16816.F32 R20, R48.reuse, R166, R20 ;  /* 0x000000a63014723c */ /* 0x040fe20000001814 */
[----:B------:R-:W-:Y:S07]  /*9660*/  LDSM.16.M88.4 R164, [R206+0x8800] ;  /* 0x00880000cea4783b */ /* 0x000fee0000000200 */
[C---:B------:R-:W-:Y:S08]  /*9670*/  HMMA.16816.F32 R16, R48.reuse, R52, R16 ;  /* 0x000000343010723c */ /* 0x040ff00000001810 */
[C---:B------:R-:W-:Y:S01]  /*9680*/  HMMA.16816.F32 R12, R48.reuse, R54, R12 ;  /* 0x00000036300c723c */ /* 0x040fe2000000180c */
[----:B------:R-:W2:Y:S07]  /*9690*/  LDSM.16.M88.4 R52, [R206+0x9000] ;  /* 0x00900000ce34783b */ /* 0x000eae0000000200 */
[C---:B---3--:R-:W-:Y:S08]  /*96a0*/  HMMA.16816.F32 R60, R48.reuse, R168, R60 ;  /* 0x000000a8303c723c */ /* 0x048ff0000000183c */
[----:B------:R-:W-:Y:S01]  /*96b0*/  HMMA.16816.F32 R56, R48, R170, R56 ;  /* 0x000000aa3038723c */ /* 0x000fe20000001838 */
[----:B------:R-:W3:Y:S04]  /*96c0*/  LDSM.16.M88.4 R48, [R206+0xb000] ;  /* 0x00b00000ce30783b */ /* 0x000ee80000000200 */
[----:B------:R-:W-:Y:S03]  /*96d0*/  LDSM.16.M88.4 R168, [R204+0x4800] ;  /* 0x00480000cca8783b */ /* 0x000fe60000000200 */
[C---:B-1----:R-:W-:Y:S08]  /*96e0*/  HMMA.16816.F32 R24, R36.reuse, R44, R24 ;  /* 0x0000002c2418723c */ /* 0x042ff00000001818 */
[C---:B------:R-:W-:Y:S01]  /*96f0*/  HMMA.16816.F32 R20, R36.reuse, R46, R20 ;  /* 0x0000002e2414723c */ /* 0x040fe20000001814 */
[----:B------:R-:W1:Y:S07]  /*9700*/  LDSM.16.M88.4 R44, [R206+0xb800] ;  /* 0x00b80000ce2c783b */ /* 0x000e6e0000000200 */
[C---:B----4-:R-:W-:Y:S08]  /*9710*/  HMMA.16816.F32 R160, R36.reuse, R40, R160 ;  /* 0x0000002824a0723c */ /* 0x050ff000000018a0 */
[C---:B------:R-:W-:Y:S01]  /*9720*/  HMMA.16816.F32 R156, R36.reuse, R42, R156 ;  /* 0x0000002a249c723c */ /* 0x040fe2000000189c */
[----:B------:R-:W-:Y:S07]  /*9730*/  LDSM.16.M88.4 R40, [R205+0x2000] ;  /* 0x00200000cd28783b */ /* 0x000fee0000000200 */
[C---:B--2---:R-:W-:Y:S08]  /*9740*/  HMMA.16816.F32 R144, R36.reuse, R28, R144 ;  /* 0x0000001c2490723c */ /* 0x044ff00000001890 */
[C---:B------:R-:W-:Y:S01]  /*9750*/  HMMA.16816.F32 R140, R36.reuse, R30, R140 ;  /* 0x0000001e248c723c */ /* 0x040fe2000000188c */
[----:B------:R-:W2:Y:S07]  /*9760*/  LDSM.16.M88.4 R28, [R204+0x5800] ;  /* 0x00580000cc1c783b */ /* 0x000eae0000000200 */
[C---:B-----5:R-:W-:Y:S08]  /*9770*/  HMMA.16816.F32 R152, R36.reuse, R32, R152 ;  /* 0x000000202498723c */ /* 0x060ff00000001898 */
[C---:B------:R-:W-:Y:S01]  /*9780*/  HMMA.16816.F32 R148, R36.reuse, R34, R148 ;  /* 0x000000222494723c */ /* 0x040fe20000001894 */
[----:B------:R-:W4:Y:S07]  /*9790*/  LDSM.16.M88.4 R32, [R204+0x5000] ;  /* 0x00500000cc20783b */ /* 0x000f2e0000000200 */
[C---:B------:R-:W-:Y:S08]  /*97a0*/  HMMA.16816.F32 R8, R36.reuse, R52, R8 ;  /* 0x000000342408723c */ /* 0x040ff00000001808 */
[C---:B------:R-:W-:Y:S01]  /*97b0*/  HMMA.16816.F32 R4, R36.reuse, R54, R4 ;  /* 0x000000362404723c */ /* 0x040fe20000001804 */
[----:B------:R-:W5:Y:S07]  /*97c0*/  LDSM.16.M88.4 R52, [R204+0x6800] ;  /* 0x00680000cc34783b */ /* 0x000f6e0000000200 */
[C---:B---3--:R-:W-:Y:S08]  /*97d0*/  HMMA.16816.F32 R136, R36.reuse, R48, R136 ;  /* 0x000000302488723c */ /* 0x048ff00000001888 */
[C---:B------:R-:W-:Y:S01]  /*97e0*/  HMMA.16816.F32 R64, R36.reuse, R50, R64 ;  /* 0x000000322440723c */ /* 0x040fe20000001840 */
[----:B------:R-:W3:Y:S07]  /*97f0*/  LDSM.16.M88.4 R48, [R204+0x7000] ;  /* 0x00700000cc30783b */ /* 0x000eee0000000200 */
[C---:B------:R-:W-:Y:S08]  /*9800*/  HMMA.16816.F32 R16, R36.reuse, R164, R16 ;  /* 0x000000a42410723c */ /* 0x040ff00000001810 */
[C---:B------:R-:W-:Y:S01]  /*9810*/  HMMA.16816.F32 R12, R36.reuse, R166, R12 ;  /* 0x000000a6240c723c */ /* 0x040fe2000000180c */
[----:B------:R-:W3:Y:S07]  /*9820*/  LDSM.16.M88.4 R164, [R204+0x6000] ;  /* 0x00600000cca4783b */ /* 0x000eee0000000200 */
[C---:B-1----:R-:W-:Y:S08]  /*9830*/  HMMA.16816.F32 R60, R36.reuse, R44, R60 ;  /* 0x0000002c243c723c */ /* 0x042ff0000000183c */
[----:B------:R-:W-:Y:S01]  /*9840*/  HMMA.16816.F32 R56, R36, R46, R56 ;  /* 0x0000002e2438723c */ /* 0x000fe20000001838 */
[----:B------:R-:W1:Y:S04]  /*9850*/  LDSM.16.M88.4 R36, [R199+0x8000] ;  /* 0x00800000c724783b */ /* 0x000e680000000200 */
[----:B------:R-:W1:Y:S03]  /*9860*/  LDSM.16.M88.4 R44, [R204+0x7800] ;  /* 0x00780000cc2c783b */ /* 0x000e660000000200 */
[C---:B--2---:R-:W-:Y:S08]  /*9870*/  HMMA.16816.F32 R160, R40.reuse, R28, R160 ;  /* 0x0000001c28a0723c */ /* 0x044ff000000018a0 */
[C---:B------:R-:W-:Y:S01]  /*9880*/  HMMA.16816.F32 R156, R40.reuse, R30, R156 ;  /* 0x0000001e289c723c */ /* 0x040fe2000000189c */
[----:B------:R-:W2:Y:S07]  /*9890*/  LDSM.16.M88.4 R28, [R199+0x9000] ;  /* 0x00900000c71c783b */ /* 0x000eae0000000200 */
[C---:B----4-:R-:W-:Y:S08]  /*98a0*/  HMMA.16816.F32 R8, R40.reuse, R32, R8 ;  /* 0x000000202808723c */ /* 0x050ff00000001808 */
[C---:B------:R-:W-:Y:S01]  /*98b0*/  HMMA.16816.F32 R4, R40.reuse, R34, R4 ;  /* 0x000000222804723c */ /* 0x040fe20000001804 */
[----:B------:R-:W4:Y:S07]  /*98c0*/  LDSM.16.M88.4 R32, [R199+0x8800] ;  /* 0x00880000c720783b */ /* 0x000f2e0000000200 */
[C---:B------:R-:W-:Y:S08]  /*98d0*/  HMMA.16816.F32 R24, R40.reuse, R172, R24 ;  /* 0x000000ac2818723c */ /* 0x040ff00000001818 */
[C---:B------:R-:W-:Y:S01]  /*98e0*/  HMMA.16816.F32 R20, R40.reuse, R174, R20 ;  /* 0x000000ae2814723c */ /* 0x040fe20000001814 */
[----:B------:R-:W1:Y:S07]  /*98f0*/  LDSM.16.M88.4 R172, [R199+0xa800] ;  /* 0x00a80000c7ac783b */ /* 0x000e6e0000000200 */
[C---:B------:R-:W-:Y:S08]  /*9900*/  HMMA.16816.F32 R16, R40.reuse, R168, R16 ;  /* 0x000000a82810723c */ /* 0x040ff00000001810 */
[C---:B------:R-:W-:Y:S01]  /*9910*/  HMMA.16816.F32 R12, R40.reuse, R170, R12 ;  /* 0x000000aa280c723c */ /* 0x040fe2000000180c */
[----:B------:R-:W-:Y:S07]  /*9920*/  LDSM.16.M88.4 R168, [R199+0xb000] ;  /* 0x00b00000c7a8783b */ /* 0x000fee0000000200 */
[C---:B-----5:R-:W-:Y:S08]  /*9930*/  HMMA.16816.F32 R144, R40.reuse, R52, R144 ;  /* 0x000000342890723c */ /* 0x060ff00000001890 */
[C---:B------:R-:W-:Y:S01]  /*9940*/  HMMA.16816.F32 R140, R40.reuse, R54, R140 ;  /* 0x00000036288c723c */ /* 0x040fe2000000188c */
[----:B------:R-:W-:Y:S07]  /*9950*/  LDSM.16.M88.4 R52, [R202+0x2000] ;  /* 0x00200000ca34783b */ /* 0x000fee0000000200 */
[C---:B---3--:R-:W-:Y:S08]  /*9960*/  HMMA.16816.F32 R136, R40.reuse, R48, R136 ;  /* 0x000000302888723c */ /* 0x048ff00000001888 */
[C---:B------:R-:W-:Y:S01]  /*9970*/  HMMA.16816.F32 R64, R40.reuse, R50, R64 ;  /* 0x000000322840723c */ /* 0x040fe20000001840 */
[----:B------:R-:W3:Y:S07]  /*9980*/  LDSM.16.M88.4 R48, [R201+0x4000] ;  /* 0x00400000c930783b */ /* 0x000eee0000000200 */
[C---:B------:R-:W-:Y:S08]  /*9990*/  HMMA.16816.F32 R152, R40.reuse, R164, R152 ;  /* 0x000000a42898723c */ /* 0x040ff00000001898 */
[----:B------:R-:W-:Y:S01]  /*99a0*/  HMMA.16816.F32 R148, R40, R166, R148 ;  /* 0x000000a62894723c */ /* 0x000fe20000001894 */
[----:B------:R-:W-:Y:S07]  /*99b0*/  LDSM.16.M88.4 R164, [R199+0xb800] ;  /* 0x00b80000c7a4783b */ /* 0x000fee0000000200 */
[----:B-1----:R-:W-:Y:S08]  /*99c0*/  HMMA.16816.F32 R24, R184, R36, R24 ;  /* 0x00000024b818723c */ /* 0x002ff00000001818 */
[C---:B------:R-:W-:Y:S08]  /*99d0*/  HMMA.16816.F32 R60, R40.reuse, R44, R60 ;  /* 0x0000002c283c723c */ /* 0x040ff0000000183c */
[----:B------:R-:W-:Y:S01]  /*99e0*/  HMMA.16816.F32 R56, R40, R46, R56 ;  /* 0x0000002e2838723c */ /* 0x000fe20000001838 */
[----:B------:R-:W1:Y:S04]  /*99f0*/  LDSM.16.M88.4 R40, [R201+0x5000] ;  /* 0x00500000c928783b */ /* 0x000e680000000200 */
[----:B------:R-:W5:Y:S03]  /*9a00*/  LDSM.16.M88.4 R44, [R201+0x4800] ;  /* 0x00480000c92c783b */ /* 0x000f660000000200 */
[C---:B------:R-:W-:Y:S01]  /*9a10*/  HMMA.16816.F32 R20, R184.reuse, R38, R20 ;  /* 0x00000026b814723c */ /* 0x040fe20000001814 */
[----:B------:R-:W-:Y:S07]  /*9a20*/  LDSM.16.M88.4 R36, [R201+0x5800] ;  /* 0x00580000c924783b */ /* 0x000fee0000000200 */
[C---:B--2---:R-:W-:Y:S08]  /*9a30*/  HMMA.16816.F32 R8, R184.reuse, R28, R8 ;  /* 0x0000001cb808723c */ /* 0x044ff00000001808 */
[C---:B------:R-:W-:Y:S01]  /*9a40*/  HMMA.16816.F32 R4, R184.reuse, R30, R4 ;  /* 0x0000001eb804723c */ /* 0x040fe20000001804 */
[----:B------:R-:W2:Y:S07]  /*9a50*/  LDSM.16.M88.4 R28, [R201+0x6800] ;  /* 0x00680000c91c783b */ /* 0x000eae0000000200 */
[C---:B----4-:R-:W-:Y:S08]  /*9a60*/  HMMA.16816.F32 R16, R184.reuse, R32, R16 ;  /* 0x00000020b810723c */ /* 0x050ff00000001810 */
[C---:B------:R-:W-:Y:S01]  /*9a70*/  HMMA.16816.F32 R12, R184.reuse, R34, R12 ;  /* 0x00000022b80c723c */ /* 0x040fe2000000180c */
[----:B------:R-:W4:Y:S07]  /*9a80*/  LDSM.16.M88.4 R32, [R201+0x6000] ;  /* 0x00600000c920783b */ /* 0x000f2e0000000200 */
[C---:B------:R-:W-:Y:S07]  /*9a90*/  HMMA.16816.F32 R144, R184.reuse, R172, R144 ;  /* 0x000000acb890723c */ /* 0x040fee0000001890 */
[----:B------:R-:W-:Y:S01]  /*9aa0*/  IMAD.MOV.U32 R172, RZ, RZ, R194 ;  /* 0x000000ffffac7224 */ /* 0x000fe200078e00c2 */
[----:B------:R-:W-:Y:S01]  /*9ab0*/  HMMA.16816.F32 R152, R184, R176, R152 ;  /* 0x000000b0b898723c */ /* 0x000fe20000001898 */
[----:B------:R-:W-:-:S07]  /*9ac0*/  IMAD.MOV.U32 R173, RZ, RZ, R195 ;  /* 0x000000ffffad7224 */ /* 0x000fce00078e00c3 */
[----:B------:R-:W-:Y:S08]  /*9ad0*/  HMMA.16816.F32 R148, R184, R178, R148 ;  /* 0x000000b2b894723c */ /* 0x000ff00000001894 */
[C---:B---3--:R-:W-:Y:S08]  /*9ae0*/  HMMA.16816.F32 R24, R52.reuse, R48, R24 ;  /* 0x000000303418723c */ /* 0x048ff00000001818 */
[----:B------:R-:W-:Y:S08]  /*9af0*/  HMMA.16816.F32 R20, R52, R50, R20 ;  /* 0x000000323414723c */ /* 0x000ff00000001814 */
[----:B------:R-:W-:Y:S08]  /*9b00*/  HMMA.16816.F32 R156, R184, R182, R156 ;  /* 0x000000b6b89c723c */ /* 0x000ff0000000189c */
[----:B-1----:R-:W-:Y:S01]  /*9b10*/  HMMA.16816.F32 R8, R52, R40, R8 ;  /* 0x000000283408723c */ /* 0x002fe20000001808 */
[----:B------:R-:W-:-:S02]  /*9b20*/  FSEL R51, R24, -INF , !P6 ;  /* 0xff80000018337808 */ /* 0x000fc40007000000 */
[----:B------:R-:W-:Y:S02]  /*9b30*/  ISETP.GE.AND P6, PT, R0, R193, PT ;  /* 0x000000c10000720c */ /* 0x000fe40003fc6270 */
[----:B------:R-:W-:-:S03]  /*9b40*/  IADD3 R24, R190, 0x19, RZ ;  /* 0x00000019be187810 */ /* 0x000fc60007ffe0ff */
[C---:B------:R-:W-:Y:S01]  /*9b50*/  HMMA.16816.F32 R4, R52.reuse, R42, R4 ;  /* 0x0000002a3404723c */ /* 0x040fe20000001804 */
[----:B------:R-:W1:Y:S07]  /*9b60*/  LDSM.16.M88.4 R40, [R201+0x7000] ;  /* 0x00700000c928783b */ /* 0x000e6e0000000200 */
[C---:B-----5:R-:W-:Y:S07]  /*9b70*/  HMMA.16816.F32 R16, R52.reuse, R44, R16 ;  /* 0x0000002c3410723c */ /* 0x060fee0000001810 */
[----:B------:R-:W-:Y:S01]  /*9b80*/  FSEL R45, R20, -INF , !P5 ;  /* 0xff800000142d7808 */ /* 0x000fe20006800000 */
[----:B--2---:R-:W-:Y:S01]  /*9b90*/  HMMA.16816.F32 R144, R52, R28, R144 ;  /* 0x0000001c3490723c */ /* 0x004fe20000001890 */
[----:B------:R-:W-:-:S02]  /*9ba0*/  ISETP.GE.AND P5, PT, R190, R192, PT ;  /* 0x000000c0be00720c */ /* 0x000fc40003fa6270 */
[----:B------:R-:W-:Y:S02]  /*9bb0*/  IADD3 R20, R190, 0x10, RZ ;  /* 0x00000010be147810 */ /* 0x000fe40007ffe0ff */
[----:B------:R-:W-:Y:S02]  /*9bc0*/  FSEL R26, R26, -INF , !P5 ;  /* 0xff8000001a1a7808 */ /* 0x000fe40006800000 */
[----:B------:R-:W-:Y:S01]  /*9bd0*/  IADD3 R28, R190, 0x1, RZ ;  /* 0x00000001be1c7810 */ /* 0x000fe20007ffe0ff */
[----:B----4-:R-:W-:Y:S01]  /*9be0*/  HMMA.16816.F32 R152, R52, R32, R152 ;  /* 0x000000203498723c */ /* 0x010fe20000001898 */
[----:B------:R-:W-:Y:S02]  /*9bf0*/  FSEL R29, R21, -INF , !P6 ;  /* 0xff800000151d7808 */ /* 0x000fe40007000000 */
[----:B------:R-:W-:Y:S02]  /*9c00*/  ISETP.GE.AND P4, PT, R28, R193, PT ;  /* 0x000000c11c00720c */ /* 0x000fe40003f86270 */
[----:B------:R-:W-:-:S02]  /*9c10*/  ISETP.GE.AND P6, PT, R2, R192, PT ;  /* 0x000000c00200720c */ /* 0x000fc40003fc6270 */
[----:B------:R-:W-:Y:S01]  /*9c20*/  ISETP.GE.AND P5, PT, R0, R192, PT ;  /* 0x000000c00000720c */ /* 0x000fe20003fa6270 */
[----:B------:R-:W-:Y:S01]  /*9c30*/  HMMA.16816.F32 R148, R52, R34, R148 ;  /* 0x000000223494723c */ /* 0x000fe20000001894 */
[----:B------:R-:W2:Y:S01]  /*9c40*/  LDSM.16.M88.4 R32, [R201+0x7800] ;  /* 0x00780000c920783b */ /* 0x000ea20000000200 */
[----:B------:R-:W-:Y:S01]  /*9c50*/  FSEL R0, R22, -INF , !P6 ;  /* 0xff80000016007808 */ /* 0x000fe20007000000 */
[----:B------:R-:W-:-:S04]  /*9c60*/  DEPBAR.LE SB0, 0x0 ;  /* 0x000080000000791a */ /* 0x000fc80000000000 */
[----:B------:R-:W-:Y:S01]  /*9c70*/  ISETP.GE.AND P6, PT, R20, R192, PT ;  /* 0x000000c01400720c */ /* 0x000fe20003fc6270 */
[----:B------:R-:W-:Y:S01]  /*9c80*/  HMMA.16816.F32 R12, R52, R46, R12 ;  /* 0x0000002e340c723c */ /* 0x000fe2000000180c */
[----:B------:R-:W-:-:S06]  /*9c90*/  IADD3 R22, R190, 0x18, RZ ;  /* 0x00000018be167810 */ /* 0x000fcc0007ffe0ff */
[----:B------:R-:W-:Y:S01]  /*9ca0*/  FSEL R47, R25, -INF , !P4 ;  /* 0xff800000192f7808 */ /* 0x000fe20006000000 */
[C---:B------:R-:W-:Y:S01]  /*9cb0*/  HMMA.16816.F32 R160, R184.reuse, R180, R160 ;  /* 0x000000b4b8a0723c */ /* 0x040fe200000018a0 */
[----:B------:R-:W-:Y:S02]  /*9cc0*/  ISETP.GE.AND P4, PT, R28, R192, PT ;  /* 0x000000c01c00720c */ /* 0x000fe40003f86270 */
[----:B------:R-:W-:Y:S02]  /*9cd0*/  IADD3 R28, R190, 0x48, RZ ;  /* 0x00000048be1c7810 */ /* 0x000fe40007ffe0ff */
[----:B------:R-:W-:Y:S02]  /*9ce0*/  FSEL R2, R27, -INF , !P4 ;  /* 0xff8000001b027808 */ /* 0x000fe40006000000 */
[----:B------:R-:W-:Y:S01]  /*9cf0*/  ISETP.GE.AND P4, PT, R20, R193, PT ;  /* 0x000000c11400720c */ /* 0x000fe20003f86270 */
[----:B------:R-:W-:Y:S01]  /*9d00*/  HMMA.16816.F32 R136, R184, R168, R136 ;  /* 0x000000a8b888723c */ /* 0x000fe20000001888 */
[----:B------:R-:W-:-:S02]  /*9d10*/  IADD3 R20, R190, 0x11, RZ ;  /* 0x00000011be147810 */ /* 0x000fc40007ffe0ff */
[----:B------:R-:W-:Y:S02]  /*9d20*/  FSEL R27, R16, -INF , !P4 ;  /* 0xff800000101b7808 */ /* 0x000fe40006000000 */
[-C--:B------:R-:W-:Y:S02]  /*9d30*/  ISETP.GE.AND P4, PT, R22, R193.reuse, PT ;  /* 0x000000c11600720c */ /* 0x080fe40003f86270 */
[----:B------:R-:W-:Y:S01]  /*9d40*/  IADD3 R16, R190, 0x58, RZ ;  /* 0x00000058be107810 */ /* 0x000fe20007ffe0ff */
[----:B------:R-:W-:Y:S07]  /*9d50*/  HMMA.16816.F32 R156, R52, R38, R156 ;  /* 0x00000026349c723c */ /* 0x000fee000000189c */
[----:B------:R-:W-:Y:S01]  /*9d60*/  FSEL R38, R23, -INF , !P5 ;  /* 0xff80000017267808 */ /* 0x000fe20006800000 */
[----:B------:R-:W-:Y:S01]  /*9d70*/  HMMA.16816.F32 R140, R184, R174, R140 ;  /* 0x000000aeb88c723c */ /* 0x000fe2000000188c */
[----:B------:R-:W-:-:S02]  /*9d80*/  ISETP.GE.AND P5, PT, R20, R193, PT ;  /* 0x000000c11400720c */ /* 0x000fc40003fa6270 */
[----:B------:R-:W-:Y:S02]  /*9d90*/  FSEL R23, R12, -INF , !P4 ;  /* 0xff8000000c177808 */ /* 0x000fe40006000000 */
[----:B------:R-:W-:Y:S02]  /*9da0*/  FSEL R25, R17, -INF , !P5 ;  /* 0xff80000011197808 */ /* 0x000fe40006800000 */
[----:B------:R-:W-:Y:S01]  /*9db0*/  ISETP.GE.AND P5, PT, R24, R193, PT ;  /* 0x000000c11800720c */ /* 0x000fe20003fa6270 */
[----:B------:R-:W-:Y:S01]  /*9dc0*/  HMMA.16816.F32 R60, R184, R164, R60 ;  /* 0x000000a4b83c723c */ /* 0x000fe2000000183c */
[-C--:B------:R-:W-:Y:S02]  /*9dd0*/  ISETP.GE.AND P4, PT, R20, R192.reuse, PT ;  /* 0x000000c01400720c */ /* 0x080fe40003f86270 */
[----:B------:R-:W-:Y:S02]  /*9de0*/  FSEL R21, R13, -INF , !P5 ;  /* 0xff8000000d157808 */ /* 0x000fe40006800000 */
[----:B------:R-:W-:-:S02]  /*9df0*/  ISETP.GE.AND P5, PT, R22, R192, PT ;  /* 0x000000c01600720c */ /* 0x000fc40003fa6270 */
[----:B------:R-:W-:Y:S01]  /*9e00*/  IADD3 R12, R190, 0x20, RZ ;  /* 0x00000020be0c7810 */ /* 0x000fe20007ffe0ff */
[C---:B------:R-:W-:Y:S01]  /*9e10*/  HMMA.16816.F32 R56, R184.reuse, R166, R56 ;  /* 0x000000a6b838723c */ /* 0x040fe20000001838 */
[----:B------:R-:W-:Y:S02]  /*9e20*/  FSEL R22, R18, -INF , !P6 ;  /* 0xff80000012167808 */ /* 0x000fe40007000000 */
[----:B------:R-:W-:Y:S02]  /*9e30*/  ISETP.GE.AND P6, PT, R24, R192, PT ;  /* 0x000000c01800720c */ /* 0x000fe40003fc6270 */
[----:B------:R-:W-:Y:S02]  /*9e40*/  FSEL R24, R19, -INF , !P4 ;  /* 0xff80000013187808 */ /* 0x000fe40006000000 */
[----:B------:R-:W-:Y:S01]  /*9e50*/  ISETP.GE.AND P4, PT, R12, R193, PT ;  /* 0x000000c10c00720c */ /* 0x000fe20003f86270 */
[----:B------:R-:W-:Y:S01]  /*9e60*/  HMMA.16816.F32 R64, R184, R170, R64 ;  /* 0x000000aab840723c */ /* 0x000fe20000001840 */
[----:B------:R-:W-:-:S02]  /*9e70*/  IADD3 R13, R190, 0x21, RZ ;  /* 0x00000021be0d7810 */ /* 0x000fc40007ffe0ff */
[----:B------:R-:W-:Y:S02]  /*9e80*/  FSEL R20, R14, -INF , !P5 ;  /* 0xff8000000e147808 */ /* 0x000fe40006800000 */
[----:B------:R-:W-:Y:S02]  /*9e90*/  ISETP.GE.AND P5, PT, R12, R192, PT ;  /* 0x000000c00c00720c */ /* 0x000fe40003fa6270 */
[----:B------:R-:W-:Y:S01]  /*9ea0*/  IADD3 R19, R190, 0x49, RZ ;  /* 0x00000049be137810 */ /* 0x000fe20007ffe0ff */
[----:B------:R-:W-:Y:S01]  /*9eb0*/  HMMA.16816.F32 R160, R52, R36, R160 ;  /* 0x0000002434a0723c */ /* 0x000fe200000018a0 */
[----:B------:R-:W-:Y:S02]  /*9ec0*/  FSEL R180, R10, -INF , !P5 ;  /* 0xff8000000ab47808 */ /* 0x000fe40006800000 */
[C---:B------:R-:W-:Y:S02]  /*9ed0*/  IADD3 R18, R190.reuse, 0x50, RZ ;  /* 0x00000050be127810 */ /* 0x040fe40007ffe0ff */
[----:B------:R-:W-:-:S02]  /*9ee0*/  IADD3 R17, R190, 0x51, RZ ;  /* 0x00000051be117810 */ /* 0x000fc40007ffe0ff */
[----:B------:R-:W-:Y:S01]  /*9ef0*/  FSEL R37, R8, -INF , !P4 ;  /* 0xff80000008257808 */ /* 0x000fe20006000000 */
[C---:B-1----:R-:W-:Y:S01]  /*9f00*/  HMMA.16816.F32 R136, R52.reuse, R40, R136 ;  /* 0x000000283488723c */ /* 0x042fe20000001888 */
[----:B------:R-:W-:Y:S02]  /*9f10*/  ISETP.GE.AND P4, PT, R13, R192, PT ;  /* 0x000000c00d00720c */ /* 0x000fe40003f86270 */
[----:B------:R-:W-:Y:S02]  /*9f20*/  FSEL R36, R15, -INF , !P6 ;  /* 0xff8000000f247808 */ /* 0x000fe40007000000 */
[----:B------:R-:W-:Y:S02]  /*9f30*/  FSEL R178, R11, -INF , !P4 ;  /* 0xff8000000bb27808 */ /* 0x000fe40006000000 */
[C---:B------:R-:W-:Y:S01]  /*9f40*/  IADD3 R41, R190.reuse, 0x28, RZ ;  /* 0x00000028be297810 */ /* 0x040fe20007ffe0ff */
[----:B------:R-:W-:Y:S01]  /*9f50*/  HMMA.16816.F32 R140, R52, R30, R140 ;  /* 0x0000001e348c723c */ /* 0x000fe2000000188c */
[----:B------:R-:W-:-:S02]  /*9f60*/  IADD3 R40, R190, 0x29, RZ ;  /* 0x00000029be287810 */ /* 0x000fc40007ffe0ff */
[-C--:B------:R-:W-:Y:S02]  /*9f70*/  ISETP.GE.AND P6, PT, R13, R193.reuse, PT ;  /* 0x000000c10d00720c */ /* 0x080fe40003fc6270 */
[-C--:B------:R-:W-:Y:S02]  /*9f80*/  ISETP.GE.AND P5, PT, R41, R193.reuse, PT ;  /* 0x000000c12900720c */ /* 0x080fe40003fa6270 */
[----:B------:R-:W-:Y:S01]  /*9f90*/  ISETP.GE.AND P4, PT, R40, R193, PT ;  /* 0x000000c12800720c */ /* 0x000fe20003f86270 */
[----:B--2---:R-:W-:Y:S01]  /*9fa0*/  HMMA.16816.F32 R60, R52, R32, R60 ;  /* 0x00000020343c723c */ /* 0x004fe2000000183c */
[----:B------:R-:W-:Y:S02]  /*9fb0*/  FSEL R39, R9, -INF , !P6 ;  /* 0xff80000009277808 */ /* 0x000fe40007000000 */
[----:B------:R-:W-:Y:S02]  /*9fc0*/  FSEL R227, R4, -INF , !P5 ;  /* 0xff80000004e37808 */ /* 0x000fe40006800000 */
[----:B------:R-:W-:-:S02]  /*9fd0*/  FSEL R187, R5, -INF , !P4 ;  /* 0xff80000005bb7808 */ /* 0x000fc40006000000 */
[C---:B------:R-:W-:Y:S01]  /*9fe0*/  IADD3 R33, R190.reuse, 0x38, RZ ;  /* 0x00000038be217810 */ /* 0x040fe20007ffe0ff */
[C---:B------:R-:W-:Y:S01]  /*9ff0*/  HMMA.16816.F32 R56, R52.reuse, R34, R56 ;  /* 0x000000223438723c */ /* 0x040fe20000001838 */
[C---:B------:R-:W-:Y:S02]  /*a000*/  IADD3 R32, R190.reuse, 0x39, RZ ;  /* 0x00000039be207810 */ /* 0x040fe40007ffe0ff */
[----:B------:R-:W-:Y:S02]  /*a010*/  ISETP.GE.AND P4, PT, R33, R193, PT ;  /* 0x000000c12100720c */ /* 0x000fe40003f86270 */
[C---:B------:R-:W-:Y:S02]  /*a020*/  IADD3 R31, R190.reuse, 0x40, RZ ;  /* 0x00000040be1f7810 */ /* 0x040fe40007ffe0ff */
[C---:B------:R-:W-:Y:S01]  /*a030*/  IADD3 R35, R190.reuse, 0x30, RZ ;  /* 0x00000030be237810 */ /* 0x040fe20007ffe0ff */
[----:B------:R-:W-:Y:S01]  /*a040*/  HMMA.16816.F32 R64, R52, R42, R64 ;  /* 0x0000002a3440723c */ /* 0x000fe20000001840 */
[----:B------:R-:W-:-:S02]  /*a050*/  IADD3 R34, R190, 0x31, RZ ;  /* 0x00000031be227810 */ /* 0x000fc40007ffe0ff */
[-C--:B------:R-:W-:Y:S02]  /*a060*/  ISETP.GE.AND P6, PT, R35, R193.reuse, PT ;  /* 0x000000c12300720c */ /* 0x080fe40003fc6270 */
[----:B------:R-:W-:Y:S02]  /*a070*/  ISETP.GE.AND P5, PT, R34, R193, PT ;  /* 0x000000c12200720c */ /* 0x000fe40003fa6270 */
[----:B------:R-:W-:Y:S02]  /*a080*/  IADD3 R30, R190, 0x41, RZ ;  /* 0x00000041be1e7810 */ /* 0x000fe40007ffe0ff */
[----:B------:R-:W-:Y:S02]  /*a090*/  FSEL R185, R160, -INF , !P6 ;  /* 0xff800000a0b97808 */ /* 0x000fe40007000000 */
[----:B------:R-:W-:Y:S02]  /*a0a0*/  FSEL R183, R161, -INF , !P5 ;  /* 0xff800000a1b77808 */ /* 0x000fe40006800000 */
[----:B------:R-:W-:-:S02]  /*a0b0*/  FSEL R181, R156, -INF , !P4 ;  /* 0xff8000009cb57808 */ /* 0x000fc40006000000 */
[-C--:B------:R-:W-:Y:S02]  /*a0c0*/  ISETP.GE.AND P6, PT, R32, R193.reuse, PT ;  /* 0x000000c12000720c */ /* 0x080fe40003fc6270 */
[-C--:B------:R-:W-:Y:S02]  /*a0d0*/  ISETP.GE.AND P5, PT, R31, R193.reuse, PT ;  /* 0x000000c11f00720c */ /* 0x080fe40003fa6270 */
[----:B------:R-:W-:Y:S02]  /*a0e0*/  ISETP.GE.AND P4, PT, R30, R193, PT ;  /* 0x000000c11e00720c */ /* 0x000fe40003f86270 */
[----:B------:R-:W-:Y:S02]  /*a0f0*/  FSEL R179, R157, -INF , !P6 ;  /* 0xff8000009db37808 */ /* 0x000fe40007000000 */
[----:B------:R-:W-:Y:S02]  /*a100*/  FSEL R177, R152, -INF , !P5 ;  /* 0xff80000098b17808 */ /* 0x000fe40006800000 */
[----:B------:R-:W-:-:S02]  /*a110*/  FSEL R171, R153, -INF , !P4 ;  /* 0xff80000099ab7808 */ /* 0x000fc40006000000 */
[-C--:B------:R-:W-:Y:S02]  /*a120*/  ISETP.GE.AND P6, PT, R28, R193.reuse, PT ;  /* 0x000000c11c00720c */ /* 0x080fe40003fc6270 */
[-C--:B------:R-:W-:Y:S02]  /*a130*/  ISETP.GE.AND P5, PT, R19, R193.reuse, PT ;  /* 0x000000c11300720c */ /* 0x080fe40003fa6270 */
[----:B------:R-:W-:Y:S02]  /*a140*/  ISETP.GE.AND P4, PT, R18, R193, PT ;  /* 0x000000c11200720c */ /* 0x000fe40003f86270 */
[----:B------:R-:W-:Y:S02]  /*a150*/  IADD3 R15, R190, 0x59, RZ ;  /* 0x00000059be0f7810 */ /* 0x000fe40007ffe0ff */
[----:B------:R-:W-:Y:S02]  /*a160*/  FSEL R175, R148, -INF , !P6 ;  /* 0xff80000094af7808 */ /* 0x000fe40007000000 */
[----:B------:R-:W-:-:S02]  /*a170*/  FSEL R169, R149, -INF , !P5 ;  /* 0xff80000095a97808 */ /* 0x000fc40006800000 */
[----:B------:R-:W-:Y:S02]  /*a180*/  FSEL R167, R144, -INF , !P4 ;  /* 0xff80000090a77808 */ /* 0x000fe40006000000 */
[-C--:B------:R-:W-:Y:S02]  /*a190*/  ISETP.GE.AND P6, PT, R17, R193.reuse, PT ;  /* 0x000000c11100720c */ /* 0x080fe40003fc6270 */
[-C--:B------:R-:W-:Y:S02]  /*a1a0*/  ISETP.GE.AND P5, PT, R16, R193.reuse, PT ;  /* 0x000000c11000720c */ /* 0x080fe40003fa6270 */
[----:B------:R-:W-:Y:S02]  /*a1b0*/  ISETP.GE.AND P4, PT, R15, R193, PT ;  /* 0x000000c10f00720c */ /* 0x000fe40003f86270 */
[C---:B------:R-:W-:Y:S02]  /*a1c0*/  IADD3 R14, R190.reuse, 0x60, RZ ;  /* 0x00000060be0e7810 */ /* 0x040fe40007ffe0ff */
[----:B------:R-:W-:-:S02]  /*a1d0*/  IADD3 R13, R190, 0x61, RZ ;  /* 0x00000061be0d7810 */ /* 0x000fc40007ffe0ff */
[----:B------:R-:W-:Y:S02]  /*a1e0*/  IADD3 R12, R190, 0x68, RZ ;  /* 0x00000068be0c7810 */ /* 0x000fe40007ffe0ff */
[----:B------:R-:W-:Y:S02]  /*a1f0*/  FSEL R165, R145, -INF , !P6 ;  /* 0xff80000091a57808 */ /* 0x000fe40007000000 */
[----:B------:R-:W-:Y:S02]  /*a200*/  FSEL R161, R140, -INF , !P5 ;  /* 0xff8000008ca17808 */ /* 0x000fe40006800000 */
[----:B------:R-:W-:Y:S01]  /*a210*/  FSEL R157, R141, -INF , !P4 ;  /* 0xff8000008d9d7808 */ /* 0x000fe20006000000 */
[----:B------:R-:W-:Y:S01]  /*a220*/  BAR.SYNC.DEFER_BLOCKING 0x0 ;  /* 0x0000000000007b1d */ /* 0x000fe20000010000 */
[-C--:B------:R-:W-:Y:S02]  /*a230*/  ISETP.GE.AND P6, PT, R14, R193.reuse, PT ;  /* 0x000000c10e00720c */ /* 0x080fe40003fc6270 */
[----:B------:R-:W-:-:S02]  /*a240*/  ISETP.GE.AND P5, PT, R13, R193, PT ;  /* 0x000000c10d00720c */ /* 0x000fc40003fa6270 */
[----:B------:R-:W-:Y:S02]  /*a250*/  ISETP.GE.AND P4, PT, R12, R193, PT ;  /* 0x000000c10c00720c */ /* 0x000fe40003f86270 */
[C---:B------:R-:W-:Y:S02]  /*a260*/  IADD3 R11, R190.reuse, 0x69, RZ ;  /* 0x00000069be0b7810 */ /* 0x040fe40007ffe0ff */
[C---:B------:R-:W-:Y:S02]  /*a270*/  IADD3 R10, R190.reuse, 0x70, RZ ;  /* 0x00000070be0a7810 */ /* 0x040fe40007ffe0ff */
[----:B------:R-:W-:Y:S02]  /*a280*/  IADD3 R9, R190, 0x71, RZ ;  /* 0x00000071be097810 */ /* 0x000fe40007ffe0ff */
[----:B------:R-:W-:Y:S02]  /*a290*/  FSEL R153, R136, -INF , !P6 ;  /* 0xff80000088997808 */ /* 0x000fe40007000000 */
[----:B------:R-:W-:-:S02]  /*a2a0*/  FSEL R149, R137, -INF , !P5 ;  /* 0xff80000089957808 */ /* 0x000fc40006800000 */
[----:B------:R-:W-:Y:S02]  /*a2b0*/  FSEL R145, R64, -INF , !P4 ;  /* 0xff80000040917808 */ /* 0x000fe40006000000 */
[----:B------:R-:W-:Y:S02]  /*a2c0*/  IADD3 R8, R190, 0x78, RZ ;  /* 0x00000078be087810 */ /* 0x000fe40007ffe0ff */
[-C--:B------:R-:W-:Y:S02]  /*a2d0*/  ISETP.GE.AND P6, PT, R11, R193.reuse, PT ;  /* 0x000000c10b00720c */ /* 0x080fe40003fc6270 */
[-C--:B------:R-:W-:Y:S02]  /*a2e0*/  ISETP.GE.AND P5, PT, R10, R193.reuse, PT ;  /* 0x000000c10a00720c */ /* 0x080fe40003fa6270 */
[----:B------:R-:W-:Y:S02]  /*a2f0*/  ISETP.GE.AND P4, PT, R9, R193, PT ;  /* 0x000000c10900720c */ /* 0x000fe40003f86270 */
[----:B------:R-:W-:-:S02]  /*a300*/  IADD3 R190, R190, 0x79, RZ ;  /* 0x00000079bebe7810 */ /* 0x000fc40007ffe0ff */
[----:B------:R-:W-:Y:S02]  /*a310*/  FSEL R141, R65, -INF , !P6 ;  /* 0xff800000418d7808 */ /* 0x000fe40007000000 */
[----:B------:R-:W-:Y:S02]  /*a320*/  FSEL R53, R60, -INF , !P5 ;  /* 0xff8000003c357808 */ /* 0x000fe40006800000 */
[----:B------:R-:W-:Y:S02]  /*a330*/  FSEL R52, R61, -INF , !P4 ;  /* 0xff8000003d347808 */ /* 0x000fe40006000000 */
[-C--:B------:R-:W-:Y:S02]  /*a340*/  ISETP.GE.AND P6, PT, R8, R193.reuse, PT ;  /* 0x000000c10800720c */ /* 0x080fe40003fc6270 */
[----:B------:R-:W-:Y:S02]  /*a350*/  ISETP.GE.AND P5, PT, R190, R193, PT ;  /* 0x000000c1be00720c */ /* 0x000fe40003fa6270 */
[----:B------:R-:W-:-:S02]  /*a360*/  ISETP.GE.AND P4, PT, R41, R192, PT ;  /* 0x000000c02900720c */ /* 0x000fc40003f86270 */
[----:B------:R-:W-:Y:S02]  /*a370*/  FSEL R43, R56, -INF , !P6 ;  /* 0xff800000382b7808 */ /* 0x000fe40007000000 */
[----:B------:R-:W-:Y:S02]  /*a380*/  FSEL R41, R57, -INF , !P5 ;  /* 0xff80000039297808 */ /* 0x000fe40006800000 */
[----:B------:R-:W-:Y:S02]  /*a390*/  FSEL R148, R6, -INF , !P4 ;  /* 0xff80000006947808 */ /* 0x000fe40006000000 */
[-C--:B------:R-:W-:Y:S02]  /*a3a0*/  ISETP.GE.AND P6, PT, R40, R192.reuse, PT ;  /* 0x000000c02800720c */ /* 0x080fe40003fc6270 */
[-C--:B------:R-:W-:Y:S02]  /*a3b0*/  ISETP.GE.AND P5, PT, R35, R192.reuse, PT ;  /* 0x000000c02300720c */ /* 0x080fe40003fa6270 */
        /* <DEDUP_REMOVED lines=39> */
[----:B------:R-:W-:Y:S01]  /*a630*/  FSEL R42, R59, -INF , !P4 ;  /* 0xff8000003b2a7808 */ /* 0x000fe20006000000 */
[----:B------:R-:W-:Y:S05]  /*a640*/  @!P3 BRA `(.L_x_740) ;  /* 0x00000d200000b947 */ /* 0x000fea0003800000 */
[----:B------:R-:W-:Y:S05]  /*a650*/  @!P0 BRA `(.L_x_741) ;  /* 0x000003b000008947 */ /* 0x000fea0003800000 */
[----:B------:R-:W1:Y:S01]  /*a660*/  I2F.RP R6, R135 ;  /* 0x0000008700067306 */ /* 0x000e620000209400 */
[----:B------:R-:W-:-:S05]  /*a670*/  IMAD.SHL.U32 R5, R215, 0x80, RZ ;  /* 0x00000080d7057824 */ /* 0x000fca00078e00ff */
[----:B------:R-:W-:Y:S02]  /*a680*/  IABS R7, R5 ;  /* 0x0000000500077213 */ /* 0x000fe40000000000 */
[C---:B------:R-:W-:Y:S02]  /*a690*/  IADD3 R9, R5.reuse, -0x80, RZ ;  /* 0xffffff8005097810 */ /* 0x040fe40007ffe0ff */
[----:B------:R-:W-:Y:S01]  /*a6a0*/  LOP3.LUT R5, R5, c[0x0][0x2d0], RZ, 0x3c, !PT ;  /* 0x0000b40005057a12 */ /* 0x000fe200078e3cff */
[----:B-1----:R-:W1:Y:S02]  /*a6b0*/  MUFU.RCP R10, R6 ;  /* 0x00000006000a7308 */ /* 0x002e640000001000 */
[----:B-1----:R-:W-:Y:S02]  /*a6c0*/  IADD3 R10, R10, 0xffffffe, RZ ;  /* 0x0ffffffe0a0a7810 */ /* 0x002fe40007ffe0ff */
[----:B------:R-:W-:-:S04]  /*a6d0*/  IABS R6, R9 ;  /* 0x0000000900067213 */ /* 0x000fc80000000000 */
[----:B------:R-:W1:Y:S01]  /*a6e0*/  F2I.FTZ.U32.TRUNC.NTZ R11, R10 ;  /* 0x0000000a000b7305 */ /* 0x000e62000021f000 */
[----:B------:R-:W-:Y:S01]  /*a6f0*/  LOP3.LUT R9, R9, c[0x0][0x2d0], RZ, 0x3c, !PT ;  /* 0x0000b40009097a12 */ /* 0x000fe200078e3cff */
[----:B-1----:R-:W-:Y:S01]  /*a700*/  IMAD.MOV R4, RZ, RZ, -R11 ;  /* 0x000000ffff047224 */ /* 0x002fe200078e0a0b */
[----:B------:R-:W-:-:S03]  /*a710*/  MOV R10, RZ ;  /* 0x000000ff000a7202 */ /* 0x000fc60000000f00 */
[----:B------:R-:W-:-:S04]  /*a720*/  IMAD R4, R4, R135, RZ ;  /* 0x0000008704047224 */ /* 0x000fc800078e02ff */
[----:B------:R-:W-:-:S06]  /*a730*/  IMAD.HI.U32 R4, R11, R4, R10 ;  /* 0x000000040b047227 */ /* 0x000fcc00078e000a */
[----:B------:R-:W-:-:S04]  /*a740*/  IMAD.HI.U32 R10, R4, R7, RZ ;  /* 0x00000007040a7227 */ /* 0x000fc800078e00ff */
[----:B------:R-:W-:Y:S02]  /*a750*/  IMAD.MOV R8, RZ, RZ, -R10 ;  /* 0x000000ffff087224 */ /* 0x000fe400078e0a0a */
[----:B------:R-:W-:-:S04]  /*a760*/  IMAD.HI.U32 R4, R4, R6, RZ ;  /* 0x0000000604047227 */ /* 0x000fc800078e00ff */
[----:B------:R-:W-:Y:S02]  /*a770*/  IMAD R8, R135, R8, R7 ;  /* 0x0000000887087224 */ /* 0x000fe400078e0207 */
[----:B------:R-:W-:-:S03]  /*a780*/  IMAD.MOV R7, RZ, RZ, -R4 ;  /* 0x000000ffff077224 */ /* 0x000fc600078e0a04 */
[C---:B------:R-:W-:Y:S01]  /*a790*/  ISETP.GT.U32.AND P5, PT, R135.reuse, R8, PT ;  /* 0x000000088700720c */ /* 0x040fe20003fa4070 */
[----:B------:R-:W-:-:S05]  /*a7a0*/  IMAD R6, R135, R7, R6 ;  /* 0x0000000787067224 */ /* 0x000fca00078e0206 */
[----:B------:R-:W-:-:S07]  /*a7b0*/  ISETP.GT.U32.AND P4, PT, R135, R6, PT ;  /* 0x000000068700720c */ /* 0x000fce0003f84070 */
[-C--:B------:R-:W-:Y:S02]  /*a7c0*/  @!P5 IADD3 R8, R8, -R135.reuse, RZ ;  /* 0x800000870808d210 */ /* 0x080fe40007ffe0ff */
[----:B------:R-:W-:Y:S02]  /*a7d0*/  @!P5 IADD3 R10, R10, 0x1, RZ ;  /* 0x000000010a0ad810 */ /* 0x000fe40007ffe0ff */
[-C--:B------:R-:W-:Y:S02]  /*a7e0*/  ISETP.GE.U32.AND P3, PT, R8, R135.reuse, PT ;  /* 0x000000870800720c */ /* 0x080fe40003f66070 */
[----:B------:R-:W-:Y:S01]  /*a7f0*/  @!P4 IMAD.IADD R6, R6, 0x1, -R135 ;  /* 0x000000010606c824 */ /* 0x000fe200078e0a87 */
[----:B------:R-:W-:Y:S02]  /*a800*/  ISETP.GE.AND P5, PT, R5, RZ, PT ;  /* 0x000000ff0500720c */ /* 0x000fe40003fa6270 */
[----:B------:R-:W-:Y:S02]  /*a810*/  @!P4 IADD3 R4, R4, 0x1, RZ ;  /* 0x000000010404c810 */ /* 0x000fe40007ffe0ff */
[----:B------:R-:W-:-:S02]  /*a820*/  ISETP.GE.U32.AND P6, PT, R6, R135, PT ;  /* 0x000000870600720c */ /* 0x000fc40003fc6070 */
[----:B------:R-:W-:-:S04]  /*a830*/  ISETP.NE.AND P4, PT, RZ, c[0x0][0x2d0], PT ;  /* 0x0000b400ff007a0c */ /* 0x000fc80003f85270 */
[----:B------:R-:W-:Y:S02]  /*a840*/  @P3 IADD3 R10, R10, 0x1, RZ ;  /* 0x000000010a0a3810 */ /* 0x000fe40007ffe0ff */
[----:B------:R-:W-:Y:S02]  /*a850*/  ISETP.GE.AND P3, PT, R9, RZ, PT ;  /* 0x000000ff0900720c */ /* 0x000fe40003f66270 */
[----:B------:R-:W-:-:S03]  /*a860*/  @!P5 IADD3 R10, -R10, RZ, RZ ;  /* 0x000000ff0a0ad210 */ /* 0x000fc60007ffe1ff */
[----:B------:R-:W-:-:S05]  /*a870*/  @P6 IADD3 R4, R4, 0x1, RZ ;  /* 0x0000000104046810 */ /* 0x000fca0007ffe0ff */
[----:B------:R-:W-:Y:S01]  /*a880*/  IMAD.MOV.U32 R5, RZ, RZ, R4 ;  /* 0x000000ffff057224 */ /* 0x000fe200078e0004 */
[----:B------:R-:W-:-:S03]  /*a890*/  LOP3.LUT R4, RZ, c[0x0][0x2d0], RZ, 0x33, !PT ;  /* 0x0000b400ff047a12 */ /* 0x000fc600078e33ff */
[----:B------:R-:W-:Y:S01]  /*a8a0*/  @!P3 IMAD.MOV R5, RZ, RZ, -R5 ;  /* 0x000000ffff05b224 */ /* 0x000fe200078e0a05 */
[----:B------:R-:W-:-:S04]  /*a8b0*/  SEL R7, R4, R10, !P4 ;  /* 0x0000000a04077207 */ /* 0x000fc80006000000 */
[----:B------:R-:W-:Y:S01]  /*a8c0*/  SEL R4, R4, R5, !P4 ;  /* 0x0000000504047207 */ /* 0x000fe20006000000 */
[----:B------:R-:W-:-:S04]  /*a8d0*/  IMAD.WIDE R12, R7, 0x4, R224 ;  /* 0x00000004070c7825 */ /* 0x000fc800078e02e0 */
[----:B------:R-:W-:Y:S01]  /*a8e0*/  IMAD.WIDE R10, R4, 0x4, R224 ;  /* 0x00000004040a7825 */ /* 0x000fe200078e02e0 */
[----:B------:R-:W2:Y:S04]  /*a8f0*/  LDG.E R5, [R12.64] ;  /* 0x0000000c0c057981 */ /* 0x000ea8000c1e1900 */
[----:B------:R-:W2:Y:S01]  /*a900*/  LDG.E R6, [R10.64] ;  /* 0x0000000c0a067981 */ /* 0x000ea2000c1e1900 */
[----:B------:R-:W-:Y:S01]  /*a910*/  IMAD.IADD R4, R7, 0x1, -R4 ;  /* 0x0000000107047824 */ /* 0x000fe200078e0a04 */
[----:B------:R-:W-:-:S05]  /*a920*/  MOV R7, c[0x0][0x2d0] ;  /* 0x0000b40000077a02 */ /* 0x000fca0000000f00 */
        /* <DEDUP_REMOVED lines=14> */
.L_x_741:
[----:B------:R-:W-:-:S04]  /*aa10*/  LEA R9, -R133, RZ, 0x7 ;  /* 0x000000ff85097211 */ /* 0x000fc800078e39ff */
[----:B------:R-:W-:Y:S02]  /*aa20*/  SHF.R.S32.HI R8, RZ, 0x1f, R9 ;  /* 0x0000001fff087819 */ /* 0x000fe40000011409 */
.L_x_742:
[CC--:B------:R-:W-:Y:S01]  /*aa30*/  @!P1 IADD3 R5, P3, R188.reuse, R9.reuse, RZ ;  /* 0x00000009bc059210 */ /* 0x0c0fe20007f7e0ff */
[----:B------:R1:W-:Y:S01]  /*aa40*/  @P2 STS.128 [R216+0x4000], RZ ;  /* 0x004000ffd8002388 */ /* 0x0003e20000000c00 */
[-C--:B------:R-:W-:Y:S01]  /*aa50*/  @!P1 IADD3 R11, P5, P4, R188, R9.reuse, R211 ;  /* 0x00000009bc0b9210 */ /* 0x080fe20007cbe0d3 */
[----:B------:R-:W-:Y:S01]  /*aa60*/  BSSY B0, `(.L_x_743) ;  /* 0x000008d000007945 */ /* 0x000fe20003800000 */
[----:B------:R-:W-:Y:S01]  /*aa70*/  @!P2 IADD3 R7, P6, R211, R9, RZ ;  /* 0x00000009d307a210 */ /* 0x000fe20007fde0ff */
[----:B------:R-:W-:Y:S01]  /*aa80*/  @!P1 IMAD.X R4, R189, 0x1, R8, P3 ;  /* 0x00000001bd049824 */ /* 0x000fe200018e0608 */
[----:B------:R-:W-:Y:S02]  /*aa90*/  @!P1 LEA R54, P3, R5, c[0x0][0x168], 0x1 ;  /* 0x00005a0005369a11 */ /* 0x000fe400078608ff */
[----:B------:R-:W-:Y:S02]  /*aaa0*/  @!P1 IADD3.X R6, R189, R8, R210, P5, P4 ;  /* 0x00000008bd069210 */ /* 0x000fe40002fe84d2 */
[----:B------:R-:W-:Y:S01]  /*aab0*/  @!P1 LEA.HI.X R55, R5, c[0x0][0x16c], R4, 0x1, P3 ;  /* 0x00005b0005379a11 */ /* 0x000fe200018f0c04 */
[----:B------:R-:W-:Y:S01]  /*aac0*/  @!P2 IMAD.X R4, R210, 0x1, R8, P6 ;  /* 0x00000001d204a824 */ /* 0x000fe200030e0608 */
[----:B------:R-:W-:-:S02]  /*aad0*/  @!P2 LEA R12, P3, R9, R230, 0x1 ;  /* 0x000000e6090ca211 */ /* 0x000fc400078608ff */
[----:B------:R-:W-:Y:S02]  /*aae0*/  @!P1 LEA R32, P5, R11, c[0x0][0x168], 0x1 ;  /* 0x00005a000b209a11 */ /* 0x000fe400078a08ff */
[----:B------:R-:W-:Y:S02]  /*aaf0*/  @!P2 LEA.HI.X R13, R9, R231, R8, 0x1, P3 ;  /* 0x000000e7090da211 */ /* 0x000fe400018f0c08 */
[----:B------:R-:W-:Y:S02]  /*ab00*/  IADD3 R5, P4, P3, R211, R9, R211 ;  /* 0x00000009d3057210 */ /* 0x000fe40007b9e0d3 */
[----:B------:R-:W-:Y:S01]  /*ab10*/  @!P1 LEA.HI.X R33, R11, c[0x0][0x16c], R6, 0x1, P5 ;  /* 0x00005b000b219a11 */ /* 0x000fe200028f0c06 */
[----:B------:R-:W-:Y:S01]  /*ab20*/  @!PT LDS RZ, [RZ] ;  /* 0x00000000fffff984 */ /* 0x000fe20000000800 */
[----:B------:R-:W-:Y:S01]  /*ab30*/  @!PT LDS RZ, [RZ] ;  /* 0x00000000fffff984 */ /* 0x000fe20000000800 */
[----:B------:R-:W-:Y:S01]  /*ab40*/  @!PT LDS RZ, [RZ] ;  /* 0x00000000fffff984 */ /* 0x000fe20000000800 */
[----:B------:R2:W-:Y:S01]  /*ab50*/  @!P2 LDGSTS.E.BYPASS.LTC128B.128 [R216+0x4000], [R12.64] ;  /* 0x040000000cd8afae */ /* 0x0005e2000b901d4c */
[----:B------:R-:W-:Y:S02]  /*ab60*/  @!P2 LEA R34, P6, R7, R230, 0x1 ;  /* 0x000000e60722a211 */ /* 0x000fe400078c08ff */
[----:B------:R-:W-:Y:S01]  /*ab70*/  IADD3.X R6, R210, R8, R210, P4, P3 ;  /* 0x00000008d2067210 */ /* 0x000fe200027e64d2 */
[----:B------:R1:W-:Y:S01]  /*ab80*/  @P1 STS.128 [R216+0x8000], RZ ;  /* 0x008000ffd8001388 */ /* 0x0003e20000000c00 */
[----:B------:R-:W-:-:S02]  /*ab90*/  @!P1 IADD3 R11, P3, R188, R5, RZ ;  /* 0x00000005bc0b9210 */ /* 0x000fc40007f7e0ff */
[----:B------:R-:W-:Y:S01]  /*aba0*/  @!P2 LEA.HI.X R35, R7, R231, R4, 0x1, P6 ;  /* 0x000000e70723a211 */ /* 0x000fe200030f0c04 */
[----:B------:R-:W-:Y:S01]  /*abb0*/  @!PT LDS RZ, [RZ] ;  /* 0x00000000fffff984 */ /* 0x000fe20000000800 */
[----:B------:R-:W-:Y:S01]  /*abc0*/  @!PT LDS RZ, [RZ] ;  /* 0x00000000fffff984 */ /* 0x000fe20000000800 */
[----:B------:R-:W-:Y:S01]  /*abd0*/  @!PT LDS RZ, [RZ] ;  /* 0x00000000fffff984 */ /* 0x000fe20000000800 */
[----:B------:R1:W-:Y:S01]  /*abe0*/  @!P1 LDGSTS.E.BYPASS.LTC128B.128 [R216+0x8000], [R54.64+0x80] ;  /* 0x0800008036d89fae */ /* 0x0003e2000b901d4c */
[----:B------:R-:W-:Y:S01]  /*abf0*/  @!P2 LEA R30, P5, R5, R230, 0x1 ;  /* 0x000000e6051ea211 */ /* 0x000fe200078a08ff */
[--C-:B------:R-:W-:Y:S01]  /*ac00*/  @!P1 IMAD.X R4, R189, 0x1, R6.reuse, P3 ;  /* 0x00000001bd049824 */ /* 0x100fe200018e0606 */
[----:B------:R-:W-:Y:S01]  /*ac10*/  IADD3 R7, P4, R211, R5, RZ ;  /* 0x00000005d3077210 */ /* 0x000fe20007f9e0ff */
[----:B------:R1:W-:Y:S01]  /*ac20*/  @P2 STS.128 [R216+0x4800], RZ ;  /* 0x004800ffd8002388 */ /* 0x0003e20000000c00 */
[----:B------:R-:W-:Y:S02]  /*ac30*/  @!P1 LEA R18, P3, R11, c[0x0][0x168], 0x1 ;  /* 0x00005a000b129a11 */ /* 0x000fe400078608ff */
[--C-:B------:R-:W-:Y:S01]  /*ac40*/  @!P2 LEA.HI.X R31, R5, R231, R6.reuse, 0x1, P5 ;  /* 0x000000e7051fa211 */ /* 0x100fe200028f0c06 */
[----:B------:R-:W-:Y:S01]  /*ac50*/  IMAD.X R6, R210, 0x1, R6, P4 ;  /* 0x00000001d2067824 */ /* 0x000fe200020e0606 */
[----:B------:R-:W-:Y:S01]  /*ac60*/  IADD3 R5, P4, R211, R7, RZ ;  /* 0x00000007d3057210 */ /* 0x000fe20007f9e0ff */
[----:B------:R-:W-:Y:S01]  /*ac70*/  @!PT LDS RZ, [RZ] ;  /* 0x00000000fffff984 */ /* 0x000fe20000000800 */
[----:B------:R-:W-:Y:S01]  /*ac80*/  @!PT LDS RZ, [RZ] ;  /* 0x00000000fffff984 */ /* 0x000fe20000000800 */
[----:B------:R-:W-:Y:S01]  /*ac90*/  @!PT LDS RZ, [RZ] ;  /* 0x00000000fffff984 */ /* 0x000fe20000000800 */
[----:B------:R1:W-:Y:S01]  /*aca0*/  @!P2 LDGSTS.E.BYPASS.LTC128B.128 [R216+0x4800], [R34.64] ;  /* 0x0480000022d8afae */ /* 0x0003e2000b901d4c */
[----:B------:R-:W-:-:S02]  /*acb0*/  @!P1 LEA.HI.X R19, R11, c[0x0][0x16c], R4, 0x1, P3 ;  /* 0x00005b000b139a11 */ /* 0x000fc400018f0c04 */
[----:B------:R-:W-:Y:S01]  /*acc0*/  @!P1 IADD3 R11, P3, R188, R7, RZ ;  /* 0x00000007bc0b9210 */ /* 0x000fe20007f7e0ff */
[--C-:B------:R-:W-:Y:S01]  /*acd0*/  IMAD.X R4, R210, 0x1, R6.reuse, P4 ;  /* 0x00000001d2047824 */ /* 0x100fe200020e0606 */
[----:B------:R-:W-:Y:S01]  /*ace0*/  @!P2 LEA R16, P5, R7, R230, 0x1 ;  /* 0x000000e60710a211 */ /* 0x000fe200078a08ff */
[----:B------:R1:W-:Y:S02]  /*acf0*/  @P1 STS.128 [R216+0x8800], RZ ;  /* 0x008800ffd8001388 */ /* 0x0003e40000000c00 */
[--C-:B------:R-:W-:Y:S01]  /*ad00*/  @!P1 IMAD.X R10, R189, 0x1, R6.reuse, P3 ;  /* 0x00000001bd0a9824 */ /* 0x100fe200018e0606 */
[----:B--2---:R-:W-:Y:S01]  /*ad10*/  @!P1 IADD3 R12, P4, R188, R5, RZ ;  /* 0x00000005bc0c9210 */ /* 0x004fe20007f9e0ff */
[----:B------:R-:W-:Y:S01]  /*ad20*/  @!PT LDS RZ, [RZ] ;  /* 0x00000000fffff984 */ /* 0x000fe20000000800 */
[----:B------:R-:W-:Y:S01]  /*ad30*/  @!PT LDS RZ, [RZ] ;  /* 0x00000000fffff984 */ /* 0x000fe20000000800 */
[----:B------:R-:W-:Y:S01]  /*ad40*/  @!PT LDS RZ, [RZ] ;  /* 0x00000000fffff984 */ /* 0x000fe20000000800 */
[----:B------:R1:W-:Y:S01]  /*ad50*/  @!P1 LDGSTS.E.BYPASS.LTC128B.128 [R216+0x8800], [R32.64+0x80] ;  /* 0x0880008020d89fae */ /* 0x0003e2000b901d4c */
[----:B------:R-:W-:Y:S02]  /*ad60*/  @!P1 LEA R14, P3, R11, c[0x0][0x168], 0x1 ;  /* 0x00005a000b0e9a11 */ /* 0x000fe400078608ff */
[----:B------:R-:W-:Y:S01]  /*ad70*/  @!P2 LEA.HI.X R17, R7, R231, R6, 0x1, P5 ;  /* 0x000000e70711a211 */ /* 0x000fe200028f0c06 */
[----:B------:R-:W-:Y:S01]  /*ad80*/  @!P1 IMAD.X R7, R189, 0x1, R4, P4 ;  /* 0x00000001bd079824 */ /* 0x000fe200020e0604 */
[----:B------:R-:W-:Y:S01]  /*ad90*/  @!P1 LEA.HI.X R15, R11, c[0x0][0x16c], R10, 0x1, P3 ;  /* 0x00005b000b0f9a11 */ /* 0x000fe200018f0c0a */
[----:B------:R1:W-:Y:S01]  /*ada0*/  @P2 STS.128 [R216+0x5000], RZ ;  /* 0x005000ffd8002388 */ /* 0x0003e20000000c00 */
[----:B------:R-:W-:-:S02]  /*adb0*/  @!P1 LEA R58, P4, R12, c[0x0][0x168], 0x1 ;  /* 0x00005a000c3a9a11 */ /* 0x000fc400078808ff */
[----:B------:R-:W-:Y:S01]  /*adc0*/  IADD3 R6, P3, R211, R5, RZ ;  /* 0x00000005d3067210 */ /* 0x000fe20007f7e0ff */
[----:B------:R-:W-:Y:S01]  /*add0*/  @!PT LDS RZ, [RZ] ;  /* 0x00000000fffff984 */ /* 0x000fe20000000800 */
[----:B------:R-:W-:Y:S01]  /*ade0*/  @!PT LDS RZ, [RZ] ;  /* 0x00000000fffff984 */ /* 0x000fe20000000800 */
[----:B------:R-:W-:Y:S01]  /*adf0*/  @!PT LDS RZ, [RZ] ;  /* 0x00000000fffff984 */ /* 0x000fe20000000800 */
[----:B------:R1:W-:Y:S01]  /*ae00*/  @!P2 LDGSTS.E.BYPASS.LTC128B.128 [R216+0x5000], [R30.64] ;  /* 0x050000001ed8afae */ /* 0x0003e2000b901d4c */
[C---:B------:R-:W-:Y:S02]  /*ae10*/  @!P2 LEA R60, P5, R5.reuse, R230, 0x1 ;  /* 0x000000e6053ca211 */ /* 0x040fe400078a08ff */
[----:B------:R-:W-:Y:S01]  /*ae20*/  @!P1 LEA.HI.X R59, R12, c[0x0][0x16c], R7, 0x1, P4 ;  /* 0x00005b000c3b9a11 */ /* 0x000fe200020f0c07 */
[--C-:B------:R-:W-:Y:S01]  /*ae30*/  IMAD.X R7, R210, 0x1, R4.reuse, P3 ;  /* 0x00000001d2077824 */ /* 0x100fe200018e0604 */
[----:B------:R-:W-:Y:S01]  /*ae40*/  @!P2 LEA.HI.X R61, R5, R231, R4, 0x1, P5 ;  /* 0x000000e7053da211 */ /* 0x000fe200028f0c04 */
[----:B------:R1:W-:Y:S01]  /*ae50*/  @P1 STS.128 [R216+0x9000], RZ ;  /* 0x009000ffd8001388 */ /* 0x0003e20000000c00 */
[-C--:B------:R-:W-:Y:S02]  /*ae60*/  IADD3 R5, P3, R211, R6.reuse, RZ ;  /* 0x00000006d3057210 */ /* 0x080fe40007f7e0ff */
[----:B------:R-:W-:Y:S01]  /*ae70*/  @!P1 IADD3 R11, P4, R188, R6, RZ ;  /* 0x00000006bc0b9210 */ /* 0x000fe20007f9e0ff */
[----:B------:R-:W-:Y:S01]  /*ae80*/  @!PT LDS RZ, [RZ] ;  /* 0x00000000fffff984 */ /* 0x000fe20000000800 */
[----:B------:R-:W-:Y:S01]  /*ae90*/  @!PT LDS RZ, [RZ] ;  /* 0x00000000fffff984 */ /* 0x000fe20000000800 */
[----:B------:R-:W-:Y:S01]  /*aea0*/  @!PT LDS RZ, [RZ] ;  /* 0x00000000fffff984 */ /* 0x000fe20000000800 */
[----:B------:R1:W-:Y:S01]  /*aeb0*/  @!P1 LDGSTS.E.BYPASS.LTC128B.128 [R216+0x9000], [R18.64+0x80] ;  /* 0x0900008012d89fae */ /* 0x0003e2000b901d4c */
[----:B------:R-:W-:Y:S01]  /*aec0*/  @!P2 LEA R64, P5, R6, R230, 0x1 ;  /* 0x000000e60640a211 */ /* 0x000fe200078a08ff */
[--C-:B------:R-:W-:Y:S01]  /*aed0*/  IMAD.X R4, R210, 0x1, R7.reuse, P3 ;  /* 0x00000001d2047824 */ /* 0x100fe200018e0607 */
[----:B------:R-:W-:Y:S01]  /*aee0*/  @!P1 IADD3 R12, P3, R188, R5, RZ ;  /* 0x00000005bc0c9210 */ /* 0x000fe20007f7e0ff */
[--C-:B------:R-:W-:Y:S01]  /*aef0*/  @!P1 IMAD.X R10, R189, 0x1, R7.reuse, P4 ;  /* 0x00000001bd0a9824 */ /* 0x100fe200020e0607 */
[----:B------:R-:W-:Y:S01]  /*af00*/  @!P2 LEA.HI.X R65, R6, R231, R7, 0x1, P5 ;  /* 0x000000e70641a211 */ /* 0x000fe200028f0c07 */
[----:B------:R1:W-:Y:S01]  /*af10*/  @P2 STS.128 [R216+0x5800], RZ ;  /* 0x005800ffd8002388 */ /* 0x0003e20000000c00 */
[----:B------:R-:W-:Y:S01]  /*af20*/  @!P1 LEA R62, P4, R11, c[0x0][0x168], 0x1 ;  /* 0x00005a000b3e9a11 */ /* 0x000fe200078808ff */
[----:B------:R-:W-:Y:S01]  /*af30*/  @!P1 IMAD.X R7, R189, 0x1, R4, P3 ;  /* 0x00000001bd079824 */ /* 0x000fe200018e0604 */
[----:B------:R-:W-:Y:S01]  /*af40*/  @!P1 LEA R6, P3, R12, c[0x0][0x168], 0x1 ;  /* 0x00005a000c069a11 */ /* 0x000fe200078608ff */
[----:B------:R-:W-:Y:S01]  /*af50*/  @!PT LDS RZ, [RZ] ;  /* 0x00000000fffff984 */ /* 0x000fe20000000800 */
[----:B------:R-:W-:Y:S01]  /*af60*/  @!PT LDS RZ, [RZ] ;  /* 0x00000000fffff984 */ /* 0x000fe20000000800 */
[----:B------:R-:W-:Y:S01]  /*af70*/  @!PT LDS RZ, [RZ] ;  /* 0x00000000fffff984 */ /* 0x000fe20000000800 */
[----:B------:R2:W-:Y:S01]  /*af80*/  @!P2 LDGSTS.E.BYPASS.LTC128B.128 [R216+0x5800], [R16.64] ;  /* 0x0580000010d8afae */ /* 0x0005e2000b901d4c */
[----:B------:R-:W-:-:S02]  /*af90*/  @!P1 LEA.HI.X R63, R11, c[0x0][0x16c], R10, 0x1, P4 ;  /* 0x00005b000b3f9a11 */ /* 0x000fc400020f0c0a */
[----:B------:R-:W-:Y:S01]  /*afa0*/  @!P1 LEA.HI.X R7, R12, c[0x0][0x16c], R7, 0x1, P3 ;  /* 0x00005b000c079a11 */ /* 0x000fe200018f0c07 */
[----:B------:R1:W-:Y:S01]  /*afb0*/  @P1 STS.128 [R216+0x9800], RZ ;  /* 0x009800ffd8001388 */ /* 0x0003e20000000c00 */
[----:B------:R-:W-:Y:S02]  /*afc0*/  @!P2 LEA R12, P4, R5, R230, 0x1 ;  /* 0x000000e6050ca211 */ /* 0x000fe400078808ff */
[----:B------:R-:W-:Y:S01]  /*afd0*/  IADD3 R11, P3, R211, R5, RZ ;  /* 0x00000005d30b7210 */ /* 0x000fe20007f7e0ff */
[----:B------:R-:W-:Y:S01]  /*afe0*/  @!PT LDS RZ, [RZ] ;  /* 0x00000000fffff984 */ /* 0x000fe20000000800 */
[----:B------:R-:W-:Y:S01]  /*aff0*/  @!PT LDS RZ, [RZ] ;  /* 0x00000000fffff984 */ /* 0x000fe20000000800 */
[----:B------:R-:W-:Y:S01]  /*b000*/  @!PT LDS RZ, [RZ] ;  /* 0x00000000fffff984 */ /* 0x000fe20000000800 */
[----:B------:R1:W-:Y:S01]  /*b010*/  @!P1 LDGSTS.E.BYPASS.LTC128B.128 [R216+0x9800], [R14.64+0x80] ;  /* 0x098000800ed89fae */ /* 0x0003e2000b901d4c */
[----:B------:R-:W-:-:S03]  /*b020*/  @!P2 LEA.HI.X R13, R5, R231, R4, 0x1, P4 ;  /* 0x000000e7050da211 */ /* 0x000fc600020f0c04 */
[----:B------:R1:W-:Y:S01]  /*b030*/  @P2 STS.128 [R216+0x6000], RZ ;  /* 0x006000ffd8002388 */ /* 0x0003e20000000c00 */
[----:B------:R-:W-:-:S03]  /*b040*/  IMAD.X R4, R210, 0x1, R4, P3 ;  /* 0x00000001d2047824 */ /* 0x000fc600018e0604 */
        /* <DEDUP_REMOVED lines=8> */
[----:B------:R1:W-:Y:S01]  /*b0d0*/  @!P1 LDGSTS.E.BYPASS.LTC128B.128 [R216+0xa000], [R58.64+0x80] ;  /* 0x0a0000803ad89fae */ /* 0x0003e2000b901d4c */
[----:B--2---:R-:W-:-:S03]  /*b0e0*/  @!P2 LEA R16, P3, R11, R230, 0x1 ;  /* 0x000000e60b10a211 */ /* 0x004fc600078608ff */
[----:B------:R1:W-:Y:S01]  /*b0f0*/  @P2 STS.128 [R216+0x6800], RZ ;  /* 0x006800ffd8002388 */ /* 0x0003e20000000c00 */
[----:B------:R-:W-:-:S03]  /*b100*/  @!P2 LEA.HI.X R17, R11, R231, R4, 0x1, P3 ;  /* 0x000000e70b11a211 */ /* 0x000fc600018f0c04 */
        /* <DEDUP_REMOVED lines=34> */
.L_x_744:
[----:B------:R-:W-:Y:S05]  /*b330*/  BSYNC B0 ;  /* 0x0000000000007941 */ /* 0x000fea0003800000 */
.L_x_743:
[----:B------:R-:W0:Y:S01]  /*b340*/  LDGDEPBAR ;  /* 0x00000000000079af */ /* 0x000e220000000000 */
[----:B------:R-:W-:-:S04]  /*b350*/  LEA R230, P1, R9, R230, 0x1 ;  /* 0x000000e609e67211 */ /* 0x000fc800078208ff */
[----:B------:R-:W-:Y:S02]  /*b360*/  LEA.HI.X R231, R9, R231, R8, 0x1, P1 ;  /* 0x000000e709e77211 */ /* 0x000fe400008f0c08 */
.L_x_740:
[----:B------:R-:W-:Y:S01]  /*b370*/  FMNMX.FTZ R4, R132, R51, !PT ;  /* 0x0000003384047209 */ /* 0x000fe20007810000 */
[----:B-1----:R-:W-:Y:S01]  /*b380*/  LDSM.16.MT88.4 R12, [R200+0xc000] ;  /* 0x00c00000c80c783b */ /* 0x002fe20000004200 */
[----:B------:R-:W-:Y:S02]  /*b390*/  FMNMX.FTZ R7, R3, R26, !PT ;  /* 0x0000001a03077209 */ /* 0x000fe40007810000 */
[----:B------:R-:W-:Y:S01]  /*b3a0*/  FMNMX.FTZ R4, R47, R4, !PT ;  /* 0x000000042f047209 */ /* 0x000fe20007810000 */
[----:B------:R-:W-:Y:S01]  /*b3b0*/  LDSM.16.MT88.4 R8, [R198+0xc000] ;  /* 0x00c00000c608783b */ /* 0x000fe20000004200 */
[----:B------:R-:W-:Y:S02]  /*b3c0*/  FMNMX.FTZ R7, R2, R7, !PT ;  /* 0x0000000702077209 */ /* 0x000fe40007810000 */
[----:B------:R-:W-:Y:S01]  /*b3d0*/  FMNMX.FTZ R4, R45, R4, !PT ;  /* 0x000000042d047209 */ /* 0x000fe20007810000 */
[----:B------:R-:W-:Y:S01]  /*b3e0*/  LDSM.16.MT88.4 R16, [R197+0xc000] ;  /* 0x00c00000c510783b */ /* 0x000fe20000004200 */
        /* <DEDUP_REMOVED lines=58> */
[----:B------:R-:W-:-:S03]  /*b790*/  FMNMX.FTZ R7, R42, R7, !PT ;  /* 0x000000072a077209 */ /* 0x000fc60007810000 */
[----:B------:R-:W1:Y:S04]  /*b7a0*/  SHFL.BFLY PT, R5, R6, 0x2, 0x1f ;  /* 0x0c401f0006057f89 */ /* 0x000e6800000e0000 */
[----:B------:R-:W2:Y:S01]  /*b7b0*/  SHFL.BFLY PT, R4, R7, 0x2, 0x1f ;  /* 0x0c401f0007047f89 */ /* 0x000ea200000e0000 */
[----:B-1----:R-:W-:Y:S02]  /*b7c0*/  FMNMX.FTZ R5, R6, R5, !PT ;  /* 0x0000000506057209 */ /* 0x002fe40007810000 */
[----:B--2---:R-:W-:-:S03]  /*b7d0*/  FMNMX.FTZ R4, R7, R4, !PT ;  /* 0x0000000407047209 */ /* 0x004fc60007810000 */
[----:B------:R-:W1:Y:S04]  /*b7e0*/  SHFL.BFLY PT, R34, R5, 0x1, 0x1f ;  /* 0x0c201f0005227f89 */ /* 0x000e6800000e0000 */
[----:B------:R-:W2:Y:S01]  /*b7f0*/  SHFL.BFLY PT, R33, R4, 0x1, 0x1f ;  /* 0x0c201f0004217f89 */ /* 0x000ea200000e0000 */
[----:B-1----:R-:W-:-:S04]  /*b800*/  FMNMX.FTZ R34, R5, R34, !PT ;  /* 0x0000002205227209 */ /* 0x002fc80007810000 */
[C---:B------:R-:W-:Y:S01]  /*b810*/  FSETP.NEU.FTZ.AND P2, PT, R34.reuse, -INF , PT ;  /* 0xff8000002200780b */ /* 0x040fe20003f5d000 */
[----:B------:R-:W-:Y:S01]  /*b820*/  FMUL.FTZ R60, R34, c[0x0][0x23c] ;  /* 0x00008f00223c7a20 */ /* 0x000fe20000410000 */
[----:B--2---:R-:W-:Y:S02]  /*b830*/  FMNMX.FTZ R33, R4, R33, !PT ;  /* 0x0000002104217209 */ /* 0x004fe40007810000 */
[----:B------:R-:W-:Y:S02]  /*b840*/  FSEL R5, R34, RZ, P2 ;  /* 0x000000ff22057208 */ /* 0x000fe40001000000 */
[----:B------:R-:W-:Y:S02]  /*b850*/  FSEL R60, R60, RZ, P2 ;  /* 0x000000ff3c3c7208 */ /* 0x000fe40001000000 */
[----:B------:R-:W-:Y:S01]  /*b860*/  FSETP.NEU.FTZ.AND P1, PT, R33, -INF , PT ;  /* 0xff8000002100780b */ /* 0x000fe20003f3d000 */
[----:B------:R-:W-:Y:S02]  /*b870*/  FADD.FTZ R4, R132, -R5 ;  /* 0x8000000584047221 */ /* 0x000fe40000010000 */
[----:B------:R-:W-:Y:S01]  /*b880*/  FFMA.FTZ R32, R51, c[0x0][0x23c], -R60 ;  /* 0x00008f0033207a23 */ /* 0x000fe2000001083c */
[C---:B------:R-:W-:Y:S01]  /*b890*/  FSEL R6, R33.reuse, RZ, P1 ;  /* 0x000000ff21067208 */ /* 0x040fe20000800000 */
[----:B------:R-:W-:-:S02]  /*b8a0*/  FMUL.FTZ R51, R33, c[0x0][0x23c] ;  /* 0x00008f0021337a20 */ /* 0x000fc40000410000 */
[----:B------:R-:W-:Y:S02]  /*b8b0*/  FFMA.FTZ R31, R47, c[0x0][0x23c], -R60 ;  /* 0x00008f002f1f7a23 */ /* 0x000fe4000001083c */
[----:B------:R-:W-:Y:S01]  /*b8c0*/  FADD.FTZ R6, R3, -R6 ;  /* 0x8000000603067221 */ /* 0x000fe20000010000 */
[----:B------:R-:W-:Y:S01]  /*b8d0*/  FSEL R51, R51, RZ, P1 ;  /* 0x000000ff33337208 */ /* 0x000fe20000800000 */
[--C-:B------:R-:W-:Y:S01]  /*b8e0*/  FFMA.FTZ R30, R45, c[0x0][0x23c], -R60.reuse ;  /* 0x00008f002d1e7a23 */ /* 0x100fe2000001083c */
[----:B------:R-:W-:Y:S01]  /*b8f0*/  MUFU.EX2 R32, R32 ;  /* 0x0000002000207308 */ /* 0x000fe20000000800 */
[----:B------:R-:W-:Y:S01]  /*b900*/  FFMA.FTZ R29, R29, c[0x0][0x23c], -R60 ;  /* 0x00008f001d1d7a23 */ /* 0x000fe2000001083c */
[----:B------:R-:W-:Y:S01]  /*b910*/  LDSM.16.MT88.4 R44, [R198+0x10800] ;  /* 0x01080000c62c783b */ /* 0x000fe20000004200 */
[--C-:B------:R-:W-:Y:S02]  /*b920*/  FFMA.FTZ R28, R26, c[0x0][0x23c], -R51.reuse ;  /* 0x00008f001a1c7a23 */ /* 0x100fe40000010833 */
[----:B------:R-:W-:-:S02]  /*b930*/  FFMA.FTZ R2, R2, c[0x0][0x23c], -R51 ;  /* 0x00008f0002027a23 */ /* 0x000fc40000010833 */
[--C-:B------:R-:W-:Y:S01]  /*b940*/  FFMA.FTZ R0, R0, c[0x0][0x23c], -R51.reuse ;  /* 0x00008f0000007a23 */ /* 0x100fe20000010833 */
[----:B------:R-:W1:Y:S01]  /*b950*/  MUFU.EX2 R31, R31 ;  /* 0x0000001f001f7308 */ /* 0x000e620000000800 */
[----:B------:R-:W-:Y:S02]  /*b960*/  FFMA.FTZ R35, R38, c[0x0][0x23c], -R51 ;  /* 0x00008f0026237a23 */ /* 0x000fe40000010833 */
[----:B------:R-:W-:Y:S02]  /*b970*/  FMUL.FTZ R40, R4, c[0x0][0x23c] ;  /* 0x00008f0004287a20 */ /* 0x000fe40000410000 */
[----:B------:R-:W-:Y:S02]  /*b980*/  FMUL.FTZ R3, R6, c[0x0][0x23c] ;  /* 0x00008f0006037a20 */ /* 0x000fe40000410000 */
[--C-:B------:R-:W-:Y:S01]  /*b990*/  FFMA.FTZ R55, R23, c[0x0][0x23c], -R60.reuse ;  /* 0x00008f0017377a23 */ /* 0x100fe2000001083c */
[----:B------:R-:W-:Y:S01]  /*b9a0*/  MUFU.EX2 R30, R30 ;  /* 0x0000001e001e7308 */ /* 0x000fe20000000800 */
[----:B------:R-:W-:-:S02]  /*b9b0*/  FFMA.FTZ R62, R21, c[0x0][0x23c], -R60 ;  /* 0x00008f00153e7a23 */ /* 0x000fc4000001083c */
[--C-:B------:R-:W-:Y:S02]  /*b9c0*/  FFMA.FTZ R64, R22, c[0x0][0x23c], -R51.reuse ;  /* 0x00008f0016407a23 */ /* 0x100fe40000010833 */
[--C-:B------:R-:W-:Y:S02]  /*b9d0*/  FFMA.FTZ R63, R20, c[0x0][0x23c], -R51.reuse ;  /* 0x00008f00143f7a23 */ /* 0x100fe40000010833 */
[----:B------:R-:W-:Y:S01]  /*b9e0*/  LDSM.16.MT88.4 R20, [R198+0xc800] ;  /* 0x00c80000c614783b */ /* 0x000fe20000004200 */
[----:B------:R-:W2:Y:S01]  /*b9f0*/  MUFU.EX2 R29, R29 ;  /* 0x0000001d001d7308 */ /* 0x000ea20000000800 */
[----:B-1----:R-:W-:Y:S01]  /*ba00*/  F2FP.PACK_AB R4, R31, R32 ;  /* 0x000000201f04723e */ /* 0x002fe200000000ff */
[--C-:B------:R-:W-:Y:S02]  /*ba10*/  FFMA.FTZ R54, R27, c[0x0][0x23c], -R60.reuse ;  /* 0x00008f001b367a23 */ /* 0x100fe4000001083c */
[----:B------:R-:W-:Y:S02]  /*ba20*/  FFMA.FTZ R61, R25, c[0x0][0x23c], -R60 ;  /* 0x00008f00193d7a23 */ /* 0x000fe4000001083c */
[----:B------:R-:W-:-:S02]  /*ba30*/  FFMA.FTZ R65, R24, c[0x0][0x23c], -R51 ;  /* 0x00008f0018417a23 */ /* 0x000fc40000010833 */
[----:B------:R-:W-:Y:S01]  /*ba40*/  MUFU.EX2 R28, R28 ;  /* 0x0000001c001c7308 */ /* 0x000fe20000000800 */
[--C-:B------:R-:W-:Y:S01]  /*ba50*/  FFMA.FTZ R66, R36, c[0x0][0x23c], -R51.reuse ;  /* 0x00008f0024427a23 */ /* 0x100fe20000010833 */
[----:B------:R-:W-:Y:S01]  /*ba60*/  LDSM.16.MT88.4 R24, [R200+0xc800] ;  /* 0x00c80000c818783b */ /* 0x000fe20000004200 */
[--C-:B------:R-:W-:Y:S02]  /*ba70*/  FFMA.FTZ R67, R37, c[0x0][0x23c], -R60.reuse ;  /* 0x00008f0025437a23 */ /* 0x100fe4000001083c */
[----:B------:R-:W-:Y:S02]  /*ba80*/  FFMA.FTZ R132, R39, c[0x0][0x23c], -R60 ;  /* 0x00008f0027847a23 */ /* 0x000fe4000001083c */
[----:B------:R-:W-:Y:S01]  /*ba90*/  LDSM.16.MT88.4 R36, [R197+0x10800] ;  /* 0x01080000c524783b */ /* 0x000fe20000004200 */
[----:B------:R-:W1:Y:S01]  /*baa0*/  MUFU.EX2 R2, R2 ;  /* 0x0000000200027308 */ /* 0x000e620000000800 */
[----:B--2---:R-:W-:Y:S01]  /*bab0*/  F2FP.PACK_AB R6, R29, R30 ;  /* 0x0000001e1d06723e */ /* 0x004fe200000000ff */
[----:B------:R-:W-:-:S02]  /*bac0*/  FFMA.FTZ R142, R56, c[0x0][0x23c], -R51 ;  /* 0x00008f00388e7a23 */ /* 0x000fc40000010833 */
[--C-:B------:R-:W-:Y:S01]  /*bad0*/  FFMA.FTZ R135, R227, c[0x0][0x23c], -R60.reuse ;  /* 0x00008f00e3877a23 */ /* 0x100fe2000001083c */
[----:B------:R-:W-:Y:S01]  /*bae0*/  LDSM.16.MT88.4 R56, [R197+0x11000] ;  /* 0x01100000c538783b */ /* 0x000fe20000004200 */
[--C-:B------:R-:W-:Y:S02]  /*baf0*/  FFMA.FTZ R134, R187, c[0x0][0x23c], -R60.reuse ;  /* 0x00008f00bb867a23 */ /* 0x100fe4000001083c */
[----:B------:R-:W-:Y:S01]  /*bb00*/  MUFU.EX2 R0, R0 ;  /* 0x0000000000007308 */ /* 0x000fe20000000800 */
[--C-:B------:R-:W-:Y:S02]  /*bb10*/  FFMA.FTZ R137, R180, c[0x0][0x23c], -R51.reuse ;  /* 0x00008f00b4897a23 */ /* 0x100fe40000010833 */
[--C-:B------:R-:W-:Y:S02]  /*bb20*/  FFMA.FTZ R140, R178, c[0x0][0x23c], -R51.reuse ;  /* 0x00008f00b28c7a23 */ /* 0x100fe40000010833 */
[----:B------:R-:W-:Y:S02]  /*bb30*/  FFMA.FTZ R139, R148, c[0x0][0x23c], -R51 ;  /* 0x00008f00948b7a23 */ /* 0x000fe40000010833 */
[--C-:B------:R-:W-:Y:S01]  /*bb40*/  FFMA.FTZ R143, R185, c[0x0][0x23c], -R60.reuse ;  /* 0x00008f00b98f7a23 */ /* 0x100fe2000001083c */
[----:B------:R-:W2:Y:S01]  /*bb50*/  MUFU.EX2 R35, R35 ;  /* 0x0000002300237308 */ /* 0x000ea20000000800 */
[----:B-1----:R-:W-:Y:S01]  /*bb60*/  F2FP.PACK_AB R5, R2, R28 ;  /* 0x0000001c0205723e */ /* 0x002fe200000000ff */
[----:B------:R-:W-:-:S02]  /*bb70*/  FFMA.FTZ R148, R183, c[0x0][0x23c], -R60 ;  /* 0x00008f00b7947a23 */ /* 0x000fc4000001083c */
[--C-:B------:R-:W-:Y:S02]  /*bb80*/  FFMA.FTZ R150, R181, c[0x0][0x23c], -R60.reuse ;  /* 0x00008f00b5967a23 */ /* 0x100fe4000001083c */
[--C-:B------:R-:W-:Y:S02]  /*bb90*/  FFMA.FTZ R147, R179, c[0x0][0x23c], -R60.reuse ;  /* 0x00008f00b3937a23 */ /* 0x100fe4000001083c */
[----:B------:R-:W1:Y:S01]  /*bba0*/  MUFU.EX2 R40, R40 ;  /* 0x0000002800287308 */ /* 0x000e620000000800 */
[--C-:B------:R-:W-:Y:S02]  /*bbb0*/  FFMA.FTZ R151, R176, c[0x0][0x23c], -R51.reuse ;  /* 0x00008f00b0977a23 */ /* 0x100fe40000010833 */
[--C-:B------:R-:W-:Y:S02]  /*bbc0*/  FFMA.FTZ R160, R160, c[0x0][0x23c], -R51.reuse ;  /* 0x00008f00a0a07a23 */ /* 0x100fe40000010833 */
[--C-:B------:R-:W-:Y:S02]  /*bbd0*/  FFMA.FTZ R155, R174, c[0x0][0x23c], -R51.reuse ;  /* 0x00008f00ae9b7a23 */ /* 0x100fe40000010833 */
[----:B------:R-:W-:Y:S01]  /*bbe0*/  FFMA.FTZ R162, R162, c[0x0][0x23c], -R51 ;  /* 0x00008f00a2a27a23 */ /* 0x000fe20000010833 */
[----:B------:R-:W3:Y:S01]  /*bbf0*/  MUFU.EX2 R3, R3 ;  /* 0x0000000300037308 */ /* 0x000ee20000000800 */
[----:B--2---:R-:W-:Y:S01]  /*bc00*/  F2FP.PACK_AB R7, R35, R0 ;  /* 0x000000002307723e */ /* 0x004fe200000000ff */
[----:B------:R-:W-:-:S02]  /*bc10*/  FFMA.FTZ R176, R169, c[0x0][0x23c], -R60 ;  /* 0x00008f00a9b07a23 */ /* 0x000fc4000001083c */
[--C-:B------:R-:W-:Y:S02]  /*bc20*/  FFMA.FTZ R159, R177, c[0x0][0x23c], -R60.reuse ;  /* 0x00008f00b19f7a23 */ /* 0x100fe4000001083c */
[----:B------:R-:W-:Y:S02]  /*bc30*/  FFMA.FTZ R174, R171, c[0x0][0x23c], -R60 ;  /* 0x00008f00abae7a23 */ /* 0x000fe4000001083c */
[-C--:B-1----:R-:W-:Y:S01]  /*bc40*/  FMUL.FTZ R128, R128, R40.reuse ;  /* 0x0000002880807220 */ /* 0x082fe20000410000 */
[----:B------:R-:W-:Y:S01]  /*bc50*/  MUFU.EX2 R54, R54 ;  /* 0x0000003600367308 */ /* 0x000fe20000000800 */
[-C--:B------:R-:W-:Y:S02]  /*bc60*/  FMUL.FTZ R129, R129, R40.reuse ;  /* 0x0000002881817220 */ /* 0x080fe40000410000 */
[-C--:B------:R-:W-:Y:S02]  /*bc70*/  FMUL.FTZ R68, R68, R40.reuse ;  /* 0x0000002844447220 */ /* 0x080fe40000410000 */
[----:B------:R-:W-:-:S02]  /*bc80*/  FMUL.FTZ R69, R69, R40 ;  /* 0x0000002845457220 */ /* 0x000fc40000410000 */
[-C--:B---3--:R-:W-:Y:S01]  /*bc90*/  FMUL.FTZ R130, R130, R3.reuse ;  /* 0x0000000382827220 */ /* 0x088fe20000410000 */
[----:B------:R-:W1:Y:S01]  /*bca0*/  MUFU.EX2 R61, R61 ;  /* 0x0000003d003d7308 */ /* 0x000e620000000800 */
[-C--:B------:R-:W-:Y:S02]  /*bcb0*/  FMUL.FTZ R131, R131, R3.reuse ;  /* 0x0000000383837220 */ /* 0x080fe40000410000 */
[-C--:B------:R-:W-:Y:S02]  /*bcc0*/  FMUL.FTZ R70, R70, R3.reuse ;  /* 0x0000000346467220 */ /* 0x080fe40000410000 */
[-C--:B------:R-:W-:Y:S02]  /*bcd0*/  FMUL.FTZ R71, R71, R3.reuse ;  /* 0x0000000347477220 */ /* 0x080fe40000410000 */
[-C--:B------:R-:W-:Y:S01]  /*bce0*/  FMUL.FTZ R72, R72, R40.reuse ;  /* 0x0000002848487220 */ /* 0x080fe20000410000 */
[----:B------:R-:W-:Y:S01]  /*bcf0*/  HMMA.16816.F32 R128, R4, R12, R128 ;  /* 0x0000000c0480723c */ /* 0x000fe20000001880 */
[----:B------:R-:W-:Y:S01]  /*bd00*/  FMUL.FTZ R73, R73, R40 ;  /* 0x0000002849497220 */ /* 0x000fe20000410000 */
[----:B------:R-:W-:Y:S01]  /*bd10*/  MUFU.EX2 R55, R55 ;  /* 0x0000003700377308 */ /* 0x000fe20000000800 */
[----:B------:R-:W-:-:S02]  /*bd20*/  FMUL.FTZ R74, R74, R3 ;  /* 0x000000034a4a7220 */ /* 0x000fc40000410000 */
[-C--:B------:R-:W-:Y:S02]  /*bd30*/  FMUL.FTZ R75, R75, R3.reuse ;  /* 0x000000034b4b7220 */ /* 0x080fe40000410000 */
[-C--:B------:R-:W-:Y:S01]  /*bd40*/  FMUL.FTZ R76, R76, R40.reuse ;  /* 0x000000284c4c7220 */ /* 0x080fe20000410000 */
[C---:B------:R-:W-:Y:S01]  /*bd50*/  HMMA.16816.F32 R68, R4.reuse, R14, R68 ;  /* 0x0000000e0444723c */ /* 0x040fe20000001844 */
[-C--:B------:R-:W-:Y:S01]  /*bd60*/  FMUL.FTZ R77, R77, R40.reuse ;  /* 0x000000284d4d7220 */ /* 0x080fe20000410000 */
[----:B------:R-:W2:Y:S01]  /*bd70*/  LDSM.16.MT88.4 R12, [R196+0xc000] ;  /* 0x00c00000c40c783b */ /* 0x000ea20000004200 */
[-C--:B------:R-:W-:Y:S01]  /*bd80*/  FMUL.FTZ R78, R78, R3.reuse ;  /* 0x000000034e4e7220 */ /* 0x080fe20000410000 */
[----:B------:R-:W-:Y:S01]  /*bd90*/  MUFU.EX2 R62, R62 ;  /* 0x0000003e003e7308 */ /* 0x000fe20000000800 */
[----:B------:R-:W-:Y:S02]  /*bda0*/  FMUL.FTZ R79, R79, R3 ;  /* 0x000000034f4f7220 */ /* 0x000fe40000410000 */
[-C--:B------:R-:W-:Y:S01]  /*bdb0*/  FMUL.FTZ R80, R80, R40.reuse ;  /* 0x0000002850507220 */ /* 0x080fe20000410000 */
[----:B------:R-:W-:Y:S01]  /*bdc0*/  HMMA.16816.F32 R72, R4, R8, R72 ;  /* 0x000000080448723c */ /* 0x000fe20000001848 */
[----:B------:R-:W-:-:S02]  /*bdd0*/  FMUL.FTZ R81, R81, R40 ;  /* 0x0000002851517220 */ /* 0x000fc40000410000 */
[-C--:B------:R-:W-:Y:S01]  /*bde0*/  FMUL.FTZ R82, R82, R3.reuse ;  /* 0x0000000352527220 */ /* 0x080fe20000410000 */
[----:B------:R-:W-:Y:S01]  /*bdf0*/  MUFU.EX2 R64, R64 ;  /* 0x0000004000407308 */ /* 0x000fe20000000800 */
[-C--:B------:R-:W-:Y:S02]  /*be00*/  FMUL.FTZ R83, R83, R3.reuse ;  /* 0x0000000353537220 */ /* 0x080fe40000410000 */
[-C--:B------:R-:W-:Y:S01]  /*be10*/  FMUL.FTZ R84, R84, R40.reuse ;  /* 0x0000002854547220 */ /* 0x080fe20000410000 */
[----:B------:R-:W-:Y:S01]  /*be20*/  HMMA.16816.F32 R76, R4, R10, R76 ;  /* 0x0000000a044c723c */ /* 0x000fe2000000184c */
[----:B------:R-:W3:Y:S01]  /*be30*/  LDSM.16.MT88.4 R8, [R200+0x10000] ;  /* 0x01000000c808783b */ /* 0x000ee20000004200 */
[----:B------:R-:W-:Y:S02]  /*be40*/  FMUL.FTZ R85, R85, R40 ;  /* 0x0000002855557220 */ /* 0x000fe40000410000 */
[-C--:B------:R-:W-:Y:S01]  /*be50*/  FMUL.FTZ R86, R86, R3.reuse ;  /* 0x0000000356567220 */ /* 0x080fe20000410000 */
[----:B------:R-:W4:Y:S01]  /*be60*/  MUFU.EX2 R65, R65 ;  /* 0x0000004100417308 */ /* 0x000f220000000800 */
[----:B------:R-:W-:-:S02]  /*be70*/  FMUL.FTZ R87, R87, R3 ;  /* 0x0000000357577220 */ /* 0x000fc40000410000 */
[-C--:B------:R-:W-:Y:S01]  /*be80*/  FMUL.FTZ R88, R88, R40.reuse ;  /* 0x0000002858587220 */ /* 0x080fe20000410000 */
[C---:B------:R-:W-:Y:S01]  /*be90*/  HMMA.16816.F32 R80, R4.reuse, R16, R80 ;  /* 0x000000100450723c */ /* 0x040fe20000001850 */
[-C--:B------:R-:W-:Y:S02]  /*bea0*/  FMUL.FTZ R89, R89, R40.reuse ;  /* 0x0000002859597220 */ /* 0x080fe40000410000 */
[-C--:B------:R-:W-:Y:S01]  /*beb0*/  FMUL.FTZ R90, R90, R3.reuse ;  /* 0x000000035a5a7220 */ /* 0x080fe20000410000 */
[----:B------:R-:W-:Y:S01]  /*bec0*/  MUFU.EX2 R63, R63 ;  /* 0x0000003f003f7308 */ /* 0x000fe20000000800 */
[-C--:B------:R-:W-:Y:S02]  /*bed0*/  FMUL.FTZ R91, R91, R3.reuse ;  /* 0x000000035b5b7220 */ /* 0x080fe40000410000 */
[-C--:B------:R-:W-:Y:S01]  /*bee0*/  FMUL.FTZ R92, R92, R40.reuse ;  /* 0x000000285c5c7220 */ /* 0x080fe20000410000 */
[----:B------:R-:W-:Y:S01]  /*bef0*/  HMMA.16816.F32 R84, R4, R18, R84 ;  /* 0x000000120454723c */ /* 0x000fe20000001854 */
[----:B------:R-:W-:Y:S01]  /*bf00*/  FMUL.FTZ R93, R93, R40 ;  /* 0x000000285d5d7220 */ /* 0x000fe20000410000 */
[----:B------:R-:W5:Y:S01]  /*bf10*/  LDSM.16.MT88.4 R16, [R198+0x10000] ;  /* 0x01000000c610783b */ /* 0x000f620000004200 */
[-C--:B------:R-:W-:Y:S01]  /*bf20*/  FMUL.FTZ R94, R94, R3.reuse ;  /* 0x000000035e5e7220 */ /* 0x080fe20000410000 */
[----:B------:R-:W1:Y:S01]  /*bf30*/  MUFU.EX2 R66, R66 ;  /* 0x0000004200427308 */ /* 0x000e620000000800 */
[----:B------:R-:W-:-:S02]  /*bf40*/  FMUL.FTZ R95, R95, R3 ;  /* 0x000000035f5f7220 */ /* 0x000fc40000410000 */
[-C--:B------:R-:W-:Y:S01]  /*bf50*/  FMUL.FTZ R96, R96, R40.reuse ;  /* 0x0000002860607220 */ /* 0x080fe20000410000 */
[C---:B--2---:R-:W-:Y:S01]  /*bf60*/  HMMA.16816.F32 R88, R4.reuse, R12, R88 ;  /* 0x0000000c0458723c */ /* 0x044fe20000001858 */
[-C--:B------:R-:W-:Y:S02]  /*bf70*/  FMUL.FTZ R97, R97, R40.reuse ;  /* 0x0000002861617220 */ /* 0x080fe40000410000 */
[-C--:B------:R-:W-:Y:S01]  /*bf80*/  FMUL.FTZ R98, R98, R3.reuse ;  /* 0x0000000362627220 */ /* 0x080fe20000410000 */
[----:B------:R-:W-:Y:S01]  /*bf90*/  MUFU.EX2 R67, R67 ;  /* 0x0000004300437308 */ /* 0x000fe20000000800 */
[-C--:B------:R-:W-:Y:S02]  /*bfa0*/  FMUL.FTZ R99, R99, R3.reuse ;  /* 0x0000000363637220 */ /* 0x080fe40000410000 */
[-C--:B------:R-:W-:Y:S01]  /*bfb0*/  FMUL.FTZ R100, R100, R40.reuse ;  /* 0x0000002864647220 */ /* 0x080fe20000410000 */
[----:B------:R-:W-:Y:S01]  /*bfc0*/  HMMA.16816.F32 R92, R4, R14, R92 ;  /* 0x0000000e045c723c */ /* 0x000fe2000000185c */
[----:B------:R-:W-:Y:S01]  /*bfd0*/  FMUL.FTZ R101, R101, R40 ;  /* 0x0000002865657220 */ /* 0x000fe20000410000 */
[----:B------:R-:W2:Y:S01]  /*bfe0*/  LDSM.16.MT88.4 R12, [R197+0x10000] ;  /* 0x01000000c50c783b */ /* 0x000ea20000004200 */
[-C--:B------:R-:W-:Y:S01]  /*bff0*/  FMUL.FTZ R102, R102, R3.reuse ;  /* 0x0000000366667220 */ /* 0x080fe20000410000 */
[----:B------:R-:W1:Y:S01]  /*c000*/  MUFU.EX2 R132, R132 ;  /* 0x0000008400847308 */ /* 0x000e620000000800 */
[----:B------:R-:W-:-:S02]  /*c010*/  FMUL.FTZ R103, R103, R3 ;  /* 0x0000000367677220 */ /* 0x000fc40000410000 */
[-C--:B------:R-:W-:Y:S01]  /*c020*/  FMUL.FTZ R104, R104, R40.reuse ;  /* 0x0000002868687220 */ /* 0x080fe20000410000 */
[C---:B---3--:R-:W-:Y:S01]  /*c030*/  HMMA.16816.F32 R96, R4.reuse, R8, R96 ;  /* 0x000000080460723c */ /* 0x048fe20000001860 */
[-C--:B------:R-:W-:Y:S02]  /*c040*/  FMUL.FTZ R105, R105, R40.reuse ;  /* 0x0000002869697220 */ /* 0x080fe40000410000 */
[-C--:B------:R-:W-:Y:S01]  /*c050*/  FMUL.FTZ R106, R106, R3.reuse ;  /* 0x000000036a6a7220 */ /* 0x080fe20000410000 */
[----:B------:R-:W-:Y:S01]  /*c060*/  MUFU.EX2 R135, R135 ;  /* 0x0000008700877308 */ /* 0x000fe20000000800 */
[----:B------:R-:W-:Y:S02]  /*c070*/  FMUL.FTZ R107, R107, R3 ;  /* 0x000000036b6b7220 */ /* 0x000fe40000410000 */
[-C--:B------:R-:W-:Y:S01]  /*c080*/  FMUL.FTZ R124, R124, R40.reuse ;  /* 0x000000287c7c7220 */ /* 0x080fe20000410000 */
[----:B------:R-:W-:Y:S01]  /*c090*/  HMMA.16816.F32 R100, R4, R10, R100 ;  /* 0x0000000a0464723c */ /* 0x000fe20000001864 */
[----:B------:R-:W3:Y:S01]  /*c0a0*/  LDSM.16.MT88.4 R8, [R196+0x10000] ;  /* 0x01000000c408783b */ /* 0x000ee20000004200 */
[----:B------:R-:W-:-:S02]  /*c0b0*/  FMUL.FTZ R125, R125, R40 ;  /* 0x000000287d7d7220 */ /* 0x000fc40000410000 */
[-C--:B------:R-:W-:Y:S01]  /*c0c0*/  FMUL.FTZ R126, R126, R3.reuse ;  /* 0x000000037e7e7220 */ /* 0x080fe20000410000 */
[----:B------:R-:W-:Y:S01]  /*c0d0*/  MUFU.EX2 R134, R134 ;  /* 0x0000008600867308 */ /* 0x000fe20000000800 */
[-C--:B------:R-:W-:Y:S02]  /*c0e0*/  FMUL.FTZ R127, R127, R3.reuse ;  /* 0x000000037f7f7220 */ /* 0x080fe40000410000 */
[-C--:B------:R-:W-:Y:S01]  /*c0f0*/  FMUL.FTZ R108, R108, R40.reuse ;  /* 0x000000286c6c7220 */ /* 0x080fe20000410000 */
[----:B-----5:R-:W-:Y:S01]  /*c100*/  HMMA.16816.F32 R104, R4, R16, R104 ;  /* 0x000000100468723c */ /* 0x020fe20000001868 */
[----:B------:R-:W-:Y:S02]  /*c110*/  FMUL.FTZ R109, R109, R40 ;  /* 0x000000286d6d7220 */ /* 0x000fe40000410000 */
[-C--:B------:R-:W-:Y:S01]  /*c120*/  FMUL.FTZ R110, R110, R3.reuse ;  /* 0x000000036e6e7220 */ /* 0x080fe20000410000 */
[----:B------:R-:W-:Y:S01]  /*c130*/  MUFU.EX2 R137, R137 ;  /* 0x0000008900897308 */ /* 0x000fe20000000800 */
[----:B------:R-:W-:-:S02]  /*c140*/  FMUL.FTZ R111, R111, R3 ;  /* 0x000000036f6f7220 */ /* 0x000fc40000410000 */
[-C--:B------:R-:W-:Y:S01]  /*c150*/  FMUL.FTZ R112, R112, R40.reuse ;  /* 0x0000002870707220 */ /* 0x080fe20000410000 */
[C---:B------:R-:W-:Y:S01]  /*c160*/  HMMA.16816.F32 R124, R4.reuse, R18, R124 ;  /* 0x00000012047c723c */ /* 0x040fe2000000187c */
[-C--:B------:R-:W-:Y:S01]  /*c170*/  FMUL.FTZ R113, R113, R40.reuse ;  /* 0x0000002871717220 */ /* 0x080fe20000410000 */
[----:B------:R-:W5:Y:S01]  /*c180*/  LDSM.16.MT88.4 R16, [R197+0xc800] ;  /* 0x00c80000c510783b */ /* 0x000f620000004200 */
[-C--:B------:R-:W-:Y:S01]  /*c190*/  FMUL.FTZ R114, R114, R3.reuse ;  /* 0x0000000372727220 */ /* 0x080fe20000410000 */
[----:B------:R-:W1:Y:S01]  /*c1a0*/  MUFU.EX2 R140, R140 ;  /* 0x0000008c008c7308 */ /* 0x000e620000000800 */
[----:B------:R-:W-:Y:S02]  /*c1b0*/  FMUL.FTZ R115, R115, R3 ;  /* 0x0000000373737220 */ /* 0x000fe40000410000 */
[-C--:B------:R-:W-:Y:S01]  /*c1c0*/  FMUL.FTZ R120, R120, R40.reuse ;  /* 0x0000002878787220 */ /* 0x080fe20000410000 */
[----:B--2---:R-:W-:Y:S01]  /*c1d0*/  HMMA.16816.F32 R108, R4, R12, R108 ;  /* 0x0000000c046c723c */ /* 0x004fe2000000186c */
[----:B------:R-:W-:-:S02]  /*c1e0*/  FMUL.FTZ R121, R121, R40 ;  /* 0x0000002879797220 */ /* 0x000fc40000410000 */
[-C--:B------:R-:W-:Y:S01]  /*c1f0*/  FMUL.FTZ R122, R122, R3.reuse ;  /* 0x000000037a7a7220 */ /* 0x080fe20000410000 */
[----:B------:R-:W-:Y:S01]  /*c200*/  MUFU.EX2 R139, R139 ;  /* 0x0000008b008b7308 */ /* 0x000fe20000000800 */
[-C--:B------:R-:W-:Y:S02]  /*c210*/  FMUL.FTZ R123, R123, R3.reuse ;  /* 0x000000037b7b7220 */ /* 0x080fe40000410000 */
[-C--:B------:R-:W-:Y:S01]  /*c220*/  FMUL.FTZ R116, R116, R40.reuse ;  /* 0x0000002874747220 */ /* 0x080fe20000410000 */
[----:B------:R-:W-:Y:S01]  /*c230*/  HMMA.16816.F32 R112, R4, R14, R112 ;  /* 0x0000000e0470723c */ /* 0x000fe20000001870 */
[----:B------:R-:W2:Y:S01]  /*c240*/  LDSM.16.MT88.4 R12, [R196+0xc800] ;  /* 0x00c80000c40c783b */ /* 0x000ea20000004200 */
[----:B------:R-:W-:Y:S02]  /*c250*/  FMUL.FTZ R117, R117, R40 ;  /* 0x0000002875757220 */ /* 0x000fe40000410000 */
[-C--:B------:R-:W-:Y:S01]  /*c260*/  FMUL.FTZ R118, R118, R3.reuse ;  /* 0x0000000376767220 */ /* 0x080fe20000410000 */
[----:B------:R-:W1:Y:S01]  /*c270*/  MUFU.EX2 R142, R142 ;  /* 0x0000008e008e7308 */ /* 0x000e620000000800 */
[----:B------:R-:W-:-:S02]  /*c280*/  FMUL.FTZ R119, R119, R3 ;  /* 0x0000000377777220 */ /* 0x000fc40000410000 */
[C---:B---3--:R-:W-:Y:S01]  /*c290*/  HMMA.16816.F32 R120, R4.reuse, R8, R120 ;  /* 0x000000080478723c */ /* 0x048fe20000001878 */
[--C-:B------:R-:W-:Y:S02]  /*c2a0*/  FFMA.FTZ R163, R175, c[0x0][0x23c], -R60.reuse ;  /* 0x00008f00afa37a23 */ /* 0x100fe4000001083c */
[--C-:B------:R-:W-:Y:S02]  /*c2b0*/  FFMA.FTZ R169, R170, c[0x0][0x23c], -R51.reuse ;  /* 0x00008f00aaa97a23 */ /* 0x100fe40000010833 */
[----:B------:R-:W3:Y:S01]  /*c2c0*/  MUFU.EX2 R143, R143 ;  /* 0x0000008f008f7308 */ /* 0x000ee20000000800 */
[----:B------:R-:W-:Y:S02]  /*c2d0*/  FFMA.FTZ R168, R168, c[0x0][0x23c], -R51 ;  /* 0x00008f00a8a87a23 */ /* 0x000fe40000010833 */
[----:B------:R-:W-:Y:S01]  /*c2e0*/  HMMA.16816.F32 R116, R4, R10, R116 ;  /* 0x0000000a0474723c */ /* 0x000fe20000001874 */
[----:B------:R-:W2:Y:S01]  /*c2f0*/  LDSM.16.MT88.4 R8, [R200+0x10800] ;  /* 0x01080000c808783b */ /* 0x000ea20000004200 */
[----:B------:R-:W-:-:S02]  /*c300*/  FFMA.FTZ R161, R161, c[0x0][0x23c], -R60 ;  /* 0x00008f00a1a17a23 */ /* 0x000fc4000001083c */
[--C-:B------:R-:W-:Y:S01]  /*c310*/  FFMA.FTZ R156, R156, c[0x0][0x23c], -R51.reuse ;  /* 0x00008f009c9c7a23 */ /* 0x100fe20000010833 */
[----:B------:R-:W2:Y:S01]  /*c320*/  MUFU.EX2 R148, R148 ;  /* 0x0000009400947308 */ /* 0x000ea20000000800 */
[--C-:B------:R-:W-:Y:S01]  /*c330*/  FFMA.FTZ R154, R154, c[0x0][0x23c], -R51.reuse ;  /* 0x00008f009a9a7a23 */ /* 0x100fe20000010833 */
[----:B-1----:R-:W-:Y:S01]  /*c340*/  F2FP.PACK_AB R4, R61, R54 ;  /* 0x000000363d04723e */ /* 0x002fe200000000ff */
[--C-:B------:R-:W-:Y:S01]  /*c350*/  FFMA.FTZ R149, R149, c[0x0][0x23c], -R60.reuse ;  /* 0x00008f0095957a23 */ /* 0x100fe2000001083c */
[----:B----4-:R-:W-:Y:S01]  /*c360*/  F2FP.PACK_AB R5, R65, R64 ;  /* 0x000000404105723e */ /* 0x010fe200000000ff */
[----:B------:R-:W-:Y:S01]  /*c370*/  FFMA.FTZ R145, R145, c[0x0][0x23c], -R60 ;  /* 0x00008f0091917a23 */ /* 0x000fe2000001083c */
[----:B------:R-:W-:Y:S01]  /*c380*/  F2FP.PACK_AB R6, R62, R55 ;  /* 0x000000373e06723e */ /* 0x000fe200000000ff */
[--C-:B------:R-:W-:Y:S01]  /*c390*/  FFMA.FTZ R144, R144, c[0x0][0x23c], -R51.reuse ;  /* 0x00008f0090907a23 */ /* 0x100fe20000010833 */
[----:B------:R-:W-:Y:S01]  /*c3a0*/  F2FP.PACK_AB R7, R66, R63 ;  /* 0x0000003f4207723e */ /* 0x000fe200000000ff */
[----:B------:R-:W1:Y:S01]  /*c3b0*/  MUFU.EX2 R150, R150 ;  /* 0x0000009600967308 */ /* 0x000e620000000800 */
[----:B------:R-:W-:-:S02]  /*c3c0*/  FFMA.FTZ R138, R138, c[0x0][0x23c], -R51 ;  /* 0x00008f008a8a7a23 */ /* 0x000fc40000010833 */
[----:B------:R-:W-:Y:S02]  /*c3d0*/  FFMA.FTZ R136, R136, c[0x0][0x23c], -R51 ;  /* 0x00008f0088887a23 */ /* 0x000fe40000010833 */
[----:B------:R-:W-:Y:S01]  /*c3e0*/  FFMA.FTZ R32, R235, R40, R32 ;  /* 0x00000028eb207223 */ /* 0x000fe20000010020 */
[C---:B------:R-:W-:Y:S01]  /*c3f0*/  HMMA.16816.F32 R72, R4.reuse, R20, R72 ;  /* 0x000000140448723c */ /* 0x040fe20000001848 */
[----:B------:R-:W-:Y:S01]  /*c400*/  FFMA.FTZ R3, R233, R3, R28 ;  /* 0x00000003e9037223 */ /* 0x000fe2000001001c */
[----:B------:R-:W4:Y:S01]  /*c410*/  MUFU.EX2 R147, R147 ;  /* 0x0000009300937308 */ /* 0x000f220000000800 */
[----:B------:R-:W-:Y:S02]  /*c420*/  FADD.FTZ R31, R31, R32 ;  /* 0x000000201f1f7221 */ /* 0x000fe40000010000 */
[----:B------:R-:W-:Y:S02]  /*c430*/  FADD.FTZ R3, R2, R3 ;  /* 0x0000000302037221 */ /* 0x000fe40000010000 */
[----:B------:R-:W-:Y:S01]  /*c440*/  FADD.FTZ R30, R30, R31 ;  /* 0x0000001f1e1e7221 */ /* 0x000fe20000010000 */
[----:B------:R-:W-:Y:S01]  /*c450*/  HMMA.16816.F32 R76, R4, R22, R76 ;  /* 0x00000016044c723c */ /* 0x000fe2000000184c */
[----:B------:R-:W1:Y:S01]  /*c460*/  LDSM.16.MT88.4 R20, [R196+0x10800] ;  /* 0x01080000c414783b */ /* 0x000e620000004200 */
[----:B------:R-:W-:Y:S01]  /*c470*/  MUFU.EX2 R151, R151 ;  /* 0x0000009700977308 */ /* 0x000fe20000000800 */
[----:B------:R-:W-:-:S02]  /*c480*/  FADD.FTZ R0, R0, R3 ;  /* 0x0000000300007221 */ /* 0x000fc40000010000 */
[----:B------:R-:W-:Y:S02]  /*c490*/  FADD.FTZ R29, R29, R30 ;  /* 0x0000001e1d1d7221 */ /* 0x000fe40000010000 */
[----:B------:R-:W-:Y:S01]  /*c4a0*/  FADD.FTZ R35, R35, R0 ;  /* 0x0000000023237221 */ /* 0x000fe20000010000 */
[C---:B-----5:R-:W-:Y:S01]  /*c4b0*/  HMMA.16816.F32 R80, R4.reuse, R16, R80 ;  /* 0x000000100450723c */ /* 0x060fe20000001850 */
[----:B------:R-:W-:Y:S01]  /*c4c0*/  FADD.FTZ R0, R54, R29 ;  /* 0x0000001d36007221 */ /* 0x000fe20000010000 */
[----:B------:R-:W5:Y:S01]  /*c4d0*/  MUFU.EX2 R160, R160 ;  /* 0x000000a000a07308 */ /* 0x000f620000000800 */
        /* <DEDUP_REMOVED lines=9> */
[C---:B--2---:R-:W-:Y:S01]  /*c570*/  HMMA.16816.F32 R88, R4.reuse, R12, R88 ;  /* 0x0000000c0458723c */ /* 0x044fe20000001858 */
[----:B------:R-:W-:Y:S01]  /*c580*/  FADD.FTZ R66, R66, R63 ;  /* 0x0000003f42427221 */ /* 0x000fe20000010000 */
[----:B------:R-:W2:Y:S06]  /*c590*/  MUFU.EX2 R162, R162 ;  /* 0x000000a200a27308 */ /* 0x000eac0000000800 */
[C---:B------:R-:W-:Y:S01]  /*c5a0*/  HMMA.16816.F32 R92, R4.reuse, R14, R92 ;  /* 0x0000000e045c723c */ /* 0x040fe2000000185c */
[----:B------:R-:W1:Y:S01]  /*c5b0*/  LDSM.16.MT88.4 R12, [R197+0xd000] ;  /* 0x00d00000c50c783b */ /* 0x000e620000004200 */
[----:B------:R-:W-:Y:S06]  /*c5c0*/  MUFU.EX2 R159, R159 ;  /* 0x0000009f009f7308 */ /* 0x000fec0000000800 */
[C---:B------:R-:W-:Y:S02]  /*c5d0*/  HMMA.16816.F32 R96, R4.reuse, R8, R96 ;  /* 0x000000080460723c */ /* 0x040fe40000001860 */
[----:B------:R-:W-:Y:S06]  /*c5e0*/  MUFU.EX2 R174, R174 ;  /* 0x000000ae00ae7308 */ /* 0x000fec0000000800 */
[C---:B------:R-:W-:Y:S01]  /*c5f0*/  HMMA.16816.F32 R100, R4.reuse, R10, R100 ;  /* 0x0000000a0464723c */ /* 0x040fe20000001864 */
[----:B------:R-:W1:Y:S01]  /*c600*/  LDSM.16.MT88.4 R8, [R196+0xd000] ;  /* 0x00d00000c408783b */ /* 0x000e620000004200 */
[----:B------:R-:W-:Y:S06]  /*c610*/  MUFU.EX2 R163, R163 ;  /* 0x000000a300a37308 */ /* 0x000fec0000000800 */
[C---:B------:R-:W-:Y:S02]  /*c620*/  HMMA.16816.F32 R104, R4.reuse, R44, R104 ;  /* 0x0000002c0468723c */ /* 0x040fe40000001868 */
[----:B------:R-:W-:Y:S06]  /*c630*/  MUFU.EX2 R176, R176 ;  /* 0x000000b000b07308 */ /* 0x000fec0000000800 */
[C---:B------:R-:W-:Y:S01]  /*c640*/  HMMA.16816.F32 R124, R4.reuse, R46, R124 ;  /* 0x0000002e047c723c */ /* 0x040fe2000000187c */
[----:B------:R-:W2:Y:S01]  /*c650*/  LDSM.16.MT88.4 R44, [R198+0x11000] ;  /* 0x01100000c62c783b */ /* 0x000ea20000004200 */
[----:B------:R-:W1:Y:S06]  /*c660*/  MUFU.EX2 R169, R169 ;  /* 0x000000a900a97308 */ /* 0x000e6c0000000800 */
[C---:B------:R-:W-:Y:S02]  /*c670*/  HMMA.16816.F32 R108, R4.reuse, R36, R108 ;  /* 0x00000024046c723c */ /* 0x040fe4000000186c */
[----:B------:R-:W1:Y:S06]  /*c680*/  MUFU.EX2 R168, R168 ;  /* 0x000000a800a87308 */ /* 0x000e6c0000000800 */
[C---:B------:R-:W-:Y:S01]  /*c690*/  HMMA.16816.F32 R112, R4.reuse, R38, R112 ;  /* 0x000000260470723c */ /* 0x040fe20000001870 */
[----:B------:R-:W-:Y:S01]  /*c6a0*/  LDSM.16.MT88.4 R36, [R196+0x11000] ;  /* 0x01100000c424783b */ /* 0x000fe20000004200 */
[----:B------:R-:W-:Y:S06]  /*c6b0*/  MUFU.EX2 R161, R161 ;  /* 0x000000a100a17308 */ /* 0x000fec0000000800 */
[C---:B------:R-:W-:Y:S02]  /*c6c0*/  HMMA.16816.F32 R128, R4.reuse, R24, R128 ;  /* 0x000000180480723c */ /* 0x040fe40000001880 */
[----:B------:R-:W-:Y:S06]  /*c6d0*/  MUFU.EX2 R156, R156 ;  /* 0x0000009c009c7308 */ /* 0x000fec0000000800 */
[C---:B------:R-:W-:Y:S01]  /*c6e0*/  HMMA.16816.F32 R68, R4.reuse, R26, R68 ;  /* 0x0000001a0444723c */ /* 0x040fe20000001844 */
[----:B------:R-:W2:Y:S01]  /*c6f0*/  LDSM.16.MT88.4 R24, [R200+0xd000] ;  /* 0x00d00000c818783b */ /* 0x000ea20000004200 */
[----:B------:R-:W-:Y:S06]  /*c700*/  MUFU.EX2 R154, R154 ;  /* 0x0000009a009a7308 */ /* 0x000fec0000000800 */
[C---:B-1----:R-:W-:Y:S02]  /*c710*/  HMMA.16816.F32 R120, R4.reuse, R20, R120 ;  /* 0x000000140478723c */ /* 0x042fe40000001878 */
[----:B------:R-:W-:Y:S06]  /*c720*/  MUFU.EX2 R149, R149 ;  /* 0x0000009500957308 */ /* 0x000fec0000000800 */
[----:B------:R-:W-:Y:S01]  /*c730*/  HMMA.16816.F32 R116, R4, R22, R116 ;  /* 0x000000160474723c */ /* 0x000fe20000001874 */
[----:B------:R-:W1:Y:S01]  /*c740*/  LDSM.16.MT88.4 R20, [R200+0x11000] ;  /* 0x01100000c814783b */ /* 0x000e620000004200 */
[----:B------:R-:W-:Y:S05]  /*c750*/  MUFU.EX2 R145, R145 ;  /* 0x0000009100917308 */ /* 0x000fea0000000800 */
[----:B------:R-:W-:Y:S01]  /*c760*/  F2FP.PACK_AB R4, R132, R67 ;  /* 0x000000438404723e */ /* 0x000fe200000000ff */
[----:B------:R-:W-:Y:S01]  /*c770*/  FADD.FTZ R67, R67, R62 ;  /* 0x0000003e43437221 */ /* 0x000fe20000010000 */
[----:B------:R-:W-:Y:S01]  /*c780*/  F2FP.PACK_AB R5, R140, R137 ;  /* 0x000000898c05723e */ /* 0x000fe200000000ff */
[----:B------:R-:W-:Y:S01]  /*c790*/  MUFU.EX2 R144, R144 ;  /* 0x0000009000907308 */ /* 0x000fe20000000800 */
[----:B------:R-:W-:Y:S01]  /*c7a0*/  F2FP.PACK_AB R6, R134, R135 ;  /* 0x000000878606723e */ /* 0x000fe200000000ff */
[----:B------:R-:W-:Y:S01]  /*c7b0*/  FADD.FTZ R137, R137, R66 ;  /* 0x0000004289897221 */ /* 0x000fe20000010000 */
[----:B------:R-:W-:Y:S01]  /*c7c0*/  F2FP.PACK_AB R7, R142, R139 ;  /* 0x0000008b8e07723e */ /* 0x000fe200000000ff */
[----:B------:R-:W-:-:S02]  /*c7d0*/  FADD.FTZ R132, R132, R67 ;  /* 0x0000004384847221 */ /* 0x000fc40000010000 */
[----:B------:R-:W-:Y:S02]  /*c7e0*/  FADD.FTZ R140, R140, R137 ;  /* 0x000000898c8c7221 */ /* 0x000fe40000010000 */
[----:B------:R-:W-:Y:S01]  /*c7f0*/  MUFU.EX2 R138, R138 ;  /* 0x0000008a008a7308 */ /* 0x000fe20000000800 */
[----:B------:R-:W-:Y:S01]  /*c800*/  FADD.FTZ R135, R135, R132 ;  /* 0x0000008487877221 */ /* 0x000fe20000010000 */
[C---:B------:R-:W-:Y:S01]  /*c810*/  HMMA.16816.F32 R72, R4.reuse, R16, R72 ;  /* 0x000000100448723c */ /* 0x040fe20000001848 */
[----:B------:R-:W-:Y:S01]  /*c820*/  FADD.FTZ R139, R139, R140 ;  /* 0x0000008c8b8b7221 */ /* 0x000fe20000010000 */
[----:B------:R-:W-:Y:S01]  /*c830*/  MOV R132, R34 ;  /* 0x0000002200847202 */ /* 0x000fe20000000f00 */
[----:B------:R-:W-:Y:S02]  /*c840*/  FADD.FTZ R134, R134, R135 ;  /* 0x0000008786867221 */ /* 0x000fe40000010000 */
[----:B------:R-:W-:Y:S02]  /*c850*/  FADD.FTZ R142, R142, R139 ;  /* 0x0000008b8e8e7221 */ /* 0x000fe40000010000 */
[----:B---3--:R-:W-:Y:S01]  /*c860*/  FADD.FTZ R3, R143, R134 ;  /* 0x000000868f037221 */ /* 0x008fe20000010000 */
[----:B------:R-:W-:Y:S01]  /*c870*/  HMMA.16816.F32 R76, R4, R18, R76 ;  /* 0x00000012044c723c */ /* 0x000fe2000000184c */
[----:B------:R-:W3:Y:S02]  /*c880*/  LDSM.16.MT88.4 R16, [R198+0xd800] ;  /* 0x00d80000c610783b */ /* 0x000ee40000004200 */
[----:B------:R-:W-:-:S04]  /*c890*/  FADD.FTZ R3, R148, R3 ;  /* 0x0000000394037221 */ /* 0x000fc80000010000 */
[----:B------:R-:W-:Y:S01]  /*c8a0*/  FADD.FTZ R0, R150, R3 ;  /* 0x0000000396007221 */ /* 0x000fe20000010000 */
[----:B------:R-:W-:Y:S03]  /*c8b0*/  HMMA.16816.F32 R80, R4, R12, R80 ;  /* 0x0000000c0450723c */ /* 0x000fe60000001850 */
[----:B----4-:R-:W-:-:S05]  /*c8c0*/  FADD.FTZ R0, R147, R0 ;  /* 0x0000000093007221 */ /* 0x010fca0000010000 */
[C---:B------:R-:W-:Y:S01]  /*c8d0*/  HMMA.16816.F32 R84, R4.reuse, R14, R84 ;  /* 0x0000000e0454723c */ /* 0x040fe20000001854 */
[----:B------:R-:W4:Y:S07]  /*c8e0*/  LDSM.16.MT88.4 R12, [R197+0xd800] ;  /* 0x00d80000c50c783b */ /* 0x000f2e0000004200 */
[C---:B------:R-:W-:Y:S08]  /*c8f0*/  HMMA.16816.F32 R88, R4.reuse, R8, R88 ;  /* 0x000000080458723c */ /* 0x040ff00000001858 */
[C---:B------:R-:W-:Y:S01]  /*c900*/  HMMA.16816.F32 R92, R4.reuse, R10, R92 ;  /* 0x0000000a045c723c */ /* 0x040fe2000000185c */
[----:B------:R-:W1:Y:S07]  /*c910*/  LDSM.16.MT88.4 R8, [R196+0xd800] ;  /* 0x00d80000c408783b */ /* 0x000e6e0000004200 */
[C---:B------:R-:W-:Y:S08]  /*c920*/  HMMA.16816.F32 R108, R4.reuse, R56, R108 ;  /* 0x00000038046c723c */ /* 0x040ff0000000186c */
[C---:B------:R-:W-:Y:S01]  /*c930*/  HMMA.16816.F32 R112, R4.reuse, R58, R112 ;  /* 0x0000003a0470723c */ /* 0x040fe20000001870 */
[----:B------:R-:W3:Y:S07]  /*c940*/  LDSM.16.MT88.4 R56, [R198+0x11800] ;  /* 0x01180000c638783b */ /* 0x000eee0000004200 */
[C---:B--2---:R-:W-:Y:S08]  /*c950*/  HMMA.16816.F32 R104, R4.reuse, R44, R104 ;  /* 0x0000002c0468723c */ /* 0x044ff00000001868 */
[C---:B------:R-:W-:Y:S08]  /*c960*/  HMMA.16816.F32 R128, R4.reuse, R24, R128 ;  /* 0x000000180480723c */ /* 0x040ff00000001880 */
[C---:B------:R-:W-:Y:S01]  /*c970*/  HMMA.16816.F32 R68, R4.reuse, R26, R68 ;  /* 0x0000001a0444723c */ /* 0x040fe20000001844 */
[----:B------:R-:W2:Y:S07]  /*c980*/  LDSM.16.MT88.4 R24, [R200+0xd800] ;  /* 0x00d80000c818783b */ /* 0x000eae0000004200 */
[C---:B-1----:R-:W-:Y:S08]  /*c990*/  HMMA.16816.F32 R96, R4.reuse, R20, R96 ;  /* 0x000000140460723c */ /* 0x042ff00000001860 */
[C---:B------:R-:W-:Y:S01]  /*c9a0*/  HMMA.16816.F32 R100, R4.reuse, R22, R100 ;  /* 0x000000160464723c */ /* 0x040fe20000001864 */
[----:B------:R-:W1:Y:S07]  /*c9b0*/  LDSM.16.MT88.4 R20, [R200+0x11800] ;  /* 0x01180000c814783b */ /* 0x000e6e0000004200 */
[C---:B------:R-:W-:Y:S01]  /*c9c0*/  HMMA.16816.F32 R124, R4.reuse, R46, R124 ;  /* 0x0000002e047c723c */ /* 0x040fe2000000187c */
[----:B------:R-:W1:Y:S07]  /*c9d0*/  LDSM.16.MT88.4 R44, [R197+0x11800] ;  /* 0x01180000c52c783b */ /* 0x000e6e0000004200 */
[C---:B------:R-:W-:Y:S08]  /*c9e0*/  HMMA.16816.F32 R120, R4.reuse, R36, R120 ;  /* 0x000000240478723c */ /* 0x040ff00000001878 */
[----:B------:R-:W-:Y:S01]  /*c9f0*/  HMMA.16816.F32 R116, R4, R38, R116 ;  /* 0x000000260474723c */ /* 0x000fe20000001874 */
[----:B------:R-:W1:Y:S06]  /*ca00*/  LDSM.16.MT88.4 R36, [R196+0x11800] ;  /* 0x01180000c424783b */ /* 0x000e6c0000004200 */
[----:B------:R-:W-:-:S02]  /*ca10*/  F2FP.PACK_AB R4, R148, R143 ;  /* 0x0000008f9404723e */ /* 0x000fc400000000ff */
[----:B-----5:R-:W-:Y:S01]  /*ca20*/  F2FP.PACK_AB R5, R160, R151 ;  /* 0x00000097a005723e */ /* 0x020fe200000000ff */
[----:B------:R-:W-:Y:S01]  /*ca30*/  FADD.FTZ R151, R151, R142 ;  /* 0x0000008e97977221 */ /* 0x000fe20000010000 */
[----:B------:R-:W-:Y:S02]  /*ca40*/  F2FP.PACK_AB R6, R147, R150 ;  /* 0x000000969306723e */ /* 0x000fe400000000ff */
[----:B------:R-:W-:Y:S01]  /*ca50*/  F2FP.PACK_AB R7, R162, R155 ;  /* 0x0000009ba207723e */ /* 0x000fe200000000ff */
[----:B------:R-:W-:-:S04]  /*ca60*/  FADD.FTZ R160, R160, R151 ;  /* 0x00000097a0a07221 */ /* 0x000fc80000010000 */
[----:B------:R-:W-:Y:S02]  /*ca70*/  FADD.FTZ R155, R155, R160 ;  /* 0x000000a09b9b7221 */ /* 0x000fe40000010000 */
[----:B---3--:R-:W-:Y:S02]  /*ca80*/  HMMA.16816.F32 R72, R4, R16, R72 ;  /* 0x000000100448723c */ /* 0x008fe40000001848 */
[----:B------:R-:W-:-:S04]  /*ca90*/  FADD.FTZ R162, R162, R155 ;  /* 0x0000009ba2a27221 */ /* 0x000fc80000010000 */
[----:B------:R-:W-:Y:S02]  /*caa0*/  FADD.FTZ R3, R169, R162 ;  /* 0x000000a2a9037221 */ /* 0x000fe40000010000 */
[----:B------:R-:W-:Y:S01]  /*cab0*/  HMMA.16816.F32 R76, R4, R18, R76 ;  /* 0x00000012044c723c */ /* 0x000fe2000000184c */
[----:B------:R-:W3:Y:S01]  /*cac0*/  LDSM.16.MT88.4 R16, [R198+0xe000] ;  /* 0x00e00000c610783b */ /* 0x000ee20000004200 */
[----:B------:R-:W-:-:S06]  /*cad0*/  FADD.FTZ R3, R168, R3 ;  /* 0x00000003a8037221 */ /* 0x000fcc0000010000 */
[C---:B----4-:R-:W-:Y:S08]  /*cae0*/  HMMA.16816.F32 R80, R4.reuse, R12, R80 ;  /* 0x0000000c0450723c */ /* 0x050ff00000001850 */
[C---:B------:R-:W-:Y:S01]  /*caf0*/  HMMA.16816.F32 R84, R4.reuse, R14, R84 ;  /* 0x0000000e0454723c */ /* 0x040fe20000001854 */
[----:B------:R-:W4:Y:S07]  /*cb00*/  LDSM.16.MT88.4 R12, [R197+0xe000] ;  /* 0x00e00000c50c783b */ /* 0x000f2e0000004200 */
[C---:B------:R-:W-:Y:S08]  /*cb10*/  HMMA.16816.F32 R88, R4.reuse, R8, R88 ;  /* 0x000000080458723c */ /* 0x040ff00000001858 */
[C---:B------:R-:W-:Y:S01]  /*cb20*/  HMMA.16816.F32 R92, R4.reuse, R10, R92 ;  /* 0x0000000a045c723c */ /* 0x040fe2000000185c */
[----:B------:R-:W5:Y:S07]  /*cb30*/  LDSM.16.MT88.4 R8, [R196+0xe000] ;  /* 0x00e00000c408783b */ /* 0x000f6e0000004200 */
[C---:B------:R-:W-:Y:S07]  /*cb40*/  HMMA.16816.F32 R104, R4.reuse, R56, R104 ;  /* 0x000000380468723c */ /* 0x040fee0000001868 */
[--C-:B------:R-:W-:Y:S01]  /*cb50*/  FFMA.FTZ R56, R164, c[0x0][0x23c], -R51.reuse ;  /* 0x00008f00a4387a23 */ /* 0x100fe20000010833 */
[----:B--2---:R-:W-:Y:S01]  /*cb60*/  HMMA.16816.F32 R128, R4, R24, R128 ;  /* 0x000000180480723c */ /* 0x004fe20000001880 */
[----:B------:R-:W-:-:S02]  /*cb70*/  FFMA.FTZ R57, R166, c[0x0][0x23c], -R51 ;  /* 0x00008f00a6397a23 */ /* 0x000fc40000010833 */
[--C-:B------:R-:W-:Y:S02]  /*cb80*/  FFMA.FTZ R164, R157, c[0x0][0x23c], -R60.reuse ;  /* 0x00008f009da47a23 */ /* 0x100fe4000001083c */
[----:B------:R-:W2:Y:S01]  /*cb90*/  MUFU.EX2 R56, R56 ;  /* 0x0000003800387308 */ /* 0x000ea20000000800 */
[--C-:B------:R-:W-:Y:S02]  /*cba0*/  FFMA.FTZ R157, R158, c[0x0][0x23c], -R51.reuse ;  /* 0x00008f009e9d7a23 */ /* 0x100fe40000010833 */
[C---:B------:R-:W-:Y:S01]  /*cbb0*/  HMMA.16816.F32 R68, R4.reuse, R26, R68 ;  /* 0x0000001a0444723c */ /* 0x040fe20000001844 */
[----:B------:R-:W2:Y:S01]  /*cbc0*/  LDSM.16.MT88.4 R24, [R200+0xe000] ;  /* 0x00e00000c818783b */ /* 0x000ea20000004200 */
[--C-:B------:R-:W-:Y:S02]  /*cbd0*/  FFMA.FTZ R158, R141, c[0x0][0x23c], -R60.reuse ;  /* 0x00008f008d9e7a23 */ /* 0x100fe4000001083c */
[----:B------:R-:W-:Y:S01]  /*cbe0*/  FFMA.FTZ R141, R146, c[0x0][0x23c], -R51 ;  /* 0x00008f00928d7a23 */ /* 0x000fe20000010833 */
[----:B------:R-:W2:Y:S03]  /*cbf0*/  MUFU.EX2 R57, R57 ;  /* 0x0000003900397308 */ /* 0x000ea60000000800 */
[C---:B-1----:R-:W-:Y:S05]  /*cc00*/  HMMA.16816.F32 R96, R4.reuse, R20, R96 ;  /* 0x000000140460723c */ /* 0x042fea0000001860 */
[----:B------:R-:W-:Y:S03]  /*cc10*/  MUFU.EX2 R164, R164 ;  /* 0x000000a400a47308 */ /* 0x000fe60000000800 */
[C---:B------:R-:W-:Y:S01]  /*cc20*/  HMMA.16816.F32 R100, R4.reuse, R22, R100 ;  /* 0x000000160464723c */ /* 0x040fe20000001864 */
[----:B------:R-:W1:Y:S04]  /*cc30*/  LDSM.16.MT88.4 R20, [R200+0x12000] ;  /* 0x01200000c814783b */ /* 0x000e680000004200 */
[----:B------:R-:W-:Y:S03]  /*cc40*/  MUFU.EX2 R157, R157 ;  /* 0x0000009d009d7308 */ /* 0x000fe60000000800 */
[C---:B------:R-:W-:Y:S05]  /*cc50*/  HMMA.16816.F32 R124, R4.reuse, R58, R124 ;  /* 0x0000003a047c723c */ /* 0x040fea000000187c */
[----:B------:R-:W-:Y:S02]  /*cc60*/  MUFU.EX2 R158, R158 ;  /* 0x0000009e009e7308 */ /* 0x000fe40000000800 */
[--C-:B------:R-:W-:Y:S01]  /*cc70*/  FFMA.FTZ R59, R165, c[0x0][0x23c], -R60.reuse ;  /* 0x00008f00a53b7a23 */ /* 0x100fe2000001083c */
[----:B------:R-:W-:Y:S01]  /*cc80*/  HMMA.16816.F32 R108, R4, R44, R108 ;  /* 0x0000002c046c723c */ /* 0x000fe2000000186c */
[----:B------:R-:W-:-:S02]  /*cc90*/  FFMA.FTZ R58, R167, c[0x0][0x23c], -R60 ;  /* 0x00008f00a73a7a23 */ /* 0x000fc4000001083c */
[----:B------:R-:W-:Y:S02]  /*cca0*/  FFMA.FTZ R165, R152, c[0x0][0x23c], -R51 ;  /* 0x00008f0098a57a23 */ /* 0x000fe40000010833 */
[----:B------:R-:W-:Y:S01]  /*ccb0*/  MUFU.EX2 R59, R59 ;  /* 0x0000003b003b7308 */ /* 0x000fe20000000800 */
[----:B------:R-:W-:Y:S02]  /*ccc0*/  FFMA.FTZ R152, R153, c[0x0][0x23c], -R60 ;  /* 0x00008f0099987a23 */ /* 0x000fe4000001083c */
[C---:B------:R-:W-:Y:S01]  /*ccd0*/  HMMA.16816.F32 R112, R4.reuse, R46, R112 ;  /* 0x0000002e0470723c */ /* 0x040fe20000001870 */
[----:B------:R-:W-:Y:S04]  /*cce0*/  LDSM.16.MT88.4 R44, [R197+0x12800] ;  /* 0x01280000c52c783b */ /* 0x000fe80000004200 */
[----:B------:R-:W1:Y:S03]  /*ccf0*/  MUFU.EX2 R58, R58 ;  /* 0x0000003a003a7308 */ /* 0x000e660000000800 */
[C---:B------:R-:W-:Y:S05]  /*cd00*/  HMMA.16816.F32 R120, R4.reuse, R36, R120 ;  /* 0x000000240478723c */ /* 0x040fea0000001878 */
[----:B------:R-:W1:Y:S03]  /*cd10*/  MUFU.EX2 R165, R165 ;  /* 0x000000a500a57308 */ /* 0x000e660000000800 */
[----:B------:R-:W-:Y:S01]  /*cd20*/  HMMA.16816.F32 R116, R4, R38, R116 ;  /* 0x000000260474723c */ /* 0x000fe20000001874 */
[----:B------:R-:W1:Y:S04]  /*cd30*/  LDSM.16.MT88.4 R36, [R198+0x12000] ;  /* 0x01200000c624783b */ /* 0x000e680000004200 */
[----:B------:R-:W1:Y:S02]  /*cd40*/  MUFU.EX2 R152, R152 ;  /* 0x0000009800987308 */ /* 0x000e640000000800 */
[----:B------:R-:W-:Y:S01]  /*cd50*/  F2FP.PACK_AB R4, R174, R159 ;  /* 0x0000009fae04723e */ /* 0x000fe200000000ff */
[----:B------:R-:W-:Y:S01]  /*cd60*/  FADD.FTZ R159, R159, R0 ;  /* 0x000000009f9f7221 */ /* 0x000fe20000010000 */
[----:B------:R-:W-:Y:S01]  /*cd70*/  F2FP.PACK_AB R5, R168, R169 ;  /* 0x000000a9a805723e */ /* 0x000fe200000000ff */
[----:B--2---:R-:W-:Y:S01]  /*cd80*/  FADD.FTZ R0, R56, R3 ;  /* 0x0000000338007221 */ /* 0x004fe20000010000 */
[----:B------:R-:W-:Y:S01]  /*cd90*/  F2FP.PACK_AB R6, R176, R163 ;  /* 0x000000a3b006723e */ /* 0x000fe200000000ff */
[----:B------:R-:W-:Y:S01]  /*cda0*/  FADD.FTZ R174, R174, R159 ;  /* 0x0000009faeae7221 */ /* 0x000fe20000010000 */
[C---:B------:R-:W-:Y:S01]  /*cdb0*/  F2FP.PACK_AB R7, R57.reuse, R56 ;  /* 0x000000383907723e */ /* 0x040fe200000000ff */
[----:B------:R-:W2:Y:S01]  /*cdc0*/  MUFU.EX2 R141, R141 ;  /* 0x0000008d008d7308 */ /* 0x000ea20000000800 */
[----:B------:R-:W-:-:S02]  /*cdd0*/  FADD.FTZ R0, R57, R0 ;  /* 0x0000000039007221 */ /* 0x000fc40000010000 */
[----:B------:R-:W-:-:S03]  /*cde0*/  FADD.FTZ R163, R163, R174 ;  /* 0x000000aea3a37221 */ /* 0x000fc60000010000 */
[----:B---3--:R-:W-:Y:S01]  /*cdf0*/  HMMA.16816.F32 R72, R4, R16, R72 ;  /* 0x000000100448723c */ /* 0x008fe20000001848 */
[----:B------:R-:W-:-:S07]  /*ce00*/  FADD.FTZ R3, R176, R163 ;  /* 0x000000a3b0037221 */ /* 0x000fce0000010000 */
[C---:B------:R-:W-:Y:S01]  /*ce10*/  HMMA.16816.F32 R76, R4.reuse, R18, R76 ;  /* 0x00000012044c723c */ /* 0x040fe2000000184c */
[----:B------:R-:W3:Y:S07]  /*ce20*/  LDSM.16.MT88.4 R16, [R197+0x12000] ;  /* 0x01200000c510783b */ /* 0x000eee0000004200 */
[C---:B----4-:R-:W-:Y:S08]  /*ce30*/  HMMA.16816.F32 R80, R4.reuse, R12, R80 ;  /* 0x0000000c0450723c */ /* 0x050ff00000001850 */
[C---:B------:R-:W-:Y:S01]  /*ce40*/  HMMA.16816.F32 R84, R4.reuse, R14, R84 ;  /* 0x0000000e0454723c */ /* 0x040fe20000001854 */
[----:B------:R-:W4:Y:S07]  /*ce50*/  LDSM.16.MT88.4 R12, [R196+0x12000] ;  /* 0x01200000c40c783b */ /* 0x000f2e0000004200 */
[C---:B-----5:R-:W-:Y:S08]  /*ce60*/  HMMA.16816.F32 R88, R4.reuse, R8, R88 ;  /* 0x000000080458723c */ /* 0x060ff00000001858 */
[C---:B------:R-:W-:Y:S01]  /*ce70*/  HMMA.16816.F32 R92, R4.reuse, R10, R92 ;  /* 0x0000000a045c723c */ /* 0x040fe2000000185c */
[----:B------:R-:W5:Y:S07]  /*ce80*/  LDSM.16.MT88.4 R8, [R198+0xe800] ;  /* 0x00e80000c608783b */ /* 0x000f6e0000004200 */
[C---:B------:R-:W-:Y:S08]  /*ce90*/  HMMA.16816.F32 R128, R4.reuse, R24, R128 ;  /* 0x000000180480723c */ /* 0x040ff00000001880 */
[C---:B------:R-:W-:Y:S01]  /*cea0*/  HMMA.16816.F32 R68, R4.reuse, R26, R68 ;  /* 0x0000001a0444723c */ /* 0x040fe20000001844 */
[----:B------:R-:W-:Y:S07]  /*ceb0*/  LDSM.16.MT88.4 R24, [R200+0xe800] ;  /* 0x00e80000c818783b */ /* 0x000fee0000004200 */
[C---:B-1----:R-:W-:Y:S08]  /*cec0*/  HMMA.16816.F32 R96, R4.reuse, R20, R96 ;  /* 0x000000140460723c */ /* 0x042ff00000001860 */
[C---:B------:R-:W-:Y:S01]  /*ced0*/  HMMA.16816.F32 R100, R4.reuse, R22, R100 ;  /* 0x000000160464723c */ /* 0x040fe20000001864 */
[----:B------:R-:W-:Y:S07]  /*cee0*/  LDSM.16.MT88.4 R20, [R197+0xe800] ;  /* 0x00e80000c514783b */ /* 0x000fee0000004200 */
[C---:B------:R-:W-:Y:S08]  /*cef0*/  HMMA.16816.F32 R104, R4.reuse, R36, R104 ;  /* 0x000000240468723c */ /* 0x040ff00000001868 */
[C---:B------:R-:W-:Y:S01]  /*cf00*/  HMMA.16816.F32 R124, R4.reuse, R38, R124 ;  /* 0x00000026047c723c */ /* 0x040fe2000000187c */
[----:B------:R-:W-:Y:S07]  /*cf10*/  LDSM.16.MT88.4 R36, [R200+0xf000] ;  /* 0x00f00000c824783b */ /* 0x000fee0000004200 */
[C---:B---3--:R-:W-:Y:S08]  /*cf20*/  HMMA.16816.F32 R108, R4.reuse, R16, R108 ;  /* 0x00000010046c723c */ /* 0x048ff0000000186c */
[C---:B------:R-:W-:Y:S01]  /*cf30*/  HMMA.16816.F32 R112, R4.reuse, R18, R112 ;  /* 0x000000120470723c */ /* 0x040fe20000001870 */
[----:B------:R-:W1:Y:S07]  /*cf40*/  LDSM.16.MT88.4 R16, [R196+0xe800] ;  /* 0x00e80000c410783b */ /* 0x000e6e0000004200 */
[C---:B----4-:R-:W-:Y:S08]  /*cf50*/  HMMA.16816.F32 R120, R4.reuse, R12, R120 ;  /* 0x0000000c0478723c */ /* 0x050ff00000001878 */
[----:B------:R-:W-:Y:S01]  /*cf60*/  HMMA.16816.F32 R116, R4, R14, R116 ;  /* 0x0000000e0474723c */ /* 0x000fe20000001874 */
[----:B------:R-:W3:Y:S06]  /*cf70*/  LDSM.16.MT88.4 R12, [R200+0x12800] ;  /* 0x01280000c80c783b */ /* 0x000eec0000004200 */
[----:B------:R-:W-:Y:S01]  /*cf80*/  F2FP.PACK_AB R4, R59, R58 ;  /* 0x0000003a3b04723e */ /* 0x000fe200000000ff */
[----:B------:R-:W-:Y:S01]  /*cf90*/  FADD.FTZ R58, R58, R3 ;  /* 0x000000033a3a7221 */ /* 0x000fe20000010000 */
[----:B------:R-:W-:Y:S01]  /*cfa0*/  F2FP.PACK_AB R5, R156, R157 ;  /* 0x0000009d9c05723e */ /* 0x000fe200000000ff */
[----:B------:R-:W-:Y:S01]  /*cfb0*/  FADD.FTZ R3, R157, R0 ;  /* 0x000000009d037221 */ /* 0x000fe20000010000 */
[----:B------:R-:W-:Y:S01]  /*cfc0*/  F2FP.PACK_AB R6, R164, R161 ;  /* 0x000000a1a406723e */ /* 0x000fe200000000ff */
[----:B------:R-:W-:Y:S01]  /*cfd0*/  FADD.FTZ R0, R59, R58 ;  /* 0x0000003a3b007221 */ /* 0x000fe20000010000 */
[----:B------:R-:W-:Y:S01]  /*cfe0*/  F2FP.PACK_AB R7, R165, R154 ;  /* 0x0000009aa507723e */ /* 0x000fe200000000ff */
[----:B------:R-:W-:-:S02]  /*cff0*/  FADD.FTZ R3, R156, R3 ;  /* 0x000000039c037221 */ /* 0x000fc40000010000 */
[----:B------:R-:W-:Y:S02]  /*d000*/  FADD.FTZ R161, R161, R0 ;  /* 0x00000000a1a17221 */ /* 0x000fe40000010000 */
[----:B------:R-:W-:Y:S02]  /*d010*/  FADD.FTZ R0, R154, R3 ;  /* 0x000000039a007221 */ /* 0x000fe40000010000 */
[----:B-----5:R-:W-:Y:S01]  /*d020*/  HMMA.16816.F32 R72, R4, R8, R72 ;  /* 0x000000080448723c */ /* 0x020fe20000001848 */
[----:B------:R-:W-:Y:S02]  /*d030*/  FADD.FTZ R3, R164, R161 ;  /* 0x000000a1a4037221 */ /* 0x000fe40000010000 */
[----:B------:R-:W-:-:S05]  /*d040*/  FADD.FTZ R0, R165, R0 ;  /* 0x00000000a5007221 */ /* 0x000fca0000010000 */
[C---:B------:R-:W-:Y:S01]  /*d050*/  HMMA.16816.F32 R76, R4.reuse, R10, R76 ;  /* 0x0000000a044c723c */ /* 0x040fe2000000184c */
[----:B------:R-:W4:Y:S07]  /*d060*/  LDSM.16.MT88.4 R8, [R198+0x12800] ;  /* 0x01280000c608783b */ /* 0x000f2e0000004200 */
[C---:B-1----:R-:W-:Y:S08]  /*d070*/  HMMA.16816.F32 R88, R4.reuse, R16, R88 ;  /* 0x000000100458723c */ /* 0x042ff00000001858 */
[C---:B------:R-:W-:Y:S01]  /*d080*/  HMMA.16816.F32 R92, R4.reuse, R18, R92 ;  /* 0x00000012045c723c */ /* 0x040fe2000000185c */
[----:B------:R-:W1:Y:S07]  /*d090*/  LDSM.16.MT88.4 R16, [R196+0x12800] ;  /* 0x01280000c410783b */ /* 0x000e6e0000004200 */
[C---:B------:R-:W-:Y:S08]  /*d0a0*/  HMMA.16816.F32 R80, R4.reuse, R20, R80 ;  /* 0x000000140450723c */ /* 0x040ff00000001850 */
[C---:B------:R-:W-:Y:S01]  /*d0b0*/  HMMA.16816.F32 R84, R4.reuse, R22, R84 ;  /* 0x000000160454723c */ /* 0x040fe20000001854 */
[----:B------:R-:W5:Y:S07]  /*d0c0*/  LDSM.16.MT88.4 R20, [R197+0xf000] ;  /* 0x00f00000c514783b */ /* 0x000f6e0000004200 */
[C---:B---3--:R-:W-:Y:S08]  /*d0d0*/  HMMA.16816.F32 R96, R4.reuse, R12, R96 ;  /* 0x0000000c0460723c */ /* 0x048ff00000001860 */
[C---:B----4-:R-:W-:Y:S08]  /*d0e0*/  HMMA.16816.F32 R104, R4.reuse, R8, R104 ;  /* 0x000000080468723c */ /* 0x050ff00000001868 */
[C---:B------:R-:W-:Y:S01]  /*d0f0*/  HMMA.16816.F32 R124, R4.reuse, R10, R124 ;  /* 0x0000000a047c723c */ /* 0x040fe2000000187c */
[----:B------:R-:W3:Y:S07]  /*d100*/  LDSM.16.MT88.4 R8, [R200+0x13000] ;  /* 0x01300000c808783b */ /* 0x000eee0000004200 */
[C---:B------:R-:W-:Y:S01]  /*d110*/  HMMA.16816.F32 R100, R4.reuse, R14, R100 ;  /* 0x0000000e0464723c */ /* 0x040fe20000001864 */
[----:B------:R-:W4:Y:S07]  /*d120*/  LDSM.16.MT88.4 R12, [R196+0xf000] ;  /* 0x00f00000c40c783b */ /* 0x000f2e0000004200 */
[C---:B------:R-:W-:Y:S01]  /*d130*/  HMMA.16816.F32 R108, R4.reuse, R44, R108 ;  /* 0x0000002c046c723c */ /* 0x040fe2000000186c */
[----:B------:R-:W1:Y:S07]  /*d140*/  MUFU.EX2 R45, R136 ;  /* 0x00000088002d7308 */ /* 0x000e6e0000000800 */
[C---:B------:R-:W-:Y:S08]  /*d150*/  HMMA.16816.F32 R128, R4.reuse, R24, R128 ;  /* 0x000000180480723c */ /* 0x040ff00000001880 */
[C---:B------:R-:W-:Y:S01]  /*d160*/  HMMA.16816.F32 R68, R4.reuse, R26, R68 ;  /* 0x0000001a0444723c */ /* 0x040fe20000001844 */
[----:B------:R-:W3:Y:S07]  /*d170*/  LDSM.16.MT88.4 R24, [R198+0xf000] ;  /* 0x00f00000c618783b */ /* 0x000eee0000004200 */
[C---:B------:R-:W-:Y:S08]  /*d180*/  HMMA.16816.F32 R112, R4.reuse, R46, R112 ;  /* 0x0000002e0470723c */ /* 0x040ff00000001870 */
[C---:B-1----:R-:W-:Y:S08]  /*d190*/  HMMA.16816.F32 R120, R4.reuse, R16, R120 ;  /* 0x000000100478723c */ /* 0x042ff00000001878 */
[----:B------:R-:W-:Y:S01]  /*d1a0*/  HMMA.16816.F32 R116, R4, R18, R116 ;  /* 0x000000120474723c */ /* 0x000fe20000001874 */
[----:B------:R-:W1:Y:S06]  /*d1b0*/  LDSM.16.MT88.4 R16, [R198+0x13000] ;  /* 0x01300000c610783b */ /* 0x000e6c0000004200 */
[----:B------:R-:W-:Y:S01]  /*d1c0*/  F2FP.PACK_AB R4, R149, R152 ;  /* 0x000000989504723e */ /* 0x000fe200000000ff */
[----:B------:R-:W-:Y:S01]  /*d1d0*/  FADD.FTZ R152, R152, R3 ;  /* 0x0000000398987221 */ /* 0x000fe20000010000 */
[----:B--2---:R-:W-:Y:S01]  /*d1e0*/  F2FP.PACK_AB R5, R144, R141 ;  /* 0x0000008d9005723e */ /* 0x004fe200000000ff */
        /* <DEDUP_REMOVED lines=11> */
[----:B------:R-:W2:Y:S07]  /*d2a0*/  LDSM.16.MT88.4 R20, [R197+0x13000] ;  /* 0x01300000c514783b */ /* 0x000eae0000004200 */
[C---:B---3--:R-:W-:Y:S08]  /*d2b0*/  HMMA.16816.F32 R96, R4.reuse, R8, R96 ;  /* 0x000000080460723c */ /* 0x048ff00000001860 */
[C---:B------:R-:W-:Y:S01]  /*d2c0*/  HMMA.16816.F32 R100, R4.reuse, R10, R100 ;  /* 0x0000000a0464723c */ /* 0x040fe20000001864 */
[----:B------:R-:W3:Y:S07]  /*d2d0*/  LDSM.16.MT88.4 R8, [R196+0x13000] ;  /* 0x01300000c408783b */ /* 0x000eee0000004200 */
[C---:B----4-:R-:W-:Y:S08]  /*d2e0*/  HMMA.16816.F32 R88, R4.reuse, R12, R88 ;  /* 0x0000000c0458723c */ /* 0x050ff00000001858 */
[C---:B------:R-:W-:Y:S01]  /*d2f0*/  HMMA.16816.F32 R92, R4.reuse, R14, R92 ;  /* 0x0000000e045c723c */ /* 0x040fe2000000185c */
[----:B------:R-:W4:Y:S07]  /*d300*/  LDSM.16.MT88.4 R12, [R198+0xf800] ;  /* 0x00f80000c60c783b */ /* 0x000f2e0000004200 */
[C---:B------:R-:W-:Y:S07]  /*d310*/  HMMA.16816.F32 R128, R4.reuse, R36, R128 ;  /* 0x000000240480723c */ /* 0x040fee0000001880 */
[--C-:B------:R-:W-:Y:S01]  /*d320*/  FFMA.FTZ R36, R50, c[0x0][0x23c], -R51.reuse ;  /* 0x00008f0032247a23 */ /* 0x100fe20000010833 */
[----:B------:R-:W-:Y:S01]  /*d330*/  HMMA.16816.F32 R68, R4, R38, R68 ;  /* 0x000000260444723c */ /* 0x000fe20000001844 */
[----:B------:R-:W-:-:S04]  /*d340*/  FFMA.FTZ R37, R49, c[0x0][0x23c], -R51 ;  /* 0x00008f0031257a23 */ /* 0x000fc80000010833 */
[----:B------:R-:W-:Y:S02]  /*d350*/  MUFU.EX2 R36, R36 ;  /* 0x0000002400247308 */ /* 0x000fe40000000800 */
        /* <DEDUP_REMOVED lines=9> */
[----:B-1----:R-:W-:Y:S01]  /*d3f0*/  HMMA.16816.F32 R104, R4, R16, R104 ;  /* 0x000000100468723c */ /* 0x002fe20000001868 */
[----:B------:R-:W-:-:S04]  /*d400*/  FFMA.FTZ R27, R41, c[0x0][0x23c], -R60 ;  /* 0x00008f00291b7a23 */ /* 0x000fc8000001083c */
[----:B------:R-:W1:Y:S03]  /*d410*/  MUFU.EX2 R25, R25 ;  /* 0x0000001900197308 */ /* 0x000e660000000800 */
[C---:B------:R-:W-:Y:S01]  /*d420*/  HMMA.16816.F32 R124, R4.reuse, R18, R124 ;  /* 0x00000012047c723c */ /* 0x040fe2000000187c */
[----:B------:R-:W5:Y:S04]  /*d430*/  LDSM.16.MT88.4 R16, [R200+0xf800] ;  /* 0x00f80000c810783b */ /* 0x000f680000004200 */
[----:B------:R-:W-:Y:S03]  /*d440*/  MUFU.EX2 R26, R26 ;  /* 0x0000001a001a7308 */ /* 0x000fe60000000800 */
[C---:B--2---:R-:W-:Y:S05]  /*d450*/  HMMA.16816.F32 R108, R4.reuse, R20, R108 ;  /* 0x00000014046c723c */ /* 0x044fea000000186c */
[----:B------:R-:W2:Y:S03]  /*d460*/  MUFU.EX2 R27, R27 ;  /* 0x0000001b001b7308 */ /* 0x000ea60000000800 */
[C---:B------:R-:W-:Y:S01]  /*d470*/  HMMA.16816.F32 R112, R4.reuse, R22, R112 ;  /* 0x000000160470723c */ /* 0x040fe20000001870 */
[----:B------:R-:W-:Y:S04]  /*d480*/  LDSM.16.MT88.4 R20, [R197+0xf800] ;  /* 0x00f80000c514783b */ /* 0x000fe80000004200 */
[----:B------:R-:W-:Y:S03]  /*d490*/  MUFU.EX2 R38, R38 ;  /* 0x0000002600267308 */ /* 0x000fe60000000800 */
[C---:B---3--:R-:W-:Y:S05]  /*d4a0*/  HMMA.16816.F32 R120, R4.reuse, R8, R120 ;  /* 0x000000080478723c */ /* 0x048fea0000001878 */
[----:B------:R-:W3:Y:S03]  /*d4b0*/  MUFU.EX2 R39, R39 ;  /* 0x0000002700277308 */ /* 0x000ee60000000800 */
[----:B------:R-:W-:Y:S01]  /*d4c0*/  HMMA.16816.F32 R116, R4, R10, R116 ;  /* 0x0000000a0474723c */ /* 0x000fe20000001874 */
[----:B------:R-:W5:Y:S06]  /*d4d0*/  LDSM.16.MT88.4 R8, [R196+0xf800] ;  /* 0x00f80000c408783b */ /* 0x000f6c0000004200 */
[----:B-1----:R-:W-:Y:S01]  /*d4e0*/  F2FP.PACK_AB R4, R25, R24 ;  /* 0x000000181904723e */ /* 0x002fe200000000ff */
[----:B------:R-:W-:Y:S01]  /*d4f0*/  FADD.FTZ R24, R24, R3 ;  /* 0x0000000318187221 */ /* 0x000fe20000010000 */
[----:B------:R-:W-:Y:S01]  /*d500*/  F2FP.PACK_AB R5, R37, R36 ;  /* 0x000000242505723e */ /* 0x000fe200000000ff */
[----:B------:R-:W-:Y:S01]  /*d510*/  FADD.FTZ R36, R36, R45 ;  /* 0x0000002d24247221 */ /* 0x000fe20000010000 */
[----:B--2---:R-:W-:Y:S01]  /*d520*/  F2FP.PACK_AB R6, R27, R26 ;  /* 0x0000001a1b06723e */ /* 0x004fe200000000ff */
[----:B------:R-:W-:Y:S01]  /*d530*/  FADD.FTZ R25, R25, R24 ;  /* 0x0000001819197221 */ /* 0x000fe20000010000 */
[----:B---3--:R-:W-:Y:S01]  /*d540*/  F2FP.PACK_AB R7, R39, R38 ;  /* 0x000000262707723e */ /* 0x008fe200000000ff */
[----:B------:R-:W-:Y:S01]  /*d550*/  FADD.FTZ R37, R37, R36 ;  /* 0x0000002425257221 */ /* 0x000fe20000010000 */
[----:B------:R-:W-:Y:S01]  /*d560*/  MOV R3, R33 ;  /* 0x0000002100037202 */ /* 0x000fe20000000f00 */
[----:B------:R-:W-:-:S02]  /*d570*/  FADD.FTZ R26, R26, R25 ;  /* 0x000000191a1a7221 */ /* 0x000fc40000010000 */
[----:B------:R-:W-:Y:S02]  /*d580*/  FADD.FTZ R38, R38, R37 ;  /* 0x0000002526267221 */ /* 0x000fe40000010000 */
[----:B----4-:R-:W-:Y:S01]  /*d590*/  HMMA.16816.F32 R72, R4, R12, R72 ;  /* 0x0000000c0448723c */ /* 0x010fe20000001848 */
[----:B------:R-:W-:Y:S02]  /*d5a0*/  FADD.FTZ R235, R27, R26 ;  /* 0x0000001a1beb7221 */ /* 0x000fe40000010000 */
[----:B------:R-:W-:-:S05]  /*d5b0*/  FADD.FTZ R233, R39, R38 ;  /* 0x0000002627e97221 */ /* 0x000fca0000010000 */
[C---:B------:R-:W-:Y:S01]  /*d5c0*/  HMMA.16816.F32 R76, R4.reuse, R14, R76 ;  /* 0x0000000e044c723c */ /* 0x040fe2000000184c */
[----:B------:R-:W1:Y:S07]  /*d5d0*/  LDSM.16.MT88.4 R12, [R200+0x13800] ;  /* 0x01380000c80c783b */ /* 0x000e6e0000004200 */
[C---:B-----5:R-:W-:Y:S08]  /*d5e0*/  HMMA.16816.F32 R128, R4.reuse, R16, R128 ;  /* 0x000000100480723c */ /* 0x060ff00000001880 */
[C---:B------:R-:W-:Y:S01]  /*d5f0*/  HMMA.16816.F32 R68, R4.reuse, R18, R68 ;  /* 0x000000120444723c */ /* 0x040fe20000001844 */
[----:B------:R-:W2:Y:S07]  /*d600*/  LDSM.16.MT88.4 R16, [R198+0x13800] ;  /* 0x01380000c610783b */ /* 0x000eae0000004200 */
[C---:B------:R-:W-:Y:S08]  /*d610*/  HMMA.16816.F32 R88, R4.reuse, R8, R88 ;  /* 0x000000080458723c */ /* 0x040ff00000001858 */
[C---:B------:R-:W-:Y:S01]  /*d620*/  HMMA.16816.F32 R92, R4.reuse, R10, R92 ;  /* 0x0000000a045c723c */ /* 0x040fe2000000185c */
[----:B------:R-:W3:Y:S07]  /*d630*/  LDSM.16.MT88.4 R8, [R197+0x13800] ;  /* 0x01380000c508783b */ /* 0x000eee0000004200 */
[C---:B------:R-:W-:Y:S08]  /*d640*/  HMMA.16816.F32 R80, R4.reuse, R20, R80 ;  /* 0x000000140450723c */ /* 0x040ff00000001850 */
[C---:B-1----:R-:W-:Y:S08]  /*d650*/  HMMA.16816.F32 R96, R4.reuse, R12, R96 ;  /* 0x0000000c0460723c */ /* 0x042ff00000001860 */
[C---:B------:R-:W-:Y:S01]  /*d660*/  HMMA.16816.F32 R100, R4.reuse, R14, R100 ;  /* 0x0000000e0464723c */ /* 0x040fe20000001864 */
[----:B------:R-:W1:Y:S07]  /*d670*/  LDSM.16.MT88.4 R12, [R196+0x13800] ;  /* 0x01380000c40c783b */ /* 0x000e6e0000004200 */
[C---:B------:R-:W-:Y:S08]  /*d680*/  HMMA.16816.F32 R84, R4.reuse, R22, R84 ;  /* 0x000000160454723c */ /* 0x040ff00000001854 */
[C---:B--2---:R-:W-:Y:S08]  /*d690*/  HMMA.16816.F32 R104, R4.reuse, R16, R104 ;  /* 0x000000100468723c */ /* 0x044ff00000001868 */
[C---:B------:R-:W-:Y:S08]  /*d6a0*/  HMMA.16816.F32 R124, R4.reuse, R18, R124 ;  /* 0x00000012047c723c */ /* 0x040ff0000000187c */
[C---:B---3--:R-:W-:Y:S08]  /*d6b0*/  HMMA.16816.F32 R108, R4.reuse, R8, R108 ;  /* 0x00000008046c723c */ /* 0x048ff0000000186c */
[C---:B------:R-:W-:Y:S08]  /*d6c0*/  HMMA.16816.F32 R112, R4.reuse, R10, R112 ;  /* 0x0000000a0470723c */ /* 0x040ff00000001870 */
[C---:B-1----:R-:W-:Y:S08]  /*d6d0*/  HMMA.16816.F32 R120, R4.reuse, R12, R120 ;  /* 0x0000000c0478723c */ /* 0x042ff00000001878 */
[----:B------:R-:W-:Y:S08]  /*d6e0*/  HMMA.16816.F32 R116, R4, R14, R116 ;  /* 0x0000000e0474723c */ /* 0x000ff00000001874 */
.L_x_737:
[----:B------:R-:W-:-:S13]  /*d6f0*/  ISETP.GE.AND P1, PT, R215, 0x1, PT ;  /* 0x00000001d700780c */ /* 0x000fda0003f26270 */
[----:B------:R-:W-:Y:S05]  /*d700*/  @!P1 BRA `(.L_x_745) ;  /* 0x000049a000009947 */ /* 0x000fea0003800000 */
[----:B------:R-:W-:Y:S01]  /*d710*/  IMAD.U32 R229, R191, -0x80, RZ ;  /* 0xffffff80bfe57824 */ /* 0x000fe200078e00ff */
[----:B------:R-:W-:Y:S01]  /*d720*/  MOV R0, R3 ;  /* 0x0000000300007202 */ /* 0x000fe20000000f00 */
[----:B------:R-:W-:Y:S01]  /*d730*/  IMAD.U32 R227, R133, -0x80, RZ ;  /* 0xffffff8085e37824 */ /* 0x000fe200078e00ff */
[----:B------:R-:W-:Y:S01]  /*d740*/  ULDC.64 UR6, c[0x0][0x198] ;  /* 0x0000660000067ab9 */ /* 0x000fe20000000a00 */
[----:B------:R-:W-:Y:S01]  /*d750*/  IMAD.MOV.U32 R133, RZ, RZ, R132 ;  /* 0x000000ffff857224 */ /* 0x000fe200078e0084 */
[----:B------:R-:W-:Y:S01]  /*d760*/  SHF.R.S32.HI R228, RZ, 0x1f, R229 ;  /* 0x0000001fffe47819 */ /* 0x000fe200000114e5 */
[----:B------:R-:W-:Y:S01]  /*d770*/  ULDC.64 UR8, c[0x0][0x1a0] ;  /* 0x0000680000087ab9 */ /* 0x000fe20000000a00 */
[----:B------:R-:W-:Y:S01]  /*d780*/  SHF.R.S32.HI R226, RZ, 0x1f, R227 ;  /* 0x0000001fffe27819 */ /* 0x000fe200000114e3 */
[----:B------:R-:W-:Y:S02]  /*d790*/  ULDC.64 UR4, c[0x0][0x1a0] ;  /* 0x0000680000047ab9 */ /* 0x000fe40000000a00 */
.L_x_749:
[----:B------:R-:W-:Y:S04]  /*d7a0*/  DEPBAR.LE SB0, 0x0 ;  /* 0x000080000000791a */ /* 0x000fe80000000000 */
[----:B------:R-:W-:Y:S01]  /*d7b0*/  BAR.SYNC.DEFER_BLOCKING 0x0 ;  /* 0x0000000000007b1d */ /* 0x000fe20000010000 */
[----:B------:R-:W-:Y:S02]  /*d7c0*/  MOV R58, R229 ;  /* 0x000000e5003a7202 */ /* 0x000fe40000000f00 */
[----:B------:R-:W-:Y:S03]  /*d7d0*/  MOV R56, R228 ;  /* 0x000000e400387202 */ /* 0x000fe60000000f00 */
[----:B------:R-:W-:Y:S02]  /*d7e0*/  UMOV UR11, UR4 ;  /* 0x00000004000b7c82 */ /* 0x000fe40008000000 */
[----:B------:R-:W-:Y:S01]  /*d7f0*/  UMOV UR10, UR5 ;  /* 0x00000005000a7c82 */ /* 0x000fe20008000000 */
[----:B------:R-:W-:-:S05]  /*d800*/  @!P0 BRA `(.L_x_746) ;  /* 0x000003d000008947 */ /* 0x000fca0003800000 */
[----:B------:R-:W-:Y:S01]  /*d810*/  IMAD.SHL.U32 R10, R215, 0x80, RZ ;  /* 0x00000080d70a7824 */ /* 0x000fe200078e00ff */
[----:B------:R-:W-:Y:S01]  /*d820*/  IABS R2, c[0x0][0x2d0] ;  /* 0x0000b40000027a13 */ /* 0x000fe20000000000 */
[----:B------:R-:W-:Y:S01]  /*d830*/  IMAD.MOV.U32 R58, RZ, RZ, c[0x0][0x2d0] ;  /* 0x0000b400ff3a7624 */ /* 0x000fe200078e00ff */
[----:B------:R-:W-:Y:S02]  /*d840*/  UMOV UR11, UR8 ;  /* 0x00000008000b7c82 */ /* 0x000fe40008000000 */
[----:B------:R-:W1:Y:S01]  /*d850*/  I2F.RP R7, R2 ;  /* 0x0000000200077306 */ /* 0x000e620000209400 */
[----:B------:R-:W-:Y:S01]  /*d860*/  IABS R6, R10 ;  /* 0x0000000a00067213 */ /* 0x000fe20000000000 */
[----:B------:R-:W-:Y:S08]  /*d870*/  UMOV UR10, UR9 ;  /* 0x00000009000a7c82 */ /* 0x000ff00008000000 */
[----:B-1----:R-:W1:Y:S02]  /*d880*/  MUFU.RCP R3, R7 ;  /* 0x0000000700037308 */ /* 0x002e640000001000 */
[----:B-1----:R-:W-:Y:S02]  /*d890*/  IADD3 R8, R3, 0xffffffe, RZ ;  /* 0x0ffffffe03087810 */ /* 0x002fe40007ffe0ff */
[C---:B------:R-:W-:Y:S06]  /*d8a0*/  IADD3 R3, R10.reuse, -0x80, RZ ;  /* 0xffffff800a037810 */ /* 0x040fec0007ffe0ff */
[----:B------:R-:W1:Y:S01]  /*d8b0*/  F2I.FTZ.U32.TRUNC.NTZ R9, R8 ;  /* 0x0000000800097305 */ /* 0x000e62000021f000 */
[----:B------:R-:W-:Y:S02]  /*d8c0*/  LOP3.LUT R10, R10, c[0x0][0x2d0], RZ, 0x3c, !PT ;  /* 0x0000b4000a0a7a12 */ /* 0x000fe400078e3cff */
[----:B------:R-:W-:Y:S02]  /*d8d0*/  IABS R4, R3 ;  /* 0x0000000300047213 */ /* 0x000fe40000000000 */
[----:B------:R-:W-:Y:S02]  /*d8e0*/  ISETP.GE.AND P3, PT, R10, RZ, PT ;  /* 0x000000ff0a00720c */ /* 0x000fe40003f66270 */
[----:B------:R-:W-:Y:S04]  /*d8f0*/  LOP3.LUT R3, R3, c[0x0][0x2d0], RZ, 0x3c, !PT ;  /* 0x0000b40003037a12 */ /* 0x000fe800078e3cff */
[----:B------:R-:W-:Y:S02]  /*d900*/  ISETP.GE.AND P1, PT, R3, RZ, PT ;  /* 0x000000ff0300720c */ /* 0x000fe40003f26270 */
[----:B------:R-:W-:Y:S01]  /*d910*/  LOP3.LUT R3, RZ, c[0x0][0x2d0], RZ, 0x33, !PT ;  /* 0x0000b400ff037a12 */ /* 0x000fe200078e33ff */
[--C-:B-1----:R-:W-:Y:S02]  /*d920*/  IMAD.MOV R5, RZ, RZ, -R9.reuse ;  /* 0x000000ffff057224 */ /* 0x102fe400078e0a09 */
[----:B------:R-:W-:Y:S02]  /*d930*/  IMAD.MOV.U32 R8, RZ, RZ, RZ ;  /* 0x000000ffff087224 */ /* 0x000fe400078e00ff */
[----:B------:R-:W-:Y:S04]  /*d940*/  IMAD R5, R5, R2, RZ ;  /* 0x0000000205057224 */ /* 0x000fe800078e02ff */
[----:B------:R-:W-:Y:S06]  /*d950*/  IMAD.HI.U32 R9, R9, R5, R8 ;  /* 0x0000000509097227 */ /* 0x000fec00078e0008 */
[C---:B------:R-:W-:Y:S04]  /*d960*/  IMAD.HI.U32 R8, R9.reuse, R4, RZ ;  /* 0x0000000409087227 */ /* 0x040fe800078e00ff */
[----:B------:R-:W-:Y:S04]  /*d970*/  IMAD.HI.U32 R9, R9, R6, RZ ;  /* 0x0000000609097227 */ /* 0x000fe800078e00ff */
[----:B------:R-:W-:Y:S02]  /*d980*/  IMAD.MOV R5, RZ, RZ, -R8 ;  /* 0x000000ffff057224 */ /* 0x000fe400078e0a08 */
[----:B------:R-:W-:Y:S02]  /*d990*/  IMAD.MOV R7, RZ, RZ, -R9 ;  /* 0x000000ffff077224 */ /* 0x000fe400078e0a09 */
[C---:B------:R-:W-:Y:S02]  /*d9a0*/  IMAD R4, R2.reuse, R5, R4 ;  /* 0x0000000502047224 */ /* 0x040fe400078e0204 */
[C---:B------:R-:W-:Y:S03]  /*d9b0*/  IMAD R6, R2.reuse, R7, R6 ;  /* 0x0000000702067224 */ /* 0x040fe600078e0206 */
[C---:B------:R-:W-:Y:S02]  /*d9c0*/  ISETP.GT.U32.AND P2, PT, R2.reuse, R4, PT ;  /* 0x000000040200720c */ /* 0x040fe40003f44070 */
[----:B------:R-:W-:Y:S11]  /*d9d0*/  ISETP.GT.U32.AND P4, PT, R2, R6, PT ;  /* 0x000000060200720c */ /* 0x000ff60003f84070 */
[--C-:B------:R-:W-:Y:S01]  /*d9e0*/  @!P2 IMAD.IADD R4, R4, 0x1, -R2.reuse ;  /* 0x000000010404a824 */ /* 0x100fe200078e0a02 */
[----:B------:R-:W-:Y:S01]  /*d9f0*/  @!P2 IADD3 R8, R8, 0x1, RZ ;  /* 0x000000010808a810 */ /* 0x000fe20007ffe0ff */
[----:B------:R-:W-:Y:S01]  /*da00*/  @!P4 IMAD.IADD R6, R6, 0x1, -R2 ;  /* 0x000000010606c824 */ /* 0x000fe200078e0a02 */
[----:B------:R-:W-:Y:S02]  /*da10*/  @!P4 IADD3 R9, R9, 0x1, RZ ;  /* 0x000000010909c810 */ /* 0x000fe40007ffe0ff */
[-C--:B------:R-:W-:Y:S02]  /*da20*/  ISETP.GE.U32.AND P5, PT, R4, R2.reuse, PT ;  /* 0x000000020400720c */ /* 0x080fe40003fa6070 */
[----:B------:R-:W-:Y:S02]  /*da30*/  ISETP.GE.U32.AND P6, PT, R6, R2, PT ;  /* 0x000000020600720c */ /* 0x000fe40003fc6070 */
[----:B------:R-:W-:Y:S09]  /*da40*/  ISETP.NE.AND P2, PT, RZ, c[0x0][0x2d0], PT ;  /* 0x0000b400ff007a0c */ /* 0x000ff20003f45270 */
[----:B------:R-:W-:Y:S02]  /*da50*/  @P5 IADD3 R8, R8, 0x1, RZ ;  /* 0x0000000108085810 */ /* 0x000fe40007ffe0ff */
[----:B------:R-:W-:Y:S03]  /*da60*/  @P6 IADD3 R9, R9, 0x1, RZ ;  /* 0x0000000109096810 */ /* 0x000fe60007ffe0ff */
[----:B------:R-:W-:Y:S02]  /*da70*/  @!P1 IMAD.MOV R8, RZ, RZ, -R8 ;  /* 0x000000ffff089224 */ /* 0x000fe400078e0a08 */
[----:B------:R-:W-:Y:S03]  /*da80*/  @!P3 IMAD.MOV R9, RZ, RZ, -R9 ;  /* 0x000000ffff09b224 */ /* 0x000fe600078e0a09 */
[C---:B------:R-:W-:Y:S02]  /*da90*/  SEL R7, R3.reuse, R8, !P2 ;  /* 0x0000000803077207 */ /* 0x040fe40005000000 */
[----:B------:R-:W-:Y:S02]  /*daa0*/  SEL R3, R3, R9, !P2 ;  /* 0x0000000903037207 */ /* 0x000fe40005000000 */
[-C--:B------:R-:W-:Y:S02]  /*dab0*/  LEA R12, P2, R7, R224.reuse, 0x2 ;  /* 0x000000e0070c7211 */ /* 0x080fe400078410ff */
[----:B------:R-:W-:Y:S02]  /*dac0*/  LEA R10, P1, R3, R224, 0x2 ;  /* 0x000000e0030a7211 */ /* 0x000fe400078210ff */
[-C--:B------:R-:W-:Y:S02]  /*dad0*/  LEA.HI.X.SX32 R13, R7, R225.reuse, 0x2, P2 ;  /* 0x000000e1070d7211 */ /* 0x080fe400010f16ff */
[C---:B------:R-:W-:Y:S01]  /*dae0*/  LEA.HI.X.SX32 R11, R3.reuse, R225, 0x2, P1 ;  /* 0x000000e1030b7211 */ /* 0x040fe200008f16ff */
[----:B------:R-:W-:Y:S02]  /*daf0*/  IMAD.IADD R3, R3, 0x1, -R7 ;  /* 0x0000000103037824 */ /* 0x000fe400078e0a07 */
[----:B------:R-:W2:Y:S02]  /*db00*/  LDG.E R4, [R12.64] ;  /* 0x0000000c0c047981 */ /* 0x000ea4000c1e1900 */
[----:B------:R-:W-:Y:S02]  /*db10*/  IMAD R58, R3, R58, -0x80 ;  /* 0xffffff80033a7424 */ /* 0x000fe400078e023a */
[----:B------:R-:W2:Y:S02]  /*db20*/  LDG.E R5, [R10.64] ;  /* 0x0000000c0a057981 */ /* 0x000ea4000c1e1900 */
[C---:B------:R-:W-:Y:S01]  /*db30*/  IMAD R2, R58.reuse, UR9, RZ ;  /* 0x000000093a027c24 */ /* 0x040fe2000f8e02ff */
[----:B------:R-:W-:Y:S01]  /*db40*/  SHF.R.S32.HI R3, RZ, 0x1f, R58 ;  /* 0x0000001fff037819 */ /* 0x000fe2000001143a */
[----:B------:R-:W-:Y:S04]  /*db50*/  IMAD.WIDE.U32 R58, R58, UR8, RZ ;  /* 0x000000083a3a7c25 */ /* 0x000fe8000f8e00ff */
[----:B------:R-:W-:Y:S04]  /*db60*/  IMAD R2, R3, UR8, R2 ;  /* 0x0000000803027c24 */ /* 0x000fe8000f8e0202 */
[----:B------:R-:W-:Y:S02]  /*db70*/  IMAD.IADD R59, R59, 0x1, R2 ;  /* 0x000000013b3b7824 */ /* 0x000fe400078e0202 */
[----:B--2---:R-:W-:Y:S04]  /*db80*/  IMAD.IADD R5, R4, 0x1, -R5 ;  /* 0x0000000104057824 */ /* 0x004fe800078e0a05 */
[----:B------:R-:W-:Y:S01]  /*db90*/  IMAD.WIDE.U32 R58, R5, c[0x0][0x188], R58 ;  /* 0x00006200053a7a25 */ /* 0x000fe200078e003a */
[----:B------:R-:W-:Y:S05]  /*dba0*/  SHF.R.S32.HI R3, RZ, 0x1f, R5 ;  /* 0x0000001fff037819 */ /* 0x000fea0000011405 */
[----:B------:R-:W-:Y:S04]  /*dbb0*/  IMAD R2, R3, c[0x0][0x188], RZ ;  /* 0x0000620003027a24 */ /* 0x000fe800078e02ff */
[----:B------:R-:W-:Y:S04]  /*dbc0*/  IMAD R2, R5, c[0x0][0x18c], R2 ;  /* 0x0000630005027a24 */ /* 0x000fe800078e0202 */
[----:B------:R-:W-:Y:S02]  /*dbd0*/  IMAD.IADD R56, R59, 0x1, R2 ;  /* 0x000000013b387824 */ /* 0x000fe400078e0202 */
.L_x_746:
[----:B------:R-:W-:Y:S02]  /*dbe0*/  ISETP.GE.AND P4, PT, R218, c[0x0][0x220], PT ;  /* 0x00008800da007a0c */ /* 0x000fe40003f86270 */
[----:B------:R-:W-:Y:S02]  /*dbf0*/  ISETP.GE.AND P3, PT, R209, c[0x0][0x220], PT ;  /* 0x00008800d1007a0c */ /* 0x000fe40003f66270 */
[C---:B------:R-:W-:Y:S02]  /*dc00*/  LEA R2, P2, R58.reuse, R172, 0x1 ;  /* 0x000000ac3a027211 */ /* 0x040fe400078408ff */
[C---:B------:R-:W-:Y:S02]  /*dc10*/  IADD3 R57, P1, R221.reuse, R58, RZ ;  /* 0x0000003add397210 */ /* 0x040fe40007f3e0ff */
[--C-:B------:R-:W-:Y:S02]  /*dc20*/  LEA.HI.X R3, R58, R173, R56.reuse, 0x1, P2 ;  /* 0x000000ad3a037211 */ /* 0x100fe400010f0c38 */
[----:B------:R-:W-:Y:S01]  /*dc30*/  IADD3 R59, P2, R221, R57, RZ ;  /* 0x00000039dd3b7210 */ /* 0x000fe20007f5e0ff */
[C---:B------:R-:W-:Y:S02]  /*dc40*/  IMAD.X R58, R220.reuse, 0x1, R56, P1 ;  /* 0x00000001dc3a7824 */ /* 0x040fe400008e0638 */
[----:B------:R-:W-:Y:S01]  /*dc50*/  @P4 STS.128 [R216+0xc000], RZ ;  /* 0x00c000ffd8004388 */ /* 0x000fe20000000c00 */
[CC--:B------:R-:W-:Y:S02]  /*dc60*/  @!P4 LEA R174, P5, R57.reuse, R172.reuse, 0x1 ;  /* 0x000000ac39aec211 */ /* 0x0c0fe400078a08ff */
[CC--:B------:R-:W-:Y:S01]  /*dc70*/  @!P3 LEA R64, P1, R57.reuse, R172.reuse, 0x1 ;  /* 0x000000ac3940b211 */ /* 0x0c0fe200078208ff */
[----:B------:R-:W-:Y:S01]  /*dc80*/  @!PT LDS RZ, [RZ] ;  /* 0x00000000fffff984 */ /* 0x000fe20000000800 */
[----:B------:R-:W-:Y:S01]  /*dc90*/  @!PT LDS RZ, [RZ] ;  /* 0x00000000fffff984 */ /* 0x000fe20000000800 */
[----:B------:R-:W-:Y:S01]  /*dca0*/  @!PT LDS RZ, [RZ] ;  /* 0x00000000fffff984 */ /* 0x000fe20000000800 */
[----:B------:R1:W-:Y:S01]  /*dcb0*/  @!P4 LDGSTS.E.BYPASS.LTC128B.128 [R216+0xc000], [R2.64] ;  /* 0x0c00000002d8cfae */ /* 0x0003e2000b901d4c */
[CCC-:B------:R-:W-:Y:S02]  /*dcc0*/  @!P4 LEA.HI.X R175, R57.reuse, R173.reuse, R58.reuse, 0x1, P5 ;  /* 0x000000ad39afc211 */ /* 0x1c0fe400028f0c3a */
[-CC-:B------:R-:W-:Y:S01]  /*dcd0*/  @!P3 LEA.HI.X R65, R57, R173.reuse, R58.reuse, 0x1, P1 ;  /* 0x000000ad3941b211 */ /* 0x180fe200008f0c3a */
[----:B------:R-:W-:Y:S01]  /*dce0*/  @P3 STS.128 [R216+0x10000], RZ ;  /* 0x010000ffd8003388 */ /* 0x000fe20000000c00 */
[C---:B------:R-:W-:Y:S01]  /*dcf0*/  IMAD.X R58, R220.reuse, 0x1, R58, P2 ;  /* 0x00000001dc3a7824 */ /* 0x040fe200010e063a */
[CC--:B------:R-:W-:Y:S02]  /*dd00*/  @!P4 LEA R134, P5, R59.reuse, R172.reuse, 0x1 ;  /* 0x000000ac3b86c211 */ /* 0x0c0fe400078a08ff */
[----:B------:R-:W-:Y:S01]  /*dd10*/  @!PT LDS RZ, [RZ] ;  /* 0x00000000fffff984 */ /* 0x000fe20000000800 */
[----:B------:R-:W-:Y:S01]  /*dd20*/  @!PT LDS RZ, [RZ] ;  /* 0x00000000fffff984 */ /* 0x000fe20000000800 */
[----:B------:R-:W-:Y:S01]  /*dd30*/  @!PT LDS RZ, [RZ] ;  /* 0x00000000fffff984 */ /* 0x000fe20000000800 */
[----:B------:R1:W-:Y:S01]  /*dd40*/  @!P3 LDGSTS.E.BYPASS.LTC128B.128 [R216+0x10000], [R2.64+0x80] ;  /* 0x1000008002d8bfae */ /* 0x0003e2000b901d4c */
[CC--:B------:R-:W-:Y:S02]  /*dd50*/  @!P3 LEA R62, P1, R59.reuse, R172.reuse, 0x1 ;  /* 0x000000ac3b3eb211 */ /* 0x0c0fe400078208ff */
[--C-:B------:R-:W-:Y:S01]  /*dd60*/  @!P4 LEA.HI.X R135, R59, R173, R58.reuse, 0x1, P5 ;  /* 0x000000ad3b87c211 */ /* 0x100fe200028f0c3a */
[----:B------:R-:W-:Y:S01]  /*dd70*/  @P4 STS.128 [R216+0xc800], RZ ;  /* 0x00c800ffd8004388 */ /* 0x000fe20000000c00 */
[----:B------:R-:W-:Y:S02]  /*dd80*/  IADD3 R57, P2, R221, R59, RZ ;  /* 0x0000003bdd397210 */ /* 0x000fe40007f5e0ff */
[--C-:B------:R-:W-:Y:S01]  /*dd90*/  @!P3 LEA.HI.X R63, R59, R173, R58.reuse, 0x1, P1 ;  /* 0x000000ad3b3fb211 */ /* 0x100fe200008f0c3a */
[----:B------:R-:W-:Y:S01]  /*dda0*/  @!PT LDS RZ, [RZ] ;  /* 0x00000000fffff984 */ /* 0x000fe20000000800 */
[----:B------:R-:W-:Y:S01]  /*ddb0*/  @!PT LDS RZ, [RZ] ;  /* 0x00000000fffff984 */ /* 0x000fe20000000800 */
[----:B------:R-:W-:Y:S01]  /*ddc0*/  @!PT LDS RZ, [RZ] ;  /* 0x00000000fffff984 */ /* 0x000fe20000000800 */
[----:B------:R2:W-:Y:S01]  /*ddd0*/  @!P4 LDGSTS.E.BYPASS.LTC128B.128 [R216+0xc800], [R174.64] ;  /* 0x0c800000aed8cfae */ /* 0x0005e2000b901d4c */
[CC--:B------:R-:W-:Y:S01]  /*dde0*/  @!P4 LEA R66, P5, R57.reuse, R172.reuse, 0x1 ;  /* 0x000000ac3942c211 */ /* 0x0c0fe200078a08ff */
[C---:B------:R-:W-:Y:S01]  /*ddf0*/  IMAD.X R58, R220.reuse, 0x1, R58, P2 ;  /* 0x00000001dc3a7824 */ /* 0x040fe200010e063a */
[-C--:B------:R-:W-:Y:S01]  /*de00*/  @!P3 LEA R60, P1, R57, R172.reuse, 0x1 ;  /* 0x000000ac393cb211 */ /* 0x080fe200078208ff */
[----:B------:R-:W-:Y:S01]  /*de10*/  @P3 STS.128 [R216+0x10800], RZ ;  /* 0x010800ffd8003388 */ /* 0x000fe20000000c00 */
[----:B------:R-:W-:Y:S02]  /*de20*/  IADD3 R59, P2, R221, R57, RZ ;  /* 0x00000039dd3b7210 */ /* 0x000fe40007f5e0ff */
[CCC-:B------:R-:W-:Y:S01]  /*de30*/  @!P4 LEA.HI.X R67, R57.reuse, R173.reuse, R58.reuse, 0x1, P5 ;  /* 0x000000ad3943c211 */ /* 0x1c0fe200028f0c3a */
[----:B------:R-:W-:Y:S01]  /*de40*/  @!PT LDS RZ, [RZ] ;  /* 0x00000000fffff984 */ /* 0x000fe20000000800 */
[----:B------:R-:W-:Y:S01]  /*de50*/  @!PT LDS RZ, [RZ] ;  /* 0x00000000fffff984 */ /* 0x000fe20000000800 */
[----:B------:R-:W-:Y:S01]  /*de60*/  @!PT LDS RZ, [RZ] ;  /* 0x00000000fffff984 */ /* 0x000fe20000000800 */
[----:B------:R3:W-:Y:S01]  /*de70*/  @!P3 LDGSTS.E.BYPASS.LTC128B.128 [R216+0x10800], [R64.64+0x80] ;  /* 0x1080008040d8bfae */ /* 0x0007e2000b901d4c */
[-CC-:B------:R-:W-:Y:S01]  /*de80*/  @!P3 LEA.HI.X R61, R57, R173.reuse, R58.reuse, 0x1, P1 ;  /* 0x000000ad393db211 */ /* 0x180fe200008f0c3a */
[C---:B------:R-:W-:Y:S01]  /*de90*/  IMAD.X R58, R220.reuse, 0x1, R58, P2 ;  /* 0x00000001dc3a7824 */ /* 0x040fe200010e063a */
[CC--:B------:R-:W-:Y:S01]  /*dea0*/  @!P4 LEA R178, P5, R59.reuse, R172.reuse, 0x1 ;  /* 0x000000ac3bb2c211 */ /* 0x0c0fe200078a08ff */
[----:B------:R-:W-:Y:S01]  /*deb0*/  @P4 STS.128 [R216+0xd000], RZ ;  /* 0x00d000ffd8004388 */ /* 0x000fe20000000c00 */
[CC--:B------:R-:W-:Y:S02]  /*dec0*/  @!P3 LEA R176, P1, R59.reuse, R172.reuse, 0x1 ;  /* 0x000000ac3bb0b211 */ /* 0x0c0fe400078208ff */
[--C-:B------:R-:W-:Y:S01]  /*ded0*/  @!P4 LEA.HI.X R179, R59, R173, R58.reuse, 0x1, P5 ;  /* 0x000000ad3bb3c211 */ /* 0x100fe200028f0c3a */
[----:B------:R-:W-:Y:S01]  /*dee0*/  @!PT LDS RZ, [RZ] ;  /* 0x00000000fffff984 */ /* 0x000fe20000000800 */
[----:B------:R-:W-:Y:S01]  /*def0*/  @!PT LDS RZ, [RZ] ;  /* 0x00000000fffff984 */ /* 0x000fe20000000800 */
[----:B------:R-:W-:Y:S01]  /*df00*/  @!PT LDS RZ, [RZ] ;  /* 0x00000000fffff984 */ /* 0x000fe20000000800 */
[----:B------:R1:W-:Y:S01]  /*df10*/  @!P4 LDGSTS.E.BYPASS.LTC128B.128 [R216+0xd000], [R134.64] ;  /* 0x0d00000086d8cfae */ /* 0x0003e2000b901d4c */
[----:B------:R-:W-:Y:S02]  /*df20*/  IADD3 R57, P2, R221, R59, RZ ;  /* 0x0000003bdd397210 */ /* 0x000fe40007f5e0ff */
[--C-:B------:R-:W-:Y:S01]  /*df30*/  @!P3 LEA.HI.X R177, R59, R173, R58.reuse, 0x1, P1 ;  /* 0x000000ad3bb1b211 */ /* 0x100fe200008f0c3a */
[----:B------:R-:W-:Y:S01]  /*df40*/  @P3 STS.128 [R216+0x11000], RZ ;  /* 0x011000ffd8003388 */ /* 0x000fe20000000c00 */
[CC--:B------:R-:W-:Y:S01]  /*df50*/  @!P4 LEA R182, P5, R57.reuse, R172.reuse, 0x1 ;  /* 0x000000ac39b6c211 */ /* 0x0c0fe200078a08ff */
[C---:B------:R-:W-:Y:S01]  /*df60*/  IMAD.X R58, R220.reuse, 0x1, R58, P2 ;  /* 0x00000001dc3a7824 */ /* 0x040fe200010e063a */
[-C--:B------:R-:W-:Y:S01]  /*df70*/  @!P3 LEA R180, P1, R57, R172.reuse, 0x1 ;  /* 0x000000ac39b4b211 */ /* 0x080fe200078208ff */
[----:B------:R-:W-:Y:S01]  /*df80*/  @!PT LDS RZ, [RZ] ;  /* 0x00000000fffff984 */ /* 0x000fe20000000800 */
[----:B------:R-:W-:Y:S01]  /*df90*/  @!PT LDS RZ, [RZ] ;  /* 0x00000000fffff984 */ /* 0x000fe20000000800 */
[----:B------:R-:W-:Y:S01]  /*dfa0*/  @!PT LDS RZ, [RZ] ;  /* 0x00000000fffff984 */ /* 0x000fe20000000800 */
[----:B------:R4:W-:Y:S01]  /*dfb0*/  @!P3 LDGSTS.E.BYPASS.LTC128B.128 [R216+0x11000], [R62.64+0x80] ;  /* 0x110000803ed8bfae */ /* 0x0009e2000b901d4c */
[----:B------:R-:W-:Y:S02]  /*dfc0*/  IADD3 R59, P2, R221, R57, RZ ;  /* 0x00000039dd3b7210 */ /* 0x000fe40007f5e0ff */
[CCC-:B------:R-:W-:Y:S01]  /*dfd0*/  @!P4 LEA.HI.X R183, R57.reuse, R173.reuse, R58.reuse, 0x1, P5 ;  /* 0x000000ad39b7c211 */ /* 0x1c0fe200028f0c3a */
[----:B------:R-:W-:Y:S01]  /*dfe0*/  @P4 STS.128 [R216+0xd800], RZ ;  /* 0x00d800ffd8004388 */ /* 0x000fe20000000c00 */
[-CC-:B------:R-:W-:Y:S01]  /*dff0*/  @!P3 LEA.HI.X R181, R57, R173.reuse, R58.reuse, 0x1, P1 ;  /* 0x000000ad39b5b211 */ /* 0x180fe200008f0c3a */
[C---:B------:R-:W-:Y:S01]  /*e000*/  IMAD.X R58, R220.reuse, 0x1, R58, P2 ;  /* 0x00000001dc3a7824 */ /* 0x040fe200010e063a */
[CC--:B------:R-:W-:Y:S01]  /*e010*/  @!P4 LEA R188, P6, R59.reuse, R172.reuse, 0x1 ;  /* 0x000000ac3bbcc211 */ /* 0x0c0fe200078c08ff */
[----:B------:R-:W-:Y:S01]  /*e020*/  @!PT LDS RZ, [RZ] ;  /* 0x00000000fffff984 */ /* 0x000fe20000000800 */
[----:B------:R-:W-:Y:S01]  /*e030*/  @!PT LDS RZ, [RZ] ;  /* 0x00000000fffff984 */ /* 0x000fe20000000800 */
[----:B------:R-:W-:Y:S01]  /*e040*/  @!PT LDS RZ, [RZ] ;  /* 0x00000000fffff984 */ /* 0x000fe20000000800 */
[----:B------:R3:W-:Y:S01]  /*e050*/  @!P4 LDGSTS.E.BYPASS.LTC128B.128 [R216+0xd800], [R66.64] ;  /* 0x0d80000042d8cfae */ /* 0x0007e2000b901d4c */
[CC--:B------:R-:W-:Y:S02]  /*e060*/  @!P3 LEA R184, P2, R59.reuse, R172.reuse, 0x1 ;  /* 0x000000ac3bb8b211 */ /* 0x0c0fe400078408ff */
[--C-:B------:R-:W-:Y:S01]  /*e070*/  @!P4 LEA.HI.X R189, R59, R173, R58.reuse, 0x1, P6 ;  /* 0x000000ad3bbdc211 */ /* 0x100fe200030f0c3a */
[----:B------:R-:W-:Y:S01]  /*e080*/  @P3 STS.128 [R216+0x11800], RZ ;  /* 0x011800ffd8003388 */ /* 0x000fe20000000c00 */
[----:B------:R-:W-:Y:S02]  /*e090*/  IADD3 R57, P1, R221, R59, RZ ;  /* 0x0000003bdd397210 */ /* 0x000fe40007f3e0ff */
[-CC-:B------:R-:W-:Y:S01]  /*e0a0*/  @!P3 LEA.HI.X R185, R59, R173.reuse, R58.reuse, 0x1, P2 ;  /* 0x000000ad3bb9b211 */ /* 0x180fe200010f0c3a */
[----:B------:R-:W-:Y:S01]  /*e0b0*/  @!PT LDS RZ, [RZ] ;  /* 0x00000000fffff984 */ /* 0x000fe20000000800 */
[----:B------:R-:W-:Y:S01]  /*e0c0*/  @!PT LDS RZ, [RZ] ;  /* 0x00000000fffff984 */ /* 0x000fe20000000800 */
[----:B------:R-:W-:Y:S01]  /*e0d0*/  @!PT LDS RZ, [RZ] ;  /* 0x00000000fffff984 */ /* 0x000fe20000000800 */
[----:B------:R4:W-:Y:S01]  /*e0e0*/  @!P3 LDGSTS.E.BYPASS.LTC128B.128 [R216+0x11800], [R60.64+0x80] ;  /* 0x118000803cd8bfae */ /* 0x0009e2000b901d4c */
[CC--:B------:R-:W-:Y:S01]  /*e0f0*/  @!P4 LEA R186, P5, R57.reuse, R172.reuse, 0x1 ;  /* 0x000000ac39bac211 */ /* 0x0c0fe200078a08ff */
[----:B------:R-:W-:Y:S01]  /*e100*/  IMAD.X R56, R220, 0x1, R58, P1 ;  /* 0x00000001dc387824 */ /* 0x000fe200008e063a */
[C---:B------:R-:W-:Y:S01]  /*e110*/  @!P3 LEA R172, P1, R57.reuse, R172, 0x1 ;  /* 0x000000ac39acb211 */ /* 0x040fe200078208ff */
[----:B------:R-:W-:Y:S03]  /*e120*/  @P4 STS.128 [R216+0xe000], RZ ;  /* 0x00e000ffd8004388 */ /* 0x000fe60000000c00 */
[CCC-:B------:R-:W-:Y:S01]  /*e130*/  @!P4 LEA.HI.X R187, R57.reuse, R173.reuse, R56.reuse, 0x1, P5 ;  /* 0x000000ad39bbc211 */ /* 0x1c0fe200028f0c38 */
[----:B------:R-:W-:Y:S01]  /*e140*/  @!PT LDS RZ, [RZ] ;  /* 0x00000000fffff984 */ /* 0x000fe20000000800 */
[----:B------:R-:W-:Y:S01]  /*e150*/  @!PT LDS RZ, [RZ] ;  /* 0x00000000fffff984 */ /* 0x000fe20000000800 */
[----:B------:R-:W-:Y:S01]  /*e160*/  @!PT LDS RZ, [RZ] ;  /* 0x00000000fffff984 */ /* 0x000fe20000000800 */
[----:B------:R5:W-:Y:S01]  /*e170*/  @!P4 LDGSTS.E.BYPASS.LTC128B.128 [R216+0xe000], [R178.64] ;  /* 0x0e000000b2d8cfae */ /* 0x000be2000b901d4c */
[----:B------:R-:W-:Y:S02]  /*e180*/  @!P3 LEA.HI.X R173, R57, R173, R56, 0x1, P1 ;  /* 0x000000ad39adb211 */ /* 0x000fe400008f0c38 */
[----:B------:R-:W-:Y:S01]  /*e190*/  ISETP.GE.AND P1, PT, R215, 0x2, PT ;  /* 0x00000002d700780c */ /* 0x000fe20003f26270 */
        /* <DEDUP_REMOVED lines=36> */
[----:B------:R-:W1:Y:S04]  /*e3e0*/  LDSM.16.M88.4 R140, [R206+0x4000] ;  /* 0x00400000ce8c783b */ /* 0x000e680000000200 */
[----:B------:R-:W3:Y:S04]  /*e3f0*/  LDSM.16.M88.4 R144, [R206+0x4800] ;  /* 0x00480000ce90783b */ /* 0x000ee80000000200 */
[----:B------:R-:W3:Y:S04]  /*e400*/  LDSM.16.M88.4 R148, [R206+0x5000] ;  /* 0x00500000ce94783b */ /* 0x000ee80000000200 */
[----:B------:R-:W0:Y:S04]  /*e410*/  LDGDEPBAR ;  /* 0x00000000000079af */ /* 0x000e280000000000 */
[----:B------:R-:W3:Y:S04]  /*e420*/  LDSM.16.M88.4 R152, [R206+0x5800] ;  /* 0x00580000ce98783b */ /* 0x000ee80000000200 */
[----:B------:R-:W4:Y:S04]  /*e430*/  LDSM.16.M88.4 R156, [R206+0x6000] ;  /* 0x00600000ce9c783b */ /* 0x000f280000000200 */
[----:B------:R-:W4:Y:S04]  /*e440*/  LDSM.16.M88.4 R160, [R206+0x6800] ;  /* 0x00680000cea0783b */ /* 0x000f280000000200 */
[----:B------:R-:W-:Y:S04]  /*e450*/  LDSM.16.M88.4 R164, [R204] ;  /* 0x00000000cca4783b */ /* 0x000fe80000000200 */
[----:B------:R-:W-:Y:S04]  /*e460*/  LDSM.16.M88.4 R168, [R204+0x800] ;  /* 0x00080000cca8783b */ /* 0x000fe80000000200 */
[----:B--2---:R-:W-:Y:S01]  /*e470*/  LDSM.16.M88.4 R172, [R206+0x8800] ;  /* 0x00880000ceac783b */ /* 0x004fe20000000200 */
[C---:B-1----:R-:W-:Y:S03]  /*e480*/  HMMA.16816.F32 R4, R136.reuse, R140, RZ ;  /* 0x0000008c8804723c */ /* 0x042fe600000018ff */
[----:B-----5:R-:W-:Y:S04]  /*e490*/  LDSM.16.M88.4 R176, [R206+0xa000] ;  /* 0x00a00000ceb0783b */ /* 0x020fe80000000200 */
[----:B------:R-:W-:Y:S01]  /*e4a0*/  LDSM.16.M88.4 R180, [R204+0x5800] ;  /* 0x00580000ccb4783b */ /* 0x000fe20000000200 */
[C---:B------:R-:W-:Y:S03]  /*e4b0*/  HMMA.16816.F32 R8, R136.reuse, R142, RZ ;  /* 0x0000008e8808723c */ /* 0x040fe600000018ff */
[----:B------:R-:W1:Y:S04]  /*e4c0*/  LDSM.16.M88.4 R140, [R206+0x7000] ;  /* 0x00700000ce8c783b */ /* 0x000e680000000200 */
[----:B------:R-:W-:Y:S01]  /*e4d0*/  LDSM.16.M88.4 R184, [R203+0x2000] ;  /* 0x00200000cbb8783b */ /* 0x000fe20000000200 */
[C---:B---3--:R-:W-:Y:S03]  /*e4e0*/  HMMA.16816.F32 R12, R136.reuse, R144, RZ ;  /* 0x00000090880c723c */ /* 0x048fe600000018ff */
[----:B------:R-:W-:Y:S04]  /*e4f0*/  LDSM.16.M88.4 R188, [R199+0x8000] ;  /* 0x00800000c7bc783b */ /* 0x000fe80000000200 */
[----:B------:R-:W-:Y:S01]  /*e500*/  LDSM.16.M88.4 R192, [R201+0x7000] ;  /* 0x00700000c9c0783b */ /* 0x000fe20000000200 */
[C---:B------:R-:W-:Y:S03]  /*e510*/  HMMA.16816.F32 R16, R136.reuse, R146, RZ ;  /* 0x000000928810723c */ /* 0x040fe600000018ff */
[----:B------:R-:W2:Y:S05]  /*e520*/  LDSM.16.M88.4 R144, [R206+0x7800] ;  /* 0x00780000ce90783b */ /* 0x000eaa0000000200 */
[C---:B------:R-:W-:Y:S08]  /*e530*/  HMMA.16816.F32 R20, R136.reuse, R148, RZ ;  /* 0x000000948814723c */ /* 0x040ff000000018ff */
[C---:B------:R-:W-:Y:S01]  /*e540*/  HMMA.16816.F32 R24, R136.reuse, R150, RZ ;  /* 0x000000968818723c */ /* 0x040fe200000018ff */
[----:B------:R-:W3:Y:S07]  /*e550*/  LDSM.16.M88.4 R148, [R205] ;  /* 0x00000000cd94783b */ /* 0x000eee0000000200 */
[C---:B------:R-:W-:Y:S08]  /*e560*/  HMMA.16816.F32 R28, R136.reuse, R152, RZ ;  /* 0x00000098881c723c */ /* 0x040ff000000018ff */
[C---:B------:R-:W-:Y:S01]  /*e570*/  HMMA.16816.F32 R32, R136.reuse, R154, RZ ;  /* 0x0000009a8820723c */ /* 0x040fe200000018ff */
[----:B------:R-:W5:Y:S07]  /*e580*/  LDSM.16.M88.4 R152, [R204+0x1000] ;  /* 0x00100000cc98783b */ /* 0x000f6e0000000200 */
[C---:B----4-:R-:W-:Y:S08]  /*e590*/  HMMA.16816.F32 R36, R136.reuse, R156, RZ ;  /* 0x0000009c8824723c */ /* 0x050ff000000018ff */
[C---:B------:R-:W-:Y:S01]  /*e5a0*/  HMMA.16816.F32 R40, R136.reuse, R158, RZ ;  /* 0x0000009e8828723c */ /* 0x040fe200000018ff */
[----:B------:R-:W4:Y:S07]  /*e5b0*/  LDSM.16.M88.4 R156, [R204+0x1800] ;  /* 0x00180000cc9c783b */ /* 0x000f2e0000000200 */
[C---:B------:R-:W-:Y:S08]  /*e5c0*/  HMMA.16816.F32 R44, R136.reuse, R160, RZ ;  /* 0x000000a0882c723c */ /* 0x040ff000000018ff */
[C---:B------:R-:W-:Y:S01]  /*e5d0*/  HMMA.16816.F32 R48, R136.reuse, R162, RZ ;  /* 0x000000a28830723c */ /* 0x040fe200000018ff */
[----:B------:R-:W-:Y:S07]  /*e5e0*/  LDSM.16.M88.4 R160, [R199+0x4000] ;  /* 0x00400000c7a0783b */ /* 0x000fee0000000200 */
[C---:B-1----:R-:W-:Y:S08]  /*e5f0*/  HMMA.16816.F32 R52, R136.reuse, R140, RZ ;  /* 0x0000008c8834723c */ /* 0x042ff000000018ff */
[C---:B------:R-:W-:Y:S01]  /*e600*/  HMMA.16816.F32 R56, R136.reuse, R142, RZ ;  /* 0x0000008e8838723c */ /* 0x040fe200000018ff */
[----:B------:R-:W-:Y:S07]  /*e610*/  LDSM.16.M88.4 R140, [R204+0x2800] ;  /* 0x00280000cc8c783b */ /* 0x000fee0000000200 */
[C---:B--2---:R-:W-:Y:S08]  /*e620*/  HMMA.16816.F32 R60, R136.reuse, R144, RZ ;  /* 0x00000090883c723c */ /* 0x044ff000000018ff */
[----:B------:R-:W-:Y:S01]  /*e630*/  HMMA.16816.F32 R64, R136, R146, RZ ;  /* 0x000000928840723c */ /* 0x000fe200000018ff */
[----:B------:R-:W1:Y:S04]  /*e640*/  LDSM.16.M88.4 R136, [R204+0x2000] ;  /* 0x00200000cc88783b */ /* 0x000e680000000200 */
[----:B------:R-:W2:Y:S03]  /*e650*/  LDSM.16.M88.4 R144, [R204+0x3000] ;  /* 0x00300000cc90783b */ /* 0x000ea60000000200 */
[C---:B---3--:R-:W-:Y:S08]  /*e660*/  HMMA.16816.F32 R4, R148.reuse, R164, R4 ;  /* 0x000000a49404723c */ /* 0x048ff00000001804 */
[C---:B------:R-:W-:Y:S01]  /*e670*/  HMMA.16816.F32 R8, R148.reuse, R166, R8 ;  /* 0x000000a69408723c */ /* 0x040fe20000001808 */
[----:B------:R-:W-:Y:S07]  /*e680*/  LDSM.16.M88.4 R164, [R201+0x1000] ;  /* 0x00100000c9a4783b */ /* 0x000fee0000000200 */
[C---:B------:R-:W-:Y:S08]  /*e690*/  HMMA.16816.F32 R12, R148.reuse, R168, R12 ;  /* 0x000000a8940c723c */ /* 0x040ff0000000180c */
[C---:B------:R-:W-:Y:S01]  /*e6a0*/  HMMA.16816.F32 R16, R148.reuse, R170, R16 ;  /* 0x000000aa9410723c */ /* 0x040fe20000001810 */
[----:B------:R-:W-:Y:S07]  /*e6b0*/  LDSM.16.M88.4 R168, [R206+0x8000] ;  /* 0x00800000cea8783b */ /* 0x000fee0000000200 */
[C---:B-----5:R-:W-:Y:S08]  /*e6c0*/  HMMA.16816.F32 R20, R148.reuse, R152, R20 ;  /* 0x000000989414723c */ /* 0x060ff00000001814 */
        /* <DEDUP_REMOVED lines=8> */
[C---:B------:R-:W-:Y:S08]  /*e750*/  HMMA.16816.F32 R44, R148.reuse, R140, R44 ;  /* 0x0000008c942c723c */ /* 0x040ff0000000182c */
[C---:B------:R-:W-:Y:S01]  /*e760*/  HMMA.16816.F32 R48, R148.reuse, R142, R48 ;  /* 0x0000008e9430723c */ /* 0x040fe20000001830 */
[----:B------:R-:W5:Y:S07]  /*e770*/  LDSM.16.M88.4 R140, [R199+0x5000] ;  /* 0x00500000c78c783b */ /* 0x000f6e0000000200 */
[C---:B--2---:R-:W-:Y:S08]  /*e780*/  HMMA.16816.F32 R52, R148.reuse, R144, R52 ;  /* 0x000000909434723c */ /* 0x044ff00000001834 */
[C---:B------:R-:W-:Y:S01]  /*e790*/  HMMA.16816.F32 R56, R148.reuse, R146, R56 ;  /* 0x000000929438723c */ /* 0x040fe20000001838 */
[----:B------:R-:W2:Y:S07]  /*e7a0*/  LDSM.16.M88.4 R144, [R199+0x5800] ;  /* 0x00580000c790783b */ /* 0x000eae0000000200 */
[C---:B---3--:R-:W-:Y:S08]  /*e7b0*/  HMMA.16816.F32 R60, R148.reuse, R152, R60 ;  /* 0x00000098943c723c */ /* 0x048ff0000000183c */
[----:B------:R-:W-:Y:S01]  /*e7c0*/  HMMA.16816.F32 R64, R148, R154, R64 ;  /* 0x0000009a9440723c */ /* 0x000fe20000001840 */
[----:B------:R-:W3:Y:S04]  /*e7d0*/  LDSM.16.M88.4 R148, [R199+0x6000] ;  /* 0x00600000c794783b */ /* 0x000ee80000000200 */
[----:B------:R-:W-:Y:S03]  /*e7e0*/  LDSM.16.M88.4 R152, [R202] ;  /* 0x00000000ca98783b */ /* 0x000fe60000000200 */
[C---:B----4-:R-:W-:Y:S08]  /*e7f0*/  HMMA.16816.F32 R4, R156.reuse, R160, R4 ;  /* 0x000000a09c04723c */ /* 0x050ff00000001804 */
[C---:B------:R-:W-:Y:S01]  /*e800*/  HMMA.16816.F32 R8, R156.reuse, R162, R8 ;  /* 0x000000a29c08723c */ /* 0x040fe20000001808 */
[----:B------:R-:W-:Y:S07]  /*e810*/  LDSM.16.M88.4 R160, [R201] ;  /* 0x00000000c9a0783b */ /* 0x000fee0000000200 */
[C---:B-1----:R-:W-:Y:S08]  /*e820*/  HMMA.16816.F32 R12, R156.reuse, R136, R12 ;  /* 0x000000889c0c723c */ /* 0x042ff0000000180c */
[C---:B------:R-:W-:Y:S01]  /*e830*/  HMMA.16816.F32 R16, R156.reuse, R138, R16 ;  /* 0x0000008a9c10723c */ /* 0x040fe20000001810 */
[----:B------:R-:W1:Y:S07]  /*e840*/  LDSM.16.M88.4 R136, [R199+0x6800] ;  /* 0x00680000c788783b */ /* 0x000e6e0000000200 */
[C---:B-----5:R-:W-:Y:S08]  /*e850*/  HMMA.16816.F32 R20, R156.reuse, R140, R20 ;  /* 0x0000008c9c14723c */ /* 0x060ff00000001814 */
[C---:B------:R-:W-:Y:S01]  /*e860*/  HMMA.16816.F32 R24, R156.reuse, R142, R24 ;  /* 0x0000008e9c18723c */ /* 0x040fe20000001818 */
[----:B------:R-:W4:Y:S07]  /*e870*/  LDSM.16.M88.4 R140, [R199+0x7000] ;  /* 0x00700000c78c783b */ /* 0x000f2e0000000200 */
[C---:B--2---:R-:W-:Y:S08]  /*e880*/  HMMA.16816.F32 R28, R156.reuse, R144, R28 ;  /* 0x000000909c1c723c */ /* 0x044ff0000000181c */
[C---:B------:R-:W-:Y:S01]  /*e890*/  HMMA.16816.F32 R32, R156.reuse, R146, R32 ;  /* 0x000000929c20723c */ /* 0x040fe20000001820 */
[----:B------:R-:W2:Y:S07]  /*e8a0*/  LDSM.16.M88.4 R144, [R199+0x7800] ;  /* 0x00780000c790783b */ /* 0x000eae0000000200 */
[C---:B---3--:R-:W-:Y:S08]  /*e8b0*/  HMMA.16816.F32 R36, R156.reuse, R148, R36 ;  /* 0x000000949c24723c */ /* 0x048ff00000001824 */
[C---:B------:R-:W-:Y:S01]  /*e8c0*/  HMMA.16816.F32 R40, R156.reuse, R150, R40 ;  /* 0x000000969c28723c */ /* 0x040fe20000001828 */
[----:B------:R-:W3:Y:S07]  /*e8d0*/  LDSM.16.M88.4 R148, [R201+0x800] ;  /* 0x00080000c994783b */ /* 0x000eee0000000200 */
[C---:B-1----:R-:W-:Y:S08]  /*e8e0*/  HMMA.16816.F32 R44, R156.reuse, R136, R44 ;  /* 0x000000889c2c723c */ /* 0x042ff0000000182c */
[C---:B------:R-:W-:Y:S01]  /*e8f0*/  HMMA.16816.F32 R48, R156.reuse, R138, R48 ;  /* 0x0000008a9c30723c */ /* 0x040fe20000001830 */
[----:B------:R-:W1:Y:S07]  /*e900*/  LDSM.16.M88.4 R136, [R201+0x1800] ;  /* 0x00180000c988783b */ /* 0x000e6e0000000200 */
[C---:B----4-:R-:W-:Y:S08]  /*e910*/  HMMA.16816.F32 R52, R156.reuse, R140, R52 ;  /* 0x0000008c9c34723c */ /* 0x050ff00000001834 */
[C---:B------:R-:W-:Y:S01]  /*e920*/  HMMA.16816.F32 R56, R156.reuse, R142, R56 ;  /* 0x0000008e9c38723c */ /* 0x040fe20000001838 */
[----:B------:R-:W4:Y:S07]  /*e930*/  LDSM.16.M88.4 R140, [R201+0x2000] ;  /* 0x00200000c98c783b */ /* 0x000f2e0000000200 */
[C---:B--2---:R-:W-:Y:S08]  /*e940*/  HMMA.16816.F32 R60, R156.reuse, R144, R60 ;  /* 0x000000909c3c723c */ /* 0x044ff0000000183c */
[----:B------:R-:W-:Y:S01]  /*e950*/  HMMA.16816.F32 R64, R156, R146, R64 ;  /* 0x000000929c40723c */ /* 0x000fe20000001840 */
[----:B------:R-:W2:Y:S04]  /*e960*/  LDSM.16.M88.4 R144, [R201+0x2800] ;  /* 0x00280000c990783b */ /* 0x000ea80000000200 */
[----:B------:R-:W-:Y:S03]  /*e970*/  LDSM.16.M88.4 R156, [R201+0x3800] ;  /* 0x00380000c99c783b */ /* 0x000fe60000000200 */
[C---:B------:R-:W-:Y:S08]  /*e980*/  HMMA.16816.F32 R4, R152.reuse, R160, R4 ;  /* 0x000000a09804723c */ /* 0x040ff00000001804 */
[C---:B------:R-:W-:Y:S01]  /*e990*/  HMMA.16816.F32 R8, R152.reuse, R162, R8 ;  /* 0x000000a29808723c */ /* 0x040fe20000001808 */
[----:B------:R-:W-:Y:S07]  /*e9a0*/  LDSM.16.M88.4 R160, [R207+0x2000] ;  /* 0x00200000cfa0783b */ /* 0x000fee0000000200 */
[C---:B---3--:R-:W-:Y:S08]  /*e9b0*/  HMMA.16816.F32 R12, R152.reuse, R148, R12 ;  /* 0x00000094980c723c */ /* 0x048ff0000000180c */
[C---:B------:R-:W-:Y:S01]  /*e9c0*/  HMMA.16816.F32 R16, R152.reuse, R150, R16 ;  /* 0x000000969810723c */ /* 0x040fe20000001810 */
[----:B------:R-:W3:Y:S07]  /*e9d0*/  LDSM.16.M88.4 R148, [R201+0x3000] ;  /* 0x00300000c994783b */ /* 0x000eee0000000200 */
[C---:B------:R-:W-:Y:S08]  /*e9e0*/  HMMA.16816.F32 R20, R152.reuse, R164, R20 ;  /* 0x000000a49814723c */ /* 0x040ff00000001814 */
[C---:B------:R-:W-:Y:S01]  /*e9f0*/  HMMA.16816.F32 R24, R152.reuse, R166, R24 ;  /* 0x000000a69818723c */ /* 0x040fe20000001818 */
[----:B------:R-:W5:Y:S07]  /*ea00*/  LDSM.16.M88.4 R164, [R206+0x9000] ;  /* 0x00900000cea4783b */ /* 0x000f6e0000000200 */
[C---:B-1----:R-:W-:Y:S08]  /*ea10*/  HMMA.16816.F32 R28, R152.reuse, R136, R28 ;  /* 0x00000088981c723c */ /* 0x042ff0000000181c */
[C---:B------:R-:W-:Y:S01]  /*ea20*/  HMMA.16816.F32 R32, R152.reuse, R138, R32 ;  /* 0x0000008a9820723c */ /* 0x040fe20000001820 */
[----:B------:R-:W1:Y:S07]  /*ea30*/  LDSM.16.M88.4 R136, [R206+0x9800] ;  /* 0x00980000ce88783b */ /* 0x000e6e0000000200 */
[C---:B----4-:R-:W-:Y:S08]  /*ea40*/  HMMA.16816.F32 R36, R152.reuse, R140, R36 ;  /* 0x0000008c9824723c */ /* 0x050ff00000001824 */
        /* <DEDUP_REMOVED lines=8> */
[C---:B------:R-:W-:Y:S08]  /*ead0*/  HMMA.16816.F32 R60, R152.reuse, R156, R60 ;  /* 0x0000009c983c723c */ /* 0x040ff0000000183c */
[----:B------:R-:W-:Y:S01]  /*eae0*/  HMMA.16816.F32 R64, R152, R158, R64 ;  /* 0x0000009e9840723c */ /* 0x000fe20000001840 */
[----:B------:R-:W-:Y:S04]  /*eaf0*/  LDSM.16.M88.4 R152, [R205+0x2000] ;  /* 0x00200000cd98783b */ /* 0x000fe80000000200 */
[----:B------:R-:W1:Y:S03]  /*eb00*/  LDSM.16.M88.4 R156, [R204+0x4000] ;  /* 0x00400000cc9c783b */ /* 0x000e660000000200 */
[C---:B------:R-:W-:Y:S08]  /*eb10*/  HMMA.16816.F32 R4, R160.reuse, R168, R4 ;  /* 0x000000a8a004723c */ /* 0x040ff00000001804 */
[C---:B------:R-:W-:Y:S01]  /*eb20*/  HMMA.16816.F32 R8, R160.reuse, R170, R8 ;  /* 0x000000aaa008723c */ /* 0x040fe20000001808 */
[----:B------:R-:W2:Y:S07]  /*eb30*/  LDSM.16.M88.4 R168, [R204+0x4800] ;  /* 0x00480000cca8783b */ /* 0x000eae0000000200 */
[C---:B------:R-:W-:Y:S08]  /*eb40*/  HMMA.16816.F32 R12, R160.reuse, R172, R12 ;  /* 0x000000aca00c723c */ /* 0x040ff0000000180c */
[C---:B------:R-:W-:Y:S01]  /*eb50*/  HMMA.16816.F32 R16, R160.reuse, R174, R16 ;  /* 0x000000aea010723c */ /* 0x040fe20000001810 */
[----:B------:R-:W2:Y:S07]  /*eb60*/  LDSM.16.M88.4 R172, [R204+0x5000] ;  /* 0x00500000ccac783b */ /* 0x000eae0000000200 */
        /* <DEDUP_REMOVED lines=8> */
[----:B------:R-:W5:Y:S07]  /*ebf0*/  LDSM.16.M88.4 R176, [R204+0x7000] ;  /* 0x00700000ccb0783b */ /* 0x000f6e0000000200 */
[C---:B----4-:R-:W-:Y:S08]  /*ec00*/  HMMA.16816.F32 R44, R160.reuse, R140, R44 ;  /* 0x0000008ca02c723c */ /* 0x050ff0000000182c */
[C---:B------:R-:W-:Y:S01]  /*ec10*/  HMMA.16816.F32 R48, R160.reuse, R142, R48 ;  /* 0x0000008ea030723c */ /* 0x040fe20000001830 */
[----:B------:R-:W4:Y:S07]  /*ec20*/  LDSM.16.M88.4 R140, [R204+0x7800] ;  /* 0x00780000cc8c783b */ /* 0x000f2e0000000200 */
[C---:B--2---:R-:W-:Y:S08]  /*ec30*/  HMMA.16816.F32 R52, R160.reuse, R144, R52 ;  /* 0x00000090a034723c */ /* 0x044ff00000001834 */
[C---:B------:R-:W-:Y:S01]  /*ec40*/  HMMA.16816.F32 R56, R160.reuse, R146, R56 ;  /* 0x00000092a038723c */ /* 0x040fe20000001838 */
[----:B------:R-:W2:Y:S07]  /*ec50*/  LDSM.16.M88.4 R144, [R199+0x8800] ;  /* 0x00880000c790783b */ /* 0x000eae0000000200 */
[C---:B---3--:R-:W-:Y:S08]  /*ec60*/  HMMA.16816.F32 R60, R160.reuse, R148, R60 ;  /* 0x00000094a03c723c */ /* 0x048ff0000000183c */
[----:B------:R-:W-:Y:S01]  /*ec70*/  HMMA.16816.F32 R64, R160, R150, R64 ;  /* 0x00000096a040723c */ /* 0x000fe20000001840 */
[----:B------:R-:W3:Y:S04]  /*ec80*/  LDSM.16.M88.4 R148, [R199+0x9000] ;  /* 0x00900000c794783b */ /* 0x000ee80000000200 */
[----:B------:R-:W-:Y:S03]  /*ec90*/  LDSM.16.M88.4 R160, [R199+0xb800] ;  /* 0x00b80000c7a0783b */ /* 0x000fe60000000200 */
        /* <DEDUP_REMOVED lines=12> */
[C---:B-1----:R-:W-:Y:S08]  /*ed60*/  HMMA.16816.F32 R36, R152.reuse, R136, R36 ;  /* 0x000000889824723c */ /* 0x042ff00000001824 */
        /* <DEDUP_REMOVED lines=8> */
[C---:B----4-:R-:W-:Y:S08]  /*edf0*/  HMMA.16816.F32 R60, R152.reuse, R140, R60 ;  /* 0x0000008c983c723c */ /* 0x050ff0000000183c */
[----:B------:R-:W-:Y:S01]  /*ee00*/  HMMA.16816.F32 R64, R152, R142, R64 ;  /* 0x0000008e9840723c */ /* 0x000fe20000001840 */
[----:B------:R-:W4:Y:S04]  /*ee10*/  LDSM.16.M88.4 R140, [R199+0xa000] ;  /* 0x00a00000c78c783b */ /* 0x000f280000000200 */
[----:B------:R-:W5:Y:S03]  /*ee20*/  LDSM.16.M88.4 R152, [R199+0xa800] ;  /* 0x00a80000c798783b */ /* 0x000f660000000200 */
[C---:B------:R-:W-:Y:S08]  /*ee30*/  HMMA.16816.F32 R4, R184.reuse, R188, R4 ;  /* 0x000000bcb804723c */ /* 0x040ff00000001804 */
[C---:B------:R-:W-:Y:S01]  /*ee40*/  HMMA.16816.F32 R8, R184.reuse, R190, R8 ;  /* 0x000000beb808723c */ /* 0x040fe20000001808 */
[----:B------:R-:W-:Y:S07]  /*ee50*/  LDSM.16.M88.4 R188, [R201+0x6800] ;  /* 0x00680000c9bc783b */ /* 0x000fee0000000200 */
[C---:B--2---:R-:W-:Y:S08]  /*ee60*/  HMMA.16816.F32 R12, R184.reuse, R144, R12 ;  /* 0x00000090b80c723c */ /* 0x044ff0000000180c */
[C---:B------:R-:W-:Y:S01]  /*ee70*/  HMMA.16816.F32 R16, R184.reuse, R146, R16 ;  /* 0x00000092b810723c */ /* 0x040fe20000001810 */
[----:B------:R-:W2:Y:S07]  /*ee80*/  LDSM.16.M88.4 R144, [R201+0x4800] ;  /* 0x00480000c990783b */ /* 0x000eae0000000200 */
[C---:B---3--:R-:W-:Y:S08]  /*ee90*/  HMMA.16816.F32 R20, R184.reuse, R148, R20 ;  /* 0x00000094b814723c */ /* 0x048ff00000001814 */
[C---:B------:R-:W-:Y:S01]  /*eea0*/  HMMA.16816.F32 R24, R184.reuse, R150, R24 ;  /* 0x00000096b818723c */ /* 0x040fe20000001818 */
[----:B------:R-:W3:Y:S01]  /*eeb0*/  LDSM.16.M88.4 R148, [R201+0x7800] ;  /* 0x00780000c994783b */ /* 0x000ee20000000200 */
[----:B------:R-:W-:Y:S04]  /*eec0*/  DEPBAR.LE SB0, 0x0 ;  /* 0x000080000000791a */ /* 0x000fe80000000000 */
[----:B------:R-:W-:Y:S02]  /*eed0*/  BAR.SYNC.DEFER_BLOCKING 0x0 ;  /* 0x0000000000007b1d */ /* 0x000fe40000010000 */
[C---:B-1----:R-:W-:Y:S08]  /*eee0*/  HMMA.16816.F32 R28, R184.reuse, R136, R28 ;  /* 0x00000088b81c723c */ /* 0x042ff0000000181c */
[C---:B------:R-:W-:Y:S08]  /*eef0*/  HMMA.16816.F32 R32, R184.reuse, R138, R32 ;  /* 0x0000008ab820723c */ /* 0x040ff00000001820 */
[C---:B----4-:R-:W-:Y:S08]  /*ef00*/  HMMA.16816.F32 R36, R184.reuse, R140, R36 ;  /* 0x0000008cb824723c */ /* 0x050ff00000001824 */
[C---:B------:R-:W-:Y:S08]  /*ef10*/  HMMA.16816.F32 R40, R184.reuse, R142, R40 ;  /* 0x0000008eb828723c */ /* 0x040ff00000001828 */
[C---:B-----5:R-:W-:Y:S08]  /*ef20*/  HMMA.16816.F32 R44, R184.reuse, R152, R44 ;  /* 0x00000098b82c723c */ /* 0x060ff0000000182c */
[C---:B------:R-:W-:Y:S08]  /*ef30*/  HMMA.16816.F32 R48, R184.reuse, R154, R48 ;  /* 0x0000009ab830723c */ /* 0x040ff00000001830 */
[C---:B------:R-:W-:Y:S08]  /*ef40*/  HMMA.16816.F32 R52, R184.reuse, R156, R52 ;  /* 0x0000009cb834723c */ /* 0x040ff00000001834 */
[C---:B------:R-:W-:Y:S08]  /*ef50*/  HMMA.16816.F32 R56, R184.reuse, R158, R56 ;  /* 0x0000009eb838723c */ /* 0x040ff00000001838 */
[C---:B------:R-:W-:Y:S08]  /*ef60*/  HMMA.16816.F32 R60, R184.reuse, R160, R60 ;  /* 0x000000a0b83c723c */ /* 0x040ff0000000183c */
[----:B------:R-:W-:Y:S08]  /*ef70*/  HMMA.16816.F32 R64, R184, R162, R64 ;  /* 0x000000a2b840723c */ /* 0x000ff00000001840 */
[C---:B------:R-:W-:Y:S08]  /*ef80*/  HMMA.16816.F32 R4, R164.reuse, R168, R4 ;  /* 0x000000a8a404723c */ /* 0x040ff00000001804 */
[C---:B------:R-:W-:Y:S08]  /*ef90*/  HMMA.16816.F32 R8, R164.reuse, R170, R8 ;  /* 0x000000aaa408723c */ /* 0x040ff00000001808 */
[C---:B--2---:R-:W-:Y:S08]  /*efa0*/  HMMA.16816.F32 R12, R164.reuse, R144, R12 ;  /* 0x00000090a40c723c */ /* 0x044ff0000000180c */
[C---:B------:R-:W-:Y:S08]  /*efb0*/  HMMA.16816.F32 R16, R164.reuse, R146, R16 ;  /* 0x00000092a410723c */ /* 0x040ff00000001810 */
[C---:B------:R-:W-:Y:S07]  /*efc0*/  HMMA.16816.F32 R20, R164.reuse, R172, R20 ;  /* 0x000000aca414723c */ /* 0x040fee0000001814 */
[----:B------:R-:W-:Y:S01]  /*efd0*/  IMAD.MOV.U32 R172, RZ, RZ, R2 ;  /* 0x000000ffffac7224 */ /* 0x000fe200078e0002 */
[C---:B------:R-:W-:Y:S04]  /*efe0*/  HMMA.16816.F32 R24, R164.reuse, R174, R24 ;  /* 0x000000aea418723c */ /* 0x040fe80000001818 */
[----:B------:R-:W-:Y:S04]  /*eff0*/  IMAD.MOV.U32 R173, RZ, RZ, R3 ;  /* 0x000000ffffad7224 */ /* 0x000fe800078e0003 */
[C---:B------:R-:W-:Y:S08]  /*f000*/  HMMA.16816.F32 R28, R164.reuse, R176, R28 ;  /* 0x000000b0a41c723c */ /* 0x040ff0000000181c */
[C---:B------:R-:W-:Y:S08]  /*f010*/  HMMA.16816.F32 R32, R164.reuse, R178, R32 ;  /* 0x000000b2a420723c */ /* 0x040ff00000001820 */
[C---:B------:R-:W-:Y:S08]  /*f020*/  HMMA.16816.F32 R36, R164.reuse, R180, R36 ;  /* 0x000000b4a424723c */ /* 0x040ff00000001824 */
[C---:B------:R-:W-:Y:S08]  /*f030*/  HMMA.16816.F32 R40, R164.reuse, R182, R40 ;  /* 0x000000b6a428723c */ /* 0x040ff00000001828 */
[C---:B------:R-:W-:Y:S08]  /*f040*/  HMMA.16816.F32 R44, R164.reuse, R188, R44 ;  /* 0x000000bca42c723c */ /* 0x040ff0000000182c */
[C---:B------:R-:W-:Y:S08]  /*f050*/  HMMA.16816.F32 R48, R164.reuse, R190, R48 ;  /* 0x000000bea430723c */ /* 0x040ff00000001830 */
[C---:B------:R-:W-:Y:S08]  /*f060*/  HMMA.16816.F32 R52, R164.reuse, R192, R52 ;  /* 0x000000c0a434723c */ /* 0x040ff00000001834 */
[C---:B------:R-:W-:Y:S08]  /*f070*/  HMMA.16816.F32 R56, R164.reuse, R194, R56 ;  /* 0x000000c2a438723c */ /* 0x040ff00000001838 */
[C---:B---3--:R-:W-:Y:S08]  /*f080*/  HMMA.16816.F32 R60, R164.reuse, R148, R60 ;  /* 0x00000094a43c723c */ /* 0x048ff0000000183c */
[----:B------:R-:W-:Y:S01]  /*f090*/  HMMA.16816.F32 R64, R164, R150, R64 ;  /* 0x00000096a440723c */ /* 0x000fe20000001840 */
[----:B------:R-:W-:Y:S02]  /*f0a0*/  @!UPT UIADD3 URZ, URZ, URZ, URZ ;  /* 0x0000003f3f3ff290 */ /* 0x000fe4000fffe03f */
[----:B------:R-:W-:-:S11]  /*f0b0*/  @!P1 BRA `(.L_x_747) ;  /* 0x00000c4000009947 */ /* 0x000fd60003800000 */
[----:B------:R-:W-:Y:S01]  /*f0c0*/  ULDC.64 UR8, c[0x0][0x198] ;  /* 0x0000660000087ab9 */ /* 0x000fe20000000a00 */
[----:B------:R-:W-:Y:S02]  /*f0d0*/  MOV R132, R227 ;  /* 0x000000e300847202 */ /* 0x000fe40000000f00 */
[----:B------:R-:W-:Y:S01]  /*f0e0*/  MOV R2, R226 ;  /* 0x000000e200027202 */ /* 0x000fe20000000f00 */
[----:B------:R-:W-:-:S06]  /*f0f0*/  @!P0 BRA `(.L_x_748) ;  /* 0x000003f000008947 */ /* 0x000fcc0003800000 */
[----:B------:R-:W-:Y:S01]  /*f100*/  IMAD.SHL.U32 R139, R215, 0x80, RZ ;  /* 0x00000080d78b7824 */ /* 0x000fe200078e00ff */
[----:B------:R-:W-:Y:S01]  /*f110*/  IABS R2, c[0x0][0x2d0] ;  /* 0x0000b40000027a13 */ /* 0x000fe20000000000 */
[----:B------:R-:W-:Y:S02]  /*f120*/  UMOV UR8, UR6 ;  /* 0x0000000600087c82 */ /* 0x000fe40008000000 */
[----:B------:R-:W-:Y:S01]  /*f130*/  UMOV UR9, UR7 ;  /* 0x0000000700097c82 */ /* 0x000fe20008000000 */
[----:B------:R-:W1:Y:S01]  /*f140*/  I2F.RP R135, R2 ;  /* 0x0000000200877306 */ /* 0x000e620000209400 */
[C---:B------:R-:W-:Y:S02]  /*f150*/  IADD3 R137, R139.reuse, -0x100, RZ ;  /* 0xffffff008b897810 */ /* 0x040fe40007ffe0ff */
[----:B------:R-:W-:Y:S02]  /*f160*/  IADD3 R139, R139, -0x80, RZ ;  /* 0xffffff808b8b7810 */ /* 0x000fe40007ffe0ff */
[----:B------:R-:W-:Y:S02]  /*f170*/  IABS R132, R137 ;  /* 0x0000008900847213 */ /* 0x000fe40000000000 */
[----:B------:R-:W-:Y:S02]  /*f180*/  IABS R134, R139 ;  /* 0x0000008b00867213 */ /* 0x000fe40000000000 */
[----:B------:R-:W-:Y:S02]  /*f190*/  LOP3.LUT R137, R137, c[0x0][0x2d0], RZ, 0x3c, !PT ;  /* 0x0000b40089897a12 */ /* 0x000fe400078e3cff */
[----:B------:R-:W-:Y:S01]  /*f1a0*/  LOP3.LUT R139, R139, c[0x0][0x2d0], RZ, 0x3c, !PT ;  /* 0x0000b4008b8b7a12 */ /* 0x000fe200078e3cff */
[----:B-1----:R-:W1:Y:S02]  /*f1b0*/  MUFU.RCP R3, R135 ;  /* 0x0000008700037308 */ /* 0x002e640000001000 */
[----:B-1----:R-:W-:Y:S08]  /*f1c0*/  IADD3 R140, R3, 0xffffffe, RZ ;  /* 0x0ffffffe038c7810 */ /* 0x002ff00007ffe0ff */
[----:B------:R-:W1:Y:S02]  /*f1d0*/  F2I.FTZ.U32.TRUNC.NTZ R141, R140 ;  /* 0x0000008c008d7305 */ /* 0x000e64000021f000 */
        /* <DEDUP_REMOVED lines=8> */
[C---:B------:R-:W-:Y:S01]  /*f260*/  IMAD R132, R2.reuse, R3, R132 ;  /* 0x0000000302847224 */ /* 0x040fe200078e0284 */
[----:B------:R-:W-:Y:S01]  /*f270*/  LOP3.LUT R3, RZ, c[0x0][0x2d0], RZ, 0x33, !PT ;  /* 0x0000b400ff037a12 */ /* 0x000fe200078e33ff */
[C---:B------:R-:W-:Y:S03]  /*f280*/  IMAD R134, R2.reuse, R135, R134 ;  /* 0x0000008702867224 */ /* 0x040fe600078e0286 */
[C---:B------:R-:W-:Y:S02]  /*f290*/  ISETP.GT.U32.AND P1, PT, R2.reuse, R132, PT ;  /* 0x000000840200720c */ /* 0x040fe40003f24070 */
[----:B------:R-:W-:Y:S11]  /*f2a0*/  ISETP.GT.U32.AND P2, PT, R2, R134, PT ;  /* 0x000000860200720c */ /* 0x000ff60003f44070 */
[--C-:B------:R-:W-:Y:S01]  /*f2b0*/  @!P1 IMAD.IADD R132, R132, 0x1, -R2.reuse ;  /* 0x0000000184849824 */ /* 0x100fe200078e0a02 */
[----:B------:R-:W-:Y:S01]  /*f2c0*/  @!P1 IADD3 R136, R136, 0x1, RZ ;  /* 0x0000000188889810 */ /* 0x000fe20007ffe0ff */
[----:B------:R-:W-:Y:S01]  /*f2d0*/  @!P2 IMAD.IADD R134, R134, 0x1, -R2 ;  /* 0x000000018686a824 */ /* 0x000fe200078e0a02 */
[----:B------:R-:W-:Y:S02]  /*f2e0*/  ISETP.GE.AND P1, PT, R137, RZ, PT ;  /* 0x000000ff8900720c */ /* 0x000fe40003f26270 */
[-C--:B------:R-:W-:Y:S01]  /*f2f0*/  ISETP.GE.U32.AND P5, PT, R132, R2.reuse, PT ;  /* 0x000000028400720c */ /* 0x080fe20003fa6070 */
[----:B------:R-:W-:Y:S01]  /*f300*/  IMAD.MOV.U32 R132, RZ, RZ, c[0x0][0x2d0] ;  /* 0x0000b400ff847624 */ /* 0x000fe200078e00ff */
[----:B------:R-:W-:Y:S02]  /*f310*/  ISETP.GE.U32.AND P6, PT, R134, R2, PT ;  /* 0x000000028600720c */ /* 0x000fe40003fc6070 */
[----:B------:R-:W-:Y:S02]  /*f320*/  @!P2 IADD3 R138, R138, 0x1, RZ ;  /* 0x000000018a8aa810 */ /* 0x000fe40007ffe0ff */
[----:B------:R-:W-:Y:S07]  /*f330*/  ISETP.GE.AND P2, PT, R139, RZ, PT ;  /* 0x000000ff8b00720c */ /* 0x000fee0003f46270 */
[----:B------:R-:W-:Y:S02]  /*f340*/  @P5 IADD3 R136, R136, 0x1, RZ ;  /* 0x0000000188885810 */ /* 0x000fe40007ffe0ff */
[----:B------:R-:W-:Y:S02]  /*f350*/  @P6 IADD3 R138, R138, 0x1, RZ ;  /* 0x000000018a8a6810 */ /* 0x000fe40007ffe0ff */
[----:B------:R-:W-:Y:S01]  /*f360*/  ISETP.NE.AND P5, PT, RZ, c[0x0][0x2d0], PT ;  /* 0x0000b400ff007a0c */ /* 0x000fe20003fa5270 */
        /* <DEDUP_REMOVED lines=18> */
[C---:B------:R-:W-:Y:S01]  /*f490*/  IMAD.WIDE.U32 R136, R134.reuse, c[0x0][0x180], R136 ;  /* 0x0000600086887a25 */ /* 0x040fe200078e0088 */
[----:B------:R-:W-:Y:S03]  /*f4a0*/  SHF.R.S32.HI R3, RZ, 0x1f, R134 ;  /* 0x0000001fff037819 */ /* 0x000fe60000011486 */
[----:B------:R-:W-:Y:S02]  /*f4b0*/  IMAD.MOV.U32 R132, RZ, RZ, R136 ;  /* 0x000000ffff847224 */ /* 0x000fe400078e0088 */
[----:B------:R-:W-:Y:S04]  /*f4c0*/  IMAD R3, R3, c[0x0][0x180], RZ ;  /* 0x0000600003037a24 */ /* 0x000fe800078e02ff */
[----:B------:R-:W-:Y:S04]  /*f4d0*/  IMAD R3, R134, c[0x0][0x184], R3 ;  /* 0x0000610086037a24 */ /* 0x000fe800078e0203 */
[----:B------:R-:W-:Y:S02]  /*f4e0*/  IMAD.IADD R2, R137, 0x1, R3 ;  /* 0x0000000189027824 */ /* 0x000fe400078e0203 */
.L_x_748:
[----:B------:R1:W-:Y:S01]  /*f4f0*/  @P4 STS.128 [R216+0x4000], RZ ;  /* 0x004000ffd8004388 */ /* 0x0003e20000000c00 */
[C---:B------:R-:W-:Y:S01]  /*f500*/  LEA R146, P2, R132.reuse, R230, 0x1 ;  /* 0x000000e684927211 */ /* 0x040fe200078408ff */
[----:B------:R-:W-:Y:S01]  /*f510*/  UMOV UR6, UR8 ;  /* 0x0000000800067c82 */ /* 0x000fe20008000000 */
[----:B------:R-:W-:Y:S01]  /*f520*/  IADD3 R3, P1, R211, R132, RZ ;  /* 0x00000084d3037210 */ /* 0x000fe20007f3e0ff */
[----:B------:R-:W-:Y:S01]  /*f530*/  UMOV UR7, UR9 ;  /* 0x0000000900077c82 */ /* 0x000fe20008000000 */
[--C-:B------:R-:W-:Y:S02]  /*f540*/  LEA.HI.X R147, R132, R231, R2.reuse, 0x1, P2 ;  /* 0x000000e784937211 */ /* 0x100fe400010f0c02 */
[CC--:B------:R-:W-:Y:S01]  /*f550*/  @!P4 LEA R148, P5, R3.reuse, R230.reuse, 0x1 ;  /* 0x000000e60394c211 */ /* 0x0c0fe200078a08ff */
[C---:B------:R-:W-:Y:S01]  /*f560*/  IMAD.X R132, R210.reuse, 0x1, R2, P1 ;  /* 0x00000001d2847824 */ /* 0x040fe200008e0602 */
[-C--:B------:R-:W-:Y:S01]  /*f570*/  @!P3 LEA R140, P1, R3, R230.reuse, 0x1 ;  /* 0x000000e6038cb211 */ /* 0x080fe200078208ff */
[----:B------:R-:W-:Y:S01]  /*f580*/  @!PT LDS RZ, [RZ] ;  /* 0x00000000fffff984 */ /* 0x000fe20000000800 */
[----:B------:R-:W-:Y:S01]  /*f590*/  @!PT LDS RZ, [RZ] ;  /* 0x00000000fffff984 */ /* 0x000fe20000000800 */
[----:B------:R-:W-:Y:S01]  /*f5a0*/  @!PT LDS RZ, [RZ] ;  /* 0x00000000fffff984 */ /* 0x000fe20000000800 */
[----:B------:R1:W-:Y:S01]  /*f5b0*/  @!P4 LDGSTS.E.BYPASS.LTC128B.128 [R216+0x4000], [R146.64] ;  /* 0x0400000092d8cfae */ /* 0x0003e2000b901d4c */
[----:B------:R-:W-:Y:S02]  /*f5c0*/  IADD3 R135, P2, R211, R3, RZ ;  /* 0x00000003d3877210 */ /* 0x000fe40007f5e0ff */
[CCC-:B------:R-:W-:Y:S01]  /*f5d0*/  @!P4 LEA.HI.X R149, R3.reuse, R231.reuse, R132.reuse, 0x1, P5 ;  /* 0x000000e70395c211 */ /* 0x1c0fe200028f0c84 */
[----:B------:R1:W-:Y:S01]  /*f5e0*/  @P3 STS.128 [R216+0x8000], RZ ;  /* 0x008000ffd8003388 */ /* 0x0003e20000000c00 */
[-CC-:B------:R-:W-:Y:S01]  /*f5f0*/  @!P3 LEA.HI.X R141, R3, R231.reuse, R132.reuse, 0x1, P1 ;  /* 0x000000e7038db211 */ /* 0x180fe200008f0c84 */
[C---:B------:R-:W-:Y:S01]  /*f600*/  IMAD.X R132, R210.reuse, 0x1, R132, P2 ;  /* 0x00000001d2847824 */ /* 0x040fe200010e0684 */
[CC--:B------:R-:W-:Y:S01]  /*f610*/  @!P4 LEA R144, P5, R135.reuse, R230.reuse, 0x1 ;  /* 0x000000e68790c211 */ /* 0x0c0fe200078a08ff */
[----:B------:R-:W-:Y:S01]  /*f620*/  @!PT LDS RZ, [RZ] ;  /* 0x00000000fffff984 */ /* 0x000fe20000000800 */
[----:B------:R-:W-:Y:S01]  /*f630*/  @!PT LDS RZ, [RZ] ;  /* 0x00000000fffff984 */ /* 0x000fe20000000800 */
[----:B------:R-:W-:Y:S01]  /*f640*/  @!PT LDS RZ, [RZ] ;  /* 0x00000000fffff984 */ /* 0x000fe20000000800 */
[----:B------:R1:W-:Y:S01]  /*f650*/  @!P3 LDGSTS.E.BYPASS.LTC128B.128 [R216+0x8000], [R146.64+0x80] ;  /* 0x0800008092d8bfae */ /* 0x0003e2000b901d4c */
[CC--:B------:R-:W-:Y:S02]  /*f660*/  @!P3 LEA R138, P1, R135.reuse, R230.reuse, 0x1 ;  /* 0x000000e6878ab211 */ /* 0x0c0fe400078208ff */
[CCC-:B------:R-:W-:Y:S01]  /*f670*/  @!P4 LEA.HI.X R145, R135.reuse, R231.reuse, R132.reuse, 0x1, P5 ;  /* 0x000000e78791c211 */ /* 0x1c0fe200028f0c84 */
[----:B------:R1:W-:Y:S01]  /*f680*/  @P4 STS.128 [R216+0x4800], RZ ;  /* 0x004800ffd8004388 */ /* 0x0003e20000000c00 */
[--C-:B------:R-:W-:Y:S02]  /*f690*/  @!P3 LEA.HI.X R139, R135, R231, R132.reuse, 0x1, P1 ;  /* 0x000000e7878bb211 */ /* 0x100fe400008f0c84 */
[----:B------:R-:W-:Y:S01]  /*f6a0*/  IADD3 R3, P2, R211, R135, RZ ;  /* 0x00000087d3037210 */ /* 0x000fe20007f5e0ff */
[----:B------:R-:W-:Y:S01]  /*f6b0*/  @!PT LDS RZ, [RZ] ;  /* 0x00000000fffff984 */ /* 0x000fe20000000800 */
[----:B------:R-:W-:Y:S01]  /*f6c0*/  @!PT LDS RZ, [RZ] ;  /* 0x00000000fffff984 */ /* 0x000fe20000000800 */
[----:B------:R-:W-:Y:S01]  /*f6d0*/  @!PT LDS RZ, [RZ] ;  /* 0x00000000fffff984 */ /* 0x000fe20000000800 */
[----:B------:R1:W-:Y:S03]  /*f6e0*/  @!P4 LDGSTS.E.BYPASS.LTC128B.128 [R216+0x4800], [R148.64] ;  /* 0x0480000094d8cfae */ /* 0x0003e6000b901d4c */
[CC--:B------:R-:W-:Y:S01]  /*f6f0*/  @!P4 LEA R142, P5, R3.reuse, R230.reuse, 0x1 ;  /* 0x000000e6038ec211 */ /* 0x0c0fe200078a08ff */
[----:B------:R1:W-:Y:S01]  /*f700*/  @P3 STS.128 [R216+0x8800], RZ ;  /* 0x008800ffd8003388 */ /* 0x0003e20000000c00 */
[-C--:B------:R-:W-:Y:S01]  /*f710*/  @!P3 LEA R136, P1, R3, R230.reuse, 0x1 ;  /* 0x000000e60388b211 */ /* 0x080fe200078208ff */
[C---:B------:R-:W-:Y:S01]  /*f720*/  IMAD.X R132, R210.reuse, 0x1, R132, P2 ;  /* 0x00000001d2847824 */ /* 0x040fe200010e0684 */
[----:B------:R-:W-:Y:S01]  /*f730*/  IADD3 R135, P2, R211, R3, RZ ;  /* 0x00000003d3877210 */ /* 0x000fe20007f5e0ff */
[----:B------:R-:W-:Y:S01]  /*f740*/  @!PT LDS RZ, [RZ] ;  /* 0x00000000fffff984 */ /* 0x000fe20000000800 */
[----:B------:R-:W-:Y:S01]  /*f750*/  @!PT LDS RZ, [RZ] ;  /* 0x00000000fffff984 */ /* 0x000fe20000000800 */
[----:B------:R-:W-:Y:S01]  /*f760*/  @!PT LDS RZ, [RZ] ;  /* 0x00000000fffff984 */ /* 0x000fe20000000800 */
[----:B------:R1:W-:Y:S03]  /*f770*/  @!P3 LDGSTS.E.BYPASS.LTC128B.128 [R216+0x8800], [R140.64+0x80] ;  /* 0x088000808cd8bfae */ /* 0x0003e6000b901d4c */
        /* <DEDUP_REMOVED lines=17> */
[----:B------:R1:W-:Y:S03]  /*f890*/  @!P3 LDGSTS.E.BYPASS.LTC128B.128 [R216+0x9000], [R138.64+0x80] ;  /* 0x090000808ad8bfae */ /* 0x0003e6000b901d4c */
        /* <DEDUP_REMOVED lines=8> */
[----:B------:R1:W-:Y:S03]  /*f920*/  @!P4 LDGSTS.E.BYPASS.LTC128B.128 [R216+0x5800], [R142.64] ;  /* 0x058000008ed8cfae */ /* 0x0003e6000b901d4c */
        /* <DEDUP_REMOVED lines=10> */
[--C-:B------:R-:W-:Y:S01]  /*f9d0*/  @!P4 LEA.HI.X R161, R135, R231, R132.reuse, 0x1, P6 ;  /* 0x000000e787a1c211 */ /* 0x100fe200030f0c84 */
[----:B------:R1:W-:Y:S01]  /*f9e0*/  @P4 STS.128 [R216+0x6000], RZ ;  /* 0x006000ffd8004388 */ /* 0x0003e20000000c00 */
[----:B------:R-:W-:Y:S02]  /*f9f0*/  IADD3 R3, P1, R211, R135, RZ ;  /* 0x00000087d3037210 */ /* 0x000fe40007f3e0ff */
[-CC-:B------:R-:W-:Y:S01]  /*fa00*/  @!P3 LEA.HI.X R135, R135, R231.reuse, R132.reuse, 0x1, P2 ;  /* 0x000000e78787b211 */ /* 0x180fe200010f0c84 */
[----:B------:R-:W-:Y:S01]  /*fa10*/  @!PT LDS RZ, [RZ] ;  /* 0x00000000fffff984 */ /* 0x000fe20000000800 */
[----:B------:R-:W-:Y:S01]  /*fa20*/  @!PT LDS RZ, [RZ] ;  /* 0x00000000fffff984 */ /* 0x000fe20000000800 */
[----:B------:R-:W-:Y:S01]  /*fa30*/  @!PT LDS RZ, [RZ] ;  /* 0x00000000fffff984 */ /* 0x000fe20000000800 */
[----:B------:R1:W-:Y:S01]  /*fa40*/  @!P4 LDGSTS.E.BYPASS.LTC128B.128 [R216+0x6000], [R152.64] ;  /* 0x0600000098d8cfae */ /* 0x0003e2000b901d4c */
[CC--:B------:R-:W-:Y:S01]  /*fa50*/  @!P4 LEA R158, P5, R3.reuse, R230.reuse, 0x1 ;  /* 0x000000e6039ec211 */ /* 0x0c0fe200078a08ff */
[----:B------:R-:W-:Y:S01]  /*fa60*/  IMAD.X R2, R210, 0x1, R132, P1 ;  /* 0x00000001d2027824 */ /* 0x000fe200008e0684 */
[C---:B------:R-:W-:Y:S01]  /*fa70*/  @!P3 LEA R162, P1, R3.reuse, R230, 0x1 ;  /* 0x000000e603a2b211 */ /* 0x040fe200078208ff */
[----:B------:R1:W-:Y:S01]  /*fa80*/  @P3 STS.128 [R216+0xa000], RZ ;  /* 0x00a000ffd8003388 */ /* 0x0003e20000000c00 */
[----:B------:R-:W-:Y:S02]  /*fa90*/  IMAD.MOV.U32 R230, RZ, RZ, R146 ;  /* 0x000000ffffe67224 */ /* 0x000fe400078e0092 */
[CCC-:B------:R-:W-:Y:S01]  /*faa0*/  @!P4 LEA.HI.X R159, R3.reuse, R231.reuse, R2.reuse, 0x1, P5 ;  /* 0x000000e7039fc211 */ /* 0x1c0fe200028f0c02 */
[----:B------:R-:W-:Y:S01]  /*fab0*/  @!PT LDS RZ, [RZ] ;  /* 0x00000000fffff984 */ /* 0x000fe20000000800 */
[----:B------:R-:W-:Y:S01]  /*fac0*/  @!PT LDS RZ, [RZ] ;  /* 0x00000000fffff984 */ /* 0x000fe20000000800 */
[----:B------:R-:W-:Y:S01]  /*fad0*/  @!PT LDS RZ, [RZ] ;  /* 0x00000000fffff984 */ /* 0x000fe20000000800 */
[----:B------:R1:W-:Y:S01]  /*fae0*/  @!P3 LDGSTS.E.BYPASS.LTC128B.128 [R216+0xa000], [R150.64+0x80] ;  /* 0x0a00008096d8bfae */ /* 0x0003e2000b901d4c */
[----:B------:R-:W-:Y:S01]  /*faf0*/  @!P3 LEA.HI.X R163, R3, R231, R2, 0x1, P1 ;  /* 0x000000e703a3b211 */ /* 0x000fe200008f0c02 */
[----:B------:R-:W-:Y:S02]  /*fb00*/  IMAD.MOV.U32 R231, RZ, RZ, R147 ;  /* 0x000000ffffe77224 */ /* 0x000fe400078e0093 */
        /* <DEDUP_REMOVED lines=30> */
[----:B------:R-:W0:Y:S02]  /*fcf0*/  LDGDEPBAR ;  /* 0x00000000000079af */ /* 0x000e240000000000 */
.L_x_747:
[----:B------:R-:W-:Y:S01]  /*fd00*/  FMNMX.FTZ R2, R4, R133, !PT ;  /* 0x0000008504027209 */ /* 0x000fe20007810000 */
[----:B-1----:R-:W-:Y:S01]  /*fd10*/  LDSM.16.MT88.4 R140, [R198+0xc000] ;  /* 0x00c00000c68c783b */ /* 0x002fe20000004200 */
[----:B------:R-:W-:Y:S01]  /*fd20*/  FMNMX.FTZ R132, R6, R0, !PT ;  /* 0x0000000006847209 */ /* 0x000fe20007810000 */
[----:B------:R-:W-:Y:S01]  /*fd30*/  UMOV UR8, UR11 ;  /* 0x0000000b00087c82 */ /* 0x000fe20008000000 */
[----:B------:R-:W-:Y:S01]  /*fd40*/  FMNMX.FTZ R3, R5, R2, !PT ;  /* 0x0000000205037209 */ /* 0x000fe20007810000 */
[----:B------:R-:W-:Y:S01]  /*fd50*/  UMOV UR9, UR10 ;  /* 0x0000000a00097c82 */ /* 0x000fe20008000000 */
[----:B------:R-:W-:Y:S02]  /*fd60*/  FMNMX.FTZ R135, R7, R132, !PT ;  /* 0x0000008407877209 */ /* 0x000fe40007810000 */
[----:B------:R-:W-:Y:S01]  /*fd70*/  FMNMX.FTZ R2, R8, R3, !PT ;  /* 0x0000000308027209 */ /* 0x000fe20007810000 */
[----:B------:R-:W-:Y:S01]  /*fd80*/  LDSM.16.MT88.4 R144, [R197+0xc000] ;  /* 0x00c00000c590783b */ /* 0x000fe20000004200 */
[----:B------:R-:W-:Y:S02]  /*fd90*/  FMNMX.FTZ R132, R10, R135, !PT ;  /* 0x000000870a847209 */ /* 0x000fe40007810000 */
        /* <DEDUP_REMOVED lines=52> */
[----:B------:R-:W-:Y:S04]  /*100e0*/  FMNMX.FTZ R3, R61, R2, !PT ;  /* 0x000000023d037209 */ /* 0x000fe80007810000 */
[----:B------:R-:W-:Y:S02]  /*100f0*/  FMNMX.FTZ R2, R64, R3, !PT ;  /* 0x0000000340027209 */ /* 0x000fe40007810000 */
[----:B------:R-:W-:Y:S02]  /*10100*/  FMNMX.FTZ R3, R63, R132, !PT ;  /* 0x000000843f037209 */ /* 0x000fe40007810000 */
[----:B------:R-:W-:Y:S02]  /*10110*/  FMNMX.FTZ R136, R65, R2, !PT ;  /* 0x0000000241887209 */ /* 0x000fe40007810000 */
[----:B------:R-:W-:Y:S03]  /*10120*/  FMNMX.FTZ R2, R66, R3, !PT ;  /* 0x0000000342027209 */ /* 0x000fe60007810000 */
[----:B------:R-:W-:Y:S01]  /*10130*/  SHFL.BFLY PT, R3, R136, 0x2, 0x1f ;  /* 0x0c401f0088037f89 */ /* 0x000fe200000e0000 */
[----:B------:R-:W-:Y:S07]  /*10140*/  FMNMX.FTZ R137, R67, R2, !PT ;  /* 0x0000000243897209 */ /* 0x000fee0007810000 */
[----:B------:R-:W1:Y:S02]  /*10150*/  SHFL.BFLY PT, R2, R137, 0x2, 0x1f ;  /* 0x0c401f0089027f89 */ /* 0x000e6400000e0000 */
[----:B-1----:R-:W-:Y:S02]  /*10160*/  FMNMX.FTZ R134, R137, R2, !PT ;  /* 0x0000000289867209 */ /* 0x002fe40007810000 */
[----:B------:R-:W-:Y:S04]  /*10170*/  FMNMX.FTZ R139, R136, R3, !PT ;  /* 0x00000003888b7209 */ /* 0x000fe80007810000 */
[----:B------:R-:W1:Y:S08]  /*10180*/  SHFL.BFLY PT, R3, R134, 0x1, 0x1f ;  /* 0x0c201f0086037f89 */ /* 0x000e7000000e0000 */
[----:B------:R-:W2:Y:S01]  /*10190*/  SHFL.BFLY PT, R132, R139, 0x1, 0x1f ;  /* 0x0c201f008b847f89 */ /* 0x000ea200000e0000 */
[----:B-1----:R-:W-:Y:S05]  /*101a0*/  FMNMX.FTZ R3, R134, R3, !PT ;  /* 0x0000000386037209 */ /* 0x002fea0007810000 */
[----:B------:R-:W-:Y:S01]  /*101b0*/  FMUL.FTZ R151, R3, c[0x0][0x23c] ;  /* 0x00008f0003977a20 */ /* 0x000fe20000410000 */
[----:B--2---:R-:W-:Y:S02]  /*101c0*/  FMNMX.FTZ R132, R139, R132, !PT ;  /* 0x000000848b847209 */ /* 0x004fe40007810000 */
[----:B------:R-:W1:Y:S02]  /*101d0*/  LDSM.16.MT88.4 R136, [R200+0xc000] ;  /* 0x00c00000c888783b */ /* 0x000e640000004200 */
[C---:B------:R-:W-:Y:S01]  /*101e0*/  FSETP.NEU.FTZ.AND P1, PT, R132.reuse, -INF , PT ;  /* 0xff8000008400780b */ /* 0x040fe20003f3d000 */
[C---:B------:R-:W-:Y:S02]  /*101f0*/  FADD.FTZ R2, -R132.reuse, R133 ;  /* 0x0000008584027221 */ /* 0x040fe40000010100 */
[----:B------:R-:W-:Y:S02]  /*10200*/  FMUL.FTZ R152, R132, c[0x0][0x23c] ;  /* 0x00008f0084987a20 */ /* 0x000fe40000410000 */
[----:B------:R-:W-:Y:S02]  /*10210*/  FMUL.FTZ R135, R2, c[0x0][0x23c] ;  /* 0x00008f0002877a20 */ /* 0x000fe40000410000 */
[C---:B------:R-:W-:Y:S01]  /*10220*/  FADD.FTZ R133, -R3.reuse, R0 ;  /* 0x0000000003857221 */ /* 0x040fe20000010100 */
[----:B------:R-:W-:Y:S01]  /*10230*/  FSEL R152, R152, RZ, P1 ;  /* 0x000000ff98987208 */ /* 0x000fe20000800000 */
[----:B------:R2:W3:Y:S01]  /*10240*/  MUFU.EX2 R2, R135 ;  /* 0x0000008700027308 */ /* 0x0004e20000000800 */
[----:B------:R-:W-:Y:S01]  /*10250*/  FSETP.NEU.FTZ.AND P1, PT, R3, -INF , PT ;  /* 0xff8000000300780b */ /* 0x000fe20003f3d000 */
[----:B------:R-:W-:Y:S01]  /*10260*/  FMUL.FTZ R0, R133, c[0x0][0x23c] ;  /* 0x00008f0085007a20 */ /* 0x000fe20000410000 */
[----:B------:R-:W-:Y:S01]  /*10270*/  MOV R133, R132 ;  /* 0x0000008400857202 */ /* 0x000fe20000000f00 */
[--C-:B------:R-:W-:Y:S01]  /*10280*/  FFMA.FTZ R134, R4, c[0x0][0x23c], -R152.reuse ;  /* 0x00008f0004867a23 */ /* 0x100fe20000010898 */
[----:B------:R-:W-:Y:S01]  /*10290*/  FSEL R151, R151, RZ, P1 ;  /* 0x000000ff97977208 */ /* 0x000fe20000800000 */
[--C-:B------:R-:W-:Y:S01]  /*102a0*/  FFMA.FTZ R5, R5, c[0x0][0x23c], -R152.reuse ;  /* 0x00008f0005057a23 */ /* 0x100fe20000010898 */
[----:B------:R-:W-:Y:S01]  /*102b0*/  ISETP.GT.AND P1, PT, R215, 0x1, PT ;  /* 0x00000001d700780c */ /* 0x000fe20003f24270 */
[--C-:B------:R-:W-:Y:S01]  /*102c0*/  FFMA.FTZ R148, R9, c[0x0][0x23c], -R152.reuse ;  /* 0x00008f0009947a23 */ /* 0x100fe20000010898 */
[----:B------:R-:W-:Y:S01]  /*102d0*/  IADD3 R215, R215, -0x1, RZ ;  /* 0xffffffffd7d77810 */ /* 0x000fe20007ffe0ff */
[--C-:B------:R-:W-:Y:S01]  /*102e0*/  FFMA.FTZ R149, R6, c[0x0][0x23c], -R151.reuse ;  /* 0x00008f0006957a23 */ /* 0x100fe20000010897 */
[----:B------:R-:W4:Y:S01]  /*102f0*/  MUFU.EX2 R0, R0 ;  /* 0x0000000000007308 */ /* 0x000f220000000800 */
[--C-:B------:R-:W-:Y:S02]  /*10300*/  FFMA.FTZ R6, R7, c[0x0][0x23c], -R151.reuse ;  /* 0x00008f0007067a23 */ /* 0x100fe40000010897 */
[--C-:B------:R-:W-:Y:S02]  /*10310*/  FFMA.FTZ R7, R8, c[0x0][0x23c], -R152.reuse ;  /* 0x00008f0008077a23 */ /* 0x100fe40000010898 */
[--C-:B------:R-:W-:Y:S02]  /*10320*/  FFMA.FTZ R150, R11, c[0x0][0x23c], -R151.reuse ;  /* 0x00008f000b967a23 */ /* 0x100fe40000010897 */
[--C-:B------:R-:W-:Y:S02]  /*10330*/  FFMA.FTZ R162, R20, c[0x0][0x23c], -R152.reuse ;  /* 0x00008f0014a27a23 */ /* 0x100fe40000010898 */
[--C-:B------:R-:W-:Y:S01]  /*10340*/  FFMA.FTZ R161, R21, c[0x0][0x23c], -R152.reuse ;  /* 0x00008f0015a17a23 */ /* 0x100fe20000010898 */
[----:B------:R-:W-:Y:S01]  /*10350*/  MUFU.EX2 R134, R134 ;  /* 0x0000008600867308 */ /* 0x000fe20000000800 */
[--C-:B------:R-:W-:Y:S02]  /*10360*/  FFMA.FTZ R164, R22, c[0x0][0x23c], -R151.reuse ;  /* 0x00008f0016a47a23 */ /* 0x100fe40000010897 */
[--C-:B--2---:R-:W-:Y:S02]  /*10370*/  FFMA.FTZ R135, R10, c[0x0][0x23c], -R151.reuse ;  /* 0x00008f000a877a23 */ /* 0x104fe40000010897 */
[C---:B---3--:R-:W-:Y:S02]  /*10380*/  FMUL.FTZ R8, R2.reuse, R128 ;  /* 0x0000008002087220 */ /* 0x048fe40000410000 */
[C---:B------:R-:W-:Y:S02]  /*10390*/  FMUL.FTZ R9, R2.reuse, R129 ;  /* 0x0000008102097220 */ /* 0x040fe40000410000 */
[C---:B------:R-:W-:Y:S01]  /*103a0*/  FMUL.FTZ R68, R2.reuse, R68 ;  /* 0x0000004402447220 */ /* 0x040fe20000410000 */
[----:B------:R-:W2:Y:S01]  /*103b0*/  MUFU.EX2 R5, R5 ;  /* 0x0000000500057308 */ /* 0x000ea20000000800 */
[C---:B------:R-:W-:Y:S02]  /*103c0*/  FMUL.FTZ R69, R2.reuse, R69 ;  /* 0x0000004502457220 */ /* 0x040fe40000410000 */
[----:B------:R-:W-:Y:S02]  /*103d0*/  FMUL.FTZ R72, R2, R72 ;  /* 0x0000004802487220 */ /* 0x000fe40000410000 */
[C---:B----4-:R-:W-:Y:S02]  /*103e0*/  FMUL.FTZ R10, R0.reuse, R130 ;  /* 0x00000082000a7220 */ /* 0x050fe40000410000 */
[C---:B------:R-:W-:Y:S02]  /*103f0*/  FMUL.FTZ R11, R0.reuse, R131 ;  /* 0x00000083000b7220 */ /* 0x040fe40000410000 */
[C---:B------:R-:W-:Y:S01]  /*10400*/  FMUL.FTZ R70, R0.reuse, R70 ;  /* 0x0000004600467220 */ /* 0x040fe20000410000 */
[----:B------:R-:W-:Y:S01]  /*10410*/  MUFU.EX2 R149, R149 ;  /* 0x0000009500957308 */ /* 0x000fe20000000800 */
[----:B------:R-:W-:Y:S02]  /*10420*/  FMUL.FTZ R71, R0, R71 ;  /* 0x0000004700477220 */ /* 0x000fe40000410000 */
[----:B------:R-:W-:Y:S02]  /*10430*/  FMUL.FTZ R73, R2, R73 ;  /* 0x0000004902497220 */ /* 0x000fe40000410000 */
[C---:B------:R-:W-:Y:S02]  /*10440*/  FMUL.FTZ R74, R0.reuse, R74 ;  /* 0x0000004a004a7220 */ /* 0x040fe40000410000 */
[----:B------:R-:W-:Y:S02]  /*10450*/  FMUL.FTZ R75, R0, R75 ;  /* 0x0000004b004b7220 */ /* 0x000fe40000410000 */
[C---:B------:R-:W-:Y:S01]  /*10460*/  FMUL.FTZ R76, R2.reuse, R76 ;  /* 0x0000004c024c7220 */ /* 0x040fe20000410000 */
[----:B------:R-:W3:Y:S01]  /*10470*/  MUFU.EX2 R6, R6 ;  /* 0x0000000600067308 */ /* 0x000ee20000000800 */
[----:B------:R-:W-:Y:S02]  /*10480*/  FMUL.FTZ R77, R2, R77 ;  /* 0x0000004d024d7220 */ /* 0x000fe40000410000 */
[C---:B------:R-:W-:Y:S01]  /*10490*/  FMUL.FTZ R78, R0.reuse, R78 ;  /* 0x0000004e004e7220 */ /* 0x040fe20000410000 */
[----:B--2---:R-:W-:Y:S01]  /*104a0*/  F2FP.PACK_AB R128, R5, R134 ;  /* 0x000000860580723e */ /* 0x004fe200000000ff */
[----:B------:R-:W-:Y:S02]  /*104b0*/  FMUL.FTZ R79, R0, R79 ;  /* 0x0000004f004f7220 */ /* 0x000fe40000410000 */
[C---:B------:R-:W-:Y:S02]  /*104c0*/  FMUL.FTZ R80, R2.reuse, R80 ;  /* 0x0000005002507220 */ /* 0x040fe40000410000 */
[----:B------:R-:W-:Y:S01]  /*104d0*/  FMUL.FTZ R81, R2, R81 ;  /* 0x0000005102517220 */ /* 0x000fe20000410000 */
[----:B------:R-:W-:Y:S01]  /*104e0*/  MUFU.EX2 R7, R7 ;  /* 0x0000000700077308 */ /* 0x000fe20000000800 */
[C---:B------:R-:W-:Y:S02]  /*104f0*/  FMUL.FTZ R82, R0.reuse, R82 ;  /* 0x0000005200527220 */ /* 0x040fe40000410000 */
[----:B------:R-:W-:Y:S02]  /*10500*/  FMUL.FTZ R83, R0, R83 ;  /* 0x0000005300537220 */ /* 0x000fe40000410000 */
[C---:B------:R-:W-:Y:S02]  /*10510*/  FMUL.FTZ R84, R2.reuse, R84 ;  /* 0x0000005402547220 */ /* 0x040fe40000410000 */
[----:B------:R-:W-:Y:S02]  /*10520*/  FMUL.FTZ R85, R2, R85 ;  /* 0x0000005502557220 */ /* 0x000fe40000410000 */
[C---:B------:R-:W-:Y:S01]  /*10530*/  FMUL.FTZ R86, R0.reuse, R86 ;  /* 0x0000005600567220 */ /* 0x040fe20000410000 */
[----:B------:R-:W2:Y:S01]  /*10540*/  MUFU.EX2 R148, R148 ;  /* 0x0000009400947308 */ /* 0x000ea20000000800 */
[----:B------:R-:W-:Y:S02]  /*10550*/  FMUL.FTZ R87, R0, R87 ;  /* 0x0000005700577220 */ /* 0x000fe40000410000 */
[----:B------:R-:W-:Y:S01]  /*10560*/  FMUL.FTZ R88, R2, R88 ;  /* 0x0000005802587220 */ /* 0x000fe20000410000 */
[----:B---3--:R-:W-:Y:S01]  /*10570*/  F2FP.PACK_AB R129, R6, R149 ;  /* 0x000000950681723e */ /* 0x008fe200000000ff */
[----:B------:R-:W-:Y:S02]  /*10580*/  FMUL.FTZ R89, R2, R89 ;  /* 0x0000005902597220 */ /* 0x000fe40000410000 */
[C---:B------:R-:W-:Y:S02]  /*10590*/  FMUL.FTZ R90, R0.reuse, R90 ;  /* 0x0000005a005a7220 */ /* 0x040fe40000410000 */
[----:B------:R-:W-:Y:S01]  /*105a0*/  FMUL.FTZ R91, R0, R91 ;  /* 0x0000005b005b7220 */ /* 0x000fe20000410000 */
[----:B------:R-:W-:Y:S01]  /*105b0*/  MUFU.EX2 R135, R135 ;  /* 0x0000008700877308 */ /* 0x000fe20000000800 */
[--C-:B------:R-:W-:Y:S02]  /*105c0*/  FFMA.FTZ R163, R23, c[0x0][0x23c], -R151.reuse ;  /* 0x00008f0017a37a23 */ /* 0x100fe40000010897 */
[----:B------:R-:W-:Y:S01]  /*105d0*/  LDSM.16.MT88.4 R20, [R198+0x10800] ;  /* 0x01080000c614783b */ /* 0x000fe20000004200 */
[--C-:B------:R-:W-:Y:S02]  /*105e0*/  FFMA.FTZ R165, R32, c[0x0][0x23c], -R152.reuse ;  /* 0x00008f0020a57a23 */ /* 0x100fe40000010898 */
[--C-:B------:R-:W-:Y:S02]  /*105f0*/  FFMA.FTZ R166, R33, c[0x0][0x23c], -R152.reuse ;  /* 0x00008f0021a67a23 */ /* 0x100fe40000010898 */
[--C-:B------:R-:W-:Y:S02]  /*10600*/  FFMA.FTZ R167, R34, c[0x0][0x23c], -R151.reuse ;  /* 0x00008f0022a77a23 */ /* 0x100fe40000010897 */
[----:B------:R-:W3:Y:S01]  /*10610*/  MUFU.EX2 R150, R150 ;  /* 0x0000009600967308 */ /* 0x000ee20000000800 */
[--C-:B------:R-:W-:Y:S02]  /*10620*/  FFMA.FTZ R168, R35, c[0x0][0x23c], -R151.reuse ;  /* 0x00008f0023a87a23 */ /* 0x100fe40000010897 */
[----:B------:R-:W-:Y:S01]  /*10630*/  LDSM.16.MT88.4 R32, [R198+0xd800] ;  /* 0x00d80000c620783b */ /* 0x000fe20000004200 */
[----:B--2---:R-:W-:Y:S01]  /*10640*/  F2FP.PACK_AB R130, R148, R7 ;  /* 0x000000079482723e */ /* 0x004fe200000000ff */
[--C-:B------:R-:W-:Y:S02]  /*10650*/  FFMA.FTZ R169, R40, c[0x0][0x23c], -R152.reuse ;  /* 0x00008f0028a97a23 */ /* 0x100fe40000010898 */
[--C-:B------:R-:W-:Y:S02]  /*10660*/  FFMA.FTZ R170, R41, c[0x0][0x23c], -R152.reuse ;  /* 0x00008f0029aa7a23 */ /* 0x100fe40000010898 */
[--C-:B------:R-:W-:Y:S01]  /*10670*/  FFMA.FTZ R171, R42, c[0x0][0x23c], -R151.reuse ;  /* 0x00008f002aab7a23 */ /* 0x100fe20000010897 */
[----:B------:R-:W-:Y:S01]  /*10680*/  MUFU.EX2 R162, R162 ;  /* 0x000000a200a27308 */ /* 0x000fe20000000800 */
[--C-:B------:R-:W-:Y:S02]  /*10690*/  FFMA.FTZ R174, R43, c[0x0][0x23c], -R151.reuse ;  /* 0x00008f002bae7a23 */ /* 0x100fe40000010897 */
[----:B------:R-:W-:Y:S01]  /*106a0*/  LDSM.16.MT88.4 R40, [R196+0x12000] ;  /* 0x01200000c428783b */ /* 0x000fe20000004200 */
[--C-:B------:R-:W-:Y:S02]  /*106b0*/  FFMA.FTZ R175, R48, c[0x0][0x23c], -R152.reuse ;  /* 0x00008f0030af7a23 */ /* 0x100fe40000010898 */
[--C-:B------:R-:W-:Y:S02]  /*106c0*/  FFMA.FTZ R176, R49, c[0x0][0x23c], -R152.reuse ;  /* 0x00008f0031b07a23 */ /* 0x100fe40000010898 */
[--C-:B------:R-:W-:Y:S02]  /*106d0*/  FFMA.FTZ R177, R50, c[0x0][0x23c], -R151.reuse ;  /* 0x00008f0032b17a23 */ /* 0x100fe40000010897 */
[--C-:B------:R-:W-:Y:S01]  /*106e0*/  FFMA.FTZ R178, R51, c[0x0][0x23c], -R151.reuse ;  /* 0x00008f0033b27a23 */ /* 0x100fe20000010897 */
[----:B------:R-:W-:Y:S01]  /*106f0*/  MUFU.EX2 R161, R161 ;  /* 0x000000a100a17308 */ /* 0x000fe20000000800 */
[----:B------:R-:W-:Y:S01]  /*10700*/  LDSM.16.MT88.4 R48, [R196+0x13000] ;  /* 0x01300000c430783b */ /* 0x000fe20000004200 */
[----:B------:R-:W-:Y:S01]  /*10710*/  FMUL.FTZ R92, R2, R92 ;  /* 0x0000005c025c7220 */ /* 0x000fe20000410000 */
[----:B---3--:R-:W-:Y:S01]  /*10720*/  F2FP.PACK_AB R131, R150, R135 ;  /* 0x000000879683723e */ /* 0x008fe200000000ff */
[----:B------:R-:W-:Y:S02]  /*10730*/  FMUL.FTZ R93, R2, R93 ;  /* 0x0000005d025d7220 */ /* 0x000fe40000410000 */
[C---:B------:R-:W-:Y:S02]  /*10740*/  FMUL.FTZ R94, R0.reuse, R94 ;  /* 0x0000005e005e7220 */ /* 0x040fe40000410000 */
[----:B------:R-:W-:Y:S02]  /*10750*/  FMUL.FTZ R95, R0, R95 ;  /* 0x0000005f005f7220 */ /* 0x000fe40000410000 */
[C---:B-1----:R-:W-:Y:S01]  /*10760*/  HMMA.16816.F32 R8, R128.reuse, R136, R8 ;  /* 0x000000888008723c */ /* 0x042fe20000001808 */
[----:B------:R-:W-:Y:S04]  /*10770*/  MUFU.EX2 R164, R164 ;  /* 0x000000a400a47308 */ /* 0x000fe80000000800 */
[C---:B------:R-:W-:Y:S02]  /*10780*/  FMUL.FTZ R96, R2.reuse, R96 ;  /* 0x0000006002607220 */ /* 0x040fe40000410000 */
[----:B------:R-:W-:Y:S01]  /*10790*/  FMUL.FTZ R97, R2, R97 ;  /* 0x0000006102617220 */ /* 0x000fe20000410000 */
[C---:B------:R-:W-:Y:S01]  /*107a0*/  HMMA.16816.F32 R68, R128.reuse, R138, R68 ;  /* 0x0000008a8044723c */ /* 0x040fe20000001844 */
[----:B------:R-:W1:Y:S02]  /*107b0*/  LDSM.16.MT88.4 R136, [R196+0xc000] ;  /* 0x00c00000c488783b */ /* 0x000e640000004200 */
[----:B------:R-:W-:Y:S01]  /*107c0*/  MUFU.EX2 R163, R163 ;  /* 0x000000a300a37308 */ /* 0x000fe20000000800 */
[C---:B------:R-:W-:Y:S02]  /*107d0*/  FMUL.FTZ R98, R0.reuse, R98 ;  /* 0x0000006200627220 */ /* 0x040fe40000410000 */
[----:B------:R-:W-:Y:S02]  /*107e0*/  FMUL.FTZ R99, R0, R99 ;  /* 0x0000006300637220 */ /* 0x000fe40000410000 */
[C---:B------:R-:W-:Y:S04]  /*107f0*/  HMMA.16816.F32 R72, R128.reuse, R140, R72 ;  /* 0x0000008c8048723c */ /* 0x040fe80000001848 */
[C---:B------:R-:W-:Y:S01]  /*10800*/  FMUL.FTZ R100, R2.reuse, R100 ;  /* 0x0000006402647220 */ /* 0x040fe20000410000 */
[----:B------:R-:W-:Y:S01]  /*10810*/  MUFU.EX2 R165, R165 ;  /* 0x000000a500a57308 */ /* 0x000fe20000000800 */
[----:B------:R-:W-:Y:S02]  /*10820*/  FMUL.FTZ R101, R2, R101 ;  /* 0x0000006502657220 */ /* 0x000fe40000410000 */
[C---:B------:R-:W-:Y:S01]  /*10830*/  HMMA.16816.F32 R76, R128.reuse, R142, R76 ;  /* 0x0000008e804c723c */ /* 0x040fe2000000184c */
[----:B------:R-:W2:Y:S03]  /*10840*/  LDSM.16.MT88.4 R140, [R200+0x10000] ;  /* 0x01000000c88c783b */ /* 0x000ea60000004200 */
[C---:B------:R-:W-:Y:S02]  /*10850*/  FMUL.FTZ R102, R0.reuse, R102 ;  /* 0x0000006600667220 */ /* 0x040fe40000410000 */
[----:B------:R-:W-:Y:S01]  /*10860*/  FMUL.FTZ R103, R0, R103 ;  /* 0x0000006700677220 */ /* 0x000fe20000410000 */
[----:B------:R-:W-:Y:S01]  /*10870*/  MUFU.EX2 R166, R166 ;  /* 0x000000a600a67308 */ /* 0x000fe20000000800 */
[C---:B------:R-:W-:Y:S04]  /*10880*/  HMMA.16816.F32 R80, R128.reuse, R144, R80 ;  /* 0x000000908050723c */ /* 0x040fe80000001850 */
[--C-:B------:R-:W-:Y:S02]  /*10890*/  FFMA.FTZ R153, R12, c[0x0][0x23c], -R152.reuse ;  /* 0x00008f000c997a23 */ /* 0x100fe40000010898 */
[C---:B------:R-:W-:Y:S02]  /*108a0*/  FMUL.FTZ R12, R2.reuse, R124 ;  /* 0x0000007c020c7220 */ /* 0x040fe40000410000 */
[C---:B------:R-:W-:Y:S01]  /*108b0*/  HMMA.16816.F32 R84, R128.reuse, R146, R84 ;  /* 0x000000928054723c */ /* 0x040fe20000001854 */
[----:B------:R-:W3:Y:S01]  /*108c0*/  LDSM.16.MT88.4 R144, [R198+0x10000] ;  /* 0x01000000c690783b */ /* 0x000ee20000004200 */
[----:B------:R-:W-:Y:S02]  /*108d0*/  MUFU.EX2 R153, R153 ;  /* 0x0000009900997308 */ /* 0x000fe40000000800 */
[--C-:B------:R-:W-:Y:S02]  /*108e0*/  FFMA.FTZ R154, R13, c[0x0][0x23c], -R152.reuse ;  /* 0x00008f000d9a7a23 */ /* 0x100fe40000010898 */
[----:B------:R-:W-:Y:S02]  /*108f0*/  FMUL.FTZ R13, R2, R125 ;  /* 0x0000007d020d7220 */ /* 0x000fe40000410000 */
[--C-:B------:R-:W-:Y:S01]  /*10900*/  FFMA.FTZ R155, R14, c[0x0][0x23c], -R151.reuse ;  /* 0x00008f000e9b7a23 */ /* 0x100fe20000010897 */
[C---:B-1----:R-:W-:Y:S03]  /*10910*/  HMMA.16816.F32 R88, R128.reuse, R136, R88 ;  /* 0x000000888058723c */ /* 0x042fe60000001858 */
[C---:B------:R-:W-:Y:S01]  /*10920*/  FMUL.FTZ R14, R0.reuse, R126 ;  /* 0x0000007e000e7220 */ /* 0x040fe20000410000 */
[----:B------:R-:W1:Y:S01]  /*10930*/  MUFU.EX2 R154, R154 ;  /* 0x0000009a009a7308 */ /* 0x000e620000000800 */
[--C-:B------:R-:W-:Y:S02]  /*10940*/  FFMA.FTZ R156, R15, c[0x0][0x23c], -R151.reuse ;  /* 0x00008f000f9c7a23 */ /* 0x100fe40000010897 */
[----:B------:R-:W-:Y:S01]  /*10950*/  FMUL.FTZ R15, R0, R127 ;  /* 0x0000007f000f7220 */ /* 0x000fe20000410000 */
[C---:B------:R-:W-:Y:S01]  /*10960*/  HMMA.16816.F32 R92, R128.reuse, R138, R92 ;  /* 0x0000008a805c723c */ /* 0x040fe2000000185c */
[----:B------:R-:W4:Y:S03]  /*10970*/  LDSM.16.MT88.4 R136, [R197+0x10000] ;  /* 0x01000000c588783b */ /* 0x000f260000004200 */
[C---:B------:R-:W-:Y:S02]  /*10980*/  FMUL.FTZ R104, R2.reuse, R104 ;  /* 0x0000006802687220 */ /* 0x040fe40000410000 */
[----:B------:R-:W-:Y:S01]  /*10990*/  FMUL.FTZ R105, R2, R105 ;  /* 0x0000006902697220 */ /* 0x000fe20000410000 */
[----:B------:R-:W-:Y:S01]  /*109a0*/  MUFU.EX2 R155, R155 ;  /* 0x0000009b009b7308 */ /* 0x000fe20000000800 */
[C---:B--2---:R-:W-:Y:S01]  /*109b0*/  HMMA.16816.F32 R96, R128.reuse, R140, R96 ;  /* 0x0000008c8060723c */ /* 0x044fe20000001860 */
[----:B------:R-:W2:Y:S03]  /*109c0*/  LDSM.16.MT88.4 R124, [R196+0x10000] ;  /* 0x01000000c47c783b */ /* 0x000ea60000004200 */
[C---:B------:R-:W-:Y:S02]  /*109d0*/  FMUL.FTZ R106, R0.reuse, R106 ;  /* 0x0000006a006a7220 */ /* 0x040fe40000410000 */
[----:B------:R-:W-:Y:S02]  /*109e0*/  FMUL.FTZ R107, R0, R107 ;  /* 0x0000006b006b7220 */ /* 0x000fe40000410000 */
[C---:B------:R-:W-:Y:S01]  /*109f0*/  HMMA.16816.F32 R100, R128.reuse, R142, R100 ;  /* 0x0000008e8064723c */ /* 0x040fe20000001864 */
[----:B------:R-:W5:Y:S01]  /*10a00*/  LDSM.16.MT88.4 R140, [R200+0xc800] ;  /* 0x00c80000c88c783b */ /* 0x000f620000004200 */
[----:B------:R-:W1:Y:S02]  /*10a10*/  MUFU.EX2 R156, R156 ;  /* 0x0000009c009c7308 */ /* 0x000e640000000800 */
[C---:B------:R-:W-:Y:S02]  /*10a20*/  FMUL.FTZ R108, R2.reuse, R108 ;  /* 0x0000006c026c7220 */ /* 0x040fe40000410000 */
[----:B------:R-:W-:Y:S02]  /*10a30*/  FMUL.FTZ R109, R2, R109 ;  /* 0x0000006d026d7220 */ /* 0x000fe40000410000 */
[C---:B---3--:R-:W-:Y:S04]  /*10a40*/  HMMA.16816.F32 R104, R128.reuse, R144, R104 ;  /* 0x000000908068723c */ /* 0x048fe80000001868 */
[C---:B------:R-:W-:Y:S01]  /*10a50*/  FMUL.FTZ R110, R0.reuse, R110 ;  /* 0x0000006e006e7220 */ /* 0x040fe20000410000 */
[----:B------:R-:W-:Y:S01]  /*10a60*/  MUFU.EX2 R167, R167 ;  /* 0x000000a700a77308 */ /* 0x000fe20000000800 */
[----:B------:R-:W-:Y:S02]  /*10a70*/  FMUL.FTZ R111, R0, R111 ;  /* 0x0000006f006f7220 */ /* 0x000fe40000410000 */
[C---:B------:R-:W-:Y:S01]  /*10a80*/  HMMA.16816.F32 R12, R128.reuse, R146, R12 ;  /* 0x00000092800c723c */ /* 0x040fe2000000180c */
[----:B------:R-:W-:Y:S03]  /*10a90*/  LDSM.16.MT88.4 R144, [R197+0xc800] ;  /* 0x00c80000c590783b */ /* 0x000fe60000004200 */
[--C-:B------:R-:W-:Y:S02]  /*10aa0*/  FFMA.FTZ R157, R16, c[0x0][0x23c], -R152.reuse ;  /* 0x00008f00109d7a23 */ /* 0x100fe40000010898 */
[--C-:B------:R-:W-:Y:S01]  /*10ab0*/  FFMA.FTZ R158, R17, c[0x0][0x23c], -R152.reuse ;  /* 0x00008f00119e7a23 */ /* 0x100fe20000010898 */
[----:B------:R-:W-:Y:S01]  /*10ac0*/  MUFU.EX2 R168, R168 ;  /* 0x000000a800a87308 */ /* 0x000fe20000000800 */
[--C-:B------:R-:W-:Y:S01]  /*10ad0*/  FFMA.FTZ R159, R18, c[0x0][0x23c], -R151.reuse ;  /* 0x00008f00129f7a23 */ /* 0x100fe20000010897 */
[C---:B----4-:R-:W-:Y:S03]  /*10ae0*/  HMMA.16816.F32 R108, R128.reuse, R136, R108 ;  /* 0x00000088806c723c */ /* 0x050fe6000000186c */
[--C-:B------:R-:W-:Y:S02]  /*10af0*/  FFMA.FTZ R160, R19, c[0x0][0x23c], -R151.reuse ;  /* 0x00008f0013a07a23 */ /* 0x100fe40000010897 */
[C---:B------:R-:W-:Y:S02]  /*10b00*/  FMUL.FTZ R112, R2.reuse, R112 ;  /* 0x0000007002707220 */ /* 0x040fe40000410000 */
[----:B------:R-:W-:Y:S01]  /*10b10*/  FMUL.FTZ R113, R2, R113 ;  /* 0x0000007102717220 */ /* 0x000fe20000410000 */
[----:B------:R-:W-:Y:S01]  /*10b20*/  MUFU.EX2 R157, R157 ;  /* 0x0000009d009d7308 */ /* 0x000fe20000000800 */
[C---:B------:R-:W-:Y:S03]  /*10b30*/  FMUL.FTZ R114, R0.reuse, R114 ;  /* 0x0000007200727220 */ /* 0x040fe60000410000 */
[----:B------:R-:W-:Y:S02]  /*10b40*/  FMUL.FTZ R115, R0, R115 ;  /* 0x0000007300737220 */ /* 0x000fe40000410000 */
[----:B------:R-:W-:Y:S01]  /*10b50*/  FMUL.FTZ R16, R2, R120 ;  /* 0x0000007802107220 */ /* 0x000fe20000410000 */
[----:B-1----:R-:W-:Y:S01]  /*10b60*/  F2FP.PACK_AB R120, R154, R153 ;  /* 0x000000999a78723e */ /* 0x002fe200000000ff */
[----:B------:R-:W-:Y:S01]  /*10b70*/  FMUL.FTZ R17, R2, R121 ;  /* 0x0000007902117220 */ /* 0x000fe20000410000 */
[----:B------:R-:W-:Y:S01]  /*10b80*/  F2FP.PACK_AB R121, R156, R155 ;  /* 0x0000009b9c79723e */ /* 0x000fe200000000ff */
[----:B------:R-:W1:Y:S01]  /*10b90*/  MUFU.EX2 R158, R158 ;  /* 0x0000009e009e7308 */ /* 0x000e620000000800 */
[C---:B------:R-:W-:Y:S01]  /*10ba0*/  HMMA.16816.F32 R112, R128.reuse, R138, R112 ;  /* 0x0000008a8070723c */ /* 0x040fe20000001870 */
[----:B------:R-:W3:Y:S02]  /*10bb0*/  LDSM.16.MT88.4 R136, [R198+0xc800] ;  /* 0x00c80000c688783b */ /* 0x000ee40000004200 */
[C---:B------:R-:W-:Y:S02]  /*10bc0*/  FMUL.FTZ R18, R0.reuse, R122 ;  /* 0x0000007a00127220 */ /* 0x040fe40000410000 */
[----:B------:R-:W-:Y:S02]  /*10bd0*/  FMUL.FTZ R19, R0, R123 ;  /* 0x0000007b00137220 */ /* 0x000fe40000410000 */
[C---:B------:R-:W-:Y:S02]  /*10be0*/  FMUL.FTZ R116, R2.reuse, R116 ;  /* 0x0000007402747220 */ /* 0x040fe40000410000 */
[----:B------:R-:W-:Y:S03]  /*10bf0*/  MUFU.EX2 R159, R159 ;  /* 0x0000009f009f7308 */ /* 0x000fe60000000800 */
[C---:B--2---:R-:W-:Y:S03]  /*10c00*/  HMMA.16816.F32 R16, R128.reuse, R124, R16 ;  /* 0x0000007c8010723c */ /* 0x044fe60000001810 */
[----:B------:R-:W-:Y:S02]  /*10c10*/  FMUL.FTZ R117, R2, R117 ;  /* 0x0000007502757220 */ /* 0x000fe40000410000 */
[C---:B------:R-:W-:Y:S02]  /*10c20*/  FMUL.FTZ R118, R0.reuse, R118 ;  /* 0x0000007600767220 */ /* 0x040fe40000410000 */
[----:B------:R-:W2:Y:S01]  /*10c30*/  MUFU.EX2 R160, R160 ;  /* 0x000000a000a07308 */ /* 0x000ea20000000800 */
[----:B------:R-:W-:Y:S01]  /*10c40*/  FMUL.FTZ R119, R0, R119 ;  /* 0x0000007700777220 */ /* 0x000fe20000410000 */
[----:B-1----:R-:W-:Y:S03]  /*10c50*/  F2FP.PACK_AB R122, R158, R157 ;  /* 0x0000009d9e7a723e */ /* 0x002fe600000000ff */
[--C-:B------:R-:W-:Y:S03]  /*10c60*/  FFMA.FTZ R52, R52, c[0x0][0x23c], -R152.reuse ;  /* 0x00008f0034347a23 */ /* 0x100fe60000010898 */
[----:B------:R-:W-:Y:S01]  /*10c70*/  HMMA.16816.F32 R116, R128, R126, R116 ;  /* 0x0000007e8074723c */ /* 0x000fe20000001874 */
[----:B------:R-:W1:Y:S01]  /*10c80*/  LDSM.16.MT88.4 R124, [R196+0xc800] ;  /* 0x00c80000c47c783b */ /* 0x000e620000004200 */
[----:B------:R-:W-:Y:S01]  /*10c90*/  MUFU.EX2 R169, R169 ;  /* 0x000000a900a97308 */ /* 0x000fe20000000800 */
[--C-:B------:R-:W-:Y:S02]  /*10ca0*/  FFMA.FTZ R53, R53, c[0x0][0x23c], -R152.reuse ;  /* 0x00008f0035357a23 */ /* 0x100fe40000010898 */
[--C-:B------:R-:W-:Y:S02]  /*10cb0*/  FFMA.FTZ R54, R54, c[0x0][0x23c], -R151.reuse ;  /* 0x00008f0036367a23 */ /* 0x100fe40000010897 */
[--C-:B------:R-:W-:Y:S02]  /*10cc0*/  FFMA.FTZ R55, R55, c[0x0][0x23c], -R151.reuse ;  /* 0x00008f0037377a23 */ /* 0x100fe40000010897 */
[----:B------:R-:W4:Y:S03]  /*10cd0*/  LDSM.16.MT88.4 R128, [R200+0x10800] ;  /* 0x01080000c880783b */ /* 0x000f260000004200 */
[----:B------:R-:W-:Y:S01]  /*10ce0*/  MUFU.EX2 R170, R170 ;  /* 0x000000aa00aa7308 */ /* 0x000fe20000000800 */
[--C-:B------:R-:W-:Y:S02]  /*10cf0*/  FFMA.FTZ R56, R56, c[0x0][0x23c], -R152.reuse ;  /* 0x00008f0038387a23 */ /* 0x100fe40000010898 */
[--C-:B------:R-:W-:Y:S01]  /*10d00*/  FFMA.FTZ R57, R57, c[0x0][0x23c], -R152.reuse ;  /* 0x00008f0039397a23 */ /* 0x100fe20000010898 */
[----:B--2---:R-:W-:Y:S01]  /*10d10*/  F2FP.PACK_AB R123, R160, R159 ;  /* 0x0000009fa07b723e */ /* 0x004fe200000000ff */
[--C-:B------:R-:W-:Y:S02]  /*10d20*/  FFMA.FTZ R58, R58, c[0x0][0x23c], -R151.reuse ;  /* 0x00008f003a3a7a23 */ /* 0x100fe40000010897 */
[--C-:B------:R-:W-:Y:S02]  /*10d30*/  FFMA.FTZ R59, R59, c[0x0][0x23c], -R151.reuse ;  /* 0x00008f003b3b7a23 */ /* 0x100fe40000010897 */
[--C-:B------:R-:W-:Y:S01]  /*10d40*/  FFMA.FTZ R60, R60, c[0x0][0x23c], -R152.reuse ;  /* 0x00008f003c3c7a23 */ /* 0x100fe20000010898 */
[----:B------:R-:W-:Y:S01]  /*10d50*/  MUFU.EX2 R171, R171 ;  /* 0x000000ab00ab7308 */ /* 0x000fe20000000800 */
[C---:B-----5:R-:W-:Y:S05]  /*10d60*/  HMMA.16816.F32 R8, R120.reuse, R140, R8 ;  /* 0x0000008c7808723c */ /* 0x060fea0000001808 */
[--C-:B------:R-:W-:Y:S02]  /*10d70*/  FFMA.FTZ R61, R61, c[0x0][0x23c], -R152.reuse ;  /* 0x00008f003d3d7a23 */ /* 0x100fe40000010898 */
[--C-:B------:R-:W-:Y:S01]  /*10d80*/  FFMA.FTZ R62, R62, c[0x0][0x23c], -R151.reuse ;  /* 0x00008f003e3e7a23 */ /* 0x100fe20000010897 */
[C---:B------:R-:W-:Y:S01]  /*10d90*/  HMMA.16816.F32 R68, R120.reuse, R142, R68 ;  /* 0x0000008e7844723c */ /* 0x040fe20000001844 */
[----:B------:R-:W-:Y:S01]  /*10da0*/  LDSM.16.MT88.4 R140, [R196+0x10800] ;  /* 0x01080000c48c783b */ /* 0x000fe20000004200 */
[----:B------:R-:W-:Y:S02]  /*10db0*/  MUFU.EX2 R174, R174 ;  /* 0x000000ae00ae7308 */ /* 0x000fe40000000800 */
[--C-:B------:R-:W-:Y:S02]  /*10dc0*/  FFMA.FTZ R63, R63, c[0x0][0x23c], -R151.reuse ;  /* 0x00008f003f3f7a23 */ /* 0x100fe40000010897 */
[----:B------:R-:W-:Y:S02]  /*10dd0*/  FFMA.FTZ R64, R64, c[0x0][0x23c], -R152 ;  /* 0x00008f0040407a23 */ /* 0x000fe40000010898 */
[C---:B---3--:R-:W-:Y:S04]  /*10de0*/  HMMA.16816.F32 R72, R120.reuse, R136, R72 ;  /* 0x000000887848723c */ /* 0x048fe80000001848 */
[----:B------:R-:W-:Y:S01]  /*10df0*/  MUFU.EX2 R175, R175 ;  /* 0x000000af00af7308 */ /* 0x000fe20000000800 */
[----:B------:R-:W-:Y:S02]  /*10e00*/  FFMA.FTZ R66, R66, c[0x0][0x23c], -R151 ;  /* 0x00008f0042427a23 */ /* 0x000fe40000010897 */
[----:B------:R-:W-:Y:S01]  /*10e10*/  FFMA.FTZ R134, R2, R235, R134 ;  /* 0x000000eb02867223 */ /* 0x000fe20000010086 */
[C---:B------:R-:W-:Y:S01]  /*10e20*/  HMMA.16816.F32 R76, R120.reuse, R138, R76 ;  /* 0x0000008a784c723c */ /* 0x040fe2000000184c */
[----:B------:R-:W2:Y:S03]  /*10e30*/  LDSM.16.MT88.4 R136, [R197+0x10800] ;  /* 0x01080000c588783b */ /* 0x000ea60000004200 */
[----:B------:R-:W-:Y:S01]  /*10e40*/  FFMA.FTZ R149, R0, R233, R149 ;  /* 0x000000e900957223 */ /* 0x000fe20000010095 */
[----:B------:R-:W-:Y:S01]  /*10e50*/  MOV R0, R3 ;  /* 0x0000000300007202 */ /* 0x000fe20000000f00 */
[----:B------:R-:W-:Y:S01]  /*10e60*/  MUFU.EX2 R176, R176 ;  /* 0x000000b000b07308 */ /* 0x000fe20000000800 */
[----:B------:R-:W-:Y:S01]  /*10e70*/  FADD.FTZ R134, R5, R134 ;  /* 0x0000008605867221 */ /* 0x000fe20000010000 */
[C---:B------:R-:W-:Y:S04]  /*10e80*/  HMMA.16816.F32 R80, R120.reuse, R144, R80 ;  /* 0x000000907850723c */ /* 0x040fe80000001850 */
[----:B------:R-:W-:Y:S02]  /*10e90*/  FADD.FTZ R6, R6, R149 ;  /* 0x0000009506067221 */ /* 0x000fe40000010000 */
[----:B------:R-:W-:Y:S02]  /*10ea0*/  FADD.FTZ R7, R7, R134 ;  /* 0x0000008607077221 */ /* 0x000fe40000010000 */
[C---:B------:R-:W-:Y:S01]  /*10eb0*/  HMMA.16816.F32 R84, R120.reuse, R146, R84 ;  /* 0x000000927854723c */ /* 0x040fe20000001854 */
[----:B------:R-:W-:Y:S03]  /*10ec0*/  MUFU.EX2 R177, R177 ;  /* 0x000000b100b17308 */ /* 0x000fe60000000800 */
[--C-:B------:R-:W-:Y:S02]  /*10ed0*/  FFMA.FTZ R144, R24, c[0x0][0x23c], -R152.reuse ;  /* 0x00008f0018907a23 */ /* 0x100fe40000010898 */
[----:B------:R-:W-:Y:S02]  /*10ee0*/  FFMA.FTZ R145, R25, c[0x0][0x23c], -R152 ;  /* 0x00008f0019917a23 */ /* 0x000fe40000010898 */
[C---:B-1----:R-:W-:Y:S03]  /*10ef0*/  HMMA.16816.F32 R88, R120.reuse, R124, R88 ;  /* 0x0000007c7858723c */ /* 0x042fe60000001858 */
[----:B------:R-:W-:Y:S01]  /*10f00*/  MUFU.EX2 R144, R144 ;  /* 0x0000009000907308 */ /* 0x000fe20000000800 */
[--C-:B------:R-:W-:Y:S02]  /*10f10*/  FFMA.FTZ R146, R26, c[0x0][0x23c], -R151.reuse ;  /* 0x00008f001a927a23 */ /* 0x100fe40000010897 */
[----:B------:R-:W-:Y:S02]  /*10f20*/  FFMA.FTZ R147, R27, c[0x0][0x23c], -R151 ;  /* 0x00008f001b937a23 */ /* 0x000fe40000010897 */
[C---:B------:R-:W-:Y:S01]  /*10f30*/  HMMA.16816.F32 R92, R120.reuse, R126, R92 ;  /* 0x0000007e785c723c */ /* 0x040fe2000000185c */
[----:B------:R-:W1:Y:S03]  /*10f40*/  LDSM.16.MT88.4 R124, [R200+0xd000] ;  /* 0x00d00000c87c783b */ /* 0x000e660000004200 */
[----:B------:R-:W-:Y:S01]  /*10f50*/  FADD.FTZ R135, R135, R6 ;  /* 0x0000000687877221 */ /* 0x000fe20000010000 */
[----:B------:R-:W3:Y:S01]  /*10f60*/  MUFU.EX2 R145, R145 ;  /* 0x0000009100917308 */ /* 0x000ee20000000800 */
[----:B------:R-:W-:Y:S02]  /*10f70*/  FADD.FTZ R148, R148, R7 ;  /* 0x0000000794947221 */ /* 0x000fe40000010000 */
[C---:B----4-:R-:W-:Y:S01]  /*10f80*/  HMMA.16816.F32 R96, R120.reuse, R128, R96 ;  /* 0x000000807860723c */ /* 0x050fe20000001860 */
[----:B------:R-:W4:Y:S03]  /*10f90*/  LDSM.16.MT88.4 R24, [R198+0xd000] ;  /* 0x00d00000c618783b */ /* 0x000f260000004200 */
[----:B------:R-:W-:Y:S02]  /*10fa0*/  FADD.FTZ R150, R150, R135 ;  /* 0x0000008796967221 */ /* 0x000fe40000010000 */
[----:B------:R-:W-:Y:S01]  /*10fb0*/  FADD.FTZ R153, R153, R148 ;  /* 0x0000009499997221 */ /* 0x000fe20000010000 */
[----:B------:R-:W-:Y:S01]  /*10fc0*/  MUFU.EX2 R146, R146 ;  /* 0x0000009200927308 */ /* 0x000fe20000000800 */
[C---:B------:R-:W-:Y:S01]  /*10fd0*/  HMMA.16816.F32 R100, R120.reuse, R130, R100 ;  /* 0x000000827864723c */ /* 0x040fe20000001864 */
[----:B------:R-:W-:Y:S03]  /*10fe0*/  LDSM.16.MT88.4 R128, [R196+0xd000] ;  /* 0x00d00000c480783b */ /* 0x000fe60000004200 */
[----:B------:R-:W-:Y:S02]  /*10ff0*/  FADD.FTZ R155, R155, R150 ;  /* 0x000000969b9b7221 */ /* 0x000fe40000010000 */
[----:B------:R-:W-:Y:S02]  /*11000*/  FADD.FTZ R154, R154, R153 ;  /* 0x000000999a9a7221 */ /* 0x000fe40000010000 */
[C---:B------:R-:W-:Y:S01]  /*11010*/  HMMA.16816.F32 R104, R120.reuse, R20, R104 ;  /* 0x000000147868723c */ /* 0x040fe20000001868 */
[----:B------:R-:W5:Y:S03]  /*11020*/  MUFU.EX2 R147, R147 ;  /* 0x0000009300937308 */ /* 0x000f660000000800 */
[----:B------:R-:W-:Y:S02]  /*11030*/  FADD.FTZ R156, R156, R155 ;  /* 0x0000009b9c9c7221 */ /* 0x000fe40000010000 */
[----:B------:R-:W-:Y:S01]  /*11040*/  FADD.FTZ R157, R157, R154 ;  /* 0x0000009a9d9d7221 */ /* 0x000fe20000010000 */
[----:B------:R-:W-:Y:S01]  /*11050*/  F2FP.PACK_AB R20, R161, R162 ;  /* 0x000000a2a114723e */ /* 0x000fe200000000ff */
[C---:B------:R-:W-:Y:S03]  /*11060*/  HMMA.16816.F32 R12, R120.reuse, R22, R12 ;  /* 0x00000016780c723c */ /* 0x040fe6000000180c */
[----:B------:R-:W-:Y:S01]  /*11070*/  MUFU.EX2 R178, R178 ;  /* 0x000000b200b27308 */ /* 0x000fe20000000800 */
[----:B------:R-:W-:Y:S01]  /*11080*/  F2FP.PACK_AB R21, R163, R164 ;  /* 0x000000a4a315723e */ /* 0x000fe200000000ff */
[----:B------:R-:W-:Y:S02]  /*11090*/  FADD.FTZ R159, R159, R156 ;  /* 0x0000009c9f9f7221 */ /* 0x000fe40000010000 */
[----:B---3--:R-:W-:Y:S01]  /*110a0*/  F2FP.PACK_AB R22, R145, R144 ;  /* 0x000000909116723e */ /* 0x008fe200000000ff */
[C---:B--2---:R-:W-:Y:S04]  /*110b0*/  HMMA.16816.F32 R108, R120.reuse, R136, R108 ;  /* 0x00000088786c723c */ /* 0x044fe8000000186c */
[----:B------:R-:W-:Y:S01]  /*110c0*/  FADD.FTZ R157, R158, R157 ;  /* 0x0000009d9e9d7221 */ /* 0x000fe20000010000 */
[----:B------:R-:W-:Y:S01]  /*110d0*/  MUFU.EX2 R52, R52 ;  /* 0x0000003400347308 */ /* 0x000fe20000000800 */
[----:B------:R-:W-:Y:S02]  /*110e0*/  FADD.FTZ R159, R160, R159 ;  /* 0x0000009fa09f7221 */ /* 0x000fe40000010000 */
[C---:B------:R-:W-:Y:S01]  /*110f0*/  HMMA.16816.F32 R112, R120.reuse, R138, R112 ;  /* 0x0000008a7870723c */ /* 0x040fe20000001870 */
[----:B------:R-:W-:Y:S03]  /*11100*/  LDSM.16.MT88.4 R136, [R196+0x11000] ;  /* 0x01100000c488783b */ /* 0x000fe60000004200 */
[----:B-----5:R-:W-:Y:S01]  /*11110*/  F2FP.PACK_AB R23, R147, R146 ;  /* 0x000000929317723e */ /* 0x020fe200000000ff */
[----:B------:R-:W-:Y:S02]  /*11120*/  FADD.FTZ R162, R162, R157 ;  /* 0x0000009da2a27221 */ /* 0x000fe40000010000 */
[----:B------:R-:W-:Y:S01]  /*11130*/  MUFU.EX2 R53, R53 ;  /* 0x0000003500357308 */ /* 0x000fe20000000800 */
[C---:B------:R-:W-:Y:S04]  /*11140*/  HMMA.16816.F32 R16, R120.reuse, R140, R16 ;  /* 0x0000008c7810723c */ /* 0x040fe80000001810 */
[----:B------:R-:W-:Y:S02]  /*11150*/  FADD.FTZ R164, R164, R159 ;  /* 0x0000009fa4a47221 */ /* 0x000fe40000010000 */
[----:B------:R-:W-:Y:S02]  /*11160*/  FADD.FTZ R161, R161, R162 ;  /* 0x000000a2a1a17221 */ /* 0x000fe40000010000 */
[----:B------:R-:W-:Y:S01]  /*11170*/  HMMA.16816.F32 R116, R120, R142, R116 ;  /* 0x0000008e7874723c */ /* 0x000fe20000001874 */
[----:B------:R-:W2:Y:S01]  /*11180*/  LDSM.16.MT88.4 R120, [R197+0xd000] ;  /* 0x00d00000c578783b */ /* 0x000ea20000004200 */
[----:B------:R-:W-:Y:S02]  /*11190*/  MUFU.EX2 R54, R54 ;  /* 0x0000003600367308 */ /* 0x000fe40000000800 */
[--C-:B------:R-:W-:Y:S02]  /*111a0*/  FFMA.FTZ R141, R28, c[0x0][0x23c], -R152.reuse ;  /* 0x00008f001c8d7a23 */ /* 0x100fe40000010898 */
[----:B------:R-:W-:Y:S02]  /*111b0*/  FFMA.FTZ R140, R29, c[0x0][0x23c], -R152 ;  /* 0x00008f001d8c7a23 */ /* 0x000fe40000010898 */
[C---:B-1----:R-:W-:Y:S04]  /*111c0*/  HMMA.16816.F32 R8, R20.reuse, R124, R8 ;  /* 0x0000007c1408723c */ /* 0x042fe80000001808 */
[----:B------:R-:W-:Y:S01]  /*111d0*/  MUFU.EX2 R141, R141 ;  /* 0x0000008d008d7308 */ /* 0x000fe20000000800 */
[--C-:B------:R-:W-:Y:S02]  /*111e0*/  FFMA.FTZ R143, R30, c[0x0][0x23c], -R151.reuse ;  /* 0x00008f001e8f7a23 */ /* 0x100fe40000010897 */
[----:B------:R-:W-:Y:S01]  /*111f0*/  FFMA.FTZ R142, R31, c[0x0][0x23c], -R151 ;  /* 0x00008f001f8e7a23 */ /* 0x000fe20000010897 */
[C---:B------:R-:W-:Y:S01]  /*11200*/  HMMA.16816.F32 R68, R20.reuse, R126, R68 ;  /* 0x0000007e1444723c */ /* 0x040fe20000001844 */
[----:B------:R-:W1:Y:S03]  /*11210*/  LDSM.16.MT88.4 R124, [R200+0x11000] ;  /* 0x01100000c87c783b */ /* 0x000e660000004200 */
[----:B------:R-:W-:Y:S02]  /*11220*/  FADD.FTZ R163, R163, R164 ;  /* 0x000000a4a3a37221 */ /* 0x000fe40000010000 */
[----:B------:R-:W3:Y:S01]  /*11230*/  MUFU.EX2 R140, R140 ;  /* 0x0000008c008c7308 */ /* 0x000ee20000000800 */
[----:B------:R-:W-:Y:S01]  /*11240*/  FADD.FTZ R144, R144, R161 ;  /* 0x000000a190907221 */ /* 0x000fe20000010000 */
[C---:B----4-:R-:W-:Y:S01]  /*11250*/  HMMA.16816.F32 R72, R20.reuse, R24, R72 ;  /* 0x000000181448723c */ /* 0x050fe20000001848 */
[----:B------:R-:W-:Y:S03]  /*11260*/  LDSM.16.MT88.4 R28, [R197+0x11000] ;  /* 0x01100000c51c783b */ /* 0x000fe60000004200 */
[----:B------:R-:W-:Y:S02]  /*11270*/  FADD.FTZ R146, R146, R163 ;  /* 0x000000a392927221 */ /* 0x000fe40000010000 */
[----:B------:R-:W-:Y:S02]  /*11280*/  FADD.FTZ R144, R145, R144 ;  /* 0x0000009091907221 */ /* 0x000fe40000010000 */
[C---:B------:R-:W-:Y:S01]  /*11290*/  HMMA.16816.F32 R76, R20.reuse, R26, R76 ;  /* 0x0000001a144c723c */ /* 0x040fe2000000184c */
[----:B------:R-:W4:Y:S01]  /*112a0*/  LDSM.16.MT88.4 R24, [R198+0x11000] ;  /* 0x01100000c618783b */ /* 0x000f220000004200 */
[----:B------:R-:W-:Y:S02]  /*112b0*/  MUFU.EX2 R143, R143 ;  /* 0x0000008f008f7308 */ /* 0x000fe40000000800 */
[----:B------:R-:W-:Y:S04]  /*112c0*/  FADD.FTZ R146, R147, R146 ;  /* 0x0000009293927221 */ /* 0x000fe80000010000 */
[C---:B--2---:R-:W-:Y:S04]  /*112d0*/  HMMA.16816.F32 R80, R20.reuse, R120, R80 ;  /* 0x000000781450723c */ /* 0x044fe80000001850 */
[----:B------:R-:W2:Y:S04]  /*112e0*/  MUFU.EX2 R142, R142 ;  /* 0x0000008e008e7308 */ /* 0x000ea80000000800 */
[C---:B------:R-:W-:Y:S01]  /*112f0*/  HMMA.16816.F32 R84, R20.reuse, R122, R84 ;  /* 0x0000007a1454723c */ /* 0x040fe20000001854 */
[----:B------:R-:W5:Y:S05]  /*11300*/  LDSM.16.MT88.4 R120, [R200+0xd800] ;  /* 0x00d80000c878783b */ /* 0x000f6a0000004200 */
[----:B------:R-:W-:Y:S02]  /*11310*/  MUFU.EX2 R55, R55 ;  /* 0x0000003700377308 */ /* 0x000fe40000000800 */
[C---:B------:R-:W-:Y:S08]  /*11320*/  HMMA.16816.F32 R88, R20.reuse, R128, R88 ;  /* 0x000000801458723c */ /* 0x040ff00000001858 */
[----:B------:R-:W-:Y:S01]  /*11330*/  MUFU.EX2 R56, R56 ;  /* 0x0000003800387308 */ /* 0x000fe20000000800 */
[C---:B------:R-:W-:Y:S08]  /*11340*/  HMMA.16816.F32 R92, R20.reuse, R130, R92 ;  /* 0x00000082145c723c */ /* 0x040ff0000000185c */
[C---:B-1----:R-:W-:Y:S01]  /*11350*/  HMMA.16816.F32 R96, R20.reuse, R124, R96 ;  /* 0x0000007c1460723c */ /* 0x042fe20000001860 */
[----:B------:R-:W-:Y:S07]  /*11360*/  MUFU.EX2 R57, R57 ;  /* 0x0000003900397308 */ /* 0x000fee0000000800 */
[C---:B------:R-:W-:Y:S01]  /*11370*/  HMMA.16816.F32 R100, R20.reuse, R126, R100 ;  /* 0x0000007e1464723c */ /* 0x040fe20000001864 */
[----:B------:R-:W-:Y:S02]  /*11380*/  LDSM.16.MT88.4 R124, [R196+0x11800] ;  /* 0x01180000c47c783b */ /* 0x000fe40000004200 */
[----:B------:R-:W-:Y:S05]  /*11390*/  MUFU.EX2 R58, R58 ;  /* 0x0000003a003a7308 */ /* 0x000fea0000000800 */
[C---:B----4-:R-:W-:Y:S05]  /*113a0*/  HMMA.16816.F32 R104, R20.reuse, R24, R104 ;  /* 0x000000181468723c */ /* 0x050fea0000001868 */
[----:B------:R-:W-:Y:S03]  /*113b0*/  MUFU.EX2 R59, R59 ;  /* 0x0000003b003b7308 */ /* 0x000fe60000000800 */
[C---:B------:R-:W-:Y:S01]  /*113c0*/  HMMA.16816.F32 R12, R20.reuse, R26, R12 ;  /* 0x0000001a140c723c */ /* 0x040fe2000000180c */
[----:B------:R-:W1:Y:S06]  /*113d0*/  LDSM.16.MT88.4 R24, [R197+0xd800] ;  /* 0x00d80000c518783b */ /* 0x000e6c0000004200 */
[----:B------:R-:W-:Y:S01]  /*113e0*/  MUFU.EX2 R60, R60 ;  /* 0x0000003c003c7308 */ /* 0x000fe20000000800 */
[C---:B------:R-:W-:Y:S08]  /*113f0*/  HMMA.16816.F32 R108, R20.reuse, R28, R108 ;  /* 0x0000001c146c723c */ /* 0x040ff0000000186c */
[C---:B------:R-:W-:Y:S01]  /*11400*/  HMMA.16816.F32 R112, R20.reuse, R30, R112 ;  /* 0x0000001e1470723c */ /* 0x040fe20000001870 */
[----:B------:R-:W4:Y:S01]  /*11410*/  LDSM.16.MT88.4 R28, [R196+0xd800] ;  /* 0x00d80000c41c783b */ /* 0x000f220000004200 */
[----:B------:R-:W-:Y:S06]  /*11420*/  MUFU.EX2 R61, R61 ;  /* 0x0000003d003d7308 */ /* 0x000fec0000000800 */
[C---:B------:R-:W-:Y:S04]  /*11430*/  HMMA.16816.F32 R16, R20.reuse, R136, R16 ;  /* 0x000000881410723c */ /* 0x040fe80000001810 */
[----:B------:R-:W-:Y:S03]  /*11440*/  MUFU.EX2 R62, R62 ;  /* 0x0000003e003e7308 */ /* 0x000fe60000000800 */
[--C-:B------:R-:W-:Y:S01]  /*11450*/  FFMA.FTZ R137, R36, c[0x0][0x23c], -R152.reuse ;  /* 0x00008f0024897a23 */ /* 0x100fe20000010898 */
[----:B------:R-:W-:Y:S04]  /*11460*/  HMMA.16816.F32 R116, R20, R138, R116 ;  /* 0x0000008a1474723c */ /* 0x000fe80000001874 */
[----:B------:R-:W-:Y:S02]  /*11470*/  FFMA.FTZ R136, R37, c[0x0][0x23c], -R152 ;  /* 0x00008f0025887a23 */ /* 0x000fe40000010898 */
[----:B------:R-:W-:Y:S01]  /*11480*/  MUFU.EX2 R137, R137 ;  /* 0x0000008900897308 */ /* 0x000fe20000000800 */
[----:B---3--:R-:W-:Y:S01]  /*11490*/  F2FP.PACK_AB R20, R140, R141 ;  /* 0x0000008d8c14723e */ /* 0x008fe200000000ff */
[--C-:B------:R-:W-:Y:S01]  /*114a0*/  FFMA.FTZ R139, R38, c[0x0][0x23c], -R151.reuse ;  /* 0x00008f00268b7a23 */ /* 0x100fe20000010897 */
[----:B--2---:R-:W-:Y:S03]  /*114b0*/  F2FP.PACK_AB R21, R142, R143 ;  /* 0x0000008f8e15723e */ /* 0x004fe600000000ff */
[----:B------:R-:W-:Y:S01]  /*114c0*/  F2FP.PACK_AB R22, R166, R165 ;  /* 0x000000a5a616723e */ /* 0x000fe200000000ff */
[----:B------:R-:W-:Y:S01]  /*114d0*/  FFMA.FTZ R138, R39, c[0x0][0x23c], -R151 ;  /* 0x00008f00278a7a23 */ /* 0x000fe20000010897 */
[----:B------:R-:W-:Y:S01]  /*114e0*/  F2FP.PACK_AB R23, R168, R167 ;  /* 0x000000a7a817723e */ /* 0x000fe200000000ff */
[----:B------:R-:W-:Y:S01]  /*114f0*/  LDSM.16.MT88.4 R36, [R198+0x11800] ;  /* 0x01180000c624783b */ /* 0x000fe20000004200 */
[----:B------:R-:W2:Y:S01]  /*11500*/  MUFU.EX2 R136, R136 ;  /* 0x0000008800887308 */ /* 0x000ea20000000800 */
[----:B------:R-:W-:Y:S02]  /*11510*/  FADD.FTZ R141, R141, R144 ;  /* 0x000000908d8d7221 */ /* 0x000fe40000010000 */
[----:B------:R-:W-:Y:S02]  /*11520*/  FADD.FTZ R143, R143, R146 ;  /* 0x000000928f8f7221 */ /* 0x000fe40000010000 */
[C---:B-----5:R-:W-:Y:S03]  /*11530*/  HMMA.16816.F32 R8, R20.reuse, R120, R8 ;  /* 0x000000781408723c */ /* 0x060fe60000001808 */
[----:B------:R-:W-:Y:S02]  /*11540*/  FADD.FTZ R140, R140, R141 ;  /* 0x0000008d8c8c7221 */ /* 0x000fe40000010000 */
[----:B------:R-:W-:Y:S01]  /*11550*/  MUFU.EX2 R139, R139 ;  /* 0x0000008b008b7308 */ /* 0x000fe20000000800 */
[----:B------:R-:W-:Y:S02]  /*11560*/  FADD.FTZ R142, R142, R143 ;  /* 0x0000008f8e8e7221 */ /* 0x000fe40000010000 */
[C---:B------:R-:W-:Y:S01]  /*11570*/  HMMA.16816.F32 R68, R20.reuse, R122, R68 ;  /* 0x0000007a1444723c */ /* 0x040fe20000001844 */
[----:B------:R-:W-:Y:S03]  /*11580*/  LDSM.16.MT88.4 R120, [R197+0x11800] ;  /* 0x01180000c578783b */ /* 0x000fe60000004200 */
[----:B------:R-:W-:Y:S02]  /*11590*/  FADD.FTZ R165, R165, R140 ;  /* 0x0000008ca5a57221 */ /* 0x000fe40000010000 */
[----:B------:R-:W-:Y:S01]  /*115a0*/  FADD.FTZ R167, R167, R142 ;  /* 0x0000008ea7a77221 */ /* 0x000fe20000010000 */
[----:B------:R-:W3:Y:S01]  /*115b0*/  MUFU.EX2 R138, R138 ;  /* 0x0000008a008a7308 */ /* 0x000ee20000000800 */
[C---:B------:R-:W-:Y:S04]  /*115c0*/  HMMA.16816.F32 R72, R20.reuse, R32, R72 ;  /* 0x000000201448723c */ /* 0x040fe80000001848 */
[----:B------:R-:W-:Y:S02]  /*115d0*/  FADD.FTZ R166, R166, R165 ;  /* 0x000000a5a6a67221 */ /* 0x000fe40000010000 */
[----:B------:R-:W-:Y:S02]  /*115e0*/  FADD.FTZ R168, R168, R167 ;  /* 0x000000a7a8a87221 */ /* 0x000fe40000010000 */
[C---:B------:R-:W-:Y:S01]  /*115f0*/  HMMA.16816.F32 R76, R20.reuse, R34, R76 ;  /* 0x00000022144c723c */ /* 0x040fe2000000184c */
[----:B------:R-:W5:Y:S01]  /*11600*/  LDSM.16.MT88.4 R32, [R200+0x11800] ;  /* 0x01180000c820783b */ /* 0x000f620000004200 */
[----:B------:R-:W-:Y:S06]  /*11610*/  MUFU.EX2 R63, R63 ;  /* 0x0000003f003f7308 */ /* 0x000fec0000000800 */
[C---:B-1----:R-:W-:Y:S04]  /*11620*/  HMMA.16816.F32 R80, R20.reuse, R24, R80 ;  /* 0x000000181450723c */ /* 0x042fe80000001850 */
[----:B------:R-:W-:Y:S04]  /*11630*/  MUFU.EX2 R64, R64 ;  /* 0x0000004000407308 */ /* 0x000fe80000000800 */
[C---:B------:R-:W-:Y:S01]  /*11640*/  HMMA.16816.F32 R84, R20.reuse, R26, R84 ;  /* 0x0000001a1454723c */ /* 0x040fe20000001854 */
[----:B------:R-:W1:Y:S05]  /*11650*/  LDSM.16.MT88.4 R24, [R200+0xe000] ;  /* 0x00e00000c818783b */ /* 0x000e6a0000004200 */
[----:B------:R-:W-:Y:S02]  /*11660*/  MUFU.EX2 R66, R66 ;  /* 0x0000004200427308 */ /* 0x000fe40000000800 */
        /* <DEDUP_REMOVED lines=8> */
[----:B------:R-:W1:Y:S07]  /*116f0*/  LDSM.16.MT88.4 R36, [R196+0xe000] ;  /* 0x00e00000c424783b */ /* 0x000e6e0000004200 */
[C---:B------:R-:W-:Y:S07]  /*11700*/  HMMA.16816.F32 R108, R20.reuse, R120, R108 ;  /* 0x00000078146c723c */ /* 0x040fee000000186c */
[--C-:B------:R-:W-:Y:S01]  /*11710*/  FFMA.FTZ R120, R44, c[0x0][0x23c], -R152.reuse ;  /* 0x00008f002c787a23 */ /* 0x100fe20000010898 */
[C---:B------:R-:W-:Y:S04]  /*11720*/  HMMA.16816.F32 R112, R20.reuse, R122, R112 ;  /* 0x0000007a1470723c */ /* 0x040fe80000001870 */
[--C-:B------:R-:W-:Y:S01]  /*11730*/  FFMA.FTZ R121, R45, c[0x0][0x23c], -R152.reuse ;  /* 0x00008f002d797a23 */ /* 0x100fe20000010898 */
[----:B------:R-:W-:Y:S01]  /*11740*/  MUFU.EX2 R120, R120 ;  /* 0x0000007800787308 */ /* 0x000fe20000000800 */
[----:B------:R-:W-:Y:S02]  /*11750*/  FFMA.FTZ R152, R65, c[0x0][0x23c], -R152 ;  /* 0x00008f0041987a23 */ /* 0x000fe40000010898 */
[C---:B------:R-:W-:Y:S04]  /*11760*/  HMMA.16816.F32 R16, R20.reuse, R124, R16 ;  /* 0x0000007c1410723c */ /* 0x040fe80000001810 */
[--C-:B------:R-:W-:Y:S02]  /*11770*/  FFMA.FTZ R122, R46, c[0x0][0x23c], -R151.reuse ;  /* 0x00008f002e7a7a23 */ /* 0x100fe40000010897 */
[--C-:B------:R-:W-:Y:S01]  /*11780*/  FFMA.FTZ R123, R47, c[0x0][0x23c], -R151.reuse ;  /* 0x00008f002f7b7a23 */ /* 0x100fe20000010897 */
[----:B------:R-:W4:Y:S01]  /*11790*/  MUFU.EX2 R121, R121 ;  /* 0x0000007900797308 */ /* 0x000f220000000800 */
[----:B------:R-:W-:Y:S01]  /*117a0*/  HMMA.16816.F32 R116, R20, R126, R116 ;  /* 0x0000007e1474723c */ /* 0x000fe20000001874 */
[----:B------:R-:W-:Y:S03]  /*117b0*/  LDSM.16.MT88.4 R44, [R198+0xe800] ;  /* 0x00e80000c62c783b */ /* 0x000fe60000004200 */
[----:B------:R-:W-:Y:S03]  /*117c0*/  FFMA.FTZ R151, R67, c[0x0][0x23c], -R151 ;  /* 0x00008f0043977a23 */ /* 0x000fe60000010897 */
[----:B--2---:R-:W-:Y:S01]  /*117d0*/  F2FP.PACK_AB R20, R136, R137 ;  /* 0x000000898814723e */ /* 0x004fe200000000ff */
[----:B------:R-:W-:Y:S01]  /*117e0*/  FADD.FTZ R137, R137, R166 ;  /* 0x000000a689897221 */ /* 0x000fe20000010000 */
[----:B---3--:R-:W-:Y:S01]  /*117f0*/  F2FP.PACK_AB R21, R138, R139 ;  /* 0x0000008b8a15723e */ /* 0x008fe200000000ff */
[----:B------:R-:W-:Y:S01]  /*11800*/  LDSM.16.MT88.4 R124, [R198+0x13800] ;  /* 0x01380000c67c783b */ /* 0x000fe20000004200 */
[----:B------:R-:W-:Y:S01]  /*11810*/  MUFU.EX2 R122, R122 ;  /* 0x0000007a007a7308 */ /* 0x000fe20000000800 */
[----:B------:R-:W-:Y:S01]  /*11820*/  F2FP.PACK_AB R22, R170, R169 ;  /* 0x000000a9aa16723e */ /* 0x000fe200000000ff */
[----:B------:R-:W-:Y:S01]  /*11830*/  FADD.FTZ R139, R139, R168 ;  /* 0x000000a88b8b7221 */ /* 0x000fe20000010000 */
[----:B------:R-:W-:Y:S01]  /*11840*/  F2FP.PACK_AB R23, R174, R171 ;  /* 0x000000abae17723e */ /* 0x000fe200000000ff */
[----:B------:R-:W-:Y:S02]  /*11850*/  FADD.FTZ R136, R136, R137 ;  /* 0x0000008988887221 */ /* 0x000fe40000010000 */
[----:B------:R-:W-:Y:S02]  /*11860*/  FADD.FTZ R138, R138, R139 ;  /* 0x0000008b8a8a7221 */ /* 0x000fe40000010000 */
[----:B------:R-:W-:Y:S02]  /*11870*/  FADD.FTZ R169, R169, R136 ;  /* 0x00000088a9a97221 */ /* 0x000fe40000010000 */
[C---:B-1----:R-:W-:Y:S01]  /*11880*/  HMMA.16816.F32 R8, R20.reuse, R24, R8 ;  /* 0x000000181408723c */ /* 0x042fe20000001808 */
[----:B------:R-:W1:Y:S02]  /*11890*/  MUFU.EX2 R123, R123 ;  /* 0x0000007b007b7308 */ /* 0x000e640000000800 */
[----:B------:R-:W-:Y:S02]  /*118a0*/  FADD.FTZ R171, R171, R138 ;  /* 0x0000008aabab7221 */ /* 0x000fe40000010000 */
[----:B------:R-:W-:Y:S02]  /*118b0*/  FADD.FTZ R169, R170, R169 ;  /* 0x000000a9aaa97221 */ /* 0x000fe40000010000 */
[----:B------:R-:W-:Y:S01]  /*118c0*/  FADD.FTZ R171, R174, R171 ;  /* 0x000000abaeab7221 */ /* 0x000fe20000010000 */
[C---:B------:R-:W-:Y:S01]  /*118d0*/  HMMA.16816.F32 R68, R20.reuse, R26, R68 ;  /* 0x0000001a1444723c */ /* 0x040fe20000001844 */
[----:B------:R-:W2:Y:S02]  /*118e0*/  LDSM.16.MT88.4 R24, [R200+0x12000] ;  /* 0x01200000c818783b */ /* 0x000ea40000004200 */
[----:B------:R-:W3:Y:S05]  /*118f0*/  MUFU.EX2 R65, R152 ;  /* 0x0000009800417308 */ /* 0x000eea0000000800 */
[C---:B----4-:R-:W-:Y:S05]  /*11900*/  HMMA.16816.F32 R72, R20.reuse, R28, R72 ;  /* 0x0000001c1448723c */ /* 0x050fea0000001848 */
[----:B------:R-:W4:Y:S03]  /*11910*/  MUFU.EX2 R151, R151 ;  /* 0x0000009700977308 */ /* 0x000f260000000800 */
[C---:B------:R-:W-:Y:S01]  /*11920*/  HMMA.16816.F32 R76, R20.reuse, R30, R76 ;  /* 0x0000001e144c723c */ /* 0x040fe2000000184c */
[----:B------:R-:W1:Y:S07]  /*11930*/  LDSM.16.MT88.4 R28, [R198+0x12000] ;  /* 0x01200000c61c783b */ /* 0x000e6e0000004200 */
[C---:B-----5:R-:W-:Y:S08]  /*11940*/  HMMA.16816.F32 R80, R20.reuse, R32, R80 ;  /* 0x000000201450723c */ /* 0x060ff00000001850 */
[C---:B------:R-:W-:Y:S01]  /*11950*/  HMMA.16816.F32 R84, R20.reuse, R34, R84 ;  /* 0x000000221454723c */ /* 0x040fe20000001854 */
[----:B------:R-:W5:Y:S07]  /*11960*/  LDSM.16.MT88.4 R32, [R197+0x12000] ;  /* 0x01200000c520783b */ /* 0x000f6e0000004200 */
[C---:B------:R-:W-:Y:S08]  /*11970*/  HMMA.16816.F32 R88, R20.reuse, R36, R88 ;  /* 0x000000241458723c */ /* 0x040ff00000001858 */
[C---:B------:R-:W-:Y:S01]  /*11980*/  HMMA.16816.F32 R92, R20.reuse, R38, R92 ;  /* 0x00000026145c723c */ /* 0x040fe2000000185c */
[----:B------:R-:W3:Y:S07]  /*11990*/  LDSM.16.MT88.4 R36, [R200+0xe800] ;  /* 0x00e80000c824783b */ /* 0x000eee0000004200 */
[C---:B--2---:R-:W-:Y:S08]  /*119a0*/  HMMA.16816.F32 R96, R20.reuse, R24, R96 ;  /* 0x000000181460723c */ /* 0x044ff00000001860 */
[C---:B------:R-:W-:Y:S01]  /*119b0*/  HMMA.16816.F32 R100, R20.reuse, R26, R100 ;  /* 0x0000001a1464723c */ /* 0x040fe20000001864 */
[----:B------:R-:W2:Y:S07]  /*119c0*/  LDSM.16.MT88.4 R24, [R197+0xe800] ;  /* 0x00e80000c518783b */ /* 0x000eae0000004200 */
[C---:B-1----:R-:W-:Y:S08]  /*119d0*/  HMMA.16816.F32 R104, R20.reuse, R28, R104 ;  /* 0x0000001c1468723c */ /* 0x042ff00000001868 */
[C---:B------:R-:W-:Y:S01]  /*119e0*/  HMMA.16816.F32 R12, R20.reuse, R30, R12 ;  /* 0x0000001e140c723c */ /* 0x040fe2000000180c */
[----:B------:R-:W1:Y:S07]  /*119f0*/  LDSM.16.MT88.4 R28, [R196+0xe800] ;  /* 0x00e80000c41c783b */ /* 0x000e6e0000004200 */
[C---:B-----5:R-:W-:Y:S08]  /*11a00*/  HMMA.16816.F32 R108, R20.reuse, R32, R108 ;  /* 0x00000020146c723c */ /* 0x060ff0000000186c */
[C---:B------:R-:W-:Y:S01]  /*11a10*/  HMMA.16816.F32 R112, R20.reuse, R34, R112 ;  /* 0x000000221470723c */ /* 0x040fe20000001870 */
[----:B------:R-:W5:Y:S07]  /*11a20*/  LDSM.16.MT88.4 R32, [R200+0x12800] ;  /* 0x01280000c820783b */ /* 0x000f6e0000004200 */
[C---:B------:R-:W-:Y:S08]  /*11a30*/  HMMA.16816.F32 R16, R20.reuse, R40, R16 ;  /* 0x000000281410723c */ /* 0x040ff00000001810 */
[----:B------:R-:W-:Y:S01]  /*11a40*/  HMMA.16816.F32 R116, R20, R42, R116 ;  /* 0x0000002a1474723c */ /* 0x000fe20000001874 */
[----:B------:R-:W-:Y:S06]  /*11a50*/  LDSM.16.MT88.4 R40, [R198+0x13000] ;  /* 0x01300000c628783b */ /* 0x000fec0000004200 */
[----:B------:R-:W-:Y:S01]  /*11a60*/  F2FP.PACK_AB R20, R121, R120 ;  /* 0x000000787914723e */ /* 0x000fe200000000ff */
[----:B------:R-:W-:Y:S01]  /*11a70*/  FADD.FTZ R120, R120, R169 ;  /* 0x000000a978787221 */ /* 0x000fe20000010000 */
[----:B------:R-:W-:Y:S03]  /*11a80*/  F2FP.PACK_AB R21, R123, R122 ;  /* 0x0000007a7b15723e */ /* 0x000fe600000000ff */
[----:B------:R-:W-:Y:S01]  /*11a90*/  F2FP.PACK_AB R22, R176, R175 ;  /* 0x000000afb016723e */ /* 0x000fe200000000ff */
[----:B------:R-:W-:Y:S01]  /*11aa0*/  FADD.FTZ R122, R122, R171 ;  /* 0x000000ab7a7a7221 */ /* 0x000fe20000010000 */
[----:B------:R-:W-:Y:S01]  /*11ab0*/  F2FP.PACK_AB R23, R178, R177 ;  /* 0x000000b1b217723e */ /* 0x000fe200000000ff */
[----:B------:R-:W-:Y:S02]  /*11ac0*/  FADD.FTZ R120, R121, R120 ;  /* 0x0000007879787221 */ /* 0x000fe40000010000 */
[----:B------:R-:W-:Y:S02]  /*11ad0*/  FADD.FTZ R122, R123, R122 ;  /* 0x0000007a7b7a7221 */ /* 0x000fe40000010000 */
[----:B------:R-:W-:Y:S02]  /*11ae0*/  FADD.FTZ R175, R175, R120 ;  /* 0x00000078afaf7221 */ /* 0x000fe40000010000 */
[C---:B---3--:R-:W-:Y:S03]  /*11af0*/  HMMA.16816.F32 R8, R20.reuse, R36, R8 ;  /* 0x000000241408723c */ /* 0x048fe60000001808 */
[----:B------:R-:W-:Y:S02]  /*11b00*/  FADD.FTZ R177, R177, R122 ;  /* 0x0000007ab1b17221 */ /* 0x000fe40000010000 */
[----:B------:R-:W-:Y:S02]  /*11b10*/  FADD.FTZ R175, R176, R175 ;  /* 0x000000afb0af7221 */ /* 0x000fe40000010000 */
[----:B------:R-:W-:Y:S01]  /*11b20*/  FADD.FTZ R177, R178, R177 ;  /* 0x000000b1b2b17221 */ /* 0x000fe20000010000 */
[C---:B------:R-:W-:Y:S01]  /*11b30*/  HMMA.16816.F32 R68, R20.reuse, R38, R68 ;  /* 0x000000261444723c */ /* 0x040fe20000001844 */
[----:B------:R-:W3:Y:S07]  /*11b40*/  LDSM.16.MT88.4 R36, [R198+0x12800] ;  /* 0x01280000c624783b */ /* 0x000eee0000004200 */
[C---:B------:R-:W-:Y:S08]  /*11b50*/  HMMA.16816.F32 R72, R20.reuse, R44, R72 ;  /* 0x0000002c1448723c */ /* 0x040ff00000001848 */
[C---:B------:R-:W-:Y:S01]  /*11b60*/  HMMA.16816.F32 R76, R20.reuse, R46, R76 ;  /* 0x0000002e144c723c */ /* 0x040fe2000000184c */
[----:B------:R-:W-:Y:S07]  /*11b70*/  LDSM.16.MT88.4 R44, [R197+0x13000] ;  /* 0x01300000c52c783b */ /* 0x000fee0000004200 */
        /* <DEDUP_REMOVED lines=9> */
[C---:B---3--:R-:W-:Y:S08]  /*11c10*/  HMMA.16816.F32 R104, R20.reuse, R36, R104 ;  /* 0x000000241468723c */ /* 0x048ff00000001868 */
[C---:B------:R-:W-:Y:S01]  /*11c20*/  HMMA.16816.F32 R12, R20.reuse, R38, R12 ;  /* 0x00000026140c723c */ /* 0x040fe2000000180c */
[----:B------:R-:W-:Y:S07]  /*11c30*/  LDSM.16.MT88.4 R36, [R196+0xf000] ;  /* 0x00f00000c424783b */ /* 0x000fee0000004200 */
[C---:B--2---:R-:W-:Y:S08]  /*11c40*/  HMMA.16816.F32 R108, R20.reuse, R24, R108 ;  /* 0x00000018146c723c */ /* 0x044ff0000000186c */
[C---:B------:R-:W-:Y:S01]  /*11c50*/  HMMA.16816.F32 R112, R20.reuse, R26, R112 ;  /* 0x0000001a1470723c */ /* 0x040fe20000001870 */
[----:B------:R-:W2:Y:S07]  /*11c60*/  LDSM.16.MT88.4 R24, [R198+0xf000] ;  /* 0x00f00000c618783b */ /* 0x000eae0000004200 */
[C---:B-1----:R-:W-:Y:S08]  /*11c70*/  HMMA.16816.F32 R16, R20.reuse, R28, R16 ;  /* 0x0000001c1410723c */ /* 0x042ff00000001810 */
[----:B------:R-:W-:Y:S01]  /*11c80*/  HMMA.16816.F32 R116, R20, R30, R116 ;  /* 0x0000001e1474723c */ /* 0x000fe20000001874 */
[----:B------:R-:W1:Y:S06]  /*11c90*/  LDSM.16.MT88.4 R28, [R197+0xf000] ;  /* 0x00f00000c51c783b */ /* 0x000e6c0000004200 */
        /* <DEDUP_REMOVED lines=9> */
[C---:B-----5:R-:W-:Y:S03]  /*11d30*/  HMMA.16816.F32 R8, R20.reuse, R32, R8 ;  /* 0x000000201408723c */ /* 0x060fe60000001808 */
[----:B------:R-:W-:Y:S02]  /*11d40*/  FADD.FTZ R58, R58, R55 ;  /* 0x000000373a3a7221 */ /* 0x000fe40000010000 */
[----:B------:R-:W-:Y:S02]  /*11d50*/  FADD.FTZ R57, R57, R56 ;  /* 0x0000003839397221 */ /* 0x000fe40000010000 */
[----:B------:R-:W-:Y:S01]  /*11d60*/  FADD.FTZ R59, R59, R58 ;  /* 0x0000003a3b3b7221 */ /* 0x000fe20000010000 */
        /* <DEDUP_REMOVED lines=8> */
[C---:B------:R-:W-:Y:S08]  /*11df0*/  HMMA.16816.F32 R88, R20.reuse, R36, R88 ;  /* 0x000000241458723c */ /* 0x040ff00000001858 */
[C---:B------:R-:W-:Y:S08]  /*11e00*/  HMMA.16816.F32 R92, R20.reuse, R38, R92 ;  /* 0x00000026145c723c */ /* 0x040ff0000000185c */
[C---:B---3--:R-:W-:Y:S08]  /*11e10*/  HMMA.16816.F32 R96, R20.reuse, R32, R96 ;  /* 0x000000201460723c */ /* 0x048ff00000001860 */
[C---:B------:R-:W-:Y:S01]  /*11e20*/  HMMA.16816.F32 R100, R20.reuse, R34, R100 ;  /* 0x000000221464723c */ /* 0x040fe20000001864 */
[----:B------:R-:W3:Y:S07]  /*11e30*/  LDSM.16.MT88.4 R32, [R197+0xf800] ;  /* 0x00f80000c520783b */ /* 0x000eee0000004200 */
[C---:B------:R-:W-:Y:S08]  /*11e40*/  HMMA.16816.F32 R104, R20.reuse, R40, R104 ;  /* 0x000000281468723c */ /* 0x040ff00000001868 */
[C---:B------:R-:W-:Y:S08]  /*11e50*/  HMMA.16816.F32 R12, R20.reuse, R42, R12 ;  /* 0x0000002a140c723c */ /* 0x040ff0000000180c */
[C---:B------:R-:W-:Y:S08]  /*11e60*/  HMMA.16816.F32 R108, R20.reuse, R44, R108 ;  /* 0x0000002c146c723c */ /* 0x040ff0000000186c */
[C---:B------:R-:W-:Y:S08]  /*11e70*/  HMMA.16816.F32 R112, R20.reuse, R46, R112 ;  /* 0x0000002e1470723c */ /* 0x040ff00000001870 */
[C---:B------:R-:W-:Y:S08]  /*11e80*/  HMMA.16816.F32 R16, R20.reuse, R48, R16 ;  /* 0x000000301410723c */ /* 0x040ff00000001810 */
[----:B------:R-:W-:Y:S07]  /*11e90*/  HMMA.16816.F32 R116, R20, R50, R116 ;  /* 0x000000321474723c */ /* 0x000fee0000001874 */
[----:B------:R-:W-:Y:S01]  /*11ea0*/  F2FP.PACK_AB R20, R61, R60 ;  /* 0x0000003c3d14723e */ /* 0x000fe200000000ff */
[----:B------:R-:W-:Y:S01]  /*11eb0*/  FADD.FTZ R60, R60, R57 ;  /* 0x000000393c3c7221 */ /* 0x000fe20000010000 */
[----:B------:R-:W-:Y:S03]  /*11ec0*/  F2FP.PACK_AB R21, R63, R62 ;  /* 0x0000003e3f15723e */ /* 0x000fe600000000ff */
[----:B------:R-:W-:Y:S01]  /*11ed0*/  F2FP.PACK_AB R22, R65, R64 ;  /* 0x000000404116723e */ /* 0x000fe200000000ff */
[----:B------:R-:W-:Y:S01]  /*11ee0*/  FADD.FTZ R62, R62, R59 ;  /* 0x0000003b3e3e7221 */ /* 0x000fe20000010000 */
[----:B----4-:R-:W-:Y:S01]  /*11ef0*/  F2FP.PACK_AB R23, R151, R66 ;  /* 0x000000429717723e */ /* 0x010fe200000000ff */
[----:B------:R-:W-:Y:S02]  /*11f00*/  FADD.FTZ R61, R61, R60 ;  /* 0x0000003c3d3d7221 */ /* 0x000fe40000010000 */
[----:B------:R-:W-:Y:S02]  /*11f10*/  FADD.FTZ R63, R63, R62 ;  /* 0x0000003e3f3f7221 */ /* 0x000fe40000010000 */
[----:B------:R-:W-:Y:S02]  /*11f20*/  FADD.FTZ R64, R64, R61 ;  /* 0x0000003d40407221 */ /* 0x000fe40000010000 */
[C---:B--2---:R-:W-:Y:S01]  /*11f30*/  HMMA.16816.F32 R128, R20.reuse, R24, R8 ;  /* 0x000000181480723c */ /* 0x044fe20000001808 */
[----:B------:R-:W2:Y:S02]  /*11f40*/  LDSM.16.MT88.4 R8, [R196+0xf800] ;  /* 0x00f80000c408783b */ /* 0x000ea40000004200 */
[----:B------:R-:W-:Y:S02]  /*11f50*/  FADD.FTZ R66, R66, R63 ;  /* 0x0000003f42427221 */ /* 0x000fe40000010000 */
[----:B------:R-:W-:Y:S02]  /*11f60*/  FADD.FTZ R235, R65, R64 ;  /* 0x0000004041eb7221 */ /* 0x000fe40000010000 */
[----:B------:R-:W-:Y:S01]  /*11f70*/  FADD.FTZ R233, R151, R66 ;  /* 0x0000004297e97221 */ /* 0x000fe20000010000 */
[C---:B------:R-:W-:Y:S01]  /*11f80*/  HMMA.16816.F32 R68, R20.reuse, R26, R68 ;  /* 0x0000001a1444723c */ /* 0x040fe20000001844 */
[----:B------:R-:W4:Y:S07]  /*11f90*/  LDSM.16.MT88.4 R24, [R200+0x13800] ;  /* 0x01380000c818783b */ /* 0x000f2e0000004200 */
[C---:B-1----:R-:W-:Y:S08]  /*11fa0*/  HMMA.16816.F32 R72, R20.reuse, R28, R72 ;  /* 0x0000001c1448723c */ /* 0x042ff00000001848 */
[C---:B------:R-:W-:Y:S08]  /*11fb0*/  HMMA.16816.F32 R76, R20.reuse, R30, R76 ;  /* 0x0000001e144c723c */ /* 0x040ff0000000184c */
[C---:B---3--:R-:W-:Y:S08]  /*11fc0*/  HMMA.16816.F32 R80, R20.reuse, R32, R80 ;  /* 0x000000201450723c */ /* 0x048ff00000001850 */
[C---:B------:R-:W-:Y:S08]  /*11fd0*/  HMMA.16816.F32 R84, R20.reuse, R34, R84 ;  /* 0x000000221454723c */ /* 0x040ff00000001854 */
[C---:B--2---:R-:W-:Y:S08]  /*11fe0*/  HMMA.16816.F32 R88, R20.reuse, R8, R88 ;  /* 0x000000081458723c */ /* 0x044ff00000001858 */
[C---:B------:R-:W-:Y:S01]  /*11ff0*/  HMMA.16816.F32 R92, R20.reuse, R10, R92 ;  /* 0x0000000a145c723c */ /* 0x040fe2000000185c */
[----:B------:R-:W1:Y:S07]  /*12000*/  LDSM.16.MT88.4 R8, [R197+0x13800] ;  /* 0x01380000c508783b */ /* 0x000e6e0000004200 */
[C---:B----4-:R-:W-:Y:S08]  /*12010*/  HMMA.16816.F32 R96, R20.reuse, R24, R96 ;  /* 0x000000181460723c */ /* 0x050ff00000001860 */
[C---:B------:R-:W-:Y:S01]  /*12020*/  HMMA.16816.F32 R100, R20.reuse, R26, R100 ;  /* 0x0000001a1464723c */ /* 0x040fe20000001864 */
[----:B------:R-:W2:Y:S07]  /*12030*/  LDSM.16.MT88.4 R24, [R196+0x13800] ;  /* 0x01380000c418783b */ /* 0x000eae0000004200 */
[C---:B------:R-:W-:Y:S08]  /*12040*/  HMMA.16816.F32 R104, R20.reuse, R124, R104 ;  /* 0x0000007c1468723c */ /* 0x040ff00000001868 */
[C---:B------:R-:W-:Y:S08]  /*12050*/  HMMA.16816.F32 R124, R20.reuse, R126, R12 ;  /* 0x0000007e147c723c */ /* 0x040ff0000000180c */
[C---:B-1----:R-:W-:Y:S08]  /*12060*/  HMMA.16816.F32 R108, R20.reuse, R8, R108 ;  /* 0x00000008146c723c */ /* 0x042ff0000000186c */
[C---:B------:R-:W-:Y:S08]  /*12070*/  HMMA.16816.F32 R112, R20.reuse, R10, R112 ;  /* 0x0000000a1470723c */ /* 0x040ff00000001870 */
[C---:B--2---:R-:W-:Y:S08]  /*12080*/  HMMA.16816.F32 R120, R20.reuse, R24, R16 ;  /* 0x000000181478723c */ /* 0x044ff00000001810 */
[----:B------:R-:W-:Y:S01]  /*12090*/  HMMA.16816.F32 R116, R20, R26, R116 ;  /* 0x0000001a1474723c */ /* 0x000fe20000001874 */
[----:B------:R-:W-:-:S07]  /*120a0*/  @P1 BRA `(.L_x_749) ;  /* 0xffffb6f000001947 */ /* 0x000fce000383ffff */
.L_x_745:
[----:B------:R-:W1:Y:S01]  /*120b0*/  SHFL.BFLY PT, R0, R235, 0x2, 0x1f ;  /* 0x0c401f00eb007f89 */ /* 0x000e6200000e0000 */
[----:B------:R-:W-:Y:S01]  /*120c0*/  MOV R10, 0x3f800000 ;  /* 0x3f800000000a7802 */ /* 0x000fe20000000f00 */
[----:B------:R-:W-:Y:S01]  /*120d0*/  BSSY B0, `(.L_x_750) ;  /* 0x00000e2000007945 */ /* 0x000fe20003800000 */
[----:B------:R-:W-:Y:S01]  /*120e0*/  MOV R11, 0x3f800000 ;  /* 0x3f800000000b7802 */ /* 0x000fe20000000f00 */
[----:B------:R-:W2:Y:S01]  /*120f0*/  SHFL.BFLY PT, R2, R233, 0x2, 0x1f ;  /* 0x0c401f00e9027f89 */ /* 0x000ea200000e0000 */
[----:B------:R-:W-:-:S03]  /*12100*/  LEA R213, R213, R214, 0x4 ;  /* 0x000000d6d5d57211 */ /* 0x000fc600078e20ff */
[----:B------:R-:W3:Y:S04]  /*12110*/  S2R R5, SR_TID.X ;  /* 0x0000000000057919 */ /* 0x000ee80000002100 */
[----:B------:R-:W4:Y:S01]  /*12120*/  S2R R40, SR_CTAID.Y ;  /* 0x0000000000287919 */ /* 0x000f220000002600 */
[----:B-1----:R-:W-:Y:S02]  /*12130*/  FADD.FTZ R0, R0, R235 ;  /* 0x000000eb00007221 */ /* 0x002fe40000010000 */
[----:B--2---:R-:W-:-:S03]  /*12140*/  FADD.FTZ R9, R2, R233 ;  /* 0x000000e902097221 */ /* 0x004fc60000010000 */
[----:B------:R-:W1:Y:S01]  /*12150*/  SHFL.BFLY PT, R7, R0, 0x1, 0x1f ;  /* 0x0c201f0000077f89 */ /* 0x000e6200000e0000 */
[----:B---3--:R-:W-:-:S03]  /*12160*/  SHF.R.S32.HI R4, RZ, 0x1f, R5 ;  /* 0x0000001fff047819 */ /* 0x008fc60000011405 */
[----:B------:R-:W2:Y:S01]  /*12170*/  SHFL.BFLY PT, R6, R9, 0x1, 0x1f ;  /* 0x0c201f0009067f89 */ /* 0x000ea200000e0000 */
[CC--:B------:R-:W-:Y:S02]  /*12180*/  LEA.HI R8, R4.reuse, R5.reuse, RZ, 0x2 ;  /* 0x0000000504087211 */ /* 0x0c0fe400078f10ff */
[----:B------:R-:W-:Y:S02]  /*12190*/  LEA.HI R2, R4, R5, RZ, 0x5 ;  /* 0x0000000504027211 */ /* 0x000fe400078f28ff */
[----:B------:R-:W-:Y:S02]  /*121a0*/  LOP3.LUT R12, R8, 0x3ffffffc, RZ, 0xc0, !PT ;  /* 0x3ffffffc080c7812 */ /* 0x000fe400078ec0ff */
[----:B------:R-:W-:-:S04]  /*121b0*/  LOP3.LUT R44, R2, 0xffffffe0, RZ, 0xc0, !PT ;  /* 0xffffffe0022c7812 */ /* 0x000fc800078ec0ff */
[----:B------:R-:W-:Y:S02]  /*121c0*/  IADD3 R41, -R44, R5, RZ ;  /* 0x000000052c297210 */ /* 0x000fe40007ffe1ff */
[----:B------:R-:W-:Y:S01]  /*121d0*/  MOV R44, 0x7f800000 ;  /* 0x7f800000002c7802 */ /* 0x000fe20000000f00 */
[----:B-1----:R-:W-:Y:S01]  /*121e0*/  FADD.FTZ R7, R0, R7 ;  /* 0x0000000700077221 */ /* 0x002fe20000010000 */
[----:B------:R-:W-:Y:S01]  /*121f0*/  SHF.R.S32.HI R0, RZ, 0x5, R2 ;  /* 0x00000005ff007819 */ /* 0x000fe20000011402 */
[----:B--2---:R-:W-:-:S03]  /*12200*/  FADD.FTZ R6, R9, R6 ;  /* 0x0000000609067221 */ /* 0x004fc60000010000 */
[----:B------:R-:W-:Y:S02]  /*12210*/  FSETP.NE.FTZ.AND P3, PT, R7, RZ, PT ;  /* 0x000000ff0700720b */ /* 0x000fe40003f75000 */
[----:B------:R-:W-:Y:S02]  /*12220*/  IADD3 R9, -R12, R5, RZ ;  /* 0x000000050c097210 */ /* 0x000fe40007ffe1ff */
[----:B------:R-:W-:Y:S02]  /*12230*/  FSETP.NE.FTZ.AND P0, PT, R6, RZ, PT ;  /* 0x000000ff0600720b */ /* 0x000fe40003f15000 */
[----:B------:R-:W-:Y:S02]  /*12240*/  LEA R0, R0, R9, 0x9 ;  /* 0x0000000900007211 */ /* 0x000fe400078e48ff */
[--C-:B------:R-:W-:Y:S02]  /*12250*/  SHF.R.S32.HI R9, RZ, 0x2, R8.reuse ;  /* 0x00000002ff097819 */ /* 0x100fe40000011408 */
[----:B------:R-:W-:-:S03]  /*12260*/  SHF.R.S32.HI R8, RZ, 0x1f, R8 ;  /* 0x0000001fff087819 */ /* 0x000fc60000011408 */
[----:B------:R-:W1:Y:S01]  /*12270*/  @P3 MUFU.RCP R10, R7 ;  /* 0x00000007000a3308 */ /* 0x000e620000001000 */
[----:B------:R-:W-:-:S04]  /*12280*/  LEA.HI R8, R8, R9, RZ, 0x3 ;  /* 0x0000000908087211 */ /* 0x000fc800078f18ff */
[----:B------:R-:W-:-:S03]  /*12290*/  LOP3.LUT R8, R8, 0xfffffff8, RZ, 0xc0, !PT ;  /* 0xfffffff808087812 */ /* 0x000fc600078ec0ff */
[----:B------:R-:W2:Y:S01]  /*122a0*/  @P0 MUFU.RCP R11, R6 ;  /* 0x00000006000b0308 */ /* 0x000ea20000001000 */
[----:B------:R-:W-:-:S04]  /*122b0*/  IADD3 R8, R9, -R8, RZ ;  /* 0x8000000809087210 */ /* 0x000fc80007ffe0ff */
[----:B------:R-:W-:Y:S01]  /*122c0*/  SHF.L.U32 R9, R8, 0x6, RZ ;  /* 0x0000000608097819 */ /* 0x000fe200000006ff */
[----:B-1----:R-:W-:-:S03]  /*122d0*/  FMUL.FTZ R128, R10, R128 ;  /* 0x000000800a807220 */ /* 0x002fc60000410000 */
[----:B------:R-:W-:Y:S01]  /*122e0*/  LOP3.LUT R9, R9, 0x1c0, RZ, 0xc0, !PT ;  /* 0x000001c009097812 */ /* 0x000fe200078ec0ff */
[C---:B------:R-:W-:Y:S01]  /*122f0*/  FMUL.FTZ R129, R10.reuse, R129 ;  /* 0x000000810a817220 */ /* 0x040fe20000410000 */
[----:B------:R-:W1:Y:S01]  /*12300*/  @P3 MUFU.LG2 R7, R7 ;  /* 0x0000000700073308 */ /* 0x000e620000000c00 */
[C---:B------:R-:W-:Y:S01]  /*12310*/  FMUL.FTZ R68, R10.reuse, R68 ;  /* 0x000000440a447220 */ /* 0x040fe20000410000 */
[----:B------:R-:W-:Y:S01]  /*12320*/  LEA.HI R9, R9, R9, RZ, 0x1d ;  /* 0x0000000909097211 */ /* 0x000fe200078fe8ff */
[C---:B------:R-:W-:Y:S01]  /*12330*/  FMUL.FTZ R69, R10.reuse, R69 ;  /* 0x000000450a457220 */ /* 0x040fe20000410000 */
[----:B------:R-:W-:Y:S01]  /*12340*/  F2FP.PACK_AB R128, R129, R128 ;  /* 0x000000808180723e */ /* 0x000fe200000000ff */
[----:B------:R-:W-:Y:S01]  /*12350*/  FMUL.FTZ R72, R10, R72 ;  /* 0x000000480a487220 */ /* 0x000fe20000410000 */
[----:B------:R-:W-:Y:S01]  /*12360*/  LEA R0, R0, R9, 0x1 ;  /* 0x0000000900007211 */ /* 0x000fe200078e08ff */
[C---:B------:R-:W-:Y:S01]  /*12370*/  FMUL.FTZ R73, R10.reuse, R73 ;  /* 0x000000490a497220 */ /* 0x040fe20000410000 */
[----:B------:R-:W-:Y:S01]  /*12380*/  F2FP.PACK_AB R68, R69, R68 ;  /* 0x000000444544723e */ /* 0x000fe200000000ff */
[----:B------:R-:W-:Y:S01]  /*12390*/  FMUL.FTZ R76, R10, R76 ;  /* 0x0000004c0a4c7220 */ /* 0x000fe20000410000 */
[----:B------:R-:W-:Y:S01]  /*123a0*/  SHF.L.U32 R9, R0, 0x1, RZ ;  /* 0x0000000100097819 */ /* 0x000fe200000006ff */
[C---:B------:R-:W-:Y:S01]  /*123b0*/  FMUL.FTZ R77, R10.reuse, R77 ;  /* 0x0000004d0a4d7220 */ /* 0x040fe20000410000 */
[----:B------:R-:W-:Y:S01]  /*123c0*/  MOV R0, 0x20 ;  /* 0x0000002000007802 */ /* 0x000fe20000000f00 */
[C---:B------:R-:W-:Y:S01]  /*123d0*/  FMUL.FTZ R80, R10.reuse, R80 ;  /* 0x000000500a507220 */ /* 0x040fe20000410000 */
[----:B------:R-:W-:Y:S01]  /*123e0*/  F2FP.PACK_AB R72, R73, R72 ;  /* 0x000000484948723e */ /* 0x000fe200000000ff */
[C---:B------:R-:W-:Y:S01]  /*123f0*/  FMUL.FTZ R81, R10.reuse, R81 ;  /* 0x000000510a517220 */ /* 0x040fe20000410000 */
[----:B------:R-:W-:Y:S01]  /*12400*/  F2FP.PACK_AB R76, R77, R76 ;  /* 0x0000004c4d4c723e */ /* 0x000fe200000000ff */
[C---:B------:R-:W-:Y:S01]  /*12410*/  FMUL.FTZ R84, R10.reuse, R84 ;  /* 0x000000540a547220 */ /* 0x040fe20000410000 */
[----:B------:R3:W-:Y:S01]  /*12420*/  STS [R9], R128 ;  /* 0x0000008009007388 */ /* 0x0007e20000000800 */
[C---:B------:R-:W-:Y:S01]  /*12430*/  FMUL.FTZ R85, R10.reuse, R85 ;  /* 0x000000550a557220 */ /* 0x040fe20000410000 */
[----:B------:R-:W-:Y:S01]  /*12440*/  F2FP.PACK_AB R80, R81, R80 ;  /* 0x000000505150723e */ /* 0x000fe200000000ff */
[C---:B------:R-:W-:Y:S01]  /*12450*/  FMUL.FTZ R88, R10.reuse, R88 ;  /* 0x000000580a587220 */ /* 0x040fe20000410000 */
[----:B------:R-:W5:Y:S01]  /*12460*/  @P0 MUFU.LG2 R6, R6 ;  /* 0x0000000600060308 */ /* 0x000f620000000c00 */
[C---:B------:R-:W-:Y:S01]  /*12470*/  FMUL.FTZ R89, R10.reuse, R89 ;  /* 0x000000590a597220 */ /* 0x040fe20000410000 */
[----:B------:R-:W-:Y:S01]  /*12480*/  F2FP.PACK_AB R84, R85, R84 ;  /* 0x000000545554723e */ /* 0x000fe200000000ff */
[----:B------:R-:W-:-:S02]  /*12490*/  FMUL.FTZ R92, R10, R92 ;  /* 0x0000005c0a5c7220 */ /* 0x000fc40000410000 */
[C---:B------:R-:W-:Y:S01]  /*124a0*/  FMUL.FTZ R93, R10.reuse, R93 ;  /* 0x0000005d0a5d7220 */ /* 0x040fe20000410000 */
[----:B------:R-:W-:Y:S01]  /*124b0*/  F2FP.PACK_AB R88, R89, R88 ;  /* 0x000000585958723e */ /* 0x000fe200000000ff */
[C---:B------:R-:W-:Y:S02]  /*124c0*/  FMUL.FTZ R96, R10.reuse, R96 ;  /* 0x000000600a607220 */ /* 0x040fe40000410000 */
[C---:B------:R-:W-:Y:S01]  /*124d0*/  FMUL.FTZ R97, R10.reuse, R97 ;  /* 0x000000610a617220 */ /* 0x040fe20000410000 */
[----:B------:R-:W-:Y:S01]  /*124e0*/  F2FP.PACK_AB R92, R93, R92 ;  /* 0x0000005c5d5c723e */ /* 0x000fe200000000ff */
[C---:B------:R-:W-:Y:S02]  /*124f0*/  FMUL.FTZ R100, R10.reuse, R100 ;  /* 0x000000640a647220 */ /* 0x040fe40000410000 */
        /* <DEDUP_REMOVED lines=18> */
[----:B------:R-:W-:Y:S01]  /*12620*/  FMUL.FTZ R117, R10, R117 ;  /* 0x000000750a757220 */ /* 0x000fe20000410000 */
[----:B------:R-:W-:Y:S01]  /*12630*/  LOP3.LUT R10, R8, 0x1, RZ, 0xc0, !PT ;  /* 0x00000001080a7812 */ /* 0x000fe200078ec0ff */
[----:B--2---:R-:W-:Y:S01]  /*12640*/  FMUL.FTZ R131, R11, R131 ;  /* 0x000000830b837220 */ /* 0x004fe20000410000 */
[----:B------:R-:W-:Y:S01]  /*12650*/  F2FP.PACK_AB R120, R121, R120 ;  /* 0x000000787978723e */ /* 0x000fe200000000ff */
[C---:B------:R-:W-:Y:S01]  /*12660*/  FMUL.FTZ R130, R11.reuse, R130 ;  /* 0x000000820b827220 */ /* 0x040fe20000410000 */
[----:B------:R-:W-:Y:S01]  /*12670*/  ISETP.NE.U32.AND P4, PT, R10, 0x1, PT ;  /* 0x000000010a00780c */ /* 0x000fe20003f85070 */
[----:B------:R-:W-:Y:S01]  /*12680*/  FMUL.FTZ R71, R11, R71 ;  /* 0x000000470b477220 */ /* 0x000fe20000410000 */
[----:B------:R-:W-:Y:S01]  /*12690*/  F2FP.PACK_AB R116, R117, R116 ;  /* 0x000000747574723e */ /* 0x000fe200000000ff */
[C---:B------:R-:W-:Y:S01]  /*126a0*/  FMUL.FTZ R70, R11.reuse, R70 ;  /* 0x000000460b467220 */ /* 0x040fe20000410000 */
[----:B------:R-:W-:Y:S01]  /*126b0*/  R2P PR, R8, 0x6 ;  /* 0x0000000608007804 */ /* 0x000fe20000000000 */
[C---:B------:R-:W-:Y:S01]  /*126c0*/  FMUL.FTZ R75, R11.reuse, R75 ;  /* 0x0000004b0b4b7220 */ /* 0x040fe20000410000 */
[----:B------:R-:W-:Y:S01]  /*126d0*/  MOV R8, 0x40 ;  /* 0x0000004000087802 */ /* 0x000fe20000000f00 */
[----:B------:R-:W-:Y:S01]  /*126e0*/  FMUL.FTZ R74, R11, R74 ;  /* 0x0000004a0b4a7220 */ /* 0x000fe20000410000 */
[----:B------:R-:W-:Y:S01]  /*126f0*/  F2FP.PACK_AB R130, R131, R130 ;  /* 0x000000828382723e */ /* 0x000fe200000000ff */
[C---:B------:R-:W-:Y:S01]  /*12700*/  FMUL.FTZ R79, R11.reuse, R79 ;  /* 0x0000004f0b4f7220 */ /* 0x040fe20000410000 */
[----:B------:R-:W-:Y:S01]  /*12710*/  SEL R0, R0, 0xffffffe0, !P1 ;  /* 0xffffffe000007807 */ /* 0x000fe20004800000 */
[C---:B------:R-:W-:Y:S01]  /*12720*/  FMUL.FTZ R78, R11.reuse, R78 ;  /* 0x0000004e0b4e7220 */ /* 0x040fe20000410000 */
[----:B------:R-:W-:Y:S01]  /*12730*/  SEL R8, R8, 0xffffffc0, !P2 ;  /* 0xffffffc008087807 */ /* 0x000fe20005000000 */
[----:B------:R-:W-:Y:S01]  /*12740*/  FMUL.FTZ R83, R11, R83 ;  /* 0x000000530b537220 */ /* 0x000fe20000410000 */
[----:B------:R-:W-:Y:S01]  /*12750*/  F2FP.PACK_AB R70, R71, R70 ;  /* 0x000000464746723e */ /* 0x000fe200000000ff */
[----:B------:R-:W-:Y:S01]  /*12760*/  FMUL.FTZ R82, R11, R82 ;  /* 0x000000520b527220 */ /* 0x000fe20000410000 */
[----:B------:R-:W-:Y:S01]  /*12770*/  F2FP.PACK_AB R74, R75, R74 ;  /* 0x0000004a4b4a723e */ /* 0x000fe200000000ff */
[----:B------:R-:W-:Y:S01]  /*12780*/  FMUL.FTZ R87, R11, R87 ;  /* 0x000000570b577220 */ /* 0x000fe20000410000 */
[----:B------:R-:W-:Y:S01]  /*12790*/  IADD3 R13, R9, R0, RZ ;  /* 0x00000000090d7210 */ /* 0x000fe20007ffe0ff */
        /* <DEDUP_REMOVED lines=8> */
[C---:B------:R-:W-:Y:S01]  /*12820*/  FMUL.FTZ R94, R11.reuse, R94 ;  /* 0x0000005e0b5e7220 */ /* 0x040fe20000410000 */
[----:B------:R3:W-:Y:S01]  /*12830*/  STS [R9+0x400], R130 ;  /* 0x0004008209007388 */ /* 0x0007e20000000800 */
        /* <DEDUP_REMOVED lines=8> */
[C---:B------:R-:W-:Y:S01]  /*128c0*/  FMUL.FTZ R107, R11.reuse, R107 ;  /* 0x0000006b0b6b7220 */ /* 0x040fe20000410000 */
[----:B------:R-:W-:Y:S01]  /*128d0*/  ISETP.NE.AND P2, PT, R212, -0x1, PT ;  /* 0xffffffffd400780c */ /* 0x000fe20003f45270 */
[----:B------:R-:W-:Y:S01]  /*128e0*/  FMUL.FTZ R106, R11, R106 ;  /* 0x0000006a0b6a7220 */ /* 0x000fe20000410000 */
[----:B------:R-:W-:Y:S01]  /*128f0*/  F2FP.PACK_AB R102, R103, R102 ;  /* 0x000000666766723e */ /* 0x000fe200000000ff */
[----:B------:R-:W-:-:S02]  /*12900*/  FMUL.FTZ R127, R11, R127 ;  /* 0x0000007f0b7f7220 */ /* 0x000fc40000410000 */
[----:B------:R-:W-:Y:S01]  /*12910*/  FMUL.FTZ R126, R11, R126 ;  /* 0x0000007e0b7e7220 */ /* 0x000fe20000410000 */
[----:B------:R-:W-:Y:S01]  /*12920*/  F2FP.PACK_AB R106, R107, R106 ;  /* 0x0000006a6b6a723e */ /* 0x000fe200000000ff */
[C---:B------:R-:W-:Y:S02]  /*12930*/  FMUL.FTZ R111, R11.reuse, R111 ;  /* 0x0000006f0b6f7220 */ /* 0x040fe40000410000 */
[----:B------:R-:W-:Y:S01]  /*12940*/  FMUL.FTZ R110, R11, R110 ;  /* 0x0000006e0b6e7220 */ /* 0x000fe20000410000 */
[----:B------:R-:W-:Y:S01]  /*12950*/  F2FP.PACK_AB R126, R127, R126 ;  /* 0x0000007e7f7e723e */ /* 0x000fe200000000ff */
[C---:B------:R-:W-:Y:S02]  /*12960*/  FMUL.FTZ R115, R11.reuse, R115 ;  /* 0x000000730b737220 */ /* 0x040fe40000410000 */
[----:B------:R-:W-:Y:S01]  /*12970*/  FMUL.FTZ R114, R11, R114 ;  /* 0x000000720b727220 */ /* 0x000fe20000410000 */
[----:B------:R-:W-:Y:S01]  /*12980*/  F2FP.PACK_AB R110, R111, R110 ;  /* 0x0000006e6f6e723e */ /* 0x000fe200000000ff */
[----:B------:R-:W-:-:S02]  /*12990*/  FMUL.FTZ R123, R11, R123 ;  /* 0x0000007b0b7b7220 */ /* 0x000fc40000410000 */
[----:B------:R-:W-:Y:S01]  /*129a0*/  FMUL.FTZ R122, R11, R122 ;  /* 0x0000007a0b7a7220 */ /* 0x000fe20000410000 */
[----:B------:R-:W-:Y:S01]  /*129b0*/  F2FP.PACK_AB R114, R115, R114 ;  /* 0x000000727372723e */ /* 0x000fe200000000ff */
[C---:B------:R-:W-:Y:S02]  /*129c0*/  FMUL.FTZ R119, R11.reuse, R119 ;  /* 0x000000770b777220 */ /* 0x040fe40000410000 */
[----:B------:R-:W-:Y:S01]  /*129d0*/  FMUL.FTZ R118, R11, R118 ;  /* 0x000000760b767220 */ /* 0x000fe20000410000 */
[C---:B------:R-:W-:Y:S01]  /*129e0*/  IADD3 R11, R9.reuse, -0x10, RZ ;  /* 0xfffffff0090b7810 */ /* 0x040fe20007ffe0ff */
[C---:B------:R-:W-:Y:S01]  /*129f0*/  @P2 IMAD.WIDE.U32 R42, R212.reuse, c[0x0][0x1e8], RZ ;  /* 0x00007a00d42a2a25 */ /* 0x040fe200078e00ff */
[----:B------:R-:W-:Y:S02]  /*12a00*/  @P4 IADD3 R11, R9, 0x10, RZ ;  /* 0x00000010090b4810 */ /* 0x000fe40007ffe0ff */
[----:B------:R-:W-:Y:S01]  /*12a10*/  F2FP.PACK_AB R122, R123, R122 ;  /* 0x0000007a7b7a723e */ /* 0x000fe200000000ff */
[----:B------:R-:W-:Y:S01]  /*12a20*/  @P2 IMAD R2, R212, c[0x0][0x1ec], R43 ;  /* 0x00007b00d4022a24 */ /* 0x000fe200078e022b */
[-C--:B------:R-:W-:Y:S01]  /*12a30*/  IADD3 R15, R0, R11.reuse, RZ ;  /* 0x0000000b000f7210 */ /* 0x080fe20007ffe0ff */
[----:B------:R3:W-:Y:S01]  /*12a40*/  STS [R11], R68 ;  /* 0x000000440b007388 */ /* 0x0007e20000000800 */
[----:B------:R-:W-:Y:S01]  /*12a50*/  IADD3 R21, R8, R11, RZ ;  /* 0x0000000b08157210 */ /* 0x000fe20007ffe0ff */
[----:B------:R-:W2:Y:S01]  /*12a60*/  LDC.U8 R0, c[0x0][0x328] ;  /* 0x0000ca00ff007b82 */ /* 0x000ea20000000000 */
[----:B------:R-:W-:Y:S01]  /*12a70*/  IADD3 R37, R15, R8, RZ ;  /* 0x000000080f257210 */ /* 0x000fe20007ffe0ff */
[----:B------:R3:W-:Y:S01]  /*12a80*/  STS [R11+0x400], R70 ;  /* 0x000400460b007388 */ /* 0x0007e20000000800 */
[----:B------:R-:W-:Y:S01]  /*12a90*/  F2FP.PACK_AB R118, R119, R118 ;  /* 0x000000767776723e */ /* 0x000fe200000000ff */
[----:B----4-:R-:W-:Y:S01]  /*12aa0*/  @!P2 IMAD.WIDE.U32 R46, R40, c[0x0][0x1e0], RZ ;  /* 0x00007800282eaa25 */ /* 0x010fe200078e00ff */
[----:B------:R-:W-:Y:S01]  /*12ab0*/  @!P2 SHF.R.S32.HI R43, RZ, 0x1f, R40 ;  /* 0x0000001fff2ba819 */ /* 0x000fe20000011428 */
[----:B------:R3:W-:Y:S02]  /*12ac0*/  STS [R13], R72 ;  /* 0x000000480d007388 */ /* 0x0007e40000000800 */
[----:B-1----:R-:W-:Y:S01]  /*12ad0*/  @P3 FMUL.FTZ R7, R7, 0.69314718246459960938 ;  /* 0x3f31721807073820 */ /* 0x002fe20000410000 */
[----:B------:R-:W-:Y:S01]  /*12ae0*/  @!P2 MOV R42, R46 ;  /* 0x0000002e002aa202 */ /* 0x000fe20000000f00 */
[----:B------:R3:W-:Y:S01]  /*12af0*/  STS [R13+0x400], R74 ;  /* 0x0004004a0d007388 */ /* 0x0007e20000000800 */
[----:B-----5:R-:W-:-:S03]  /*12b00*/  @P0 FMUL.FTZ R6, R6, 0.69314718246459960938 ;  /* 0x3f31721806060820 */ /* 0x020fc60000410000 */
[----:B------:R3:W-:Y:S01]  /*12b10*/  STS [R15], R76 ;  /* 0x0000004c0f007388 */ /* 0x0007e20000000800 */
[----:B------:R-:W-:-:S03]  /*12b20*/  @P0 FFMA.FTZ R44, R3, c[0x0][0x238], R6 ;  /* 0x00008e00032c0a23 */ /* 0x000fc60000010006 */
[----:B------:R3:W-:Y:S04]  /*12b30*/  STS [R15+0x400], R78 ;  /* 0x0004004e0f007388 */ /* 0x0007e80000000800 */
[----:B------:R3:W-:Y:S01]  /*12b40*/  STS [R17], R80 ;  /* 0x0000005011007388 */ /* 0x0007e20000000800 */
[----:B--2---:R-:W-:-:S03]  /*12b50*/  ISETP.NE.AND P4, PT, R0, RZ, PT ;  /* 0x000000ff0000720c */ /* 0x004fc60003f85270 */
[----:B------:R3:W-:Y:S01]  /*12b60*/  STS [R17+0x400], R82 ;  /* 0x0004005211007388 */ /* 0x0007e20000000800 */
[----:B------:R-:W-:-:S03]  /*12b70*/  ISETP.NE.OR P1, PT, R212, -0x1, !P4 ;  /* 0xffffffffd400780c */ /* 0x000fc60006725670 */
[----:B------:R3:W-:Y:S04]  /*12b80*/  STS [R21], R84 ;  /* 0x0000005415007388 */ /* 0x0007e80000000800 */
[----:B------:R3:W-:Y:S04]  /*12b90*/  STS [R21+0x400], R86 ;  /* 0x0004005615007388 */ /* 0x0007e80000000800 */
[----:B------:R3:W-:Y:S02]  /*12ba0*/  STS [R19], R88 ;  /* 0x0000005813007388 */ /* 0x0007e40000000800 */
[----:B------:R-:W-:-:S02]  /*12bb0*/  @!P1 IMAD R212, R40, c[0x0][0x214], RZ ;  /* 0x0000850028d49a24 */ /* 0x000fc400078e02ff */
[----:B------:R3:W-:Y:S01]  /*12bc0*/  STS [R19+0x400], R90 ;  /* 0x0004005a13007388 */ /* 0x0007e20000000800 */
[----:B------:R-:W-:Y:S01]  /*12bd0*/  LOP3.LUT P1, RZ, R41, 0x3, RZ, 0xc0, !PT ;  /* 0x0000000329ff7812 */ /* 0x000fe2000782c0ff */
[----:B------:R-:W-:Y:S01]  /*12be0*/  @!P2 IMAD R41, R43, c[0x0][0x1e0], RZ ;  /* 0x000078002b29aa24 */ /* 0x000fe200078e02ff */
[----:B------:R-:W-:Y:S01]  /*12bf0*/  MOV R43, 0x7f800000 ;  /* 0x7f800000002b7802 */ /* 0x000fe20000000f00 */
[----:B------:R3:W-:Y:S01]  /*12c00*/  STS [R37], R92 ;  /* 0x0000005c25007388 */ /* 0x0007e20000000800 */
[----:B------:R-:W-:Y:S02]  /*12c10*/  @P3 FFMA.FTZ R43, R132, c[0x0][0x238], R7 ;  /* 0x00008e00842b3a23 */ /* 0x000fe40000010007 */
[----:B------:R-:W-:Y:S01]  /*12c20*/  @!P2 IMAD R41, R40, c[0x0][0x1e4], R41 ;  /* 0x000079002829aa24 */ /* 0x000fe200078e0229 */
[----:B------:R3:W-:Y:S04]  /*12c30*/  STS [R37+0x400], R94 ;  /* 0x0004005e25007388 */ /* 0x0007e80000000800 */
[----:B------:R3:W-:Y:S01]  /*12c40*/  STS [R9+0x2000], R96 ;  /* 0x0020006009007388 */ /* 0x0007e20000000800 */
[----:B------:R-:W-:-:S03]  /*12c50*/  @!P2 IADD3 R2, R47, R41, RZ ;  /* 0x000000292f02a210 */ /* 0x000fc60007ffe0ff */
[----:B------:R3:W-:Y:S04]  /*12c60*/  STS [R9+0x2400], R98 ;  /* 0x0024006209007388 */ /* 0x0007e80000000800 */
        /* <DEDUP_REMOVED lines=14> */
[----:B------:R-:W-:Y:S06]  /*12d50*/  BAR.SYNC.DEFER_BLOCKING 0x0 ;  /* 0x0000000000007b1d */ /* 0x000fec0000010000 */
[----:B------:R-:W1:Y:S04]  /*12d60*/  S2R R0, SR_CTAID.Z ;  /* 0x0000000000007919 */ /* 0x000e680000002700 */
[----:B------:R3:W2:Y:S04]  /*12d70*/  LDS.128 R32, [R216] ;  /* 0x00000000d8207984 */ /* 0x0006a80000000c00 */
[----:B------:R3:W4:Y:S01]  /*12d80*/  LDS.128 R28, [R216+0x800] ;  /* 0x00080000d81c7984 */ /* 0x0007220000000c00 */
[----:B-1----:R-:W-:-:S03]  /*12d90*/  @!P4 IMAD R40, R40, c[0x0][0x1c0], R0 ;  /* 0x000070002828ca24 */ /* 0x002fc600078e0200 */
[----:B------:R3:W1:Y:S01]  /*12da0*/  LDS.128 R24, [R216+0x1000] ;  /* 0x00100000d8187984 */ /* 0x0006620000000c00 */
[----:B------:R-:W-:Y:S02]  /*12db0*/  @P4 IMAD R212, R0, c[0x0][0x234], R212 ;  /* 0x00008d0000d44a24 */ /* 0x000fe400078e02d4 */
[----:B------:R-:W-:Y:S01]  /*12dc0*/  @!P4 IMAD R212, R40, c[0x0][0x214], RZ ;  /* 0x0000850028d4ca24 */ /* 0x000fe200078e02ff */
[----:B------:R3:W1:Y:S04]  /*12dd0*/  LDS.128 R20, [R216+0x1800] ;  /* 0x00180000d8147984 */ /* 0x0006680000000c00 */
[----:B------:R3:W1:Y:S04]  /*12de0*/  LDS.128 R16, [R216+0x2000] ;  /* 0x00200000d8107984 */ /* 0x0006680000000c00 */
[----:B------:R3:W1:Y:S04]  /*12df0*/  LDS.128 R12, [R216+0x2800] ;  /* 0x00280000d80c7984 */ /* 0x0006680000000c00 */
[----:B------:R3:W1:Y:S04]  /*12e00*/  LDS.128 R8, [R216+0x3000] ;  /* 0x00300000d8087984 */ /* 0x0006680000000c00 */
[----:B------:R3:W1:Y:S01]  /*12e10*/  LDS.128 R36, [R216+0x3800] ;  /* 0x00380000d8247984 */ /* 0x0006620000000c00 */
[----:B------:R-:W-:Y:S05]  /*12e20*/  @P1 BRA `(.L_x_751) ;  /* 0x000000c000001947 */ /* 0x000fea0003800000 */
[----:B------:R-:W5:Y:S01]  /*12e30*/  S2R R3, SR_CTAID.X ;  /* 0x0000000000037919 */ /* 0x000f620000002500 */
[----:B------:R-:W-:-:S02]  /*12e40*/  IADD3 R7, R213, 0x8, RZ ;  /* 0x00000008d5077810 */ /* 0x000fc40007ffe0ff */
[-C--:B------:R-:W-:Y:S02]  /*12e50*/  ISETP.GE.AND P2, PT, R213, R208.reuse, PT ;  /* 0x000000d0d500720c */ /* 0x080fe40003f46270 */
[----:B------:R-:W-:Y:S01]  /*12e60*/  ISETP.GE.AND P1, PT, R7, R208, PT ;  /* 0x000000d00700720c */ /* 0x000fe20003f26270 */
[----:B-----5:R-:W-:-:S05]  /*12e70*/  IMAD R212, R3, 0x40, R212 ;  /* 0x0000004003d47824 */ /* 0x020fca00078e02d4 */
[----:B------:R-:W-:Y:S02]  /*12e80*/  SHF.R.S32.HI R6, RZ, 0x1f, R212 ;  /* 0x0000001fff067819 */ /* 0x000fe400000114d4 */
[----:B------:R-:W-:-:S04]  /*12e90*/  IADD3 R3, P0, R213, R212, RZ ;  /* 0x000000d4d5037210 */ /* 0x000fc80007f1e0ff */
[----:B------:R-:W-:Y:S02]  /*12ea0*/  LEA.HI.X.SX32 R6, R213, R6, 0x1, P0 ;  /* 0x00000006d5067211 */ /* 0x000fe400000f0eff */
[----:B------:R-:W-:-:S04]  /*12eb0*/  LEA R40, P0, R3, c[0x0][0x200], 0x2 ;  /* 0x0000800003287a11 */ /* 0x000fc800078010ff */
[----:B------:R-:W-:-:S05]  /*12ec0*/  LEA.HI.X R41, R3, c[0x0][0x204], R6, 0x2, P0 ;  /* 0x0000810003297a11 */ /* 0x000fca00000f1406 */
[----:B------:R3:W-:Y:S04]  /*12ed0*/  @!P2 STG.E [R40.64], R43 ;  /* 0x0000002b2800a986 */ /* 0x0007e8000c10190c */
[----:B------:R3:W-:Y:S02]  /*12ee0*/  @!P1 STG.E [R40.64+0x20], R44 ;  /* 0x0000202c28009986 */ /* 0x0007e4000c10190c */
.L_x_751:
[----:B------:R-:W-:Y:S05]  /*12ef0*/  BSYNC B0 ;  /* 0x0000000000007941 */ /* 0x000fea0003800000 */
.L_x_750:
[----:B------:R-:W5:Y:S01]  /*12f00*/  S2R R7, SR_CTAID.X ;  /* 0x0000000000077919 */ /* 0x000f620000002500 */
[----:B------:R-:W-:Y:S01]  /*12f10*/  LEA.HI R4, R4, R5, RZ, 0x3 ;  /* 0x0000000504047211 */ /* 0x000fe200078f18ff */
[----:B------:R-:W-:Y:S01]  /*12f20*/  BSSY B0, `(.L_x_752) ;  /* 0x000001c000007945 */ /* 0x000fe20003800000 */
[----:B------:R-:W-:Y:S02]  /*12f30*/  SHF.R.S32.HI R6, RZ, 0x1f, R0 ;  /* 0x0000001fff067819 */ /* 0x000fe40000011400 */
[----:B------:R-:W-:Y:S01]  /*12f40*/  SHF.R.S32.HI R4, RZ, 0x3, R4 ;  /* 0x00000003ff047819 */ /* 0x000fe20000011404 */
[----:B-----5:R-:W-:-:S04]  /*12f50*/  IMAD.SHL.U32 R7, R7, 0x40, RZ ;  /* 0x0000004007077824 */ /* 0x020fc800078e00ff */
[----:B---3--:R-:W-:Y:S01]  /*12f60*/  IMAD.WIDE.U32 R44, R7, c[0x0][0x1e8], R218 ;  /* 0x00007a00072c7a25 */ /* 0x008fe200078e00da */
[----:B------:R-:W-:-:S04]  /*12f70*/  SHF.R.S32.HI R40, RZ, 0x1f, R7 ;  /* 0x0000001fff287819 */ /* 0x000fc80000011407 */
[----:B------:R-:W-:Y:S01]  /*12f80*/  IADD3 R42, P0, R42, R44, RZ ;  /* 0x0000002c2a2a7210 */ /* 0x000fe20007f1e0ff */
[----:B------:R-:W-:-:S04]  /*12f90*/  IMAD R40, R40, c[0x0][0x1e8], RZ ;  /* 0x00007a0028287a24 */ /* 0x000fc800078e02ff */
[C---:B------:R-:W-:Y:S01]  /*12fa0*/  IMAD R3, R7.reuse, c[0x0][0x1ec], R40 ;  /* 0x00007b0007037a24 */ /* 0x040fe200078e0228 */
[----:B------:R-:W-:-:S04]  /*12fb0*/  IADD3 R7, -R7, R217, RZ ;  /* 0x000000d907077210 */ /* 0x000fc80007ffe1ff */
[----:B------:R-:W-:Y:S01]  /*12fc0*/  IADD3.X R43, R2, R45, R3, P0, !PT ;  /* 0x0000002d022b7210 */ /* 0x000fe200007fe403 */
[----:B------:R-:W-:Y:S01]  /*12fd0*/  IMAD R3, R6, c[0x0][0x1f0], RZ ;  /* 0x00007c0006037a24 */ /* 0x000fe200078e02ff */
[----:B------:R-:W-:-:S03]  /*12fe0*/  ISETP.GE.AND P0, PT, R4, R7, PT ;  /* 0x000000070400720c */ /* 0x000fc60003f06270 */
[C---:B------:R-:W-:Y:S02]  /*12ff0*/  IMAD R3, R0.reuse, c[0x0][0x1f4], R3 ;  /* 0x00007d0000037a24 */ /* 0x040fe400078e0203 */
[----:B------:R-:W-:-:S04]  /*13000*/  IMAD.WIDE.U32 R42, R0, c[0x0][0x1f0], R42 ;  /* 0x00007c00002a7a25 */ /* 0x000fc800078e002a */
[----:B------:R-:W-:-:S04]  /*13010*/  IMAD.IADD R7, R3, 0x1, R43 ;  /* 0x0000000103077824 */ /* 0x000fc800078e022b */
        /* <DEDUP_REMOVED lines=10> */
[----:B--2---:R2:W-:Y:S04]  /*130c0*/  @!P1 STG.E.128 [R2.64], R32 ;  /* 0x0000002002009986 */ /* 0x0045e8000c101d0c */
[----:B-1----:R2:W-:Y:S02]  /*130d0*/  @!P0 STG.E.128 [R2.64+0x80], R16 ;  /* 0x0000801002008986 */ /* 0x0025e4000c101d0c */
.L_x_753:
[----:B------:R-:W-:Y:S05]  /*130e0*/  BSYNC B0 ;  /* 0x0000000000007941 */ /* 0x000fea0003800000 */
.L_x_752:
[----:B--2---:R-:W-:Y:S01]  /*130f0*/  IADD3 R3, R4, 0x10, RZ ;  /* 0x0000001004037810 */ /* 0x004fe20007ffe0ff */
[----:B------:R-:W-:Y:S03]  /*13100*/  BSSY B0, `(.L_x_754) ;  /* 0x0000011000007945 */ /* 0x000fe60003800000 */
[----:B------:R-:W-:-:S13]  /*13110*/  ISETP.GE.AND P0, PT, R3, R208, PT ;  /* 0x000000d00300720c */ /* 0x000fda0003f06270 */
[----:B------:R-:W-:Y:S05]  /*13120*/  @P0 BRA `(.L_x_755) ;  /* 0x000000e000000947 */ /* 0x000fea0003800000 */
[----:B------:R-:W-:Y:S01]  /*13130*/  IADD3 R3, P0, R4, 0x10, RZ ;  /* 0x0000001004037810 */ /* 0x000fe20007f1e0ff */
[----:B-1----:R-:W-:Y:S01]  /*13140*/  IMAD.MOV.U32 R16, RZ, RZ, R42 ;  /* 0x000000ffff107224 */ /* 0x002fe200078e002a */
        /* <DEDUP_REMOVED lines=10> */
[----:B----4-:R1:W-:Y:S04]  /*131f0*/  @!P1 STG.E.128 [R2.64], R28 ;  /* 0x0000001c02009986 */ /* 0x0103e8000c101d0c */
[----:B------:R1:W-:Y:S02]  /*13200*/  @!P0 STG.E.128 [R2.64+0x80], R12 ;  /* 0x0000800c02008986 */ /* 0x0003e4000c101d0c */
.L_x_755:
[----:B------:R-:W-:Y:S05]  /*13210*/  BSYNC B0 ;  /* 0x0000000000007941 */ /* 0x000fea0003800000 */
.L_x_754:
        /* <DEDUP_REMOVED lines=16> */
[----:B------:R1:W-:Y:S04]  /*13320*/  @!P1 STG.E.128 [R2.64], R24 ;  /* 0x0000001802009986 */ /* 0x0003e8000c101d0c */
[----:B------:R1:W-:Y:S02]  /*13330*/  @!P0 STG.E.128 [R2.64+0x80], R8 ;  /* 0x0000800802008986 */ /* 0x0003e4000c101d0c */
.L_x_757:
[----:B------:R-:W-:Y:S05]  /*13340*/  BSYNC B0 ;  /* 0x0000000000007941 */ /* 0x000fea0003800000 */
.L_x_756:
[----:B-1----:R-:W-:-:S04]  /*13350*/  IADD3 R3, R4, 0x30, RZ ;  /* 0x0000003004037810 */ /* 0x002fc80007ffe0ff */
[----:B------:R-:W-:-:S13]  /*13360*/  ISETP.GE.AND P0, PT, R3, R208, PT ;  /* 0x000000d00300720c */ /* 0x000fda0003f06270 */
[----:B------:R-:W-:Y:S05]  /*13370*/  @P0 EXIT ;  /* 0x000000000000094d */ /* 0x000fea0003800000 */
[----:B------:R-:W-:Y:S02]  /*13380*/  IADD3 R4, P0, R4, 0x30, RZ ;  /* 0x0000003004047810 */ /* 0x000fe40007f1e0ff */
[----:B------:R-:W-:-:S03]  /*13390*/  MOV R6, R42 ;  /* 0x0000002a00067202 */ /* 0x000fc60000000f00 */
        /* <DEDUP_REMOVED lines=8> */
[----:B------:R1:W-:Y:S01]  /*13420*/  @!P0 STG.E.128 [R2.64], R20 ;  /* 0x0000001402008986 */ /* 0x0003e2000c101d0c */
[----:B------:R-:W-:-:S13]  /*13430*/  ISETP.GE.AND P0, PT, R209, c[0x0][0x220], PT ;  /* 0x00008800d1007a0c */ /* 0x000fda0003f06270 */
[----:B------:R-:W-:Y:S05]  /*13440*/  @P0 EXIT ;  /* 0x000000000000094d */ /* 0x000fea0003800000 */
[----:B------:R-:W-:Y:S01]  /*13450*/  STG.E.128 [R2.64+0x80], R36 ;  /* 0x0000802402007986 */ /* 0x000fe2000c101d0c */
[----:B------:R-:W-:Y:S05]  /*13460*/  EXIT ;  /* 0x000000000000794d */ /* 0x000fea0003800000 */
.L_x_758:
        /* <DEDUP_REMOVED lines=9> */
.L_x_8218:


//--------------------- .text._ZN5flash24flash_fwd_splitkv_kernelI23Flash_fwd_kernel_traitsILi128ELi64ELi128ELi4ELb0ELb0EN7cutlass6half_tE19Flash_kernel_traitsILi128ELi64ELi128ELi4ES3_EELb1ELb0ELb0ELb0ELb0ELb1ELb0ELb0EEEvNS_16Flash_fwd_paramsE --------------------------
	.section	.text._ZN5flash24flash_fwd_splitkv_kernelI23Flash_fwd_kernel_traitsILi128ELi64ELi128ELi4ELb0ELb0EN7cutlass6half_tE19Flash_kernel_traitsILi128ELi64ELi128ELi4ES3_EELb1ELb0ELb0ELb0ELb0ELb1ELb0ELb0EEEvNS_16Flash_fwd_paramsE,"ax",@progbits
	.sectioninfo	@"SHI_REGISTERS=255"
	.align	128
        .global         _ZN5flash24flash_fwd_splitkv_kernelI23Flash_fwd_kernel_traitsILi128ELi64ELi128ELi4ELb0ELb0EN7cutlass6half_tE19Flash_kernel_traitsILi128ELi64ELi128ELi4ES3_EELb1ELb0ELb0ELb0ELb0ELb1ELb0ELb0EEEvNS_16Flash_fwd_paramsE
        .type           _ZN5flash24flash_fwd_splitkv_kernelI23Flash_fwd_kernel_traitsILi128ELi64ELi128ELi4ELb0ELb0EN7cutlass6half_tE19Flash_kernel_traitsILi128ELi64ELi128ELi4ES3_EELb1ELb0ELb0ELb0ELb0ELb1ELb0ELb0EEEvNS_16Flash_fwd_paramsE,@function
        .size           _ZN5flash24flash_fwd_splitkv_kernelI23Flash_fwd_kernel_traitsILi128ELi64ELi128ELi4ELb0ELb0EN7cutlass6half_tE19Flash_kernel_traitsILi128ELi64ELi128ELi4ES3_EELb1ELb0ELb0ELb0ELb0ELb1ELb0ELb0EEEvNS_16Flash_fwd_paramsE,(.L_x_8219 - _ZN5flash24flash_fwd_splitkv_kernelI23Flash_fwd_kernel_traitsILi128ELi64ELi128ELi4ELb0ELb0EN7cutlass6half_tE19Flash_kernel_traitsILi128ELi64ELi128ELi4ES3_EELb1ELb0ELb0ELb0ELb0ELb1ELb0ELb0EEEvNS_16Flash_fwd_paramsE)
        .other          _ZN5flash24flash_fwd_splitkv_kernelI23Flash_fwd_kernel_traitsILi128ELi64ELi128ELi4ELb0ELb0EN7cutlass6half_tE19Flash_kernel_traitsILi128ELi64ELi128ELi4ES3_EELb1ELb0ELb0ELb0ELb0ELb1ELb0ELb0EEEvNS_16Flash_fwd_paramsE,@"STO_CUDA_ENTRY STV_DEFAULT"
_ZN5flash24flash_fwd_splitkv_kernelI23Flash_fwd_kernel_traitsILi128ELi64ELi128ELi4ELb0ELb0EN7cutlass6half_tE19Flash_kernel_traitsILi128ELi64ELi128ELi4ES3_EELb1ELb0ELb0ELb0ELb0ELb1ELb0ELb0EEEvNS_16Flash_fwd_paramsE:
.text._ZN5flash24flash_fwd_splitkv_kernelI23Flash_fwd_kernel_traitsILi128ELi64ELi128ELi4ELb0ELb0EN7cutlass6half_tE19Flash_kernel_traitsILi128ELi64ELi128ELi4ES3_EELb1ELb0ELb0ELb0ELb0ELb1ELb0ELb0EEEvNS_16Flash_fwd_paramsE:
        /* <DEDUP_REMOVED lines=33> */
.L_x_759:
[----:B-1-34-:R-:W-:Y:S02]  /*0210*/  MOV R2, c[0x0][0x218] ;  /* 0x0000860000027a02 */ /* 0x01afe40000000f00 */
.L_x_760:
        /* <DEDUP_REMOVED lines=78> */
.L_x_763:
[----:B------:R-:W-:Y:S05]  /*0700*/  BSYNC B0 ;  /* 0x0000000000007941 */ /* 0x000fea0003800000 */
.L_x_762:
        /* <DEDUP_REMOVED lines=18> */
.L_x_765:
[----:B------:R-:W-:Y:S05]  /*0830*/  BSYNC B0 ;  /* 0x0000000000007941 */ /* 0x000fea0003800000 */
.L_x_764:
        /* <DEDUP_REMOVED lines=18> */
.L_x_767:
[----:B------:R-:W-:Y:S05]  /*0960*/  BSYNC B0 ;  /* 0x0000000000007941 */ /* 0x000fea0003800000 */
.L_x_766:
        /* <DEDUP_REMOVED lines=17> */
.L_x_769:
[----:B------:R-:W-:Y:S05]  /*0a80*/  BSYNC B0 ;  /* 0x0000000000007941 */ /* 0x000fea0003800000 */
.L_x_768:
        /* <DEDUP_REMOVED lines=19> */
.L_x_761:
        /* <DEDUP_REMOVED lines=93> */
.L_x_770:
        /* <DEDUP_REMOVED lines=16> */
.L_x_772:
        /* <DEDUP_REMOVED lines=50> */
.L_x_771:
        /* <DEDUP_REMOVED lines=96> */
.L_x_774:
[----:B------:R-:W-:Y:S05]  /*1bb0*/  BSYNC B0 ;  /* 0x0000000000007941 */ /* 0x000fea0003800000 */
.L_x_773:
        /* <DEDUP_REMOVED lines=29> */
.L_x_776:
[----:B------:R-:W-:Y:S05]  /*1d90*/  BSYNC B0 ;  /* 0x0000000000007941 */ /* 0x000fea0003800000 */
.L_x_775:
        /* <DEDUP_REMOVED lines=29> */
.L_x_778:
[----:B------:R-:W-:Y:S05]  /*1f70*/  BSYNC B0 ;  /* 0x0000000000007941 */ /* 0x000fea0003800000 */
.L_x_777:
        /* <DEDUP_REMOVED lines=28> */
.L_x_780:
[----:B------:R-:W-:Y:S05]  /*2140*/  BSYNC B0 ;  /* 0x0000000000007941 */ /* 0x000fea0003800000 */
.L_x_779:
        /* <DEDUP_REMOVED lines=23> */
.L_x_782:
[----:B------:R-:W-:Y:S05]  /*22c0*/  BSYNC B0 ;  /* 0x0000000000007941 */ /* 0x000fea0003800000 */
.L_x_781:
        /* <DEDUP_REMOVED lines=25> */
.L_x_784:
[----:B------:R-:W-:Y:S05]  /*2460*/  BSYNC B0 ;  /* 0x0000000000007941 */ /* 0x000fea0003800000 */
.L_x_783:
        /* <DEDUP_REMOVED lines=23> */
.L_x_786:
[----:B------:R-:W-:Y:S05]  /*25e0*/  BSYNC B0 ;  /* 0x0000000000007941 */ /* 0x000fea0003800000 */
.L_x_785:
        /* <DEDUP_REMOVED lines=24> */
.L_x_788:
[----:B------:R-:W-:Y:S05]  /*2770*/  BSYNC B0 ;  /* 0x0000000000007941 */ /* 0x000fea0003800000 */
.L_x_787:
        /* <DEDUP_REMOVED lines=24> */
.L_x_790:
[----:B------:R-:W-:Y:S05]  /*2900*/  BSYNC B0 ;  /* 0x0000000000007941 */ /* 0x000fea0003800000 */
.L_x_789:
        /* <DEDUP_REMOVED lines=25> */
.L_x_792:
[----:B------:R-:W-:Y:S05]  /*2aa0*/  BSYNC B0 ;  /* 0x0000000000007941 */ /* 0x000fea0003800000 */
.L_x_791:
        /* <DEDUP_REMOVED lines=25> */
.L_x_794:
[----:B------:R-:W-:Y:S05]  /*2c40*/  BSYNC B0 ;  /* 0x0000000000007941 */ /* 0x000fea0003800000 */
.L_x_793:
        /* <DEDUP_REMOVED lines=25> */
.L_x_796:
[----:B------:R-:W-:Y:S05]  /*2de0*/  BSYNC B0 ;  /* 0x0000000000007941 */ /* 0x000fea0003800000 */
.L_x_795:
        /* <DEDUP_REMOVED lines=63> */
.L_x_798:
[----:B------:R-:W-:Y:S05]  /*31e0*/  BSYNC B0 ;  /* 0x0000000000007941 */ /* 0x000fea0003800000 */
.L_x_797:
        /* <DEDUP_REMOVED lines=25> */
.L_x_800:
[----:B------:R-:W-:Y:S05]  /*3380*/  BSYNC B0 ;  /* 0x0000000000007941 */ /* 0x000fea0003800000 */
.L_x_799:
        /* <DEDUP_REMOVED lines=25> */
.L_x_802:
[----:B------:R-:W-:Y:S05]  /*3520*/  BSYNC B0 ;  /* 0x0000000000007941 */ /* 0x000fea0003800000 */
.L_x_801:
        /* <DEDUP_REMOVED lines=26> */
.L_x_804:
[----:B------:R-:W-:Y:S05]  /*36d0*/  BSYNC B0 ;  /* 0x0000000000007941 */ /* 0x000fea0003800000 */
.L_x_803:
        /* <DEDUP_REMOVED lines=25> */
.L_x_806:
[----:B------:R-:W-:Y:S05]  /*3870*/  BSYNC B0 ;  /* 0x0000000000007941 */ /* 0x000fea0003800000 */
.L_x_805:
        /* <DEDUP_REMOVED lines=26> */
.L_x_808:
[----:B------:R-:W-:Y:S05]  /*3a20*/  BSYNC B0 ;  /* 0x0000000000007941 */ /* 0x000fea0003800000 */
.L_x_807:
        /* <DEDUP_REMOVED lines=26> */
.L_x_810:
[----:B------:R-:W-:Y:S05]  /*3bd0*/  BSYNC B0 ;  /* 0x0000000000007941 */ /* 0x000fea0003800000 */
.L_x_809:
        /* <DEDUP_REMOVED lines=26> */
.L_x_812:
[----:B------:R-:W-:Y:S05]  /*3d80*/  BSYNC B0 ;  /* 0x0000000000007941 */ /* 0x000fea0003800000 */
.L_x_811:
[----:B------:R-:W-:Y:S01]  /*3d90*/  SHF.L.U32 R210, R210, 0x1, RZ ;  /* 0x00000001d2d27819 */ /* 0x000fe200000006ff */
[----:B------:R-:W-:Y:S01]  /*3da0*/  LDSM.16.M88.4 R40, [R211] ;  /* 0x00000000d328783b */ /* 0x000fe20000000200 */
[-C--:B------:R-:W-:Y:S02]  /*3db0*/  LEA R209, R2, R211.reuse, 0x1 ;  /* 0x000000d302d17211 */ /* 0x080fe400078e08ff */
[-C--:B------:R-:W-:Y:S01]  /*3dc0*/  LEA R129, R6, R210.reuse, 0x1 ;  /* 0x000000d206817211 */ /* 0x080fe200078e08ff */
[----:B------:R-:W5:Y:S01]  /*3dd0*/  LDSM.16.M88.4 R28, [R210+0x4000] ;  /* 0x00400000d21c783b */ /* 0x000f620000000200 */
[----:B------:R-:W-:Y:S02]  /*3de0*/  LEA R207, R0, R211, 0x1 ;  /* 0x000000d300cf7211 */ /* 0x000fe400078e08ff */
[----:B------:R-:W-:Y:S01]  /*3df0*/  LEA R203, R3, R210, 0x1 ;  /* 0x000000d203cb7211 */ /* 0x000fe200078e08ff */
[----:B------:R-:W1:Y:S01]  /*3e00*/  LDSM.16.M88.4 R20, [R210+0x4800] ;  /* 0x00480000d214783b */ /* 0x000e620000000200 */
[----:B------:R-:W-:-:S02]  /*3e10*/  IADD3 R5, R210, 0x4000, RZ ;  /* 0x00004000d2057810 */ /* 0x000fc40007ffe0ff */
[----:B------:R-:W-:Y:S01]  /*3e20*/  LEA R206, R0, R209, 0x1 ;  /* 0x000000d100ce7211 */ /* 0x000fe200078e08ff */
[----:B-1----:R-:W1:Y:S01]  /*3e30*/  LDSM.16.M88.4 R12, [R210+0x5000] ;  /* 0x00500000d20c783b */ /* 0x002e620000000200 */
[----:B------:R-:W-:Y:S02]  /*3e40*/  LEA R208, R6, R5, 0x1 ;  /* 0x0000000506d07211 */ /* 0x000fe400078e08ff */
[----:B------:R-:W-:Y:S01]  /*3e50*/  ISETP.GE.AND P4, PT, R134, 0x2, PT ;  /* 0x000000028600780c */ /* 0x000fe20003f86270 */
[----:B------:R-:W2:Y:S01]  /*3e60*/  LDSM.16.M88.4 R56, [R210+0x5800] ;  /* 0x00580000d238783b */ /* 0x000ea20000000200 */
[----:B------:R-:W-:Y:S02]  /*3e70*/  LEA R205, R3, R208, 0x1 ;  /* 0x000000d003cd7211 */ /* 0x000fe400078e08ff */
[----:B------:R-:W-:Y:S01]  /*3e80*/  IMNMX R238, R37, R128, PT ;  /* 0x0000008025ee7217 */ /* 0x000fe20003800200 */
[----:B------:R-:W3:Y:S04]  /*3e90*/  LDSM.16.M88.4 R80, [R210+0x6000] ;  /* 0x00600000d250783b */ /* 0x000ee80000000200 */
[----:B------:R-:W4:Y:S04]  /*3ea0*/  LDSM.16.M88.4 R72, [R210+0x6800] ;  /* 0x00680000d248783b */ /* 0x000f280000000200 */
[----:B------:R-:W1:Y:S04]  /*3eb0*/  LDSM.16.M88.4 R48, [R210+0x7000] ;  /* 0x00700000d230783b */ /* 0x000e680000000200 */
[----:B------:R-:W1:Y:S04]  /*3ec0*/  LDSM.16.M88.4 R64, [R210+0x7800] ;  /* 0x00780000d240783b */ /* 0x000e680000000200 */
[----:B------:R-:W-:Y:S04]  /*3ed0*/  LDSM.16.M88.4 R100, [R209] ;  /* 0x00000000d164783b */ /* 0x000fe80000000200 */
[----:B------:R-:W2:Y:S04]  /*3ee0*/  LDSM.16.M88.4 R52, [R129+0x4000] ;  /* 0x004000008134783b */ /* 0x000ea80000000200 */
[----:B------:R-:W2:Y:S01]  /*3ef0*/  LDSM.16.M88.4 R60, [R129+0x4800] ;  /* 0x00480000813c783b */ /* 0x000ea20000000200 */
[C---:B-----5:R-:W-:Y:S03]  /*3f00*/  HMMA.16816.F32 R32, R40.reuse, R28, RZ ;  /* 0x0000001c2820723c */ /* 0x060fe600000018ff */
[----:B------:R-:W5:Y:S04]  /*3f10*/  LDSM.16.M88.4 R120, [R129+0x5000] ;  /* 0x005000008178783b */ /* 0x000f680000000200 */
[----:B------:R-:W2:Y:S01]  /*3f20*/  LDSM.16.M88.4 R116, [R129+0x5800] ;  /* 0x005800008174783b */ /* 0x000ea20000000200 */
[C---:B------:R-:W-:Y:S03]  /*3f30*/  HMMA.16816.F32 R24, R40.reuse, R20, RZ ;  /* 0x000000142818723c */ /* 0x040fe600000018ff */
[----:B------:R-:W-:Y:S04]  /*3f40*/  LDSM.16.M88.4 R112, [R129+0x6000] ;  /* 0x006000008170783b */ /* 0x000fe80000000200 */
[----:B------:R-:W-:Y:S01]  /*3f50*/  LDSM.16.M88.4 R92, [R203+0x4800] ;  /* 0x00480000cb5c783b */ /* 0x000fe20000000200 */
[C---:B------:R-:W-:Y:S03]  /*3f60*/  HMMA.16816.F32 R28, R40.reuse, R30, RZ ;  /* 0x0000001e281c723c */ /* 0x040fe600000018ff */
[----:B------:R-:W-:Y:S04]  /*3f70*/  LDSM.16.M88.4 R96, [R203+0x4000] ;  /* 0x00400000cb60783b */ /* 0x000fe80000000200 */
[----:B------:R-:W-:Y:S01]  /*3f80*/  LDSM.16.M88.4 R108, [R129+0x7000] ;  /* 0x00700000816c783b */ /* 0x000fe20000000200 */
[C---:B------:R-:W-:Y:S03]  /*3f90*/  HMMA.16816.F32 R20, R40.reuse, R22, RZ ;  /* 0x000000162814723c */ /* 0x040fe600000018ff */
[----:B------:R-:W-:Y:S04]  /*3fa0*/  LDSM.16.M88.4 R104, [R129+0x7800] ;  /* 0x007800008168783b */ /* 0x000fe80000000200 */
[----:B------:R-:W-:Y:S01]  /*3fb0*/  LDSM.16.M88.4 R88, [R203+0x5800] ;  /* 0x00580000cb58783b */ /* 0x000fe20000000200 */
[C---:B-1----:R-:W-:Y:S03]  /*3fc0*/  HMMA.16816.F32 R16, R40.reuse, R12, RZ ;  /* 0x0000000c2810723c */ /* 0x042fe600000018ff */
[----:B------:R-:W-:Y:S04]  /*3fd0*/  LDSM.16.M88.4 R124, [R203+0x7000] ;  /* 0x00700000cb7c783b */ /* 0x000fe80000000200 */
[----:B------:R-:W0:Y:S01]  /*3fe0*/  LDGDEPBAR ;  /* 0x00000000000079af */ /* 0x000e220000000000 */
[C---:B------:R-:W-:Y:S08]  /*3ff0*/  HMMA.16816.F32 R12, R40.reuse, R14, RZ ;  /* 0x0000000e280c723c */ /* 0x040ff000000018ff */
[C---:B--2---:R-:W-:Y:S08]  /*4000*/  HMMA.16816.F32 R8, R40.reuse, R56, RZ ;  /* 0x000000382808723c */ /* 0x044ff000000018ff */
[C---:B---3--:R-:W-:Y:S08]  /*4010*/  HMMA.16816.F32 R84, R40.reuse, R80, RZ ;  /* 0x000000502854723c */ /* 0x048ff000000018ff */
[C---:B----4-:R-:W-:Y:S08]  /*4020*/  HMMA.16816.F32 R76, R40.reuse, R72, RZ ;  /* 0x00000048284c723c */ /* 0x050ff000000018ff */
[C---:B------:R-:W-:Y:S08]  /*4030*/  HMMA.16816.F32 R68, R40.reuse, R48, RZ ;  /* 0x000000302844723c */ /* 0x040ff000000018ff */
[C---:B------:R-:W-:Y:S08]  /*4040*/  HMMA.16816.F32 R56, R40.reuse, R58, RZ ;  /* 0x0000003a2838723c */ /* 0x040ff000000018ff */
[C---:B------:R-:W-:Y:S08]  /*4050*/  HMMA.16816.F32 R80, R40.reuse, R82, RZ ;  /* 0x000000522850723c */ /* 0x040ff000000018ff */
[C---:B------:R-:W-:Y:S08]  /*4060*/  HMMA.16816.F32 R72, R40.reuse, R74, RZ ;  /* 0x0000004a2848723c */ /* 0x040ff000000018ff */
[C---:B------:R-:W-:Y:S08]  /*4070*/  HMMA.16816.F32 R48, R40.reuse, R50, RZ ;  /* 0x000000322830723c */ /* 0x040ff000000018ff */
[----:B------:R-:W-:Y:S08]  /*4080*/  HMMA.16816.F32 R44, R40, R64, RZ ;  /* 0x00000040282c723c */ /* 0x000ff000000018ff */
[C---:B------:R-:W-:Y:S08]  /*4090*/  HMMA.16816.F32 R32, R100.reuse, R52, R32 ;  /* 0x000000346420723c */ /* 0x040ff00000001820 */
[C---:B------:R-:W-:Y:S01]  /*40a0*/  HMMA.16816.F32 R28, R100.reuse, R54, R28 ;  /* 0x00000036641c723c */ /* 0x040fe2000000181c */
[----:B------:R-:W-:Y:S07]  /*40b0*/  LDSM.16.M88.4 R52, [R207] ;  /* 0x00000000cf34783b */ /* 0x000fee0000000200 */
[C---:B------:R-:W-:Y:S08]  /*40c0*/  HMMA.16816.F32 R24, R100.reuse, R60, R24 ;  /* 0x0000003c6418723c */ /* 0x040ff00000001818 */
[----:B------:R-:W-:Y:S01]  /*40d0*/  HMMA.16816.F32 R20, R100, R62, R20 ;  /* 0x0000003e6414723c */ /* 0x000fe20000001814 */
[----:B------:R-:W1:Y:S07]  /*40e0*/  LDSM.16.M88.4 R60, [R203+0x5000] ;  /* 0x00500000cb3c783b */ /* 0x000e6e0000000200 */
[----:B------:R-:W-:Y:S01]  /*40f0*/  HMMA.16816.F32 R40, R40, R66, RZ ;  /* 0x000000422828723c */ /* 0x000fe200000018ff */
[----:B------:R-:W2:Y:S07]  /*4100*/  LDSM.16.M88.4 R64, [R129+0x6800] ;  /* 0x006800008140783b */ /* 0x000eae0000000200 */
[C---:B-----5:R-:W-:Y:S08]  /*4110*/  HMMA.16816.F32 R16, R100.reuse, R120, R16 ;  /* 0x000000786410723c */ /* 0x060ff00000001810 */
[C---:B------:R-:W-:Y:S01]  /*4120*/  HMMA.16816.F32 R12, R100.reuse, R122, R12 ;  /* 0x0000007a640c723c */ /* 0x040fe2000000180c */
[----:B------:R-:W-:Y:S07]  /*4130*/  LDSM.16.M88.4 R120, [R203+0x7800] ;  /* 0x00780000cb78783b */ /* 0x000fee0000000200 */
[C---:B------:R-:W-:Y:S08]  /*4140*/  HMMA.16816.F32 R8, R100.reuse, R116, R8 ;  /* 0x000000746408723c */ /* 0x040ff00000001808 */
[----:B------:R-:W-:Y:S01]  /*4150*/  HMMA.16816.F32 R56, R100, R118, R56 ;  /* 0x000000766438723c */ /* 0x000fe20000001838 */
[----:B------:R-:W-:Y:S07]  /*4160*/  LDSM.16.M88.4 R116, [R206] ;  /* 0x00000000ce74783b */ /* 0x000fee0000000200 */
[C---:B-1----:R-:W-:Y:S08]  /*4170*/  HMMA.16816.F32 R16, R52.reuse, R60, R16 ;  /* 0x0000003c3410723c */ /* 0x042ff00000001810 */
[----:B------:R-:W-:Y:S01]  /*4180*/  HMMA.16816.F32 R12, R52, R62, R12 ;  /* 0x0000003e340c723c */ /* 0x000fe2000000180c */
[----:B------:R-:W1:Y:S07]  /*4190*/  LDSM.16.M88.4 R60, [R203+0x6800] ;  /* 0x00680000cb3c783b */ /* 0x000e6e0000000200 */
[C---:B--2---:R-:W-:Y:S08]  /*41a0*/  HMMA.16816.F32 R76, R100.reuse, R64, R76 ;  /* 0x00000040644c723c */ /* 0x044ff0000000184c */
[C---:B------:R-:W-:Y:S01]  /*41b0*/  HMMA.16816.F32 R72, R100.reuse, R66, R72 ;  /* 0x000000426448723c */ /* 0x040fe20000001848 */
[----:B------:R-:W2:Y:S07]  /*41c0*/  LDSM.16.M88.4 R64, [R203+0x6000] ;  /* 0x00600000cb40783b */ /* 0x000eae0000000200 */
[C---:B------:R-:W-:Y:S08]  /*41d0*/  HMMA.16816.F32 R84, R100.reuse, R112, R84 ;  /* 0x000000706454723c */ /* 0x040ff00000001854 */
[----:B------:R-:W-:Y:S01]  /*41e0*/  HMMA.16816.F32 R80, R100, R114, R80 ;  /* 0x000000726450723c */ /* 0x000fe20000001850 */
[----:B------:R-:W3:Y:S07]  /*41f0*/  LDSM.16.M88.4 R112, [R205] ;  /* 0x00000000cd70783b */ /* 0x000eee0000000200 */
[C---:B------:R-:W-:Y:S08]  /*4200*/  HMMA.16816.F32 R24, R52.reuse, R92, R24 ;  /* 0x0000005c3418723c */ /* 0x040ff00000001818 */
[C---:B------:R-:W-:Y:S01]  /*4210*/  HMMA.16816.F32 R20, R52.reuse, R94, R20 ;  /* 0x0000005e3414723c */ /* 0x040fe20000001814 */
[----:B------:R-:W4:Y:S07]  /*4220*/  LDSM.16.M88.4 R92, [R205+0x2800] ;  /* 0x00280000cd5c783b */ /* 0x000f2e0000000200 */
[C---:B------:R-:W-:Y:S08]  /*4230*/  HMMA.16816.F32 R32, R52.reuse, R96, R32 ;  /* 0x000000603420723c */ /* 0x040ff00000001820 */
[C---:B------:R-:W-:Y:S01]  /*4240*/  HMMA.16816.F32 R28, R52.reuse, R98, R28 ;  /* 0x00000062341c723c */ /* 0x040fe2000000181c */
[----:B------:R-:W5:Y:S07]  /*4250*/  LDSM.16.M88.4 R96, [R205+0x2000] ;  /* 0x00200000cd60783b */ /* 0x000f6e0000000200 */
[----:B-1----:R-:W-:Y:S08]  /*4260*/  HMMA.16816.F32 R76, R52, R60, R76 ;  /* 0x0000003c344c723c */ /* 0x002ff0000000184c */
[C---:B------:R-:W-:Y:S08]  /*4270*/  HMMA.16816.F32 R68, R100.reuse, R108, R68 ;  /* 0x0000006c6444723c */ /* 0x040ff00000001844 */
[C---:B------:R-:W-:Y:S01]  /*4280*/  HMMA.16816.F32 R48, R100.reuse, R110, R48 ;  /* 0x0000006e6430723c */ /* 0x040fe20000001830 */
[----:B------:R-:W-:Y:S07]  /*4290*/  LDSM.16.M88.4 R108, [R205+0x800] ;  /* 0x00080000cd6c783b */ /* 0x000fee0000000200 */
[C---:B------:R-:W-:Y:S08]  /*42a0*/  HMMA.16816.F32 R44, R100.reuse, R104, R44 ;  /* 0x00000068642c723c */ /* 0x040ff0000000182c */
[----:B------:R-:W-:Y:S01]  /*42b0*/  HMMA.16816.F32 R40, R100, R106, R40 ;  /* 0x0000006a6428723c */ /* 0x000fe20000001828 */
[----:B------:R-:W1:Y:S04]  /*42c0*/  LDSM.16.M88.4 R104, [R205+0x1000] ;  /* 0x00100000cd68783b */ /* 0x000e680000000200 */
[----:B------:R-:W-:Y:S03]  /*42d0*/  LDSM.16.M88.4 R100, [R205+0x1800] ;  /* 0x00180000cd64783b */ /* 0x000fe60000000200 */
[C---:B--2---:R-:W-:Y:S08]  /*42e0*/  HMMA.16816.F32 R84, R52.reuse, R64, R84 ;  /* 0x000000403454723c */ /* 0x044ff00000001854 */
[C---:B------:R-:W-:Y:S01]  /*42f0*/  HMMA.16816.F32 R80, R52.reuse, R66, R80 ;  /* 0x000000423450723c */ /* 0x040fe20000001850 */
[----:B------:R-:W-:Y:S07]  /*4300*/  LDSM.16.M88.4 R64, [R211+0x2000] ;  /* 0x00200000d340783b */ /* 0x000fee0000000200 */
[C---:B------:R-:W-:Y:S01]  /*4310*/  HMMA.16816.F32 R72, R52.reuse, R62, R72 ;  /* 0x0000003e3448723c */ /* 0x040fe20000001848 */
[----:B------:R-:W2:Y:S07]  /*4320*/  LDSM.16.M88.4 R60, [R210+0x8000] ;  /* 0x00800000d23c783b */ /* 0x000eae0000000200 */
[C---:B------:R-:W-:Y:S08]  /*4330*/  HMMA.16816.F32 R8, R52.reuse, R88, R8 ;  /* 0x000000583408723c */ /* 0x040ff00000001808 */
[----:B------:R-:W-:Y:S01]  /*4340*/  HMMA.16816.F32 R56, R52, R90, R56 ;  /* 0x0000005a3438723c */ /* 0x000fe20000001838 */
[----:B------:R-:W1:Y:S07]  /*4350*/  LDSM.16.M88.4 R88, [R205+0x3000] ;  /* 0x00300000cd58783b */ /* 0x000e6e0000000200 */
[C---:B---3--:R-:W-:Y:S08]  /*4360*/  HMMA.16816.F32 R32, R116.reuse, R112, R32 ;  /* 0x000000707420723c */ /* 0x048ff00000001820 */
[C---:B------:R-:W-:Y:S01]  /*4370*/  HMMA.16816.F32 R28, R116.reuse, R114, R28 ;  /* 0x00000072741c723c */ /* 0x040fe2000000181c */
[----:B------:R-:W-:Y:S07]  /*4380*/  LDSM.16.M88.4 R112, [R206+0x2000] ;  /* 0x00200000ce70783b */ /* 0x000fee0000000200 */
[----:B----4-:R-:W-:Y:S08]  /*4390*/  HMMA.16816.F32 R76, R116, R92, R76 ;  /* 0x0000005c744c723c */ /* 0x010ff0000000184c */
[C---:B------:R-:W-:Y:S08]  /*43a0*/  HMMA.16816.F32 R68, R52.reuse, R124, R68 ;  /* 0x0000007c3444723c */ /* 0x040ff00000001844 */
[C---:B------:R-:W-:Y:S08]  /*43b0*/  HMMA.16816.F32 R48, R52.reuse, R126, R48 ;  /* 0x0000007e3430723c */ /* 0x040ff00000001830 */
[C---:B------:R-:W-:Y:S08]  /*43c0*/  HMMA.16816.F32 R44, R52.reuse, R120, R44 ;  /* 0x00000078342c723c */ /* 0x040ff0000000182c */
[----:B------:R-:W-:Y:S01]  /*43d0*/  HMMA.16816.F32 R40, R52, R122, R40 ;  /* 0x0000007a3428723c */ /* 0x000fe20000001828 */
[----:B------:R-:W-:Y:S07]  /*43e0*/  LDSM.16.M88.4 R52, [R129+0x8000] ;  /* 0x008000008134783b */ /* 0x000fee0000000200 */
[C---:B------:R-:W-:Y:S01]  /*43f0*/  HMMA.16816.F32 R92, R116.reuse, R94, R72 ;  /* 0x0000005e745c723c */ /* 0x040fe20000001848 */
[----:B------:R-:W3:Y:S07]  /*4400*/  LDSM.16.M88.4 R72, [R209+0x2000] ;  /* 0x00200000d148783b */ /* 0x000eee0000000200 */
[C---:B-----5:R-:W-:Y:S08]  /*4410*/  HMMA.16816.F32 R84, R116.reuse, R96, R84 ;  /* 0x000000607454723c */ /* 0x060ff00000001854 */
[C---:B------:R-:W-:Y:S01]  /*4420*/  HMMA.16816.F32 R80, R116.reuse, R98, R80 ;  /* 0x000000627450723c */ /* 0x040fe20000001850 */
[----:B------:R-:W4:Y:S07]  /*4430*/  LDSM.16.M88.4 R96, [R205+0x3800] ;  /* 0x00380000cd60783b */ /* 0x000f2e0000000200 */
[C---:B-1----:R-:W-:Y:S08]  /*4440*/  HMMA.16816.F32 R16, R116.reuse, R104, R16 ;  /* 0x000000687410723c */ /* 0x042ff00000001810 */
[----:B------:R-:W-:Y:S01]  /*4450*/  HMMA.16816.F32 R12, R116, R106, R12 ;  /* 0x0000006a740c723c */ /* 0x000fe2000000180c */
[----:B------:R-:W1:Y:S07]  /*4460*/  LDSM.16.M88.4 R104, [R210+0x8800] ;  /* 0x00880000d268783b */ /* 0x000e6e0000000200 */
[C---:B--2---:R-:W-:Y:S08]  /*4470*/  HMMA.16816.F32 R32, R64.reuse, R60, R32 ;  /* 0x0000003c4020723c */ /* 0x044ff00000001820 */
[----:B------:R-:W-:Y:S01]  /*4480*/  HMMA.16816.F32 R28, R64, R62, R28 ;  /* 0x0000003e401c723c */ /* 0x000fe2000000181c */
[----:B------:R-:W-:Y:S07]  /*4490*/  LDSM.16.M88.4 R60, [R210+0x9000] ;  /* 0x00900000d23c783b */ /* 0x000fee0000000200 */
[C---:B------:R-:W-:Y:S08]  /*44a0*/  HMMA.16816.F32 R8, R116.reuse, R100, R8 ;  /* 0x000000647408723c */ /* 0x040ff00000001808 */
[C---:B------:R-:W-:Y:S08]  /*44b0*/  HMMA.16816.F32 R56, R116.reuse, R102, R56 ;  /* 0x000000667438723c */ /* 0x040ff00000001838 */
[C---:B------:R-:W-:Y:S08]  /*44c0*/  HMMA.16816.F32 R68, R116.reuse, R88, R68 ;  /* 0x000000587444723c */ /* 0x040ff00000001844 */
[C---:B------:R-:W-:Y:S01]  /*44d0*/  HMMA.16816.F32 R100, R116.reuse, R90, R48 ;  /* 0x0000005a7464723c */ /* 0x040fe20000001830 */
[----:B------:R-:W-:Y:S04]  /*44e0*/  LDSM.16.M88.4 R88, [R207+0x2000] ;  /* 0x00200000cf58783b */ /* 0x000fe80000000200 */
[----:B------:R-:W2:Y:S03]  /*44f0*/  LDSM.16.M88.4 R48, [R203+0x8000] ;  /* 0x00800000cb30783b */ /* 0x000ea60000000200 */
[C---:B------:R-:W-:Y:S08]  /*4500*/  HMMA.16816.F32 R24, R116.reuse, R108, R24 ;  /* 0x0000006c7418723c */ /* 0x040ff00000001818 */
[----:B------:R-:W-:Y:S01]  /*4510*/  HMMA.16816.F32 R20, R116, R110, R20 ;  /* 0x0000006e7414723c */ /* 0x000fe20000001814 */
[----:B------:R-:W-:Y:S07]  /*4520*/  LDSM.16.M88.4 R108, [R210+0x9800] ;  /* 0x00980000d26c783b */ /* 0x000fee0000000200 */
[C---:B---3--:R-:W-:Y:S08]  /*4530*/  HMMA.16816.F32 R32, R72.reuse, R52, R32 ;  /* 0x000000344820723c */ /* 0x048ff00000001820 */
[----:B------:R-:W-:Y:S01]  /*4540*/  HMMA.16816.F32 R28, R72, R54, R28 ;  /* 0x00000036481c723c */ /* 0x000fe2000000181c */
[----:B------:R-:W3:Y:S07]  /*4550*/  LDSM.16.M88.4 R52, [R129+0x8800] ;  /* 0x008800008134783b */ /* 0x000eee0000000200 */
[----:B----4-:R-:W-:Y:S01]  /*4560*/  HMMA.16816.F32 R120, R116, R96, R44 ;  /* 0x000000607478723c */ /* 0x010fe2000000182c */
[----:B------:R-:W4:Y:S07]  /*4570*/  LDSM.16.M88.4 R44, [R205+0x4000] ;  /* 0x00400000cd2c783b */ /* 0x000f2e0000000200 */
[----:B-1----:R-:W-:Y:S08]  /*4580*/  HMMA.16816.F32 R24, R64, R104, R24 ;  /* 0x000000684018723c */ /* 0x002ff00000001818 */
[----:B--2---:R-:W-:Y:S08]  /*4590*/  HMMA.16816.F32 R32, R88, R48, R32 ;  /* 0x000000305820723c */ /* 0x004ff00000001820 */
[C---:B------:R-:W-:Y:S08]  /*45a0*/  HMMA.16816.F32 R20, R64.reuse, R106, R20 ;  /* 0x0000006a4014723c */ /* 0x040ff00000001814 */
[C---:B------:R-:W-:Y:S08]  /*45b0*/  HMMA.16816.F32 R16, R64.reuse, R60, R16 ;  /* 0x0000003c4010723c */ /* 0x040ff00000001810 */
[----:B------:R-:W-:Y:S01]  /*45c0*/  HMMA.16816.F32 R12, R64, R62, R12 ;  /* 0x0000003e400c723c */ /* 0x000fe2000000180c */
[----:B------:R-:W-:Y:S07]  /*45d0*/  LDSM.16.M88.4 R60, [R129+0x9000] ;  /* 0x00900000813c783b */ /* 0x000fee0000000200 */
[----:B------:R-:W-:Y:S01]  /*45e0*/  HMMA.16816.F32 R28, R88, R50, R28 ;  /* 0x00000032581c723c */ /* 0x000fe2000000181c */
[----:B------:R-:W1:Y:S07]  /*45f0*/  LDSM.16.M88.4 R48, [R203+0x8800] ;  /* 0x00880000cb30783b */ /* 0x000e6e0000000200 */
[----:B---3--:R-:W-:Y:S08]  /*4600*/  HMMA.16816.F32 R24, R72, R52, R24 ;  /* 0x000000344818723c */ /* 0x008ff00000001818 */
[----:B----4-:R-:W-:Y:S08]  /*4610*/  HMMA.16816.F32 R32, R112, R44, R32 ;  /* 0x0000002c7020723c */ /* 0x010ff00000001820 */
[----:B------:R-:W-:Y:S01]  /*4620*/  HMMA.16816.F32 R52, R72, R54, R20 ;  /* 0x000000364834723c */ /* 0x000fe20000001814 */
[----:B------:R-:W2:Y:S07]  /*4630*/  LDSM.16.M88.4 R20, [R205+0x4800] ;  /* 0x00480000cd14783b */ /* 0x000eae0000000200 */
[----:B------:R-:W-:Y:S01]  /*4640*/  HMMA.16816.F32 R28, R112, R46, R28 ;  /* 0x0000002e701c723c */ /* 0x000fe2000000181c */
[----:B------:R-:W3:Y:S07]  /*4650*/  LDSM.16.M88.4 R44, [R203+0x9000] ;  /* 0x00900000cb2c783b */ /* 0x000eee0000000200 */
[----:B------:R-:W-:Y:S01]  /*4660*/  HMMA.16816.F32 R40, R116, R98, R40 ;  /* 0x000000627428723c */ /* 0x000fe20000001828 */
[----:B------:R-:W4:Y:S01]  /*4670*/  LDSM.16.M88.4 R96, [R210+0xa000] ;  /* 0x00a00000d260783b */ /* 0x000f220000000200 */
[----:B------:R-:W-:-:S02]  /*4680*/  FMUL.FTZ R3, R32, c[0x0][0x2ec] ;  /* 0x0000bb0020037a20 */ /* 0x000fc40000410000 */
[----:B------:R-:W-:Y:S02]  /*4690*/  FMUL.FTZ R6, R33, c[0x0][0x2ec] ;  /* 0x0000bb0021067a20 */ /* 0x000fe40000410000 */
[----:B------:R-:W-:Y:S02]  /*46a0*/  FMUL.FTZ R5, R34, c[0x0][0x2ec] ;  /* 0x0000bb0022057a20 */ /* 0x000fe40000410000 */
[----:B-1----:R-:W-:Y:S01]  /*46b0*/  HMMA.16816.F32 R24, R88, R48, R24 ;  /* 0x000000305818723c */ /* 0x002fe20000001818 */
[----:B------:R-:W1:Y:S06]  /*46c0*/  MUFU.TANH R3, R3 ;  /* 0x0000000300037308 */ /* 0x000e6c0000002400 */
[----:B------:R-:W-:Y:S01]  /*46d0*/  FMUL.FTZ R48, R35, c[0x0][0x2ec] ;  /* 0x0000bb0023307a20 */ /* 0x000fe20000410000 */
[C---:B------:R-:W-:Y:S01]  /*46e0*/  HMMA.16816.F32 R16, R72.reuse, R60, R16 ;  /* 0x0000003c4810723c */ /* 0x040fe20000001810 */
[----:B------:R-:W-:Y:S01]  /*46f0*/  LDSM.16.M88.4 R32, [R129+0x9800] ;  /* 0x009800008120783b */ /* 0x000fe20000000200 */
[----:B------:R-:W-:Y:S01]  /*4700*/  FMUL.FTZ R28, R28, c[0x0][0x2ec] ;  /* 0x0000bb001c1c7a20 */ /* 0x000fe20000410000 */
[----:B------:R-:W1:Y:S05]  /*4710*/  MUFU.TANH R6, R6 ;  /* 0x0000000600067308 */ /* 0x000e6a0000002400 */
[----:B------:R-:W-:Y:S01]  /*4720*/  HMMA.16816.F32 R60, R72, R62, R12 ;  /* 0x0000003e483c723c */ /* 0x000fe2000000180c */
[----:B------:R-:W5:Y:S02]  /*4730*/  LDSM.16.M88.4 R12, [R205+0x5000] ;  /* 0x00500000cd0c783b */ /* 0x000f640000000200 */
[----:B------:R1:W1:Y:S05]  /*4740*/  MUFU.TANH R49, R28 ;  /* 0x0000001c00317308 */ /* 0x00026a0000002400 */
[----:B--2---:R-:W-:Y:S03]  /*4750*/  HMMA.16816.F32 R24, R112, R20, R24 ;  /* 0x000000147018723c */ /* 0x004fe60000001818 */
[----:B------:R-:W2:Y:S05]  /*4760*/  MUFU.TANH R5, R5 ;  /* 0x0000000500057308 */ /* 0x000eaa0000002400 */
[C---:B---3--:R-:W-:Y:S03]  /*4770*/  HMMA.16816.F32 R16, R88.reuse, R44, R16 ;  /* 0x0000002c5810723c */ /* 0x048fe60000001810 */
[----:B------:R-:W3:Y:S05]  /*4780*/  MUFU.TANH R48, R48 ;  /* 0x0000003000307308 */ /* 0x000eea0000002400 */
[----:B------:R-:W-:Y:S07]  /*4790*/  HMMA.16816.F32 R52, R88, R50, R52 ;  /* 0x000000325834723c */ /* 0x000fee0000001834 */
[----:B------:R-:W-:Y:S01]  /*47a0*/  FMUL.FTZ R50, R29, c[0x0][0x2ec] ;  /* 0x0000bb001d327a20 */ /* 0x000fe20000410000 */
[----:B----4-:R-:W-:Y:S01]  /*47b0*/  HMMA.16816.F32 R84, R64, R96, R84 ;  /* 0x000000604054723c */ /* 0x010fe20000001854 */
[----:B------:R-:W-:-:S02]  /*47c0*/  FMUL.FTZ R51, R30, c[0x0][0x2ec] ;  /* 0x0000bb001e337a20 */ /* 0x000fc40000410000 */
[----:B------:R-:W-:Y:S02]  /*47d0*/  FMUL.FTZ R24, R24, c[0x0][0x2ec] ;  /* 0x0000bb0018187a20 */ /* 0x000fe40000410000 */
[----:B------:R-:W-:Y:S01]  /*47e0*/  FMUL.FTZ R25, R25, c[0x0][0x2ec] ;  /* 0x0000bb0019197a20 */ /* 0x000fe20000410000 */
[----:B------:R-:W4:Y:S01]  /*47f0*/  MUFU.TANH R50, R50 ;  /* 0x0000003200327308 */ /* 0x000f220000002400 */
[----:B------:R-:W-:Y:S01]  /*4800*/  FMUL.FTZ R96, R31, c[0x0][0x2ec] ;  /* 0x0000bb001f607a20 */ /* 0x000fe20000410000 */
[----:B------:R-:W-:Y:S01]  /*4810*/  HMMA.16816.F32 R8, R64, R108, R8 ;  /* 0x0000006c4008723c */ /* 0x000fe20000001808 */
[----:B-1----:R-:W1:Y:S01]  /*4820*/  LDSM.16.M88.4 R28, [R210+0xa800] ;  /* 0x00a80000d21c783b */ /* 0x002e620000000200 */
[----:B------:R-:W-:-:S04]  /*4830*/  FMUL.FTZ R104, R27, c[0x0][0x2ec] ;  /* 0x0000bb001b687a20 */ /* 0x000fc80000410000 */
[----:B------:R-:W1:Y:S02]  /*4840*/  MUFU.TANH R97, R24 ;  /* 0x0000001800617308 */ /* 0x000e640000002400 */
[C---:B-----5:R-:W-:Y:S06]  /*4850*/  HMMA.16816.F32 R16, R112.reuse, R12, R16 ;  /* 0x0000000c7010723c */ /* 0x060fec0000001810 */
[----:B------:R-:W1:Y:S02]  /*4860*/  MUFU.TANH R51, R51 ;  /* 0x0000003300337308 */ /* 0x000e640000002400 */
[----:B------:R-:W-:Y:S01]  /*4870*/  HMMA.16816.F32 R52, R112, R22, R52 ;  /* 0x000000167034723c */ /* 0x000fe20000001834 */
[----:B------:R-:W5:Y:S05]  /*4880*/  LDSM.16.M88.4 R20, [R203+0x9800] ;  /* 0x00980000cb14783b */ /* 0x000f6a0000000200 */
[----:B------:R-:W1:Y:S02]  /*4890*/  MUFU.TANH R96, R96 ;  /* 0x0000006000607308 */ /* 0x000e640000002400 */
[----:B------:R-:W-:Y:S06]  /*48a0*/  HMMA.16816.F32 R80, R64, R98, R80 ;  /* 0x000000624050723c */ /* 0x000fec0000001850 */
[----:B------:R1:W1:Y:S01]  /*48b0*/  MUFU.TANH R98, R25 ;  /* 0x0000001900627308 */ /* 0x0002620000002400 */
[----:B------:R-:W-:Y:S01]  /*48c0*/  FMUL.FTZ R99, R26, c[0x0][0x2ec] ;  /* 0x0000bb001a637a20 */ /* 0x000fe20000410000 */
[----:B------:R-:W-:Y:S01]  /*48d0*/  HMMA.16816.F32 R60, R88, R46, R60 ;  /* 0x0000002e583c723c */ /* 0x000fe2000000183c */
[----:B------:R-:W-:Y:S01]  /*48e0*/  FMUL.FTZ R16, R16, c[0x0][0x2ec] ;  /* 0x0000bb0010107a20 */ /* 0x000fe20000410000 */
[----:B------:R-:W-:Y:S04]  /*48f0*/  LDSM.16.M88.4 R44, [R205+0x5800] ;  /* 0x00580000cd2c783b */ /* 0x000fe80000000200 */
[----:B------:R-:W2:Y:S02]  /*4900*/  MUFU.TANH R99, R99 ;  /* 0x0000006300637308 */ /* 0x000ea40000002400 */
[----:B------:R-:W-:Y:S01]  /*4910*/  HMMA.16816.F32 R8, R72, R32, R8 ;  /* 0x000000204808723c */ /* 0x000fe20000001808 */
[----:B------:R-:W-:-:S02]  /*4920*/  FMUL.FTZ R52, R52, c[0x0][0x2ec] ;  /* 0x0000bb0034347a20 */ /* 0x000fc40000410000 */
[----:B------:R-:W-:Y:S01]  /*4930*/  FMUL.FTZ R53, R53, c[0x0][0x2ec] ;  /* 0x0000bb0035357a20 */ /* 0x000fe20000410000 */
[----:B-1----:R-:W1:Y:S02]  /*4940*/  LDSM.16.M88.4 R24, [R129+0xa000] ;  /* 0x00a000008118783b */ /* 0x002e640000000200 */
[----:B------:R-:W1:Y:S02]  /*4950*/  MUFU.TANH R104, R104 ;  /* 0x0000006800687308 */ /* 0x000e640000002400 */
[C---:B------:R-:W-:Y:S07]  /*4960*/  HMMA.16816.F32 R76, R64.reuse, R28, R76 ;  /* 0x0000001c404c723c */ /* 0x040fee000000184c */
[----:B------:R-:W-:Y:S01]  /*4970*/  FMUL.FTZ R28, R54, c[0x0][0x2ec] ;  /* 0x0000bb00361c7a20 */ /* 0x000fe20000410000 */
[----:B------:R-:W-:Y:S01]  /*4980*/  HMMA.16816.F32 R92, R64, R30, R92 ;  /* 0x0000001e405c723c */ /* 0x000fe2000000185c */
[----:B------:R-:W-:Y:S01]  /*4990*/  FMUL.FTZ R29, R55, c[0x0][0x2ec] ;  /* 0x0000bb00371d7a20 */ /* 0x000fe20000410000 */
[----:B------:R2:W1:Y:S01]  /*49a0*/  MUFU.TANH R54, R16 ;  /* 0x0000001000367308 */ /* 0x0004620000002400 */
[----:B------:R-:W-:-:S04]  /*49b0*/  FMUL.FTZ R55, R17, c[0x0][0x2ec] ;  /* 0x0000bb0011377a20 */ /* 0x000fc80000410000 */
[----:B------:R-:W-:Y:S01]  /*49c0*/  FMUL.FTZ R30, R18, c[0x0][0x2ec] ;  /* 0x0000bb00121e7a20 */ /* 0x000fe20000410000 */
[----:B------:R-:W-:Y:S01]  /*49d0*/  HMMA.16816.F32 R60, R112, R14, R60 ;  /* 0x0000000e703c723c */ /* 0x000fe2000000183c */
[----:B------:R-:W-:Y:S01]  /*49e0*/  FMUL.FTZ R31, R19, c[0x0][0x2ec] ;  /* 0x0000bb00131f7a20 */ /* 0x000fe20000410000 */
[----:B------:R-:W3:Y:S01]  /*49f0*/  LDSM.16.M88.4 R12, [R203+0xa000] ;  /* 0x00a00000cb0c783b */ /* 0x000ee20000000200 */
[----:B------:R-:W1:Y:S05]  /*4a00*/  MUFU.TANH R52, R52 ;  /* 0x0000003400347308 */ /* 0x000e6a0000002400 */
[----:B------:R-:W-:Y:S01]  /*4a10*/  HMMA.16816.F32 R56, R64, R110, R56 ;  /* 0x0000006e4038723c */ /* 0x000fe20000001838 */
[----:B--2---:R-:W2:Y:S02]  /*4a20*/  LDSM.16.M88.4 R16, [R129+0xa800] ;  /* 0x00a800008110783b */ /* 0x004ea40000000200 */
[----:B------:R-:W2:Y:S05]  /*4a30*/  MUFU.TANH R53, R53 ;  /* 0x0000003500357308 */ /* 0x000eaa0000002400 */
[----:B-----5:R-:W-:Y:S03]  /*4a40*/  HMMA.16816.F32 R8, R88, R20, R8 ;  /* 0x000000145808723c */ /* 0x020fe60000001808 */
[----:B------:R-:W2:Y:S05]  /*4a50*/  MUFU.TANH R28, R28 ;  /* 0x0000001c001c7308 */ /* 0x000eaa0000002400 */
[----:B-1----:R-:W-:Y:S01]  /*4a60*/  HMMA.16816.F32 R84, R72, R24, R84 ;  /* 0x000000184854723c */ /* 0x002fe20000001854 */
[----:B------:R-:W-:-:S02]  /*4a70*/  FMUL.FTZ R63, R63, c[0x0][0x2ec] ;  /* 0x0000bb003f3f7a20 */ /* 0x000fc40000410000 */
[----:B------:R-:W1:Y:S05]  /*4a80*/  MUFU.TANH R29, R29 ;  /* 0x0000001d001d7308 */ /* 0x000e6a0000002400 */
[C---:B------:R-:W-:Y:S01]  /*4a90*/  HMMA.16816.F32 R80, R72.reuse, R26, R80 ;  /* 0x0000001a4850723c */ /* 0x040fe20000001850 */
[----:B------:R-:W5:Y:S02]  /*4aa0*/  LDSM.16.M88.4 R24, [R203+0xa800] ;  /* 0x00a80000cb18783b */ /* 0x000f640000000200 */
[----:B------:R-:W1:Y:S05]  /*4ab0*/  MUFU.TANH R247, R63 ;  /* 0x0000003f00f77308 */ /* 0x000e6a0000002400 */
[----:B------:R-:W-:Y:S01]  /*4ac0*/  HMMA.16816.F32 R56, R72, R34, R56 ;  /* 0x000000224838723c */ /* 0x000fe20000001838 */
[----:B------:R-:W1:Y:S02]  /*4ad0*/  LDSM.16.M88.4 R32, [R210+0xb000] ;  /* 0x00b00000d220783b */ /* 0x000e640000000200 */
[----:B------:R-:W1:Y:S05]  /*4ae0*/  MUFU.TANH R55, R55 ;  /* 0x0000003700377308 */ /* 0x000e6a0000002400 */
[----:B------:R-:W-:Y:S03]  /*4af0*/  HMMA.16816.F32 R8, R112, R44, R8 ;  /* 0x0000002c7008723c */ /* 0x000fe60000001808 */
[----:B------:R-:W1:Y:S04]  /*4b00*/  MUFU.TANH R30, R30 ;  /* 0x0000001e001e7308 */ /* 0x000e680000002400 */
[----:B------:R-:W-:Y:S01]  /*4b10*/  FMUL.FTZ R44, R60, c[0x0][0x2ec] ;  /* 0x0000bb003c2c7a20 */ /* 0x000fe20000410000 */
[----:B---3--:R-:W-:Y:S01]  /*4b20*/  HMMA.16816.F32 R84, R88, R12, R84 ;  /* 0x0000000c5854723c */ /* 0x008fe20000001854 */
[----:B------:R-:W-:-:S02]  /*4b30*/  FMUL.FTZ R45, R61, c[0x0][0x2ec] ;  /* 0x0000bb003d2d7a20 */ /* 0x000fc40000410000 */
[----:B------:R-:W3:Y:S05]  /*4b40*/  MUFU.TANH R31, R31 ;  /* 0x0000001f001f7308 */ /* 0x000eea0000002400 */
[----:B--2---:R-:W-:Y:S03]  /*4b50*/  HMMA.16816.F32 R76, R72, R16, R76 ;  /* 0x00000010484c723c */ /* 0x004fe6000000184c */
[----:B------:R-:W2:Y:S05]  /*4b60*/  MUFU.TANH R44, R44 ;  /* 0x0000002c002c7308 */ /* 0x000eaa0000002400 */
[----:B------:R-:W-:Y:S01]  /*4b70*/  HMMA.16816.F32 R80, R88, R14, R80 ;  /* 0x0000000e5850723c */ /* 0x000fe20000001850 */
[----:B------:R-:W2:Y:S01]  /*4b80*/  LDSM.16.M88.4 R12, [R210+0xb800] ;  /* 0x00b80000d20c783b */ /* 0x000ea20000000200 */
[----:B------:R-:W-:Y:S01]  /*4b90*/  FMUL.FTZ R8, R8, c[0x0][0x2ec] ;  /* 0x0000bb0008087a20 */ /* 0x000fe20000410000 */
[----:B------:R-:W1:Y:S01]  /*4ba0*/  MUFU.TANH R45, R45 ;  /* 0x0000002d002d7308 */ /* 0x000e620000002400 */
[----:B------:R-:W-:-:S02]  /*4bb0*/  FMUL.FTZ R141, R9, c[0x0][0x2ec] ;  /* 0x0000bb00098d7a20 */ /* 0x000fc40000410000 */
[----:B------:R-:W-:Y:S02]  /*4bc0*/  FMUL.FTZ R241, R10, c[0x0][0x2ec] ;  /* 0x0000bb000af17a20 */ /* 0x000fe40000410000 */
[----:B------:R-:W-:Y:S01]  /*4bd0*/  HMMA.16816.F32 R92, R72, R18, R92 ;  /* 0x00000012485c723c */ /* 0x000fe2000000185c */
[----:B------:R-:W3:Y:S01]  /*4be0*/  LDSM.16.M88.4 R16, [R205+0x6800] ;  /* 0x00680000cd10783b */ /* 0x000ee20000000200 */
[----:B------:R-:W-:Y:S01]  /*4bf0*/  FMUL.FTZ R149, R11, c[0x0][0x2ec] ;  /* 0x0000bb000b957a20 */ /* 0x000fe20000410000 */
[----:B------:R1:W1:Y:S05]  /*4c00*/  MUFU.TANH R245, R8 ;  /* 0x0000000800f57308 */ /* 0x00026a0000002400 */
[C---:B------:R-:W-:Y:S01]  /*4c10*/  HMMA.16816.F32 R56, R88.reuse, R22, R56 ;  /* 0x000000165838723c */ /* 0x040fe20000001838 */
[----:B------:R-:W3:Y:S02]  /*4c20*/  LDSM.16.M88.4 R20, [R205+0x6000] ;  /* 0x00600000cd14783b */ /* 0x000ee40000000200 */
[----:B------:R-:W2:Y:S05]  /*4c30*/  MUFU.TANH R141, R141 ;  /* 0x0000008d008d7308 */ /* 0x000eaa0000002400 */
[C---:B-----5:R-:W-:Y:S01]  /*4c40*/  HMMA.16816.F32 R76, R88.reuse, R24, R76 ;  /* 0x00000018584c723c */ /* 0x060fe2000000184c */
[----:B-1----:R-:W-:Y:S02]  /*4c50*/  LDSM.16.M88.4 R8, [R129+0xb000] ;  /* 0x00b000008108783b */ /* 0x002fe40000000200 */
[----:B------:R-:W1:Y:S05]  /*4c60*/  MUFU.TANH R241, R241 ;  /* 0x000000f100f17308 */ /* 0x000e6a0000002400 */
[----:B------:R-:W-:Y:S01]  /*4c70*/  HMMA.16816.F32 R92, R88, R26, R92 ;  /* 0x0000001a585c723c */ /* 0x000fe2000000185c */
[----:B------:R-:W5:Y:S02]  /*4c80*/  LDSM.16.M88.4 R24, [R129+0xb800] ;  /* 0x00b800008118783b */ /* 0x000f640000000200 */
[----:B------:R-:W1:Y:S05]  /*4c90*/  MUFU.TANH R149, R149 ;  /* 0x0000009500957308 */ /* 0x000e6a0000002400 */
[C---:B------:R-:W-:Y:S07]  /*4ca0*/  HMMA.16816.F32 R68, R64.reuse, R32, R68 ;  /* 0x000000204044723c */ /* 0x040fee0000001844 */
[----:B------:R-:W-:Y:S01]  /*4cb0*/  FMUL.FTZ R32, R62, c[0x0][0x2ec] ;  /* 0x0000bb003e207a20 */ /* 0x000fe20000410000 */
[C---:B--2---:R-:W-:Y:S05]  /*4cc0*/  HMMA.16816.F32 R120, R64.reuse, R12, R120 ;  /* 0x0000000c4078723c */ /* 0x044fea0000001878 */
[----:B------:R-:W2:Y:S03]  /*4cd0*/  MUFU.TANH R32, R32 ;  /* 0x0000002000207308 */ /* 0x000ea60000002400 */
[C---:B------:R-:W-:Y:S08]  /*4ce0*/  HMMA.16816.F32 R100, R64.reuse, R34, R100 ;  /* 0x000000224064723c */ /* 0x040ff00000001864 */
[----:B------:R-:W-:Y:S01]  /*4cf0*/  HMMA.16816.F32 R40, R64, R14, R40 ;  /* 0x0000000e4028723c */ /* 0x000fe20000001828 */
[----:B------:R-:W-:Y:S07]  /*4d00*/  LDSM.16.M88.4 R12, [R205+0x7800] ;  /* 0x00780000cd0c783b */ /* 0x000fee0000000200 */
[C---:B---3--:R-:W-:Y:S08]  /*4d10*/  HMMA.16816.F32 R76, R112.reuse, R16, R76 ;  /* 0x00000010704c723c */ /* 0x048ff0000000184c */
[C---:B------:R-:W-:Y:S01]  /*4d20*/  HMMA.16816.F32 R92, R112.reuse, R18, R92 ;  /* 0x00000012705c723c */ /* 0x040fe2000000185c */
[----:B------:R-:W3:Y:S07]  /*4d30*/  LDSM.16.M88.4 R16, [R203+0xb800] ;  /* 0x00b80000cb10783b */ /* 0x000eee0000000200 */
[C---:B------:R-:W-:Y:S08]  /*4d40*/  HMMA.16816.F32 R84, R112.reuse, R20, R84 ;  /* 0x000000147054723c */ /* 0x040ff00000001854 */
[----:B------:R-:W-:Y:S01]  /*4d50*/  HMMA.16816.F32 R80, R112, R22, R80 ;  /* 0x000000167050723c */ /* 0x000fe20000001850 */
[----:B------:R-:W1:Y:S01]  /*4d60*/  LDSM.16.M88.4 R20, [R203+0xb000] ;  /* 0x00b00000cb14783b */ /* 0x000e620000000200 */
[----:B------:R-:W-:-:S02]  /*4d70*/  FMUL.FTZ R76, R76, c[0x0][0x2ec] ;  /* 0x0000bb004c4c7a20 */ /* 0x000fc40000410000 */
[----:B------:R-:W-:Y:S02]  /*4d80*/  FMUL.FTZ R77, R77, c[0x0][0x2ec] ;  /* 0x0000bb004d4d7a20 */ /* 0x000fe40000410000 */
[----:B------:R-:W-:Y:S01]  /*4d90*/  FMUL.FTZ R78, R78, c[0x0][0x2ec] ;  /* 0x0000bb004e4e7a20 */ /* 0x000fe20000410000 */
[----:B------:R1:W1:Y:S01]  /*4da0*/  MUFU.TANH R195, R76 ;  /* 0x0000004c00c37308 */ /* 0x0002620000002400 */
[C---:B-----5:R-:W-:Y:S01]  /*4db0*/  HMMA.16816.F32 R120, R72.reuse, R24, R120 ;  /* 0x000000184878723c */ /* 0x060fe20000001878 */
[----:B------:R-:W-:Y:S02]  /*4dc0*/  FMUL.FTZ R79, R79, c[0x0][0x2ec] ;  /* 0x0000bb004f4f7a20 */ /* 0x000fe40000410000 */
[----:B------:R-:W-:Y:S02]  /*4dd0*/  FMUL.FTZ R92, R92, c[0x0][0x2ec] ;  /* 0x0000bb005c5c7a20 */ /* 0x000fe40000410000 */
[----:B------:R-:W-:Y:S02]  /*4de0*/  FMUL.FTZ R93, R93, c[0x0][0x2ec] ;  /* 0x0000bb005d5d7a20 */ /* 0x000fe40000410000 */
[----:B------:R-:W-:Y:S01]  /*4df0*/  FMUL.FTZ R94, R94, c[0x0][0x2ec] ;  /* 0x0000bb005e5e7a20 */ /* 0x000fe20000410000 */
[----:B------:R-:W-:Y:S01]  /*4e00*/  HMMA.16816.F32 R68, R72, R8, R68 ;  /* 0x000000084844723c */ /* 0x000fe20000001844 */
[----:B------:R-:W-:Y:S01]  /*4e10*/  FMUL.FTZ R84, R84, c[0x0][0x2ec] ;  /* 0x0000bb0054547a20 */ /* 0x000fe20000410000 */
[----:B------:R1:W1:Y:S01]  /*4e20*/  MUFU.TANH R193, R77 ;  /* 0x0000004d00c17308 */ /* 0x0002620000002400 */
[----:B------:R-:W-:-:S02]  /*4e30*/  FMUL.FTZ R85, R85, c[0x0][0x2ec] ;  /* 0x0000bb0055557a20 */ /* 0x000fc40000410000 */
[----:B------:R-:W-:Y:S02]  /*4e40*/  FMUL.FTZ R86, R86, c[0x0][0x2ec] ;  /* 0x0000bb0056567a20 */ /* 0x000fe40000410000 */
[----:B------:R-:W-:Y:S01]  /*4e50*/  FMUL.FTZ R87, R87, c[0x0][0x2ec] ;  /* 0x0000bb0057577a20 */ /* 0x000fe20000410000 */
[----:B------:R-:W-:Y:S01]  /*4e60*/  HMMA.16816.F32 R100, R72, R10, R100 ;  /* 0x0000000a4864723c */ /* 0x000fe20000001864 */
[----:B------:R-:W5:Y:S01]  /*4e70*/  LDSM.16.M88.4 R8, [R205+0x7000] ;  /* 0x00700000cd08783b */ /* 0x000f620000000200 */
[----:B------:R-:W-:Y:S01]  /*4e80*/  FMUL.FTZ R80, R80, c[0x0][0x2ec] ;  /* 0x0000bb0050507a20 */ /* 0x000fe20000410000 */
[----:B------:R1:W1:Y:S01]  /*4e90*/  MUFU.TANH R237, R84 ;  /* 0x0000005400ed7308 */ /* 0x0002620000002400 */
[----:B------:R-:W-:Y:S01]  /*4ea0*/  FMUL.FTZ R81, R81, c[0x0][0x2ec] ;  /* 0x0000bb0051517a20 */ /* 0x000fe20000410000 */
[----:B------:R-:W-:-:S04]  /*4eb0*/  DEPBAR.LE SB0, 0x0 ;  /* 0x000080000000791a */ /* 0x000fc80000000000 */
[----:B------:R-:W-:Y:S01]  /*4ec0*/  HMMA.16816.F32 R40, R72, R26, R40 ;  /* 0x0000001a4828723c */ /* 0x000fe20000001828 */
[----:B------:R-:W-:Y:S01]  /*4ed0*/  FMUL.FTZ R82, R82, c[0x0][0x2ec] ;  /* 0x0000bb0052527a20 */ /* 0x000fe20000410000 */
[----:B------:R2:W2:Y:S01]  /*4ee0*/  MUFU.TANH R171, R85 ;  /* 0x0000005500ab7308 */ /* 0x0004a20000002400 */
[----:B------:R-:W-:Y:S02]  /*4ef0*/  FMUL.FTZ R83, R83, c[0x0][0x2ec] ;  /* 0x0000bb0053537a20 */ /* 0x000fe40000410000 */
[----:B------:R-:W-:-:S03]  /*4f00*/  FMUL.FTZ R95, R95, c[0x0][0x2ec] ;  /* 0x0000bb005f5f7a20 */ /* 0x000fc60000410000 */
[C---:B---3--:R-:W-:Y:S02]  /*4f10*/  HMMA.16816.F32 R120, R88.reuse, R16, R120 ;  /* 0x000000105878723c */ /* 0x048fe40000001878 */
[----:B------:R3:W2:Y:S06]  /*4f20*/  MUFU.TANH R199, R86 ;  /* 0x0000005600c77308 */ /* 0x0006ac0000002400 */
[C---:B-1----:R-:W-:Y:S02]  /*4f30*/  HMMA.16816.F32 R68, R88.reuse, R20, R68 ;  /* 0x000000145844723c */ /* 0x042fe40000001844 */
[----:B------:R3:W1:Y:S06]  /*4f40*/  MUFU.TANH R175, R87 ;  /* 0x0000005700af7308 */ /* 0x00066c0000002400 */
[C---:B------:R-:W-:Y:S02]  /*4f50*/  HMMA.16816.F32 R100, R88.reuse, R22, R100 ;  /* 0x000000165864723c */ /* 0x040fe40000001864 */
[----:B------:R3:W1:Y:S06]  /*4f60*/  MUFU.TANH R173, R80 ;  /* 0x0000005000ad7308 */ /* 0x00066c0000002400 */
[----:B------:R-:W-:Y:S02]  /*4f70*/  HMMA.16816.F32 R40, R88, R18, R40 ;  /* 0x000000125828723c */ /* 0x000fe40000001828 */
[----:B------:R3:W1:Y:S06]  /*4f80*/  MUFU.TANH R235, R81 ;  /* 0x0000005100eb7308 */ /* 0x00066c0000002400 */
[C---:B------:R-:W-:Y:S02]  /*4f90*/  HMMA.16816.F32 R120, R112.reuse, R12, R120 ;  /* 0x0000000c7078723c */ /* 0x040fe40000001878 */
[----:B------:R3:W1:Y:S06]  /*4fa0*/  MUFU.TANH R197, R82 ;  /* 0x0000005200c57308 */ /* 0x00066c0000002400 */
[C---:B------:R-:W-:Y:S02]  /*4fb0*/  HMMA.16816.F32 R56, R112.reuse, R46, R56 ;  /* 0x0000002e7038723c */ /* 0x040fe40000001838 */
[----:B------:R3:W1:Y:S06]  /*4fc0*/  MUFU.TANH R181, R83 ;  /* 0x0000005300b57308 */ /* 0x00066c0000002400 */
[C---:B-----5:R-:W-:Y:S02]  /*4fd0*/  HMMA.16816.F32 R68, R112.reuse, R8, R68 ;  /* 0x000000087044723c */ /* 0x060fe40000001844 */
[----:B------:R3:W1:Y:S05]  /*4fe0*/  MUFU.TANH R187, R78 ;  /* 0x0000004e00bb7308 */ /* 0x00066a0000002400 */
[----:B------:R-:W-:Y:S01]  /*4ff0*/  IADD3 R9, R37, 0x8, RZ ;  /* 0x0000000825097810 */ /* 0x000fe20007ffe0ff */
[----:B------:R-:W-:Y:S01]  /*5000*/  HMMA.16816.F32 R100, R112, R10, R100 ;  /* 0x0000000a7064723c */ /* 0x000fe20000001864 */
[----:B------:R-:W-:Y:S01]  /*5010*/  FMUL.FTZ R67, R123, c[0x0][0x2ec] ;  /* 0x0000bb007b437a20 */ /* 0x000fe20000410000 */
[----:B------:R3:W1:Y:S01]  /*5020*/  MUFU.TANH R185, R79 ;  /* 0x0000004f00b97308 */ /* 0x0006620000002400 */
[----:B------:R-:W-:Y:S01]  /*5030*/  FMUL.FTZ R120, R120, c[0x0][0x2ec] ;  /* 0x0000bb0078787a20 */ /* 0x000fe20000410000 */
[----:B------:R-:W-:Y:S01]  /*5040*/  IMNMX R236, R9, R128, PT ;  /* 0x0000008009ec7217 */ /* 0x000fe20003800200 */
[----:B------:R-:W-:-:S02]  /*5050*/  FMUL.FTZ R121, R121, c[0x0][0x2ec] ;  /* 0x0000bb0079797a20 */ /* 0x000fc40000410000 */
[----:B------:R-:W-:Y:S01]  /*5060*/  FMUL.FTZ R122, R122, c[0x0][0x2ec] ;  /* 0x0000bb007a7a7a20 */ /* 0x000fe20000410000 */
[----:B------:R-:W-:Y:S01]  /*5070*/  HMMA.16816.F32 R40, R112, R14, R40 ;  /* 0x0000000e7028723c */ /* 0x000fe20000001828 */
[----:B------:R-:W-:Y:S01]  /*5080*/  FMUL.FTZ R56, R56, c[0x0][0x2ec] ;  /* 0x0000bb0038387a20 */ /* 0x000fe20000410000 */
[----:B------:R3:W1:Y:S01]  /*5090*/  MUFU.TANH R191, R92 ;  /* 0x0000005c00bf7308 */ /* 0x0006620000002400 */
[----:B------:R-:W-:Y:S02]  /*50a0*/  FMUL.FTZ R57, R57, c[0x0][0x2ec] ;  /* 0x0000bb0039397a20 */ /* 0x000fe40000410000 */
[----:B------:R-:W-:Y:S02]  /*50b0*/  FMUL.FTZ R58, R58, c[0x0][0x2ec] ;  /* 0x0000bb003a3a7a20 */ /* 0x000fe40000410000 */
[----:B------:R-:W-:Y:S02]  /*50c0*/  FMUL.FTZ R59, R59, c[0x0][0x2ec] ;  /* 0x0000bb003b3b7a20 */ /* 0x000fe40000410000 */
[----:B------:R-:W-:Y:S01]  /*50d0*/  FMUL.FTZ R68, R68, c[0x0][0x2ec] ;  /* 0x0000bb0044447a20 */ /* 0x000fe20000410000 */
[----:B------:R3:W1:Y:S01]  /*50e0*/  MUFU.TANH R143, R56 ;  /* 0x00000038008f7308 */ /* 0x0006620000002400 */
[----:B------:R-:W-:-:S02]  /*50f0*/  FMUL.FTZ R69, R69, c[0x0][0x2ec] ;  /* 0x0000bb0045457a20 */ /* 0x000fc40000410000 */
[----:B------:R-:W-:Y:S02]  /*5100*/  FMUL.FTZ R70, R70, c[0x0][0x2ec] ;  /* 0x0000bb0046467a20 */ /* 0x000fe40000410000 */
[----:B------:R-:W-:Y:S02]  /*5110*/  FMUL.FTZ R71, R71, c[0x0][0x2ec] ;  /* 0x0000bb0047477a20 */ /* 0x000fe40000410000 */
[----:B------:R-:W-:Y:S01]  /*5120*/  FMUL.FTZ R100, R100, c[0x0][0x2ec] ;  /* 0x0000bb0064647a20 */ /* 0x000fe20000410000 */
[----:B------:R3:W1:Y:S01]  /*5130*/  MUFU.TANH R243, R57 ;  /* 0x0000003900f37308 */ /* 0x0006620000002400 */
[----:B------:R-:W-:Y:S02]  /*5140*/  FMUL.FTZ R101, R101, c[0x0][0x2ec] ;  /* 0x0000bb0065657a20 */ /* 0x000fe40000410000 */
[----:B------:R-:W-:Y:S02]  /*5150*/  FMUL.FTZ R102, R102, c[0x0][0x2ec] ;  /* 0x0000bb0066667a20 */ /* 0x000fe40000410000 */
[----:B------:R-:W-:-:S02]  /*5160*/  FMUL.FTZ R103, R103, c[0x0][0x2ec] ;  /* 0x0000bb0067677a20 */ /* 0x000fc40000410000 */
[----:B------:R-:W-:Y:S01]  /*5170*/  FMUL.FTZ R40, R40, c[0x0][0x2ec] ;  /* 0x0000bb0028287a20 */ /* 0x000fe20000410000 */
[----:B------:R3:W1:Y:S01]  /*5180*/  MUFU.TANH R239, R58 ;  /* 0x0000003a00ef7308 */ /* 0x0006620000002400 */
[----:B------:R-:W-:Y:S02]  /*5190*/  FMUL.FTZ R41, R41, c[0x0][0x2ec] ;  /* 0x0000bb0029297a20 */ /* 0x000fe40000410000 */
[----:B------:R-:W-:Y:S02]  /*51a0*/  FMUL.FTZ R42, R42, c[0x0][0x2ec] ;  /* 0x0000bb002a2a7a20 */ /* 0x000fe40000410000 */
[----:B------:R-:W-:-:S03]  /*51b0*/  FMUL.FTZ R43, R43, c[0x0][0x2ec] ;  /* 0x0000bb002b2b7a20 */ /* 0x000fc60000410000 */
[----:B------:R3:W1:Y:S08]  /*51c0*/  MUFU.TANH R157, R59 ;  /* 0x0000003b009d7308 */ /* 0x0006700000002400 */
        /* <DEDUP_REMOVED lines=14> */
[----:B------:R-:W1:Y:S08]  /*52b0*/  MUFU.TANH R67, R67 ;  /* 0x0000004300437308 */ /* 0x000e700000002400 */
[----:B------:R3:W1:Y:S08]  /*52c0*/  MUFU.TANH R145, R40 ;  /* 0x0000002800917308 */ /* 0x0006700000002400 */
[----:B------:R3:W1:Y:S08]  /*52d0*/  MUFU.TANH R139, R41 ;  /* 0x00000029008b7308 */ /* 0x0006700000002400 */
[----:B------:R3:W1:Y:S08]  /*52e0*/  MUFU.TANH R65, R42 ;  /* 0x0000002a00417308 */ /* 0x0006700000002400 */
[----:B------:R3:W1:Y:S01]  /*52f0*/  MUFU.TANH R63, R43 ;  /* 0x0000002b003f7308 */ /* 0x0006620000002400 */
[----:B------:R-:W-:Y:S06]  /*5300*/  BAR.SYNC.DEFER_BLOCKING 0x0 ;  /* 0x0000000000007b1d */ /* 0x000fec0000010000 */
[----:B------:R-:W-:Y:S05]  /*5310*/  @!P4 BRA `(.L_x_813) ;  /* 0x00000e200000c947 */ /* 0x000fea0003800000 */
[----:B--2-4-:R-:W-:Y:S05]  /*5320*/  @!P0 BRA `(.L_x_814) ;  /* 0x0000039000008947 */ /* 0x014fea0003800000 */
[----:B------:R-:W2:Y:S01]  /*5330*/  I2F.RP R8, R135 ;  /* 0x0000008700087306 */ /* 0x000ea20000209400 */
[----:B------:R-:W-:-:S02]  /*5340*/  IADD3 R13, R7, -0x80, RZ ;  /* 0xffffff80070d7810 */ /* 0x000fc40007ffe0ff */
[----:B------:R-:W-:Y:S02]  /*5350*/  IABS R11, R7 ;  /* 0x00000007000b7213 */ /* 0x000fe40000000000 */
[----:B------:R-:W-:Y:S02]  /*5360*/  IABS R9, R13 ;  /* 0x0000000d00097213 */ /* 0x000fe40000000000 */
[----:B------:R-:W-:Y:S01]  /*5370*/  LOP3.LUT R13, R13, c[0x0][0x2d0], RZ, 0x3c, !PT ;  /* 0x0000b4000d0d7a12 */ /* 0x000fe200078e3cff */
[----:B--2---:R-:W2:Y:S02]  /*5380*/  MUFU.RCP R14, R8 ;  /* 0x00000008000e7308 */ /* 0x004ea40000001000 */
[----:B--2---:R-:W-:-:S06]  /*5390*/  IADD3 R14, R14, 0xffffffe, RZ ;  /* 0x0ffffffe0e0e7810 */ /* 0x004fcc0007ffe0ff */
[----:B------:R-:W2:Y:S02]  /*53a0*/  F2I.FTZ.U32.TRUNC.NTZ R15, R14 ;  /* 0x0000000e000f7305 */ /* 0x000ea4000021f000 */
[----:B--2---:R-:W-:Y:S02]  /*53b0*/  IMAD.MOV R12, RZ, RZ, -R15 ;  /* 0x000000ffff0c7224 */ /* 0x004fe400078e0a0f */
        /* <DEDUP_REMOVED lines=16> */
[----:B------:R-:W-:Y:S02]  /*54c0*/  LOP3.LUT R8, R7, c[0x0][0x2d0], RZ, 0x3c, !PT ;  /* 0x0000b40007087a12 */ /* 0x000fe400078e3cff */
[----:B------:R-:W-:-:S02]  /*54d0*/  ISETP.GE.AND P1, PT, R13, RZ, PT ;  /* 0x000000ff0d00720c */ /* 0x000fc40003f26270 */
[----:B------:R-:W-:Y:S02]  /*54e0*/  ISETP.GE.AND P3, PT, R8, RZ, PT ;  /* 0x000000ff0800720c */ /* 0x000fe40003f66270 */
[----:B------:R-:W-:Y:S02]  /*54f0*/  @!P2 IADD3 R12, R12, 0x1, RZ ;  /* 0x000000010c0ca810 */ /* 0x000fe40007ffe0ff */
[----:B------:R-:W-:Y:S02]  /*5500*/  ISETP.NE.AND P2, PT, RZ, c[0x0][0x2d0], PT ;  /* 0x0000b400ff007a0c */ /* 0x000fe40003f45270 */
[----:B------:R-:W-:Y:S02]  /*5510*/  @P6 IADD3 R14, R14, 0x1, RZ ;  /* 0x000000010e0e6810 */ /* 0x000fe40007ffe0ff */
[----:B------:R-:W-:Y:S02]  /*5520*/  @P5 IADD3 R12, R12, 0x1, RZ ;  /* 0x000000010c0c5810 */ /* 0x000fe40007ffe0ff */
[----:B------:R-:W-:-:S03]  /*5530*/  LOP3.LUT R8, RZ, c[0x0][0x2d0], RZ, 0x33, !PT ;  /* 0x0000b400ff087a12 */ /* 0x000fc600078e33ff */
        /* <DEDUP_REMOVED lines=24> */
.L_x_814:
[----:B------:R-:W-:-:S04]  /*56c0*/  LEA R13, -R133, RZ, 0x7 ;  /* 0x000000ff850d7211 */ /* 0x000fc800078e39ff */
[----:B------:R-:W-:Y:S02]  /*56d0*/  SHF.R.S32.HI R12, RZ, 0x1f, R13 ;  /* 0x0000001fff0c7819 */ /* 0x000fe4000001140d */
.L_x_815:
[----:B------:R-:W-:Y:S01]  /*56e0*/  ISETP.GE.AND P3, PT, R222, c[0x0][0x220], PT ;  /* 0x00008800de007a0c */ /* 0x000fe20003f66270 */
[----:B------:R-:W-:Y:S01]  /*56f0*/  BSSY B0, `(.L_x_816) ;  /* 0x00000a1000007945 */ /* 0x000fe20003800000 */
[----:B------:R-:W-:Y:S02]  /*5700*/  ISETP.GE.AND P2, PT, R213, c[0x0][0x220], PT ;  /* 0x00008800d5007a0c */ /* 0x000fe40003f46270 */
[----:B------:R-:W-:-:S05]  /*5710*/  IADD3 R15, P5, R215, R13, RZ ;  /* 0x0000000dd70f7210 */ /* 0x000fca0007fbe0ff */
[----:B------:R-:W-:-:S04]  /*5720*/  IMAD.X R10, R214, 0x1, R12, P5 ;  /* 0x00000001d60a7824 */ /* 0x000fc800028e060c */
[-C--:B------:R-:W-:Y:S01]  /*5730*/  @!P3 IADD3 R9, P1, R13, R230.reuse, RZ ;  /* 0x000000e60d09b210 */ /* 0x080fe20007f3e0ff */
[----:B------:R2:W-:Y:S01]  /*5740*/  @P3 STS.128 [R220+0x4000], RZ ;  /* 0x004000ffdc003388 */ /* 0x0005e20000000c00 */
[-C--:B------:R-:W-:Y:S02]  /*5750*/  @!P3 IADD3 R11, P5, R15, R230.reuse, RZ ;  /* 0x000000e60f0bb210 */ /* 0x080fe40007fbe0ff */
[----:B---3--:R-:W-:Y:S01]  /*5760*/  @!P3 LEA R56, P6, R9, c[0x0][0x168], 0x1 ;  /* 0x00005a000938ba11 */ /* 0x008fe200078c08ff */
[----:B------:R-:W-:Y:S01]  /*5770*/  @!P3 IMAD.X R8, R12, 0x1, R231, P1 ;  /* 0x000000010c08b824 */ /* 0x000fe200008e06e7 */
[----:B------:R-:W-:-:S04]  /*5780*/  @!P2 IADD3 R14, P1, R13, R230, RZ ;  /* 0x000000e60d0ea210 */ /* 0x000fc80007f3e0ff */
[----:B------:R-:W-:Y:S01]  /*5790*/  @!P3 LEA.HI.X R57, R9, c[0x0][0x16c], R8, 0x1, P6 ;  /* 0x00005b000939ba11 */ /* 0x000fe200030f0c08 */
[--C-:B------:R-:W-:Y:S01]  /*57a0*/  @!P2 IMAD.X R9, R12, 0x1, R231.reuse, P1 ;  /* 0x000000010c09a824 */ /* 0x100fe200008e06e7 */
[----:B------:R-:W-:Y:S01]  /*57b0*/  @!P2 LEA R24, P1, R14, c[0x0][0x168], 0x1 ;  /* 0x00005a000e18aa11 */ /* 0x000fe200078208ff */
[----:B------:R-:W-:Y:S01]  /*57c0*/  @!P3 IMAD.X R8, R10, 0x1, R231, P5 ;  /* 0x000000010a08b824 */ /* 0x000fe200028e06e7 */
[----:B------:R-:W-:Y:S01]  /*57d0*/  @!P3 LEA R46, P6, R11, c[0x0][0x168], 0x1 ;  /* 0x00005a000b2eba11 */ /* 0x000fe200078c08ff */
[----:B------:R-:W-:Y:S01]  /*57e0*/  @!PT LDS RZ, [RZ] ;  /* 0x00000000fffff984 */ /* 0x000fe20000000800 */
[----:B------:R-:W-:Y:S01]  /*57f0*/  @!PT LDS RZ, [RZ] ;  /* 0x00000000fffff984 */ /* 0x000fe20000000800 */
[----:B------:R-:W-:Y:S01]  /*5800*/  @!PT LDS RZ, [RZ] ;  /* 0x00000000fffff984 */ /* 0x000fe20000000800 */
[----:B------:R2:W-:Y:S01]  /*5810*/  @!P3 LDGSTS.E.BYPASS.LTC128B.128 [R220+0x4000], [R56.64] ;  /* 0x0400000038dcbfae */ /* 0x0005e2000b901d4c */
[----:B------:R-:W-:Y:S02]  /*5820*/  @!P2 LEA.HI.X R25, R14, c[0x0][0x16c], R9, 0x1, P1 ;  /* 0x00005b000e19aa11 */ /* 0x000fe400008f0c09 */
[----:B------:R-:W-:Y:S01]  /*5830*/  @!P2 IADD3 R9, P1, R15, R230, RZ ;  /* 0x000000e60f09a210 */ /* 0x000fe20007f3e0ff */
[----:B------:R2:W-:Y:S01]  /*5840*/  @P2 STS.128 [R220+0x8000], RZ ;  /* 0x008000ffdc002388 */ /* 0x0005e20000000c00 */
[----:B------:R-:W-:-:S02]  /*5850*/  IADD3 R15, P5, R215, R15, RZ ;  /* 0x0000000fd70f7210 */ /* 0x000fc40007fbe0ff */
[----:B------:R-:W-:Y:S01]  /*5860*/  @!P3 LEA.HI.X R47, R11, c[0x0][0x16c], R8, 0x1, P6 ;  /* 0x00005b000b2fba11 */ /* 0x000fe200030f0c08 */
[--C-:B------:R-:W-:Y:S01]  /*5870*/  @!P2 IMAD.X R8, R10, 0x1, R231.reuse, P1 ;  /* 0x000000010a08a824 */ /* 0x100fe200008e06e7 */
[----:B------:R-:W-:Y:S01]  /*5880*/  @!P2 LEA R22, P1, R9, c[0x0][0x168], 0x1 ;  /* 0x00005a000916aa11 */ /* 0x000fe200078208ff */
[----:B------:R-:W-:Y:S01]  /*5890*/  IMAD.X R10, R214, 0x1, R10, P5 ;  /* 0x00000001d60a7824 */ /* 0x000fe200028e060a */
[-C--:B------:R-:W-:Y:S01]  /*58a0*/  @!P3 IADD3 R11, P5, R15, R230.reuse, RZ ;  /* 0x000000e60f0bb210 */ /* 0x080fe20007fbe0ff */
[----:B------:R-:W-:Y:S01]  /*58b0*/  @!PT LDS RZ, [RZ] ;  /* 0x00000000fffff984 */ /* 0x000fe20000000800 */
[----:B------:R-:W-:Y:S01]  /*58c0*/  @!PT LDS RZ, [RZ] ;  /* 0x00000000fffff984 */ /* 0x000fe20000000800 */
[----:B------:R-:W-:Y:S01]  /*58d0*/  @!PT LDS RZ, [RZ] ;  /* 0x00000000fffff984 */ /* 0x000fe20000000800 */
[----:B------:R2:W-:Y:S01]  /*58e0*/  @!P2 LDGSTS.E.BYPASS.LTC128B.128 [R220+0x8000], [R24.64+0x80] ;  /* 0x0800008018dcafae */ /* 0x0005e2000b901d4c */
[----:B------:R-:W-:Y:S02]  /*58f0*/  @!P2 LEA.HI.X R23, R9, c[0x0][0x16c], R8, 0x1, P1 ;  /* 0x00005b000917aa11 */ /* 0x000fe400008f0c08 */
[----:B------:R-:W-:Y:S01]  /*5900*/  @!P3 LEA R42, P6, R11, c[0x0][0x168], 0x1 ;  /* 0x00005a000b2aba11 */ /* 0x000fe200078c08ff */
[----:B------:R-:W-:Y:S01]  /*5910*/  @!P3 IMAD.X R8, R10, 0x1, R231, P5 ;  /* 0x000000010a08b824 */ /* 0x000fe200028e06e7 */
        /* <DEDUP_REMOVED lines=11> */
[----:B------:R2:W-:Y:S01]  /*59d0*/  @!P3 LDGSTS.E.BYPASS.LTC128B.128 [R220+0x4800], [R46.64] ;  /* 0x048000002edcbfae */ /* 0x0005e2000b901d4c */
[----:B------:R-:W-:Y:S02]  /*59e0*/  @!P2 LEA.HI.X R21, R9, c[0x0][0x16c], R8, 0x1, P1 ;  /* 0x00005b000915aa11 */ /* 0x000fe400008f0c08 */
[----:B------:R-:W-:Y:S01]  /*59f0*/  @!P3 LEA R40, P6, R11, c[0x0][0x168], 0x1 ;  /* 0x00005a000b28ba11 */ /* 0x000fe200078c08ff */
[----:B------:R-:W-:Y:S01]  /*5a00*/  @!P3 IMAD.X R8, R10, 0x1, R231, P5 ;  /* 0x000000010a08b824 */ /* 0x000fe200028e06e7 */
[----:B------:R-:W-:Y:S01]  /*5a10*/  IADD3 R9, P5, R215, R15, RZ ;  /* 0x0000000fd7097210 */ /* 0x000fe20007fbe0ff */
[----:B------:R2:W-:Y:S01]  /*5a20*/  @P2 STS.128 [R220+0x8800], RZ ;  /* 0x008800ffdc002388 */ /* 0x0005e20000000c00 */
[----:B------:R-:W-:-:S02]  /*5a30*/  @!P2 IADD3 R14, P1, R15, R230, RZ ;  /* 0x000000e60f0ea210 */ /* 0x000fc40007f3e0ff */
[----:B------:R-:W-:Y:S01]  /*5a40*/  @!P3 LEA.HI.X R41, R11, c[0x0][0x16c], R8, 0x1, P6 ;  /* 0x00005b000b29ba11 */ /* 0x000fe200030f0c08 */
[----:B------:R-:W-:Y:S01]  /*5a50*/  IMAD.X R8, R214, 0x1, R10, P5 ;  /* 0x00000001d6087824 */ /* 0x000fe200028e060a */
[----:B------:R-:W-:Y:S01]  /*5a60*/  @!P3 IADD3 R15, P5, R9, R230, RZ ;  /* 0x000000e6090fb210 */ /* 0x000fe20007fbe0ff */
[--C-:B------:R-:W-:Y:S01]  /*5a70*/  @!P2 IMAD.X R11, R10, 0x1, R231.reuse, P1 ;  /* 0x000000010a0ba824 */ /* 0x100fe200008e06e7 */
[----:B------:R-:W-:Y:S01]  /*5a80*/  @!P2 LEA R18, P1, R14, c[0x0][0x168], 0x1 ;  /* 0x00005a000e12aa11 */ /* 0x000fe200078208ff */
[----:B------:R-:W-:Y:S01]  /*5a90*/  @!PT LDS RZ, [RZ] ;  /* 0x00000000fffff984 */ /* 0x000fe20000000800 */
[----:B------:R-:W-:Y:S01]  /*5aa0*/  @!PT LDS RZ, [RZ] ;  /* 0x00000000fffff984 */ /* 0x000fe20000000800 */
[----:B------:R-:W-:Y:S01]  /*5ab0*/  @!PT LDS RZ, [RZ] ;  /* 0x00000000fffff984 */ /* 0x000fe20000000800 */
[----:B------:R2:W-:Y:S02]  /*5ac0*/  @!P2 LDGSTS.E.BYPASS.LTC128B.128 [R220+0x8800], [R22.64+0x80] ;  /* 0x0880008016dcafae */ /* 0x0005e4000b901d4c */
        /* <DEDUP_REMOVED lines=9> */
[----:B------:R-:W-:Y:S02]  /*5b60*/  @!P3 LEA.HI.X R35, R15, c[0x0][0x16c], R10, 0x1, P5 ;  /* 0x00005b000f23ba11 */ /* 0x000fe400028f0c0a */
[-C--:B------:R-:W-:Y:S01]  /*5b70*/  @!P2 IADD3 R9, P5, R9, R230.reuse, RZ ;  /* 0x000000e60909a210 */ /* 0x080fe20007fbe0ff */
[----:B------:R-:W-:Y:S01]  /*5b80*/  IMAD.X R10, R214, 0x1, R8, P1 ;  /* 0x00000001d60a7824 */ /* 0x000fe200008e0608 */
[----:B------:R-:W-:Y:S01]  /*5b90*/  @!P3 IADD3 R15, P1, R11, R230, RZ ;  /* 0x000000e60b0fb210 */ /* 0x000fe20007f3e0ff */
[----:B------:R2:W-:Y:S02]  /*5ba0*/  @P2 STS.128 [R220+0x9000], RZ ;  /* 0x009000ffdc002388 */ /* 0x0005e40000000c00 */
[--C-:B------:R-:W-:Y:S01]  /*5bb0*/  @!P2 IMAD.X R8, R8, 0x1, R231.reuse, P5 ;  /* 0x000000010808a824 */ /* 0x100fe200028e06e7 */
[----:B------:R-:W-:Y:S01]  /*5bc0*/  @!P2 LEA R16, P5, R9, c[0x0][0x168], 0x1 ;  /* 0x00005a000910aa11 */ /* 0x000fe200078a08ff */
[----:B------:R-:W-:Y:S01]  /*5bd0*/  @!P3 IMAD.X R14, R10, 0x1, R231, P1 ;  /* 0x000000010a0eb824 */ /* 0x000fe200008e06e7 */
[----:B------:R-:W-:Y:S01]  /*5be0*/  @!P3 LEA R26, P1, R15, c[0x0][0x168], 0x1 ;  /* 0x00005a000f1aba11 */ /* 0x000fe200078208ff */
[----:B------:R-:W-:Y:S01]  /*5bf0*/  @!PT LDS RZ, [RZ] ;  /* 0x00000000fffff984 */ /* 0x000fe20000000800 */
[----:B------:R-:W-:Y:S01]  /*5c00*/  @!PT LDS RZ, [RZ] ;  /* 0x00000000fffff984 */ /* 0x000fe20000000800 */
[----:B------:R-:W-:Y:S01]  /*5c10*/  @!PT LDS RZ, [RZ] ;  /* 0x00000000fffff984 */ /* 0x000fe20000000800 */
[----:B------:R2:W-:Y:S01]  /*5c20*/  @!P2 LDGSTS.E.BYPASS.LTC128B.128 [R220+0x9000], [R20.64+0x80] ;  /* 0x0900008014dcafae */ /* 0x0005e2000b901d4c */
[----:B------:R-:W-:-:S02]  /*5c30*/  @!P2 LEA.HI.X R17, R9, c[0x0][0x16c], R8, 0x1, P5 ;  /* 0x00005b000911aa11 */ /* 0x000fc400028f0c08 */
[----:B------:R-:W-:Y:S01]  /*5c40*/  @!P3 LEA.HI.X R27, R15, c[0x0][0x16c], R14, 0x1, P1 ;  /* 0x00005b000f1bba11 */ /* 0x000fe200008f0c0e */
[----:B------:R2:W-:Y:S01]  /*5c50*/  @P3 STS.128 [R220+0x5800], RZ ;  /* 0x005800ffdc003388 */ /* 0x0005e20000000c00 */
[----:B------:R-:W-:Y:S02]  /*5c60*/  IADD3 R9, P5, R215, R11, RZ ;  /* 0x0000000bd7097210 */ /* 0x000fe40007fbe0ff */
[-C--:B------:R-:W-:Y:S01]  /*5c70*/  @!P2 IADD3 R11, P1, R11, R230.reuse, RZ ;  /* 0x000000e60b0ba210 */ /* 0x080fe20007f3e0ff */
[----:B------:R-:W-:Y:S01]  /*5c80*/  @!PT LDS RZ, [RZ] ;  /* 0x00000000fffff984 */ /* 0x000fe20000000800 */
[----:B------:R-:W-:Y:S01]  /*5c90*/  @!PT LDS RZ, [RZ] ;  /* 0x00000000fffff984 */ /* 0x000fe20000000800 */
[----:B------:R-:W-:Y:S01]  /*5ca0*/  @!PT LDS RZ, [RZ] ;  /* 0x00000000fffff984 */ /* 0x000fe20000000800 */
[----:B------:R2:W-:Y:S02]  /*5cb0*/  @!P3 LDGSTS.E.BYPASS.LTC128B.128 [R220+0x5800], [R40.64] ;  /* 0x0580000028dcbfae */ /* 0x0005e4000b901d4c */
[----:B------:R-:W-:Y:S01]  /*5cc0*/  IMAD.X R8, R214, 0x1, R10, P5 ;  /* 0x00000001d6087824 */ /* 0x000fe200028e060a */
[-C--:B------:R-:W-:Y:S01]  /*5cd0*/  @!P3 IADD3 R14, P5, R9, R230.reuse, RZ ;  /* 0x000000e6090eb210 */ /* 0x080fe20007fbe0ff */
[--C-:B------:R-:W-:Y:S01]  /*5ce0*/  @!P2 IMAD.X R10, R10, 0x1, R231.reuse, P1 ;  /* 0x000000010a0aa824 */ /* 0x100fe200008e06e7 */
[C---:B------:R-:W-:Y:S01]  /*5cf0*/  @!P2 LEA R58, P1, R11.reuse, c[0x0][0x168], 0x1 ;  /* 0x00005a000b3aaa11 */ /* 0x040fe200078208ff */
[----:B------:R2:W-:Y:S01]  /*5d00*/  @P2 STS.128 [R220+0x9800], RZ ;  /* 0x009800ffdc002388 */ /* 0x0005e20000000c00 */
[----:B------:R-:W-:Y:S01]  /*5d10*/  @!P3 LEA R60, P6, R14, c[0x0][0x168], 0x1 ;  /* 0x00005a000e3cba11 */ /* 0x000fe200078c08ff */
[----:B------:R-:W-:Y:S01]  /*5d20*/  @!P3 IMAD.X R15, R8, 0x1, R231, P5 ;  /* 0x00000001080fb824 */ /* 0x000fe200028e06e7 */
[----:B------:R-:W-:Y:S01]  /*5d30*/  @!P2 LEA.HI.X R59, R11, c[0x0][0x16c], R10, 0x1, P1 ;  /* 0x00005b000b3baa11 */ /* 0x000fe200008f0c0a */
[----:B------:R-:W-:Y:S01]  /*5d40*/  @!PT LDS RZ, [RZ] ;  /* 0x00000000fffff984 */ /* 0x000fe20000000800 */
[----:B------:R-:W-:Y:S01]  /*5d50*/  @!PT LDS RZ, [RZ] ;  /* 0x00000000fffff984 */ /* 0x000fe20000000800 */
[----:B------:R-:W-:Y:S01]  /*5d60*/  @!PT LDS RZ, [RZ] ;  /* 0x00000000fffff984 */ /* 0x000fe20000000800 */
[----:B------:R2:W-:Y:S01]  /*5d70*/  @!P2 LDGSTS.E.BYPASS.LTC128B.128 [R220+0x9800], [R18.64+0x80] ;  /* 0x0980008012dcafae */ /* 0x0005e2000b901d4c */
[----:B------:R-:W-:-:S02]  /*5d80*/  @!P2 IADD3 R10, P1, R9, R230, RZ ;  /* 0x000000e6090aa210 */ /* 0x000fc40007f3e0ff */
[----:B------:R-:W-:Y:S01]  /*5d90*/  IADD3 R9, P5, R215, R9, RZ ;  /* 0x00000009d7097210 */ /* 0x000fe20007fbe0ff */
[----:B------:R2:W-:Y:S01]  /*5da0*/  @P3 STS.128 [R220+0x6000], RZ ;  /* 0x006000ffdc003388 */ /* 0x0005e20000000c00 */
[----:B------:R-:W-:Y:S01]  /*5db0*/  @!P3 LEA.HI.X R61, R14, c[0x0][0x16c], R15, 0x1, P6 ;  /* 0x00005b000e3dba11 */ /* 0x000fe200030f0c0f */
[----:B------:R-:W-:Y:S01]  /*5dc0*/  @!P2 IMAD.X R11, R8, 0x1, R231, P1 ;  /* 0x00000001080ba824 */ /* 0x000fe200008e06e7 */
[----:B------:R-:W-:Y:S01]  /*5dd0*/  @!P2 LEA R68, P1, R10, c[0x0][0x168], 0x1 ;  /* 0x00005a000a44aa11 */ /* 0x000fe200078208ff */
[----:B------:R-:W-:Y:S01]  /*5de0*/  IMAD.X R8, R214, 0x1, R8, P5 ;  /* 0x00000001d6087824 */ /* 0x000fe200028e0608 */
[----:B------:R-:W-:Y:S01]  /*5df0*/  @!P3 IADD3 R14, P5, R9, R230, RZ ;  /* 0x000000e6090eb210 */ /* 0x000fe20007fbe0ff */
[----:B------:R-:W-:Y:S01]  /*5e00*/  @!PT LDS RZ, [RZ] ;  /* 0x00000000fffff984 */ /* 0x000fe20000000800 */
[----:B------:R-:W-:Y:S01]  /*5e10*/  @!PT LDS RZ, [RZ] ;  /* 0x00000000fffff984 */ /* 0x000fe20000000800 */
[----:B------:R-:W-:Y:S01]  /*5e20*/  @!PT LDS RZ, [RZ] ;  /* 0x00000000fffff984 */ /* 0x000fe20000000800 */
[----:B------:R2:W-:Y:S01]  /*5e30*/  @!P3 LDGSTS.E.BYPASS.LTC128B.128 [R220+0x6000], [R34.64] ;  /* 0x0600000022dcbfae */ /* 0x0005e2000b901d4c */
[----:B------:R-:W-:Y:S02]  /*5e40*/  @!P2 LEA.HI.X R69, R10, c[0x0][0x16c], R11, 0x1, P1 ;  /* 0x00005b000a45aa11 */ /* 0x000fe400008f0c0b */
[----:B------:R-:W-:Y:S01]  /*5e50*/  @!P3 LEA R10, P1, R14, c[0x0][0x168], 0x1 ;  /* 0x00005a000e0aba11 */ /* 0x000fe200078208ff */
[----:B------:R2:W-:Y:S01]  /*5e60*/  @P2 STS.128 [R220+0xa000], RZ ;  /* 0x00a000ffdc002388 */ /* 0x0005e20000000c00 */
[----:B------:R-:W-:-:S03]  /*5e70*/  @!P3 IMAD.X R11, R8, 0x1, R231, P5 ;  /* 0x00000001080bb824 */ /* 0x000fc600028e06e7 */
[----:B------:R-:W-:Y:S01]  /*5e80*/  @!PT LDS RZ, [RZ] ;  /* 0x00000000fffff984 */ /* 0x000fe20000000800 */
[----:B------:R-:W-:Y:S01]  /*5e90*/  @!PT LDS RZ, [RZ] ;  /* 0x00000000fffff984 */ /* 0x000fe20000000800 */
[----:B------:R-:W-:Y:S01]  /*5ea0*/  @!PT LDS RZ, [RZ] ;  /* 0x00000000fffff984 */ /* 0x000fe20000000800 */
[----:B------:R2:W-:Y:S02]  /*5eb0*/  @!P2 LDGSTS.E.BYPASS.LTC128B.128 [R220+0xa000], [R16.64+0x80] ;  /* 0x0a00008010dcafae */ /* 0x0005e4000b901d4c */
[----:B------:R-:W-:Y:S02]  /*5ec0*/  @!P3 LEA.HI.X R11, R14, c[0x0][0x16c], R11, 0x1, P1 ;  /* 0x00005b000e0bba11 */ /* 0x000fe400008f0c0b */
        /* <DEDUP_REMOVED lines=29> */
[----:B--2---:R-:W-:-:S04]  /*60a0*/  LEA R10, P1, R9, c[0x0][0x168], 0x1 ;  /* 0x00005a00090a7a11 */ /* 0x004fc800078208ff */
[----:B------:R-:W-:-:S05]  /*60b0*/  LEA.HI.X R11, R9, c[0x0][0x16c], R8, 0x1, P1 ;  /* 0x00005b00090b7a11 */ /* 0x000fca00008f0c08 */
[----:B------:R-:W-:Y:S01]  /*60c0*/  @!PT LDS RZ, [RZ] ;  /* 0x00000000fffff984 */ /* 0x000fe20000000800 */
[----:B------:R-:W-:Y:S01]  /*60d0*/  @!PT LDS RZ, [RZ] ;  /* 0x00000000fffff984 */ /* 0x000fe20000000800 */
[----:B------:R-:W-:Y:S01]  /*60e0*/  @!PT LDS RZ, [RZ] ;  /* 0x00000000fffff984 */ /* 0x000fe20000000800 */
[----:B------:R2:W-:Y:S04]  /*60f0*/  LDGSTS.E.BYPASS.LTC128B.128 [R220+0xb800], [R10.64+0x80] ;  /* 0x0b8000800adc7fae */ /* 0x0005e8000b901d4c */
.L_x_817:
[----:B------:R-:W-:Y:S05]  /*6100*/  BSYNC B0 ;  /* 0x0000000000007941 */ /* 0x000fea0003800000 */
.L_x_816:
[----:B------:R-:W0:Y:S01]  /*6110*/  LDGDEPBAR ;  /* 0x00000000000079af */ /* 0x000e220000000000 */
[----:B------:R-:W-:-:S04]  /*6120*/  IADD3 R230, P1, R13, R230, RZ ;  /* 0x000000e60de67210 */ /* 0x000fc80007f3e0ff */
[----:B------:R-:W-:Y:S02]  /*6130*/  IADD3.X R231, R12, R231, RZ, P1, !PT ;  /* 0x000000e70ce77210 */ /* 0x000fe40000ffe4ff */
.L_x_813:
[----:B--2-4-:R-:W-:Y:S02]  /*6140*/  IMAD.IADD R27, R7, 0x1, R232 ;  /* 0x00000001071b7824 */ /* 0x014fe400078e02e8 */
[----:B------:R-:W-:-:S03]  /*6150*/  IMAD.SHL.U32 R204, R4, 0x2, RZ ;  /* 0x0000000204cc7824 */ /* 0x000fc600078e00ff */
[C---:B------:R-:W-:Y:S01]  /*6160*/  IADD3 R9, R27.reuse, 0x1, RZ ;  /* 0x000000011b097810 */ /* 0x040fe20007ffe0ff */
[--C-:B------:R-:W-:Y:S01]  /*6170*/  IMAD R202, R2, 0x2, R204.reuse ;  /* 0x0000000202ca7824 */ /* 0x100fe200078e02cc */
[----:B------:R-:W-:Y:S01]  /*6180*/  IADD3 R7, R27, 0x8, RZ ;  /* 0x000000081b077810 */ /* 0x000fe20007ffe0ff */
[C---:B------:R-:W-:Y:S01]  /*6190*/  IMAD R201, R0.reuse, 0x2, R204 ;  /* 0x0000000200c97824 */ /* 0x040fe200078e02cc */
[C---:B------:R-:W-:Y:S01]  /*61a0*/  ISETP.GE.AND P2, PT, R9.reuse, R238, PT ;  /* 0x000000ee0900720c */ /* 0x040fe20003f46270 */
[----:B------:R-:W-:Y:S01]  /*61b0*/  IMAD R200, R0, 0x2, R202 ;  /* 0x0000000200c87824 */ /* 0x000fe200078e02ca */
[----:B------:R-:W-:Y:S01]  /*61c0*/  ISETP.GE.AND P1, PT, R9, R236, PT ;  /* 0x000000ec0900720c */ /* 0x000fe20003f26270 */
[----:B------:R-:W-:Y:S01]  /*61d0*/  LDSM.16.MT88.4 R124, [R204+0xc000] ;  /* 0x00c00000cc7c783b */ /* 0x000fe20000004200 */
[----:B------:R-:W-:Y:S02]  /*61e0*/  IADD3 R9, R27, 0x9, RZ ;  /* 0x000000091b097810 */ /* 0x000fe40007ffe0ff */
[C---:B------:R-:W-:Y:S01]  /*61f0*/  ISETP.GE.AND P6, PT, R7.reuse, R238, PT ;  /* 0x000000ee0700720c */ /* 0x040fe20003fc6270 */
[----:B---3--:R-:W-:Y:S01]  /*6200*/  LDSM.16.MT88.4 R100, [R200+0xc000] ;  /* 0x00c00000c864783b */ /* 0x008fe20000004200 */
[----:B------:R-:W-:-:S02]  /*6210*/  ISETP.GE.AND P3, PT, R7, R236, PT ;  /* 0x000000ec0700720c */ /* 0x000fc40003f66270 */
[----:B------:R-:W-:Y:S01]  /*6220*/  IADD3 R7, R27, 0x10, RZ ;  /* 0x000000101b077810 */ /* 0x000fe20007ffe0ff */
[----:B------:R-:W-:Y:S01]  /*6230*/  LDSM.16.MT88.4 R116, [R202+0xc000] ;  /* 0x00c00000ca74783b */ /* 0x000fe20000004200 */
[----:B------:R-:W-:Y:S02]  /*6240*/  FSEL R23, R6, -INF , !P2 ;  /* 0xff80000006177808 */ /* 0x000fe40005000000 */
[C---:B------:R-:W-:Y:S01]  /*6250*/  ISETP.GE.AND P5, PT, R9.reuse, R238, PT ;  /* 0x000000ee0900720c */ /* 0x040fe20003fa6270 */
[----:B------:R-:W-:Y:S01]  /*6260*/  LDSM.16.MT88.4 R108, [R201+0xc000] ;  /* 0x00c00000c96c783b */ /* 0x000fe20000004200 */
[----:B------:R-:W-:Y:S02]  /*6270*/  ISETP.GE.AND P2, PT, R9, R236, PT ;  /* 0x000000ec0900720c */ /* 0x000fe40003f46270 */
[----:B------:R-:W-:Y:S01]  /*6280*/  IADD3 R9, R27, 0x11, RZ ;  /* 0x000000111b097810 */ /* 0x000fe20007ffe0ff */
[----:B------:R-:W-:Y:S01]  /*6290*/  LDSM.16.MT88.4 R92, [R204+0x10000] ;  /* 0x01000000cc5c783b */ /* 0x000fe20000004200 */
[----:B------:R-:W-:-:S02]  /*62a0*/  FSEL R21, R48, -INF , !P1 ;  /* 0xff80000030157808 */ /* 0x000fc40004800000 */
[----:B------:R-:W-:Y:S01]  /*62b0*/  FSEL R49, R49, -INF , !P6 ;  /* 0xff80000031317808 */ /* 0x000fe20007000000 */
[----:B------:R-:W-:Y:S01]  /*62c0*/  LDSM.16.MT88.4 R84, [R202+0x10000] ;  /* 0x01000000ca54783b */ /* 0x000fe20000004200 */
[C---:B------:R-:W-:Y:S02]  /*62d0*/  ISETP.GE.AND P1, PT, R7.reuse, R238, PT ;  /* 0x000000ee0700720c */ /* 0x040fe40003f26270 */
[----:B------:R-:W-:Y:S01]  /*62e0*/  ISETP.GE.AND P6, PT, R7, R236, PT ;  /* 0x000000ec0700720c */ /* 0x000fe20003fc6270 */
[----:B------:R-:W-:Y:S01]  /*62f0*/  LDSM.16.MT88.4 R76, [R201+0x10000] ;  /* 0x01000000c94c783b */ /* 0x000fe20000004200 */
[----:B------:R-:W-:Y:S02]  /*6300*/  IADD3 R7, R27, 0x18, RZ ;  /* 0x000000181b077810 */ /* 0x000fe40007ffe0ff */
[----:B------:R-:W-:Y:S02]  /*6310*/  FSEL R19, R51, -INF , !P3 ;  /* 0xff80000033137808 */ /* 0x000fe40005800000 */
[----:B------:R-:W-:-:S02]  /*6320*/  FSEL R25, R50, -INF , !P5 ;  /* 0xff80000032197808 */ /* 0x000fc40006800000 */
[C---:B------:R-:W-:Y:S02]  /*6330*/  ISETP.GE.AND P3, PT, R9.reuse, R238, PT ;  /* 0x000000ee0900720c */ /* 0x040fe40003f66270 */
[----:B------:R-:W-:Y:S02]  /*6340*/  ISETP.GE.AND P5, PT, R9, R236, PT ;  /* 0x000000ec0900720c */ /* 0x000fe40003fa6270 */
[----:B------:R-:W-:Y:S02]  /*6350*/  IADD3 R9, R27, 0x19, RZ ;  /* 0x000000191b097810 */ /* 0x000fe40007ffe0ff */
[----:B------:R-:W-:Y:S02]  /*6360*/  FSEL R17, R96, -INF , !P2 ;  /* 0xff80000060117808 */ /* 0x000fe40005000000 */
[----:B------:R-:W-:Y:S02]  /*6370*/  FSEL R97, R97, -INF , !P1 ;  /* 0xff80000061617808 */ /* 0x000fe40004800000 */
[----:B------:R-:W-:-:S02]  /*6380*/  ISETP.GE.AND P2, PT, R7, R238, PT ;  /* 0x000000ee0700720c */ /* 0x000fc40003f46270 */
[----:B------:R-:W-:Y:S02]  /*6390*/  ISETP.GE.AND P1, PT, R7, R236, PT ;  /* 0x000000ec0700720c */ /* 0x000fe40003f26270 */
[----:B------:R-:W-:Y:S02]  /*63a0*/  IADD3 R11, R27, 0x20, RZ ;  /* 0x000000201b0b7810 */ /* 0x000fe40007ffe0ff */
[----:B------:R-:W-:Y:S02]  /*63b0*/  FSEL R99, R99, -INF , !P6 ;  /* 0xff80000063637808 */ /* 0x000fe40007000000 */
[----:B------:R-:W-:Y:S02]  /*63c0*/  FSEL R7, R98, -INF , !P3 ;  /* 0xff80000062077808 */ /* 0x000fe40005800000 */
[C---:B------:R-:W-:Y:S02]  /*63d0*/  ISETP.GE.AND P6, PT, R9.reuse, R238, PT ;  /* 0x000000ee0900720c */ /* 0x040fe40003fc6270 */
[----:B------:R-:W-:-:S02]  /*63e0*/  ISETP.GE.AND P3, PT, R9, R236, PT ;  /* 0x000000ec0900720c */ /* 0x000fc40003f66270 */
[----:B------:R-:W-:Y:S02]  /*63f0*/  IADD3 R9, R27, 0x21, RZ ;  /* 0x000000211b097810 */ /* 0x000fe40007ffe0ff */
[----:B------:R-:W-:Y:S02]  /*6400*/  FSEL R13, R104, -INF , !P5 ;  /* 0xff800000680d7808 */ /* 0x000fe40006800000 */
[C---:B------:R-:W-:Y:S02]  /*6410*/  ISETP.GE.AND P5, PT, R11.reuse, R238, PT ;  /* 0x000000ee0b00720c */ /* 0x040fe40003fa6270 */
[----:B------:R-:W-:Y:S02]  /*6420*/  FSEL R15, R52, -INF , !P2 ;  /* 0xff800000340f7808 */ /* 0x000fe40005000000 */
[----:B------:R-:W-:Y:S02]  /*6430*/  ISETP.GE.AND P2, PT, R11, R236, PT ;  /* 0x000000ec0b00720c */ /* 0x000fe40003f46270 */
[----:B------:R-:W-:-:S02]  /*6440*/  IADD3 R33, R27, 0x28, RZ ;  /* 0x000000281b217810 */ /* 0x000fc40007ffe0ff */
[----:B------:R-:W-:Y:S02]  /*6450*/  FSEL R11, R28, -INF , !P1 ;  /* 0xff8000001c0b7808 */ /* 0x000fe40004800000 */
[----:B------:R-:W-:Y:S02]  /*6460*/  FSEL R53, R53, -INF , !P6 ;  /* 0xff80000035357808 */ /* 0x000fe40007000000 */
[C---:B------:R-:W-:Y:S02]  /*6470*/  ISETP.GE.AND P1, PT, R9.reuse, R238, PT ;  /* 0x000000ee0900720c */ /* 0x040fe40003f26270 */
[----:B------:R-:W-:Y:S02]  /*6480*/  ISETP.GE.AND P6, PT, R9, R236, PT ;  /* 0x000000ec0900720c */ /* 0x000fe40003fc6270 */
        /* <DEDUP_REMOVED lines=8> */
[-C--:B------:R-:W-:Y:S02]  /*6510*/  ISETP.GE.AND P3, PT, R33, R236.reuse, PT ;  /* 0x000000ec2100720c */ /* 0x080fe40003f66270 */
[----:B------:R-:W-:Y:S02]  /*6520*/  IADD3 R33, R27, 0x38, RZ ;  /* 0x000000381b217810 */ /* 0x000fe40007ffe0ff */
[----:B------:R-:W-:Y:S02]  /*6530*/  FSEL R245, R245, -INF , !P6 ;  /* 0xff800000f5f57808 */ /* 0x000fe40007000000 */
[----:B------:R-:W-:Y:S02]  /*6540*/  ISETP.GE.AND P6, PT, R33, R236, PT ;  /* 0x000000ec2100720c */ /* 0x000fe40003fc6270 */
[----:B------:R-:W-:Y:S02]  /*6550*/  IADD3 R35, R27, 0x29, RZ ;  /* 0x000000291b237810 */ /* 0x000fe40007ffe0ff */
[----:B-1----:R-:W-:-:S02]  /*6560*/  FSEL R239, R239, -INF , !P6 ;  /* 0xff800000efef7808 */ /* 0x002fc40007000000 */
[----:B------:R-:W-:Y:S02]  /*6570*/  FSEL R43, R30, -INF , !P2 ;  /* 0xff8000001e2b7808 */ /* 0x000fe40005000000 */
[----:B------:R-:W-:Y:S02]  /*6580*/  FSEL R29, R55, -INF , !P1 ;  /* 0xff800000371d7808 */ /* 0x000fe40004800000 */
[-C--:B------:R-:W-:Y:S02]  /*6590*/  ISETP.GE.AND P6, PT, R27, R238.reuse, PT ;  /* 0x000000ee1b00720c */ /* 0x080fe40003fc6270 */
[C---:B------:R-:W-:Y:S02]  /*65a0*/  ISETP.GE.AND P2, PT, R35.reuse, R238, PT ;  /* 0x000000ee2300720c */ /* 0x040fe40003f46270 */
[----:B------:R-:W-:Y:S02]  /*65b0*/  ISETP.GE.AND P1, PT, R35, R236, PT ;  /* 0x000000ec2300720c */ /* 0x000fe40003f26270 */
[----:B------:R-:W-:-:S02]  /*65c0*/  IADD3 R35, R27, 0x31, RZ ;  /* 0x000000311b237810 */ /* 0x000fc40007ffe0ff */
[----:B------:R-:W-:Y:S02]  /*65d0*/  FSEL R3, R3, -INF , !P6 ;  /* 0xff80000003037808 */ /* 0x000fe40007000000 */
[----:B------:R-:W-:Y:S02]  /*65e0*/  FSEL R37, R32, -INF , !P5 ;  /* 0xff80000020257808 */ /* 0x000fe40006800000 */
[----:B------:R-:W-:Y:S02]  /*65f0*/  FSEL R251, R45, -INF , !P2 ;  /* 0xff8000002dfb7808 */ /* 0x000fe40005000000 */
[C---:B------:R-:W-:Y:S02]  /*6600*/  ISETP.GE.AND P5, PT, R35.reuse, R238, PT ;  /* 0x000000ee2300720c */ /* 0x040fe40003fa6270 */
[----:B------:R-:W-:Y:S02]  /*6610*/  ISETP.GE.AND P2, PT, R35, R236, PT ;  /* 0x000000ec2300720c */ /* 0x000fe40003f46270 */
[----:B------:R-:W-:-:S02]  /*6620*/  IADD3 R35, R27, 0x39, RZ ;  /* 0x000000391b237810 */ /* 0x000fc40007ffe0ff */
[----:B------:R-:W-:Y:S02]  /*6630*/  FMNMX.FTZ R6, R3, R23, !PT ;  /* 0x0000001703067209 */ /* 0x000fe40007810000 */
[----:B------:R-:W-:Y:S02]  /*6640*/  FSEL R241, R241, -INF , !P3 ;  /* 0xff800000f1f17808 */ /* 0x000fe40005800000 */
[----:B------:R-:W-:Y:S02]  /*6650*/  FSEL R141, R141, -INF , !P5 ;  /* 0xff8000008d8d7808 */ /* 0x000fe40006800000 */
[C---:B------:R-:W-:Y:S02]  /*6660*/  ISETP.GE.AND P3, PT, R35.reuse, R238, PT ;  /* 0x000000ee2300720c */ /* 0x040fe40003f66270 */
[----:B------:R-:W-:Y:S02]  /*6670*/  ISETP.GE.AND P5, PT, R35, R236, PT ;  /* 0x000000ec2300720c */ /* 0x000fe40003fa6270 */
[----:B------:R-:W-:-:S02]  /*6680*/  IADD3 R35, R27, 0x41, RZ ;  /* 0x000000411b237810 */ /* 0x000fc40007ffe0ff */
[----:B------:R-:W-:Y:S02]  /*6690*/  FMNMX.FTZ R6, R49, R6, !PT ;  /* 0x0000000631067209 */ /* 0x000fe40007810000 */
[----:B------:R-:W-:Y:S02]  /*66a0*/  FSEL R157, R157, -INF , !P5 ;  /* 0xff8000009d9d7808 */ /* 0x000fe40006800000 */
[----:B------:R-:W-:Y:S02]  /*66b0*/  ISETP.GE.AND P5, PT, R35, R236, PT ;  /* 0x000000ec2300720c */ /* 0x000fe40003fa6270 */
[----:B------:R-:W-:Y:S02]  /*66c0*/  FMNMX.FTZ R6, R25, R6, !PT ;  /* 0x0000000619067209 */ /* 0x000fe40007810000 */
[----:B------:R-:W-:Y:S02]  /*66d0*/  FSEL R175, R175, -INF , !P5 ;  /* 0xff800000afaf7808 */ /* 0x000fe40006800000 */
[----:B------:R-:W-:-:S02]  /*66e0*/  FMNMX.FTZ R6, R97, R6, !PT ;  /* 0x0000000661067209 */ /* 0x000fc40007810000 */
[----:B------:R-:W-:Y:S02]  /*66f0*/  ISETP.GE.AND P5, PT, R27, R236, PT ;  /* 0x000000ec1b00720c */ /* 0x000fe40003fa6270 */
[----:B------:R-:W-:Y:S02]  /*6700*/  FMNMX.FTZ R6, R7, R6, !PT ;  /* 0x0000000607067209 */ /* 0x000fe40007810000 */
[----:B------:R-:W-:Y:S02]  /*6710*/  FSEL R5, R5, -INF , !P5 ;  /* 0xff80000005057808 */ /* 0x000fe40006800000 */
        /* <DEDUP_REMOVED lines=12> */
[----:B------:R-:W-:Y:S02]  /*67e0*/  FSEL R247, R247, -INF , !P1 ;  /* 0xff800000f7f77808 */ /* 0x000fe40004800000 */
[----:B------:R-:W-:Y:S02]  /*67f0*/  FMNMX.FTZ R6, R9, R6, !PT ;  /* 0x0000000609067209 */ /* 0x000fe40007810000 */
[----:B------:R-:W-:-:S02]  /*6800*/  ISETP.GE.AND P1, PT, R33, R238, PT ;  /* 0x000000ee2100720c */ /* 0x000fc40003f26270 */
[----:B------:R-:W-:Y:S02]  /*6810*/  FMNMX.FTZ R8, R245, R8, !PT ;  /* 0x00000008f5087209 */ /* 0x000fe40007810000 */
[----:B------:R-:W-:Y:S02]  /*6820*/  FMNMX.FTZ R6, R43, R6, !PT ;  /* 0x000000062b067209 */ /* 0x000fe40007810000 */
[----:B------:R-:W-:Y:S02]  /*6830*/  IADD3 R33, R27, 0x40, RZ ;  /* 0x000000401b217810 */ /* 0x000fe40007ffe0ff */
[----:B------:R-:W-:Y:S02]  /*6840*/  FSEL R143, R143, -INF , !P1 ;  /* 0xff8000008f8f7808 */ /* 0x000fe40004800000 */
[----:B------:R-:W-:Y:S02]  /*6850*/  FMNMX.FTZ R8, R141, R8, !PT ;  /* 0x000000088d087209 */ /* 0x000fe40007810000 */
[----:B------:R-:W-:-:S02]  /*6860*/  FMNMX.FTZ R6, R249, R6, !PT ;  /* 0x00000006f9067209 */ /* 0x000fc40007810000 */
[----:B------:R-:W-:Y:S02]  /*6870*/  FSEL R149, R149, -INF , !P2 ;  /* 0xff80000095957808 */ /* 0x000fe40005000000 */
[----:B------:R-:W-:Y:S02]  /*6880*/  ISETP.GE.AND P2, PT, R33, R238, PT ;  /* 0x000000ee2100720c */ /* 0x000fe40003f46270 */
[----:B------:R-:W-:Y:S02]  /*6890*/  FSEL R243, R243, -INF , !P3 ;  /* 0xff800000f3f37808 */ /* 0x000fe40005800000 */
[----:B------:R-:W-:Y:S02]  /*68a0*/  FMNMX.FTZ R8, R143, R8, !PT ;  /* 0x000000088f087209 */ /* 0x000fe40007810000 */
[----:B------:R-:W-:Y:S02]  /*68b0*/  FMNMX.FTZ R6, R37, R6, !PT ;  /* 0x0000000625067209 */ /* 0x000fe40007810000 */
[----:B------:R-:W-:-:S02]  /*68c0*/  ISETP.GE.AND P1, PT, R33, R236, PT ;  /* 0x000000ec2100720c */ /* 0x000fc40003f26270 */
[----:B------:R-:W-:Y:S02]  /*68d0*/  IADD3 R33, R27, 0x48, RZ ;  /* 0x000000481b217810 */ /* 0x000fe40007ffe0ff */
[----:B------:R-:W-:Y:S02]  /*68e0*/  ISETP.GE.AND P3, PT, R35, R238, PT ;  /* 0x000000ee2300720c */ /* 0x000fe40003f66270 */
[----:B------:R-:W-:Y:S02]  /*68f0*/  FSEL R237, R237, -INF , !P2 ;  /* 0xff800000eded7808 */ /* 0x000fe40005000000 */
[----:B------:R-:W-:Y:S02]  /*6900*/  FMNMX.FTZ R8, R243, R8, !PT ;  /* 0x00000008f3087209 */ /* 0x000fe40007810000 */
[----:B------:R-:W-:Y:S02]  /*6910*/  FMNMX.FTZ R6, R247, R6, !PT ;  /* 0x00000006f7067209 */ /* 0x000fe40007810000 */
[----:B------:R-:W-:-:S02]  /*6920*/  IADD3 R35, R27, 0x49, RZ ;  /* 0x000000491b237810 */ /* 0x000fc40007ffe0ff */
[----:B------:R-:W-:Y:S02]  /*6930*/  ISETP.GE.AND P6, PT, R33, R238, PT ;  /* 0x000000ee2100720c */ /* 0x000fe40003fc6270 */
[----:B------:R-:W-:Y:S02]  /*6940*/  FSEL R171, R171, -INF , !P3 ;  /* 0xff800000abab7808 */ /* 0x000fe40005800000 */
[----:B------:R-:W-:Y:S02]  /*6950*/  FMNMX.FTZ R8, R237, R8, !PT ;  /* 0x00000008ed087209 */ /* 0x000fe40007810000 */
[----:B------:R-:W-:Y:S02]  /*6960*/  FMNMX.FTZ R6, R241, R6, !PT ;  /* 0x00000006f1067209 */ /* 0x000fe40007810000 */
[----:B------:R-:W-:Y:S02]  /*6970*/  FSEL R199, R199, -INF , !P1 ;  /* 0xff800000c7c77808 */ /* 0x000fe40004800000 */
[----:B------:R-:W-:-:S02]  /*6980*/  ISETP.GE.AND P2, PT, R33, R236, PT ;  /* 0x000000ec2100720c */ /* 0x000fc40003f46270 */
[C---:B------:R-:W-:Y:S02]  /*6990*/  ISETP.GE.AND P1, PT, R35.reuse, R238, PT ;  /* 0x000000ee2300720c */ /* 0x040fe40003f26270 */
[----:B------:R-:W-:Y:S02]  /*69a0*/  ISETP.GE.AND P3, PT, R35, R236, PT ;  /* 0x000000ec2300720c */ /* 0x000fe40003f66270 */
[C---:B------:R-:W-:Y:S02]  /*69b0*/  IADD3 R35, R27.reuse, 0x50, RZ ;  /* 0x000000501b237810 */ /* 0x040fe40007ffe0ff */
[----:B------:R-:W-:Y:S02]  /*69c0*/  IADD3 R33, R27, 0x51, RZ ;  /* 0x000000511b217810 */ /* 0x000fe40007ffe0ff */
[----:B------:R-:W-:Y:S02]  /*69d0*/  FSEL R173, R173, -INF , !P6 ;  /* 0xff800000adad7808 */ /* 0x000fe40007000000 */
[----:B------:R-:W-:-:S02]  /*69e0*/  FMNMX.FTZ R8, R171, R8, !PT ;  /* 0x00000008ab087209 */ /* 0x000fc40007810000 */
[----:B------:R-:W-:Y:S02]  /*69f0*/  FMNMX.FTZ R6, R149, R6, !PT ;  /* 0x0000000695067209 */ /* 0x000fe40007810000 */
[----:B------:R-:W-:Y:S02]  /*6a00*/  FSEL R235, R235, -INF , !P1 ;  /* 0xff800000ebeb7808 */ /* 0x000fe40004800000 */
[-C--:B------:R-:W-:Y:S02]  /*6a10*/  ISETP.GE.AND P6, PT, R35, R238.reuse, PT ;  /* 0x000000ee2300720c */ /* 0x080fe40003fc6270 */
[C---:B------:R-:W-:Y:S02]  /*6a20*/  ISETP.GE.AND P5, PT, R33.reuse, R238, PT ;  /* 0x000000ee2100720c */ /* 0x040fe40003fa6270 */
[----:B------:R-:W-:Y:S02]  /*6a30*/  ISETP.GE.AND P1, PT, R33, R236, PT ;  /* 0x000000ec2100720c */ /* 0x000fe40003f26270 */
[----:B------:R-:W-:-:S02]  /*6a40*/  IADD3 R33, R27, 0x58, RZ ;  /* 0x000000581b217810 */ /* 0x000fc40007ffe0ff */
[----:B------:R-:W-:Y:S02]  /*6a50*/  FMNMX.FTZ R8, R173, R8, !PT ;  /* 0x00000008ad087209 */ /* 0x000fe40007810000 */
[----:B------:R-:W-:Y:S02]  /*6a60*/  FMNMX.FTZ R6, R239, R6, !PT ;  /* 0x00000006ef067209 */ /* 0x000fe40007810000 */
[----:B------:R-:W-:Y:S02]  /*6a70*/  FSEL R197, R197, -INF , !P2 ;  /* 0xff800000c5c57808 */ /* 0x000fe40005000000 */
[----:B------:R-:W-:Y:S02]  /*6a80*/  FSEL R181, R181, -INF , !P3 ;  /* 0xff800000b5b57808 */ /* 0x000fe40005800000 */
[----:B------:R-:W-:Y:S02]  /*6a90*/  FSEL R195, R195, -INF , !P6 ;  /* 0xff800000c3c37808 */ /* 0x000fe40007000000 */
[----:B------:R-:W-:-:S02]  /*6aa0*/  ISETP.GE.AND P2, PT, R35, R236, PT ;  /* 0x000000ec2300720c */ /* 0x000fc40003f46270 */
[C---:B------:R-:W-:Y:S02]  /*6ab0*/  ISETP.GE.AND P3, PT, R33.reuse, R238, PT ;  /* 0x000000ee2100720c */ /* 0x040fe40003f66270 */
[----:B------:R-:W-:Y:S02]  /*6ac0*/  ISETP.GE.AND P6, PT, R33, R236, PT ;  /* 0x000000ec2100720c */ /* 0x000fe40003fc6270 */
[----:B------:R-:W-:Y:S02]  /*6ad0*/  FMNMX.FTZ R8, R235, R8, !PT ;  /* 0x00000008eb087209 */ /* 0x000fe40007810000 */
[----:B------:R-:W-:Y:S02]  /*6ae0*/  FMNMX.FTZ R6, R157, R6, !PT ;  /* 0x000000069d067209 */ /* 0x000fe40007810000 */
[----:B------:R-:W-:Y:S02]  /*6af0*/  IADD3 R33, R27, 0x59, RZ ;  /* 0x000000591b217810 */ /* 0x000fe40007ffe0ff */
[----:B------:R-:W-:-:S02]  /*6b00*/  FSEL R187, R187, -INF , !P2 ;  /* 0xff800000bbbb7808 */ /* 0x000fc40005000000 */
[----:B------:R-:W-:Y:S02]  /*6b10*/  FSEL R193, R193, -INF , !P5 ;  /* 0xff800000c1c17808 */ /* 0x000fe40006800000 */
[----:B------:R-:W-:Y:S02]  /*6b20*/  FMNMX.FTZ R8, R195, R8, !PT ;  /* 0x00000008c3087209 */ /* 0x000fe40007810000 */
[----:B------:R-:W-:Y:S02]  /*6b30*/  FMNMX.FTZ R6, R199, R6, !PT ;  /* 0x00000006c7067209 */ /* 0x000fe40007810000 */
[C---:B------:R-:W-:Y:S02]  /*6b40*/  ISETP.GE.AND P2, PT, R33.reuse, R238, PT ;  /* 0x000000ee2100720c */ /* 0x040fe40003f46270 */
[----:B------:R-:W-:Y:S02]  /*6b50*/  ISETP.GE.AND P5, PT, R33, R236, PT ;  /* 0x000000ec2100720c */ /* 0x000fe40003fa6270 */
[----:B------:R-:W-:-:S02]  /*6b60*/  IADD3 R33, R27, 0x60, RZ ;  /* 0x000000601b217810 */ /* 0x000fc40007ffe0ff */
[----:B------:R-:W-:Y:S02]  /*6b70*/  FSEL R191, R191, -INF , !P3 ;  /* 0xff800000bfbf7808 */ /* 0x000fe40005800000 */
[----:B------:R-:W-:Y:S02]  /*6b80*/  FMNMX.FTZ R8, R193, R8, !PT ;  /* 0x00000008c1087209 */ /* 0x000fe40007810000 */
[----:B------:R-:W-:Y:S02]  /*6b90*/  FMNMX.FTZ R6, R175, R6, !PT ;  /* 0x00000006af067209 */ /* 0x000fe40007810000 */
[----:B------:R-:W-:Y:S02]  /*6ba0*/  FSEL R185, R185, -INF , !P1 ;  /* 0xff800000b9b97808 */ /* 0x000fe40004800000 */
[C---:B------:R-:W-:Y:S02]  /*6bb0*/  ISETP.GE.AND P1, PT, R33.reuse, R238, PT ;  /* 0x000000ee2100720c */ /* 0x040fe40003f26270 */
[----:B------:R-:W-:-:S02]  /*6bc0*/  ISETP.GE.AND P3, PT, R33, R236, PT ;  /* 0x000000ec2100720c */ /* 0x000fc40003f66270 */
[----:B------:R-:W-:Y:S02]  /*6bd0*/  IADD3 R33, R27, 0x61, RZ ;  /* 0x000000611b217810 */ /* 0x000fe40007ffe0ff */
[----:B------:R-:W-:Y:S02]  /*6be0*/  FSEL R189, R189, -INF , !P2 ;  /* 0xff800000bdbd7808 */ /* 0x000fe40005000000 */
[----:B------:R-:W-:Y:S02]  /*6bf0*/  FMNMX.FTZ R8, R191, R8, !PT ;  /* 0x00000008bf087209 */ /* 0x000fe40007810000 */
[----:B------:R-:W-:Y:S02]  /*6c00*/  FMNMX.FTZ R6, R197, R6, !PT ;  /* 0x00000006c5067209 */ /* 0x000fe40007810000 */
[----:B------:R-:W-:Y:S02]  /*6c10*/  FSEL R183, R183, -INF , !P6 ;  /* 0xff800000b7b77808 */ /* 0x000fe40007000000 */
[----:B------:R-:W-:-:S02]  /*6c20*/  ISETP.GE.AND P6, PT, R33, R238, PT ;  /* 0x000000ee2100720c */ /* 0x000fc40003fc6270 */
[----:B------:R-:W-:Y:S02]  /*6c30*/  ISETP.GE.AND P2, PT, R33, R236, PT ;  /* 0x000000ec2100720c */ /* 0x000fe40003f46270 */
[----:B------:R-:W-:Y:S02]  /*6c40*/  IADD3 R33, R27, 0x68, RZ ;  /* 0x000000681b217810 */ /* 0x000fe40007ffe0ff */
[----:B------:R-:W-:Y:S02]  /*6c50*/  FSEL R169, R169, -INF , !P1 ;  /* 0xff800000a9a97808 */ /* 0x000fe40004800000 */
[----:B------:R-:W-:Y:S02]  /*6c60*/  FMNMX.FTZ R8, R189, R8, !PT ;  /* 0x00000008bd087209 */ /* 0x000fe40007810000 */
[----:B------:R-:W-:Y:S02]  /*6c70*/  FMNMX.FTZ R6, R181, R6, !PT ;  /* 0x00000006b5067209 */ /* 0x000fe40007810000 */
[----:B------:R-:W-:-:S02]  /*6c80*/  FSEL R179, R179, -INF , !P5 ;  /* 0xff800000b3b37808 */ /* 0x000fc40006800000 */
[----:B------:R-:W-:Y:S02]  /*6c90*/  ISETP.GE.AND P5, PT, R33, R238, PT ;  /* 0x000000ee2100720c */ /* 0x000fe40003fa6270 */
[----:B------:R-:W-:Y:S02]  /*6ca0*/  IADD3 R47, R27, 0x69, RZ ;  /* 0x000000691b2f7810 */ /* 0x000fe40007ffe0ff */
[----:B------:R-:W-:Y:S02]  /*6cb0*/  FSEL R167, R167, -INF , !P6 ;  /* 0xff800000a7a77808 */ /* 0x000fe40007000000 */
[----:B------:R-:W-:Y:S02]  /*6cc0*/  FMNMX.FTZ R8, R169, R8, !PT ;  /* 0x00000008a9087209 */ /* 0x000fe40007810000 */
[----:B------:R-:W-:Y:S02]  /*6cd0*/  FMNMX.FTZ R6, R187, R6, !PT ;  /* 0x00000006bb067209 */ /* 0x000fe40007810000 */
[----:B------:R-:W-:-:S02]  /*6ce0*/  FSEL R161, R161, -INF , !P3 ;  /* 0xff800000a1a17808 */ /* 0x000fc40005800000 */
        /* <DEDUP_REMOVED lines=10> */
[----:B------:R-:W-:Y:S02]  /*6d90*/  ISETP.GE.AND P1, PT, R33, R236, PT ;  /* 0x000000ec2100720c */ /* 0x000fe40003f26270 */
[----:B------:R-:W-:-:S02]  /*6da0*/  IADD3 R33, R27, 0x78, RZ ;  /* 0x000000781b217810 */ /* 0x000fc40007ffe0ff */
[----:B------:R-:W-:Y:S02]  /*6db0*/  ISETP.GE.AND P3, PT, R35, R238, PT ;  /* 0x000000ee2300720c */ /* 0x000fe40003f66270 */
[----:B------:R-:W-:Y:S02]  /*6dc0*/  FSEL R151, R151, -INF , !P5 ;  /* 0xff80000097977808 */ /* 0x000fe40006800000 */
[----:B------:R-:W-:Y:S02]  /*6dd0*/  FMNMX.FTZ R8, R163, R8, !PT ;  /* 0x00000008a3087209 */ /* 0x000fe40007810000 */
[----:B------:R-:W-:Y:S02]  /*6de0*/  FMNMX.FTZ R6, R179, R6, !PT ;  /* 0x00000006b3067209 */ /* 0x000fe40007810000 */
[----:B------:R-:W-:Y:S02]  /*6df0*/  IADD3 R27, R27, 0x79, RZ ;  /* 0x000000791b1b7810 */ /* 0x000fe40007ffe0ff */
[----:B------:R-:W-:-:S02]  /*6e00*/  ISETP.GE.AND P5, PT, R33, R238, PT ;  /* 0x000000ee2100720c */ /* 0x000fc40003fa6270 */
[----:B------:R-:W-:Y:S02]  /*6e10*/  FSEL R147, R147, -INF , !P3 ;  /* 0xff80000093937808 */ /* 0x000fe40005800000 */
[----:B------:R-:W-:Y:S02]  /*6e20*/  FMNMX.FTZ R8, R151, R8, !PT ;  /* 0x0000000897087209 */ /* 0x000fe40007810000 */
        /* <DEDUP_REMOVED lines=8> */
[----:B------:R-:W-:Y:S02]  /*6eb0*/  FSEL R139, R139, -INF , !P3 ;  /* 0xff8000008b8b7808 */ /* 0x000fe40005800000 */
[----:B------:R-:W-:-:S02]  /*6ec0*/  FMNMX.FTZ R8, R145, R8, !PT ;  /* 0x0000000891087209 */ /* 0x000fc40007810000 */
[----:B------:R-:W-:Y:S02]  /*6ed0*/  ISETP.GE.AND P1, PT, R45, R236, PT ;  /* 0x000000ec2d00720c */ /* 0x000fe40003f26270 */
[----:B------:R-:W-:Y:S02]  /*6ee0*/  FSEL R153, R153, -INF , !P2 ;  /* 0xff80000099997808 */ /* 0x000fe40005000000 */
[----:B------:R-:W-:Y:S02]  /*6ef0*/  FMNMX.FTZ R10, R155, R10, !PT ;  /* 0x0000000a9b0a7209 */ /* 0x000fe40007810000 */
[----:B------:R-:W-:Y:S02]  /*6f00*/  FMNMX.FTZ R6, R139, R8, !PT ;  /* 0x000000088b067209 */ /* 0x000fe40007810000 */
[----:B------:R-:W-:Y:S02]  /*6f10*/  ISETP.GE.AND P2, PT, R35, R236, PT ;  /* 0x000000ec2300720c */ /* 0x000fe40003f46270 */
[----:B------:R-:W-:Y:S01]  /*6f20*/  FSEL R137, R137, -INF , !P1 ;  /* 0xff80000089897808 */ /* 0x000fe20004800000 */
[----:B------:R-:W1:Y:S01]  /*6f30*/  SHFL.BFLY PT, R45, R6, 0x2, 0x1f ;  /* 0x0c401f00062d7f89 */ /* 0x000e6200000e0000 */
[----:B------:R-:W-:-:S02]  /*6f40*/  FMNMX.FTZ R10, R153, R10, !PT ;  /* 0x0000000a990a7209 */ /* 0x000fc40007810000 */
[----:B------:R-:W-:Y:S02]  /*6f50*/  ISETP.GE.AND P1, PT, R33, R236, PT ;  /* 0x000000ec2100720c */ /* 0x000fe40003f26270 */
[----:B------:R-:W-:Y:S01]  /*6f60*/  FSEL R67, R67, -INF , !P2 ;  /* 0xff80000043437808 */ /* 0x000fe20005000000 */
[----:B------:R-:W-:Y:S01]  /*6f70*/  LDSM.16.MT88.4 R32, [R202+0x10800] ;  /* 0x01080000ca20783b */ /* 0x000fe20000004200 */
[----:B------:R-:W-:Y:S02]  /*6f80*/  FMNMX.FTZ R10, R137, R10, !PT ;  /* 0x0000000a890a7209 */ /* 0x000fe40007810000 */
[----:B------:R-:W-:Y:S02]  /*6f90*/  ISETP.GE.AND P2, PT, R27, R236, PT ;  /* 0x000000ec1b00720c */ /* 0x000fe40003f46270 */
[----:B------:R-:W-:Y:S02]  /*6fa0*/  FSEL R65, R65, -INF , !P1 ;  /* 0xff80000041417808 */ /* 0x000fe40004800000 */
[----:B------:R-:W-:-:S02]  /*6fb0*/  FMNMX.FTZ R10, R67, R10, !PT ;  /* 0x0000000a430a7209 */ /* 0x000fc40007810000 */
[----:B------:R-:W-:Y:S02]  /*6fc0*/  FSEL R63, R63, -INF , !P2 ;  /* 0xff8000003f3f7808 */ /* 0x000fe40005000000 */
[----:B------:R-:W-:-:S04]  /*6fd0*/  FMNMX.FTZ R8, R65, R10, !PT ;  /* 0x0000000a41087209 */ /* 0x000fc80007810000 */
[----:B------:R-:W-:Y:S02]  /*6fe0*/  FMNMX.FTZ R8, R63, R8, !PT ;  /* 0x000000083f087209 */ /* 0x000fe40007810000 */
[----:B-1----:R-:W-:-:S03]  /*6ff0*/  FMNMX.FTZ R45, R6, R45, !PT ;  /* 0x0000002d062d7209 */ /* 0x002fc60007810000 */
[----:B------:R-:W1:Y:S04]  /*7000*/  SHFL.BFLY PT, R27, R8, 0x2, 0x1f ;  /* 0x0c401f00081b7f89 */ /* 0x000e6800000e0000 */
[----:B------:R-:W2:Y:S01]  /*7010*/  SHFL.BFLY PT, R132, R45, 0x1, 0x1f ;  /* 0x0c201f002d847f89 */ /* 0x000ea200000e0000 */
[----:B-1----:R-:W-:Y:S02]  /*7020*/  FMNMX.FTZ R27, R8, R27, !PT ;  /* 0x0000001b081b7209 */ /* 0x002fe40007810000 */
[----:B--2---:R-:W-:-:S03]  /*7030*/  FMNMX.FTZ R132, R45, R132, !PT ;  /* 0x000000842d847209 */ /* 0x004fc60007810000 */
[----:B------:R-:W1:Y:S01]  /*7040*/  SHFL.BFLY PT, R6, R27, 0x1, 0x1f ;  /* 0x0c201f001b067f89 */ /* 0x000e6200000e0000 */
[C---:B------:R-:W-:Y:S01]  /*7050*/  FSETP.NEU.FTZ.AND P1, PT, R132.reuse, -INF , PT ;  /* 0xff8000008400780b */ /* 0x040fe20003f3d000 */
[----:B------:R-:W-:-:S05]  /*7060*/  FMUL.FTZ R62, R132, c[0x0][0x23c] ;  /* 0x00008f00843e7a20 */ /* 0x000fca0000410000 */
[----:B------:R-:W-:-:S05]  /*7070*/  FSEL R62, R62, RZ, P1 ;  /* 0x000000ff3e3e7208 */ /* 0x000fca0000800000 */
[--C-:B------:R-:W-:Y:S02]  /*7080*/  FFMA.FTZ R57, R3, c[0x0][0x23c], -R62.reuse ;  /* 0x00008f0003397a23 */ /* 0x100fe4000001083e */
[--C-:B------:R-:W-:Y:S02]  /*7090*/  FFMA.FTZ R56, R23, c[0x0][0x23c], -R62.reuse ;  /* 0x00008f0017387a23 */ /* 0x100fe4000001083e */
[--C-:B------:R-:W-:Y:S02]  /*70a0*/  FFMA.FTZ R54, R49, c[0x0][0x23c], -R62.reuse ;  /* 0x00008f0031367a23 */ /* 0x100fe4000001083e */
[--C-:B------:R-:W-:Y:S01]  /*70b0*/  FFMA.FTZ R51, R25, c[0x0][0x23c], -R62.reuse ;  /* 0x00008f0019337a23 */ /* 0x100fe2000001083e */
[----:B------:R-:W-:Y:S01]  /*70c0*/  MUFU.EX2 R57, R57 ;  /* 0x0000003900397308 */ /* 0x000fe20000000800 */
[--C-:B------:R-:W-:Y:S01]  /*70d0*/  FFMA.FTZ R50, R7, c[0x0][0x23c], -R62.reuse ;  /* 0x00008f0007327a23 */ /* 0x100fe2000001083e */
[----:B-1----:R-:W-:Y:S01]  /*70e0*/  FMNMX.FTZ R3, R27, R6, !PT ;  /* 0x000000061b037209 */ /* 0x002fe20007810000 */
[--C-:B------:R-:W-:Y:S01]  /*70f0*/  FFMA.FTZ R49, R15, c[0x0][0x23c], -R62.reuse ;  /* 0x00008f000f317a23 */ /* 0x100fe2000001083e */
[----:B------:R-:W-:Y:S01]  /*7100*/  LDSM.16.MT88.4 R24, [R204+0xc800] ;  /* 0x00c80000cc18783b */ /* 0x000fe20000004200 */
[--C-:B------:R-:W-:Y:S01]  /*7110*/  FFMA.FTZ R46, R53, c[0x0][0x23c], -R62.reuse ;  /* 0x00008f00352e7a23 */ /* 0x100fe2000001083e */
[C---:B------:R-:W-:Y:S01]  /*7120*/  FSETP.NEU.FTZ.AND P1, PT, R3.reuse, -INF , PT ;  /* 0xff8000000300780b */ /* 0x040fe20003f3d000 */
[----:B------:R-:W-:Y:S01]  /*7130*/  FMUL.FTZ R60, R3, c[0x0][0x23c] ;  /* 0x00008f00033c7a20 */ /* 0x000fe20000410000 */
[----:B------:R-:W1:Y:S01]  /*7140*/  MUFU.EX2 R56, R56 ;  /* 0x0000003800387308 */ /* 0x000e620000000800 */
[----:B------:R-:W-:-:S02]  /*7150*/  FFMA.FTZ R55, R97, c[0x0][0x23c], -R62 ;  /* 0x00008f0061377a23 */ /* 0x000fc4000001083e */
[--C-:B------:R-:W-:Y:S01]  /*7160*/  FFMA.FTZ R45, R41, c[0x0][0x23c], -R62.reuse ;  /* 0x00008f00292d7a23 */ /* 0x100fe2000001083e */
[----:B------:R-:W-:Y:S01]  /*7170*/  FSEL R60, R60, RZ, P1 ;  /* 0x000000ff3c3c7208 */ /* 0x000fe20000800000 */
[--C-:B------:R-:W-:Y:S01]  /*7180*/  FFMA.FTZ R42, R29, c[0x0][0x23c], -R62.reuse ;  /* 0x00008f001d2a7a23 */ /* 0x100fe2000001083e */
[----:B------:R-:W-:Y:S01]  /*7190*/  LEA R234, P1, R230, c[0x0][0x168], 0x1 ;  /* 0x00005a00e6ea7a11 */ /* 0x000fe200078208ff */
[----:B------:R-:W-:Y:S01]  /*71a0*/  FFMA.FTZ R41, R31, c[0x0][0x23c], -R62 ;  /* 0x00008f001f297a23 */ /* 0x000fe2000001083e */
[----:B------:R-:W-:Y:S01]  /*71b0*/  MUFU.EX2 R54, R54 ;  /* 0x0000003600367308 */ /* 0x000fe20000000800 */
[--C-:B------:R-:W-:Y:S01]  /*71c0*/  FFMA.FTZ R61, R5, c[0x0][0x23c], -R60.reuse ;  /* 0x00008f00053d7a23 */ /* 0x100fe2000001083c */
[----:B------:R-:W-:Y:S01]  /*71d0*/  LDSM.16.MT88.4 R28, [R201+0x10800] ;  /* 0x01080000c91c783b */ /* 0x000fe20000004200 */
[--C-:B------:R-:W-:Y:S02]  /*71e0*/  FFMA.FTZ R58, R21, c[0x0][0x23c], -R60.reuse ;  /* 0x00008f00153a7a23 */ /* 0x100fe4000001083c */
[--C-:B------:R-:W-:Y:S01]  /*71f0*/  FFMA.FTZ R59, R19, c[0x0][0x23c], -R60.reuse ;  /* 0x00008f00133b7a23 */ /* 0x100fe2000001083c */
[----:B------:R-:W2:Y:S01]  /*7200*/  LDSM.16.MT88.4 R4, [R200+0x10000] ;  /* 0x01000000c804783b */ /* 0x000ea20000004200 */
[--C-:B------:R-:W-:Y:S01]  /*7210*/  FFMA.FTZ R52, R17, c[0x0][0x23c], -R60.reuse ;  /* 0x00008f0011347a23 */ /* 0x100fe2000001083c */
[----:B------:R-:W3:Y:S01]  /*7220*/  MUFU.EX2 R51, R51 ;  /* 0x0000003300337308 */ /* 0x000ee20000000800 */
[--C-:B------:R-:W-:Y:S01]  /*7230*/  FFMA.FTZ R48, R13, c[0x0][0x23c], -R60.reuse ;  /* 0x00008f000d307a23 */ /* 0x100fe2000001083c */
[----:B-1----:R-:W-:Y:S01]  /*7240*/  F2FP.PACK_AB R68, R56, R57 ;  /* 0x000000393844723e */ /* 0x002fe200000000ff */
[----:B------:R-:W1:Y:S01]  /*7250*/  LDSM.16.MT88.4 R12, [R200+0xc800] ;  /* 0x00c80000c80c783b */ /* 0x000e620000004200 */
[----:B------:R-:W-:-:S02]  /*7260*/  FFMA.FTZ R53, R99, c[0x0][0x23c], -R60 ;  /* 0x00008f0063357a23 */ /* 0x000fc4000001083c */
[--C-:B------:R-:W-:Y:S01]  /*7270*/  FFMA.FTZ R47, R11, c[0x0][0x23c], -R60.reuse ;  /* 0x00008f000b2f7a23 */ /* 0x100fe2000001083c */
[----:B------:R-:W-:Y:S01]  /*7280*/  LDSM.16.MT88.4 R16, [R201+0xc800] ;  /* 0x00c80000c910783b */ /* 0x000fe20000004200 */
[----:B------:R-:W-:Y:S01]  /*7290*/  MUFU.EX2 R61, R61 ;  /* 0x0000003d003d7308 */ /* 0x000fe20000000800 */
[----:B------:R-:W-:Y:S02]  /*72a0*/  FFMA.FTZ R44, R9, c[0x0][0x23c], -R60 ;  /* 0x00008f00092c7a23 */ /* 0x000fe4000001083c */
[----:B------:R-:W4:Y:S01]  /*72b0*/  LDSM.16.MT88.4 R8, [R204+0x10800] ;  /* 0x01080000cc08783b */ /* 0x000f220000004200 */
[----:B------:R-:W-:Y:S02]  /*72c0*/  FFMA.FTZ R2, R251, c[0x0][0x23c], -R62 ;  /* 0x00008f00fb027a23 */ /* 0x000fe4000001083e */
[--C-:B------:R-:W-:Y:S01]  /*72d0*/  FFMA.FTZ R43, R43, c[0x0][0x23c], -R60.reuse ;  /* 0x00008f002b2b7a23 */ /* 0x100fe2000001083c */
[----:B------:R-:W-:Y:S01]  /*72e0*/  LDSM.16.MT88.4 R20, [R202+0xc800] ;  /* 0x00c80000ca14783b */ /* 0x000fe20000004200 */
[----:B------:R-:W5:Y:S01]  /*72f0*/  MUFU.EX2 R58, R58 ;  /* 0x0000003a003a7308 */ /* 0x000f620000000800 */
[----:B---3--:R-:W-:Y:S01]  /*7300*/  F2FP.PACK_AB R70, R51, R54 ;  /* 0x000000363346723e */ /* 0x008fe200000000ff */
[----:B------:R-:W-:-:S02]  /*7310*/  FFMA.FTZ R40, R249, c[0x0][0x23c], -R60 ;  /* 0x00008f00f9287a23 */ /* 0x000fc4000001083c */
[--C-:B------:R-:W-:Y:S02]  /*7320*/  FFMA.FTZ R37, R37, c[0x0][0x23c], -R60.reuse ;  /* 0x00008f0025257a23 */ /* 0x100fe4000001083c */
[----:B------:R-:W-:Y:S02]  /*7330*/  FFMA.FTZ R0, R247, c[0x0][0x23c], -R60 ;  /* 0x00008f00f7007a23 */ /* 0x000fe4000001083c */
[----:B------:R-:W-:Y:S01]  /*7340*/  MUFU.EX2 R59, R59 ;  /* 0x0000003b003b7308 */ /* 0x000fe20000000800 */
[--C-:B------:R-:W-:Y:S02]  /*7350*/  FFMA.FTZ R64, R245, c[0x0][0x23c], -R62.reuse ;  /* 0x00008f00f5407a23 */ /* 0x100fe4000001083e */
[--C-:B------:R-:W-:Y:S02]  /*7360*/  FFMA.FTZ R141, R141, c[0x0][0x23c], -R62.reuse ;  /* 0x00008f008d8d7a23 */ /* 0x100fe4000001083e */
[--C-:B------:R-:W-:Y:S02]  /*7370*/  FFMA.FTZ R143, R143, c[0x0][0x23c], -R62.reuse ;  /* 0x00008f008f8f7a23 */ /* 0x100fe4000001083e */
[----:B------:R-:W-:Y:S01]  /*7380*/  FFMA.FTZ R66, R243, c[0x0][0x23c], -R62 ;  /* 0x00008f00f3427a23 */ /* 0x000fe2000001083e */
[----:B------:R-:W3:Y:S01]  /*7390*/  MUFU.EX2 R52, R52 ;  /* 0x0000003400347308 */ /* 0x000ee20000000800 */
[----:B-----5:R-:W-:Y:S01]  /*73a0*/  F2FP.PACK_AB R69, R58, R61 ;  /* 0x0000003d3a45723e */ /* 0x020fe200000000ff */
        /* <DEDUP_REMOVED lines=8> */
[----:B---3--:R-:W-:Y:S01]  /*7430*/  F2FP.PACK_AB R71, R52, R59 ;  /* 0x0000003b3447723e */ /* 0x008fe200000000ff */
[----:B------:R-:W3:Y:S01]  /*7440*/  MUFU.EX2 R50, R50 ;  /* 0x0000003200327308 */ /* 0x000ee20000000800 */
[----:B------:R-:W-:Y:S01]  /*7450*/  FFMA.FTZ R142, R235, c[0x0][0x23c], -R62 ;  /* 0x00008f00eb8e7a23 */ /* 0x000fe2000001083e */
[----:B------:R-:W-:Y:S01]  /*7460*/  LEA.HI.X R235, R230, c[0x0][0x16c], R231, 0x1, P1 ;  /* 0x00005b00e6eb7a11 */ /* 0x000fe200008f0ce7 */
[----:B------:R-:W-:-:S02]  /*7470*/  FFMA.FTZ R144, R199, c[0x0][0x23c], -R60 ;  /* 0x00008f00c7907a23 */ /* 0x000fc4000001083c */
        /* <DEDUP_REMOVED lines=56> */
[----:B---3--:R-:W-:Y:S01]  /*7800*/  F2FP.PACK_AB R4, R50, R55 ;  /* 0x000000373204723e */ /* 0x008fe200000000ff */
        /* <DEDUP_REMOVED lines=17> */
[----:B------:R-:W3:Y:S01]  /*7920*/  LDSM.16.MT88.4 R12, [R200+0x10800] ;  /* 0x01080000c80c783b */ /* 0x000ee20000004200 */
[----:B------:R-:W-:Y:S06]  /*7930*/  MUFU.EX2 R136, R136 ;  /* 0x0000008800887308 */ /* 0x000fec0000000800 */
[C---:B----4-:R-:W-:Y:S02]  /*7940*/  HMMA.16816.F32 R96, R4.reuse, R8, R96 ;  /* 0x000000080460723c */ /* 0x050fe40000001860 */
[----:B------:R-:W4:Y:S06]  /*7950*/  MUFU.EX2 R149, R149 ;  /* 0x0000009500957308 */ /* 0x000f2c0000000800 */
[C---:B------:R-:W-:Y:S01]  /*7960*/  HMMA.16816.F32 R92, R4.reuse, R10, R92 ;  /* 0x0000000a045c723c */ /* 0x040fe2000000185c */
[----:B------:R-:W5:Y:S01]  /*7970*/  LDSM.16.MT88.4 R8, [R200+0xd000] ;  /* 0x00d00000c808783b */ /* 0x000f620000004200 */
[----:B------:R-:W-:Y:S06]  /*7980*/  MUFU.EX2 R138, R138 ;  /* 0x0000008a008a7308 */ /* 0x000fec0000000800 */
[C---:B------:R-:W-:Y:S02]  /*7990*/  HMMA.16816.F32 R112, R4.reuse, R16, R112 ;  /* 0x000000100470723c */ /* 0x040fe40000001870 */
[----:B------:R-:W1:Y:S06]  /*79a0*/  MUFU.EX2 R157, R157 ;  /* 0x0000009d009d7308 */ /* 0x000e6c0000000800 */
[C---:B------:R-:W-:Y:S01]  /*79b0*/  HMMA.16816.F32 R108, R4.reuse, R18, R108 ;  /* 0x00000012046c723c */ /* 0x040fe2000000186c */
[----:B------:R-:W-:Y:S01]  /*79c0*/  LDSM.16.MT88.4 R16, [R201+0xd000] ;  /* 0x00d00000c910783b */ /* 0x000fe20000004200 */
[----:B------:R-:W1:Y:S06]  /*79d0*/  MUFU.EX2 R140, R140 ;  /* 0x0000008c008c7308 */ /* 0x000e6c0000000800 */
[C---:B------:R-:W-:Y:S02]  /*79e0*/  HMMA.16816.F32 R128, R4.reuse, R24, R128 ;  /* 0x000000180480723c */ /* 0x040fe40000001880 */
[----:B------:R-:W1:Y:S06]  /*79f0*/  MUFU.EX2 R171, R171 ;  /* 0x000000ab00ab7308 */ /* 0x000e6c0000000800 */
[C---:B---3--:R-:W-:Y:S02]  /*7a00*/  HMMA.16816.F32 R72, R4.reuse, R12, R72 ;  /* 0x0000000c0448723c */ /* 0x048fe40000001848 */
[----:B------:R-:W-:Y:S06]  /*7a10*/  MUFU.EX2 R173, R173 ;  /* 0x000000ad00ad7308 */ /* 0x000fec0000000800 */
[C---:B------:R-:W-:Y:S01]  /*7a20*/  HMMA.16816.F32 R68, R4.reuse, R14, R68 ;  /* 0x0000000e0444723c */ /* 0x040fe20000001844 */
[----:B------:R-:W3:Y:S01]  /*7a30*/  LDSM.16.MT88.4 R12, [R204+0x11000] ;  /* 0x01100000cc0c783b */ /* 0x000ee20000004200 */
        /* <DEDUP_REMOVED lines=16> */
[----:B------:R-:W-:Y:S01]  /*7b40*/  HMMA.16816.F32 R76, R4, R30, R76 ;  /* 0x0000001e044c723c */ /* 0x000fe2000000184c */
[----:B------:R-:W1:Y:S01]  /*7b50*/  LDSM.16.MT88.4 R28, [R201+0x11000] ;  /* 0x01100000c91c783b */ /* 0x000e620000004200 */
[----:B------:R-:W-:Y:S05]  /*7b60*/  MUFU.EX2 R150, R150 ;  /* 0x0000009600967308 */ /* 0x000fea0000000800 */
[----:B------:R-:W-:Y:S01]  /*7b70*/  F2FP.PACK_AB R4, R42, R45 ;  /* 0x0000002d2a04723e */ /* 0x000fe200000000ff */
[----:B------:R-:W-:Y:S01]  /*7b80*/  FADD.FTZ R45, R45, R46 ;  /* 0x0000002e2d2d7221 */ /* 0x000fe20000010000 */
[----:B------:R-:W-:Y:S01]  /*7b90*/  F2FP.PACK_AB R6, R2, R41 ;  /* 0x000000290206723e */ /* 0x000fe200000000ff */
[----:B------:R-:W1:Y:S01]  /*7ba0*/  MUFU.EX2 R189, R189 ;  /* 0x000000bd00bd7308 */ /* 0x000e620000000800 */
[----:B------:R-:W-:Y:S01]  /*7bb0*/  F2FP.PACK_AB R5, R40, R43 ;  /* 0x0000002b2805723e */ /* 0x000fe200000000ff */
[----:B------:R-:W-:Y:S01]  /*7bc0*/  FADD.FTZ R43, R43, R44 ;  /* 0x0000002c2b2b7221 */ /* 0x000fe20000010000 */
[----:B------:R-:W-:Y:S01]  /*7bd0*/  F2FP.PACK_AB R7, R0, R37 ;  /* 0x000000250007723e */ /* 0x000fe200000000ff */
[----:B------:R-:W-:-:S02]  /*7be0*/  FADD.FTZ R42, R42, R45 ;  /* 0x0000002d2a2a7221 */ /* 0x000fc40000010000 */
[----:B------:R-:W-:Y:S02]  /*7bf0*/  FADD.FTZ R40, R40, R43 ;  /* 0x0000002b28287221 */ /* 0x000fe40000010000 */
[----:B------:R-:W-:Y:S01]  /*7c00*/  MUFU.EX2 R152, R152 ;  /* 0x0000009800987308 */ /* 0x000fe20000000800 */
[----:B------:R-:W-:Y:S01]  /*7c10*/  FADD.FTZ R41, R41, R42 ;  /* 0x0000002a29297221 */ /* 0x000fe20000010000 */
[C---:B-----5:R-:W-:Y:S01]  /*7c20*/  HMMA.16816.F32 R104, R4.reuse, R8, R104 ;  /* 0x000000080468723c */ /* 0x060fe20000001868 */
[----:B------:R-:W-:Y:S02]  /*7c30*/  FADD.FTZ R37, R37, R40 ;  /* 0x0000002825257221 */ /* 0x000fe40000010000 */
[----:B------:R-:W-:Y:S02]  /*7c40*/  FADD.FTZ R41, R2, R41 ;  /* 0x0000002902297221 */ /* 0x000fe40000010000 */
[----:B------:R-:W-:Y:S01]  /*7c50*/  FADD.FTZ R37, R0, R37 ;  /* 0x0000002500257221 */ /* 0x000fe20000010000 */
[----:B------:R-:W5:Y:S02]  /*7c60*/  MUFU.EX2 R185, R185 ;  /* 0x000000b900b97308 */ /* 0x000f640000000800 */
[C---:B------:R-:W-:Y:S01]  /*7c70*/  HMMA.16816.F32 R100, R4.reuse, R10, R100 ;  /* 0x0000000a0464723c */ /* 0x040fe20000001864 */
[----:B------:R-:W2:Y:S05]  /*7c80*/  LDSM.16.MT88.4 R8, [R200+0x11000] ;  /* 0x01100000c808783b */ /* 0x000eaa0000004200 */
[----:B------:R-:W-:Y:S02]  /*7c90*/  MUFU.EX2 R154, R154 ;  /* 0x0000009a009a7308 */ /* 0x000fe40000000800 */
[C---:B---3--:R-:W-:Y:S06]  /*7ca0*/  HMMA.16816.F32 R96, R4.reuse, R12, R96 ;  /* 0x0000000c0460723c */ /* 0x048fec0000001860 */
[----:B------:R-:W3:Y:S02]  /*7cb0*/  MUFU.EX2 R179, R179 ;  /* 0x000000b300b37308 */ /* 0x000ee40000000800 */
[C---:B------:R-:W-:Y:S01]  /*7cc0*/  HMMA.16816.F32 R92, R4.reuse, R14, R92 ;  /* 0x0000000e045c723c */ /* 0x040fe2000000185c */
[----:B------:R-:W2:Y:S05]  /*7cd0*/  LDSM.16.MT88.4 R12, [R201+0xd800] ;  /* 0x00d80000c90c783b */ /* 0x000eaa0000004200 */
[----:B------:R-:W-:Y:S02]  /*7ce0*/  MUFU.EX2 R156, R156 ;  /* 0x0000009c009c7308 */ /* 0x000fe40000000800 */
[C---:B------:R-:W-:Y:S06]  /*7cf0*/  HMMA.16816.F32 R112, R4.reuse, R16, R112 ;  /* 0x000000100470723c */ /* 0x040fec0000001870 */
[----:B------:R-:W2:Y:S02]  /*7d00*/  MUFU.EX2 R167, R167 ;  /* 0x000000a700a77308 */ /* 0x000ea40000000800 */
[C---:B------:R-:W-:Y:S01]  /*7d10*/  HMMA.16816.F32 R108, R4.reuse, R18, R108 ;  /* 0x00000012046c723c */ /* 0x040fe2000000186c */
[----:B------:R-:W2:Y:S05]  /*7d20*/  LDSM.16.MT88.4 R16, [R200+0xd800] ;  /* 0x00d80000c810783b */ /* 0x000eaa0000004200 */
[----:B------:R-:W-:Y:S02]  /*7d30*/  MUFU.EX2 R158, R158 ;  /* 0x0000009e009e7308 */ /* 0x000fe40000000800 */
[C---:B-1----:R-:W-:Y:S06]  /*7d40*/  HMMA.16816.F32 R128, R4.reuse, R24, R128 ;  /* 0x000000180480723c */ /* 0x042fec0000001880 */
        /* <DEDUP_REMOVED lines=9> */
[C---:B------:R-:W-:Y:S06]  /*7de0*/  HMMA.16816.F32 R88, R4.reuse, R32, R88 ;  /* 0x000000200458723c */ /* 0x040fec0000001858 */
[----:B------:R-:W-:Y:S02]  /*7df0*/  MUFU.EX2 R239, R239 ;  /* 0x000000ef00ef7308 */ /* 0x000fe40000000800 */
[C---:B------:R-:W-:Y:S01]  /*7e00*/  HMMA.16816.F32 R84, R4.reuse, R34, R84 ;  /* 0x000000220454723c */ /* 0x040fe20000001854 */
[----:B------:R-:W-:Y:S07]  /*7e10*/  LDSM.16.MT88.4 R32, [R201+0x12800] ;  /* 0x01280000c920783b */ /* 0x000fee0000004200 */
[C---:B------:R-:W-:Y:S08]  /*7e20*/  HMMA.16816.F32 R80, R4.reuse, R28, R80 ;  /* 0x0000001c0450723c */ /* 0x040ff00000001850 */
[C---:B------:R-:W-:Y:S01]  /*7e30*/  HMMA.16816.F32 R76, R4.reuse, R30, R76 ;  /* 0x0000001e044c723c */ /* 0x040fe2000000184c */
[----:B------:R-:W-:Y:S07]  /*7e40*/  LDSM.16.MT88.4 R28, [R201+0x11800] ;  /* 0x01180000c91c783b */ /* 0x000fee0000004200 */
[C---:B--2---:R-:W-:Y:S08]  /*7e50*/  HMMA.16816.F32 R72, R4.reuse, R8, R72 ;  /* 0x000000080448723c */ /* 0x044ff00000001848 */
[----:B------:R-:W-:Y:S01]  /*7e60*/  HMMA.16816.F32 R68, R4, R10, R68 ;  /* 0x0000000a0444723c */ /* 0x000fe20000001844 */
[----:B------:R-:W2:Y:S06]  /*7e70*/  LDSM.16.MT88.4 R8, [R204+0x11800] ;  /* 0x01180000cc08783b */ /* 0x000eac0000004200 */
[----:B------:R-:W-:Y:S01]  /*7e80*/  F2FP.PACK_AB R4, R141, R64 ;  /* 0x000000408d04723e */ /* 0x000fe200000000ff */
[----:B------:R-:W-:Y:S01]  /*7e90*/  FADD.FTZ R64, R64, R41 ;  /* 0x0000002940407221 */ /* 0x000fe20000010000 */
[----:B------:R-:W-:-:S02]  /*7ea0*/  F2FP.PACK_AB R6, R66, R143 ;  /* 0x0000008f4206723e */ /* 0x000fc400000000ff */
[----:B----4-:R-:W-:Y:S01]  /*7eb0*/  F2FP.PACK_AB R5, R149, R136 ;  /* 0x000000889505723e */ /* 0x010fe200000000ff */
[----:B------:R-:W-:Y:S01]  /*7ec0*/  FADD.FTZ R136, R136, R37 ;  /* 0x0000002588887221 */ /* 0x000fe20000010000 */
[----:B------:R-:W-:Y:S01]  /*7ed0*/  F2FP.PACK_AB R7, R157, R138 ;  /* 0x0000008a9d07723e */ /* 0x000fe200000000ff */
        /* <DEDUP_REMOVED lines=9> */
[----:B------:R-:W4:Y:S02]  /*7f70*/  LDSM.16.MT88.4 R12, [R202+0x11800] ;  /* 0x01180000ca0c783b */ /* 0x000f240000004200 */
[----:B------:R-:W-:-:S05]  /*7f80*/  FADD.FTZ R0, R171, R0 ;  /* 0x00000000ab007221 */ /* 0x000fca0000010000 */
[C---:B------:R-:W-:Y:S08]  /*7f90*/  HMMA.16816.F32 R104, R4.reuse, R16, R104 ;  /* 0x000000100468723c */ /* 0x040ff00000001868 */
[C---:B------:R-:W-:Y:S01]  /*7fa0*/  HMMA.16816.F32 R100, R4.reuse, R18, R100 ;  /* 0x000000120464723c */ /* 0x040fe20000001864 */
[----:B------:R-:W1:Y:S07]  /*7fb0*/  LDSM.16.MT88.4 R16, [R200+0x11800] ;  /* 0x01180000c810783b */ /* 0x000e6e0000004200 */
[C---:B--2---:R-:W-:Y:S08]  /*7fc0*/  HMMA.16816.F32 R96, R4.reuse, R8, R96 ;  /* 0x000000080460723c */ /* 0x044ff00000001860 */
[C---:B------:R-:W-:Y:S01]  /*7fd0*/  HMMA.16816.F32 R92, R4.reuse, R10, R92 ;  /* 0x0000000a045c723c */ /* 0x040fe2000000185c */
[----:B------:R-:W2:Y:S07]  /*7fe0*/  LDSM.16.MT88.4 R8, [R201+0xe000] ;  /* 0x00e00000c908783b */ /* 0x000eae0000004200 */
[C---:B------:R-:W-:Y:S08]  /*7ff0*/  HMMA.16816.F32 R120, R4.reuse, R20, R120 ;  /* 0x000000140478723c */ /* 0x040ff00000001878 */
[C---:B----4-:R-:W-:Y:S08]  /*8000*/  HMMA.16816.F32 R88, R4.reuse, R12, R88 ;  /* 0x0000000c0458723c */ /* 0x050ff00000001858 */
[C---:B------:R-:W-:Y:S01]  /*8010*/  HMMA.16816.F32 R84, R4.reuse, R14, R84 ;  /* 0x0000000e0454723c */ /* 0x040fe20000001854 */
[----:B------:R-:W4:Y:S07]  /*8020*/  LDSM.16.MT88.4 R12, [R200+0xe000] ;  /* 0x00e00000c80c783b */ /* 0x000f2e0000004200 */
[C---:B------:R-:W-:Y:S01]  /*8030*/  HMMA.16816.F32 R116, R4.reuse, R22, R116 ;  /* 0x000000160474723c */ /* 0x040fe20000001874 */
[----:B------:R-:W2:Y:S07]  /*8040*/  LDSM.16.MT88.4 R20, [R202+0xe000] ;  /* 0x00e00000ca14783b */ /* 0x000eae0000004200 */
[C---:B------:R-:W-:Y:S08]  /*8050*/  HMMA.16816.F32 R128, R4.reuse, R24, R128 ;  /* 0x000000180480723c */ /* 0x040ff00000001880 */
        /* <DEDUP_REMOVED lines=8> */
[----:B------:R-:W-:-:S02]  /*80e0*/  F2FP.PACK_AB R4, R171, R140 ;  /* 0x0000008cab04723e */ /* 0x000fc400000000ff */
[----:B------:R-:W-:Y:S02]  /*80f0*/  F2FP.PACK_AB R6, R142, R173 ;  /* 0x000000ad8e06723e */ /* 0x000fe400000000ff */
[----:B------:R-:W-:Y:S01]  /*8100*/  F2FP.PACK_AB R5, R175, R144 ;  /* 0x00000090af05723e */ /* 0x000fe200000000ff */
[----:B------:R-:W-:Y:S01]  /*8110*/  FADD.FTZ R144, R144, R157 ;  /* 0x0000009d90907221 */ /* 0x000fe20000010000 */
[----:B------:R-:W-:-:S03]  /*8120*/  F2FP.PACK_AB R7, R181, R146 ;  /* 0x00000092b507723e */ /* 0x000fc600000000ff */
        /* <DEDUP_REMOVED lines=9> */
[C---:B------:R-:W-:Y:S08]  /*81c0*/  HMMA.16816.F32 R120, R4.reuse, R20, R120 ;  /* 0x000000140478723c */ /* 0x040ff00000001878 */
        /* <DEDUP_REMOVED lines=8> */
[C---:B----4-:R-:W-:Y:S08]  /*8250*/  HMMA.16816.F32 R72, R4.reuse, R12, R72 ;  /* 0x0000000c0448723c */ /* 0x050ff00000001848 */
[C---:B------:R-:W-:Y:S01]  /*8260*/  HMMA.16816.F32 R68, R4.reuse, R14, R68 ;  /* 0x0000000e0444723c */ /* 0x040fe20000001844 */
[----:B------:R-:W4:Y:S07]  /*8270*/  LDSM.16.MT88.4 R12, [R204+0x12800] ;  /* 0x01280000cc0c783b */ /* 0x000f2e0000004200 */
[C---:B---3--:R-:W-:Y:S08]  /*8280*/  HMMA.16816.F32 R88, R4.reuse, R20, R88 ;  /* 0x000000140458723c */ /* 0x048ff00000001858 */
[C---:B------:R-:W-:Y:S01]  /*8290*/  HMMA.16816.F32 R84, R4.reuse, R22, R84 ;  /* 0x000000160454723c */ /* 0x040fe20000001854 */
[----:B------:R-:W3:Y:S07]  /*82a0*/  LDSM.16.MT88.4 R20, [R201+0xe800] ;  /* 0x00e80000c914783b */ /* 0x000eee0000004200 */
[C---:B------:R-:W-:Y:S08]  /*82b0*/  HMMA.16816.F32 R128, R4.reuse, R24, R128 ;  /* 0x000000180480723c */ /* 0x040ff00000001880 */
[----:B------:R-:W-:Y:S01]  /*82c0*/  HMMA.16816.F32 R124, R4, R26, R124 ;  /* 0x0000001a047c723c */ /* 0x000fe2000000187c */
[----:B------:R-:W3:Y:S06]  /*82d0*/  LDSM.16.MT88.4 R24, [R204+0xe800] ;  /* 0x00e80000cc18783b */ /* 0x000eec0000004200 */
[----:B------:R-:W-:-:S02]  /*82e0*/  F2FP.PACK_AB R4, R193, R148 ;  /* 0x00000094c104723e */ /* 0x000fc400000000ff */
[----:B------:R-:W-:Y:S02]  /*82f0*/  F2FP.PACK_AB R6, R189, R150 ;  /* 0x00000096bd06723e */ /* 0x000fe400000000ff */
[----:B-----5:R-:W-:Y:S01]  /*8300*/  F2FP.PACK_AB R5, R185, R152 ;  /* 0x00000098b905723e */ /* 0x020fe200000000ff */
        /* <DEDUP_REMOVED lines=17> */
[C---:B------:R-:W-:Y:S01]  /*8420*/  HMMA.16816.F32 R80, R4.reuse, R32, R80 ;  /* 0x000000200450723c */ /* 0x040fe20000001850 */
[----:B------:R-:W5:Y:S07]  /*8430*/  MUFU.EX2 R32, R153 ;  /* 0x0000009900207308 */ /* 0x000f6e0000000800 */
[C---:B------:R-:W-:Y:S08]  /*8440*/  HMMA.16816.F32 R128, R4.reuse, R24, R128 ;  /* 0x000000180480723c */ /* 0x040ff00000001880 */
[C---:B------:R-:W-:Y:S01]  /*8450*/  HMMA.16816.F32 R124, R4.reuse, R26, R124 ;  /* 0x0000001a047c723c */ /* 0x040fe2000000187c */
[----:B------:R-:W-:Y:S07]  /*8460*/  LDSM.16.MT88.4 R24, [R202+0xf000] ;  /* 0x00f00000ca18783b */ /* 0x000fee0000004200 */
[C---:B-1----:R-:W-:Y:S08]  /*8470*/  HMMA.16816.F32 R88, R4.reuse, R16, R88 ;  /* 0x000000100458723c */ /* 0x042ff00000001858 */
[C---:B------:R-:W-:Y:S01]  /*8480*/  HMMA.16816.F32 R84, R4.reuse, R18, R84 ;  /* 0x000000120454723c */ /* 0x040fe20000001854 */
[----:B------:R-:W1:Y:S07]  /*8490*/  LDSM.16.MT88.4 R16, [R204+0x13000] ;  /* 0x01300000cc10783b */ /* 0x000e6e0000004200 */
[C---:B------:R-:W-:Y:S08]  /*84a0*/  HMMA.16816.F32 R76, R4.reuse, R34, R76 ;  /* 0x00000022044c723c */ /* 0x040ff0000000184c */
[C---:B--2---:R-:W-:Y:S08]  /*84b0*/  HMMA.16816.F32 R72, R4.reuse, R8, R72 ;  /* 0x000000080448723c */ /* 0x044ff00000001848 */
[----:B------:R-:W-:Y:S01]  /*84c0*/  HMMA.16816.F32 R68, R4, R10, R68 ;  /* 0x0000000a0444723c */ /* 0x000fe20000001844 */
[----:B------:R-:W2:Y:S06]  /*84d0*/  LDSM.16.MT88.4 R8, [R202+0x13000] ;  /* 0x01300000ca08783b */ /* 0x000eac0000004200 */
[----:B------:R-:W-:-:S02]  /*84e0*/  F2FP.PACK_AB R4, R167, R156 ;  /* 0x0000009ca704723e */ /* 0x000fc400000000ff */
[----:B------:R-:W-:Y:S02]  /*84f0*/  F2FP.PACK_AB R6, R163, R158 ;  /* 0x0000009ea306723e */ /* 0x000fe400000000ff */
[----:B------:R-:W-:Y:S01]  /*8500*/  F2FP.PACK_AB R5, R159, R160 ;  /* 0x000000a09f05723e */ /* 0x000fe200000000ff */
[----:B------:R-:W-:Y:S01]  /*8510*/  FADD.FTZ R160, R160, R179 ;  /* 0x000000b3a0a07221 */ /* 0x000fe20000010000 */
[----:B-----5:R-:W-:-:S03]  /*8520*/  F2FP.PACK_AB R7, R32, R155 ;  /* 0x0000009b2007723e */ /* 0x020fc600000000ff */
[----:B------:R-:W-:-:S04]  /*8530*/  FADD.FTZ R160, R159, R160 ;  /* 0x000000a09fa07221 */ /* 0x000fc80000010000 */
[----:B----4-:R-:W-:Y:S01]  /*8540*/  HMMA.16816.F32 R112, R4, R12, R112 ;  /* 0x0000000c0470723c */ /* 0x010fe20000001870 */
[----:B------:R-:W-:-:S04]  /*8550*/  FADD.FTZ R155, R155, R160 ;  /* 0x000000a09b9b7221 */ /* 0x000fc80000010000 */
[----:B------:R-:W-:-:S03]  /*8560*/  FADD.FTZ R32, R32, R155 ;  /* 0x0000009b20207221 */ /* 0x000fc60000010000 */
[C---:B------:R-:W-:Y:S01]  /*8570*/  HMMA.16816.F32 R108, R4.reuse, R14, R108 ;  /* 0x0000000e046c723c */ /* 0x040fe2000000186c */
[----:B------:R-:W4:Y:S07]  /*8580*/  LDSM.16.MT88.4 R12, [R201+0x13000] ;  /* 0x01300000c90c783b */ /* 0x000f2e0000004200 */
[C---:B---3--:R-:W-:Y:S08]  /*8590*/  HMMA.16816.F32 R104, R4.reuse, R20, R104 ;  /* 0x000000140468723c */ /* 0x048ff00000001868 */
[C---:B------:R-:W-:Y:S01]  /*85a0*/  HMMA.16816.F32 R100, R4.reuse, R22, R100 ;  /* 0x000000160464723c */ /* 0x040fe20000001864 */
[----:B------:R-:W3:Y:S07]  /*85b0*/  LDSM.16.MT88.4 R20, [R200+0x13000] ;  /* 0x01300000c814783b */ /* 0x000eee0000004200 */
[C---:B-1----:R-:W-:Y:S08]  /*85c0*/  HMMA.16816.F32 R96, R4.reuse, R16, R96 ;  /* 0x000000100460723c */ /* 0x042ff00000001860 */
[C---:B------:R-:W-:Y:S01]  /*85d0*/  HMMA.16816.F32 R92, R4.reuse, R18, R92 ;  /* 0x00000012045c723c */ /* 0x040fe2000000185c */
[----:B------:R-:W-:Y:S07]  /*85e0*/  LDSM.16.MT88.4 R16, [R202+0xf800] ;  /* 0x00f80000ca10783b */ /* 0x000fee0000004200 */
[C---:B--2---:R-:W-:Y:S08]  /*85f0*/  HMMA.16816.F32 R88, R4.reuse, R8, R88 ;  /* 0x000000080458723c */ /* 0x044ff00000001858 */
[C---:B----4-:R-:W-:Y:S08]  /*8600*/  HMMA.16816.F32 R80, R4.reuse, R12, R80 ;  /* 0x0000000c0450723c */ /* 0x050ff00000001850 */
        /* <DEDUP_REMOVED lines=17> */
[----:B---3--:R-:W-:Y:S01]  /*8720*/  HMMA.16816.F32 R72, R4, R20, R72 ;  /* 0x000000140448723c */ /* 0x008fe20000001848 */
        /* <DEDUP_REMOVED lines=112> */
.L_x_819:
[----:B------:R-:W-:-:S04]  /*8e30*/  LEA R4, -R233, RZ, 0x7 ;  /* 0x000000ffe9047211 */ /* 0x000fc800078e39ff */
[----:B------:R-:W-:Y:S02]  /*8e40*/  SHF.R.S32.HI R5, RZ, 0x1f, R4 ;  /* 0x0000001fff057819 */ /* 0x000fe40000011404 */
.L_x_820:
[----:B------:R-:W-:Y:S02]  /*8e50*/  ISETP.GE.AND P1, PT, R213, c[0x0][0x220], PT ;  /* 0x00008800d5007a0c */ /* 0x000fe40003f26270 */
        /* <DEDUP_REMOVED lines=89> */
[----:B------:R-:W-:Y:S01]  /*93f0*/  @!P1 LEA R20, P5, R0, c[0x0][0x170], 0x1 ;  /* 0x00005c0000149a11 */ /* 0x000fe200078a08ff */
        /* <DEDUP_REMOVED lines=55> */
[----:B------:R-:W3:Y:S04]  /*9770*/  LDSM.16.M88.4 R140, [R210+0x5000] ;  /* 0x00500000d28c783b */ /* 0x000ee80000000200 */
[----:B------:R-:W5:Y:S04]  /*9780*/  LDSM.16.M88.4 R56, [R210+0x6000] ;  /* 0x00600000d238783b */ /* 0x000f680000000200 */
[----:B-1----:R-:W-:Y:S04]  /*9790*/  LDSM.16.M88.4 R8, [R209] ;  /* 0x00000000d108783b */ /* 0x002fe80000000200 */
[----:B------:R-:W1:Y:S04]  /*97a0*/  LDSM.16.M88.4 R28, [R208+0x1000] ;  /* 0x00100000d01c783b */ /* 0x000e680000000200 */
[----:B------:R-:W1:Y:S04]  /*97b0*/  LDSM.16.M88.4 R48, [R210+0x6800] ;  /* 0x00680000d230783b */ /* 0x000e680000000200 */
[----:B--2---:R-:W2:Y:S04]  /*97c0*/  LDSM.16.M88.4 R24, [R210+0x4000] ;  /* 0x00400000d218783b */ /* 0x004ea80000000200 */
[----:B------:R-:W1:Y:S04]  /*97d0*/  LDSM.16.M88.4 R148, [R210+0x4800] ;  /* 0x00480000d294783b */ /* 0x000e680000000200 */
[----:B------:R-:W1:Y:S04]  /*97e0*/  LDSM.16.M88.4 R64, [R210+0x5800] ;  /* 0x00580000d240783b */ /* 0x000e680000000200 */
[----:B------:R-:W1:Y:S04]  /*97f0*/  LDSM.16.M88.4 R40, [R210+0x7000] ;  /* 0x00700000d228783b */ /* 0x000e680000000200 */
[----:B------:R-:W2:Y:S01]  /*9800*/  LDSM.16.M88.4 R164, [R210+0x7800] ;  /* 0x00780000d2a4783b */ /* 0x000ea20000000200 */
[C---:B---3--:R-:W-:Y:S03]  /*9810*/  HMMA.16816.F32 R144, R184.reuse, R140, RZ ;  /* 0x0000008cb890723c */ /* 0x048fe600000018ff */
[----:B----4-:R-:W3:Y:S04]  /*9820*/  LDSM.16.M88.4 R16, [R208+0x2000] ;  /* 0x00200000d010783b */ /* 0x010ee80000000200 */
[----:B------:R-:W4:Y:S01]  /*9830*/  LDSM.16.M88.4 R4, [R208+0x2800] ;  /* 0x00280000d004783b */ /* 0x000f220000000200 */
[C---:B------:R-:W-:Y:S03]  /*9840*/  HMMA.16816.F32 R140, R184.reuse, R142, RZ ;  /* 0x0000008eb88c723c */ /* 0x040fe600000018ff */
[----:B------:R-:W2:Y:S04]  /*9850*/  LDSM.16.M88.4 R160, [R208] ;  /* 0x00000000d0a0783b */ /* 0x000ea80000000200 */
[----:B------:R-:W2:Y:S01]  /*9860*/  LDSM.16.M88.4 R156, [R208+0x800] ;  /* 0x00080000d09c783b */ /* 0x000ea20000000200 */
[C---:B-----5:R-:W-:Y:S03]  /*9870*/  HMMA.16816.F32 R60, R184.reuse, R56, RZ ;  /* 0x00000038b83c723c */ /* 0x060fe600000018ff */
[----:B------:R-:W5:Y:S04]  /*9880*/  LDSM.16.M88.4 R20, [R208+0x1800] ;  /* 0x00180000d014783b */ /* 0x000f680000000200 */
[----:B------:R-:W2:Y:S01]  /*9890*/  LDSM.16.M88.4 R32, [R208+0x3000] ;  /* 0x00300000d020783b */ /* 0x000ea20000000200 */
[----:B------:R-:W-:Y:S03]  /*98a0*/  HMMA.16816.F32 R56, R184, R58, RZ ;  /* 0x0000003ab838723c */ /* 0x000fe600000018ff */
[----:B------:R-:W-:Y:S04]  /*98b0*/  LDSM.16.M88.4 R172, [R203+0x4000] ;  /* 0x00400000cbac783b */ /* 0x000fe80000000200 */
[----:B------:R-:W-:Y:S01]  /*98c0*/  LDSM.16.M88.4 R168, [R203+0x4800] ;  /* 0x00480000cba8783b */ /* 0x000fe20000000200 */
[C---:B-1----:R-:W-:Y:S03]  /*98d0*/  HMMA.16816.F32 R144, R8.reuse, R28, R144 ;  /* 0x0000001c0890723c */ /* 0x042fe60000001890 */
[----:B------:R-:W-:Y:S04]  /*98e0*/  LDSM.16.M88.4 R188, [R206] ;  /* 0x00000000cebc783b */ /* 0x000fe80000000200 */
[----:B------:R-:W-:Y:S01]  /*98f0*/  LDSM.16.M88.4 R180, [R211+0x2000] ;  /* 0x00200000d3b4783b */ /* 0x000fe20000000200 */
[----:B------:R-:W-:Y:S03]  /*9900*/  HMMA.16816.F32 R140, R8, R30, R140 ;  /* 0x0000001e088c723c */ /* 0x000fe6000000188c */
[----:B------:R-:W1:Y:S04]  /*9910*/  LDSM.16.M88.4 R28, [R208+0x3800] ;  /* 0x00380000d01c783b */ /* 0x000e680000000200 */
[----:B------:R-:W-:Y:S01]  /*9920*/  LDSM.16.M88.4 R196, [R208+0x4000] ;  /* 0x00400000d0c4783b */ /* 0x000fe20000000200 */
[C---:B------:R-:W-:Y:S03]  /*9930*/  HMMA.16816.F32 R52, R184.reuse, R48, RZ ;  /* 0x00000030b834723c */ /* 0x040fe600000018ff */
[----:B------:R-:W-:Y:S04]  /*9940*/  LDSM.16.M88.4 R176, [R210+0x8800] ;  /* 0x00880000d2b0783b */ /* 0x000fe80000000200 */
[----:B------:R-:W-:Y:S01]  /*9950*/  LDSM.16.M88.4 R192, [R205+0x3800] ;  /* 0x00380000cdc0783b */ /* 0x000fe20000000200 */
[C---:B------:R-:W-:Y:S03]  /*9960*/  HMMA.16816.F32 R48, R184.reuse, R50, RZ ;  /* 0x00000032b830723c */ /* 0x040fe600000018ff */
[----:B------:R-:W0:Y:S05]  /*9970*/  LDGDEPBAR ;  /* 0x00000000000079af */ /* 0x000e2a0000000000 */
[C---:B--2---:R-:W-:Y:S08]  /*9980*/  HMMA.16816.F32 R12, R184.reuse, R24, RZ ;  /* 0x00000018b80c723c */ /* 0x044ff000000018ff */
        /* <DEDUP_REMOVED lines=9> */
[----:B------:R-:W-:Y:S07]  /*9a20*/  LDSM.16.M88.4 R164, [R203+0x5000] ;  /* 0x00500000cba4783b */ /* 0x000fee0000000200 */
[C---:B---3--:R-:W-:Y:S08]  /*9a30*/  HMMA.16816.F32 R60, R8.reuse, R16, R60 ;  /* 0x00000010083c723c */ /* 0x048ff0000000183c */
[C---:B------:R-:W-:Y:S01]  /*9a40*/  HMMA.16816.F32 R56, R8.reuse, R18, R56 ;  /* 0x000000120838723c */ /* 0x040fe20000001838 */
[----:B------:R-:W2:Y:S07]  /*9a50*/  LDSM.16.M88.4 R16, [R207] ;  /* 0x00000000cf10783b */ /* 0x000eae0000000200 */
[C---:B----4-:R-:W-:Y:S08]  /*9a60*/  HMMA.16816.F32 R52, R8.reuse, R4, R52 ;  /* 0x000000040834723c */ /* 0x050ff00000001834 */
[C---:B------:R-:W-:Y:S01]  /*9a70*/  HMMA.16816.F32 R48, R8.reuse, R6, R48 ;  /* 0x000000060830723c */ /* 0x040fe20000001830 */
[----:B------:R-:W3:Y:S07]  /*9a80*/  LDSM.16.M88.4 R4, [R203+0x6800] ;  /* 0x00680000cb04783b */ /* 0x000eee0000000200 */
[C---:B------:R-:W-:Y:S08]  /*9a90*/  HMMA.16816.F32 R12, R8.reuse, R160, R12 ;  /* 0x000000a0080c723c */ /* 0x040ff0000000180c */
[C---:B------:R-:W-:Y:S01]  /*9aa0*/  HMMA.16816.F32 R24, R8.reuse, R162, R24 ;  /* 0x000000a20818723c */ /* 0x040fe20000001818 */
[----:B------:R-:W-:Y:S07]  /*9ab0*/  LDSM.16.M88.4 R160, [R203+0x5800] ;  /* 0x00580000cba0783b */ /* 0x000fee0000000200 */
[C---:B------:R-:W-:Y:S08]  /*9ac0*/  HMMA.16816.F32 R152, R8.reuse, R156, R152 ;  /* 0x0000009c0898723c */ /* 0x040ff00000001898 */
[C---:B------:R-:W-:Y:S01]  /*9ad0*/  HMMA.16816.F32 R148, R8.reuse, R158, R148 ;  /* 0x0000009e0894723c */ /* 0x040fe20000001894 */
[----:B------:R-:W-:Y:S07]  /*9ae0*/  LDSM.16.M88.4 R156, [R203+0x7000] ;  /* 0x00700000cb9c783b */ /* 0x000fee0000000200 */
[C---:B-----5:R-:W-:Y:S08]  /*9af0*/  HMMA.16816.F32 R136, R8.reuse, R20, R136 ;  /* 0x000000140888723c */ /* 0x060ff00000001888 */
[C---:B------:R-:W-:Y:S01]  /*9b00*/  HMMA.16816.F32 R64, R8.reuse, R22, R64 ;  /* 0x000000160840723c */ /* 0x040fe20000001840 */
[----:B------:R-:W-:Y:S07]  /*9b10*/  LDSM.16.M88.4 R20, [R203+0x6000] ;  /* 0x00600000cb14783b */ /* 0x000fee0000000200 */
[C---:B------:R-:W-:Y:S08]  /*9b20*/  HMMA.16816.F32 R44, R8.reuse, R32, R44 ;  /* 0x00000020082c723c */ /* 0x040ff0000000182c */
[C---:B------:R-:W-:Y:S01]  /*9b30*/  HMMA.16816.F32 R40, R8.reuse, R34, R40 ;  /* 0x000000220828723c */ /* 0x040fe20000001828 */
[----:B------:R-:W-:Y:S07]  /*9b40*/  LDSM.16.M88.4 R32, [R203+0x7800] ;  /* 0x00780000cb20783b */ /* 0x000fee0000000200 */
[C---:B-1----:R-:W-:Y:S08]  /*9b50*/  HMMA.16816.F32 R36, R8.reuse, R28, R36 ;  /* 0x0000001c0824723c */ /* 0x042ff00000001824 */
[----:B------:R-:W-:Y:S01]  /*9b60*/  HMMA.16816.F32 R184, R8, R30, R184 ;  /* 0x0000001e08b8723c */ /* 0x000fe200000018b8 */
[----:B------:R-:W1:Y:S04]  /*9b70*/  LDSM.16.M88.4 R8, [R205] ;  /* 0x00000000cd08783b */ /* 0x000e680000000200 */
[----:B------:R-:W4:Y:S03]  /*9b80*/  LDSM.16.M88.4 R28, [R205+0x800] ;  /* 0x00080000cd1c783b */ /* 0x000f260000000200 */
[C---:B--2---:R-:W-:Y:S08]  /*9b90*/  HMMA.16816.F32 R12, R16.reuse, R172, R12 ;  /* 0x000000ac100c723c */ /* 0x044ff0000000180c */
[C---:B------:R-:W-:Y:S01]  /*9ba0*/  HMMA.16816.F32 R24, R16.reuse, R174, R24 ;  /* 0x000000ae1018723c */ /* 0x040fe20000001818 */
[----:B------:R-:W-:Y:S07]  /*9bb0*/  LDSM.16.M88.4 R172, [R210+0x9000] ;  /* 0x00900000d2ac783b */ /* 0x000fee0000000200 */
[C---:B------:R-:W-:Y:S08]  /*9bc0*/  HMMA.16816.F32 R152, R16.reuse, R168, R152 ;  /* 0x000000a81098723c */ /* 0x040ff00000001898 */
[C---:B------:R-:W-:Y:S01]  /*9bd0*/  HMMA.16816.F32 R148, R16.reuse, R170, R148 ;  /* 0x000000aa1094723c */ /* 0x040fe20000001894 */
[----:B------:R-:W-:Y:S07]  /*9be0*/  LDSM.16.M88.4 R168, [R210+0x9800] ;  /* 0x00980000d2a8783b */ /* 0x000fee0000000200 */
[C---:B---3--:R-:W-:Y:S08]  /*9bf0*/  HMMA.16816.F32 R52, R16.reuse, R4, R52 ;  /* 0x000000041034723c */ /* 0x048ff00000001834 */
[----:B------:R-:W-:Y:S01]  /*9c00*/  HMMA.16816.F32 R48, R16, R6, R48 ;  /* 0x000000061030723c */ /* 0x000fe20000001830 */
[----:B------:R-:W2:Y:S07]  /*9c10*/  LDSM.16.M88.4 R4, [R205+0x1000] ;  /* 0x00100000cd04783b */ /* 0x000eae0000000200 */
[C---:B-1----:R-:W-:Y:S08]  /*9c20*/  HMMA.16816.F32 R12, R188.reuse, R8, R12 ;  /* 0x00000008bc0c723c */ /* 0x042ff0000000180c */
[----:B------:R-:W-:Y:S01]  /*9c30*/  HMMA.16816.F32 R24, R188, R10, R24 ;  /* 0x0000000abc18723c */ /* 0x000fe20000001818 */
[----:B------:R-:W1:Y:S07]  /*9c40*/  LDSM.16.M88.4 R8, [R210+0x8000] ;  /* 0x00800000d208783b */ /* 0x000e6e0000000200 */
        /* <DEDUP_REMOVED lines=8> */
[----:B------:R-:W3:Y:S07]  /*9cd0*/  LDSM.16.M88.4 R20, [R205+0x1800] ;  /* 0x00180000cd14783b */ /* 0x000eee0000000200 */
[C---:B------:R-:W-:Y:S08]  /*9ce0*/  HMMA.16816.F32 R44, R16.reuse, R156, R44 ;  /* 0x0000009c102c723c */ /* 0x040ff0000000182c */
[C---:B------:R-:W-:Y:S01]  /*9cf0*/  HMMA.16816.F32 R40, R16.reuse, R158, R40 ;  /* 0x0000009e1028723c */ /* 0x040fe20000001828 */
[----:B------:R-:W-:Y:S07]  /*9d00*/  LDSM.16.M88.4 R156, [R210+0xb000] ;  /* 0x00b00000d29c783b */ /* 0x000fee0000000200 */
[C---:B------:R-:W-:Y:S08]  /*9d10*/  HMMA.16816.F32 R36, R16.reuse, R32, R36 ;  /* 0x000000201024723c */ /* 0x040ff00000001824 */
[----:B------:R-:W-:Y:S01]  /*9d20*/  HMMA.16816.F32 R184, R16, R34, R184 ;  /* 0x0000002210b8723c */ /* 0x000fe200000018b8 */
[----:B------:R-:W5:Y:S04]  /*9d30*/  LDSM.16.M88.4 R16, [R205+0x2000] ;  /* 0x00200000cd10783b */ /* 0x000f680000000200 */
[----:B------:R-:W-:Y:S03]  /*9d40*/  LDSM.16.M88.4 R32, [R209+0x2000] ;  /* 0x00200000d120783b */ /* 0x000fe60000000200 */
[C---:B----4-:R-:W-:Y:S08]  /*9d50*/  HMMA.16816.F32 R152, R188.reuse, R28, R152 ;  /* 0x0000001cbc98723c */ /* 0x050ff00000001898 */
[C---:B------:R-:W-:Y:S01]  /*9d60*/  HMMA.16816.F32 R148, R188.reuse, R30, R148 ;  /* 0x0000001ebc94723c */ /* 0x040fe20000001894 */
[----:B------:R-:W4:Y:S07]  /*9d70*/  LDSM.16.M88.4 R28, [R205+0x2800] ;  /* 0x00280000cd1c783b */ /* 0x000f2e0000000200 */
[C---:B--2---:R-:W-:Y:S08]  /*9d80*/  HMMA.16816.F32 R144, R188.reuse, R4, R144 ;  /* 0x00000004bc90723c */ /* 0x044ff00000001890 */
[----:B------:R-:W-:Y:S01]  /*9d90*/  HMMA.16816.F32 R140, R188, R6, R140 ;  /* 0x00000006bc8c723c */ /* 0x000fe2000000188c */
[----:B------:R-:W2:Y:S07]  /*9da0*/  LDSM.16.M88.4 R4, [R205+0x3000] ;  /* 0x00300000cd04783b */ /* 0x000eae0000000200 */
[C---:B-1----:R-:W-:Y:S08]  /*9db0*/  HMMA.16816.F32 R12, R180.reuse, R8, R12 ;  /* 0x00000008b40c723c */ /* 0x042ff0000000180c */
[----:B------:R-:W-:Y:S01]  /*9dc0*/  HMMA.16816.F32 R24, R180, R10, R24 ;  /* 0x0000000ab418723c */ /* 0x000fe20000001818 */
[----:B------:R-:W-:Y:S07]  /*9dd0*/  LDSM.16.M88.4 R8, [R206+0x2000] ;  /* 0x00200000ce08783b */ /* 0x000fee0000000200 */
[C---:B---3--:R-:W-:Y:S08]  /*9de0*/  HMMA.16816.F32 R136, R188.reuse, R20, R136 ;  /* 0x00000014bc88723c */ /* 0x048ff00000001888 */
[C---:B------:R-:W-:Y:S01]  /*9df0*/  HMMA.16816.F32 R64, R188.reuse, R22, R64 ;  /* 0x00000016bc40723c */ /* 0x040fe20000001840 */
[----:B------:R-:W-:Y:S07]  /*9e00*/  LDSM.16.M88.4 R20, [R207+0x2000] ;  /* 0x00200000cf14783b */ /* 0x000fee0000000200 */
[C---:B-----5:R-:W-:Y:S08]  /*9e10*/  HMMA.16816.F32 R60, R188.reuse, R16, R60 ;  /* 0x00000010bc3c723c */ /* 0x060ff0000000183c */
[C---:B------:R-:W-:Y:S01]  /*9e20*/  HMMA.16816.F32 R56, R188.reuse, R18, R56 ;  /* 0x00000012bc38723c */ /* 0x040fe20000001838 */
[----:B------:R-:W1:Y:S07]  /*9e30*/  LDSM.16.M88.4 R16, [R203+0x8000] ;  /* 0x00800000cb10783b */ /* 0x000e6e0000000200 */
[C---:B----4-:R-:W-:Y:S08]  /*9e40*/  HMMA.16816.F32 R52, R188.reuse, R28, R52 ;  /* 0x0000001cbc34723c */ /* 0x050ff00000001834 */
[----:B------:R-:W-:Y:S01]  /*9e50*/  HMMA.16816.F32 R48, R188, R30, R48 ;  /* 0x0000001ebc30723c */ /* 0x000fe20000001830 */
[----:B------:R-:W3:Y:S07]  /*9e60*/  LDSM.16.M88.4 R28, [R208+0x4800] ;  /* 0x00480000d01c783b */ /* 0x000eee0000000200 */
[C---:B------:R-:W-:Y:S08]  /*9e70*/  HMMA.16816.F32 R12, R32.reuse, R196, R12 ;  /* 0x000000c4200c723c */ /* 0x040ff0000000180c */
[----:B------:R-:W-:Y:S08]  /*9e80*/  HMMA.16816.F32 R24, R32, R198, R24 ;  /* 0x000000c62018723c */ /* 0x000ff00000001818 */
[C---:B------:R-:W-:Y:S08]  /*9e90*/  HMMA.16816.F32 R152, R180.reuse, R176, R152 ;  /* 0x000000b0b498723c */ /* 0x040ff00000001898 */
[----:B------:R-:W-:Y:S01]  /*9ea0*/  HMMA.16816.F32 R176, R180, R178, R148 ;  /* 0x000000b2b4b0723c */ /* 0x000fe20000001894 */
[----:B------:R-:W-:Y:S07]  /*9eb0*/  LDSM.16.M88.4 R148, [R203+0x8800] ;  /* 0x00880000cb94783b */ /* 0x000fee0000000200 */
[C---:B--2---:R-:W-:Y:S08]  /*9ec0*/  HMMA.16816.F32 R44, R188.reuse, R4, R44 ;  /* 0x00000004bc2c723c */ /* 0x044ff0000000182c */
[----:B------:R-:W-:Y:S01]  /*9ed0*/  HMMA.16816.F32 R40, R188, R6, R40 ;  /* 0x00000006bc28723c */ /* 0x000fe20000001828 */
[----:B------:R-:W2:Y:S07]  /*9ee0*/  LDSM.16.M88.4 R4, [R205+0x4000] ;  /* 0x00400000cd04783b */ /* 0x000eae0000000200 */
[C---:B-1----:R-:W-:Y:S08]  /*9ef0*/  HMMA.16816.F32 R12, R20.reuse, R16, R12 ;  /* 0x00000010140c723c */ /* 0x042ff0000000180c */
[----:B------:R-:W-:Y:S01]  /*9f00*/  HMMA.16816.F32 R24, R20, R18, R24 ;  /* 0x000000121418723c */ /* 0x000fe20000001818 */
[----:B------:R-:W1:Y:S07]  /*9f10*/  LDSM.16.M88.4 R16, [R208+0x5000] ;  /* 0x00500000d010783b */ /* 0x000e6e0000000200 */
[C---:B---3--:R-:W-:Y:S08]  /*9f20*/  HMMA.16816.F32 R152, R32.reuse, R28, R152 ;  /* 0x0000001c2098723c */ /* 0x048ff00000001898 */
[----:B------:R-:W-:Y:S01]  /*9f30*/  HMMA.16816.F32 R176, R32, R30, R176 ;  /* 0x0000001e20b0723c */ /* 0x000fe200000018b0 */
[----:B------:R-:W-:Y:S07]  /*9f40*/  LDSM.16.M88.4 R28, [R208+0x5800] ;  /* 0x00580000d01c783b */ /* 0x000fee0000000200 */
[C---:B------:R-:W-:Y:S08]  /*9f50*/  HMMA.16816.F32 R44, R180.reuse, R156, R44 ;  /* 0x0000009cb42c723c */ /* 0x040ff0000000182c */
[C---:B------:R-:W-:Y:S01]  /*9f60*/  HMMA.16816.F32 R156, R180.reuse, R158, R40 ;  /* 0x0000009eb49c723c */ /* 0x040fe20000001828 */
[----:B------:R-:W3:Y:S07]  /*9f70*/  LDSM.16.M88.4 R40, [R205+0x4800] ;  /* 0x00480000cd28783b */ /* 0x000eee0000000200 */
[C---:B------:R-:W-:Y:S08]  /*9f80*/  HMMA.16816.F32 R144, R180.reuse, R172, R144 ;  /* 0x000000acb490723c */ /* 0x040ff00000001890 */
[----:B------:R-:W-:Y:S08]  /*9f90*/  HMMA.16816.F32 R140, R180, R174, R140 ;  /* 0x000000aeb48c723c */ /* 0x000ff0000000188c */
[C---:B--2---:R-:W-:Y:S08]  /*9fa0*/  HMMA.16816.F32 R12, R8.reuse, R4, R12 ;  /* 0x00000004080c723c */ /* 0x044ff0000000180c */
[----:B------:R-:W-:Y:S01]  /*9fb0*/  HMMA.16816.F32 R24, R8, R6, R24 ;  /* 0x000000060818723c */ /* 0x000fe20000001818 */
[----:B------:R-:W2:Y:S07]  /*9fc0*/  LDSM.16.M88.4 R4, [R203+0x9000] ;  /* 0x00900000cb04783b */ /* 0x000eae0000000200 */
[C---:B------:R-:W-:Y:S08]  /*9fd0*/  HMMA.16816.F32 R152, R20.reuse, R148, R152 ;  /* 0x000000941498723c */ /* 0x040ff00000001898 */
[----:B------:R-:W-:Y:S01]  /*9fe0*/  HMMA.16816.F32 R176, R20, R150, R176 ;  /* 0x0000009614b0723c */ /* 0x000fe200000018b0 */
[----:B------:R-:W-:-:S02]  /*9ff0*/  FMUL.FTZ R13, R13, c[0x0][0x2ec] ;  /* 0x0000bb000d0d7a20 */ /* 0x000fc40000410000 */
[----:B------:R-:W-:Y:S02]  /*a000*/  FMUL.FTZ R0, R12, c[0x0][0x2ec] ;  /* 0x0000bb000c007a20 */ /* 0x000fe40000410000 */
[----:B------:R4:W-:Y:S01]  /*a010*/  MUFU.TANH R148, R13 ;  /* 0x0000000d00947308 */ /* 0x0009e20000002400 */
[----:B------:R-:W-:Y:S02]  /*a020*/  FMUL.FTZ R2, R14, c[0x0][0x2ec] ;  /* 0x0000bb000e027a20 */ /* 0x000fe40000410000 */
[C---:B-1----:R-:W-:Y:S01]  /*a030*/  HMMA.16816.F32 R144, R32.reuse, R16, R144 ;  /* 0x000000102090723c */ /* 0x042fe20000001890 */
[----:B------:R-:W-:Y:S02]  /*a040*/  FMUL.FTZ R24, R24, c[0x0][0x2ec] ;  /* 0x0000bb0018187a20 */ /* 0x000fe40000410000 */
[----:B------:R-:W-:Y:S02]  /*a050*/  FMUL.FTZ R25, R25, c[0x0][0x2ec] ;  /* 0x0000bb0019197a20 */ /* 0x000fe40000410000 */
[----:B------:R-:W-:Y:S03]  /*a060*/  MUFU.TANH R149, R24 ;  /* 0x0000001800957308 */ /* 0x000fe60000002400 */
[----:B------:R-:W-:Y:S01]  /*a070*/  HMMA.16816.F32 R140, R32, R18, R140 ;  /* 0x00000012208c723c */ /* 0x000fe2000000188c */
[----:B------:R-:W-:Y:S04]  /*a080*/  LDSM.16.M88.4 R16, [R208+0x6000] ;  /* 0x00600000d010783b */ /* 0x000fe80000000200 */
[----:B------:R-:W1:Y:S03]  /*a090*/  MUFU.TANH R0, R0 ;  /* 0x0000000000007308 */ /* 0x000e660000002400 */
[C---:B------:R-:W-:Y:S05]  /*a0a0*/  HMMA.16816.F32 R136, R180.reuse, R168, R136 ;  /* 0x000000a8b488723c */ /* 0x040fea0000001888 */
[----:B------:R-:W-:Y:S03]  /*a0b0*/  MUFU.TANH R2, R2 ;  /* 0x0000000200027308 */ /* 0x000fe60000002400 */
[----:B------:R-:W-:Y:S08]  /*a0c0*/  HMMA.16816.F32 R64, R180, R170, R64 ;  /* 0x000000aab440723c */ /* 0x000ff00000001840 */
[C---:B---3--:R-:W-:Y:S01]  /*a0d0*/  HMMA.16816.F32 R152, R8.reuse, R40, R152 ;  /* 0x000000280898723c */ /* 0x048fe20000001898 */
[----:B------:R3:W-:Y:S06]  /*a0e0*/  MUFU.TANH R40, R25 ;  /* 0x0000001900287308 */ /* 0x0007ec0000002400 */
[----:B------:R-:W-:Y:S01]  /*a0f0*/  FMUL.FTZ R41, R15, c[0x0][0x2ec] ;  /* 0x0000bb000f297a20 */ /* 0x000fe20000410000 */
[----:B------:R-:W-:Y:S01]  /*a100*/  HMMA.16816.F32 R176, R8, R42, R176 ;  /* 0x0000002a08b0723c */ /* 0x000fe200000018b0 */
[----:B----4-:R-:W4:Y:S04]  /*a110*/  LDSM.16.M88.4 R12, [R205+0x5000] ;  /* 0x00500000cd0c783b */ /* 0x010f280000000200 */
[----:B------:R-:W5:Y:S02]  /*a120*/  MUFU.TANH R41, R41 ;  /* 0x0000002900297308 */ /* 0x000f640000002400 */
[----:B------:R-:W-:Y:S01]  /*a130*/  FMUL.FTZ R42, R26, c[0x0][0x2ec] ;  /* 0x0000bb001a2a7a20 */ /* 0x000fe20000410000 */
[----:B--2---:R-:W-:Y:S01]  /*a140*/  HMMA.16816.F32 R144, R20, R4, R144 ;  /* 0x000000041490723c */ /* 0x004fe20000001890 */
[----:B------:R-:W-:-:S02]  /*a150*/  FMUL.FTZ R43, R27, c[0x0][0x2ec] ;  /* 0x0000bb001b2b7a20 */ /* 0x000fc40000410000 */
[----:B---3--:R-:W2:Y:S02]  /*a160*/  LDSM.16.M88.4 R24, [R203+0x9800] ;  /* 0x00980000cb18783b */ /* 0x008ea40000000200 */
[----:B------:R-:W3:Y:S03]  /*a170*/  MUFU.TANH R42, R42 ;  /* 0x0000002a002a7308 */ /* 0x000ee60000002400 */
[----:B------:R-:W-:Y:S01]  /*a180*/  HMMA.16816.F32 R140, R20, R6, R140 ;  /* 0x00000006148c723c */ /* 0x000fe2000000188c */
[----:B------:R-:W-:Y:S01]  /*a190*/  LDSM.16.M88.4 R4, [R208+0x6800] ;  /* 0x00680000d004783b */ /* 0x000fe20000000200 */
[----:B------:R-:W-:Y:S02]  /*a1a0*/  FMUL.FTZ R150, R152, c[0x0][0x2ec] ;  /* 0x0000bb0098967a20 */ /* 0x000fe40000410000 */
[----:B------:R-:W-:Y:S01]  /*a1b0*/  FMUL.FTZ R151, R153, c[0x0][0x2ec] ;  /* 0x0000bb0099977a20 */ /* 0x000fe20000410000 */
[----:B------:R-:W1:Y:S01]  /*a1c0*/  MUFU.TANH R43, R43 ;  /* 0x0000002b002b7308 */ /* 0x000e620000002400 */
[----:B------:R-:W-:-:S02]  /*a1d0*/  FMUL.FTZ R154, R154, c[0x0][0x2ec] ;  /* 0x0000bb009a9a7a20 */ /* 0x000fc40000410000 */
[C---:B------:R-:W-:Y:S01]  /*a1e0*/  HMMA.16816.F32 R136, R32.reuse, R28, R136 ;  /* 0x0000001c2088723c */ /* 0x040fe20000001888 */
[----:B------:R-:W-:Y:S02]  /*a1f0*/  FMUL.FTZ R152, R176, c[0x0][0x2ec] ;  /* 0x0000bb00b0987a20 */ /* 0x000fe40000410000 */
[----:B------:R-:W-:Y:S02]  /*a200*/  FMUL.FTZ R153, R177, c[0x0][0x2ec] ;  /* 0x0000bb00b1997a20 */ /* 0x000fe40000410000 */
[----:B------:R-:W1:Y:S01]  /*a210*/  MUFU.TANH R150, R150 ;  /* 0x0000009600967308 */ /* 0x000e620000002400 */
[----:B------:R-:W-:Y:S02]  /*a220*/  IMAD.MOV.U32 R176, RZ, RZ, R240 ;  /* 0x000000ffffb07224 */ /* 0x000fe400078e00f0 */
[----:B------:R-:W-:Y:S01]  /*a230*/  HMMA.16816.F32 R64, R32, R30, R64 ;  /* 0x0000001e2040723c */ /* 0x000fe20000001840 */
[----:B------:R-:W1:Y:S01]  /*a240*/  LDSM.16.M88.4 R28, [R205+0x5800] ;  /* 0x00580000cd1c783b */ /* 0x000e620000000200 */
[----:B------:R-:W-:-:S03]  /*a250*/  IMAD.MOV.U32 R177, RZ, RZ, R241 ;  /* 0x000000ffffb17224 */ /* 0x000fc600078e00f1 */
[----:B------:R-:W1:Y:S03]  /*a260*/  MUFU.TANH R151, R151 ;  /* 0x0000009700977308 */ /* 0x000e660000002400 */
[C---:B------:R-:W-:Y:S05]  /*a270*/  HMMA.16816.F32 R60, R180.reuse, R164, R60 ;  /* 0x000000a4b43c723c */ /* 0x040fea000000183c */
[----:B------:R-:W1:Y:S03]  /*a280*/  MUFU.TANH R152, R152 ;  /* 0x0000009800987308 */ /* 0x000e660000002400 */
[----:B------:R-:W-:Y:S05]  /*a290*/  HMMA.16816.F32 R56, R180, R166, R56 ;  /* 0x000000a6b438723c */ /* 0x000fea0000001838 */
[----:B------:R-:W1:Y:S03]  /*a2a0*/  MUFU.TANH R153, R153 ;  /* 0x0000009900997308 */ /* 0x000e660000002400 */
[C---:B------:R-:W-:Y:S05]  /*a2b0*/  HMMA.16816.F32 R36, R188.reuse, R192, R36 ;  /* 0x000000c0bc24723c */ /* 0x040fea0000001824 */
[----:B------:R-:W1:Y:S03]  /*a2c0*/  MUFU.TANH R154, R154 ;  /* 0x0000009a009a7308 */ /* 0x000e660000002400 */
[----:B------:R-:W-:Y:S01]  /*a2d0*/  HMMA.16816.F32 R184, R188, R194, R184 ;  /* 0x000000c2bcb8723c */ /* 0x000fe200000018b8 */
[----:B------:R-:W1:Y:S07]  /*a2e0*/  LDSM.16.M88.4 R188, [R210+0xb800] ;  /* 0x00b80000d2bc783b */ /* 0x000e6e0000000200 */
[C---:B----4-:R-:W-:Y:S08]  /*a2f0*/  HMMA.16816.F32 R144, R8.reuse, R12, R144 ;  /* 0x0000000c0890723c */ /* 0x050ff00000001890 */
[----:B------:R-:W-:Y:S01]  /*a300*/  HMMA.16816.F32 R140, R8, R14, R140 ;  /* 0x0000000e088c723c */ /* 0x000fe2000000188c */
[----:B------:R-:W4:Y:S07]  /*a310*/  LDSM.16.M88.4 R12, [R208+0x7000] ;  /* 0x00700000d00c783b */ /* 0x000f2e0000000200 */
[C---:B--2---:R-:W-:Y:S08]  /*a320*/  HMMA.16816.F32 R136, R20.reuse, R24, R136 ;  /* 0x000000181488723c */ /* 0x044ff00000001888 */
[----:B------:R-:W-:Y:S01]  /*a330*/  HMMA.16816.F32 R64, R20, R26, R64 ;  /* 0x0000001a1440723c */ /* 0x000fe20000001840 */
[----:B------:R-:W-:Y:S01]  /*a340*/  LDSM.16.M88.4 R24, [R208+0x7800] ;  /* 0x00780000d018783b */ /* 0x000fe20000000200 */
[----:B------:R-:W-:-:S02]  /*a350*/  FMUL.FTZ R144, R144, c[0x0][0x2ec] ;  /* 0x0000bb0090907a20 */ /* 0x000fc40000410000 */
[----:B------:R-:W-:Y:S02]  /*a360*/  FMUL.FTZ R147, R147, c[0x0][0x2ec] ;  /* 0x0000bb0093937a20 */ /* 0x000fe40000410000 */
[----:B------:R-:W-:Y:S02]  /*a370*/  FMUL.FTZ R145, R145, c[0x0][0x2ec] ;  /* 0x0000bb0091917a20 */ /* 0x000fe40000410000 */
[----:B------:R-:W-:Y:S01]  /*a380*/  HMMA.16816.F32 R60, R32, R16, R60 ;  /* 0x00000010203c723c */ /* 0x000fe2000000183c */
[----:B------:R-:W-:Y:S01]  /*a390*/  MUFU.TANH R144, R144 ;  /* 0x0000009000907308 */ /* 0x000fe20000002400 */
[----:B------:R-:W-:Y:S02]  /*a3a0*/  FMUL.FTZ R141, R141, c[0x0][0x2ec] ;  /* 0x0000bb008d8d7a20 */ /* 0x000fe40000410000 */
[----:B------:R-:W-:Y:S02]  /*a3b0*/  FMUL.FTZ R140, R140, c[0x0][0x2ec] ;  /* 0x0000bb008c8c7a20 */ /* 0x000fe40000410000 */
[----:B------:R-:W-:-:S02]  /*a3c0*/  FMUL.FTZ R146, R146, c[0x0][0x2ec] ;  /* 0x0000bb0092927a20 */ /* 0x000fc40000410000 */
[----:B------:R-:W-:Y:S01]  /*a3d0*/  HMMA.16816.F32 R56, R32, R18, R56 ;  /* 0x000000122038723c */ /* 0x000fe20000001838 */
[----:B------:R-:W2:Y:S01]  /*a3e0*/  LDSM.16.M88.4 R16, [R203+0xa000] ;  /* 0x00a00000cb10783b */ /* 0x000ea20000000200 */
[----:B------:R-:W-:Y:S06]  /*a3f0*/  MUFU.TANH R145, R145 ;  /* 0x0000009100917308 */ /* 0x000fec0000002400 */
[C---:B------:R-:W-:Y:S02]  /*a400*/  HMMA.16816.F32 R52, R180.reuse, R160, R52 ;  /* 0x000000a0b434723c */ /* 0x040fe40000001834 */
[----:B------:R-:W-:Y:S05]  /*a410*/  MUFU.TANH R164, R141 ;  /* 0x0000008d00a47308 */ /* 0x000fea0000002400 */
[----:B------:R-:W-:Y:S01]  /*a420*/  FMUL.FTZ R160, R155, c[0x0][0x2ec] ;  /* 0x0000bb009ba07a20 */ /* 0x000fe20000410000 */
[----:B------:R-:W-:Y:S01]  /*a430*/  HMMA.16816.F32 R48, R180, R162, R48 ;  /* 0x000000a2b430723c */ /* 0x000fe20000001830 */
[----:B------:R-:W-:Y:S01]  /*a440*/  FMUL.FTZ R155, R178, c[0x0][0x2ec] ;  /* 0x0000bb00b29b7a20 */ /* 0x000fe20000410000 */
[----:B------:R3:W-:Y:S01]  /*a450*/  MUFU.TANH R162, R147 ;  /* 0x0000009300a27308 */ /* 0x0007e20000002400 */
[----:B------:R-:W-:-:S04]  /*a460*/  FMUL.FTZ R161, R179, c[0x0][0x2ec] ;  /* 0x0000bb00b3a17a20 */ /* 0x000fc80000410000 */
[----:B------:R-:W-:Y:S01]  /*a470*/  FMUL.FTZ R163, R142, c[0x0][0x2ec] ;  /* 0x0000bb008ea37a20 */ /* 0x000fe20000410000 */
[C---:B-1----:R-:W-:Y:S02]  /*a480*/  HMMA.16816.F32 R136, R8.reuse, R28, R136 ;  /* 0x0000001c0888723c */ /* 0x042fe40000001888 */
[----:B------:R-:W1:Y:S06]  /*a490*/  MUFU.TANH R160, R160 ;  /* 0x000000a000a07308 */ /* 0x000e6c0000002400 */
[----:B------:R-:W-:Y:S01]  /*a4a0*/  HMMA.16816.F32 R64, R8, R30, R64 ;  /* 0x0000001e0840723c */ /* 0x000fe20000001840 */
[----:B------:R-:W1:Y:S01]  /*a4b0*/  LDSM.16.M88.4 R28, [R203+0xa800] ;  /* 0x00a80000cb1c783b */ /* 0x000e620000000200 */
[----:B------:R-:W1:Y:S01]  /*a4c0*/  MUFU.TANH R155, R155 ;  /* 0x0000009b009b7308 */ /* 0x000e620000002400 */
[----:B---3--:R-:W-:-:S05]  /*a4d0*/  FMUL.FTZ R147, R143, c[0x0][0x2ec] ;  /* 0x0000bb008f937a20 */ /* 0x008fca0000410000 */
[C---:B------:R-:W-:Y:S02]  /*a4e0*/  HMMA.16816.F32 R36, R180.reuse, R188, R36 ;  /* 0x000000bcb424723c */ /* 0x040fe40000001824 */
[----:B------:R-:W3:Y:S06]  /*a4f0*/  MUFU.TANH R161, R161 ;  /* 0x000000a100a17308 */ /* 0x000eec0000002400 */
[----:B------:R-:W-:Y:S01]  /*a500*/  HMMA.16816.F32 R184, R180, R190, R184 ;  /* 0x000000beb4b8723c */ /* 0x000fe200000018b8 */
[----:B------:R-:W-:Y:S01]  /*a510*/  FMUL.FTZ R143, R137, c[0x0][0x2ec] ;  /* 0x0000bb00898f7a20 */ /* 0x000fe20000410000 */
[----:B------:R-:W1:Y:S01]  /*a520*/  MUFU.TANH R140, R140 ;  /* 0x0000008c008c7308 */ /* 0x000e620000002400 */
[----:B------:R-:W-:-:S02]  /*a530*/  FMUL.FTZ R138, R138, c[0x0][0x2ec] ;  /* 0x0000bb008a8a7a20 */ /* 0x000fc40000410000 */
[----:B------:R-:W-:Y:S02]  /*a540*/  FMUL.FTZ R136, R136, c[0x0][0x2ec] ;  /* 0x0000bb0088887a20 */ /* 0x000fe40000410000 */
[----:B------:R-:W-:Y:S01]  /*a550*/  FMUL.FTZ R137, R139, c[0x0][0x2ec] ;  /* 0x0000bb008b897a20 */ /* 0x000fe20000410000 */
[----:B------:R-:W-:Y:S01]  /*a560*/  HMMA.16816.F32 R52, R32, R4, R52 ;  /* 0x000000042034723c */ /* 0x000fe20000001834 */
[----:B------:R-:W-:Y:S01]  /*a570*/  FMUL.FTZ R65, R65, c[0x0][0x2ec] ;  /* 0x0000bb0041417a20 */ /* 0x000fe20000410000 */
[----:B------:R-:W1:Y:S01]  /*a580*/  MUFU.TANH R143, R143 ;  /* 0x0000008f008f7308 */ /* 0x000e620000002400 */
[----:B------:R-:W-:Y:S02]  /*a590*/  FMUL.FTZ R64, R64, c[0x0][0x2ec] ;  /* 0x0000bb0040407a20 */ /* 0x000fe40000410000 */
[----:B------:R-:W-:-:S03]  /*a5a0*/  FMUL.FTZ R66, R66, c[0x0][0x2ec] ;  /* 0x0000bb0042427a20 */ /* 0x000fc60000410000 */
[C---:B------:R-:W-:Y:S01]  /*a5b0*/  HMMA.16816.F32 R48, R32.reuse, R6, R48 ;  /* 0x000000062030723c */ /* 0x040fe20000001830 */
[----:B------:R-:W1:Y:S01]  /*a5c0*/  LDSM.16.M88.4 R4, [R205+0x6000] ;  /* 0x00600000cd04783b */ /* 0x000e620000000200 */
[----:B------:R-:W-:Y:S06]  /*a5d0*/  MUFU.TANH R175, R138 ;  /* 0x0000008a00af7308 */ /* 0x000fec0000002400 */
[C---:B----4-:R-:W-:Y:S02]  /*a5e0*/  HMMA.16816.F32 R44, R32.reuse, R12, R44 ;  /* 0x0000000c202c723c */ /* 0x050fe4000000182c */
[----:B------:R-:W4:Y:S06]  /*a5f0*/  MUFU.TANH R142, R136 ;  /* 0x00000088008e7308 */ /* 0x000f2c0000002400 */
[----:B------:R-:W-:Y:S01]  /*a600*/  HMMA.16816.F32 R156, R32, R14, R156 ;  /* 0x0000000e209c723c */ /* 0x000fe2000000189c */
[----:B------:R-:W3:Y:S01]  /*a610*/  LDSM.16.M88.4 R12, [R203+0xb000] ;  /* 0x00b00000cb0c783b */ /* 0x000ee20000000200 */
[----:B------:R-:W1:Y:S06]  /*a620*/  MUFU.TANH R65, R65 ;  /* 0x0000004100417308 */ /* 0x000e6c0000002400 */
[C---:B--2---:R-:W-:Y:S02]  /*a630*/  HMMA.16816.F32 R60, R20.reuse, R16, R60 ;  /* 0x00000010143c723c */ /* 0x044fe4000000183c */
[----:B------:R-:W2:Y:S06]  /*a640*/  MUFU.TANH R64, R64 ;  /* 0x0000004000407308 */ /* 0x000eac0000002400 */
[----:B------:R-:W-:Y:S01]  /*a650*/  HMMA.16816.F32 R56, R20, R18, R56 ;  /* 0x000000121438723c */ /* 0x000fe20000001838 */
[----:B------:R-:W2:Y:S01]  /*a660*/  LDSM.16.M88.4 R16, [R205+0x6800] ;  /* 0x00680000cd10783b */ /* 0x000ea20000000200 */
[----:B------:R-:W-:Y:S06]  /*a670*/  MUFU.TANH R146, R146 ;  /* 0x0000009200927308 */ /* 0x000fec0000002400 */
[C---:B------:R-:W-:Y:S02]  /*a680*/  HMMA.16816.F32 R36, R32.reuse, R24, R36 ;  /* 0x000000182024723c */ /* 0x040fe40000001824 */
[----:B------:R-:W-:Y:S06]  /*a690*/  MUFU.TANH R163, R163 ;  /* 0x000000a300a37308 */ /* 0x000fec0000002400 */
[----:B------:R-:W-:Y:S01]  /*a6a0*/  HMMA.16816.F32 R184, R32, R26, R184 ;  /* 0x0000001a20b8723c */ /* 0x000fe200000018b8 */
[----:B------:R-:W2:Y:S01]  /*a6b0*/  LDSM.16.M88.4 R24, [R203+0xb800] ;  /* 0x00b80000cb18783b */ /* 0x000ea20000000200 */
[----:B------:R-:W-:Y:S06]  /*a6c0*/  MUFU.TANH R137, R137 ;  /* 0x0000008900897308 */ /* 0x000fec0000002400 */
[----:B-1----:R-:W-:Y:S02]  /*a6d0*/  HMMA.16816.F32 R52, R20, R28, R52 ;  /* 0x0000001c1434723c */ /* 0x002fe40000001834 */
[----:B------:R-:W-:Y:S05]  /*a6e0*/  MUFU.TANH R147, R147 ;  /* 0x0000009300937308 */ /* 0x000fea0000002400 */
[----:B------:R-:W-:Y:S01]  /*a6f0*/  IMAD R29, R219, 0x80, R232 ;  /* 0x00000080db1d7824 */ /* 0x000fe200078e02e8 */
[----:B------:R-:W-:Y:S01]  /*a700*/  HMMA.16816.F32 R60, R8, R4, R60 ;  /* 0x00000004083c723c */ /* 0x000fe2000000183c */
[----:B------:R-:W-:Y:S01]  /*a710*/  FMUL.FTZ R28, R67, c[0x0][0x2ec] ;  /* 0x0000bb00431c7a20 */ /* 0x000fe20000410000 */
[----:B------:R-:W-:Y:S02]  /*a720*/  MUFU.TANH R173, R66 ;  /* 0x0000004200ad7308 */ /* 0x000fe40000002400 */
[----:B------:R-:W-:-:S02]  /*a730*/  ISETP.GE.AND P6, PT, R29, R238, PT ;  /* 0x000000ee1d00720c */ /* 0x000fc40003fc6270 */
[C---:B------:R-:W-:Y:S02]  /*a740*/  IADD3 R139, R29.reuse, 0x39, RZ ;  /* 0x000000391d8b7810 */ /* 0x040fe40007ffe0ff */
[----:B------:R-:W-:Y:S01]  /*a750*/  HMMA.16816.F32 R56, R8, R6, R56 ;  /* 0x000000060838723c */ /* 0x000fe20000001838 */
[----:B------:R-:W1:Y:S01]  /*a760*/  LDSM.16.M88.4 R4, [R205+0x7000] ;  /* 0x00700000cd04783b */ /* 0x000e620000000200 */
[----:B------:R-:W-:Y:S06]  /*a770*/  MUFU.TANH R28, R28 ;  /* 0x0000001c001c7308 */ /* 0x000fec0000002400 */
[C---:B---3--:R-:W-:Y:S07]  /*a780*/  HMMA.16816.F32 R44, R20.reuse, R12, R44 ;  /* 0x0000000c142c723c */ /* 0x048fee000000182c */
[----:B------:R-:W-:Y:S01]  /*a790*/  IADD3 R13, R29, 0x1, RZ ;  /* 0x000000011d0d7810 */ /* 0x000fe20007ffe0ff */
[----:B------:R-:W-:Y:S01]  /*a7a0*/  HMMA.16816.F32 R48, R20, R30, R48 ;  /* 0x0000001e1430723c */ /* 0x000fe20000001830 */
[----:B------:R-:W-:-:S02]  /*a7b0*/  FMUL.FTZ R61, R61, c[0x0][0x2ec] ;  /* 0x0000bb003d3d7a20 */ /* 0x000fc40000410000 */
[C---:B------:R-:W-:Y:S01]  /*a7c0*/  ISETP.GE.AND P4, PT, R13.reuse, R238, PT ;  /* 0x000000ee0d00720c */ /* 0x040fe20003f86270 */
[----:B------:R-:W-:Y:S01]  /*a7d0*/  FMUL.FTZ R60, R60, c[0x0][0x2ec] ;  /* 0x0000bb003c3c7a20 */ /* 0x000fe20000410000 */
[----:B------:R-:W-:Y:S01]  /*a7e0*/  ISETP.GE.AND P5, PT, R13, R236, PT ;  /* 0x000000ec0d00720c */ /* 0x000fe20003fa6270 */
[----:B------:R3:W1:Y:S01]  /*a7f0*/  MUFU.TANH R170, R61 ;  /* 0x0000003d00aa7308 */ /* 0x0006620000002400 */
[----:B------:R-:W-:Y:S01]  /*a800*/  IADD3 R13, R29, 0x8, RZ ;  /* 0x000000081d0d7810 */ /* 0x000fe20007ffe0ff */
[----:B--2---:R-:W-:Y:S01]  /*a810*/  HMMA.16816.F32 R52, R8, R16, R52 ;  /* 0x000000100834723c */ /* 0x004fe20000001834 */
[----:B------:R-:W-:Y:S01]  /*a820*/  FMUL.FTZ R30, R57, c[0x0][0x2ec] ;  /* 0x0000bb00391e7a20 */ /* 0x000fe20000410000 */
[----:B------:R-:W-:Y:S01]  /*a830*/  IADD3 R57, R29, 0x49, RZ ;  /* 0x000000491d397810 */ /* 0x000fe20007ffe0ff */
[----:B------:R-:W-:Y:S02]  /*a840*/  FMUL.FTZ R56, R56, c[0x0][0x2ec] ;  /* 0x0000bb0038387a20 */ /* 0x000fe40000410000 */
[----:B------:R-:W-:Y:S01]  /*a850*/  FMUL.FTZ R63, R63, c[0x0][0x2ec] ;  /* 0x0000bb003f3f7a20 */ /* 0x000fe20000410000 */
[----:B------:R-:W2:Y:S01]  /*a860*/  MUFU.TANH R166, R60 ;  /* 0x0000003c00a67308 */ /* 0x000ea20000002400 */
[----:B------:R-:W-:Y:S01]  /*a870*/  FSEL R17, R0, -INF , !P6 ;  /* 0xff80000000117808 */ /* 0x000fe20007000000 */
[C---:B------:R-:W-:Y:S01]  /*a880*/  HMMA.16816.F32 R156, R20.reuse, R14, R156 ;  /* 0x0000000e149c723c */ /* 0x040fe2000000189c */
[----:B------:R-:W-:Y:S01]  /*a890*/  ISETP.GE.AND P6, PT, R13, R238, PT ;  /* 0x000000ee0d00720c */ /* 0x000fe20003fc6270 */
[----:B------:R-:W-:Y:S01]  /*a8a0*/  FMUL.FTZ R59, R59, c[0x0][0x2ec] ;  /* 0x0000bb003b3b7a20 */ /* 0x000fe20000410000 */
[----:B------:R-:W-:Y:S01]  /*a8b0*/  FSEL R16, R148, -INF , !P4 ;  /* 0xff80000094107808 */ /* 0x000fe20006000000 */
[----:B------:R-:W-:Y:S01]  /*a8c0*/  FMUL.FTZ R58, R58, c[0x0][0x2ec] ;  /* 0x0000bb003a3a7a20 */ /* 0x000fe20000410000 */
[----:B------:R-:W-:Y:S01]  /*a8d0*/  FSEL R0, R149, -INF , !P6 ;  /* 0xff80000095007808 */ /* 0x000fe20007000000 */
[----:B------:R-:W1:Y:S01]  /*a8e0*/  MUFU.TANH R30, R30 ;  /* 0x0000001e001e7308 */ /* 0x000e620000002400 */
[----:B------:R-:W-:Y:S01]  /*a8f0*/  ISETP.GE.AND P6, PT, R13, R236, PT ;  /* 0x000000ec0d00720c */ /* 0x000fe20003fc6270 */
[----:B------:R-:W-:Y:S01]  /*a900*/  HMMA.16816.F32 R36, R20, R24, R36 ;  /* 0x000000181424723c */ /* 0x000fe20000001824 */
[----:B------:R-:W2:Y:S01]  /*a910*/  LDSM.16.M88.4 R12, [R205+0x7800] ;  /* 0x00780000cd0c783b */ /* 0x000ea20000000200 */
[C---:B------:R-:W-:Y:S01]  /*a920*/  IADD3 R149, R29.reuse, 0x30, RZ ;  /* 0x000000301d957810 */ /* 0x040fe20007ffe0ff */
[----:B------:R-:W-:Y:S01]  /*a930*/  FMUL.FTZ R62, R62, c[0x0][0x2ec] ;  /* 0x0000bb003e3e7a20 */ /* 0x000fe20000410000 */
[----:B---3--:R-:W-:Y:S01]  /*a940*/  IADD3 R61, R29, 0x41, RZ ;  /* 0x000000411d3d7810 */ /* 0x008fe20007ffe0ff */
[----:B------:R-:W-:-:S04]  /*a950*/  DEPBAR.LE SB0, 0x0 ;  /* 0x000080000000791a */ /* 0x000fc80000000000 */
[----:B------:R-:W-:Y:S01]  /*a960*/  HMMA.16816.F32 R184, R20, R26, R184 ;  /* 0x0000001a14b8723c */ /* 0x000fe200000018b8 */
[----:B------:R-:W-:Y:S01]  /*a970*/  FMUL.FTZ R33, R53, c[0x0][0x2ec] ;  /* 0x0000bb0035217a20 */ /* 0x000fe20000410000 */
[----:B------:R-:W-:Y:S01]  /*a980*/  IADD3 R53, R29, 0x31, RZ ;  /* 0x000000311d357810 */ /* 0x000fe20007ffe0ff */
[----:B------:R-:W-:Y:S01]  /*a990*/  FMUL.FTZ R32, R52, c[0x0][0x2ec] ;  /* 0x0000bb0034207a20 */ /* 0x000fe20000410000 */
[----:B------:R3:W2:Y:S01]  /*a9a0*/  MUFU.TANH R168, R56 ;  /* 0x0000003800a87308 */ /* 0x0006a20000002400 */
[----:B------:R-:W-:Y:S02]  /*a9b0*/  FMUL.FTZ R31, R55, c[0x0][0x2ec] ;  /* 0x0000bb00371f7a20 */ /* 0x000fe40000410000 */
[C---:B------:R-:W-:Y:S01]  /*a9c0*/  IADD3 R21, R29.reuse, 0x9, RZ ;  /* 0x000000091d157810 */ /* 0x040fe20007ffe0ff */
[----:B------:R-:W-:Y:S01]  /*a9d0*/  HMMA.16816.F32 R48, R8, R18, R48 ;  /* 0x000000120830723c */ /* 0x000fe20000001830 */
[----:B------:R-:W-:Y:S02]  /*a9e0*/  IADD3 R23, R29, 0x10, RZ ;  /* 0x000000101d177810 */ /* 0x000fe40007ffe0ff */
[----:B------:R-:W-:Y:S01]  /*a9f0*/  ISETP.GE.AND P4, PT, R21, R238, PT ;  /* 0x000000ee1500720c */ /* 0x000fe20003f86270 */
[----:B------:R-:W-:Y:S01]  /*aa00*/  MUFU.TANH R169, R63 ;  /* 0x0000003f00a97308 */ /* 0x000fe20000002400 */
[----:B-----5:R-:W-:-:S02]  /*aa10*/  FSEL R27, R41, -INF , !P5 ;  /* 0xff800000291b7808 */ /* 0x020fc40006800000 */
[----:B------:R-:W-:Y:S01]  /*aa20*/  FSEL R40, R40, -INF , !P4 ;  /* 0xff80000028287808 */ /* 0x000fe20006000000 */
[----:B-1----:R-:W-:Y:S01]  /*aa30*/  HMMA.16816.F32 R44, R8, R4, R44 ;  /* 0x00000004082c723c */ /* 0x002fe2000000182c */
[-C--:B------:R-:W-:Y:S01]  /*aa40*/  ISETP.GE.AND P4, PT, R29, R236.reuse, PT ;  /* 0x000000ec1d00720c */ /* 0x080fe20003f86270 */
[----:B------:R-:W-:Y:S01]  /*aa50*/  FMUL.FTZ R18, R54, c[0x0][0x2ec] ;  /* 0x0000bb0036127a20 */ /* 0x000fe20000410000 */
[----:B------:R-:W-:Y:S01]  /*aa60*/  FSEL R19, R42, -INF , !P6 ;  /* 0xff8000002a137808 */ /* 0x000fe20007000000 */
[----:B------:R-:W1:Y:S01]  /*aa70*/  MUFU.TANH R33, R33 ;  /* 0x0000002100217308 */ /* 0x000e620000002400 */
[----:B------:R-:W-:Y:S02]  /*aa80*/  FSEL R2, R2, -INF , !P4 ;  /* 0xff80000002027808 */ /* 0x000fe40006000000 */
[----:B------:R-:W-:Y:S02]  /*aa90*/  ISETP.GE.AND P4, PT, R21, R236, PT ;  /* 0x000000ec1500720c */ /* 0x000fe40003f86270 */
[----:B------:R-:W-:-:S02]  /*aaa0*/  ISETP.GE.AND P5, PT, R23, R238, PT ;  /* 0x000000ee1700720c */ /* 0x000fc40003fa6270 */
[----:B------:R-:W-:Y:S01]  /*aab0*/  ISETP.GE.AND P6, PT, R23, R236, PT ;  /* 0x000000ec1700720c */ /* 0x000fe20003fc6270 */
[----:B------:R-:W5:Y:S01]  /*aac0*/  MUFU.TANH R32, R32 ;  /* 0x0000002000207308 */ /* 0x000f620000002400 */
[----:B------:R-:W-:Y:S02]  /*aad0*/  IADD3 R23, R29, 0x11, RZ ;  /* 0x000000111d177810 */ /* 0x000fe40007ffe0ff */
[----:B------:R-:W-:Y:S01]  /*aae0*/  FSEL R35, R43, -INF , !P4 ;  /* 0xff8000002b237808 */ /* 0x000fe20006000000 */
[C---:B--2---:R-:W-:Y:S01]  /*aaf0*/  HMMA.16816.F32 R36, R8.reuse, R12, R36 ;  /* 0x0000000c0824723c */ /* 0x044fe20000001824 */
[-C--:B------:R-:W-:Y:S01]  /*ab00*/  ISETP.GE.AND P4, PT, R23, R238.reuse, PT ;  /* 0x000000ee1700720c */ /* 0x080fe20003f86270 */
[----:B------:R-:W-:Y:S01]  /*ab10*/  FMUL.FTZ R49, R49, c[0x0][0x2ec] ;  /* 0x0000bb0031317a20 */ /* 0x000fe20000410000 */
[C---:B------:R-:W-:Y:S01]  /*ab20*/  IADD3 R5, R29.reuse, 0x18, RZ ;  /* 0x000000181d057810 */ /* 0x040fe20007ffe0ff */
[----:B------:R-:W-:Y:S01]  /*ab30*/  FMUL.FTZ R48, R48, c[0x0][0x2ec] ;  /* 0x0000bb0030307a20 */ /* 0x000fe20000410000 */
[----:B------:R-:W-:Y:S01]  /*ab40*/  IADD3 R21, R29, 0x19, RZ ;  /* 0x000000191d157810 */ /* 0x000fe20007ffe0ff */
[----:B------:R-:W-:Y:S01]  /*ab50*/  MUFU.TANH R165, R59 ;  /* 0x0000003b00a57308 */ /* 0x000fe20000002400 */
[----:B------:R-:W-:Y:S01]  /*ab60*/  FSEL R26, R150, -INF , !P5 ;  /* 0xff800000961a7808 */ /* 0x000fe20006800000 */
[----:B------:R-:W-:Y:S01]  /*ab70*/  HMMA.16816.F32 R184, R8, R14, R184 ;  /* 0x0000000e08b8723c */ /* 0x000fe200000018b8 */
[----:B------:R-:W-:Y:S01]  /*ab80*/  FSEL R24, R151, -INF , !P4 ;  /* 0xff80000097187808 */ /* 0x000fe20006000000 */
[----:B------:R-:W-:Y:S01]  /*ab90*/  FMUL.FTZ R51, R51, c[0x0][0x2ec] ;  /* 0x0000bb0033337a20 */ /* 0x000fe20000410000 */
[-C--:B------:R-:W-:Y:S01]  /*aba0*/  ISETP.GE.AND P5, PT, R5, R238.reuse, PT ;  /* 0x000000ee0500720c */ /* 0x080fe20003fa6270 */
[----:B------:R-:W-:Y:S01]  /*abb0*/  FMUL.FTZ R44, R44, c[0x0][0x2ec] ;  /* 0x0000bb002c2c7a20 */ /* 0x000fe20000410000 */
[----:B------:R-:W-:Y:S01]  /*abc0*/  ISETP.GE.AND P4, PT, R21, R238, PT ;  /* 0x000000ee1500720c */ /* 0x000fe20003f86270 */
[----:B------:R-:W-:Y:S01]  /*abd0*/  MUFU.TANH R167, R58 ;  /* 0x0000003a00a77308 */ /* 0x000fe20000002400 */
[----:B------:R-:W-:Y:S01]  /*abe0*/  FSEL R22, R152, -INF , !P5 ;  /* 0xff80000098167808 */ /* 0x000fe20006800000 */
[----:B------:R-:W-:Y:S01]  /*abf0*/  FMUL.FTZ R50, R50, c[0x0][0x2ec] ;  /* 0x0000bb0032327a20 */ /* 0x000fe20000410000 */
[----:B------:R-:W-:Y:S01]  /*ac00*/  FSEL R20, R153, -INF , !P4 ;  /* 0xff80000099147808 */ /* 0x000fe20006000000 */
[----:B------:R-:W-:Y:S01]  /*ac10*/  FMUL.FTZ R46, R46, c[0x0][0x2ec] ;  /* 0x0000bb002e2e7a20 */ /* 0x000fe20000410000 */
[----:B------:R-:W-:-:S02]  /*ac20*/  ISETP.GE.AND P5, PT, R23, R236, PT ;  /* 0x000000ec1700720c */ /* 0x000fc40003fa6270 */
[-C--:B------:R-:W-:Y:S01]  /*ac30*/  ISETP.GE.AND P4, PT, R5, R236.reuse, PT ;  /* 0x000000ec0500720c */ /* 0x080fe20003f86270 */
[----:B------:R-:W-:Y:S01]  /*ac40*/  MUFU.TANH R153, R51 ;  /* 0x0000003300997308 */ /* 0x000fe20000002400 */
[----:B------:R-:W-:Y:S01]  /*ac50*/  IADD3 R41, R29, 0x20, RZ ;  /* 0x000000201d297810 */ /* 0x000fe20007ffe0ff */
[----:B------:R-:W-:Y:S01]  /*ac60*/  HMMA.16816.F32 R4, R8, R6, R156 ;  /* 0x000000060804723c */ /* 0x000fe2000000189c */
[----:B------:R-:W-:Y:S01]  /*ac70*/  FSEL R25, R154, -INF , !P6 ;  /* 0xff8000009a197808 */ /* 0x000fe20007000000 */
[----:B------:R-:W-:Y:S01]  /*ac80*/  FMUL.FTZ R37, R37, c[0x0][0x2ec] ;  /* 0x0000bb0025257a20 */ /* 0x000fe20000410000 */
[----:B------:R-:W-:Y:S01]  /*ac90*/  ISETP.GE.AND P6, PT, R21, R236, PT ;  /* 0x000000ec1500720c */ /* 0x000fe20003fc6270 */
[----:B------:R-:W-:Y:S01]  /*aca0*/  FMUL.FTZ R36, R36, c[0x0][0x2ec] ;  /* 0x0000bb0024247a20 */ /* 0x000fe20000410000 */
[----:B------:R-:W-:Y:S01]  /*acb0*/  FSEL R23, R160, -INF , !P5 ;  /* 0xff800000a0177808 */ /* 0x000fe20006800000 */
[----:B------:R-:W2:Y:S01]  /*acc0*/  MUFU.TANH R156, R49 ;  /* 0x00000031009c7308 */ /* 0x000ea20000002400 */
[----:B------:R-:W-:Y:S01]  /*acd0*/  FSEL R21, R155, -INF , !P4 ;  /* 0xff8000009b157808 */ /* 0x000fe20006000000 */
[----:B------:R-:W-:Y:S01]  /*ace0*/  FMUL.FTZ R8, R47, c[0x0][0x2ec] ;  /* 0x0000bb002f087a20 */ /* 0x000fe20000410000 */
[C---:B------:R-:W-:Y:S01]  /*acf0*/  ISETP.GE.AND P5, PT, R41.reuse, R238, PT ;  /* 0x000000ee2900720c */ /* 0x040fe20003fa6270 */
[----:B---3--:R-:W-:Y:S01]  /*ad00*/  FMUL.FTZ R56, R184, c[0x0][0x2ec] ;  /* 0x0000bb00b8387a20 */ /* 0x008fe20000410000 */
[-C--:B------:R-:W-:Y:S01]  /*ad10*/  ISETP.GE.AND P4, PT, R41, R236.reuse, PT ;  /* 0x000000ec2900720c */ /* 0x080fe20003f86270 */
[----:B------:R-:W-:Y:S01]  /*ad20*/  FMUL.FTZ R39, R39, c[0x0][0x2ec] ;  /* 0x0000bb0027277a20 */ /* 0x000fe20000410000 */
[----:B------:R-:W-:Y:S01]  /*ad30*/  IADD3 R41, R29, 0x21, RZ ;  /* 0x000000211d297810 */ /* 0x000fe20007ffe0ff */
[----:B------:R3:W1:Y:S01]  /*ad40*/  MUFU.TANH R158, R48 ;  /* 0x00000030009e7308 */ /* 0x0006620000002400 */
[----:B------:R-:W-:Y:S01]  /*ad50*/  FSEL R138, R144, -INF , !P5 ;  /* 0xff800000908a7808 */ /* 0x000fe20006800000 */
[----:B------:R-:W-:Y:S01]  /*ad60*/  FMUL.FTZ R144, R45, c[0x0][0x2ec] ;  /* 0x0000bb002d907a20 */ /* 0x000fe20000410000 */
[----:B------:R-:W-:Y:S01]  /*ad70*/  ISETP.GE.AND P5, PT, R41, R236, PT ;  /* 0x000000ec2900720c */ /* 0x000fe20003fa6270 */
[----:B------:R-:W-:Y:S01]  /*ad80*/  FMUL.FTZ R186, R186, c[0x0][0x2ec] ;  /* 0x0000bb00baba7a20 */ /* 0x000fe20000410000 */
[----:B------:R-:W-:-:S02]  /*ad90*/  IADD3 R151, R29, 0x29, RZ ;  /* 0x000000291d977810 */ /* 0x000fc40007ffe0ff */
[----:B------:R-:W-:Y:S01]  /*ada0*/  FSEL R67, R161, -INF , !P6 ;  /* 0xff800000a1437808 */ /* 0x000fe20007000000 */
[----:B------:R-:W1:Y:S01]  /*adb0*/  MUFU.TANH R144, R144 ;  /* 0x0000009000907308 */ /* 0x000e620000002400 */
[-C--:B------:R-:W-:Y:S01]  /*adc0*/  ISETP.GE.AND P6, PT, R41, R238.reuse, PT ;  /* 0x000000ee2900720c */ /* 0x080fe20003fc6270 */
[----:B------:R-:W-:Y:S01]  /*add0*/  FMUL.FTZ R5, R5, c[0x0][0x2ec] ;  /* 0x0000bb0005057a20 */ /* 0x000fe20000410000 */
[----:B------:R-:W-:Y:S01]  /*ade0*/  IADD3 R13, R29, 0x28, RZ ;  /* 0x000000281d0d7810 */ /* 0x000fe20007ffe0ff */
[----:B------:R-:W-:Y:S01]  /*adf0*/  FMUL.FTZ R4, R4, c[0x0][0x2ec] ;  /* 0x0000bb0004047a20 */ /* 0x000fe20000410000 */
[----:B------:R-:W-:Y:S01]  /*ae00*/  FSEL R141, R162, -INF , !P5 ;  /* 0xff800000a28d7808 */ /* 0x000fe20006800000 */
[----:B------:R-:W-:Y:S01]  /*ae10*/  FMUL.FTZ R7, R7, c[0x0][0x2ec] ;  /* 0x0000bb0007077a20 */ /* 0x000fe20000410000 */
[-C--:B------:R-:W-:Y:S01]  /*ae20*/  ISETP.GE.AND P5, PT, R151, R238.reuse, PT ;  /* 0x000000ee9700720c */ /* 0x080fe20003fa6270 */
[----:B---3--:R-:W-:Y:S01]  /*ae30*/  FMUL.FTZ R48, R185, c[0x0][0x2ec] ;  /* 0x0000bb00b9307a20 */ /* 0x008fe20000410000 */
[----:B------:R-:W-:Y:S01]  /*ae40*/  FSEL R134, R145, -INF , !P6 ;  /* 0xff80000091867808 */ /* 0x000fe20007000000 */
[----:B------:R-:W-:Y:S01]  /*ae50*/  MUFU.TANH R4, R4 ;  /* 0x0000000400047308 */ /* 0x000fe20000002400 */
[----:B------:R-:W-:-:S02]  /*ae60*/  ISETP.GE.AND P6, PT, R13, R238, PT ;  /* 0x000000ee0d00720c */ /* 0x000fc40003fc6270 */
[----:B------:R-:W-:Y:S02]  /*ae70*/  FSEL R136, R164, -INF , !P5 ;  /* 0xff800000a4887808 */ /* 0x000fe40006800000 */
[-C--:B------:R-:W-:Y:S02]  /*ae80*/  ISETP.GE.AND P5, PT, R53, R238.reuse, PT ;  /* 0x000000ee3500720c */ /* 0x080fe40003fa6270 */
[----:B------:R-:W-:Y:S01]  /*ae90*/  FSEL R152, R140, -INF , !P6 ;  /* 0xff8000008c987808 */ /* 0x000fe20007000000 */
[----:B------:R-:W-:Y:S01]  /*aea0*/  MUFU.TANH R58, R37 ;  /* 0x00000025003a7308 */ /* 0x000fe20000002400 */
[----:B------:R-:W-:Y:S02]  /*aeb0*/  ISETP.GE.AND P6, PT, R149, R238, PT ;  /* 0x000000ee9500720c */ /* 0x000fe40003fc6270 */
[----:B------:R-:W-:Y:S02]  /*aec0*/  IADD3 R145, R29, 0x38, RZ ;  /* 0x000000381d917810 */ /* 0x000fe40007ffe0ff */
[----:B------:R-:W-:-:S02]  /*aed0*/  FSEL R54, R143, -INF , !P5 ;  /* 0xff8000008f367808 */ /* 0x000fc40006800000 */
[-C--:B------:R-:W-:Y:S01]  /*aee0*/  ISETP.GE.AND P5, PT, R139, R238.reuse, PT ;  /* 0x000000ee8b00720c */ /* 0x080fe20003fa6270 */
[----:B------:R-:W-:Y:S01]  /*aef0*/  MUFU.TANH R140, R5 ;  /* 0x00000005008c7308 */ /* 0x000fe20000002400 */
[----:B----4-:R-:W-:Y:S02]  /*af00*/  FSEL R148, R142, -INF , !P6 ;  /* 0xff8000008e947808 */ /* 0x010fe40007000000 */
[-C--:B------:R-:W-:Y:S02]  /*af10*/  ISETP.GE.AND P6, PT, R145, R238.reuse, PT ;  /* 0x000000ee9100720c */ /* 0x080fe40003fc6270 */
[----:B------:R-:W-:Y:S02]  /*af20*/  IADD3 R63, R29, 0x40, RZ ;  /* 0x000000401d3f7810 */ /* 0x000fe40007ffe0ff */
[----:B------:R-:W-:Y:S01]  /*af30*/  FSEL R150, R65, -INF , !P5 ;  /* 0xff80000041967808 */ /* 0x000fe20006800000 */
[----:B------:R-:W-:Y:S01]  /*af40*/  MUFU.TANH R171, R62 ;  /* 0x0000003e00ab7308 */ /* 0x000fe20000002400 */
[----:B------:R-:W-:-:S02]  /*af50*/  ISETP.GE.AND P5, PT, R61, R238, PT ;  /* 0x000000ee3d00720c */ /* 0x000fc40003fa6270 */
[----:B------:R-:W-:Y:S02]  /*af60*/  FSEL R52, R64, -INF , !P6 ;  /* 0xff80000040347808 */ /* 0x000fe40007000000 */
[-C--:B------:R-:W-:Y:S02]  /*af70*/  ISETP.GE.AND P6, PT, R63, R238.reuse, PT ;  /* 0x000000ee3f00720c */ /* 0x080fe40003fc6270 */
[----:B------:R-:W-:Y:S01]  /*af80*/  IADD3 R59, R29, 0x48, RZ ;  /* 0x000000481d3b7810 */ /* 0x000fe20007ffe0ff */
[----:B------:R-:W-:Y:S01]  /*af90*/  MUFU.TANH R62, R36 ;  /* 0x00000024003e7308 */ /* 0x000fe20000002400 */
[----:B------:R-:W-:Y:S02]  /*afa0*/  FSEL R170, R170, -INF , !P5 ;  /* 0xff800000aaaa7808 */ /* 0x000fe40006800000 */
[----:B------:R-:W-:Y:S02]  /*afb0*/  ISETP.GE.AND P5, PT, R57, R238, PT ;  /* 0x000000ee3900720c */ /* 0x000fe40003fa6270 */
[----:B------:R-:W-:-:S02]  /*afc0*/  IADD3 R49, R29, 0x51, RZ ;  /* 0x000000511d317810 */ /* 0x000fc40007ffe0ff */
[----:B------:R-:W-:Y:S01]  /*afd0*/  FSEL R166, R166, -INF , !P6 ;  /* 0xff800000a6a67808 */ /* 0x000fe20007000000 */
[----:B------:R-:W-:Y:S01]  /*afe0*/  MUFU.TANH R48, R48 ;  /* 0x0000003000307308 */ /* 0x000fe20000002400 */
[-C--:B------:R-:W-:Y:S02]  /*aff0*/  ISETP.GE.AND P6, PT, R59, R238.reuse, PT ;  /* 0x000000ee3b00720c */ /* 0x080fe40003fc6270 */
[----:B------:R-:W-:Y:S02]  /*b000*/  IADD3 R51, R29, 0x50, RZ ;  /* 0x000000501d337810 */ /* 0x000fe40007ffe0ff */
[----:B------:R-:W-:Y:S02]  /*b010*/  FSEL R164, R30, -INF , !P5 ;  /* 0xff8000001ea47808 */ /* 0x000fe40006800000 */
[----:B------:R-:W-:Y:S01]  /*b020*/  FSEL R55, R146, -INF , !P4 ;  /* 0xff80000092377808 */ /* 0x000fe20006000000 */
[----:B------:R-:W-:Y:S01]  /*b030*/  MUFU.TANH R56, R56 ;  /* 0x0000003800387308 */ /* 0x000fe20000002400 */
[----:B------:R-:W-:-:S02]  /*b040*/  ISETP.GE.AND P5, PT, R49, R238, PT ;  /* 0x000000ee3100720c */ /* 0x000fc40003fa6270 */
[----:B------:R-:W-:Y:S02]  /*b050*/  IADD3 R45, R29, 0x59, RZ ;  /* 0x000000591d2d7810 */ /* 0x000fe40007ffe0ff */
[----:B------:R-:W-:Y:S02]  /*b060*/  FSEL R168, R168, -INF , !P6 ;  /* 0xff800000a8a87808 */ /* 0x000fe40007000000 */
[-C--:B------:R-:W-:Y:S01]  /*b070*/  ISETP.GE.AND P6, PT, R51, R238.reuse, PT ;  /* 0x000000ee3300720c */ /* 0x080fe20003fc6270 */
[----:B------:R-:W3:Y:S01]  /*b080*/  MUFU.TANH R146, R44 ;  /* 0x0000002c00927308 */ /* 0x000ee20000002400 */
[----:B------:R-:W-:Y:S02]  /*b090*/  IADD3 R47, R29, 0x58, RZ ;  /* 0x000000581d2f7810 */ /* 0x000fe40007ffe0ff */
[----:B-1----:R-:W-:Y:S02]  /*b0a0*/  FSEL R160, R33, -INF , !P5 ;  /* 0xff80000021a07808 */ /* 0x002fe40006800000 */
[----:B------:R-:W-:-:S02]  /*b0b0*/  ISETP.GE.AND P5, PT, R45, R238, PT ;  /* 0x000000ee2d00720c */ /* 0x000fc40003fa6270 */
[----:B------:R-:W-:Y:S01]  /*b0c0*/  IADD3 R41, R29, 0x61, RZ ;  /* 0x000000611d297810 */ /* 0x000fe20007ffe0ff */
[----:B------:R-:W1:Y:S01]  /*b0d0*/  MUFU.TANH R155, R50 ;  /* 0x00000032009b7308 */ /* 0x000e620000002400 */
[----:B-----5:R-:W-:Y:S02]  /*b0e0*/  FSEL R162, R32, -INF , !P6 ;  /* 0xff80000020a27808 */ /* 0x020fe40007000000 */
[----:B------:R-:W-:Y:S02]  /*b0f0*/  ISETP.GE.AND P6, PT, R47, R238, PT ;  /* 0x000000ee2f00720c */ /* 0x000fe40003fc6270 */
[----:B------:R-:W-:Y:S02]  /*b100*/  IADD3 R43, R29, 0x60, RZ ;  /* 0x000000601d2b7810 */ /* 0x000fe40007ffe0ff */
[----:B--2---:R-:W-:Y:S01]  /*b110*/  FSEL R156, R156, -INF , !P5 ;  /* 0xff8000009c9c7808 */ /* 0x004fe20006800000 */
[----:B------:R-:W2:Y:S01]  /*b120*/  MUFU.TANH R31, R31 ;  /* 0x0000001f001f7308 */ /* 0x000ea20000002400 */
[----:B------:R-:W-:-:S02]  /*b130*/  ISETP.GE.AND P4, PT, R13, R236, PT ;  /* 0x000000ec0d00720c */ /* 0x000fc40003f86270 */
[-C--:B------:R-:W-:Y:S02]  /*b140*/  ISETP.GE.AND P5, PT, R41, R238.reuse, PT ;  /* 0x000000ee2900720c */ /* 0x080fe40003fa6270 */
[----:B------:R-:W-:Y:S02]  /*b150*/  IADD3 R13, R29, 0x69, RZ ;  /* 0x000000691d0d7810 */ /* 0x000fe40007ffe0ff */
[----:B------:R-:W-:Y:S01]  /*b160*/  FSEL R158, R158, -INF , !P6 ;  /* 0xff8000009e9e7808 */ /* 0x000fe20007000000 */
[----:B------:R-:W4:Y:S01]  /*b170*/  MUFU.TANH R18, R18 ;  /* 0x0000001200127308 */ /* 0x000f220000002400 */
[----:B------:R-:W-:Y:S02]  /*b180*/  ISETP.GE.AND P6, PT, R43, R238, PT ;  /* 0x000000ee2b00720c */ /* 0x000fe40003fc6270 */
[----:B------:R-:W-:Y:S02]  /*b190*/  IADD3 R15, R29, 0x68, RZ ;  /* 0x000000681d0f7810 */ /* 0x000fe40007ffe0ff */
[----:B------:R-:W-:-:S02]  /*b1a0*/  FSEL R144, R144, -INF , !P5 ;  /* 0xff80000090907808 */ /* 0x000fc40006800000 */
[-C--:B------:R-:W-:Y:S01]  /*b1b0*/  ISETP.GE.AND P5, PT, R13, R238.reuse, PT ;  /* 0x000000ee0d00720c */ /* 0x080fe20003fa6270 */
[----:B------:R-:W5:Y:S01]  /*b1c0*/  MUFU.TANH R46, R46 ;  /* 0x0000002e002e7308 */ /* 0x000f620000002400 */
[----:B------:R-:W-:Y:S02]  /*b1d0*/  IADD3 R9, R29, 0x71, RZ ;  /* 0x000000711d097810 */ /* 0x000fe40007ffe0ff */
[----:B---3--:R-:W-:Y:S01]  /*b1e0*/  FSEL R146, R146, -INF , !P6 ;  /* 0xff80000092927808 */ /* 0x008fe20007000000 */
[----:B------:R-:W-:Y:S01]  /*b1f0*/  BAR.SYNC.DEFER_BLOCKING 0x0 ;  /* 0x0000000000007b1d */ /* 0x000fe20000010000 */
[----:B------:R-:W-:Y:S02]  /*b200*/  ISETP.GE.AND P6, PT, R15, R238, PT ;  /* 0x000000ee0f00720c */ /* 0x000fe40003fc6270 */
[C---:B------:R-:W-:Y:S02]  /*b210*/  IADD3 R11, R29.reuse, 0x70, RZ ;  /* 0x000000701d0b7810 */ /* 0x040fe40007ffe0ff */
[----:B------:R-:W-:Y:S01]  /*b220*/  FSEL R140, R140, -INF , !P5 ;  /* 0xff8000008c8c7808 */ /* 0x000fe20006800000 */
[----:B------:R-:W3:Y:S01]  /*b230*/  MUFU.TANH R8, R8 ;  /* 0x0000000800087308 */ /* 0x000ee20000002400 */
[----:B------:R-:W-:-:S02]  /*b240*/  IADD3 R5, R29, 0x78, RZ ;  /* 0x000000781d057810 */ /* 0x000fc40007ffe0ff */
[-C--:B------:R-:W-:Y:S02]  /*b250*/  ISETP.GE.AND P5, PT, R9, R238.reuse, PT ;  /* 0x000000ee0900720c */ /* 0x080fe40003fa6270 */
[----:B------:R-:W-:Y:S02]  /*b260*/  IADD3 R29, R29, 0x79, RZ ;  /* 0x000000791d1d7810 */ /* 0x000fe40007ffe0ff */
[----:B------:R-:W-:Y:S01]  /*b270*/  FSEL R142, R4, -INF , !P6 ;  /* 0xff800000048e7808 */ /* 0x000fe20007000000 */
[----:B------:R-:W-:Y:S01]  /*b280*/  FMUL.FTZ R4, R6, c[0x0][0x2ec] ;  /* 0x0000bb0006047a20 */ /* 0x000fe20000410000 */
[----:B------:R-:W-:Y:S01]  /*b290*/  ISETP.GE.AND P6, PT, R11, R238, PT ;  /* 0x000000ee0b00720c */ /* 0x000fe20003fc6270 */
[----:B------:R-:W-:Y:S01]  /*b2a0*/  FMUL.FTZ R6, R38, c[0x0][0x2ec] ;  /* 0x0000bb0026067a20 */ /* 0x000fe20000410000 */
[----:B------:R-:W-:Y:S02]  /*b2b0*/  FSEL R143, R163, -INF , !P4 ;  /* 0xff800000a38f7808 */ /* 0x000fe40006000000 */
[----:B------:R-:W-:Y:S01]  /*b2c0*/  FSEL R58, R58, -INF , !P5 ;  /* 0xff8000003a3a7808 */ /* 0x000fe20006800000 */
[----:B------:R-:W1:Y:S01]  /*b2d0*/  MUFU.TANH R4, R4 ;  /* 0x0000000400047308 */ /* 0x000e620000002400 */
[----:B------:R-:W-:-:S02]  /*b2e0*/  ISETP.GE.AND P4, PT, R53, R236, PT ;  /* 0x000000ec3500720c */ /* 0x000fc40003f86270 */
[-C--:B------:R-:W-:Y:S02]  /*b2f0*/  ISETP.GE.AND P5, PT, R29, R238.reuse, PT ;  /* 0x000000ee1d00720c */ /* 0x080fe40003fa6270 */
[----:B------:R-:W-:Y:S02]  /*b300*/  FSEL R62, R62, -INF , !P6 ;  /* 0xff8000003e3e7808 */ /* 0x000fe40007000000 */
[----:B------:R-:W-:Y:S01]  /*b310*/  ISETP.GE.AND P6, PT, R5, R238, PT ;  /* 0x000000ee0500720c */ /* 0x000fe20003fc6270 */
[----:B------:R-:W-:Y:S01]  /*b320*/  MUFU.TANH R6, R6 ;  /* 0x0000000600067308 */ /* 0x000fe20000002400 */
[----:B------:R-:W-:Y:S02]  /*b330*/  FSEL R159, R137, -INF , !P4 ;  /* 0xff800000899f7808 */ /* 0x000fe40006000000 */
[----:B------:R-:W-:Y:S02]  /*b340*/  FSEL R48, R48, -INF , !P5 ;  /* 0xff80000030307808 */ /* 0x000fe40006800000 */
[----:B------:R-:W-:-:S02]  /*b350*/  ISETP.GE.AND P4, PT, R63, R236, PT ;  /* 0x000000ec3f00720c */ /* 0x000fc40003f86270 */
[-C--:B------:R-:W-:Y:S01]  /*b360*/  ISETP.GE.AND P5, PT, R149, R236.reuse, PT ;  /* 0x000000ec9500720c */ /* 0x080fe20003fa6270 */
[----:B------:R-:W1:Y:S01]  /*b370*/  MUFU.TANH R137, R7 ;  /* 0x0000000700897308 */ /* 0x000e620000002400 */
[----:B------:R-:W-:Y:S02]  /*b380*/  FSEL R56, R56, -INF , !P6 ;  /* 0xff80000038387808 */ /* 0x000fe40007000000 */
[-C--:B------:R-:W-:Y:S02]  /*b390*/  ISETP.GE.AND P6, PT, R151, R236.reuse, PT ;  /* 0x000000ec9700720c */ /* 0x080fe40003fc6270 */
[----:B------:R-:W-:Y:S02]  /*b3a0*/  FSEL R171, R171, -INF , !P4 ;  /* 0xff800000abab7808 */ /* 0x000fe40006000000 */
[----:B------:R-:W-:Y:S02]  /*b3b0*/  FSEL R175, R175, -INF , !P5 ;  /* 0xff800000afaf7808 */ /* 0x000fe40006800000 */
[----:B------:R-:W-:-:S02]  /*b3c0*/  ISETP.GE.AND P4, PT, R57, R236, PT ;  /* 0x000000ec3900720c */ /* 0x000fc40003f86270 */
[-C--:B------:R-:W-:Y:S02]  /*b3d0*/  ISETP.GE.AND P5, PT, R139, R236.reuse, PT ;  /* 0x000000ec8b00720c */ /* 0x080fe40003fa6270 */
        /* <DEDUP_REMOVED lines=8> */
[----:B-1----:R-:W-:Y:S02]  /*b460*/  FSEL R155, R155, -INF , !P4 ;  /* 0xff8000009b9b7808 */ /* 0x002fe40006000000 */
[----:B------:R-:W-:Y:S02]  /*b470*/  FSEL R167, R167, -INF , !P5 ;  /* 0xff800000a7a77808 */ /* 0x000fe40006800000 */
[-C--:B------:R-:W-:Y:S01]  /*b480*/  ISETP.GE.AND P4, PT, R41, R236.reuse, PT ;  /* 0x000000ec2900720c */ /* 0x080fe20003f86270 */
[----:B------:R-:W-:Y:S01]  /*b490*/  FMUL.FTZ R41, R187, c[0x0][0x2ec] ;  /* 0x0000bb00bb297a20 */ /* 0x000fe20000410000 */
[----:B------:R-:W-:-:S02]  /*b4a0*/  ISETP.GE.AND P5, PT, R49, R236, PT ;  /* 0x000000ec3100720c */ /* 0x000fc40003fa6270 */
[----:B------:R-:W-:Y:S01]  /*b4b0*/  FSEL R169, R169, -INF , !P6 ;  /* 0xff800000a9a97808 */ /* 0x000fe20007000000 */
[----:B------:R-:W1:Y:S01]  /*b4c0*/  MUFU.TANH R49, R39 ;  /* 0x0000002700317308 */ /* 0x000e620000002400 */
[-C--:B------:R-:W-:Y:S02]  /*b4d0*/  ISETP.GE.AND P6, PT, R51, R236.reuse, PT ;  /* 0x000000ec3300720c */ /* 0x080fe40003fc6270 */
[----:B--2---:R-:W-:Y:S02]  /*b4e0*/  FSEL R157, R31, -INF , !P5 ;  /* 0xff8000001f9d7808 */ /* 0x004fe40006800000 */
[-C--:B------:R-:W-:Y:S02]  /*b4f0*/  ISETP.GE.AND P5, PT, R43, R236.reuse, PT ;  /* 0x000000ec2b00720c */ /* 0x080fe40003fa6270 */
[----:B----4-:R-:W-:Y:S01]  /*b500*/  FSEL R161, R18, -INF , !P6 ;  /* 0xff80000012a17808 */ /* 0x010fe20007000000 */
[----:B------:R-:W2:Y:S01]  /*b510*/  MUFU.TANH R43, R186 ;  /* 0x000000ba002b7308 */ /* 0x000ea20000002400 */
[----:B------:R-:W-:-:S02]  /*b520*/  ISETP.GE.AND P6, PT, R45, R236, PT ;  /* 0x000000ec2d00720c */ /* 0x000fc40003fc6270 */
[----:B-----5:R-:W-:Y:S02]  /*b530*/  FSEL R147, R46, -INF , !P5 ;  /* 0xff8000002e937808 */ /* 0x020fe40006800000 */
[----:B------:R-:W-:Y:S02]  /*b540*/  FSEL R153, R153, -INF , !P6 ;  /* 0xff80000099997808 */ /* 0x000fe40007000000 */
[----:B---3--:R-:W-:Y:S01]  /*b550*/  FSEL R145, R8, -INF , !P4 ;  /* 0xff80000008917808 */ /* 0x008fe20006000000 */
[----:B------:R-:W3:Y:S01]  /*b560*/  MUFU.TANH R41, R41 ;  /* 0x0000002900297308 */ /* 0x000ee20000002400 */
        /* <DEDUP_REMOVED lines=9> */
[----:B-1----:R-:W-:Y:S02]  /*b600*/  FSEL R49, R49, -INF , !P6 ;  /* 0xff80000031317808 */ /* 0x002fe40007000000 */
[----:B--2---:R-:W-:Y:S02]  /*b610*/  FSEL R43, R43, -INF , !P5 ;  /* 0xff8000002b2b7808 */ /* 0x004fe40006800000 */
[----:B---3--:R-:W-:Y:S01]  /*b620*/  FSEL R41, R41, -INF , !P4 ;  /* 0xff80000029297808 */ /* 0x008fe20006000000 */
        /* <DEDUP_REMOVED lines=61> */
.L_x_822:
[----:B------:R-:W-:-:S04]  /*ba00*/  LEA R9, -R133, RZ, 0x7 ;  /* 0x000000ff85097211 */ /* 0x000fc800078e39ff */
[----:B------:R-:W-:Y:S02]  /*ba10*/  SHF.R.S32.HI R8, RZ, 0x1f, R9 ;  /* 0x0000001fff087819 */ /* 0x000fe40000011409 */
.L_x_823:
        /* <DEDUP_REMOVED lines=144> */
.L_x_825:
[----:B------:R-:W-:Y:S05]  /*c320*/  BSYNC B0 ;  /* 0x0000000000007941 */ /* 0x000fea0003800000 */
.L_x_824:
[----:B------:R-:W0:Y:S01]  /*c330*/  LDGDEPBAR ;  /* 0x00000000000079af */ /* 0x000e220000000000 */
[----:B------:R-:W-:-:S04]  /*c340*/  LEA R234, P1, R9, R234, 0x1 ;  /* 0x000000ea09ea7211 */ /* 0x000fc800078208ff */
[----:B------:R-:W-:Y:S02]  /*c350*/  LEA.HI.X R235, R9, R235, R8, 0x1, P1 ;  /* 0x000000eb09eb7211 */ /* 0x000fe400008f0c08 */
.L_x_821:
        /* <DEDUP_REMOVED lines=9> */
[----:B------:R-:W-:Y:S01]  /*c3f0*/  FMNMX.FTZ R5, R40, R5, !PT ;  /* 0x0000000528057209 */ /* 0x000fe20007810000 */
[----:B------:R-:W-:Y:S01]  /*c400*/  LDSM.16.MT88.4 R36, [R201+0x10800] ;  /* 0x01080000c924783b */ /* 0x000fe20000004200 */
        /* <DEDUP_REMOVED lines=63> */
[----:B-1----:R-:W-:Y:S02]  /*c800*/  FMNMX.FTZ R34, R5, R34, !PT ;  /* 0x0000002205227209 */ /* 0x002fe40007810000 */
[----:B--2---:R-:W-:-:S03]  /*c810*/  FMNMX.FTZ R33, R4, R33, !PT ;  /* 0x0000002104217209 */ /* 0x004fc60007810000 */
[C---:B------:R-:W-:Y:S01]  /*c820*/  FMUL.FTZ R61, R34.reuse, c[0x0][0x23c] ;  /* 0x00008f00223d7a20 */ /* 0x040fe20000410000 */
[C---:B------:R-:W-:Y:S02]  /*c830*/  FSETP.NEU.FTZ.AND P2, PT, R34.reuse, -INF , PT ;  /* 0xff8000002200780b */ /* 0x040fe40003f5d000 */
[C---:B------:R-:W-:Y:S01]  /*c840*/  FSETP.NEU.FTZ.AND P1, PT, R33.reuse, -INF , PT ;  /* 0xff8000002100780b */ /* 0x040fe20003f3d000 */
[C---:B------:R-:W-:Y:S01]  /*c850*/  FMUL.FTZ R42, R33.reuse, c[0x0][0x23c] ;  /* 0x00008f00212a7a20 */ /* 0x040fe20000410000 */
[----:B------:R-:W-:Y:S02]  /*c860*/  FSEL R5, R34, RZ, P2 ;  /* 0x000000ff22057208 */ /* 0x000fe40001000000 */
[----:B------:R-:W-:Y:S02]  /*c870*/  FSEL R6, R33, RZ, P1 ;  /* 0x000000ff21067208 */ /* 0x000fe40000800000 */
[----:B------:R-:W-:Y:S01]  /*c880*/  FSEL R61, R61, RZ, P2 ;  /* 0x000000ff3d3d7208 */ /* 0x000fe20001000000 */
[----:B------:R-:W-:Y:S01]  /*c890*/  FADD.FTZ R4, R132, -R5 ;  /* 0x8000000584047221 */ /* 0x000fe20000010000 */
[----:B------:R-:W-:Y:S01]  /*c8a0*/  FSEL R42, R42, RZ, P1 ;  /* 0x000000ff2a2a7208 */ /* 0x000fe20000800000 */
[----:B------:R-:W-:-:S02]  /*c8b0*/  FADD.FTZ R6, R3, -R6 ;  /* 0x8000000603067221 */ /* 0x000fc40000010000 */
[--C-:B------:R-:W-:Y:S02]  /*c8c0*/  FFMA.FTZ R30, R0, c[0x0][0x23c], -R61.reuse ;  /* 0x00008f00001e7a23 */ /* 0x100fe4000001083d */
[--C-:B------:R-:W-:Y:S02]  /*c8d0*/  FFMA.FTZ R29, R40, c[0x0][0x23c], -R61.reuse ;  /* 0x00008f00281d7a23 */ /* 0x100fe4000001083d */
[--C-:B------:R-:W-:Y:S02]  /*c8e0*/  FFMA.FTZ R28, R2, c[0x0][0x23c], -R42.reuse ;  /* 0x00008f00021c7a23 */ /* 0x100fe4000001082a */
[--C-:B------:R-:W-:Y:S01]  /*c8f0*/  FFMA.FTZ R32, R17, c[0x0][0x23c], -R61.reuse ;  /* 0x00008f0011207a23 */ /* 0x100fe2000001083d */
[----:B------:R-:W-:Y:S01]  /*c900*/  MUFU.EX2 R30, R30 ;  /* 0x0000001e001e7308 */ /* 0x000fe20000000800 */
[----:B------:R-:W-:Y:S02]  /*c910*/  FFMA.FTZ R31, R16, c[0x0][0x23c], -R61 ;  /* 0x00008f00101f7a23 */ /* 0x000fe4000001083d */
[----:B------:R-:W-:-:S02]  /*c920*/  FFMA.FTZ R2, R27, c[0x0][0x23c], -R42 ;  /* 0x00008f001b027a23 */ /* 0x000fc4000001082a */
[--C-:B------:R-:W-:Y:S02]  /*c930*/  FFMA.FTZ R0, R19, c[0x0][0x23c], -R42.reuse ;  /* 0x00008f0013007a23 */ /* 0x100fe4000001082a */
[--C-:B------:R-:W-:Y:S01]  /*c940*/  FFMA.FTZ R35, R35, c[0x0][0x23c], -R42.reuse ;  /* 0x00008f0023237a23 */ /* 0x100fe2000001082a */
[----:B------:R-:W-:Y:S01]  /*c950*/  MUFU.EX2 R32, R32 ;  /* 0x0000002000207308 */ /* 0x000fe20000000800 */
[----:B------:R-:W-:Y:S01]  /*c960*/  FMUL.FTZ R40, R4, c[0x0][0x23c] ;  /* 0x00008f0004287a20 */ /* 0x000fe20000410000 */
[----:B------:R-:W1:Y:S01]  /*c970*/  LDSM.16.MT88.4 R16, [R201+0xc000] ;  /* 0x00c00000c910783b */ /* 0x000e620000004200 */
[----:B------:R-:W-:Y:S02]  /*c980*/  FMUL.FTZ R3, R6, c[0x0][0x23c] ;  /* 0x00008f0006037a20 */ /* 0x000fe40000410000 */
[--C-:B------:R-:W-:Y:S02]  /*c990*/  FFMA.FTZ R57, R22, c[0x0][0x23c], -R61.reuse ;  /* 0x00008f0016397a23 */ /* 0x100fe4000001083d */
[----:B------:R-:W-:Y:S01]  /*c9a0*/  FFMA.FTZ R60, R20, c[0x0][0x23c], -R61 ;  /* 0x00008f00143c7a23 */ /* 0x000fe2000001083d */
[----:B------:R-:W2:Y:S01]  /*c9b0*/  MUFU.EX2 R31, R31 ;  /* 0x0000001f001f7308 */ /* 0x000ea20000000800 */
[----:B------:R-:W-:-:S02]  /*c9c0*/  FFMA.FTZ R65, R23, c[0x0][0x23c], -R42 ;  /* 0x00008f0017417a23 */ /* 0x000fc4000001082a */
[--C-:B------:R-:W-:Y:S02]  /*c9d0*/  FFMA.FTZ R63, R21, c[0x0][0x23c], -R42.reuse ;  /* 0x00008f00153f7a23 */ /* 0x100fe4000001082a */
[----:B------:R-:W-:Y:S01]  /*c9e0*/  LDSM.16.MT88.4 R20, [R202+0xc800] ;  /* 0x00c80000ca14783b */ /* 0x000fe20000004200 */
[--C-:B------:R-:W-:Y:S02]  /*c9f0*/  FFMA.FTZ R50, R26, c[0x0][0x23c], -R61.reuse ;  /* 0x00008f001a327a23 */ /* 0x100fe4000001083d */
[----:B------:R-:W3:Y:S01]  /*ca00*/  MUFU.EX2 R29, R29 ;  /* 0x0000001d001d7308 */ /* 0x000ee20000000800 */
[--C-:B------:R-:W-:Y:S02]  /*ca10*/  FFMA.FTZ R59, R24, c[0x0][0x23c], -R61.reuse ;  /* 0x00008f00183b7a23 */ /* 0x100fe4000001083d */
[--C-:B------:R-:W-:Y:S02]  /*ca20*/  FFMA.FTZ R64, R25, c[0x0][0x23c], -R42.reuse ;  /* 0x00008f0019407a23 */ /* 0x100fe4000001082a */
[----:B------:R-:W-:Y:S01]  /*ca30*/  FFMA.FTZ R66, R67, c[0x0][0x23c], -R42 ;  /* 0x00008f0043427a23 */ /* 0x000fe2000001082a */
[----:B------:R-:W-:Y:S01]  /*ca40*/  LDSM.16.MT88.4 R24, [R204+0xc800] ;  /* 0x00c80000cc18783b */ /* 0x000fe20000004200 */
[--C-:B------:R-:W-:Y:S01]  /*ca50*/  FFMA.FTZ R67, R138, c[0x0][0x23c], -R61.reuse ;  /* 0x00008f008a437a23 */ /* 0x100fe2000001083d */
[----:B------:R-:W-:Y:S01]  /*ca60*/  MUFU.EX2 R28, R28 ;  /* 0x0000001c001c7308 */ /* 0x000fe20000000800 */
[----:B--2---:R-:W-:Y:S01]  /*ca70*/  F2FP.PACK_AB R4, R31, R32 ;  /* 0x000000201f04723e */ /* 0x004fe200000000ff */
[----:B------:R-:W-:-:S02]  /*ca80*/  FFMA.FTZ R132, R134, c[0x0][0x23c], -R61 ;  /* 0x00008f0086847a23 */ /* 0x000fc4000001083d */
[--C-:B------:R-:W-:Y:S02]  /*ca90*/  FFMA.FTZ R134, R136, c[0x0][0x23c], -R61.reuse ;  /* 0x00008f0088867a23 */ /* 0x100fe4000001083d */
[--C-:B------:R-:W-:Y:S02]  /*caa0*/  FFMA.FTZ R138, R143, c[0x0][0x23c], -R42.reuse ;  /* 0x00008f008f8a7a23 */ /* 0x100fe4000001082a */
[----:B------:R-:W2:Y:S01]  /*cab0*/  MUFU.EX2 R2, R2 ;  /* 0x0000000200027308 */ /* 0x000ea20000000800 */
[----:B---3--:R-:W-:Y:S01]  /*cac0*/  F2FP.PACK_AB R6, R29, R30 ;  /* 0x0000001e1d06723e */ /* 0x008fe200000000ff */
[--C-:B------:R-:W-:Y:S02]  /*cad0*/  FFMA.FTZ R136, R55, c[0x0][0x23c], -R42.reuse ;  /* 0x00008f0037887a23 */ /* 0x100fe4000001082a */
[----:B------:R-:W-:Y:S02]  /*cae0*/  FFMA.FTZ R143, R53, c[0x0][0x23c], -R42 ;  /* 0x00008f00358f7a23 */ /* 0x000fe4000001082a */
[----:B------:R-:W-:-:S02]  /*caf0*/  FFMA.FTZ R149, R54, c[0x0][0x23c], -R61 ;  /* 0x00008f0036957a23 */ /* 0x000fc4000001083d */
[----:B------:R-:W-:Y:S01]  /*cb00*/  MUFU.EX2 R0, R0 ;  /* 0x0000000000007308 */ /* 0x000fe20000000800 */
[--C-:B------:R-:W-:Y:S02]  /*cb10*/  FFMA.FTZ R151, R52, c[0x0][0x23c], -R61.reuse ;  /* 0x00008f0034977a23 */ /* 0x100fe4000001083d */
[--C-:B------:R-:W-:Y:S01]  /*cb20*/  FFMA.FTZ R135, R152, c[0x0][0x23c], -R61.reuse ;  /* 0x00008f0098877a23 */ /* 0x100fe2000001083d */
[----:B------:R-:W-:Y:S01]  /*cb30*/  LDSM.16.MT88.4 R52, [R201+0x11000] ;  /* 0x01100000c934783b */ /* 0x000fe20000004200 */
[----:B------:R-:W-:Y:S02]  /*cb40*/  FFMA.FTZ R141, R141, c[0x0][0x23c], -R42 ;  /* 0x00008f008d8d7a23 */ /* 0x000fe4000001082a */
[--C-:B------:R-:W-:Y:S01]  /*cb50*/  FFMA.FTZ R148, R148, c[0x0][0x23c], -R61.reuse ;  /* 0x00008f0094947a23 */ /* 0x100fe2000001083d */
[----:B------:R-:W3:Y:S01]  /*cb60*/  MUFU.EX2 R35, R35 ;  /* 0x0000002300237308 */ /* 0x000ee20000000800 */
[----:B--2---:R-:W-:Y:S01]  /*cb70*/  F2FP.PACK_AB R5, R2, R28 ;  /* 0x0000001c0205723e */ /* 0x004fe200000000ff */
[----:B------:R-:W-:-:S02]  /*cb80*/  FFMA.FTZ R150, R150, c[0x0][0x23c], -R61 ;  /* 0x00008f0096967a23 */ /* 0x000fc4000001083d */
[--C-:B------:R-:W-:Y:S02]  /*cb90*/  FFMA.FTZ R152, R175, c[0x0][0x23c], -R42.reuse ;  /* 0x00008f00af987a23 */ /* 0x100fe4000001082a */
[--C-:B------:R-:W-:Y:S02]  /*cba0*/  FFMA.FTZ R159, R159, c[0x0][0x23c], -R42.reuse ;  /* 0x00008f009f9f7a23 */ /* 0x100fe4000001082a */
[----:B------:R-:W2:Y:S01]  /*cbb0*/  MUFU.EX2 R40, R40 ;  /* 0x0000002800287308 */ /* 0x000ea20000000800 */
[--C-:B------:R-:W-:Y:S02]  /*cbc0*/  FFMA.FTZ R154, R173, c[0x0][0x23c], -R42.reuse ;  /* 0x00008f00ad9a7a23 */ /* 0x100fe4000001082a */
[----:B------:R-:W-:Y:S02]  /*cbd0*/  FFMA.FTZ R163, R163, c[0x0][0x23c], -R42 ;  /* 0x00008f00a3a37a23 */ /* 0x000fe4000001082a */
[--C-:B------:R-:W-:Y:S02]  /*cbe0*/  FFMA.FTZ R175, R164, c[0x0][0x23c], -R61.reuse ;  /* 0x00008f00a4af7a23 */ /* 0x100fe4000001083d */
[--C-:B------:R-:W-:Y:S01]  /*cbf0*/  FFMA.FTZ R166, R166, c[0x0][0x23c], -R61.reuse ;  /* 0x00008f00a6a67a23 */ /* 0x100fe2000001083d */
[----:B------:R-:W4:Y:S01]  /*cc00*/  MUFU.EX2 R3, R3 ;  /* 0x0000000300037308 */ /* 0x000f220000000800 */
[----:B---3--:R-:W-:Y:S01]  /*cc10*/  F2FP.PACK_AB R7, R35, R0 ;  /* 0x000000002307723e */ /* 0x008fe200000000ff */
[----:B------:R-:W-:-:S02]  /*cc20*/  FFMA.FTZ R173, R170, c[0x0][0x23c], -R61 ;  /* 0x00008f00aaad7a23 */ /* 0x000fc4000001083d */
[----:B------:R-:W-:Y:S02]  /*cc30*/  FFMA.FTZ R168, R168, c[0x0][0x23c], -R61 ;  /* 0x00008f00a8a87a23 */ /* 0x000fe4000001083d */
[----:B------:R-:W-:Y:S02]  /*cc40*/  FFMA.FTZ R164, R171, c[0x0][0x23c], -R42 ;  /* 0x00008f00aba47a23 */ /* 0x000fe4000001082a */
[-C--:B--2---:R-:W-:Y:S01]  /*cc50*/  FMUL.FTZ R128, R128, R40.reuse ;  /* 0x0000002880807220 */ /* 0x084fe20000410000 */
[----:B------:R-:W-:Y:S01]  /*cc60*/  MUFU.EX2 R50, R50 ;  /* 0x0000003200327308 */ /* 0x000fe20000000800 */
[-C--:B------:R-:W-:Y:S02]  /*cc70*/  FMUL.FTZ R129, R129, R40.reuse ;  /* 0x0000002881817220 */ /* 0x080fe40000410000 */
[-C--:B------:R-:W-:Y:S02]  /*cc80*/  FMUL.FTZ R124, R124, R40.reuse ;  /* 0x000000287c7c7220 */ /* 0x080fe40000410000 */
[----:B------:R-:W-:-:S02]  /*cc90*/  FMUL.FTZ R125, R125, R40 ;  /* 0x000000287d7d7220 */ /* 0x000fc40000410000 */
[-C--:B----4-:R-:W-:Y:S01]  /*cca0*/  FMUL.FTZ R130, R130, R3.reuse ;  /* 0x0000000382827220 */ /* 0x090fe20000410000 */
[----:B------:R-:W2:Y:S01]  /*ccb0*/  MUFU.EX2 R59, R59 ;  /* 0x0000003b003b7308 */ /* 0x000ea20000000800 */
        /* <DEDUP_REMOVED lines=12> */
[----:B------:R-:W3:Y:S01]  /*cd80*/  LDSM.16.MT88.4 R12, [R200+0xc000] ;  /* 0x00c00000c80c783b */ /* 0x000ee20000004200 */
        /* <DEDUP_REMOVED lines=11> */
[----:B------:R-:W4:Y:S01]  /*ce40*/  LDSM.16.MT88.4 R8, [R204+0x10000] ;  /* 0x01000000cc08783b */ /* 0x000f220000004200 */
[----:B------:R-:W-:Y:S02]  /*ce50*/  FMUL.FTZ R109, R109, R40 ;  /* 0x000000286d6d7220 */ /* 0x000fe40000410000 */
[-C--:B------:R-:W-:Y:S01]  /*ce60*/  FMUL.FTZ R110, R110, R3.reuse ;  /* 0x000000036e6e7220 */ /* 0x080fe20000410000 */
[----:B------:R-:W5:Y:S01]  /*ce70*/  MUFU.EX2 R65, R65 ;  /* 0x0000004100417308 */ /* 0x000f620000000800 */
[----:B------:R-:W-:-:S02]  /*ce80*/  FMUL.FTZ R111, R111, R3 ;  /* 0x000000036f6f7220 */ /* 0x000fc40000410000 */
[-C--:B------:R-:W-:Y:S01]  /*ce90*/  FMUL.FTZ R104, R104, R40.reuse ;  /* 0x0000002868687220 */ /* 0x080fe20000410000 */
[C---:B-1----:R-:W-:Y:S01]  /*cea0*/  HMMA.16816.F32 R112, R4.reuse, R16, R112 ;  /* 0x000000100470723c */ /* 0x042fe20000001870 */
[-C--:B------:R-:W-:Y:S02]  /*ceb0*/  FMUL.FTZ R105, R105, R40.reuse ;  /* 0x0000002869697220 */ /* 0x080fe40000410000 */
[-C--:B------:R-:W-:Y:S01]  /*cec0*/  FMUL.FTZ R106, R106, R3.reuse ;  /* 0x000000036a6a7220 */ /* 0x080fe20000410000 */
[----:B------:R-:W-:Y:S01]  /*ced0*/  MUFU.EX2 R63, R63 ;  /* 0x0000003f003f7308 */ /* 0x000fe20000000800 */
[-C--:B------:R-:W-:Y:S02]  /*cee0*/  FMUL.FTZ R107, R107, R3.reuse ;  /* 0x000000036b6b7220 */ /* 0x080fe40000410000 */
[-C--:B------:R-:W-:Y:S01]  /*cef0*/  FMUL.FTZ R100, R100, R40.reuse ;  /* 0x0000002864647220 */ /* 0x080fe20000410000 */
[----:B------:R-:W-:Y:S01]  /*cf00*/  HMMA.16816.F32 R108, R4, R18, R108 ;  /* 0x00000012046c723c */ /* 0x000fe2000000186c */
[----:B------:R-:W-:Y:S01]  /*cf10*/  FMUL.FTZ R101, R101, R40 ;  /* 0x0000002865657220 */ /* 0x000fe20000410000 */
[----:B------:R-:W1:Y:S01]  /*cf20*/  LDSM.16.MT88.4 R16, [R202+0x10000] ;  /* 0x01000000ca10783b */ /* 0x000e620000004200 */
        /* <DEDUP_REMOVED lines=8> */
[-C--:B------:R-:W-:Y:S02]  /*cfb0*/  FMUL.FTZ R99, R99, R3.reuse ;  /* 0x0000000363637220 */ /* 0x080fe40000410000 */
[-C--:B------:R-:W-:Y:S01]  /*cfc0*/  FMUL.FTZ R92, R92, R40.reuse ;  /* 0x000000285c5c7220 */ /* 0x080fe20000410000 */
[----:B------:R-:W-:Y:S01]  /*cfd0*/  HMMA.16816.F32 R100, R4, R14, R100 ;  /* 0x0000000e0464723c */ /* 0x000fe20000001864 */
[----:B------:R-:W-:Y:S01]  /*cfe0*/  FMUL.FTZ R93, R93, R40 ;  /* 0x000000285d5d7220 */ /* 0x000fe20000410000 */
[----:B------:R-:W3:Y:S01]  /*cff0*/  LDSM.16.MT88.4 R12, [R201+0x10000] ;  /* 0x01000000c90c783b */ /* 0x000ee20000004200 */
[-C--:B------:R-:W-:Y:S01]  /*d000*/  FMUL.FTZ R94, R94, R3.reuse ;  /* 0x000000035e5e7220 */ /* 0x080fe20000410000 */
[----:B------:R-:W1:Y:S01]  /*d010*/  MUFU.EX2 R132, R132 ;  /* 0x0000008400847308 */ /* 0x000e620000000800 */
[----:B------:R-:W-:-:S02]  /*d020*/  FMUL.FTZ R95, R95, R3 ;  /* 0x000000035f5f7220 */ /* 0x000fc40000410000 */
[-C--:B------:R-:W-:Y:S01]  /*d030*/  FMUL.FTZ R88, R88, R40.reuse ;  /* 0x0000002858587220 */ /* 0x080fe20000410000 */
[C---:B----4-:R-:W-:Y:S01]  /*d040*/  HMMA.16816.F32 R96, R4.reuse, R8, R96 ;  /* 0x000000080460723c */ /* 0x050fe20000001860 */
[-C--:B------:R-:W-:Y:S02]  /*d050*/  FMUL.FTZ R89, R89, R40.reuse ;  /* 0x0000002859597220 */ /* 0x080fe40000410000 */
[-C--:B------:R-:W-:Y:S01]  /*d060*/  FMUL.FTZ R90, R90, R3.reuse ;  /* 0x000000035a5a7220 */ /* 0x080fe20000410000 */
[----:B------:R-:W-:Y:S01]  /*d070*/  MUFU.EX2 R135, R135 ;  /* 0x0000008700877308 */ /* 0x000fe20000000800 */
[----:B------:R-:W-:Y:S02]  /*d080*/  FMUL.FTZ R91, R91, R3 ;  /* 0x000000035b5b7220 */ /* 0x000fe40000410000 */
[-C--:B------:R-:W-:Y:S01]  /*d090*/  FMUL.FTZ R84, R84, R40.reuse ;  /* 0x0000002854547220 */ /* 0x080fe20000410000 */
[----:B------:R-:W-:Y:S01]  /*d0a0*/  HMMA.16816.F32 R92, R4, R10, R92 ;  /* 0x0000000a045c723c */ /* 0x000fe2000000185c */
[----:B------:R-:W4:Y:S01]  /*d0b0*/  LDSM.16.MT88.4 R8, [R200+0x10000] ;  /* 0x01000000c808783b */ /* 0x000f220000004200 */
[----:B------:R-:W-:-:S02]  /*d0c0*/  FMUL.FTZ R85, R85, R40 ;  /* 0x0000002855557220 */ /* 0x000fc40000410000 */
[-C--:B------:R-:W-:Y:S01]  /*d0d0*/  FMUL.FTZ R86, R86, R3.reuse ;  /* 0x0000000356567220 */ /* 0x080fe20000410000 */
[----:B------:R-:W-:Y:S01]  /*d0e0*/  MUFU.EX2 R134, R134 ;  /* 0x0000008600867308 */ /* 0x000fe20000000800 */
[-C--:B------:R-:W-:Y:S02]  /*d0f0*/  FMUL.FTZ R87, R87, R3.reuse ;  /* 0x0000000357577220 */ /* 0x080fe40000410000 */
[-C--:B------:R-:W-:Y:S01]  /*d100*/  FMUL.FTZ R80, R80, R40.reuse ;  /* 0x0000002850507220 */ /* 0x080fe20000410000 */
[----:B-1----:R-:W-:Y:S01]  /*d110*/  HMMA.16816.F32 R88, R4, R16, R88 ;  /* 0x000000100458723c */ /* 0x002fe20000001858 */
[----:B------:R-:W-:Y:S02]  /*d120*/  FMUL.FTZ R81, R81, R40 ;  /* 0x0000002851517220 */ /* 0x000fe40000410000 */
[-C--:B------:R-:W-:Y:S01]  /*d130*/  FMUL.FTZ R82, R82, R3.reuse ;  /* 0x0000000352527220 */ /* 0x080fe20000410000 */
[----:B------:R-:W-:Y:S01]  /*d140*/  MUFU.EX2 R136, R136 ;  /* 0x0000008800887308 */ /* 0x000fe20000000800 */
[----:B------:R-:W-:-:S02]  /*d150*/  FMUL.FTZ R83, R83, R3 ;  /* 0x0000000353537220 */ /* 0x000fc40000410000 */
[-C--:B------:R-:W-:Y:S01]  /*d160*/  FMUL.FTZ R76, R76, R40.reuse ;  /* 0x000000284c4c7220 */ /* 0x080fe20000410000 */
[C---:B------:R-:W-:Y:S01]  /*d170*/  HMMA.16816.F32 R84, R4.reuse, R18, R84 ;  /* 0x000000120454723c */ /* 0x040fe20000001854 */
[-C--:B------:R-:W-:Y:S01]  /*d180*/  FMUL.FTZ R77, R77, R40.reuse ;  /* 0x000000284d4d7220 */ /* 0x080fe20000410000 */
[----:B------:R-:W1:Y:S01]  /*d190*/  LDSM.16.MT88.4 R16, [R201+0xc800] ;  /* 0x00c80000c910783b */ /* 0x000e620000004200 */
[-C--:B------:R-:W-:Y:S01]  /*d1a0*/  FMUL.FTZ R78, R78, R3.reuse ;  /* 0x000000034e4e7220 */ /* 0x080fe20000410000 */
[----:B------:R-:W1:Y:S01]  /*d1b0*/  MUFU.EX2 R141, R141 ;  /* 0x0000008d008d7308 */ /* 0x000e620000000800 */
[----:B------:R-:W-:Y:S02]  /*d1c0*/  FMUL.FTZ R79, R79, R3 ;  /* 0x000000034f4f7220 */ /* 0x000fe40000410000 */
[-C--:B------:R-:W-:Y:S01]  /*d1d0*/  FMUL.FTZ R72, R72, R40.reuse ;  /* 0x0000002848487220 */ /* 0x080fe20000410000 */
[----:B---3--:R-:W-:Y:S01]  /*d1e0*/  HMMA.16816.F32 R80, R4, R12, R80 ;  /* 0x0000000c0450723c */ /* 0x008fe20000001850 */
        /* <DEDUP_REMOVED lines=9> */
[----:B------:R-:W1:Y:S01]  /*d280*/  MUFU.EX2 R143, R143 ;  /* 0x0000008f008f7308 */ /* 0x000e620000000800 */
[----:B------:R-:W-:-:S02]  /*d290*/  FMUL.FTZ R71, R71, R3 ;  /* 0x0000000347477220 */ /* 0x000fc40000410000 */
[C---:B----4-:R-:W-:Y:S01]  /*d2a0*/  HMMA.16816.F32 R72, R4.reuse, R8, R72 ;  /* 0x000000080448723c */ /* 0x050fe20000001848 */
[--C-:B------:R-:W-:Y:S02]  /*d2b0*/  FFMA.FTZ R169, R169, c[0x0][0x23c], -R42.reuse ;  /* 0x00008f00a9a97a23 */ /* 0x100fe4000001082a */
[----:B------:R-:W-:Y:S02]  /*d2c0*/  FFMA.FTZ R158, R158, c[0x0][0x23c], -R61 ;  /* 0x00008f009e9e7a23 */ /* 0x000fe4000001083d */
[----:B------:R-:W4:Y:S01]  /*d2d0*/  MUFU.EX2 R148, R148 ;  /* 0x0000009400947308 */ /* 0x000f220000000800 */
[--C-:B------:R-:W-:Y:S02]  /*d2e0*/  FFMA.FTZ R157, R157, c[0x0][0x23c], -R42.reuse ;  /* 0x00008f009d9d7a23 */ /* 0x100fe4000001082a */
[----:B------:R-:W-:Y:S01]  /*d2f0*/  HMMA.16816.F32 R68, R4, R10, R68 ;  /* 0x0000000a0444723c */ /* 0x000fe20000001844 */
[----:B------:R-:W3:Y:S01]  /*d300*/  LDSM.16.MT88.4 R8, [R204+0x10800] ;  /* 0x01080000cc08783b */ /* 0x000ee20000004200 */
[----:B------:R-:W-:-:S02]  /*d310*/  FFMA.FTZ R155, R155, c[0x0][0x23c], -R42 ;  /* 0x00008f009b9b7a23 */ /* 0x000fc4000001082a */
[--C-:B------:R-:W-:Y:S01]  /*d320*/  FFMA.FTZ R146, R146, c[0x0][0x23c], -R61.reuse ;  /* 0x00008f0092927a23 */ /* 0x100fe2000001083d */
[----:B------:R-:W1:Y:S01]  /*d330*/  MUFU.EX2 R149, R149 ;  /* 0x0000009500957308 */ /* 0x000e620000000800 */
[----:B------:R-:W-:Y:S01]  /*d340*/  FFMA.FTZ R142, R142, c[0x0][0x23c], -R61 ;  /* 0x00008f008e8e7a23 */ /* 0x000fe2000001083d */
[----:B--2---:R-:W-:Y:S01]  /*d350*/  F2FP.PACK_AB R4, R59, R50 ;  /* 0x000000323b04723e */ /* 0x004fe200000000ff */
[--C-:B------:R-:W-:Y:S01]  /*d360*/  FFMA.FTZ R145, R145, c[0x0][0x23c], -R42.reuse ;  /* 0x00008f0091917a23 */ /* 0x100fe2000001082a */
[----:B-----5:R-:W-:Y:S01]  /*d370*/  F2FP.PACK_AB R5, R65, R64 ;  /* 0x000000404105723e */ /* 0x020fe200000000ff */
[--C-:B------:R-:W-:Y:S01]  /*d380*/  FFMA.FTZ R139, R139, c[0x0][0x23c], -R42.reuse ;  /* 0x00008f008b8b7a23 */ /* 0x100fe2000001082a */
[----:B------:R-:W-:Y:S01]  /*d390*/  F2FP.PACK_AB R6, R60, R57 ;  /* 0x000000393c06723e */ /* 0x000fe200000000ff */
[----:B------:R-:W-:Y:S01]  /*d3a0*/  FFMA.FTZ R137, R137, c[0x0][0x23c], -R42 ;  /* 0x00008f0089897a23 */ /* 0x000fe2000001082a */
[----:B------:R-:W-:Y:S01]  /*d3b0*/  F2FP.PACK_AB R7, R66, R63 ;  /* 0x0000003f4207723e */ /* 0x000fe200000000ff */
[----:B------:R-:W2:Y:S01]  /*d3c0*/  MUFU.EX2 R151, R151 ;  /* 0x0000009700977308 */ /* 0x000ea20000000800 */
[----:B------:R-:W-:-:S02]  /*d3d0*/  FFMA.FTZ R32, R239, R40, R32 ;  /* 0x00000028ef207223 */ /* 0x000fc40000010020 */
[----:B------:R-:W-:Y:S02]  /*d3e0*/  FFMA.FTZ R3, R237, R3, R28 ;  /* 0x00000003ed037223 */ /* 0x000fe4000001001c */
[----:B------:R-:W-:Y:S01]  /*d3f0*/  FADD.FTZ R31, R31, R32 ;  /* 0x000000201f1f7221 */ /* 0x000fe20000010000 */
[C---:B------:R-:W-:Y:S01]  /*d400*/  HMMA.16816.F32 R120, R4.reuse, R20, R120 ;  /* 0x000000140478723c */ /* 0x040fe20000001878 */
[----:B------:R-:W-:Y:S01]  /*d410*/  FADD.FTZ R3, R2, R3 ;  /* 0x0000000302037221 */ /* 0x000fe20000010000 */
[----:B------:R-:W5:Y:S01]  /*d420*/  MUFU.EX2 R150, R150 ;  /* 0x0000009600967308 */ /* 0x000f620000000800 */
[----:B------:R-:W-:Y:S02]  /*d430*/  FADD.FTZ R30, R30, R31 ;  /* 0x0000001f1e1e7221 */ /* 0x000fe40000010000 */
[----:B------:R-:W-:Y:S02]  /*d440*/  FADD.FTZ R0, R0, R3 ;  /* 0x0000000300007221 */ /* 0x000fe40000010000 */
[----:B------:R-:W-:Y:S01]  /*d450*/  FADD.FTZ R29, R29, R30 ;  /* 0x0000001e1d1d7221 */ /* 0x000fe20000010000 */
[----:B------:R-:W-:Y:S01]  /*d460*/  HMMA.16816.F32 R116, R4, R22, R116 ;  /* 0x000000160474723c */ /* 0x000fe20000001874 */
[----:B------:R-:W2:Y:S01]  /*d470*/  LDSM.16.MT88.4 R20, [R200+0x10800] ;  /* 0x01080000c814783b */ /* 0x000ea20000004200 */
[----:B------:R-:W-:Y:S01]  /*d480*/  MUFU.EX2 R152, R152 ;  /* 0x0000009800987308 */ /* 0x000fe20000000800 */
[----:B------:R-:W-:-:S02]  /*d490*/  FADD.FTZ R35, R35, R0 ;  /* 0x0000000023237221 */ /* 0x000fc40000010000 */
[----:B------:R-:W-:Y:S02]  /*d4a0*/  FADD.FTZ R0, R50, R29 ;  /* 0x0000001d32007221 */ /* 0x000fe40000010000 */
[----:B------:R-:W-:Y:S01]  /*d4b0*/  FADD.FTZ R2, R64, R35 ;  /* 0x0000002340027221 */ /* 0x000fe20000010000 */
[C---:B-1----:R-:W-:Y:S01]  /*d4c0*/  HMMA.16816.F32 R112, R4.reuse, R16, R112 ;  /* 0x000000100470723c */ /* 0x042fe20000001870 */
[----:B------:R-:W-:Y:S01]  /*d4d0*/  FADD.FTZ R0, R59, R0 ;  /* 0x000000003b007221 */ /* 0x000fe20000010000 */
[----:B------:R-:W1:Y:S01]  /*d4e0*/  MUFU.EX2 R159, R159 ;  /* 0x0000009f009f7308 */ /* 0x000e620000000800 */
[----:B------:R-:W-:Y:S02]  /*d4f0*/  FADD.FTZ R2, R65, R2 ;  /* 0x0000000241027221 */ /* 0x000fe40000010000 */
[----:B------:R-:W-:Y:S02]  /*d500*/  FADD.FTZ R57, R57, R0 ;  /* 0x0000000039397221 */ /* 0x000fe40000010000 */
[----:B------:R-:W-:Y:S01]  /*d510*/  FADD.FTZ R3, R63, R2 ;  /* 0x000000023f037221 */ /* 0x000fe20000010000 */
[----:B------:R-:W-:Y:S01]  /*d520*/  HMMA.16816.F32 R108, R4, R18, R108 ;  /* 0x00000012046c723c */ /* 0x000fe2000000186c */
[----:B------:R-:W1:Y:S01]  /*d530*/  LDSM.16.MT88.4 R16, [R202+0xd000] ;  /* 0x00d00000ca10783b */ /* 0x000e620000004200 */
[----:B------:R-:W-:Y:S01]  /*d540*/  MUFU.EX2 R154, R154 ;  /* 0x0000009a009a7308 */ /* 0x000fe20000000800 */
[----:B------:R-:W-:-:S02]  /*d550*/  FADD.FTZ R60, R60, R57 ;  /* 0x000000393c3c7221 */ /* 0x000fc40000010000 */
[----:B------:R-:W-:-:S03]  /*d560*/  FADD.FTZ R3, R66, R3 ;  /* 0x0000000342037221 */ /* 0x000fc60000010000 */
[C---:B---3--:R-:W-:Y:S02]  /*d570*/  HMMA.16816.F32 R104, R4.reuse, R12, R104 ;  /* 0x0000000c0468723c */ /* 0x048fe40000001868 */
[----:B------:R-:W3:Y:S06]  /*d580*/  MUFU.EX2 R163, R163 ;  /* 0x000000a300a37308 */ /* 0x000eec0000000800 */
        /* <DEDUP_REMOVED lines=21> */
[----:B------:R-:W3:Y:S01]  /*d6e0*/  LDSM.16.MT88.4 R24, [R204+0xd000] ;  /* 0x00d00000cc18783b */ /* 0x000ee20000004200 */
[----:B------:R-:W-:Y:S06]  /*d6f0*/  MUFU.EX2 R155, R155 ;  /* 0x0000009b009b7308 */ /* 0x000fec0000000800 */
[C---:B--2---:R-:W-:Y:S02]  /*d700*/  HMMA.16816.F32 R72, R4.reuse, R20, R72 ;  /* 0x000000140448723c */ /* 0x044fe40000001848 */
[----:B------:R-:W-:Y:S06]  /*d710*/  MUFU.EX2 R146, R146 ;  /* 0x0000009200927308 */ /* 0x000fec0000000800 */
[----:B------:R-:W-:Y:S01]  /*d720*/  HMMA.16816.F32 R68, R4, R22, R68 ;  /* 0x000000160444723c */ /* 0x000fe20000001844 */
[----:B------:R-:W2:Y:S01]  /*d730*/  LDSM.16.MT88.4 R20, [R204+0x11000] ;  /* 0x01100000cc14783b */ /* 0x000ea20000004200 */
        /* <DEDUP_REMOVED lines=13> */
[----:B------:R-:W-:Y:S01]  /*d810*/  FADD.FTZ R138, R138, R141 ;  /* 0x0000008d8a8a7221 */ /* 0x000fe20000010000 */
[----:B------:R-:W-:Y:S01]  /*d820*/  MOV R132, R34 ;  /* 0x0000002200847202 */ /* 0x000fe20000000f00 */
[----:B------:R-:W-:Y:S02]  /*d830*/  FADD.FTZ R3, R134, R3 ;  /* 0x0000000386037221 */ /* 0x000fe40000010000 */
[----:B------:R-:W-:Y:S02]  /*d840*/  FADD.FTZ R143, R143, R138 ;  /* 0x0000008a8f8f7221 */ /* 0x000fe40000010000 */
[----:B----4-:R-:W-:Y:S01]  /*d850*/  FADD.FTZ R0, R148, R3 ;  /* 0x0000000394007221 */ /* 0x010fe20000010000 */
[----:B------:R-:W-:Y:S01]  /*d860*/  HMMA.16816.F32 R116, R4, R18, R116 ;  /* 0x000000120474723c */ /* 0x000fe20000001874 */
[----:B------:R-:W1:Y:S02]  /*d870*/  LDSM.16.MT88.4 R16, [R202+0xd800] ;  /* 0x00d80000ca10783b */ /* 0x000e640000004200 */
[----:B------:R-:W-:-:S04]  /*d880*/  FADD.FTZ R0, R149, R0 ;  /* 0x0000000095007221 */ /* 0x000fc80000010000 */
[----:B------:R-:W-:Y:S01]  /*d890*/  FADD.FTZ R3, R151, R0 ;  /* 0x0000000097037221 */ /* 0x000fe20000010000 */
[----:B------:R-:W-:Y:S03]  /*d8a0*/  HMMA.16816.F32 R112, R4, R12, R112 ;  /* 0x0000000c0470723c */ /* 0x000fe60000001870 */
[----:B-----5:R-:W-:-:S05]  /*d8b0*/  FADD.FTZ R3, R150, R3 ;  /* 0x0000000396037221 */ /* 0x020fca0000010000 */
[C---:B------:R-:W-:Y:S01]  /*d8c0*/  HMMA.16816.F32 R108, R4.reuse, R14, R108 ;  /* 0x0000000e046c723c */ /* 0x040fe2000000186c */
[----:B------:R-:W4:Y:S07]  /*d8d0*/  LDSM.16.MT88.4 R12, [R201+0xd800] ;  /* 0x00d80000c90c783b */ /* 0x000f2e0000004200 */
[C---:B------:R-:W-:Y:S08]  /*d8e0*/  HMMA.16816.F32 R104, R4.reuse, R8, R104 ;  /* 0x000000080468723c */ /* 0x040ff00000001868 */
[C---:B------:R-:W-:Y:S01]  /*d8f0*/  HMMA.16816.F32 R100, R4.reuse, R10, R100 ;  /* 0x0000000a0464723c */ /* 0x040fe20000001864 */
[----:B------:R-:W5:Y:S07]  /*d900*/  LDSM.16.MT88.4 R8, [R200+0xd800] ;  /* 0x00d80000c808783b */ /* 0x000f6e0000004200 */
[C---:B------:R-:W-:Y:S08]  /*d910*/  HMMA.16816.F32 R80, R4.reuse, R52, R80 ;  /* 0x000000340450723c */ /* 0x040ff00000001850 */
[C---:B------:R-:W-:Y:S01]  /*d920*/  HMMA.16816.F32 R76, R4.reuse, R54, R76 ;  /* 0x00000036044c723c */ /* 0x040fe2000000184c */
[----:B------:R-:W1:Y:S07]  /*d930*/  LDSM.16.MT88.4 R52, [R202+0x11800] ;  /* 0x01180000ca34783b */ /* 0x000e6e0000004200 */
[C---:B------:R-:W-:Y:S08]  /*d940*/  HMMA.16816.F32 R88, R4.reuse, R44, R88 ;  /* 0x0000002c0458723c */ /* 0x040ff00000001858 */
[C---:B---3--:R-:W-:Y:S08]  /*d950*/  HMMA.16816.F32 R128, R4.reuse, R24, R128 ;  /* 0x000000180480723c */ /* 0x048ff00000001880 */
[C---:B------:R-:W-:Y:S01]  /*d960*/  HMMA.16816.F32 R124, R4.reuse, R26, R124 ;  /* 0x0000001a047c723c */ /* 0x040fe2000000187c */
[----:B------:R-:W3:Y:S07]  /*d970*/  LDSM.16.MT88.4 R24, [R204+0xd800] ;  /* 0x00d80000cc18783b */ /* 0x000eee0000004200 */
[C---:B--2---:R-:W-:Y:S08]  /*d980*/  HMMA.16816.F32 R96, R4.reuse, R20, R96 ;  /* 0x000000140460723c */ /* 0x044ff00000001860 */
[C---:B------:R-:W-:Y:S01]  /*d990*/  HMMA.16816.F32 R92, R4.reuse, R22, R92 ;  /* 0x00000016045c723c */ /* 0x040fe2000000185c */
[----:B------:R-:W2:Y:S07]  /*d9a0*/  LDSM.16.MT88.4 R20, [R204+0x11800] ;  /* 0x01180000cc14783b */ /* 0x000eae0000004200 */
[C---:B------:R-:W-:Y:S01]  /*d9b0*/  HMMA.16816.F32 R84, R4.reuse, R46, R84 ;  /* 0x0000002e0454723c */ /* 0x040fe20000001854 */
[----:B------:R-:W2:Y:S07]  /*d9c0*/  LDSM.16.MT88.4 R44, [R201+0x11800] ;  /* 0x01180000c92c783b */ /* 0x000eae0000004200 */
[C---:B------:R-:W-:Y:S08]  /*d9d0*/  HMMA.16816.F32 R72, R4.reuse, R36, R72 ;  /* 0x000000240448723c */ /* 0x040ff00000001848 */
[----:B------:R-:W-:Y:S01]  /*d9e0*/  HMMA.16816.F32 R68, R4, R38, R68 ;  /* 0x000000260444723c */ /* 0x000fe20000001844 */
[----:B------:R-:W2:Y:S06]  /*d9f0*/  LDSM.16.MT88.4 R36, [R200+0x11800] ;  /* 0x01180000c824783b */ /* 0x000eac0000004200 */
[----:B------:R-:W-:-:S02]  /*da00*/  F2FP.PACK_AB R4, R149, R148 ;  /* 0x000000949504723e */ /* 0x000fc400000000ff */
[----:B------:R-:W-:Y:S01]  /*da10*/  F2FP.PACK_AB R5, R159, R152 ;  /* 0x000000989f05723e */ /* 0x000fe200000000ff */
[----:B------:R-:W-:Y:S01]  /*da20*/  FADD.FTZ R152, R152, R143 ;  /* 0x0000008f98987221 */ /* 0x000fe20000010000 */
[----:B------:R-:W-:Y:S02]  /*da30*/  F2FP.PACK_AB R6, R150, R151 ;  /* 0x000000979606723e */ /* 0x000fe400000000ff */
[----:B------:R-:W-:Y:S01]  /*da40*/  F2FP.PACK_AB R7, R163, R154 ;  /* 0x0000009aa307723e */ /* 0x000fe200000000ff */
[----:B------:R-:W-:-:S04]  /*da50*/  FADD.FTZ R159, R159, R152 ;  /* 0x000000989f9f7221 */ /* 0x000fc80000010000 */
[----:B------:R-:W-:Y:S02]  /*da60*/  FADD.FTZ R154, R154, R159 ;  /* 0x0000009f9a9a7221 */ /* 0x000fe40000010000 */
[----:B-1----:R-:W-:Y:S02]  /*da70*/  HMMA.16816.F32 R120, R4, R16, R120 ;  /* 0x000000100478723c */ /* 0x002fe40000001878 */
[----:B------:R-:W-:-:S06]  /*da80*/  FADD.FTZ R163, R163, R154 ;  /* 0x0000009aa3a37221 */ /* 0x000fcc0000010000 */
[C---:B------:R-:W-:Y:S01]  /*da90*/  HMMA.16816.F32 R116, R4.reuse, R18, R116 ;  /* 0x000000120474723c */ /* 0x040fe20000001874 */
[----:B------:R-:W1:Y:S07]  /*daa0*/  LDSM.16.MT88.4 R16, [R202+0xe000] ;  /* 0x00e00000ca10783b */ /* 0x000e6e0000004200 */
[C---:B----4-:R-:W-:Y:S08]  /*dab0*/  HMMA.16816.F32 R112, R4.reuse, R12, R112 ;  /* 0x0000000c0470723c */ /* 0x050ff00000001870 */
[C---:B------:R-:W-:Y:S01]  /*dac0*/  HMMA.16816.F32 R108, R4.reuse, R14, R108 ;  /* 0x0000000e046c723c */ /* 0x040fe2000000186c */
[----:B------:R-:W4:Y:S07]  /*dad0*/  LDSM.16.MT88.4 R12, [R201+0xe000] ;  /* 0x00e00000c90c783b */ /* 0x000f2e0000004200 */
[C---:B-----5:R-:W-:Y:S08]  /*dae0*/  HMMA.16816.F32 R104, R4.reuse, R8, R104 ;  /* 0x000000080468723c */ /* 0x060ff00000001868 */
[C---:B------:R-:W-:Y:S01]  /*daf0*/  HMMA.16816.F32 R100, R4.reuse, R10, R100 ;  /* 0x0000000a0464723c */ /* 0x040fe20000001864 */
[----:B------:R-:W5:Y:S07]  /*db00*/  LDSM.16.MT88.4 R8, [R200+0xe000] ;  /* 0x00e00000c808783b */ /* 0x000f6e0000004200 */
[C---:B------:R-:W-:Y:S07]  /*db10*/  HMMA.16816.F32 R88, R4.reuse, R52, R88 ;  /* 0x000000340458723c */ /* 0x040fee0000001858 */
[--C-:B------:R-:W-:Y:S01]  /*db20*/  FFMA.FTZ R52, R167, c[0x0][0x23c], -R42.reuse ;  /* 0x00008f00a7347a23 */ /* 0x100fe2000001082a */
[----:B---3--:R-:W-:Y:S01]  /*db30*/  HMMA.16816.F32 R128, R4, R24, R128 ;  /* 0x000000180480723c */ /* 0x008fe20000001880 */
[----:B------:R-:W-:-:S02]  /*db40*/  FFMA.FTZ R53, R165, c[0x0][0x23c], -R42 ;  /* 0x00008f00a5357a23 */ /* 0x000fc4000001082a */
[--C-:B------:R-:W-:Y:S02]  /*db50*/  FFMA.FTZ R165, R156, c[0x0][0x23c], -R61.reuse ;  /* 0x00008f009ca57a23 */ /* 0x100fe4000001083d */
[----:B------:R-:W-:Y:S01]  /*db60*/  MUFU.EX2 R52, R52 ;  /* 0x0000003400347308 */ /* 0x000fe20000000800 */
[--C-:B------:R-:W-:Y:S02]  /*db70*/  FFMA.FTZ R156, R161, c[0x0][0x23c], -R42.reuse ;  /* 0x00008f00a19c7a23 */ /* 0x100fe4000001082a */
[C---:B------:R-:W-:Y:S01]  /*db80*/  HMMA.16816.F32 R124, R4.reuse, R26, R124 ;  /* 0x0000001a047c723c */ /* 0x040fe2000000187c */
[----:B------:R-:W3:Y:S01]  /*db90*/  LDSM.16.MT88.4 R24, [R204+0xe000] ;  /* 0x00e00000cc18783b */ /* 0x000ee20000004200 */
[--C-:B------:R-:W-:Y:S02]  /*dba0*/  FFMA.FTZ R161, R140, c[0x0][0x23c], -R61.reuse ;  /* 0x00008f008ca17a23 */ /* 0x100fe4000001083d */
[----:B------:R-:W-:Y:S01]  /*dbb0*/  FFMA.FTZ R140, R147, c[0x0][0x23c], -R42 ;  /* 0x00008f00938c7a23 */ /* 0x000fe2000001082a */
[----:B------:R-:W1:Y:S03]  /*dbc0*/  MUFU.EX2 R53, R53 ;  /* 0x0000003500357308 */ /* 0x000e660000000800 */
[C---:B--2---:R-:W-:Y:S05]  /*dbd0*/  HMMA.16816.F32 R96, R4.reuse, R20, R96 ;  /* 0x000000140460723c */ /* 0x044fea0000001860 */
[----:B------:R-:W-:Y:S03]  /*dbe0*/  MUFU.EX2 R165, R165 ;  /* 0x000000a500a57308 */ /* 0x000fe60000000800 */
[C---:B------:R-:W-:Y:S01]  /*dbf0*/  HMMA.16816.F32 R92, R4.reuse, R22, R92 ;  /* 0x00000016045c723c */ /* 0x040fe2000000185c */
[----:B------:R-:W2:Y:S04]  /*dc00*/  LDSM.16.MT88.4 R20, [R204+0x12000] ;  /* 0x01200000cc14783b */ /* 0x000ea80000004200 */
[----:B------:R-:W1:Y:S03]  /*dc10*/  MUFU.EX2 R156, R156 ;  /* 0x0000009c009c7308 */ /* 0x000e660000000800 */
        /* <DEDUP_REMOVED lines=10> */
[----:B------:R-:W-:Y:S03]  /*dcc0*/  MUFU.EX2 R54, R54 ;  /* 0x0000003600367308 */ /* 0x000fe60000000800 */
[C---:B------:R-:W-:Y:S05]  /*dcd0*/  HMMA.16816.F32 R72, R4.reuse, R36, R72 ;  /* 0x000000240448723c */ /* 0x040fea0000001848 */
[----:B------:R-:W1:Y:S03]  /*dce0*/  MUFU.EX2 R160, R160 ;  /* 0x000000a000a07308 */ /* 0x000e660000000800 */
[----:B------:R-:W-:Y:S01]  /*dcf0*/  HMMA.16816.F32 R68, R4, R38, R68 ;  /* 0x000000260444723c */ /* 0x000fe20000001844 */
[----:B------:R-:W2:Y:S04]  /*dd00*/  LDSM.16.MT88.4 R36, [R202+0x12000] ;  /* 0x01200000ca24783b */ /* 0x000ea80000004200 */
[----:B------:R-:W-:Y:S02]  /*dd10*/  MUFU.EX2 R153, R153 ;  /* 0x0000009900997308 */ /* 0x000fe40000000800 */
[----:B------:R-:W-:Y:S01]  /*dd20*/  F2FP.PACK_AB R4, R173, R166 ;  /* 0x000000a6ad04723e */ /* 0x000fe200000000ff */
[----:B------:R-:W-:Y:S01]  /*dd30*/  FADD.FTZ R166, R166, R3 ;  /* 0x00000003a6a67221 */ /* 0x000fe20000010000 */
[----:B------:R-:W-:Y:S01]  /*dd40*/  F2FP.PACK_AB R5, R169, R164 ;  /* 0x000000a4a905723e */ /* 0x000fe200000000ff */
[----:B------:R-:W-:Y:S01]  /*dd50*/  FADD.FTZ R164, R164, R163 ;  /* 0x000000a3a4a47221 */ /* 0x000fe20000010000 */
[----:B------:R-:W-:Y:S01]  /*dd60*/  F2FP.PACK_AB R6, R175, R168 ;  /* 0x000000a8af06723e */ /* 0x000fe200000000ff */
[----:B------:R-:W-:Y:S01]  /*dd70*/  FADD.FTZ R173, R173, R166 ;  /* 0x000000a6adad7221 */ /* 0x000fe20000010000 */
[----:B-1----:R-:W-:Y:S01]  /*dd80*/  F2FP.PACK_AB R7, R53, R52 ;  /* 0x000000343507723e */ /* 0x002fe200000000ff */
[----:B------:R-:W1:Y:S01]  /*dd90*/  MUFU.EX2 R140, R140 ;  /* 0x0000008c008c7308 */ /* 0x000e620000000800 */
[----:B------:R-:W-:-:S02]  /*dda0*/  FADD.FTZ R169, R169, R164 ;  /* 0x000000a4a9a97221 */ /* 0x000fc40000010000 */
[----:B------:R-:W-:Y:S02]  /*ddb0*/  FADD.FTZ R168, R168, R173 ;  /* 0x000000ada8a87221 */ /* 0x000fe40000010000 */
[----:B------:R-:W-:Y:S01]  /*ddc0*/  FADD.FTZ R52, R52, R169 ;  /* 0x000000a934347221 */ /* 0x000fe20000010000 */
[----:B------:R-:W-:Y:S01]  /*ddd0*/  HMMA.16816.F32 R120, R4, R16, R120 ;  /* 0x000000100478723c */ /* 0x000fe20000001878 */
[----:B------:R-:W-:Y:S02]  /*dde0*/  FADD.FTZ R175, R175, R168 ;  /* 0x000000a8afaf7221 */ /* 0x000fe40000010000 */
[----:B------:R-:W-:-:S04]  /*ddf0*/  FADD.FTZ R53, R53, R52 ;  /* 0x0000003435357221 */ /* 0x000fc80000010000 */
[----:B------:R-:W-:Y:S01]  /*de00*/  FADD.FTZ R0, R156, R53 ;  /* 0x000000359c007221 */ /* 0x000fe20000010000 */
[----:B------:R-:W-:Y:S01]  /*de10*/  HMMA.16816.F32 R116, R4, R18, R116 ;  /* 0x000000120474723c */ /* 0x000fe20000001874 */
[----:B------:R-:W2:Y:S02]  /*de20*/  LDSM.16.MT88.4 R16, [R201+0x12000] ;  /* 0x01200000c910783b */ /* 0x000ea40000004200 */
[----:B------:R-:W-:-:S04]  /*de30*/  FADD.FTZ R0, R157, R0 ;  /* 0x000000009d007221 */ /* 0x000fc80000010000 */
[----:B------:R-:W-:Y:S01]  /*de40*/  FADD.FTZ R3, R155, R0 ;  /* 0x000000009b037221 */ /* 0x000fe20000010000 */
[----:B----4-:R-:W-:Y:S03]  /*de50*/  HMMA.16816.F32 R112, R4, R12, R112 ;  /* 0x0000000c0470723c */ /* 0x010fe60000001870 */
[----:B------:R-:W-:-:S04]  /*de60*/  FADD.FTZ R3, R160, R3 ;  /* 0x00000003a0037221 */ /* 0x000fc80000010000 */
[----:B-1----:R-:W-:Y:S01]  /*de70*/  FADD.FTZ R0, R140, R3 ;  /* 0x000000038c007221 */ /* 0x002fe20000010000 */
[----:B------:R-:W-:Y:S01]  /*de80*/  HMMA.16816.F32 R108, R4, R14, R108 ;  /* 0x0000000e046c723c */ /* 0x000fe2000000186c */
[----:B------:R-:W1:Y:S02]  /*de90*/  LDSM.16.MT88.4 R12, [R200+0x12000] ;  /* 0x01200000c80c783b */ /* 0x000e640000004200 */
[----:B------:R-:W-:-:S04]  /*dea0*/  FADD.FTZ R0, R145, R0 ;  /* 0x0000000091007221 */ /* 0x000fc80000010000 */
[----:B------:R-:W-:Y:S01]  /*deb0*/  FADD.FTZ R3, R139, R0 ;  /* 0x000000008b037221 */ /* 0x000fe20000010000 */
[C---:B-----5:R-:W-:Y:S08]  /*dec0*/  HMMA.16816.F32 R104, R4.reuse, R8, R104 ;  /* 0x000000080468723c */ /* 0x060ff00000001868 */
[C---:B------:R-:W-:Y:S01]  /*ded0*/  HMMA.16816.F32 R100, R4.reuse, R10, R100 ;  /* 0x0000000a0464723c */ /* 0x040fe20000001864 */
[----:B------:R-:W4:Y:S07]  /*dee0*/  LDSM.16.MT88.4 R8, [R202+0xe800] ;  /* 0x00e80000ca08783b */ /* 0x000f2e0000004200 */
[C---:B---3--:R-:W-:Y:S08]  /*def0*/  HMMA.16816.F32 R128, R4.reuse, R24, R128 ;  /* 0x000000180480723c */ /* 0x048ff00000001880 */
[C---:B------:R-:W-:Y:S01]  /*df00*/  HMMA.16816.F32 R124, R4.reuse, R26, R124 ;  /* 0x0000001a047c723c */ /* 0x040fe2000000187c */
[----:B------:R-:W-:Y:S07]  /*df10*/  LDSM.16.MT88.4 R24, [R204+0xe800] ;  /* 0x00e80000cc18783b */ /* 0x000fee0000004200 */
[C---:B--2---:R-:W-:Y:S08]  /*df20*/  HMMA.16816.F32 R96, R4.reuse, R20, R96 ;  /* 0x000000140460723c */ /* 0x044ff00000001860 */
[C---:B------:R-:W-:Y:S01]  /*df30*/  HMMA.16816.F32 R92, R4.reuse, R22, R92 ;  /* 0x00000016045c723c */ /* 0x040fe2000000185c */
[----:B------:R-:W-:Y:S07]  /*df40*/  LDSM.16.MT88.4 R20, [R201+0xe800] ;  /* 0x00e80000c914783b */ /* 0x000fee0000004200 */
[C---:B------:R-:W-:Y:S08]  /*df50*/  HMMA.16816.F32 R88, R4.reuse, R36, R88 ;  /* 0x000000240458723c */ /* 0x040ff00000001858 */
[C---:B------:R-:W-:Y:S01]  /*df60*/  HMMA.16816.F32 R84, R4.reuse, R38, R84 ;  /* 0x000000260454723c */ /* 0x040fe20000001854 */
[----:B------:R-:W-:Y:S07]  /*df70*/  LDSM.16.MT88.4 R36, [R204+0xf000] ;  /* 0x00f00000cc24783b */ /* 0x000fee0000004200 */
[C---:B------:R-:W-:Y:S08]  /*df80*/  HMMA.16816.F32 R80, R4.reuse, R16, R80 ;  /* 0x000000100450723c */ /* 0x040ff00000001850 */
[C---:B------:R-:W-:Y:S01]  /*df90*/  HMMA.16816.F32 R76, R4.reuse, R18, R76 ;  /* 0x00000012044c723c */ /* 0x040fe2000000184c */
[----:B------:R-:W2:Y:S07]  /*dfa0*/  LDSM.16.MT88.4 R16, [R200+0xe800] ;  /* 0x00e80000c810783b */ /* 0x000eae0000004200 */
[C---:B-1----:R-:W-:Y:S08]  /*dfb0*/  HMMA.16816.F32 R72, R4.reuse, R12, R72 ;  /* 0x0000000c0448723c */ /* 0x042ff00000001848 */
[----:B------:R-:W-:Y:S01]  /*dfc0*/  HMMA.16816.F32 R68, R4, R14, R68 ;  /* 0x0000000e0444723c */ /* 0x000fe20000001844 */
[----:B------:R-:W1:Y:S06]  /*dfd0*/  LDSM.16.MT88.4 R12, [R204+0x12800] ;  /* 0x01280000cc0c783b */ /* 0x000e6c0000004200 */
[----:B------:R-:W-:Y:S01]  /*dfe0*/  F2FP.PACK_AB R4, R55, R54 ;  /* 0x000000363704723e */ /* 0x000fe200000000ff */
[----:B------:R-:W-:Y:S01]  /*dff0*/  FADD.FTZ R54, R54, R175 ;  /* 0x000000af36367221 */ /* 0x000fe20000010000 */
[----:B------:R-:W-:-:S02]  /*e000*/  F2FP.PACK_AB R5, R157, R156 ;  /* 0x0000009c9d05723e */ /* 0x000fc400000000ff */
[----:B------:R-:W-:Y:S01]  /*e010*/  F2FP.PACK_AB R6, R165, R158 ;  /* 0x0000009ea506723e */ /* 0x000fe200000000ff */
[----:B------:R-:W-:Y:S01]  /*e020*/  FADD.FTZ R55, R55, R54 ;  /* 0x0000003637377221 */ /* 0x000fe20000010000 */
[----:B------:R-:W-:-:S03]  /*e030*/  F2FP.PACK_AB R7, R160, R155 ;  /* 0x0000009ba007723e */ /* 0x000fc600000000ff */
[----:B------:R-:W-:-:S04]  /*e040*/  FADD.FTZ R158, R158, R55 ;  /* 0x000000379e9e7221 */ /* 0x000fc80000010000 */
[----:B----4-:R-:W-:Y:S01]  /*e050*/  HMMA.16816.F32 R120, R4, R8, R120 ;  /* 0x000000080478723c */ /* 0x010fe20000001878 */
[----:B------:R-:W-:-:S07]  /*e060*/  FADD.FTZ R165, R165, R158 ;  /* 0x0000009ea5a57221 */ /* 0x000fce0000010000 */
[C---:B------:R-:W-:Y:S01]  /*e070*/  HMMA.16816.F32 R116, R4.reuse, R10, R116 ;  /* 0x0000000a0474723c */ /* 0x040fe20000001874 */
[----:B------:R-:W3:Y:S07]  /*e080*/  LDSM.16.MT88.4 R8, [R202+0x12800] ;  /* 0x01280000ca08783b */ /* 0x000eee0000004200 */
[C---:B--2---:R-:W-:Y:S08]  /*e090*/  HMMA.16816.F32 R104, R4.reuse, R16, R104 ;  /* 0x000000100468723c */ /* 0x044ff00000001868 */
[C---:B------:R-:W-:Y:S01]  /*e0a0*/  HMMA.16816.F32 R100, R4.reuse, R18, R100 ;  /* 0x000000120464723c */ /* 0x040fe20000001864 */
[----:B------:R-:W2:Y:S07]  /*e0b0*/  LDSM.16.MT88.4 R16, [R200+0x12800] ;  /* 0x01280000c810783b */ /* 0x000eae0000004200 */
[C---:B------:R-:W-:Y:S08]  /*e0c0*/  HMMA.16816.F32 R112, R4.reuse, R20, R112 ;  /* 0x000000140470723c */ /* 0x040ff00000001870 */
[C---:B------:R-:W-:Y:S01]  /*e0d0*/  HMMA.16816.F32 R108, R4.reuse, R22, R108 ;  /* 0x00000016046c723c */ /* 0x040fe2000000186c */
[----:B------:R-:W4:Y:S07]  /*e0e0*/  LDSM.16.MT88.4 R20, [R201+0xf000] ;  /* 0x00f00000c914783b */ /* 0x000f2e0000004200 */
[C---:B-1----:R-:W-:Y:S08]  /*e0f0*/  HMMA.16816.F32 R96, R4.reuse, R12, R96 ;  /* 0x0000000c0460723c */ /* 0x042ff00000001860 */
[C---:B---3--:R-:W-:Y:S08]  /*e100*/  HMMA.16816.F32 R88, R4.reuse, R8, R88 ;  /* 0x000000080458723c */ /* 0x048ff00000001858 */
[C---:B------:R-:W-:Y:S01]  /*e110*/  HMMA.16816.F32 R84, R4.reuse, R10, R84 ;  /* 0x0000000a0454723c */ /* 0x040fe20000001854 */
[----:B------:R-:W1:Y:S07]  /*e120*/  LDSM.16.MT88.4 R8, [R204+0x13000] ;  /* 0x01300000cc08783b */ /* 0x000e6e0000004200 */
[C---:B------:R-:W-:Y:S01]  /*e130*/  HMMA.16816.F32 R92, R4.reuse, R14, R92 ;  /* 0x0000000e045c723c */ /* 0x040fe2000000185c */
[----:B------:R-:W3:Y:S07]  /*e140*/  LDSM.16.MT88.4 R12, [R200+0xf000] ;  /* 0x00f00000c80c783b */ /* 0x000eee0000004200 */
[C---:B------:R-:W-:Y:S01]  /*e150*/  HMMA.16816.F32 R80, R4.reuse, R44, R80 ;  /* 0x0000002c0450723c */ /* 0x040fe20000001850 */
[----:B------:R-:W5:Y:S07]  /*e160*/  MUFU.EX2 R44, R137 ;  /* 0x00000089002c7308 */ /* 0x000f6e0000000800 */
[C---:B------:R-:W-:Y:S08]  /*e170*/  HMMA.16816.F32 R128, R4.reuse, R24, R128 ;  /* 0x000000180480723c */ /* 0x040ff00000001880 */
[----:B------:R-:W-:Y:S01]  /*e180*/  HMMA.16816.F32 R124, R4, R26, R124 ;  /* 0x0000001a047c723c */ /* 0x000fe2000000187c */
[----:B------:R-:W1:Y:S01]  /*e190*/  LDSM.16.MT88.4 R24, [R202+0xf000] ;  /* 0x00f00000ca18783b */ /* 0x000e620000004200 */
[----:B-----5:R-:W-:-:S06]  /*e1a0*/  FADD.FTZ R3, R44, R3 ;  /* 0x000000032c037221 */ /* 0x020fcc0000010000 */
[C---:B------:R-:W-:Y:S08]  /*e1b0*/  HMMA.16816.F32 R76, R4.reuse, R46, R76 ;  /* 0x0000002e044c723c */ /* 0x040ff0000000184c */
[C---:B--2---:R-:W-:Y:S08]  /*e1c0*/  HMMA.16816.F32 R72, R4.reuse, R16, R72 ;  /* 0x000000100448723c */ /* 0x044ff00000001848 */
[----:B------:R-:W-:Y:S01]  /*e1d0*/  HMMA.16816.F32 R68, R4, R18, R68 ;  /* 0x000000120444723c */ /* 0x000fe20000001844 */
[----:B------:R-:W2:Y:S06]  /*e1e0*/  LDSM.16.MT88.4 R16, [R202+0x13000] ;  /* 0x01300000ca10783b */ /* 0x000eac0000004200 */
        /* <DEDUP_REMOVED lines=10> */
[----:B------:R-:W4:Y:S07]  /*e290*/  LDSM.16.MT88.4 R20, [R201+0x13000] ;  /* 0x01300000c914783b */ /* 0x000f2e0000004200 */
[C---:B-1----:R-:W-:Y:S08]  /*e2a0*/  HMMA.16816.F32 R96, R4.reuse, R8, R96 ;  /* 0x000000080460723c */ /* 0x042ff00000001860 */
[C---:B------:R-:W-:Y:S01]  /*e2b0*/  HMMA.16816.F32 R92, R4.reuse, R10, R92 ;  /* 0x0000000a045c723c */ /* 0x040fe2000000185c */
[----:B------:R-:W1:Y:S07]  /*e2c0*/  LDSM.16.MT88.4 R8, [R200+0x13000] ;  /* 0x01300000c808783b */ /* 0x000e6e0000004200 */
[C---:B---3--:R-:W-:Y:S08]  /*e2d0*/  HMMA.16816.F32 R104, R4.reuse, R12, R104 ;  /* 0x0000000c0468723c */ /* 0x048ff00000001868 */
[C---:B------:R-:W-:Y:S01]  /*e2e0*/  HMMA.16816.F32 R100, R4.reuse, R14, R100 ;  /* 0x0000000e0464723c */ /* 0x040fe20000001864 */
[----:B------:R-:W3:Y:S07]  /*e2f0*/  LDSM.16.MT88.4 R12, [R202+0xf800] ;  /* 0x00f80000ca0c783b */ /* 0x000eee0000004200 */
        /* <DEDUP_REMOVED lines=14> */
[----:B--2---:R-:W-:Y:S01]  /*e3e0*/  HMMA.16816.F32 R88, R4, R16, R88 ;  /* 0x000000100458723c */ /* 0x004fe20000001858 */
[----:B------:R-:W-:-:S04]  /*e3f0*/  FFMA.FTZ R27, R48, c[0x0][0x23c], -R61 ;  /* 0x00008f00301b7a23 */ /* 0x000fc8000001083d */
[----:B------:R-:W2:Y:S03]  /*e400*/  MUFU.EX2 R25, R25 ;  /* 0x0000001900197308 */ /* 0x000ea60000000800 */
[C---:B------:R-:W-:Y:S01]  /*e410*/  HMMA.16816.F32 R84, R4.reuse, R18, R84 ;  /* 0x000000120454723c */ /* 0x040fe20000001854 */
[----:B------:R-:W5:Y:S04]  /*e420*/  LDSM.16.MT88.4 R16, [R204+0xf800] ;  /* 0x00f80000cc10783b */ /* 0x000f680000004200 */
[----:B------:R-:W-:Y:S03]  /*e430*/  MUFU.EX2 R26, R26 ;  /* 0x0000001a001a7308 */ /* 0x000fe60000000800 */
[C---:B----4-:R-:W-:Y:S05]  /*e440*/  HMMA.16816.F32 R80, R4.reuse, R20, R80 ;  /* 0x000000140450723c */ /* 0x050fea0000001850 */
[----:B------:R-:W4:Y:S03]  /*e450*/  MUFU.EX2 R27, R27 ;  /* 0x0000001b001b7308 */ /* 0x000f260000000800 */
[C---:B------:R-:W-:Y:S01]  /*e460*/  HMMA.16816.F32 R76, R4.reuse, R22, R76 ;  /* 0x00000016044c723c */ /* 0x040fe2000000184c */
[----:B------:R-:W-:Y:S04]  /*e470*/  LDSM.16.MT88.4 R20, [R201+0xf800] ;  /* 0x00f80000c914783b */ /* 0x000fe80000004200 */
[----:B------:R-:W-:Y:S03]  /*e480*/  MUFU.EX2 R38, R38 ;  /* 0x0000002600267308 */ /* 0x000fe60000000800 */
[C---:B-1----:R-:W-:Y:S05]  /*e490*/  HMMA.16816.F32 R72, R4.reuse, R8, R72 ;  /* 0x000000080448723c */ /* 0x042fea0000001848 */
[----:B------:R-:W1:Y:S03]  /*e4a0*/  MUFU.EX2 R39, R39 ;  /* 0x0000002700277308 */ /* 0x000e660000000800 */
[----:B------:R-:W-:Y:S01]  /*e4b0*/  HMMA.16816.F32 R68, R4, R10, R68 ;  /* 0x0000000a0444723c */ /* 0x000fe20000001844 */
[----:B------:R-:W5:Y:S06]  /*e4c0*/  LDSM.16.MT88.4 R8, [R200+0xf800] ;  /* 0x00f80000c808783b */ /* 0x000f6c0000004200 */
[----:B--2---:R-:W-:Y:S01]  /*e4d0*/  F2FP.PACK_AB R4, R25, R24 ;  /* 0x000000181904723e */ /* 0x004fe200000000ff */
[----:B------:R-:W-:Y:S01]  /*e4e0*/  FADD.FTZ R24, R24, R161 ;  /* 0x000000a118187221 */ /* 0x000fe20000010000 */
[----:B------:R-:W-:Y:S01]  /*e4f0*/  F2FP.PACK_AB R5, R37, R36 ;  /* 0x000000242505723e */ /* 0x000fe200000000ff */
[----:B------:R-:W-:Y:S01]  /*e500*/  FADD.FTZ R36, R36, R3 ;  /* 0x0000000324247221 */ /* 0x000fe20000010000 */
[----:B----4-:R-:W-:Y:S01]  /*e510*/  F2FP.PACK_AB R6, R27, R26 ;  /* 0x0000001a1b06723e */ /* 0x010fe200000000ff */
[----:B------:R-:W-:Y:S01]  /*e520*/  FADD.FTZ R25, R25, R24 ;  /* 0x0000001819197221 */ /* 0x000fe20000010000 */
[----:B-1----:R-:W-:Y:S01]  /*e530*/  F2FP.PACK_AB R7, R39, R38 ;  /* 0x000000262707723e */ /* 0x002fe200000000ff */
[----:B------:R-:W-:Y:S01]  /*e540*/  FADD.FTZ R37, R37, R36 ;  /* 0x0000002425257221 */ /* 0x000fe20000010000 */
[----:B------:R-:W-:Y:S01]  /*e550*/  MOV R3, R33 ;  /* 0x0000002100037202 */ /* 0x000fe20000000f00 */
[----:B------:R-:W-:-:S02]  /*e560*/  FADD.FTZ R26, R26, R25 ;  /* 0x000000191a1a7221 */ /* 0x000fc40000010000 */
[----:B------:R-:W-:Y:S02]  /*e570*/  FADD.FTZ R38, R38, R37 ;  /* 0x0000002526267221 */ /* 0x000fe40000010000 */
[----:B---3--:R-:W-:Y:S01]  /*e580*/  HMMA.16816.F32 R120, R4, R12, R120 ;  /* 0x0000000c0478723c */ /* 0x008fe20000001878 */
        /* <DEDUP_REMOVED lines=21> */
.L_x_818:
        /* <DEDUP_REMOVED lines=11> */
.L_x_830:
        /* <DEDUP_REMOVED lines=68> */
.L_x_827:
[----:B------:R-:W-:Y:S02]  /*ebd0*/  ISETP.GE.AND P4, PT, R222, c[0x0][0x220], PT ;  /* 0x00008800de007a0c */ /* 0x000fe40003f86270 */
[C---:B------:R-:W-:Y:S02]  /*ebe0*/  LEA R2, P2, R34.reuse, R176, 0x1 ;  /* 0x000000b022027211 */ /* 0x040fe400078408ff */
[----:B------:R-:W-:Y:S02]  /*ebf0*/  ISETP.GE.AND P3, PT, R213, c[0x0][0x220], PT ;  /* 0x00008800d5007a0c */ /* 0x000fe40003f66270 */
[----:B------:R-:W-:Y:S02]  /*ec00*/  LEA.HI.X R3, R34, R177, R32, 0x1, P2 ;  /* 0x000000b122037211 */ /* 0x000fe400010f0c20 */
[----:B------:R-:W-:Y:S04]  /*ec10*/  IADD3 R33, P1, R225, R34, RZ ;  /* 0x00000022e1217210 */ /* 0x000fe80007f3e0ff */
[C---:B------:R-:W-:Y:S01]  /*ec20*/  IADD3.X R34, R224.reuse, R32, RZ, P1, !PT ;  /* 0x00000020e0227210 */ /* 0x040fe20000ffe4ff */
[----:B------:R-:W-:Y:S01]  /*ec30*/  @P4 STS.128 [R220+0xc000], RZ ;  /* 0x00c000ffdc004388 */ /* 0x000fe20000000c00 */
[-C--:B------:R-:W-:Y:S02]  /*ec40*/  @!P4 LEA R46, P5, R33, R176.reuse, 0x1 ;  /* 0x000000b0212ec211 */ /* 0x080fe400078a08ff */
[----:B------:R-:W-:Y:S02]  /*ec50*/  IADD3 R35, P2, R225, R33, RZ ;  /* 0x00000021e1237210 */ /* 0x000fe40007f5e0ff */
[CCC-:B------:R-:W-:Y:S02]  /*ec60*/  @!P4 LEA.HI.X R47, R33.reuse, R177.reuse, R34.reuse, 0x1, P5 ;  /* 0x000000b1212fc211 */ /* 0x1c0fe400028f0c22 */
[----:B------:R-:W-:Y:S01]  /*ec70*/  @!PT LDS RZ, [RZ] ;  /* 0x00000000fffff984 */ /* 0x000fe20000000800 */
[----:B------:R-:W-:Y:S01]  /*ec80*/  @!PT LDS RZ, [RZ] ;  /* 0x00000000fffff984 */ /* 0x000fe20000000800 */
[----:B------:R-:W-:Y:S01]  /*ec90*/  @!PT LDS RZ, [RZ] ;  /* 0x00000000fffff984 */ /* 0x000fe20000000800 */
[----:B------:R1:W-:Y:S01]  /*eca0*/  @!P4 LDGSTS.E.BYPASS.LTC128B.128 [R220+0xc000], [R2.64] ;  /* 0x0c00000002dccfae */ /* 0x0003e2000b901d4c */
[-C--:B------:R-:W-:Y:S02]  /*ecb0*/  @!P3 LEA R40, P1, R33, R176.reuse, 0x1 ;  /* 0x000000b02128b211 */ /* 0x080fe400078208ff */
[----:B------:R-:W-:Y:S02]  /*ecc0*/  @!P4 LEA R44, P5, R35, R176, 0x1 ;  /* 0x000000b0232cc211 */ /* 0x000fe400078a08ff */
[-C--:B------:R-:W-:Y:S02]  /*ecd0*/  @!P3 LEA.HI.X R41, R33, R177.reuse, R34, 0x1, P1 ;  /* 0x000000b12129b211 */ /* 0x080fe400008f0c22 */
[----:B------:R-:W-:Y:S01]  /*ece0*/  @P3 STS.128 [R220+0x10000], RZ ;  /* 0x010000ffdc003388 */ /* 0x000fe20000000c00 */
[C---:B------:R-:W-:Y:S02]  /*ecf0*/  IADD3.X R34, R224.reuse, R34, RZ, P2, !PT ;  /* 0x00000022e0227210 */ /* 0x040fe400017fe4ff */
[CC--:B------:R-:W-:Y:S02]  /*ed00*/  @!P3 LEA R38, P1, R35.reuse, R176.reuse, 0x1 ;  /* 0x000000b02326b211 */ /* 0x0c0fe400078208ff */
[CCC-:B------:R-:W-:Y:S02]  /*ed10*/  @!P4 LEA.HI.X R45, R35.reuse, R177.reuse, R34.reuse, 0x1, P5 ;  /* 0x000000b1232dc211 */ /* 0x1c0fe400028f0c22 */
[----:B------:R-:W-:Y:S01]  /*ed20*/  @!PT LDS RZ, [RZ] ;  /* 0x00000000fffff984 */ /* 0x000fe20000000800 */
[----:B------:R-:W-:Y:S01]  /*ed30*/  @!PT LDS RZ, [RZ] ;  /* 0x00000000fffff984 */ /* 0x000fe20000000800 */
[----:B------:R-:W-:Y:S01]  /*ed40*/  @!PT LDS RZ, [RZ] ;  /* 0x00000000fffff984 */ /* 0x000fe20000000800 */
[----:B------:R1:W-:Y:S01]  /*ed50*/  @!P3 LDGSTS.E.BYPASS.LTC128B.128 [R220+0x10000], [R2.64+0x80] ;  /* 0x1000008002dcbfae */ /* 0x0003e2000b901d4c */
[----:B------:R-:W-:Y:S02]  /*ed60*/  @!P3 LEA.HI.X R39, R35, R177, R34, 0x1, P1 ;  /* 0x000000b12327b211 */ /* 0x000fe400008f0c22 */
[----:B------:R-:W-:Y:S04]  /*ed70*/  IADD3 R33, P2, R225, R35, RZ ;  /* 0x00000023e1217210 */ /* 0x000fe80007f5e0ff */
[----:B------:R-:W-:Y:S01]  /*ed80*/  @P4 STS.128 [R220+0xc800], RZ ;  /* 0x00c800ffdc004388 */ /* 0x000fe20000000c00 */
[C---:B------:R-:W-:Y:S02]  /*ed90*/  @!P4 LEA R42, P5, R33.reuse, R176, 0x1 ;  /* 0x000000b0212ac211 */ /* 0x040fe400078a08ff */
[C---:B------:R-:W-:Y:S02]  /*eda0*/  IADD3.X R34, R224.reuse, R34, RZ, P2, !PT ;  /* 0x00000022e0227210 */ /* 0x040fe400017fe4ff */
[CC--:B------:R-:W-:Y:S02]  /*edb0*/  @!P3 LEA R36, P1, R33.reuse, R176.reuse, 0x1 ;  /* 0x000000b02124b211 */ /* 0x0c0fe400078208ff */
[----:B------:R-:W-:Y:S01]  /*edc0*/  @!PT LDS RZ, [RZ] ;  /* 0x00000000fffff984 */ /* 0x000fe20000000800 */
[----:B------:R-:W-:Y:S01]  /*edd0*/  @!PT LDS RZ, [RZ] ;  /* 0x00000000fffff984 */ /* 0x000fe20000000800 */
[----:B------:R-:W-:Y:S01]  /*ede0*/  @!PT LDS RZ, [RZ] ;  /* 0x00000000fffff984 */ /* 0x000fe20000000800 */
[----:B------:R2:W-:Y:S01]  /*edf0*/  @!P4 LDGSTS.E.BYPASS.LTC128B.128 [R220+0xc800], [R46.64] ;  /* 0x0c8000002edccfae */ /* 0x0005e2000b901d4c */
[CCC-:B------:R-:W-:Y:S02]  /*ee00*/  @!P4 LEA.HI.X R43, R33.reuse, R177.reuse, R34.reuse, 0x1, P5 ;  /* 0x000000b1212bc211 */ /* 0x1c0fe400028f0c22 */
[----:B------:R-:W-:Y:S02]  /*ee10*/  @!P3 LEA.HI.X R37, R33, R177, R34, 0x1, P1 ;  /* 0x000000b12125b211 */ /* 0x000fe400008f0c22 */
[----:B------:R-:W-:Y:S02]  /*ee20*/  IADD3 R35, P2, R225, R33, RZ ;  /* 0x00000021e1237210 */ /* 0x000fe40007f5e0ff */
[----:B------:R-:W-:Y:S02]  /*ee30*/  @P3 STS.128 [R220+0x10800], RZ ;  /* 0x010800ffdc003388 */ /* 0x000fe40000000c00 */
[C---:B------:R-:W-:Y:S02]  /*ee40*/  @!P4 LEA R50, P5, R35.reuse, R176, 0x1 ;  /* 0x000000b02332c211 */ /* 0x040fe400078a08ff */
[C---:B------:R-:W-:Y:S02]  /*ee50*/  IADD3.X R34, R224.reuse, R34, RZ, P2, !PT ;  /* 0x00000022e0227210 */ /* 0x040fe400017fe4ff */
[CC--:B------:R-:W-:Y:S01]  /*ee60*/  @!P3 LEA R48, P1, R35.reuse, R176.reuse, 0x1 ;  /* 0x000000b02330b211 */ /* 0x0c0fe200078208ff */
[----:B------:R-:W-:Y:S01]  /*ee70*/  @!PT LDS RZ, [RZ] ;  /* 0x00000000fffff984 */ /* 0x000fe20000000800 */
[----:B------:R-:W-:Y:S01]  /*ee80*/  @!PT LDS RZ, [RZ] ;  /* 0x00000000fffff984 */ /* 0x000fe20000000800 */
[----:B------:R-:W-:Y:S01]  /*ee90*/  @!PT LDS RZ, [RZ] ;  /* 0x00000000fffff984 */ /* 0x000fe20000000800 */
[----:B------:R3:W-:Y:S01]  /*eea0*/  @!P3 LDGSTS.E.BYPASS.LTC128B.128 [R220+0x10800], [R40.64+0x80] ;  /* 0x1080008028dcbfae */ /* 0x0007e2000b901d4c */
        /* <DEDUP_REMOVED lines=27> */
[----:B------:R-:W-:Y:S02]  /*f060*/  IADD3.X R32, R224, R34, RZ, P1, !PT ;  /* 0x00000022e0207210 */ /* 0x000fe40000ffe4ff */
[C---:B------:R-:W-:Y:S01]  /*f070*/  @!P3 LEA R62, P1, R33.reuse, R176, 0x1 ;  /* 0x000000b0213eb211 */ /* 0x040fe200078208ff */
[----:B------:R-:W-:Y:S01]  /*f080*/  @!PT LDS RZ, [RZ] ;  /* 0x00000000fffff984 */ /* 0x000fe20000000800 */
[----:B------:R-:W-:Y:S01]  /*f090*/  @!PT LDS RZ, [RZ] ;  /* 0x00000000fffff984 */ /* 0x000fe20000000800 */
[----:B------:R-:W-:Y:S01]  /*f0a0*/  @!PT LDS RZ, [RZ] ;  /* 0x00000000fffff984 */ /* 0x000fe20000000800 */
[----:B------:R3:W-:Y:S01]  /*f0b0*/  @!P4 LDGSTS.E.BYPASS.LTC128B.128 [R220+0xd800], [R42.64] ;  /* 0x0d8000002adccfae */ /* 0x0007e2000b901d4c */
[CCC-:B------:R-:W-:Y:S02]  /*f0c0*/  @!P4 LEA.HI.X R59, R33.reuse, R177.reuse, R32.reuse, 0x1, P5 ;  /* 0x000000b1213bc211 */ /* 0x1c0fe400028f0c20 */
[----:B------:R-:W-:Y:S02]  /*f0d0*/  @!P3 LEA.HI.X R63, R33, R177, R32, 0x1, P1 ;  /* 0x000000b1213fb211 */ /* 0x000fe400008f0c20 */
[----:B------:R-:W-:Y:S02]  /*f0e0*/  ISETP.GE.AND P1, PT, R219, 0x2, PT ;  /* 0x00000002db00780c */ /* 0x000fe40003f26270 */
[----:B------:R-:W-:Y:S07]  /*f0f0*/  @P3 STS.128 [R220+0x11800], RZ ;  /* 0x011800ffdc003388 */ /* 0x000fee0000000c00 */
[----:B------:R-:W-:Y:S01]  /*f100*/  @!PT LDS RZ, [RZ] ;  /* 0x00000000fffff984 */ /* 0x000fe20000000800 */
[----:B------:R-:W-:Y:S01]  /*f110*/  @!PT LDS RZ, [RZ] ;  /* 0x00000000fffff984 */ /* 0x000fe20000000800 */
[----:B------:R-:W-:Y:S01]  /*f120*/  @!PT LDS RZ, [RZ] ;  /* 0x00000000fffff984 */ /* 0x000fe20000000800 */
[----:B------:R4:W-:Y:S07]  /*f130*/  @!P3 LDGSTS.E.BYPASS.LTC128B.128 [R220+0x11800], [R36.64+0x80] ;  /* 0x1180008024dcbfae */ /* 0x0009ee000b901d4c */
[----:B------:R-:W-:Y:S07]  /*f140*/  @P4 STS.128 [R220+0xe000], RZ ;  /* 0x00e000ffdc004388 */ /* 0x000fee0000000c00 */
[----:B------:R-:W-:Y:S01]  /*f150*/  @!PT LDS RZ, [RZ] ;  /* 0x00000000fffff984 */ /* 0x000fe20000000800 */
[----:B------:R-:W-:Y:S01]  /*f160*/  @!PT LDS RZ, [RZ] ;  /* 0x00000000fffff984 */ /* 0x000fe20000000800 */
[----:B------:R-:W-:Y:S01]  /*f170*/  @!PT LDS RZ, [RZ] ;  /* 0x00000000fffff984 */ /* 0x000fe20000000800 */
[----:B------:R5:W-:Y:S07]  /*f180*/  @!P4 LDGSTS.E.BYPASS.LTC128B.128 [R220+0xe000], [R50.64] ;  /* 0x0e00000032dccfae */ /* 0x000bee000b901d4c */
        /* <DEDUP_REMOVED lines=35> */
[----:B------:R-:W-:Y:S07]  /*f3c0*/  LDSM.16.M88.4 R136, [R211] ;  /* 0x00000000d388783b */ /* 0x000fee0000000200 */
[----:B------:R-:W1:Y:S07]  /*f3d0*/  LDSM.16.M88.4 R140, [R210+0x4000] ;  /* 0x00400000d28c783b */ /* 0x000e6e0000000200 */
[----:B------:R-:W2:Y:S07]  /*f3e0*/  LDSM.16.M88.4 R144, [R210+0x4800] ;  /* 0x00480000d290783b */ /* 0x000eae0000000200 */
[----:B------:R-:W2:Y:S07]  /*f3f0*/  LDSM.16.M88.4 R148, [R210+0x5000] ;  /* 0x00500000d294783b */ /* 0x000eae0000000200 */
[----:B------:R-:W0:Y:S07]  /*f400*/  LDGDEPBAR ;  /* 0x00000000000079af */ /* 0x000e2e0000000000 */
[----:B------:R-:W3:Y:S07]  /*f410*/  LDSM.16.M88.4 R152, [R210+0x5800] ;  /* 0x00580000d298783b */ /* 0x000eee0000000200 */
[----:B------:R-:W4:Y:S01]  /*f420*/  LDSM.16.M88.4 R156, [R210+0x6000] ;  /* 0x00600000d29c783b */ /* 0x000f220000000200 */
[C---:B-1----:R-:W-:Y:S06]  /*f430*/  HMMA.16816.F32 R4, R136.reuse, R140, RZ ;  /* 0x0000008c8804723c */ /* 0x042fec00000018ff */
[----:B------:R-:W1:Y:S02]  /*f440*/  LDSM.16.M88.4 R160, [R210+0x6800] ;  /* 0x00680000d2a0783b */ /* 0x000e640000000200 */
[C---:B------:R-:W-:Y:S05]  /*f450*/  HMMA.16816.F32 R8, R136.reuse, R142, RZ ;  /* 0x0000008e8808723c */ /* 0x040fea00000018ff */
[----:B------:R-:W1:Y:S03]  /*f460*/  LDSM.16.M88.4 R164, [R210+0x7000] ;  /* 0x00700000d2a4783b */ /* 0x000e660000000200 */
[C---:B--2---:R-:W-:Y:S04]  /*f470*/  HMMA.16816.F32 R12, R136.reuse, R144, RZ ;  /* 0x00000090880c723c */ /* 0x044fe800000018ff */
[----:B------:R-:W2:Y:S04]  /*f480*/  LDSM.16.M88.4 R140, [R210+0x7800] ;  /* 0x00780000d28c783b */ /* 0x000ea80000000200 */
[C---:B------:R-:W-:Y:S03]  /*f490*/  HMMA.16816.F32 R16, R136.reuse, R146, RZ ;  /* 0x000000928810723c */ /* 0x040fe600000018ff */
[----:B------:R-:W-:Y:S05]  /*f4a0*/  LDSM.16.M88.4 R144, [R209] ;  /* 0x00000000d190783b */ /* 0x000fea0000000200 */
[C---:B------:R-:W-:Y:S02]  /*f4b0*/  HMMA.16816.F32 R20, R136.reuse, R148, RZ ;  /* 0x000000948814723c */ /* 0x040fe400000018ff */
[----:B------:R-:W-:Y:S06]  /*f4c0*/  LDSM.16.M88.4 R168, [R208+0x800] ;  /* 0x00080000d0a8783b */ /* 0x000fec0000000200 */
[C---:B------:R-:W-:Y:S01]  /*f4d0*/  HMMA.16816.F32 R24, R136.reuse, R150, RZ ;  /* 0x000000968818723c */ /* 0x040fe200000018ff */
[----:B------:R-:W2:Y:S07]  /*f4e0*/  LDSM.16.M88.4 R148, [R208] ;  /* 0x00000000d094783b */ /* 0x000eae0000000200 */
[C---:B---3--:R-:W-:Y:S01]  /*f4f0*/  HMMA.16816.F32 R28, R136.reuse, R152, RZ ;  /* 0x00000098881c723c */ /* 0x048fe200000018ff */
[----:B------:R-:W3:Y:S07]  /*f500*/  LDSM.16.M88.4 R172, [R208+0x1000] ;  /* 0x00100000d0ac783b */ /* 0x000eee0000000200 */
[C---:B------:R-:W-:Y:S01]  /*f510*/  HMMA.16816.F32 R32, R136.reuse, R154, RZ ;  /* 0x0000009a8820723c */ /* 0x040fe200000018ff */
[----:B------:R-:W2:Y:S07]  /*f520*/  LDSM.16.M88.4 R152, [R208+0x1800] ;  /* 0x00180000d098783b */ /* 0x000eae0000000200 */
[C---:B----4-:R-:W-:Y:S01]  /*f530*/  HMMA.16816.F32 R36, R136.reuse, R156, RZ ;  /* 0x0000009c8824723c */ /* 0x050fe200000018ff */
[----:B------:R-:W-:Y:S07]  /*f540*/  LDSM.16.M88.4 R176, [R208+0x3000] ;  /* 0x00300000d0b0783b */ /* 0x000fee0000000200 */
[C---:B------:R-:W-:Y:S01]  /*f550*/  HMMA.16816.F32 R40, R136.reuse, R158, RZ ;  /* 0x0000009e8828723c */ /* 0x040fe200000018ff */
[----:B------:R-:W4:Y:S07]  /*f560*/  LDSM.16.M88.4 R156, [R208+0x2000] ;  /* 0x00200000d09c783b */ /* 0x000f2e0000000200 */
[C---:B-1----:R-:W-:Y:S01]  /*f570*/  HMMA.16816.F32 R44, R136.reuse, R160, RZ ;  /* 0x000000a0882c723c */ /* 0x042fe200000018ff */
[----:B------:R-:W-:Y:S07]  /*f580*/  LDSM.16.M88.4 R180, [R208+0x3800] ;  /* 0x00380000d0b4783b */ /* 0x000fee0000000200 */
[C---:B-----5:R-:W-:Y:S01]  /*f590*/  HMMA.16816.F32 R48, R136.reuse, R162, RZ ;  /* 0x000000a28830723c */ /* 0x060fe200000018ff */
[----:B------:R-:W1:Y:S07]  /*f5a0*/  LDSM.16.M88.4 R160, [R208+0x2800] ;  /* 0x00280000d0a0783b */ /* 0x000e6e0000000200 */
[C---:B------:R-:W-:Y:S01]  /*f5b0*/  HMMA.16816.F32 R52, R136.reuse, R164, RZ ;  /* 0x000000a48834723c */ /* 0x040fe200000018ff */
[----:B------:R-:W-:Y:S07]  /*f5c0*/  LDSM.16.M88.4 R184, [R207] ;  /* 0x00000000cfb8783b */ /* 0x000fee0000000200 */
[C---:B------:R-:W-:Y:S01]  /*f5d0*/  HMMA.16816.F32 R56, R136.reuse, R166, RZ ;  /* 0x000000a68838723c */ /* 0x040fe200000018ff */
[----:B------:R-:W5:Y:S07]  /*f5e0*/  LDSM.16.M88.4 R164, [R203+0x4000] ;  /* 0x00400000cba4783b */ /* 0x000f6e0000000200 */
[C---:B--2---:R-:W-:Y:S01]  /*f5f0*/  HMMA.16816.F32 R60, R136.reuse, R140, RZ ;  /* 0x0000008c883c723c */ /* 0x044fe200000018ff */
[----:B------:R-:W-:Y:S07]  /*f600*/  LDSM.16.M88.4 R188, [R208+0x4000] ;  /* 0x00400000d0bc783b */ /* 0x000fee0000000200 */
[----:B------:R-:W-:Y:S01]  /*f610*/  HMMA.16816.F32 R64, R136, R142, RZ ;  /* 0x0000008e8840723c */ /* 0x000fe200000018ff */
[----:B------:R-:W2:Y:S07]  /*f620*/  LDSM.16.M88.4 R136, [R203+0x4800] ;  /* 0x00480000cb88783b */ /* 0x000eae0000000200 */
[C---:B------:R-:W-:Y:S01]  /*f630*/  HMMA.16816.F32 R4, R144.reuse, R148, R4 ;  /* 0x000000949004723c */ /* 0x040fe20000001804 */
[----:B------:R-:W1:Y:S07]  /*f640*/  LDSM.16.M88.4 R140, [R203+0x5000] ;  /* 0x00500000cb8c783b */ /* 0x000e6e0000000200 */
[C---:B------:R-:W-:Y:S01]  /*f650*/  HMMA.16816.F32 R8, R144.reuse, R150, R8 ;  /* 0x000000969008723c */ /* 0x040fe20000001808 */
[----:B------:R-:W1:Y:S07]  /*f660*/  LDSM.16.M88.4 R148, [R203+0x5800] ;  /* 0x00580000cb94783b */ /* 0x000e6e0000000200 */
[C---:B------:R-:W-:Y:S01]  /*f670*/  HMMA.16816.F32 R12, R144.reuse, R168, R12 ;  /* 0x000000a8900c723c */ /* 0x040fe2000000180c */
[----:B------:R-:W-:Y:S07]  /*f680*/  LDSM.16.M88.4 R192, [R206+0x2000] ;  /* 0x00200000cec0783b */ /* 0x000fee0000000200 */
[C---:B------:R-:W-:Y:S01]  /*f690*/  HMMA.16816.F32 R16, R144.reuse, R170, R16 ;  /* 0x000000aa9010723c */ /* 0x040fe20000001810 */
[----:B------:R-:W-:Y:S07]  /*f6a0*/  LDSM.16.M88.4 R168, [R203+0x6800] ;  /* 0x00680000cba8783b */ /* 0x000fee0000000200 */
[C---:B---3--:R-:W-:Y:S01]  /*f6b0*/  HMMA.16816.F32 R20, R144.reuse, R172, R20 ;  /* 0x000000ac9014723c */ /* 0x048fe20000001814 */
[----:B------:R-:W-:Y:S07]  /*f6c0*/  LDSM.16.M88.4 R196, [R205+0x4000] ;  /* 0x00400000cdc4783b */ /* 0x000fee0000000200 */
[C---:B------:R-:W-:Y:S01]  /*f6d0*/  HMMA.16816.F32 R24, R144.reuse, R174, R24 ;  /* 0x000000ae9018723c */ /* 0x040fe20000001818 */
[----:B------:R-:W-:Y:S07]  /*f6e0*/  LDSM.16.M88.4 R172, [R205] ;  /* 0x00000000cdac783b */ /* 0x000fee0000000200 */
[C---:B------:R-:W-:Y:S08]  /*f6f0*/  HMMA.16816.F32 R28, R144.reuse, R152, R28 ;  /* 0x00000098901c723c */ /* 0x040ff0000000181c */
[C---:B------:R-:W-:Y:S01]  /*f700*/  HMMA.16816.F32 R32, R144.reuse, R154, R32 ;  /* 0x0000009a9020723c */ /* 0x040fe20000001820 */
[----:B------:R-:W3:Y:S07]  /*f710*/  LDSM.16.M88.4 R152, [R203+0x6000] ;  /* 0x00600000cb98783b */ /* 0x000eee0000000200 */
[C---:B----4-:R-:W-:Y:S08]  /*f720*/  HMMA.16816.F32 R36, R144.reuse, R156, R36 ;  /* 0x0000009c9024723c */ /* 0x050ff00000001824 */
[C---:B------:R-:W-:Y:S01]  /*f730*/  HMMA.16816.F32 R40, R144.reuse, R158, R40 ;  /* 0x0000009e9028723c */ /* 0x040fe20000001828 */
[----:B------:R-:W-:Y:S07]  /*f740*/  LDSM.16.M88.4 R156, [R203+0x7800] ;  /* 0x00780000cb9c783b */ /* 0x000fee0000000200 */
[C---:B-1----:R-:W-:Y:S08]  /*f750*/  HMMA.16816.F32 R44, R144.reuse, R160, R44 ;  /* 0x000000a0902c723c */ /* 0x042ff0000000182c */
[C---:B------:R-:W-:Y:S01]  /*f760*/  HMMA.16816.F32 R48, R144.reuse, R162, R48 ;  /* 0x000000a29030723c */ /* 0x040fe20000001830 */
[----:B------:R-:W-:Y:S07]  /*f770*/  LDSM.16.M88.4 R160, [R206] ;  /* 0x00000000cea0783b */ /* 0x000fee0000000200 */
[C---:B------:R-:W-:Y:S08]  /*f780*/  HMMA.16816.F32 R52, R144.reuse, R176, R52 ;  /* 0x000000b09034723c */ /* 0x040ff00000001834 */
[C---:B------:R-:W-:Y:S01]  /*f790*/  HMMA.16816.F32 R56, R144.reuse, R178, R56 ;  /* 0x000000b29038723c */ /* 0x040fe20000001838 */
[----:B------:R-:W-:Y:S07]  /*f7a0*/  LDSM.16.M88.4 R176, [R205+0x800] ;  /* 0x00080000cdb0783b */ /* 0x000fee0000000200 */
[C---:B------:R-:W-:Y:S08]  /*f7b0*/  HMMA.16816.F32 R60, R144.reuse, R180, R60 ;  /* 0x000000b4903c723c */ /* 0x040ff0000000183c */
[----:B------:R-:W-:Y:S01]  /*f7c0*/  HMMA.16816.F32 R64, R144, R182, R64 ;  /* 0x000000b69040723c */ /* 0x000fe20000001840 */
[----:B------:R-:W1:Y:S07]  /*f7d0*/  LDSM.16.M88.4 R144, [R203+0x7000] ;  /* 0x00700000cb90783b */ /* 0x000e6e0000000200 */
[C---:B-----5:R-:W-:Y:S01]  /*f7e0*/  HMMA.16816.F32 R4, R184.reuse, R164, R4 ;  /* 0x000000a4b804723c */ /* 0x060fe20000001804 */
[----:B------:R-:W-:Y:S07]  /*f7f0*/  LDSM.16.M88.4 R180, [R210+0xb800] ;  /* 0x00b80000d2b4783b */ /* 0x000fee0000000200 */
        /* <DEDUP_REMOVED lines=17> */
[C---:B-1----:R-:W-:Y:S08]  /*f910*/  HMMA.16816.F32 R52, R184.reuse, R144, R52 ;  /* 0x00000090b834723c */ /* 0x042ff00000001834 */
[C---:B------:R-:W-:Y:S01]  /*f920*/  HMMA.16816.F32 R56, R184.reuse, R146, R56 ;  /* 0x00000092b838723c */ /* 0x040fe20000001838 */
[----:B------:R-:W1:Y:S07]  /*f930*/  LDSM.16.M88.4 R144, [R205+0x3800] ;  /* 0x00380000cd90783b */ /* 0x000e6e0000000200 */
[C---:B------:R-:W-:Y:S08]  /*f940*/  HMMA.16816.F32 R60, R184.reuse, R156, R60 ;  /* 0x0000009cb83c723c */ /* 0x040ff0000000183c */
[----:B------:R-:W-:Y:S01]  /*f950*/  HMMA.16816.F32 R64, R184, R158, R64 ;  /* 0x0000009eb840723c */ /* 0x000fe20000001840 */
[----:B------:R-:W1:Y:S07]  /*f960*/  LDSM.16.M88.4 R156, [R211+0x2000] ;  /* 0x00200000d39c783b */ /* 0x000e6e0000000200 */
[C---:B------:R-:W-:Y:S01]  /*f970*/  HMMA.16816.F32 R4, R160.reuse, R172, R4 ;  /* 0x000000aca004723c */ /* 0x040fe20000001804 */
[----:B------:R-:W-:Y:S07]  /*f980*/  LDSM.16.M88.4 R184, [R209+0x2000] ;  /* 0x00200000d1b8783b */ /* 0x000fee0000000200 */
[C---:B------:R-:W-:Y:S01]  /*f990*/  HMMA.16816.F32 R8, R160.reuse, R174, R8 ;  /* 0x000000aea008723c */ /* 0x040fe20000001808 */
[----:B------:R-:W1:Y:S07]  /*f9a0*/  LDSM.16.M88.4 R172, [R210+0x8800] ;  /* 0x00880000d2ac783b */ /* 0x000e6e0000000200 */
[C---:B------:R-:W-:Y:S08]  /*f9b0*/  HMMA.16816.F32 R12, R160.reuse, R176, R12 ;  /* 0x000000b0a00c723c */ /* 0x040ff0000000180c */
        /* <DEDUP_REMOVED lines=8> */
[C---:B-----5:R-:W-:Y:S08]  /*fa40*/  HMMA.16816.F32 R36, R160.reuse, R140, R36 ;  /* 0x0000008ca024723c */ /* 0x060ff00000001824 */
        /* <DEDUP_REMOVED lines=8> */
[C---:B-1----:R-:W-:Y:S08]  /*fad0*/  HMMA.16816.F32 R60, R160.reuse, R144, R60 ;  /* 0x00000090a03c723c */ /* 0x042ff0000000183c */
[----:B------:R-:W-:Y:S01]  /*fae0*/  HMMA.16816.F32 R64, R160, R146, R64 ;  /* 0x00000092a040723c */ /* 0x000fe20000001840 */
[----:B------:R-:W1:Y:S07]  /*faf0*/  LDSM.16.M88.4 R144, [R208+0x5000] ;  /* 0x00500000d090783b */ /* 0x000e6e0000000200 */
[----:B------:R-:W1:Y:S01]  /*fb00*/  LDSM.16.M88.4 R160, [R208+0x5800] ;  /* 0x00580000d0a0783b */ /* 0x000e620000000200 */
        /* <DEDUP_REMOVED lines=21> */
[C---:B------:R-:W-:Y:S08]  /*fc60*/  HMMA.16816.F32 R60, R156.reuse, R180, R60 ;  /* 0x000000b49c3c723c */ /* 0x040ff0000000183c */
[----:B------:R-:W-:Y:S01]  /*fc70*/  HMMA.16816.F32 R64, R156, R182, R64 ;  /* 0x000000b69c40723c */ /* 0x000fe20000001840 */
[----:B------:R-:W-:Y:S07]  /*fc80*/  LDSM.16.M88.4 R156, [R207+0x2000] ;  /* 0x00200000cf9c783b */ /* 0x000fee0000000200 */
[----:B------:R-:W-:Y:S01]  /*fc90*/  LDSM.16.M88.4 R180, [R203+0xa800] ;  /* 0x00a80000cbb4783b */ /* 0x000fe20000000200 */
[C---:B------:R-:W-:Y:S08]  /*fca0*/  HMMA.16816.F32 R4, R184.reuse, R188, R4 ;  /* 0x000000bcb804723c */ /* 0x040ff00000001804 */
[C---:B------:R-:W-:Y:S01]  /*fcb0*/  HMMA.16816.F32 R8, R184.reuse, R190, R8 ;  /* 0x000000beb808723c */ /* 0x040fe20000001808 */
[----:B------:R-:W-:Y:S07]  /*fcc0*/  LDSM.16.M88.4 R188, [R203+0xb000] ;  /* 0x00b00000cbbc783b */ /* 0x000fee0000000200 */
[C---:B---3--:R-:W-:Y:S08]  /*fcd0*/  HMMA.16816.F32 R12, R184.reuse, R152, R12 ;  /* 0x00000098b80c723c */ /* 0x048ff0000000180c */
[C---:B------:R-:W-:Y:S01]  /*fce0*/  HMMA.16816.F32 R16, R184.reuse, R154, R16 ;  /* 0x0000009ab810723c */ /* 0x040fe20000001810 */
[----:B------:R-:W3:Y:S07]  /*fcf0*/  LDSM.16.M88.4 R152, [R208+0x7800] ;  /* 0x00780000d098783b */ /* 0x000eee0000000200 */
[C---:B-1----:R-:W-:Y:S08]  /*fd00*/  HMMA.16816.F32 R20, R184.reuse, R144, R20 ;  /* 0x00000090b814723c */ /* 0x042ff00000001814 */
[C---:B------:R-:W-:Y:S01]  /*fd10*/  HMMA.16816.F32 R24, R184.reuse, R146, R24 ;  /* 0x00000092b818723c */ /* 0x040fe20000001818 */
[----:B------:R-:W1:Y:S07]  /*fd20*/  LDSM.16.M88.4 R144, [R203+0x8800] ;  /* 0x00880000cb90783b */ /* 0x000e6e0000000200 */
[C---:B------:R-:W-:Y:S08]  /*fd30*/  HMMA.16816.F32 R28, R184.reuse, R160, R28 ;  /* 0x000000a0b81c723c */ /* 0x040ff0000000181c */
[C---:B------:R-:W-:Y:S01]  /*fd40*/  HMMA.16816.F32 R32, R184.reuse, R162, R32 ;  /* 0x000000a2b820723c */ /* 0x040fe20000001820 */
[----:B------:R-:W1:Y:S07]  /*fd50*/  LDSM.16.M88.4 R160, [R203+0xb800] ;  /* 0x00b80000cba0783b */ /* 0x000e6e0000000200 */
[C---:B--2---:R-:W-:Y:S08]  /*fd60*/  HMMA.16816.F32 R36, R184.reuse, R136, R36 ;  /* 0x00000088b824723c */ /* 0x044ff00000001824 */
[C---:B------:R-:W-:Y:S01]  /*fd70*/  HMMA.16816.F32 R40, R184.reuse, R138, R40 ;  /* 0x0000008ab828723c */ /* 0x040fe20000001828 */
[----:B------:R-:W2:Y:S07]  /*fd80*/  LDSM.16.M88.4 R136, [R205+0x4800] ;  /* 0x00480000cd88783b */ /* 0x000eae0000000200 */
[C---:B----4-:R-:W-:Y:S08]  /*fd90*/  HMMA.16816.F32 R44, R184.reuse, R140, R44 ;  /* 0x0000008cb82c723c */ /* 0x050ff0000000182c */
[C---:B------:R-:W-:Y:S01]  /*fda0*/  HMMA.16816.F32 R48, R184.reuse, R142, R48 ;  /* 0x0000008eb830723c */ /* 0x040fe20000001830 */
[----:B------:R-:W4:Y:S07]  /*fdb0*/  LDSM.16.M88.4 R140, [R205+0x5000] ;  /* 0x00500000cd8c783b */ /* 0x000f2e0000000200 */
[C---:B-----5:R-:W-:Y:S08]  /*fdc0*/  HMMA.16816.F32 R52, R184.reuse, R148, R52 ;  /* 0x00000094b834723c */ /* 0x060ff00000001834 */
[C---:B------:R-:W-:Y:S08]  /*fdd0*/  HMMA.16816.F32 R56, R184.reuse, R150, R56 ;  /* 0x00000096b838723c */ /* 0x040ff00000001838 */
[C---:B---3--:R-:W-:Y:S08]  /*fde0*/  HMMA.16816.F32 R60, R184.reuse, R152, R60 ;  /* 0x00000098b83c723c */ /* 0x048ff0000000183c */
[----:B------:R-:W-:Y:S08]  /*fdf0*/  HMMA.16816.F32 R64, R184, R154, R64 ;  /* 0x0000009ab840723c */ /* 0x000ff00000001840 */
[C---:B------:R-:W-:Y:S08]  /*fe00*/  HMMA.16816.F32 R4, R156.reuse, R164, R4 ;  /* 0x000000a49c04723c */ /* 0x040ff00000001804 */
[C---:B------:R-:W-:Y:S08]  /*fe10*/  HMMA.16816.F32 R8, R156.reuse, R166, R8 ;  /* 0x000000a69c08723c */ /* 0x040ff00000001808 */
[C---:B-1----:R-:W-:Y:S08]  /*fe20*/  HMMA.16816.F32 R12, R156.reuse, R144, R12 ;  /* 0x000000909c0c723c */ /* 0x042ff0000000180c */
        /* <DEDUP_REMOVED lines=16> */
[C---:B------:R-:W-:Y:S01]  /*ff30*/  HMMA.16816.F32 R16, R192.reuse, R138, R16 ;  /* 0x0000008ac010723c */ /* 0x040fe20000001810 */
[----:B------:R-:W1:Y:S03]  /*ff40*/  LDSM.16.M88.4 R136, [R205+0x5800] ;  /* 0x00580000cd88783b */ /* 0x000e660000000200 */
[----:B------:R-:W-:Y:S02]  /*ff50*/  FMUL.FTZ R133, R5, c[0x0][0x2ec] ;  /* 0x0000bb0005857a20 */ /* 0x000fe40000410000 */
[----:B------:R-:W-:Y:S02]  /*ff60*/  FMUL.FTZ R177, R4, c[0x0][0x2ec] ;  /* 0x0000bb0004b17a20 */ /* 0x000fe40000410000 */
[----:B------:R2:W3:Y:S01]  /*ff70*/  MUFU.TANH R160, R133 ;  /* 0x0000008500a07308 */ /* 0x0004e20000002400 */
[C---:B----4-:R-:W-:Y:S03]  /*ff80*/  HMMA.16816.F32 R20, R192.reuse, R140, R20 ;  /* 0x0000008cc014723c */ /* 0x050fe60000001814 */
[----:B------:R-:W-:Y:S02]  /*ff90*/  FMUL.FTZ R176, R7, c[0x0][0x2ec] ;  /* 0x0000bb0007b07a20 */ /* 0x000fe40000410000 */
[----:B------:R-:W-:Y:S02]  /*ffa0*/  FMUL.FTZ R134, R8, c[0x0][0x2ec] ;  /* 0x0000bb0008867a20 */ /* 0x000fe40000410000 */
[----:B------:R-:W-:Y:S01]  /*ffb0*/  FMUL.FTZ R180, R9, c[0x0][0x2ec] ;  /* 0x0000bb0009b47a20 */ /* 0x000fe20000410000 */
[C---:B------:R-:W-:Y:S01]  /*ffc0*/  HMMA.16816.F32 R24, R192.reuse, R142, R24 ;  /* 0x0000008ec018723c */ /* 0x040fe20000001818 */
[----:B------:R4:W3:Y:S01]  /*ffd0*/  MUFU.TANH R164, R177 ;  /* 0x000000b100a47308 */ /* 0x0008e20000002400 */
[----:B------:R-:W5:Y:S02]  /*ffe0*/  LDSM.16.M88.4 R140, [R205+0x6000] ;  /* 0x00600000cd8c783b */ /* 0x000f640000000200 */
[----:B------:R-:W-:Y:S02]  /*fff0*/  FMUL.FTZ R132, R6, c[0x0][0x2ec] ;  /* 0x0000bb0006847a20 */ /* 0x000fe40000410000 */
[----:B------:R-:W-:Y:S02]  /*10000*/  FMUL.FTZ R178, R13, c[0x0][0x2ec] ;  /* 0x0000bb000db27a20 */ /* 0x000fe40000410000 */
[----:B------:R-:W-:Y:S03]  /*10010*/  FMUL.FTZ R179, R12, c[0x0][0x2ec] ;  /* 0x0000bb000cb37a20 */ /* 0x000fe60000410000 */
[----:B------:R3:W3:Y:S01]  /*10020*/  MUFU.TANH R151, R176 ;  /* 0x000000b000977308 */ /* 0x0006e20000002400 */
[----:B--2---:R-:W-:Y:S09]  /*10030*/  FMUL.FTZ R133, R10, c[0x0][0x2ec] ;  /* 0x0000bb000a857a20 */ /* 0x004ff20000410000 */
[----:B------:R2:W2:Y:S01]  /*10040*/  MUFU.TANH R10, R133 ;  /* 0x00000085000a7308 */ /* 0x0004a20000002400 */
[C---:B-1----:R-:W-:Y:S03]  /*10050*/  HMMA.16816.F32 R28, R192.reuse, R136, R28 ;  /* 0x00000088c01c723c */ /* 0x042fe6000000181c */
[----:B----4-:R-:W-:Y:S06]  /*10060*/  FMUL.FTZ R177, R14, c[0x0][0x2ec] ;  /* 0x0000bb000eb17a20 */ /* 0x010fec0000410000 */
[----:B------:R1:W4:Y:S01]  /*10070*/  MUFU.TANH R149, R134 ;  /* 0x0000008600957308 */ /* 0x0003220000002400 */
[C---:B------:R-:W-:Y:S01]  /*10080*/  HMMA.16816.F32 R32, R192.reuse, R138, R32 ;  /* 0x0000008ac020723c */ /* 0x040fe20000001820 */
[----:B------:R-:W4:Y:S02]  /*10090*/  LDSM.16.M88.4 R136, [R205+0x6800] ;  /* 0x00680000cd88783b */ /* 0x000f240000000200 */
[----:B---3--:R-:W-:Y:S06]  /*100a0*/  FMUL.FTZ R176, R15, c[0x0][0x2ec] ;  /* 0x0000bb000fb07a20 */ /* 0x008fec0000410000 */
[----:B------:R3:W3:Y:S01]  /*100b0*/  MUFU.TANH R8, R180 ;  /* 0x000000b400087308 */ /* 0x0006e20000002400 */
[C---:B-----5:R-:W-:Y:S03]  /*100c0*/  HMMA.16816.F32 R36, R192.reuse, R140, R36 ;  /* 0x0000008cc024723c */ /* 0x060fe60000001824 */
[----:B--2---:R-:W-:Y:S05]  /*100d0*/  FMUL.FTZ R133, R18, c[0x0][0x2ec] ;  /* 0x0000bb0012857a20 */ /* 0x004fea0000410000 */
[C---:B------:R-:W-:Y:S01]  /*100e0*/  HMMA.16816.F32 R40, R192.reuse, R142, R40 ;  /* 0x0000008ec028723c */ /* 0x040fe20000001828 */
[----:B------:R2:W2:Y:S03]  /*100f0*/  MUFU.TANH R171, R133 ;  /* 0x0000008500ab7308 */ /* 0x0004a60000002400 */
[----:B-1----:R-:W-:Y:S02]  /*10100*/  FMUL.FTZ R134, R16, c[0x0][0x2ec] ;  /* 0x0000bb0010867a20 */ /* 0x002fe40000410000 */
[----:B------:R-:W-:Y:S02]  /*10110*/  FMUL.FTZ R33, R33, c[0x0][0x2ec] ;  /* 0x0000bb0021217a20 */ /* 0x000fe40000410000 */
[----:B------:R-:W-:Y:S03]  /*10120*/  FMUL.FTZ R34, R34, c[0x0][0x2ec] ;  /* 0x0000bb0022227a20 */ /* 0x000fe60000410000 */
[----:B------:R-:W1:Y:S01]  /*10130*/  MUFU.TANH R252, R33 ;  /* 0x0000002100fc7308 */ /* 0x000e620000002400 */
[----:B------:R-:W-:Y:S02]  /*10140*/  FMUL.FTZ R35, R35, c[0x0][0x2ec] ;  /* 0x0000bb0023237a20 */ /* 0x000fe40000410000 */
[----:B---3--:R-:W-:Y:S02]  /*10150*/  FMUL.FTZ R180, R17, c[0x0][0x2ec] ;  /* 0x0000bb0011b47a20 */ /* 0x008fe40000410000 */
[----:B------:R-:W-:Y:S02]  /*10160*/  FMUL.FTZ R37, R37, c[0x0][0x2ec] ;  /* 0x0000bb0025257a20 */ /* 0x000fe40000410000 */
[----:B------:R-:W-:Y:S03]  /*10170*/  FMUL.FTZ R38, R38, c[0x0][0x2ec] ;  /* 0x0000bb0026267a20 */ /* 0x000fe60000410000 */
[----:B------:R-:W3:Y:S01]  /*10180*/  MUFU.TANH R250, R34 ;  /* 0x0000002200fa7308 */ /* 0x000ee20000002400 */
[----:B------:R-:W-:Y:S01]  /*10190*/  FMUL.FTZ R39, R39, c[0x0][0x2ec] ;  /* 0x0000bb0027277a20 */ /* 0x000fe20000410000 */
[C---:B----4-:R-:W-:Y:S03]  /*101a0*/  HMMA.16816.F32 R44, R192.reuse, R136, R44 ;  /* 0x00000088c02c723c */ /* 0x050fe6000000182c */
[----:B------:R-:W-:Y:S02]  /*101b0*/  FMUL.FTZ R248, R36, c[0x0][0x2ec] ;  /* 0x0000bb0024f87a20 */ /* 0x000fe40000410000 */
[----:B--2---:R-:W-:Y:S02]  /*101c0*/  FMUL.FTZ R133, R26, c[0x0][0x2ec] ;  /* 0x0000bb001a857a20 */ /* 0x004fe40000410000 */
[----:B------:R-:W-:Y:S01]  /*101d0*/  FMUL.FTZ R244, R40, c[0x0][0x2ec] ;  /* 0x0000bb0028f47a20 */ /* 0x000fe20000410000 */
[----:B------:R-:W2:Y:S01]  /*101e0*/  MUFU.TANH R251, R35 ;  /* 0x0000002300fb7308 */ /* 0x000ea20000002400 */
[C---:B------:R-:W-:Y:S03]  /*101f0*/  HMMA.16816.F32 R48, R192.reuse, R138, R48 ;  /* 0x0000008ac030723c */ /* 0x040fe60000001830 */
[----:B------:R-:W-:Y:S02]  /*10200*/  FMUL.FTZ R41, R41, c[0x0][0x2ec] ;  /* 0x0000bb0029297a20 */ /* 0x000fe40000410000 */
[----:B------:R-:W-:Y:S02]  /*10210*/  FMUL.FTZ R42, R42, c[0x0][0x2ec] ;  /* 0x0000bb002a2a7a20 */ /* 0x000fe40000410000 */
[----:B------:R-:W-:Y:S02]  /*10220*/  FMUL.FTZ R43, R43, c[0x0][0x2ec] ;  /* 0x0000bb002b2b7a20 */ /* 0x000fe40000410000 */
[----:B------:R4:W1:Y:S06]  /*10230*/  MUFU.TANH R157, R133 ;  /* 0x00000085009d7308 */ /* 0x00086c0000002400 */
[----:B------:R-:W-:Y:S02]  /*10240*/  FMUL.FTZ R240, R44, c[0x0][0x2ec] ;  /* 0x0000bb002cf07a20 */ /* 0x000fe40000410000 */
[----:B------:R-:W-:Y:S02]  /*10250*/  FMUL.FTZ R45, R45, c[0x0][0x2ec] ;  /* 0x0000bb002d2d7a20 */ /* 0x000fe40000410000 */
[----:B------:R-:W1:Y:S01]  /*10260*/  MUFU.TANH R246, R37 ;  /* 0x0000002500f67308 */ /* 0x000e620000002400 */
[----:B------:R-:W-:Y:S02]  /*10270*/  FMUL.FTZ R46, R46, c[0x0][0x2ec] ;  /* 0x0000bb002e2e7a20 */ /* 0x000fe40000410000 */
[----:B------:R-:W-:Y:S02]  /*10280*/  FMUL.FTZ R47, R47, c[0x0][0x2ec] ;  /* 0x0000bb002f2f7a20 */ /* 0x000fe40000410000 */
[----:B------:R-:W-:Y:S02]  /*10290*/  FMUL.FTZ R236, R48, c[0x0][0x2ec] ;  /* 0x0000bb0030ec7a20 */ /* 0x000fe40000410000 */
[----:B------:R-:W-:Y:S02]  /*102a0*/  FMUL.FTZ R49, R49, c[0x0][0x2ec] ;  /* 0x0000bb0031317a20 */ /* 0x000fe40000410000 */
[----:B------:R-:W-:Y:S01]  /*102b0*/  FMUL.FTZ R50, R50, c[0x0][0x2ec] ;  /* 0x0000bb0032327a20 */ /* 0x000fe20000410000 */
[----:B------:R-:W1:Y:S01]  /*102c0*/  MUFU.TANH R249, R38 ;  /* 0x0000002600f97308 */ /* 0x000e620000002400 */
[----:B------:R-:W-:Y:S02]  /*102d0*/  FMUL.FTZ R51, R51, c[0x0][0x2ec] ;  /* 0x0000bb0033337a20 */ /* 0x000fe40000410000 */
[----:B----4-:R-:W-:Y:S02]  /*102e0*/  FMUL.FTZ R133, R32, c[0x0][0x2ec] ;  /* 0x0000bb0020857a20 */ /* 0x010fe40000410000 */
[----:B------:R-:W4:Y:S05]  /*102f0*/  LDSM.16.M88.4 R32, [R205+0x7000] ;  /* 0x00700000cd20783b */ /* 0x000f2a0000000200 */
[----:B------:R5:W1:Y:S10]  /*10300*/  MUFU.TANH R247, R39 ;  /* 0x0000002700f77308 */ /* 0x000a740000002400 */
[----:B------:R1:W1:Y:S10]  /*10310*/  MUFU.TANH R156, R132 ;  /* 0x00000084009c7308 */ /* 0x0002740000002400 */
[----:B------:R2:W2:Y:S01]  /*10320*/  MUFU.TANH R147, R177 ;  /* 0x000000b100937308 */ /* 0x0004a20000002400 */
[----:B-----5:R-:W5:Y:S01]  /*10330*/  LDSM.16.M88.4 R36, [R205+0x7800] ;  /* 0x00780000cd24783b */ /* 0x020f620000000200 */
[----:B------:R-:W-:Y:S08]  /*10340*/  DEPBAR.LE SB0, 0x0 ;  /* 0x000080000000791a */ /* 0x000ff00000000000 */
[----:B------:R3:W3:Y:S01]  /*10350*/  MUFU.TANH R153, R176 ;  /* 0x000000b000997308 */ /* 0x0006e20000002400 */
[----:B------:R-:W-:Y:S01]  /*10360*/  BAR.SYNC.DEFER_BLOCKING 0x0 ;  /* 0x0000000000007b1d */ /* 0x000fe20000010000 */
[----:B-1----:R-:W-:Y:S01]  /*10370*/  FMUL.FTZ R132, R11, c[0x0][0x2ec] ;  /* 0x0000bb000b847a20 */ /* 0x002fe20000410000 */
[C---:B----4-:R-:W-:Y:S07]  /*10380*/  HMMA.16816.F32 R52, R192.reuse, R32, R52 ;  /* 0x00000020c034723c */ /* 0x050fee0000001834 */
[----:B------:R1:W4:Y:S01]  /*10390*/  MUFU.TANH R146, R178 ;  /* 0x000000b200927308 */ /* 0x0003220000002400 */
[C---:B------:R-:W-:Y:S04]  /*103a0*/  HMMA.16816.F32 R56, R192.reuse, R34, R56 ;  /* 0x00000022c038723c */ /* 0x040fe80000001838 */
[----:B--2---:R-:W-:Y:S05]  /*103b0*/  FMUL.FTZ R177, R22, c[0x0][0x2ec] ;  /* 0x0000bb0016b17a20 */ /* 0x004fea0000410000 */
[----:B------:R2:W2:Y:S03]  /*103c0*/  MUFU.TANH R175, R134 ;  /* 0x0000008600af7308 */ /* 0x0004a60000002400 */
[----:B---3--:R-:W-:Y:S07]  /*103d0*/  FMUL.FTZ R176, R23, c[0x0][0x2ec] ;  /* 0x0000bb0017b07a20 */ /* 0x008fee0000410000 */
[----:B------:R3:W3:Y:S01]  /*103e0*/  MUFU.TANH R173, R180 ;  /* 0x000000b400ad7308 */ /* 0x0006e20000002400 */
[----:B------:R-:W-:Y:S02]  /*103f0*/  FMUL.FTZ R190, R52, c[0x0][0x2ec] ;  /* 0x0000bb0034be7a20 */ /* 0x000fe40000410000 */
[----:B------:R-:W-:Y:S01]  /*10400*/  FMUL.FTZ R53, R53, c[0x0][0x2ec] ;  /* 0x0000bb0035357a20 */ /* 0x000fe20000410000 */
[C---:B-----5:R-:W-:Y:S03]  /*10410*/  HMMA.16816.F32 R60, R192.reuse, R36, R60 ;  /* 0x00000024c03c723c */ /* 0x060fe6000000183c */
[----:B-1----:R-:W-:Y:S02]  /*10420*/  FMUL.FTZ R178, R21, c[0x0][0x2ec] ;  /* 0x0000bb0015b27a20 */ /* 0x002fe40000410000 */
[----:B------:R-:W-:Y:S01]  /*10430*/  FMUL.FTZ R188, R56, c[0x0][0x2ec] ;  /* 0x0000bb0038bc7a20 */ /* 0x000fe20000410000 */
[----:B------:R1:W1:Y:S01]  /*10440*/  MUFU.TANH R9, R132 ;  /* 0x0000008400097308 */ /* 0x0002620000002400 */
[----:B------:R-:W-:Y:S01]  /*10450*/  FMUL.FTZ R54, R54, c[0x0][0x2ec] ;  /* 0x0000bb0036367a20 */ /* 0x000fe20000410000 */
[----:B------:R-:W-:Y:S04]  /*10460*/  HMMA.16816.F32 R64, R192, R38, R64 ;  /* 0x00000026c040723c */ /* 0x000fe80000001840 */
[----:B--2---:R-:W-:Y:S02]  /*10470*/  FMUL.FTZ R134, R24, c[0x0][0x2ec] ;  /* 0x0000bb0018867a20 */ /* 0x004fe40000410000 */
[----:B------:R-:W-:Y:S02]  /*10480*/  FMUL.FTZ R55, R55, c[0x0][0x2ec] ;  /* 0x0000bb0037377a20 */ /* 0x000fe40000410000 */
[----:B------:R2:W2:Y:S01]  /*10490*/  MUFU.TANH R165, R177 ;  /* 0x000000b100a57308 */ /* 0x0004a20000002400 */
[----:B------:R-:W-:Y:S03]  /*104a0*/  FMUL.FTZ R57, R57, c[0x0][0x2ec] ;  /* 0x0000bb0039397a20 */ /* 0x000fe60000410000 */
[----:B---3--:R-:W-:Y:S02]  /*104b0*/  FMUL.FTZ R180, R25, c[0x0][0x2ec] ;  /* 0x0000bb0019b47a20 */ /* 0x008fe40000410000 */
[----:B------:R-:W-:Y:S02]  /*104c0*/  FMUL.FTZ R58, R58, c[0x0][0x2ec] ;  /* 0x0000bb003a3a7a20 */ /* 0x000fe40000410000 */
[----:B------:R-:W-:Y:S02]  /*104d0*/  FMUL.FTZ R182, R60, c[0x0][0x2ec] ;  /* 0x0000bb003cb67a20 */ /* 0x000fe40000410000 */
[----:B------:R3:W3:Y:S01]  /*104e0*/  MUFU.TANH R163, R176 ;  /* 0x000000b000a37308 */ /* 0x0006e20000002400 */
[----:B------:R-:W-:Y:S02]  /*104f0*/  FMUL.FTZ R59, R59, c[0x0][0x2ec] ;  /* 0x0000bb003b3b7a20 */ /* 0x000fe40000410000 */
[----:B------:R-:W-:Y:S02]  /*10500*/  FMUL.FTZ R61, R61, c[0x0][0x2ec] ;  /* 0x0000bb003d3d7a20 */ /* 0x000fe40000410000 */
[----:B-1----:R-:W-:Y:S02]  /*10510*/  FMUL.FTZ R132, R19, c[0x0][0x2ec] ;  /* 0x0000bb0013847a20 */ /* 0x002fe40000410000 */
[----:B------:R-:W-:Y:S02]  /*10520*/  FMUL.FTZ R62, R62, c[0x0][0x2ec] ;  /* 0x0000bb003e3e7a20 */ /* 0x000fe40000410000 */
[----:B------:R-:W-:Y:S01]  /*10530*/  FMUL.FTZ R63, R63, c[0x0][0x2ec] ;  /* 0x0000bb003f3f7a20 */ /* 0x000fe20000410000 */
[----:B------:R1:W1:Y:S01]  /*10540*/  MUFU.TANH R150, R179 ;  /* 0x000000b300967308 */ /* 0x0002620000002400 */
[----:B------:R-:W-:Y:S02]  /*10550*/  FMUL.FTZ R65, R65, c[0x0][0x2ec] ;  /* 0x0000bb0041417a20 */ /* 0x000fe40000410000 */
[----:B------:R-:W-:Y:S02]  /*10560*/  FMUL.FTZ R66, R66, c[0x0][0x2ec] ;  /* 0x0000bb0042427a20 */ /* 0x000fe40000410000 */
[----:B--2---:R-:W-:Y:S02]  /*10570*/  FMUL.FTZ R177, R29, c[0x0][0x2ec] ;  /* 0x0000bb001db17a20 */ /* 0x004fe40000410000 */
[----:B------:R-:W-:Y:S03]  /*10580*/  FMUL.FTZ R67, R67, c[0x0][0x2ec] ;  /* 0x0000bb0043437a20 */ /* 0x000fe60000410000 */
[----:B------:R2:W2:Y:S01]  /*10590*/  MUFU.TANH R174, R178 ;  /* 0x000000b200ae7308 */ /* 0x0004a20000002400 */
[----:B---3--:R-:W-:Y:S09]  /*105a0*/  FMUL.FTZ R176, R30, c[0x0][0x2ec] ;  /* 0x0000bb001eb07a20 */ /* 0x008ff20000410000 */
[----:B------:R3:W3:Y:S01]  /*105b0*/  MUFU.TANH R170, R134 ;  /* 0x0000008600aa7308 */ /* 0x0006e20000002400 */
[----:B-1----:R-:W-:Y:S09]  /*105c0*/  FMUL.FTZ R179, R20, c[0x0][0x2ec] ;  /* 0x0000bb0014b37a20 */ /* 0x002ff20000410000 */
[----:B------:R1:W1:Y:S01]  /*105d0*/  MUFU.TANH R154, R180 ;  /* 0x000000b4009a7308 */ /* 0x0002620000002400 */
[----:B--2---:R-:W-:Y:S09]  /*105e0*/  FMUL.FTZ R178, R28, c[0x0][0x2ec] ;  /* 0x0000bb001cb27a20 */ /* 0x004ff20000410000 */
[----:B------:R2:W2:Y:S01]  /*105f0*/  MUFU.TANH R169, R132 ;  /* 0x0000008400a97308 */ /* 0x0004a20000002400 */
[----:B---3--:R-:W-:Y:S09]  /*10600*/  FMUL.FTZ R134, R31, c[0x0][0x2ec] ;  /* 0x0000bb001f867a20 */ /* 0x008ff20000410000 */
[----:B------:R3:W3:Y:S01]  /*10610*/  MUFU.TANH R158, R177 ;  /* 0x000000b1009e7308 */ /* 0x0006e20000002400 */
[----:B-1----:R-:W-:Y:S09]  /*10620*/  FMUL.FTZ R180, R64, c[0x0][0x2ec] ;  /* 0x0000bb0040b47a20 */ /* 0x002ff20000410000 */
[----:B------:R1:W1:Y:S01]  /*10630*/  MUFU.TANH R159, R176 ;  /* 0x000000b0009f7308 */ /* 0x0002620000002400 */
[----:B--2---:R-:W-:Y:S09]  /*10640*/  FMUL.FTZ R132, R27, c[0x0][0x2ec] ;  /* 0x0000bb001b847a20 */ /* 0x004ff20000410000 */
[----:B------:R2:W2:Y:S01]  /*10650*/  MUFU.TANH R167, R179 ;  /* 0x000000b300a77308 */ /* 0x0004a20000002400 */
[----:B---3--:R-:W-:Y:S09]  /*10660*/  MOV R177, R3 ;  /* 0x0000000300b17202 */ /* 0x008ff20000000f00 */
[----:B------:R3:W2:Y:S01]  /*10670*/  MUFU.TANH R155, R132 ;  /* 0x00000084009b7308 */ /* 0x0006a20000002400 */
[----:B-1----:R-:W-:Y:S09]  /*10680*/  MOV R176, R2 ;  /* 0x0000000200b07202 */ /* 0x002ff20000000f00 */
[----:B------:R3:W1:Y:S10]  /*10690*/  MUFU.TANH R166, R178 ;  /* 0x000000b200a67308 */ /* 0x0006740000002400 */
[----:B------:R3:W1:Y:S10]  /*106a0*/  MUFU.TANH R161, R134 ;  /* 0x0000008600a17308 */ /* 0x0006740000002400 */
[----:B------:R3:W1:Y:S10]  /*106b0*/  MUFU.TANH R162, R133 ;  /* 0x0000008500a27308 */ /* 0x0006740000002400 */
[----:B------:R-:W1:Y:S10]  /*106c0*/  MUFU.TANH R248, R248 ;  /* 0x000000f800f87308 */ /* 0x000e740000002400 */
[----:B------:R-:W1:Y:S10]  /*106d0*/  MUFU.TANH R244, R244 ;  /* 0x000000f400f47308 */ /* 0x000e740000002400 */
[----:B------:R3:W1:Y:S10]  /*106e0*/  MUFU.TANH R242, R41 ;  /* 0x0000002900f27308 */ /* 0x0006740000002400 */
[----:B------:R3:W1:Y:S10]  /*106f0*/  MUFU.TANH R245, R42 ;  /* 0x0000002a00f57308 */ /* 0x0006740000002400 */
[----:B------:R3:W1:Y:S10]  /*10700*/  MUFU.TANH R243, R43 ;  /* 0x0000002b00f37308 */ /* 0x0006740000002400 */
        /* <DEDUP_REMOVED lines=23> */
[----:B------:R3:W1:Y:S01]  /*10880*/  MUFU.TANH R133, R67 ;  /* 0x0000004300857308 */ /* 0x0006620000002400 */
[----:B------:R-:W-:-:S05]  /*10890*/  @!P1 BRA `(.L_x_828) ;  /* 0x00000c3000009947 */ /* 0x000fca0003800000 */
[----:B--2-4-:R-:W-:Y:S01]  /*108a0*/  ULDC.64 UR8, c[0x0][0x198] ;  /* 0x0000660000087ab9 */ /* 0x014fe20000000a00 */
[----:B------:R-:W-:Y:S02]  /*108b0*/  MOV R4, R231 ;  /* 0x000000e700047202 */ /* 0x000fe40000000f00 */
[----:B------:R-:W-:Y:S01]  /*108c0*/  MOV R2, R230 ;  /* 0x000000e600027202 */ /* 0x000fe20000000f00 */
[----:B------:R-:W-:-:S05]  /*108d0*/  @!P0 BRA `(.L_x_829) ;  /* 0x000003e000008947 */ /* 0x000fca0003800000 */
[----:B------:R-:W-:Y:S01]  /*108e0*/  IMAD.SHL.U32 R13, R219, 0x80, RZ ;  /* 0x00000080db0d7824 */ /* 0x000fe200078e00ff */
[----:B------:R-:W-:Y:S01]  /*108f0*/  IABS R2, c[0x0][0x2d0] ;  /* 0x0000b40000027a13 */ /* 0x000fe20000000000 */
[----:B------:R-:W-:Y:S02]  /*10900*/  UMOV UR8, UR6 ;  /* 0x0000000600087c82 */ /* 0x000fe40008000000 */
[----:B------:R-:W-:Y:S01]  /*10910*/  UMOV UR9, UR7 ;  /* 0x0000000700097c82 */ /* 0x000fe20008000000 */
[----:B------:R-:W2:Y:S01]  /*10920*/  I2F.RP R5, R2 ;  /* 0x0000000200057306 */ /* 0x000ea20000209400 */
[C---:B------:R-:W-:Y:S02]  /*10930*/  IADD3 R11, R13.reuse, -0x100, RZ ;  /* 0xffffff000d0b7810 */ /* 0x040fe40007ffe0ff */
[----:B------:R-:W-:Y:S02]  /*10940*/  IADD3 R13, R13, -0x80, RZ ;  /* 0xffffff800d0d7810 */ /* 0x000fe40007ffe0ff */
[----:B------:R-:W-:Y:S02]  /*10950*/  IABS R4, R11 ;  /* 0x0000000b00047213 */ /* 0x000fe40000000000 */
[----:B------:R-:W-:Y:S02]  /*10960*/  IABS R6, R13 ;  /* 0x0000000d00067213 */ /* 0x000fe40000000000 */
[----:B------:R-:W-:Y:S02]  /*10970*/  LOP3.LUT R11, R11, c[0x0][0x2d0], RZ, 0x3c, !PT ;  /* 0x0000b4000b0b7a12 */ /* 0x000fe400078e3cff */
[----:B------:R-:W-:Y:S01]  /*10980*/  LOP3.LUT R13, R13, c[0x0][0x2d0], RZ, 0x3c, !PT ;  /* 0x0000b4000d0d7a12 */ /* 0x000fe200078e3cff */
[----:B--2---:R-:W2:Y:S02]  /*10990*/  MUFU.RCP R3, R5 ;  /* 0x0000000500037308 */ /* 0x004ea40000001000 */
[----:B--2---:R-:W-:Y:S08]  /*109a0*/  IADD3 R14, R3, 0xffffffe, RZ ;  /* 0x0ffffffe030e7810 */ /* 0x004ff00007ffe0ff */
[----:B------:R-:W2:Y:S02]  /*109b0*/  F2I.FTZ.U32.TRUNC.NTZ R15, R14 ;  /* 0x0000000e000f7305 */ /* 0x000ea4000021f000 */
[--C-:B--2---:R-:W-:Y:S02]  /*109c0*/  IMAD.MOV R3, RZ, RZ, -R15.reuse ;  /* 0x000000ffff037224 */ /* 0x104fe400078e0a0f */
        /* <DEDUP_REMOVED lines=37> */
[----:B------:R-:W-:Y:S05]  /*10c20*/  SHF.R.S32.HI R3, RZ, 0x1f, R4 ;  /* 0x0000001fff037819 */ /* 0x000fea0000011404 */
[----:B------:R-:W-:Y:S02]  /*10c30*/  IMAD R2, R3, UR6, R2 ;  /* 0x0000000603027c24 */ /* 0x000fe4000f8e0202 */
[----:B--2---:R-:W-:Y:S02]  /*10c40*/  IMAD.IADD R7, R5, 0x1, -R6 ;  /* 0x0000000105077824 */ /* 0x004fe400078e0a06 */
[----:B------:R-:W-:Y:S03]  /*10c50*/  IMAD.WIDE.U32 R4, R4, UR6, RZ ;  /* 0x0000000604047c25 */ /* 0x000fe6000f8e00ff */
[----:B------:R-:W-:Y:S01]  /*10c60*/  SHF.R.S32.HI R3, RZ, 0x1f, R7 ;  /* 0x0000001fff037819 */ /* 0x000fe20000011407 */
[----:B------:R-:W-:Y:S04]  /*10c70*/  IMAD.IADD R5, R5, 0x1, R2 ;  /* 0x0000000105057824 */ /* 0x000fe800078e0202 */
[----:B------:R-:W-:Y:S02]  /*10c80*/  IMAD R2, R3, c[0x0][0x180], RZ ;  /* 0x0000600003027a24 */ /* 0x000fe400078e02ff */
[C---:B------:R-:W-:Y:S04]  /*10c90*/  IMAD.WIDE.U32 R4, R7.reuse, c[0x0][0x180], R4 ;  /* 0x0000600007047a25 */ /* 0x040fe800078e0004 */
[----:B------:R-:W-:Y:S04]  /*10ca0*/  IMAD R2, R7, c[0x0][0x184], R2 ;  /* 0x0000610007027a24 */ /* 0x000fe800078e0202 */
[----:B------:R-:W-:Y:S02]  /*10cb0*/  IMAD.IADD R2, R5, 0x1, R2 ;  /* 0x0000000105027824 */ /* 0x000fe400078e0202 */
.L_x_829:
        /* <DEDUP_REMOVED lines=88> */
[----:B------:R-:W-:Y:S01]  /*11240*/  IMAD.X R2, R214, 0x1, R4, P1 ;  /* 0x00000001d6027824 */ /* 0x000fe200008e0604 */
[C---:B------:R-:W-:Y:S01]  /*11250*/  @!P3 LEA R38, P1, R3.reuse, R234, 0x1 ;  /* 0x000000ea0326b211 */ /* 0x040fe200078208ff */
[----:B------:R-:W-:Y:S01]  /*11260*/  IMAD.MOV.U32 R234, RZ, RZ, R20 ;  /* 0x000000ffffea7224 */ /* 0x000fe200078e0014 */
[----:B------:R-:W-:Y:S01]  /*11270*/  @!PT LDS RZ, [RZ] ;  /* 0x00000000fffff984 */ /* 0x000fe20000000800 */
[----:B------:R-:W-:Y:S01]  /*11280*/  @!PT LDS RZ, [RZ] ;  /* 0x00000000fffff984 */ /* 0x000fe20000000800 */
[----:B------:R-:W-:Y:S01]  /*11290*/  @!PT LDS RZ, [RZ] ;  /* 0x00000000fffff984 */ /* 0x000fe20000000800 */
[----:B------:R2:W-:Y:S02]  /*112a0*/  @!P3 LDGSTS.E.BYPASS.LTC128B.128 [R220+0xa000], [R24.64+0x80] ;  /* 0x0a00008018dcbfae */ /* 0x0005e4000b901d4c */
[CCC-:B------:R-:W-:Y:S02]  /*112b0*/  @!P4 LEA.HI.X R35, R3.reuse, R235.reuse, R2.reuse, 0x1, P5 ;  /* 0x000000eb0323c211 */ /* 0x1c0fe400028f0c02 */
[----:B------:R2:W-:Y:S01]  /*112c0*/  @P4 STS.128 [R220+0x6800], RZ ;  /* 0x006800ffdc004388 */ /* 0x0005e20000000c00 */
[----:B------:R-:W-:Y:S01]  /*112d0*/  @!P3 LEA.HI.X R39, R3, R235, R2, 0x1, P1 ;  /* 0x000000eb0327b211 */ /* 0x000fe200008f0c02 */
[----:B------:R-:W-:Y:S02]  /*112e0*/  IMAD.MOV.U32 R235, RZ, RZ, R21 ;  /* 0x000000ffffeb7224 */ /* 0x000fe400078e0015 */
        /* <DEDUP_REMOVED lines=30> */
.L_x_828:
[----:B--2-4-:R-:W-:Y:S01]  /*114d0*/  FMNMX.FTZ R3, R164, R135, !PT ;  /* 0x00000087a4037209 */ /* 0x014fe20007810000 */
[----:B------:R-:W-:Y:S01]  /*114e0*/  LDSM.16.MT88.4 R20, [R202+0xc000] ;  /* 0x00c00000ca14783b */ /* 0x000fe20000004200 */
        /* <DEDUP_REMOVED lines=10> */
[----:B------:R-:W-:Y:S01]  /*11590*/  FMNMX.FTZ R3, R150, R3, !PT ;  /* 0x0000000396037209 */ /* 0x000fe20007810000 */
[----:B------:R-:W-:Y:S01]  /*115a0*/  LDSM.16.MT88.4 R36, [R200+0xc000] ;  /* 0x00c00000c824783b */ /* 0x000fe20000004200 */
[----:B------:R-:W-:Y:S02]  /*115b0*/  FMNMX.FTZ R2, R147, R2, !PT ;  /* 0x0000000293027209 */ /* 0x000fe40007810000 */
[----:B------:R-:W-:Y:S02]  /*115c0*/  FMNMX.FTZ R4, R146, R3, !PT ;  /* 0x0000000392047209 */ /* 0x000fe40007810000 */
[----:B------:R-:W-:Y:S02]  /*115d0*/  FMNMX.FTZ R2, R153, R2, !PT ;  /* 0x0000000299027209 */ /* 0x000fe40007810000 */
[----:B------:R-:W-:Y:S01]  /*115e0*/  FMNMX.FTZ R4, R175, R4, !PT ;  /* 0x00000004af047209 */ /* 0x000fe20007810000 */
[----:B---3--:R-:W-:Y:S01]  /*115f0*/  LDSM.16.MT88.4 R44, [R204+0x10000] ;  /* 0x01000000cc2c783b */ /* 0x008fe20000004200 */
        /* <DEDUP_REMOVED lines=13> */
[----:B-1----:R-:W-:Y:S02]  /*116d0*/  FMNMX.FTZ R13, R166, R13, !PT ;  /* 0x0000000da60d7209 */ /* 0x002fe40007810000 */
        /* <DEDUP_REMOVED lines=38> */
[----:B------:R-:W-:Y:S01]  /*11940*/  FMNMX.FTZ R7, R133, R2, !PT ;  /* 0x0000000285077209 */ /* 0x000fe20007810000 */
[----:B------:R-:W-:Y:S08]  /*11950*/  LDSM.16.MT88.4 R12, [R204+0xc000] ;  /* 0x00c00000cc0c783b */ /* 0x000ff00000004200 */
[----:B------:R-:W-:Y:S08]  /*11960*/  SHFL.BFLY PT, R6, R5, 0x2, 0x1f ;  /* 0x0c401f0005067f89 */ /* 0x000ff000000e0000 */
[----:B------:R-:W1:Y:S02]  /*11970*/  SHFL.BFLY PT, R2, R7, 0x2, 0x1f ;  /* 0x0c401f0007027f89 */ /* 0x000e6400000e0000 */
[----:B-1----:R-:W-:Y:S02]  /*11980*/  FMNMX.FTZ R4, R7, R2, !PT ;  /* 0x0000000207047209 */ /* 0x002fe40007810000 */
[----:B------:R-:W-:Y:S04]  /*11990*/  FMNMX.FTZ R11, R5, R6, !PT ;  /* 0x00000006050b7209 */ /* 0x000fe80007810000 */
[----:B------:R-:W1:Y:S08]  /*119a0*/  SHFL.BFLY PT, R3, R4, 0x1, 0x1f ;  /* 0x0c201f0004037f89 */ /* 0x000e7000000e0000 */
[----:B------:R-:W2:Y:S01]  /*119b0*/  SHFL.BFLY PT, R132, R11, 0x1, 0x1f ;  /* 0x0c201f000b847f89 */ /* 0x000ea200000e0000 */
[----:B-1----:R-:W-:Y:S05]  /*119c0*/  FMNMX.FTZ R3, R4, R3, !PT ;  /* 0x0000000304037209 */ /* 0x002fea0007810000 */
[C---:B------:R-:W-:Y:S02]  /*119d0*/  FMUL.FTZ R144, R3.reuse, c[0x0][0x23c] ;  /* 0x00008f0003907a20 */ /* 0x040fe40000410000 */
[----:B------:R-:W-:Y:S01]  /*119e0*/  FADD.FTZ R5, -R3, R0 ;  /* 0x0000000003057221 */ /* 0x000fe20000010100 */
[----:B--2---:R-:W-:Y:S03]  /*119f0*/  FMNMX.FTZ R132, R11, R132, !PT ;  /* 0x000000840b847209 */ /* 0x004fe60007810000 */
[----:B------:R-:W-:Y:S01]  /*11a00*/  FMUL.FTZ R0, R5, c[0x0][0x23c] ;  /* 0x00008f0005007a20 */ /* 0x000fe20000410000 */
[C---:B------:R-:W-:Y:S01]  /*11a10*/  FSETP.NEU.FTZ.AND P1, PT, R132.reuse, -INF , PT ;  /* 0xff8000008400780b */ /* 0x040fe20003f3d000 */
[C---:B------:R-:W-:Y:S02]  /*11a20*/  FMUL.FTZ R145, R132.reuse, c[0x0][0x23c] ;  /* 0x00008f0084917a20 */ /* 0x040fe40000410000 */
[----:B------:R-:W-:Y:S01]  /*11a30*/  FADD.FTZ R2, -R132, R135 ;  /* 0x0000008784027221 */ /* 0x000fe20000010100 */
[----:B------:R-:W-:Y:S01]  /*11a40*/  MOV R135, R132 ;  /* 0x0000008400877202 */ /* 0x000fe20000000f00 */
[----:B------:R-:W1:Y:S01]  /*11a50*/  MUFU.EX2 R0, R0 ;  /* 0x0000000000007308 */ /* 0x000e620000000800 */
[----:B------:R-:W-:Y:S01]  /*11a60*/  FSEL R145, R145, RZ, P1 ;  /* 0x000000ff91917208 */ /* 0x000fe20000800000 */
[----:B------:R-:W-:Y:S01]  /*11a70*/  FMUL.FTZ R6, R2, c[0x0][0x23c] ;  /* 0x00008f0002067a20 */ /* 0x000fe20000410000 */
[----:B------:R-:W-:Y:S03]  /*11a80*/  FSETP.NEU.FTZ.AND P1, PT, R3, -INF , PT ;  /* 0xff8000000300780b */ /* 0x000fe60003f3d000 */
[--C-:B------:R-:W-:Y:S01]  /*11a90*/  FFMA.FTZ R139, R8, c[0x0][0x23c], -R145.reuse ;  /* 0x00008f00088b7a23 */ /* 0x100fe20000010891 */
[----:B------:R-:W-:Y:S01]  /*11aa0*/  FSEL R144, R144, RZ, P1 ;  /* 0x000000ff90907208 */ /* 0x000fe20000800000 */
[--C-:B------:R-:W-:Y:S01]  /*11ab0*/  FFMA.FTZ R142, R164, c[0x0][0x23c], -R145.reuse ;  /* 0x00008f00a48e7a23 */ /* 0x100fe20000010891 */
[C---:B------:R-:W-:Y:S01]  /*11ac0*/  ISETP.GT.AND P1, PT, R219.reuse, 0x1, PT ;  /* 0x00000001db00780c */ /* 0x040fe20003f24270 */
[--C-:B------:R-:W-:Y:S01]  /*11ad0*/  FFMA.FTZ R141, R160, c[0x0][0x23c], -R145.reuse ;  /* 0x00008f00a08d7a23 */ /* 0x100fe20000010891 */
[----:B------:R-:W2:Y:S01]  /*11ae0*/  MUFU.EX2 R2, R6 ;  /* 0x0000000600027308 */ /* 0x000ea20000000800 */
[--C-:B------:R-:W-:Y:S01]  /*11af0*/  FFMA.FTZ R137, R10, c[0x0][0x23c], -R144.reuse ;  /* 0x00008f000a897a23 */ /* 0x100fe20000010890 */
[----:B------:R-:W-:Y:S01]  /*11b00*/  IADD3 R219, R219, -0x1, RZ ;  /* 0xffffffffdbdb7810 */ /* 0x000fe20007ffe0ff */
[--C-:B------:R-:W-:Y:S02]  /*11b10*/  FFMA.FTZ R136, R9, c[0x0][0x23c], -R144.reuse ;  /* 0x00008f0009887a23 */ /* 0x100fe40000010890 */
[--C-:B------:R-:W-:Y:S02]  /*11b20*/  FFMA.FTZ R143, R156, c[0x0][0x23c], -R144.reuse ;  /* 0x00008f009c8f7a23 */ /* 0x100fe40000010890 */
[--C-:B------:R-:W-:Y:S02]  /*11b30*/  FFMA.FTZ R138, R151, c[0x0][0x23c], -R144.reuse ;  /* 0x00008f00978a7a23 */ /* 0x100fe40000010890 */
[--C-:B------:R-:W-:Y:S01]  /*11b40*/  FFMA.FTZ R140, R149, c[0x0][0x23c], -R145.reuse ;  /* 0x00008f00958c7a23 */ /* 0x100fe20000010891 */
[----:B------:R-:W-:Y:S01]  /*11b50*/  MUFU.EX2 R142, R142 ;  /* 0x0000008e008e7308 */ /* 0x000fe20000000800 */
[--C-:B------:R-:W-:Y:S02]  /*11b60*/  FFMA.FTZ R148, R167, c[0x0][0x23c], -R145.reuse ;  /* 0x00008f00a7947a23 */ /* 0x100fe40000010891 */
[C---:B-1----:R-:W-:Y:S02]  /*11b70*/  FMUL.FTZ R7, R0.reuse, R131 ;  /* 0x0000008300077220 */ /* 0x042fe40000410000 */
[C---:B------:R-:W-:Y:S02]  /*11b80*/  FMUL.FTZ R10, R0.reuse, R126 ;  /* 0x0000007e000a7220 */ /* 0x040fe40000410000 */
[C---:B------:R-:W-:Y:S02]  /*11b90*/  FMUL.FTZ R11, R0.reuse, R127 ;  /* 0x0000007f000b7220 */ /* 0x040fe40000410000 */
[C---:B------:R-:W-:Y:S01]  /*11ba0*/  FMUL.FTZ R18, R0.reuse, R118 ;  /* 0x0000007600127220 */ /* 0x040fe20000410000 */
[----:B------:R-:W1:Y:S01]  /*11bb0*/  MUFU.EX2 R141, R141 ;  /* 0x0000008d008d7308 */ /* 0x000e620000000800 */
[C---:B------:R-:W-:Y:S02]  /*11bc0*/  FMUL.FTZ R19, R0.reuse, R119 ;  /* 0x0000007700137220 */ /* 0x040fe40000410000 */
[----:B------:R-:W-:Y:S02]  /*11bd0*/  FMUL.FTZ R26, R0, R110 ;  /* 0x0000006e001a7220 */ /* 0x000fe40000410000 */
[C---:B--2---:R-:W-:Y:S02]  /*11be0*/  FMUL.FTZ R4, R2.reuse, R128 ;  /* 0x0000008002047220 */ /* 0x044fe40000410000 */
[----:B------:R-:W-:Y:S02]  /*11bf0*/  FMUL.FTZ R5, R2, R129 ;  /* 0x0000008102057220 */ /* 0x000fe40000410000 */
[----:B------:R-:W-:Y:S01]  /*11c00*/  FMUL.FTZ R6, R0, R130 ;  /* 0x0000008200067220 */ /* 0x000fe20000410000 */
[----:B------:R-:W-:Y:S01]  /*11c10*/  MUFU.EX2 R143, R143 ;  /* 0x0000008f008f7308 */ /* 0x000fe20000000800 */
[C---:B------:R-:W-:Y:S02]  /*11c20*/  FMUL.FTZ R8, R2.reuse, R124 ;  /* 0x0000007c02087220 */ /* 0x040fe40000410000 */
[C---:B------:R-:W-:Y:S02]  /*11c30*/  FMUL.FTZ R9, R2.reuse, R125 ;  /* 0x0000007d02097220 */ /* 0x040fe40000410000 */
[C---:B------:R-:W-:Y:S01]  /*11c40*/  FMUL.FTZ R16, R2.reuse, R116 ;  /* 0x0000007402107220 */ /* 0x040fe20000410000 */
[----:B------:R-:W-:Y:S01]  /*11c50*/  LDSM.16.MT88.4 R124, [R204+0xf800] ;  /* 0x00f80000cc7c783b */ /* 0x000fe20000004200 */
[C---:B------:R-:W-:Y:S02]  /*11c60*/  FMUL.FTZ R17, R2.reuse, R117 ;  /* 0x0000007502117220 */ /* 0x040fe40000410000 */
[C---:B------:R-:W-:Y:S01]  /*11c70*/  FMUL.FTZ R24, R2.reuse, R108 ;  /* 0x0000006c02187220 */ /* 0x040fe20000410000 */
[----:B------:R-:W2:Y:S01]  /*11c80*/  MUFU.EX2 R138, R138 ;  /* 0x0000008a008a7308 */ /* 0x000ea20000000800 */
[----:B------:R-:W-:Y:S02]  /*11c90*/  FMUL.FTZ R25, R2, R109 ;  /* 0x0000006d02197220 */ /* 0x000fe40000410000 */
[----:B------:R-:W-:Y:S01]  /*11ca0*/  FMUL.FTZ R27, R0, R111 ;  /* 0x0000006f001b7220 */ /* 0x000fe20000410000 */
[----:B-1----:R-:W-:Y:S01]  /*11cb0*/  F2FP.PACK_AB R128, R141, R142 ;  /* 0x0000008e8d80723e */ /* 0x002fe200000000ff */
[C---:B------:R-:W-:Y:S01]  /*11cc0*/  FMUL.FTZ R32, R2.reuse, R100 ;  /* 0x0000006402207220 */ /* 0x040fe20000410000 */
[----:B------:R-:W-:Y:S01]  /*11cd0*/  LDSM.16.MT88.4 R116, [R202+0xf800] ;  /* 0x00f80000ca74783b */ /* 0x000fe20000004200 */
[----:B------:R-:W-:Y:S02]  /*11ce0*/  FMUL.FTZ R33, R2, R101 ;  /* 0x0000006502217220 */ /* 0x000fe40000410000 */
[C---:B------:R-:W-:Y:S01]  /*11cf0*/  FMUL.FTZ R34, R0.reuse, R102 ;  /* 0x0000006600227220 */ /* 0x040fe20000410000 */
[----:B------:R-:W-:Y:S01]  /*11d00*/  MUFU.EX2 R140, R140 ;  /* 0x0000008c008c7308 */ /* 0x000fe20000000800 */
[----:B------:R-:W-:Y:S02]  /*11d10*/  FMUL.FTZ R35, R0, R103 ;  /* 0x0000006700237220 */ /* 0x000fe40000410000 */
[C---:B------:R-:W-:Y:S01]  /*11d20*/  FMUL.FTZ R40, R2.reuse, R92 ;  /* 0x0000005c02287220 */ /* 0x040fe20000410000 */
[----:B------:R-:W-:Y:S01]  /*11d30*/  LDSM.16.MT88.4 R108, [R201+0xf800] ;  /* 0x00f80000c96c783b */ /* 0x000fe20000004200 */
[----:B------:R-:W-:Y:S02]  /*11d40*/  FMUL.FTZ R41, R2, R93 ;  /* 0x0000005d02297220 */ /* 0x000fe40000410000 */
[C---:B------:R-:W-:Y:S02]  /*11d50*/  FMUL.FTZ R42, R0.reuse, R94 ;  /* 0x0000005e002a7220 */ /* 0x040fe40000410000 */
[----:B------:R-:W-:Y:S01]  /*11d60*/  FMUL.FTZ R43, R0, R95 ;  /* 0x0000005f002b7220 */ /* 0x000fe20000410000 */
[----:B------:R-:W1:Y:S01]  /*11d70*/  MUFU.EX2 R139, R139 ;  /* 0x0000008b008b7308 */ /* 0x000e620000000800 */
[C---:B------:R-:W-:Y:S01]  /*11d80*/  FMUL.FTZ R48, R2.reuse, R84 ;  /* 0x0000005402307220 */ /* 0x040fe20000410000 */
[----:B------:R-:W-:Y:S01]  /*11d90*/  LDSM.16.MT88.4 R92, [R200+0x11000] ;  /* 0x01100000c85c783b */ /* 0x000fe20000004200 */
[----:B------:R-:W-:Y:S01]  /*11da0*/  FMUL.FTZ R49, R2, R85 ;  /* 0x0000005502317220 */ /* 0x000fe20000410000 */
[----:B--2---:R-:W-:Y:S01]  /*11db0*/  F2FP.PACK_AB R129, R138, R143 ;  /* 0x0000008f8a81723e */ /* 0x004fe200000000ff */
[C---:B------:R-:W-:Y:S02]  /*11dc0*/  FMUL.FTZ R50, R0.reuse, R86 ;  /* 0x0000005600327220 */ /* 0x040fe40000410000 */
[----:B------:R-:W-:Y:S02]  /*11dd0*/  FMUL.FTZ R51, R0, R87 ;  /* 0x0000005700337220 */ /* 0x000fe40000410000 */
[C---:B------:R-:W-:Y:S01]  /*11de0*/  FMUL.FTZ R56, R2.reuse, R76 ;  /* 0x0000004c02387220 */ /* 0x040fe20000410000 */
[----:B------:R-:W-:Y:S01]  /*11df0*/  MUFU.EX2 R137, R137 ;  /* 0x0000008900897308 */ /* 0x000fe20000000800 */
[----:B------:R-:W2:Y:S01]  /*11e00*/  LDSM.16.MT88.4 R84, [R200+0x10000] ;  /* 0x01000000c854783b */ /* 0x000ea20000004200 */
[----:B------:R-:W-:Y:S02]  /*11e10*/  FMUL.FTZ R57, R2, R77 ;  /* 0x0000004d02397220 */ /* 0x000fe40000410000 */
[C---:B------:R-:W-:Y:S02]  /*11e20*/  FMUL.FTZ R58, R0.reuse, R78 ;  /* 0x0000004e003a7220 */ /* 0x040fe40000410000 */
[----:B------:R-:W-:Y:S02]  /*11e30*/  FMUL.FTZ R59, R0, R79 ;  /* 0x0000004f003b7220 */ /* 0x000fe40000410000 */
[C---:B------:R-:W-:Y:S01]  /*11e40*/  FMUL.FTZ R64, R2.reuse, R68 ;  /* 0x0000004402407220 */ /* 0x040fe20000410000 */
[----:B------:R-:W3:Y:S01]  /*11e50*/  LDSM.16.MT88.4 R76, [R204+0xc800] ;  /* 0x00c80000cc4c783b */ /* 0x000ee20000004200 */
[----:B------:R-:W4:Y:S01]  /*11e60*/  MUFU.EX2 R136, R136 ;  /* 0x0000008800887308 */ /* 0x000f220000000800 */
[----:B------:R-:W-:Y:S02]  /*11e70*/  FMUL.FTZ R65, R2, R69 ;  /* 0x0000004502417220 */ /* 0x000fe40000410000 */
[C---:B------:R-:W-:Y:S01]  /*11e80*/  FMUL.FTZ R66, R0.reuse, R70 ;  /* 0x0000004600427220 */ /* 0x040fe20000410000 */
[----:B-1----:R-:W-:Y:S01]  /*11e90*/  F2FP.PACK_AB R130, R139, R140 ;  /* 0x0000008c8b82723e */ /* 0x002fe200000000ff */
[----:B------:R-:W-:Y:S02]  /*11ea0*/  FMUL.FTZ R67, R0, R71 ;  /* 0x0000004700437220 */ /* 0x000fe40000410000 */
[----:B------:R-:W-:Y:S01]  /*11eb0*/  LDSM.16.MT88.4 R100, [R200+0xf800] ;  /* 0x00f80000c864783b */ /* 0x000fe20000004200 */
[--C-:B------:R-:W-:Y:S02]  /*11ec0*/  FFMA.FTZ R149, R174, c[0x0][0x23c], -R145.reuse ;  /* 0x00008f00ae957a23 */ /* 0x100fe40000010891 */
[----:B------:R-:W-:Y:S01]  /*11ed0*/  MUFU.EX2 R148, R148 ;  /* 0x0000009400947308 */ /* 0x000fe20000000800 */
[--C-:B------:R-:W-:Y:S02]  /*11ee0*/  FFMA.FTZ R151, R163, c[0x0][0x23c], -R144.reuse ;  /* 0x00008f00a3977a23 */ /* 0x100fe40000010890 */
[--C-:B------:R-:W-:Y:S02]  /*11ef0*/  FFMA.FTZ R152, R170, c[0x0][0x23c], -R145.reuse ;  /* 0x00008f00aa987a23 */ /* 0x100fe40000010891 */
[--C-:B------:R-:W-:Y:S02]  /*11f00*/  FFMA.FTZ R155, R155, c[0x0][0x23c], -R144.reuse ;  /* 0x00008f009b9b7a23 */ /* 0x100fe40000010890 */
[--C-:B------:R-:W-:Y:S02]  /*11f10*/  FFMA.FTZ R156, R158, c[0x0][0x23c], -R145.reuse ;  /* 0x00008f009e9c7a23 */ /* 0x100fe40000010891 */
[--C-:B------:R-:W-:Y:S01]  /*11f20*/  FFMA.FTZ R159, R159, c[0x0][0x23c], -R144.reuse ;  /* 0x00008f009f9f7a23 */ /* 0x100fe20000010890 */
[----:B------:R-:W-:Y:S01]  /*11f30*/  MUFU.EX2 R149, R149 ;  /* 0x0000009500957308 */ /* 0x000fe20000000800 */
[--C-:B------:R-:W-:Y:S02]  /*11f40*/  FFMA.FTZ R158, R161, c[0x0][0x23c], -R144.reuse ;  /* 0x00008f00a19e7a23 */ /* 0x100fe40000010890 */
[--C-:B------:R-:W-:Y:S01]  /*11f50*/  FFMA.FTZ R160, R162, c[0x0][0x23c], -R145.reuse ;  /* 0x00008f00a2a07a23 */ /* 0x100fe20000010891 */
[----:B----4-:R-:W-:Y:S01]  /*11f60*/  F2FP.PACK_AB R131, R136, R137 ;  /* 0x000000898883723e */ /* 0x010fe200000000ff */
[--C-:B------:R-:W-:Y:S02]  /*11f70*/  FFMA.FTZ R161, R252, c[0x0][0x23c], -R145.reuse ;  /* 0x00008f00fca17a23 */ /* 0x100fe40000010891 */
[--C-:B------:R-:W-:Y:S02]  /*11f80*/  FFMA.FTZ R162, R250, c[0x0][0x23c], -R144.reuse ;  /* 0x00008f00faa27a23 */ /* 0x100fe40000010890 */
[--C-:B------:R-:W-:Y:S01]  /*11f90*/  FFMA.FTZ R163, R251, c[0x0][0x23c], -R144.reuse ;  /* 0x00008f00fba37a23 */ /* 0x100fe20000010890 */
[----:B------:R-:W-:Y:S01]  /*11fa0*/  MUFU.EX2 R151, R151 ;  /* 0x0000009700977308 */ /* 0x000fe20000000800 */
[C---:B------:R-:W-:Y:S05]  /*11fb0*/  HMMA.16816.F32 R4, R128.reuse, R12, R4 ;  /* 0x0000000c8004723c */ /* 0x040fea0000001804 */
[--C-:B------:R-:W-:Y:S02]  /*11fc0*/  FFMA.FTZ R164, R246, c[0x0][0x23c], -R145.reuse ;  /* 0x00008f00f6a47a23 */ /* 0x100fe40000010891 */
[C---:B------:R-:W-:Y:S01]  /*11fd0*/  FMUL.FTZ R12, R2.reuse, R120 ;  /* 0x00000078020c7220 */ /* 0x040fe20000410000 */
[C---:B------:R-:W-:Y:S01]  /*11fe0*/  HMMA.16816.F32 R8, R128.reuse, R14, R8 ;  /* 0x0000000e8008723c */ /* 0x040fe20000001808 */
[----:B------:R-:W-:Y:S03]  /*11ff0*/  MUFU.EX2 R152, R152 ;  /* 0x0000009800987308 */ /* 0x000fe60000000800 */
[----:B------:R-:W-:Y:S02]  /*12000*/  FMUL.FTZ R13, R2, R121 ;  /* 0x00000079020d7220 */ /* 0x000fe40000410000 */
[--C-:B------:R-:W-:Y:S02]  /*12010*/  FFMA.FTZ R167, R249, c[0x0][0x23c], -R144.reuse ;  /* 0x00008f00f9a77a23 */ /* 0x100fe40000010890 */
[C---:B------:R-:W-:Y:S03]  /*12020*/  FMUL.FTZ R14, R0.reuse, R122 ;  /* 0x0000007a000e7220 */ /* 0x040fe60000410000 */
[----:B------:R-:W-:Y:S01]  /*12030*/  MUFU.EX2 R155, R155 ;  /* 0x0000009b009b7308 */ /* 0x000fe20000000800 */
[----:B------:R-:W-:Y:S02]  /*12040*/  FMUL.FTZ R15, R0, R123 ;  /* 0x0000007b000f7220 */ /* 0x000fe40000410000 */
[--C-:B------:R-:W-:Y:S02]  /*12050*/  FFMA.FTZ R168, R244, c[0x0][0x23c], -R145.reuse ;  /* 0x00008f00f4a87a23 */ /* 0x100fe40000010891 */
[--C-:B------:R-:W-:Y:S02]  /*12060*/  FFMA.FTZ R170, R245, c[0x0][0x23c], -R144.reuse ;  /* 0x00008f00f5aa7a23 */ /* 0x100fe40000010890 */
[--C-:B------:R-:W-:Y:S01]  /*12070*/  FFMA.FTZ R172, R240, c[0x0][0x23c], -R145.reuse ;  /* 0x00008f00f0ac7a23 */ /* 0x100fe20000010891 */
[C---:B------:R-:W-:Y:S02]  /*12080*/  HMMA.16816.F32 R12, R128.reuse, R20, R12 ;  /* 0x00000014800c723c */ /* 0x040fe4000000180c */
[----:B------:R-:W-:Y:S01]  /*12090*/  MUFU.EX2 R156, R156 ;  /* 0x0000009c009c7308 */ /* 0x000fe20000000800 */
[--C-:B------:R-:W-:Y:S02]  /*120a0*/  FFMA.FTZ R174, R241, c[0x0][0x23c], -R144.reuse ;  /* 0x00008f00f1ae7a23 */ /* 0x100fe40000010890 */
[--C-:B------:R-:W-:Y:S02]  /*120b0*/  FFMA.FTZ R192, R236, c[0x0][0x23c], -R145.reuse ;  /* 0x00008f00ecc07a23 */ /* 0x100fe40000010891 */
[C---:B------:R-:W-:Y:S01]  /*120c0*/  FMUL.FTZ R20, R2.reuse, R112 ;  /* 0x0000007002147220 */ /* 0x040fe20000410000 */
[C---:B------:R-:W-:Y:S04]  /*120d0*/  HMMA.16816.F32 R16, R128.reuse, R22, R16 ;  /* 0x000000168010723c */ /* 0x040fe80000001810 */
[----:B------:R-:W-:Y:S01]  /*120e0*/  FMUL.FTZ R21, R2, R113 ;  /* 0x0000007102157220 */ /* 0x000fe20000410000 */
[----:B------:R-:W-:Y:S01]  /*120f0*/  MUFU.EX2 R159, R159 ;  /* 0x0000009f009f7308 */ /* 0x000fe20000000800 */
[--C-:B------:R-:W-:Y:S02]  /*12100*/  FFMA.FTZ R113, R175, c[0x0][0x23c], -R145.reuse ;  /* 0x00008f00af717a23 */ /* 0x100fe40000010891 */
[C---:B------:R-:W-:Y:S04]  /*12110*/  FMUL.FTZ R22, R0.reuse, R114 ;  /* 0x0000007200167220 */ /* 0x040fe80000410000 */
[----:B------:R-:W-:Y:S02]  /*12120*/  FMUL.FTZ R23, R0, R115 ;  /* 0x0000007300177220 */ /* 0x000fe40000410000 */
[--C-:B------:R-:W-:Y:S01]  /*12130*/  FFMA.FTZ R112, R171, c[0x0][0x23c], -R144.reuse ;  /* 0x00008f00ab707a23 */ /* 0x100fe20000010890 */
[----:B------:R-:W-:Y:S01]  /*12140*/  MUFU.EX2 R113, R113 ;  /* 0x0000007100717308 */ /* 0x000fe20000000800 */
[--C-:B------:R-:W-:Y:S02]  /*12150*/  FFMA.FTZ R171, R243, c[0x0][0x23c], -R144.reuse ;  /* 0x00008f00f3ab7a23 */ /* 0x100fe40000010890 */
[--C-:B------:R-:W-:Y:S01]  /*12160*/  FFMA.FTZ R175, R199, c[0x0][0x23c], -R144.reuse ;  /* 0x00008f00c7af7a23 */ /* 0x100fe20000010890 */
[C---:B------:R-:W-:Y:S03]  /*12170*/  HMMA.16816.F32 R20, R128.reuse, R28, R20 ;  /* 0x0000001c8014723c */ /* 0x040fe60000001814 */
[--C-:B------:R-:W-:Y:S02]  /*12180*/  FFMA.FTZ R193, R198, c[0x0][0x23c], -R145.reuse ;  /* 0x00008f00c6c17a23 */ /* 0x100fe40000010891 */
[--C-:B------:R-:W-:Y:S01]  /*12190*/  FFMA.FTZ R194, R197, c[0x0][0x23c], -R144.reuse ;  /* 0x00008f00c5c27a23 */ /* 0x100fe20000010890 */
[----:B------:R-:W-:Y:S01]  /*121a0*/  MUFU.EX2 R112, R112 ;  /* 0x0000007000707308 */ /* 0x000fe20000000800 */
[C---:B------:R-:W-:Y:S01]  /*121b0*/  FMUL.FTZ R28, R2.reuse, R104 ;  /* 0x00000068021c7220 */ /* 0x040fe20000410000 */
[C---:B------:R-:W-:Y:S04]  /*121c0*/  HMMA.16816.F32 R24, R128.reuse, R30, R24 ;  /* 0x0000001e8018723c */ /* 0x040fe80000001818 */
[----:B------:R-:W-:Y:S02]  /*121d0*/  FMUL.FTZ R29, R2, R105 ;  /* 0x00000069021d7220 */ /* 0x000fe40000410000 */
[--C-:B------:R-:W-:Y:S02]  /*121e0*/  FFMA.FTZ R104, R150, c[0x0][0x23c], -R145.reuse ;  /* 0x00008f0096687a23 */ /* 0x100fe40000010891 */
[C---:B------:R-:W-:Y:S01]  /*121f0*/  FMUL.FTZ R30, R0.reuse, R106 ;  /* 0x0000006a001e7220 */ /* 0x040fe20000410000 */
[----:B------:R-:W-:Y:S03]  /*12200*/  MUFU.EX2 R158, R158 ;  /* 0x0000009e009e7308 */ /* 0x000fe60000000800 */
[----:B------:R-:W-:Y:S02]  /*12210*/  FMUL.FTZ R31, R0, R107 ;  /* 0x0000006b001f7220 */ /* 0x000fe40000410000 */
[--C-:B------:R-:W-:Y:S02]  /*12220*/  FFMA.FTZ R105, R146, c[0x0][0x23c], -R145.reuse ;  /* 0x00008f0092697a23 */ /* 0x100fe40000010891 */
[--C-:B------:R-:W-:Y:S02]  /*12230*/  FFMA.FTZ R146, R173, c[0x0][0x23c], -R145.reuse ;  /* 0x00008f00ad927a23 */ /* 0x100fe40000010891 */
[--C-:B------:R-:W-:Y:S01]  /*12240*/  FFMA.FTZ R107, R147, c[0x0][0x23c], -R144.reuse ;  /* 0x00008f00936b7a23 */ /* 0x100fe20000010890 */
[C---:B------:R-:W-:Y:S01]  /*12250*/  HMMA.16816.F32 R28, R128.reuse, R36, R28 ;  /* 0x00000024801c723c */ /* 0x040fe2000000181c */
[----:B------:R-:W-:Y:S02]  /*12260*/  MUFU.EX2 R104, R104 ;  /* 0x0000006800687308 */ /* 0x000fe40000000800 */
[--C-:B------:R-:W-:Y:S02]  /*12270*/  FFMA.FTZ R106, R153, c[0x0][0x23c], -R144.reuse ;  /* 0x00008f00996a7a23 */ /* 0x100fe40000010890 */
[--C-:B------:R-:W-:Y:S02]  /*12280*/  FFMA.FTZ R147, R169, c[0x0][0x23c], -R144.reuse ;  /* 0x00008f00a9937a23 */ /* 0x100fe40000010890 */
[C---:B------:R-:W-:Y:S01]  /*12290*/  FMUL.FTZ R36, R2.reuse, R96 ;  /* 0x0000006002247220 */ /* 0x040fe20000410000 */
[C---:B------:R-:W-:Y:S03]  /*122a0*/  HMMA.16816.F32 R32, R128.reuse, R38, R32 ;  /* 0x000000268020723c */ /* 0x040fe60000001820 */
[----:B------:R-:W1:Y:S01]  /*122b0*/  MUFU.EX2 R146, R146 ;  /* 0x0000009200927308 */ /* 0x000e620000000800 */
[----:B------:R-:W-:Y:S02]  /*122c0*/  FMUL.FTZ R37, R2, R97 ;  /* 0x0000006102257220 */ /* 0x000fe40000410000 */
[--C-:B------:R-:W-:Y:S02]  /*122d0*/  FFMA.FTZ R150, R165, c[0x0][0x23c], -R144.reuse ;  /* 0x00008f00a5967a23 */ /* 0x100fe40000010890 */
[C---:B------:R-:W-:Y:S04]  /*122e0*/  FMUL.FTZ R38, R0.reuse, R98 ;  /* 0x0000006200267220 */ /* 0x040fe80000410000 */
[----:B------:R-:W-:Y:S01]  /*122f0*/  FMUL.FTZ R39, R0, R99 ;  /* 0x0000006300277220 */ /* 0x000fe20000410000 */
[----:B------:R-:W4:Y:S01]  /*12300*/  MUFU.EX2 R105, R105 ;  /* 0x0000006900697308 */ /* 0x000f220000000800 */
[----:B------:R-:W-:Y:S01]  /*12310*/  LDSM.16.MT88.4 R96, [R200+0x13000] ;  /* 0x01300000c860783b */ /* 0x000fe20000004200 */
[--C-:B------:R-:W-:Y:S02]  /*12320*/  FFMA.FTZ R153, R154, c[0x0][0x23c], -R145.reuse ;  /* 0x00008f009a997a23 */ /* 0x100fe40000010891 */
[--C-:B------:R-:W-:Y:S02]  /*12330*/  FFMA.FTZ R154, R157, c[0x0][0x23c], -R144.reuse ;  /* 0x00008f009d9a7a23 */ /* 0x100fe40000010890 */
[C---:B------:R-:W-:Y:S03]  /*12340*/  HMMA.16816.F32 R36, R128.reuse, R44, R36 ;  /* 0x0000002c8024723c */ /* 0x040fe60000001824 */
[--C-:B------:R-:W-:Y:S01]  /*12350*/  FFMA.FTZ R157, R166, c[0x0][0x23c], -R145.reuse ;  /* 0x00008f00a69d7a23 */ /* 0x100fe20000010891 */
[----:B------:R-:W-:Y:S01]  /*12360*/  MUFU.EX2 R107, R107 ;  /* 0x0000006b006b7308 */ /* 0x000fe20000000800 */
[--C-:B------:R-:W-:Y:S02]  /*12370*/  FFMA.FTZ R165, R248, c[0x0][0x23c], -R145.reuse ;  /* 0x00008f00f8a57a23 */ /* 0x100fe40000010891 */
[C---:B------:R-:W-:Y:S01]  /*12380*/  FMUL.FTZ R44, R2.reuse, R88 ;  /* 0x00000058022c7220 */ /* 0x040fe20000410000 */
[C---:B------:R-:W-:Y:S04]  /*12390*/  HMMA.16816.F32 R40, R128.reuse, R46, R40 ;  /* 0x0000002e8028723c */ /* 0x040fe80000001828 */
[----:B------:R-:W-:Y:S01]  /*123a0*/  FMUL.FTZ R45, R2, R89 ;  /* 0x00000059022d7220 */ /* 0x000fe20000410000 */
[----:B-1----:R-:W-:Y:S01]  /*123b0*/  F2FP.PACK_AB R70, R146, R113 ;  /* 0x000000719246723e */ /* 0x002fe200000000ff */
[----:B------:R-:W1:Y:S01]  /*123c0*/  MUFU.EX2 R106, R106 ;  /* 0x0000006a006a7308 */ /* 0x000e620000000800 */
[C---:B------:R-:W-:Y:S02]  /*123d0*/  FMUL.FTZ R46, R0.reuse, R90 ;  /* 0x0000005a002e7220 */ /* 0x040fe40000410000 */
[----:B------:R-:W-:Y:S02]  /*123e0*/  FMUL.FTZ R47, R0, R91 ;  /* 0x0000005b002f7220 */ /* 0x000fe40000410000 */
[----:B------:R-:W-:Y:S01]  /*123f0*/  LDSM.16.MT88.4 R88, [R200+0x10800] ;  /* 0x01080000c858783b */ /* 0x000fe20000004200 */
[----:B----4-:R-:W-:Y:S01]  /*12400*/  F2FP.PACK_AB R68, R105, R104 ;  /* 0x000000686944723e */ /* 0x010fe200000000ff */
[--C-:B------:R-:W-:Y:S02]  /*12410*/  FFMA.FTZ R166, R247, c[0x0][0x23c], -R144.reuse ;  /* 0x00008f00f7a67a23 */ /* 0x100fe40000010890 */
[--C-:B------:R-:W-:Y:S01]  /*12420*/  FFMA.FTZ R169, R242, c[0x0][0x23c], -R145.reuse ;  /* 0x00008f00f2a97a23 */ /* 0x100fe20000010891 */
[C---:B------:R-:W-:Y:S01]  /*12430*/  HMMA.16816.F32 R44, R128.reuse, R52, R44 ;  /* 0x00000034802c723c */ /* 0x040fe2000000182c */
[----:B------:R-:W4:Y:S02]  /*12440*/  MUFU.EX2 R147, R147 ;  /* 0x0000009300937308 */ /* 0x000f240000000800 */
[--C-:B------:R-:W-:Y:S02]  /*12450*/  FFMA.FTZ R173, R238, c[0x0][0x23c], -R145.reuse ;  /* 0x00008f00eead7a23 */ /* 0x100fe40000010891 */
[--C-:B------:R-:W-:Y:S02]  /*12460*/  FFMA.FTZ R191, R191, c[0x0][0x23c], -R144.reuse ;  /* 0x00008f00bfbf7a23 */ /* 0x100fe40000010890 */
[C---:B------:R-:W-:Y:S01]  /*12470*/  FMUL.FTZ R52, R2.reuse, R80 ;  /* 0x0000005002347220 */ /* 0x040fe20000410000 */
[C---:B------:R-:W-:Y:S03]  /*12480*/  HMMA.16816.F32 R48, R128.reuse, R54, R48 ;  /* 0x000000368030723c */ /* 0x040fe60000001830 */
[----:B------:R-:W5:Y:S01]  /*12490*/  MUFU.EX2 R150, R150 ;  /* 0x0000009600967308 */ /* 0x000f620000000800 */
[----:B------:R-:W-:Y:S01]  /*124a0*/  FMUL.FTZ R53, R2, R81 ;  /* 0x0000005102357220 */ /* 0x000fe20000410000 */
[----:B-1----:R-:W-:Y:S02]  /*124b0*/  F2FP.PACK_AB R69, R106, R107 ;  /* 0x0000006b6a45723e */ /* 0x002fe400000000ff */
[C---:B------:R-:W-:Y:S02]  /*124c0*/  FMUL.FTZ R54, R0.reuse, R82 ;  /* 0x0000005200367220 */ /* 0x040fe40000410000 */
[----:B------:R-:W-:Y:S02]  /*124d0*/  FMUL.FTZ R55, R0, R83 ;  /* 0x0000005300377220 */ /* 0x000fe40000410000 */
[----:B------:R-:W-:Y:S01]  /*124e0*/  LDSM.16.MT88.4 R80, [R201+0xc800] ;  /* 0x00c80000c950783b */ /* 0x000fe20000004200 */
[--C-:B------:R-:W-:Y:S01]  /*124f0*/  FFMA.FTZ R190, R190, c[0x0][0x23c], -R145.reuse ;  /* 0x00008f00bebe7a23 */ /* 0x100fe20000010891 */
[----:B------:R-:W1:Y:S01]  /*12500*/  MUFU.EX2 R153, R153 ;  /* 0x0000009900997308 */ /* 0x000e620000000800 */
[--C-:B------:R-:W-:Y:S02]  /*12510*/  FFMA.FTZ R195, R196, c[0x0][0x23c], -R145.reuse ;  /* 0x00008f00c4c37a23 */ /* 0x100fe40000010891 */
[C---:B------:R-:W-:Y:S03]  /*12520*/  HMMA.16816.F32 R52, R128.reuse, R60, R52 ;  /* 0x0000003c8034723c */ /* 0x040fe60000001834 */
[----:B----4-:R-:W-:Y:S01]  /*12530*/  F2FP.PACK_AB R71, R147, R112 ;  /* 0x000000709347723e */ /* 0x010fe200000000ff */
[--C-:B------:R-:W-:Y:S02]  /*12540*/  FFMA.FTZ R189, R189, c[0x0][0x23c], -R144.reuse ;  /* 0x00008f00bdbd7a23 */ /* 0x100fe40000010890 */
[--C-:B------:R-:W-:Y:S01]  /*12550*/  FFMA.FTZ R196, R187, c[0x0][0x23c], -R144.reuse ;  /* 0x00008f00bbc47a23 */ /* 0x100fe20000010890 */
[----:B------:R-:W4:Y:S01]  /*12560*/  MUFU.EX2 R154, R154 ;  /* 0x0000009a009a7308 */ /* 0x000f220000000800 */
[C---:B------:R-:W-:Y:S04]  /*12570*/  HMMA.16816.F32 R56, R128.reuse, R62, R56 ;  /* 0x0000003e8038723c */ /* 0x040fe80000001838 */
[C---:B------:R-:W-:Y:S02]  /*12580*/  FMUL.FTZ R60, R2.reuse, R72 ;  /* 0x00000048023c7220 */ /* 0x040fe40000410000 */
[----:B------:R-:W-:Y:S02]  /*12590*/  FMUL.FTZ R61, R2, R73 ;  /* 0x00000049023d7220 */ /* 0x000fe40000410000 */
[C---:B------:R-:W-:Y:S01]  /*125a0*/  FMUL.FTZ R62, R0.reuse, R74 ;  /* 0x0000004a003e7220 */ /* 0x040fe20000410000 */
[----:B------:R-:W1:Y:S03]  /*125b0*/  MUFU.EX2 R157, R157 ;  /* 0x0000009d009d7308 */ /* 0x000e660000000800 */
[----:B------:R-:W-:Y:S02]  /*125c0*/  FMUL.FTZ R63, R0, R75 ;  /* 0x0000004b003f7220 */ /* 0x000fe40000410000 */
[----:B------:R-:W1:Y:S01]  /*125d0*/  LDSM.16.MT88.4 R72, [R202+0xc800] ;  /* 0x00c80000ca48783b */ /* 0x000e620000004200 */
[--C-:B------:R-:W-:Y:S02]  /*125e0*/  FFMA.FTZ R187, R188, c[0x0][0x23c], -R145.reuse ;  /* 0x00008f00bcbb7a23 */ /* 0x100fe40000010891 */
[--C-:B------:R-:W-:Y:S02]  /*125f0*/  FFMA.FTZ R186, R186, c[0x0][0x23c], -R145.reuse ;  /* 0x00008f00baba7a23 */ /* 0x100fe40000010891 */
[C---:B--2---:R-:W-:Y:S01]  /*12600*/  HMMA.16816.F32 R60, R128.reuse, R84, R60 ;  /* 0x00000054803c723c */ /* 0x044fe2000000183c */
[----:B------:R-:W-:Y:S02]  /*12610*/  MUFU.EX2 R160, R160 ;  /* 0x000000a000a07308 */ /* 0x000fe40000000800 */
[--C-:B------:R-:W-:Y:S02]  /*12620*/  FFMA.FTZ R185, R185, c[0x0][0x23c], -R144.reuse ;  /* 0x00008f00b9b97a23 */ /* 0x100fe40000010890 */
[--C-:B------:R-:W-:Y:S02]  /*12630*/  FFMA.FTZ R188, R183, c[0x0][0x23c], -R144.reuse ;  /* 0x00008f00b7bc7a23 */ /* 0x100fe40000010890 */
[--C-:B------:R-:W-:Y:S01]  /*12640*/  FFMA.FTZ R182, R182, c[0x0][0x23c], -R145.reuse ;  /* 0x00008f00b6b67a23 */ /* 0x100fe20000010891 */
[----:B------:R-:W-:Y:S01]  /*12650*/  HMMA.16816.F32 R64, R128, R86, R64 ;  /* 0x000000568040723c */ /* 0x000fe20000001840 */
[----:B------:R-:W2:Y:S02]  /*12660*/  LDSM.16.MT88.4 R84, [R200+0xc800] ;  /* 0x00c80000c854783b */ /* 0x000ea40000004200 */
[----:B------:R-:W1:Y:S01]  /*12670*/  MUFU.EX2 R161, R161 ;  /* 0x000000a100a17308 */ /* 0x000e620000000800 */
[--C-:B------:R-:W-:Y:S02]  /*12680*/  FFMA.FTZ R183, R184, c[0x0][0x23c], -R145.reuse ;  /* 0x00008f00b8b77a23 */ /* 0x100fe40000010891 */
[--C-:B------:R-:W-:Y:S02]  /*12690*/  FFMA.FTZ R181, R181, c[0x0][0x23c], -R144.reuse ;  /* 0x00008f00b5b57a23 */ /* 0x100fe40000010890 */
[C---:B---3--:R-:W-:Y:S05]  /*126a0*/  HMMA.16816.F32 R4, R68.reuse, R76, R4 ;  /* 0x0000004c4404723c */ /* 0x048fea0000001804 */
[----:B------:R-:W-:Y:S01]  /*126b0*/  MUFU.EX2 R162, R162 ;  /* 0x000000a200a27308 */ /* 0x000fe20000000800 */
[--C-:B------:R-:W-:Y:S02]  /*126c0*/  FFMA.FTZ R184, R179, c[0x0][0x23c], -R144.reuse ;  /* 0x00008f00b3b87a23 */ /* 0x100fe40000010890 */
[C---:B------:R-:W-:Y:S01]  /*126d0*/  HMMA.16816.F32 R8, R68.reuse, R78, R8 ;  /* 0x0000004e4408723c */ /* 0x040fe20000001808 */
[----:B------:R-:W3:Y:S03]  /*126e0*/  LDSM.16.MT88.4 R76, [R204+0x10800] ;  /* 0x01080000cc4c783b */ /* 0x000ee60000004200 */
[--C-:B------:R-:W-:Y:S02]  /*126f0*/  FFMA.FTZ R179, R180, c[0x0][0x23c], -R145.reuse ;  /* 0x00008f00b4b37a23 */ /* 0x100fe40000010891 */
[--C-:B------:R-:W-:Y:S01]  /*12700*/  FFMA.FTZ R134, R134, c[0x0][0x23c], -R144.reuse ;  /* 0x00008f0086867a23 */ /* 0x100fe20000010890 */
[----:B------:R-:W2:Y:S01]  /*12710*/  MUFU.EX2 R163, R163 ;  /* 0x000000a300a37308 */ /* 0x000ea20000000800 */
[----:B------:R-:W-:Y:S01]  /*12720*/  FFMA.FTZ R145, R178, c[0x0][0x23c], -R145 ;  /* 0x00008f00b2917a23 */ /* 0x000fe20000010891 */
[C---:B-1----:R-:W-:Y:S03]  /*12730*/  HMMA.16816.F32 R12, R68.reuse, R72, R12 ;  /* 0x00000048440c723c */ /* 0x042fe6000000180c */
[----:B------:R-:W-:Y:S02]  /*12740*/  FFMA.FTZ R144, R133, c[0x0][0x23c], -R144 ;  /* 0x00008f0085907a23 */ /* 0x000fe40000010890 */
[----:B------:R-:W-:Y:S03]  /*12750*/  FFMA.FTZ R142, R2, R239, R142 ;  /* 0x000000ef028e7223 */ /* 0x000fe6000001008e */
[----:B------:R-:W-:Y:S01]  /*12760*/  MUFU.EX2 R165, R165 ;  /* 0x000000a500a57308 */ /* 0x000fe20000000800 */
[----:B------:R-:W-:Y:S01]  /*12770*/  FFMA.FTZ R143, R0, R237, R143 ;  /* 0x000000ed008f7223 */ /* 0x000fe2000001008f */
[C---:B------:R-:W-:Y:S01]  /*12780*/  HMMA.16816.F32 R16, R68.reuse, R74, R16 ;  /* 0x0000004a4410723c */ /* 0x040fe20000001810 */
[----:B------:R-:W1:Y:S02]  /*12790*/  LDSM.16.MT88.4 R72, [R202+0x10800] ;  /* 0x01080000ca48783b */ /* 0x000e640000004200 */
[----:B------:R-:W-:Y:S02]  /*127a0*/  FADD.FTZ R141, R141, R142 ;  /* 0x0000008e8d8d7221 */ /* 0x000fe40000010000 */
[----:B------:R-:W-:Y:S03]  /*127b0*/  FADD.FTZ R138, R138, R143 ;  /* 0x0000008f8a8a7221 */ /* 0x000fe60000010000 */
[C---:B------:R-:W-:Y:S01]  /*127c0*/  HMMA.16816.F32 R20, R68.reuse, R80, R20 ;  /* 0x000000504414723c */ /* 0x040fe20000001814 */
[----:B------:R-:W1:Y:S03]  /*127d0*/  MUFU.EX2 R164, R164 ;  /* 0x000000a400a47308 */ /* 0x000e660000000800 */
[----:B------:R-:W-:Y:S02]  /*127e0*/  FADD.FTZ R140, R140, R141 ;  /* 0x0000008d8c8c7221 */ /* 0x000fe40000010000 */
[----:B------:R-:W-:Y:S02]  /*127f0*/  FADD.FTZ R137, R137, R138 ;  /* 0x0000008a89897221 */ /* 0x000fe40000010000 */
[C---:B------:R-:W-:Y:S01]  /*12800*/  HMMA.16816.F32 R24, R68.reuse, R82, R24 ;  /* 0x000000524418723c */ /* 0x040fe20000001818 */
[----:B------:R-:W4:Y:S02]  /*12810*/  LDSM.16.MT88.4 R80, [R201+0x10800] ;  /* 0x01080000c950783b */ /* 0x000f240000004200 */
[----:B------:R-:W-:Y:S01]  /*12820*/  MUFU.EX2 R167, R167 ;  /* 0x000000a700a77308 */ /* 0x000fe20000000800 */
[----:B------:R-:W-:Y:S02]  /*12830*/  FADD.FTZ R139, R139, R140 ;  /* 0x0000008c8b8b7221 */ /* 0x000fe40000010000 */
[----:B------:R-:W-:Y:S02]  /*12840*/  FADD.FTZ R136, R136, R137 ;  /* 0x0000008988887221 */ /* 0x000fe40000010000 */
[C---:B--2---:R-:W-:Y:S04]  /*12850*/  HMMA.16816.F32 R28, R68.reuse, R84, R28 ;  /* 0x00000054441c723c */ /* 0x044fe8000000181c */
[----:B------:R-:W-:Y:S01]  /*12860*/  FADD.FTZ R104, R104, R139 ;  /* 0x0000008b68687221 */ /* 0x000fe20000010000 */
[----:B------:R-:W2:Y:S01]  /*12870*/  MUFU.EX2 R166, R166 ;  /* 0x000000a600a67308 */ /* 0x000ea20000000800 */
[----:B------:R-:W-:Y:S02]  /*12880*/  FADD.FTZ R107, R107, R136 ;  /* 0x000000886b6b7221 */ /* 0x000fe40000010000 */
[C---:B------:R-:W-:Y:S01]  /*12890*/  HMMA.16816.F32 R32, R68.reuse, R86, R32 ;  /* 0x000000564420723c */ /* 0x040fe20000001820 */
[----:B------:R-:W2:Y:S03]  /*128a0*/  LDSM.16.MT88.4 R84, [R204+0xd000] ;  /* 0x00d00000cc54783b */ /* 0x000ea60000004200 */
[----:B------:R-:W-:Y:S02]  /*128b0*/  FADD.FTZ R104, R105, R104 ;  /* 0x0000006869687221 */ /* 0x000fe40000010000 */
[----:B------:R-:W-:Y:S01]  /*128c0*/  FADD.FTZ R107, R106, R107 ;  /* 0x0000006b6a6b7221 */ /* 0x000fe20000010000 */
[----:B------:R-:W-:Y:S01]  /*128d0*/  MUFU.EX2 R168, R168 ;  /* 0x000000a800a87308 */ /* 0x000fe20000000800 */
[C---:B---3--:R-:W-:Y:S04]  /*128e0*/  HMMA.16816.F32 R36, R68.reuse, R76, R36 ;  /* 0x0000004c4424723c */ /* 0x048fe80000001824 */
[----:B------:R-:W-:Y:S04]  /*128f0*/  FADD.FTZ R0, R112, R107 ;  /* 0x0000006b70007221 */ /* 0x000fe80000010000 */
[C---:B------:R-:W-:Y:S01]  /*12900*/  HMMA.16816.F32 R40, R68.reuse, R78, R40 ;  /* 0x0000004e4428723c */ /* 0x040fe20000001828 */
[----:B------:R-:W3:Y:S01]  /*12910*/  LDSM.16.MT88.4 R76, [R202+0xd000] ;  /* 0x00d00000ca4c783b */ /* 0x000ee20000004200 */
[----:B------:R-:W2:Y:S02]  /*12920*/  MUFU.EX2 R169, R169 ;  /* 0x000000a900a97308 */ /* 0x000ea40000000800 */
[----:B------:R-:W-:Y:S01]  /*12930*/  FADD.FTZ R147, R147, R0 ;  /* 0x0000000093937221 */ /* 0x000fe20000010000 */
[----:B------:R-:W-:Y:S03]  /*12940*/  MOV R0, R3 ;  /* 0x0000000300007202 */ /* 0x000fe60000000f00 */
[C---:B-1----:R-:W-:Y:S04]  /*12950*/  HMMA.16816.F32 R44, R68.reuse, R72, R44 ;  /* 0x00000048442c723c */ /* 0x042fe8000000182c */
[----:B------:R-:W-:Y:S04]  /*12960*/  MUFU.EX2 R170, R170 ;  /* 0x000000aa00aa7308 */ /* 0x000fe80000000800 */
[C---:B------:R-:W-:Y:S01]  /*12970*/  HMMA.16816.F32 R48, R68.reuse, R74, R48 ;  /* 0x0000004a4430723c */ /* 0x040fe20000001830 */
[----:B------:R-:W1:Y:S05]  /*12980*/  LDSM.16.MT88.4 R72, [R201+0xd000] ;  /* 0x00d00000c948783b */ /* 0x000e6a0000004200 */
[----:B------:R-:W1:Y:S02]  /*12990*/  MUFU.EX2 R171, R171 ;  /* 0x000000ab00ab7308 */ /* 0x000e640000000800 */
[C---:B----4-:R-:W-:Y:S08]  /*129a0*/  HMMA.16816.F32 R52, R68.reuse, R80, R52 ;  /* 0x000000504434723c */ /* 0x050ff00000001834 */
[C---:B------:R-:W-:Y:S01]  /*129b0*/  HMMA.16816.F32 R56, R68.reuse, R82, R56 ;  /* 0x000000524438723c */ /* 0x040fe20000001838 */
[----:B------:R-:W4:Y:S01]  /*129c0*/  LDSM.16.MT88.4 R80, [R200+0xd000] ;  /* 0x00d00000c850783b */ /* 0x000f220000004200 */
[----:B------:R-:W-:Y:S06]  /*129d0*/  MUFU.EX2 R172, R172 ;  /* 0x000000ac00ac7308 */ /* 0x000fec0000000800 */
[C---:B------:R-:W-:Y:S04]  /*129e0*/  HMMA.16816.F32 R60, R68.reuse, R88, R60 ;  /* 0x00000058443c723c */ /* 0x040fe8000000183c */
[----:B------:R-:W1:Y:S04]  /*129f0*/  MUFU.EX2 R173, R173 ;  /* 0x000000ad00ad7308 */ /* 0x000e680000000800 */
[----:B------:R-:W-:Y:S01]  /*12a00*/  HMMA.16816.F32 R64, R68, R90, R64 ;  /* 0x0000005a4440723c */ /* 0x000fe20000001840 */
[----:B------:R-:W-:Y:S05]  /*12a10*/  LDSM.16.MT88.4 R88, [R201+0x11000] ;  /* 0x01100000c958783b */ /* 0x000fea0000004200 */
[----:B------:R-:W-:Y:S01]  /*12a20*/  MUFU.EX2 R174, R174 ;  /* 0x000000ae00ae7308 */ /* 0x000fe20000000800 */
[----:B------:R-:W-:Y:S02]  /*12a30*/  F2FP.PACK_AB R68, R149, R148 ;  /* 0x000000949544723e */ /* 0x000fe400000000ff */
[----:B-----5:R-:W-:Y:S03]  /*12a40*/  F2FP.PACK_AB R69, R151, R150 ;  /* 0x000000969745723e */ /* 0x020fe600000000ff */
[----:B------:R-:W-:Y:S01]  /*12a50*/  F2FP.PACK_AB R70, R153, R152 ;  /* 0x000000989946723e */ /* 0x000fe200000000ff */
[----:B------:R-:W-:Y:S01]  /*12a60*/  FADD.FTZ R150, R150, R147 ;  /* 0x0000009396967221 */ /* 0x000fe20000010000 */
[----:B------:R-:W-:Y:S02]  /*12a70*/  F2FP.PACK_AB R71, R155, R154 ;  /* 0x0000009a9b47723e */ /* 0x000fe400000000ff */
[----:B------:R-:W5:Y:S01]  /*12a80*/  MUFU.EX2 R175, R175 ;  /* 0x000000af00af7308 */ /* 0x000f620000000800 */
[----:B------:R-:W-:Y:S04]  /*12a90*/  FADD.FTZ R151, R151, R150 ;  /* 0x0000009697977221 */ /* 0x000fe80000010000 */
[C---:B--2---:R-:W-:Y:S03]  /*12aa0*/  HMMA.16816.F32 R4, R68.reuse, R84, R4 ;  /* 0x000000544404723c */ /* 0x044fe60000001804 */
[----:B------:R-:W-:Y:S02]  /*12ab0*/  FADD.FTZ R154, R154, R151 ;  /* 0x000000979a9a7221 */ /* 0x000fe40000010000 */
[----:B------:R-:W-:Y:S02]  /*12ac0*/  MUFU.EX2 R192, R192 ;  /* 0x000000c000c07308 */ /* 0x000fe40000000800 */
[----:B------:R-:W-:Y:S01]  /*12ad0*/  FADD.FTZ R154, R155, R154 ;  /* 0x0000009a9b9a7221 */ /* 0x000fe20000010000 */
[C---:B------:R-:W-:Y:S01]  /*12ae0*/  HMMA.16816.F32 R8, R68.reuse, R86, R8 ;  /* 0x000000564408723c */ /* 0x040fe20000001808 */
[----:B------:R-:W2:Y:S06]  /*12af0*/  LDSM.16.MT88.4 R84, [R204+0x11000] ;  /* 0x01100000cc54783b */ /* 0x000eac0000004200 */
[----:B------:R-:W2:Y:S01]  /*12b00*/  MUFU.EX2 R193, R193 ;  /* 0x000000c100c17308 */ /* 0x000ea20000000800 */
[C---:B---3--:R-:W-:Y:S08]  /*12b10*/  HMMA.16816.F32 R12, R68.reuse, R76, R12 ;  /* 0x0000004c440c723c */ /* 0x048ff0000000180c */
[C---:B------:R-:W-:Y:S01]  /*12b20*/  HMMA.16816.F32 R16, R68.reuse, R78, R16 ;  /* 0x0000004e4410723c */ /* 0x040fe20000001810 */
[----:B------:R-:W3:Y:S01]  /*12b30*/  LDSM.16.MT88.4 R76, [R202+0x11000] ;  /* 0x01100000ca4c783b */ /* 0x000ee20000004200 */
[----:B------:R-:W-:Y:S06]  /*12b40*/  MUFU.EX2 R194, R194 ;  /* 0x000000c200c27308 */ /* 0x000fec0000000800 */
[C---:B-1----:R-:W-:Y:S04]  /*12b50*/  HMMA.16816.F32 R20, R68.reuse, R72, R20 ;  /* 0x000000484414723c */ /* 0x042fe80000001814 */
[----:B------:R-:W1:Y:S04]  /*12b60*/  MUFU.EX2 R191, R191 ;  /* 0x000000bf00bf7308 */ /* 0x000e680000000800 */
[C---:B------:R-:W-:Y:S01]  /*12b70*/  HMMA.16816.F32 R24, R68.reuse, R74, R24 ;  /* 0x0000004a4418723c */ /* 0x040fe20000001818 */
[----:B------:R-:W1:Y:S05]  /*12b80*/  LDSM.16.MT88.4 R72, [R204+0xd800] ;  /* 0x00d80000cc48783b */ /* 0x000e6a0000004200 */
[----:B------:R-:W-:Y:S02]  /*12b90*/  MUFU.EX2 R190, R190 ;  /* 0x000000be00be7308 */ /* 0x000fe40000000800 */
[C---:B----4-:R-:W-:Y:S08]  /*12ba0*/  HMMA.16816.F32 R28, R68.reuse, R80, R28 ;  /* 0x00000050441c723c */ /* 0x050ff0000000181c */
[C---:B------:R-:W-:Y:S01]  /*12bb0*/  HMMA.16816.F32 R32, R68.reuse, R82, R32 ;  /* 0x000000524420723c */ /* 0x040fe20000001820 */
[----:B------:R-:W4:Y:S01]  /*12bc0*/  LDSM.16.MT88.4 R80, [R202+0xd800] ;  /* 0x00d80000ca50783b */ /* 0x000f220000004200 */
[----:B------:R-:W1:Y:S06]  /*12bd0*/  MUFU.EX2 R195, R195 ;  /* 0x000000c300c37308 */ /* 0x000e6c0000000800 */
[C---:B--2---:R-:W-:Y:S04]  /*12be0*/  HMMA.16816.F32 R36, R68.reuse, R84, R36 ;  /* 0x000000544424723c */ /* 0x044fe80000001824 */
[----:B------:R-:W-:Y:S04]  /*12bf0*/  MUFU.EX2 R189, R189 ;  /* 0x000000bd00bd7308 */ /* 0x000fe80000000800 */
[C---:B------:R-:W-:Y:S01]  /*12c00*/  HMMA.16816.F32 R40, R68.reuse, R86, R40 ;  /* 0x000000564428723c */ /* 0x040fe20000001828 */
[----:B------:R-:W-:Y:S05]  /*12c10*/  LDSM.16.MT88.4 R84, [R200+0xd800] ;  /* 0x00d80000c854783b */ /* 0x000fea0000004200 */
[----:B------:R-:W2:Y:S02]  /*12c20*/  MUFU.EX2 R196, R196 ;  /* 0x000000c400c47308 */ /* 0x000ea40000000800 */
[C---:B---3--:R-:W-:Y:S08]  /*12c30*/  HMMA.16816.F32 R44, R68.reuse, R76, R44 ;  /* 0x0000004c442c723c */ /* 0x048ff0000000182c */
[C---:B------:R-:W-:Y:S01]  /*12c40*/  HMMA.16816.F32 R48, R68.reuse, R78, R48 ;  /* 0x0000004e4430723c */ /* 0x040fe20000001830 */
[----:B------:R-:W3:Y:S01]  /*12c50*/  LDSM.16.MT88.4 R76, [R201+0xd800] ;  /* 0x00d80000c94c783b */ /* 0x000ee20000004200 */
[----:B------:R-:W-:Y:S06]  /*12c60*/  MUFU.EX2 R187, R187 ;  /* 0x000000bb00bb7308 */ /* 0x000fec0000000800 */
[C---:B------:R-:W-:Y:S04]  /*12c70*/  HMMA.16816.F32 R52, R68.reuse, R88, R52 ;  /* 0x000000584434723c */ /* 0x040fe80000001834 */
[----:B------:R-:W1:Y:S04]  /*12c80*/  MUFU.EX2 R186, R186 ;  /* 0x000000ba00ba7308 */ /* 0x000e680000000800 */
[C---:B------:R-:W-:Y:S01]  /*12c90*/  HMMA.16816.F32 R56, R68.reuse, R90, R56 ;  /* 0x0000005a4438723c */ /* 0x040fe20000001838 */
[----:B------:R-:W-:Y:S05]  /*12ca0*/  LDSM.16.MT88.4 R88, [R201+0x11800] ;  /* 0x01180000c958783b */ /* 0x000fea0000004200 */
[----:B------:R-:W-:Y:S02]  /*12cb0*/  MUFU.EX2 R185, R185 ;  /* 0x000000b900b97308 */ /* 0x000fe40000000800 */
[C---:B------:R-:W-:Y:S08]  /*12cc0*/  HMMA.16816.F32 R60, R68.reuse, R92, R60 ;  /* 0x0000005c443c723c */ /* 0x040ff0000000183c */
[----:B------:R-:W-:Y:S01]  /*12cd0*/  HMMA.16816.F32 R64, R68, R94, R64 ;  /* 0x0000005e4440723c */ /* 0x000fe20000001840 */
[----:B------:R-:W-:Y:S01]  /*12ce0*/  LDSM.16.MT88.4 R92, [R200+0x12000] ;  /* 0x01200000c85c783b */ /* 0x000fe20000004200 */
[----:B------:R-:W2:Y:S05]  /*12cf0*/  MUFU.EX2 R188, R188 ;  /* 0x000000bc00bc7308 */ /* 0x000eaa0000000800 */
[----:B------:R-:W-:Y:S02]  /*12d00*/  F2FP.PACK_AB R68, R156, R157 ;  /* 0x0000009d9c44723e */ /* 0x000fe400000000ff */
[C---:B------:R-:W-:Y:S03]  /*12d10*/  F2FP.PACK_AB R69, R158.reuse, R159 ;  /* 0x0000009f9e45723e */ /* 0x040fe600000000ff */
[----:B------:R-:W-:Y:S01]  /*12d20*/  F2FP.PACK_AB R70, R161, R160 ;  /* 0x000000a0a146723e */ /* 0x000fe200000000ff */
[----:B------:R-:W-:Y:S01]  /*12d30*/  MUFU.EX2 R182, R182 ;  /* 0x000000b600b67308 */ /* 0x000fe20000000800 */
[----:B------:R-:W-:Y:S01]  /*12d40*/  F2FP.PACK_AB R71, R163, R162 ;  /* 0x000000a2a347723e */ /* 0x000fe200000000ff */
[----:B------:R-:W-:Y:S04]  /*12d50*/  FADD.FTZ R159, R159, R154 ;  /* 0x0000009a9f9f7221 */ /* 0x000fe80000010000 */
[----:B------:R-:W-:Y:S02]  /*12d60*/  FADD.FTZ R159, R158, R159 ;  /* 0x0000009f9e9f7221 */ /* 0x000fe40000010000 */
[C---:B-1----:R-:W-:Y:S02]  /*12d70*/  HMMA.16816.F32 R4, R68.reuse, R72, R4 ;  /* 0x000000484404723c */ /* 0x042fe40000001804 */
[----:B------:R-:W1:Y:S01]  /*12d80*/  MUFU.EX2 R183, R183 ;  /* 0x000000b700b77308 */ /* 0x000e620000000800 */
[----:B------:R-:W-:Y:S04]  /*12d90*/  FADD.FTZ R162, R162, R159 ;  /* 0x0000009fa2a27221 */ /* 0x000fe80000010000 */
[----:B------:R-:W-:Y:S01]  /*12da0*/  FADD.FTZ R162, R163, R162 ;  /* 0x000000a2a3a27221 */ /* 0x000fe20000010000 */
[C---:B------:R-:W-:Y:S01]  /*12db0*/  HMMA.16816.F32 R8, R68.reuse, R74, R8 ;  /* 0x0000004a4408723c */ /* 0x040fe20000001808 */
[----:B------:R-:W1:Y:S03]  /*12dc0*/  LDSM.16.MT88.4 R72, [R204+0x11800] ;  /* 0x01180000cc48783b */ /* 0x000e660000004200 */
[----:B------:R-:W-:Y:S04]  /*12dd0*/  MUFU.EX2 R181, R181 ;  /* 0x000000b500b57308 */ /* 0x000fe80000000800 */
[C---:B----4-:R-:W-:Y:S06]  /*12de0*/  HMMA.16816.F32 R12, R68.reuse, R80, R12 ;  /* 0x00000050440c723c */ /* 0x050fec000000180c */
[----:B------:R-:W4:Y:S02]  /*12df0*/  MUFU.EX2 R184, R184 ;  /* 0x000000b800b87308 */ /* 0x000f240000000800 */
[C---:B------:R-:W-:Y:S01]  /*12e00*/  HMMA.16816.F32 R16, R68.reuse, R82, R16 ;  /* 0x000000524410723c */ /* 0x040fe20000001810 */
[----:B------:R-:W2:Y:S07]  /*12e10*/  LDSM.16.MT88.4 R80, [R202+0x11800] ;  /* 0x01180000ca50783b */ /* 0x000eae0000004200 */
[C---:B---3--:R-:W-:Y:S01]  /*12e20*/  HMMA.16816.F32 R20, R68.reuse, R76, R20 ;  /* 0x0000004c4414723c */ /* 0x048fe20000001814 */
[----:B------:R-:W-:Y:S07]  /*12e30*/  MUFU.EX2 R179, R179 ;  /* 0x000000b300b37308 */ /* 0x000fee0000000800 */
[C---:B------:R-:W-:Y:S01]  /*12e40*/  HMMA.16816.F32 R24, R68.reuse, R78, R24 ;  /* 0x0000004e4418723c */ /* 0x040fe20000001818 */
[----:B------:R-:W3:Y:S02]  /*12e50*/  LDSM.16.MT88.4 R76, [R200+0x11800] ;  /* 0x01180000c84c783b */ /* 0x000ee40000004200 */
[----:B------:R-:W2:Y:S05]  /*12e60*/  MUFU.EX2 R178, R145 ;  /* 0x0000009100b27308 */ /* 0x000eaa0000000800 */
[C---:B------:R-:W-:Y:S05]  /*12e70*/  HMMA.16816.F32 R28, R68.reuse, R84, R28 ;  /* 0x00000054441c723c */ /* 0x040fea000000181c */
[----:B------:R-:W-:Y:S03]  /*12e80*/  MUFU.EX2 R134, R134 ;  /* 0x0000008600867308 */ /* 0x000fe60000000800 */
[C---:B------:R-:W-:Y:S01]  /*12e90*/  HMMA.16816.F32 R32, R68.reuse, R86, R32 ;  /* 0x000000564420723c */ /* 0x040fe20000001820 */
[----:B------:R-:W3:Y:S06]  /*12ea0*/  LDSM.16.MT88.4 R84, [R204+0xe000] ;  /* 0x00e00000cc54783b */ /* 0x000eec0000004200 */
[----:B------:R-:W3:Y:S01]  /*12eb0*/  MUFU.EX2 R133, R144 ;  /* 0x0000009000857308 */ /* 0x000ee20000000800 */
[C---:B-1----:R-:W-:Y:S08]  /*12ec0*/  HMMA.16816.F32 R36, R68.reuse, R72, R36 ;  /* 0x000000484424723c */ /* 0x042ff00000001824 */
[C---:B------:R-:W-:Y:S01]  /*12ed0*/  HMMA.16816.F32 R40, R68.reuse, R74, R40 ;  /* 0x0000004a4428723c */ /* 0x040fe20000001828 */
[----:B------:R-:W1:Y:S07]  /*12ee0*/  LDSM.16.MT88.4 R72, [R202+0xe000] ;  /* 0x00e00000ca48783b */ /* 0x000e6e0000004200 */
[C---:B--2---:R-:W-:Y:S08]  /*12ef0*/  HMMA.16816.F32 R44, R68.reuse, R80, R44 ;  /* 0x00000050442c723c */ /* 0x044ff0000000182c */
[C---:B------:R-:W-:Y:S01]  /*12f00*/  HMMA.16816.F32 R48, R68.reuse, R82, R48 ;  /* 0x000000524430723c */ /* 0x040fe20000001830 */
[----:B------:R-:W-:Y:S07]  /*12f10*/  LDSM.16.MT88.4 R80, [R200+0xe000] ;  /* 0x00e00000c850783b */ /* 0x000fee0000004200 */
[C---:B------:R-:W-:Y:S08]  /*12f20*/  HMMA.16816.F32 R52, R68.reuse, R88, R52 ;  /* 0x000000584434723c */ /* 0x040ff00000001834 */
[C---:B------:R-:W-:Y:S01]  /*12f30*/  HMMA.16816.F32 R56, R68.reuse, R90, R56 ;  /* 0x0000005a4438723c */ /* 0x040fe20000001838 */
[----:B------:R-:W-:Y:S07]  /*12f40*/  LDSM.16.MT88.4 R88, [R201+0x12000] ;  /* 0x01200000c958783b */ /* 0x000fee0000004200 */
[C---:B---3--:R-:W-:Y:S08]  /*12f50*/  HMMA.16816.F32 R60, R68.reuse, R76, R60 ;  /* 0x0000004c443c723c */ /* 0x048ff0000000183c */
[----:B------:R-:W-:Y:S01]  /*12f60*/  HMMA.16816.F32 R64, R68, R78, R64 ;  /* 0x0000004e4440723c */ /* 0x000fe20000001840 */
[----:B------:R-:W2:Y:S06]  /*12f70*/  LDSM.16.MT88.4 R76, [R201+0xe000] ;  /* 0x00e00000c94c783b */ /* 0x000eac0000004200 */
[----:B------:R-:W-:Y:S02]  /*12f80*/  F2FP.PACK_AB R68, R164, R165 ;  /* 0x000000a5a444723e */ /* 0x000fe400000000ff */
[C---:B------:R-:W-:Y:S03]  /*12f90*/  F2FP.PACK_AB R69, R166.reuse, R167 ;  /* 0x000000a7a645723e */ /* 0x040fe600000000ff */
[----:B------:R-:W-:Y:S01]  /*12fa0*/  F2FP.PACK_AB R70, R169, R168 ;  /* 0x000000a8a946723e */ /* 0x000fe200000000ff */
[----:B------:R-:W-:Y:S01]  /*12fb0*/  FADD.FTZ R167, R167, R162 ;  /* 0x000000a2a7a77221 */ /* 0x000fe20000010000 */
[C---:B------:R-:W-:Y:S03]  /*12fc0*/  F2FP.PACK_AB R71, R171.reuse, R170 ;  /* 0x000000aaab47723e */ /* 0x040fe600000000ff */
[----:B------:R-:W-:Y:S04]  /*12fd0*/  FADD.FTZ R167, R166, R167 ;  /* 0x000000a7a6a77221 */ /* 0x000fe80000010000 */
[C---:B------:R-:W-:Y:S03]  /*12fe0*/  HMMA.16816.F32 R4, R68.reuse, R84, R4 ;  /* 0x000000544404723c */ /* 0x040fe60000001804 */
[----:B------:R-:W-:Y:S04]  /*12ff0*/  FADD.FTZ R170, R170, R167 ;  /* 0x000000a7aaaa7221 */ /* 0x000fe80000010000 */
[----:B------:R-:W-:Y:S01]  /*13000*/  FADD.FTZ R171, R171, R170 ;  /* 0x000000aaabab7221 */ /* 0x000fe20000010000 */
        /* <DEDUP_REMOVED lines=10> */
[----:B------:R-:W2:Y:S07]  /*130b0*/  LDSM.16.MT88.4 R80, [R202+0xe800] ;  /* 0x00e80000ca50783b */ /* 0x000eae0000004200 */
[C---:B---3--:R-:W-:Y:S08]  /*130c0*/  HMMA.16816.F32 R36, R68.reuse, R84, R36 ;  /* 0x000000544424723c */ /* 0x048ff00000001824 */
[C---:B------:R-:W-:Y:S01]  /*130d0*/  HMMA.16816.F32 R40, R68.reuse, R86, R40 ;  /* 0x000000564428723c */ /* 0x040fe20000001828 */
[----:B------:R-:W3:Y:S07]  /*130e0*/  LDSM.16.MT88.4 R84, [R201+0xe800] ;  /* 0x00e80000c954783b */ /* 0x000eee0000004200 */
[C---:B-1----:R-:W-:Y:S08]  /*130f0*/  HMMA.16816.F32 R44, R68.reuse, R72, R44 ;  /* 0x00000048442c723c */ /* 0x042ff0000000182c */
[C---:B------:R-:W-:Y:S01]  /*13100*/  HMMA.16816.F32 R48, R68.reuse, R74, R48 ;  /* 0x0000004a4430723c */ /* 0x040fe20000001830 */
[----:B------:R-:W1:Y:S07]  /*13110*/  LDSM.16.MT88.4 R72, [R200+0xe800] ;  /* 0x00e80000c848783b */ /* 0x000e6e0000004200 */
[C---:B------:R-:W-:Y:S08]  /*13120*/  HMMA.16816.F32 R52, R68.reuse, R88, R52 ;  /* 0x000000584434723c */ /* 0x040ff00000001834 */
[C---:B------:R-:W-:Y:S01]  /*13130*/  HMMA.16816.F32 R56, R68.reuse, R90, R56 ;  /* 0x0000005a4438723c */ /* 0x040fe20000001838 */
[----:B------:R-:W1:Y:S07]  /*13140*/  LDSM.16.MT88.4 R88, [R204+0x12800] ;  /* 0x01280000cc58783b */ /* 0x000e6e0000004200 */
[C---:B------:R-:W-:Y:S08]  /*13150*/  HMMA.16816.F32 R60, R68.reuse, R92, R60 ;  /* 0x0000005c443c723c */ /* 0x040ff0000000183c */
[----:B------:R-:W-:Y:S01]  /*13160*/  HMMA.16816.F32 R64, R68, R94, R64 ;  /* 0x0000005e4440723c */ /* 0x000fe20000001840 */
[----:B------:R-:W-:Y:S06]  /*13170*/  LDSM.16.MT88.4 R92, [R201+0x13000] ;  /* 0x01300000c95c783b */ /* 0x000fec0000004200 */
[----:B------:R-:W-:Y:S02]  /*13180*/  F2FP.PACK_AB R68, R173, R172 ;  /* 0x000000acad44723e */ /* 0x000fe400000000ff */
[----:B-----5:R-:W-:Y:S03]  /*13190*/  F2FP.PACK_AB R69, R175, R174 ;  /* 0x000000aeaf45723e */ /* 0x020fe600000000ff */
[----:B------:R-:W-:Y:S01]  /*131a0*/  F2FP.PACK_AB R70, R193, R192 ;  /* 0x000000c0c146723e */ /* 0x000fe200000000ff */
[----:B------:R-:W-:Y:S01]  /*131b0*/  FADD.FTZ R174, R174, R171 ;  /* 0x000000abaeae7221 */ /* 0x000fe20000010000 */
[----:B------:R-:W-:Y:S03]  /*131c0*/  F2FP.PACK_AB R71, R191, R194 ;  /* 0x000000c2bf47723e */ /* 0x000fe600000000ff */
[----:B------:R-:W-:Y:S04]  /*131d0*/  FADD.FTZ R175, R175, R174 ;  /* 0x000000aeafaf7221 */ /* 0x000fe80000010000 */
[C---:B--2---:R-:W-:Y:S03]  /*131e0*/  HMMA.16816.F32 R4, R68.reuse, R76, R4 ;  /* 0x0000004c4404723c */ /* 0x044fe60000001804 */
[----:B------:R-:W-:Y:S04]  /*131f0*/  FADD.FTZ R194, R194, R175 ;  /* 0x000000afc2c27221 */ /* 0x000fe80000010000 */
[----:B------:R-:W-:Y:S01]  /*13200*/  FADD.FTZ R194, R191, R194 ;  /* 0x000000c2bfc27221 */ /* 0x000fe20000010000 */
[C---:B------:R-:W-:Y:S01]  /*13210*/  HMMA.16816.F32 R8, R68.reuse, R78, R8 ;  /* 0x0000004e4408723c */ /* 0x040fe20000001808 */
[----:B------:R-:W2:Y:S07]  /*13220*/  LDSM.16.MT88.4 R76, [R202+0x12800] ;  /* 0x01280000ca4c783b */ /* 0x000eae0000004200 */
[C---:B------:R-:W-:Y:S08]  /*13230*/  HMMA.16816.F32 R12, R68.reuse, R80, R12 ;  /* 0x00000050440c723c */ /* 0x040ff0000000180c */
[C---:B------:R-:W-:Y:S01]  /*13240*/  HMMA.16816.F32 R16, R68.reuse, R82, R16 ;  /* 0x000000524410723c */ /* 0x040fe20000001810 */
[----:B------:R-:W5:Y:S07]  /*13250*/  LDSM.16.MT88.4 R80, [R201+0x12800] ;  /* 0x01280000c950783b */ /* 0x000f6e0000004200 */
[C---:B---3--:R-:W-:Y:S08]  /*13260*/  HMMA.16816.F32 R20, R68.reuse, R84, R20 ;  /* 0x000000544414723c */ /* 0x048ff00000001814 */
[C---:B------:R-:W-:Y:S01]  /*13270*/  HMMA.16816.F32 R24, R68.reuse, R86, R24 ;  /* 0x000000564418723c */ /* 0x040fe20000001818 */
[----:B------:R-:W-:Y:S07]  /*13280*/  LDSM.16.MT88.4 R84, [R200+0xf000] ;  /* 0x00f00000c854783b */ /* 0x000fee0000004200 */
[C---:B-1----:R-:W-:Y:S08]  /*13290*/  HMMA.16816.F32 R28, R68.reuse, R72, R28 ;  /* 0x00000048441c723c */ /* 0x042ff0000000181c */
[C---:B------:R-:W-:Y:S01]  /*132a0*/  HMMA.16816.F32 R32, R68.reuse, R74, R32 ;  /* 0x0000004a4420723c */ /* 0x040fe20000001820 */
[----:B------:R-:W1:Y:S07]  /*132b0*/  LDSM.16.MT88.4 R72, [R200+0x12800] ;  /* 0x01280000c848783b */ /* 0x000e6e0000004200 */
[C---:B------:R-:W-:Y:S08]  /*132c0*/  HMMA.16816.F32 R36, R68.reuse, R88, R36 ;  /* 0x000000584424723c */ /* 0x040ff00000001824 */
[C---:B------:R-:W-:Y:S01]  /*132d0*/  HMMA.16816.F32 R40, R68.reuse, R90, R40 ;  /* 0x0000005a4428723c */ /* 0x040fe20000001828 */
[----:B------:R-:W-:Y:S07]  /*132e0*/  LDSM.16.MT88.4 R88, [R202+0x13000] ;  /* 0x01300000ca58783b */ /* 0x000fee0000004200 */
[C---:B--2---:R-:W-:Y:S08]  /*132f0*/  HMMA.16816.F32 R44, R68.reuse, R76, R44 ;  /* 0x0000004c442c723c */ /* 0x044ff0000000182c */
[C---:B------:R-:W-:Y:S01]  /*13300*/  HMMA.16816.F32 R48, R68.reuse, R78, R48 ;  /* 0x0000004e4430723c */ /* 0x040fe20000001830 */
[----:B------:R-:W2:Y:S07]  /*13310*/  LDSM.16.MT88.4 R76, [R204+0xf000] ;  /* 0x00f00000cc4c783b */ /* 0x000eae0000004200 */
[C---:B-----5:R-:W-:Y:S08]  /*13320*/  HMMA.16816.F32 R52, R68.reuse, R80, R52 ;  /* 0x000000504434723c */ /* 0x060ff00000001834 */
[C---:B------:R-:W-:Y:S01]  /*13330*/  HMMA.16816.F32 R56, R68.reuse, R82, R56 ;  /* 0x000000524438723c */ /* 0x040fe20000001838 */
[----:B------:R-:W3:Y:S07]  /*13340*/  LDSM.16.MT88.4 R80, [R202+0xf000] ;  /* 0x00f00000ca50783b */ /* 0x000eee0000004200 */
[C---:B-1----:R-:W-:Y:S08]  /*13350*/  HMMA.16816.F32 R60, R68.reuse, R72, R60 ;  /* 0x00000048443c723c */ /* 0x042ff0000000183c */
[----:B------:R-:W-:Y:S01]  /*13360*/  HMMA.16816.F32 R64, R68, R74, R64 ;  /* 0x0000004a4440723c */ /* 0x000fe20000001840 */
[----:B------:R-:W1:Y:S06]  /*13370*/  LDSM.16.MT88.4 R72, [R201+0xf000] ;  /* 0x00f00000c948783b */ /* 0x000e6c0000004200 */
[----:B------:R-:W-:Y:S02]  /*13380*/  F2FP.PACK_AB R68, R195, R190 ;  /* 0x000000bec344723e */ /* 0x000fe400000000ff */
[----:B------:R-:W-:Y:S03]  /*13390*/  F2FP.PACK_AB R69, R196, R189 ;  /* 0x000000bdc445723e */ /* 0x000fe600000000ff */
        /* <DEDUP_REMOVED lines=9> */
[C---:B---3--:R-:W-:Y:S08]  /*13430*/  HMMA.16816.F32 R12, R68.reuse, R80, R12 ;  /* 0x00000050440c723c */ /* 0x048ff0000000180c */
[C---:B------:R-:W-:Y:S08]  /*13440*/  HMMA.16816.F32 R16, R68.reuse, R82, R16 ;  /* 0x000000524410723c */ /* 0x040ff00000001810 */
[C---:B-1----:R-:W-:Y:S08]  /*13450*/  HMMA.16816.F32 R20, R68.reuse, R72, R20 ;  /* 0x000000484414723c */ /* 0x042ff00000001814 */
[C---:B------:R-:W-:Y:S08]  /*13460*/  HMMA.16816.F32 R24, R68.reuse, R74, R24 ;  /* 0x0000004a4418723c */ /* 0x040ff00000001818 */
[C---:B------:R-:W-:Y:S08]  /*13470*/  HMMA.16816.F32 R28, R68.reuse, R84, R28 ;  /* 0x00000054441c723c */ /* 0x040ff0000000181c */
[C---:B------:R-:W-:Y:S01]  /*13480*/  HMMA.16816.F32 R32, R68.reuse, R86, R32 ;  /* 0x000000564420723c */ /* 0x040fe20000001820 */
[----:B------:R-:W-:Y:S07]  /*13490*/  LDSM.16.MT88.4 R84, [R202+0x13800] ;  /* 0x01380000ca54783b */ /* 0x000fee0000004200 */
[C---:B--2---:R-:W-:Y:S08]  /*134a0*/  HMMA.16816.F32 R36, R68.reuse, R76, R36 ;  /* 0x0000004c4424723c */ /* 0x044ff00000001824 */
[C---:B------:R-:W-:Y:S01]  /*134b0*/  HMMA.16816.F32 R40, R68.reuse, R78, R40 ;  /* 0x0000004e4428723c */ /* 0x040fe20000001828 */
[----:B------:R-:W-:Y:S07]  /*134c0*/  LDSM.16.MT88.4 R76, [R201+0x13800] ;  /* 0x01380000c94c783b */ /* 0x000fee0000004200 */
[C---:B------:R-:W-:Y:S08]  /*134d0*/  HMMA.16816.F32 R44, R68.reuse, R88, R44 ;  /* 0x00000058442c723c */ /* 0x040ff0000000182c */
[C---:B------:R-:W-:Y:S08]  /*134e0*/  HMMA.16816.F32 R48, R68.reuse, R90, R48 ;  /* 0x0000005a4430723c */ /* 0x040ff00000001830 */
[C---:B------:R-:W-:Y:S08]  /*134f0*/  HMMA.16816.F32 R52, R68.reuse, R92, R52 ;  /* 0x0000005c4434723c */ /* 0x040ff00000001834 */
[C---:B------:R-:W-:Y:S01]  /*13500*/  HMMA.16816.F32 R56, R68.reuse, R94, R56 ;  /* 0x0000005e4438723c */ /* 0x040fe20000001838 */
[----:B------:R-:W1:Y:S07]  /*13510*/  LDSM.16.MT88.4 R92, [R204+0x13800] ;  /* 0x01380000cc5c783b */ /* 0x000e6e0000004200 */
[C---:B------:R-:W-:Y:S08]  /*13520*/  HMMA.16816.F32 R60, R68.reuse, R96, R60 ;  /* 0x00000060443c723c */ /* 0x040ff0000000183c */
[----:B------:R-:W-:Y:S07]  /*13530*/  HMMA.16816.F32 R64, R68, R98, R64 ;  /* 0x000000624440723c */ /* 0x000fee0000001840 */
[----:B------:R-:W-:Y:S02]  /*13540*/  F2FP.PACK_AB R68, R183, R182 ;  /* 0x000000b6b744723e */ /* 0x000fe400000000ff */
[----:B----4-:R-:W-:Y:S03]  /*13550*/  F2FP.PACK_AB R69, R184, R181 ;  /* 0x000000b5b845723e */ /* 0x010fe600000000ff */
[----:B------:R-:W-:Y:S01]  /*13560*/  F2FP.PACK_AB R70, R178, R179 ;  /* 0x000000b3b246723e */ /* 0x000fe200000000ff */
[----:B------:R-:W-:Y:S01]  /*13570*/  FADD.FTZ R181, R181, R188 ;  /* 0x000000bcb5b57221 */ /* 0x000fe20000010000 */
[----:B------:R-:W-:Y:S03]  /*13580*/  F2FP.PACK_AB R71, R133, R134 ;  /* 0x000000868547723e */ /* 0x000fe600000000ff */
[----:B------:R-:W-:Y:S04]  /*13590*/  FADD.FTZ R181, R184, R181 ;  /* 0x000000b5b8b57221 */ /* 0x000fe80000010000 */
[C---:B------:R-:W-:Y:S03]  /*135a0*/  HMMA.16816.F32 R128, R68.reuse, R124, R4 ;  /* 0x0000007c4480723c */ /* 0x040fe60000001804 */
[----:B------:R-:W-:Y:S04]  /*135b0*/  FADD.FTZ R134, R134, R181 ;  /* 0x000000b586867221 */ /* 0x000fe80000010000 */
[----:B------:R-:W-:Y:S01]  /*135c0*/  FADD.FTZ R5, R113, R104 ;  /* 0x0000006871057221 */ /* 0x000fe20000010000 */
[C---:B------:R-:W-:Y:S04]  /*135d0*/  HMMA.16816.F32 R124, R68.reuse, R126, R8 ;  /* 0x0000007e447c723c */ /* 0x040fe80000001808 */
[----:B------:R-:W-:Y:S02]  /*135e0*/  FADD.FTZ R5, R146, R5 ;  /* 0x0000000592057221 */ /* 0x000fe40000010000 */
[----:B------:R-:W-:Y:S02]  /*135f0*/  FADD.FTZ R237, R133, R134 ;  /* 0x0000008685ed7221 */ /* 0x000fe40000010000 */
[C---:B------:R-:W-:Y:S04]  /*13600*/  HMMA.16816.F32 R120, R68.reuse, R116, R12 ;  /* 0x000000744478723c */ /* 0x040fe8000000180c */
[----:B------:R-:W-:Y:S02]  /*13610*/  FADD.FTZ R148, R148, R5 ;  /* 0x0000000594947221 */ /* 0x000fe40000010000 */
[----:B------:R-:W2:Y:S02]  /*13620*/  LDSM.16.MT88.4 R4, [R200+0x13800] ;  /* 0x01380000c804783b */ /* 0x000ea40000004200 */
[C---:B------:R-:W-:Y:S04]  /*13630*/  HMMA.16816.F32 R116, R68.reuse, R118, R16 ;  /* 0x000000764474723c */ /* 0x040fe80000001810 */
[----:B------:R-:W-:Y:S04]  /*13640*/  FADD.FTZ R149, R149, R148 ;  /* 0x0000009495957221 */ /* 0x000fe80000010000 */
        /* <DEDUP_REMOVED lines=8> */
[C---:B-1----:R-:W-:Y:S04]  /*136d0*/  HMMA.16816.F32 R96, R68.reuse, R92, R36 ;  /* 0x0000005c4460723c */ /* 0x042fe80000001824 */
        /* <DEDUP_REMOVED lines=9> */
[----:B------:R-:W-:Y:S01]  /*13770*/  FADD.FTZ R169, R169, R168 ;  /* 0x000000a8a9a97221 */ /* 0x000fe20000010000 */
[C---:B------:R-:W-:Y:S03]  /*13780*/  HMMA.16816.F32 R76, R68.reuse, R78, R56 ;  /* 0x0000004e444c723c */ /* 0x040fe60000001838 */
[----:B------:R-:W-:Y:S04]  /*13790*/  FADD.FTZ R172, R172, R169 ;  /* 0x000000a9acac7221 */ /* 0x000fe80000010000 */
[----:B------:R-:W-:Y:S01]  /*137a0*/  FADD.FTZ R173, R173, R172 ;  /* 0x000000acadad7221 */ /* 0x000fe20000010000 */
[C---:B--2---:R-:W-:Y:S04]  /*137b0*/  HMMA.16816.F32 R72, R68.reuse, R4, R60 ;  /* 0x000000044448723c */ /* 0x044fe8000000183c */
[----:B------:R-:W-:Y:S04]  /*137c0*/  FADD.FTZ R192, R192, R173 ;  /* 0x000000adc0c07221 */ /* 0x000fe80000010000 */
[----:B------:R-:W-:Y:S01]  /*137d0*/  FADD.FTZ R193, R193, R192 ;  /* 0x000000c0c1c17221 */ /* 0x000fe20000010000 */
[----:B------:R-:W-:Y:S03]  /*137e0*/  HMMA.16816.F32 R68, R68, R6, R64 ;  /* 0x000000064444723c */ /* 0x000fe60000001840 */
[----:B------:R-:W-:Y:S04]  /*137f0*/  FADD.FTZ R190, R190, R193 ;  /* 0x000000c1bebe7221 */ /* 0x000fe80000010000 */
[----:B------:R-:W-:Y:S05]  /*13800*/  FADD.FTZ R190, R195, R190 ;  /* 0x000000bec3be7221 */ /* 0x000fea0000010000 */
[----:B------:R-:W-:Y:S04]  /*13810*/  FADD.FTZ R187, R187, R190 ;  /* 0x000000bebbbb7221 */ /* 0x000fe80000010000 */
[----:B------:R-:W-:Y:S04]  /*13820*/  FADD.FTZ R187, R186, R187 ;  /* 0x000000bbbabb7221 */ /* 0x000fe80000010000 */
[----:B------:R-:W-:Y:S04]  /*13830*/  FADD.FTZ R182, R182, R187 ;  /* 0x000000bbb6b67221 */ /* 0x000fe80000010000 */
[----:B------:R-:W-:Y:S04]  /*13840*/  FADD.FTZ R182, R183, R182 ;  /* 0x000000b6b7b67221 */ /* 0x000fe80000010000 */
[----:B------:R-:W-:Y:S04]  /*13850*/  FADD.FTZ R179, R179, R182 ;  /* 0x000000b6b3b37221 */ /* 0x000fe80000010000 */
[----:B------:R-:W-:Y:S01]  /*13860*/  FADD.FTZ R239, R178, R179 ;  /* 0x000000b3b2ef7221 */ /* 0x000fe20000010000 */
[----:B------:R-:W-:-:S05]  /*13870*/  @P1 BRA `(.L_x_830) ;  /* 0xffffaf1000001947 */ /* 0x000fca000383ffff */
.L_x_826:
        /* <DEDUP_REMOVED lines=228> */
.L_x_832:
[----:B------:R-:W-:Y:S05]  /*146c0*/  BSYNC B0 ;  /* 0x0000000000007941 */ /* 0x000fea0003800000 */
.L_x_831:
        /* <DEDUP_REMOVED lines=30> */
.L_x_834:
[----:B------:R-:W-:Y:S05]  /*148b0*/  BSYNC B0 ;  /* 0x0000000000007941 */ /* 0x000fea0003800000 */
.L_x_833:
        /* <DEDUP_REMOVED lines=18> */
.L_x_836:
[----:B------:R-:W-:Y:S05]  /*149e0*/  BSYNC B0 ;  /* 0x0000000000007941 */ /* 0x000fea0003800000 */
.L_x_835:
        /* <DEDUP_REMOVED lines=18> */
.L_x_838:
[----:B------:R-:W-:Y:S05]  /*14b10*/  BSYNC B0 ;  /* 0x0000000000007941 */ /* 0x000fea0003800000 */
.L_x_837:
        /* <DEDUP_REMOVED lines=18> */
.L_x_839:
        /* <DEDUP_REMOVED lines=12> */
.L_x_8219:


//--------------------- .text._ZN5flash24flash_fwd_splitkv_kernelI23Flash_fwd_kernel_traitsILi128ELi64ELi128ELi4ELb0ELb0EN7cutlass6half_tE19Flash_kernel_traitsILi128ELi64ELi128ELi4ES3_EELb1ELb0ELb0ELb0ELb0ELb0ELb0ELb1EEEvNS_16Flash_fwd_paramsE --------------------------
	.section	.text._ZN5flash24flash_fwd_splitkv_kernelI23Flash_fwd_kernel_traitsILi128ELi64ELi128ELi4ELb0ELb0EN7cutlass6half_tE19Flash_kernel_traitsILi128ELi64ELi128ELi4ES3_EELb1ELb0ELb0ELb0ELb0ELb0ELb0ELb1EEEvNS_16Flash_fwd_paramsE,"ax",@progbits
	.sectioninfo	@"SHI_REGISTERS=252"
	.align	128
        .global         _ZN5flash24flash_fwd_splitkv_kernelI23Flash_fwd_kernel_traitsILi128ELi64ELi128ELi4ELb0ELb0EN7cutlass6half_tE19Flash_kernel_traitsILi128ELi64ELi128ELi4ES3_EELb1ELb0ELb0ELb0ELb0ELb0ELb0ELb1EEEvNS_16Flash_fwd_paramsE
        .type           _ZN5flash24flash_fwd_splitkv_kernelI23Flash_fwd_kernel_traitsILi128ELi64ELi128ELi4ELb0ELb0EN7cutlass6half_tE19Flash_kernel_traitsILi128ELi64ELi128ELi4ES3_EELb1ELb0ELb0ELb0ELb0ELb0ELb0ELb1EEEvNS_16Flash_fwd_paramsE,@function
        .size           _ZN5flash24flash_fwd_splitkv_kernelI23Flash_fwd_kernel_traitsILi128ELi64ELi128ELi4ELb0ELb0EN7cutlass6half_tE19Flash_kernel_traitsILi128ELi64ELi128ELi4ES3_EELb1ELb0ELb0ELb0ELb0ELb0ELb0ELb1EEEvNS_16Flash_fwd_paramsE,(.L_x_8175 - _ZN5flash24flash_fwd_splitkv_kernelI23Flash_fwd_kernel_traitsILi128ELi64ELi128ELi4ELb0ELb0EN7cutlass6half_tE19Flash_kernel_traitsILi128ELi64ELi128ELi4ES3_EELb1ELb0ELb0ELb0ELb0ELb0ELb0ELb1EEEvNS_16Flash_fwd_paramsE)
        .other          _ZN5flash24flash_fwd_splitkv_kernelI23Flash_fwd_kernel_traitsILi128ELi64ELi128ELi4ELb0ELb0EN7cutlass6half_tE19Flash_kernel_traitsILi128ELi64ELi128ELi4ES3_EELb1ELb0ELb0ELb0ELb0ELb0ELb0ELb1EEEvNS_16Flash_fwd_paramsE,@"STO_CUDA_ENTRY STV_DEFAULT"
_ZN5flash24flash_fwd_splitkv_kernelI23Flash_fwd_kernel_traitsILi128ELi64ELi128ELi4ELb0ELb0EN7cutlass6half_tE19Flash_kernel_traitsILi128ELi64ELi128ELi4ES3_EELb1ELb0ELb0ELb0ELb0ELb0ELb0ELb1EEEvNS_16Flash_fwd_paramsE:
.text._ZN5flash24flash_fwd_splitkv_kernelI23Flash_fwd_kernel_traitsILi128ELi64ELi128ELi4ELb0ELb0EN7cutlass6half_tE19Flash_kernel_traitsILi128ELi64ELi128ELi4ES3_EELb1ELb0ELb0ELb0ELb0ELb0ELb0ELb1EEEvNS_16Flash_fwd_paramsE:
[----:B------:R-:W-:Y:S02]  /*0000*/  MOV R1, c[0x0][0x28] ;  /* 0x00000a0000017a02 */ /* 0x000fe40000000f00 */
[----:B------:R-:W1:Y:S01]  /*0010*/  S2R R232, SR_CTAID.X ;  /* 0x0000000000e87919 */ /* 0x000e620000002500 */
[----:B------:R-:W-:Y:S01]  /*0020*/  ULDC.64 UR4, c[0x0][0x40] ;  /* 0x0000100000047ab9 */ /* 0x000fe20000000a00 */
[----:B------:R-:W-:Y:S01]  /*0030*/  BSSY B4, `(.L_x_840) ;  /* 0x0000007000047945 */ /* 0x000fe20003800000 */
[----:B------:R-:W-:Y:S01]  /*0040*/  UIADD3 UR4, UP0, UR4, 0x160, URZ ;  /* 0x0000016004047890 */ /* 0x000fe2000ff1e03f */
[----:B------:R-:W2:Y:S01]  /*0050*/  S2R R231, SR_CTAID.Y ;  /* 0x0000000000e77919 */ /* 0x000ea20000002600 */
[----:B------:R-:W-:Y:S02]  /*0060*/  MOV R230, 0xa0 ;  /* 0x000000a000e67802 */ /* 0x000fe40000000f00 */
[----:B------:R-:W-:Y:S01]  /*0070*/  UIADD3.X UR5, URZ, UR5, URZ, UP0, !UPT ;  /* 0x000000053f057290 */ /* 0x000fe200087fe43f */
[----:B------:R-:W3:Y:S06]  /*0080*/  S2R R229, SR_CTAID.Z ;  /* 0x0000000000e57919 */ /* 0x000eec0000002700 */
[----:B-123--:R-:W-:Y:S05]  /*0090*/  CALL.REL.NOINC `($_ZN5flash24flash_fwd_splitkv_kernelI23Flash_fwd_kernel_traitsILi128ELi64ELi128ELi4ELb0ELb0EN7cutlass6half_tE19Flash_kernel_traitsILi128ELi64ELi128ELi4ES3_EELb1ELb0ELb0ELb0ELb0ELb0ELb0ELb1EEEvNS_16Flash_fwd_paramsE$_ZN5flash30compute_attn_1rowblock_splitkvI23Flash_fwd_kernel_traitsILi128ELi64ELi128ELi4ELb0ELb0EN7cutlass6half_tE19Flash_kernel_traitsILi128ELi64ELi128ELi4ES3_EELb1ELb0ELb0ELb0ELb0ELb0ELb0ELb1ENS_16Flash_fwd_paramsEEEvRKT8_iiiii) ;  /* 0x0000002000007944 */ /* 0x00efea0003c00000 */
[----:B------:R-:W-:Y:S05]  /*00a0*/  BSYNC B4 ;  /* 0x0000000000047941 */ /* 0x000fea0003800000 */
.L_x_840:
[----:B------:R-:W-:Y:S05]  /*00b0*/  EXIT ;  /* 0x000000000000794d */ /* 0x000fea0003800000 */
        .type           $_ZN5flash24flash_fwd_splitkv_kernelI23Flash_fwd_kernel_traitsILi128ELi64ELi128ELi4ELb0ELb0EN7cutlass6half_tE19Flash_kernel_traitsILi128ELi64ELi128ELi4ES3_EELb1ELb0ELb0ELb0ELb0ELb0ELb0ELb1EEEvNS_16Flash_fwd_paramsE$_ZN5flash30compute_attn_1rowblock_splitkvI23Flash_fwd_kernel_traitsILi128ELi64ELi128ELi4ELb0ELb0EN7cutlass6half_tE19Flash_kernel_traitsILi128ELi64ELi128ELi4ES3_EELb1ELb0ELb0ELb0ELb0ELb0ELb0ELb1ENS_16Flash_fwd_paramsEEEvRKT8_iiiii,@function
        .size           $_ZN5flash24flash_fwd_splitkv_kernelI23Flash_fwd_kernel_traitsILi128ELi64ELi128ELi4ELb0ELb0EN7cutlass6half_tE19Flash_kernel_traitsILi128ELi64ELi128ELi4ES3_EELb1ELb0ELb0ELb0ELb0ELb0ELb0ELb1EEEvNS_16Flash_fwd_paramsE$_ZN5flash30compute_attn_1rowblock_splitkvI23Flash_fwd_kernel_traitsILi128ELi64ELi128ELi4ELb0ELb0EN7cutlass6half_tE19Flash_kernel_traitsILi128ELi64ELi128ELi4ES3_EELb1ELb0ELb0ELb0ELb0ELb0ELb0ELb1ENS_16Flash_fwd_paramsEEEvRKT8_iiiii,($__internal_14_$__cuda_sm70_shflsync_bfly_p - $_ZN5flash24flash_fwd_splitkv_kernelI23Flash_fwd_kernel_traitsILi128ELi64ELi128ELi4ELb0ELb0EN7cutlass6half_tE19Flash_kernel_traitsILi128ELi64ELi128ELi4ES3_EELb1ELb0ELb0ELb0ELb0ELb0ELb0ELb1EEEvNS_16Flash_fwd_paramsE$_ZN5flash30compute_attn_1rowblock_splitkvI23Flash_fwd_kernel_traitsILi128ELi64ELi128ELi4ELb0ELb0EN7cutlass6half_tE19Flash_kernel_traitsILi128ELi64ELi128ELi4ES3_EELb1ELb0ELb0ELb0ELb0ELb0ELb0ELb1ENS_16Flash_fwd_paramsEEEvRKT8_iiiii)
$_ZN5flash24flash_fwd_splitkv_kernelI23Flash_fwd_kernel_traitsILi128ELi64ELi128ELi4ELb0ELb0EN7cutlass6half_tE19Flash_kernel_traitsILi128ELi64ELi128ELi4ES3_EELb1ELb0ELb0ELb0ELb0ELb0ELb0ELb1EEEvNS_16Flash_fwd_paramsE$_ZN5flash30compute_attn_1rowblock_splitkvI23Flash_fwd_kernel_traitsILi128ELi64ELi128ELi4ELb0ELb0EN7cutlass6half_tE19Flash_kernel_traitsILi128ELi64ELi128ELi4ES3_EELb1ELb0ELb0ELb0ELb0ELb0ELb0ELb1ENS_16Flash_fwd_paramsEEEvRKT8_iiiii:
[----:B------:R-:W-:Y:S01]  /*00c0*/  IMAD.U32 R10, RZ, RZ, UR4 ;  /* 0x00000004ff0a7e24 */ /* 0x000fe2000f8e00ff */
[----:B------:R-:W-:Y:S01]  /*00d0*/  ULDC.64 UR6, c[0x0][0x118] ;  /* 0x0000460000067ab9 */ /* 0x000fe20000000a00 */
[----:B------:R-:W-:-:S05]  /*00e0*/  IMAD.U32 R11, RZ, RZ, UR5 ;  /* 0x00000005ff0b7e24 */ /* 0x000fca000f8e00ff */
[----:B------:R-:W2:Y:S04]  /*00f0*/  LD.E.64 R2, [R10.64+0xe0] ;  /* 0x0000e0060a027980 */ /* 0x000ea8000c101b00 */
[----:B------:R-:W3:Y:S01]  /*0100*/  LD.E.64 R4, [R10.64+0xe8] ;  /* 0x0000e8060a047980 */ /* 0x000ee2000c101b00 */
[----:B------:R-:W-:Y:S02]  /*0110*/  MOV R234, 0xffffffff ;  /* 0xffffffff00ea7802 */ /* 0x000fe40000000f00 */
[----:B--2---:R-:W-:-:S04]  /*0120*/  ISETP.NE.U32.AND P1, PT, R2, RZ, PT ;  /* 0x000000ff0200720c */ /* 0x004fc80003f25070 */
[----:B------:R-:W-:Y:S01]  /*0130*/  ISETP.NE.AND.EX P1, PT, R3, RZ, PT, P1 ;  /* 0x000000ff0300720c */ /* 0x000fe20003f25310 */
[----:B------:R-:W-:-:S12]  /*0140*/  IMAD.WIDE R2, R231, 0x4, R2 ;  /* 0x00000004e7027825 */ /* 0x000fd800078e0202 */
[----:B------:R1:W5:Y:S01]  /*0150*/  @P1 LD.E R234, [R2.64] ;  /* 0x0000000602ea1980 */ /* 0x000362000c101900 */
[----:B---3--:R-:W-:Y:S01]  /*0160*/  ISETP.NE.U32.AND P0, PT, R4, RZ, PT ;  /* 0x000000ff0400720c */ /* 0x008fe20003f05070 */
[----:B------:R-:W-:Y:S01]  /*0170*/  BSSY B0, `(.L_x_841) ;  /* 0x0000009000007945 */ /* 0x000fe20003800000 */
[----:B------:R-:W-:Y:S02]  /*0180*/  IMAD.MOV.U32 R15, RZ, RZ, -0x1 ;  /* 0xffffffffff0f7424 */ /* 0x000fe400078e00ff */
[----:B------:R-:W-:Y:S01]  /*0190*/  ISETP.NE.AND.EX P0, PT, R5, RZ, PT, P0 ;  /* 0x000000ff0500720c */ /* 0x000fe20003f05300 */
[----:B------:R-:W-:-:S12]  /*01a0*/  IMAD.WIDE R4, R231, 0x4, R4 ;  /* 0x00000004e7047825 */ /* 0x000fd800078e0204 */
[----:B------:R-:W-:Y:S05]  /*01b0*/  @!P0 BRA `(.L_x_842) ;  /* 0x0000004000008947 */ /* 0x000fea0003800000 */
[----:B------:R-:W2:Y:S02]  /*01c0*/  LD.E.U8 R0, [R10.64+0x1b2] ;  /* 0x0001b2060a007980 */ /* 0x000ea4000c101100 */
[----:B--2---:R-:W-:-:S13]  /*01d0*/  ISETP.NE.AND P2, PT, R0, RZ, PT ;  /* 0x000000ff0000720c */ /* 0x004fda0003f45270 */
[----:B------:R-:W-:Y:S05]  /*01e0*/  @!P2 BRA `(.L_x_842) ;  /* 0x000000100000a947 */ /* 0x000fea0003800000 */
[----:B------:R2:W5:Y:S02]  /*01f0*/  LD.E R15, [R4.64] ;  /* 0x00000006040f7980 */ /* 0x000564000c101900 */
.L_x_842:
[----:B------:R-:W-:Y:S05]  /*0200*/  BSYNC B0 ;  /* 0x0000000000007941 */ /* 0x000fea0003800000 */
.L_x_841:
[----:B------:R-:W3:Y:S04]  /*0210*/  LD.E.64 R20, [R10.64+0xf0] ;  /* 0x0000f0060a147980 */ /* 0x000ee8000c101b00 */
[----:B------:R-:W4:Y:S01]  /*0220*/  @P1 LD.E R233, [R2.64+0x4] ;  /* 0x0000040602e91980 */ /* 0x000f22000c101900 */
[----:B------:R-:W-:Y:S01]  /*0230*/  IMAD.MOV.U32 R14, RZ, RZ, RZ ;  /* 0x000000ffff0e7224 */ /* 0x000fe200078e00ff */
[----:B---3--:R-:W-:-:S04]  /*0240*/  ISETP.NE.U32.AND P4, PT, R20, RZ, PT ;  /* 0x000000ff1400720c */ /* 0x008fc80003f85070 */
[----:B------:R-:W-:Y:S01]  /*0250*/  ISETP.NE.AND.EX P4, PT, R21, RZ, PT, P4 ;  /* 0x000000ff1500720c */ /* 0x000fe20003f85340 */
[----:B------:R-:W-:Y:S01]  /*0260*/  IMAD.WIDE R20, R231, 0x4, R20 ;  /* 0x00000004e7147825 */ /* 0x000fe200078e0214 */
[----:B----45:R-:W-:-:S06]  /*0270*/  @P1 IADD3 R233, -R234, R233, RZ ;  /* 0x000000e9eae91210 */ /* 0x030fcc0007ffe1ff */
[----:B------:R3:W5:Y:S05]  /*0280*/  @!P1 LD.E R233, [R10.64+0xb4] ;  /* 0x0000b4060ae99980 */ /* 0x00076a000c101900 */
[----:B------:R3:W5:Y:S01]  /*0290*/  @P4 LD.E R14, [R20.64] ;  /* 0x00000006140e4980 */ /* 0x000762000c101900 */
[----:B------:R-:W-:Y:S01]  /*02a0*/  BSSY B0, `(.L_x_843) ;  /* 0x0000009000007945 */ /* 0x000fe20003800000 */
[----:B------:R-:W-:Y:S05]  /*02b0*/  @!P0 BRA `(.L_x_844) ;  /* 0x0000006000008947 */ /* 0x000fea0003800000 */
[----:B------:R-:W4:Y:S02]  /*02c0*/  LD.E.U8 R0, [R10.64+0x1b2] ;  /* 0x0001b2060a007980 */ /* 0x000f24000c101100 */
[----:B----4-:R-:W-:-:S13]  /*02d0*/  ISETP.NE.AND P0, PT, R0, RZ, PT ;  /* 0x000000ff0000720c */ /* 0x010fda0003f05270 */
[----:B------:R-:W4:Y:S02]  /*02e0*/  @P0 LD.E R0, [R4.64+0x4] ;  /* 0x0000040604000980 */ /* 0x000f24000c101900 */
[----:B-1--4-:R-:W-:-:S06]  /*02f0*/  @P0 IADD3 R3, R0, -R15, RZ ;  /* 0x8000000f00030210 */ /* 0x012fcc0007ffe0ff */
[----:B------:R1:W5:Y:S01]  /*0300*/  @!P0 LD.E R3, [R4.64] ;  /* 0x0000000604038980 */ /* 0x000362000c101900 */
[----:B------:R-:W-:Y:S05]  /*0310*/  BRA `(.L_x_845) ;  /* 0x0000001000007947 */ /* 0x000fea0003800000 */
.L_x_844:
[----:B-1----:R1:W5:Y:S02]  /*0320*/  LD.E R3, [R10.64+0xb8] ;  /* 0x0000b8060a037980 */ /* 0x002364000c101900 */
.L_x_845:
[----:B------:R-:W-:Y:S05]  /*0330*/  BSYNC B0 ;  /* 0x0000000000007941 */ /* 0x000fea0003800000 */
.L_x_843:
[----:B-12---:R-:W2:Y:S01]  /*0340*/  LD.E.64 R4, [R10.64+0xf8] ;  /* 0x0000f8060a047980 */ /* 0x006ea2000c101b00 */
[----:B------:R-:W-:Y:S01]  /*0350*/  BSSY B1, `(.L_x_846) ;  /* 0x0000012000017945 */ /* 0x000fe20003800000 */
[----:B-----5:R-:W-:Y:S01]  /*0360*/  IMAD.IADD R88, R3, 0x1, -R14 ;  /* 0x0000000103587824 */ /* 0x020fe200078e0a0e */
[----:B--2---:R-:W-:-:S04]  /*0370*/  ISETP.NE.U32.AND P0, PT, R4, RZ, PT ;  /* 0x000000ff0400720c */ /* 0x004fc80003f05070 */
[----:B------:R-:W-:-:S13]  /*0380*/  ISETP.NE.AND.EX P0, PT, R5, RZ, PT, P0 ;  /* 0x000000ff0500720c */ /* 0x000fda0003f05300 */
[----:B------:R-:W-:Y:S05]  /*0390*/  @!P0 BRA `(.L_x_847) ;  /* 0x0000004000008947 */ /* 0x000fea0003800000 */
[----:B------:R-:W-:-:S05]  /*03a0*/  IMAD.WIDE R4, R231, 0x4, R4 ;  /* 0x00000004e7047825 */ /* 0x000fca00078e0204 */
[----:B------:R-:W2:Y:S02]  /*03b0*/  LD.E R3, [R4.64] ;  /* 0x0000000604037980 */ /* 0x000ea4000c101900 */
[----:B--2---:R-:W-:Y:S01]  /*03c0*/  IADD3 R64, R3, -R14, RZ ;  /* 0x8000000e03407210 */ /* 0x004fe20007ffe0ff */
[----:B------:R-:W-:Y:S05]  /*03d0*/  BRA `(.L_x_848) ;  /* 0x0000009000007947 */ /* 0x000fea0003800000 */
.L_x_847:
[----:B------:R-:W2:Y:S01]  /*03e0*/  LD.E.64 R2, [R10.64+0x108] ;  /* 0x000108060a027980 */ /* 0x000ea2000c101b00 */
[----:B------:R-:W-:Y:S01]  /*03f0*/  BSSY B0, `(.L_x_849) ;  /* 0x0000006000007945 */ /* 0x000fe20003800000 */
[----:B--2---:R-:W-:-:S04]  /*0400*/  ISETP.NE.U32.AND P0, PT, R2, RZ, PT ;  /* 0x000000ff0200720c */ /* 0x004fc80003f05070 */
[----:B------:R-:W-:Y:S01]  /*0410*/  ISETP.NE.AND.EX P0, PT, R3, RZ, PT, P0 ;  /* 0x000000ff0300720c */ /* 0x000fe20003f05300 */
[----:B------:R-:W-:-:S12]  /*0420*/  IMAD.MOV.U32 R3, RZ, RZ, RZ ;  /* 0x000000ffff037224 */ /* 0x000fd800078e00ff */
[----:B------:R-:W-:Y:S05]  /*0430*/  @!P0 BRA `(.L_x_850) ;  /* 0x0000001000008947 */ /* 0x000fea0003800000 */
[----:B------:R1:W5:Y:S02]  /*0440*/  LD.E R3, [R10.64+0xbc] ;  /* 0x0000bc060a037980 */ /* 0x000364000c101900 */
.L_x_850:
[----:B------:R-:W-:Y:S05]  /*0450*/  BSYNC B0 ;  /* 0x0000000000007941 */ /* 0x000fea0003800000 */
.L_x_849:
[----:B-----5:R-:W-:Y:S02]  /*0460*/  IADD3 R64, R88, R3, RZ ;  /* 0x0000000358407210 */ /* 0x020fe40007ffe0ff */
.L_x_848:
[----:B------:R-:W-:Y:S05]  /*0470*/  BSYNC B1 ;  /* 0x0000000000017941 */ /* 0x000fea0003800000 */
.L_x_846:
[----:B------:R-:W-:Y:S01]  /*0480*/  IMAD.SHL.U32 R58, R232, 0x40, RZ ;  /* 0x00000040e83a7824 */ /* 0x000fe200078e00ff */
[----:B------:R-:W-:Y:S01]  /*0490*/  MOV R2, R230 ;  /* 0x000000e600027202 */ /* 0x000fe20000000f00 */
[----:B------:R-:W-:-:S03]  /*04a0*/  IMAD.MOV.U32 R3, RZ, RZ, 0x0 ;  /* 0x00000000ff037424 */ /* 0x000fc600078e00ff */
[----:B------:R-:W-:-:S13]  /*04b0*/  ISETP.GT.AND P0, PT, R233, R58, PT ;  /* 0x0000003ae900720c */ /* 0x000fda0003f04270 */
[----:B------:R-:W-:Y:S05]  /*04c0*/  @!P0 RET.REL.NODEC R2 `(_ZN5flash24flash_fwd_splitkv_kernelI23Flash_fwd_kernel_traitsILi128ELi64ELi128ELi4ELb0ELb0EN7cutlass6half_tE19Flash_kernel_traitsILi128ELi64ELi128ELi4ES3_EELb1ELb0ELb0ELb0ELb0ELb0ELb0ELb1EEEvNS_16Flash_fwd_paramsE) ;  /* 0xfffffb3002008950 */ /* 0x000fea0003c3ffff */
[----:B------:R-:W2:Y:S04]  /*04d0*/  LD.E R7, [R10.64+0xb8] ;  /* 0x0000b8060a077980 */ /* 0x000ea8000c101900 */
[----:B------:R-:W4:Y:S01]  /*04e0*/  LD.E R3, [R10.64+0x188] ;  /* 0x000188060a037980 */ /* 0x000f22000c101900 */
[----:B------:R-:W-:Y:S02]  /*04f0*/  IADD3 R0, -R233, 0xbf, R58 ;  /* 0x000000bfe9007810 */ /* 0x000fe40007ffe13a */
[----:B------:R-:W-:Y:S01]  /*0500*/  IADD3 R5, R64, 0x7f, RZ ;  /* 0x0000007f40057810 */ /* 0x000fe20007ffe0ff */
[----:B------:R-:W1:Y:S03]  /*0510*/  S2R R147, SR_TID.X ;  /* 0x0000000000937919 */ /* 0x000e660000002100 */
[----:B------:R-:W-:-:S04]  /*0520*/  SHF.R.S32.HI R2, RZ, 0x1f, R5 ;  /* 0x0000001fff027819 */ /* 0x000fc80000011405 */
[----:B------:R-:W-:-:S04]  /*0530*/  LEA.HI R2, R2, R5, RZ, 0x7 ;  /* 0x0000000502027211 */ /* 0x000fc800078f38ff */
[----:B------:R-:W-:Y:S02]  /*0540*/  SHF.R.S32.HI R2, RZ, 0x7, R2 ;  /* 0x00000007ff027819 */ /* 0x000fe40000011402 */
[----:B--2---:R-:W-:Y:S02]  /*0550*/  IADD3 R7, R7, 0x7f, RZ ;  /* 0x0000007f07077810 */ /* 0x004fe40007ffe0ff */
[----:B----4-:R-:W-:Y:S02]  /*0560*/  IADD3 R3, R3, R0, R64 ;  /* 0x0000000003037210 */ /* 0x010fe40007ffe040 */
[----:B------:R-:W-:Y:S02]  /*0570*/  SHF.R.S32.HI R4, RZ, 0x1f, R7 ;  /* 0x0000001fff047819 */ /* 0x000fe40000011407 */
[----:B------:R-:W-:Y:S02]  /*0580*/  SHF.R.S32.HI R0, RZ, 0x1f, R3 ;  /* 0x0000001fff007819 */ /* 0x000fe40000011403 */
[----:B------:R-:W-:-:S02]  /*0590*/  LEA.HI R4, R4, R7, RZ, 0x7 ;  /* 0x0000000704047211 */ /* 0x000fc400078f38ff */
[----:B------:R-:W-:Y:S02]  /*05a0*/  LEA.HI R0, R0, R3, RZ, 0x7 ;  /* 0x0000000300007211 */ /* 0x000fe400078f38ff */
[----:B------:R-:W-:Y:S02]  /*05b0*/  SHF.R.S32.HI R3, RZ, 0x7, R4 ;  /* 0x00000007ff037819 */ /* 0x000fe40000011404 */
[----:B------:R-:W-:Y:S02]  /*05c0*/  SHF.R.S32.HI R0, RZ, 0x7, R0 ;  /* 0x00000007ff007819 */ /* 0x000fe40000011400 */
[----:B------:R-:W-:-:S04]  /*05d0*/  IMNMX R3, R3, R2, PT ;  /* 0x0000000203037217 */ /* 0x000fc80003800200 */
[----:B------:R-:W-:-:S04]  /*05e0*/  IMNMX R48, R3, R0, PT ;  /* 0x0000000003307217 */ /* 0x000fc80003800200 */
[----:B------:R-:W-:-:S13]  /*05f0*/  ISETP.GT.AND P0, PT, R48, RZ, PT ;  /* 0x000000ff3000720c */ /* 0x000fda0003f04270 */
[----:B------:R-:W-:Y:S05]  /*0600*/  @P0 BRA `(.L_x_851) ;  /* 0x0000086000000947 */ /* 0x000fea0003800000 */
[----:B-1----:R-:W-:Y:S01]  /*0610*/  ISETP.NE.AND P0, PT, R234, -0x1, PT ;  /* 0xffffffffea00780c */ /* 0x002fe20003f05270 */
[----:B------:R1:W2:Y:S04]  /*0620*/  LD.E.64 R16, [R10.64+0x88] ;  /* 0x000088060a107980 */ /* 0x0002a8000c101b00 */
[----:B------:R1:W4:Y:S04]  /*0630*/  LD.E.64 R4, [R10.64+0x90] ;  /* 0x000090060a047980 */ /* 0x000328000c101b00 */
[----:B---3--:R1:W3:Y:S04]  /*0640*/  LD.E R2, [R10.64+0x60] ;  /* 0x000060060a027980 */ /* 0x0082e8000c101900 */
[----:B------:R1:W3:Y:S04]  /*0650*/  @!P0 LD.E.64 R14, [R10.64+0x80] ;  /* 0x000080060a0e8980 */ /* 0x0002e8000c101b00 */
[----:B------:R1:W4:Y:S01]  /*0660*/  LD.E R3, [R10.64+0xb4] ;  /* 0x0000b4060a037980 */ /* 0x000322000c101900 */
[----:B------:R-:W-:-:S03]  /*0670*/  SHF.R.S32.HI R6, RZ, 0x1f, R147 ;  /* 0x0000001fff067819 */ /* 0x000fc60000011493 */
[----:B------:R1:W5:Y:S01]  /*0680*/  LD.E R0, [R10.64+0xc0] ;  /* 0x0000c0060a007980 */ /* 0x000362000c101900 */
[----:B------:R-:W-:-:S03]  /*0690*/  LEA.HI R6, R6, R147, RZ, 0x3 ;  /* 0x0000009306067211 */ /* 0x000fc600078f18ff */
[----:B------:R1:W5:Y:S01]  /*06a0*/  LD.E.64 R12, [R10.64+0x70] ;  /* 0x000070060a0c7980 */ /* 0x000362000c101b00 */
[----:B------:R-:W-:-:S03]  /*06b0*/  LOP3.LUT R8, R6, 0xfffffff8, RZ, 0xc0, !PT ;  /* 0xfffffff806087812 */ /* 0x000fc600078ec0ff */
[----:B------:R1:W5:Y:S02]  /*06c0*/  LD.E.64 R18, [R10.64+0xa0] ;  /* 0x0000a0060a127980 */ /* 0x000364000c101b00 */
[----:B------:R-:W-:Y:S01]  /*06d0*/  IMAD.IADD R147, R147, 0x1, -R8 ;  /* 0x0000000193937824 */ /* 0x000fe200078e0a08 */
[----:B------:R-:W-:-:S03]  /*06e0*/  @!P0 SHF.R.S32.HI R8, RZ, 0x1f, R231 ;  /* 0x0000001fff088819 */ /* 0x000fc600000114e7 */
[----:B------:R-:W-:-:S05]  /*06f0*/  IMAD.SHL.U32 R20, R147, 0x8, RZ ;  /* 0x0000000893147824 */ /* 0x000fca00078e00ff */
[----:B------:R-:W-:Y:S02]  /*0700*/  SHF.R.S32.HI R21, RZ, 0x1f, R20 ;  /* 0x0000001fff157819 */ /* 0x000fe40000011414 */
[----:B------:R-:W-:Y:S02]  /*0710*/  IADD3 R233, -R58, R233, RZ ;  /* 0x000000e93ae97210 */ /* 0x000fe40007ffe1ff */
[----:B------:R-:W-:Y:S02]  /*0720*/  SHF.R.S32.HI R6, RZ, 0x3, R6 ;  /* 0x00000003ff067819 */ /* 0x000fe40000011406 */
[----:B-1----:R-:W-:Y:S01]  /*0730*/  SHF.R.S32.HI R11, RZ, 0x1f, R58 ;  /* 0x0000001fff0b7819 */ /* 0x002fe2000001143a */
[----:B------:R-:W-:Y:S01]  /*0740*/  BSSY B0, `(.L_x_852) ;  /* 0x0000025000007945 */ /* 0x000fe20003800000 */
[-C--:B--2---:R-:W-:Y:S02]  /*0750*/  @P0 IMAD R7, R17, R234.reuse, RZ ;  /* 0x000000ea11070224 */ /* 0x084fe400078e02ff */
[----:B------:R-:W-:-:S04]  /*0760*/  @P0 IMAD.WIDE.U32 R234, R16, R234, RZ ;  /* 0x000000ea10ea0225 */ /* 0x000fc800078e00ff */
[----:B---3--:R-:W-:-:S04]  /*0770*/  @!P0 IMAD R9, R15, R231, RZ ;  /* 0x000000e70f098224 */ /* 0x008fc800078e02ff */
[C---:B------:R-:W-:Y:S02]  /*0780*/  @!P0 IMAD R8, R14.reuse, R8, R9 ;  /* 0x000000080e088224 */ /* 0x040fe400078e0209 */
[----:B------:R-:W-:Y:S01]  /*0790*/  @!P0 IMAD.WIDE.U32 R14, R14, R231, RZ ;  /* 0x000000e70e0e8225 */ /* 0x000fe200078e00ff */
[----:B------:R-:W-:-:S03]  /*07a0*/  @P0 IADD3 R7, R235, R7, RZ ;  /* 0x00000007eb070210 */ /* 0x000fc60007ffe0ff */
[----:B------:R-:W-:Y:S01]  /*07b0*/  @P0 IMAD.MOV.U32 R10, RZ, RZ, R234 ;  /* 0x000000ffff0a0224 */ /* 0x000fe200078e00ea */
[----:B------:R-:W-:Y:S01]  /*07c0*/  @!P0 MOV R10, R14 ;  /* 0x0000000e000a8202 */ /* 0x000fe20000000f00 */
[----:B------:R-:W-:Y:S02]  /*07d0*/  IMAD R9, R17, R58, RZ ;  /* 0x0000003a11097224 */ /* 0x000fe400078e02ff */
[----:B------:R-:W-:-:S04]  /*07e0*/  IMAD.WIDE.U32 R22, R58, R16, R20 ;  /* 0x000000103a167225 */ /* 0x000fc800078e0014 */
[----:B------:R-:W-:Y:S02]  /*07f0*/  IMAD R14, R16, R11, R9 ;  /* 0x0000000b100e7224 */ /* 0x000fe400078e0209 */
[----:B------:R-:W-:Y:S01]  /*0800*/  @!P0 IMAD.IADD R7, R15, 0x1, R8 ;  /* 0x000000010f078824 */ /* 0x000fe200078e0208 */
[----:B------:R-:W-:-:S04]  /*0810*/  IADD3 R10, P0, R10, R22, RZ ;  /* 0x000000160a0a7210 */ /* 0x000fc80007f1e0ff */
[----:B------:R-:W-:Y:S02]  /*0820*/  IADD3.X R11, R7, R23, R14, P0, !PT ;  /* 0x00000017070b7210 */ /* 0x000fe400007fe40e */
[----:B------:R-:W-:Y:S01]  /*0830*/  ISETP.GE.AND P0, PT, R6, R233, PT ;  /* 0x000000e90600720c */ /* 0x000fe20003f06270 */
[----:B----4-:R-:W-:Y:S01]  /*0840*/  IMAD R5, R5, R229, RZ ;  /* 0x000000e505057224 */ /* 0x010fe200078e02ff */
[--C-:B------:R-:W-:Y:S01]  /*0850*/  SHF.R.S32.HI R7, RZ, 0x1f, R229.reuse ;  /* 0x0000001fff077819 */ /* 0x100fe200000114e5 */
[----:B------:R-:W-:Y:S02]  /*0860*/  IMAD R2, R231, R2, R229 ;  /* 0x00000002e7027224 */ /* 0x000fe400078e02e5 */
[----:B------:R-:W-:-:S04]  /*0870*/  IMAD.WIDE.U32 R14, R229, R4, R10 ;  /* 0x00000004e50e7225 */ /* 0x000fc800078e000a */
[----:B------:R-:W-:Y:S01]  /*0880*/  IMAD R5, R4, R7, R5 ;  /* 0x0000000704057224 */ /* 0x000fe200078e0205 */
[----:B------:R-:W-:Y:S01]  /*0890*/  IADD3 R7, R20, 0x40, RZ ;  /* 0x0000004014077810 */ /* 0x000fe20007ffe0ff */
[----:B------:R-:W-:Y:S01]  /*08a0*/  IMAD R2, R3, R2, R58 ;  /* 0x0000000203027224 */ /* 0x000fe200078e023a */
[----:B------:R-:W-:Y:S02]  /*08b0*/  SHF.R.S32.HI R3, RZ, 0x1f, R6 ;  /* 0x0000001fff037819 */ /* 0x000fe40000011406 */
[----:B------:R-:W-:Y:S01]  /*08c0*/  IADD3 R23, R15, R5, RZ ;  /* 0x000000050f177210 */ /* 0x000fe20007ffe0ff */
[----:B------:R-:W-:Y:S05]  /*08d0*/  @P0 BRA `(.L_x_853) ;  /* 0x000000b000000947 */ /* 0x000fea0003800000 */
[----:B------:R-:W-:Y:S01]  /*08e0*/  IMAD R4, R17, R6, RZ ;  /* 0x0000000611047224 */ /* 0x000fe200078e02ff */
[-C--:B-----5:R-:W-:Y:S01]  /*08f0*/  ISETP.GE.AND P2, PT, R20, R0.reuse, PT ;  /* 0x000000001400720c */ /* 0x0a0fe20003f46270 */
[----:B------:R-:W-:Y:S01]  /*0900*/  IMAD.MOV.U32 R22, RZ, RZ, R14 ;  /* 0x000000ffff167224 */ /* 0x000fe200078e000e */
[----:B------:R-:W-:Y:S01]  /*0910*/  ISETP.GE.AND P1, PT, R7, R0, PT ;  /* 0x000000000700720c */ /* 0x000fe20003f26270 */
[----:B------:R-:W-:-:S02]  /*0920*/  IMAD R4, R16, R3, R4 ;  /* 0x0000000310047224 */ /* 0x000fc400078e0204 */
[----:B------:R-:W-:-:S05]  /*0930*/  IMAD.WIDE.U32 R8, R16, R6, R22 ;  /* 0x0000000610087225 */ /* 0x000fca00078e0016 */
[----:B------:R-:W-:Y:S02]  /*0940*/  IADD3 R5, R9, R4, RZ ;  /* 0x0000000409057210 */ /* 0x000fe40007ffe0ff */
[----:B------:R-:W-:-:S04]  /*0950*/  LEA R4, P0, R8, R12, 0x1 ;  /* 0x0000000c08047211 */ /* 0x000fc800078008ff */
[----:B------:R-:W-:-:S05]  /*0960*/  LEA.HI.X R5, R8, R13, R5, 0x1, P0 ;  /* 0x0000000d08057211 */ /* 0x000fca00000f0c05 */
[----:B------:R1:W-:Y:S04]  /*0970*/  @!P2 ST.E.128 [R4.64], RZ ;  /* 0x000000ff0400a985 */ /* 0x0003e8000c101d06 */
[----:B------:R1:W-:Y:S02]  /*0980*/  @!P1 ST.E.128 [R4.64+0x80], RZ ;  /* 0x000080ff04009985 */ /* 0x0003e4000c101d06 */
.L_x_853:
[----:B------:R-:W-:Y:S05]  /*0990*/  BSYNC B0 ;  /* 0x0000000000007941 */ /* 0x000fea0003800000 */
.L_x_852:
[----:B------:R-:W-:Y:S01]  /*09a0*/  IADD3 R10, R6, 0x10, RZ ;  /* 0x00000010060a7810 */ /* 0x000fe20007ffe0ff */
[----:B------:R-:W-:Y:S03]  /*09b0*/  BSSY B0, `(.L_x_854) ;  /* 0x0000011000007945 */ /* 0x000fe60003800000 */
[----:B------:R-:W-:-:S13]  /*09c0*/  ISETP.GE.AND P0, PT, R10, R233, PT ;  /* 0x000000e90a00720c */ /* 0x000fda0003f06270 */
[----:B------:R-:W-:Y:S05]  /*09d0*/  @P0 BRA `(.L_x_855) ;  /* 0x000000e000000947 */ /* 0x000fea0003800000 */
[----:B------:R-:W-:Y:S01]  /*09e0*/  IADD3 R9, P0, R6, 0x10, RZ ;  /* 0x0000001006097810 */ /* 0x000fe20007f1e0ff */
[----:B------:R-:W-:Y:S01]  /*09f0*/  IMAD.MOV.U32 R24, RZ, RZ, R14 ;  /* 0x000000ffff187224 */ /* 0x000fe200078e000e */
[----:B------:R-:W-:Y:S02]  /*0a00*/  MOV R25, R23 ;  /* 0x0000001700197202 */ /* 0x000fe40000000f00 */
[-C--:B-----5:R-:W-:Y:S01]  /*0a10*/  ISETP.GE.AND P1, PT, R20, R0.reuse, PT ;  /* 0x000000001400720c */ /* 0x0a0fe20003f26270 */
[----:B-1----:R-:W-:Y:S01]  /*0a20*/  IMAD.X R5, RZ, RZ, R3, P0 ;  /* 0x000000ffff057224 */ /* 0x002fe200000e0603 */
[----:B------:R-:W-:Y:S01]  /*0a30*/  ISETP.GE.AND P0, PT, R7, R0, PT ;  /* 0x000000000700720c */ /* 0x000fe20003f06270 */
[----:B------:R-:W-:-:S04]  /*0a40*/  IMAD.WIDE.U32 R24, R16, R9, R24 ;  /* 0x0000000910187225 */ /* 0x000fc800078e0018 */
[----:B------:R-:W-:Y:S01]  /*0a50*/  IMAD R5, R5, R16, RZ ;  /* 0x0000001005057224 */ /* 0x000fe200078e02ff */
[----:B------:R-:W-:-:S03]  /*0a60*/  LEA R4, P2, R24, R12, 0x1 ;  /* 0x0000000c18047211 */ /* 0x000fc600078408ff */
[----:B------:R-:W-:-:S04]  /*0a70*/  IMAD R5, R17, R9, R5 ;  /* 0x0000000911057224 */ /* 0x000fc800078e0205 */
[----:B------:R-:W-:-:S05]  /*0a80*/  IMAD.IADD R5, R25, 0x1, R5 ;  /* 0x0000000119057824 */ /* 0x000fca00078e0205 */
[----:B------:R-:W-:-:S05]  /*0a90*/  LEA.HI.X R5, R24, R13, R5, 0x1, P2 ;  /* 0x0000000d18057211 */ /* 0x000fca00010f0c05 */
[----:B------:R1:W-:Y:S04]  /*0aa0*/  @!P1 ST.E.128 [R4.64], RZ ;  /* 0x000000ff04009985 */ /* 0x0003e8000c101d06 */
[----:B------:R1:W-:Y:S02]  /*0ab0*/  @!P0 ST.E.128 [R4.64+0x80], RZ ;  /* 0x000080ff04008985 */ /* 0x0003e4000c101d06 */
.L_x_855:
[----:B------:R-:W-:Y:S05]  /*0ac0*/  BSYNC B0 ;  /* 0x0000000000007941 */ /* 0x000fea0003800000 */
.L_x_854:
        /* <DEDUP_REMOVED lines=18> */
.L_x_857:
[----:B------:R-:W-:Y:S05]  /*0bf0*/  BSYNC B0 ;  /* 0x0000000000007941 */ /* 0x000fea0003800000 */
.L_x_856:
[----:B-1----:R-:W-:Y:S01]  /*0c00*/  IADD3 R4, R6, 0x30, RZ ;  /* 0x0000003006047810 */ /* 0x002fe20007ffe0ff */
[----:B------:R-:W-:Y:S03]  /*0c10*/  BSSY B0, `(.L_x_858) ;  /* 0x0000010000007945 */ /* 0x000fe60003800000 */
[----:B------:R-:W-:-:S13]  /*0c20*/  ISETP.GE.AND P0, PT, R4, R233, PT ;  /* 0x000000e90400720c */ /* 0x000fda0003f06270 */
[----:B------:R-:W-:Y:S05]  /*0c30*/  @P0 BRA `(.L_x_859) ;  /* 0x000000d000000947 */ /* 0x000fea0003800000 */
[----:B------:R-:W-:Y:S02]  /*0c40*/  IADD3 R9, P0, R6, 0x30, RZ ;  /* 0x0000003006097810 */ /* 0x000fe40007f1e0ff */
[----:B------:R-:W-:Y:S02]  /*0c50*/  MOV R15, R23 ;  /* 0x00000017000f7202 */ /* 0x000fe40000000f00 */
[-C--:B-----5:R-:W-:Y:S01]  /*0c60*/  ISETP.GE.AND P1, PT, R20, R0.reuse, PT ;  /* 0x000000001400720c */ /* 0x0a0fe20003f26270 */
[----:B------:R-:W-:Y:S01]  /*0c70*/  IMAD.X R5, RZ, RZ, R3, P0 ;  /* 0x000000ffff057224 */ /* 0x000fe200000e0603 */
        /* <DEDUP_REMOVED lines=9> */
.L_x_859:
[----:B------:R-:W-:Y:S05]  /*0d10*/  BSYNC B0 ;  /* 0x0000000000007941 */ /* 0x000fea0003800000 */
.L_x_858:
[----:B------:R-:W-:Y:S01]  /*0d20*/  ISETP.NE.AND P4, PT, R147, RZ, PT ;  /* 0x000000ff9300720c */ /* 0x000fe20003f85270 */
[----:B------:R-:W-:Y:S01]  /*0d30*/  IMAD.MOV.U32 R231, RZ, RZ, 0x0 ;  /* 0x00000000ffe77424 */ /* 0x000fe200078e00ff */
[----:B------:R-:W-:Y:S02]  /*0d40*/  IADD3 R5, P0, R2, R6, RZ ;  /* 0x0000000602057210 */ /* 0x000fe40007f1e0ff */
[-C--:B------:R-:W-:Y:S02]  /*0d50*/  ISETP.GE.OR P3, PT, R6, R233.reuse, P4 ;  /* 0x000000e90600720c */ /* 0x080fe40002766670 */
[----:B------:R-:W-:-:S02]  /*0d60*/  ISETP.GE.OR P2, PT, R10, R233, P4 ;  /* 0x000000e90a00720c */ /* 0x000fc40002746670 */
[-C--:B------:R-:W-:Y:S02]  /*0d70*/  ISETP.GE.OR P1, PT, R8, R233.reuse, P4 ;  /* 0x000000e90800720c */ /* 0x080fe40002726670 */
[----:B------:R-:W-:Y:S02]  /*0d80*/  ISETP.GE.OR P4, PT, R4, R233, P4 ;  /* 0x000000e90400720c */ /* 0x000fe40002786670 */
[----:B------:R-:W-:Y:S02]  /*0d90*/  LEA.HI.X.SX32 R2, R2, R3, 0x1, P0 ;  /* 0x0000000302027211 */ /* 0x000fe400000f0eff */
[----:B-----5:R-:W-:-:S03]  /*0da0*/  LEA R6, P0, R5, R18, 0x2 ;  /* 0x0000001205067211 */ /* 0x020fc600078010ff */
[----:B------:R-:W-:Y:S01]  /*0db0*/  @!P3 IMAD.MOV.U32 R9, RZ, RZ, 0x7f800000 ;  /* 0x7f800000ff09b424 */ /* 0x000fe200078e00ff */
[----:B------:R-:W-:Y:S01]  /*0dc0*/  LEA.HI.X R7, R5, R19, R2, 0x2, P0 ;  /* 0x0000001305077211 */ /* 0x000fe200000f1402 */
[----:B------:R-:W-:Y:S02]  /*0dd0*/  @!P2 IMAD.MOV.U32 R5, RZ, RZ, 0x7f800000 ;  /* 0x7f800000ff05a424 */ /* 0x000fe400078e00ff */
[----:B------:R-:W-:Y:S02]  /*0de0*/  @!P1 IMAD.MOV.U32 R3, RZ, RZ, 0x7f800000 ;  /* 0x7f800000ff039424 */ /* 0x000fe400078e00ff */
[----:B------:R2:W-:Y:S04]  /*0df0*/  @!P3 ST.E [R6.64], R9 ;  /* 0x000000090600b985 */ /* 0x0005e8000c101906 */
[----:B------:R2:W-:Y:S04]  /*0e00*/  @!P2 ST.E [R6.64+0x40], R5 ;  /* 0x000040050600a985 */ /* 0x0005e8000c101906 */
[----:B------:R2:W-:Y:S01]  /*0e10*/  @!P1 ST.E [R6.64+0x80], R3 ;  /* 0x0000800306009985 */ /* 0x0005e2000c101906 */
[----:B------:R-:W-:Y:S05]  /*0e20*/  @P4 RET.REL.NODEC R230 `(_ZN5flash24flash_fwd_splitkv_kernelI23Flash_fwd_kernel_traitsILi128ELi64ELi128ELi4ELb0ELb0EN7cutlass6half_tE19Flash_kernel_traitsILi128ELi64ELi128ELi4ES3_EELb1ELb0ELb0ELb0ELb0ELb0ELb0ELb1EEEvNS_16Flash_fwd_paramsE) ;  /* 0xfffff1d0e6004950 */ /* 0x000fea0003c3ffff */
[----:B--2---:R-:W-:Y:S02]  /*0e30*/  MOV R3, 0x7f800000 ;  /* 0x7f80000000037802 */ /* 0x004fe40000000f00 */
[----:B------:R-:W-:-:S03]  /*0e40*/  MOV R231, 0x0 ;  /* 0x0000000000e77802 */ /* 0x000fc60000000f00 */
[----:B------:R2:W-:Y:S01]  /*0e50*/  ST.E [R6.64+0xc0], R3 ;  /* 0x0000c00306007985 */ /* 0x0005e2000c101906 */
[----:B------:R-:W-:Y:S05]  /*0e60*/  RET.REL.NODEC R230 `(_ZN5flash24flash_fwd_splitkv_kernelI23Flash_fwd_kernel_traitsILi128ELi64ELi128ELi4ELb0ELb0EN7cutlass6half_tE19Flash_kernel_traitsILi128ELi64ELi128ELi4ES3_EELb1ELb0ELb0ELb0ELb0ELb0ELb0ELb1EEEvNS_16Flash_fwd_paramsE) ;  /* 0xfffff190e6007950 */ /* 0x000fea0003c3ffff */
.L_x_851:
[----:B-1----:R-:W2:Y:S04]  /*0e70*/  LD.E.64 R6, [R10.64+0x160] ;  /* 0x000160060a067980 */ /* 0x002ea8000c101b00 */
[----:B------:R-:W4:Y:S01]  /*0e80*/  LD.E.64 R8, [R10.64+0x158] ;  /* 0x000158060a087980 */ /* 0x000f22000c101b00 */
[----:B--2---:R-:W-:-:S04]  /*0e90*/  ISETP.NE.U32.AND P1, PT, R6, RZ, PT ;  /* 0x000000ff0600720c */ /* 0x004fc80003f25070 */
[----:B------:R-:W-:-:S13]  /*0ea0*/  ISETP.NE.AND.EX P1, PT, R7, RZ, PT, P1 ;  /* 0x000000ff0700720c */ /* 0x000fda0003f25310 */
[----:B------:R-:W2:Y:S01]  /*0eb0*/  @P1 LD.E.64 R4, [R10.64+0x168] ;  /* 0x000168060a041980 */ /* 0x000ea2000c101b00 */
[----:B----4-:R-:W-:Y:S01]  /*0ec0*/  ISETP.NE.U32.AND P0, PT, R8, RZ, PT ;  /* 0x000000ff0800720c */ /* 0x010fe20003f05070 */
[----:B------:R-:W-:-:S03]  /*0ed0*/  IMAD.MOV.U32 R13, RZ, RZ, R231 ;  /* 0x000000ffff0d7224 */ /* 0x000fc600078e00e7 */
[----:B------:R-:W-:Y:S02]  /*0ee0*/  ISETP.NE.AND.EX P0, PT, R9, RZ, PT, P0 ;  /* 0x000000ff0900720c */ /* 0x000fe40003f05300 */
[----:B------:R-:W-:Y:S01]  /*0ef0*/  @P1 SHF.R.S32.HI R0, RZ, 0x1f, R231 ;  /* 0x0000001fff001819 */ /* 0x000fe200000114e7 */
[----:B------:R-:W-:-:S10]  /*0f00*/  CS2R R236, SRZ ;  /* 0x0000000000ec7805 */ /* 0x000fd4000001ff00 */
[----:B------:R-:W-:-:S05]  /*0f10*/  @P0 IMAD.WIDE R8, R231, 0x4, R8 ;  /* 0x00000004e7080825 */ /* 0x000fca00078e0208 */
[----:B------:R1:W5:Y:S01]  /*0f20*/  @P0 LD.E R13, [R8.64] ;  /* 0x00000006080d0980 */ /* 0x000362000c101900 */
[----:B------:R-:W-:Y:S01]  /*0f30*/  BSSY B0, `(.L_x_860) ;  /* 0x00000ae000007945 */ /* 0x000fe20003800000 */
[-C--:B--2---:R-:W-:Y:S02]  /*0f40*/  @P1 IMAD R5, R5, R231.reuse, RZ ;  /* 0x000000e705051224 */ /* 0x084fe400078e02ff */
[----:B------:R-:W-:-:S04]  /*0f50*/  @P1 IMAD.WIDE.U32 R2, R4, R231, RZ ;  /* 0x000000e704021225 */ /* 0x000fc800078e00ff */
[----:B------:R-:W-:Y:S01]  /*0f60*/  @P1 IMAD R0, R4, R0, R5 ;  /* 0x0000000004001224 */ /* 0x000fe200078e0205 */
[----:B------:R-:W-:-:S03]  /*0f70*/  @P1 LEA R236, P0, R2, R6, 0x2 ;  /* 0x0000000602ec1211 */ /* 0x000fc600078010ff */
[----:B------:R-:W-:-:S05]  /*0f80*/  @P1 IMAD.IADD R0, R3, 0x1, R0 ;  /* 0x0000000103001824 */ /* 0x000fca00078e0200 */
[----:B------:R-:W-:Y:S02]  /*0f90*/  @P1 LEA.HI.X R237, R2, R7, R0, 0x2, P0 ;  /* 0x0000000702ed1211 */ /* 0x000fe400000f1400 */
[----:B------:R-:W-:-:S04]  /*0fa0*/  ISETP.NE.U32.AND P0, PT, R236, RZ, PT ;  /* 0x000000ffec00720c */ /* 0x000fc80003f05070 */
[----:B------:R-:W-:-:S13]  /*0fb0*/  ISETP.NE.AND.EX P0, PT, R237, RZ, PT, P0 ;  /* 0x000000ffed00720c */ /* 0x000fda0003f05300 */
[----:B------:R-:W-:Y:S05]  /*0fc0*/  @!P0 BRA `(.L_x_861) ;  /* 0x0000053000008947 */ /* 0x000fea0003800000 */
[----:B-1----:R-:W2:Y:S04]  /*0fd0*/  LD.E R2, [R10.64+0x170] ;  /* 0x000170060a027980 */ /* 0x002ea8000c101900 */
[----:B------:R-:W4:Y:S01]  /*0fe0*/  LD.E R6, [R10.64+0x68] ;  /* 0x000068060a067980 */ /* 0x000f22000c101900 */
[----:B------:R-:W-:-:S03]  /*0ff0*/  LEA R5, R48, 0xffffff80, 0x7 ;  /* 0xffffff8030057811 */ /* 0x000fc600078e38ff */
[----:B---3--:R-:W3:Y:S04]  /*1000*/  LD.E.64 R18, [R10.64+0x20] ;  /* 0x000020060a127980 */ /* 0x008ee8000c101b00 */
[----:B------:R-:W3:Y:S04]  /*1010*/  LD.E.64 R60, [R10.64+0x38] ;  /* 0x000038060a3c7980 */ /* 0x000ee8000c101b00 */
[----:B------:R-:W3:Y:S04]  /*1020*/  LD.E.64 R14, [R10.64+0x50] ;  /* 0x000050060a0e7980 */ /* 0x000ee8000c101b00 */
[----:B------:R1:W5:Y:S04]  /*1030*/  LD.E.64 R24, [R10.64+0x58] ;  /* 0x000058060a187980 */ /* 0x000368000c101b00 */
[----:B------:R1:W5:Y:S01]  /*1040*/  LD.E.64 R62, [R10.64+0x40] ;  /* 0x000040060a3e7980 */ /* 0x000362000c101b00 */
[----:B--2---:R-:W-:-:S04]  /*1050*/  IABS R4, R2 ;  /* 0x0000000200047213 */ /* 0x004fc80000000000 */
[----:B------:R-:W2:Y:S08]  /*1060*/  I2F.RP R7, R4 ;  /* 0x0000000400077306 */ /* 0x000eb00000209400 */
[----:B--2---:R-:W2:Y:S02]  /*1070*/  MUFU.RCP R12, R7 ;  /* 0x00000007000c7308 */ /* 0x004ea40000001000 */
[----:B--2---:R-:W-:-:S06]  /*1080*/  IADD3 R12, R12, 0xffffffe, RZ ;  /* 0x0ffffffe0c0c7810 */ /* 0x004fcc0007ffe0ff */
[----:B-----5:R-:W2:Y:S01]  /*1090*/  F2I.FTZ.U32.TRUNC.NTZ R13, R12 ;  /* 0x0000000c000d7305 */ /* 0x020ea2000021f000 */
[----:B------:R-:W-:Y:S01]  /*10a0*/  IABS R0, R2 ;  /* 0x0000000200007213 */ /* 0x000fe20000000000 */
[----:B--2---:R-:W-:Y:S02]  /*10b0*/  IMAD.MOV R3, RZ, RZ, -R13 ;  /* 0x000000ffff037224 */ /* 0x004fe400078e0a0d */
[----:B------:R-:W-:Y:S02]  /*10c0*/  IMAD.MOV.U32 R12, RZ, RZ, RZ ;  /* 0x000000ffff0c7224 */ /* 0x000fe400078e00ff */
[----:B------:R-:W-:Y:S01]  /*10d0*/  IMAD R8, R3, R4, RZ ;  /* 0x0000000403087224 */ /* 0x000fe200078e02ff */
[----:B------:R-:W-:-:S03]  /*10e0*/  IABS R3, R5 ;  /* 0x0000000500037213 */ /* 0x000fc60000000000 */
[----:B------:R-:W-:Y:S01]  /*10f0*/  IMAD.HI.U32 R8, R13, R8, R12 ;  /* 0x000000080d087227 */ /* 0x000fe200078e000c */
[----:B------:R-:W-:Y:S01]  /*1100*/  IADD3 R0, RZ, -R0, RZ ;  /* 0x80000000ff007210 */ /* 0x000fe20007ffe0ff */
[----:B------:R-:W2:Y:S04]  /*1110*/  LD.E.64 R12, [R10.64+0x28] ;  /* 0x000028060a0c7980 */ /* 0x000ea8000c101b00 */
[----:B------:R-:W-:-:S04]  /*1120*/  IMAD.HI.U32 R9, R8, R3, RZ ;  /* 0x0000000308097227 */ /* 0x000fc800078e00ff */
[----:B------:R-:W-:-:S05]  /*1130*/  IMAD R3, R9, R0, R3 ;  /* 0x0000000009037224 */ /* 0x000fca00078e0203 */
[----:B------:R-:W-:Y:S02]  /*1140*/  ISETP.GT.U32.AND P1, PT, R4, R3, PT ;  /* 0x000000030400720c */ /* 0x000fe40003f24070 */
[----:B------:R-:W-:-:S11]  /*1150*/  LOP3.LUT R0, R5, R2, RZ, 0x3c, !PT ;  /* 0x0000000205007212 */ /* 0x000fd600078e3cff */
[----:B------:R-:W-:-:S05]  /*1160*/  @!P1 IMAD.IADD R3, R3, 0x1, -R4 ;  /* 0x0000000103039824 */ /* 0x000fca00078e0a04 */
[----:B------:R-:W-:Y:S02]  /*1170*/  ISETP.GE.U32.AND P2, PT, R3, R4, PT ;  /* 0x000000040300720c */ /* 0x000fe40003f46070 */
[----:B------:R-:W-:Y:S02]  /*1180*/  ISETP.GE.AND P0, PT, R0, RZ, PT ;  /* 0x000000ff0000720c */ /* 0x000fe40003f06270 */
[----:B------:R-:W-:Y:S02]  /*1190*/  @!P1 IADD3 R9, R9, 0x1, RZ ;  /* 0x0000000109099810 */ /* 0x000fe40007ffe0ff */
[----:B------:R-:W-:-:S07]  /*11a0*/  ISETP.NE.AND P1, PT, R2, RZ, PT ;  /* 0x000000ff0200720c */ /* 0x000fce0003f25270 */
[----:B------:R-:W-:-:S05]  /*11b0*/  @P2 IADD3 R9, R9, 0x1, RZ ;  /* 0x0000000109092810 */ /* 0x000fca0007ffe0ff */
[----:B------:R-:W-:Y:S01]  /*11c0*/  @!P0 IMAD.MOV R9, RZ, RZ, -R9 ;  /* 0x000000ffff098224 */ /* 0x000fe200078e0a09 */
[----:B------:R-:W-:-:S05]  /*11d0*/  @!P1 LOP3.LUT R9, RZ, R2, RZ, 0x33, !PT ;  /* 0x00000002ff099212 */ /* 0x000fca00078e33ff */
[----:B------:R-:W-:-:S05]  /*11e0*/  IMAD.WIDE R22, R9, 0x4, R236 ;  /* 0x0000000409167825 */ /* 0x000fca00078e02ec */
[----:B------:R1:W2:Y:S01]  /*11f0*/  LD.E R3, [R22.64] ;  /* 0x0000000616037980 */ /* 0x0002a2000c101900 */
[----:B----4-:R-:W-:-:S04]  /*1200*/  IABS R8, R6 ;  /* 0x0000000600087213 */ /* 0x010fc80000000000 */
[----:B------:R-:W4:Y:S08]  /*1210*/  I2F.RP R16, R8 ;  /* 0x0000000800107306 */ /* 0x000f300000209400 */
[----:B----4-:R-:W4:Y:S02]  /*1220*/  MUFU.RCP R4, R16 ;  /* 0x0000001000047308 */ /* 0x010f240000001000 */
[----:B----4-:R-:W-:-:S06]  /*1230*/  IADD3 R4, R4, 0xffffffe, RZ ;  /* 0x0ffffffe04047810 */ /* 0x010fcc0007ffe0ff */
[----:B-1----:R-:W1:Y:S01]  /*1240*/  F2I.FTZ.U32.TRUNC.NTZ R23, R4 ;  /* 0x0000000400177305 */ /* 0x002e62000021f000 */
[----:B------:R-:W-:Y:S01]  /*1250*/  IMAD.MOV.U32 R22, RZ, RZ, RZ ;  /* 0x000000ffff167224 */ /* 0x000fe200078e00ff */
[----:B------:R-:W-:Y:S02]  /*1260*/  IABS R7, R6 ;  /* 0x0000000600077213 */ /* 0x000fe40000000000 */
[----:B-1----:R-:W-:-:S05]  /*1270*/  IADD3 R0, RZ, -R23, RZ ;  /* 0x80000017ff007210 */ /* 0x002fca0007ffe0ff */
[----:B------:R-:W-:Y:S01]  /*1280*/  IMAD R17, R0, R8, RZ ;  /* 0x0000000800117224 */ /* 0x000fe200078e02ff */
[----:B------:R-:W-:-:S03]  /*1290*/  IABS R0, R229 ;  /* 0x000000e500007213 */ /* 0x000fc60000000000 */
[----:B------:R-:W-:-:S04]  /*12a0*/  IMAD.HI.U32 R17, R23, R17, R22 ;  /* 0x0000001117117227 */ /* 0x000fc800078e0016 */
[----:B------:R-:W-:Y:S02]  /*12b0*/  IMAD.MOV R7, RZ, RZ, -R7 ;  /* 0x000000ffff077224 */ /* 0x000fe400078e0a07 */
[----:B------:R-:W-:-:S04]  /*12c0*/  IMAD.HI.U32 R4, R17, R0, RZ ;  /* 0x0000000011047227 */ /* 0x000fc800078e00ff */
[----:B------:R-:W-:-:S05]  /*12d0*/  IMAD R7, R4, R7, R0 ;  /* 0x0000000704077224 */ /* 0x000fca00078e0200 */
[----:B------:R-:W-:Y:S01]  /*12e0*/  ISETP.GT.U32.AND P1, PT, R8, R7, PT ;  /* 0x000000070800720c */ /* 0x000fe20003f24070 */
[----:B------:R-:W-:-:S12]  /*12f0*/  IMAD.MOV R9, RZ, RZ, -R9 ;  /* 0x000000ffff097224 */ /* 0x000fd800078e0a09 */
[----:B------:R-:W-:-:S04]  /*1300*/  @!P1 IADD3 R7, R7, -R8, RZ ;  /* 0x8000000807079210 */ /* 0x000fc80007ffe0ff */
[----:B------:R-:W-:Y:S02]  /*1310*/  ISETP.GE.U32.AND P2, PT, R7, R8, PT ;  /* 0x000000080700720c */ /* 0x000fe40003f46070 */
[----:B------:R-:W-:Y:S02]  /*1320*/  LOP3.LUT R8, R229, R6, RZ, 0x3c, !PT ;  /* 0x00000006e5087212 */ /* 0x000fe400078e3cff */
[----:B------:R-:W-:Y:S02]  /*1330*/  @!P1 IADD3 R4, R4, 0x1, RZ ;  /* 0x0000000104049810 */ /* 0x000fe40007ffe0ff */
[----:B------:R-:W-:Y:S02]  /*1340*/  ISETP.GE.AND P0, PT, R8, RZ, PT ;  /* 0x000000ff0800720c */ /* 0x000fe40003f06270 */
[----:B------:R-:W-:Y:S01]  /*1350*/  ISETP.NE.AND P1, PT, R6, RZ, PT ;  /* 0x000000ff0600720c */ /* 0x000fe20003f25270 */
[----:B------:R-:W-:-:S04]  /*1360*/  IMAD R2, R2, R9, R5 ;  /* 0x0000000902027224 */ /* 0x000fc800078e0205 */
[----:B------:R-:W-:Y:S01]  /*1370*/  @P2 IADD3 R4, R4, 0x1, RZ ;  /* 0x0000000104042810 */ /* 0x000fe20007ffe0ff */
[----:B---3--:R-:W-:-:S05]  /*1380*/  IMAD R8, R61, R2, RZ ;  /* 0x000000023d087224 */ /* 0x008fca00078e02ff */
[----:B------:R-:W-:Y:S02]  /*1390*/  @!P0 IMAD.MOV R4, RZ, RZ, -R4 ;  /* 0x000000ffff048224 */ /* 0x000fe400078e0a04 */
[----:B------:R-:W-:-:S05]  /*13a0*/  @!P1 LOP3.LUT R4, RZ, R6, RZ, 0x33, !PT ;  /* 0x00000006ff049212 */ /* 0x000fca00078e33ff */
[----:B------:R-:W-:Y:S01]  /*13b0*/  IMAD R6, R15, R4, RZ ;  /* 0x000000040f067224 */ /* 0x000fe200078e02ff */
[----:B--2---:R-:W-:Y:S01]  /*13c0*/  SHF.R.S32.HI R0, RZ, 0x1f, R3 ;  /* 0x0000001fff007819 */ /* 0x004fe20000011403 */
[-C--:B------:R-:W-:Y:S02]  /*13d0*/  IMAD R7, R19, R3.reuse, RZ ;  /* 0x0000000313077224 */ /* 0x080fe400078e02ff */
[----:B------:R-:W-:-:S04]  /*13e0*/  IMAD.WIDE.U32 R16, R18, R3, RZ ;  /* 0x0000000312107225 */ /* 0x000fc800078e00ff */
[----:B------:R-:W-:-:S05]  /*13f0*/  IMAD R7, R18, R0, R7 ;  /* 0x0000000012077224 */ /* 0x000fca00078e0207 */
[----:B------:R-:W-:Y:S02]  /*1400*/  IADD3 R17, R17, R7, RZ ;  /* 0x0000000711117210 */ /* 0x000fe40007ffe0ff */
[----:B------:R-:W-:-:S03]  /*1410*/  SHF.R.S32.HI R7, RZ, 0x1f, R2 ;  /* 0x0000001fff077819 */ /* 0x000fc60000011402 */
[----:B------:R-:W-:-:S04]  /*1420*/  IMAD.WIDE.U32 R16, R2, R60, R16 ;  /* 0x0000003c02107225 */ /* 0x000fc800078e0010 */
[----:B------:R-:W-:Y:S02]  /*1430*/  IMAD R8, R60, R7, R8 ;  /* 0x000000073c087224 */ /* 0x000fe400078e0208 */
[-C--:B------:R-:W-:Y:S01]  /*1440*/  IMAD R9, R13, R3.reuse, RZ ;  /* 0x000000030d097224 */ /* 0x080fe200078e02ff */
[----:B------:R-:W-:Y:S02]  /*1450*/  SHF.R.S32.HI R13, RZ, 0x1f, R4 ;  /* 0x0000001fff0d7819 */ /* 0x000fe40000011404 */
[----:B------:R-:W-:Y:S01]  /*1460*/  IADD3 R17, R17, R8, RZ ;  /* 0x0000000811117210 */ /* 0x000fe20007ffe0ff */
[----:B------:R-:W-:-:S04]  /*1470*/  IMAD.WIDE.U32 R18, R12, R3, RZ ;  /* 0x000000030c127225 */ /* 0x000fc800078e00ff */
[----:B------:R-:W-:Y:S02]  /*1480*/  IMAD R3, R14, R13, R6 ;  /* 0x0000000d0e037224 */ /* 0x000fe400078e0206 */
[----:B------:R-:W-:Y:S02]  /*1490*/  IMAD R9, R12, R0, R9 ;  /* 0x000000000c097224 */ /* 0x000fe400078e0209 */
[----:B------:R-:W-:-:S03]  /*14a0*/  IMAD.WIDE.U32 R14, R4, R14, R16 ;  /* 0x0000000e040e7225 */ /* 0x000fc600078e0010 */
[----:B------:R-:W-:Y:S01]  /*14b0*/  IADD3 R9, R19, R9, RZ ;  /* 0x0000000913097210 */ /* 0x000fe20007ffe0ff */
[----:B------:R-:W-:Y:S01]  /*14c0*/  IMAD.MOV.U32 R6, RZ, RZ, R18 ;  /* 0x000000ffff067224 */ /* 0x000fe200078e0012 */
[----:B------:R-:W-:Y:S01]  /*14d0*/  MOV R0, R14 ;  /* 0x0000000e00007202 */ /* 0x000fe20000000f00 */
[----:B------:R-:W-:Y:S01]  /*14e0*/  IMAD.IADD R3, R15, 0x1, R3 ;  /* 0x000000010f037824 */ /* 0x000fe200078e0203 */
[----:B------:R-:W-:Y:S05]  /*14f0*/  BRA `(.L_x_862) ;  /* 0x0000051000007947 */ /* 0x000fea0003800000 */
.L_x_861:
[----:B-1----:R-:W2:Y:S01]  /*1500*/  LD.E R4, [R10.64+0x68] ;  /* 0x000068060a047980 */ /* 0x002ea2000c101900 */
[----:B------:R-:W-:-:S03]  /*1510*/  ISETP.NE.AND P3, PT, R15, -0x1, PT ;  /* 0xffffffff0f00780c */ /* 0x000fc60003f65270 */
[----:B------:R-:W4:Y:S04]  /*1520*/  LD.E.64 R60, [R10.64+0x38] ;  /* 0x000038060a3c7980 */ /* 0x000f28000c101b00 */
[----:B---3--:R-:W3:Y:S04]  /*1530*/  LD.E.64 R62, [R10.64+0x40] ;  /* 0x000040060a3e7980 */ /* 0x008ee8000c101b00 */
[----:B------:R-:W3:Y:S04]  /*1540*/  LD.E.64 R16, [R10.64+0x50] ;  /* 0x000050060a107980 */ /* 0x000ee8000c101b00 */
[----:B------:R-:W3:Y:S04]  /*1550*/  @!P3 LD.E.64 R22, [R10.64+0x20] ;  /* 0x000020060a16b980 */ /* 0x000ee8000c101b00 */
[----:B------:R-:W3:Y:S04]  /*1560*/  @!P3 LD.E.64 R18, [R10.64+0x28] ;  /* 0x000028060a12b980 */ /* 0x000ee8000c101b00 */
[----:B------:R1:W5:Y:S01]  /*1570*/  LD.E.64 R24, [R10.64+0x58] ;  /* 0x000058060a187980 */ /* 0x000362000c101b00 */
[----:B------:R-:W-:Y:S01]  /*1580*/  IMAD.MOV.U32 R8, RZ, RZ, RZ ;  /* 0x000000ffff087224 */ /* 0x000fe200078e00ff */
[----:B--2---:R-:W-:-:S04]  /*1590*/  IABS R3, R4 ;  /* 0x0000000400037213 */ /* 0x004fc80000000000 */
[----:B------:R-:W2:Y:S08]  /*15a0*/  I2F.RP R6, R3 ;  /* 0x0000000300067306 */ /* 0x000eb00000209400 */
[----:B--2---:R-:W2:Y:S02]  /*15b0*/  MUFU.RCP R2, R6 ;  /* 0x0000000600027308 */ /* 0x004ea40000001000 */
[----:B--2---:R-:W-:-:S06]  /*15c0*/  IADD3 R2, R2, 0xffffffe, RZ ;  /* 0x0ffffffe02027810 */ /* 0x004fcc0007ffe0ff */
[----:B------:R-:W2:Y:S01]  /*15d0*/  F2I.FTZ.U32.TRUNC.NTZ R9, R2 ;  /* 0x0000000200097305 */ /* 0x000ea2000021f000 */
[----:B------:R-:W-:Y:S02]  /*15e0*/  IABS R7, R4 ;  /* 0x0000000400077213 */ /* 0x000fe40000000000 */
[----:B--2---:R-:W-:-:S05]  /*15f0*/  IADD3 R0, RZ, -R9, RZ ;  /* 0x80000009ff007210 */ /* 0x004fca0007ffe0ff */
[----:B------:R-:W-:Y:S01]  /*1600*/  IMAD R5, R0, R3, RZ ;  /* 0x0000000300057224 */ /* 0x000fe200078e02ff */
[----:B------:R-:W-:-:S03]  /*1610*/  IABS R0, R229 ;  /* 0x000000e500007213 */ /* 0x000fc60000000000 */
[----:B------:R-:W-:Y:S01]  /*1620*/  IMAD.HI.U32 R5, R9, R5, R8 ;  /* 0x0000000509057227 */ /* 0x000fe200078e0008 */
[----:B------:R-:W-:-:S05]  /*1630*/  IADD3 R7, RZ, -R7, RZ ;  /* 0x80000007ff077210 */ /* 0x000fca0007ffe0ff */
[----:B------:R-:W-:Y:S01]  /*1640*/  IMAD.HI.U32 R2, R5, R0, RZ ;  /* 0x0000000005027227 */ /* 0x000fe200078e00ff */
[----:B------:R-:W-:-:S03]  /*1650*/  @!P3 SHF.R.S32.HI R6, RZ, 0x1f, R14 ;  /* 0x0000001fff06b819 */ /* 0x000fc6000001140e */
[----:B------:R-:W-:Y:S02]  /*1660*/  IMAD R0, R2, R7, R0 ;  /* 0x0000000702007224 */ /* 0x000fe400078e0200 */
[----:B----4-:R-:W-:-:S03]  /*1670*/  @!P3 IMAD R5, R61, R14, RZ ;  /* 0x0000000e3d05b224 */ /* 0x010fc600078e02ff */
[----:B------:R-:W-:Y:S01]  /*1680*/  ISETP.GT.U32.AND P0, PT, R3, R0, PT ;  /* 0x000000000300720c */ /* 0x000fe20003f04070 */
[----:B------:R-:W-:Y:S02]  /*1690*/  @!P3 IMAD R5, R6, R60, R5 ;  /* 0x0000003c0605b224 */ /* 0x000fe400078e0205 */
[----:B------:R-:W-:Y:S01]  /*16a0*/  @!P3 IMAD.WIDE.U32 R26, R60, R14, RZ ;  /* 0x0000000e3c1ab225 */ /* 0x000fe200078e00ff */
[----:B-----5:R-:W-:-:S04]  /*16b0*/  @!P3 SHF.R.S32.HI R6, RZ, 0x1f, R13 ;  /* 0x0000001fff06b819 */ /* 0x020fc8000001140d */
[----:B------:R-:W-:Y:S01]  /*16c0*/  @!P3 IADD3 R27, R27, R5, RZ ;  /* 0x000000051b1bb210 */ /* 0x000fe20007ffe0ff */
[----:B---3--:R-:W-:Y:S02]  /*16d0*/  @!P3 IMAD R5, R23, R13, RZ ;  /* 0x0000000d1705b224 */ /* 0x008fe400078e02ff */
[----:B------:R-:W-:Y:S02]  /*16e0*/  @P3 IMAD.IADD R7, R14, 0x1, R15 ;  /* 0x000000010e073824 */ /* 0x000fe400078e020f */
[----:B------:R-:W-:Y:S02]  /*16f0*/  @!P3 IMAD R5, R22, R6, R5 ;  /* 0x000000061605b224 */ /* 0x000fe400078e0205 */
[----:B------:R-:W-:Y:S02]  /*1700*/  @!P0 IMAD.IADD R0, R0, 0x1, -R3 ;  /* 0x0000000100008824 */ /* 0x000fe400078e0a03 */
[-C--:B------:R-:W-:Y:S02]  /*1710*/  @P3 IMAD R9, R61, R7.reuse, RZ ;  /* 0x000000073d093224 */ /* 0x080fe400078e02ff */
[----:B------:R-:W-:-:S04]  /*1720*/  @P3 IMAD.WIDE.U32 R28, R60, R7, RZ ;  /* 0x000000073c1c3225 */ /* 0x000fc800078e00ff */
[----:B------:R-:W-:Y:S01]  /*1730*/  @!P3 IMAD.WIDE.U32 R22, R22, R13, R26 ;  /* 0x0000000d1616b225 */ /* 0x000fe200078e001a */
[----:B------:R-:W-:Y:S02]  /*1740*/  ISETP.GE.U32.AND P2, PT, R0, R3, PT ;  /* 0x000000030000720c */ /* 0x000fe40003f46070 */
[----:B------:R-:W-:Y:S01]  /*1750*/  @P3 MOV R12, R28 ;  /* 0x0000001c000c3202 */ /* 0x000fe20000000f00 */
[----:B------:R-:W-:Y:S01]  /*1760*/  @P3 IMAD.IADD R9, R29, 0x1, R9 ;  /* 0x000000011d093824 */ /* 0x000fe200078e0209 */
[----:B------:R-:W-:Y:S02]  /*1770*/  @!P3 IADD3 R9, R23, R5, RZ ;  /* 0x000000051709b210 */ /* 0x000fe40007ffe0ff */
[----:B------:R-:W-:Y:S02]  /*1780*/  LEA R5, R48, 0xffffff80, 0x7 ;  /* 0xffffff8030057811 */ /* 0x000fe400078e38ff */
[----:B------:R-:W-:Y:S02]  /*1790*/  @!P3 MOV R12, R22 ;  /* 0x00000016000cb202 */ /* 0x000fe40000000f00 */
[----:B------:R-:W-:Y:S01]  /*17a0*/  LOP3.LUT R0, R229, R4, RZ, 0x3c, !PT ;  /* 0x00000004e5007212 */ /* 0x000fe200078e3cff */
[----:B------:R-:W-:Y:S01]  /*17b0*/  IMAD R8, R61, R5, RZ ;  /* 0x000000053d087224 */ /* 0x000fe200078e02ff */
[----:B------:R-:W-:Y:S01]  /*17c0*/  SHF.R.S32.HI R7, RZ, 0x1f, R5 ;  /* 0x0000001fff077819 */ /* 0x000fe20000011405 */
[----:B------:R-:W-:Y:S01]  /*17d0*/  IMAD.MOV.U32 R22, RZ, RZ, R12 ;  /* 0x000000ffff167224 */ /* 0x000fe200078e000c */
[----:B------:R-:W-:-:S02]  /*17e0*/  MOV R23, R9 ;  /* 0x0000000900177202 */ /* 0x000fc40000000f00 */
[----:B------:R-:W-:Y:S02]  /*17f0*/  ISETP.GE.AND P1, PT, R0, RZ, PT ;  /* 0x000000ff0000720c */ /* 0x000fe40003f26270 */
[----:B------:R-:W-:Y:S01]  /*1800*/  @!P0 IADD3 R2, R2, 0x1, RZ ;  /* 0x0000000102028810 */ /* 0x000fe20007ffe0ff */
[----:B------:R-:W-:Y:S01]  /*1810*/  @!P3 IMAD R6, R63, R14, RZ ;  /* 0x0000000e3f06b224 */ /* 0x000fe200078e02ff */
[----:B------:R-:W-:Y:S01]  /*1820*/  @!P3 SHF.R.S32.HI R3, RZ, 0x1f, R14 ;  /* 0x0000001fff03b819 */ /* 0x000fe2000001140e */
[----:B------:R-:W-:Y:S01]  /*1830*/  IMAD R8, R7, R60, R8 ;  /* 0x0000003c07087224 */ /* 0x000fe200078e0208 */
[----:B------:R-:W-:Y:S01]  /*1840*/  ISETP.NE.AND P0, PT, R4, RZ, PT ;  /* 0x000000ff0400720c */ /* 0x000fe20003f05270 */
[----:B------:R-:W-:Y:S01]  /*1850*/  IMAD.WIDE.U32 R22, R60, R5, R22 ;  /* 0x000000053c167225 */ /* 0x000fe200078e0016 */
[----:B------:R-:W-:-:S03]  /*1860*/  @P2 IADD3 R2, R2, 0x1, RZ ;  /* 0x0000000102022810 */ /* 0x000fc60007ffe0ff */
[----:B------:R-:W-:Y:S01]  /*1870*/  @!P3 IMAD R3, R3, R62, R6 ;  /* 0x0000003e0303b224 */ /* 0x000fe200078e0206 */
[----:B------:R-:W-:Y:S01]  /*1880*/  IADD3 R23, R23, R8, RZ ;  /* 0x0000000817177210 */ /* 0x000fe20007ffe0ff */
[----:B------:R-:W-:Y:S01]  /*1890*/  @!P3 IMAD.WIDE.U32 R26, R62, R14, RZ ;  /* 0x0000000e3e1ab225 */ /* 0x000fe200078e00ff */
[----:B------:R-:W-:-:S03]  /*18a0*/  MOV R8, R2 ;  /* 0x0000000200087202 */ /* 0x000fc60000000f00 */
[----:B------:R-:W-:Y:S01]  /*18b0*/  @!P3 IMAD.IADD R27, R27, 0x1, R3 ;  /* 0x000000011b1bb824 */ /* 0x000fe200078e0203 */
[----:B------:R-:W-:Y:S01]  /*18c0*/  @!P3 SHF.R.S32.HI R3, RZ, 0x1f, R13 ;  /* 0x0000001fff03b819 */ /* 0x000fe2000001140d */
[----:B------:R-:W-:Y:S02]  /*18d0*/  @!P3 IMAD R0, R19, R13, RZ ;  /* 0x0000000d1300b224 */ /* 0x000fe400078e02ff */
[----:B------:R-:W-:Y:S01]  /*18e0*/  @!P1 IMAD.MOV R8, RZ, RZ, -R8 ;  /* 0x000000ffff089224 */ /* 0x000fe200078e0a08 */
[----:B------:R-:W-:Y:S01]  /*18f0*/  @!P0 LOP3.LUT R8, RZ, R4, RZ, 0x33, !PT ;  /* 0x00000004ff088212 */ /* 0x000fe200078e33ff */
[----:B------:R-:W-:Y:S01]  /*1900*/  @!P3 IMAD R0, R18, R3, R0 ;  /* 0x000000031200b224 */ /* 0x000fe200078e0200 */
[----:B------:R-:W-:Y:S01]  /*1910*/  @P3 IADD3 R14, R14, R15, RZ ;  /* 0x0000000f0e0e3210 */ /* 0x000fe20007ffe0ff */
[----:B------:R-:W-:Y:S01]  /*1920*/  @!P3 IMAD.WIDE.U32 R18, R18, R13, R26 ;  /* 0x0000000d1212b225 */ /* 0x000fe200078e001a */
[----:B------:R-:W-:-:S03]  /*1930*/  SHF.R.S32.HI R13, RZ, 0x1f, R8 ;  /* 0x0000001fff0d7819 */ /* 0x000fc60000011408 */
[----:B------:R-:W-:Y:S02]  /*1940*/  IMAD R2, R17, R8, RZ ;  /* 0x0000000811027224 */ /* 0x000fe400078e02ff */
[-C--:B------:R-:W-:Y:S02]  /*1950*/  @P3 IMAD R9, R63, R14.reuse, RZ ;  /* 0x0000000e3f093224 */ /* 0x080fe400078e02ff */
[----:B------:R-:W-:-:S04]  /*1960*/  @P3 IMAD.WIDE.U32 R14, R62, R14, RZ ;  /* 0x0000000e3e0e3225 */ /* 0x000fc800078e00ff */
[----:B------:R-:W-:Y:S01]  /*1970*/  IMAD.WIDE.U32 R22, R16, R8, R22 ;  /* 0x0000000810167225 */ /* 0x000fe200078e0016 */
[----:B------:R-:W-:-:S03]  /*1980*/  @P3 IADD3 R9, R15, R9, RZ ;  /* 0x000000090f093210 */ /* 0x000fc60007ffe0ff */
[----:B------:R-:W-:Y:S01]  /*1990*/  IMAD R2, R16, R13, R2 ;  /* 0x0000000d10027224 */ /* 0x000fe200078e0202 */
[----:B------:R-:W-:Y:S01]  /*19a0*/  @P3 MOV R6, R14 ;  /* 0x0000000e00063202 */ /* 0x000fe20000000f00 */
[----:B------:R-:W-:Y:S01]  /*19b0*/  @!P3 IMAD.IADD R9, R19, 0x1, R0 ;  /* 0x000000011309b824 */ /* 0x000fe200078e0200 */
[----:B------:R-:W-:Y:S01]  /*19c0*/  @!P3 MOV R6, R18 ;  /* 0x000000120006b202 */ /* 0x000fe20000000f00 */
[----:B------:R-:W-:Y:S01]  /*19d0*/  IMAD.IADD R3, R23, 0x1, R2 ;  /* 0x0000000117037824 */ /* 0x000fe200078e0202 */
[----:B------:R-:W-:Y:S02]  /*19e0*/  MOV R0, R22 ;  /* 0x0000001600007202 */ /* 0x000fe40000000f00 */
[----:B------:R-:W-:Y:S02]  /*19f0*/  MOV R2, R5 ;  /* 0x0000000500027202 */ /* 0x000fe40000000f00 */
[----:B------:R-:W-:Y:S02]  /*1a00*/  MOV R4, R8 ;  /* 0x0000000800047202 */ /* 0x000fe40000000f00 */
.L_x_862:
[----:B-1----:R-:W-:Y:S05]  /*1a10*/  BSYNC B0 ;  /* 0x0000000000007941 */ /* 0x002fea0003800000 */
.L_x_860:
[----:B------:R-:W-:Y:S01]  /*1a20*/  ISETP.NE.AND P0, PT, R234, -0x1, PT ;  /* 0xffffffffea00780c */ /* 0x000fe20003f05270 */
[----:B------:R-:W2:Y:S04]  /*1a30*/  LD.E.64 R218, [R10.64+0x30] ;  /* 0x000030060ada7980 */ /* 0x000ea8000c101b00 */
[----:B------:R-:W3:Y:S04]  /*1a40*/  LD.E.64 R22, [R10.64+0x48] ;  /* 0x000048060a167980 */ /* 0x000ee8000c101b00 */
[----:B------:R-:W4:Y:S04]  /*1a50*/  LD.E R171, [R10.64+0xc0] ;  /* 0x0000c0060aab7980 */ /* 0x000f28000c101900 */
[----:B------:R-:W3:Y:S04]  /*1a60*/  @!P0 LD.E.64 R16, [R10.64+0x18] ;  /* 0x000018060a108980 */ /* 0x000ee8000c101b00 */
[----:B------:R-:W4:Y:S04]  /*1a70*/  LD.E.64 R14, [R10.64+0x10] ;  /* 0x000010060a0e7980 */ /* 0x000f28000c101b00 */
[----:B------:R-:W4:Y:S04]  /*1a80*/  LD.E.64 R216, [R10.64+0x8] ;  /* 0x000008060ad87980 */ /* 0x000f28000c101b00 */
[----:B------:R1:W5:Y:S04]  /*1a90*/  @P4 LD.E R12, [R20.64] ;  /* 0x00000006140c4980 */ /* 0x000368000c101900 */
[----:B------:R1:W5:Y:S01]  /*1aa0*/  LD.E.64 R220, [R10.64] ;  /* 0x000000060adc7980 */ /* 0x000362000c101b00 */
[----:B------:R-:W-:-:S04]  /*1ab0*/  SHF.R.S32.HI R56, RZ, 0x1f, R147 ;  /* 0x0000001fff387819 */ /* 0x000fc80000011493 */
[----:B------:R-:W-:-:S04]  /*1ac0*/  LEA.HI R212, R56, R147, RZ, 0x3 ;  /* 0x0000009338d47211 */ /* 0x000fc800078f18ff */
[----:B------:R-:W-:-:S05]  /*1ad0*/  LOP3.LUT R8, R212, 0xfffffff8, RZ, 0xc0, !PT ;  /* 0xfffffff8d4087812 */ /* 0x000fca00078ec0ff */
[----:B------:R-:W-:-:S04]  /*1ae0*/  IMAD.IADD R65, R147, 0x1, -R8 ;  /* 0x0000000193417824 */ /* 0x000fc800078e0a08 */
[----:B------:R-:W-:Y:S01]  /*1af0*/  IMAD.SHL.U32 R18, R65, 0x8, RZ ;  /* 0x0000000841127824 */ /* 0x000fe200078e00ff */
[----:B------:R-:W-:-:S04]  /*1b00*/  SHF.R.S32.HI R212, RZ, 0x3, R212 ;  /* 0x00000003ffd47819 */ /* 0x000fc800000114d4 */
[----:B------:R-:W-:Y:S02]  /*1b10*/  IADD3 R8, P1, R18, R6, RZ ;  /* 0x0000000612087210 */ /* 0x000fe40007f3e0ff */
[----:B------:R-:W-:Y:S01]  /*1b20*/  SHF.R.S32.HI R19, RZ, 0x1f, R18 ;  /* 0x0000001fff137819 */ /* 0x000fe20000011412 */
[-C--:B------:R-:W-:Y:S02]  /*1b30*/  IMAD R7, R7, R62.reuse, RZ ;  /* 0x0000003e07077224 */ /* 0x080fe400078e02ff */
[----:B------:R-:W-:Y:S02]  /*1b40*/  IMAD.SHL.U32 R6, R212, 0x40, RZ ;  /* 0x00000040d4067824 */ /* 0x000fe400078e00ff */
[----:B------:R-:W-:Y:S02]  /*1b50*/  IMAD.X R9, R19, 0x1, R9, P1 ;  /* 0x0000000113097824 */ /* 0x000fe400008e0609 */
[C---:B------:R-:W-:Y:S02]  /*1b60*/  IMAD R7, R2.reuse, R63, R7 ;  /* 0x0000003f02077224 */ /* 0x040fe400078e0207 */
[----:B------:R-:W-:Y:S01]  /*1b70*/  IMAD.WIDE.U32 R26, R2, R62, R8 ;  /* 0x0000003e021a7225 */ /* 0x000fe200078e0008 */
[----:B-1----:R-:W-:-:S03]  /*1b80*/  LOP3.LUT R21, R6, 0x1c0, RZ, 0xc0, !PT ;  /* 0x000001c006157812 */ /* 0x002fc600078ec0ff */
[----:B------:R-:W-:Y:S01]  /*1b90*/  IMAD R2, R25, R4, RZ ;  /* 0x0000000419027224 */ /* 0x000fe200078e02ff */
[----:B------:R-:W-:Y:S01]  /*1ba0*/  LEA.HI R174, R56, R147, RZ, 0x4 ;  /* 0x0000009338ae7211 */ /* 0x000fe200078f20ff */
[----:B------:R-:W-:Y:S02]  /*1bb0*/  IMAD.IADD R7, R27, 0x1, R7 ;  /* 0x000000011b077824 */ /* 0x000fe400078e0207 */
[----:B------:R-:W-:Y:S02]  /*1bc0*/  IMAD.MOV.U32 R6, RZ, RZ, R26 ;  /* 0x000000ffff067224 */ /* 0x000fe400078e001a */
[-C--:B------:R-:W-:Y:S02]  /*1bd0*/  IMAD R2, R13, R24.reuse, R2 ;  /* 0x000000180d027224 */ /* 0x080fe400078e0202 */
[----:B------:R-:W-:Y:S01]  /*1be0*/  IMAD.WIDE.U32 R24, R4, R24, R6 ;  /* 0x0000001804187225 */ /* 0x000fe200078e0006 */
[----:B------:R-:W-:Y:S02]  /*1bf0*/  LOP3.LUT R6, R174, 0xfffffff0, RZ, 0xc0, !PT ;  /* 0xfffffff0ae067812 */ /* 0x000fe400078ec0ff */
[----:B------:R-:W-:-:S02]  /*1c00*/  LOP3.LUT R9, R21, 0x38, R18, 0xf8, !PT ;  /* 0x0000003815097812 */ /* 0x000fc400078ef812 */
[----:B------:R-:W-:Y:S02]  /*1c10*/  SHF.R.U32.HI R176, RZ, 0x3, R21 ;  /* 0x00000003ffb07819 */ /* 0x000fe40000011615 */
[----:B------:R-:W-:Y:S02]  /*1c20*/  SHF.R.S32.HI R70, RZ, 0x1f, R231 ;  /* 0x0000001fff467819 */ /* 0x000fe400000114e7 */
[----:B------:R-:W-:Y:S01]  /*1c30*/  LOP3.LUT R176, R9, R176, RZ, 0x3c, !PT ;  /* 0x000000b009b07212 */ /* 0x000fe200078e3cff */
[----:B------:R-:W-:Y:S01]  /*1c40*/  IMAD.IADD R25, R25, 0x1, R2 ;  /* 0x0000000119197824 */ /* 0x000fe200078e0202 */
[----:B------:R-:W-:Y:S01]  /*1c50*/  SHF.R.S32.HI R213, RZ, 0x1f, R212 ;  /* 0x0000001fffd57819 */ /* 0x000fe200000114d4 */
[----:B------:R-:W-:Y:S01]  /*1c60*/  IMAD R149, R63, R212, RZ ;  /* 0x000000d43f957224 */ /* 0x000fe200078e02ff */
[----:B------:R-:W-:Y:S01]  /*1c70*/  SHF.R.S32.HI R87, RZ, 0x1f, R88 ;  /* 0x0000001fff577819 */ /* 0x000fe20000011458 */
[----:B------:R-:W-:Y:S01]  /*1c80*/  IMAD.WIDE.U32 R24, R212, R62, R24 ;  /* 0x0000003ed4187225 */ /* 0x000fe200078e0018 */
[----:B------:R-:W-:-:S03]  /*1c90*/  SHF.R.S32.HI R2, RZ, 0x1f, R229 ;  /* 0x0000001fff027819 */ /* 0x000fc600000114e5 */
[----:B------:R-:W-:Y:S01]  /*1ca0*/  IMAD R149, R213, R62, R149 ;  /* 0x0000003ed5957224 */ /* 0x000fe200078e0295 */
[----:B------:R-:W-:-:S03]  /*1cb0*/  LEA.HI R87, R87, R88, RZ, 0x7 ;  /* 0x0000005857577211 */ /* 0x000fc600078f38ff */
[----:B------:R-:W-:Y:S01]  /*1cc0*/  IMAD.IADD R149, R25, 0x1, R149 ;  /* 0x0000000119957824 */ /* 0x000fe200078e0295 */
[----:B------:R-:W-:-:S04]  /*1cd0*/  SHF.R.S32.HI R87, RZ, 0x7, R87 ;  /* 0x00000007ff577819 */ /* 0x000fc80000011457 */
[----:B------:R-:W-:Y:S01]  /*1ce0*/  IMNMX R87, RZ, R87, !PT ;  /* 0x00000057ff577217 */ /* 0x000fe20007800200 */
[----:B------:R-:W-:Y:S01]  /*1cf0*/  IMAD R177, R61, R212, RZ ;  /* 0x000000d43db17224 */ /* 0x000fe200078e02ff */
[CC--:B------:R-:W-:Y:S02]  /*1d00*/  LEA.HI R21, R56.reuse, R147.reuse, RZ, 0x6 ;  /* 0x0000009338157211 */ /* 0x0c0fe400078f30ff */
[----:B------:R-:W-:Y:S01]  /*1d10*/  LEA.HI R56, R56, R147, RZ, 0x5 ;  /* 0x0000009338387211 */ /* 0x000fe200078f28ff */
[----:B------:R-:W-:Y:S01]  /*1d20*/  IMAD R177, R213, R60, R177 ;  /* 0x0000003cd5b17224 */ /* 0x000fe200078e02b1 */
[----:B------:R-:W-:Y:S01]  /*1d30*/  SHF.L.U32 R21, R21, 0x3, RZ ;  /* 0x0000000315157819 */ /* 0x000fe200000006ff */
[----:B------:R-:W-:Y:S01]  /*1d40*/  IMAD.MOV.U32 R49, RZ, RZ, 0x10 ;  /* 0x00000010ff317424 */ /* 0x000fe200078e00ff */
[----:B------:R-:W-:Y:S01]  /*1d50*/  MOV R47, 0x20 ;  /* 0x00000020002f7802 */ /* 0x000fe20000000f00 */
[----:B------:R-:W-:Y:S01]  /*1d60*/  IMAD.SHL.U32 R225, R60, 0x10, RZ ;  /* 0x000000103ce17824 */ /* 0x000fe200078e00ff */
[----:B------:R-:W-:Y:S01]  /*1d70*/  LOP3.LUT R176, R176, 0xfffffe00, R21, 0xf8, !PT ;  /* 0xfffffe00b0b07812 */ /* 0x000fe200078ef815 */
[----:B------:R-:W-:Y:S01]  /*1d80*/  IMAD.SHL.U32 R223, R62, 0x10, RZ ;  /* 0x000000103edf7824 */ /* 0x000fe200078e00ff */
[----:B------:R-:W-:Y:S01]  /*1d90*/  SHF.L.U64.HI R226, R60, 0x4, R61 ;  /* 0x000000043ce27819 */ /* 0x000fe2000001023d */
[----:B------:R-:W-:Y:S01]  /*1da0*/  IMAD.SHL.U32 R170, R65, 0x4, RZ ;  /* 0x0000000441aa7824 */ /* 0x000fe200078e00ff */
[----:B------:R-:W-:Y:S01]  /*1db0*/  SHF.L.U64.HI R224, R62, 0x4, R63 ;  /* 0x000000043ee07819 */ /* 0x000fe2000001023f */
[----:B--2---:R-:W-:-:S04]  /*1dc0*/  @P0 IMAD.WIDE.U32 R28, R218, R234, RZ ;  /* 0x000000eada1c0225 */ /* 0x004fc800078e00ff */
[----:B------:R-:W-:Y:S02]  /*1dd0*/  @P0 IMAD R9, R219, R234, RZ ;  /* 0x000000eadb090224 */ /* 0x000fe400078e02ff */
[-C--:B---3--:R-:W-:Y:S02]  /*1de0*/  @!P0 IMAD R7, R17, R231.reuse, RZ ;  /* 0x000000e711078224 */ /* 0x088fe400078e02ff */
[----:B------:R-:W-:Y:S02]  /*1df0*/  IMAD.IADD R17, R147, 0x1, -R6 ;  /* 0x0000000193117824 */ /* 0x000fe400078e0a06 */
[----:B------:R-:W-:-:S03]  /*1e00*/  @!P0 IMAD.WIDE.U32 R26, R16, R231, RZ ;  /* 0x000000e7101a8225 */ /* 0x000fc600078e00ff */
[----:B------:R-:W-:Y:S01]  /*1e10*/  SHF.R.S32.HI R8, RZ, 0x1f, R17 ;  /* 0x0000001fff087819 */ /* 0x000fe20000011411 */
[----:B------:R-:W-:Y:S02]  /*1e20*/  @P0 IMAD.MOV.U32 R6, RZ, RZ, R28 ;  /* 0x000000ffff060224 */ /* 0x000fe400078e001c */
[----:B------:R-:W-:Y:S02]  /*1e30*/  @!P0 IMAD.MOV.U32 R6, RZ, RZ, R26 ;  /* 0x000000ffff068224 */ /* 0x000fe400078e001a */
[----:B------:R-:W-:Y:S01]  /*1e40*/  @!P0 IMAD R7, R16, R70, R7 ;  /* 0x0000004610078224 */ /* 0x000fe200078e0207 */
[----:B------:R-:W-:Y:S01]  /*1e50*/  LEA.HI R173, R8, R17, RZ, 0x3 ;  /* 0x0000001108ad7211 */ /* 0x000fe200078f18ff */
[----:B------:R-:W-:Y:S01]  /*1e60*/  @P0 IMAD.IADD R9, R29, 0x1, R9 ;  /* 0x000000011d090824 */ /* 0x000fe200078e0209 */
[----:B------:R-:W-:Y:S01]  /*1e70*/  IADD3 R8, P1, R18, R6, RZ ;  /* 0x0000000612087210 */ /* 0x000fe20007f3e0ff */
[----:B------:R-:W-:-:S04]  /*1e80*/  @!P0 IMAD.IADD R9, R27, 0x1, R7 ;  /* 0x000000011b098824 */ /* 0x000fc800078e0207 */
[----:B------:R-:W-:-:S04]  /*1e90*/  IMAD.X R9, R19, 0x1, R9, P1 ;  /* 0x0000000113097824 */ /* 0x000fc800008e0609 */
[----:B------:R-:W-:Y:S01]  /*1ea0*/  IMAD.WIDE.U32 R194, R229, R22, R8 ;  /* 0x00000016e5c27225 */ /* 0x000fe200078e0008 */
[----:B------:R-:W-:-:S04]  /*1eb0*/  IADD3 R9, R18, 0x40, RZ ;  /* 0x0000004012097810 */ /* 0x000fc80007ffe0ff */
[----:B----4-:R-:W-:Y:S01]  /*1ec0*/  ISETP.GE.AND P0, PT, R9, R171, PT ;  /* 0x000000ab0900720c */ /* 0x010fe20003f06270 */
[----:B------:R-:W-:Y:S01]  /*1ed0*/  IMAD R7, R23, R229, RZ ;  /* 0x000000e517077224 */ /* 0x000fe200078e02ff */
[----:B------:R-:W-:Y:S02]  /*1ee0*/  LOP3.LUT R172, R173, 0xfffffff8, RZ, 0xc0, !PT ;  /* 0xfffffff8adac7812 */ /* 0x000fe400078ec0ff */
[----:B------:R-:W-:Y:S02]  /*1ef0*/  SEL R146, RZ, 0xffffffff, P0 ;  /* 0xffffffffff927807 */ /* 0x000fe40000000000 */
[----:B------:R-:W-:Y:S01]  /*1f00*/  LEA R148, P0, R24, R14, 0x1 ;  /* 0x0000000e18947211 */ /* 0x000fe200078008ff */
[----:B------:R-:W-:Y:S01]  /*1f10*/  IMAD R2, R22, R2, R7 ;  /* 0x0000000216027224 */ /* 0x000fe200078e0207 */
[----:B------:R-:W-:Y:S01]  /*1f20*/  ISETP.GE.AND P1, PT, R18, R171, PT ;  /* 0x000000ab1200720c */ /* 0x000fe20003f26270 */
[----:B------:R-:W-:Y:S01]  /*1f30*/  IMAD.WIDE R6, R232, 0x40, R212 ;  /* 0x00000040e8067825 */ /* 0x000fe200078e02d4 */
[----:B------:R-:W-:-:S02]  /*1f40*/  LEA.HI.X R149, R24, R15, R149, 0x1, P0 ;  /* 0x0000000f18957211 */ /* 0x000fc400000f0c95 */
[----:B------:R-:W-:Y:S02]  /*1f50*/  IADD3 R172, R17, -R172, RZ ;  /* 0x800000ac11ac7210 */ /* 0x000fe40007ffe0ff */
[----:B------:R-:W-:Y:S01]  /*1f60*/  IADD3 R192, P0, R18, R0, RZ ;  /* 0x0000000012c07210 */ /* 0x000fe20007f1e0ff */
[----:B------:R-:W-:Y:S01]  /*1f70*/  IMAD R197, R7, R218, RZ ;  /* 0x000000da07c57224 */ /* 0x000fe200078e02ff */
[----:B------:R-:W-:Y:S02]  /*1f80*/  SEL R7, RZ, 0x1, P1 ;  /* 0x00000001ff077807 */ /* 0x000fe40000800000 */
[----:B------:R-:W-:Y:S02]  /*1f90*/  R2P PR, R172, 0x6 ;  /* 0x00000006ac007804 */ /* 0x000fe40000000000 */
[----:B------:R-:W-:Y:S01]  /*1fa0*/  ISETP.GT.AND P3, PT, R48, R87, PT ;  /* 0x000000573000720c */ /* 0x000fe20003f64270 */
[----:B------:R-:W-:Y:S02]  /*1fb0*/  IMAD.X R193, R19, 0x1, R3, P0 ;  /* 0x0000000113c17824 */ /* 0x000fe400000e0603 */
[----:B------:R-:W-:-:S02]  /*1fc0*/  IMAD.IADD R195, R195, 0x1, R2 ;  /* 0x00000001c3c37824 */ /* 0x000fc400078e0202 */
[----:B------:R-:W-:Y:S01]  /*1fd0*/  IMAD.WIDE.U32 R192, R212, R60, R192 ;  /* 0x0000003cd4c07225 */ /* 0x000fe200078e00c0 */
[----:B------:R-:W-:-:S03]  /*1fe0*/  LOP3.LUT R0, R56, 0xffffffe0, RZ, 0xc0, !PT ;  /* 0xffffffe038007812 */ /* 0x000fc600078ec0ff */
[----:B------:R-:W-:Y:S01]  /*1ff0*/  IMAD.SHL.U32 R146, R146, 0x2, RZ ;  /* 0x0000000292927824 */ /* 0x000fe200078e00ff */
[----:B------:R-:W-:Y:S01]  /*2000*/  LEA R228, P0, R192, R216, 0x1 ;  /* 0x000000d8c0e47211 */ /* 0x000fe200078008ff */
[----:B------:R-:W-:Y:S02]  /*2010*/  IMAD.IADD R177, R193, 0x1, R177 ;  /* 0x00000001c1b17824 */ /* 0x000fe400078e02b1 */
[C---:B------:R-:W-:Y:S02]  /*2020*/  IMAD R197, R6.reuse, R219, R197 ;  /* 0x000000db06c57224 */ /* 0x040fe400078e02c5 */
[----:B------:R-:W-:Y:S01]  /*2030*/  IMAD.WIDE.U32 R194, R6, R218, R194 ;  /* 0x000000da06c27225 */ /* 0x000fe200078e00c2 */
[----:B------:R-:W-:Y:S02]  /*2040*/  LOP3.LUT R146, R146, 0x2, R7, 0xe2, !PT ;  /* 0x0000000292927812 */ /* 0x000fe400078ee207 */
[----:B------:R-:W-:Y:S01]  /*2050*/  SHF.R.S32.HI R56, RZ, 0x5, R56 ;  /* 0x00000005ff387819 */ /* 0x000fe20000011438 */
[----:B------:R-:W-:Y:S01]  /*2060*/  @!P4 IMAD.MOV.U32 R12, RZ, RZ, RZ ;  /* 0x000000ffff0cc224 */ /* 0x000fe200078e00ff */
[----:B------:R-:W-:Y:S01]  /*2070*/  IADD3 R175, -R0, R147, RZ ;  /* 0x0000009300af7210 */ /* 0x000fe20007ffe1ff */
[----:B------:R-:W-:Y:S01]  /*2080*/  IMAD.IADD R197, R195, 0x1, R197 ;  /* 0x00000001c3c57824 */ /* 0x000fe200078e02c5 */
[----:B------:R-:W-:-:S02]  /*2090*/  SEL R49, R49, 0xfffffff0, !P1 ;  /* 0xfffffff031317807 */ /* 0x000fc40004800000 */
[----:B------:R-:W-:Y:S02]  /*20a0*/  SEL R47, R47, 0xffffffe0, !P2 ;  /* 0xffffffe02f2f7807 */ /* 0x000fe40005000000 */
[----:B------:R-:W-:Y:S01]  /*20b0*/  LEA.HI.X R227, R192, R217, R177, 0x1, P0 ;  /* 0x000000d9c0e37211 */ /* 0x000fe200000f0cb1 */
[----:B------:R-:W-:Y:S05]  /*20c0*/  @!P3 BRA `(.L_x_863) ;  /* 0x0000ce500000b947 */ /* 0x000fea0003800000 */
[----:B------:R-:W2:Y:S04]  /*20d0*/  LD.E.64 R28, [R10.64+0x120] ;  /* 0x000120060a1c7980 */ /* 0x000ea8000c101b00 */
[----:B------:R-:W3:Y:S04]  /*20e0*/  LD.E.64 R30, [R10.64+0x118] ;  /* 0x000118060a1e7980 */ /* 0x000ee8000c101b00 */
[----:B------:R-:W4:Y:S04]  /*20f0*/  LD.E.64 R198, [R10.64+0x130] ;  /* 0x000130060ac67980 */ /* 0x000f28000c101b00 */
[----:B------:R-:W3:Y:S04]  /*2100*/  LD.E.64 R214, [R10.64+0x128] ;  /* 0x000128060ad67980 */ /* 0x000ee8000c101b00 */
[----:B------:R-:W3:Y:S04]  /*2110*/  LD.E.64 R24, [R10.64+0x140] ;  /* 0x000140060a187980 */ /* 0x000ee8000c101b00 */
[----:B------:R-:W3:Y:S04]  /*2120*/  LD.E.64 R16, [R10.64+0x138] ;  /* 0x000138060a107980 */ /* 0x000ee8000c101b00 */
[----:B------:R-:W3:Y:S04]  /*2130*/  LD.E R8, [R10.64+0xd0] ;  /* 0x0000d0060a087980 */ /* 0x000ee8000c101900 */
[----:B------:R-:W3:Y:S04]  /*2140*/  LD.E.64 R22, [R10.64+0x110] ;  /* 0x000110060a167980 */ /* 0x000ee8000c101b00 */
[----:B------:R-:W3:Y:S04]  /*2150*/  LD.E.64 R20, [R10.64+0x108] ;  /* 0x000108060a147980 */ /* 0x000ee8000c101b00 */
[----:B------:R-:W3:Y:S04]  /*2160*/  LD.E.64 R14, [R10.64+0x150] ;  /* 0x000150060a0e7980 */ /* 0x000ee8000c101b00 */
[----:B------:R-:W3:Y:S01]  /*2170*/  LD.E.64 R6, [R10.64+0x148] ;  /* 0x000148060a067980 */ /* 0x000ee2000c101b00 */
[C---:B------:R-:W-:Y:S01]  /*2180*/  IMAD.SHL.U32 R81, R60.reuse, 0x40, RZ ;  /* 0x000000403c517824 */ /* 0x040fe200078e00ff */
[----:B------:R-:W-:Y:S01]  /*2190*/  SHF.L.U64.HI R82, R60, 0x6, R61 ;  /* 0x000000063c527819 */ /* 0x000fe2000001023d */
[----:B------:R-:W-:Y:S01]  /*21a0*/  IMAD.WIDE.U32 R182, R62, 0xa0, RZ ;  /* 0x000000a03eb67825 */ /* 0x000fe200078e00ff */
[----:B------:R-:W-:-:S02]  /*21b0*/  LOP3.LUT R167, R146, 0xffff, RZ, 0xc0, !PT ;  /* 0x0000ffff92a77812 */ /* 0x000fc400078ec0ff */
[C-C-:B------:R-:W-:Y:S01]  /*21c0*/  SHF.L.U64.HI R77, R62.reuse, 0x5, R63.reuse ;  /* 0x000000053e4d7819 */ /* 0x140fe2000001023f */
[----:B------:R-:W-:Y:S01]  /*21d0*/  IMAD R79, R61, 0x30, RZ ;  /* 0x000000303d4f7824 */ /* 0x000fe200078e02ff */
[C---:B------:R-:W-:Y:S01]  /*21e0*/  SHF.L.U32 R76, R62.reuse, 0x5, RZ ;  /* 0x000000053e4c7819 */ /* 0x040fe200000006ff */
[C---:B------:R-:W-:Y:S01]  /*21f0*/  IMAD.SHL.U32 R73, R62.reuse, 0x40, RZ ;  /* 0x000000403e497824 */ /* 0x040fe200078e00ff */
[C---:B------:R-:W-:Y:S01]  /*2200*/  SHF.L.U64.HI R74, R62.reuse, 0x6, R63 ;  /* 0x000000063e4a7819 */ /* 0x040fe2000001023f */
[----:B------:R-:W-:Y:S01]  /*2210*/  IMAD R71, R63, 0xc0, RZ ;  /* 0x000000c03f477824 */ /* 0x000fe200078e02ff */
[----:B------:R-:W-:Y:S01]  /*2220*/  LOP3.LUT R168, R167, 0x1, RZ, 0xc0, !PT ;  /* 0x00000001a7a87812 */ /* 0x000fe200078ec0ff */
[----:B------:R-:W-:Y:S01]  /*2230*/  IMAD.WIDE.U32 R180, R62, 0xc0, RZ ;  /* 0x000000c03eb47825 */ /* 0x000fe200078e00ff */
[----:B------:R-:W-:Y:S02]  /*2240*/  SHF.L.U64.HI R77, R76, 0x1, R77 ;  /* 0x000000014c4d7819 */ /* 0x000fe4000001024d */
[----:B------:R-:W-:Y:S01]  /*2250*/  SHF.L.U64.HI R74, R73, 0x1, R74 ;  /* 0x00000001494a7819 */ /* 0x000fe2000001024a */
[C---:B------:R-:W-:Y:S01]  /*2260*/  IMAD R75, R63.reuse, 0x60, RZ ;  /* 0x000000603f4b7824 */ /* 0x040fe200078e02ff */
[C---:B------:R-:W-:Y:S01]  /*2270*/  IADD3 R68, R212.reuse, 0x10, RZ ;  /* 0x00000010d4447810 */ /* 0x040fe20007ffe0ff */
[----:B------:R-:W-:Y:S01]  /*2280*/  IMAD R69, R63, 0xe0, RZ ;  /* 0x000000e03f457824 */ /* 0x000fe200078e02ff */
[----:B------:R-:W-:Y:S01]  /*2290*/  IADD3 R67, R212, 0x20, RZ ;  /* 0x00000020d4437810 */ /* 0x000fe20007ffe0ff */
[----:B------:R-:W-:Y:S01]  /*22a0*/  IMAD.WIDE.U32 R184, R62, 0x60, RZ ;  /* 0x000000603eb87825 */ /* 0x000fe200078e00ff */
[----:B------:R-:W-:-:S02]  /*22b0*/  IADD3 R66, R212, 0x30, RZ ;  /* 0x00000030d4427810 */ /* 0x000fc40007ffe0ff */
[----:B------:R-:W-:Y:S01]  /*22c0*/  IADD3 R166, R212, 0x40, RZ ;  /* 0x00000040d4a67810 */ /* 0x000fe20007ffe0ff */
[----:B------:R-:W-:Y:S01]  /*22d0*/  IMAD.WIDE.U32 R178, R62, 0xe0, RZ ;  /* 0x000000e03eb27825 */ /* 0x000fe200078e00ff */
[C---:B------:R-:W-:Y:S02]  /*22e0*/  IADD3 R165, R212.reuse, 0x50, RZ ;  /* 0x00000050d4a57810 */ /* 0x040fe40007ffe0ff */
[----:B------:R-:W-:Y:S01]  /*22f0*/  IADD3 R164, R212, 0x60, RZ ;  /* 0x00000060d4a47810 */ /* 0x000fe20007ffe0ff */
[----:B------:R-:W-:Y:S01]  /*2300*/  IMAD.SHL.U32 R85, R60, 0x20, RZ ;  /* 0x000000203c557824 */ /* 0x000fe200078e00ff */
[----:B------:R-:W-:Y:S01]  /*2310*/  IADD3 R162, R212, 0x70, RZ ;  /* 0x00000070d4a27810 */ /* 0x000fe20007ffe0ff */
[----:B------:R-:W-:Y:S01]  /*2320*/  IMAD.MOV.U32 R128, RZ, RZ, R228 ;  /* 0x000000ffff807224 */ /* 0x000fe200078e00e4 */
[----:B------:R-:W-:Y:S01]  /*2330*/  SHF.L.U64.HI R86, R60, 0x5, R61 ;  /* 0x000000053c567819 */ /* 0x000fe2000001023d */
[----:B------:R-:W-:Y:S01]  /*2340*/  IMAD.MOV.U32 R129, RZ, RZ, R227 ;  /* 0x000000ffff817224 */ /* 0x000fe200078e00e3 */
[----:B------:R-:W-:Y:S01]  /*2350*/  MOV R130, R148 ;  /* 0x0000009400827202 */ /* 0x000fe20000000f00 */
[----:B------:R-:W-:Y:S01]  /*2360*/  IMAD.MOV.U32 R131, RZ, RZ, R149 ;  /* 0x000000ffff837224 */ /* 0x000fe200078e0095 */
[----:B------:R-:W-:Y:S01]  /*2370*/  LOP3.LUT R167, R167, 0x2, RZ, 0xc0, !PT ;  /* 0x00000002a7a77812 */ /* 0x000fe200078ec0ff */
[----:B------:R-:W-:Y:S01]  /*2380*/  IMAD.SHL.U32 R76, R76, 0x2, RZ ;  /* 0x000000024c4c7824 */ /* 0x000fe200078e00ff */
[----:B------:R-:W-:Y:S01]  /*2390*/  SHF.L.U32 R73, R73, 0x1, RZ ;  /* 0x0000000149497819 */ /* 0x000fe200000006ff */
[----:B------:R-:W-:Y:S01]  /*23a0*/  IMAD.IADD R75, R185, 0x1, R75 ;  /* 0x00000001b94b7824 */ /* 0x000fe200078e024b */
[----:B------:R-:W-:Y:S01]  /*23b0*/  IADD3 R71, R181, R71, RZ ;  /* 0x00000047b5477210 */ /* 0x000fe20007ffe0ff */
[----:B------:R-:W-:-:S02]  /*23c0*/  IMAD.IADD R69, R179, 0x1, R69 ;  /* 0x00000001b3457824 */ /* 0x000fc400078e0245 */
[----:B--2---:R-:W-:-:S04]  /*23d0*/  IMAD R3, R29, R231, RZ ;  /* 0x000000e71d037224 */ /* 0x004fc800078e02ff */
[----:B------:R-:W-:Y:S02]  /*23e0*/  IMAD R0, R28, R70, R3 ;  /* 0x000000461c007224 */ /* 0x000fe400078e0203 */
[----:B------:R-:W-:Y:S01]  /*23f0*/  IMAD.WIDE.U32 R28, R231, R28, R18 ;  /* 0x0000001ce71c7225 */ /* 0x000fe200078e0012 */
[----:B----4-:R-:W-:-:S03]  /*2400*/  SHF.L.U64.HI R109, R198, 0x4, R199 ;  /* 0x00000004c66d7819 */ /* 0x010fc600000102c7 */
[----:B---3--:R-:W-:Y:S01]  /*2410*/  IMAD R3, R31, R231, RZ ;  /* 0x000000e71f037224 */ /* 0x008fe200078e02ff */
[----:B------:R-:W-:Y:S01]  /*2420*/  SHF.L.U32 R110, R198, 0x4, RZ ;  /* 0x00000004c66e7819 */ /* 0x000fe200000006ff */
[----:B------:R-:W-:Y:S01]  /*2430*/  IMAD.IADD R29, R29, 0x1, R0 ;  /* 0x000000011d1d7824 */ /* 0x000fe200078e0200 */
[----:B------:R-:W-:Y:S01]  /*2440*/  SHF.L.U32 R90, R214, 0x4, RZ ;  /* 0x00000004d65a7819 */ /* 0x000fe200000006ff */
[----:B------:R-:W-:Y:S01]  /*2450*/  IMAD R0, R30, R70, R3 ;  /* 0x000000461e007224 */ /* 0x000fe200078e0203 */
[----:B------:R-:W-:Y:S01]  /*2460*/  SHF.R.S32.HI R3, RZ, 0x1f, R5 ;  /* 0x0000001fff037819 */ /* 0x000fe20000011405 */
[----:B------:R-:W-:Y:S01]  /*2470*/  IMAD.WIDE.U32 R26, R231, R30, R18 ;  /* 0x0000001ee71a7225 */ /* 0x000fe200078e0012 */
[C-C-:B------:R-:W-:Y:S02]  /*2480*/  SHF.L.U64.HI R89, R214.reuse, 0x4, R215.reuse ;  /* 0x00000004d6597819 */ /* 0x140fe400000102d7 */
[----:B------:R-:W-:Y:S01]  /*2490*/  SHF.L.U64.HI R97, R214, 0x5, R215 ;  /* 0x00000005d6617819 */ /* 0x000fe200000102d7 */
[-C--:B------:R-:W-:Y:S01]  /*24a0*/  IMAD R2, R199, R5.reuse, RZ ;  /* 0x00000005c7027224 */ /* 0x080fe200078e02ff */
[C-C-:B------:R-:W-:Y:S01]  /*24b0*/  SHF.L.U64.HI R111, R198.reuse, 0x5, R199.reuse ;  /* 0x00000005c66f7819 */ /* 0x140fe200000102c7 */
[----:B------:R-:W-:Y:S01]  /*24c0*/  IMAD.IADD R27, R27, 0x1, R0 ;  /* 0x000000011b1b7824 */ /* 0x000fe200078e0200 */
[----:B------:R-:W-:Y:S01]  /*24d0*/  SHF.L.U64.HI R114, R198, 0x6, R199 ;  /* 0x00000006c6727819 */ /* 0x000fe200000102c7 */
[----:B------:R-:W-:Y:S01]  /*24e0*/  IMAD R0, R215, R5, RZ ;  /* 0x00000005d7007224 */ /* 0x000fe200078e02ff */
[----:B------:R-:W-:Y:S01]  /*24f0*/  LEA.HI R153, R8, R8, RZ, 0x1 ;  /* 0x0000000808997211 */ /* 0x000fe200078f08ff */
[----:B------:R-:W-:Y:S01]  /*2500*/  IMAD R2, R198, R3, R2 ;  /* 0x00000003c6027224 */ /* 0x000fe200078e0202 */
[----:B------:R-:W-:Y:S01]  /*2510*/  SHF.L.U64.HI R109, R110, 0x1, R109 ;  /* 0x000000016e6d7819 */ /* 0x000fe2000001026d */
[----:B------:R-:W-:Y:S01]  /*2520*/  IMAD.WIDE.U32 R28, R198, R5, R28 ;  /* 0x00000005c61c7225 */ /* 0x000fe200078e001c */
[----:B------:R-:W-:-:S02]  /*2530*/  SHF.R.S32.HI R153, RZ, 0x1, R153 ;  /* 0x00000001ff997819 */ /* 0x000fc40000011499 */
[C---:B------:R-:W-:Y:S01]  /*2540*/  SHF.L.U64.HI R95, R214.reuse, 0x6, R215 ;  /* 0x00000006d65f7819 */ /* 0x040fe200000102d7 */
[C---:B------:R-:W-:Y:S01]  /*2550*/  IMAD R0, R214.reuse, R3, R0 ;  /* 0x00000003d6007224 */ /* 0x040fe200078e0200 */
[----:B------:R-:W-:Y:S01]  /*2560*/  IADD3 R29, R29, R2, RZ ;  /* 0x000000021d1d7210 */ /* 0x000fe20007ffe0ff */
[----:B------:R-:W-:Y:S01]  /*2570*/  IMAD.WIDE.U32 R26, R214, R5, R26 ;  /* 0x00000005d61a7225 */ /* 0x000fe200078e001a */
[----:B------:R-:W-:Y:S02]  /*2580*/  IADD3 R3, P0, -R88, R212, RZ ;  /* 0x000000d458037210 */ /* 0x000fe40007f1e1ff */
[----:B------:R-:W-:Y:S01]  /*2590*/  SHF.L.U32 R163, R153, 0x5, RZ ;  /* 0x0000000599a37819 */ /* 0x000fe200000006ff */
[-C--:B------:R-:W-:Y:S02]  /*25a0*/  IMAD R2, R25, R4.reuse, RZ ;  /* 0x0000000419027224 */ /* 0x080fe400078e02ff */
[----:B------:R-:W-:Y:S01]  /*25b0*/  IMAD.IADD R27, R27, 0x1, R0 ;  /* 0x000000011b1b7824 */ /* 0x000fe200078e0200 */
[----:B------:R-:W-:Y:S01]  /*25c0*/  SHF.R.S32.HI R144, RZ, 0x1f, R163 ;  /* 0x0000001fff907819 */ /* 0x000fe200000114a3 */
[----:B------:R-:W-:Y:S01]  /*25d0*/  IMAD R0, R17, R4, RZ ;  /* 0x0000000411007224 */ /* 0x000fe200078e02ff */
[----:B------:R-:W-:Y:S01]  /*25e0*/  SHF.R.S32.HI R17, RZ, 0x1f, R88 ;  /* 0x0000001fff117819 */ /* 0x000fe20000011458 */
[----:B------:R-:W-:-:S02]  /*25f0*/  IMAD R2, R24, R13, R2 ;  /* 0x0000000d18027224 */ /* 0x000fc400078e0202 */
[----:B------:R-:W-:-:S04]  /*2600*/  IMAD.WIDE.U32 R24, R24, R4, R28 ;  /* 0x0000000418187225 */ /* 0x000fc800078e001c */
[----:B------:R-:W-:Y:S01]  /*2610*/  IMAD R0, R16, R13, R0 ;  /* 0x0000000d10007224 */ /* 0x000fe200078e0200 */
[----:B------:R-:W-:Y:S01]  /*2620*/  IADD3 R13, R25, R2, RZ ;  /* 0x00000002190d7210 */ /* 0x000fe20007ffe0ff */
[----:B------:R-:W-:Y:S02]  /*2630*/  IMAD.X R17, R213, 0x1, ~R17, P0 ;  /* 0x00000001d5117824 */ /* 0x000fe400000e0e11 */
[----:B-----5:R-:W-:Y:S01]  /*2640*/  IMAD.IADD R2, R12, 0x1, R5 ;  /* 0x000000010c027824 */ /* 0x020fe200078e0205 */
[----:B------:R-:W-:Y:S01]  /*2650*/  MOV R12, R24 ;  /* 0x00000018000c7202 */ /* 0x000fe20000000f00 */
[----:B------:R-:W-:Y:S02]  /*2660*/  IMAD R119, R17, R198, RZ ;  /* 0x000000c611777224 */ /* 0x000fe400078e02ff */
[----:B------:R-:W-:-:S04]  /*2670*/  IMAD.WIDE.U32 R26, R16, R4, R26 ;  /* 0x00000004101a7225 */ /* 0x000fc800078e001a */
[-C--:B------:R-:W-:Y:S02]  /*2680*/  IMAD R119, R199, R3.reuse, R119 ;  /* 0x00000003c7777224 */ /* 0x080fe400078e0277 */
[----:B------:R-:W-:-:S04]  /*2690*/  IMAD.WIDE.U32 R12, R198, R3, R12 ;  /* 0x00000003c60c7225 */ /* 0x000fc800078e000c */
[----:B------:R-:W-:Y:S01]  /*26a0*/  IMAD.IADD R25, R27, 0x1, R0 ;  /* 0x000000011b197824 */ /* 0x000fe200078e0200 */
[----:B------:R-:W-:Y:S01]  /*26b0*/  IADD3 R119, R13, R119, RZ ;  /* 0x000000770d777210 */ /* 0x000fe20007ffe0ff */
[----:B------:R-:W-:Y:S01]  /*26c0*/  IMAD.MOV.U32 R24, RZ, RZ, R26 ;  /* 0x000000ffff187224 */ /* 0x000fe200078e001a */
[C---:B------:R-:W-:Y:S01]  /*26d0*/  LEA R120, P1, R12.reuse, R22, 0x1 ;  /* 0x000000160c787211 */ /* 0x040fe200078208ff */
[----:B------:R-:W-:Y:S02]  /*26e0*/  IMAD R123, R17, R214, RZ ;  /* 0x000000d6117b7224 */ /* 0x000fe400078e02ff */
[----:B------:R-:W-:Y:S01]  /*26f0*/  IMAD R2, R153, R2, RZ ;  /* 0x0000000299027224 */ /* 0x000fe200078e02ff */
[----:B------:R-:W-:Y:S01]  /*2700*/  LEA.HI.X R119, R12, R23, R119, 0x1, P1 ;  /* 0x000000170c777211 */ /* 0x000fe200008f0c77 */
[----:B------:R-:W-:Y:S02]  /*2710*/  IMAD R5, R212, R153, R170 ;  /* 0x00000099d4057224 */ /* 0x000fe400078e02aa */
[-C--:B------:R-:W-:Y:S01]  /*2720*/  IMAD R123, R215, R3.reuse, R123 ;  /* 0x00000003d77b7224 */ /* 0x080fe200078e027b */
[----:B------:R-:W-:Y:S01]  /*2730*/  SHF.R.S32.HI R0, RZ, 0x1f, R2 ;  /* 0x0000001fff007819 */ /* 0x000fe20000011402 */
[----:B------:R-:W-:Y:S01]  /*2740*/  IMAD.WIDE.U32 R16, R214, R3, R24 ;  /* 0x00000003d6107225 */ /* 0x000fe200078e0018 */
[----:B------:R-:W-:-:S03]  /*2750*/  IADD3 R13, P3, R2, R5, RZ ;  /* 0x00000005020d7210 */ /* 0x000fc60007f7e0ff */
[----:B------:R-:W-:Y:S01]  /*2760*/  IMAD.IADD R3, R170, 0x1, R5 ;  /* 0x00000001aa037824 */ /* 0x000fe200078e0205 */
[----:B------:R-:W-:Y:S01]  /*2770*/  LEA R122, P0, R16, R20, 0x1 ;  /* 0x00000014107a7211 */ /* 0x000fe200078008ff */
[----:B------:R-:W-:Y:S02]  /*2780*/  IMAD.SHL.U32 R12, R13, 0x2, RZ ;  /* 0x000000020d0c7824 */ /* 0x000fe400078e00ff */
[----:B------:R-:W-:Y:S01]  /*2790*/  IMAD.IADD R123, R17, 0x1, R123 ;  /* 0x00000001117b7824 */ /* 0x000fe200078e027b */
[----:B------:R-:W-:Y:S01]  /*27a0*/  IADD3 R127, P2, R2, R3, RZ ;  /* 0x00000003027f7210 */ /* 0x000fe20007f5e0ff */
[----:B------:R-:W-:Y:S01]  /*27b0*/  IMAD.SHL.U32 R169, R153, 0x10, RZ ;  /* 0x0000001099a97824 */ /* 0x000fe200078e00ff */
[----:B------:R-:W-:Y:S01]  /*27c0*/  LEA.HI.X.SX32 R2, R5, R0, 0x1, P3 ;  /* 0x0000000005027211 */ /* 0x000fe200018f0eff */
[----:B------:R-:W-:Y:S01]  /*27d0*/  IMAD.SHL.U32 R98, R214, 0x20, RZ ;  /* 0x00000020d6627824 */ /* 0x000fe200078e00ff */
[-C--:B------:R-:W-:Y:S01]  /*27e0*/  IADD3 R50, P1, R14, R12.reuse, RZ ;  /* 0x0000000c0e327210 */ /* 0x080fe20007f3e0ff */
[C---:B------:R-:W-:Y:S01]  /*27f0*/  IMAD.SHL.U32 R112, R198.reuse, 0x20, RZ ;  /* 0x00000020c6707824 */ /* 0x040fe200078e00ff */
[----:B------:R-:W-:Y:S01]  /*2800*/  SHF.L.U64.HI R13, R13, 0x1, R2 ;  /* 0x000000010d0d7819 */ /* 0x000fe20000010202 */
[----:B------:R-:W-:Y:S01]  /*2810*/  IMAD.SHL.U32 R115, R198, 0x40, RZ ;  /* 0x00000040c6737824 */ /* 0x000fe200078e00ff */
[----:B------:R-:W-:Y:S01]  /*2820*/  LEA.HI.X R123, R16, R21, R123, 0x1, P0 ;  /* 0x00000015107b7211 */ /* 0x000fe200000f0c7b */
[----:B------:R-:W-:Y:S01]  /*2830*/  IMAD R161, R153, 0x30, RZ ;  /* 0x0000003099a17824 */ /* 0x000fe200078e02ff */
[----:B------:R-:W-:Y:S01]  /*2840*/  IADD3 R12, P0, R6, R12, RZ ;  /* 0x0000000c060c7210 */ /* 0x000fe20007f1e0ff */
[----:B------:R-:W-:Y:S01]  /*2850*/  IMAD.X R51, R15, 0x1, R13, P1 ;  /* 0x000000010f337824 */ /* 0x000fe200008e060d */
[----:B------:R-:W-:Y:S01]  /*2860*/  IADD3 R160, R169, 0x40, RZ ;  /* 0x00000040a9a07810 */ /* 0x000fe20007ffe0ff */
[----:B------:R-:W-:Y:S01]  /*2870*/  IMAD.SHL.U32 R159, R153, 0x40, RZ ;  /* 0x00000040999f7824 */ /* 0x000fe200078e00ff */
[----:B------:R-:W-:Y:S01]  /*2880*/  IADD3.X R13, R7, R13, RZ, P0, !PT ;  /* 0x0000000d070d7210 */ /* 0x000fe200007fe4ff */
[----:B------:R-:W-:Y:S01]  /*2890*/  IMAD R157, R153, 0x50, RZ ;  /* 0x00000050999d7824 */ /* 0x000fe200078e02ff */
[----:B------:R-:W-:Y:S01]  /*28a0*/  IADD3 R84, P0, R225, 0x40, RZ ;  /* 0x00000040e1547810 */ /* 0x000fe20007f1e0ff */
[----:B------:R-:W-:Y:S01]  /*28b0*/  IMAD R155, R153, 0x60, RZ ;  /* 0x00000060999b7824 */ /* 0x000fe200078e02ff */
[----:B------:R-:W-:Y:S01]  /*28c0*/  IADD3 R158, R169, R160, RZ ;  /* 0x000000a0a99e7210 */ /* 0x000fe20007ffe0ff */
[----:B------:R-:W-:Y:S01]  /*28d0*/  IMAD R113, R199, 0x60, RZ ;  /* 0x00000060c7717824 */ /* 0x000fe200078e02ff */
[-C--:B------:R-:W-:Y:S01]  /*28e0*/  IADD3 R210, P1, R84, R225.reuse, RZ ;  /* 0x000000e154d27210 */ /* 0x080fe20007f3e0ff */
[----:B------:R-:W-:Y:S01]  /*28f0*/  IMAD.X R83, RZ, RZ, R226, P0 ;  /* 0x000000ffff537224 */ /* 0x000fe200000e06e2 */
[----:B------:R-:W-:Y:S01]  /*2900*/  IADD3 R206, P0, R81, 0x40, RZ ;  /* 0x0000004051ce7810 */ /* 0x000fe20007f1e0ff */
[----:B------:R-:W-:Y:S01]  /*2910*/  IMAD.IADD R156, R169, 0x1, R158 ;  /* 0x00000001a99c7824 */ /* 0x000fe200078e029e */
[----:B------:R-:W-:Y:S01]  /*2920*/  LEA.HI.X.SX32 R0, R3, R0, 0x1, P2 ;  /* 0x0000000003007211 */ /* 0x000fe200010f0eff */
[----:B------:R-:W-:Y:S01]  /*2930*/  IMAD R3, R63, 0xa0, RZ ;  /* 0x000000a03f037824 */ /* 0x000fe200078e02ff */
[-C--:B------:R-:W-:Y:S01]  /*2940*/  IADD3.X R211, R83, R226.reuse, RZ, P1, !PT ;  /* 0x000000e253d37210 */ /* 0x080fe20000ffe4ff */
[----:B------:R-:W-:Y:S01]  /*2950*/  IMAD.X R207, RZ, RZ, R82, P0 ;  /* 0x000000ffffcf7224 */ /* 0x000fe200000e0652 */
[----:B------:R-:W-:Y:S01]  /*2960*/  IADD3 R91, P0, R90, 0x40, RZ ;  /* 0x000000405a5b7810 */ /* 0x000fe20007f1e0ff */
[----:B------:R-:W-:Y:S01]  /*2970*/  IMAD.IADD R154, R169, 0x1, R156 ;  /* 0x00000001a99a7824 */ /* 0x000fe200078e029c */
[----:B------:R-:W-:Y:S01]  /*2980*/  IADD3 R208, P1, R210, R225, RZ ;  /* 0x000000e1d2d07210 */ /* 0x000fe20007f3e0ff */
[----:B------:R-:W-:Y:S01]  /*2990*/  IMAD.IADD R72, R183, 0x1, R3 ;  /* 0x00000001b7487824 */ /* 0x000fe200078e0203 */
[----:B------:R-:W-:Y:S01]  /*29a0*/  SHF.L.U32 R126, R127, 0x1, RZ ;  /* 0x000000017f7e7819 */ /* 0x000fe200000006ff */
[----:B------:R-:W-:Y:S01]  /*29b0*/  IMAD.X R92, RZ, RZ, R89, P0 ;  /* 0x000000ffff5c7224 */ /* 0x000fe200000e0659 */
[----:B------:R-:W-:Y:S01]  /*29c0*/  IADD3.X R209, R211, R226, RZ, P1, !PT ;  /* 0x000000e2d3d17210 */ /* 0x000fe20000ffe4ff */
[----:B------:R-:W-:Y:S01]  /*29d0*/  IMAD.IADD R152, R169, 0x1, R154 ;  /* 0x00000001a9987824 */ /* 0x000fe200078e029a */
[----:B------:R-:W-:Y:S01]  /*29e0*/  IADD3 R99, P0, R98, R91, RZ ;  /* 0x0000005b62637210 */ /* 0x000fe20007f1e0ff */
[----:B------:R-:W-:Y:S01]  /*29f0*/  IMAD.WIDE.U32 R190, R60, 0x30, R210 ;  /* 0x000000303cbe7825 */ /* 0x000fe200078e00d2 */
[----:B------:R-:W-:-:S02]  /*2a00*/  IADD3 R94, P1, R91, R90, RZ ;  /* 0x0000005a5b5e7210 */ /* 0x000fc40007f3e0ff */
[----:B------:R-:W-:Y:S01]  /*2a10*/  IADD3 R151, R169, R152, RZ ;  /* 0x00000098a9977210 */ /* 0x000fe20007ffe0ff */
[----:B------:R-:W-:Y:S01]  /*2a20*/  IMAD.X R100, R97, 0x1, R92, P0 ;  /* 0x0000000161647824 */ /* 0x000fe200000e065c */
[----:B------:R-:W-:Y:S01]  /*2a30*/  IADD3.X R93, R92, R89, RZ, P1, !PT ;  /* 0x000000595c5d7210 */ /* 0x000fe20000ffe4ff */
[C---:B------:R-:W-:Y:S01]  /*2a40*/  IMAD R5, R199.reuse, 0xa0, RZ ;  /* 0x000000a0c7057824 */ /* 0x040fe200078e02ff */
[----:B------:R-:W-:Y:S01]  /*2a50*/  IADD3 R101, P1, R98, R94, RZ ;  /* 0x0000005e62657210 */ /* 0x000fe20007f3e0ff */
[----:B------:R-:W-:Y:S01]  /*2a60*/  IMAD R117, R199, 0xc0, RZ ;  /* 0x000000c0c7757824 */ /* 0x000fe200078e02ff */
[----:B------:R-:W-:Y:S01]  /*2a70*/  IADD3 R103, P0, R99, R98, RZ ;  /* 0x0000006263677210 */ /* 0x000fe20007f1e0ff */
[----:B------:R-:W-:Y:S01]  /*2a80*/  IMAD R3, R199, 0xe0, RZ ;  /* 0x000000e0c7037824 */ /* 0x000fe200078e02ff */
[----:B------:R-:W-:Y:S01]  /*2a90*/  SHF.L.U64.HI R127, R127, 0x1, R0 ;  /* 0x000000017f7f7819 */ /* 0x000fe20000010200 */
[----:B------:R-:W-:Y:S01]  /*2aa0*/  IMAD.WIDE.U32 R204, R198, 0x60, RZ ;  /* 0x00000060c6cc7825 */ /* 0x000fe200078e00ff */
[----:B------:R-:W-:-:S02]  /*2ab0*/  IADD3 R124, P3, R14, R126, RZ ;  /* 0x0000007e0e7c7210 */ /* 0x000fc40007f7e0ff */
[----:B------:R-:W-:Y:S01]  /*2ac0*/  IADD3.X R102, R97, R93, RZ, P1, !PT ;  /* 0x0000005d61667210 */ /* 0x000fe20000ffe4ff */
[----:B------:R-:W-:Y:S01]  /*2ad0*/  IMAD.WIDE.U32 R202, R198, 0xa0, RZ ;  /* 0x000000a0c6ca7825 */ /* 0x000fe200078e00ff */
[----:B------:R-:W-:Y:S02]  /*2ae0*/  IADD3.X R104, R100, R97, RZ, P0, !PT ;  /* 0x0000006164687210 */ /* 0x000fe400007fe4ff */
[----:B------:R-:W-:Y:S01]  /*2af0*/  IADD3 R126, P2, R6, R126, RZ ;  /* 0x0000007e067e7210 */ /* 0x000fe20007f5e0ff */
[----:B------:R-:W-:Y:S01]  /*2b00*/  IMAD.WIDE.U32 R200, R198, 0xc0, RZ ;  /* 0x000000c0c6c87825 */ /* 0x000fe200078e00ff */
[-C--:B------:R-:W-:Y:S02]  /*2b10*/  IADD3 R106, P1, R101, R98.reuse, RZ ;  /* 0x00000062656a7210 */ /* 0x080fe40007f3e0ff */
[----:B------:R-:W-:Y:S01]  /*2b20*/  IADD3 R108, P0, R103, R98, RZ ;  /* 0x00000062676c7210 */ /* 0x000fe20007f1e0ff */
[----:B------:R-:W-:Y:S01]  /*2b30*/  IMAD R153, R153, 0x70, RZ ;  /* 0x0000007099997824 */ /* 0x000fe200078e02ff */
[----:B------:R-:W-:Y:S01]  /*2b40*/  IADD3 R150, R169, R151, RZ ;  /* 0x00000097a9967210 */ /* 0x000fe20007ffe0ff */
[----:B------:R-:W-:Y:S01]  /*2b50*/  IMAD.WIDE.U32 R186, R60, 0x30, R206 ;  /* 0x000000303cba7825 */ /* 0x000fe200078e00ce */
[----:B------:R-:W-:-:S02]  /*2b60*/  SHF.L.U64.HI R111, R112, 0x1, R111 ;  /* 0x00000001706f7819 */ /* 0x000fc4000001026f */
[----:B------:R-:W-:Y:S01]  /*2b70*/  SHF.L.U64.HI R114, R115, 0x1, R114 ;  /* 0x0000000173727819 */ /* 0x000fe20000010272 */
[----:B------:R-:W-:Y:S01]  /*2b80*/  IMAD.WIDE.U32 R188, R60, 0x30, R208 ;  /* 0x000000303cbc7825 */ /* 0x000fe200078e00d0 */
[----:B------:R-:W-:Y:S02]  /*2b90*/  IADD3 R80, R191, R79, RZ ;  /* 0x0000004fbf507210 */ /* 0x000fe40007ffe0ff */
[----:B------:R-:W-:Y:S01]  /*2ba0*/  MOV R14, R48 ;  /* 0x00000030000e7202 */ /* 0x000fe20000000f00 */
[----:B------:R-:W-:Y:S01]  /*2bb0*/  IMAD.WIDE.U32 R198, R198, 0xe0, RZ ;  /* 0x000000e0c6c67825 */ /* 0x000fe200078e00ff */
[----:B------:R-:W-:Y:S02]  /*2bc0*/  SHF.L.U32 R112, R112, 0x1, RZ ;  /* 0x0000000170707819 */ /* 0x000fe400000006ff */
[----:B------:R-:W-:Y:S01]  /*2bd0*/  IADD3 R116, R203, R5, RZ ;  /* 0x00000005cb747210 */ /* 0x000fe20007ffe0ff */
[----:B------:R-:W-:Y:S01]  /*2be0*/  IMAD.X R125, R15, 0x1, R127, P3 ;  /* 0x000000010f7d7824 */ /* 0x000fe200018e067f */
[----:B------:R-:W-:Y:S01]  /*2bf0*/  SHF.R.S32.HI R145, RZ, 0x1f, R169 ;  /* 0x0000001fff917819 */ /* 0x000fe200000114a9 */
[----:B------:R-:W-:Y:S01]  /*2c00*/  IMAD.IADD R78, R79, 0x1, R187 ;  /* 0x000000014f4e7824 */ /* 0x000fe200078e02bb */
[----:B------:R-:W-:Y:S01]  /*2c10*/  SHF.R.S32.HI R142, RZ, 0x1f, R161 ;  /* 0x0000001fff8e7819 */ /* 0x000fe200000114a1 */
[----:B------:R-:W-:Y:S01]  /*2c20*/  IMAD.X R127, R7, 0x1, R127, P2 ;  /* 0x00000001077f7824 */ /* 0x000fe200010e067f */
[----:B------:R-:W-:Y:S01]  /*2c30*/  SHF.R.S32.HI R140, RZ, 0x1f, R159 ;  /* 0x0000001fff8c7819 */ /* 0x000fe2000001149f */
[----:B------:R-:W-:Y:S01]  /*2c40*/  IMAD.SHL.U32 R96, R214, 0x40, RZ ;  /* 0x00000040d6607824 */ /* 0x000fe200078e00ff */
[----:B------:R-:W-:Y:S01]  /*2c50*/  SHF.R.S32.HI R138, RZ, 0x1f, R157 ;  /* 0x0000001fff8a7819 */ /* 0x000fe2000001149d */
[----:B------:R-:W-:Y:S01]  /*2c60*/  IMAD.SHL.U32 R110, R110, 0x2, RZ ;  /* 0x000000026e6e7824 */ /* 0x000fe200078e00ff */
[----:B------:R-:W-:Y:S01]  /*2c70*/  SHF.R.S32.HI R136, RZ, 0x1f, R155 ;  /* 0x0000001fff887819 */ /* 0x000fe2000001149b */
[----:B------:R-:W-:Y:S01]  /*2c80*/  IMAD.SHL.U32 R115, R115, 0x2, RZ ;  /* 0x0000000273737824 */ /* 0x000fe200078e00ff */
[----:B------:R-:W-:Y:S01]  /*2c90*/  SHF.R.S32.HI R134, RZ, 0x1f, R153 ;  /* 0x0000001fff867819 */ /* 0x000fe20000011499 */
[----:B------:R-:W-:Y:S01]  /*2ca0*/  IMAD.IADD R113, R205, 0x1, R113 ;  /* 0x00000001cd717824 */ /* 0x000fe200078e0271 */
[----:B------:R-:W-:Y:S01]  /*2cb0*/  SHF.R.S32.HI R143, RZ, 0x1f, R160 ;  /* 0x0000001fff8f7819 */ /* 0x000fe200000114a0 */
[----:B------:R-:W-:Y:S01]  /*2cc0*/  IMAD.IADD R117, R201, 0x1, R117 ;  /* 0x00000001c9757824 */ /* 0x000fe200078e0275 */
[----:B------:R-:W-:Y:S01]  /*2cd0*/  IADD3 R79, R79, R189, RZ ;  /* 0x000000bd4f4f7210 */ /* 0x000fe20007ffe0ff */
[----:B------:R-:W-:Y:S01]  /*2ce0*/  IMAD.IADD R118, R199, 0x1, R3 ;  /* 0x00000001c7767824 */ /* 0x000fe200078e0203 */
[----:B------:R-:W-:Y:S01]  /*2cf0*/  SHF.R.S32.HI R141, RZ, 0x1f, R158 ;  /* 0x0000001fff8d7819 */ /* 0x000fe2000001149e */
[--C-:B------:R-:W-:Y:S01]  /*2d00*/  IMAD.X R105, R102, 0x1, R97.reuse, P1 ;  /* 0x0000000166697824 */ /* 0x100fe200008e0661 */
[----:B------:R-:W-:Y:S01]  /*2d10*/  SHF.R.S32.HI R139, RZ, 0x1f, R156 ;  /* 0x0000001fff8b7819 */ /* 0x000fe2000001149c */
[----:B------:R-:W-:Y:S01]  /*2d20*/  IMAD.X R107, R104, 0x1, R97, P0 ;  /* 0x00000001686b7824 */ /* 0x000fe200000e0661 */
[----:B------:R-:W-:-:S02]  /*2d30*/  SHF.R.S32.HI R137, RZ, 0x1f, R154 ;  /* 0x0000001fff897819 */ /* 0x000fc4000001149a */
[----:B------:R-:W-:Y:S02]  /*2d40*/  SHF.R.S32.HI R135, RZ, 0x1f, R152 ;  /* 0x0000001fff877819 */ /* 0x000fe40000011498 */
[----:B------:R-:W-:Y:S02]  /*2d50*/  SHF.R.S32.HI R133, RZ, 0x1f, R151 ;  /* 0x0000001fff857819 */ /* 0x000fe40000011497 */
[----:B------:R-:W-:Y:S02]  /*2d60*/  SHF.R.S32.HI R132, RZ, 0x1f, R150 ;  /* 0x0000001fff847819 */ /* 0x000fe40000011496 */
.L_x_997:
[----:B------:R-:W-:Y:S01]  /*2d70*/  IMAD.SHL.U32 R16, R14, 0x80, RZ ;  /* 0x000000800e107824 */ /* 0x000fe200078e00ff */
[----:B------:R-:W-:Y:S04]  /*2d80*/  BSSY B0, `(.L_x_864) ;  /* 0x0000010000007945 */ /* 0x000fe80003800000 */
[----:B------:R-:W-:Y:S05]  /*2d90*/  IADD3 R15, R16, -0x80, RZ ;  /* 0xffffff80100f7810 */ /* 0x000fea0007ffe0ff */
[--C-:B------:R-:W-:Y:S02]  /*2da0*/  IMAD.IADD R239, R64, 0x1, -R15.reuse ;  /* 0x0000000140ef7824 */ /* 0x100fe400078e0a0f */
[----:B------:R-:W-:Y:S03]  /*2db0*/  IMAD.IADD R235, R88, 0x1, -R15 ;  /* 0x0000000158eb7824 */ /* 0x000fe600078e0a0f */
[C---:B------:R-:W-:Y:S04]  /*2dc0*/  ISETP.GE.AND P2, PT, R212.reuse, R239, PT ;  /* 0x000000efd400720c */ /* 0x040fe80003f46270 */
[----:B------:R-:W-:Y:S11]  /*2dd0*/  ISETP.GE.AND P2, PT, R212, R235, !P2 ;  /* 0x000000ebd400720c */ /* 0x000ff60005746270 */
[----:B------:R-:W-:Y:S02]  /*2de0*/  @!UPT UIADD3 URZ, URZ, URZ, URZ ;  /* 0x0000003f3f3ff290 */ /* 0x000fe4000fffe03f */
[----:B----45:R-:W-:-:S05]  /*2df0*/  @!P2 BRA `(.L_x_865) ;  /* 0x000000800000a947 */ /* 0x030fca0003800000 */
[----:B------:R-:W-:Y:S02]  /*2e00*/  ISETP.NE.AND P1, PT, R168, RZ, PT ;  /* 0x000000ffa800720c */ /* 0x000fe40003f25270 */
[----:B------:R-:W-:Y:S11]  /*2e10*/  ISETP.NE.AND P0, PT, R167, RZ, PT ;  /* 0x000000ffa700720c */ /* 0x000ff60003f05270 */
[--C-:B------:R-:W-:Y:S05]  /*2e20*/  @P1 IMAD.MOV.U32 R121, RZ, RZ, R119.reuse ;  /* 0x000000ffff791224 */ /* 0x100fea00078e0077 */
[----:B------:R1:W2:Y:S02]  /*2e30*/  @P1 LD.E.128 R20, [R120.64] ;  /* 0x0000000678141980 */ /* 0x0002a4000c101d00 */
[----:B-1----:R-:W-:Y:S02]  /*2e40*/  @P0 IMAD.MOV.U32 R121, RZ, RZ, R119 ;  /* 0x000000ffff790224 */ /* 0x002fe400078e0077 */
[----:B--2---:R1:W-:Y:S04]  /*2e50*/  @P1 ST.E.128 [R130.64], R20 ;  /* 0x0000001482001985 */ /* 0x0043e8000c101d06 */
[----:B------:R-:W2:Y:S04]  /*2e60*/  @P0 LD.E.128 R4, [R120.64+0x80] ;  /* 0x0000800678040980 */ /* 0x000ea8000c101d00 */
[----:B--2---:R1:W-:Y:S02]  /*2e70*/  @P0 ST.E.128 [R130.64+0x80], R4 ;  /* 0x0000800482000985 */ /* 0x0043e4000c101d06 */
.L_x_865:
[----:B------:R-:W-:Y:S05]  /*2e80*/  BSYNC B0 ;  /* 0x0000000000007941 */ /* 0x000fea0003800000 */
.L_x_864:
[C---:B------:R-:W-:Y:S01]  /*2e90*/  ISETP.GE.AND P0, PT, R68.reuse, R239, PT ;  /* 0x000000ef4400720c */ /* 0x040fe20003f06270 */
[----:B------:R-:W-:Y:S03]  /*2ea0*/  BSSY B0, `(.L_x_866) ;  /* 0x000000e000007945 */ /* 0x000fe60003800000 */
[----:B------:R-:W-:Y:S11]  /*2eb0*/  ISETP.GE.AND P0, PT, R68, R235, !P0 ;  /* 0x000000eb4400720c */ /* 0x000ff60004706270 */
[----:B------:R-:W-:Y:S02]  /*2ec0*/  @!UPT UIADD3 URZ, URZ, URZ, URZ ;  /* 0x0000003f3f3ff290 */ /* 0x000fe4000fffe03f */
[----:B------:R-:W-:-:S05]  /*2ed0*/  @!P0 BRA `(.L_x_867) ;  /* 0x000000a000008947 */ /* 0x000fca0003800000 */
[----:B------:R-:W-:Y:S02]  /*2ee0*/  ISETP.NE.AND P1, PT, R168, RZ, PT ;  /* 0x000000ffa800720c */ /* 0x000fe40003f25270 */
[----:B------:R-:W-:Y:S02]  /*2ef0*/  IADD3 R24, P0, R120, R110, RZ ;  /* 0x0000006e78187210 */ /* 0x000fe40007f1e0ff */
[----:B------:R-:W-:Y:S03]  /*2f00*/  LEA R2, P3, R223, R130, 0x1 ;  /* 0x00000082df027211 */ /* 0x000fe600078608ff */
[----:B------:R-:W-:Y:S01]  /*2f10*/  IMAD.X R25, R119, 0x1, R109, P0 ;  /* 0x0000000177197824 */ /* 0x000fe200000e066d */
[----:B------:R-:W-:Y:S02]  /*2f20*/  ISETP.NE.AND P0, PT, R167, RZ, PT ;  /* 0x000000ffa700720c */ /* 0x000fe40003f05270 */
[----:B------:R-:W-:Y:S03]  /*2f30*/  LEA.HI.X R3, R223, R131, R224, 0x1, P3 ;  /* 0x00000083df037211 */ /* 0x000fe600018f0ce0 */
[----:B-1----:R-:W2:Y:S04]  /*2f40*/  @P1 LD.E.128 R20, [R24.64] ;  /* 0x0000000618141980 */ /* 0x002ea8000c101d00 */
[----:B--2---:R1:W-:Y:S04]  /*2f50*/  @P1 ST.E.128 [R2.64], R20 ;  /* 0x0000001402001985 */ /* 0x0043e8000c101d06 */
[----:B------:R-:W2:Y:S04]  /*2f60*/  @P0 LD.E.128 R4, [R24.64+0x80] ;  /* 0x0000800618040980 */ /* 0x000ea8000c101d00 */
[----:B--2---:R1:W-:Y:S02]  /*2f70*/  @P0 ST.E.128 [R2.64+0x80], R4 ;  /* 0x0000800402000985 */ /* 0x0043e4000c101d06 */
.L_x_867:
[----:B------:R-:W-:Y:S05]  /*2f80*/  BSYNC B0 ;  /* 0x0000000000007941 */ /* 0x000fea0003800000 */
.L_x_866:
[C---:B------:R-:W-:Y:S01]  /*2f90*/  ISETP.GE.AND P0, PT, R67.reuse, R239, PT ;  /* 0x000000ef4300720c */ /* 0x040fe20003f06270 */
[----:B------:R-:W-:Y:S03]  /*2fa0*/  BSSY B0, `(.L_x_868) ;  /* 0x000000e000007945 */ /* 0x000fe60003800000 */
[----:B------:R-:W-:Y:S11]  /*2fb0*/  ISETP.GE.AND P0, PT, R67, R235, !P0 ;  /* 0x000000eb4300720c */ /* 0x000ff60004706270 */
[----:B------:R-:W-:Y:S02]  /*2fc0*/  @!UPT UIADD3 URZ, URZ, URZ, URZ ;  /* 0x0000003f3f3ff290 */ /* 0x000fe4000fffe03f */
[----:B------:R-:W-:-:S05]  /*2fd0*/  @!P0 BRA `(.L_x_869) ;  /* 0x000000a000008947 */ /* 0x000fca0003800000 */
[----:B------:R-:W-:Y:S02]  /*2fe0*/  ISETP.NE.AND P1, PT, R168, RZ, PT ;  /* 0x000000ffa800720c */ /* 0x000fe40003f25270 */
[----:B------:R-:W-:Y:S02]  /*2ff0*/  IADD3 R24, P0, R120, R112, RZ ;  /* 0x0000007078187210 */ /* 0x000fe40007f1e0ff */
[----:B-1----:R-:W-:Y:S03]  /*3000*/  IADD3 R2, P3, R130, R76, RZ ;  /* 0x0000004c82027210 */ /* 0x002fe60007f7e0ff */
[----:B------:R-:W-:Y:S01]  /*3010*/  IMAD.X R25, R119, 0x1, R111, P0 ;  /* 0x0000000177197824 */ /* 0x000fe200000e066f */
[----:B------:R-:W-:Y:S01]  /*3020*/  ISETP.NE.AND P0, PT, R167, RZ, PT ;  /* 0x000000ffa700720c */ /* 0x000fe20003f05270 */
[----:B------:R-:W-:Y:S04]  /*3030*/  IMAD.X R3, R131, 0x1, R77, P3 ;  /* 0x0000000183037824 */ /* 0x000fe800018e064d */
[----:B------:R-:W2:Y:S04]  /*3040*/  @P1 LD.E.128 R20, [R24.64] ;  /* 0x0000000618141980 */ /* 0x000ea8000c101d00 */
[----:B--2---:R1:W-:Y:S04]  /*3050*/  @P1 ST.E.128 [R2.64], R20 ;  /* 0x0000001402001985 */ /* 0x0043e8000c101d06 */
[----:B------:R-:W2:Y:S04]  /*3060*/  @P0 LD.E.128 R4, [R24.64+0x80] ;  /* 0x0000800618040980 */ /* 0x000ea8000c101d00 */
[----:B--2---:R1:W-:Y:S02]  /*3070*/  @P0 ST.E.128 [R2.64+0x80], R4 ;  /* 0x0000800402000985 */ /* 0x0043e4000c101d06 */
.L_x_869:
[----:B------:R-:W-:Y:S05]  /*3080*/  BSYNC B0 ;  /* 0x0000000000007941 */ /* 0x000fea0003800000 */
.L_x_868:
        /* <DEDUP_REMOVED lines=15> */
.L_x_871:
[----:B------:R-:W-:Y:S05]  /*3180*/  BSYNC B0 ;  /* 0x0000000000007941 */ /* 0x000fea0003800000 */
.L_x_870:
        /* <DEDUP_REMOVED lines=15> */
.L_x_873:
[----:B------:R-:W-:Y:S05]  /*3280*/  BSYNC B0 ;  /* 0x0000000000007941 */ /* 0x000fea0003800000 */
.L_x_872:
        /* <DEDUP_REMOVED lines=15> */
.L_x_875:
[----:B------:R-:W-:Y:S05]  /*3380*/  BSYNC B0 ;  /* 0x0000000000007941 */ /* 0x000fea0003800000 */
.L_x_874:
        /* <DEDUP_REMOVED lines=15> */
.L_x_877:
[----:B------:R-:W-:Y:S05]  /*3480*/  BSYNC B0 ;  /* 0x0000000000007941 */ /* 0x000fea0003800000 */
.L_x_876:
        /* <DEDUP_REMOVED lines=15> */
.L_x_879:
[----:B------:R-:W-:Y:S05]  /*3580*/  BSYNC B0 ;  /* 0x0000000000007941 */ /* 0x000fea0003800000 */
.L_x_878:
[----:B------:R-:W2:Y:S01]  /*3590*/  LD.E R17, [R10.64+0xd0] ;  /* 0x0000d0060a117980 */ /* 0x000ea2000c101900 */
[----:B------:R-:W-:Y:S01]  /*35a0*/  IMAD.MOV.U32 R121, RZ, RZ, R119 ;  /* 0x000000ffff797224 */ /* 0x000fe200078e0077 */
[----:B------:R-:W-:Y:S02]  /*35b0*/  BSSY B3, `(.L_x_880) ;  /* 0x0000b30000037945 */ /* 0x000fe40003800000 */
[----:B-1----:R-:W3:Y:S01]  /*35c0*/  LD.E R3, [R10.64+0x130] ;  /* 0x000130060a037980 */ /* 0x002ee2000c101900 */
[----:B--2---:R-:W-:Y:S01]  /*35d0*/  ISETP.NE.AND P1, PT, R17, RZ, PT ;  /* 0x000000ff1100720c */ /* 0x004fe20003f25270 */
[----:B---3--:R-:W-:Y:S05]  /*35e0*/  IMAD.U32 R3, R3, -0x80, RZ ;  /* 0xffffff8003037824 */ /* 0x008fea00078e00ff */
[C---:B------:R-:W-:Y:S04]  /*35f0*/  LEA R120, P0, R3.reuse, R120, 0x1 ;  /* 0x0000007803787211 */ /* 0x040fe800078008ff */
[----:B------:R-:W-:Y:S03]  /*3600*/  LEA.HI.X.SX32 R119, R3, R121, 0x1, P0 ;  /* 0x0000007903777211 */ /* 0x000fe600000f0eff */
[----:B------:R-:W-:-:S05]  /*3610*/  @!P1 BRA `(.L_x_881) ;  /* 0x0000a8e000009947 */ /* 0x000fca0003800000 */
[----:B------:R-:W2:Y:S04]  /*3620*/  LD.E.U8 R0, [R10.64+0x1b3] ;  /* 0x0001b3060a007980 */ /* 0x000ea8000c101100 */
[----:B------:R1:W5:Y:S01]  /*3630*/  LD.E R121, [R10.64+0xc0] ;  /* 0x0000c0060a797980 */ /* 0x000362000c101900 */
[----:B--2---:R-:W-:Y:S11]  /*3640*/  ISETP.NE.AND P0, PT, R0, RZ, PT ;  /* 0x000000ff0000720c */ /* 0x004ff60003f05270 */
[----:B------:R-:W-:Y:S02]  /*3650*/  @!UPT UIADD3 URZ, URZ, URZ, URZ ;  /* 0x0000003f3f3ff290 */ /* 0x000fe4000fffe03f */
[----:B------:R-:W-:-:S05]  /*3660*/  @!P0 BRA `(.L_x_882) ;  /* 0x00003e9000008947 */ /* 0x000fca0003800000 */
[----:B-1----:R-:W-:Y:S01]  /*3670*/  BSSY B1, `(.L_x_883) ;  /* 0x000006e000017945 */ /* 0x002fe20003800000 */
[----:B------:R-:W-:-:S05]  /*3680*/  @!P2 BRA `(.L_x_884) ;  /* 0x000006c00000a947 */ /* 0x000fca0003800000 */
[----:B-----5:R-:W-:Y:S01]  /*3690*/  ISETP.GE.AND P0, PT, R18, R121, PT ;  /* 0x000000791200720c */ /* 0x020fe20003f06270 */
[----:B------:R-:W-:Y:S01]  /*36a0*/  @!UPT UIADD3 URZ, URZ, URZ, URZ ;  /* 0x0000003f3f3ff290 */ /* 0x000fe2000fffe03f */
[----:B------:R-:W-:Y:S11]  /*36b0*/  BSSY B0, `(.L_x_885) ;  /* 0x0000034000007945 */ /* 0x000ff60003800000 */
[----:B------:R-:W-:-:S05]  /*36c0*/  @P0 BRA `(.L_x_886) ;  /* 0x0000032000000947 */ /* 0x000fca0003800000 */
[----:B------:R-:W-:Y:S01]  /*36d0*/  ISETP.GE.AND P0, PT, R18, R17, PT ;  /* 0x000000111200720c */ /* 0x000fe20003f06270 */
[----:B------:R-:W2:Y:S11]  /*36e0*/  LD.E.128 R20, [R122.64] ;  /* 0x000000067a147980 */ /* 0x000eb6000c101d00 */
[----:B------:R-:W-:Y:S01]  /*36f0*/  @!UPT UIADD3 URZ, URZ, URZ, URZ ;  /* 0x0000003f3f3ff290 */ /* 0x000fe2000fffe03f */
[----:B------:R-:W3:Y:S06]  /*3700*/  @!P0 LD.E.64 R32, [R50.64] ;  /* 0x0000000632208980 */ /* 0x000eec000c101b00 */
[----:B------:R-:W4:Y:S02]  /*3710*/  @!P0 LD.E.64 R6, [R12.64] ;  /* 0x000000060c068980 */ /* 0x000f24000c101b00 */
[----:B----4-:R-:W-:Y:S01]  /*3720*/  @!P0 HADD2.F32 R24, -RZ, R6.H0_H0 ;  /* 0x20000006ff188230 */ /* 0x010fe20000004100 */
[----:B--2---:R-:W-:Y:S01]  /*3730*/  @!P0 MOV R26, R20 ;  /* 0x00000014001a8202 */ /* 0x004fe20000000f00 */
[----:B---3--:R-:W-:Y:S01]  /*3740*/  @!P0 HADD2.F32 R28, -RZ, R32.H0_H0 ;  /* 0x20000020ff1c8230 */ /* 0x008fe20000004100 */
[----:B------:R-:W-:Y:S01]  /*3750*/  @!P0 MOV R8, R21 ;  /* 0x0000001500088202 */ /* 0x000fe20000000f00 */
[----:B------:R-:W-:Y:S02]  /*3760*/  @!P0 HADD2.F32 R6, -RZ, R6.H1_H1 ;  /* 0x30000006ff068230 */ /* 0x000fe40000004100 */
[--C-:B------:R-:W-:Y:S02]  /*3770*/  @!P0 HADD2.F32 R25, -RZ, R26.reuse.H1_H1 ;  /* 0x3000001aff198230 */ /* 0x100fe40000004100 */
[----:B------:R-:W-:Y:S02]  /*3780*/  @!P0 HADD2.F32 R29, -RZ, R26.H0_H0 ;  /* 0x2000001aff1d8230 */ /* 0x000fe40000004100 */
[--C-:B------:R-:W-:Y:S01]  /*3790*/  @!P0 HADD2.F32 R5, -RZ, R7.reuse.H0_H0 ;  /* 0x20000007ff058230 */ /* 0x100fe20000004100 */
[C---:B------:R-:W-:Y:S01]  /*37a0*/  @!P0 FMUL.FTZ R35, R25.reuse, R28 ;  /* 0x0000001c19238220 */ /* 0x040fe20000410000 */
[----:B------:R-:W-:Y:S01]  /*37b0*/  @!P0 HADD2.F32 R7, -RZ, R7.H1_H1 ;  /* 0x30000007ff078230 */ /* 0x000fe20000004100 */
[----:B------:R-:W-:Y:S01]  /*37c0*/  @!P0 FMUL.FTZ R0, R25, R24 ;  /* 0x0000001819008220 */ /* 0x000fe20000410000 */
[----:B------:R-:W-:Y:S01]  /*37d0*/  @!P0 MOV R25, R22 ;  /* 0x0000001600198202 */ /* 0x000fe20000000f00 */
[----:B------:R-:W-:Y:S01]  /*37e0*/  @!P0 FFMA.FTZ R35, R29, R24, -R35 ;  /* 0x000000181d238223 */ /* 0x000fe20000010823 */
[----:B------:R-:W-:Y:S01]  /*37f0*/  @!P0 MOV R24, R23 ;  /* 0x0000001700188202 */ /* 0x000fe20000000f00 */
[----:B------:R-:W-:Y:S01]  /*3800*/  @!P0 FFMA.FTZ R0, R28, R29, R0 ;  /* 0x0000001d1c008223 */ /* 0x000fe20000010000 */
[----:B------:R-:W-:Y:S02]  /*3810*/  @!P0 HADD2.F32 R27, -RZ, R8.H1_H1 ;  /* 0x30000008ff1b8230 */ /* 0x000fe40000004100 */
[----:B------:R-:W-:Y:S02]  /*3820*/  @!P0 HADD2.F32 R26, -RZ, R25.H1_H1 ;  /* 0x30000019ff1a8230 */ /* 0x000fe40000004100 */
[----:B------:R-:W-:Y:S01]  /*3830*/  @!P0 HADD2.F32 R30, -RZ, R32.H1_H1 ;  /* 0x30000020ff1e8230 */ /* 0x000fe20000004100 */
[C---:B------:R-:W-:Y:S01]  /*3840*/  @!P0 FMUL.FTZ R2, R27.reuse, R6 ;  /* 0x000000061b028220 */ /* 0x040fe20000410000 */
[--C-:B------:R-:W-:Y:S01]  /*3850*/  @!P0 HADD2.F32 R31, -RZ, R33.reuse.H0_H0 ;  /* 0x20000021ff1f8230 */ /* 0x100fe20000004100 */
[C---:B------:R-:W-:Y:S01]  /*3860*/  @!P0 FMUL.FTZ R3, R26.reuse, R5 ;  /* 0x000000051a038220 */ /* 0x040fe20000410000 */
[----:B------:R-:W-:Y:S01]  /*3870*/  @!P0 HADD2.F32 R33, -RZ, R33.H1_H1 ;  /* 0x30000021ff218230 */ /* 0x000fe20000004100 */
[----:B------:R-:W-:Y:S01]  /*3880*/  @!P0 FMUL.FTZ R37, R27, R30 ;  /* 0x0000001e1b258220 */ /* 0x000fe20000410000 */
[----:B------:R-:W-:Y:S01]  /*3890*/  @!P0 HADD2.F32 R29, -RZ, R8.H0_H0 ;  /* 0x20000008ff1d8230 */ /* 0x000fe20000004100 */
[----:B------:R-:W-:Y:S01]  /*38a0*/  @!P0 FMUL.FTZ R34, R26, R31 ;  /* 0x0000001f1a228220 */ /* 0x000fe20000410000 */
[----:B------:R-:W-:Y:S01]  /*38b0*/  @!P0 F2FP.PACK_AB R35, R0, R35 ;  /* 0x000000230023823e */ /* 0x000fe200000000ff */
[--C-:B------:R-:W-:Y:S02]  /*38c0*/  @!P0 HADD2.F32 R8, -RZ, R24.reuse.H1_H1 ;  /* 0x30000018ff088230 */ /* 0x100fe40000004100 */
[----:B------:R-:W-:Y:S01]  /*38d0*/  @!P0 FFMA.FTZ R2, R30, R29, R2 ;  /* 0x0000001d1e028223 */ /* 0x000fe20000010002 */
[----:B------:R-:W-:Y:S01]  /*38e0*/  @!P0 MOV R20, R35 ;  /* 0x0000002300148202 */ /* 0x000fe20000000f00 */
[----:B------:R-:W-:Y:S01]  /*38f0*/  @!P0 FFMA.FTZ R37, R29, R6, -R37 ;  /* 0x000000061d258223 */ /* 0x000fe20000010825 */
[----:B------:R-:W-:Y:S01]  /*3900*/  @!P0 HADD2.F32 R28, -RZ, R25.H0_H0 ;  /* 0x20000019ff1c8230 */ /* 0x000fe20000004100 */
[C---:B------:R-:W-:Y:S01]  /*3910*/  @!P0 FMUL.FTZ R36, R8.reuse, R33 ;  /* 0x0000002108248220 */ /* 0x040fe20000410000 */
[----:B------:R-:W-:Y:S01]  /*3920*/  @!P0 HADD2.F32 R32, -RZ, R24.H0_H0 ;  /* 0x20000018ff208230 */ /* 0x000fe20000004100 */
[----:B------:R-:W-:Y:S01]  /*3930*/  @!P0 FMUL.FTZ R4, R8, R7 ;  /* 0x0000000708048220 */ /* 0x000fe20000410000 */
[----:B------:R-:W-:Y:S01]  /*3940*/  @!P0 F2FP.PACK_AB R38, R2, R37 ;  /* 0x000000250226823e */ /* 0x000fe200000000ff */
[----:B------:R-:W-:Y:S02]  /*3950*/  @!P0 FFMA.FTZ R3, R31, R28, R3 ;  /* 0x0000001c1f038223 */ /* 0x000fe40000010003 */
[----:B------:R-:W-:Y:S01]  /*3960*/  @!P0 FFMA.FTZ R34, R28, R5, -R34 ;  /* 0x000000051c228223 */ /* 0x000fe20000010822 */
[----:B------:R-:W-:Y:S01]  /*3970*/  @!P0 MOV R21, R38 ;  /* 0x0000002600158202 */ /* 0x000fe20000000f00 */
[----:B------:R-:W-:Y:S02]  /*3980*/  @!P0 FFMA.FTZ R36, R32, R7, -R36 ;  /* 0x0000000720248223 */ /* 0x000fe40000010824 */
[----:B------:R-:W-:Y:S01]  /*3990*/  @!P0 FFMA.FTZ R4, R33, R32, R4 ;  /* 0x0000002021048223 */ /* 0x000fe20000010004 */
[----:B------:R-:W-:Y:S04]  /*39a0*/  @!P0 F2FP.PACK_AB R34, R3, R34 ;  /* 0x000000220322823e */ /* 0x000fe800000000ff */
[----:B------:R-:W-:Y:S02]  /*39b0*/  @!P0 F2FP.PACK_AB R37, R4, R36 ;  /* 0x000000240425823e */ /* 0x000fe400000000ff */
[----:B------:R-:W-:Y:S02]  /*39c0*/  @!P0 MOV R22, R34 ;  /* 0x0000002200168202 */ /* 0x000fe40000000f00 */
[----:B------:R-:W-:Y:S05]  /*39d0*/  @!P0 MOV R23, R37 ;  /* 0x0000002500178202 */ /* 0x000fea0000000f00 */
[----:B------:R1:W-:Y:S02]  /*39e0*/  ST.E.128 [R128.64], R20 ;  /* 0x0000001480007985 */ /* 0x0003e4000c101d06 */
.L_x_886:
[----:B------:R-:W-:Y:S05]  /*39f0*/  BSYNC B0 ;  /* 0x0000000000007941 */ /* 0x000fea0003800000 */
.L_x_885:
[----:B------:R-:W-:Y:S11]  /*3a00*/  ISETP.GE.AND P0, PT, R9, R121, PT ;  /* 0x000000790900720c */ /* 0x000ff60003f06270 */
[----:B------:R-:W-:Y:S02]  /*3a10*/  @!UPT UIADD3 URZ, URZ, URZ, URZ ;  /* 0x0000003f3f3ff290 */ /* 0x000fe4000fffe03f */
[----:B------:R-:W-:-:S05]  /*3a20*/  @P0 BRA `(.L_x_884) ;  /* 0x0000032000000947 */ /* 0x000fca0003800000 */
[----:B------:R-:W-:Y:S01]  /*3a30*/  ISETP.GE.AND P0, PT, R9, R17, PT ;  /* 0x000000110900720c */ /* 0x000fe20003f06270 */
[----:B-1----:R-:W2:Y:S11]  /*3a40*/  LD.E.128 R20, [R122.64+0x80] ;  /* 0x000080067a147980 */ /* 0x002eb6000c101d00 */
[----:B------:R-:W-:Y:S01]  /*3a50*/  @!UPT UIADD3 URZ, URZ, URZ, URZ ;  /* 0x0000003f3f3ff290 */ /* 0x000fe2000fffe03f */
[----:B------:R-:W3:Y:S06]  /*3a60*/  @!P0 LD.E.64 R32, [R50.64+0x40] ;  /* 0x0000400632208980 */ /* 0x000eec000c101b00 */
[----:B------:R-:W4:Y:S02]  /*3a70*/  @!P0 LD.E.64 R6, [R12.64+0x40] ;  /* 0x000040060c068980 */ /* 0x000f24000c101b00 */
        /* <DEDUP_REMOVED lines=44> */
[----:B------:R1:W-:Y:S02]  /*3d40*/  ST.E.128 [R128.64+0x80], R20 ;  /* 0x0000801480007985 */ /* 0x0003e4000c101d06 */
.L_x_884:
[----:B------:R-:W-:Y:S05]  /*3d50*/  BSYNC B1 ;  /* 0x0000000000017941 */ /* 0x000fea0003800000 */
.L_x_883:
[C---:B------:R-:W-:Y:S01]  /*3d60*/  ISETP.GE.AND P0, PT, R68.reuse, R239, PT ;  /* 0x000000ef4400720c */ /* 0x040fe20003f06270 */
[----:B------:R-:W-:Y:S03]  /*3d70*/  BSSY B1, `(.L_x_887) ;  /* 0x000007b000017945 */ /* 0x000fe60003800000 */
[----:B------:R-:W-:Y:S11]  /*3d80*/  ISETP.GE.AND P0, PT, R68, R235, !P0 ;  /* 0x000000eb4400720c */ /* 0x000ff60004706270 */
[----:B------:R-:W-:Y:S02]  /*3d90*/  @!UPT UIADD3 URZ, URZ, URZ, URZ ;  /* 0x0000003f3f3ff290 */ /* 0x000fe4000fffe03f */
[----:B------:R-:W-:-:S05]  /*3da0*/  @!P0 BRA `(.L_x_888) ;  /* 0x0000077000008947 */ /* 0x000fca0003800000 */
[----:B-----5:R-:W-:Y:S01]  /*3db0*/  ISETP.GE.AND P0, PT, R18, R121, PT ;  /* 0x000000791200720c */ /* 0x020fe20003f06270 */
[C---:B------:R-:W-:Y:S01]  /*3dc0*/  IMAD.SHL.U32 R3, R169.reuse, 0x2, RZ ;  /* 0x00000002a9037824 */ /* 0x040fe200078e00ff */
[----:B------:R-:W-:Y:S01]  /*3dd0*/  SHF.L.U64.HI R0, R169, 0x1, R145 ;  /* 0x00000001a9007819 */ /* 0x000fe20000010291 */
[----:B------:R-:W-:Y:S03]  /*3de0*/  BSSY B0, `(.L_x_889) ;  /* 0x000003b000007945 */ /* 0x000fe60003800000 */
[C---:B------:R-:W-:Y:S02]  /*3df0*/  IADD3 R24, P2, R3.reuse, R12, RZ ;  /* 0x0000000c03187210 */ /* 0x040fe40007f5e0ff */
[----:B------:R-:W-:Y:S03]  /*3e00*/  IADD3 R36, P1, R3, R50, RZ ;  /* 0x0000003203247210 */ /* 0x000fe60007f3e0ff */
[C---:B------:R-:W-:Y:S02]  /*3e10*/  IMAD.X R25, R0.reuse, 0x1, R13, P2 ;  /* 0x0000000100197824 */ /* 0x040fe400010e060d */
[----:B------:R-:W-:Y:S01]  /*3e20*/  IMAD.X R37, R0, 0x1, R51, P1 ;  /* 0x0000000100257824 */ /* 0x000fe200008e0633 */
[----:B------:R-:W-:-:S05]  /*3e30*/  @P0 BRA `(.L_x_890) ;  /* 0x0000035000000947 */ /* 0x000fca0003800000 */
[----:B------:R-:W-:Y:S02]  /*3e40*/  LEA R38, P1, R90, R122, 0x1 ;  /* 0x0000007a5a267211 */ /* 0x000fe400078208ff */
[----:B------:R-:W-:Y:S02]  /*3e50*/  ISETP.GE.AND P0, PT, R18, R17, PT ;  /* 0x000000111200720c */ /* 0x000fe40003f06270 */
[----:B------:R-:W-:Y:S02]  /*3e60*/  LEA.HI.X R39, R90, R123, R89, 0x1, P1 ;  /* 0x0000007b5a277211 */ /* 0x000fe400008f0c59 */
[C---:B------:R-:W-:Y:S03]  /*3e70*/  LEA R44, P1, R225.reuse, R128, 0x1 ;  /* 0x00000080e12c7211 */ /* 0x040fe600078208ff */
[----:B-1----:R-:W2:Y:S01]  /*3e80*/  LD.E.128 R20, [R38.64] ;  /* 0x0000000626147980 */ /* 0x002ea2000c101d00 */
[----:B------:R-:W-:Y:S07]  /*3e90*/  LEA.HI.X R45, R225, R129, R226, 0x1, P1 ;  /* 0x00000081e12d7211 */ /* 0x000fee00008f0ce2 */
[----:B------:R-:W3:Y:S06]  /*3ea0*/  @!P0 LD.E.64 R34, [R36.64] ;  /* 0x0000000624228980 */ /* 0x000eec000c101b00 */
[----:B------:R-:W4:Y:S01]  /*3eb0*/  @!P0 LD.E.64 R6, [R24.64] ;  /* 0x0000000618068980 */ /* 0x000f22000c101b00 */
[--C-:B---3--:R-:W-:Y:S01]  /*3ec0*/  @!P0 HADD2.F32 R30, -RZ, R34.reuse.H0_H0 ;  /* 0x20000022ff1e8230 */ /* 0x108fe20000004100 */
[----:B--2---:R-:W-:Y:S01]  /*3ed0*/  @!P0 MOV R27, R20 ;  /* 0x00000014001b8202 */ /* 0x004fe20000000f00 */
[----:B------:R-:W-:Y:S01]  /*3ee0*/  @!P0 HADD2.F32 R32, -RZ, R34.H1_H1 ;  /* 0x30000022ff208230 */ /* 0x000fe20000004100 */
[----:B------:R-:W-:Y:S01]  /*3ef0*/  @!P0 MOV R8, R21 ;  /* 0x0000001500088202 */ /* 0x000fe20000000f00 */
[----:B------:R-:W-:Y:S02]  /*3f00*/  @!P0 HADD2.F32 R33, -RZ, R35.H0_H0 ;  /* 0x20000023ff218230 */ /* 0x000fe40000004100 */
[--C-:B------:R-:W-:Y:S02]  /*3f10*/  @!P0 HADD2.F32 R29, -RZ, R27.reuse.H1_H1 ;  /* 0x3000001bff1d8230 */ /* 0x100fe40000004100 */
[--C-:B----4-:R-:W-:Y:S02]  /*3f20*/  @!P0 HADD2.F32 R26, -RZ, R6.reuse.H0_H0 ;  /* 0x20000006ff1a8230 */ /* 0x110fe40000004100 */
[----:B------:R-:W-:Y:S01]  /*3f30*/  @!P0 HADD2.F32 R31, -RZ, R27.H0_H0 ;  /* 0x2000001bff1f8230 */ /* 0x000fe20000004100 */
[C---:B------:R-:W-:Y:S01]  /*3f40*/  @!P0 FMUL.FTZ R39, R29.reuse, R30 ;  /* 0x0000001e1d278220 */ /* 0x040fe20000410000 */
[----:B------:R-:W-:Y:S01]  /*3f50*/  @!P0 MOV R27, R22 ;  /* 0x00000016001b8202 */ /* 0x000fe20000000f00 */
[-C--:B------:R-:W-:Y:S01]  /*3f60*/  @!P0 FMUL.FTZ R0, R29, R26.reuse ;  /* 0x0000001a1d008220 */ /* 0x080fe20000410000 */
[----:B------:R-:W-:Y:S01]  /*3f70*/  @!P0 HADD2.F32 R6, -RZ, R6.H1_H1 ;  /* 0x30000006ff068230 */ /* 0x000fe20000004100 */
[----:B------:R-:W-:Y:S01]  /*3f80*/  @!P0 FFMA.FTZ R39, R31, R26, -R39 ;  /* 0x0000001a1f278223 */ /* 0x000fe20000010827 */
[----:B------:R-:W-:Y:S01]  /*3f90*/  @!P0 MOV R26, R23 ;  /* 0x00000017001a8202 */ /* 0x000fe20000000f00 */
[----:B------:R-:W-:Y:S01]  /*3fa0*/  @!P0 FFMA.FTZ R0, R30, R31, R0 ;  /* 0x0000001f1e008223 */ /* 0x000fe20000010000 */
[--C-:B------:R-:W-:Y:S02]  /*3fb0*/  @!P0 HADD2.F32 R29, -RZ, R8.reuse.H1_H1 ;  /* 0x30000008ff1d8230 */ /* 0x100fe40000004100 */
[----:B------:R-:W-:Y:S02]  /*3fc0*/  @!P0 HADD2.F32 R5, -RZ, R7.H0_H0 ;  /* 0x20000007ff058230 */ /* 0x000fe40000004100 */
[----:B------:R-:W-:Y:S01]  /*3fd0*/  @!P0 HADD2.F32 R28, -RZ, R27.H1_H1 ;  /* 0x3000001bff1c8230 */ /* 0x000fe20000004100 */
[C---:B------:R-:W-:Y:S01]  /*3fe0*/  @!P0 FMUL.FTZ R2, R29.reuse, R6 ;  /* 0x000000061d028220 */ /* 0x040fe20000410000 */
[----:B------:R-:W-:Y:S01]  /*3ff0*/  @!P0 HADD2.F32 R7, -RZ, R7.H1_H1 ;  /* 0x30000007ff078230 */ /* 0x000fe20000004100 */
[----:B------:R-:W-:Y:S01]  /*4000*/  @!P0 FMUL.FTZ R41, R29, R32 ;  /* 0x000000201d298220 */ /* 0x000fe20000410000 */
[----:B------:R-:W-:Y:S01]  /*4010*/  @!P0 HADD2.F32 R35, -RZ, R35.H1_H1 ;  /* 0x30000023ff238230 */ /* 0x000fe20000004100 */
[C---:B------:R-:W-:Y:S01]  /*4020*/  @!P0 FMUL.FTZ R3, R28.reuse, R5 ;  /* 0x000000051c038220 */ /* 0x040fe20000410000 */
        /* <DEDUP_REMOVED lines=22> */
.L_x_890:
[----:B------:R-:W-:Y:S05]  /*4190*/  BSYNC B0 ;  /* 0x0000000000007941 */ /* 0x000fea0003800000 */
.L_x_889:
[----:B------:R-:W-:Y:S11]  /*41a0*/  ISETP.GE.AND P0, PT, R9, R121, PT ;  /* 0x000000790900720c */ /* 0x000ff60003f06270 */
[----:B------:R-:W-:Y:S02]  /*41b0*/  @!UPT UIADD3 URZ, URZ, URZ, URZ ;  /* 0x0000003f3f3ff290 */ /* 0x000fe4000fffe03f */
[----:B------:R-:W-:-:S05]  /*41c0*/  @P0 BRA `(.L_x_888) ;  /* 0x0000035000000947 */ /* 0x000fca0003800000 */
[----:B------:R-:W-:Y:S02]  /*41d0*/  LEA R38, P1, R91, R122, 0x1 ;  /* 0x0000007a5b267211 */ /* 0x000fe400078208ff */
[----:B------:R-:W-:Y:S02]  /*41e0*/  ISETP.GE.AND P0, PT, R9, R17, PT ;  /* 0x000000110900720c */ /* 0x000fe40003f06270 */
[----:B------:R-:W-:Y:S02]  /*41f0*/  LEA.HI.X R39, R91, R123, R92, 0x1, P1 ;  /* 0x0000007b5b277211 */ /* 0x000fe400008f0c5c */
[C---:B-1----:R-:W-:Y:S03]  /*4200*/  LEA R44, P1, R84.reuse, R128, 0x1 ;  /* 0x00000080542c7211 */ /* 0x042fe600078208ff */
[----:B------:R-:W2:Y:S01]  /*4210*/  LD.E.128 R20, [R38.64] ;  /* 0x0000000626147980 */ /* 0x000ea2000c101d00 */
[----:B------:R-:W-:Y:S07]  /*4220*/  LEA.HI.X R45, R84, R129, R83, 0x1, P1 ;  /* 0x00000081542d7211 */ /* 0x000fee00008f0c53 */
[----:B------:R-:W3:Y:S06]  /*4230*/  @!P0 LD.E.64 R32, [R36.64+0x40] ;  /* 0x0000400624208980 */ /* 0x000eec000c101b00 */
[----:B------:R1:W4:Y:S01]  /*4240*/  @!P0 LD.E.64 R6, [R24.64+0x40] ;  /* 0x0000400618068980 */ /* 0x000322000c101b00 */
[--C-:B---3--:R-:W-:Y:S01]  /*4250*/  @!P0 HADD2.F32 R28, -RZ, R32.reuse.H0_H0 ;  /* 0x20000020ff1c8230 */ /* 0x108fe20000004100 */
[----:B--2---:R-:W-:Y:S01]  /*4260*/  @!P0 MOV R27, R20 ;  /* 0x00000014001b8202 */ /* 0x004fe20000000f00 */
[----:B------:R-:W-:Y:S01]  /*4270*/  @!P0 HADD2.F32 R30, -RZ, R32.H1_H1 ;  /* 0x30000020ff1e8230 */ /* 0x000fe20000004100 */
[----:B------:R-:W-:Y:S01]  /*4280*/  @!P0 MOV R8, R21 ;  /* 0x0000001500088202 */ /* 0x000fe20000000f00 */
[----:B------:R-:W-:Y:S01]  /*4290*/  @!P0 HADD2.F32 R32, -RZ, R33.H0_H0 ;  /* 0x20000021ff208230 */ /* 0x000fe20000004100 */
[----:B-1----:R-:W-:Y:S01]  /*42a0*/  @!P0 MOV R25, R22 ;  /* 0x0000001600198202 */ /* 0x002fe20000000f00 */
[--C-:B------:R-:W-:Y:S01]  /*42b0*/  @!P0 HADD2.F32 R29, -RZ, R27.reuse.H1_H1 ;  /* 0x3000001bff1d8230 */ /* 0x100fe20000004100 */
[----:B------:R-:W-:Y:S01]  /*42c0*/  @!P0 MOV R24, R23 ;  /* 0x0000001700188202 */ /* 0x000fe20000000f00 */
[--C-:B----4-:R-:W-:Y:S02]  /*42d0*/  @!P0 HADD2.F32 R26, -RZ, R6.reuse.H0_H0 ;  /* 0x20000006ff1a8230 */ /* 0x110fe40000004100 */
[----:B------:R-:W-:Y:S01]  /*42e0*/  @!P0 HADD2.F32 R31, -RZ, R27.H0_H0 ;  /* 0x2000001bff1f8230 */ /* 0x000fe20000004100 */
[C---:B------:R-:W-:Y:S01]  /*42f0*/  @!P0 FMUL.FTZ R35, R29.reuse, R28 ;  /* 0x0000001c1d238220 */ /* 0x040fe20000410000 */
[----:B------:R-:W-:Y:S01]  /*4300*/  @!P0 HADD2.F32 R6, -RZ, R6.H1_H1 ;  /* 0x30000006ff068230 */ /* 0x000fe20000004100 */
[-C--:B------:R-:W-:Y:S01]  /*4310*/  @!P0 FMUL.FTZ R0, R29, R26.reuse ;  /* 0x0000001a1d008220 */ /* 0x080fe20000410000 */
[--C-:B------:R-:W-:Y:S01]  /*4320*/  @!P0 HADD2.F32 R27, -RZ, R8.reuse.H1_H1 ;  /* 0x30000008ff1b8230 */ /* 0x100fe20000004100 */
[----:B------:R-:W-:Y:S01]  /*4330*/  @!P0 FFMA.FTZ R35, R31, R26, -R35 ;  /* 0x0000001a1f238223 */ /* 0x000fe20000010823 */
[----:B------:R-:W-:Y:S01]  /*4340*/  @!P0 HADD2.F32 R5, -RZ, R7.H0_H0 ;  /* 0x20000007ff058230 */ /* 0x000fe20000004100 */
[----:B------:R-:W-:Y:S01]  /*4350*/  @!P0 FFMA.FTZ R0, R28, R31, R0 ;  /* 0x0000001f1c008223 */ /* 0x000fe20000010000 */
        /* <DEDUP_REMOVED lines=28> */
.L_x_888:
[----:B------:R-:W-:Y:S05]  /*4520*/  BSYNC B1 ;  /* 0x0000000000017941 */ /* 0x000fea0003800000 */
.L_x_887:
        /* <DEDUP_REMOVED lines=17> */
[C---:B-1----:R-:W-:Y:S03]  /*4640*/  LEA R44, P1, R85.reuse, R128, 0x1 ;  /* 0x00000080552c7211 */ /* 0x042fe600078208ff */
[----:B------:R-:W2:Y:S01]  /*4650*/  LD.E.128 R20, [R38.64] ;  /* 0x0000000626147980 */ /* 0x000ea2000c101d00 */
        /* <DEDUP_REMOVED lines=48> */
.L_x_894:
[----:B------:R-:W-:Y:S05]  /*4960*/  BSYNC B0 ;  /* 0x0000000000007941 */ /* 0x000fea0003800000 */
.L_x_893:
[----:B------:R-:W-:Y:S11]  /*4970*/  ISETP.GE.AND P0, PT, R9, R121, PT ;  /* 0x000000790900720c */ /* 0x000ff60003f06270 */
[----:B------:R-:W-:Y:S02]  /*4980*/  @!UPT UIADD3 URZ, URZ, URZ, URZ ;  /* 0x0000003f3f3ff290 */ /* 0x000fe4000fffe03f */
[----:B------:R-:W-:-:S05]  /*4990*/  @P0 BRA `(.L_x_892) ;  /* 0x0000035000000947 */ /* 0x000fca0003800000 */
[C---:B------:R-:W-:Y:S02]  /*49a0*/  LEA R38, P1, R94.reuse, R122, 0x1 ;  /* 0x0000007a5e267211 */ /* 0x040fe400078208ff */
        /* <DEDUP_REMOVED lines=52> */
.L_x_892:
[----:B------:R-:W-:Y:S05]  /*4cf0*/  BSYNC B1 ;  /* 0x0000000000017941 */ /* 0x000fea0003800000 */
.L_x_891:
        /* <DEDUP_REMOVED lines=14> */
[----:B------:R-:W-:Y:S01]  /*4de0*/  IMAD R38, R215, 0x60, RZ ;  /* 0x00000060d7267824 */ /* 0x000fe200078e02ff */
[----:B------:R-:W-:Y:S01]  /*4df0*/  ISETP.GE.AND P0, PT, R18, R17, PT ;  /* 0x000000111200720c */ /* 0x000fe20003f06270 */
[----:B------:R-:W-:Y:S04]  /*4e00*/  IMAD.WIDE.U32 R40, R214, 0x60, R122 ;  /* 0x00000060d6287825 */ /* 0x000fe800078e007a */
[----:B------:R-:W-:Y:S01]  /*4e10*/  IMAD R42, R61, 0x60, RZ ;  /* 0x000000603d2a7824 */ /* 0x000fe200078e02ff */
[----:B------:R-:W-:Y:S01]  /*4e20*/  IADD3 R41, R41, R38, RZ ;  /* 0x0000002629297210 */ /* 0x000fe20007ffe0ff */
[----:B------:R-:W-:Y:S04]  /*4e30*/  IMAD.WIDE.U32 R52, R60, 0x60, R128 ;  /* 0x000000603c347825 */ /* 0x000fe800078e0080 */
[----:B-1----:R-:W2:Y:S01]  /*4e40*/  LD.E.128 R20, [R40.64] ;  /* 0x0000000628147980 */ /* 0x002ea2000c101d00 */
[----:B------:R-:W-:Y:S07]  /*4e50*/  IADD3 R53, R53, R42, RZ ;  /* 0x0000002a35357210 */ /* 0x000fee0007ffe0ff */
        /* <DEDUP_REMOVED lines=47> */
.L_x_898:
[----:B------:R-:W-:Y:S05]  /*5150*/  BSYNC B0 ;  /* 0x0000000000007941 */ /* 0x000fea0003800000 */
.L_x_897:
        /* <DEDUP_REMOVED lines=56> */
.L_x_896:
[----:B------:R-:W-:Y:S05]  /*54e0*/  BSYNC B1 ;  /* 0x0000000000017941 */ /* 0x000fea0003800000 */
.L_x_895:
        /* <DEDUP_REMOVED lines=67> */
.L_x_902:
[----:B------:R-:W-:Y:S05]  /*5920*/  BSYNC B0 ;  /* 0x0000000000007941 */ /* 0x000fea0003800000 */
.L_x_901:
        /* <DEDUP_REMOVED lines=56> */
.L_x_900:
[----:B------:R-:W-:Y:S05]  /*5cb0*/  BSYNC B1 ;  /* 0x0000000000017941 */ /* 0x000fea0003800000 */
.L_x_899:
        /* <DEDUP_REMOVED lines=19> */
[----:B-1----:R-:W-:Y:S04]  /*5df0*/  IMAD.WIDE.U32 R52, R60, 0xa0, R128 ;  /* 0x000000a03c347825 */ /* 0x002fe800078e0080 */
[----:B------:R-:W2:Y:S01]  /*5e00*/  LD.E.128 R20, [R40.64] ;  /* 0x0000000628147980 */ /* 0x000ea2000c101d00 */
        /* <DEDUP_REMOVED lines=48> */
.L_x_906:
[----:B------:R-:W-:Y:S05]  /*6110*/  BSYNC B0 ;  /* 0x0000000000007941 */ /* 0x000fea0003800000 */
.L_x_905:
        /* <DEDUP_REMOVED lines=56> */
.L_x_904:
[----:B------:R-:W-:Y:S05]  /*64a0*/  BSYNC B1 ;  /* 0x0000000000017941 */ /* 0x000fea0003800000 */
.L_x_903:
        /* <DEDUP_REMOVED lines=69> */
.L_x_910:
[----:B------:R-:W-:Y:S05]  /*6900*/  BSYNC B0 ;  /* 0x0000000000007941 */ /* 0x000fea0003800000 */
.L_x_909:
        /* <DEDUP_REMOVED lines=56> */
.L_x_908:
[----:B------:R-:W-:Y:S05]  /*6c90*/  BSYNC B1 ;  /* 0x0000000000017941 */ /* 0x000fea0003800000 */
.L_x_907:
        /* <DEDUP_REMOVED lines=69> */
.L_x_914:
[----:B------:R-:W-:Y:S05]  /*70f0*/  BSYNC B0 ;  /* 0x0000000000007941 */ /* 0x000fea0003800000 */
.L_x_913:
[----:B------:R-:W-:Y:S11]  /*7100*/  ISETP.GE.AND P0, PT, R9, R121, PT ;  /* 0x000000790900720c */ /* 0x000ff60003f06270 */
[----:B------:R-:W-:Y:S02]  /*7110*/  @!UPT UIADD3 URZ, URZ, URZ, URZ ;  /* 0x0000003f3f3ff290 */ /* 0x000fe4000fffe03f */
[----:B------:R-:W-:-:S05]  /*7120*/  @P0 BRA `(.L_x_912) ;  /* 0x0000035000000947 */ /* 0x000fca0003800000 */
[C---:B------:R-:W-:Y:S02]  /*7130*/  LEA R34, P1, R108.reuse, R122, 0x1 ;  /* 0x0000007a6c227211 */ /* 0x040fe400078208ff */
[----:B------:R-:W-:Y:S02]  /*7140*/  ISETP.GE.AND P0, PT, R9, R17, PT ;  /* 0x000000110900720c */ /* 0x000fe40003f06270 */
[----:B------:R-:W-:Y:S02]  /*7150*/  LEA.HI.X R35, R108, R123, R107, 0x1, P1 ;  /* 0x0000007b6c237211 */ /* 0x000fe400008f0c6b */
[C---:B------:R-:W-:Y:S03]  /*7160*/  LEA R42, P1, R186.reuse, R128, 0x1 ;  /* 0x00000080ba2a7211 */ /* 0x040fe600078208ff */
[----:B-1----:R-:W2:Y:S01]  /*7170*/  LD.E.128 R20, [R34.64] ;  /* 0x0000000622147980 */ /* 0x002ea2000c101d00 */
        /* <DEDUP_REMOVED lines=9> */
[----:B------:R-:W-:Y:S02]  /*7210*/  @!P0 HADD2.F32 R28, -RZ, R26.H1_H1 ;  /* 0x3000001aff1c8230 */ /* 0x000fe40000004100 */
[----:B----4-:R-:W-:Y:S02]  /*7220*/  @!P0 HADD2.F32 R17, -RZ, R6.H0_H0 ;  /* 0x20000006ff118230 */ /* 0x010fe40000004100 */
[----:B------:R-:W-:Y:S01]  /*7230*/  @!P0 HADD2.F32 R30, -RZ, R26.H0_H0 ;  /* 0x2000001aff1e8230 */ /* 0x000fe20000004100 */
[C---:B------:R-:W-:Y:S01]  /*7240*/  @!P0 FMUL.FTZ R35, R28.reuse, R27 ;  /* 0x0000001b1c238220 */ /* 0x040fe20000410000 */
[----:B------:R-:W-:Y:S01]  /*7250*/  @!P0 HADD2.F32 R6, -RZ, R6.H1_H1 ;  /* 0x30000006ff068230 */ /* 0x000fe20000004100 */
[-C--:B------:R-:W-:Y:S01]  /*7260*/  @!P0 FMUL.FTZ R0, R28, R17.reuse ;  /* 0x000000111c008220 */ /* 0x080fe20000410000 */
[--C-:B------:R-:W-:Y:S01]  /*7270*/  @!P0 HADD2.F32 R5, -RZ, R7.reuse.H0_H0 ;  /* 0x20000007ff058230 */ /* 0x100fe20000004100 */
[----:B------:R-:W-:Y:S01]  /*7280*/  @!P0 FFMA.FTZ R35, R30, R17, -R35 ;  /* 0x000000111e238223 */ /* 0x000fe20000010823 */
[----:B------:R-:W-:Y:S01]  /*7290*/  @!P0 MOV R17, R23 ;  /* 0x0000001700118202 */ /* 0x000fe20000000f00 */
[----:B------:R-:W-:Y:S01]  /*72a0*/  @!P0 FFMA.FTZ R0, R27, R30, R0 ;  /* 0x0000001e1b008223 */ /* 0x000fe20000010000 */
[----:B------:R-:W-:Y:S02]  /*72b0*/  @!P0 HADD2.F32 R25, -RZ, R8.H1_H1 ;  /* 0x30000008ff198230 */ /* 0x000fe40000004100 */
[----:B------:R-:W-:Y:S02]  /*72c0*/  @!P0 HADD2.F32 R26, -RZ, R24.H1_H1 ;  /* 0x30000018ff1a8230 */ /* 0x000fe40000004100 */
[----:B------:R-:W-:Y:S01]  /*72d0*/  @!P0 HADD2.F32 R7, -RZ, R7.H1_H1 ;  /* 0x30000007ff078230 */ /* 0x000fe20000004100 */
[C---:B------:R-:W-:Y:S01]  /*72e0*/  @!P0 FMUL.FTZ R2, R25.reuse, R6 ;  /* 0x0000000619028220 */ /* 0x040fe20000410000 */
[----:B------:R-:W-:Y:S01]  /*72f0*/  @!P0 HADD2.F32 R33, -RZ, R33.H1_H1 ;  /* 0x30000021ff218230 */ /* 0x000fe20000004100 */
[C---:B------:R-:W-:Y:S01]  /*7300*/  @!P0 FMUL.FTZ R3, R26.reuse, R5 ;  /* 0x000000051a038220 */ /* 0x040fe20000410000 */
[----:B------:R-:W-:Y:S01]  /*7310*/  @!P0 HADD2.F32 R27, -RZ, R8.H0_H0 ;  /* 0x20000008ff1b8230 */ /* 0x000fe20000004100 */
[----:B------:R-:W-:Y:S01]  /*7320*/  @!P0 FMUL.FTZ R39, R25, R29 ;  /* 0x0000001d19278220 */ /* 0x000fe20000410000 */
[--C-:B------:R-:W-:Y:S01]  /*7330*/  @!P0 HADD2.F32 R8, -RZ, R17.reuse.H1_H1 ;  /* 0x30000011ff088230 */ /* 0x100fe20000004100 */
[----:B------:R-:W-:Y:S01]  /*7340*/  @!P0 FMUL.FTZ R34, R26, R31 ;  /* 0x0000001f1a228220 */ /* 0x000fe20000410000 */
[----:B------:R-:W-:Y:S01]  /*7350*/  @!P0 F2FP.PACK_AB R35, R0, R35 ;  /* 0x000000230023823e */ /* 0x000fe200000000ff */
[----:B------:R-:W-:Y:S01]  /*7360*/  @!P0 FFMA.FTZ R2, R29, R27, R2 ;  /* 0x0000001b1d028223 */ /* 0x000fe20000010002 */
[----:B------:R-:W-:Y:S01]  /*7370*/  @!P0 HADD2.F32 R30, -RZ, R24.H0_H0 ;  /* 0x20000018ff1e8230 */ /* 0x000fe20000004100 */
[C---:B------:R-:W-:Y:S01]  /*7380*/  @!P0 FMUL.FTZ R38, R8.reuse, R33 ;  /* 0x0000002108268220 */ /* 0x040fe20000410000 */
[----:B------:R-:W-:Y:S01]  /*7390*/  @!P0 MOV R20, R35 ;  /* 0x0000002300148202 */ /* 0x000fe20000000f00 */
[----:B------:R-:W-:Y:S01]  /*73a0*/  @!P0 HADD2.F32 R32, -RZ, R17.H0_H0 ;  /* 0x20000011ff208230 */ /* 0x000fe20000004100 */
[----:B------:R-:W-:Y:S02]  /*73b0*/  @!P0 FMUL.FTZ R4, R8, R7 ;  /* 0x0000000708048220 */ /* 0x000fe40000410000 */
[----:B------:R-:W-:Y:S02]  /*73c0*/  @!P0 FFMA.FTZ R3, R31, R30, R3 ;  /* 0x0000001e1f038223 */ /* 0x000fe40000010003 */
[----:B------:R-:W-:Y:S02]  /*73d0*/  @!P0 FFMA.FTZ R39, R27, R6, -R39 ;  /* 0x000000061b278223 */ /* 0x000fe40000010827 */
[----:B------:R-:W-:Y:S02]  /*73e0*/  @!P0 FFMA.FTZ R34, R30, R5, -R34 ;  /* 0x000000051e228223 */ /* 0x000fe40000010822 */
[----:B------:R-:W-:Y:S01]  /*73f0*/  @!P0 FFMA.FTZ R38, R32, R7, -R38 ;  /* 0x0000000720268223 */ /* 0x000fe20000010826 */
[----:B------:R-:W-:Y:S01]  /*7400*/  @!P0 F2FP.PACK_AB R40, R2, R39 ;  /* 0x000000270228823e */ /* 0x000fe200000000ff */
[----:B------:R-:W-:Y:S01]  /*7410*/  @!P0 FFMA.FTZ R4, R33, R32, R4 ;  /* 0x0000002021048223 */ /* 0x000fe20000010004 */
[----:B------:R-:W-:Y:S02]  /*7420*/  @!P0 F2FP.PACK_AB R34, R3, R34 ;  /* 0x000000220322823e */ /* 0x000fe400000000ff */
[----:B------:R-:W-:Y:S02]  /*7430*/  @!P0 MOV R21, R40 ;  /* 0x0000002800158202 */ /* 0x000fe40000000f00 */
[----:B------:R-:W-:Y:S02]  /*7440*/  @!P0 F2FP.PACK_AB R39, R4, R38 ;  /* 0x000000260427823e */ /* 0x000fe400000000ff */
[----:B------:R-:W-:Y:S02]  /*7450*/  @!P0 MOV R22, R34 ;  /* 0x0000002200168202 */ /* 0x000fe40000000f00 */
[----:B------:R-:W-:Y:S05]  /*7460*/  @!P0 MOV R23, R39 ;  /* 0x0000002700178202 */ /* 0x000fea0000000f00 */
[----:B------:R1:W-:Y:S02]  /*7470*/  ST.E.128 [R42.64], R20 ;  /* 0x000000142a007985 */ /* 0x0003e4000c101d06 */
.L_x_912:
[----:B------:R-:W-:Y:S05]  /*7480*/  BSYNC B1 ;  /* 0x0000000000017941 */ /* 0x000fea0003800000 */
.L_x_911:
[----:B------:R-:W2:Y:S02]  /*7490*/  LD.E R3, [R10.64+0xd0] ;  /* 0x0000d0060a037980 */ /* 0x000ea4000c101900 */
[----:B--2---:R-:W-:Y:S05]  /*74a0*/  IMAD.U32 R3, R3, -0x40, RZ ;  /* 0xffffffc003037824 */ /* 0x004fea00078e00ff */
[C---:B------:R-:W-:Y:S02]  /*74b0*/  LEA R12, P1, R3.reuse, R12, 0x1 ;  /* 0x0000000c030c7211 */ /* 0x040fe400078208ff */
[C---:B------:R-:W-:Y:S02]  /*74c0*/  LEA R50, P0, R3.reuse, R50, 0x1 ;  /* 0x0000003203327211 */ /* 0x040fe400078008ff */
[C---:B------:R-:W-:Y:S02]  /*74d0*/  LEA.HI.X.SX32 R13, R3.reuse, R13, 0x1, P1 ;  /* 0x0000000d030d7211 */ /* 0x040fe400008f0eff */
[----:B------:R-:W-:Y:S01]  /*74e0*/  LEA.HI.X.SX32 R51, R3, R51, 0x1, P0 ;  /* 0x0000003303337211 */ /* 0x000fe200000f0eff */
[----:B------:R-:W-:-:S05]  /*74f0*/  BRA `(.L_x_915) ;  /* 0x000073b000007947 */ /* 0x000fca0003800000 */
.L_x_882:
[----:B-1----:R-:W-:Y:S01]  /*7500*/  BSSY B2, `(.L_x_916) ;  /* 0x00000c2000027945 */ /* 0x002fe20003800000 */
[----:B------:R-:W-:-:S05]  /*7510*/  @!P2 BRA `(.L_x_917) ;  /* 0x00000c000000a947 */ /* 0x000fca0003800000 */
[----:B-----5:R-:W-:Y:S01]  /*7520*/  ISETP.GE.AND P0, PT, R18, R121, PT ;  /* 0x000000791200720c */ /* 0x020fe20003f06270 */
[----:B------:R-:W-:Y:S01]  /*7530*/  @!UPT UIADD3 URZ, URZ, URZ, URZ ;  /* 0x0000003f3f3ff290 */ /* 0x000fe2000fffe03f */
[----:B------:R-:W-:Y:S11]  /*7540*/  BSSY B1, `(.L_x_918) ;  /* 0x000005e000017945 */ /* 0x000ff60003800000 */
[----:B------:R-:W-:-:S05]  /*7550*/  @P0 BRA `(.L_x_919) ;  /* 0x000005c000000947 */ /* 0x000fca0003800000 */
[----:B------:R1:W5:Y:S01]  /*7560*/  LD.E.128 R36, [R122.64] ;  /* 0x000000067a247980 */ /* 0x000362000c101d00 */
[----:B------:R-:W-:Y:S01]  /*7570*/  ISETP.GE.AND P0, PT, R18, R17, PT ;  /* 0x000000111200720c */ /* 0x000fe20003f06270 */
[----:B------:R-:W-:Y:S01]  /*7580*/  @!UPT UIADD3 URZ, URZ, URZ, URZ ;  /* 0x0000003f3f3ff290 */ /* 0x000fe2000fffe03f */
[----:B------:R-:W-:Y:S11]  /*7590*/  BSSY B0, `(.L_x_920) ;  /* 0x0000057000007945 */ /* 0x000ff60003800000 */
[----:B------:R-:W-:-:S05]  /*75a0*/  @P0 BRA `(.L_x_921) ;  /* 0x0000055000000947 */ /* 0x000fca0003800000 */
[--C-:B-----5:R-:W-:Y:S01]  /*75b0*/  HADD2.F32 R35, -RZ, R36.reuse.H0_H0 ;  /* 0x20000024ff237230 */ /* 0x120fe20000004100 */
[----:B------:R-:W-:Y:S02]  /*75c0*/  LEA.HI R247, R17, R17, RZ, 0x1 ;  /* 0x0000001111f77211 */ /* 0x000fe400078f08ff */
[----:B------:R-:W-:Y:S02]  /*75d0*/  MOV R241, RZ ;  /* 0x000000ff00f17202 */ /* 0x000fe40000000f00 */
[----:B------:R-:W-:Y:S02]  /*75e0*/  SHF.R.S32.HI R247, RZ, 0x1, R247 ;  /* 0x00000001fff77819 */ /* 0x000fe400000114f7 */
[----:B------:R-:W-:Y:S02]  /*75f0*/  MOV R245, RZ ;  /* 0x000000ff00f57202 */ /* 0x000fe40000000f00 */
[-C--:B------:R-:W-:Y:S02]  /*7600*/  ISETP.GE.AND P2, PT, R18, R247.reuse, PT ;  /* 0x000000f71200720c */ /* 0x080fe40003f46270 */
[----:B------:R-:W-:Y:S02]  /*7610*/  MOV R243, R247 ;  /* 0x000000f700f37202 */ /* 0x000fe40000000f00 */
[----:B------:R-:W-:Y:S01]  /*7620*/  MOV R59, R37 ;  /* 0x00000025003b7202 */ /* 0x000fe20000000f00 */
[----:B------:R-:W-:Y:S01]  /*7630*/  HADD2.F32 R37, -RZ, R36.H1_H1 ;  /* 0x30000024ff257230 */ /* 0x000fe20000004100 */
[----:B------:R-:W-:Y:S02]  /*7640*/  MOV R46, R38 ;  /* 0x00000026002e7202 */ /* 0x000fe40000000f00 */
[----:B------:R-:W-:Y:S05]  /*7650*/  MOV R57, R39 ;  /* 0x0000002700397202 */ /* 0x000fea0000000f00 */
[C---:B------:R-:W-:Y:S02]  /*7660*/  @P2 IADD3 R243, -R247.reuse, RZ, RZ ;  /* 0x000000fff7f32210 */ /* 0x040fe40007ffe1ff */
[----:B------:R-:W-:Y:S02]  /*7670*/  @P2 IADD3 R241, -R247, RZ, RZ ;  /* 0x000000fff7f12210 */ /* 0x000fe40007ffe1ff */
[----:B------:R-:W-:Y:S02]  /*7680*/  LEA R20, P1, R243, R122, 0x1 ;  /* 0x0000007af3147211 */ /* 0x000fe400078208ff */
[----:B------:R-:W-:Y:S02]  /*7690*/  LEA R248, P0, R241, R124, 0x1 ;  /* 0x0000007cf1f87211 */ /* 0x000fe400078008ff */
[----:B------:R-:W-:Y:S02]  /*76a0*/  LEA.HI.X.SX32 R21, R243, R123, 0x1, P1 ;  /* 0x0000007bf3157211 */ /* 0x000fe400008f0eff */
[----:B------:R-:W-:Y:S02]  /*76b0*/  LEA.HI.X.SX32 R249, R241, R125, 0x1, P0 ;  /* 0x0000007df1f97211 */ /* 0x000fe400000f0eff */
[----:B------:R-:W-:Y:S02]  /*76c0*/  @P2 IADD3 R245, -R247, RZ, RZ ;  /* 0x000000fff7f52210 */ /* 0x000fe40007ffe1ff */
[----:B------:R-:W2:Y:S02]  /*76d0*/  LD.E.128 R20, [R20.64] ;  /* 0x0000000614147980 */ /* 0x000ea4000c101d00 */
[C---:B------:R-:W-:Y:S04]  /*76e0*/  LEA R40, P0, R245.reuse, R126, 0x1 ;  /* 0x0000007ef5287211 */ /* 0x040fe800078008ff */
[----:B------:R-:W-:Y:S02]  /*76f0*/  LEA.HI.X.SX32 R41, R245, R127, 0x1, P0 ;  /* 0x0000007ff5297211 */ /* 0x000fe400000f0eff */
[----:B------:R-:W3:Y:S08]  /*7700*/  LD.E.128 R240, [R248.64] ;  /* 0x00000006f8f07980 */ /* 0x000ef0000c101d00 */
[----:B------:R4:W2:Y:S02]  /*7710*/  LD.E.128 R52, [R40.64] ;  /* 0x0000000628347980 */ /* 0x0008a4000c101d00 */
[----:B----4-:R-:W-:Y:S02]  /*7720*/  HADD2.F32 R40, -RZ, R59.H0_H0 ;  /* 0x2000003bff287230 */ /* 0x010fe40000004100 */
[--C-:B---3--:R-:W-:Y:S01]  /*7730*/  HADD2.F32 R32, -RZ, R240.reuse.H0_H0 ;  /* 0x200000f0ff207230 */ /* 0x108fe20000004100 */
[----:B--2---:R-:W-:Y:S01]  /*7740*/  MOV R34, R20 ;  /* 0x0000001400227202 */ /* 0x004fe20000000f00 */
[----:B------:R-:W-:Y:S01]  /*7750*/  HADD2.F32 R30, -RZ, R240.H1_H1 ;  /* 0x300000f0ff1e7230 */ /* 0x000fe20000004100 */
[----:B------:R-:W-:Y:S01]  /*7760*/  MOV R27, R21 ;  /* 0x00000015001b7202 */ /* 0x000fe20000000f00 */
[--C-:B------:R-:W-:Y:S01]  /*7770*/  HADD2.F32 R26, -RZ, R241.reuse.H1_H1 ;  /* 0x300000f1ff1a7230 */ /* 0x100fe20000004100 */
[----:B------:R-:W-:Y:S01]  /*7780*/  @!P2 FADD.FTZ R32, -R32, -RZ ;  /* 0x800000ff2020a221 */ /* 0x000fe20000010100 */
[----:B------:R-:W-:Y:S01]  /*7790*/  HADD2.F32 R28, -RZ, R241.H0_H0 ;  /* 0x200000f1ff1c7230 */ /* 0x000fe20000004100 */
[----:B------:R-:W-:Y:S01]  /*77a0*/  MOV R24, R22 ;  /* 0x0000001600187202 */ /* 0x000fe20000000f00 */
[--C-:B------:R-:W-:Y:S01]  /*77b0*/  HADD2.F32 R33, -RZ, R34.reuse.H0_H0 ;  /* 0x20000022ff217230 */ /* 0x100fe20000004100 */
[----:B------:R-:W-:Y:S01]  /*77c0*/  @!P2 FADD.FTZ R30, -R30, -RZ ;  /* 0x800000ff1e1ea221 */ /* 0x000fe20000010100 */
[----:B------:R-:W-:Y:S01]  /*77d0*/  HADD2.F32 R31, -RZ, R34.H1_H1 ;  /* 0x30000022ff1f7230 */ /* 0x000fe20000004100 */
[----:B------:R-:W-:Y:S01]  /*77e0*/  MOV R25, R23 ;  /* 0x0000001700197202 */ /* 0x000fe20000000f00 */
[--C-:B------:R-:W-:Y:S01]  /*77f0*/  HADD2.F32 R29, -RZ, R27.reuse.H0_H0 ;  /* 0x2000001bff1d7230 */ /* 0x100fe20000004100 */
[----:B------:R-:W-:Y:S01]  /*7800*/  @!P2 FADD.FTZ R26, -R26, -RZ ;  /* 0x800000ff1a1aa221 */ /* 0x000fe20000010100 */
[----:B------:R-:W-:Y:S01]  /*7810*/  HADD2.F32 R27, -RZ, R27.H1_H1 ;  /* 0x3000001bff1b7230 */ /* 0x000fe20000004100 */
[----:B------:R-:W-:Y:S01]  /*7820*/  @!P2 FADD.FTZ R28, -R28, -RZ ;  /* 0x800000ff1c1ca221 */ /* 0x000fe20000010100 */
[----:B------:R-:W-:Y:S01]  /*7830*/  HADD2.F32 R23, -RZ, R242.H0_H0 ;  /* 0x200000f2ff177230 */ /* 0x000fe20000004100 */
[----:B------:R-:W-:Y:S01]  /*7840*/  FMUL.FTZ R0, R33, R32 ;  /* 0x0000002021007220 */ /* 0x000fe20000410000 */
[----:B------:R-:W-:Y:S01]  /*7850*/  HADD2.F32 R36, -RZ, R52.H0_H0 ;  /* 0x20000034ff247230 */ /* 0x000fe20000004100 */
[----:B------:R-:W-:Y:S01]  /*7860*/  FMUL.FTZ R2, R31, R30 ;  /* 0x0000001e1f027220 */ /* 0x000fe20000410000 */
[----:B------:R-:W-:Y:S01]  /*7870*/  HADD2.F32 R22, -RZ, R242.H1_H1 ;  /* 0x300000f2ff167230 */ /* 0x000fe20000004100 */
[----:B------:R-:W-:Y:S01]  /*7880*/  FMUL.FTZ R4, R27, R26 ;  /* 0x0000001a1b047220 */ /* 0x000fe20000410000 */
[----:B------:R-:W-:Y:S01]  /*7890*/  HADD2.F32 R38, -RZ, R52.H1_H1 ;  /* 0x30000034ff267230 */ /* 0x000fe20000004100 */
[----:B------:R-:W-:Y:S01]  /*78a0*/  FMUL.FTZ R3, R29, R28 ;  /* 0x0000001c1d037220 */ /* 0x000fe20000410000 */
[----:B------:R-:W-:Y:S01]  /*78b0*/  HADD2.F32 R21, -RZ, R243.H0_H0 ;  /* 0x200000f3ff157230 */ /* 0x000fe20000004100 */
[----:B------:R-:W-:Y:S01]  /*78c0*/  @!P2 FADD.FTZ R23, -R23, -RZ ;  /* 0x800000ff1717a221 */ /* 0x000fe20000010100 */
[--C-:B------:R-:W-:Y:S01]  /*78d0*/  HADD2.F32 R26, -RZ, R24.reuse.H0_H0 ;  /* 0x20000018ff1a7230 */ /* 0x100fe20000004100 */
[----:B------:R-:W-:Y:S01]  /*78e0*/  FFMA.FTZ R0, R35, R36, R0 ;  /* 0x0000002423007223 */ /* 0x000fe20000010000 */
[----:B------:R-:W-:Y:S01]  /*78f0*/  HADD2.F32 R39, -RZ, R53.H0_H0 ;  /* 0x20000035ff277230 */ /* 0x000fe20000004100 */
[----:B------:R-:W-:Y:S01]  /*7900*/  @!P2 FADD.FTZ R22, -R22, -RZ ;  /* 0x800000ff1616a221 */ /* 0x000fe20000010100 */
[----:B------:R-:W-:Y:S01]  /*7910*/  HADD2.F32 R20, -RZ, R243.H1_H1 ;  /* 0x300000f3ff147230 */ /* 0x000fe20000004100 */
[----:B------:R-:W-:Y:S01]  /*7920*/  FFMA.FTZ R2, R37, R38, R2 ;  /* 0x0000002625027223 */ /* 0x000fe20000010002 */
[----:B------:R-:W-:Y:S01]  /*7930*/  HADD2.F32 R27, -RZ, R24.H1_H1 ;  /* 0x30000018ff1b7230 */ /* 0x000fe20000004100 */
[----:B------:R-:W-:Y:S01]  /*7940*/  @!P2 FADD.FTZ R21, -R21, -RZ ;  /* 0x800000ff1515a221 */ /* 0x000fe20000010100 */
[----:B------:R-:W-:Y:S01]  /*7950*/  HADD2.F32 R41, -RZ, R53.H1_H1 ;  /* 0x30000035ff297230 */ /* 0x000fe20000004100 */
[----:B------:R-:W-:Y:S01]  /*7960*/  FMUL.FTZ R5, R26, R23 ;  /* 0x000000171a057220 */ /* 0x000fe20000410000 */
[----:B------:R-:W-:Y:S01]  /*7970*/  HADD2.F32 R35, -RZ, R59.H1_H1 ;  /* 0x3000003bff237230 */ /* 0x000fe20000004100 */
[----:B------:R-:W-:Y:S01]  /*7980*/  FFMA.FTZ R3, R40, R39, R3 ;  /* 0x0000002728037223 */ /* 0x000fe20000010003 */
[--C-:B------:R-:W-:Y:S01]  /*7990*/  HADD2.F32 R24, -RZ, R25.reuse.H0_H0 ;  /* 0x20000019ff187230 */ /* 0x100fe20000004100 */
[----:B------:R-:W-:Y:S01]  /*79a0*/  @!P2 FADD.FTZ R20, -R20, -RZ ;  /* 0x800000ff1414a221 */ /* 0x000fe20000010100 */
[----:B------:R-:W-:Y:S01]  /*79b0*/  HADD2.F32 R42, -RZ, R54.H0_H0 ;  /* 0x20000036ff2a7230 */ /* 0x000fe20000004100 */
[----:B------:R-:W-:Y:S01]  /*79c0*/  FMUL.FTZ R6, R27, R22 ;  /* 0x000000161b067220 */ /* 0x000fe20000410000 */
[----:B------:R-:W-:Y:S01]  /*79d0*/  HADD2.F32 R36, -RZ, R46.H0_H0 ;  /* 0x2000002eff247230 */ /* 0x000fe20000004100 */
[----:B------:R-:W-:Y:S01]  /*79e0*/  FFMA.FTZ R4, R35, R41, R4 ;  /* 0x0000002923047223 */ /* 0x000fe20000010004 */
[----:B------:R-:W-:Y:S01]  /*79f0*/  HADD2.F32 R25, -RZ, R25.H1_H1 ;  /* 0x30000019ff197230 */ /* 0x000fe20000004100 */
[----:B------:R-:W-:Y:S01]  /*7a00*/  FMUL.FTZ R7, R24, R21 ;  /* 0x0000001518077220 */ /* 0x000fe20000410000 */
[----:B------:R-:W-:Y:S01]  /*7a10*/  HADD2.F32 R43, -RZ, R54.H1_H1 ;  /* 0x30000036ff2b7230 */ /* 0x000fe20000004100 */
[----:B------:R-:W-:Y:S01]  /*7a20*/  FFMA.FTZ R5, R36, R42, R5 ;  /* 0x0000002a24057223 */ /* 0x000fe20000010005 */
[----:B------:R-:W-:Y:S01]  /*7a30*/  HADD2.F32 R37, -RZ, R46.H1_H1 ;  /* 0x3000002eff257230 */ /* 0x000fe20000004100 */
[----:B------:R-:W-:Y:S01]  /*7a40*/  FMUL.FTZ R8, R25, R20 ;  /* 0x0000001419087220 */ /* 0x000fe20000410000 */
[----:B------:R-:W-:Y:S01]  /*7a50*/  HADD2.F32 R44, -RZ, R55.H0_H0 ;  /* 0x20000037ff2c7230 */ /* 0x000fe20000004100 */
[----:B------:R-:W-:Y:S01]  /*7a60*/  F2FP.PACK_AB R36, R2, R0 ;  /* 0x000000000224723e */ /* 0x000fe200000000ff */
[----:B------:R-:W-:Y:S01]  /*7a70*/  HADD2.F32 R38, -RZ, R57.H0_H0 ;  /* 0x20000039ff267230 */ /* 0x000fe20000004100 */
[----:B------:R-:W-:Y:S01]  /*7a80*/  FFMA.FTZ R6, R37, R43, R6 ;  /* 0x0000002b25067223 */ /* 0x000fe20000010006 */
[----:B------:R-:W-:Y:S01]  /*7a90*/  F2FP.PACK_AB R37, R4, R3 ;  /* 0x000000030425723e */ /* 0x000fe200000000ff */
[----:B------:R-:W-:Y:S02]  /*7aa0*/  HADD2.F32 R45, -RZ, R55.H1_H1 ;  /* 0x30000037ff2d7230 */ /* 0x000fe40000004100 */
[----:B------:R-:W-:Y:S01]  /*7ab0*/  HADD2.F32 R39, -RZ, R57.H1_H1 ;  /* 0x30000039ff277230 */ /* 0x000fe20000004100 */
[----:B------:R-:W-:Y:S01]  /*7ac0*/  FFMA.FTZ R7, R38, R44, R7 ;  /* 0x0000002c26077223 */ /* 0x000fe20000010007 */
[----:B------:R-:W-:Y:S03]  /*7ad0*/  F2FP.PACK_AB R38, R6, R5 ;  /* 0x000000050626723e */ /* 0x000fe600000000ff */
[----:B------:R-:W-:Y:S05]  /*7ae0*/  FFMA.FTZ R8, R39, R45, R8 ;  /* 0x0000002d27087223 */ /* 0x000fea0000010008 */
[----:B------:R-:W-:Y:S02]  /*7af0*/  F2FP.PACK_AB R39, R8, R7 ;  /* 0x000000070827723e */ /* 0x000fe400000000ff */
.L_x_921:
[----:B------:R-:W-:Y:S05]  /*7b00*/  BSYNC B0 ;  /* 0x0000000000007941 */ /* 0x000fea0003800000 */
.L_x_920:
[----:B-----5:R2:W-:Y:S02]  /*7b10*/  ST.E.128 [R128.64], R36 ;  /* 0x0000002480007985 */ /* 0x0205e4000c101d06 */
.L_x_919:
[----:B------:R-:W-:Y:S05]  /*7b20*/  BSYNC B1 ;  /* 0x0000000000017941 */ /* 0x000fea0003800000 */
.L_x_918:
[----:B------:R-:W-:Y:S11]  /*7b30*/  ISETP.GE.AND P0, PT, R9, R121, PT ;  /* 0x000000790900720c */ /* 0x000ff60003f06270 */
[----:B------:R-:W-:Y:S02]  /*7b40*/  @!UPT UIADD3 URZ, URZ, URZ, URZ ;  /* 0x0000003f3f3ff290 */ /* 0x000fe4000fffe03f */
[----:B------:R-:W-:-:S05]  /*7b50*/  @P0 BRA `(.L_x_917) ;  /* 0x000005c000000947 */ /* 0x000fca0003800000 */
[----:B--2---:R2:W5:Y:S01]  /*7b60*/  LD.E.128 R36, [R122.64+0x80] ;  /* 0x000080067a247980 */ /* 0x004562000c101d00 */
        /* <DEDUP_REMOVED lines=16> */
[C---:B------:R-:W-:Y:S02]  /*7c70*/  @P2 IADD3 R241, -R222.reuse, RZ, RZ ;  /* 0x000000ffdef12210 */ /* 0x040fe40007ffe1ff */
[----:B------:R-:W-:Y:S02]  /*7c80*/  LEA R20, P1, R243, R122, 0x1 ;  /* 0x0000007af3147211 */ /* 0x000fe400078208ff */
[----:B------:R-:W-:Y:S02]  /*7c90*/  LEA R246, P0, R241, R124, 0x1 ;  /* 0x0000007cf1f67211 */ /* 0x000fe400078008ff */
[----:B------:R-:W-:Y:S02]  /*7ca0*/  LEA.HI.X.SX32 R21, R243, R123, 0x1, P1 ;  /* 0x0000007bf3157211 */ /* 0x000fe400008f0eff */
[----:B------:R-:W-:Y:S02]  /*7cb0*/  LEA.HI.X.SX32 R247, R241, R125, 0x1, P0 ;  /* 0x0000007df1f77211 */ /* 0x000fe400000f0eff */
[----:B------:R-:W-:Y:S02]  /*7cc0*/  @P2 IADD3 R245, -R222, RZ, RZ ;  /* 0x000000ffdef52210 */ /* 0x000fe40007ffe1ff */
[----:B------:R-:W3:Y:S02]  /*7cd0*/  LD.E.128 R20, [R20.64+0x80] ;  /* 0x0000800614147980 */ /* 0x000ee4000c101d00 */
[C---:B------:R-:W-:Y:S04]  /*7ce0*/  LEA R40, P0, R245.reuse, R126, 0x1 ;  /* 0x0000007ef5287211 */ /* 0x040fe800078008ff */
[----:B------:R-:W-:Y:S02]  /*7cf0*/  LEA.HI.X.SX32 R41, R245, R127, 0x1, P0 ;  /* 0x0000007ff5297211 */ /* 0x000fe400000f0eff */
[----:B------:R-:W4:Y:S08]  /*7d00*/  LD.E.128 R240, [R246.64+0x80] ;  /* 0x00008006f6f07980 */ /* 0x000f30000c101d00 */
[----:B--2---:R1:W2:Y:S02]  /*7d10*/  LD.E.128 R52, [R40.64+0x80] ;  /* 0x0000800628347980 */ /* 0x0042a4000c101d00 */
[----:B-1----:R-:W-:Y:S02]  /*7d20*/  HADD2.F32 R40, -RZ, R59.H0_H0 ;  /* 0x2000003bff287230 */ /* 0x002fe40000004100 */
[--C-:B----4-:R-:W-:Y:S01]  /*7d30*/  HADD2.F32 R32, -RZ, R240.reuse.H0_H0 ;  /* 0x200000f0ff207230 */ /* 0x110fe20000004100 */
[----:B---3--:R-:W-:Y:S01]  /*7d40*/  MOV R34, R20 ;  /* 0x0000001400227202 */ /* 0x008fe20000000f00 */
        /* <DEDUP_REMOVED lines=16> */
[----:B--2---:R-:W-:Y:S01]  /*7e50*/  HADD2.F32 R36, -RZ, R52.H0_H0 ;  /* 0x20000034ff247230 */ /* 0x004fe20000004100 */
        /* <DEDUP_REMOVED lines=42> */
.L_x_923:
[----:B------:R-:W-:Y:S05]  /*8100*/  BSYNC B0 ;  /* 0x0000000000007941 */ /* 0x000fea0003800000 */
.L_x_922:
[----:B-----5:R3:W-:Y:S02]  /*8110*/  ST.E.128 [R128.64+0x80], R36 ;  /* 0x0000802480007985 */ /* 0x0207e4000c101d06 */
.L_x_917:
[----:B------:R-:W-:Y:S05]  /*8120*/  BSYNC B2 ;  /* 0x0000000000027941 */ /* 0x000fea0003800000 */
.L_x_916:
[C---:B------:R-:W-:Y:S01]  /*8130*/  ISETP.GE.AND P0, PT, R68.reuse, R239, PT ;  /* 0x000000ef4400720c */ /* 0x040fe20003f06270 */
[----:B------:R-:W-:Y:S03]  /*8140*/  BSSY B2, `(.L_x_924) ;  /* 0x00000d2000027945 */ /* 0x000fe60003800000 */
[----:B------:R-:W-:Y:S11]  /*8150*/  ISETP.GE.AND P0, PT, R68, R235, !P0 ;  /* 0x000000eb4400720c */ /* 0x000ff60004706270 */
[----:B------:R-:W-:Y:S02]  /*8160*/  @!UPT UIADD3 URZ, URZ, URZ, URZ ;  /* 0x0000003f3f3ff290 */ /* 0x000fe4000fffe03f */
[----:B------:R-:W-:-:S05]  /*8170*/  @!P0 BRA `(.L_x_925) ;  /* 0x00000ce000008947 */ /* 0x000fca0003800000 */
[----:B-----5:R-:W-:Y:S01]  /*8180*/  ISETP.GE.AND P0, PT, R18, R121, PT ;  /* 0x000000791200720c */ /* 0x020fe20003f06270 */
[----:B------:R-:W-:Y:S01]  /*8190*/  @!UPT UIADD3 URZ, URZ, URZ, URZ ;  /* 0x0000003f3f3ff290 */ /* 0x000fe2000fffe03f */
[----:B------:R-:W-:Y:S11]  /*81a0*/  BSSY B1, `(.L_x_926) ;  /* 0x0000065000017945 */ /* 0x000ff60003800000 */
[----:B------:R-:W-:-:S05]  /*81b0*/  @P0 BRA `(.L_x_927) ;  /* 0x0000063000000947 */ /* 0x000fca0003800000 */
[C---:B------:R-:W-:Y:S01]  /*81c0*/  LEA R242, P0, R90.reuse, R122, 0x1 ;  /* 0x0000007a5af27211 */ /* 0x040fe200078008ff */
[----:B------:R-:W-:Y:S03]  /*81d0*/  BSSY B0, `(.L_x_928) ;  /* 0x000005e000007945 */ /* 0x000fe60003800000 */
[----:B------:R-:W-:Y:S02]  /*81e0*/  LEA.HI.X R243, R90, R123, R89, 0x1, P0 ;  /* 0x0000007b5af37211 */ /* 0x000fe400000f0c59 */
[----:B------:R-:W-:Y:S03]  /*81f0*/  ISETP.GE.AND P0, PT, R18, R17, PT ;  /* 0x000000111200720c */ /* 0x000fe60003f06270 */
[----:B--23--:R2:W5:Y:S10]  /*8200*/  LD.E.128 R36, [R242.64] ;  /* 0x00000006f2247980 */ /* 0x00c574000c101d00 */
[----:B------:R-:W-:-:S05]  /*8210*/  @P0 BRA `(.L_x_929) ;  /* 0x0000059000000947 */ /* 0x000fca0003800000 */
[--C-:B-----5:R-:W-:Y:S01]  /*8220*/  HADD2.F32 R35, -RZ, R36.reuse.H0_H0 ;  /* 0x20000024ff237230 */ /* 0x120fe20000004100 */
[----:B------:R-:W-:Y:S01]  /*8230*/  LEA.HI R245, R17, R17, RZ, 0x1 ;  /* 0x0000001111f57211 */ /* 0x000fe200078f08ff */
[----:B------:R-:W-:Y:S01]  /*8240*/  IMAD.MOV.U32 R59, RZ, RZ, R37 ;  /* 0x000000ffff3b7224 */ /* 0x000fe200078e0025 */
[----:B------:R-:W-:Y:S01]  /*8250*/  HADD2.F32 R37, -RZ, R36.H1_H1 ;  /* 0x30000024ff257230 */ /* 0x000fe20000004100 */
[----:B------:R-:W-:Y:S02]  /*8260*/  MOV R238, RZ ;  /* 0x000000ff00ee7202 */ /* 0x000fe40000000f00 */
[----:B------:R-:W-:Y:S02]  /*8270*/  SHF.R.S32.HI R245, RZ, 0x1, R245 ;  /* 0x00000001fff57819 */ /* 0x000fe400000114f5 */
[----:B------:R-:W-:Y:S02]  /*8280*/  MOV R46, R38 ;  /* 0x00000026002e7202 */ /* 0x000fe40000000f00 */
[-C--:B------:R-:W-:Y:S02]  /*8290*/  ISETP.GE.AND P1, PT, R18, R245.reuse, PT ;  /* 0x000000f51200720c */ /* 0x080fe40003f26270 */
[----:B------:R-:W-:Y:S02]  /*82a0*/  MOV R240, R245 ;  /* 0x000000f500f07202 */ /* 0x000fe40000000f00 */
[----:B------:R-:W-:Y:S09]  /*82b0*/  MOV R57, R39 ;  /* 0x0000002700397202 */ /* 0x000ff20000000f00 */
[----:B------:R-:W-:Y:S01]  /*82c0*/  @P1 IMAD.MOV R238, RZ, RZ, -R245 ;  /* 0x000000ffffee1224 */ /* 0x000fe200078e0af5 */
[----:B------:R-:W-:Y:S04]  /*82d0*/  @P1 IADD3 R240, -R245, RZ, RZ ;  /* 0x000000fff5f01210 */ /* 0x000fe80007ffe1ff */
[C---:B------:R-:W-:Y:S02]  /*82e0*/  LEA R20, P0, R240.reuse, R242, 0x1 ;  /* 0x000000f2f0147211 */ /* 0x040fe400078008ff */
[----:B------:R-:W-:Y:S02]  /*82f0*/  IADD3 R222, P2, R169, R238, RZ ;  /* 0x000000eea9de7210 */ /* 0x000fe40007f5e0ff */
[----:B------:R-:W-:Y:S02]  /*8300*/  LEA.HI.X.SX32 R21, R240, R243, 0x1, P0 ;  /* 0x000000f3f0157211 */ /* 0x000fe400000f0eff */
[----:B--2---:R-:W-:Y:S02]  /*8310*/  LEA R242, P0, R222, R124, 0x1 ;  /* 0x0000007cdef27211 */ /* 0x004fe400078008ff */
[----:B------:R-:W-:Y:S02]  /*8320*/  LEA.HI.X.SX32 R238, R238, R145, 0x1, P2 ;  /* 0x00000091eeee7211 */ /* 0x000fe400010f0eff */
[----:B------:R-:W2:Y:S02]  /*8330*/  LD.E.128 R20, [R20.64] ;  /* 0x0000000614147980 */ /* 0x000ea4000c101d00 */
[----:B------:R-:W-:Y:S02]  /*8340*/  LEA.HI.X R243, R222, R125, R238, 0x1, P0 ;  /* 0x0000007ddef37211 */ /* 0x000fe400000f0cee */
[----:B------:R-:W-:Y:S02]  /*8350*/  MOV R222, RZ ;  /* 0x000000ff00de7202 */ /* 0x000fe40000000f00 */
[----:B------:R-:W-:Y:S02]  /*8360*/  @P1 IADD3 R222, -R245, RZ, RZ ;  /* 0x000000fff5de1210 */ /* 0x000fe40007ffe1ff */
[----:B------:R-:W3:Y:S02]  /*8370*/  LD.E.128 R240, [R242.64] ;  /* 0x00000006f2f07980 */ /* 0x000ee4000c101d00 */
[----:B------:R-:W-:Y:S04]  /*8380*/  IADD3 R245, P0, R169, R222, RZ ;  /* 0x000000dea9f57210 */ /* 0x000fe80007f1e0ff */
[----:B------:R-:W-:Y:S02]  /*8390*/  LEA.HI.X.SX32 R222, R222, R145, 0x1, P0 ;  /* 0x00000091dede7211 */ /* 0x000fe400000f0eff */
[C---:B------:R-:W-:Y:S04]  /*83a0*/  LEA R40, P0, R245.reuse, R126, 0x1 ;  /* 0x0000007ef5287211 */ /* 0x040fe800078008ff */
[----:B------:R-:W-:Y:S05]  /*83b0*/  LEA.HI.X R41, R245, R127, R222, 0x1, P0 ;  /* 0x0000007ff5297211 */ /* 0x000fea00000f0cde */
[----:B------:R4:W2:Y:S02]  /*83c0*/  LD.E.128 R52, [R40.64] ;  /* 0x0000000628347980 */ /* 0x0008a4000c101d00 */
[----:B----4-:R-:W-:Y:S02]  /*83d0*/  HADD2.F32 R40, -RZ, R59.H0_H0 ;  /* 0x2000003bff287230 */ /* 0x010fe40000004100 */
[--C-:B---3--:R-:W-:Y:S01]  /*83e0*/  HADD2.F32 R32, -RZ, R240.reuse.H0_H0 ;  /* 0x200000f0ff207230 */ /* 0x108fe20000004100 */
[----:B--2---:R-:W-:Y:S01]  /*83f0*/  IMAD.MOV.U32 R34, RZ, RZ, R20 ;  /* 0x000000ffff227224 */ /* 0x004fe200078e0014 */
        /* <DEDUP_REMOVED lines=59> */
.L_x_929:
[----:B------:R-:W-:Y:S05]  /*87b0*/  BSYNC B0 ;  /* 0x0000000000007941 */ /* 0x000fea0003800000 */
.L_x_928:
[C---:B------:R-:W-:Y:S04]  /*87c0*/  LEA R2, P0, R225.reuse, R128, 0x1 ;  /* 0x00000080e1027211 */ /* 0x040fe800078008ff */
[----:B------:R-:W-:Y:S05]  /*87d0*/  LEA.HI.X R3, R225, R129, R226, 0x1, P0 ;  /* 0x00000081e1037211 */ /* 0x000fea00000f0ce2 */
[----:B-----5:R3:W-:Y:S04]  /*87e0*/  ST.E.128 [R2.64], R36 ;  /* 0x0000002402007985 */ /* 0x0207e8000c101d06 */
.L_x_927:
[----:B------:R-:W-:Y:S05]  /*87f0*/  BSYNC B1 ;  /* 0x0000000000017941 */ /* 0x000fea0003800000 */
.L_x_926:
[----:B------:R-:W-:Y:S11]  /*8800*/  ISETP.GE.AND P0, PT, R9, R121, PT ;  /* 0x000000790900720c */ /* 0x000ff60003f06270 */
[----:B------:R-:W-:Y:S02]  /*8810*/  @!UPT UIADD3 URZ, URZ, URZ, URZ ;  /* 0x0000003f3f3ff290 */ /* 0x000fe4000fffe03f */
[----:B------:R-:W-:-:S05]  /*8820*/  @P0 BRA `(.L_x_925) ;  /* 0x0000063000000947 */ /* 0x000fca0003800000 */
[C---:B--2---:R-:W-:Y:S01]  /*8830*/  LEA R242, P0, R91.reuse, R122, 0x1 ;  /* 0x0000007a5bf27211 */ /* 0x044fe200078008ff */
[----:B------:R-:W-:Y:S03]  /*8840*/  BSSY B0, `(.L_x_930) ;  /* 0x000005e000007945 */ /* 0x000fe60003800000 */
[----:B------:R-:W-:Y:S02]  /*8850*/  LEA.HI.X R243, R91, R123, R92, 0x1, P0 ;  /* 0x0000007b5bf37211 */ /* 0x000fe400000f0c5c */
[----:B------:R-:W-:Y:S03]  /*8860*/  ISETP.GE.AND P0, PT, R9, R17, PT ;  /* 0x000000110900720c */ /* 0x000fe60003f06270 */
[----:B---3--:R2:W5:Y:S10]  /*8870*/  LD.E.128 R36, [R242.64] ;  /* 0x00000006f2247980 */ /* 0x008574000c101d00 */
        /* <DEDUP_REMOVED lines=16> */
[----:B------:R-:W-:Y:S02]  /*8980*/  LEA.HI.X.SX32 R240, R240, R143, 0x1, P2 ;  /* 0x0000008ff0f07211 */ /* 0x000fe400010f0eff */
[C---:B--2---:R-:W-:Y:S02]  /*8990*/  LEA R242, P0, R238.reuse, R124, 0x1 ;  /* 0x0000007ceef27211 */ /* 0x044fe400078008ff */
        /* <DEDUP_REMOVED lines=72> */
.L_x_931:
[----:B------:R-:W-:Y:S05]  /*8e20*/  BSYNC B0 ;  /* 0x0000000000007941 */ /* 0x000fea0003800000 */
.L_x_930:
[C---:B------:R-:W-:Y:S04]  /*8e30*/  LEA R2, P0, R84.reuse, R128, 0x1 ;  /* 0x0000008054027211 */ /* 0x040fe800078008ff */
[----:B------:R-:W-:Y:S05]  /*8e40*/  LEA.HI.X R3, R84, R129, R83, 0x1, P0 ;  /* 0x0000008154037211 */ /* 0x000fea00000f0c53 */
[----:B-----5:R3:W-:Y:S04]  /*8e50*/  ST.E.128 [R2.64], R36 ;  /* 0x0000002402007985 */ /* 0x0207e8000c101d06 */
.L_x_925:
[----:B------:R-:W-:Y:S05]  /*8e60*/  BSYNC B2 ;  /* 0x0000000000027941 */ /* 0x000fea0003800000 */
.L_x_924:
        /* <DEDUP_REMOVED lines=104> */
.L_x_937:
[----:B------:R-:W-:Y:S05]  /*94f0*/  BSYNC B0 ;  /* 0x0000000000007941 */ /* 0x000fea0003800000 */
.L_x_936:
[C---:B------:R-:W-:Y:S04]  /*9500*/  LEA R2, P0, R85.reuse, R128, 0x1 ;  /* 0x0000008055027211 */ /* 0x040fe800078008ff */
[----:B------:R-:W-:Y:S05]  /*9510*/  LEA.HI.X R3, R85, R129, R86, 0x1, P0 ;  /* 0x0000008155037211 */ /* 0x000fea00000f0c56 */
[----:B-----5:R3:W-:Y:S04]  /*9520*/  ST.E.128 [R2.64], R36 ;  /* 0x0000002402007985 */ /* 0x0207e8000c101d06 */
.L_x_935:
[----:B------:R-:W-:Y:S05]  /*9530*/  BSYNC B1 ;  /* 0x0000000000017941 */ /* 0x000fea0003800000 */
.L_x_934:
        /* <DEDUP_REMOVED lines=98> */
.L_x_939:
[----:B------:R-:W-:Y:S05]  /*9b60*/  BSYNC B0 ;  /* 0x0000000000007941 */ /* 0x000fea0003800000 */
.L_x_938:
[C---:B------:R-:W-:Y:S04]  /*9b70*/  LEA R2, P0, R210.reuse, R128, 0x1 ;  /* 0x00000080d2027211 */ /* 0x040fe800078008ff */
[----:B------:R-:W-:Y:S05]  /*9b80*/  LEA.HI.X R3, R210, R129, R211, 0x1, P0 ;  /* 0x00000081d2037211 */ /* 0x000fea00000f0cd3 */
[----:B-----5:R3:W-:Y:S04]  /*9b90*/  ST.E.128 [R2.64], R36 ;  /* 0x0000002402007985 */ /* 0x0207e8000c101d06 */
.L_x_933:
[----:B------:R-:W-:Y:S05]  /*9ba0*/  BSYNC B2 ;  /* 0x0000000000027941 */ /* 0x000fea0003800000 */
.L_x_932:
        /* <DEDUP_REMOVED lines=9> */
[----:B--2---:R-:W-:Y:S01]  /*9c40*/  IMAD.WIDE.U32 R242, R214, 0x60, R122 ;  /* 0x00000060d6f27825 */ /* 0x004fe200078e007a */
[----:B------:R-:W-:Y:S01]  /*9c50*/  ISETP.GE.AND P0, PT, R18, R17, PT ;  /* 0x000000111200720c */ /* 0x000fe20003f06270 */
[----:B------:R-:W-:Y:S02]  /*9c60*/  BSSY B0, `(.L_x_944) ;  /* 0x000005e000007945 */ /* 0x000fe40003800000 */
[----:B------:R-:W-:Y:S05]  /*9c70*/  IMAD R0, R215, 0x60, RZ ;  /* 0x00000060d7007824 */ /* 0x000fea00078e02ff */
[----:B------:R-:W-:Y:S05]  /*9c80*/  IADD3 R243, R243, R0, RZ ;  /* 0x00000000f3f37210 */ /* 0x000fea0007ffe0ff */
[----:B---3--:R2:W5:Y:S01]  /*9c90*/  LD.E.128 R36, [R242.64] ;  /* 0x00000006f2247980 */ /* 0x008562000c101d00 */
        /* <DEDUP_REMOVED lines=90> */
.L_x_945:
[----:B------:R-:W-:Y:S05]  /*a240*/  BSYNC B0 ;  /* 0x0000000000007941 */ /* 0x000fea0003800000 */
.L_x_944:
[----:B------:R-:W-:Y:S02]  /*a250*/  IMAD R0, R61, 0x60, RZ ;  /* 0x000000603d007824 */ /* 0x000fe400078e02ff */
[----:B------:R-:W-:Y:S05]  /*a260*/  IMAD.WIDE.U32 R2, R60, 0x60, R128 ;  /* 0x000000603c027825 */ /* 0x000fea00078e0080 */
[----:B------:R-:W-:Y:S05]  /*a270*/  IADD3 R3, R3, R0, RZ ;  /* 0x0000000003037210 */ /* 0x000fea0007ffe0ff */
[----:B-----5:R3:W-:Y:S02]  /*a280*/  ST.E.128 [R2.64], R36 ;  /* 0x0000002402007985 */ /* 0x0207e4000c101d06 */
.L_x_943:
[----:B------:R-:W-:Y:S05]  /*a290*/  BSYNC B1 ;  /* 0x0000000000017941 */ /* 0x000fea0003800000 */
.L_x_942:
        /* <DEDUP_REMOVED lines=98> */
.L_x_947:
[----:B------:R-:W-:Y:S05]  /*a8c0*/  BSYNC B0 ;  /* 0x0000000000007941 */ /* 0x000fea0003800000 */
.L_x_946:
[C---:B------:R-:W-:Y:S04]  /*a8d0*/  LEA R2, P0, R208.reuse, R128, 0x1 ;  /* 0x00000080d0027211 */ /* 0x040fe800078008ff */
[----:B------:R-:W-:Y:S05]  /*a8e0*/  LEA.HI.X R3, R208, R129, R209, 0x1, P0 ;  /* 0x00000081d0037211 */ /* 0x000fea00000f0cd1 */
[----:B-----5:R3:W-:Y:S04]  /*a8f0*/  ST.E.128 [R2.64], R36 ;  /* 0x0000002402007985 */ /* 0x0207e8000c101d06 */
.L_x_941:
[----:B------:R-:W-:Y:S05]  /*a900*/  BSYNC B2 ;  /* 0x0000000000027941 */ /* 0x000fea0003800000 */
.L_x_940:
        /* <DEDUP_REMOVED lines=104> */
.L_x_953:
[----:B------:R-:W-:Y:S05]  /*af90*/  BSYNC B0 ;  /* 0x0000000000007941 */ /* 0x000fea0003800000 */
.L_x_952:
[C---:B------:R-:W-:Y:S04]  /*afa0*/  LEA R2, P0, R81.reuse, R128, 0x1 ;  /* 0x0000008051027211 */ /* 0x040fe800078008ff */
[----:B------:R-:W-:Y:S05]  /*afb0*/  LEA.HI.X R3, R81, R129, R82, 0x1, P0 ;  /* 0x0000008151037211 */ /* 0x000fea00000f0c52 */
[----:B-----5:R3:W-:Y:S04]  /*afc0*/  ST.E.128 [R2.64], R36 ;  /* 0x0000002402007985 */ /* 0x0207e8000c101d06 */
.L_x_951:
[----:B------:R-:W-:Y:S05]  /*afd0*/  BSYNC B1 ;  /* 0x0000000000017941 */ /* 0x000fea0003800000 */
.L_x_950:
        /* <DEDUP_REMOVED lines=98> */
.L_x_955:
[----:B------:R-:W-:Y:S05]  /*b600*/  BSYNC B0 ;  /* 0x0000000000007941 */ /* 0x000fea0003800000 */
.L_x_954:
[C---:B------:R-:W-:Y:S04]  /*b610*/  LEA R2, P0, R206.reuse, R128, 0x1 ;  /* 0x00000080ce027211 */ /* 0x040fe800078008ff */
[----:B------:R-:W-:Y:S05]  /*b620*/  LEA.HI.X R3, R206, R129, R207, 0x1, P0 ;  /* 0x00000081ce037211 */ /* 0x000fea00000f0ccf */
[----:B-----5:R3:W-:Y:S04]  /*b630*/  ST.E.128 [R2.64], R36 ;  /* 0x0000002402007985 */ /* 0x0207e8000c101d06 */
.L_x_949:
[----:B------:R-:W-:Y:S05]  /*b640*/  BSYNC B2 ;  /* 0x0000000000027941 */ /* 0x000fea0003800000 */
.L_x_948:
        /* <DEDUP_REMOVED lines=9> */
[----:B------:R-:W-:Y:S01]  /*b6e0*/  IMAD.WIDE.U32 R6, R214, 0xa0, R122 ;  /* 0x000000a0d6067825 */ /* 0x000fe200078e007a */
[----:B------:R-:W-:Y:S01]  /*b6f0*/  ISETP.GE.AND P0, PT, R18, R17, PT ;  /* 0x000000111200720c */ /* 0x000fe20003f06270 */
[----:B------:R-:W-:Y:S02]  /*b700*/  BSSY B0, `(.L_x_960) ;  /* 0x000005e000007945 */ /* 0x000fe40003800000 */
[----:B------:R-:W-:Y:S05]  /*b710*/  IMAD R0, R215, 0xa0, RZ ;  /* 0x000000a0d7007824 */ /* 0x000fea00078e02ff */
[----:B------:R-:W-:Y:S05]  /*b720*/  IADD3 R7, R7, R0, RZ ;  /* 0x0000000007077210 */ /* 0x000fea0007ffe0ff */
[----:B------:R4:W5:Y:S01]  /*b730*/  LD.E.128 R28, [R6.64] ;  /* 0x00000006061c7980 */ /* 0x000962000c101d00 */
[----:B------:R-:W-:-:S05]  /*b740*/  @P0 BRA `(.L_x_961) ;  /* 0x0000059000000947 */ /* 0x000fca0003800000 */
[----:B---3--:R-:W-:Y:S01]  /*b750*/  LEA.HI R3, R17, R17, RZ, 0x1 ;  /* 0x0000001111037211 */ /* 0x008fe200078f08ff */
[----:B-----5:R-:W-:Y:S01]  /*b760*/  IMAD.MOV.U32 R43, RZ, RZ, R29 ;  /* 0x000000ffff2b7224 */ /* 0x020fe200078e001d */
[----:B------:R-:W-:Y:S01]  /*b770*/  HADD2.F32 R29, -RZ, R28.H1_H1 ;  /* 0x3000001cff1d7230 */ /* 0x000fe20000004100 */
[----:B------:R-:W-:Y:S02]  /*b780*/  MOV R2, RZ ;  /* 0x000000ff00027202 */ /* 0x000fe40000000f00 */
[----:B------:R-:W-:Y:S02]  /*b790*/  SHF.R.S32.HI R3, RZ, 0x1, R3 ;  /* 0x00000001ff037819 */ /* 0x000fe40000011403 */
[----:B------:R-:W-:Y:S01]  /*b7a0*/  MOV R40, R30 ;  /* 0x0000001e00287202 */ /* 0x000fe20000000f00 */
[----:B------:R-:W-:Y:S01]  /*b7b0*/  HADD2.F32 R30, -RZ, R43.H0_H0 ;  /* 0x2000002bff1e7230 */ /* 0x000fe20000004100 */
        /* <DEDUP_REMOVED lines=8> */
[----:B------:R-:W-:Y:S02]  /*b840*/  LEA R52, P0, R0, R124, 0x1 ;  /* 0x0000007c00347211 */ /* 0x000fe400078008ff */
[----:B------:R-:W-:Y:S01]  /*b850*/  LEA.HI.X.SX32 R2, R2, R138, 0x1, P2 ;  /* 0x0000008a02027211 */ /* 0x000fe200010f0eff */
[----:B------:R-:W3:Y:S03]  /*b860*/  LD.E.128 R24, [R20.64] ;  /* 0x0000000614187980 */ /* 0x000ee6000c101d00 */
[----:B------:R-:W-:Y:S02]  /*b870*/  LEA.HI.X R53, R0, R125, R2, 0x1, P0 ;  /* 0x0000007d00357211 */ /* 0x000fe400000f0c02 */
[----:B------:R-:W-:Y:S02]  /*b880*/  MOV R0, RZ ;  /* 0x000000ff00007202 */ /* 0x000fe40000000f00 */
[----:B------:R-:W-:Y:S02]  /*b890*/  @P1 IADD3 R0, -R3, RZ, RZ ;  /* 0x000000ff03001210 */ /* 0x000fe40007ffe1ff */
[----:B--2---:R-:W2:Y:S02]  /*b8a0*/  LD.E.128 R52, [R52.64] ;  /* 0x0000000634347980 */ /* 0x004ea4000c101d00 */
[----:B------:R-:W-:Y:S04]  /*b8b0*/  IADD3 R3, P0, R157, R0, RZ ;  /* 0x000000009d037210 */ /* 0x000fe80007f1e0ff */
[----:B------:R-:W-:Y:S02]  /*b8c0*/  LEA.HI.X.SX32 R0, R0, R138, 0x1, P0 ;  /* 0x0000008a00007211 */ /* 0x000fe400000f0eff */
[C---:B------:R-:W-:Y:S04]  /*b8d0*/  LEA R32, P0, R3.reuse, R126, 0x1 ;  /* 0x0000007e03207211 */ /* 0x040fe800078008ff */
[----:B------:R-:W-:Y:S05]  /*b8e0*/  LEA.HI.X R33, R3, R127, R0, 0x1, P0 ;  /* 0x0000007f03217211 */ /* 0x000fea00000f0c00 */
[----:B----4-:R-:W4:Y:S01]  /*b8f0*/  LD.E.128 R36, [R32.64] ;  /* 0x0000000620247980 */ /* 0x010f22000c101d00 */
[--C-:B--2---:R-:W-:Y:S01]  /*b900*/  HADD2.F32 R3, -RZ, R53.reuse.H0_H0 ;  /* 0x20000035ff037230 */ /* 0x104fe20000004100 */
[----:B---3--:R-:W-:Y:S01]  /*b910*/  IMAD.MOV.U32 R22, RZ, RZ, R24 ;  /* 0x000000ffff167224 */ /* 0x008fe200078e0018 */
[----:B------:R-:W-:Y:S01]  /*b920*/  HADD2.F32 R4, -RZ, R53.H1_H1 ;  /* 0x30000035ff047230 */ /* 0x000fe20000004100 */
[----:B------:R-:W-:Y:S01]  /*b930*/  MOV R23, R25 ;  /* 0x0000001900177202 */ /* 0x000fe20000000f00 */
[----:B------:R-:W-:Y:S01]  /*b940*/  HADD2.F32 R5, -RZ, R54.H0_H0 ;  /* 0x20000036ff057230 */ /* 0x000fe20000004100 */
[----:B------:R-:W-:Y:S01]  /*b950*/  MOV R20, R26 ;  /* 0x0000001a00147202 */ /* 0x000fe20000000f00 */
[--C-:B------:R-:W-:Y:S01]  /*b960*/  HADD2.F32 R25, -RZ, R22.reuse.H1_H1 ;  /* 0x30000016ff197230 */ /* 0x100fe20000004100 */
[----:B------:R-:W-:Y:S01]  /*b970*/  MOV R21, R27 ;  /* 0x0000001b00157202 */ /* 0x000fe20000000f00 */
[----:B------:R-:W-:Y:S01]  /*b980*/  HADD2.F32 R27, -RZ, R22.H0_H0 ;  /* 0x20000016ff1b7230 */ /* 0x000fe20000004100 */
[----:B------:R-:W-:Y:S01]  /*b990*/  @!P1 FADD.FTZ R3, -R3, -RZ ;  /* 0x800000ff03039221 */ /* 0x000fe20000010100 */
[--C-:B------:R-:W-:Y:S01]  /*b9a0*/  HADD2.F32 R22, -RZ, R23.reuse.H0_H0 ;  /* 0x20000017ff167230 */ /* 0x100fe20000004100 */
[----:B------:R-:W-:Y:S01]  /*b9b0*/  @!P1 FADD.FTZ R4, -R4, -RZ ;  /* 0x800000ff04049221 */ /* 0x000fe20000010100 */
[----:B------:R-:W-:Y:S01]  /*b9c0*/  HADD2.F32 R23, -RZ, R23.H1_H1 ;  /* 0x30000017ff177230 */ /* 0x000fe20000004100 */
[----:B------:R-:W-:Y:S01]  /*b9d0*/  @!P1 FADD.FTZ R5, -R5, -RZ ;  /* 0x800000ff05059221 */ /* 0x000fe20000010100 */
[----:B------:R-:W-:Y:S01]  /*b9e0*/  HADD2.F32 R6, -RZ, R54.H1_H1 ;  /* 0x30000036ff067230 */ /* 0x000fe20000004100 */
[----:B------:R-:W-:Y:S01]  /*b9f0*/  FMUL.FTZ R3, R22, R3 ;  /* 0x0000000316037220 */ /* 0x000fe20000410000 */
[--C-:B------:R-:W-:Y:S01]  /*ba00*/  HADD2.F32 R0, -RZ, R52.reuse.H0_H0 ;  /* 0x20000034ff007230 */ /* 0x100fe20000004100 */
[----:B------:R-:W-:Y:S01]  /*ba10*/  FMUL.FTZ R4, R23, R4 ;  /* 0x0000000417047220 */ /* 0x000fe20000410000 */
[----:B------:R-:W-:Y:S01]  /*ba20*/  HADD2.F32 R2, -RZ, R52.H1_H1 ;  /* 0x30000034ff027230 */ /* 0x000fe20000004100 */
[----:B------:R-:W-:Y:S01]  /*ba30*/  @!P1 FADD.FTZ R6, -R6, -RZ ;  /* 0x800000ff06069221 */ /* 0x000fe20000010100 */
[--C-:B------:R-:W-:Y:S01]  /*ba40*/  HADD2.F32 R22, -RZ, R20.reuse.H0_H0 ;  /* 0x20000014ff167230 */ /* 0x100fe20000004100 */
[----:B------:R-:W-:Y:S01]  /*ba50*/  @!P1 FADD.FTZ R0, -R0, -RZ ;  /* 0x800000ff00009221 */ /* 0x000fe20000010100 */
[----:B------:R-:W-:Y:S01]  /*ba60*/  HADD2.F32 R23, -RZ, R20.H1_H1 ;  /* 0x30000014ff177230 */ /* 0x000fe20000004100 */
[----:B------:R-:W-:Y:S01]  /*ba70*/  @!P1 FADD.FTZ R2, -R2, -RZ ;  /* 0x800000ff02029221 */ /* 0x000fe20000010100 */
[----:B------:R-:W-:Y:S01]  /*ba80*/  HADD2.F32 R7, -RZ, R55.H0_H0 ;  /* 0x20000037ff077230 */ /* 0x000fe20000004100 */
[----:B------:R-:W-:Y:S01]  /*ba90*/  FMUL.FTZ R5, R22, R5 ;  /* 0x0000000516057220 */ /* 0x000fe20000410000 */
[----:B----4-:R-:W-:Y:S01]  /*baa0*/  HADD2.F32 R22, -RZ, R36.H0_H0 ;  /* 0x20000024ff167230 */ /* 0x010fe20000004100 */
[----:B------:R-:W-:Y:S01]  /*bab0*/  FMUL.FTZ R6, R23, R6 ;  /* 0x0000000617067220 */ /* 0x000fe20000410000 */
[----:B------:R-:W-:Y:S01]  /*bac0*/  HADD2.F32 R23, -RZ, R28.H0_H0 ;  /* 0x2000001cff177230 */ /* 0x000fe20000004100 */
[----:B------:R-:W-:Y:S01]  /*bad0*/  FMUL.FTZ R0, R27, R0 ;  /* 0x000000001b007220 */ /* 0x000fe20000410000 */
[----:B------:R-:W-:Y:S01]  /*bae0*/  HADD2.F32 R28, -RZ, R36.H1_H1 ;  /* 0x30000024ff1c7230 */ /* 0x000fe20000004100 */
[----:B------:R-:W-:Y:S01]  /*baf0*/  FMUL.FTZ R2, R25, R2 ;  /* 0x0000000219027220 */ /* 0x000fe20000410000 */
[----:B------:R-:W-:Y:S01]  /*bb00*/  HADD2.F32 R31, -RZ, R37.H0_H0 ;  /* 0x20000025ff1f7230 */ /* 0x000fe20000004100 */
[----:B------:R-:W-:Y:S01]  /*bb10*/  FFMA.FTZ R0, R23, R22, R0 ;  /* 0x0000001617007223 */ /* 0x000fe20000010000 */
[----:B------:R-:W-:Y:S01]  /*bb20*/  HADD2.F32 R8, -RZ, R55.H1_H1 ;  /* 0x30000037ff087230 */ /* 0x000fe20000004100 */
[----:B------:R-:W-:Y:S01]  /*bb30*/  FFMA.FTZ R2, R29, R28, R2 ;  /* 0x0000001c1d027223 */ /* 0x000fe20000010002 */
[----:B------:R-:W-:Y:S01]  /*bb40*/  HADD2.F32 R32, -RZ, R37.H1_H1 ;  /* 0x30000025ff207230 */ /* 0x000fe20000004100 */
[----:B------:R-:W-:Y:S01]  /*bb50*/  @!P1 FADD.FTZ R7, -R7, -RZ ;  /* 0x800000ff07079221 */ /* 0x000fe20000010100 */
[----:B------:R-:W-:Y:S01]  /*bb60*/  HADD2.F32 R23, -RZ, R43.H1_H1 ;  /* 0x3000002bff177230 */ /* 0x000fe20000004100 */
[----:B------:R-:W-:Y:S01]  /*bb70*/  FFMA.FTZ R3, R30, R31, R3 ;  /* 0x0000001f1e037223 */ /* 0x000fe20000010003 */
[--C-:B------:R-:W-:Y:S01]  /*bb80*/  HADD2.F32 R20, -RZ, R21.reuse.H0_H0 ;  /* 0x20000015ff147230 */ /* 0x100fe20000004100 */
[----:B------:R-:W-:Y:S01]  /*bb90*/  @!P1 FADD.FTZ R8, -R8, -RZ ;  /* 0x800000ff08089221 */ /* 0x000fe20000010100 */
[----:B------:R-:W-:Y:S01]  /*bba0*/  HADD2.F32 R33, -RZ, R38.H0_H0 ;  /* 0x20000026ff217230 */ /* 0x000fe20000004100 */
[----:B------:R-:W-:Y:S01]  /*bbb0*/  FFMA.FTZ R4, R23, R32, R4 ;  /* 0x0000002017047223 */ /* 0x000fe20000010004 */
[----:B------:R-:W-:Y:S01]  /*bbc0*/  HADD2.F32 R22, -RZ, R40.H0_H0 ;  /* 0x20000028ff167230 */ /* 0x000fe20000004100 */
[----:B------:R-:W-:Y:S01]  /*bbd0*/  FMUL.FTZ R7, R20, R7 ;  /* 0x0000000714077220 */ /* 0x000fe20000410000 */
[----:B------:R-:W-:Y:S02]  /*bbe0*/  HADD2.F32 R21, -RZ, R21.H1_H1 ;  /* 0x30000015ff157230 */ /* 0x000fe40000004100 */
[----:B------:R-:W-:Y:S01]  /*bbf0*/  HADD2.F32 R34, -RZ, R38.H1_H1 ;  /* 0x30000026ff227230 */ /* 0x000fe20000004100 */
[----:B------:R-:W-:Y:S01]  /*bc00*/  FFMA.FTZ R5, R22, R33, R5 ;  /* 0x0000002116057223 */ /* 0x000fe20000010005 */
[----:B------:R-:W-:Y:S01]  /*bc10*/  HADD2.F32 R29, -RZ, R40.H1_H1 ;  /* 0x30000028ff1d7230 */ /* 0x000fe20000004100 */
[----:B------:R-:W-:Y:S01]  /*bc20*/  FMUL.FTZ R8, R21, R8 ;  /* 0x0000000815087220 */ /* 0x000fe20000410000 */
[----:B------:R-:W-:Y:S02]  /*bc30*/  HADD2.F32 R35, -RZ, R39.H0_H0 ;  /* 0x20000027ff237230 */ /* 0x000fe40000004100 */
[----:B------:R-:W-:Y:S01]  /*bc40*/  HADD2.F32 R28, -RZ, R41.H0_H0 ;  /* 0x20000029ff1c7230 */ /* 0x000fe20000004100 */
[----:B------:R-:W-:Y:S01]  /*bc50*/  FFMA.FTZ R6, R29, R34, R6 ;  /* 0x000000221d067223 */ /* 0x000fe20000010006 */
[----:B------:R-:W-:Y:S01]  /*bc60*/  F2FP.PACK_AB R29, R4, R3 ;  /* 0x00000003041d723e */ /* 0x000fe200000000ff */
[----:B------:R-:W-:Y:S02]  /*bc70*/  HADD2.F32 R36, -RZ, R39.H1_H1 ;  /* 0x30000027ff247230 */ /* 0x000fe40000004100 */
[----:B------:R-:W-:Y:S01]  /*bc80*/  HADD2.F32 R31, -RZ, R41.H1_H1 ;  /* 0x30000029ff1f7230 */ /* 0x000fe20000004100 */
[----:B------:R-:W-:Y:S01]  /*bc90*/  F2FP.PACK_AB R30, R6, R5 ;  /* 0x00000005061e723e */ /* 0x000fe200000000ff */
[----:B------:R-:W-:Y:S01]  /*bca0*/  FFMA.FTZ R7, R28, R35, R7 ;  /* 0x000000231c077223 */ /* 0x000fe20000010007 */
[----:B------:R-:W-:Y:S02]  /*bcb0*/  F2FP.PACK_AB R28, R2, R0 ;  /* 0x00000000021c723e */ /* 0x000fe400000000ff */
[----:B------:R-:W-:Y:S05]  /*bcc0*/  FFMA.FTZ R8, R31, R36, R8 ;  /* 0x000000241f087223 */ /* 0x000fea0000010008 */
[----:B------:R-:W-:Y:S02]  /*bcd0*/  F2FP.PACK_AB R31, R8, R7 ;  /* 0x00000007081f723e */ /* 0x000fe400000000ff */
.L_x_961:
[----:B------:R-:W-:Y:S05]  /*bce0*/  BSYNC B0 ;  /* 0x0000000000007941 */ /* 0x000fea0003800000 */
.L_x_960:
[----:B------:R-:W-:Y:S02]  /*bcf0*/  IMAD R0, R61, 0xa0, RZ ;  /* 0x000000a03d007824 */ /* 0x000fe400078e02ff */
[----:B---3--:R-:W-:Y:S05]  /*bd00*/  IMAD.WIDE.U32 R2, R60, 0xa0, R128 ;  /* 0x000000a03c027825 */ /* 0x008fea00078e0080 */
[----:B------:R-:W-:Y:S05]  /*bd10*/  IADD3 R3, R3, R0, RZ ;  /* 0x0000000003037210 */ /* 0x000fea0007ffe0ff */
[----:B-----5:R3:W-:Y:S02]  /*bd20*/  ST.E.128 [R2.64], R28 ;  /* 0x0000001c02007985 */ /* 0x0207e4000c101d06 */
.L_x_959:
[----:B------:R-:W-:Y:S05]  /*bd30*/  BSYNC B1 ;  /* 0x0000000000017941 */ /* 0x000fea0003800000 */
.L_x_958:
[----:B------:R-:W-:Y:S11]  /*bd40*/  ISETP.GE.AND P0, PT, R9, R121, PT ;  /* 0x000000790900720c */ /* 0x000ff60003f06270 */
[----:B------:R-:W-:Y:S02]  /*bd50*/  @!UPT UIADD3 URZ, URZ, URZ, URZ ;  /* 0x0000003f3f3ff290 */ /* 0x000fe4000fffe03f */
[----:B------:R-:W-:-:S05]  /*bd60*/  @P0 BRA `(.L_x_957) ;  /* 0x0000063000000947 */ /* 0x000fca0003800000 */
[C---:B---3--:R-:W-:Y:S01]  /*bd70*/  LEA R2, P0, R103.reuse, R122, 0x1 ;  /* 0x0000007a67027211 */ /* 0x048fe200078008ff */
[----:B------:R-:W-:Y:S03]  /*bd80*/  BSSY B0, `(.L_x_962) ;  /* 0x000005e000007945 */ /* 0x000fe60003800000 */
[----:B------:R-:W-:Y:S02]  /*bd90*/  LEA.HI.X R3, R103, R123, R104, 0x1, P0 ;  /* 0x0000007b67037211 */ /* 0x000fe400000f0c68 */
[----:B------:R-:W-:Y:S03]  /*bda0*/  ISETP.GE.AND P0, PT, R9, R17, PT ;  /* 0x000000110900720c */ /* 0x000fe60003f06270 */
[----:B------:R3:W5:Y:S10]  /*bdb0*/  LD.E.128 R24, [R2.64] ;  /* 0x0000000602187980 */ /* 0x000774000c101d00 */
[----:B------:R-:W-:-:S05]  /*bdc0*/  @P0 BRA `(.L_x_963) ;  /* 0x0000059000000947 */ /* 0x000fca0003800000 */
[----:B------:R-:W-:Y:S01]  /*bdd0*/  LEA.HI R0, R17, R17, RZ, 0x1 ;  /* 0x0000001111007211 */ /* 0x000fe200078f08ff */
[----:B-----5:R-:W-:Y:S01]  /*bde0*/  IMAD.MOV.U32 R35, RZ, RZ, R25 ;  /* 0x000000ffff237224 */ /* 0x020fe200078e0019 */
[----:B------:R-:W-:Y:S02]  /*bdf0*/  MOV R5, RZ ;  /* 0x000000ff00057202 */ /* 0x000fe40000000f00 */
[----:B------:R-:W-:Y:S02]  /*be00*/  SHF.R.S32.HI R0, RZ, 0x1, R0 ;  /* 0x00000001ff007819 */ /* 0x000fe40000011400 */
[----:B------:R-:W-:Y:S02]  /*be10*/  MOV R8, RZ ;  /* 0x000000ff00087202 */ /* 0x000fe40000000f00 */
[-C--:B------:R-:W-:Y:S02]  /*be20*/  ISETP.GE.AND P1, PT, R9, R0.reuse, PT ;  /* 0x000000000900720c */ /* 0x080fe40003f26270 */
[----:B----4-:R-:W-:Y:S02]  /*be30*/  MOV R6, R0 ;  /* 0x0000000000067202 */ /* 0x010fe40000000f00 */
[----:B------:R-:W-:Y:S02]  /*be40*/  MOV R33, R27 ;  /* 0x0000001b00217202 */ /* 0x000fe40000000f00 */
[----:B------:R-:W-:Y:S07]  /*be50*/  MOV R32, R26 ;  /* 0x0000001a00207202 */ /* 0x000fee0000000f00 */
[----:B------:R-:W-:Y:S01]  /*be60*/  @P1 IMAD.MOV R5, RZ, RZ, -R0 ;  /* 0x000000ffff051224 */ /* 0x000fe200078e0a00 */
[C---:B------:R-:W-:Y:S02]  /*be70*/  @P1 IADD3 R6, -R0.reuse, RZ, RZ ;  /* 0x000000ff00061210 */ /* 0x040fe40007ffe1ff */
[----:B------:R-:W-:Y:S02]  /*be80*/  @P1 IADD3 R8, -R0, RZ, RZ ;  /* 0x000000ff00081210 */ /* 0x000fe40007ffe1ff */
[----:B---3--:R-:W-:Y:S02]  /*be90*/  LEA R2, P0, R6, R2, 0x1 ;  /* 0x0000000206027211 */ /* 0x008fe400078008ff */
[----:B------:R-:W-:Y:S02]  /*bea0*/  IADD3 R4, P2, R152, R5, RZ ;  /* 0x0000000598047210 */ /* 0x000fe40007f5e0ff */
[----:B------:R-:W-:Y:S02]  /*beb0*/  LEA.HI.X.SX32 R3, R6, R3, 0x1, P0 ;  /* 0x0000000306037211 */ /* 0x000fe400000f0eff */
[----:B------:R-:W-:Y:S02]  /*bec0*/  LEA.HI.X.SX32 R5, R5, R135, 0x1, P2 ;  /* 0x0000008705057211 */ /* 0x000fe400010f0eff */
[C---:B--2---:R-:W-:Y:S04]  /*bed0*/  LEA R36, P0, R4.reuse, R124, 0x1 ;  /* 0x0000007c04247211 */ /* 0x044fe800078008ff */
[----:B------:R-:W-:Y:S02]  /*bee0*/  LEA.HI.X R37, R4, R125, R5, 0x1, P0 ;  /* 0x0000007d04257211 */ /* 0x000fe400000f0c05 */
[----:B------:R2:W3:Y:S01]  /*bef0*/  LD.E.128 R4, [R2.64] ;  /* 0x0000000602047980 */ /* 0x0004e2000c101d00 */
[----:B------:R-:W-:Y:S04]  /*bf00*/  IADD3 R21, P0, R152, R8, RZ ;  /* 0x0000000898157210 */ /* 0x000fe80007f1e0ff */
[----:B------:R-:W-:Y:S02]  /*bf10*/  LEA.HI.X.SX32 R0, R8, R135, 0x1, P0 ;  /* 0x0000008708007211 */ /* 0x000fe400000f0eff */
[C---:B------:R-:W-:Y:S01]  /*bf20*/  LEA R28, P0, R21.reuse, R126, 0x1 ;  /* 0x0000007e151c7211 */ /* 0x040fe200078008ff */
[----:B------:R-:W2:Y:S03]  /*bf30*/  LD.E.128 R36, [R36.64] ;  /* 0x0000000624247980 */ /* 0x000ea6000c101d00 */
[----:B------:R-:W-:Y:S06]  /*bf40*/  LEA.HI.X R29, R21, R127, R0, 0x1, P0 ;  /* 0x0000007f151d7211 */ /* 0x000fec00000f0c00 */
[----:B------:R-:W4:Y:S01]  /*bf50*/  LD.E.128 R28, [R28.64] ;  /* 0x000000061c1c7980 */ /* 0x000f22000c101d00 */
[--C-:B--2---:R-:W-:Y:S01]  /*bf60*/  HADD2.F32 R3, -RZ, R37.reuse.H0_H0 ;  /* 0x20000025ff037230 */ /* 0x104fe20000004100 */
[----:B---3--:R-:W-:Y:S01]  /*bf70*/  IMAD.MOV.U32 R22, RZ, RZ, R4 ;  /* 0x000000ffff167224 */ /* 0x008fe200078e0004 */
[----:B------:R-:W-:Y:S01]  /*bf80*/  HADD2.F32 R4, -RZ, R37.H1_H1 ;  /* 0x30000025ff047230 */ /* 0x000fe20000004100 */
[----:B------:R-:W-:Y:S01]  /*bf90*/  MOV R23, R5 ;  /* 0x0000000500177202 */ /* 0x000fe20000000f00 */
[----:B------:R-:W-:Y:S01]  /*bfa0*/  HADD2.F32 R8, -RZ, R39.H1_H1 ;  /* 0x30000027ff087230 */ /* 0x000fe20000004100 */
[----:B------:R-:W-:Y:S01]  /*bfb0*/  MOV R20, R6 ;  /* 0x0000000600147202 */ /* 0x000fe20000000f00 */
[--C-:B------:R-:W-:Y:S01]  /*bfc0*/  HADD2.F32 R27, -RZ, R22.reuse.H0_H0 ;  /* 0x20000016ff1b7230 */ /* 0x100fe20000004100 */
[----:B------:R-:W-:Y:S01]  /*bfd0*/  MOV R21, R7 ;  /* 0x0000000700157202 */ /* 0x000fe20000000f00 */
        /* <DEDUP_REMOVED lines=10> */
[--C-:B------:R-:W-:Y:S01]  /*c080*/  HADD2.F32 R5, -RZ, R38.reuse.H0_H0 ;  /* 0x20000026ff057230 */ /* 0x100fe20000004100 */
[----:B------:R-:W-:Y:S01]  /*c090*/  @!P1 FADD.FTZ R7, -R7, -RZ ;  /* 0x800000ff07079221 */ /* 0x000fe20000010100 */
[----:B------:R-:W-:Y:S01]  /*c0a0*/  HADD2.F32 R6, -RZ, R38.H1_H1 ;  /* 0x30000026ff067230 */ /* 0x000fe20000004100 */
[----:B------:R-:W-:Y:S01]  /*c0b0*/  @!P1 FADD.FTZ R0, -R0, -RZ ;  /* 0x800000ff00009221 */ /* 0x000fe20000010100 */
[----:B------:R-:W-:Y:S01]  /*c0c0*/  HADD2.F32 R2, -RZ, R36.H1_H1 ;  /* 0x30000024ff027230 */ /* 0x000fe20000004100 */
[----:B------:R-:W-:Y:S01]  /*c0d0*/  @!P1 FADD.FTZ R5, -R5, -RZ ;  /* 0x800000ff05059221 */ /* 0x000fe20000010100 */
[--C-:B------:R-:W-:Y:S01]  /*c0e0*/  HADD2.F32 R22, -RZ, R20.reuse.H0_H0 ;  /* 0x20000014ff167230 */ /* 0x100fe20000004100 */
[----:B------:R-:W-:Y:S01]  /*c0f0*/  @!P1 FADD.FTZ R6, -R6, -RZ ;  /* 0x800000ff06069221 */ /* 0x000fe20000010100 */
[----:B------:R-:W-:Y:S01]  /*c100*/  HADD2.F32 R23, -RZ, R20.H1_H1 ;  /* 0x30000014ff177230 */ /* 0x000fe20000004100 */
[----:B------:R-:W-:Y:S01]  /*c110*/  @!P1 FADD.FTZ R2, -R2, -RZ ;  /* 0x800000ff02029221 */ /* 0x000fe20000010100 */
[--C-:B------:R-:W-:Y:S01]  /*c120*/  HADD2.F32 R20, -RZ, R21.reuse.H0_H0 ;  /* 0x20000015ff147230 */ /* 0x100fe20000004100 */
[----:B------:R-:W-:Y:S01]  /*c130*/  FMUL.FTZ R0, R27, R0 ;  /* 0x000000001b007220 */ /* 0x000fe20000410000 */
[----:B------:R-:W-:Y:S01]  /*c140*/  HADD2.F32 R21, -RZ, R21.H1_H1 ;  /* 0x30000015ff157230 */ /* 0x000fe20000004100 */
[----:B------:R-:W-:Y:S01]  /*c150*/  FMUL.FTZ R5, R22, R5 ;  /* 0x0000000516057220 */ /* 0x000fe20000410000 */
[--C-:B----4-:R-:W-:Y:S01]  /*c160*/  HADD2.F32 R22, -RZ, R28.reuse.H1_H1 ;  /* 0x3000001cff167230 */ /* 0x110fe20000004100 */
[----:B------:R-:W-:Y:S01]  /*c170*/  FMUL.FTZ R7, R20, R7 ;  /* 0x0000000714077220 */ /* 0x000fe20000410000 */
[----:B------:R-:W-:Y:S01]  /*c180*/  HADD2.F32 R20, -RZ, R28.H0_H0 ;  /* 0x2000001cff147230 */ /* 0x000fe20000004100 */
[----:B------:R-:W-:Y:S01]  /*c190*/  FMUL.FTZ R8, R21, R8 ;  /* 0x0000000815087220 */ /* 0x000fe20000410000 */
[--C-:B------:R-:W-:Y:S01]  /*c1a0*/  HADD2.F32 R21, -RZ, R24.reuse.H0_H0 ;  /* 0x20000018ff157230 */ /* 0x100fe20000004100 */
[----:B------:R-:W-:Y:S01]  /*c1b0*/  FMUL.FTZ R6, R23, R6 ;  /* 0x0000000617067220 */ /* 0x000fe20000410000 */
[----:B------:R-:W-:Y:S01]  /*c1c0*/  HADD2.F32 R23, -RZ, R24.H1_H1 ;  /* 0x30000018ff177230 */ /* 0x000fe20000004100 */
[----:B------:R-:W-:Y:S01]  /*c1d0*/  FMUL.FTZ R2, R25, R2 ;  /* 0x0000000219027220 */ /* 0x000fe20000410000 */
[----:B------:R-:W-:Y:S01]  /*c1e0*/  HADD2.F32 R24, -RZ, R35.H0_H0 ;  /* 0x20000023ff187230 */ /* 0x000fe20000004100 */
[----:B------:R-:W-:Y:S01]  /*c1f0*/  FFMA.FTZ R0, R21, R20, R0 ;  /* 0x0000001415007223 */ /* 0x000fe20000010000 */
[--C-:B------:R-:W-:Y:S01]  /*c200*/  HADD2.F32 R25, -RZ, R29.reuse.H0_H0 ;  /* 0x2000001dff197230 */ /* 0x100fe20000004100 */
[----:B------:R-:W-:Y:S01]  /*c210*/  FFMA.FTZ R2, R23, R22, R2 ;  /* 0x0000001617027223 */ /* 0x000fe20000010002 */
[----:B------:R-:W-:Y:S02]  /*c220*/  HADD2.F32 R26, -RZ, R29.H1_H1 ;  /* 0x3000001dff1a7230 */ /* 0x000fe40000004100 */
[----:B------:R-:W-:Y:S01]  /*c230*/  HADD2.F32 R21, -RZ, R35.H1_H1 ;  /* 0x30000023ff157230 */ /* 0x000fe20000004100 */
[----:B------:R-:W-:Y:S01]  /*c240*/  FFMA.FTZ R3, R24, R25, R3 ;  /* 0x0000001918037223 */ /* 0x000fe20000010003 */
[----:B------:R-:W-:Y:S01]  /*c250*/  HADD2.F32 R27, -RZ, R30.H0_H0 ;  /* 0x2000001eff1b7230 */ /* 0x000fe20000004100 */
[----:B------:R-:W-:Y:S01]  /*c260*/  F2FP.PACK_AB R24, R2, R0 ;  /* 0x000000000218723e */ /* 0x000fe200000000ff */
[----:B------:R-:W-:Y:S01]  /*c270*/  HADD2.F32 R20, -RZ, R32.H0_H0 ;  /* 0x20000020ff147230 */ /* 0x000fe20000004100 */
[----:B------:R-:W-:Y:S01]  /*c280*/  FFMA.FTZ R4, R21, R26, R4 ;  /* 0x0000001a15047223 */ /* 0x000fe20000010004 */
[----:B------:R-:W-:Y:S02]  /*c290*/  HADD2.F32 R28, -RZ, R30.H1_H1 ;  /* 0x3000001eff1c7230 */ /* 0x000fe40000004100 */
[----:B------:R-:W-:Y:S01]  /*c2a0*/  HADD2.F32 R23, -RZ, R32.H1_H1 ;  /* 0x30000020ff177230 */ /* 0x000fe20000004100 */
[----:B------:R-:W-:Y:S01]  /*c2b0*/  FFMA.FTZ R5, R20, R27, R5 ;  /* 0x0000001b14057223 */ /* 0x000fe20000010005 */
[----:B------:R-:W-:Y:S02]  /*c2c0*/  HADD2.F32 R29, -RZ, R31.H0_H0 ;  /* 0x2000001fff1d7230 */ /* 0x000fe40000004100 */
[----:B------:R-:W-:Y:S01]  /*c2d0*/  HADD2.F32 R22, -RZ, R33.H0_H0 ;  /* 0x20000021ff167230 */ /* 0x000fe20000004100 */
[----:B------:R-:W-:Y:S01]  /*c2e0*/  FFMA.FTZ R6, R23, R28, R6 ;  /* 0x0000001c17067223 */ /* 0x000fe20000010006 */
[----:B------:R-:W-:Y:S02]  /*c2f0*/  HADD2.F32 R30, -RZ, R31.H1_H1 ;  /* 0x3000001fff1e7230 */ /* 0x000fe40000004100 */
[----:B------:R-:W-:Y:S01]  /*c300*/  HADD2.F32 R25, -RZ, R33.H1_H1 ;  /* 0x30000021ff197230 */ /* 0x000fe20000004100 */
[----:B------:R-:W-:Y:S01]  /*c310*/  FFMA.FTZ R7, R22, R29, R7 ;  /* 0x0000001d16077223 */ /* 0x000fe20000010007 */
[----:B------:R-:W-:Y:S03]  /*c320*/  F2FP.PACK_AB R26, R6, R5 ;  /* 0x00000005061a723e */ /* 0x000fe600000000ff */
[----:B------:R-:W-:Y:S01]  /*c330*/  FFMA.FTZ R8, R25, R30, R8 ;  /* 0x0000001e19087223 */ /* 0x000fe20000010008 */
[----:B------:R-:W-:Y:S04]  /*c340*/  F2FP.PACK_AB R25, R4, R3 ;  /* 0x000000030419723e */ /* 0x000fe800000000ff */
[----:B------:R-:W-:Y:S02]  /*c350*/  F2FP.PACK_AB R27, R8, R7 ;  /* 0x00000007081b723e */ /* 0x000fe400000000ff */
.L_x_963:
[----:B------:R-:W-:Y:S05]  /*c360*/  BSYNC B0 ;  /* 0x0000000000007941 */ /* 0x000fea0003800000 */
.L_x_962:
[C---:B---3--:R-:W-:Y:S04]  /*c370*/  LEA R2, P0, R190.reuse, R128, 0x1 ;  /* 0x00000080be027211 */ /* 0x048fe800078008ff */
[----:B------:R-:W-:Y:S05]  /*c380*/  LEA.HI.X R3, R190, R129, R80, 0x1, P0 ;  /* 0x00000081be037211 */ /* 0x000fea00000f0c50 */
[----:B-----5:R3:W-:Y:S04]  /*c390*/  ST.E.128 [R2.64], R24 ;  /* 0x0000001802007985 */ /* 0x0207e8000c101d06 */
.L_x_957:
[----:B------:R-:W-:Y:S05]  /*c3a0*/  BSYNC B2 ;  /* 0x0000000000027941 */ /* 0x000fea0003800000 */
.L_x_956:
        /* <DEDUP_REMOVED lines=9> */
[----:B---3--:R-:W-:Y:S01]  /*c440*/  IMAD.WIDE.U32 R2, R214, 0xc0, R122 ;  /* 0x000000c0d6027825 */ /* 0x008fe200078e007a */
[----:B------:R-:W-:Y:S01]  /*c450*/  ISETP.GE.AND P0, PT, R18, R17, PT ;  /* 0x000000111200720c */ /* 0x000fe20003f06270 */
[----:B------:R-:W-:Y:S02]  /*c460*/  BSSY B0, `(.L_x_968) ;  /* 0x000005e000007945 */ /* 0x000fe40003800000 */
[----:B------:R-:W-:Y:S05]  /*c470*/  IMAD R0, R215, 0xc0, RZ ;  /* 0x000000c0d7007824 */ /* 0x000fea00078e02ff */
[----:B------:R-:W-:Y:S05]  /*c480*/  IADD3 R3, R3, R0, RZ ;  /* 0x0000000003037210 */ /* 0x000fea0007ffe0ff */
[----:B------:R3:W5:Y:S01]  /*c490*/  LD.E.128 R24, [R2.64] ;  /* 0x0000000602187980 */ /* 0x000762000c101d00 */
[----:B------:R-:W-:-:S05]  /*c4a0*/  @P0 BRA `(.L_x_969) ;  /* 0x0000059000000947 */ /* 0x000fca0003800000 */
[----:B------:R-:W-:Y:S01]  /*c4b0*/  LEA.HI R21, R17, R17, RZ, 0x1 ;  /* 0x0000001111157211 */ /* 0x000fe200078f08ff */
[----:B-----5:R-:W-:Y:S01]  /*c4c0*/  IMAD.MOV.U32 R35, RZ, RZ, R25 ;  /* 0x000000ffff237224 */ /* 0x020fe200078e0019 */
        /* <DEDUP_REMOVED lines=8> */
[----:B---3--:R-:W-:Y:S02]  /*c550*/  LEA R2, P0, R5, R2, 0x1 ;  /* 0x0000000205027211 */ /* 0x008fe400078008ff */
[----:B------:R-:W-:Y:S02]  /*c560*/  IADD3 R0, P2, R155, R4, RZ ;  /* 0x000000049b007210 */ /* 0x000fe40007f5e0ff */
[----:B------:R-:W-:Y:S02]  /*c570*/  LEA.HI.X.SX32 R3, R5, R3, 0x1, P0 ;  /* 0x0000000305037211 */ /* 0x000fe400000f0eff */
[----:B------:R-:W-:Y:S02]  /*c580*/  LEA.HI.X.SX32 R4, R4, R136, 0x1, P2 ;  /* 0x0000008804047211 */ /* 0x000fe400010f0eff */
[C---:B--2---:R-:W-:Y:S04]  /*c590*/  LEA R36, P0, R0.reuse, R124, 0x1 ;  /* 0x0000007c00247211 */ /* 0x044fe800078008ff */
[----:B------:R-:W-:Y:S02]  /*c5a0*/  LEA.HI.X R37, R0, R125, R4, 0x1, P0 ;  /* 0x0000007d00257211 */ /* 0x000fe400000f0c04 */
[----:B------:R-:W-:Y:S01]  /*c5b0*/  MOV R0, RZ ;  /* 0x000000ff00007202 */ /* 0x000fe20000000f00 */
[----:B----4-:R2:W3:Y:S01]  /*c5c0*/  LD.E.128 R4, [R2.64] ;  /* 0x0000000602047980 */ /* 0x0104e2000c101d00 */
[----:B------:R-:W-:Y:S04]  /*c5d0*/  @P1 IADD3 R0, -R21, RZ, RZ ;  /* 0x000000ff15001210 */ /* 0x000fe80007ffe1ff */
[----:B------:R-:W-:Y:S03]  /*c5e0*/  IADD3 R21, P0, R155, R0, RZ ;  /* 0x000000009b157210 */ /* 0x000fe60007f1e0ff */
[----:B------:R-:W2:Y:S01]  /*c5f0*/  LD.E.128 R36, [R36.64] ;  /* 0x0000000624247980 */ /* 0x000ea2000c101d00 */
[----:B------:R-:W-:Y:S02]  /*c600*/  LEA.HI.X.SX32 R0, R0, R136, 0x1, P0 ;  /* 0x0000008800007211 */ /* 0x000fe400000f0eff */
[C---:B------:R-:W-:Y:S04]  /*c610*/  LEA R28, P0, R21.reuse, R126, 0x1 ;  /* 0x0000007e151c7211 */ /* 0x040fe800078008ff */
        /* <DEDUP_REMOVED lines=66> */
.L_x_969:
[----:B------:R-:W-:Y:S05]  /*ca40*/  BSYNC B0 ;  /* 0x0000000000007941 */ /* 0x000fea0003800000 */
.L_x_968:
[----:B------:R-:W-:Y:S02]  /*ca50*/  IMAD R0, R61, 0xc0, RZ ;  /* 0x000000c03d007824 */ /* 0x000fe400078e02ff */
[----:B---3--:R-:W-:Y:S05]  /*ca60*/  IMAD.WIDE.U32 R2, R60, 0xc0, R128 ;  /* 0x000000c03c027825 */ /* 0x008fea00078e0080 */
[----:B------:R-:W-:Y:S05]  /*ca70*/  IADD3 R3, R3, R0, RZ ;  /* 0x0000000003037210 */ /* 0x000fea0007ffe0ff */
[----:B-----5:R3:W-:Y:S02]  /*ca80*/  ST.E.128 [R2.64], R24 ;  /* 0x0000001802007985 */ /* 0x0207e4000c101d06 */
.L_x_967:
[----:B------:R-:W-:Y:S05]  /*ca90*/  BSYNC B1 ;  /* 0x0000000000017941 */ /* 0x000fea0003800000 */
.L_x_966:
        /* <DEDUP_REMOVED lines=11> */
[----:B----4-:R-:W-:Y:S02]  /*cb50*/  MOV R6, RZ ;  /* 0x000000ff00067202 */ /* 0x010fe40000000f00 */
[----:B------:R-:W-:Y:S02]  /*cb60*/  SHF.R.S32.HI R0, RZ, 0x1, R0 ;  /* 0x00000001ff007819 */ /* 0x000fe40000011400 */
[----:B------:R-:W-:Y:S02]  /*cb70*/  MOV R8, RZ ;  /* 0x000000ff00087202 */ /* 0x000fe40000000f00 */
[-C--:B------:R-:W-:Y:S02]  /*cb80*/  ISETP.GE.AND P1, PT, R9, R0.reuse, PT ;  /* 0x000000000900720c */ /* 0x080fe40003f26270 */
[----:B------:R-:W-:Y:S02]  /*cb90*/  MOV R5, R0 ;  /* 0x0000000000057202 */ /* 0x000fe40000000f00 */
        /* <DEDUP_REMOVED lines=82> */
.L_x_971:
[----:B------:R-:W-:Y:S05]  /*d0c0*/  BSYNC B0 ;  /* 0x0000000000007941 */ /* 0x000fea0003800000 */
.L_x_970:
[C---:B---3--:R-:W-:Y:S04]  /*d0d0*/  LEA R2, P0, R188.reuse, R128, 0x1 ;  /* 0x00000080bc027211 */ /* 0x048fe800078008ff */
[----:B------:R-:W-:Y:S05]  /*d0e0*/  LEA.HI.X R3, R188, R129, R79, 0x1, P0 ;  /* 0x00000081bc037211 */ /* 0x000fea00000f0c4f */
[----:B-----5:R3:W-:Y:S04]  /*d0f0*/  ST.E.128 [R2.64], R24 ;  /* 0x0000001802007985 */ /* 0x0207e8000c101d06 */
.L_x_965:
[----:B------:R-:W-:Y:S05]  /*d100*/  BSYNC B2 ;  /* 0x0000000000027941 */ /* 0x000fea0003800000 */
.L_x_964:
        /* <DEDUP_REMOVED lines=105> */
.L_x_977:
[----:B------:R-:W-:Y:S05]  /*d7a0*/  BSYNC B0 ;  /* 0x0000000000007941 */ /* 0x000fea0003800000 */
.L_x_976:
[----:B------:R-:W-:Y:S02]  /*d7b0*/  IMAD R0, R61, 0xe0, RZ ;  /* 0x000000e03d007824 */ /* 0x000fe400078e02ff */
[----:B---3--:R-:W-:Y:S05]  /*d7c0*/  IMAD.WIDE.U32 R2, R60, 0xe0, R128 ;  /* 0x000000e03c027825 */ /* 0x008fea00078e0080 */
[----:B------:R-:W-:Y:S05]  /*d7d0*/  IADD3 R3, R3, R0, RZ ;  /* 0x0000000003037210 */ /* 0x000fea0007ffe0ff */
[----:B-----5:R3:W-:Y:S02]  /*d7e0*/  ST.E.128 [R2.64], R24 ;  /* 0x0000001802007985 */ /* 0x0207e4000c101d06 */
.L_x_975:
[----:B------:R-:W-:Y:S05]  /*d7f0*/  BSYNC B1 ;  /* 0x0000000000017941 */ /* 0x000fea0003800000 */
.L_x_974:
[----:B------:R-:W-:Y:S11]  /*d800*/  ISETP.GE.AND P0, PT, R9, R121, PT ;  /* 0x000000790900720c */ /* 0x000ff60003f06270 */
[----:B------:R-:W-:Y:S02]  /*d810*/  @!UPT UIADD3 URZ, URZ, URZ, URZ ;  /* 0x0000003f3f3ff290 */ /* 0x000fe4000fffe03f */
[----:B------:R-:W-:-:S05]  /*d820*/  @P0 BRA `(.L_x_973) ;  /* 0x0000065000000947 */ /* 0x000fca0003800000 */
[C---:B---3--:R-:W-:Y:S01]  /*d830*/  LEA R2, P0, R108.reuse, R122, 0x1 ;  /* 0x0000007a6c027211 */ /* 0x048fe200078008ff */
[----:B------:R-:W-:Y:S03]  /*d840*/  BSSY B0, `(.L_x_978) ;  /* 0x0000060000007945 */ /* 0x000fe60003800000 */
[----:B------:R-:W-:Y:S02]  /*d850*/  LEA.HI.X R3, R108, R123, R107, 0x1, P0 ;  /* 0x0000007b6c037211 */ /* 0x000fe400000f0c6b */
[----:B------:R-:W-:Y:S03]  /*d860*/  ISETP.GE.AND P0, PT, R9, R17, PT ;  /* 0x000000110900720c */ /* 0x000fe60003f06270 */
[----:B----4-:R3:W5:Y:S10]  /*d870*/  LD.E.128 R4, [R2.64] ;  /* 0x0000000602047980 */ /* 0x010774000c101d00 */
[----:B------:R-:W-:-:S05]  /*d880*/  @P0 BRA `(.L_x_979) ;  /* 0x000005b000000947 */ /* 0x000fca0003800000 */
[----:B------:R-:W-:Y:S01]  /*d890*/  LEA.HI R0, R17, R17, RZ, 0x1 ;  /* 0x0000001111007211 */ /* 0x000fe200078f08ff */
[----:B-----5:R-:W-:Y:S01]  /*d8a0*/  IMAD.MOV.U32 R32, RZ, RZ, R6 ;  /* 0x000000ffff207224 */ /* 0x020fe200078e0006 */
[----:B------:R-:W-:Y:S02]  /*d8b0*/  MOV R21, RZ ;  /* 0x000000ff00157202 */ /* 0x000fe40000000f00 */
[----:B------:R-:W-:Y:S02]  /*d8c0*/  SHF.R.S32.HI R0, RZ, 0x1, R0 ;  /* 0x00000001ff007819 */ /* 0x000fe40000011400 */
[----:B------:R-:W-:Y:S02]  /*d8d0*/  MOV R27, RZ ;  /* 0x000000ff001b7202 */ /* 0x000fe40000000f00 */
[-C--:B------:R-:W-:Y:S02]  /*d8e0*/  ISETP.GE.AND P1, PT, R9, R0.reuse, PT ;  /* 0x000000000900720c */ /* 0x080fe40003f26270 */
[----:B------:R-:W-:Y:S02]  /*d8f0*/  MOV R20, R0 ;  /* 0x0000000000147202 */ /* 0x000fe40000000f00 */
[----:B------:R-:W-:Y:S02]  /*d900*/  MOV R26, R4 ;  /* 0x00000004001a7202 */ /* 0x000fe40000000f00 */
[----:B------:R-:W-:Y:S02]  /*d910*/  MOV R33, R7 ;  /* 0x0000000700217202 */ /* 0x000fe40000000f00 */
[----:B------:R-:W-:Y:S05]  /*d920*/  MOV R35, R5 ;  /* 0x0000000500237202 */ /* 0x000fea0000000f00 */
[--C-:B------:R-:W-:Y:S01]  /*d930*/  @P1 IMAD.MOV R20, RZ, RZ, -R0.reuse ;  /* 0x000000ffff141224 */ /* 0x100fe200078e0a00 */
[----:B------:R-:W-:Y:S01]  /*d940*/  @P1 IADD3 R21, -R0, RZ, RZ ;  /* 0x000000ff00151210 */ /* 0x000fe20007ffe1ff */
[----:B------:R-:W-:Y:S03]  /*d950*/  @P1 IMAD.MOV R27, RZ, RZ, -R0 ;  /* 0x000000ffff1b1224 */ /* 0x000fe600078e0a00 */
[----:B---3--:R-:W-:Y:S02]  /*d960*/  LEA R2, P0, R20, R2, 0x1 ;  /* 0x0000000214027211 */ /* 0x008fe400078008ff */
[----:B------:R-:W-:Y:S02]  /*d970*/  IADD3 R8, P2, R150, R21, RZ ;  /* 0x0000001596087210 */ /* 0x000fe40007f5e0ff */
[----:B------:R-:W-:Y:S02]  /*d980*/  LEA.HI.X.SX32 R3, R20, R3, 0x1, P0 ;  /* 0x0000000314037211 */ /* 0x000fe400000f0eff */
[----:B------:R-:W-:Y:S02]  /*d990*/  LEA.HI.X.SX32 R21, R21, R132, 0x1, P2 ;  /* 0x0000008415157211 */ /* 0x000fe400010f0eff */
[C---:B--2---:R-:W-:Y:S04]  /*d9a0*/  LEA R36, P0, R8.reuse, R124, 0x1 ;  /* 0x0000007c08247211 */ /* 0x044fe800078008ff */
[----:B------:R-:W-:Y:S02]  /*d9b0*/  LEA.HI.X R37, R8, R125, R21, 0x1, P0 ;  /* 0x0000007d08257211 */ /* 0x000fe400000f0c15 */
[----:B------:R-:W-:Y:S01]  /*d9c0*/  IADD3 R25, P0, R150, R27, RZ ;  /* 0x0000001b96197210 */ /* 0x000fe20007f1e0ff */
[----:B------:R2:W3:Y:S03]  /*d9d0*/  LD.E.128 R20, [R2.64] ;  /* 0x0000000602147980 */ /* 0x0004e6000c101d00 */
[----:B------:R-:W-:Y:S02]  /*d9e0*/  LEA.HI.X.SX32 R0, R27, R132, 0x1, P0 ;  /* 0x000000841b007211 */ /* 0x000fe400000f0eff */
[C---:B------:R-:W-:Y:S03]  /*d9f0*/  LEA R28, P0, R25.reuse, R126, 0x1 ;  /* 0x0000007e191c7211 */ /* 0x040fe600078008ff */
[----:B------:R-:W2:Y:S01]  /*da00*/  LD.E.128 R36, [R36.64] ;  /* 0x0000000624247980 */ /* 0x000ea2000c101d00 */
[----:B------:R-:W-:Y:S07]  /*da10*/  LEA.HI.X R29, R25, R127, R0, 0x1, P0 ;  /* 0x0000007f191d7211 */ /* 0x000fee00000f0c00 */
[----:B------:R-:W4:Y:S01]  /*da20*/  LD.E.128 R28, [R28.64] ;  /* 0x000000061c1c7980 */ /* 0x000f22000c101d00 */
[--C-:B--2---:R-:W-:Y:S01]  /*da30*/  HADD2.F32 R3, -RZ, R37.reuse.H0_H0 ;  /* 0x20000025ff037230 */ /* 0x104fe20000004100 */
[----:B---3--:R-:W-:Y:S01]  /*da40*/  MOV R24, R20 ;  /* 0x0000001400187202 */ /* 0x008fe20000000f00 */
[----:B------:R-:W-:Y:S01]  /*da50*/  HADD2.F32 R4, -RZ, R37.H1_H1 ;  /* 0x30000025ff047230 */ /* 0x000fe20000004100 */
[----:B------:R-:W-:Y:S01]  /*da60*/  IMAD.MOV.U32 R20, RZ, RZ, R22 ;  /* 0x000000ffff147224 */ /* 0x000fe200078e0016 */
[--C-:B------:R-:W-:Y:S01]  /*da70*/  HADD2.F32 R22, -RZ, R21.reuse.H0_H0 ;  /* 0x20000015ff167230 */ /* 0x100fe20000004100 */
[----:B------:R-:W-:Y:S01]  /*da80*/  MOV R17, R23 ;  /* 0x0000001700117202 */ /* 0x000fe20000000f00 */
[----:B------:R-:W-:Y:S01]  /*da90*/  HADD2.F32 R21, -RZ, R21.H1_H1 ;  /* 0x30000015ff157230 */ /* 0x000fe20000004100 */
[----:B------:R-:W-:Y:S01]  /*daa0*/  @!P1 FADD.FTZ R3, -R3, -RZ ;  /* 0x800000ff03039221 */ /* 0x000fe20000010100 */
[----:B------:R-:W-:Y:S01]  /*dab0*/  HADD2.F32 R6, -RZ, R38.H1_H1 ;  /* 0x30000026ff067230 */ /* 0x000fe20000004100 */
[----:B------:R-:W-:Y:S01]  /*dac0*/  @!P1 FADD.FTZ R4, -R4, -RZ ;  /* 0x800000ff04049221 */ /* 0x000fe20000010100 */
[----:B------:R-:W-:Y:S01]  /*dad0*/  HADD2.F32 R7, -RZ, R39.H0_H0 ;  /* 0x20000027ff077230 */ /* 0x000fe20000004100 */
[----:B------:R-:W-:Y:S01]  /*dae0*/  FMUL.FTZ R3, R22, R3 ;  /* 0x0000000316037220 */ /* 0x000fe20000410000 */
[--C-:B------:R-:W-:Y:S01]  /*daf0*/  HADD2.F32 R0, -RZ, R36.reuse.H0_H0 ;  /* 0x20000024ff007230 */ /* 0x100fe20000004100 */
[----:B------:R-:W-:Y:S01]  /*db00*/  FMUL.FTZ R4, R21, R4 ;  /* 0x0000000415047220 */ /* 0x000fe20000410000 */
[----:B------:R-:W-:Y:S01]  /*db10*/  HADD2.F32 R2, -RZ, R36.H1_H1 ;  /* 0x30000024ff027230 */ /* 0x000fe20000004100 */
[----:B------:R-:W-:Y:S01]  /*db20*/  @!P1 FADD.FTZ R6, -R6, -RZ ;  /* 0x800000ff06069221 */ /* 0x000fe20000010100 */
[----:B------:R-:W-:Y:S01]  /*db30*/  HADD2.F32 R5, -RZ, R38.H0_H0 ;  /* 0x20000026ff057230 */ /* 0x000fe20000004100 */
[----:B------:R-:W-:Y:S01]  /*db40*/  @!P1 FADD.FTZ R7, -R7, -RZ ;  /* 0x800000ff07079221 */ /* 0x000fe20000010100 */
[--C-:B------:R-:W-:Y:S01]  /*db50*/  HADD2.F32 R22, -RZ, R20.reuse.H0_H0 ;  /* 0x20000014ff167230 */ /* 0x100fe20000004100 */
[----:B------:R-:W-:Y:S01]  /*db60*/  @!P1 FADD.FTZ R0, -R0, -RZ ;  /* 0x800000ff00009221 */ /* 0x000fe20000010100 */
[----:B------:R-:W-:Y:S01]  /*db70*/  HADD2.F32 R21, -RZ, R20.H1_H1 ;  /* 0x30000014ff157230 */ /* 0x000fe20000004100 */
[----:B------:R-:W-:Y:S01]  /*db80*/  @!P1 FADD.FTZ R2, -R2, -RZ ;  /* 0x800000ff02029221 */ /* 0x000fe20000010100 */
[----:B------:R-:W-:Y:S01]  /*db90*/  HADD2.F32 R20, -RZ, R17.H0_H0 ;  /* 0x20000011ff147230 */ /* 0x000fe20000004100 */
[----:B------:R-:W-:Y:S01]  /*dba0*/  @!P1 FADD.FTZ R5, -R5, -RZ ;  /* 0x800000ff05059221 */ /* 0x000fe20000010100 */
[--C-:B------:R-:W-:Y:S01]  /*dbb0*/  HADD2.F32 R25, -RZ, R24.reuse.H0_H0 ;  /* 0x20000018ff197230 */ /* 0x100fe20000004100 */
[----:B------:R-:W-:Y:S01]  /*dbc0*/  FMUL.FTZ R6, R21, R6 ;  /* 0x0000000615067220 */ /* 0x000fe20000410000 */
[----:B------:R-:W-:Y:S01]  /*dbd0*/  HADD2.F32 R23, -RZ, R24.H1_H1 ;  /* 0x30000018ff177230 */ /* 0x000fe20000004100 */
[----:B------:R-:W-:Y:S01]  /*dbe0*/  FMUL.FTZ R7, R20, R7 ;  /* 0x0000000714077220 */ /* 0x000fe20000410000 */
[----:B------:R-:W-:Y:S01]  /*dbf0*/  HADD2.F32 R21, -RZ, R26.H0_H0 ;  /* 0x2000001aff157230 */ /* 0x000fe20000004100 */
[----:B------:R-:W-:Y:S01]  /*dc00*/  FMUL.FTZ R0, R25, R0 ;  /* 0x0000000019007220 */ /* 0x000fe20000410000 */
[----:B----4-:R-:W-:Y:S01]  /*dc10*/  HADD2.F32 R20, -RZ, R28.H0_H0 ;  /* 0x2000001cff147230 */ /* 0x010fe20000004100 */
[----:B------:R-:W-:Y:S01]  /*dc20*/  FMUL.FTZ R2, R23, R2 ;  /* 0x0000000217027220 */ /* 0x000fe20000410000 */
[----:B------:R-:W-:Y:S01]  /*dc30*/  HADD2.F32 R23, -RZ, R26.H1_H1 ;  /* 0x3000001aff177230 */ /* 0x000fe20000004100 */
[----:B------:R-:W-:Y:S01]  /*dc40*/  FMUL.FTZ R5, R22, R5 ;  /* 0x0000000516057220 */ /* 0x000fe20000410000 */
        /* <DEDUP_REMOVED lines=8> */
[----:B------:R-:W-:Y:S01]  /*dcd0*/  HADD2.F32 R21, -RZ, R35.H1_H1 ;  /* 0x30000023ff157230 */ /* 0x000fe20000004100 */
[----:B------:R-:W-:Y:S01]  /*dce0*/  @!P1 FADD.FTZ R8, -R8, -RZ ;  /* 0x800000ff08089221 */ /* 0x000fe20000010100 */
[----:B------:R-:W-:Y:S01]  /*dcf0*/  HADD2.F32 R27, -RZ, R30.H0_H0 ;  /* 0x2000001eff1b7230 */ /* 0x000fe20000004100 */
[----:B------:R-:W-:Y:S01]  /*dd00*/  F2FP.PACK_AB R0, R2, R0 ;  /* 0x000000000200723e */ /* 0x000fe200000000ff */
[----:B------:R-:W-:Y:S01]  /*dd10*/  HADD2.F32 R20, -RZ, R32.H0_H0 ;  /* 0x20000020ff147230 */ /* 0x000fe20000004100 */
[----:B------:R-:W-:Y:S01]  /*dd20*/  FFMA.FTZ R4, R21, R26, R4 ;  /* 0x0000001a15047223 */ /* 0x000fe20000010004 */
[----:B------:R-:W-:Y:S02]  /*dd30*/  HADD2.F32 R17, -RZ, R17.H1_H1 ;  /* 0x30000011ff117230 */ /* 0x000fe40000004100 */
[----:B------:R-:W-:Y:S01]  /*dd40*/  HADD2.F32 R28, -RZ, R30.H1_H1 ;  /* 0x3000001eff1c7230 */ /* 0x000fe20000004100 */
[----:B------:R-:W-:Y:S01]  /*dd50*/  FFMA.FTZ R5, R20, R27, R5 ;  /* 0x0000001b14057223 */ /* 0x000fe20000010005 */
[----:B------:R-:W-:Y:S01]  /*dd60*/  HADD2.F32 R23, -RZ, R32.H1_H1 ;  /* 0x30000020ff177230 */ /* 0x000fe20000004100 */
[----:B------:R-:W-:Y:S01]  /*dd70*/  F2FP.PACK_AB R3, R4, R3 ;  /* 0x000000030403723e */ /* 0x000fe200000000ff */
[----:B------:R-:W-:Y:S01]  /*dd80*/  HADD2.F32 R29, -RZ, R31.H0_H0 ;  /* 0x2000001fff1d7230 */ /* 0x000fe20000004100 */
[----:B------:R-:W-:Y:S01]  /*dd90*/  MOV R4, R0 ;  /* 0x0000000000047202 */ /* 0x000fe20000000f00 */
[----:B------:R-:W-:Y:S01]  /*dda0*/  FMUL.FTZ R8, R17, R8 ;  /* 0x0000000811087220 */ /* 0x000fe20000410000 */
[----:B------:R-:W-:Y:S01]  /*ddb0*/  HADD2.F32 R22, -RZ, R33.H0_H0 ;  /* 0x20000021ff167230 */ /* 0x000fe20000004100 */
[----:B------:R-:W-:Y:S01]  /*ddc0*/  FFMA.FTZ R6, R23, R28, R6 ;  /* 0x0000001c17067223 */ /* 0x000fe20000010006 */
[----:B------:R-:W-:Y:S02]  /*ddd0*/  HADD2.F32 R30, -RZ, R31.H1_H1 ;  /* 0x3000001fff1e7230 */ /* 0x000fe40000004100 */
[----:B------:R-:W-:Y:S01]  /*dde0*/  HADD2.F32 R25, -RZ, R33.H1_H1 ;  /* 0x30000021ff197230 */ /* 0x000fe20000004100 */
[----:B------:R-:W-:Y:S01]  /*ddf0*/  FFMA.FTZ R7, R22, R29, R7 ;  /* 0x0000001d16077223 */ /* 0x000fe20000010007 */
[----:B------:R-:W-:Y:S02]  /*de00*/  F2FP.PACK_AB R6, R6, R5 ;  /* 0x000000050606723e */ /* 0x000fe400000000ff */
[----:B------:R-:W-:Y:S01]  /*de10*/  MOV R5, R3 ;  /* 0x0000000300057202 */ /* 0x000fe20000000f00 */
[----:B------:R-:W-:Y:S05]  /*de20*/  FFMA.FTZ R8, R25, R30, R8 ;  /* 0x0000001e19087223 */ /* 0x000fea0000010008 */
[----:B------:R-:W-:Y:S02]  /*de30*/  F2FP.PACK_AB R7, R8, R7 ;  /* 0x000000070807723e */ /* 0x000fe400000000ff */
.L_x_979:
[----:B------:R-:W-:Y:S05]  /*de40*/  BSYNC B0 ;  /* 0x0000000000007941 */ /* 0x000fea0003800000 */
.L_x_978:
[C---:B---3--:R-:W-:Y:S04]  /*de50*/  LEA R2, P0, R186.reuse, R128, 0x1 ;  /* 0x00000080ba027211 */ /* 0x048fe800078008ff */
[----:B------:R-:W-:Y:S05]  /*de60*/  LEA.HI.X R3, R186, R129, R78, 0x1, P0 ;  /* 0x00000081ba037211 */ /* 0x000fea00000f0c4e */
[----:B-----5:R3:W-:Y:S04]  /*de70*/  ST.E.128 [R2.64], R4 ;  /* 0x0000000402007985 */ /* 0x0207e8000c101d06 */
.L_x_973:
[----:B------:R-:W-:Y:S05]  /*de80*/  BSYNC B2 ;  /* 0x0000000000027941 */ /* 0x000fea0003800000 */
.L_x_972:
[----:B---3--:R-:W3:Y:S02]  /*de90*/  LD.E R3, [R10.64+0xd0] ;  /* 0x0000d0060a037980 */ /* 0x008ee4000c101900 */
[----:B---3--:R-:W-:Y:S05]  /*dea0*/  IMAD.U32 R3, R3, -0x40, RZ ;  /* 0xffffffc003037824 */ /* 0x008fea00078e00ff */
[C---:B------:R-:W-:Y:S02]  /*deb0*/  LEA R126, P1, R3.reuse, R126, 0x1 ;  /* 0x0000007e037e7211 */ /* 0x040fe400078208ff */
[C---:B------:R-:W-:Y:S02]  /*dec0*/  LEA R124, P0, R3.reuse, R124, 0x1 ;  /* 0x0000007c037c7211 */ /* 0x040fe400078008ff */
[C---:B------:R-:W-:Y:S02]  /*ded0*/  LEA.HI.X.SX32 R127, R3.reuse, R127, 0x1, P1 ;  /* 0x0000007f037f7211 */ /* 0x040fe400008f0eff */
[----:B------:R-:W-:Y:S01]  /*dee0*/  LEA.HI.X.SX32 R125, R3, R125, 0x1, P0 ;  /* 0x0000007d037d7211 */ /* 0x000fe200000f0eff */
[----:B------:R-:W-:-:S05]  /*def0*/  BRA `(.L_x_915) ;  /* 0x000009b000007947 */ /* 0x000fca0003800000 */
.L_x_881:
[----:B------:R-:W-:Y:S01]  /*df00*/  BSSY B0, `(.L_x_980) ;  /* 0x0000008000007945 */ /* 0x000fe20003800000 */
[----:B------:R-:W-:-:S05]  /*df10*/  @!P2 BRA `(.L_x_981) ;  /* 0x000000600000a947 */ /* 0x000fca0003800000 */
[----:B------:R-:W-:Y:S02]  /*df20*/  ISETP.NE.AND P1, PT, R168, RZ, PT ;  /* 0x000000ffa800720c */ /* 0x000fe40003f25270 */
[----:B------:R-:W-:Y:S11]  /*df30*/  ISETP.NE.AND P0, PT, R167, RZ, PT ;  /* 0x000000ffa700720c */ /* 0x000ff60003f05270 */
[----:B------:R-:W2:Y:S04]  /*df40*/  @P1 LD.E.128 R20, [R122.64] ;  /* 0x000000067a141980 */ /* 0x000ea8000c101d00 */
[----:B--2---:R1:W-:Y:S04]  /*df50*/  @P1 ST.E.128 [R128.64], R20 ;  /* 0x0000001480001985 */ /* 0x0043e8000c101d06 */
[----:B------:R-:W2:Y:S04]  /*df60*/  @P0 LD.E.128 R4, [R122.64+0x80] ;  /* 0x000080067a040980 */ /* 0x000ea8000c101d00 */
[----:B--2---:R1:W-:Y:S02]  /*df70*/  @P0 ST.E.128 [R128.64+0x80], R4 ;  /* 0x0000800480000985 */ /* 0x0043e4000c101d06 */
.L_x_981:
[----:B------:R-:W-:Y:S05]  /*df80*/  BSYNC B0 ;  /* 0x0000000000007941 */ /* 0x000fea0003800000 */
.L_x_980:
[C---:B------:R-:W-:Y:S01]  /*df90*/  ISETP.GE.AND P0, PT, R68.reuse, R239, PT ;  /* 0x000000ef4400720c */ /* 0x040fe20003f06270 */
[----:B------:R-:W-:Y:S03]  /*dfa0*/  BSSY B0, `(.L_x_982) ;  /* 0x0000012000007945 */ /* 0x000fe60003800000 */
[----:B------:R-:W-:Y:S11]  /*dfb0*/  ISETP.GE.AND P0, PT, R68, R235, !P0 ;  /* 0x000000eb4400720c */ /* 0x000ff60004706270 */
[----:B------:R-:W-:Y:S02]  /*dfc0*/  @!UPT UIADD3 URZ, URZ, URZ, URZ ;  /* 0x0000003f3f3ff290 */ /* 0x000fe4000fffe03f */
[----:B------:R-:W-:-:S05]  /*dfd0*/  @!P0 BRA `(.L_x_983) ;  /* 0x000000e000008947 */ /* 0x000fca0003800000 */
[----:B------:R-:W-:Y:S02]  /*dfe0*/  ISETP.NE.AND P3, PT, R168, RZ, PT ;  /* 0x000000ffa800720c */ /* 0x000fe40003f65270 */
[----:B------:R-:W-:Y:S11]  /*dff0*/  ISETP.NE.AND P1, PT, R167, RZ, PT ;  /* 0x000000ffa700720c */ /* 0x000ff60003f25270 */
[C---:B------:R-:W-:Y:S02]  /*e000*/  @P3 LEA R28, P0, R90.reuse, R122, 0x1 ;  /* 0x0000007a5a1c3211 */ /* 0x040fe400078008ff */
[----:B------:R-:W-:Y:S02]  /*e010*/  @P3 LEA R24, P2, R225, R128, 0x1 ;  /* 0x00000080e1183211 */ /* 0x000fe400078408ff */
[----:B------:R-:W-:Y:S02]  /*e020*/  @P3 LEA.HI.X R29, R90, R123, R89, 0x1, P0 ;  /* 0x0000007b5a1d3211 */ /* 0x000fe400000f0c59 */
[----:B------:R-:W-:Y:S02]  /*e030*/  @P1 LEA R2, P0, R91, R122, 0x1 ;  /* 0x0000007a5b021211 */ /* 0x000fe400078008ff */
[----:B------:R-:W-:Y:S01]  /*e040*/  @P3 LEA.HI.X R25, R225, R129, R226, 0x1, P2 ;  /* 0x00000081e1193211 */ /* 0x000fe200010f0ce2 */
[----:B-1----:R-:W2:Y:S01]  /*e050*/  @P3 LD.E.128 R20, [R28.64] ;  /* 0x000000061c143980 */ /* 0x002ea2000c101d00 */
[----:B------:R-:W-:Y:S02]  /*e060*/  @P1 LEA.HI.X R3, R91, R123, R92, 0x1, P0 ;  /* 0x0000007b5b031211 */ /* 0x000fe400000f0c5c */
[C---:B------:R-:W-:Y:S04]  /*e070*/  @P1 LEA R26, P0, R84.reuse, R128, 0x1 ;  /* 0x00000080541a1211 */ /* 0x040fe800078008ff */
[----:B------:R-:W-:Y:S01]  /*e080*/  @P1 LEA.HI.X R27, R84, R129, R83, 0x1, P0 ;  /* 0x00000081541b1211 */ /* 0x000fe200000f0c53 */
[----:B--2---:R1:W-:Y:S04]  /*e090*/  @P3 ST.E.128 [R24.64], R20 ;  /* 0x0000001418003985 */ /* 0x0043e8000c101d06 */
[----:B------:R-:W2:Y:S04]  /*e0a0*/  @P1 LD.E.128 R4, [R2.64] ;  /* 0x0000000602041980 */ /* 0x000ea8000c101d00 */
[----:B--2---:R1:W-:Y:S02]  /*e0b0*/  @P1 ST.E.128 [R26.64], R4 ;  /* 0x000000041a001985 */ /* 0x0043e4000c101d06 */
.L_x_983:
[----:B------:R-:W-:Y:S05]  /*e0c0*/  BSYNC B0 ;  /* 0x0000000000007941 */ /* 0x000fea0003800000 */
.L_x_982:
        /* <DEDUP_REMOVED lines=8> */
[C---:B-1----:R-:W-:Y:S02]  /*e150*/  @P3 LEA R24, P2, R85.reuse, R128, 0x1 ;  /* 0x0000008055183211 */ /* 0x042fe400078408ff */
[----:B------:R-:W-:Y:S02]  /*e160*/  @P3 LEA.HI.X R29, R98, R123, R97, 0x1, P0 ;  /* 0x0000007b621d3211 */ /* 0x000fe400000f0c61 */
[C---:B------:R-:W-:Y:S02]  /*e170*/  @P1 LEA R2, P0, R94.reuse, R122, 0x1 ;  /* 0x0000007a5e021211 */ /* 0x040fe400078008ff */
[----:B------:R-:W-:Y:S01]  /*e180*/  @P3 LEA.HI.X R25, R85, R129, R86, 0x1, P2 ;  /* 0x0000008155193211 */ /* 0x000fe200010f0c56 */
[----:B------:R-:W2:Y:S01]  /*e190*/  @P3 LD.E.128 R20, [R28.64] ;  /* 0x000000061c143980 */ /* 0x000ea2000c101d00 */
[----:B------:R-:W-:Y:S02]  /*e1a0*/  @P1 LEA.HI.X R3, R94, R123, R93, 0x1, P0 ;  /* 0x0000007b5e031211 */ /* 0x000fe400000f0c5d */
[C---:B------:R-:W-:Y:S04]  /*e1b0*/  @P1 LEA R26, P0, R210.reuse, R128, 0x1 ;  /* 0x00000080d21a1211 */ /* 0x040fe800078008ff */
[----:B------:R-:W-:Y:S01]  /*e1c0*/  @P1 LEA.HI.X R27, R210, R129, R211, 0x1, P0 ;  /* 0x00000081d21b1211 */ /* 0x000fe200000f0cd3 */
[----:B--2---:R1:W-:Y:S04]  /*e1d0*/  @P3 ST.E.128 [R24.64], R20 ;  /* 0x0000001418003985 */ /* 0x0043e8000c101d06 */
[----:B------:R-:W2:Y:S04]  /*e1e0*/  @P1 LD.E.128 R4, [R2.64] ;  /* 0x0000000602041980 */ /* 0x000ea8000c101d00 */
[----:B--2---:R1:W-:Y:S02]  /*e1f0*/  @P1 ST.E.128 [R26.64], R4 ;  /* 0x000000041a001985 */ /* 0x0043e4000c101d06 */
.L_x_985:
[----:B------:R-:W-:Y:S05]  /*e200*/  BSYNC B0 ;  /* 0x0000000000007941 */ /* 0x000fea0003800000 */
.L_x_984:
[C---:B------:R-:W-:Y:S01]  /*e210*/  ISETP.GE.AND P0, PT, R66.reuse, R239, PT ;  /* 0x000000ef4200720c */ /* 0x040fe20003f06270 */
[----:B------:R-:W-:Y:S03]  /*e220*/  BSSY B0, `(.L_x_986) ;  /* 0x0000014000007945 */ /* 0x000fe60003800000 */
[----:B------:R-:W-:Y:S11]  /*e230*/  ISETP.GE.AND P0, PT, R66, R235, !P0 ;  /* 0x000000eb4200720c */ /* 0x000ff60004706270 */
[----:B------:R-:W-:Y:S02]  /*e240*/  @!UPT UIADD3 URZ, URZ, URZ, URZ ;  /* 0x0000003f3f3ff290 */ /* 0x000fe4000fffe03f */
[----:B------:R-:W-:-:S05]  /*e250*/  @!P0 BRA `(.L_x_987) ;  /* 0x0000010000008947 */ /* 0x000fca0003800000 */
[----:B------:R-:W-:Y:S02]  /*e260*/  ISETP.NE.AND P2, PT, R168, RZ, PT ;  /* 0x000000ffa800720c */ /* 0x000fe40003f45270 */
[----:B------:R-:W-:Y:S11]  /*e270*/  ISETP.NE.AND P1, PT, R167, RZ, PT ;  /* 0x000000ffa700720c */ /* 0x000ff60003f25270 */
[----:B------:R-:W-:Y:S04]  /*e280*/  @P2 IMAD.WIDE.U32 R2, R214, 0x60, R122 ;  /* 0x00000060d6022825 */ /* 0x000fe800078e007a */
[----:B------:R-:W-:Y:S02]  /*e290*/  @P2 IMAD R0, R215, 0x60, RZ ;  /* 0x00000060d7002824 */ /* 0x000fe400078e02ff */
[----:B-1----:R-:W-:Y:S04]  /*e2a0*/  @P2 IMAD.WIDE.U32 R24, R60, 0x60, R128 ;  /* 0x000000603c182825 */ /* 0x002fe800078e0080 */
[----:B------:R-:W-:Y:S02]  /*e2b0*/  @P2 IMAD.IADD R3, R3, 0x1, R0 ;  /* 0x0000000103032824 */ /* 0x000fe400078e0200 */
[----:B------:R-:W-:Y:S03]  /*e2c0*/  @P2 IMAD R0, R61, 0x60, RZ ;  /* 0x000000603d002824 */ /* 0x000fe600078e02ff */
[----:B------:R1:W2:Y:S01]  /*e2d0*/  @P2 LD.E.128 R20, [R2.64] ;  /* 0x0000000602142980 */ /* 0x0002a2000c101d00 */
[----:B------:R-:W-:Y:S01]  /*e2e0*/  @P2 IMAD.IADD R25, R25, 0x1, R0 ;  /* 0x0000000119192824 */ /* 0x000fe200078e0200 */
[C---:B-1----:R-:W-:Y:S04]  /*e2f0*/  @P1 LEA R2, P0, R99.reuse, R122, 0x1 ;  /* 0x0000007a63021211 */ /* 0x042fe800078008ff */
[----:B------:R-:W-:Y:S02]  /*e300*/  @P1 LEA.HI.X R3, R99, R123, R100, 0x1, P0 ;  /* 0x0000007b63031211 */ /* 0x000fe400000f0c64 */
[C---:B------:R-:W-:Y:S04]  /*e310*/  @P1 LEA R26, P0, R208.reuse, R128, 0x1 ;  /* 0x00000080d01a1211 */ /* 0x040fe800078008ff */
[----:B------:R-:W-:Y:S01]  /*e320*/  @P1 LEA.HI.X R27, R208, R129, R209, 0x1, P0 ;  /* 0x00000081d01b1211 */ /* 0x000fe200000f0cd1 */
[----:B--2---:R1:W-:Y:S04]  /*e330*/  @P2 ST.E.128 [R24.64], R20 ;  /* 0x0000001418002985 */ /* 0x0043e8000c101d06 */
[----:B------:R-:W2:Y:S04]  /*e340*/  @P1 LD.E.128 R4, [R2.64] ;  /* 0x0000000602041980 */ /* 0x000ea8000c101d00 */
[----:B--2---:R1:W-:Y:S02]  /*e350*/  @P1 ST.E.128 [R26.64], R4 ;  /* 0x000000041a001985 */ /* 0x0043e4000c101d06 */
.L_x_987:
[----:B------:R-:W-:Y:S05]  /*e360*/  BSYNC B0 ;  /* 0x0000000000007941 */ /* 0x000fea0003800000 */
.L_x_986:
        /* <DEDUP_REMOVED lines=8> */
[----:B-1----:R-:W-:Y:S02]  /*e3f0*/  @P3 LEA R24, P2, R81, R128, 0x1 ;  /* 0x0000008051183211 */ /* 0x002fe400078408ff */
[----:B------:R-:W-:Y:S02]  /*e400*/  @P3 LEA.HI.X R29, R96, R123, R95, 0x1, P0 ;  /* 0x0000007b601d3211 */ /* 0x000fe400000f0c5f */
[----:B------:R-:W-:Y:S02]  /*e410*/  @P1 LEA R2, P0, R101, R122, 0x1 ;  /* 0x0000007a65021211 */ /* 0x000fe400078008ff */
        /* <DEDUP_REMOVED lines=8> */
.L_x_989:
[----:B------:R-:W-:Y:S05]  /*e4a0*/  BSYNC B0 ;  /* 0x0000000000007941 */ /* 0x000fea0003800000 */
.L_x_988:
        /* <DEDUP_REMOVED lines=21> */
.L_x_991:
[----:B------:R-:W-:Y:S05]  /*e600*/  BSYNC B0 ;  /* 0x0000000000007941 */ /* 0x000fea0003800000 */
.L_x_990:
        /* <DEDUP_REMOVED lines=21> */
.L_x_993:
[----:B------:R-:W-:Y:S05]  /*e760*/  BSYNC B0 ;  /* 0x0000000000007941 */ /* 0x000fea0003800000 */
.L_x_992:
[C---:B------:R-:W-:Y:S04]  /*e770*/  ISETP.GE.AND P0, PT, R162.reuse, R239, PT ;  /* 0x000000efa200720c */ /* 0x040fe80003f06270 */
        /* <DEDUP_REMOVED lines=19> */
.L_x_915:
[----:B------:R-:W-:Y:S05]  /*e8b0*/  BSYNC B3 ;  /* 0x0000000000037941 */ /* 0x000fea0003800000 */
.L_x_880:
[----:B------:R-:W-:Y:S01]  /*e8c0*/  ISETP.NE.U32.AND P1, PT, R236, RZ, PT ;  /* 0x000000ffec00720c */ /* 0x000fe20003f25070 */
[----:B------:R-:W3:Y:S01]  /*e8d0*/  LD.E R3, [R10.64+0x128] ;  /* 0x000128060a037980 */ /* 0x000ee2000c101900 */
[----:B------:R-:W-:Y:S02]  /*e8e0*/  BSSY B0, `(.L_x_994) ;  /* 0x000005f000007945 */ /* 0x000fe40003800000 */
[----:B------:R-:W-:Y:S01]  /*e8f0*/  ISETP.NE.AND.EX P1, PT, R237, RZ, PT, P1 ;  /* 0x000000ffed00720c */ /* 0x000fe20003f25310 */
[----:B---3--:R-:W-:Y:S05]  /*e900*/  IMAD.U32 R3, R3, -0x80, RZ ;  /* 0xffffff8003037824 */ /* 0x008fea00078e00ff */
[C---:B-12---:R-:W-:Y:S04]  /*e910*/  LEA R122, P0, R3.reuse, R122, 0x1 ;  /* 0x0000007a037a7211 */ /* 0x046fe800078008ff */
[----:B------:R-:W-:Y:S03]  /*e920*/  LEA.HI.X.SX32 R123, R3, R123, 0x1, P0 ;  /* 0x0000007b037b7211 */ /* 0x000fe600000f0eff */
[----:B------:R-:W-:-:S05]  /*e930*/  @!P1 BRA `(.L_x_995) ;  /* 0x0000051000009947 */ /* 0x000fca0003800000 */
[----:B------:R-:W-:Y:S04]  /*e940*/  IADD3 R0, R14, -0x1, RZ ;  /* 0xffffffff0e007810 */ /* 0x000fe80007ffe0ff */
[----:B------:R-:W-:Y:S11]  /*e950*/  ISETP.GT.AND P0, PT, R0, R87, PT ;  /* 0x000000570000720c */ /* 0x000ff60003f04270 */
[----:B------:R-:W-:Y:S02]  /*e960*/  @!UPT UIADD3 URZ, URZ, URZ, URZ ;  /* 0x0000003f3f3ff290 */ /* 0x000fe4000fffe03f */
[----:B------:R-:W-:-:S05]  /*e970*/  @!P0 BRA `(.L_x_996) ;  /* 0x0000055000008947 */ /* 0x000fca0003800000 */
[----:B------:R-:W-:Y:S01]  /*e980*/  IMAD.MOV.U32 R20, RZ, RZ, RZ ;  /* 0x000000ffff147224 */ /* 0x000fe200078e00ff */
[----:B------:R-:W2:Y:S01]  /*e990*/  LD.E R2, [R10.64+0x170] ;  /* 0x000170060a027980 */ /* 0x000ea2000c101900 */
[----:B------:R-:W-:Y:S03]  /*e9a0*/  IABS R8, R15 ;  /* 0x0000000f00087213 */ /* 0x000fe60000000000 */
[----:B------:R-:W3:Y:S06]  /*e9b0*/  LD.E.64 R24, [R10.64+0x40] ;  /* 0x000040060a187980 */ /* 0x000eec000c101b00 */
[----:B----4-:R-:W4:Y:S01]  /*e9c0*/  LD.E.64 R22, [R10.64+0x20] ;  /* 0x000020060a167980 */ /* 0x010f22000c101b00 */
[-C--:B--2---:R-:W-:Y:S02]  /*e9d0*/  IABS R3, R2.reuse ;  /* 0x0000000200037213 */ /* 0x084fe40000000000 */
[----:B------:R-:W-:Y:S02]  /*e9e0*/  IABS R7, R2 ;  /* 0x0000000200077213 */ /* 0x000fe40000000000 */
[----:B------:R-:W1:Y:S03]  /*e9f0*/  I2F.RP R17, R3 ;  /* 0x0000000300117306 */ /* 0x000e660000209400 */
[----:B------:R-:W-:Y:S07]  /*ea00*/  IMAD.MOV R7, RZ, RZ, -R7 ;  /* 0x000000ffff077224 */ /* 0x000fee00078e0a07 */
[----:B-1----:R-:W1:Y:S02]  /*ea10*/  MUFU.RCP R0, R17 ;  /* 0x0000001100007308 */ /* 0x002e640000001000 */
[----:B-1----:R-:W-:Y:S02]  /*ea20*/  IADD3 R4, R0, 0xffffffe, RZ ;  /* 0x0ffffffe00047810 */ /* 0x002fe40007ffe0ff */
[----:B------:R-:W-:Y:S06]  /*ea30*/  IADD3 R0, R16, -0x100, RZ ;  /* 0xffffff0010007810 */ /* 0x000fec0007ffe0ff */
[----:B------:R-:W1:Y:S01]  /*ea40*/  F2I.FTZ.U32.TRUNC.NTZ R21, R4 ;  /* 0x0000000400157305 */ /* 0x000e62000021f000 */
[----:B------:R-:W2:Y:S01]  /*ea50*/  LD.E.64 R16, [R10.64+0x38] ;  /* 0x000038060a107980 */ /* 0x000ea2000c101b00 */
[----:B------:R-:W-:Y:S01]  /*ea60*/  IABS R5, R0 ;  /* 0x0000000000057213 */ /* 0x000fe20000000000 */
[--C-:B-1----:R-:W-:Y:S04]  /*ea70*/  IMAD.MOV R6, RZ, RZ, -R21.reuse ;  /* 0x000000ffff067224 */ /* 0x102fe800078e0a15 */
[----:B------:R-:W-:Y:S04]  /*ea80*/  IMAD R6, R6, R3, RZ ;  /* 0x0000000306067224 */ /* 0x000fe800078e02ff */
[----:B------:R-:W-:Y:S02]  /*ea90*/  IMAD.HI.U32 R6, R21, R6, R20 ;  /* 0x0000000615067227 */ /* 0x000fe400078e0014 */
[----:B------:R-:W2:Y:S04]  /*eaa0*/  LD.E.64 R20, [R10.64+0x28] ;  /* 0x000028060a147980 */ /* 0x000ea8000c101b00 */
[C---:B------:R-:W-:Y:S04]  /*eab0*/  IMAD.HI.U32 R4, R6.reuse, R5, RZ ;  /* 0x0000000506047227 */ /* 0x040fe800078e00ff */
[----:B------:R-:W-:Y:S04]  /*eac0*/  IMAD.HI.U32 R6, R6, R8, RZ ;  /* 0x0000000806067227 */ /* 0x000fe800078e00ff */
[-C--:B------:R-:W-:Y:S02]  /*ead0*/  IMAD R5, R4, R7.reuse, R5 ;  /* 0x0000000704057224 */ /* 0x080fe400078e0205 */
[----:B------:R-:W-:Y:S03]  /*eae0*/  IMAD R8, R6, R7, R8 ;  /* 0x0000000706087224 */ /* 0x000fe600078e0208 */
        /* <DEDUP_REMOVED lines=8> */
[-C--:B------:R-:W-:Y:S02]  /*eb70*/  LOP3.LUT R5, R15, R2.reuse, RZ, 0x3c, !PT ;  /* 0x000000020f057212 */ /* 0x080fe400078e3cff */
[-C--:B------:R-:W-:Y:S02]  /*eb80*/  LOP3.LUT R3, R0, R2.reuse, RZ, 0x3c, !PT ;  /* 0x0000000200037212 */ /* 0x080fe400078e3cff */
[----:B------:R-:W-:Y:S02]  /*eb90*/  ISETP.GE.AND P2, PT, R5, RZ, PT ;  /* 0x000000ff0500720c */ /* 0x000fe40003f46270 */
[----:B------:R-:W-:Y:S02]  /*eba0*/  ISETP.GE.AND P1, PT, R3, RZ, PT ;  /* 0x000000ff0300720c */ /* 0x000fe40003f26270 */
[----:B------:R-:W-:Y:S02]  /*ebb0*/  ISETP.NE.AND P0, PT, R2, RZ, PT ;  /* 0x000000ff0200720c */ /* 0x000fe40003f05270 */
[----:B------:R-:W-:Y:S02]  /*ebc0*/  @P4 IADD3 R4, R4, 0x1, RZ ;  /* 0x0000000104044810 */ /* 0x000fe40007ffe0ff */
[----:B------:R-:W-:Y:S02]  /*ebd0*/  @P5 IADD3 R6, R6, 0x1, RZ ;  /* 0x0000000106065810 */ /* 0x000fe40007ffe0ff */
[----:B------:R-:W-:Y:S02]  /*ebe0*/  LOP3.LUT R3, RZ, R2, RZ, 0x33, !PT ;  /* 0x00000002ff037212 */ /* 0x000fe400078e33ff */
[----:B------:R-:W-:Y:S01]  /*ebf0*/  IADD3 R0, -R15, R0, RZ ;  /* 0x000000000f007210 */ /* 0x000fe20007ffe1ff */
[----:B------:R-:W-:Y:S02]  /*ec00*/  @!P2 IMAD.MOV R6, RZ, RZ, -R6 ;  /* 0x000000ffff06a224 */ /* 0x000fe400078e0a06 */
[----:B------:R-:W-:Y:S05]  /*ec10*/  @!P1 IMAD.MOV R4, RZ, RZ, -R4 ;  /* 0x000000ffff049224 */ /* 0x000fea00078e0a04 */
[C---:B------:R-:W-:Y:S02]  /*ec20*/  SEL R4, R3.reuse, R4, !P0 ;  /* 0x0000000403047207 */ /* 0x040fe40004000000 */
[----:B------:R-:W-:Y:S02]  /*ec30*/  SEL R3, R3, R6, !P0 ;  /* 0x0000000603037207 */ /* 0x000fe40004000000 */
[CC--:B------:R-:W-:Y:S02]  /*ec40*/  LEA R28, P1, R4.reuse, R236.reuse, 0x2 ;  /* 0x000000ec041c7211 */ /* 0x0c0fe400078210ff */
[C---:B------:R-:W-:Y:S02]  /*ec50*/  LEA R26, P0, R3.reuse, R236, 0x2 ;  /* 0x000000ec031a7211 */ /* 0x040fe400078010ff */
[-C--:B------:R-:W-:Y:S02]  /*ec60*/  LEA.HI.X.SX32 R29, R4, R237.reuse, 0x2, P1 ;  /* 0x000000ed041d7211 */ /* 0x080fe400008f16ff */
[C---:B------:R-:W-:Y:S01]  /*ec70*/  LEA.HI.X.SX32 R27, R3.reuse, R237, 0x2, P0 ;  /* 0x000000ed031b7211 */ /* 0x040fe200000f16ff */
[----:B------:R-:W-:Y:S02]  /*ec80*/  IMAD.IADD R3, R3, 0x1, -R4 ;  /* 0x0000000103037824 */ /* 0x000fe400078e0a04 */
[----:B------:R-:W2:Y:S02]  /*ec90*/  LD.E R5, [R28.64] ;  /* 0x000000061c057980 */ /* 0x000ea4000c101900 */
[----:B------:R-:W-:Y:S02]  /*eca0*/  IMAD R0, R3, R2, R0 ;  /* 0x0000000203007224 */ /* 0x000fe400078e0200 */
[----:B------:R1:W2:Y:S02]  /*ecb0*/  LD.E R6, [R26.64] ;  /* 0x000000061a067980 */ /* 0x0002a4000c101900 */
[-C--:B---3--:R-:W-:Y:S01]  /*ecc0*/  IMAD R4, R25, R0.reuse, RZ ;  /* 0x0000000019047224 */ /* 0x088fe200078e02ff */
[----:B------:R-:W-:Y:S01]  /*ecd0*/  SHF.R.S32.HI R3, RZ, 0x1f, R0 ;  /* 0x0000001fff037819 */ /* 0x000fe20000011400 */
[C---:B-1----:R-:W-:Y:S04]  /*ece0*/  IMAD.WIDE.U32 R26, R24.reuse, R0, RZ ;  /* 0x00000000181a7225 */ /* 0x042fe800078e00ff */
[----:B--2---:R-:W-:Y:S02]  /*ecf0*/  IMAD.IADD R6, R5, 0x1, -R6 ;  /* 0x0000000105067824 */ /* 0x004fe400078e0a06 */
[----:B------:R-:W-:Y:S02]  /*ed00*/  IMAD R5, R24, R3, R4 ;  /* 0x0000000318057224 */ /* 0x000fe400078e0204 */
[-C--:B----4-:R-:W-:Y:S01]  /*ed10*/  IMAD R4, R23, R6.reuse, RZ ;  /* 0x0000000617047224 */ /* 0x090fe200078e02ff */
[----:B------:R-:W-:Y:S01]  /*ed20*/  SHF.R.S32.HI R7, RZ, 0x1f, R6 ;  /* 0x0000001fff077819 */ /* 0x000fe20000011406 */
[C---:B------:R-:W-:Y:S04]  /*ed30*/  IMAD.WIDE.U32 R24, R22.reuse, R6, RZ ;  /* 0x0000000616187225 */ /* 0x040fe800078e00ff */
[-C--:B------:R-:W-:Y:S01]  /*ed40*/  IMAD R4, R22, R7.reuse, R4 ;  /* 0x0000000716047224 */ /* 0x080fe200078e0204 */
[----:B------:R-:W-:Y:S01]  /*ed50*/  MOV R22, R26 ;  /* 0x0000001a00167202 */ /* 0x000fe20000000f00 */
[----:B------:R-:W-:Y:S02]  /*ed60*/  IMAD.IADD R23, R27, 0x1, R5 ;  /* 0x000000011b177824 */ /* 0x000fe400078e0205 */
[----:B------:R-:W-:Y:S02]  /*ed70*/  IMAD.IADD R25, R25, 0x1, R4 ;  /* 0x0000000119197824 */ /* 0x000fe400078e0204 */
[----:B------:R-:W-:Y:S04]  /*ed80*/  IMAD.WIDE.U32 R22, R6, R20, R22 ;  /* 0x0000001406167225 */ /* 0x000fe800078e0016 */
[----:B------:R-:W-:Y:S01]  /*ed90*/  IMAD R6, R21, R6, RZ ;  /* 0x0000000615067224 */ /* 0x000fe200078e02ff */
[----:B------:R-:W-:Y:S01]  /*eda0*/  LEA R130, P1, R22, R130, 0x1 ;  /* 0x0000008216827211 */ /* 0x000fe200078208ff */
[----:B------:R-:W-:Y:S02]  /*edb0*/  IMAD R4, R17, R0, RZ ;  /* 0x0000000011047224 */ /* 0x000fe400078e02ff */
[----:B------:R-:W-:Y:S04]  /*edc0*/  IMAD.WIDE.U32 R24, R0, R16, R24 ;  /* 0x0000001000187225 */ /* 0x000fe800078e0018 */
[----:B------:R-:W-:Y:S01]  /*edd0*/  IMAD R6, R20, R7, R6 ;  /* 0x0000000714067224 */ /* 0x000fe200078e0206 */
[----:B------:R-:W-:Y:S01]  /*ede0*/  LEA R128, P0, R24, R128, 0x1 ;  /* 0x0000008018807211 */ /* 0x000fe200078008ff */
[----:B------:R-:W-:Y:S02]  /*edf0*/  IMAD R4, R16, R3, R4 ;  /* 0x0000000310047224 */ /* 0x000fe400078e0204 */
[----:B------:R-:W-:Y:S02]  /*ee00*/  IMAD.IADD R6, R23, 0x1, R6 ;  /* 0x0000000117067824 */ /* 0x000fe400078e0206 */
[----:B------:R-:W-:Y:S03]  /*ee10*/  IMAD.IADD R4, R25, 0x1, R4 ;  /* 0x0000000119047824 */ /* 0x000fe600078e0204 */
[----:B------:R-:W-:Y:S02]  /*ee20*/  LEA.HI.X R131, R22, R131, R6, 0x1, P1 ;  /* 0x0000008316837211 */ /* 0x000fe400008f0c06 */
[----:B------:R-:W-:Y:S01]  /*ee30*/  LEA.HI.X R129, R24, R129, R4, 0x1, P0 ;  /* 0x0000008118817211 */ /* 0x000fe200000f0c04 */
[----:B------:R-:W-:-:S05]  /*ee40*/  BRA `(.L_x_996) ;  /* 0x0000008000007947 */ /* 0x000fca0003800000 */
.L_x_995:
[----:B------:R-:W2:Y:S04]  /*ee50*/  LD.E R5, [R10.64+0x40] ;  /* 0x000040060a057980 */ /* 0x000ea8000c101900 */
[----:B------:R-:W3:Y:S02]  /*ee60*/  LD.E R3, [R10.64+0x38] ;  /* 0x000038060a037980 */ /* 0x000ee4000c101900 */
[----:B---3--:R-:W-:Y:S02]  /*ee70*/  IMAD.U32 R3, R3, -0x80, RZ ;  /* 0xffffff8003037824 */ /* 0x008fe400078e00ff */
[----:B--2---:R-:W-:Y:S03]  /*ee80*/  IMAD.U32 R5, R5, -0x80, RZ ;  /* 0xffffff8005057824 */ /* 0x004fe600078e00ff */
[----:B------:R-:W-:Y:S02]  /*ee90*/  LEA R128, P0, R3, R128, 0x1 ;  /* 0x0000008003807211 */ /* 0x000fe400078008ff */
[----:B------:R-:W-:Y:S02]  /*eea0*/  LEA R130, P1, R5, R130, 0x1 ;  /* 0x0000008205827211 */ /* 0x000fe400078208ff */
[----:B------:R-:W-:Y:S02]  /*eeb0*/  LEA.HI.X.SX32 R129, R3, R129, 0x1, P0 ;  /* 0x0000008103817211 */ /* 0x000fe400000f0eff */
[----:B------:R-:W-:Y:S04]  /*eec0*/  LEA.HI.X.SX32 R131, R5, R131, 0x1, P1 ;  /* 0x0000008305837211 */ /* 0x000fe800008f0eff */
.L_x_996:
[----:B------:R-:W-:Y:S05]  /*eed0*/  BSYNC B0 ;  /* 0x0000000000007941 */ /* 0x000fea0003800000 */
.L_x_994:
[----:B------:R-:W-:Y:S04]  /*eee0*/  IADD3 R14, R14, -0x1, RZ ;  /* 0xffffffff0e0e7810 */ /* 0x000fe80007ffe0ff */
[----:B------:R-:W-:Y:S11]  /*eef0*/  ISETP.GT.AND P0, PT, R14, R87, PT ;  /* 0x000000570e00720c */ /* 0x000ff60003f04270 */
[----:B------:R-:W-:Y:S02]  /*ef00*/  @!UPT UIADD3 URZ, URZ, URZ, URZ ;  /* 0x0000003f3f3ff290 */ /* 0x000fe4000fffe03f */
[----:B------:R-:W-:-:S05]  /*ef10*/  @P0 BRA `(.L_x_997) ;  /* 0xffff3e5000000947 */ /* 0x000fca000383ffff */
.L_x_863:
[----:B------:R-:W-:Y:S01]  /*ef20*/  WARPSYNC 0xffffffff ;  /* 0xffffffff00007948 */ /* 0x000fe20003800000 */
[----:B------:R-:W-:Y:S06]  /*ef30*/  BAR.SYNC.DEFER_BLOCKING 0x0 ;  /* 0x0000000000007b1d */ /* 0x000fec0000010000 */
[----:B------:R-:W2:Y:S01]  /*ef40*/  LD.E R0, [R10.64+0xd0] ;  /* 0x0000d0060a007980 */ /* 0x000ea2000c101900 */
[----:B------:R-:W-:Y:S01]  /*ef50*/  BSSY B3, `(.L_x_998) ;  /* 0x0000542000037945 */ /* 0x000fe20003800000 */
[----:B------:R-:W-:Y:S01]  /*ef60*/  IMAD.SHL.U32 R235, R176, 0x2, RZ ;  /* 0x00000002b0eb7824 */ /* 0x000fe200078e00ff */
[C---:B------:R-:W-:Y:S01]  /*ef70*/  SHF.L.U64.HI R15, R218.reuse, 0x4, R219 ;  /* 0x00000004da0f7819 */ /* 0x040fe200000102db */
[----:B------:R-:W-:Y:S01]  /*ef80*/  IMAD.SHL.U32 R5, R218, 0x10, RZ ;  /* 0x00000010da057824 */ /* 0x000fe200078e00ff */
[----:B--2---:R-:W-:-:S13]  /*ef90*/  ISETP.NE.AND P0, PT, R0, RZ, PT ;  /* 0x000000ff0000720c */ /* 0x004fda0003f05270 */
[----:B------:R-:W-:Y:S05]  /*efa0*/  @!P0 BRA `(.L_x_999) ;  /* 0x00004e1000008947 */ /* 0x000fea0003800000 */
[----:B------:R-:W2:Y:S01]  /*efb0*/  LD.E.64 R2, [R10.64+0xf0] ;  /* 0x0000f0060a027980 */ /* 0x000ea2000c101b00 */
[----:B------:R-:W-:-:S03]  /*efc0*/  IMAD.MOV.U32 R13, RZ, RZ, RZ ;  /* 0x000000ffff0d7224 */ /* 0x000fc600078e00ff */
[----:B------:R-:W3:Y:S04]  /*efd0*/  LD.E.U8 R4, [R10.64+0x1b3] ;  /* 0x0001b3060a047980 */ /* 0x000ee8000c101100 */
[----:B------:R1:W5:Y:S04]  /*efe0*/  LD.E.64 R28, [R10.64+0x148] ;  /* 0x000148060a1c7980 */ /* 0x000368000c101b00 */
[----:B------:R1:W5:Y:S01]  /*eff0*/  LD.E.64 R32, [R10.64+0x150] ;  /* 0x000150060a207980 */ /* 0x000362000c101b00 */
[----:B--2---:R-:W-:-:S04]  /*f000*/  ISETP.NE.U32.AND P1, PT, R2, RZ, PT ;  /* 0x000000ff0200720c */ /* 0x004fc80003f25070 */
[----:B------:R-:W-:-:S13]  /*f010*/  ISETP.NE.AND.EX P1, PT, R3, RZ, PT, P1 ;  /* 0x000000ff0300720c */ /* 0x000fda0003f25310 */
[C---:B------:R-:W-:Y:S02]  /*f020*/  @P1 LEA R16, P0, R231.reuse, R2, 0x2 ;  /* 0x00000002e7101211 */ /* 0x040fe400078010ff */
[----:B------:R1:W5:Y:S02]  /*f030*/  LD.E R2, [R10.64+0xc0] ;  /* 0x0000c0060a027980 */ /* 0x000364000c101900 */
[----:B------:R-:W-:-:S05]  /*f040*/  @P1 LEA.HI.X R17, R231, R3, R70, 0x2, P0 ;  /* 0x00000003e7111211 */ /* 0x000fca00000f1446 */
[----:B----4-:R2:W4:Y:S01]  /*f050*/  @P1 LD.E R13, [R16.64] ;  /* 0x00000006100d1980 */ /* 0x010522000c101900 */
[----:B------:R-:W-:Y:S02]  /*f060*/  IADD3 R5, P1, R5, R194, RZ ;  /* 0x000000c205057210 */ /* 0x000fe40007f3e0ff */
[----:B------:R-:W-:-:S03]  /*f070*/  LEA.HI R3, R0, R0, RZ, 0x1 ;  /* 0x0000000000037211 */ /* 0x000fc600078f08ff */
[----:B------:R-:W-:Y:S01]  /*f080*/  IMAD.X R8, R15, 0x1, R197, P1 ;  /* 0x000000010f087824 */ /* 0x000fe200008e06c5 */
[C---:B-----5:R-:W-:Y:S02]  /*f090*/  LEA R38, P1, R5.reuse, R220, 0x1 ;  /* 0x000000dc05267211 */ /* 0x060fe400078208ff */
[----:B------:R-:W-:Y:S02]  /*f0a0*/  SHF.R.S32.HI R3, RZ, 0x1, R3 ;  /* 0x00000001ff037819 */ /* 0x000fe40000011403 */
[----:B------:R-:W-:Y:S02]  /*f0b0*/  LEA R7, P0, R218, R194, 0x5 ;  /* 0x000000c2da077211 */ /* 0x000fe400078028ff */
[----:B---3--:R-:W-:Y:S01]  /*f0c0*/  ISETP.NE.AND P4, PT, R4, RZ, PT ;  /* 0x000000ff0400720c */ /* 0x008fe20003f85270 */
[----:B------:R-:W-:Y:S01]  /*f0d0*/  IMAD.MOV.U32 R196, RZ, RZ, R194 ;  /* 0x000000ffffc47224 */ /* 0x000fe200078e00c2 */
[-C--:B------:R-:W-:Y:S02]  /*f0e0*/  LEA R40, P2, R194, R220.reuse, 0x1 ;  /* 0x000000dcc2287211 */ /* 0x080fe400078408ff */
[----:B------:R-:W-:Y:S01]  /*f0f0*/  LEA.HI.X R39, R5, R221, R8, 0x1, P1 ;  /* 0x000000dd05277211 */ /* 0x000fe200008f0c08 */
[----:B------:R-:W-:Y:S01]  /*f100*/  IMAD R5, R212, R3, R170 ;  /* 0x00000003d4057224 */ /* 0x000fe200078e02aa */
[----:B------:R-:W-:Y:S01]  /*f110*/  LEA.HI.X R12, R218, R197, R219, 0x5, P0 ;  /* 0x000000c5da0c7211 */ /* 0x000fe200000f2cdb */
[----:B------:R-:W-:Y:S01]  /*f120*/  IMAD R6, R219, 0x30, RZ ;  /* 0x00000030db067824 */ /* 0x000fe200078e02ff */
[--C-:B------:R-:W-:Y:S01]  /*f130*/  LEA.HI.X R41, R194, R221, R197.reuse, 0x1, P2 ;  /* 0x000000ddc2297211 */ /* 0x100fe200010f0cc5 */
[----:B------:R-:W-:Y:S01]  /*f140*/  IMAD.WIDE.U32 R196, R218, 0x30, R196 ;  /* 0x00000030dac47825 */ /* 0x000fe200078e00c4 */
[----:B------:R-:W-:-:S03]  /*f150*/  LEA R36, P0, R7, R220, 0x1 ;  /* 0x000000dc07247211 */ /* 0x000fc600078008ff */
[----:B------:R-:W-:Y:S02]  /*f160*/  IMAD.IADD R31, R233, 0x1, -R58 ;  /* 0x00000001e91f7824 */ /* 0x000fe400078e0a3a */
[----:B--2---:R-:W-:Y:S01]  /*f170*/  IMAD.IADD R17, R170, 0x1, R5 ;  /* 0x00000001aa117824 */ /* 0x004fe200078e0205 */
[----:B------:R-:W-:Y:S01]  /*f180*/  LEA.HI.X R37, R7, R221, R12, 0x1, P0 ;  /* 0x000000dd07257211 */ /* 0x000fe200000f0c0c */
[----:B------:R-:W-:Y:S01]  /*f190*/  IMAD.IADD R7, R197, 0x1, R6 ;  /* 0x00000001c5077824 */ /* 0x000fe200078e0206 */
[----:B------:R-:W-:Y:S02]  /*f1a0*/  ISETP.GE.AND P0, PT, R212, R31, PT ;  /* 0x0000001fd400720c */ /* 0x000fe40003f06270 */
[C---:B------:R-:W-:Y:S01]  /*f1b0*/  LEA R34, P1, R196.reuse, R220, 0x1 ;  /* 0x000000dcc4227211 */ /* 0x040fe200078208ff */
[----:B------:R-:W-:Y:S01]  /*f1c0*/  IMAD.SHL.U32 R30, R3, 0x10, RZ ;  /* 0x00000010031e7824 */ /* 0x000fe200078e00ff */
[----:B------:R-:W-:Y:S02]  /*f1d0*/  ISETP.GT.AND P0, PT, R147, -0x8, !P0 ;  /* 0xfffffff89300780c */ /* 0x000fe40004704270 */
[----:B------:R-:W-:-:S02]  /*f1e0*/  LEA.HI.X R35, R196, R221, R7, 0x1, P1 ;  /* 0x000000ddc4237211 */ /* 0x000fc400008f0c07 */
[----:B----4-:R-:W-:-:S05]  /*f1f0*/  IADD3 R16, R13, R88, R58 ;  /* 0x000000580d107210 */ /* 0x010fca0007ffe03a */
[----:B------:R-:W-:-:S05]  /*f200*/  IMAD R16, R16, R3, RZ ;  /* 0x0000000310107224 */ /* 0x000fca00078e02ff */
[----:B------:R-:W-:Y:S02]  /*f210*/  SHF.R.S32.HI R4, RZ, 0x1f, R16 ;  /* 0x0000001fff047819 */ /* 0x000fe40000011410 */
[C---:B------:R-:W-:Y:S02]  /*f220*/  IADD3 R21, P3, R16.reuse, R5, RZ ;  /* 0x0000000510157210 */ /* 0x040fe40007f7e0ff */
[----:B------:R-:W-:Y:S02]  /*f230*/  IADD3 R16, P2, R16, R17, RZ ;  /* 0x0000001110107210 */ /* 0x000fe40007f5e0ff */
[-C--:B------:R-:W-:Y:S02]  /*f240*/  LEA.HI.X.SX32 R20, R5, R4.reuse, 0x1, P3 ;  /* 0x0000000405147211 */ /* 0x080fe400018f0eff */
[----:B------:R-:W-:Y:S01]  /*f250*/  LEA.HI.X.SX32 R17, R17, R4, 0x1, P2 ;  /* 0x0000000411117211 */ /* 0x000fe200010f0eff */
[----:B------:R-:W-:Y:S05]  /*f260*/  @!P4 BRA `(.L_x_1000) ;  /* 0x00001c000000c947 */ /* 0x000fea0003800000 */
[----:B-1----:R-:W-:Y:S01]  /*f270*/  BSSY B2, `(.L_x_1001) ;  /* 0x000006c000027945 */ /* 0x002fe20003800000 */
[----:B------:R-:W-:Y:S05]  /*f280*/  @!P0 BRA `(.L_x_1002) ;  /* 0x000006a000008947 */ /* 0x000fea0003800000 */
[----:B------:R-:W-:Y:S01]  /*f290*/  ISETP.GE.AND P2, PT, R18, R2, PT ;  /* 0x000000021200720c */ /* 0x000fe20003f46270 */
[C---:B------:R-:W-:Y:S01]  /*f2a0*/  IMAD.SHL.U32 R45, R21.reuse, 0x2, RZ ;  /* 0x00000002152d7824 */ /* 0x040fe200078e00ff */
[----:B------:R-:W-:Y:S01]  /*f2b0*/  SHF.L.U64.HI R5, R21, 0x1, R20 ;  /* 0x0000000115057819 */ /* 0x000fe20000010214 */
[----:B------:R-:W-:Y:S03]  /*f2c0*/  BSSY B1, `(.L_x_1003) ;  /* 0x0000035000017945 */ /* 0x000fe60003800000 */
[----:B------:R-:W-:-:S02]  /*f2d0*/  IADD3 R42, P1, R28, R45, RZ ;  /* 0x0000002d1c2a7210 */ /* 0x000fc40007f3e0ff */
[----:B------:R-:W-:-:S03]  /*f2e0*/  IADD3 R44, P0, R32, R45, RZ ;  /* 0x0000002d202c7210 */ /* 0x000fc60007f1e0ff */
[--C-:B------:R-:W-:Y:S02]  /*f2f0*/  IMAD.X R43, R29, 0x1, R5.reuse, P1 ;  /* 0x000000011d2b7824 */ /* 0x100fe400008e0605 */
[----:B------:R1:W-:Y:S01]  /*f300*/  @P2 STS.128 [R235], RZ ;  /* 0x000000ffeb002388 */ /* 0x0003e20000000c00 */
[----:B------:R-:W-:Y:S01]  /*f310*/  IMAD.X R45, R33, 0x1, R5, P0 ;  /* 0x00000001212d7824 */ /* 0x000fe200000e0605 */
[----:B------:R-:W-:Y:S05]  /*f320*/  @P2 BRA `(.L_x_1004) ;  /* 0x000002e000002947 */ /* 0x000fea0003800000 */
[----:B------:R2:W5:Y:S01]  /*f330*/  LD.E.128 R12, [R40.64] ;  /* 0x00000006280c7980 */ /* 0x000562000c101d00 */
[----:B------:R-:W-:Y:S01]  /*f340*/  ISETP.GE.AND P0, PT, R18, R0, PT ;  /* 0x000000001200720c */ /* 0x000fe20003f06270 */
[----:B------:R-:W-:-:S12]  /*f350*/  BSSY B0, `(.L_x_1005) ;  /* 0x000002a000007945 */ /* 0x000fd80003800000 */
[----:B------:R-:W-:Y:S05]  /*f360*/  @P0 BRA `(.L_x_1006) ;  /* 0x0000028000000947 */ /* 0x000fea0003800000 */
[----:B------:R-:W3:Y:S04]  /*f370*/  LD.E.64 R4, [R44.64] ;  /* 0x000000062c047980 */ /* 0x000ee8000c101b00 */
[----:B------:R-:W4:Y:S01]  /*f380*/  LD.E.64 R6, [R42.64] ;  /* 0x000000062a067980 */ /* 0x000f22000c101b00 */
[--C-:B-----5:R-:W-:Y:S01]  /*f390*/  HADD2.F32 R23, -RZ, R13.reuse.H0_H0 ;  /* 0x2000000dff177230 */ /* 0x120fe20000004100 */
[----:B------:R-:W-:Y:S01]  /*f3a0*/  MOV R22, R14 ;  /* 0x0000000e00167202 */ /* 0x000fe20000000f00 */
[----:B------:R-:W-:Y:S02]  /*f3b0*/  HADD2.F32 R24, -RZ, R13.H1_H1 ;  /* 0x3000000dff187230 */ /* 0x000fe40000004100 */
[--C-:B------:R-:W-:Y:S02]  /*f3c0*/  HADD2.F32 R17, -RZ, R15.reuse.H1_H1 ;  /* 0x3000000fff117230 */ /* 0x100fe40000004100 */
[----:B------:R-:W-:-:S02]  /*f3d0*/  HADD2.F32 R27, -RZ, R15.H0_H0 ;  /* 0x2000000fff1b7230 */ /* 0x000fc40000004100 */
[----:B---3--:R-:W-:Y:S02]  /*f3e0*/  HADD2.F32 R13, -RZ, R4.H1_H1 ;  /* 0x30000004ff0d7230 */ /* 0x008fe40000004100 */
[----:B------:R-:W-:Y:S02]  /*f3f0*/  HADD2.F32 R8, -RZ, R5.H1_H1 ;  /* 0x30000005ff087230 */ /* 0x000fe40000004100 */
[--C-:B----4-:R-:W-:Y:S01]  /*f400*/  HADD2.F32 R16, -RZ, R6.reuse.H1_H1 ;  /* 0x30000006ff107230 */ /* 0x110fe20000004100 */
[CC--:B------:R-:W-:Y:S01]  /*f410*/  FMUL.FTZ R25, R24.reuse, R13.reuse ;  /* 0x0000000d18197220 */ /* 0x0c0fe20000410000 */
[----:B------:R-:W-:Y:S01]  /*f420*/  HADD2.F32 R14, -RZ, R7.H1_H1 ;  /* 0x30000007ff0e7230 */ /* 0x000fe20000004100 */
[C---:B------:R-:W-:Y:S01]  /*f430*/  FMUL.FTZ R15, R17.reuse, R8 ;  /* 0x00000008110f7220 */ /* 0x040fe20000410000 */
[----:B------:R-:W-:Y:S01]  /*f440*/  HADD2.F32 R6, -RZ, R6.H0_H0 ;  /* 0x20000006ff067230 */ /* 0x000fe20000004100 */
[----:B------:R-:W-:Y:S01]  /*f450*/  FMUL.FTZ R24, R24, R16 ;  /* 0x0000001018187220 */ /* 0x000fe20000410000 */
[----:B------:R-:W-:Y:S01]  /*f460*/  HADD2.F32 R4, -RZ, R4.H0_H0 ;  /* 0x20000004ff047230 */ /* 0x000fe20000004100 */
[-C--:B------:R-:W-:Y:S01]  /*f470*/  FMUL.FTZ R17, R17, R14.reuse ;  /* 0x0000000e11117220 */ /* 0x080fe20000410000 */
[----:B------:R-:W-:Y:S01]  /*f480*/  HADD2.F32 R5, -RZ, R5.H0_H0 ;  /* 0x20000005ff057230 */ /* 0x000fe20000004100 */
[----:B------:R-:W-:Y:S01]  /*f490*/  FFMA.FTZ R24, R23, R13, R24 ;  /* 0x0000000d17187223 */ /* 0x000fe20000010018 */
[----:B------:R-:W-:Y:S01]  /*f4a0*/  HADD2.F32 R13, -RZ, R12.H1_H1 ;  /* 0x3000000cff0d7230 */ /* 0x000fe20000004100 */
[C---:B------:R-:W-:Y:S01]  /*f4b0*/  FFMA.FTZ R15, R27.reuse, R14, -R15 ;  /* 0x0000000e1b0f7223 */ /* 0x040fe2000001080f */
[----:B------:R-:W-:Y:S01]  /*f4c0*/  HADD2.F32 R14, -RZ, R22.H1_H1 ;  /* 0x30000016ff0e7230 */ /* 0x000fe20000004100 */
[----:B------:R-:W-:Y:S01]  /*f4d0*/  FFMA.FTZ R8, R27, R8, R17 ;  /* 0x000000081b087223 */ /* 0x000fe20000010011 */
[----:B------:R-:W-:Y:S01]  /*f4e0*/  HADD2.F32 R7, -RZ, R7.H0_H0 ;  /* 0x20000007ff077230 */ /* 0x000fe20000004100 */
[----:B------:R-:W-:Y:S01]  /*f4f0*/  FFMA.FTZ R25, R23, R16, -R25 ;  /* 0x0000001017197223 */ /* 0x000fe20000010819 */
[----:B------:R-:W-:Y:S01]  /*f500*/  HADD2.F32 R17, -RZ, R12.H0_H0 ;  /* 0x2000000cff117230 */ /* 0x000fe20000004100 */
[C---:B------:R-:W-:Y:S01]  /*f510*/  FMUL.FTZ R12, R13.reuse, R4 ;  /* 0x000000040d0c7220 */ /* 0x040fe20000410000 */
[----:B------:R-:W-:Y:S01]  /*f520*/  HADD2.F32 R22, -RZ, R22.H0_H0 ;  /* 0x20000016ff167230 */ /* 0x000fe20000004100 */
[----:B------:R-:W-:Y:S01]  /*f530*/  FMUL.FTZ R16, R13, R6 ;  /* 0x000000060d107220 */ /* 0x000fe20000410000 */
[----:B------:R-:W-:Y:S01]  /*f540*/  F2FP.PACK_AB R24, R24, R25 ;  /* 0x000000191818723e */ /* 0x000fe200000000ff */
[----:B------:R-:W-:Y:S01]  /*f550*/  FMUL.FTZ R13, R14, R5 ;  /* 0x000000050e0d7220 */ /* 0x000fe20000410000 */
[----:B------:R-:W-:Y:S01]  /*f560*/  F2FP.PACK_AB R15, R8, R15 ;  /* 0x0000000f080f723e */ /* 0x000fe200000000ff */
[----:B------:R-:W-:-:S02]  /*f570*/  FMUL.FTZ R14, R14, R7 ;  /* 0x000000070e0e7220 */ /* 0x000fc40000410000 */
[C---:B------:R-:W-:Y:S02]  /*f580*/  FFMA.FTZ R12, R17.reuse, R6, -R12 ;  /* 0x00000006110c7223 */ /* 0x040fe4000001080c */
[C---:B------:R-:W-:Y:S02]  /*f590*/  FFMA.FTZ R13, R22.reuse, R7, -R13 ;  /* 0x00000007160d7223 */ /* 0x040fe4000001080d */
[----:B------:R-:W-:Y:S02]  /*f5a0*/  FFMA.FTZ R14, R22, R5, R14 ;  /* 0x00000005160e7223 */ /* 0x000fe4000001000e */
[----:B------:R-:W-:-:S03]  /*f5b0*/  FFMA.FTZ R17, R17, R4, R16 ;  /* 0x0000000411117223 */ /* 0x000fc60000010010 */
[----:B------:R-:W-:Y:S02]  /*f5c0*/  F2FP.PACK_AB R14, R14, R13 ;  /* 0x0000000d0e0e723e */ /* 0x000fe400000000ff */
[----:B------:R-:W-:Y:S02]  /*f5d0*/  F2FP.PACK_AB R12, R17, R12 ;  /* 0x0000000c110c723e */ /* 0x000fe400000000ff */
[----:B------:R-:W-:Y:S02]  /*f5e0*/  MOV R13, R24 ;  /* 0x00000018000d7202 */ /* 0x000fe40000000f00 */
.L_x_1006:
[----:B------:R-:W-:Y:S05]  /*f5f0*/  BSYNC B0 ;  /* 0x0000000000007941 */ /* 0x000fea0003800000 */
.L_x_1005:
[----:B-----5:R3:W-:Y:S02]  /*f600*/  STS.128 [R235], R12 ;  /* 0x0000000ceb007388 */ /* 0x0207e40000000c00 */
.L_x_1004:
[----:B------:R-:W-:Y:S05]  /*f610*/  BSYNC B1 ;  /* 0x0000000000017941 */ /* 0x000fea0003800000 */
.L_x_1003:
[----:B------:R-:W-:-:S13]  /*f620*/  ISETP.GE.AND P0, PT, R9, R2, PT ;  /* 0x000000020900720c */ /* 0x000fda0003f06270 */
[----:B------:R4:W-:Y:S01]  /*f630*/  @P0 STS.128 [R235+0x2000], RZ ;  /* 0x002000ffeb000388 */ /* 0x0009e20000000c00 */
[----:B------:R-:W-:Y:S05]  /*f640*/  @P0 BRA `(.L_x_1002) ;  /* 0x000002e000000947 */ /* 0x000fea0003800000 */
[----:B---3--:R3:W5:Y:S01]  /*f650*/  LD.E.128 R12, [R40.64+0x80] ;  /* 0x00008006280c7980 */ /* 0x008762000c101d00 */
[----:B------:R-:W-:Y:S01]  /*f660*/  ISETP.GE.AND P0, PT, R9, R0, PT ;  /* 0x000000000900720c */ /* 0x000fe20003f06270 */
[----:B------:R-:W-:-:S12]  /*f670*/  BSSY B0, `(.L_x_1007) ;  /* 0x000002a000007945 */ /* 0x000fd80003800000 */
[----:B------:R-:W-:Y:S05]  /*f680*/  @P0 BRA `(.L_x_1008) ;  /* 0x0000028000000947 */ /* 0x000fea0003800000 */
[----:B--2---:R-:W2:Y:S04]  /*f690*/  LD.E.64 R4, [R44.64+0x40] ;  /* 0x000040062c047980 */ /* 0x004ea8000c101b00 */
[----:B---3--:R-:W3:Y:S01]  /*f6a0*/  LD.E.64 R6, [R42.64+0x40] ;  /* 0x000040062a067980 */ /* 0x008ee2000c101b00 */
[--C-:B-----5:R-:W-:Y:S01]  /*f6b0*/  HADD2.F32 R23, -RZ, R13.reuse.H0_H0 ;  /* 0x2000000dff177230 */ /* 0x120fe20000004100 */
[----:B------:R-:W-:Y:S01]  /*f6c0*/  MOV R22, R14 ;  /* 0x0000000e00167202 */ /* 0x000fe20000000f00 */
[----:B------:R-:W-:Y:S02]  /*f6d0*/  HADD2.F32 R24, -RZ, R13.H1_H1 ;  /* 0x3000000dff187230 */ /* 0x000fe40000004100 */
[--C-:B------:R-:W-:Y:S02]  /*f6e0*/  HADD2.F32 R17, -RZ, R15.reuse.H1_H1 ;  /* 0x3000000fff117230 */ /* 0x100fe40000004100 */
[----:B------:R-:W-:-:S02]  /*f6f0*/  HADD2.F32 R27, -RZ, R15.H0_H0 ;  /* 0x2000000fff1b7230 */ /* 0x000fc40000004100 */
[----:B--2---:R-:W-:Y:S02]  /*f700*/  HADD2.F32 R13, -RZ, R4.H1_H1 ;  /* 0x30000004ff0d7230 */ /* 0x004fe40000004100 */
[----:B------:R-:W-:Y:S02]  /*f710*/  HADD2.F32 R8, -RZ, R5.H1_H1 ;  /* 0x30000005ff087230 */ /* 0x000fe40000004100 */
[--C-:B---3--:R-:W-:Y:S01]  /*f720*/  HADD2.F32 R16, -RZ, R6.reuse.H1_H1 ;  /* 0x30000006ff107230 */ /* 0x108fe20000004100 */
        /* <DEDUP_REMOVED lines=30> */
.L_x_1008:
[----:B------:R-:W-:Y:S05]  /*f910*/  BSYNC B0 ;  /* 0x0000000000007941 */ /* 0x000fea0003800000 */
.L_x_1007:
[----:B-----5:R1:W-:Y:S02]  /*f920*/  STS.128 [R235+0x2000], R12 ;  /* 0x0020000ceb007388 */ /* 0x0203e40000000c00 */
.L_x_1002:
[----:B------:R-:W-:Y:S05]  /*f930*/  BSYNC B2 ;  /* 0x0000000000027941 */ /* 0x000fea0003800000 */
.L_x_1001:
[----:B------:R-:W-:Y:S01]  /*f940*/  IADD3 R8, R212, 0x10, RZ ;  /* 0x00000010d4087810 */ /* 0x000fe20007ffe0ff */
[----:B------:R-:W-:Y:S03]  /*f950*/  BSSY B2, `(.L_x_1009) ;  /* 0x0000070000027945 */ /* 0x000fe60003800000 */
[----:B------:R-:W-:-:S04]  /*f960*/  ISETP.GE.AND P0, PT, R8, R31, PT ;  /* 0x0000001f0800720c */ /* 0x000fc80003f06270 */
[----:B------:R-:W-:-:S13]  /*f970*/  ISETP.LT.OR P0, PT, R147, -0x87, P0 ;  /* 0xffffff799300780c */ /* 0x000fda0000701670 */
[----:B------:R-:W-:Y:S05]  /*f980*/  @P0 BRA `(.L_x_1010) ;  /* 0x000006c000000947 */ /* 0x000fea0003800000 */
[----:B------:R-:W-:Y:S01]  /*f990*/  ISETP.GE.AND P0, PT, R18, R2, PT ;  /* 0x000000021200720c */ /* 0x000fe20003f06270 */
[----:B------:R-:W-:Y:S01]  /*f9a0*/  BSSY B1, `(.L_x_1011) ;  /* 0x0000039000017945 */ /* 0x000fe20003800000 */
[----:B------:R-:W-:-:S04]  /*f9b0*/  IADD3 R5, P1, R30, R21, RZ ;  /* 0x000000151e057210 */ /* 0x000fc80007f3e0ff */
[----:B------:R-:W-:Y:S01]  /*f9c0*/  LEA.HI.X.SX32 R30, R30, R20, 0x1, P1 ;  /* 0x000000141e1e7211 */ /* 0x000fe200008f0eff */
[----:B------:R-:W-:-:S03]  /*f9d0*/  IMAD.SHL.U32 R43, R5, 0x2, RZ ;  /* 0x00000002052b7824 */ /* 0x000fc600078e00ff */
[----:B------:R-:W-:Y:S02]  /*f9e0*/  SHF.L.U64.HI R5, R5, 0x1, R30 ;  /* 0x0000000105057819 */ /* 0x000fe4000001021e */
[-C--:B--23--:R-:W-:Y:S01]  /*f9f0*/  IADD3 R40, P2, R28, R43.reuse, RZ ;  /* 0x0000002b1c287210 */ /* 0x08cfe20007f5e0ff */
[----:B------:R2:W-:Y:S01]  /*fa00*/  @P0 STS.128 [R235+0x800], RZ ;  /* 0x000800ffeb000388 */ /* 0x0005e20000000c00 */
[----:B------:R-:W-:-:S03]  /*fa10*/  IADD3 R42, P1, R32, R43, RZ ;  /* 0x0000002b202a7210 */ /* 0x000fc60007f3e0ff */
[--C-:B------:R-:W-:Y:S02]  /*fa20*/  IMAD.X R41, R29, 0x1, R5.reuse, P2 ;  /* 0x000000011d297824 */ /* 0x100fe400010e0605 */
[----:B------:R-:W-:Y:S01]  /*fa30*/  IMAD.X R43, R33, 0x1, R5, P1 ;  /* 0x00000001212b7824 */ /* 0x000fe200008e0605 */
[----:B------:R-:W-:Y:S05]  /*fa40*/  @P0 BRA `(.L_x_1012) ;  /* 0x000002e000000947 */ /* 0x000fea0003800000 */
[----:B-1----:R1:W5:Y:S01]  /*fa50*/  LD.E.128 R12, [R38.64] ;  /* 0x00000006260c7980 */ /* 0x002362000c101d00 */
[----:B------:R-:W-:Y:S01]  /*fa60*/  ISETP.GE.AND P0, PT, R18, R0, PT ;  /* 0x000000001200720c */ /* 0x000fe20003f06270 */
[----:B------:R-:W-:-:S12]  /*fa70*/  BSSY B0, `(.L_x_1013) ;  /* 0x000002a000007945 */ /* 0x000fd80003800000 */
[----:B------:R-:W-:Y:S05]  /*fa80*/  @P0 BRA `(.L_x_1014) ;  /* 0x0000028000000947 */ /* 0x000fea0003800000 */
[----:B------:R-:W3:Y:S04]  /*fa90*/  LD.E.64 R4, [R42.64] ;  /* 0x000000062a047980 */ /* 0x000ee8000c101b00 */
[----:B--2---:R-:W2:Y:S01]  /*faa0*/  LD.E.64 R6, [R40.64] ;  /* 0x0000000628067980 */ /* 0x004ea2000c101b00 */
[--C-:B-----5:R-:W-:Y:S01]  /*fab0*/  HADD2.F32 R24, -RZ, R13.reuse.H0_H0 ;  /* 0x2000000dff187230 */ /* 0x120fe20000004100 */
[----:B------:R-:W-:Y:S01]  /*fac0*/  MOV R23, R14 ;  /* 0x0000000e00177202 */ /* 0x000fe20000000f00 */
[----:B------:R-:W-:Y:S02]  /*fad0*/  HADD2.F32 R25, -RZ, R13.H1_H1 ;  /* 0x3000000dff197230 */ /* 0x000fe40000004100 */
[--C-:B------:R-:W-:Y:S02]  /*fae0*/  HADD2.F32 R22, -RZ, R15.reuse.H1_H1 ;  /* 0x3000000fff167230 */ /* 0x100fe40000004100 */
[----:B------:R-:W-:-:S02]  /*faf0*/  HADD2.F32 R30, -RZ, R15.H0_H0 ;  /* 0x2000000fff1e7230 */ /* 0x000fc40000004100 */
[----:B---3--:R-:W-:Y:S02]  /*fb00*/  HADD2.F32 R13, -RZ, R5.H1_H1 ;  /* 0x30000005ff0d7230 */ /* 0x008fe40000004100 */
[----:B------:R-:W-:Y:S02]  /*fb10*/  HADD2.F32 R14, -RZ, R4.H1_H1 ;  /* 0x30000004ff0e7230 */ /* 0x000fe40000004100 */
[----:B--2---:R-:W-:Y:S01]  /*fb20*/  HADD2.F32 R16, -RZ, R7.H1_H1 ;  /* 0x30000007ff107230 */ /* 0x004fe20000004100 */
[C---:B------:R-:W-:Y:S01]  /*fb30*/  FMUL.FTZ R15, R22.reuse, R13 ;  /* 0x0000000d160f7220 */ /* 0x040fe20000410000 */
[--C-:B------:R-:W-:Y:S01]  /*fb40*/  HADD2.F32 R17, -RZ, R6.reuse.H1_H1 ;  /* 0x30000006ff117230 */ /* 0x100fe20000004100 */
[C---:B------:R-:W-:Y:S01]  /*fb50*/  FMUL.FTZ R26, R25.reuse, R14 ;  /* 0x0000000e191a7220 */ /* 0x040fe20000410000 */
[----:B------:R-:W-:Y:S01]  /*fb60*/  HADD2.F32 R6, -RZ, R6.H0_H0 ;  /* 0x20000006ff067230 */ /* 0x000fe20000004100 */
[----:B------:R-:W-:Y:S01]  /*fb70*/  FMUL.FTZ R22, R22, R16 ;  /* 0x0000001016167220 */ /* 0x000fe20000410000 */
[----:B------:R-:W-:Y:S01]  /*fb80*/  HADD2.F32 R4, -RZ, R4.H0_H0 ;  /* 0x20000004ff047230 */ /* 0x000fe20000004100 */
[----:B------:R-:W-:Y:S01]  /*fb90*/  FMUL.FTZ R25, R25, R17 ;  /* 0x0000001119197220 */ /* 0x000fe20000410000 */
[----:B------:R-:W-:Y:S01]  /*fba0*/  HADD2.F32 R5, -RZ, R5.H0_H0 ;  /* 0x20000005ff057230 */ /* 0x000fe20000004100 */
[----:B------:R-:W-:Y:S01]  /*fbb0*/  FFMA.FTZ R22, R30, R13, R22 ;  /* 0x0000000d1e167223 */ /* 0x000fe20000010016 */
[--C-:B------:R-:W-:Y:S01]  /*fbc0*/  HADD2.F32 R13, -RZ, R12.reuse.H1_H1 ;  /* 0x3000000cff0d7230 */ /* 0x100fe20000004100 */
[C---:B------:R-:W-:Y:S01]  /*fbd0*/  FFMA.FTZ R25, R24.reuse, R14, R25 ;  /* 0x0000000e18197223 */ /* 0x040fe20000010019 */
[----:B------:R-:W-:Y:S01]  /*fbe0*/  HADD2.F32 R14, -RZ, R23.H1_H1 ;  /* 0x30000017ff0e7230 */ /* 0x000fe20000004100 */
[----:B------:R-:W-:Y:S01]  /*fbf0*/  FFMA.FTZ R26, R24, R17, -R26 ;  /* 0x00000011181a7223 */ /* 0x000fe2000001081a */
        /* <DEDUP_REMOVED lines=11> */
[----:B------:R-:W-:Y:S02]  /*fcb0*/  FFMA.FTZ R14, R16, R5, R14 ;  /* 0x00000005100e7223 */ /* 0x000fe4000001000e */
[C---:B------:R-:W-:Y:S02]  /*fcc0*/  FFMA.FTZ R12, R17.reuse, R6, -R12 ;  /* 0x00000006110c7223 */ /* 0x040fe4000001080c */
[----:B------:R-:W-:Y:S01]  /*fcd0*/  FFMA.FTZ R23, R17, R4, R23 ;  /* 0x0000000411177223 */ /* 0x000fe20000010017 */
[----:B------:R-:W-:Y:S02]  /*fce0*/  F2FP.PACK_AB R14, R14, R13 ;  /* 0x0000000d0e0e723e */ /* 0x000fe400000000ff */
[----:B------:R-:W-:Y:S02]  /*fcf0*/  MOV R13, R25 ;  /* 0x00000019000d7202 */ /* 0x000fe40000000f00 */
[----:B------:R-:W-:-:S02]  /*fd00*/  F2FP.PACK_AB R12, R23, R12 ;  /* 0x0000000c170c723e */ /* 0x000fc400000000ff */
.L_x_1014:
[----:B------:R-:W-:Y:S05]  /*fd10*/  BSYNC B0 ;  /* 0x0000000000007941 */ /* 0x000fea0003800000 */
.L_x_1013:
[----:B-----5:R3:W-:Y:S02]  /*fd20*/  STS.128 [R235+0x800], R12 ;  /* 0x0008000ceb007388 */ /* 0x0207e40000000c00 */
.L_x_1012:
[----:B------:R-:W-:Y:S05]  /*fd30*/  BSYNC B1 ;  /* 0x0000000000017941 */ /* 0x000fea0003800000 */
.L_x_1011:
[----:B------:R-:W-:-:S13]  /*fd40*/  ISETP.GE.AND P0, PT, R9, R2, PT ;  /* 0x000000020900720c */ /* 0x000fda0003f06270 */
[----:B------:R1:W-:Y:S01]  /*fd50*/  @P0 STS.128 [R235+0x2800], RZ ;  /* 0x002800ffeb000388 */ /* 0x0003e20000000c00 */
[----:B------:R-:W-:Y:S05]  /*fd60*/  @P0 BRA `(.L_x_1010) ;  /* 0x000002e000000947 */ /* 0x000fea0003800000 */
[----:B-1-3--:R1:W5:Y:S01]  /*fd70*/  LD.E.128 R12, [R38.64+0x80] ;  /* 0x00008006260c7980 */ /* 0x00a362000c101d00 */
[----:B------:R-:W-:Y:S01]  /*fd80*/  ISETP.GE.AND P0, PT, R9, R0, PT ;  /* 0x000000000900720c */ /* 0x000fe20003f06270 */
[----:B------:R-:W-:-:S12]  /*fd90*/  BSSY B0, `(.L_x_1015) ;  /* 0x000002a000007945 */ /* 0x000fd80003800000 */
[----:B------:R-:W-:Y:S05]  /*fda0*/  @P0 BRA `(.L_x_1016) ;  /* 0x0000028000000947 */ /* 0x000fea0003800000 */
[----:B------:R-:W3:Y:S04]  /*fdb0*/  LD.E.64 R4, [R42.64+0x40] ;  /* 0x000040062a047980 */ /* 0x000ee8000c101b00 */
[----:B--2---:R-:W2:Y:S01]  /*fdc0*/  LD.E.64 R6, [R40.64+0x40] ;  /* 0x0000400628067980 */ /* 0x004ea2000c101b00 */
        /* <DEDUP_REMOVED lines=38> */
.L_x_1016:
[----:B------:R-:W-:Y:S05]  /*10030*/  BSYNC B0 ;  /* 0x0000000000007941 */ /* 0x000fea0003800000 */
.L_x_1015:
[----:B-----5:R3:W-:Y:S02]  /*10040*/  STS.128 [R235+0x2800], R12 ;  /* 0x0028000ceb007388 */ /* 0x0207e40000000c00 */
.L_x_1010:
[----:B------:R-:W-:Y:S05]  /*10050*/  BSYNC B2 ;  /* 0x0000000000027941 */ /* 0x000fea0003800000 */
.L_x_1009:
[----:B------:R-:W-:Y:S01]  /*10060*/  IADD3 R30, R212, 0x20, RZ ;  /* 0x00000020d41e7810 */ /* 0x000fe20007ffe0ff */
[----:B------:R-:W-:Y:S03]  /*10070*/  BSSY B2, `(.L_x_1017) ;  /* 0x000006f000027945 */ /* 0x000fe60003800000 */
[----:B------:R-:W-:-:S04]  /*10080*/  ISETP.GE.AND P0, PT, R30, R31, PT ;  /* 0x0000001f1e00720c */ /* 0x000fc80003f06270 */
[----:B------:R-:W-:-:S13]  /*10090*/  ISETP.LT.OR P0, PT, R147, -0x107, P0 ;  /* 0xfffffef99300780c */ /* 0x000fda0000701670 */
[----:B------:R-:W-:Y:S05]  /*100a0*/  @P0 BRA `(.L_x_1018) ;  /* 0x000006b000000947 */ /* 0x000fea0003800000 */
[----:B------:R-:W-:Y:S01]  /*100b0*/  ISETP.GE.AND P0, PT, R18, R2, PT ;  /* 0x000000021200720c */ /* 0x000fe20003f06270 */
[----:B------:R-:W-:Y:S01]  /*100c0*/  IMAD.SHL.U32 R5, R3, 0x20, RZ ;  /* 0x0000002003057824 */ /* 0x000fe200078e00ff */
[----:B------:R-:W-:Y:S04]  /*100d0*/  BSSY B1, `(.L_x_1019) ;  /* 0x0000039000017945 */ /* 0x000fe80003800000 */
[----:B------:R-:W-:-:S04]  /*100e0*/  IADD3 R4, P1, R5, R21, RZ ;  /* 0x0000001505047210 */ /* 0x000fc80007f3e0ff */
[----:B------:R-:W-:Y:S01]  /*100f0*/  LEA.HI.X.SX32 R5, R5, R20, 0x1, P1 ;  /* 0x0000001405057211 */ /* 0x000fe200008f0eff */
[C---:B------:R-:W-:Y:S02]  /*10100*/  IMAD.SHL.U32 R43, R4.reuse, 0x2, RZ ;  /* 0x00000002042b7824 */ /* 0x040fe400078e00ff */
[----:B------:R1:W-:Y:S01]  /*10110*/  @P0 STS.128 [R235+0x1000], RZ ;  /* 0x001000ffeb000388 */ /* 0x0003e20000000c00 */
[----:B------:R-:W-:Y:S02]  /*10120*/  SHF.L.U64.HI R5, R4, 0x1, R5 ;  /* 0x0000000104057819 */ /* 0x000fe40000010205 */
[-C--:B--23--:R-:W-:Y:S02]  /*10130*/  IADD3 R40, P2, R28, R43.reuse, RZ ;  /* 0x0000002b1c287210 */ /* 0x08cfe40007f5e0ff */
        /* <DEDUP_REMOVED lines=8> */
[----:B------:R-:W2:Y:S04]  /*101c0*/  LD.E.64 R4, [R42.64] ;  /* 0x000000062a047980 */ /* 0x000ea8000c101b00 */
[----:B------:R-:W3:Y:S01]  /*101d0*/  LD.E.64 R6, [R40.64] ;  /* 0x0000000628067980 */ /* 0x000ee2000c101b00 */
[--C-:B-----5:R-:W-:Y:S01]  /*101e0*/  HADD2.F32 R24, -RZ, R13.reuse.H0_H0 ;  /* 0x2000000dff187230 */ /* 0x120fe20000004100 */
[----:B------:R-:W-:Y:S01]  /*101f0*/  MOV R23, R14 ;  /* 0x0000000e00177202 */ /* 0x000fe20000000f00 */
[----:B------:R-:W-:Y:S02]  /*10200*/  HADD2.F32 R25, -RZ, R13.H1_H1 ;  /* 0x3000000dff197230 */ /* 0x000fe40000004100 */
[--C-:B------:R-:W-:Y:S02]  /*10210*/  HADD2.F32 R22, -RZ, R15.reuse.H1_H1 ;  /* 0x3000000fff167230 */ /* 0x100fe40000004100 */
[----:B------:R-:W-:-:S02]  /*10220*/  HADD2.F32 R38, -RZ, R15.H0_H0 ;  /* 0x2000000fff267230 */ /* 0x000fc40000004100 */
[----:B--2---:R-:W-:Y:S02]  /*10230*/  HADD2.F32 R13, -RZ, R5.H1_H1 ;  /* 0x30000005ff0d7230 */ /* 0x004fe40000004100 */
[----:B------:R-:W-:Y:S02]  /*10240*/  HADD2.F32 R14, -RZ, R4.H1_H1 ;  /* 0x30000004ff0e7230 */ /* 0x000fe40000004100 */
[----:B---3--:R-:W-:Y:S01]  /*10250*/  HADD2.F32 R16, -RZ, R7.H1_H1 ;  /* 0x30000007ff107230 */ /* 0x008fe20000004100 */
        /* <DEDUP_REMOVED lines=30> */
.L_x_1022:
[----:B------:R-:W-:Y:S05]  /*10440*/  BSYNC B0 ;  /* 0x0000000000007941 */ /* 0x000fea0003800000 */
.L_x_1021:
[----:B-----5:R2:W-:Y:S02]  /*10450*/  STS.128 [R235+0x1000], R12 ;  /* 0x0010000ceb007388 */ /* 0x0205e40000000c00 */
.L_x_1020:
[----:B------:R-:W-:Y:S05]  /*10460*/  BSYNC B1 ;  /* 0x0000000000017941 */ /* 0x000fea0003800000 */
.L_x_1019:
[----:B------:R-:W-:-:S13]  /*10470*/  ISETP.GE.AND P0, PT, R9, R2, PT ;  /* 0x000000020900720c */ /* 0x000fda0003f06270 */
[----:B------:R3:W-:Y:S01]  /*10480*/  @P0 STS.128 [R235+0x3000], RZ ;  /* 0x003000ffeb000388 */ /* 0x0007e20000000c00 */
[----:B------:R-:W-:Y:S05]  /*10490*/  @P0 BRA `(.L_x_1018) ;  /* 0x000002c000000947 */ /* 0x000fea0003800000 */
[----:B-1----:R-:W5:Y:S01]  /*104a0*/  LD.E.128 R36, [R36.64+0x80] ;  /* 0x0000800624247980 */ /* 0x002f62000c101d00 */
[----:B------:R-:W-:Y:S01]  /*104b0*/  ISETP.GE.AND P0, PT, R9, R0, PT ;  /* 0x000000000900720c */ /* 0x000fe20003f06270 */
[----:B------:R-:W-:-:S12]  /*104c0*/  BSSY B0, `(.L_x_1023) ;  /* 0x0000028000007945 */ /* 0x000fd80003800000 */
[----:B------:R-:W-:Y:S05]  /*104d0*/  @P0 BRA `(.L_x_1024) ;  /* 0x0000026000000947 */ /* 0x000fea0003800000 */
[----:B--2---:R-:W2:Y:S04]  /*104e0*/  LD.E.64 R4, [R42.64+0x40] ;  /* 0x000040062a047980 */ /* 0x004ea8000c101b00 */
[----:B---3--:R-:W3:Y:S01]  /*104f0*/  LD.E.64 R6, [R40.64+0x40] ;  /* 0x0000400628067980 */ /* 0x008ee2000c101b00 */
[----:B-----5:R-:W-:Y:S02]  /*10500*/  HADD2.F32 R22, -RZ, R37.H1_H1 ;  /* 0x30000025ff167230 */ /* 0x020fe40000004100 */
[----:B------:R-:W-:Y:S02]  /*10510*/  HADD2.F32 R17, -RZ, R39.H1_H1 ;  /* 0x30000027ff117230 */ /* 0x000fe40000004100 */
[----:B------:R-:W-:Y:S02]  /*10520*/  HADD2.F32 R16, -RZ, R37.H0_H0 ;  /* 0x20000025ff107230 */ /* 0x000fe40000004100 */
[----:B------:R-:W-:-:S02]  /*10530*/  HADD2.F32 R39, -RZ, R39.H0_H0 ;  /* 0x20000027ff277230 */ /* 0x000fc40000004100 */
[----:B--2---:R-:W-:Y:S02]  /*10540*/  HADD2.F32 R13, -RZ, R4.H1_H1 ;  /* 0x30000004ff0d7230 */ /* 0x004fe40000004100 */
[----:B------:R-:W-:Y:S02]  /*10550*/  HADD2.F32 R12, -RZ, R5.H1_H1 ;  /* 0x30000005ff0c7230 */ /* 0x000fe40000004100 */
[--C-:B---3--:R-:W-:Y:S01]  /*10560*/  HADD2.F32 R15, -RZ, R6.reuse.H1_H1 ;  /* 0x30000006ff0f7230 */ /* 0x108fe20000004100 */
[C---:B------:R-:W-:Y:S01]  /*10570*/  FMUL.FTZ R24, R22.reuse, R13 ;  /* 0x0000000d16187220 */ /* 0x040fe20000410000 */
[----:B------:R-:W-:Y:S01]  /*10580*/  HADD2.F32 R14, -RZ, R7.H1_H1 ;  /* 0x30000007ff0e7230 */ /* 0x000fe20000004100 */
[C---:B------:R-:W-:Y:S01]  /*10590*/  FMUL.FTZ R23, R17.reuse, R12 ;  /* 0x0000000c11177220 */ /* 0x040fe20000410000 */
[----:B------:R-:W-:Y:S01]  /*105a0*/  HADD2.F32 R6, -RZ, R6.H0_H0 ;  /* 0x20000006ff067230 */ /* 0x000fe20000004100 */
[-C--:B------:R-:W-:Y:S01]  /*105b0*/  FMUL.FTZ R22, R22, R15.reuse ;  /* 0x0000000f16167220 */ /* 0x080fe20000410000 */
[----:B------:R-:W-:Y:S01]  /*105c0*/  HADD2.F32 R4, -RZ, R4.H0_H0 ;  /* 0x20000004ff047230 */ /* 0x000fe20000004100 */
[C---:B------:R-:W-:Y:S01]  /*105d0*/  FFMA.FTZ R24, R16.reuse, R15, -R24 ;  /* 0x0000000f10187223 */ /* 0x040fe20000010818 */
[----:B------:R-:W-:Y:S01]  /*105e0*/  HADD2.F32 R15, -RZ, R36.H1_H1 ;  /* 0x30000024ff0f7230 */ /* 0x000fe20000004100 */
[-C--:B------:R-:W-:Y:S01]  /*105f0*/  FMUL.FTZ R17, R17, R14.reuse ;  /* 0x0000000e11117220 */ /* 0x080fe20000410000 */
[----:B------:R-:W-:Y:S01]  /*10600*/  HADD2.F32 R5, -RZ, R5.H0_H0 ;  /* 0x20000005ff057230 */ /* 0x000fe20000004100 */
[C---:B------:R-:W-:Y:S01]  /*10610*/  FFMA.FTZ R23, R39.reuse, R14, -R23 ;  /* 0x0000000e27177223 */ /* 0x040fe20000010817 */
[----:B------:R-:W-:Y:S01]  /*10620*/  HADD2.F32 R14, -RZ, R38.H1_H1 ;  /* 0x30000026ff0e7230 */ /* 0x000fe20000004100 */
[----:B------:R-:W-:Y:S01]  /*10630*/  FFMA.FTZ R13, R16, R13, R22 ;  /* 0x0000000d100d7223 */ /* 0x000fe20000010016 */
[----:B------:R-:W-:Y:S01]  /*10640*/  HADD2.F32 R7, -RZ, R7.H0_H0 ;  /* 0x20000007ff077230 */ /* 0x000fe20000004100 */
[----:B------:R-:W-:Y:S01]  /*10650*/  FFMA.FTZ R12, R39, R12, R17 ;  /* 0x0000000c270c7223 */ /* 0x000fe20000010011 */
        /* <DEDUP_REMOVED lines=12> */
[----:B------:R-:W-:-:S04]  /*10720*/  F2FP.PACK_AB R36, R17, R16 ;  /* 0x000000101124723e */ /* 0x000fc800000000ff */
[----:B------:R-:W-:Y:S02]  /*10730*/  F2FP.PACK_AB R38, R14, R15 ;  /* 0x0000000f0e26723e */ /* 0x000fe400000000ff */
.L_x_1024:
[----:B------:R-:W-:Y:S05]  /*10740*/  BSYNC B0 ;  /* 0x0000000000007941 */ /* 0x000fea0003800000 */
.L_x_1023:
[----:B-----5:R1:W-:Y:S02]  /*10750*/  STS.128 [R235+0x3000], R36 ;  /* 0x00300024eb007388 */ /* 0x0203e40000000c00 */
.L_x_1018:
[----:B------:R-:W-:Y:S05]  /*10760*/  BSYNC B2 ;  /* 0x0000000000027941 */ /* 0x000fea0003800000 */
.L_x_1017:
[----:B-1----:R-:W-:-:S04]  /*10770*/  IADD3 R36, R212, 0x30, RZ ;  /* 0x00000030d4247810 */ /* 0x002fc80007ffe0ff */
[----:B------:R-:W-:-:S04]  /*10780*/  ISETP.GE.AND P0, PT, R36, R31, PT ;  /* 0x0000001f2400720c */ /* 0x000fc80003f06270 */
[----:B------:R-:W-:-:S13]  /*10790*/  ISETP.LT.OR P0, PT, R147, -0x187, P0 ;  /* 0xfffffe799300780c */ /* 0x000fda0000701670 */
[----:B------:R-:W-:Y:S05]  /*107a0*/  @P0 BRA `(.L_x_1025) ;  /* 0x00003bc000000947 */ /* 0x000fea0003800000 */
[----:B------:R-:W-:Y:S01]  /*107b0*/  ISETP.GE.AND P0, PT, R18, R2, PT ;  /* 0x000000021200720c */ /* 0x000fe20003f06270 */
[----:B------:R-:W-:Y:S01]  /*107c0*/  IMAD R4, R3, 0x30, RZ ;  /* 0x0000003003047824 */ /* 0x000fe200078e02ff */
[----:B------:R-:W-:Y:S04]  /*107d0*/  BSSY B1, `(.L_x_1026) ;  /* 0x0000039000017945 */ /* 0x000fe80003800000 */
[----:B------:R-:W-:-:S04]  /*107e0*/  IADD3 R3, P1, R4, R21, RZ ;  /* 0x0000001504037210 */ /* 0x000fc80007f3e0ff */
[----:B------:R-:W-:Y:S01]  /*107f0*/  LEA.HI.X.SX32 R4, R4, R20, 0x1, P1 ;  /* 0x0000001404047211 */ /* 0x000fe200008f0eff */
[C---:B------:R-:W-:Y:S02]  /*10800*/  IMAD.SHL.U32 R27, R3.reuse, 0x2, RZ ;  /* 0x00000002031b7824 */ /* 0x040fe400078e00ff */
[----:B------:R1:W-:Y:S01]  /*10810*/  @P0 STS.128 [R235+0x1800], RZ ;  /* 0x001800ffeb000388 */ /* 0x0003e20000000c00 */
[----:B------:R-:W-:Y:S02]  /*10820*/  SHF.L.U64.HI R3, R3, 0x1, R4 ;  /* 0x0000000103037819 */ /* 0x000fe40000010204 */
[-C--:B------:R-:W-:Y:S02]  /*10830*/  IADD3 R16, P2, R28, R27.reuse, RZ ;  /* 0x0000001b1c107210 */ /* 0x080fe40007f5e0ff */
[----:B------:R-:W-:-:S03]  /*10840*/  IADD3 R26, P1, R32, R27, RZ ;  /* 0x0000001b201a7210 */ /* 0x000fc60007f3e0ff */
[--C-:B------:R-:W-:Y:S02]  /*10850*/  IMAD.X R17, R29, 0x1, R3.reuse, P2 ;  /* 0x000000011d117824 */ /* 0x100fe400010e0603 */
[----:B------:R-:W-:Y:S01]  /*10860*/  IMAD.X R27, R33, 0x1, R3, P1 ;  /* 0x00000001211b7824 */ /* 0x000fe200008e0603 */
[----:B------:R-:W-:Y:S05]  /*10870*/  @P0 BRA `(.L_x_1027) ;  /* 0x000002e000000947 */ /* 0x000fea0003800000 */
[----:B--23--:R2:W5:Y:S01]  /*10880*/  LD.E.128 R12, [R34.64] ;  /* 0x00000006220c7980 */ /* 0x00c562000c101d00 */
[----:B------:R-:W-:Y:S01]  /*10890*/  ISETP.GE.AND P0, PT, R18, R0, PT ;  /* 0x000000001200720c */ /* 0x000fe20003f06270 */
[----:B------:R-:W-:-:S12]  /*108a0*/  BSSY B0, `(.L_x_1028) ;  /* 0x000002a000007945 */ /* 0x000fd80003800000 */
[----:B------:R-:W-:Y:S05]  /*108b0*/  @P0 BRA `(.L_x_1029) ;  /* 0x0000028000000947 */ /* 0x000fea0003800000 */
[----:B------:R-:W3:Y:S04]  /*108c0*/  LD.E.64 R4, [R26.64] ;  /* 0x000000061a047980 */ /* 0x000ee8000c101b00 */
[----:B--2---:R-:W2:Y:S01]  /*108d0*/  LD.E.64 R6, [R16.64] ;  /* 0x0000000610067980 */ /* 0x004ea2000c101b00 */
[----:B-----5:R-:W-:Y:S01]  /*108e0*/  MOV R20, R14 ;  /* 0x0000000e00147202 */ /* 0x020fe20000000f00 */
[----:B------:R-:W-:Y:S02]  /*108f0*/  HADD2.F32 R19, -RZ, R15.H1_H1 ;  /* 0x3000000fff137230 */ /* 0x000fe40000004100 */
[--C-:B------:R-:W-:Y:S02]  /*10900*/  HADD2.F32 R21, -RZ, R13.reuse.H0_H0 ;  /* 0x2000000dff157230 */ /* 0x100fe40000004100 */
[----:B------:R-:W-:-:S02]  /*10910*/  HADD2.F32 R22, -RZ, R13.H1_H1 ;  /* 0x3000000dff167230 */ /* 0x000fc40000004100 */
[----:B------:R-:W-:Y:S02]  /*10920*/  HADD2.F32 R24, -RZ, R15.H0_H0 ;  /* 0x2000000fff187230 */ /* 0x000fe40000004100 */
[----:B---3--:R-:W-:Y:S02]  /*10930*/  HADD2.F32 R3, -RZ, R5.H1_H1 ;  /* 0x30000005ff037230 */ /* 0x008fe40000004100 */
[----:B------:R-:W-:Y:S02]  /*10940*/  HADD2.F32 R13, -RZ, R4.H1_H1 ;  /* 0x30000004ff0d7230 */ /* 0x000fe40000004100 */
[----:B--2---:R-:W-:Y:S01]  /*10950*/  HADD2.F32 R14, -RZ, R7.H1_H1 ;  /* 0x30000007ff0e7230 */ /* 0x004fe20000004100 */
[C---:B------:R-:W-:Y:S01]  /*10960*/  FMUL.FTZ R15, R19.reuse, R3 ;  /* 0x00000003130f7220 */ /* 0x040fe20000410000 */
[--C-:B------:R-:W-:Y:S01]  /*10970*/  HADD2.F32 R18, -RZ, R6.reuse.H1_H1 ;  /* 0x30000006ff127230 */ /* 0x100fe20000004100 */
[----:B------:R-:W-:Y:S01]  /*10980*/  FMUL.FTZ R23, R22, R13 ;  /* 0x0000000d16177220 */ /* 0x000fe20000410000 */
[----:B------:R-:W-:Y:S01]  /*10990*/  HADD2.F32 R6, -RZ, R6.H0_H0 ;  /* 0x20000006ff067230 */ /* 0x000fe20000004100 */
[-C--:B------:R-:W-:Y:S01]  /*109a0*/  FMUL.FTZ R19, R19, R14.reuse ;  /* 0x0000000e13137220 */ /* 0x080fe20000410000 */
[----:B------:R-:W-:Y:S01]  /*109b0*/  HADD2.F32 R4, -RZ, R4.H0_H0 ;  /* 0x20000004ff047230 */ /* 0x000fe20000004100 */
[----:B------:R-:W-:Y:S01]  /*109c0*/  FFMA.FTZ R15, R24, R14, -R15 ;  /* 0x0000000e180f7223 */ /* 0x000fe2000001080f */
[----:B------:R-:W-:Y:S01]  /*109d0*/  HADD2.F32 R5, -RZ, R5.H0_H0 ;  /* 0x20000005ff057230 */ /* 0x000fe20000004100 */
[-C--:B------:R-:W-:Y:S01]  /*109e0*/  FMUL.FTZ R22, R22, R18.reuse ;  /* 0x0000001216167220 */ /* 0x080fe20000410000 */
[----:B------:R-:W-:Y:S01]  /*109f0*/  HADD2.F32 R14, -RZ, R20.H1_H1 ;  /* 0x30000014ff0e7230 */ /* 0x000fe20000004100 */
[----:B------:R-:W-:Y:S01]  /*10a00*/  FFMA.FTZ R24, R24, R3, R19 ;  /* 0x0000000318187223 */ /* 0x000fe20000010013 */
[--C-:B------:R-:W-:Y:S01]  /*10a10*/  HADD2.F32 R3, -RZ, R12.reuse.H1_H1 ;  /* 0x3000000cff037230 */ /* 0x100fe20000004100 */
[C---:B------:R-:W-:Y:S01]  /*10a20*/  FFMA.FTZ R22, R21.reuse, R13, R22 ;  /* 0x0000000d15167223 */ /* 0x040fe20000010016 */
        /* <DEDUP_REMOVED lines=17> */
.L_x_1029:
[----:B------:R-:W-:Y:S05]  /*10b40*/  BSYNC B0 ;  /* 0x0000000000007941 */ /* 0x000fea0003800000 */
.L_x_1028:
[----:B-----5:R3:W-:Y:S02]  /*10b50*/  STS.128 [R235+0x1800], R12 ;  /* 0x0018000ceb007388 */ /* 0x0207e40000000c00 */
.L_x_1027:
[----:B------:R-:W-:Y:S05]  /*10b60*/  BSYNC B1 ;  /* 0x0000000000017941 */ /* 0x000fea0003800000 */
.L_x_1026:
[----:B------:R-:W-:-:S13]  /*10b70*/  ISETP.GE.AND P0, PT, R9, R2, PT ;  /* 0x000000020900720c */ /* 0x000fda0003f06270 */
[----:B------:R1:W-:Y:S01]  /*10b80*/  @P0 STS.128 [R235+0x3800], RZ ;  /* 0x003800ffeb000388 */ /* 0x0003e20000000c00 */
[----:B------:R-:W-:Y:S05]  /*10b90*/  @P0 BRA `(.L_x_1025) ;  /* 0x000037d000000947 */ /* 0x000fea0003800000 */
[----:B--2---:R-:W5:Y:S01]  /*10ba0*/  LD.E.128 R32, [R34.64+0x80] ;  /* 0x0000800622207980 */ /* 0x004f62000c101d00 */
[----:B------:R-:W-:Y:S01]  /*10bb0*/  ISETP.GE.AND P0, PT, R9, R0, PT ;  /* 0x000000000900720c */ /* 0x000fe20003f06270 */
[----:B------:R-:W-:-:S12]  /*10bc0*/  BSSY B0, `(.L_x_1030) ;  /* 0x0000028000007945 */ /* 0x000fd80003800000 */
[----:B------:R-:W-:Y:S05]  /*10bd0*/  @P0 BRA `(.L_x_1031) ;  /* 0x0000026000000947 */ /* 0x000fea0003800000 */
[----:B------:R-:W2:Y:S04]  /*10be0*/  LD.E.64 R2, [R26.64+0x40] ;  /* 0x000040061a027980 */ /* 0x000ea8000c101b00 */
[----:B---3--:R-:W3:Y:S01]  /*10bf0*/  LD.E.64 R4, [R16.64+0x40] ;  /* 0x0000400610047980 */ /* 0x008ee2000c101b00 */
[----:B-----5:R-:W-:Y:S02]  /*10c00*/  HADD2.F32 R12, -RZ, R35.H1_H1 ;  /* 0x30000023ff0c7230 */ /* 0x020fe40000004100 */
[----:B------:R-:W-:Y:S02]  /*10c10*/  HADD2.F32 R15, -RZ, R33.H1_H1 ;  /* 0x30000021ff0f7230 */ /* 0x000fe40000004100 */
[----:B------:R-:W-:Y:S02]  /*10c20*/  HADD2.F32 R35, -RZ, R35.H0_H0 ;  /* 0x20000023ff237230 */ /* 0x000fe40000004100 */
[----:B------:R-:W-:-:S02]  /*10c30*/  HADD2.F32 R13, -RZ, R33.H0_H0 ;  /* 0x20000021ff0d7230 */ /* 0x000fc40000004100 */
[----:B--2---:R-:W-:Y:S02]  /*10c40*/  HADD2.F32 R0, -RZ, R3.H1_H1 ;  /* 0x30000003ff007230 */ /* 0x004fe40000004100 */
[----:B------:R-:W-:Y:S02]  /*10c50*/  HADD2.F32 R6, -RZ, R2.H1_H1 ;  /* 0x30000002ff067230 */ /* 0x000fe40000004100 */
[----:B---3--:R-:W-:Y:S01]  /*10c60*/  HADD2.F32 R7, -RZ, R5.H1_H1 ;  /* 0x30000005ff077230 */ /* 0x008fe20000004100 */
[C---:B------:R-:W-:Y:S01]  /*10c70*/  FMUL.FTZ R14, R12.reuse, R0 ;  /* 0x000000000c0e7220 */ /* 0x040fe20000410000 */
[--C-:B------:R-:W-:Y:S01]  /*10c80*/  HADD2.F32 R9, -RZ, R4.reuse.H1_H1 ;  /* 0x30000004ff097230 */ /* 0x100fe20000004100 */
[----:B------:R-:W-:Y:S01]  /*10c90*/  FMUL.FTZ R16, R15, R6 ;  /* 0x000000060f107220 */ /* 0x000fe20000410000 */
[----:B------:R-:W-:Y:S01]  /*10ca0*/  HADD2.F32 R4, -RZ, R4.H0_H0 ;  /* 0x20000004ff047230 */ /* 0x000fe20000004100 */
[-C--:B------:R-:W-:Y:S01]  /*10cb0*/  FMUL.FTZ R12, R12, R7.reuse ;  /* 0x000000070c0c7220 */ /* 0x080fe20000410000 */
[----:B------:R-:W-:Y:S01]  /*10cc0*/  HADD2.F32 R2, -RZ, R2.H0_H0 ;  /* 0x20000002ff027230 */ /* 0x000fe20000004100 */
[----:B------:R-:W-:Y:S01]  /*10cd0*/  FFMA.FTZ R14, R35, R7, -R14 ;  /* 0x00000007230e7223 */ /* 0x000fe2000001080e */
[----:B------:R-:W-:Y:S01]  /*10ce0*/  HADD2.F32 R7, -RZ, R32.H1_H1 ;  /* 0x30000020ff077230 */ /* 0x000fe20000004100 */
[-C--:B------:R-:W-:Y:S01]  /*10cf0*/  FMUL.FTZ R15, R15, R9.reuse ;  /* 0x000000090f0f7220 */ /* 0x080fe20000410000 */
[----:B------:R-:W-:Y:S01]  /*10d00*/  HADD2.F32 R3, -RZ, R3.H0_H0 ;  /* 0x20000003ff037230 */ /* 0x000fe20000004100 */
[----:B------:R-:W-:Y:S01]  /*10d10*/  FFMA.FTZ R35, R35, R0, R12 ;  /* 0x0000000023237223 */ /* 0x000fe2000001000c */
[----:B------:R-:W-:Y:S01]  /*10d20*/  HADD2.F32 R0, -RZ, R34.H1_H1 ;  /* 0x30000022ff007230 */ /* 0x000fe20000004100 */
[C---:B------:R-:W-:Y:S01]  /*10d30*/  FFMA.FTZ R16, R13.reuse, R9, -R16 ;  /* 0x000000090d107223 */ /* 0x040fe20000010810 */
[----:B------:R-:W-:Y:S01]  /*10d40*/  HADD2.F32 R5, -RZ, R5.H0_H0 ;  /* 0x20000005ff057230 */ /* 0x000fe20000004100 */
[----:B------:R-:W-:Y:S01]  /*10d50*/  FFMA.FTZ R15, R13, R6, R15 ;  /* 0x000000060d0f7223 */ /* 0x000fe2000001000f */
[----:B------:R-:W-:Y:S01]  /*10d60*/  HADD2.F32 R9, -RZ, R32.H0_H0 ;  /* 0x20000020ff097230 */ /* 0x000fe20000004100 */
[C---:B------:R-:W-:Y:S01]  /*10d70*/  FMUL.FTZ R6, R7.reuse, R2 ;  /* 0x0000000207067220 */ /* 0x040fe20000410000 */
[----:B------:R-:W-:Y:S01]  /*10d80*/  HADD2.F32 R34, -RZ, R34.H0_H0 ;  /* 0x20000022ff227230 */ /* 0x000fe20000004100 */
[----:B------:R-:W-:Y:S01]  /*10d90*/  FMUL.FTZ R12, R7, R4 ;  /* 0x00000004070c7220 */ /* 0x000fe20000410000 */
[----:B------:R-:W-:Y:S01]  /*10da0*/  F2FP.PACK_AB R33, R15, R16 ;  /* 0x000000100f21723e */ /* 0x000fe200000000ff */
[C---:B------:R-:W-:Y:S01]  /*10db0*/  FMUL.FTZ R7, R0.reuse, R3 ;  /* 0x0000000300077220 */ /* 0x040fe20000410000 */
        /* <DEDUP_REMOVED lines=8> */
.L_x_1031:
[----:B------:R-:W-:Y:S05]  /*10e40*/  BSYNC B0 ;  /* 0x0000000000007941 */ /* 0x000fea0003800000 */
.L_x_1030:
[----:B-----5:R2:W-:Y:S01]  /*10e50*/  STS.128 [R235+0x3800], R32 ;  /* 0x00380020eb007388 */ /* 0x0205e20000000c00 */
[----:B------:R-:W-:Y:S05]  /*10e60*/  BRA `(.L_x_1025) ;  /* 0x0000350000007947 */ /* 0x000fea0003800000 */
.L_x_1000:
[----:B-1----:R-:W-:Y:S01]  /*10e70*/  BSSY B2, `(.L_x_1032) ;  /* 0x00000b5000027945 */ /* 0x002fe20003800000 */
[----:B------:R-:W-:Y:S05]  /*10e80*/  @!P0 BRA `(.L_x_1033) ;  /* 0x00000b3000008947 */ /* 0x000fea0003800000 */
[----:B------:R-:W-:Y:S01]  /*10e90*/  ISETP.GE.AND P0, PT, R18, R2, PT ;  /* 0x000000021200720c */ /* 0x000fe20003f06270 */
[----:B------:R-:W-:-:S12]  /*10ea0*/  BSSY B1, `(.L_x_1034) ;  /* 0x0000059000017945 */ /* 0x000fd80003800000 */
[----:B------:R1:W-:Y:S01]  /*10eb0*/  @P0 STS.128 [R235], RZ ;  /* 0x000000ffeb000388 */ /* 0x0003e20000000c00 */
[----:B------:R-:W-:Y:S05]  /*10ec0*/  @P0 BRA `(.L_x_1035) ;  /* 0x0000056000000947 */ /* 0x000fea0003800000 */
[----:B------:R2:W5:Y:S01]  /*10ed0*/  LD.E.128 R24, [R40.64] ;  /* 0x0000000628187980 */ /* 0x000562000c101d00 */
[----:B------:R-:W-:Y:S01]  /*10ee0*/  ISETP.GE.AND P0, PT, R18, R0, PT ;  /* 0x000000001200720c */ /* 0x000fe20003f06270 */
[----:B------:R-:W-:-:S12]  /*10ef0*/  BSSY B0, `(.L_x_1036) ;  /* 0x0000052000007945 */ /* 0x000fd80003800000 */
[----:B------:R-:W-:Y:S05]  /*10f00*/  @P0 BRA `(.L_x_1037) ;  /* 0x0000050000000947 */ /* 0x000fea0003800000 */
[-C--:B------:R-:W-:Y:S02]  /*10f10*/  ISETP.GE.AND P1, PT, R18, R3.reuse, PT ;  /* 0x000000031200720c */ /* 0x080fe40003f26270 */
[----:B------:R-:W-:Y:S02]  /*10f20*/  MOV R5, RZ ;  /* 0x000000ff00057202 */ /* 0x000fe40000000f00 */
[----:B------:R-:W-:-:S09]  /*10f30*/  MOV R13, R3 ;  /* 0x00000003000d7202 */ /* 0x000fd20000000f00 */
[C---:B------:R-:W-:Y:S02]  /*10f40*/  @P1 IADD3 R5, -R3.reuse, RZ, RZ ;  /* 0x000000ff03051210 */ /* 0x040fe40007ffe1ff */
[----:B------:R-:W-:Y:S02]  /*10f50*/  @P1 IADD3 R13, -R3, RZ, RZ ;  /* 0x000000ff030d1210 */ /* 0x000fe40007ffe1ff */
[----:B------:R-:W-:-:S03]  /*10f60*/  IADD3 R7, P0, R5, R16, RZ ;  /* 0x0000001005077210 */ /* 0x000fc60007f1e0ff */
[----:B------:R-:W-:Y:S01]  /*10f70*/  IMAD.WIDE R20, R13, 0x2, R40 ;  /* 0x000000020d147825 */ /* 0x000fe200078e0228 */
[----:B------:R-:W-:Y:S02]  /*10f80*/  LEA.HI.X.SX32 R5, R5, R17, 0x1, P0 ;  /* 0x0000001105057211 */ /* 0x000fe400000f0eff */
[C---:B------:R-:W-:Y:S02]  /*10f90*/  LEA R4, P0, R7.reuse, R32, 0x1 ;  /* 0x0000002007047211 */ /* 0x040fe400078008ff */
[----:B------:R-:W-:Y:S01]  /*10fa0*/  MOV R13, RZ ;  /* 0x000000ff000d7202 */ /* 0x000fe20000000f00 */
[----:B------:R-:W3:Y:S01]  /*10fb0*/  LD.E.128 R20, [R20.64] ;  /* 0x0000000614147980 */ /* 0x000ee2000c101d00 */
[----:B------:R-:W-:Y:S02]  /*10fc0*/  LEA.HI.X R5, R7, R33, R5, 0x1, P0 ;  /* 0x0000002107057211 */ /* 0x000fe400000f0c05 */
[----:B------:R-:W-:-:S04]  /*10fd0*/  @P1 IADD3 R13, -R3, RZ, RZ ;  /* 0x000000ff030d1210 */ /* 0x000fc80007ffe1ff */
[----:B------:R-:W4:Y:S01]  /*10fe0*/  LD.E.128 R4, [R4.64] ;  /* 0x0000000604047980 */ /* 0x000f22000c101d00 */
[----:B------:R-:W-:-:S04]  /*10ff0*/  IADD3 R15, P0, R13, R16, RZ ;  /* 0x000000100d0f7210 */ /* 0x000fc80007f1e0ff */
[----:B------:R-:W-:Y:S02]  /*11000*/  LEA.HI.X.SX32 R13, R13, R17, 0x1, P0 ;  /* 0x000000110d0d7211 */ /* 0x000fe400000f0eff */
[----:B------:R-:W-:-:S04]  /*11010*/  LEA R12, P0, R15, R28, 0x1 ;  /* 0x0000001c0f0c7211 */ /* 0x000fc800078008ff */
[----:B------:R-:W-:-:S06]  /*11020*/  LEA.HI.X R13, R15, R29, R13, 0x1, P0 ;  /* 0x0000001d0f0d7211 */ /* 0x000fcc00000f0c0d */
[----:B--2---:R-:W2:Y:S01]  /*11030*/  LD.E.128 R12, [R12.64] ;  /* 0x000000060c0c7980 */ /* 0x004ea2000c101d00 */
[----:B---3--:R-:W-:Y:S02]  /*11040*/  HADD2.F32 R45, -RZ, R21.H0_H0 ;  /* 0x20000015ff2d7230 */ /* 0x008fe40000004100 */
[----:B------:R-:W-:Y:S02]  /*11050*/  HADD2.F32 R46, -RZ, R23.H0_H0 ;  /* 0x20000017ff2e7230 */ /* 0x000fe40000004100 */
[--C-:B----4-:R-:W-:Y:S02]  /*11060*/  HADD2.F32 R8, -RZ, R5.reuse.H0_H0 ;  /* 0x20000005ff087230 */ /* 0x110fe40000004100 */
[----:B------:R-:W-:Y:S02]  /*11070*/  HADD2.F32 R42, -RZ, R5.H1_H1 ;  /* 0x30000005ff2a7230 */ /* 0x000fe40000004100 */
[----:B------:R-:W-:Y:S01]  /*11080*/  HADD2.F32 R5, -RZ, R7.H0_H0 ;  /* 0x20000007ff057230 */ /* 0x000fe20000004100 */
[----:B------:R-:W-:Y:S01]  /*11090*/  @!P1 FADD.FTZ R8, -R8, -RZ ;  /* 0x800000ff08089221 */ /* 0x000fe20000010100 */
[----:B------:R-:W-:-:S02]  /*110a0*/  HADD2.F32 R43, -RZ, R4.H0_H0 ;  /* 0x20000004ff2b7230 */ /* 0x000fc40000004100 */
[----:B------:R-:W-:Y:S01]  /*110b0*/  HADD2.F32 R44, -RZ, R4.H1_H1 ;  /* 0x30000004ff2c7230 */ /* 0x000fe20000004100 */
[----:B------:R-:W-:Y:S01]  /*110c0*/  @!P1 FADD.FTZ R5, -R5, -RZ ;  /* 0x800000ff05059221 */ /* 0x000fe20000010100 */
[--C-:B------:R-:W-:Y:S02]  /*110d0*/  HADD2.F32 R4, -RZ, R6.reuse.H0_H0 ;  /* 0x20000006ff047230 */ /* 0x100fe40000004100 */
[----:B------:R-:W-:Y:S02]  /*110e0*/  HADD2.F32 R6, -RZ, R6.H1_H1 ;  /* 0x30000006ff067230 */ /* 0x000fe40000004100 */
[----:B------:R-:W-:Y:S01]  /*110f0*/  HADD2.F32 R7, -RZ, R7.H1_H1 ;  /* 0x30000007ff077230 */ /* 0x000fe20000004100 */
[----:B------:R-:W-:Y:S01]  /*11100*/  FMUL.FTZ R45, R45, R8 ;  /* 0x000000082d2d7220 */ /* 0x000fe20000410000 */
[----:B------:R-:W-:Y:S01]  /*11110*/  HADD2.F32 R8, -RZ, R20.H0_H0 ;  /* 0x20000014ff087230 */ /* 0x000fe20000004100 */
[----:B------:R-:W-:Y:S01]  /*11120*/  FMUL.FTZ R46, R46, R5 ;  /* 0x000000052e2e7220 */ /* 0x000fe20000410000 */
[----:B------:R-:W-:Y:S01]  /*11130*/  HADD2.F32 R5, -RZ, R22.H1_H1 ;  /* 0x30000016ff057230 */ /* 0x000fe20000004100 */
[----:B------:R-:W-:Y:S01]  /*11140*/  @!P1 FADD.FTZ R43, -R43, -RZ ;  /* 0x800000ff2b2b9221 */ /* 0x000fe20000010100 */
[----:B------:R-:W-:Y:S01]  /*11150*/  HADD2.F32 R50, -RZ, R23.H1_H1 ;  /* 0x30000017ff327230 */ /* 0x000fe20000004100 */
[----:B------:R-:W-:-:S02]  /*11160*/  @!P1 FADD.FTZ R6, -R6, -RZ ;  /* 0x800000ff06069221 */ /* 0x000fc40000010100 */
[----:B------:R-:W-:Y:S01]  /*11170*/  @!P1 FADD.FTZ R7, -R7, -RZ ;  /* 0x800000ff07079221 */ /* 0x000fe20000010100 */
[----:B------:R-:W-:Y:S01]  /*11180*/  HADD2.F32 R21, -RZ, R21.H1_H1 ;  /* 0x30000015ff157230 */ /* 0x000fe20000004100 */
[----:B------:R-:W-:Y:S01]  /*11190*/  FMUL.FTZ R43, R8, R43 ;  /* 0x0000002b082b7220 */ /* 0x000fe20000410000 */
[----:B-----5:R-:W-:Y:S01]  /*111a0*/  HADD2.F32 R8, -RZ, R25.H0_H0 ;  /* 0x20000019ff087230 */ /* 0x020fe20000004100 */
[----:B------:R-:W-:Y:S01]  /*111b0*/  FMUL.FTZ R6, R5, R6 ;  /* 0x0000000605067220 */ /* 0x000fe20000410000 */
[----:B--2---:R-:W-:Y:S01]  /*111c0*/  HADD2.F32 R5, -RZ, R13.H0_H0 ;  /* 0x2000000dff057230 */ /* 0x004fe20000004100 */
[----:B------:R-:W-:Y:S01]  /*111d0*/  FMUL.FTZ R50, R50, R7 ;  /* 0x0000000732327220 */ /* 0x000fe20000410000 */
[----:B------:R-:W-:Y:S01]  /*111e0*/  HADD2.F32 R7, -RZ, R22.H0_H0 ;  /* 0x20000016ff077230 */ /* 0x000fe20000004100 */
[----:B------:R-:W-:Y:S01]  /*111f0*/  @!P1 FADD.FTZ R42, -R42, -RZ ;  /* 0x800000ff2a2a9221 */ /* 0x000fe20000010100 */
[----:B------:R-:W-:Y:S01]  /*11200*/  HADD2.F32 R23, -RZ, R20.H1_H1 ;  /* 0x30000014ff177230 */ /* 0x000fe20000004100 */
[----:B------:R-:W-:Y:S01]  /*11210*/  @!P1 FADD.FTZ R4, -R4, -RZ ;  /* 0x800000ff04049221 */ /* 0x000fe20000010100 */
[----:B------:R-:W-:Y:S01]  /*11220*/  HADD2.F32 R20, -RZ, R25.H1_H1 ;  /* 0x30000019ff147230 */ /* 0x000fe20000004100 */
[----:B------:R-:W-:Y:S01]  /*11230*/  @!P1 FADD.FTZ R44, -R44, -RZ ;  /* 0x800000ff2c2c9221 */ /* 0x000fe20000010100 */
[----:B------:R-:W-:Y:S01]  /*11240*/  HADD2.F32 R22, -RZ, R13.H1_H1 ;  /* 0x3000000dff167230 */ /* 0x000fe20000004100 */
[----:B------:R-:W-:Y:S01]  /*11250*/  FMUL.FTZ R21, R21, R42 ;  /* 0x0000002a15157220 */ /* 0x000fe20000410000 */
[--C-:B------:R-:W-:Y:S01]  /*11260*/  HADD2.F32 R42, -RZ, R12.reuse.H0_H0 ;  /* 0x2000000cff2a7230 */ /* 0x100fe20000004100 */
[----:B------:R-:W-:Y:S01]  /*11270*/  FFMA.FTZ R5, R8, R5, R45 ;  /* 0x0000000508057223 */ /* 0x000fe2000001002d */
[----:B------:R-:W-:Y:S01]  /*11280*/  HADD2.F32 R25, -RZ, R12.H1_H1 ;  /* 0x3000000cff197230 */ /* 0x000fe20000004100 */
[----:B------:R-:W-:Y:S01]  /*11290*/  FMUL.FTZ R4, R7, R4 ;  /* 0x0000000407047220 */ /* 0x000fe20000410000 */
[----:B------:R-:W-:Y:S01]  /*112a0*/  HADD2.F32 R8, -RZ, R24.H0_H0 ;  /* 0x20000018ff087230 */ /* 0x000fe20000004100 */
[----:B------:R-:W-:Y:S01]  /*112b0*/  FMUL.FTZ R44, R23, R44 ;  /* 0x0000002c172c7220 */ /* 0x000fe20000410000 */
[----:B------:R-:W-:-:S02]  /*112c0*/  HADD2.F32 R7, -RZ, R27.H0_H0 ;  /* 0x2000001bff077230 */ /* 0x000fc40000004100 */
[--C-:B------:R-:W-:Y:S02]  /*112d0*/  HADD2.F32 R13, -RZ, R15.reuse.H0_H0 ;  /* 0x2000000fff0d7230 */ /* 0x100fe40000004100 */
[----:B------:R-:W-:Y:S02]  /*112e0*/  HADD2.F32 R24, -RZ, R24.H1_H1 ;  /* 0x30000018ff187230 */ /* 0x000fe40000004100 */
[----:B------:R-:W-:Y:S01]  /*112f0*/  HADD2.F32 R12, -RZ, R26.H0_H0 ;  /* 0x2000001aff0c7230 */ /* 0x000fe20000004100 */
[----:B------:R-:W-:Y:S01]  /*11300*/  FFMA.FTZ R20, R20, R22, R21 ;  /* 0x0000001614147223 */ /* 0x000fe20000010015 */
[----:B------:R-:W-:Y:S02]  /*11310*/  HADD2.F32 R15, -RZ, R15.H1_H1 ;  /* 0x3000000fff0f7230 */ /* 0x000fe40000004100 */
[--C-:B------:R-:W-:Y:S02]  /*11320*/  HADD2.F32 R23, -RZ, R14.reuse.H0_H0 ;  /* 0x2000000eff177230 */ /* 0x100fe40000004100 */
[----:B------:R-:W-:-:S02]  /*11330*/  HADD2.F32 R51, -RZ, R14.H1_H1 ;  /* 0x3000000eff337230 */ /* 0x000fc40000004100 */
[----:B------:R-:W-:Y:S02]  /*11340*/  HADD2.F32 R27, -RZ, R27.H1_H1 ;  /* 0x3000001bff1b7230 */ /* 0x000fe40000004100 */
[----:B------:R-:W-:Y:S01]  /*11350*/  HADD2.F32 R26, -RZ, R26.H1_H1 ;  /* 0x3000001aff1a7230 */ /* 0x000fe20000004100 */
[----:B------:R-:W-:Y:S02]  /*11360*/  FFMA.FTZ R8, R8, R42, R43 ;  /* 0x0000002a08087223 */ /* 0x000fe4000001002b */
[----:B------:R-:W-:Y:S01]  /*11370*/  FFMA.FTZ R25, R24, R25, R44 ;  /* 0x0000001918197223 */ /* 0x000fe2000001002c */
[----:B------:R-:W-:Y:S01]  /*11380*/  F2FP.PACK_AB R5, R20, R5 ;  /* 0x000000051405723e */ /* 0x000fe200000000ff */
[----:B------:R-:W-:Y:S02]  /*11390*/  FFMA.FTZ R7, R7, R13, R46 ;  /* 0x0000000d07077223 */ /* 0x000fe4000001002e */
[----:B------:R-:W-:Y:S02]  /*113a0*/  FFMA.FTZ R50, R27, R15, R50 ;  /* 0x0000000f1b327223 */ /* 0x000fe40000010032 */
[----:B------:R-:W-:-:S02]  /*113b0*/  FFMA.FTZ R4, R12, R23, R4 ;  /* 0x000000170c047223 */ /* 0x000fc40000010004 */
[----:B------:R-:W-:Y:S01]  /*113c0*/  FFMA.FTZ R51, R26, R51, R6 ;  /* 0x000000331a337223 */ /* 0x000fe20000010006 */
[----:B------:R-:W-:Y:S02]  /*113d0*/  F2FP.PACK_AB R24, R25, R8 ;  /* 0x000000081918723e */ /* 0x000fe400000000ff */
[----:B------:R-:W-:Y:S02]  /*113e0*/  F2FP.PACK_AB R27, R50, R7 ;  /* 0x00000007321b723e */ /* 0x000fe400000000ff */
[----:B------:R-:W-:Y:S02]  /*113f0*/  F2FP.PACK_AB R26, R51, R4 ;  /* 0x00000004331a723e */ /* 0x000fe400000000ff */
[----:B------:R-:W-:Y:S02]  /*11400*/  MOV R25, R5 ;  /* 0x0000000500197202 */ /* 0x000fe40000000f00 */
.L_x_1037:
[----:B------:R-:W-:Y:S05]  /*11410*/  BSYNC B0 ;  /* 0x0000000000007941 */ /* 0x000fea0003800000 */
.L_x_1036:
[----:B-----5:R3:W-:Y:S02]  /*11420*/  STS.128 [R235], R24 ;  /* 0x00000018eb007388 */ /* 0x0207e40000000c00 */
.L_x_1035:
[----:B------:R-:W-:Y:S05]  /*11430*/  BSYNC B1 ;  /* 0x0000000000017941 */ /* 0x000fea0003800000 */
.L_x_1034:
[----:B------:R-:W-:-:S13]  /*11440*/  ISETP.GE.AND P0, PT, R9, R2, PT ;  /* 0x000000020900720c */ /* 0x000fda0003f06270 */
[----:B------:R4:W-:Y:S01]  /*11450*/  @P0 STS.128 [R235+0x2000], RZ ;  /* 0x002000ffeb000388 */ /* 0x0009e20000000c00 */
[----:B------:R-:W-:Y:S05]  /*11460*/  @P0 BRA `(.L_x_1033) ;  /* 0x0000055000000947 */ /* 0x000fea0003800000 */
[----:B---3--:R3:W5:Y:S01]  /*11470*/  LD.E.128 R24, [R40.64+0x80] ;  /* 0x0000800628187980 */ /* 0x008762000c101d00 */
        /* <DEDUP_REMOVED lines=13> */
[----:B--2---:R-:W2:Y:S01]  /*11550*/  LD.E.128 R20, [R20.64+0x80] ;  /* 0x0000800614147980 */ /* 0x004ea2000c101d00 */
[----:B------:R-:W-:Y:S02]  /*11560*/  LEA.HI.X R5, R7, R33, R5, 0x1, P0 ;  /* 0x0000002107057211 */ /* 0x000fe400000f0c05 */
[----:B------:R-:W-:-:S04]  /*11570*/  @P1 IADD3 R13, -R3, RZ, RZ ;  /* 0x000000ff030d1210 */ /* 0x000fc80007ffe1ff */
[----:B---3--:R-:W3:Y:S01]  /*11580*/  LD.E.128 R4, [R4.64+0x80] ;  /* 0x0000800604047980 */ /* 0x008ee2000c101d00 */
[----:B------:R-:W-:-:S04]  /*11590*/  IADD3 R15, P0, R13, R16, RZ ;  /* 0x000000100d0f7210 */ /* 0x000fc80007f1e0ff */
[----:B------:R-:W-:Y:S02]  /*115a0*/  LEA.HI.X.SX32 R13, R13, R17, 0x1, P0 ;  /* 0x000000110d0d7211 */ /* 0x000fe400000f0eff */
[----:B------:R-:W-:-:S04]  /*115b0*/  LEA R12, P0, R15, R28, 0x1 ;  /* 0x0000001c0f0c7211 */ /* 0x000fc800078008ff */
[----:B------:R-:W-:-:S06]  /*115c0*/  LEA.HI.X R13, R15, R29, R13, 0x1, P0 ;  /* 0x0000001d0f0d7211 */ /* 0x000fcc00000f0c0d */
[----:B----4-:R-:W4:Y:S01]  /*115d0*/  LD.E.128 R12, [R12.64+0x80] ;  /* 0x000080060c0c7980 */ /* 0x010f22000c101d00 */
[----:B--2---:R-:W-:Y:S02]  /*115e0*/  HADD2.F32 R43, -RZ, R20.H0_H0 ;  /* 0x20000014ff2b7230 */ /* 0x004fe40000004100 */
[----:B------:R-:W-:Y:S02]  /*115f0*/  HADD2.F32 R45, -RZ, R21.H0_H0 ;  /* 0x20000015ff2d7230 */ /* 0x000fe40000004100 */
[--C-:B---3--:R-:W-:Y:S02]  /*11600*/  HADD2.F32 R8, -RZ, R4.reuse.H0_H0 ;  /* 0x20000004ff087230 */ /* 0x108fe40000004100 */
[----:B------:R-:W-:Y:S02]  /*11610*/  HADD2.F32 R40, -RZ, R4.H1_H1 ;  /* 0x30000004ff287230 */ /* 0x000fe40000004100 */
[--C-:B------:R-:W-:Y:S02]  /*11620*/  HADD2.F32 R4, -RZ, R5.reuse.H0_H0 ;  /* 0x20000005ff047230 */ /* 0x100fe40000004100 */
[----:B------:R-:W-:Y:S01]  /*11630*/  HADD2.F32 R41, -RZ, R5.H1_H1 ;  /* 0x30000005ff297230 */ /* 0x000fe20000004100 */
[----:B------:R-:W-:Y:S01]  /*11640*/  @!P1 FADD.FTZ R8, -R8, -RZ ;  /* 0x800000ff08089221 */ /* 0x000fe20000010100 */
[--C-:B------:R-:W-:Y:S01]  /*11650*/  HADD2.F32 R5, -RZ, R6.reuse.H0_H0 ;  /* 0x20000006ff057230 */ /* 0x100fe20000004100 */
[----:B------:R-:W-:Y:S01]  /*11660*/  @!P1 FADD.FTZ R4, -R4, -RZ ;  /* 0x800000ff04049221 */ /* 0x000fe20000010100 */
[----:B------:R-:W-:-:S02]  /*11670*/  HADD2.F32 R42, -RZ, R6.H1_H1 ;  /* 0x30000006ff2a7230 */ /* 0x000fc40000004100 */
[--C-:B------:R-:W-:Y:S02]  /*11680*/  HADD2.F32 R6, -RZ, R7.reuse.H0_H0 ;  /* 0x20000007ff067230 */ /* 0x100fe40000004100 */
[----:B------:R-:W-:Y:S02]  /*11690*/  HADD2.F32 R7, -RZ, R7.H1_H1 ;  /* 0x30000007ff077230 */ /* 0x000fe40000004100 */
[----:B------:R-:W-:Y:S01]  /*116a0*/  HADD2.F32 R51, -RZ, R20.H1_H1 ;  /* 0x30000014ff337230 */ /* 0x000fe20000004100 */
[----:B------:R-:W-:Y:S01]  /*116b0*/  @!P1 FADD.FTZ R41, -R41, -RZ ;  /* 0x800000ff29299221 */ /* 0x000fe20000010100 */
[----:B------:R-:W-:Y:S01]  /*116c0*/  HADD2.F32 R20, -RZ, R21.H1_H1 ;  /* 0x30000015ff147230 */ /* 0x000fe20000004100 */
[----:B------:R-:W-:Y:S01]  /*116d0*/  FMUL.FTZ R43, R43, R8 ;  /* 0x000000082b2b7220 */ /* 0x000fe20000410000 */
[----:B------:R-:W-:Y:S01]  /*116e0*/  HADD2.F32 R8, -RZ, R22.H0_H0 ;  /* 0x20000016ff087230 */ /* 0x000fe20000004100 */
[----:B------:R-:W-:Y:S01]  /*116f0*/  FMUL.FTZ R45, R45, R4 ;  /* 0x000000042d2d7220 */ /* 0x000fe20000410000 */
[----:B------:R-:W-:Y:S01]  /*11700*/  HADD2.F32 R4, -RZ, R23.H1_H1 ;  /* 0x30000017ff047230 */ /* 0x000fe20000004100 */
[----:B------:R-:W-:-:S02]  /*11710*/  @!P1 FADD.FTZ R5, -R5, -RZ ;  /* 0x800000ff05059221 */ /* 0x000fc40000010100 */
[----:B------:R-:W-:Y:S02]  /*11720*/  @!P1 FADD.FTZ R7, -R7, -RZ ;  /* 0x800000ff07079221 */ /* 0x000fe40000010100 */
[----:B------:R-:W-:Y:S01]  /*11730*/  FMUL.FTZ R20, R20, R41 ;  /* 0x0000002914147220 */ /* 0x000fe20000410000 */
[----:B------:R-:W-:Y:S01]  /*11740*/  HADD2.F32 R41, -RZ, R22.H1_H1 ;  /* 0x30000016ff297230 */ /* 0x000fe20000004100 */
[----:B------:R-:W-:Y:S01]  /*11750*/  @!P1 FADD.FTZ R40, -R40, -RZ ;  /* 0x800000ff28289221 */ /* 0x000fe20000010100 */
[----:B------:R-:W-:Y:S01]  /*11760*/  HADD2.F32 R21, -RZ, R23.H0_H0 ;  /* 0x20000017ff157230 */ /* 0x000fe20000004100 */
[----:B------:R-:W-:Y:S02]  /*11770*/  @!P1 FADD.FTZ R42, -R42, -RZ ;  /* 0x800000ff2a2a9221 */ /* 0x000fe40000010100 */
[----:B------:R-:W-:Y:S01]  /*11780*/  FMUL.FTZ R5, R8, R5 ;  /* 0x0000000508057220 */ /* 0x000fe20000410000 */
[----:B----4-:R-:W-:Y:S01]  /*11790*/  HADD2.F32 R8, -RZ, R12.H0_H0 ;  /* 0x2000000cff087230 */ /* 0x010fe20000004100 */
[----:B------:R-:W-:Y:S01]  /*117a0*/  FMUL.FTZ R7, R4, R7 ;  /* 0x0000000704077220 */ /* 0x000fe20000410000 */
[----:B-----5:R-:W-:Y:S01]  /*117b0*/  HADD2.F32 R4, -RZ, R24.H0_H0 ;  /* 0x20000018ff047230 */ /* 0x020fe20000004100 */
[----:B------:R-:W-:-:S02]  /*117c0*/  @!P1 FADD.FTZ R6, -R6, -RZ ;  /* 0x800000ff06069221 */ /* 0x000fc40000010100 */
[----:B------:R-:W-:Y:S01]  /*117d0*/  FMUL.FTZ R51, R51, R40 ;  /* 0x0000002833337220 */ /* 0x000fe20000410000 */
[--C-:B------:R-:W-:Y:S01]  /*117e0*/  HADD2.F32 R40, -RZ, R14.reuse.H0_H0 ;  /* 0x2000000eff287230 */ /* 0x100fe20000004100 */
[----:B------:R-:W-:Y:S01]  /*117f0*/  FMUL.FTZ R42, R41, R42 ;  /* 0x0000002a292a7220 */ /* 0x000fe20000410000 */
[----:B------:R-:W-:Y:S01]  /*11800*/  HADD2.F32 R41, -RZ, R14.H1_H1 ;  /* 0x3000000eff297230 */ /* 0x000fe20000004100 */
[----:B------:R-:W-:Y:S01]  /*11810*/  FMUL.FTZ R6, R21, R6 ;  /* 0x0000000615067220 */ /* 0x000fe20000410000 */
[----:B------:R-:W-:Y:S01]  /*11820*/  HADD2.F32 R21, -RZ, R12.H1_H1 ;  /* 0x3000000cff157230 */ /* 0x000fe20000004100 */
[----:B------:R-:W-:Y:S01]  /*11830*/  FFMA.FTZ R4, R4, R8, R43 ;  /* 0x0000000804047223 */ /* 0x000fe2000001002b */
[--C-:B------:R-:W-:Y:S02]  /*11840*/  HADD2.F32 R23, -RZ, R15.reuse.H0_H0 ;  /* 0x2000000fff177230 */ /* 0x100fe40000004100 */
[----:B------:R-:W-:Y:S02]  /*11850*/  HADD2.F32 R14, -RZ, R15.H1_H1 ;  /* 0x3000000fff0e7230 */ /* 0x000fe40000004100 */
[----:B------:R-:W-:-:S02]  /*11860*/  HADD2.F32 R22, -RZ, R25.H0_H0 ;  /* 0x20000019ff167230 */ /* 0x000fc40000004100 */
[----:B------:R-:W-:Y:S02]  /*11870*/  HADD2.F32 R12, -RZ, R13.H0_H0 ;  /* 0x2000000dff0c7230 */ /* 0x000fe40000004100 */
[----:B------:R-:W-:Y:S02]  /*11880*/  HADD2.F32 R8, -RZ, R26.H0_H0 ;  /* 0x2000001aff087230 */ /* 0x000fe40000004100 */
[----:B------:R-:W-:Y:S02]  /*11890*/  HADD2.F32 R15, -RZ, R27.H0_H0 ;  /* 0x2000001bff0f7230 */ /* 0x000fe40000004100 */
[----:B------:R-:W-:Y:S02]  /*118a0*/  HADD2.F32 R24, -RZ, R24.H1_H1 ;  /* 0x30000018ff187230 */ /* 0x000fe40000004100 */
[----:B------:R-:W-:Y:S02]  /*118b0*/  HADD2.F32 R13, -RZ, R13.H1_H1 ;  /* 0x3000000dff0d7230 */ /* 0x000fe40000004100 */
[----:B------:R-:W-:-:S02]  /*118c0*/  HADD2.F32 R25, -RZ, R25.H1_H1 ;  /* 0x30000019ff197230 */ /* 0x000fc40000004100 */
[----:B------:R-:W-:Y:S02]  /*118d0*/  HADD2.F32 R26, -RZ, R26.H1_H1 ;  /* 0x3000001aff1a7230 */ /* 0x000fe40000004100 */
[----:B------:R-:W-:Y:S01]  /*118e0*/  HADD2.F32 R27, -RZ, R27.H1_H1 ;  /* 0x3000001bff1b7230 */ /* 0x000fe20000004100 */
[----:B------:R-:W-:Y:S02]  /*118f0*/  FFMA.FTZ R21, R24, R21, R51 ;  /* 0x0000001518157223 */ /* 0x000fe40000010033 */
[----:B------:R-:W-:Y:S02]  /*11900*/  FFMA.FTZ R12, R22, R12, R45 ;  /* 0x0000000c160c7223 */ /* 0x000fe4000001002d */
[----:B------:R-:W-:Y:S02]  /*11910*/  FFMA.FTZ R13, R25, R13, R20 ;  /* 0x0000000d190d7223 */ /* 0x000fe40000010014 */
[----:B------:R-:W-:Y:S02]  /*11920*/  FFMA.FTZ R5, R8, R40, R5 ;  /* 0x0000002808057223 */ /* 0x000fe40000010005 */
[----:B------:R-:W-:-:S02]  /*11930*/  FFMA.FTZ R26, R26, R41, R42 ;  /* 0x000000291a1a7223 */ /* 0x000fc4000001002a */
[----:B------:R-:W-:Y:S02]  /*11940*/  FFMA.FTZ R6, R15, R23, R6 ;  /* 0x000000170f067223 */ /* 0x000fe40000010006 */
[----:B------:R-:W-:Y:S01]  /*11950*/  FFMA.FTZ R7, R27, R14, R7 ;  /* 0x0000000e1b077223 */ /* 0x000fe20000010007 */
[----:B------:R-:W-:Y:S02]  /*11960*/  F2FP.PACK_AB R24, R21, R4 ;  /* 0x000000041518723e */ /* 0x000fe400000000ff */
[----:B------:R-:W-:Y:S02]  /*11970*/  F2FP.PACK_AB R25, R13, R12 ;  /* 0x0000000c0d19723e */ /* 0x000fe400000000ff */
[----:B------:R-:W-:Y:S02]  /*11980*/  F2FP.PACK_AB R26, R26, R5 ;  /* 0x000000051a1a723e */ /* 0x000fe400000000ff */
[----:B------:R-:W-:Y:S02]  /*11990*/  F2FP.PACK_AB R27, R7, R6 ;  /* 0x00000006071b723e */ /* 0x000fe400000000ff */
.L_x_1039:
[----:B------:R-:W-:Y:S05]  /*119a0*/  BSYNC B0 ;  /* 0x0000000000007941 */ /* 0x000fea0003800000 */
.L_x_1038:
[----:B-----5:R1:W-:Y:S02]  /*119b0*/  STS.128 [R235+0x2000], R24 ;  /* 0x00200018eb007388 */ /* 0x0203e40000000c00 */
.L_x_1033:
[----:B------:R-:W-:Y:S05]  /*119c0*/  BSYNC B2 ;  /* 0x0000000000027941 */ /* 0x000fea0003800000 */
.L_x_1032:
[----:B------:R-:W-:Y:S01]  /*119d0*/  IADD3 R8, R212, 0x10, RZ ;  /* 0x00000010d4087810 */ /* 0x000fe20007ffe0ff */
[----:B------:R-:W-:Y:S03]  /*119e0*/  BSSY B2, `(.L_x_1040) ;  /* 0x00000bd000027945 */ /* 0x000fe60003800000 */
[----:B------:R-:W-:-:S04]  /*119f0*/  ISETP.GE.AND P0, PT, R8, R31, PT ;  /* 0x0000001f0800720c */ /* 0x000fc80003f06270 */
[----:B------:R-:W-:-:S13]  /*11a00*/  ISETP.LT.OR P0, PT, R147, -0x87, P0 ;  /* 0xffffff799300780c */ /* 0x000fda0000701670 */
[----:B------:R-:W-:Y:S05]  /*11a10*/  @P0 BRA `(.L_x_1041) ;  /* 0x00000b9000000947 */ /* 0x000fea0003800000 */
[----:B------:R-:W-:Y:S01]  /*11a20*/  ISETP.GE.AND P0, PT, R18, R2, PT ;  /* 0x000000021200720c */ /* 0x000fe20003f06270 */
[----:B------:R-:W-:-:S12]  /*11a30*/  BSSY B1, `(.L_x_1042) ;  /* 0x000005b000017945 */ /* 0x000fd80003800000 */
[----:B------:R1:W-:Y:S01]  /*11a40*/  @P0 STS.128 [R235+0x800], RZ ;  /* 0x000800ffeb000388 */ /* 0x0003e20000000c00 */
[----:B------:R-:W-:Y:S05]  /*11a50*/  @P0 BRA `(.L_x_1043) ;  /* 0x0000058000000947 */ /* 0x000fea0003800000 */
[----:B-1-3--:R1:W5:Y:S01]  /*11a60*/  LD.E.128 R24, [R38.64] ;  /* 0x0000000626187980 */ /* 0x00a362000c101d00 */
[----:B------:R-:W-:Y:S01]  /*11a70*/  ISETP.GE.AND P0, PT, R18, R0, PT ;  /* 0x000000001200720c */ /* 0x000fe20003f06270 */
[----:B------:R-:W-:-:S12]  /*11a80*/  BSSY B0, `(.L_x_1044) ;  /* 0x0000054000007945 */ /* 0x000fd80003800000 */
[----:B------:R-:W-:Y:S05]  /*11a90*/  @P0 BRA `(.L_x_1045) ;  /* 0x0000052000000947 */ /* 0x000fea0003800000 */
[-C--:B------:R-:W-:Y:S02]  /*11aa0*/  ISETP.GE.AND P0, PT, R18, R3.reuse, PT ;  /* 0x000000031200720c */ /* 0x080fe40003f06270 */
[----:B------:R-:W-:Y:S02]  /*11ab0*/  MOV R5, RZ ;  /* 0x000000ff00057202 */ /* 0x000fe40000000f00 */
[C---:B------:R-:W-:Y:S02]  /*11ac0*/  IADD3 R13, P1, R30.reuse, R16, RZ ;  /* 0x000000101e0d7210 */ /* 0x040fe40007f3e0ff */
[----:B------:R-:W-:Y:S02]  /*11ad0*/  MOV R15, R3 ;  /* 0x00000003000f7202 */ /* 0x000fe40000000f00 */
[----:B------:R-:W-:-:S05]  /*11ae0*/  LEA.HI.X.SX32 R12, R30, R17, 0x1, P1 ;  /* 0x000000111e0c7211 */ /* 0x000fca00008f0eff */
        /* <DEDUP_REMOVED lines=10> */
[----:B--2---:R-:W2:Y:S01]  /*11b90*/  LD.E.128 R4, [R4.64] ;  /* 0x0000000604047980 */ /* 0x004ea2000c101d00 */
[----:B------:R-:W-:-:S04]  /*11ba0*/  IADD3 R13, P1, R14, R13, RZ ;  /* 0x0000000d0e0d7210 */ /* 0x000fc80007f3e0ff */
[----:B------:R-:W-:Y:S02]  /*11bb0*/  LEA.HI.X.SX32 R12, R14, R12, 0x1, P1 ;  /* 0x0000000c0e0c7211 */ /* 0x000fe400008f0eff */
[----:B------:R-:W-:-:S04]  /*11bc0*/  LEA R14, P1, R13, R28, 0x1 ;  /* 0x0000001c0d0e7211 */ /* 0x000fc800078208ff */
[----:B------:R-:W-:-:S06]  /*11bd0*/  LEA.HI.X R15, R13, R29, R12, 0x1, P1 ;  /* 0x0000001d0d0f7211 */ /* 0x000fcc00008f0c0c */
[----:B----4-:R-:W4:Y:S01]  /*11be0*/  LD.E.128 R12, [R14.64] ;  /* 0x000000060e0c7980 */ /* 0x010f22000c101d00 */
[----:B---3--:R-:W-:Y:S01]  /*11bf0*/  MOV R40, R23 ;  /* 0x0000001700287202 */ /* 0x008fe20000000f00 */
[----:B------:R-:W-:Y:S02]  /*11c00*/  HADD2.F32 R44, -RZ, R20.H0_H0 ;  /* 0x20000014ff2c7230 */ /* 0x000fe40000004100 */
[--C-:B--2---:R-:W-:Y:S02]  /*11c10*/  HADD2.F32 R23, -RZ, R4.reuse.H0_H0 ;  /* 0x20000004ff177230 */ /* 0x104fe40000004100 */
[----:B------:R-:W-:Y:S02]  /*11c20*/  HADD2.F32 R41, -RZ, R4.H1_H1 ;  /* 0x30000004ff297230 */ /* 0x000fe40000004100 */
[--C-:B------:R-:W-:Y:S01]  /*11c30*/  HADD2.F32 R4, -RZ, R5.reuse.H0_H0 ;  /* 0x20000005ff047230 */ /* 0x100fe20000004100 */
[----:B------:R-:W-:Y:S01]  /*11c40*/  @!P0 FADD.FTZ R23, -R23, -RZ ;  /* 0x800000ff17178221 */ /* 0x000fe20000010100 */
[----:B------:R-:W-:-:S02]  /*11c50*/  HADD2.F32 R42, -RZ, R5.H1_H1 ;  /* 0x30000005ff2a7230 */ /* 0x000fc40000004100 */
[--C-:B------:R-:W-:Y:S02]  /*11c60*/  HADD2.F32 R5, -RZ, R6.reuse.H0_H0 ;  /* 0x20000006ff057230 */ /* 0x100fe40000004100 */
[----:B------:R-:W-:Y:S02]  /*11c70*/  HADD2.F32 R43, -RZ, R6.H1_H1 ;  /* 0x30000006ff2b7230 */ /* 0x000fe40000004100 */
[----:B------:R-:W-:Y:S01]  /*11c80*/  HADD2.F32 R6, -RZ, R7.H0_H0 ;  /* 0x20000007ff067230 */ /* 0x000fe20000004100 */
[----:B------:R-:W-:Y:S01]  /*11c90*/  @!P0 FADD.FTZ R4, -R4, -RZ ;  /* 0x800000ff04048221 */ /* 0x000fe20000010100 */
[----:B------:R-:W-:Y:S01]  /*11ca0*/  HADD2.F32 R45, -RZ, R21.H0_H0 ;  /* 0x20000015ff2d7230 */ /* 0x000fe20000004100 */
[----:B------:R-:W-:Y:S01]  /*11cb0*/  FMUL.FTZ R44, R44, R23 ;  /* 0x000000172c2c7220 */ /* 0x000fe20000410000 */
[----:B------:R-:W-:Y:S01]  /*11cc0*/  HADD2.F32 R20, -RZ, R20.H1_H1 ;  /* 0x30000014ff147230 */ /* 0x000fe20000004100 */
[----:B------:R-:W-:Y:S01]  /*11cd0*/  @!P0 FADD.FTZ R41, -R41, -RZ ;  /* 0x800000ff29298221 */ /* 0x000fe20000010100 */
[----:B------:R-:W-:Y:S01]  /*11ce0*/  HADD2.F32 R23, -RZ, R40.H0_H0 ;  /* 0x20000028ff177230 */ /* 0x000fe20000004100 */
[----:B------:R-:W-:Y:S01]  /*11cf0*/  @!P0 FADD.FTZ R6, -R6, -RZ ;  /* 0x800000ff06068221 */ /* 0x000fe20000010100 */
[----:B------:R-:W-:Y:S01]  /*11d00*/  HADD2.F32 R7, -RZ, R7.H1_H1 ;  /* 0x30000007ff077230 */ /* 0x000fe20000004100 */
[----:B------:R-:W-:Y:S01]  /*11d10*/  FMUL.FTZ R45, R45, R4 ;  /* 0x000000042d2d7220 */ /* 0x000fe20000410000 */
[----:B------:R-:W-:Y:S01]  /*11d20*/  HADD2.F32 R4, -RZ, R22.H0_H0 ;  /* 0x20000016ff047230 */ /* 0x000fe20000004100 */
[----:B------:R-:W-:Y:S01]  /*11d30*/  FMUL.FTZ R20, R20, R41 ;  /* 0x0000002914147220 */ /* 0x000fe20000410000 */
[----:B------:R-:W-:Y:S01]  /*11d40*/  HADD2.F32 R21, -RZ, R21.H1_H1 ;  /* 0x30000015ff157230 */ /* 0x000fe20000004100 */
[----:B------:R-:W-:Y:S01]  /*11d50*/  @!P0 FADD.FTZ R5, -R5, -RZ ;  /* 0x800000ff05058221 */ /* 0x000fe20000010100 */
[--C-:B-----5:R-:W-:Y:S01]  /*11d60*/  HADD2.F32 R41, -RZ, R24.reuse.H1_H1 ;  /* 0x30000018ff297230 */ /* 0x120fe20000004100 */
[----:B------:R-:W-:Y:S01]  /*11d70*/  FMUL.FTZ R6, R23, R6 ;  /* 0x0000000617067220 */ /* 0x000fe20000410000 */
[----:B------:R-:W-:Y:S01]  /*11d80*/  HADD2.F32 R23, -RZ, R24.H0_H0 ;  /* 0x20000018ff177230 */ /* 0x000fe20000004100 */
[----:B------:R-:W-:Y:S01]  /*11d90*/  @!P0 FADD.FTZ R42, -R42, -RZ ;  /* 0x800000ff2a2a8221 */ /* 0x000fe20000010100 */
[----:B------:R-:W-:Y:S01]  /*11da0*/  HADD2.F32 R22, -RZ, R22.H1_H1 ;  /* 0x30000016ff167230 */ /* 0x000fe20000004100 */
[----:B------:R-:W-:Y:S01]  /*11db0*/  @!P0 FADD.FTZ R43, -R43, -RZ ;  /* 0x800000ff2b2b8221 */ /* 0x000fe20000010100 */
[----:B------:R-:W-:Y:S01]  /*11dc0*/  HADD2.F32 R40, -RZ, R40.H1_H1 ;  /* 0x30000028ff287230 */ /* 0x000fe20000004100 */
[----:B------:R-:W-:Y:S01]  /*11dd0*/  @!P0 FADD.FTZ R7, -R7, -RZ ;  /* 0x800000ff07078221 */ /* 0x000fe20000010100 */
        /* <DEDUP_REMOVED lines=8> */
[--C-:B------:R-:W-:Y:S01]  /*11e60*/  HADD2.F32 R13, -RZ, R15.reuse.H0_H0 ;  /* 0x2000000fff0d7230 */ /* 0x100fe20000004100 */
[----:B------:R-:W-:Y:S01]  /*11e70*/  FFMA.FTZ R41, R41, R24, R20 ;  /* 0x0000001829297223 */ /* 0x000fe20000010014 */
[----:B------:R-:W-:-:S02]  /*11e80*/  HADD2.F32 R46, -RZ, R15.H1_H1 ;  /* 0x3000000fff2e7230 */ /* 0x000fc40000004100 */
[----:B------:R-:W-:Y:S02]  /*11e90*/  HADD2.F32 R22, -RZ, R25.H0_H0 ;  /* 0x20000019ff167230 */ /* 0x000fe40000004100 */
[----:B------:R-:W-:Y:S02]  /*11ea0*/  HADD2.F32 R40, -RZ, R14.H0_H0 ;  /* 0x2000000eff287230 */ /* 0x000fe40000004100 */
[----:B------:R-:W-:Y:S02]  /*11eb0*/  HADD2.F32 R15, -RZ, R26.H0_H0 ;  /* 0x2000001aff0f7230 */ /* 0x000fe40000004100 */
[----:B------:R-:W-:Y:S02]  /*11ec0*/  HADD2.F32 R20, -RZ, R27.H0_H0 ;  /* 0x2000001bff147230 */ /* 0x000fe40000004100 */
        /* <DEDUP_REMOVED lines=15> */
.L_x_1045:
[----:B------:R-:W-:Y:S05]  /*11fc0*/  BSYNC B0 ;  /* 0x0000000000007941 */ /* 0x000fea0003800000 */
.L_x_1044:
[----:B-----5:R3:W-:Y:S02]  /*11fd0*/  STS.128 [R235+0x800], R24 ;  /* 0x00080018eb007388 */ /* 0x0207e40000000c00 */
.L_x_1043:
[----:B------:R-:W-:Y:S05]  /*11fe0*/  BSYNC B1 ;  /* 0x0000000000017941 */ /* 0x000fea0003800000 */
.L_x_1042:
[----:B------:R-:W-:-:S13]  /*11ff0*/  ISETP.GE.AND P0, PT, R9, R2, PT ;  /* 0x000000020900720c */ /* 0x000fda0003f06270 */
[----:B------:R1:W-:Y:S01]  /*12000*/  @P0 STS.128 [R235+0x2800], RZ ;  /* 0x002800ffeb000388 */ /* 0x0003e20000000c00 */
[----:B------:R-:W-:Y:S05]  /*12010*/  @P0 BRA `(.L_x_1041) ;  /* 0x0000059000000947 */ /* 0x000fea0003800000 */
[----:B-1-3--:R1:W5:Y:S01]  /*12020*/  LD.E.128 R24, [R38.64+0x80] ;  /* 0x0000800626187980 */ /* 0x00a362000c101d00 */
[----:B------:R-:W-:Y:S01]  /*12030*/  ISETP.GE.AND P0, PT, R9, R0, PT ;  /* 0x000000000900720c */ /* 0x000fe20003f06270 */
[----:B------:R-:W-:-:S12]  /*12040*/  BSSY B0, `(.L_x_1046) ;  /* 0x0000055000007945 */ /* 0x000fd80003800000 */
[----:B------:R-:W-:Y:S05]  /*12050*/  @P0 BRA `(.L_x_1047) ;  /* 0x0000053000000947 */ /* 0x000fea0003800000 */
[-C--:B------:R-:W-:Y:S02]  /*12060*/  ISETP.GE.AND P0, PT, R9, R3.reuse, PT ;  /* 0x000000030900720c */ /* 0x080fe40003f06270 */
[----:B------:R-:W-:Y:S02]  /*12070*/  IADD3 R12, R30, 0x40, RZ ;  /* 0x000000401e0c7810 */ /* 0x000fe40007ffe0ff */
[----:B------:R-:W-:Y:S02]  /*12080*/  MOV R5, RZ ;  /* 0x000000ff00057202 */ /* 0x000fe40000000f00 */
[C---:B------:R-:W-:Y:S02]  /*12090*/  IADD3 R13, P1, R12.reuse, R16, RZ ;  /* 0x000000100c0d7210 */ /* 0x040fe40007f3e0ff */
[----:B------:R-:W-:Y:S02]  /*120a0*/  MOV R15, R3 ;  /* 0x00000003000f7202 */ /* 0x000fe40000000f00 */
[----:B------:R-:W-:-:S03]  /*120b0*/  LEA.HI.X.SX32 R12, R12, R17, 0x1, P1 ;  /* 0x000000110c0c7211 */ /* 0x000fc600008f0eff */
[C---:B------:R-:W-:Y:S02]  /*120c0*/  @P0 IADD3 R5, -R3.reuse, RZ, RZ ;  /* 0x000000ff03050210 */ /* 0x040fe40007ffe1ff */
[----:B------:R-:W-:Y:S02]  /*120d0*/  @P0 IADD3 R15, -R3, RZ, RZ ;  /* 0x000000ff030f0210 */ /* 0x000fe40007ffe1ff */
[----:B------:R-:W-:-:S03]  /*120e0*/  IADD3 R7, P1, R5, R13, RZ ;  /* 0x0000000d05077210 */ /* 0x000fc60007f3e0ff */
[----:B------:R-:W-:Y:S01]  /*120f0*/  IMAD.WIDE R20, R15, 0x2, R38 ;  /* 0x000000020f147825 */ /* 0x000fe200078e0226 */
[----:B------:R-:W-:Y:S02]  /*12100*/  LEA.HI.X.SX32 R5, R5, R12, 0x1, P1 ;  /* 0x0000000c05057211 */ /* 0x000fe400008f0eff */
[C---:B------:R-:W-:Y:S02]  /*12110*/  LEA R4, P1, R7.reuse, R32, 0x1 ;  /* 0x0000002007047211 */ /* 0x040fe400078208ff */
[----:B------:R-:W-:Y:S01]  /*12120*/  MOV R14, RZ ;  /* 0x000000ff000e7202 */ /* 0x000fe20000000f00 */
[----:B------:R-:W3:Y:S01]  /*12130*/  LD.E.128 R20, [R20.64+0x80] ;  /* 0x0000800614147980 */ /* 0x000ee2000c101d00 */
        /* <DEDUP_REMOVED lines=11> */
[----:B-1----:R-:W-:Y:S02]  /*121f0*/  HADD2.F32 R38, -RZ, R4.H1_H1 ;  /* 0x30000004ff267230 */ /* 0x002fe40000004100 */
[--C-:B------:R-:W-:Y:S02]  /*12200*/  HADD2.F32 R4, -RZ, R5.reuse.H0_H0 ;  /* 0x20000005ff047230 */ /* 0x100fe40000004100 */
[----:B------:R-:W-:-:S02]  /*12210*/  HADD2.F32 R39, -RZ, R5.H1_H1 ;  /* 0x30000005ff277230 */ /* 0x000fc40000004100 */
[--C-:B------:R-:W-:Y:S01]  /*12220*/  HADD2.F32 R5, -RZ, R6.reuse.H0_H0 ;  /* 0x20000006ff057230 */ /* 0x100fe20000004100 */
[----:B------:R-:W-:Y:S01]  /*12230*/  @!P0 FADD.FTZ R4, -R4, -RZ ;  /* 0x800000ff04048221 */ /* 0x000fe20000010100 */
[----:B------:R-:W-:Y:S02]  /*12240*/  HADD2.F32 R40, -RZ, R6.H1_H1 ;  /* 0x30000006ff287230 */ /* 0x000fe40000004100 */
[----:B------:R-:W-:Y:S01]  /*12250*/  HADD2.F32 R6, -RZ, R7.H0_H0 ;  /* 0x20000007ff067230 */ /* 0x000fe20000004100 */
[----:B------:R-:W-:Y:S01]  /*12260*/  FMUL.FTZ R41, R41, R4 ;  /* 0x0000000429297220 */ /* 0x000fe20000410000 */
[--C-:B------:R-:W-:Y:S02]  /*12270*/  HADD2.F32 R42, -RZ, R20.reuse.H0_H0 ;  /* 0x20000014ff2a7230 */ /* 0x100fe40000004100 */
[----:B------:R-:W-:Y:S01]  /*12280*/  HADD2.F32 R43, -RZ, R20.H1_H1 ;  /* 0x30000014ff2b7230 */ /* 0x000fe20000004100 */
[----:B------:R-:W-:Y:S01]  /*12290*/  @!P0 FADD.FTZ R23, -R23, -RZ ;  /* 0x800000ff17178221 */ /* 0x000fe20000010100 */
[----:B------:R-:W-:Y:S01]  /*122a0*/  HADD2.F32 R20, -RZ, R21.H1_H1 ;  /* 0x30000015ff147230 */ /* 0x000fe20000004100 */
[----:B------:R-:W-:Y:S01]  /*122b0*/  @!P0 FADD.FTZ R5, -R5, -RZ ;  /* 0x800000ff05058221 */ /* 0x000fe20000010100 */
[----:B------:R-:W-:Y:S01]  /*122c0*/  HADD2.F32 R7, -RZ, R7.H1_H1 ;  /* 0x30000007ff077230 */ /* 0x000fe20000004100 */
[----:B------:R-:W-:Y:S01]  /*122d0*/  @!P0 FADD.FTZ R6, -R6, -RZ ;  /* 0x800000ff06068221 */ /* 0x000fe20000010100 */
[----:B------:R-:W-:-:S02]  /*122e0*/  HADD2.F32 R4, -RZ, R22.H0_H0 ;  /* 0x20000016ff047230 */ /* 0x000fc40000004100 */
[--C-:B------:R-:W-:Y:S01]  /*122f0*/  HADD2.F32 R21, -RZ, R30.reuse.H0_H0 ;  /* 0x2000001eff157230 */ /* 0x100fe20000004100 */
[----:B------:R-:W-:Y:S01]  /*12300*/  FMUL.FTZ R42, R42, R23 ;  /* 0x000000172a2a7220 */ /* 0x000fe20000410000 */
[----:B------:R-:W-:Y:S01]  /*12310*/  HADD2.F32 R30, -RZ, R30.H1_H1 ;  /* 0x3000001eff1e7230 */ /* 0x000fe20000004100 */
[----:B------:R-:W-:Y:S01]  /*12320*/  @!P0 FADD.FTZ R7, -R7, -RZ ;  /* 0x800000ff07078221 */ /* 0x000fe20000010100 */
[----:B------:R-:W-:Y:S01]  /*12330*/  HADD2.F32 R23, -RZ, R22.H1_H1 ;  /* 0x30000016ff177230 */ /* 0x000fe20000004100 */
[----:B------:R-:W-:Y:S01]  /*12340*/  FMUL.FTZ R5, R4, R5 ;  /* 0x0000000504057220 */ /* 0x000fe20000410000 */
[----:B----4-:R-:W-:Y:S01]  /*12350*/  HADD2.F32 R4, -RZ, R12.H0_H0 ;  /* 0x2000000cff047230 */ /* 0x010fe20000004100 */
[----:B------:R-:W-:Y:S01]  /*12360*/  FMUL.FTZ R6, R21, R6 ;  /* 0x0000000615067220 */ /* 0x000fe20000410000 */
[----:B-----5:R-:W-:Y:S01]  /*12370*/  HADD2.F32 R21, -RZ, R24.H0_H0 ;  /* 0x20000018ff157230 */ /* 0x020fe20000004100 */
[----:B------:R-:W-:Y:S02]  /*12380*/  @!P0 FADD.FTZ R39, -R39, -RZ ;  /* 0x800000ff27278221 */ /* 0x000fe40000010100 */
[----:B------:R-:W-:Y:S01]  /*12390*/  @!P0 FADD.FTZ R40, -R40, -RZ ;  /* 0x800000ff28288221 */ /* 0x000fe20000010100 */
[--C-:B------:R-:W-:Y:S01]  /*123a0*/  HADD2.F32 R45, -RZ, R14.reuse.H1_H1 ;  /* 0x3000000eff2d7230 */ /* 0x100fe20000004100 */
[----:B------:R-:W-:Y:S01]  /*123b0*/  FMUL.FTZ R7, R30, R7 ;  /* 0x000000071e077220 */ /* 0x000fe20000410000 */
[----:B------:R-:W-:Y:S01]  /*123c0*/  HADD2.F32 R30, -RZ, R14.H0_H0 ;  /* 0x2000000eff1e7230 */ /* 0x000fe20000004100 */
[----:B------:R-:W-:Y:S01]  /*123d0*/  @!P0 FADD.FTZ R38, -R38, -RZ ;  /* 0x800000ff26268221 */ /* 0x000fe20000010100 */
[--C-:B------:R-:W-:Y:S01]  /*123e0*/  HADD2.F32 R14, -RZ, R15.reuse.H1_H1 ;  /* 0x3000000fff0e7230 */ /* 0x100fe20000004100 */
[----:B------:R-:W-:Y:S01]  /*123f0*/  FMUL.FTZ R20, R20, R39 ;  /* 0x0000002714147220 */ /* 0x000fe20000410000 */
[----:B------:R-:W-:Y:S01]  /*12400*/  HADD2.F32 R39, -RZ, R15.H0_H0 ;  /* 0x2000000fff277230 */ /* 0x000fe20000004100 */
[----:B------:R-:W-:Y:S01]  /*12410*/  FMUL.FTZ R40, R23, R40 ;  /* 0x0000002817287220 */ /* 0x000fe20000410000 */
[----:B------:R-:W-:Y:S01]  /*12420*/  HADD2.F32 R23, -RZ, R12.H1_H1 ;  /* 0x3000000cff177230 */ /* 0x000fe20000004100 */
[----:B------:R-:W-:Y:S01]  /*12430*/  FFMA.FTZ R4, R21, R4, R42 ;  /* 0x0000000415047223 */ /* 0x000fe2000001002a */
[----:B------:R-:W-:-:S02]  /*12440*/  HADD2.F32 R22, -RZ, R25.H0_H0 ;  /* 0x20000019ff167230 */ /* 0x000fc40000004100 */
[----:B------:R-:W-:Y:S02]  /*12450*/  HADD2.F32 R12, -RZ, R13.H0_H0 ;  /* 0x2000000dff0c7230 */ /* 0x000fe40000004100 */
[----:B------:R-:W-:Y:S02]  /*12460*/  HADD2.F32 R15, -RZ, R26.H0_H0 ;  /* 0x2000001aff0f7230 */ /* 0x000fe40000004100 */
[----:B------:R-:W-:Y:S01]  /*12470*/  HADD2.F32 R21, -RZ, R27.H0_H0 ;  /* 0x2000001bff157230 */ /* 0x000fe20000004100 */
[----:B------:R-:W-:Y:S01]  /*12480*/  FMUL.FTZ R43, R43, R38 ;  /* 0x000000262b2b7220 */ /* 0x000fe20000410000 */
        /* <DEDUP_REMOVED lines=16> */
.L_x_1047:
[----:B------:R-:W-:Y:S05]  /*12590*/  BSYNC B0 ;  /* 0x0000000000007941 */ /* 0x000fea0003800000 */
.L_x_1046:
[----:B-----5:R3:W-:Y:S02]  /*125a0*/  STS.128 [R235+0x2800], R24 ;  /* 0x00280018eb007388 */ /* 0x0207e40000000c00 */
.L_x_1041:
[----:B------:R-:W-:Y:S05]  /*125b0*/  BSYNC B2 ;  /* 0x0000000000027941 */ /* 0x000fea0003800000 */
.L_x_1040:
        /* <DEDUP_REMOVED lines=14> */
[----:B------:R-:W-:Y:S02]  /*126a0*/  SHF.L.U32 R12, R3, 0x5, RZ ;  /* 0x00000005030c7819 */ /* 0x000fe400000006ff */
        /* <DEDUP_REMOVED lines=81> */
.L_x_1053:
[----:B------:R-:W-:Y:S05]  /*12bc0*/  BSYNC B0 ;  /* 0x0000000000007941 */ /* 0x000fea0003800000 */
.L_x_1052:
[----:B-----5:R3:W-:Y:S02]  /*12bd0*/  STS.128 [R235+0x1000], R24 ;  /* 0x00100018eb007388 */ /* 0x0207e40000000c00 */
.L_x_1051:
[----:B------:R-:W-:Y:S05]  /*12be0*/  BSYNC B1 ;  /* 0x0000000000017941 */ /* 0x000fea0003800000 */
.L_x_1050:
        /* <DEDUP_REMOVED lines=8> */
[----:B------:R-:W-:Y:S02]  /*12c70*/  LEA R12, R3, 0x40, 0x5 ;  /* 0x00000040030c7811 */ /* 0x000fe400078e28ff */
        /* <DEDUP_REMOVED lines=20> */
[----:B-1-3--:R-:W-:Y:S01]  /*12dc0*/  MOV R36, R23 ;  /* 0x0000001700247202 */ /* 0x00afe20000000f00 */
        /* <DEDUP_REMOVED lines=60> */
.L_x_1055:
[----:B------:R-:W-:Y:S05]  /*13190*/  BSYNC B0 ;  /* 0x0000000000007941 */ /* 0x000fea0003800000 */
.L_x_1054:
[----:B-----5:R3:W-:Y:S02]  /*131a0*/  STS.128 [R235+0x3000], R24 ;  /* 0x00300018eb007388 */ /* 0x0207e40000000c00 */
.L_x_1049:
[----:B------:R-:W-:Y:S05]  /*131b0*/  BSYNC B2 ;  /* 0x0000000000027941 */ /* 0x000fea0003800000 */
.L_x_1048:
[----:B-1----:R-:W-:-:S04]  /*131c0*/  IADD3 R36, R212, 0x30, RZ ;  /* 0x00000030d4247810 */ /* 0x002fc80007ffe0ff */
[----:B------:R-:W-:-:S04]  /*131d0*/  ISETP.GE.AND P0, PT, R36, R31, PT ;  /* 0x0000001f2400720c */ /* 0x000fc80003f06270 */
[----:B------:R-:W-:-:S13]  /*131e0*/  ISETP.LT.OR P0, PT, R147, -0x187, P0 ;  /* 0xfffffe799300780c */ /* 0x000fda0000701670 */
[----:B------:R-:W-:Y:S05]  /*131f0*/  @P0 BRA `(.L_x_1025) ;  /* 0x0000117000000947 */ /* 0x000fea0003800000 */
[----:B------:R-:W-:Y:S01]  /*13200*/  ISETP.GE.AND P0, PT, R18, R2, PT ;  /* 0x000000021200720c */ /* 0x000fe20003f06270 */
[----:B------:R-:W-:-:S12]  /*13210*/  BSSY B1, `(.L_x_1056) ;  /* 0x000005b000017945 */ /* 0x000fd80003800000 */
[----:B------:R1:W-:Y:S01]  /*13220*/  @P0 STS.128 [R235+0x1800], RZ ;  /* 0x001800ffeb000388 */ /* 0x0003e20000000c00 */
[----:B------:R-:W-:Y:S05]  /*13230*/  @P0 BRA `(.L_x_1057) ;  /* 0x0000058000000947 */ /* 0x000fea0003800000 */
[----:B------:R1:W5:Y:S01]  /*13240*/  LD.E.128 R20, [R34.64] ;  /* 0x0000000622147980 */ /* 0x000362000c101d00 */
[----:B------:R-:W-:Y:S01]  /*13250*/  ISETP.GE.AND P0, PT, R18, R0, PT ;  /* 0x000000001200720c */ /* 0x000fe20003f06270 */
[----:B------:R-:W-:-:S12]  /*13260*/  BSSY B0, `(.L_x_1058) ;  /* 0x0000054000007945 */ /* 0x000fd80003800000 */
[----:B------:R-:W-:Y:S05]  /*13270*/  @P0 BRA `(.L_x_1059) ;  /* 0x0000052000000947 */ /* 0x000fea0003800000 */
[-C--:B------:R-:W-:Y:S01]  /*13280*/  ISETP.GE.AND P0, PT, R18, R3.reuse, PT ;  /* 0x000000031200720c */ /* 0x080fe20003f06270 */
[----:B------:R-:W-:Y:S01]  /*13290*/  IMAD R12, R3, 0x30, RZ ;  /* 0x00000030030c7824 */ /* 0x000fe200078e02ff */
[----:B------:R-:W-:Y:S02]  /*132a0*/  MOV R5, RZ ;  /* 0x000000ff00057202 */ /* 0x000fe40000000f00 */
[----:B------:R-:W-:Y:S02]  /*132b0*/  MOV R15, R3 ;  /* 0x00000003000f7202 */ /* 0x000fe40000000f00 */
[----:B------:R-:W-:-:S04]  /*132c0*/  IADD3 R13, P1, R12, R16, RZ ;  /* 0x000000100c0d7210 */ /* 0x000fc80007f3e0ff */
[----:B------:R-:W-:-:S03]  /*132d0*/  LEA.HI.X.SX32 R12, R12, R17, 0x1, P1 ;  /* 0x000000110c0c7211 */ /* 0x000fc600008f0eff */
[C---:B------:R-:W-:Y:S02]  /*132e0*/  @P0 IADD3 R5, -R3.reuse, RZ, RZ ;  /* 0x000000ff03050210 */ /* 0x040fe40007ffe1ff */
[----:B------:R-:W-:Y:S02]  /*132f0*/  @P0 IADD3 R15, -R3, RZ, RZ ;  /* 0x000000ff030f0210 */ /* 0x000fe40007ffe1ff */
[----:B------:R-:W-:Y:S02]  /*13300*/  IADD3 R7, P1, R5, R13, RZ ;  /* 0x0000000d05077210 */ /* 0x000fe40007f3e0ff */
[----:B------:R-:W-:Y:S01]  /*13310*/  MOV R14, RZ ;  /* 0x000000ff000e7202 */ /* 0x000fe20000000f00 */
[----:B---3--:R-:W-:Y:S01]  /*13320*/  IMAD.WIDE R24, R15, 0x2, R34 ;  /* 0x000000020f187825 */ /* 0x008fe200078e0222 */
[----:B------:R-:W-:Y:S02]  /*13330*/  LEA.HI.X.SX32 R5, R5, R12, 0x1, P1 ;  /* 0x0000000c05057211 */ /* 0x000fe400008f0eff */
[----:B------:R-:W-:-:S02]  /*13340*/  LEA R4, P1, R7, R32, 0x1 ;  /* 0x0000002007047211 */ /* 0x000fc400078208ff */
[----:B------:R-:W-:Y:S01]  /*13350*/  @P0 IADD3 R14, -R3, RZ, RZ ;  /* 0x000000ff030e0210 */ /* 0x000fe20007ffe1ff */
[----:B------:R-:W3:Y:S01]  /*13360*/  LD.E.128 R24, [R24.64] ;  /* 0x0000000618187980 */ /* 0x000ee2000c101d00 */
[----:B------:R-:W-:Y:S02]  /*13370*/  LEA.HI.X R5, R7, R33, R5, 0x1, P1 ;  /* 0x0000002107057211 */ /* 0x000fe400008f0c05 */
[----:B------:R-:W-:-:S04]  /*13380*/  IADD3 R13, P1, R14, R13, RZ ;  /* 0x0000000d0e0d7210 */ /* 0x000fc80007f3e0ff */
[----:B--2---:R-:W2:Y:S01]  /*13390*/  LD.E.128 R4, [R4.64] ;  /* 0x0000000604047980 */ /* 0x004ea2000c101d00 */
[----:B------:R-:W-:Y:S02]  /*133a0*/  LEA.HI.X.SX32 R12, R14, R12, 0x1, P1 ;  /* 0x0000000c0e0c7211 */ /* 0x000fe400008f0eff */
[----:B------:R-:W-:-:S04]  /*133b0*/  LEA R14, P1, R13, R28, 0x1 ;  /* 0x0000001c0d0e7211 */ /* 0x000fc800078208ff */
[----:B------:R-:W-:-:S06]  /*133c0*/  LEA.HI.X R15, R13, R29, R12, 0x1, P1 ;  /* 0x0000001d0d0f7211 */ /* 0x000fcc00008f0c0c */
[----:B----4-:R-:W4:Y:S01]  /*133d0*/  LD.E.128 R12, [R14.64] ;  /* 0x000000060e0c7980 */ /* 0x010f22000c101d00 */
[----:B---3--:R-:W-:Y:S02]  /*133e0*/  HADD2.F32 R39, -RZ, R24.H0_H0 ;  /* 0x20000018ff277230 */ /* 0x008fe40000004100 */
[----:B------:R-:W-:Y:S02]  /*133f0*/  HADD2.F32 R41, -RZ, R25.H0_H0 ;  /* 0x20000019ff297230 */ /* 0x000fe40000004100 */
[--C-:B--2---:R-:W-:Y:S02]  /*13400*/  HADD2.F32 R18, -RZ, R4.reuse.H0_H0 ;  /* 0x20000004ff127230 */ /* 0x104fe40000004100 */
        /* <DEDUP_REMOVED lines=8> */
[----:B------:R-:W-:Y:S01]  /*13490*/  HADD2.F32 R7, -RZ, R7.H1_H1 ;  /* 0x30000007ff077230 */ /* 0x000fe20000004100 */
[----:B------:R-:W-:Y:S01]  /*134a0*/  FMUL.FTZ R39, R39, R18 ;  /* 0x0000001227277220 */ /* 0x000fe20000410000 */
[----:B------:R-:W-:Y:S01]  /*134b0*/  HADD2.F32 R24, -RZ, R24.H1_H1 ;  /* 0x30000018ff187230 */ /* 0x000fe20000004100 */
[----:B------:R-:W-:Y:S01]  /*134c0*/  FMUL.FTZ R41, R41, R4 ;  /* 0x0000000429297220 */ /* 0x000fe20000410000 */
[----:B------:R-:W-:Y:S01]  /*134d0*/  HADD2.F32 R18, -RZ, R26.H0_H0 ;  /* 0x2000001aff127230 */ /* 0x000fe20000004100 */
[----:B------:R-:W-:Y:S01]  /*134e0*/  @!P0 FADD.FTZ R19, -R19, -RZ ;  /* 0x800000ff13138221 */ /* 0x000fe20000010100 */
[----:B------:R-:W-:Y:S01]  /*134f0*/  HADD2.F32 R4, -RZ, R27.H1_H1 ;  /* 0x3000001bff047230 */ /* 0x000fe20000004100 */
[----:B------:R-:W-:Y:S02]  /*13500*/  @!P0 FADD.FTZ R5, -R5, -RZ ;  /* 0x800000ff05058221 */ /* 0x000fe40000010100 */
[----:B------:R-:W-:-:S02]  /*13510*/  @!P0 FADD.FTZ R7, -R7, -RZ ;  /* 0x800000ff07078221 */ /* 0x000fc40000010100 */
[----:B------:R-:W-:Y:S01]  /*13520*/  FMUL.FTZ R24, R24, R19 ;  /* 0x0000001318187220 */ /* 0x000fe20000410000 */
[----:B------:R-:W-:Y:S01]  /*13530*/  HADD2.F32 R19, -RZ, R27.H0_H0 ;  /* 0x2000001bff137230 */ /* 0x000fe20000004100 */
[----:B------:R-:W-:Y:S01]  /*13540*/  FMUL.FTZ R5, R18, R5 ;  /* 0x0000000512057220 */ /* 0x000fe20000410000 */
[----:B------:R-:W-:Y:S01]  /*13550*/  HADD2.F32 R26, -RZ, R26.H1_H1 ;  /* 0x3000001aff1a7230 */ /* 0x000fe20000004100 */
[----:B------:R-:W-:Y:S01]  /*13560*/  FMUL.FTZ R7, R4, R7 ;  /* 0x0000000704077220 */ /* 0x000fe20000410000 */
[----:B-----5:R-:W-:Y:S01]  /*13570*/  HADD2.F32 R4, -RZ, R20.H0_H0 ;  /* 0x20000014ff047230 */ /* 0x020fe20000004100 */
[----:B------:R-:W-:Y:S01]  /*13580*/  @!P0 FADD.FTZ R6, -R6, -RZ ;  /* 0x800000ff06068221 */ /* 0x000fe20000010100 */
[--C-:B----4-:R-:W-:Y:S01]  /*13590*/  HADD2.F32 R18, -RZ, R12.reuse.H0_H0 ;  /* 0x2000000cff127230 */ /* 0x110fe20000004100 */
[----:B------:R-:W-:Y:S01]  /*135a0*/  @!P0 FADD.FTZ R37, -R37, -RZ ;  /* 0x800000ff25258221 */ /* 0x000fe20000010100 */
[----:B------:R-:W-:Y:S01]  /*135b0*/  HADD2.F32 R38, -RZ, R25.H1_H1 ;  /* 0x30000019ff267230 */ /* 0x000fe20000004100 */
[----:B------:R-:W-:Y:S01]  /*135c0*/  @!P0 FADD.FTZ R31, -R31, -RZ ;  /* 0x800000ff1f1f8221 */ /* 0x000fe20000010100 */
[----:B------:R-:W-:Y:S01]  /*135d0*/  HADD2.F32 R25, -RZ, R12.H1_H1 ;  /* 0x3000000cff197230 */ /* 0x000fe20000004100 */
        /* <DEDUP_REMOVED lines=10> */
[----:B------:R-:W-:Y:S01]  /*13680*/  HADD2.F32 R18, -RZ, R23.H0_H0 ;  /* 0x20000017ff127230 */ /* 0x000fe20000004100 */
[----:B------:R-:W-:Y:S01]  /*13690*/  FMUL.FTZ R38, R38, R31 ;  /* 0x0000001f26267220 */ /* 0x000fe20000410000 */
[----:B------:R-:W-:-:S02]  /*136a0*/  HADD2.F32 R13, -RZ, R13.H1_H1 ;  /* 0x3000000dff0d7230 */ /* 0x000fc40000004100 */
[----:B------:R-:W-:Y:S02]  /*136b0*/  HADD2.F32 R14, -RZ, R14.H1_H1 ;  /* 0x3000000eff0e7230 */ /* 0x000fe40000004100 */
[----:B------:R-:W-:Y:S02]  /*136c0*/  HADD2.F32 R21, -RZ, R21.H1_H1 ;  /* 0x30000015ff157230 */ /* 0x000fe40000004100 */
[----:B------:R-:W-:Y:S02]  /*136d0*/  HADD2.F32 R22, -RZ, R22.H1_H1 ;  /* 0x30000016ff167230 */ /* 0x000fe40000004100 */
[----:B------:R-:W-:Y:S01]  /*136e0*/  HADD2.F32 R23, -RZ, R23.H1_H1 ;  /* 0x30000017ff177230 */ /* 0x000fe20000004100 */
[----:B------:R-:W-:Y:S02]  /*136f0*/  FFMA.FTZ R19, R19, R25, R24 ;  /* 0x0000001913137223 */ /* 0x000fe40000010018 */
[----:B------:R-:W-:Y:S02]  /*13700*/  FFMA.FTZ R12, R20, R12, R41 ;  /* 0x0000000c140c7223 */ /* 0x000fe40000010029 */
[----:B------:R-:W-:-:S02]  /*13710*/  FFMA.FTZ R13, R21, R13, R38 ;  /* 0x0000000d150d7223 */ /* 0x000fc40000010026 */
[----:B------:R-:W-:Y:S02]  /*13720*/  FFMA.FTZ R5, R15, R26, R5 ;  /* 0x0000001a0f057223 */ /* 0x000fe40000010005 */
[----:B------:R-:W-:Y:S02]  /*13730*/  FFMA.FTZ R14, R22, R14, R37 ;  /* 0x0000000e160e7223 */ /* 0x000fe40000010025 */
[----:B------:R-:W-:Y:S02]  /*13740*/  FFMA.FTZ R6, R18, R27, R6 ;  /* 0x0000001b12067223 */ /* 0x000fe40000010006 */
[----:B------:R-:W-:Y:S01]  /*13750*/  FFMA.FTZ R7, R23, R40, R7 ;  /* 0x0000002817077223 */ /* 0x000fe20000010007 */
[----:B------:R-:W-:Y:S02]  /*13760*/  F2FP.PACK_AB R20, R19, R4 ;  /* 0x000000041314723e */ /* 0x000fe400000000ff */
[----:B------:R-:W-:Y:S02]  /*13770*/  F2FP.PACK_AB R21, R13, R12 ;  /* 0x0000000c0d15723e */ /* 0x000fe400000000ff */
[----:B------:R-:W-:-:S02]  /*13780*/  F2FP.PACK_AB R22, R14, R5 ;  /* 0x000000050e16723e */ /* 0x000fc400000000ff */
[----:B------:R-:W-:Y:S02]  /*13790*/  F2FP.PACK_AB R23, R7, R6 ;  /* 0x000000060717723e */ /* 0x000fe400000000ff */
.L_x_1059:
[----:B------:R-:W-:Y:S05]  /*137a0*/  BSYNC B0 ;  /* 0x0000000000007941 */ /* 0x000fea0003800000 */
.L_x_1058:
[----:B-----5:R1:W-:Y:S02]  /*137b0*/  STS.128 [R235+0x1800], R20 ;  /* 0x00180014eb007388 */ /* 0x0203e40000000c00 */
.L_x_1057:
[----:B------:R-:W-:Y:S05]  /*137c0*/  BSYNC B1 ;  /* 0x0000000000017941 */ /* 0x000fea0003800000 */
.L_x_1056:
[----:B------:R-:W-:-:S13]  /*137d0*/  ISETP.GE.AND P0, PT, R9, R2, PT ;  /* 0x000000020900720c */ /* 0x000fda0003f06270 */
[----:B------:R1:W-:Y:S01]  /*137e0*/  @P0 STS.128 [R235+0x3800], RZ ;  /* 0x003800ffeb000388 */ /* 0x0003e20000000c00 */
[----:B------:R-:W-:Y:S05]  /*137f0*/  @P0 BRA `(.L_x_1025) ;  /* 0x00000b7000000947 */ /* 0x000fea0003800000 */
[----:B-1----:R1:W5:Y:S01]  /*13800*/  LD.E.128 R20, [R34.64+0x80] ;  /* 0x0000800622147980 */ /* 0x002362000c101d00 */
[----:B------:R-:W-:Y:S01]  /*13810*/  ISETP.GE.AND P0, PT, R9, R0, PT ;  /* 0x000000000900720c */ /* 0x000fe20003f06270 */
[----:B------:R-:W-:Y:S01]  /*13820*/  BSSY B0, `(.L_x_1060) ;  /* 0x0000057000007945 */ /* 0x000fe20003800000 */
[----:B------:R-:W-:-:S05]  /*13830*/  IADD3 R12, P1, R34, 0x80, RZ ;  /* 0x00000080220c7810 */ /* 0x000fca0007f3e0ff */
[----:B------:R-:W-:-:S06]  /*13840*/  IMAD.X R13, RZ, RZ, R35, P1 ;  /* 0x000000ffff0d7224 */ /* 0x000fcc00008e0623 */
[----:B------:R-:W-:Y:S05]  /*13850*/  @P0 BRA `(.L_x_1061) ;  /* 0x0000053000000947 */ /* 0x000fea0003800000 */
[-C--:B------:R-:W-:Y:S02]  /*13860*/  ISETP.GE.AND P0, PT, R9, R3.reuse, PT ;  /* 0x000000030900720c */ /* 0x080fe40003f06270 */
[----:B------:R-:W-:Y:S02]  /*13870*/  MOV R2, 0x30 ;  /* 0x0000003000027802 */ /* 0x000fe40000000f00 */
[----:B------:R-:W-:Y:S02]  /*13880*/  MOV R5, RZ ;  /* 0x000000ff00057202 */ /* 0x000fe40000000f00 */
[----:B------:R-:W-:Y:S01]  /*13890*/  MOV R4, R3 ;  /* 0x0000000300047202 */ /* 0x000fe20000000f00 */
[----:B------:R-:W-:-:S05]  /*138a0*/  IMAD R2, R3, R2, 0x40 ;  /* 0x0000004003027424 */ /* 0x000fca00078e0202 */
[C---:B------:R-:W-:Y:S02]  /*138b0*/  IADD3 R0, P1, R2.reuse, R16, RZ ;  /* 0x0000001002007210 */ /* 0x040fe40007f3e0ff */
[----:B------:R-:W-:Y:S02]  /*138c0*/  @P0 IADD3 R5, -R3, RZ, RZ ;  /* 0x000000ff03050210 */ /* 0x000fe40007ffe1ff */
[----:B------:R-:W-:Y:S02]  /*138d0*/  LEA.HI.X.SX32 R2, R2, R17, 0x1, P1 ;  /* 0x0000001102027211 */ /* 0x000fe400008f0eff */
[----:B------:R-:W-:Y:S02]  /*138e0*/  IADD3 R7, P1, R5, R0, RZ ;  /* 0x0000000005077210 */ /* 0x000fe40007f3e0ff */
[----:B------:R-:W-:Y:S02]  /*138f0*/  @P0 IADD3 R4, -R3, RZ, RZ ;  /* 0x000000ff03040210 */ /* 0x000fe40007ffe1ff */
[----:B------:R-:W-:-:S02]  /*13900*/  LEA.HI.X.SX32 R5, R5, R2, 0x1, P1 ;  /* 0x0000000205057211 */ /* 0x000fc400008f0eff */
[----:B------:R-:W-:Y:S01]  /*13910*/  LEA R6, P1, R7, R32, 0x1 ;  /* 0x0000002007067211 */ /* 0x000fe200078208ff */
[----:B------:R-:W-:-:S03]  /*13920*/  IMAD.WIDE R16, R4, 0x2, R12 ;  /* 0x0000000204107825 */ /* 0x000fc600078e020c */
[----:B------:R-:W-:Y:S02]  /*13930*/  LEA.HI.X R7, R7, R33, R5, 0x1, P1 ;  /* 0x0000002107077211 */ /* 0x000fe400008f0c05 */
[----:B------:R-:W-:Y:S01]  /*13940*/  MOV R9, RZ ;  /* 0x000000ff00097202 */ /* 0x000fe20000000f00 */
[----:B--2---:R-:W2:Y:S01]  /*13950*/  LD.E.128 R16, [R16.64] ;  /* 0x0000000610107980 */ /* 0x004ea2000c101d00 */
[----:B------:R-:W-:-:S03]  /*13960*/  @P0 IADD3 R9, -R3, RZ, RZ ;  /* 0x000000ff03090210 */ /* 0x000fc60007ffe1ff */
[----:B---3--:R-:W3:Y:S01]  /*13970*/  LD.E.128 R4, [R6.64] ;  /* 0x0000000606047980 */ /* 0x008ee2000c101d00 */
[----:B------:R-:W-:-:S04]  /*13980*/  IADD3 R3, P1, R9, R0, RZ ;  /* 0x0000000009037210 */ /* 0x000fc80007f3e0ff */
[----:B------:R-:W-:Y:S02]  /*13990*/  LEA.HI.X.SX32 R2, R9, R2, 0x1, P1 ;  /* 0x0000000209027211 */ /* 0x000fe400008f0eff */
[----:B------:R-:W-:-:S04]  /*139a0*/  LEA R12, P1, R3, R28, 0x1 ;  /* 0x0000001c030c7211 */ /* 0x000fc800078208ff */
[----:B------:R-:W-:-:S06]  /*139b0*/  LEA.HI.X R13, R3, R29, R2, 0x1, P1 ;  /* 0x0000001d030d7211 */ /* 0x000fcc00008f0c02 */
[----:B----4-:R-:W4:Y:S01]  /*139c0*/  LD.E.128 R12, [R12.64] ;  /* 0x000000060c0c7980 */ /* 0x010f22000c101d00 */
[--C-:B--2---:R-:W-:Y:S02]  /*139d0*/  HADD2.F32 R25, -RZ, R16.reuse.H0_H0 ;  /* 0x20000010ff197230 */ /* 0x104fe40000004100 */
[----:B------:R-:W-:Y:S02]  /*139e0*/  HADD2.F32 R29, -RZ, R16.H1_H1 ;  /* 0x30000010ff1d7230 */ /* 0x000fe40000004100 */
[--C-:B---3--:R-:W-:Y:S02]  /*139f0*/  HADD2.F32 R2, -RZ, R5.reuse.H0_H0 ;  /* 0x20000005ff027230 */ /* 0x108fe40000004100 */
[----:B------:R-:W-:Y:S02]  /*13a00*/  HADD2.F32 R0, -RZ, R4.H0_H0 ;  /* 0x20000004ff007230 */ /* 0x000fe40000004100 */
        /* <DEDUP_REMOVED lines=9> */
[----:B------:R-:W-:Y:S01]  /*13aa0*/  @!P0 FADD.FTZ R3, -R3, -RZ ;  /* 0x800000ff03038221 */ /* 0x000fe20000010100 */
[--C-:B------:R-:W-:Y:S01]  /*13ab0*/  HADD2.F32 R6, -RZ, R7.reuse.H0_H0 ;  /* 0x20000007ff067230 */ /* 0x100fe20000004100 */
[----:B------:R-:W-:Y:S01]  /*13ac0*/  FMUL.FTZ R27, R27, R2 ;  /* 0x000000021b1b7220 */ /* 0x000fe20000410000 */
[----:B------:R-:W-:Y:S01]  /*13ad0*/  HADD2.F32 R4, -RZ, R4.H1_H1 ;  /* 0x30000004ff047230 */ /* 0x000fe20000004100 */
[----:B------:R-:W-:Y:S01]  /*13ae0*/  FMUL.FTZ R16, R16, R5 ;  /* 0x0000000510107220 */ /* 0x000fe20000410000 */
[----:B------:R-:W-:Y:S01]  /*13af0*/  HADD2.F32 R7, -RZ, R7.H1_H1 ;  /* 0x30000007ff077230 */ /* 0x000fe20000004100 */
[----:B------:R-:W-:Y:S01]  /*13b00*/  @!P0 FADD.FTZ R6, -R6, -RZ ;  /* 0x800000ff06068221 */ /* 0x000fe20000010100 */
[--C-:B------:R-:W-:Y:S01]  /*13b10*/  HADD2.F32 R2, -RZ, R18.reuse.H0_H0 ;  /* 0x20000012ff027230 */ /* 0x100fe20000004100 */
[----:B------:R-:W-:Y:S01]  /*13b20*/  @!P0 FADD.FTZ R4, -R4, -RZ ;  /* 0x800000ff04048221 */ /* 0x000fe20000010100 */
[--C-:B------:R-:W-:Y:S01]  /*13b30*/  HADD2.F32 R5, -RZ, R19.reuse.H0_H0 ;  /* 0x20000013ff057230 */ /* 0x100fe20000004100 */
[----:B------:R-:W-:Y:S01]  /*13b40*/  @!P0 FADD.FTZ R7, -R7, -RZ ;  /* 0x800000ff07078221 */ /* 0x000fe20000010100 */
[----:B------:R-:W-:Y:S01]  /*13b50*/  HADD2.F32 R0, -RZ, R19.H1_H1 ;  /* 0x30000013ff007230 */ /* 0x000fe20000004100 */
[----:B------:R-:W-:Y:S01]  /*13b60*/  FMUL.FTZ R29, R29, R4 ;  /* 0x000000041d1d7220 */ /* 0x000fe20000410000 */
[----:B------:R-:W-:Y:S01]  /*13b70*/  HADD2.F32 R18, -RZ, R18.H1_H1 ;  /* 0x30000012ff127230 */ /* 0x000fe20000004100 */
[----:B------:R-:W-:Y:S01]  /*13b80*/  FMUL.FTZ R3, R2, R3 ;  /* 0x0000000302037220 */ /* 0x000fe20000410000 */
[----:B-----5:R-:W-:Y:S01]  /*13b90*/  HADD2.F32 R4, -RZ, R21.H0_H0 ;  /* 0x20000015ff047230 */ /* 0x020fe20000004100 */
[----:B------:R-:W-:Y:S01]  /*13ba0*/  FMUL.FTZ R6, R5, R6 ;  /* 0x0000000605067220 */ /* 0x000fe20000410000 */
[----:B----4-:R-:W-:Y:S01]  /*13bb0*/  HADD2.F32 R2, -RZ, R12.H0_H0 ;  /* 0x2000000cff027230 */ /* 0x010fe20000004100 */
[----:B------:R-:W-:Y:S01]  /*13bc0*/  FMUL.FTZ R7, R0, R7 ;  /* 0x0000000700077220 */ /* 0x000fe20000410000 */
[----:B------:R-:W-:Y:S01]  /*13bd0*/  HADD2.F32 R0, -RZ, R20.H0_H0 ;  /* 0x20000014ff007230 */ /* 0x000fe20000004100 */
[----:B------:R-:W-:Y:S01]  /*13be0*/  @!P0 FADD.FTZ R9, -R9, -RZ ;  /* 0x800000ff09098221 */ /* 0x000fe20000010100 */
[----:B------:R-:W-:-:S02]  /*13bf0*/  HADD2.F32 R5, -RZ, R13.H0_H0 ;  /* 0x2000000dff057230 */ /* 0x000fc40000004100 */
[----:B------:R-:W-:Y:S01]  /*13c00*/  HADD2.F32 R20, -RZ, R20.H1_H1 ;  /* 0x30000014ff147230 */ /* 0x000fe20000004100 */
[----:B------:R-:W-:Y:S01]  /*13c10*/  FMUL.FTZ R9, R18, R9 ;  /* 0x0000000912097220 */ /* 0x000fe20000410000 */
[----:B------:R-:W-:Y:S01]  /*13c20*/  HADD2.F32 R18, -RZ, R14.H0_H0 ;  /* 0x2000000eff127230 */ /* 0x000fe20000004100 */
[----:B------:R-:W-:Y:S01]  /*13c30*/  FFMA.FTZ R0, R0, R2, R25 ;  /* 0x0000000200007223 */ /* 0x000fe20000010019 */
[----:B------:R-:W-:Y:S01]  /*13c40*/  HADD2.F32 R2, -RZ, R23.H0_H0 ;  /* 0x20000017ff027230 */ /* 0x000fe20000004100 */
[----:B------:R-:W-:Y:S01]  /*13c50*/  FFMA.FTZ R4, R4, R5, R27 ;  /* 0x0000000504047223 */ /* 0x000fe2000001001b */
[----:B------:R-:W-:Y:S02]  /*13c60*/  HADD2.F32 R5, -RZ, R22.H0_H0 ;  /* 0x20000016ff057230 */ /* 0x000fe40000004100 */
[----:B------:R-:W-:Y:S02]  /*13c70*/  HADD2.F32 R12, -RZ, R12.H1_H1 ;  /* 0x3000000cff0c7230 */ /* 0x000fe40000004100 */
[----:B------:R-:W-:Y:S01]  /*13c80*/  HADD2.F32 R13, -RZ, R13.H1_H1 ;  /* 0x3000000dff0d7230 */ /* 0x000fe20000004100 */
[----:B------:R-:W-:Y:S01]  /*13c90*/  FFMA.FTZ R3, R5, R18, R3 ;  /* 0x0000001205037223 */ /* 0x000fe20000010003 */
[----:B------:R-:W-:Y:S01]  /*13ca0*/  HADD2.F32 R14, -RZ, R14.H1_H1 ;  /* 0x3000000eff0e7230 */ /* 0x000fe20000004100 */
[----:B------:R-:W-:Y:S01]  /*13cb0*/  FFMA.FTZ R29, R20, R12, R29 ;  /* 0x0000000c141d7223 */ /* 0x000fe2000001001d */
[----:B------:R-:W-:-:S02]  /*13cc0*/  HADD2.F32 R17, -RZ, R15.H0_H0 ;  /* 0x2000000fff117230 */ /* 0x000fc40000004100 */
[----:B------:R-:W-:Y:S02]  /*13cd0*/  HADD2.F32 R24, -RZ, R15.H1_H1 ;  /* 0x3000000fff187230 */ /* 0x000fe40000004100 */
[----:B------:R-:W-:Y:S01]  /*13ce0*/  HADD2.F32 R21, -RZ, R21.H1_H1 ;  /* 0x30000015ff157230 */ /* 0x000fe20000004100 */
[----:B------:R-:W-:Y:S01]  /*13cf0*/  FFMA.FTZ R2, R2, R17, R6 ;  /* 0x0000001102027223 */ /* 0x000fe20000010006 */
[----:B------:R-:W-:Y:S01]  /*13d00*/  HADD2.F32 R23, -RZ, R23.H1_H1 ;  /* 0x30000017ff177230 */ /* 0x000fe20000004100 */
[----:B------:R-:W-:Y:S01]  /*13d10*/  F2FP.PACK_AB R20, R29, R0 ;  /* 0x000000001d14723e */ /* 0x000fe200000000ff */
[----:B------:R-:W-:Y:S01]  /*13d20*/  HADD2.F32 R22, -RZ, R22.H1_H1 ;  /* 0x30000016ff167230 */ /* 0x000fe20000004100 */
[----:B------:R-:W-:Y:S02]  /*13d30*/  FFMA.FTZ R13, R21, R13, R16 ;  /* 0x0000000d150d7223 */ /* 0x000fe40000010010 */
[----:B------:R-:W-:Y:S02]  /*13d40*/  FFMA.FTZ R7, R23, R24, R7 ;  /* 0x0000001817077223 */ /* 0x000fe40000010007 */
[----:B------:R-:W-:Y:S01]  /*13d50*/  FFMA.FTZ R14, R22, R14, R9 ;  /* 0x0000000e160e7223 */ /* 0x000fe20000010009 */
[----:B------:R-:W-:-:S02]  /*13d60*/  F2FP.PACK_AB R21, R13, R4 ;  /* 0x000000040d15723e */ /* 0x000fc400000000ff */
[----:B------:R-:W-:Y:S02]  /*13d70*/  F2FP.PACK_AB R23, R7, R2 ;  /* 0x000000020717723e */ /* 0x000fe400000000ff */
[----:B------:R-:W-:Y:S02]  /*13d80*/  F2FP.PACK_AB R22, R14, R3 ;  /* 0x000000030e16723e */ /* 0x000fe400000000ff */
.L_x_1061:
[----:B------:R-:W-:Y:S05]  /*13d90*/  BSYNC B0 ;  /* 0x0000000000007941 */ /* 0x000fea0003800000 */
.L_x_1060:
[----:B-----5:R1:W-:Y:S01]  /*13da0*/  STS.128 [R235+0x3800], R20 ;  /* 0x00380014eb007388 */ /* 0x0203e20000000c00 */
[----:B------:R-:W-:Y:S05]  /*13db0*/  BRA `(.L_x_1025) ;  /* 0x000005b000007947 */ /* 0x000fea0003800000 */
.L_x_999:
[----:B------:R-:W-:Y:S01]  /*13dc0*/  IMAD.IADD R3, R233, 0x1, -R58 ;  /* 0x00000001e9037824 */ /* 0x000fe200078e0a3a */
[----:B------:R-:W-:Y:S01]  /*13dd0*/  BSSY B0, `(.L_x_1062) ;  /* 0x0000014000007945 */ /* 0x000fe20003800000 */
[----:B------:R-:W-:-:S03]  /*13de0*/  ISETP.GE.AND P0, PT, R9, R171, PT ;  /* 0x000000ab0900720c */ /* 0x000fc60003f06270 */
[----:B------:R-:W-:-:S13]  /*13df0*/  ISETP.GE.AND P1, PT, R212, R3, PT ;  /* 0x00000003d400720c */ /* 0x000fda0003f26270 */
[----:B------:R-:W-:Y:S05]  /*13e00*/  @P1 BRA `(.L_x_1063) ;  /* 0x0000010000001947 */ /* 0x000fea0003800000 */
[----:B------:R-:W-:-:S13]  /*13e10*/  ISETP.GE.AND P2, PT, R18, R171, PT ;  /* 0x000000ab1200720c */ /* 0x000fda0003f46270 */
[C---:B----45:R-:W-:Y:S01]  /*13e20*/  @!P2 LEA R6, P1, R194.reuse, R220, 0x1 ;  /* 0x000000dcc206a211 */ /* 0x070fe200078208ff */
[----:B------:R1:W-:Y:S03]  /*13e30*/  @P2 STS.128 [R235], RZ ;  /* 0x000000ffeb002388 */ /* 0x0003e60000000c00 */
[----:B------:R-:W-:-:S05]  /*13e40*/  @!P2 LEA.HI.X R7, R194, R221, R197, 0x1, P1 ;  /* 0x000000ddc207a211 */ /* 0x000fca00008f0cc5 */
[----:B------:R-:W-:Y:S01]  /*13e50*/  @!PT LDS RZ, [RZ] ;  /* 0x00000000fffff984 */ /* 0x000fe20000000800 */
[----:B------:R-:W-:Y:S01]  /*13e60*/  @!PT LDS RZ, [RZ] ;  /* 0x00000000fffff984 */ /* 0x000fe20000000800 */
[----:B------:R-:W-:Y:S01]  /*13e70*/  @!PT LDS RZ, [RZ] ;  /* 0x00000000fffff984 */ /* 0x000fe20000000800 */
[----:B------:R1:W-:Y:S04]  /*13e80*/  @!P2 LDGSTS.E.BYPASS.LTC128B.128 [R235], [R6.64] ;  /* 0x0000000006ebafae */ /* 0x0003e8000b901d46 */
        /* <DEDUP_REMOVED lines=8> */
.L_x_1063:
[----:B------:R-:W-:Y:S05]  /*13f10*/  BSYNC B0 ;  /* 0x0000000000007941 */ /* 0x000fea0003800000 */
.L_x_1062:
[----:B------:R-:W-:Y:S01]  /*13f20*/  IADD3 R8, R212, 0x10, RZ ;  /* 0x00000010d4087810 */ /* 0x000fe20007ffe0ff */
[----:B------:R-:W-:Y:S03]  /*13f30*/  BSSY B0, `(.L_x_1064) ;  /* 0x0000015000007945 */ /* 0x000fe60003800000 */
[----:B------:R-:W-:-:S13]  /*13f40*/  ISETP.GE.AND P1, PT, R8, R3, PT ;  /* 0x000000030800720c */ /* 0x000fda0003f26270 */
[----:B------:R-:W-:Y:S05]  /*13f50*/  @P1 BRA `(.L_x_1065) ;  /* 0x0000012000001947 */ /* 0x000fea0003800000 */
[----:B------:R-:W-:Y:S02]  /*13f60*/  ISETP.GE.AND P2, PT, R18, R171, PT ;  /* 0x000000ab1200720c */ /* 0x000fe40003f46270 */
[----:B------:R-:W-:-:S05]  /*13f70*/  IADD3 R5, P1, R5, R194, RZ ;  /* 0x000000c205057210 */ /* 0x000fca0007f3e0ff */
[----:B------:R-:W-:-:S06]  /*13f80*/  IMAD.X R15, R15, 0x1, R197, P1 ;  /* 0x000000010f0f7824 */ /* 0x000fcc00008e06c5 */
[C---:B-1--45:R-:W-:Y:S01]  /*13f90*/  @!P2 LEA R6, P1, R5.reuse, R220, 0x1 ;  /* 0x000000dc0506a211 */ /* 0x072fe200078208ff */
        /* <DEDUP_REMOVED lines=8> */
[----:B------:R-:W-:-:S04]  /*14020*/  LEA R4, P1, R5, R220, 0x1 ;  /* 0x000000dc05047211 */ /* 0x000fc800078208ff */
[----:B------:R-:W-:-:S05]  /*14030*/  LEA.HI.X R5, R5, R221, R15, 0x1, P1 ;  /* 0x000000dd05057211 */ /* 0x000fca00008f0c0f */
[----:B------:R-:W-:Y:S01]  /*14040*/  @!PT LDS RZ, [RZ] ;  /* 0x00000000fffff984 */ /* 0x000fe20000000800 */
[----:B------:R-:W-:Y:S01]  /*14050*/  @!PT LDS RZ, [RZ] ;  /* 0x00000000fffff984 */ /* 0x000fe20000000800 */
[----:B------:R-:W-:Y:S01]  /*14060*/  @!PT LDS RZ, [RZ] ;  /* 0x00000000fffff984 */ /* 0x000fe20000000800 */
[----:B------:R2:W-:Y:S04]  /*14070*/  LDGSTS.E.BYPASS.LTC128B.128 [R235+0x2800], [R4.64+0x80] ;  /* 0x0280008004eb7fae */ /* 0x0005e8000b901d46 */
.L_x_1065:
[----:B------:R-:W-:Y:S05]  /*14080*/  BSYNC B0 ;  /* 0x0000000000007941 */ /* 0x000fea0003800000 */
.L_x_1064:
[----:B------:R-:W-:Y:S01]  /*14090*/  IADD3 R30, R212, 0x20, RZ ;  /* 0x00000020d41e7810 */ /* 0x000fe20007ffe0ff */
[----:B------:R-:W-:Y:S03]  /*140a0*/  BSSY B0, `(.L_x_1066) ;  /* 0x0000015000007945 */ /* 0x000fe60003800000 */
[----:B------:R-:W-:-:S13]  /*140b0*/  ISETP.GE.AND P1, PT, R30, R3, PT ;  /* 0x000000031e00720c */ /* 0x000fda0003f26270 */
[----:B------:R-:W-:Y:S05]  /*140c0*/  @P1 BRA `(.L_x_1067) ;  /* 0x0000012000001947 */ /* 0x000fea0003800000 */
[----:B------:R-:W-:Y:S02]  /*140d0*/  ISETP.GE.AND P2, PT, R18, R171, PT ;  /* 0x000000ab1200720c */ /* 0x000fe40003f46270 */
[----:B-1--4-:R-:W-:-:S04]  /*140e0*/  LEA R7, P1, R218, R194, 0x5 ;  /* 0x000000c2da077211 */ /* 0x012fc800078228ff */
[----:B--2---:R-:W-:-:S07]  /*140f0*/  LEA.HI.X R5, R218, R197, R219, 0x5, P1 ;  /* 0x000000c5da057211 */ /* 0x004fce00008f2cdb */
[C---:B-----5:R-:W-:Y:S01]  /*14100*/  @!P2 LEA R12, P1, R7.reuse, R220, 0x1 ;  /* 0x000000dc070ca211 */ /* 0x060fe200078208ff */
        /* <DEDUP_REMOVED lines=14> */
.L_x_1067:
[----:B------:R-:W-:Y:S05]  /*141f0*/  BSYNC B0 ;  /* 0x0000000000007941 */ /* 0x000fea0003800000 */
.L_x_1066:
[----:B------:R-:W-:-:S04]  /*14200*/  IADD3 R36, R212, 0x30, RZ ;  /* 0x00000030d4247810 */ /* 0x000fc80007ffe0ff */
[----:B------:R-:W-:-:S13]  /*14210*/  ISETP.GE.AND P1, PT, R36, R3, PT ;  /* 0x000000032400720c */ /* 0x000fda0003f26270 */
[----:B------:R-:W-:Y:S05]  /*14220*/  @P1 BRA `(.L_x_1025) ;  /* 0x0000014000001947 */ /* 0x000fea0003800000 */
[----:B------:R-:W-:Y:S01]  /*14230*/  ISETP.GE.AND P1, PT, R18, R171, PT ;  /* 0x000000ab1200720c */ /* 0x000fe20003f26270 */
[----:B------:R-:W-:Y:S02]  /*14240*/  IMAD.MOV.U32 R195, RZ, RZ, R197 ;  /* 0x000000ffffc37224 */ /* 0x000fe400078e00c5 */
[----:B------:R-:W-:Y:S02]  /*14250*/  IMAD R0, R219, 0x30, RZ ;  /* 0x00000030db007824 */ /* 0x000fe400078e02ff */
[----:B------:R-:W-:-:S05]  /*14260*/  IMAD.WIDE.U32 R218, R218, 0x30, R194 ;  /* 0x00000030dada7825 */ /* 0x000fca00078e00c2 */
[----:B------:R-:W-:-:S03]  /*14270*/  IADD3 R3, R0, R219, RZ ;  /* 0x000000db00037210 */ /* 0x000fc60007ffe0ff */
[C---:B--2--5:R-:W-:Y:S01]  /*14280*/  @!P1 LEA R4, P2, R218.reuse, R220, 0x1 ;  /* 0x000000dcda049211 */ /* 0x064fe200078408ff */
        /* <DEDUP_REMOVED lines=14> */
.L_x_1025:
[----:B------:R-:W-:Y:S05]  /*14370*/  BSYNC B3 ;  /* 0x0000000000037941 */ /* 0x000fea0003800000 */
.L_x_998:
[----:B------:R-:W-:Y:S01]  /*14380*/  IADD3 R238, R48, -0x1, RZ ;  /* 0xffffffff30ee7810 */ /* 0x000fe20007ffe0ff */
[----:B------:R-:W-:Y:S01]  /*14390*/  BSSY B0, `(.L_x_1068) ;  /* 0x0000017000007945 */ /* 0x000fe20003800000 */
[----:B------:R-:W-:-:S03]  /*143a0*/  LOP3.LUT R239, R146, 0xff, RZ, 0xc0, !PT ;  /* 0x000000ff92ef7812 */ /* 0x000fc600078ec0ff */
[----:B---3--:R-:W-:-:S04]  /*143b0*/  IMAD.SHL.U32 R3, R238, 0x80, RZ ;  /* 0x00000080ee037824 */ /* 0x008fc800078e00ff */
[----:B--2---:R-:W-:-:S05]  /*143c0*/  IMAD.IADD R5, R64, 0x1, -R3 ;  /* 0x0000000140057824 */ /* 0x004fca00078e0a03 */
[----:B------:R-:W-:-:S13]  /*143d0*/  ISETP.GE.AND P0, PT, R212, R5, PT ;  /* 0x00000005d400720c */ /* 0x000fda0003f06270 */
[----:B------:R-:W-:Y:S05]  /*143e0*/  @P0 BRA `(.L_x_1069) ;  /* 0x0000011000000947 */ /* 0x000fea0003800000 */
[C---:B------:R-:W-:Y:S02]  /*143f0*/  LOP3.LUT R0, R239.reuse, 0x1, RZ, 0xc0, !PT ;  /* 0x00000001ef007812 */ /* 0x040fe400078ec0ff */
[----:B------:R-:W-:Y:S02]  /*14400*/  LOP3.LUT P0, RZ, R239, 0x2, RZ, 0xc0, !PT ;  /* 0x00000002efff7812 */ /* 0x000fe4000780c0ff */
[----:B------:R-:W-:-:S11]  /*14410*/  ISETP.NE.U32.AND P1, PT, R0, 0x1, PT ;  /* 0x000000010000780c */ /* 0x000fd60003f25070 */
[----:B-1--4-:R-:W-:Y:S02]  /*14420*/  @P0 IMAD.MOV.U32 R6, RZ, RZ, R228 ;  /* 0x000000ffff060224 */ /* 0x012fe400078e00e4 */
[----:B-----5:R-:W-:Y:S01]  /*14430*/  @!P1 MOV R12, R228 ;  /* 0x000000e4000c9202 */ /* 0x020fe20000000f00 */
[--C-:B------:R-:W-:Y:S02]  /*14440*/  @!P1 IMAD.MOV.U32 R13, RZ, RZ, R227.reuse ;  /* 0x000000ffff0d9224 */ /* 0x100fe400078e00e3 */
[----:B------:R-:W-:-:S03]  /*14450*/  @P0 IMAD.MOV.U32 R7, RZ, RZ, R227 ;  /* 0x000000ffff070224 */ /* 0x000fc600078e00e3 */
        /* <DEDUP_REMOVED lines=8> */
[----:B------:R1:W-:Y:S04]  /*144e0*/  @P0 LDGSTS.E.BYPASS.LTC128B.128 [R235+0x8000], [R6.64+0x80] ;  /* 0x0800008006eb0fae */ /* 0x0003e8000b901d46 */
[----:B------:R1:W-:Y:S02]  /*144f0*/  @!P0 STS.128 [R235+0x8000], RZ ;  /* 0x008000ffeb008388 */ /* 0x0003e40000000c00 */
.L_x_1069:
[----:B------:R-:W-:Y:S05]  /*14500*/  BSYNC B0 ;  /* 0x0000000000007941 */ /* 0x000fea0003800000 */
.L_x_1068:
[----:B------:R-:W-:Y:S01]  /*14510*/  ISETP.GE.AND P0, PT, R8, R5, PT ;  /* 0x000000050800720c */ /* 0x000fe20003f06270 */
[----:B------:R-:W-:-:S12]  /*14520*/  BSSY B0, `(.L_x_1070) ;  /* 0x0000015000007945 */ /* 0x000fd80003800000 */
[----:B------:R-:W-:Y:S05]  /*14530*/  @P0 BRA `(.L_x_1071) ;  /* 0x0000013000000947 */ /* 0x000fea0003800000 */
[C---:B------:R-:W-:Y:S02]  /*14540*/  LOP3.LUT R0, R239.reuse, 0x1, RZ, 0xc0, !PT ;  /* 0x00000001ef007812 */ /* 0x040fe400078ec0ff */
[----:B------:R-:W-:Y:S02]  /*14550*/  LOP3.LUT P0, RZ, R239, 0x2, RZ, 0xc0, !PT ;  /* 0x00000002efff7812 */ /* 0x000fe4000780c0ff */
[----:B------:R-:W-:-:S11]  /*14560*/  ISETP.NE.U32.AND P1, PT, R0, 0x1, PT ;  /* 0x000000010000780c */ /* 0x000fd60003f25070 */
[C---:B------:R-:W-:Y:S02]  /*14570*/  @P0 IADD3 R9, P2, R225.reuse, R192, RZ ;  /* 0x000000c0e1090210 */ /* 0x040fe40007f5e0ff */
[----:B-1---5:R-:W-:-:S03]  /*14580*/  @!P1 LEA R12, P3, R225, R228, 0x1 ;  /* 0x000000e4e10c9211 */ /* 0x022fc600078608ff */
[--C-:B----4-:R-:W-:Y:S01]  /*14590*/  @P0 IMAD.X R7, R177, 0x1, R226.reuse, P2 ;  /* 0x00000001b1070824 */ /* 0x110fe200010e06e2 */
[----:B------:R-:W-:Y:S02]  /*145a0*/  @P0 LEA R6, P2, R9, R216, 0x1 ;  /* 0x000000d809060211 */ /* 0x000fe400078408ff */
[----:B------:R-:W-:Y:S02]  /*145b0*/  @!P1 LEA.HI.X R13, R225, R227, R226, 0x1, P3 ;  /* 0x000000e3e10d9211 */ /* 0x000fe400018f0ce2 */
[----:B------:R-:W-:-:S03]  /*145c0*/  @P0 LEA.HI.X R7, R9, R217, R7, 0x1, P2 ;  /* 0x000000d909070211 */ /* 0x000fc600010f0c07 */
        /* <DEDUP_REMOVED lines=10> */
.L_x_1071:
[----:B------:R-:W-:Y:S05]  /*14670*/  BSYNC B0 ;  /* 0x0000000000007941 */ /* 0x000fea0003800000 */
.L_x_1070:
[----:B------:R-:W-:Y:S01]  /*14680*/  ISETP.GE.AND P0, PT, R30, R5, PT ;  /* 0x000000051e00720c */ /* 0x000fe20003f06270 */
[----:B------:R-:W-:-:S12]  /*14690*/  BSSY B0, `(.L_x_1072) ;  /* 0x0000017000007945 */ /* 0x000fd80003800000 */
[----:B------:R-:W-:Y:S05]  /*146a0*/  @P0 BRA `(.L_x_1073) ;  /* 0x0000015000000947 */ /* 0x000fea0003800000 */
[C---:B------:R-:W-:Y:S01]  /*146b0*/  LOP3.LUT R0, R239.reuse, 0x1, RZ, 0xc0, !PT ;  /* 0x00000001ef007812 */ /* 0x040fe200078ec0ff */
[----:B-1--4-:R-:W-:Y:S01]  /*146c0*/  IMAD.SHL.U32 R7, R60, 0x20, RZ ;  /* 0x000000203c077824 */ /* 0x012fe200078e00ff */
[----:B------:R-:W-:Y:S02]  /*146d0*/  LOP3.LUT P0, RZ, R239, 0x2, RZ, 0xc0, !PT ;  /* 0x00000002efff7812 */ /* 0x000fe4000780c0ff */
[----:B------:R-:W-:Y:S02]  /*146e0*/  ISETP.NE.U32.AND P1, PT, R0, 0x1, PT ;  /* 0x000000010000780c */ /* 0x000fe40003f25070 */
[----:B------:R-:W-:-:S09]  /*146f0*/  SHF.L.U64.HI R0, R60, 0x5, R61 ;  /* 0x000000053c007819 */ /* 0x000fd2000001023d */
[C---:B------:R-:W-:Y:S02]  /*14700*/  @P0 IADD3 R13, P2, R7.reuse, R192, RZ ;  /* 0x000000c0070d0210 */ /* 0x040fe40007f5e0ff */
[----:B------:R-:W-:-:S03]  /*14710*/  @!P1 LEA R14, P3, R7, R228, 0x1 ;  /* 0x000000e4070e9211 */ /* 0x000fc600078608ff */
[----:B------:R-:W-:Y:S01]  /*14720*/  @P0 IMAD.X R9, R0, 0x1, R177, P2 ;  /* 0x0000000100090824 */ /* 0x000fe200010e06b1 */
        /* <DEDUP_REMOVED lines=13> */
.L_x_1073:
[----:B------:R-:W-:Y:S05]  /*14800*/  BSYNC B0 ;  /* 0x0000000000007941 */ /* 0x000fea0003800000 */
.L_x_1072:
[----:B------:R-:W-:Y:S01]  /*14810*/  ISETP.GE.AND P0, PT, R36, R5, PT ;  /* 0x000000052400720c */ /* 0x000fe20003f06270 */
[----:B------:R-:W-:-:S12]  /*14820*/  BSSY B0, `(.L_x_1074) ;  /* 0x000001a000007945 */ /* 0x000fd80003800000 */
[----:B------:R-:W-:Y:S05]  /*14830*/  @P0 BRA `(.L_x_1075) ;  /* 0x0000018000000947 */ /* 0x000fea0003800000 */
[C---:B------:R-:W-:Y:S02]  /*14840*/  LOP3.LUT R0, R239.reuse, 0x1, RZ, 0xc0, !PT ;  /* 0x00000001ef007812 */ /* 0x040fe400078ec0ff */
[----:B------:R-:W-:Y:S02]  /*14850*/  LOP3.LUT P0, RZ, R239, 0x2, RZ, 0xc0, !PT ;  /* 0x00000002efff7812 */ /* 0x000fe4000780c0ff */
[----:B------:R-:W-:-:S11]  /*14860*/  ISETP.NE.U32.AND P1, PT, R0, 0x1, PT ;  /* 0x000000010000780c */ /* 0x000fd60003f25070 */
[----:B------:R-:W-:Y:S02]  /*14870*/  @P0 IMAD.MOV.U32 R176, RZ, RZ, R192 ;  /* 0x000000ffffb00224 */ /* 0x000fe400078e00c0 */
[----:B-1---5:R-:W-:Y:S01]  /*14880*/  @!P1 MOV R12, R228 ;  /* 0x000000e4000c9202 */ /* 0x022fe20000000f00 */
[----:B------:R-:W-:Y:S02]  /*14890*/  @!P1 IMAD.MOV.U32 R13, RZ, RZ, R227 ;  /* 0x000000ffff0d9224 */ /* 0x000fe400078e00e3 */
[----:B------:R-:W-:Y:S02]  /*148a0*/  @P0 IMAD R0, R61, 0x30, RZ ;  /* 0x000000303d000824 */ /* 0x000fe400078e02ff */
[----:B----4-:R-:W-:-:S04]  /*148b0*/  @P0 IMAD.WIDE.U32 R6, R60, 0x30, R176 ;  /* 0x000000303c060825 */ /* 0x010fc800078e00b0 */
[----:B------:R-:W-:Y:S01]  /*148c0*/  @!P1 IMAD R2, R61, 0x60, RZ ;  /* 0x000000603d029824 */ /* 0x000fe200078e02ff */
[----:B------:R-:W-:Y:S01]  /*148d0*/  @P0 IADD3 R7, R0, R7, RZ ;  /* 0x0000000700070210 */ /* 0x000fe20007ffe0ff */
[----:B------:R-:W-:Y:S01]  /*148e0*/  @!P1 IMAD.WIDE.U32 R12, R60, 0x60, R12 ;  /* 0x000000603c0c9825 */ /* 0x000fe200078e000c */
[----:B------:R-:W-:-:S03]  /*148f0*/  @P0 LEA R14, P2, R6, R216, 0x1 ;  /* 0x000000d8060e0211 */ /* 0x000fc600078408ff */
[----:B------:R-:W-:Y:S01]  /*14900*/  @!P1 IMAD.IADD R13, R2, 0x1, R13 ;  /* 0x00000001020d9824 */ /* 0x000fe200078e020d */
[----:B------:R-:W-:-:S04]  /*14910*/  @P0 LEA.HI.X R15, R6, R217, R7, 0x1, P2 ;  /* 0x000000d9060f0211 */ /* 0x000fc800010f0c07 */
        /* <DEDUP_REMOVED lines=10> */
.L_x_1075:
[----:B------:R-:W-:Y:S05]  /*149c0*/  BSYNC B0 ;  /* 0x0000000000007941 */ /* 0x000fea0003800000 */
.L_x_1074:
[----:B-1---5:R-:W-:Y:S01]  /*149d0*/  IADD3 R12, R212, 0x40, RZ ;  /* 0x00000040d40c7810 */ /* 0x022fe20007ffe0ff */
[----:B------:R-:W-:Y:S03]  /*149e0*/  BSSY B0, `(.L_x_1076) ;  /* 0x0000018000007945 */ /* 0x000fe60003800000 */
[----:B------:R-:W-:-:S13]  /*149f0*/  ISETP.GE.AND P0, PT, R12, R5, PT ;  /* 0x000000050c00720c */ /* 0x000fda0003f06270 */
[----:B------:R-:W-:Y:S05]  /*14a00*/  @P0 BRA `(.L_x_1077) ;  /* 0x0000015000000947 */ /* 0x000fea0003800000 */
[C---:B------:R-:W-:Y:S01]  /*14a10*/  LOP3.LUT R0, R239.reuse, 0x1, RZ, 0xc0, !PT ;  /* 0x00000001ef007812 */ /* 0x040fe200078ec0ff */
[----:B----4-:R-:W-:Y:S01]  /*14a20*/  IMAD.SHL.U32 R7, R60, 0x40, RZ ;  /* 0x000000403c077824 */ /* 0x010fe200078e00ff */
        /* <DEDUP_REMOVED lines=19> */
.L_x_1077:
[----:B------:R-:W-:Y:S05]  /*14b60*/  BSYNC B0 ;  /* 0x0000000000007941 */ /* 0x000fea0003800000 */
.L_x_1076:
[----:B-1--4-:R-:W-:Y:S01]  /*14b70*/  IADD3 R6, R212, 0x50, RZ ;  /* 0x00000050d4067810 */ /* 0x012fe20007ffe0ff */
[----:B------:R-:W-:Y:S03]  /*14b80*/  BSSY B0, `(.L_x_1078) ;  /* 0x000001c000007945 */ /* 0x000fe60003800000 */
[----:B------:R-:W-:-:S13]  /*14b90*/  ISETP.GE.AND P0, PT, R6, R5, PT ;  /* 0x000000050600720c */ /* 0x000fda0003f06270 */
[----:B------:R-:W-:Y:S05]  /*14ba0*/  @P0 BRA `(.L_x_1079) ;  /* 0x0000019000000947 */ /* 0x000fea0003800000 */
[C---:B------:R-:W-:Y:S02]  /*14bb0*/  LOP3.LUT R0, R239.reuse, 0x1, RZ, 0xc0, !PT ;  /* 0x00000001ef007812 */ /* 0x040fe400078ec0ff */
[----:B------:R-:W-:Y:S02]  /*14bc0*/  LOP3.LUT P0, RZ, R239, 0x2, RZ, 0xc0, !PT ;  /* 0x00000002efff7812 */ /* 0x000fe4000780c0ff */
[----:B------:R-:W-:-:S11]  /*14bd0*/  ISETP.NE.U32.AND P1, PT, R0, 0x1, PT ;  /* 0x000000010000780c */ /* 0x000fd60003f25070 */
[----:B------:R-:W-:Y:S02]  /*14be0*/  @P0 IMAD.MOV.U32 R14, RZ, RZ, R192 ;  /* 0x000000ffff0e0224 */ /* 0x000fe400078e00c0 */
[----:B------:R-:W-:Y:S01]  /*14bf0*/  @P0 IMAD.MOV.U32 R15, RZ, RZ, R177 ;  /* 0x000000ffff0f0224 */ /* 0x000fe200078e00b1 */
[----:B------:R-:W-:Y:S01]  /*14c00*/  @!P1 MOV R16, R228 ;  /* 0x000000e400109202 */ /* 0x000fe20000000f00 */
[----:B------:R-:W-:Y:S02]  /*14c10*/  @!P1 IMAD.MOV.U32 R17, RZ, RZ, R227 ;  /* 0x000000ffff119224 */ /* 0x000fe400078e00e3 */
[----:B------:R-:W-:Y:S02]  /*14c20*/  @P0 IMAD R2, R61, 0x50, RZ ;  /* 0x000000503d020824 */ /* 0x000fe400078e02ff */
[----:B------:R-:W-:-:S04]  /*14c30*/  @P0 IMAD.WIDE.U32 R14, R60, 0x50, R14 ;  /* 0x000000503c0e0825 */ /* 0x000fc800078e000e */
[----:B------:R-:W-:Y:S01]  /*14c40*/  @!P1 IMAD R0, R61, 0xa0, RZ ;  /* 0x000000a03d009824 */ /* 0x000fe200078e02ff */
[----:B------:R-:W-:Y:S01]  /*14c50*/  @P0 IADD3 R7, R15, R2, RZ ;  /* 0x000000020f070210 */ /* 0x000fe20007ffe0ff */
[----:B------:R-:W-:Y:S01]  /*14c60*/  @!P1 IMAD.WIDE.U32 R16, R60, 0xa0, R16 ;  /* 0x000000a03c109825 */ /* 0x000fe200078e0010 */
[----:B------:R-:W-:-:S04]  /*14c70*/  @P0 LEA R18, P2, R14, R216, 0x1 ;  /* 0x000000d80e120211 */ /* 0x000fc800078408ff */
[----:B------:R-:W-:Y:S02]  /*14c80*/  @!P1 IADD3 R17, R0, R17, RZ ;  /* 0x0000001100119210 */ /* 0x000fe40007ffe0ff */
        /* <DEDUP_REMOVED lines=11> */
.L_x_1079:
[----:B------:R-:W-:Y:S05]  /*14d40*/  BSYNC B0 ;  /* 0x0000000000007941 */ /* 0x000fea0003800000 */
.L_x_1078:
[----:B------:R-:W-:Y:S01]  /*14d50*/  IADD3 R4, R212, 0x60, RZ ;  /* 0x00000060d4047810 */ /* 0x000fe20007ffe0ff */
        /* <DEDUP_REMOVED lines=8> */
[----:B-1----:R-:W-:Y:S01]  /*14de0*/  @!P1 MOV R16, R228 ;  /* 0x000000e400109202 */ /* 0x002fe20000000f00 */
        /* <DEDUP_REMOVED lines=19> */
.L_x_1081:
[----:B------:R-:W-:Y:S05]  /*14f20*/  BSYNC B0 ;  /* 0x0000000000007941 */ /* 0x000fea0003800000 */
.L_x_1080:
[----:B------:R-:W-:Y:S01]  /*14f30*/  IADD3 R0, R212, 0x70, RZ ;  /* 0x00000070d4007810 */ /* 0x000fe20007ffe0ff */
[----:B------:R-:W-:Y:S03]  /*14f40*/  BSSY B0, `(.L_x_1082) ;  /* 0x000001c000007945 */ /* 0x000fe60003800000 */
[----:B------:R-:W-:-:S13]  /*14f50*/  ISETP.GE.AND P0, PT, R0, R5, PT ;  /* 0x000000050000720c */ /* 0x000fda0003f06270 */
[----:B------:R-:W-:Y:S05]  /*14f60*/  @P0 BRA `(.L_x_1083) ;  /* 0x0000019000000947 */ /* 0x000fea0003800000 */
[C---:B------:R-:W-:Y:S01]  /*14f70*/  LOP3.LUT R2, R239.reuse, 0x1, RZ, 0xc0, !PT ;  /* 0x00000001ef027812 */ /* 0x040fe200078ec0ff */
[----:B------:R-:W-:Y:S01]  /*14f80*/  IMAD.MOV.U32 R14, RZ, RZ, R192 ;  /* 0x000000ffff0e7224 */ /* 0x000fe200078e00c0 */
[----:B------:R-:W-:Y:S01]  /*14f90*/  LOP3.LUT P0, RZ, R239, 0x2, RZ, 0xc0, !PT ;  /* 0x00000002efff7812 */ /* 0x000fe2000780c0ff */
[----:B------:R-:W-:Y:S01]  /*14fa0*/  IMAD.MOV.U32 R15, RZ, RZ, R177 ;  /* 0x000000ffff0f7224 */ /* 0x000fe200078e00b1 */
[----:B------:R-:W-:Y:S01]  /*14fb0*/  ISETP.NE.U32.AND P1, PT, R2, 0x1, PT ;  /* 0x000000010200780c */ /* 0x000fe20003f25070 */
[----:B------:R-:W-:Y:S02]  /*14fc0*/  IMAD R2, R61, 0x70, RZ ;  /* 0x000000703d027824 */ /* 0x000fe400078e02ff */
[----:B------:R-:W-:-:S05]  /*14fd0*/  IMAD.WIDE.U32 R14, R60, 0x70, R14 ;  /* 0x000000703c0e7825 */ /* 0x000fca00078e000e */
[----:B------:R-:W-:-:S03]  /*14fe0*/  IADD3 R7, R15, R2, RZ ;  /* 0x000000020f077210 */ /* 0x000fc60007ffe0ff */
[C---:B-1----:R-:W-:Y:S02]  /*14ff0*/  @P0 LEA R18, P2, R14.reuse, R216, 0x1 ;  /* 0x000000d80e120211 */ /* 0x042fe400078408ff */
[----:B------:R-:W-:Y:S01]  /*15000*/  @!P1 MOV R16, R228 ;  /* 0x000000e400109202 */ /* 0x000fe20000000f00 */
[----:B------:R-:W-:Y:S01]  /*15010*/  @!P1 IMAD.MOV.U32 R17, RZ, RZ, R227 ;  /* 0x000000ffff119224 */ /* 0x000fe200078e00e3 */
[----:B------:R-:W-:Y:S01]  /*15020*/  @P0 LEA.HI.X R19, R14, R217, R7, 0x1, P2 ;  /* 0x000000d90e130211 */ /* 0x000fe200010f0c07 */
[----:B------:R-:W-:Y:S02]  /*15030*/  @!P1 IMAD R61, R61, 0xe0, RZ ;  /* 0x000000e03d3d9824 */ /* 0x000fe400078e02ff */
[----:B------:R-:W-:-:S05]  /*15040*/  @!P1 IMAD.WIDE.U32 R16, R60, 0xe0, R16 ;  /* 0x000000e03c109825 */ /* 0x000fca00078e0010 */
[----:B------:R-:W-:-:S05]  /*15050*/  @!P1 IADD3 R17, R61, R17, RZ ;  /* 0x000000113d119210 */ /* 0x000fca0007ffe0ff */
        /* <DEDUP_REMOVED lines=10> */
.L_x_1083:
[----:B------:R-:W-:Y:S05]  /*15100*/  BSYNC B0 ;  /* 0x0000000000007941 */ /* 0x000fea0003800000 */
.L_x_1082:
[----:B------:R-:W0:Y:S04]  /*15110*/  LDGDEPBAR ;  /* 0x00000000000079af */ /* 0x000e280000000000 */
[----:B------:R2:W5:Y:S01]  /*15120*/  LD.E R2, [R10.64+0x188] ;  /* 0x000188060a027980 */ /* 0x000562000c101900 */
[----:B------:R-:W-:Y:S01]  /*15130*/  ISETP.GE.AND P0, PT, R212, R5, PT ;  /* 0x00000005d400720c */ /* 0x000fe20003f06270 */
[----:B------:R-:W-:Y:S01]  /*15140*/  IMAD.SHL.U32 R44, R147, 0x2, RZ ;  /* 0x00000002932c7824 */ /* 0x000fe200078e00ff */
[----:B------:R-:W-:Y:S01]  /*15150*/  SHF.R.S32.HI R14, RZ, 0x1f, R175 ;  /* 0x0000001fff0e7819 */ /* 0x000fe200000114af */
[----:B------:R-:W-:Y:S03]  /*15160*/  BSSY B0, `(.L_x_1084) ;  /* 0x0000018000007945 */ /* 0x000fe60003800000 */
[----:B------:R-:W-:-:S02]  /*15170*/  LEA.HI R14, R14, R175, RZ, 0x2 ;  /* 0x000000af0e0e7211 */ /* 0x000fc400078f10ff */
[----:B------:R-:W-:Y:S02]  /*15180*/  LOP3.LUT R44, R44, 0x6, RZ, 0xc0, !PT ;  /* 0x000000062c2c7812 */ /* 0x000fe400078ec0ff */
[----:B------:R-:W-:Y:S01]  /*15190*/  SHF.R.S32.HI R45, RZ, 0x2, R14 ;  /* 0x00000002ff2d7819 */ /* 0x000fe2000001140e */
[----:B------:R-:W-:-:S04]  /*151a0*/  DEPBAR.LE SB0, 0x0 ;  /* 0x000080000000791a */ /* 0x000fc80000000000 */
[----:B------:R-:W-:Y:S06]  /*151b0*/  BAR.SYNC.DEFER_BLOCKING 0x0 ;  /* 0x0000000000007b1d */ /* 0x000fec0000010000 */
[----:B------:R2:W-:Y:S04]  /*151c0*/  @P0 STS.128 [R235+0xc000], RZ ;  /* 0x00c000ffeb000388 */ /* 0x0005e80000000c00 */
[----:B------:R2:W-:Y:S01]  /*151d0*/  @P0 STS.128 [R235+0x10000], RZ ;  /* 0x010000ffeb000388 */ /* 0x0005e20000000c00 */
[----:B------:R-:W-:Y:S05]  /*151e0*/  @P0 BRA `(.L_x_1085) ;  /* 0x000000f000000947 */ /* 0x000fea0003800000 */
[C---:B------:R-:W-:Y:S02]  /*151f0*/  LOP3.LUT R7, R239.reuse, 0x1, RZ, 0xc0, !PT ;  /* 0x00000001ef077812 */ /* 0x040fe400078ec0ff */
[----:B------:R-:W-:-:S02]  /*15200*/  LOP3.LUT P0, RZ, R239, 0x2, RZ, 0xc0, !PT ;  /* 0x00000002efff7812 */ /* 0x000fc4000780c0ff */
[----:B------:R-:W-:-:S13]  /*15210*/  ISETP.NE.U32.AND P1, PT, R7, 0x1, PT ;  /* 0x000000010700780c */ /* 0x000fda0003f25070 */
[----:B------:R-:W-:Y:S02]  /*15220*/  @!P1 IMAD.MOV.U32 R14, RZ, RZ, R148 ;  /* 0x000000ffff0e9224 */ /* 0x000fe400078e0094 */
[----:B------:R-:W-:-:S05]  /*15230*/  @!P1 IMAD.MOV.U32 R15, RZ, RZ, R149 ;  /* 0x000000ffff0f9224 */ /* 0x000fca00078e0095 */
        /* <DEDUP_REMOVED lines=10> */
.L_x_1085:
[----:B------:R-:W-:Y:S05]  /*152e0*/  BSYNC B0 ;  /* 0x0000000000007941 */ /* 0x000fea0003800000 */
.L_x_1084:
[----:B------:R-:W-:Y:S01]  /*152f0*/  ISETP.GE.AND P0, PT, R8, R5, PT ;  /* 0x000000050800720c */ /* 0x000fe20003f06270 */
[----:B------:R-:W-:-:S12]  /*15300*/  BSSY B0, `(.L_x_1086) ;  /* 0x0000015000007945 */ /* 0x000fd80003800000 */
[----:B------:R4:W-:Y:S04]  /*15310*/  @P0 STS.128 [R235+0xc800], RZ ;  /* 0x00c800ffeb000388 */ /* 0x0009e80000000c00 */
[----:B------:R4:W-:Y:S01]  /*15320*/  @P0 STS.128 [R235+0x10800], RZ ;  /* 0x010800ffeb000388 */ /* 0x0009e20000000c00 */
[----:B------:R-:W-:Y:S05]  /*15330*/  @P0 BRA `(.L_x_1087) ;  /* 0x0000011000000947 */ /* 0x000fea0003800000 */
[C---:B------:R-:W-:Y:S02]  /*15340*/  LOP3.LUT R7, R239.reuse, 0x1, RZ, 0xc0, !PT ;  /* 0x00000001ef077812 */ /* 0x040fe400078ec0ff */
[----:B------:R-:W-:Y:S02]  /*15350*/  LOP3.LUT P1, RZ, R239, 0x2, RZ, 0xc0, !PT ;  /* 0x00000002efff7812 */ /* 0x000fe4000782c0ff */
[----:B------:R-:W-:-:S11]  /*15360*/  ISETP.NE.U32.AND P2, PT, R7, 0x1, PT ;  /* 0x000000010700780c */ /* 0x000fd60003f45070 */
[CC--:B------:R-:W-:Y:S02]  /*15370*/  @P1 LEA R8, P0, R223.reuse, R148.reuse, 0x1 ;  /* 0x00000094df081211 */ /* 0x0c0fe400078008ff */
[C---:B---3--:R-:W-:Y:S02]  /*15380*/  @!P2 LEA R14, P3, R223.reuse, R148, 0x1 ;  /* 0x00000094df0ea211 */ /* 0x048fe400078608ff */
[CCC-:B------:R-:W-:Y:S02]  /*15390*/  @P1 LEA.HI.X R9, R223.reuse, R149.reuse, R224.reuse, 0x1, P0 ;  /* 0x00000095df091211 */ /* 0x1c0fe400000f0ce0 */
[----:B------:R-:W-:-:S05]  /*153a0*/  @!P2 LEA.HI.X R15, R223, R149, R224, 0x1, P3 ;  /* 0x00000095df0fa211 */ /* 0x000fca00018f0ce0 */
        /* <DEDUP_REMOVED lines=10> */
.L_x_1087:
[----:B------:R-:W-:Y:S05]  /*15450*/  BSYNC B0 ;  /* 0x0000000000007941 */ /* 0x000fea0003800000 */
.L_x_1086:
[----:B------:R-:W-:Y:S01]  /*15460*/  ISETP.GE.AND P0, PT, R30, R5, PT ;  /* 0x000000051e00720c */ /* 0x000fe20003f06270 */
[----:B------:R-:W-:-:S12]  /*15470*/  BSSY B0, `(.L_x_1088) ;  /* 0x0000017000007945 */ /* 0x000fd80003800000 */
[----:B------:R1:W-:Y:S04]  /*15480*/  @P0 STS.128 [R235+0xd000], RZ ;  /* 0x00d000ffeb000388 */ /* 0x0003e80000000c00 */
[----:B------:R1:W-:Y:S01]  /*15490*/  @P0 STS.128 [R235+0x11000], RZ ;  /* 0x011000ffeb000388 */ /* 0x0003e20000000c00 */
[----:B------:R-:W-:Y:S05]  /*154a0*/  @P0 BRA `(.L_x_1089) ;  /* 0x0000013000000947 */ /* 0x000fea0003800000 */
[C---:B------:R-:W-:Y:S02]  /*154b0*/  LOP3.LUT R7, R239.reuse, 0x1, RZ, 0xc0, !PT ;  /* 0x00000001ef077812 */ /* 0x040fe400078ec0ff */
[----:B------:R-:W-:Y:S02]  /*154c0*/  LOP3.LUT P1, RZ, R239, 0x2, RZ, 0xc0, !PT ;  /* 0x00000002efff7812 */ /* 0x000fe4000782c0ff */
[----:B------:R-:W-:Y:S01]  /*154d0*/  ISETP.NE.U32.AND P2, PT, R7, 0x1, PT ;  /* 0x000000010700780c */ /* 0x000fe20003f45070 */
[C---:B------:R-:W-:Y:S01]  /*154e0*/  IMAD.SHL.U32 R7, R62.reuse, 0x20, RZ ;  /* 0x000000203e077824 */ /* 0x040fe200078e00ff */
[----:B---3--:R-:W-:-:S09]  /*154f0*/  SHF.L.U64.HI R8, R62, 0x5, R63 ;  /* 0x000000053e087819 */ /* 0x008fd2000001023f */
[CC--:B------:R-:W-:Y:S02]  /*15500*/  @P1 LEA R14, P0, R7.reuse, R148.reuse, 0x1 ;  /* 0x00000094070e1211 */ /* 0x0c0fe400078008ff */
[C---:B-1----:R-:W-:Y:S02]  /*15510*/  @!P2 LEA R16, P3, R7.reuse, R148, 0x1 ;  /* 0x000000940710a211 */ /* 0x042fe400078608ff */
        /* <DEDUP_REMOVED lines=12> */
.L_x_1089:
[----:B------:R-:W-:Y:S05]  /*155e0*/  BSYNC B0 ;  /* 0x0000000000007941 */ /* 0x000fea0003800000 */
.L_x_1088:
        /* <DEDUP_REMOVED lines=8> */
[C---:B------:R-:W-:Y:S02]  /*15670*/  @P0 IMAD R7, R63.reuse, 0x60, RZ ;  /* 0x000000603f070824 */ /* 0x040fe400078e02ff */
[----:B---3--:R-:W-:Y:S02]  /*15680*/  @!P1 IMAD R8, R63, 0x60, RZ ;  /* 0x000000603f089824 */ /* 0x008fe400078e02ff */
[----:B-1----:R-:W-:-:S04]  /*15690*/  @!P1 IMAD.WIDE.U32 R16, R62, 0x60, R148 ;  /* 0x000000603e109825 */ /* 0x002fc800078e0094 */
[----:B------:R-:W-:Y:S01]  /*156a0*/  @P0 IMAD.WIDE.U32 R14, R62, 0x60, R148 ;  /* 0x000000603e0e0825 */ /* 0x000fe200078e0094 */
[----:B------:R-:W-:-:S04]  /*156b0*/  @!P1 IADD3 R17, R8, R17, RZ ;  /* 0x0000001108119210 */ /* 0x000fc80007ffe0ff */
[----:B------:R-:W-:Y:S01]  /*156c0*/  @P0 IADD3 R15, R7, R15, RZ ;  /* 0x0000000f070f0210 */ /* 0x000fe20007ffe0ff */
        /* <DEDUP_REMOVED lines=10> */
.L_x_1091:
[----:B------:R-:W-:Y:S05]  /*15770*/  BSYNC B0 ;  /* 0x0000000000007941 */ /* 0x000fea0003800000 */
.L_x_1090:
        /* <DEDUP_REMOVED lines=24> */
.L_x_1093:
[----:B------:R-:W-:Y:S05]  /*15900*/  BSYNC B0 ;  /* 0x0000000000007941 */ /* 0x000fea0003800000 */
.L_x_1092:
        /* <DEDUP_REMOVED lines=9> */
[----:B------:R-:W-:Y:S02]  /*159a0*/  @!P1 IMAD R7, R63, 0xa0, RZ ;  /* 0x000000a03f079824 */ /* 0x000fe400078e02ff */
[----:B-1----:R-:W-:-:S04]  /*159b0*/  @!P1 IMAD.WIDE.U32 R12, R62, 0xa0, R148 ;  /* 0x000000a03e0c9825 */ /* 0x002fc800078e0094 */
[----:B---3--:R-:W-:Y:S01]  /*159c0*/  @P0 IMAD.WIDE.U32 R8, R62, 0xa0, R148 ;  /* 0x000000a03e080825 */ /* 0x008fe200078e0094 */
        /* <DEDUP_REMOVED lines=12> */
.L_x_1095:
[----:B------:R-:W-:Y:S05]  /*15a90*/  BSYNC B0 ;  /* 0x0000000000007941 */ /* 0x000fea0003800000 */
.L_x_1094:
        /* <DEDUP_REMOVED lines=24> */
.L_x_1097:
[----:B------:R-:W-:Y:S05]  /*15c20*/  BSYNC B0 ;  /* 0x0000000000007941 */ /* 0x000fea0003800000 */
.L_x_1096:
        /* <DEDUP_REMOVED lines=8> */
[----:B------:R-:W-:Y:S02]  /*15cb0*/  @P0 IMAD R0, R63, 0xe0, RZ ;  /* 0x000000e03f000824 */ /* 0x000fe400078e02ff */
[----:B------:R-:W-:-:S04]  /*15cc0*/  @!P1 IMAD.WIDE.U32 R6, R62, 0xe0, R148 ;  /* 0x000000e03e069825 */ /* 0x000fc800078e0094 */
[----:B------:R-:W-:Y:S02]  /*15cd0*/  @!P1 IMAD R63, R63, 0xe0, RZ ;  /* 0x000000e03f3f9824 */ /* 0x000fe400078e02ff */
[----:B------:R-:W-:-:S03]  /*15ce0*/  @P0 IMAD.WIDE.U32 R4, R62, 0xe0, R148 ;  /* 0x000000e03e040825 */ /* 0x000fc600078e0094 */
[----:B------:R-:W-:Y:S02]  /*15cf0*/  @!P1 IADD3 R7, R63, R7, RZ ;  /* 0x000000073f079210 */ /* 0x000fe40007ffe0ff */
[----:B------:R-:W-:-:S03]  /*15d00*/  @P0 IADD3 R5, R0, R5, RZ ;  /* 0x0000000500050210 */ /* 0x000fc60007ffe0ff */
        /* <DEDUP_REMOVED lines=10> */
.L_x_1099:
[----:B------:R-:W-:Y:S05]  /*15db0*/  BSYNC B0 ;  /* 0x0000000000007941 */ /* 0x000fea0003800000 */
.L_x_1098:
[----:B------:R-:W-:Y:S01]  /*15dc0*/  SHF.R.S32.HI R221, RZ, 0x4, R174 ;  /* 0x00000004ffdd7819 */ /* 0x000fe200000114ae */
[C---:B------:R-:W-:Y:S01]  /*15dd0*/  IMAD.SHL.U32 R0, R65.reuse, 0x40, RZ ;  /* 0x0000004041007824 */ /* 0x040fe200078e00ff */
[----:B------:R-:W-:Y:S01]  /*15de0*/  R2P PR, R65, 0x6 ;  /* 0x0000000641007804 */ /* 0x000fe20000000000 */
[----:B------:R-:W-:Y:S01]  /*15df0*/  IMAD.SHL.U32 R172, R172, 0x40, RZ ;  /* 0x00000040acac7824 */ /* 0x000fe200078e00ff */
[----:B-1----:R-:W-:Y:S01]  /*15e00*/  LEA.HI R4, R174, R221, RZ, 0x1 ;  /* 0x000000ddae047211 */ /* 0x002fe200078f08ff */
[----:B------:R-:W-:Y:S01]  /*15e10*/  IMAD.SHL.U32 R212, R212, 0x8, RZ ;  /* 0x00000008d4d47824 */ /* 0x000fe200078e00ff */
[----:B------:R-:W-:Y:S01]  /*15e20*/  LOP3.LUT R5, R0, 0x1c0, RZ, 0xc0, !PT ;  /* 0x000001c000057812 */ /* 0x000fe200078ec0ff */
[----:B---3--:R-:W-:Y:S01]  /*15e30*/  IMAD.SHL.U32 R9, R173, 0x40, RZ ;  /* 0x00000040ad097824 */ /* 0x008fe200078e00ff */
[----:B------:R-:W-:Y:S01]  /*15e40*/  LOP3.LUT R4, R4, 0xfffffffe, RZ, 0xc0, !PT ;  /* 0xfffffffe04047812 */ /* 0x000fe200078ec0ff */
[----:B------:R-:W-:Y:S01]  /*15e50*/  IMAD R45, R56, 0x10, R45 ;  /* 0x00000010382d7824 */ /* 0x000fe200078e022d */
[----:B------:R-:W-:Y:S01]  /*15e60*/  LOP3.LUT R7, R172, 0x1c0, RZ, 0xc0, !PT ;  /* 0x000001c0ac077812 */ /* 0x000fe200078ec0ff */
[----:B------:R-:W-:Y:S01]  /*15e70*/  IMAD.IADD R65, R3, 0x1, R44 ;  /* 0x0000000103417824 */ /* 0x000fe200078e022c */
[----:B------:R-:W-:Y:S01]  /*15e80*/  LOP3.LUT R212, R5, 0x8, R212, 0xf8, !PT ;  /* 0x0000000805d47812 */ /* 0x000fe200078ef8d4 */
[----:B------:R-:W-:Y:S01]  /*15e90*/  IMAD.IADD R221, R221, 0x1, -R4 ;  /* 0x00000001dddd7824 */ /* 0x000fe200078e0a04 */
[----:B------:R-:W-:Y:S01]  /*15ea0*/  LOP3.LUT R9, R9, 0xfffffe00, RZ, 0xc0, !PT ;  /* 0xfffffe0009097812 */ /* 0x000fe200078ec0ff */
[----:B------:R-:W0:Y:S01]  /*15eb0*/  LDGDEPBAR ;  /* 0x00000000000079af */ /* 0x000e220000000000 */
[----:B------:R-:W-:Y:S01]  /*15ec0*/  SHF.R.U32.HI R5, RZ, 0x3, R5 ;  /* 0x00000003ff057819 */ /* 0x000fe20000011605 */
[----:B------:R-:W-:Y:S01]  /*15ed0*/  IMAD.SHL.U32 R0, R221, 0x8, RZ ;  /* 0x00000008dd007824 */ /* 0x000fe200078e00ff */
[----:B------:R-:W-:Y:S01]  /*15ee0*/  IADD3 R58, R45, 0x1, R58 ;  /* 0x000000012d3a7810 */ /* 0x000fe20007ffe03a */
[----:B------:R-:W-:Y:S01]  /*15ef0*/  BSSY B1, `(.L_x_1100) ;  /* 0x0000258000017945 */ /* 0x000fe20003800000 */
[----:B------:R-:W-:Y:S01]  /*15f00*/  LOP3.LUT R212, R212, R5, RZ, 0x3c, !PT ;  /* 0x00000005d4d47212 */ /* 0x000fe200078e3cff */
[----:B------:R-:W-:Y:S01]  /*15f10*/  IMAD R5, R56, 0x400, R9 ;  /* 0x0000040038057824 */ /* 0x000fe200078e0209 */
[----:B------:R-:W-:-:S02]  /*15f20*/  LOP3.LUT R0, R7, 0x8, R0, 0xf8, !PT ;  /* 0x0000000807007812 */ /* 0x000fc400078ef800 */
[----:B------:R-:W-:Y:S01]  /*15f30*/  SHF.R.U32.HI R7, RZ, 0x3, R7 ;  /* 0x00000003ff077819 */ /* 0x000fe20000011607 */
[----:B------:R-:W-:-:S03]  /*15f40*/  IMAD R221, R221, 0x200, R212 ;  /* 0x00000200dddd7824 */ /* 0x000fc600078e02d4 */
[----:B------:R-:W-:Y:S01]  /*15f50*/  LOP3.LUT R8, R0, R7, RZ, 0x3c, !PT ;  /* 0x0000000700087212 */ /* 0x000fe200078e3cff */
[----:B------:R-:W-:-:S04]  /*15f60*/  IMAD.SHL.U32 R221, R221, 0x2, RZ ;  /* 0x00000002dddd7824 */ /* 0x000fc800078e00ff */
[----:B------:R-:W-:Y:S01]  /*15f70*/  IMAD.IADD R222, R8, 0x1, R5 ;  /* 0x0000000108de7824 */ /* 0x000fe200078e0205 */
[----:B------:R-:W-:Y:S01]  /*15f80*/  LDSM.16.M88.4 R88, [R221+0x4000] ;  /* 0x00400000dd58783b */ /* 0x000fe20000000200 */
[C---:B------:R-:W-:Y:S02]  /*15f90*/  IADD3 R0, R221.reuse, 0x4000, RZ ;  /* 0x00004000dd007810 */ /* 0x040fe40007ffe0ff */
[----:B------:R-:W-:Y:S01]  /*15fa0*/  IMAD.SHL.U32 R222, R222, 0x2, RZ ;  /* 0x00000002dede7824 */ /* 0x000fe200078e00ff */
[----:B------:R-:W-:Y:S01]  /*15fb0*/  IADD3 R219, R221, 0x4020, RZ ;  /* 0x00004020dddb7810 */ /* 0x000fe20007ffe0ff */
[----:B------:R-:W-:Y:S01]  /*15fc0*/  LDSM.16.M88.4 R80, [R221+0x4800] ;  /* 0x00480000dd50783b */ /* 0x000fe20000000200 */
[----:B------:R-:W-:Y:S01]  /*15fd0*/  @P1 IADD3 R219, R0, -0x20, RZ ;  /* 0xffffffe000db1810 */ /* 0x000fe20007ffe0ff */
[--C-:B------:R-:W-:Y:S02]  /*15fe0*/  IMAD R220, R49, 0x2, R222.reuse ;  /* 0x0000000231dc7824 */ /* 0x100fe400078e02de */
[----:B------:R-:W1:Y:S01]  /*15ff0*/  LDSM.16.M88.4 R124, [R222] ;  /* 0x00000000de7c783b */ /* 0x000e620000000200 */
[----:B------:R-:W-:Y:S01]  /*16000*/  IMAD.MOV.U32 R0, RZ, RZ, 0x40 ;  /* 0x00000040ff007424 */ /* 0x000fe200078e00ff */
[----:B------:R-:W-:Y:S01]  /*16010*/  IADD3 R211, R219, 0x800, RZ ;  /* 0x00000800dbd37810 */ /* 0x000fe20007ffe0ff */
[C---:B------:R-:W-:Y:S01]  /*16020*/  IMAD R218, R47.reuse, 0x2, R222 ;  /* 0x000000022fda7824 */ /* 0x040fe200078e02de */
[----:B------:R-:W3:Y:S01]  /*16030*/  LDSM.16.M88.4 R72, [R221+0x5000] ;  /* 0x00500000dd48783b */ /* 0x000ee20000000200 */
[----:B------:R-:W-:Y:S01]  /*16040*/  IMAD R217, R47, 0x2, R220 ;  /* 0x000000022fd97824 */ /* 0x000fe200078e02dc */
[----:B------:R-:W-:-:S02]  /*16050*/  SEL R0, R0, 0xffffffc0, !P2 ;  /* 0xffffffc000007807 */ /* 0x000fc40005000000 */
[----:B------:R-:W2:Y:S01]  /*16060*/  LDSM.16.M88.4 R60, [R221+0x5800] ;  /* 0x00580000dd3c783b */ /* 0x000ea20000000200 */
[----:B------:R-:W-:Y:S02]  /*16070*/  IADD3 R210, R219, 0x1000, RZ ;  /* 0x00001000dbd27810 */ /* 0x000fe40007ffe0ff */
[----:B------:R-:W-:Y:S01]  /*16080*/  IMAD.IADD R215, R221, 0x1, R0 ;  /* 0x00000001ddd77824 */ /* 0x000fe200078e0200 */
[----:B------:R-:W4:Y:S01]  /*16090*/  LDSM.16.M88.4 R40, [R221+0x6000] ;  /* 0x00600000dd28783b */ /* 0x000f220000000200 */
[----:B------:R-:W-:Y:S01]  /*160a0*/  IMAD.IADD R204, R0, 0x1, R219 ;  /* 0x0000000100cc7824 */ /* 0x000fe200078e02db */
[----:B------:R-:W-:Y:S02]  /*160b0*/  LOP3.LUT R0, R8, R9, RZ, 0xfc, !PT ;  /* 0x0000000908007212 */ /* 0x000fe400078efcff */
[----:B------:R-:W2:Y:S01]  /*160c0*/  LDSM.16.M88.4 R32, [R221+0x6800] ;  /* 0x00680000dd20783b */ /* 0x000ea20000000200 */
[C---:B------:R-:W-:Y:S02]  /*160d0*/  IADD3 R209, R219.reuse, 0x1800, RZ ;  /* 0x00001800dbd17810 */ /* 0x040fe40007ffe0ff */
[C---:B------:R-:W-:Y:S01]  /*160e0*/  IADD3 R208, R219.reuse, 0x2000, RZ ;  /* 0x00002000dbd07810 */ /* 0x040fe20007ffe0ff */
[----:B------:R-:W2:Y:S01]  /*160f0*/  LDSM.16.M88.4 R24, [R221+0x7000] ;  /* 0x00700000dd18783b */ /* 0x000ea20000000200 */
[----:B------:R-:W-:-:S02]  /*16100*/  IADD3 R207, R219, 0x2800, RZ ;  /* 0x00002800dbcf7810 */ /* 0x000fc40007ffe0ff */
[C---:B------:R-:W-:Y:S01]  /*16110*/  IADD3 R206, R219.reuse, 0x3000, RZ ;  /* 0x00003000dbce7810 */ /* 0x040fe20007ffe0ff */
[----:B------:R-:W2:Y:S01]  /*16120*/  LDSM.16.M88.4 R16, [R221+0x7800] ;  /* 0x00780000dd10783b */ /* 0x000ea20000000200 */
[C---:B------:R-:W-:Y:S02]  /*16130*/  IADD3 R205, R219.reuse, 0x3800, RZ ;  /* 0x00003800dbcd7810 */ /* 0x040fe40007ffe0ff */
[C---:B------:R-:W-:Y:S01]  /*16140*/  IADD3 R203, R219.reuse, 0x4000, RZ ;  /* 0x00004000dbcb7810 */ /* 0x040fe20007ffe0ff */
[----:B------:R-:W-:Y:S01]  /*16150*/  LDSM.16.M88.4 R12, [R219] ;  /* 0x00000000db0c783b */ /* 0x000fe20000000200 */
[C---:B------:R-:W-:Y:S02]  /*16160*/  IADD3 R202, R219.reuse, 0x4800, RZ ;  /* 0x00004800dbca7810 */ /* 0x040fe40007ffe0ff */
[C---:B------:R-:W-:Y:S01]  /*16170*/  IADD3 R201, R219.reuse, 0x5000, RZ ;  /* 0x00005000dbc97810 */ /* 0x040fe20007ffe0ff */
[----:B------:R-:W2:Y:S01]  /*16180*/  LDSM.16.M88.4 R20, [R220] ;  /* 0x00000000dc14783b */ /* 0x000ea20000000200 */
[----:B------:R-:W-:-:S02]  /*16190*/  IADD3 R200, R219, 0x5800, RZ ;  /* 0x00005800dbc87810 */ /* 0x000fc40007ffe0ff */
[C---:B------:R-:W-:Y:S01]  /*161a0*/  IADD3 R199, R219.reuse, 0x6000, RZ ;  /* 0x00006000dbc77810 */ /* 0x040fe20007ffe0ff */
[----:B------:R-:W4:Y:S01]  /*161b0*/  LDSM.16.M88.4 R96, [R219+0x800] ;  /* 0x00080000db60783b */ /* 0x000f220000000200 */
[C---:B------:R-:W-:Y:S02]  /*161c0*/  IADD3 R198, R219.reuse, 0x6800, RZ ;  /* 0x00006800dbc67810 */ /* 0x040fe40007ffe0ff */
[C---:B------:R-:W-:Y:S01]  /*161d0*/  IADD3 R197, R219.reuse, 0x7000, RZ ;  /* 0x00007000dbc57810 */ /* 0x040fe20007ffe0ff */
[----:B-1----:R-:W-:Y:S01]  /*161e0*/  HMMA.16816.F32 R92, R124, R88, RZ ;  /* 0x000000587c5c723c */ /* 0x002fe200000018ff */
[----:B------:R-:W1:Y:S01]  /*161f0*/  LDSM.16.M88.4 R4, [R219+0x1000] ;  /* 0x00100000db04783b */ /* 0x000e620000000200 */
[----:B------:R-:W-:-:S03]  /*16200*/  IADD3 R196, R219, 0x7800, RZ ;  /* 0x00007800dbc47810 */ /* 0x000fc60007ffe0ff */
[----:B------:R-:W1:Y:S03]  /*16210*/  LDSM.16.M88.4 R120, [R219+0x1800] ;  /* 0x00180000db78783b */ /* 0x000e660000000200 */
[C---:B------:R-:W-:Y:S01]  /*16220*/  HMMA.16816.F32 R88, R124.reuse, R90, RZ ;  /* 0x0000005a7c58723c */ /* 0x040fe200000018ff */
[----:B------:R-:W-:Y:S04]  /*16230*/  LDSM.16.M88.4 R116, [R219+0x2000] ;  /* 0x00200000db74783b */ /* 0x000fe80000000200 */
[----:B------:R-:W-:Y:S03]  /*16240*/  LDSM.16.M88.4 R112, [R219+0x2800] ;  /* 0x00280000db70783b */ /* 0x000fe60000000200 */
[C---:B------:R-:W-:Y:S01]  /*16250*/  HMMA.16816.F32 R84, R124.reuse, R80, RZ ;  /* 0x000000507c54723c */ /* 0x040fe200000018ff */
[----:B------:R-:W-:Y:S04]  /*16260*/  LDSM.16.M88.4 R108, [R219+0x3000] ;  /* 0x00300000db6c783b */ /* 0x000fe80000000200 */
[----:B------:R-:W-:Y:S03]  /*16270*/  LDSM.16.M88.4 R104, [R219+0x3800] ;  /* 0x00380000db68783b */ /* 0x000fe60000000200 */
[C---:B---3--:R-:W-:Y:S01]  /*16280*/  HMMA.16816.F32 R76, R124.reuse, R72, RZ ;  /* 0x000000487c4c723c */ /* 0x048fe200000018ff */
[----:B------:R-:W-:Y:S04]  /*16290*/  LDSM.16.M88.4 R100, [R215+0x4800] ;  /* 0x00480000d764783b */ /* 0x000fe80000000200 */
[----:B------:R-:W-:Y:S03]  /*162a0*/  LDSM.16.M88.4 R136, [R220+0x2000] ;  /* 0x00200000dc88783b */ /* 0x000fe60000000200 */
[C---:B--2---:R-:W-:Y:S01]  /*162b0*/  HMMA.16816.F32 R68, R124.reuse, R60, RZ ;  /* 0x0000003c7c44723c */ /* 0x044fe200000018ff */
[----:B------:R-:W-:Y:S07]  /*162c0*/  LDSM.16.M88.4 R132, [R219+0x7800] ;  /* 0x00780000db84783b */ /* 0x000fee0000000200 */
        /* <DEDUP_REMOVED lines=12> */
[C---:B------:R-:W-:Y:S08]  /*16390*/  HMMA.16816.F32 R92, R20.reuse, R12, R92 ;  /* 0x0000000c145c723c */ /* 0x040ff0000000185c */
[C---:B------:R-:W-:Y:S01]  /*163a0*/  HMMA.16816.F32 R88, R20.reuse, R14, R88 ;  /* 0x0000000e1458723c */ /* 0x040fe20000001858 */
[----:B------:R-:W2:Y:S07]  /*163b0*/  LDSM.16.M88.4 R12, [R215+0x4000] ;  /* 0x00400000d70c783b */ /* 0x000eae0000000200 */
[C---:B------:R-:W-:Y:S08]  /*163c0*/  HMMA.16816.F32 R84, R20.reuse, R96, R84 ;  /* 0x000000601454723c */ /* 0x040ff00000001854 */
[C---:B------:R-:W-:Y:S01]  /*163d0*/  HMMA.16816.F32 R80, R20.reuse, R98, R80 ;  /* 0x000000621450723c */ /* 0x040fe20000001850 */
[----:B------:R-:W3:Y:S07]  /*163e0*/  LDSM.16.M88.4 R96, [R215+0x5000] ;  /* 0x00500000d760783b */ /* 0x000eee0000000200 */
[C---:B-1----:R-:W-:Y:S08]  /*163f0*/  HMMA.16816.F32 R76, R20.reuse, R4, R76 ;  /* 0x00000004144c723c */ /* 0x042ff0000000184c */
[C---:B------:R-:W-:Y:S01]  /*16400*/  HMMA.16816.F32 R72, R20.reuse, R6, R72 ;  /* 0x000000061448723c */ /* 0x040fe20000001848 */
[----:B------:R-:W1:Y:S07]  /*16410*/  LDSM.16.M88.4 R4, [R215+0x5800] ;  /* 0x00580000d704783b */ /* 0x000e6e0000000200 */
[----:B------:R-:W-:Y:S08]  /*16420*/  HMMA.16816.F32 R68, R20, R120, R68 ;  /* 0x000000781444723c */ /* 0x000ff00000001844 */
[C---:B--2---:R-:W-:Y:S08]  /*16430*/  HMMA.16816.F32 R92, R16.reuse, R12, R92 ;  /* 0x0000000c105c723c */ /* 0x044ff0000000185c */
[----:B------:R-:W-:Y:S01]  /*16440*/  HMMA.16816.F32 R88, R16, R14, R88 ;  /* 0x0000000e1058723c */ /* 0x000fe20000001858 */
[----:B------:R-:W2:Y:S07]  /*16450*/  LDSM.16.M88.4 R12, [R215+0x6000] ;  /* 0x00600000d70c783b */ /* 0x000eae0000000200 */
        /* <DEDUP_REMOVED lines=13> */
[----:B------:R-:W4:Y:S04]  /*16530*/  LDSM.16.M88.4 R20, [R215+0x6800] ;  /* 0x00680000d714783b */ /* 0x000f280000000200 */
[----:B------:R-:W2:Y:S03]  /*16540*/  LDSM.16.M88.4 R104, [R215+0x7000] ;  /* 0x00700000d768783b */ /* 0x000ea60000000200 */
[C---:B------:R-:W-:Y:S08]  /*16550*/  HMMA.16816.F32 R84, R16.reuse, R100, R84 ;  /* 0x000000641054723c */ /* 0x040ff00000001854 */
[C---:B------:R-:W-:Y:S01]  /*16560*/  HMMA.16816.F32 R80, R16.reuse, R102, R80 ;  /* 0x000000661050723c */ /* 0x040fe20000001850 */
[----:B------:R-:W4:Y:S07]  /*16570*/  LDSM.16.M88.4 R100, [R215+0x7800] ;  /* 0x00780000d764783b */ /* 0x000f2e0000000200 */
[C---:B---3--:R-:W-:Y:S08]  /*16580*/  HMMA.16816.F32 R76, R16.reuse, R96, R76 ;  /* 0x00000060104c723c */ /* 0x048ff0000000184c */
[C---:B------:R-:W-:Y:S01]  /*16590*/  HMMA.16816.F32 R72, R16.reuse, R98, R72 ;  /* 0x000000621048723c */ /* 0x040fe20000001848 */
[----:B------:R-:W-:Y:S07]  /*165a0*/  LDSM.16.M88.4 R96, [R217] ;  /* 0x00000000d960783b */ /* 0x000fee0000000200 */
[C---:B-1----:R-:W-:Y:S08]  /*165b0*/  HMMA.16816.F32 R68, R16.reuse, R4, R68 ;  /* 0x000000041044723c */ /* 0x042ff00000001844 */
[C---:B------:R-:W-:Y:S01]  /*165c0*/  HMMA.16816.F32 R60, R16.reuse, R6, R60 ;  /* 0x00000006103c723c */ /* 0x040fe2000000183c */
[----:B------:R-:W1:Y:S07]  /*165d0*/  LDSM.16.M88.4 R4, [R204] ;  /* 0x00000000cc04783b */ /* 0x000e6e0000000200 */
[C---:B--2---:R-:W-:Y:S08]  /*165e0*/  HMMA.16816.F32 R52, R16.reuse, R12, R52 ;  /* 0x0000000c1034723c */ /* 0x044ff00000001834 */
[C---:B------:R-:W-:Y:S01]  /*165f0*/  HMMA.16816.F32 R40, R16.reuse, R14, R40 ;  /* 0x0000000e1028723c */ /* 0x040fe20000001828 */
[----:B------:R-:W2:Y:S07]  /*16600*/  LDSM.16.M88.4 R12, [R204+0x800] ;  /* 0x00080000cc0c783b */ /* 0x000eae0000000200 */
[C---:B----4-:R-:W-:Y:S08]  /*16610*/  HMMA.16816.F32 R36, R16.reuse, R20, R36 ;  /* 0x000000141024723c */ /* 0x050ff00000001824 */
[C---:B------:R-:W-:Y:S01]  /*16620*/  HMMA.16816.F32 R32, R16.reuse, R22, R32 ;  /* 0x000000161020723c */ /* 0x040fe20000001820 */
[----:B------:R-:W3:Y:S07]  /*16630*/  LDSM.16.M88.4 R20, [R204+0x1000] ;  /* 0x00100000cc14783b */ /* 0x000eee0000000200 */
[C---:B------:R-:W-:Y:S08]  /*16640*/  HMMA.16816.F32 R28, R16.reuse, R104, R28 ;  /* 0x00000068101c723c */ /* 0x040ff0000000181c */
[C---:B------:R-:W-:Y:S01]  /*16650*/  HMMA.16816.F32 R24, R16.reuse, R106, R24 ;  /* 0x0000006a1018723c */ /* 0x040fe20000001818 */
[----:B------:R-:W-:Y:S07]  /*16660*/  LDSM.16.M88.4 R104, [R204+0x3000] ;  /* 0x00300000cc68783b */ /* 0x000fee0000000200 */
[C---:B------:R-:W-:Y:S08]  /*16670*/  HMMA.16816.F32 R128, R16.reuse, R100, R128 ;  /* 0x000000641080723c */ /* 0x040ff00000001880 */
[----:B------:R-:W-:Y:S01]  /*16680*/  HMMA.16816.F32 R124, R16, R102, R124 ;  /* 0x00000066107c723c */ /* 0x000fe2000000187c */
[----:B------:R-:W4:Y:S04]  /*16690*/  LDSM.16.M88.4 R16, [R221+0x8000] ;  /* 0x00800000dd10783b */ /* 0x000f280000000200 */
[----:B------:R-:W-:Y:S03]  /*166a0*/  LDSM.16.M88.4 R100, [R204+0x3800] ;  /* 0x00380000cc64783b */ /* 0x000fe60000000200 */
        /* <DEDUP_REMOVED lines=10> */
[----:B------:R-:W-:Y:S01]  /*16750*/  HMMA.16816.F32 R88, R108, R18, R88 ;  /* 0x000000126c58723c */ /* 0x000fe20000001858 */
[----:B------:R-:W4:Y:S07]  /*16760*/  LDSM.16.M88.4 R16, [R221+0xa800] ;  /* 0x00a80000dd10783b */ /* 0x000f2e0000000200 */
[C---:B------:R-:W-:Y:S08]  /*16770*/  HMMA.16816.F32 R68, R96.reuse, R120, R68 ;  /* 0x000000786044723c */ /* 0x040ff00000001844 */
[C---:B------:R-:W-:Y:S01]  /*16780*/  HMMA.16816.F32 R60, R96.reuse, R122, R60 ;  /* 0x0000007a603c723c */ /* 0x040fe2000000183c */
[----:B------:R-:W-:Y:S07]  /*16790*/  LDSM.16.M88.4 R120, [R215+0x8000] ;  /* 0x00800000d778783b */ /* 0x000fee0000000200 */
[C---:B------:R-:W-:Y:S08]  /*167a0*/  HMMA.16816.F32 R36, R96.reuse, R112, R36 ;  /* 0x000000706024723c */ /* 0x040ff00000001824 */
[----:B------:R-:W-:Y:S01]  /*167b0*/  HMMA.16816.F32 R32, R96, R114, R32 ;  /* 0x000000726020723c */ /* 0x000fe20000001820 */
[----:B------:R-:W-:Y:S07]  /*167c0*/  LDSM.16.M88.4 R112, [R221+0xb800] ;  /* 0x00b80000dd70783b */ /* 0x000fee0000000200 */
[C---:B-1----:R-:W-:Y:S08]  /*167d0*/  HMMA.16816.F32 R84, R108.reuse, R4, R84 ;  /* 0x000000046c54723c */ /* 0x042ff00000001854 */
[----:B------:R-:W-:Y:S01]  /*167e0*/  HMMA.16816.F32 R80, R108, R6, R80 ;  /* 0x000000066c50723c */ /* 0x000fe20000001850 */
[----:B------:R-:W1:Y:S07]  /*167f0*/  LDSM.16.M88.4 R4, [R221+0xb000] ;  /* 0x00b00000dd04783b */ /* 0x000e6e0000000200 */
[C---:B------:R-:W-:Y:S08]  /*16800*/  HMMA.16816.F32 R128, R96.reuse, R100, R128 ;  /* 0x000000646080723c */ /* 0x040ff00000001880 */
[----:B------:R-:W-:Y:S01]  /*16810*/  HMMA.16816.F32 R124, R96, R102, R124 ;  /* 0x00000066607c723c */ /* 0x000fe2000000187c */
[----:B------:R-:W1:Y:S07]  /*16820*/  LDSM.16.M88.4 R100, [R219+0x4800] ;  /* 0x00480000db64783b */ /* 0x000e6e0000000200 */
[C---:B--2---:R-:W-:Y:S08]  /*16830*/  HMMA.16816.F32 R76, R108.reuse, R12, R76 ;  /* 0x0000000c6c4c723c */ /* 0x044ff0000000184c */
[----:B------:R-:W-:Y:S01]  /*16840*/  HMMA.16816.F32 R72, R108, R14, R72 ;  /* 0x0000000e6c48723c */ /* 0x000fe20000001848 */
[----:B------:R-:W2:Y:S07]  /*16850*/  LDSM.16.M88.4 R12, [R219+0x5800] ;  /* 0x00580000db0c783b */ /* 0x000eae0000000200 */
[C---:B------:R-:W-:Y:S08]  /*16860*/  HMMA.16816.F32 R52, R96.reuse, R116, R52 ;  /* 0x000000746034723c */ /* 0x040ff00000001834 */
[C---:B------:R-:W-:Y:S01]  /*16870*/  HMMA.16816.F32 R40, R96.reuse, R118, R40 ;  /* 0x000000766028723c */ /* 0x040fe20000001828 */
[----:B------:R-:W1:Y:S07]  /*16880*/  LDSM.16.M88.4 R116, [R221+0xa000] ;  /* 0x00a00000dd74783b */ /* 0x000e6e0000000200 */
[C---:B------:R-:W-:Y:S08]  /*16890*/  HMMA.16816.F32 R28, R96.reuse, R104, R28 ;  /* 0x00000068601c723c */ /* 0x040ff0000000181c */
[----:B------:R-:W-:Y:S01]  /*168a0*/  HMMA.16816.F32 R24, R96, R106, R24 ;  /* 0x0000006a6018723c */ /* 0x000fe20000001818 */
[----:B------:R-:W-:Y:S04]  /*168b0*/  LDSM.16.M88.4 R104, [R219+0x4000] ;  /* 0x00400000db68783b */ /* 0x000fe80000000200 */
[----:B------:R-:W-:Y:S03]  /*168c0*/  LDSM.16.M88.4 R96, [R219+0x5000] ;  /* 0x00500000db60783b */ /* 0x000fe60000000200 */
[C---:B---3--:R-:W-:Y:S08]  /*168d0*/  HMMA.16816.F32 R68, R108.reuse, R20, R68 ;  /* 0x000000146c44723c */ /* 0x048ff00000001844 */
[C---:B------:R-:W-:Y:S01]  /*168e0*/  HMMA.16816.F32 R60, R108.reuse, R22, R60 ;  /* 0x000000166c3c723c */ /* 0x040fe2000000183c */
[----:B------:R-:W-:Y:S07]  /*168f0*/  LDSM.16.M88.4 R20, [R219+0x6000] ;  /* 0x00600000db14783b */ /* 0x000fee0000000200 */
[C---:B----4-:R-:W-:Y:S08]  /*16900*/  HMMA.16816.F32 R36, R108.reuse, R16, R36 ;  /* 0x000000106c24723c */ /* 0x050ff00000001824 */
[C---:B------:R-:W-:Y:S01]  /*16910*/  HMMA.16816.F32 R32, R108.reuse, R18, R32 ;  /* 0x000000126c20723c */ /* 0x040fe20000001820 */
[----:B------:R-:W3:Y:S07]  /*16920*/  LDSM.16.M88.4 R16, [R219+0x6800] ;  /* 0x00680000db10783b */ /* 0x000eee0000000200 */
[C---:B-1----:R-:W-:Y:S08]  /*16930*/  HMMA.16816.F32 R28, R108.reuse, R4, R28 ;  /* 0x000000046c1c723c */ /* 0x042ff0000000181c */
[----:B------:R-:W-:Y:S01]  /*16940*/  HMMA.16816.F32 R24, R108, R6, R24 ;  /* 0x000000066c18723c */ /* 0x000fe20000001818 */
[----:B------:R-:W1:Y:S07]  /*16950*/  LDSM.16.M88.4 R4, [R219+0x7000] ;  /* 0x00700000db04783b */ /* 0x000e6e0000000200 */
[C---:B------:R-:W-:Y:S08]  /*16960*/  HMMA.16816.F32 R84, R136.reuse, R100, R84 ;  /* 0x000000648854723c */ /* 0x040ff00000001854 */
[C---:B------:R-:W-:Y:S01]  /*16970*/  HMMA.16816.F32 R80, R136.reuse, R102, R80 ;  /* 0x000000668850723c */ /* 0x040fe20000001850 */
[----:B------:R-:W-:Y:S07]  /*16980*/  LDSM.16.M88.4 R100, [R215+0xa800] ;  /* 0x00a80000d764783b */ /* 0x000fee0000000200 */
[C---:B--2---:R-:W-:Y:S08]  /*16990*/  HMMA.16816.F32 R68, R136.reuse, R12, R68 ;  /* 0x0000000c8844723c */ /* 0x044ff00000001844 */
[----:B------:R-:W-:Y:S01]  /*169a0*/  HMMA.16816.F32 R60, R136, R14, R60 ;  /* 0x0000000e883c723c */ /* 0x000fe2000000183c */
[----:B------:R-:W2:Y:S07]  /*169b0*/  LDSM.16.M88.4 R12, [R218+0x2000] ;  /* 0x00200000da0c783b */ /* 0x000eae0000000200 */
[C---:B------:R-:W-:Y:S08]  /*169c0*/  HMMA.16816.F32 R52, R108.reuse, R116, R52 ;  /* 0x000000746c34723c */ /* 0x040ff00000001834 */
[----:B------:R-:W-:Y:S01]  /*169d0*/  HMMA.16816.F32 R40, R108, R118, R40 ;  /* 0x000000766c28723c */ /* 0x000fe20000001828 */
[----:B------:R-:W4:Y:S07]  /*169e0*/  LDSM.16.M88.4 R116, [R215+0x8800] ;  /* 0x00880000d774783b */ /* 0x000f2e0000000200 */
[C---:B---3--:R-:W-:Y:S08]  /*169f0*/  HMMA.16816.F32 R36, R136.reuse, R16, R36 ;  /* 0x000000108824723c */ /* 0x048ff00000001824 */
[----:B------:R-:W-:Y:S01]  /*16a00*/  HMMA.16816.F32 R32, R136, R18, R32 ;  /* 0x000000128820723c */ /* 0x000fe20000001820 */
[----:B------:R-:W3:Y:S07]  /*16a10*/  LDSM.16.M88.4 R16, [R215+0xb800] ;  /* 0x00b80000d710783b */ /* 0x000eee0000000200 */
[----:B------:R-:W-:Y:S08]  /*16a20*/  HMMA.16816.F32 R128, R108, R112, R128 ;  /* 0x000000706c80723c */ /* 0x000ff00000001880 */
[C---:B------:R-:W-:Y:S08]  /*16a30*/  HMMA.16816.F32 R92, R136.reuse, R104, R92 ;  /* 0x00000068885c723c */ /* 0x040ff0000000185c */
[----:B------:R-:W-:Y:S01]  /*16a40*/  HMMA.16816.F32 R88, R136, R106, R88 ;  /* 0x0000006a8858723c */ /* 0x000fe20000001858 */
[----:B------:R-:W-:Y:S07]  /*16a50*/  LDSM.16.M88.4 R104, [R215+0xa000] ;  /* 0x00a00000d768783b */ /* 0x000fee0000000200 */
[----:B------:R-:W-:Y:S01]  /*16a60*/  HMMA.16816.F32 R124, R108, R114, R124 ;  /* 0x000000726c7c723c */ /* 0x000fe2000000187c */
[----:B------:R-:W-:Y:S04]  /*16a70*/  LDSM.16.M88.4 R112, [R215+0x9000] ;  /* 0x00900000d770783b */ /* 0x000fe80000000200 */
[----:B------:R-:W-:Y:S03]  /*16a80*/  LDSM.16.M88.4 R108, [R215+0x9800] ;  /* 0x00980000d76c783b */ /* 0x000fe60000000200 */
        /* <DEDUP_REMOVED lines=9> */
[C---:B--2---:R-:W-:Y:S08]  /*16b20*/  HMMA.16816.F32 R36, R12.reuse, R100, R36 ;  /* 0x000000640c24723c */ /* 0x044ff00000001824 */
[----:B------:R-:W-:Y:S01]  /*16b30*/  HMMA.16816.F32 R32, R12, R102, R32 ;  /* 0x000000660c20723c */ /* 0x000fe20000001820 */
[----:B------:R-:W2:Y:S07]  /*16b40*/  LDSM.16.M88.4 R100, [R204+0x4800] ;  /* 0x00480000cc64783b */ /* 0x000eae0000000200 */
[----:B------:R-:W-:Y:S08]  /*16b50*/  HMMA.16816.F32 R128, R136, R132, R128 ;  /* 0x000000848880723c */ /* 0x000ff00000001880 */
[C---:B------:R-:W-:Y:S08]  /*16b60*/  HMMA.16816.F32 R92, R12.reuse, R120, R92 ;  /* 0x000000780c5c723c */ /* 0x040ff0000000185c */
[----:B------:R-:W-:Y:S08]  /*16b70*/  HMMA.16816.F32 R88, R12, R122, R88 ;  /* 0x0000007a0c58723c */ /* 0x000ff00000001858 */
[----:B------:R-:W-:Y:S08]  /*16b80*/  HMMA.16816.F32 R124, R136, R134, R124 ;  /* 0x00000086887c723c */ /* 0x000ff0000000187c */
[C---:B----4-:R-:W-:Y:S08]  /*16b90*/  HMMA.16816.F32 R84, R12.reuse, R116, R84 ;  /* 0x000000740c54723c */ /* 0x050ff00000001854 */
[----:B---3--:R-:W-:Y:S07]  /*16ba0*/  HMMA.16816.F32 R128, R12, R16, R128 ;  /* 0x000000100c80723c */ /* 0x008fee0000001880 */
[----:B------:R-:W-:Y:S01]  /*16bb0*/  IADD3 R17, R64, R58, -R233 ;  /* 0x0000003a40117210 */ /* 0x000fe20007ffe8e9 */
[----:B-1----:R-:W-:Y:S01]  /*16bc0*/  HMMA.16816.F32 R92, R4, R20, R92 ;  /* 0x00000014045c723c */ /* 0x002fe2000000185c */
[----:B------:R-:W1:Y:S03]  /*16bd0*/  LDSM.16.M88.4 R56, [R204+0x5000] ;  /* 0x00500000cc38783b */ /* 0x000e660000000200 */
[----:B-----5:R-:W-:-:S03]  /*16be0*/  IMAD.IADD R17, R2, 0x1, R17 ;  /* 0x0000000102117824 */ /* 0x020fc600078e0211 */
[----:B------:R-:W-:Y:S01]  /*16bf0*/  IADD3 R21, R65, 0x1, RZ ;  /* 0x0000000141157810 */ /* 0x000fe20007ffe0ff */
[----:B------:R-:W-:Y:S01]  /*16c00*/  HMMA.16816.F32 R88, R4, R22, R88 ;  /* 0x000000160458723c */ /* 0x000fe20000001858 */
[----:B------:R-:W-:-:S04]  /*16c10*/  IMNMX R2, R17, R64, PT ;  /* 0x0000004011027217 */ /* 0x000fc80003800200 */
[----:B------:R-:W-:Y:S02]  /*16c20*/  ISETP.GE.AND P6, PT, R21, R2, PT ;  /* 0x000000021500720c */ /* 0x000fe40003fc6270 */
[----:B------:R-:W-:Y:S01]  /*16c30*/  IADD3 R23, R17, 0x8, RZ ;  /* 0x0000000811177810 */ /* 0x000fe20007ffe0ff */
[C---:B------:R-:W-:Y:S01]  /*16c40*/  HMMA.16816.F32 R80, R12.reuse, R118, R80 ;  /* 0x000000760c50723c */ /* 0x040fe20000001850 */
[----:B------:R-:W-:Y:S02]  /*16c50*/  IADD3 R17, R65, 0x9, RZ ;  /* 0x0000000941117810 */ /* 0x000fe40007ffe0ff */
[----:B------:R-:W-:Y:S02]  /*16c60*/  IMNMX R50, R23, R64, PT ;  /* 0x0000004017327217 */ /* 0x000fe40003800200 */
[----:B------:R-:W-:Y:S02]  /*16c70*/  ISETP.GE.AND P0, PT, R17, R2, PT ;  /* 0x000000021100720c */ /* 0x000fe40003f06270 */
[-C--:B------:R-:W-:Y:S01]  /*16c80*/  ISETP.GE.AND P2, PT, R21, R50.reuse, PT ;  /* 0x000000321500720c */ /* 0x080fe20003f46270 */
[----:B------:R-:W-:Y:S01]  /*16c90*/  HMMA.16816.F32 R76, R12, R112, R76 ;  /* 0x000000700c4c723c */ /* 0x000fe2000000184c */
[----:B------:R-:W-:-:S02]  /*16ca0*/  ISETP.GE.AND P3, PT, R17, R50, PT ;  /* 0x000000321100720c */ /* 0x000fc40003f66270 */
[----:B------:R-:W-:Y:S02]  /*16cb0*/  IADD3 R17, R65, 0x11, RZ ;  /* 0x0000001141117810 */ /* 0x000fe40007ffe0ff */
[----:B------:R-:W-:Y:S02]  /*16cc0*/  FSEL R95, R95, -INF , !P2 ;  /* 0xff8000005f5f7808 */ /* 0x000fe40005000000 */
[----:B------:R-:W-:Y:S01]  /*16cd0*/  ISETP.GE.AND P2, PT, R17, R2, PT ;  /* 0x000000021100720c */ /* 0x000fe20003f46270 */
[----:B------:R-:W-:Y:S01]  /*16ce0*/  HMMA.16816.F32 R72, R12, R114, R72 ;  /* 0x000000720c48723c */ /* 0x000fe20000001848 */
[----:B------:R-:W-:Y:S02]  /*16cf0*/  FSEL R89, R89, -INF , !P0 ;  /* 0xff80000059597808 */ /* 0x000fe40004000000 */
[----:B------:R-:W-:Y:S02]  /*16d00*/  FSEL R91, R91, -INF , !P3 ;  /* 0xff8000005b5b7808 */ /* 0x000fe40005800000 */
[----:B------:R-:W-:-:S02]  /*16d10*/  IADD3 R21, R65, 0x20, RZ ;  /* 0x0000002041157810 */ /* 0x000fc40007ffe0ff */
[----:B------:R-:W-:Y:S01]  /*16d20*/  IADD3 R23, R65, 0x28, RZ ;  /* 0x0000002841177810 */ /* 0x000fe20007ffe0ff */
[C---:B------:R-:W-:Y:S08]  /*16d30*/  HMMA.16816.F32 R68, R12.reuse, R108, R68 ;  /* 0x0000006c0c44723c */ /* 0x040ff00000001844 */
[C---:B------:R-:W-:Y:S08]  /*16d40*/  HMMA.16816.F32 R60, R12.reuse, R110, R60 ;  /* 0x0000006e0c3c723c */ /* 0x040ff0000000183c */
[C---:B------:R-:W-:Y:S08]  /*16d50*/  HMMA.16816.F32 R52, R12.reuse, R104, R52 ;  /* 0x000000680c34723c */ /* 0x040ff00000001834 */
[C---:B------:R-:W-:Y:S08]  /*16d60*/  HMMA.16816.F32 R40, R12.reuse, R106, R40 ;  /* 0x0000006a0c28723c */ /* 0x040ff00000001828 */
[C---:B------:R-:W-:Y:S07]  /*16d70*/  HMMA.16816.F32 R28, R12.reuse, R96, R28 ;  /* 0x000000600c1c723c */ /* 0x040fee000000181c */
[----:B------:R-:W-:Y:S01]  /*16d80*/  FSEL R96, R93, -INF , !P6 ;  /* 0xff8000005d607808 */ /* 0x000fe20007000000 */
[C---:B------:R-:W-:Y:S08]  /*16d90*/  HMMA.16816.F32 R24, R12.reuse, R98, R24 ;  /* 0x000000620c18723c */ /* 0x040ff00000001818 */
[----:B------:R-:W-:Y:S07]  /*16da0*/  HMMA.16816.F32 R124, R12, R18, R124 ;  /* 0x000000120c7c723c */ /* 0x000fee000000187c */
[C---:B------:R-:W-:Y:S01]  /*16db0*/  IADD3 R13, R65.reuse, 0x8, RZ ;  /* 0x00000008410d7810 */ /* 0x040fe20007ffe0ff */
[----:B--2---:R-:W-:Y:S01]  /*16dc0*/  HMMA.16816.F32 R84, R4, R100, R84 ;  /* 0x000000640454723c */ /* 0x004fe20000001854 */
[----:B------:R-:W-:-:S02]  /*16dd0*/  IADD3 R19, R65, 0x10, RZ ;  /* 0x0000001041137810 */ /* 0x000fc40007ffe0ff */
[C---:B------:R-:W-:Y:S02]  /*16de0*/  ISETP.GE.AND P5, PT, R13.reuse, R2, PT ;  /* 0x000000020d00720c */ /* 0x040fe40003fa6270 */
[----:B------:R-:W-:Y:S02]  /*16df0*/  ISETP.GE.AND P1, PT, R13, R50, PT ;  /* 0x000000320d00720c */ /* 0x000fe40003f26270 */
[----:B------:R-:W2:Y:S01]  /*16e00*/  LDSM.16.M88.4 R12, [R204+0x5800] ;  /* 0x00580000cc0c783b */ /* 0x000ea20000000200 */
[----:B------:R-:W-:Y:S01]  /*16e10*/  FSEL R88, R88, -INF , !P5 ;  /* 0xff80000058587808 */ /* 0x000fe20006800000 */
[----:B------:R-:W-:Y:S01]  /*16e20*/  HMMA.16816.F32 R80, R4, R102, R80 ;  /* 0x000000660450723c */ /* 0x000fe20000001850 */
[C---:B------:R-:W-:Y:S02]  /*16e30*/  ISETP.GE.AND P4, PT, R19.reuse, R2, PT ;  /* 0x000000021300720c */ /* 0x040fe40003f86270 */
[-C--:B------:R-:W-:Y:S02]  /*16e40*/  ISETP.GE.AND P6, PT, R19, R50.reuse, PT ;  /* 0x000000321300720c */ /* 0x080fe40003fc6270 */
[----:B------:R-:W-:-:S02]  /*16e50*/  ISETP.GE.AND P5, PT, R17, R50, PT ;  /* 0x000000321100720c */ /* 0x000fc40003fa6270 */
[C---:B------:R-:W-:Y:S01]  /*16e60*/  IADD3 R19, R65.reuse, 0x18, RZ ;  /* 0x0000001841137810 */ /* 0x040fe20007ffe0ff */
[C---:B-1----:R-:W-:Y:S01]  /*16e70*/  HMMA.16816.F32 R76, R4.reuse, R56, R76 ;  /* 0x00000038044c723c */ /* 0x042fe2000000184c */
[----:B------:R-:W-:Y:S02]  /*16e80*/  IADD3 R17, R65, 0x19, RZ ;  /* 0x0000001941117810 */ /* 0x000fe40007ffe0ff */
[----:B------:R-:W-:Y:S02]  /*16e90*/  FSEL R90, R90, -INF , !P1 ;  /* 0xff8000005a5a7808 */ /* 0x000fe40004800000 */
[C---:B------:R-:W-:Y:S02]  /*16ea0*/  ISETP.GE.AND P1, PT, R19.reuse, R2, PT ;  /* 0x000000021300720c */ /* 0x040fe40003f26270 */
[----:B------:R-:W-:Y:S01]  /*16eb0*/  FSEL R84, R84, -INF , !P4 ;  /* 0xff80000054547808 */ /* 0x000fe20006000000 */
[----:B------:R-:W-:Y:S01]  /*16ec0*/  HMMA.16816.F32 R72, R4, R58, R72 ;  /* 0x0000003a0448723c */ /* 0x000fe20000001848 */
[----:B------:R-:W-:-:S02]  /*16ed0*/  ISETP.GE.AND P0, PT, R19, R50, PT ;  /* 0x000000321300720c */ /* 0x000fc40003f06270 */
[C---:B------:R-:W-:Y:S02]  /*16ee0*/  ISETP.GE.AND P3, PT, R17.reuse, R2, PT ;  /* 0x000000021100720c */ /* 0x040fe40003f66270 */
[----:B------:R-:W-:Y:S02]  /*16ef0*/  ISETP.GE.AND P4, PT, R17, R50, PT ;  /* 0x000000321100720c */ /* 0x000fe40003f86270 */
[----:B------:R-:W1:Y:S01]  /*16f00*/  LDSM.16.M88.4 R16, [R204+0x6000] ;  /* 0x00600000cc10783b */ /* 0x000e620000000200 */
[----:B------:R-:W-:Y:S02]  /*16f10*/  FSEL R86, R86, -INF , !P6 ;  /* 0xff80000056567808 */ /* 0x000fe40007000000 */
[----:B------:R-:W-:Y:S02]  /*16f20*/  FSEL R51, R85, -INF , !P2 ;  /* 0xff80000055337808 */ /* 0x000fe40005000000 */
[C---:B------:R-:W-:Y:S02]  /*16f30*/  ISETP.GE.AND P6, PT, R21.reuse, R2, PT ;  /* 0x000000021500720c */ /* 0x040fe40003fc6270 */
[----:B------:R-:W-:-:S02]  /*16f40*/  ISETP.GE.AND P2, PT, R21, R50, PT ;  /* 0x000000321500720c */ /* 0x000fc40003f46270 */
[----:B------:R-:W-:Y:S02]  /*16f50*/  IADD3 R21, R65, 0x21, RZ ;  /* 0x0000002141157810 */ /* 0x000fe40007ffe0ff */
[----:B------:R-:W-:Y:S02]  /*16f60*/  FSEL R87, R87, -INF , !P5 ;  /* 0xff80000057577808 */ /* 0x000fe40006800000 */
[----:B------:R-:W-:Y:S01]  /*16f70*/  ISETP.GE.AND P5, PT, R21, R2, PT ;  /* 0x000000021500720c */ /* 0x000fe20003fa6270 */
[----:B--2---:R-:W-:Y:S01]  /*16f80*/  HMMA.16816.F32 R68, R4, R12, R68 ;  /* 0x0000000c0444723c */ /* 0x004fe20000001844 */
[----:B------:R-:W-:Y:S02]  /*16f90*/  FSEL R93, R80, -INF , !P1 ;  /* 0xff800000505d7808 */ /* 0x000fe40004800000 */
[----:B------:R-:W-:Y:S02]  /*16fa0*/  FSEL R85, R82, -INF , !P0 ;  /* 0xff80000052557808 */ /* 0x000fe40004000000 */
[----:B------:R-:W-:-:S02]  /*16fb0*/  FSEL R177, R78, -INF , !P2 ;  /* 0xff8000004eb17808 */ /* 0x000fc40005000000 */
[----:B------:R-:W-:Y:S01]  /*16fc0*/  IADD3 R13, R65, 0x30, RZ ;  /* 0x00000030410d7810 */ /* 0x000fe20007ffe0ff */
[----:B------:R-:W-:Y:S01]  /*16fd0*/  HMMA.16816.F32 R60, R4, R14, R60 ;  /* 0x0000000e043c723c */ /* 0x000fe2000000183c */
[----:B------:R-:W-:Y:S02]  /*16fe0*/  FSEL R175, R77, -INF , !P5 ;  /* 0xff8000004daf7808 */ /* 0x000fe40006800000 */
[----:B------:R-:W-:Y:S02]  /*16ff0*/  ISETP.GE.AND P1, PT, R21, R50, PT ;  /* 0x000000321500720c */ /* 0x000fe40003f26270 */
[-C--:B------:R-:W-:Y:S02]  /*17000*/  ISETP.GE.AND P0, PT, R23, R2.reuse, PT ;  /* 0x000000021700720c */ /* 0x080fe40003f06270 */
[C---:B------:R-:W-:Y:S02]  /*17010*/  ISETP.GE.AND P2, PT, R13.reuse, R2, PT ;  /* 0x000000020d00720c */ /* 0x040fe40003f46270 */
[----:B------:R-:W-:-:S02]  /*17020*/  ISETP.GE.AND P5, PT, R13, R50, PT ;  /* 0x000000320d00720c */ /* 0x000fc40003fa6270 */
[C---:B------:R-:W-:Y:S02]  /*17030*/  IADD3 R21, R65.reuse, 0x29, RZ ;  /* 0x0000002941157810 */ /* 0x040fe40007ffe0ff */
[----:B------:R-:W-:Y:S02]  /*17040*/  IADD3 R13, R65, 0x31, RZ ;  /* 0x00000031410d7810 */ /* 0x000fe40007ffe0ff */
[----:B------:R-:W-:Y:S02]  /*17050*/  FSEL R178, R79, -INF , !P1 ;  /* 0xff8000004fb27808 */ /* 0x000fe40004800000 */
[----:B------:R-:W-:Y:S01]  /*17060*/  FSEL R176, R72, -INF , !P0 ;  /* 0xff80000048b07808 */ /* 0x000fe20004000000 */
[----:B-1----:R-:W-:Y:S01]  /*17070*/  HMMA.16816.F32 R52, R4, R16, R52 ;  /* 0x000000100434723c */ /* 0x002fe20000001834 */
[----:B------:R-:W-:Y:S02]  /*17080*/  FSEL R46, R81, -INF , !P3 ;  /* 0xff800000512e7808 */ /* 0x000fe40005800000 */
[----:B------:R-:W-:-:S02]  /*17090*/  FSEL R44, R83, -INF , !P4 ;  /* 0xff800000532c7808 */ /* 0x000fc40006000000 */
[----:B------:R-:W-:Y:S02]  /*170a0*/  FSEL R45, R76, -INF , !P6 ;  /* 0xff8000004c2d7808 */ /* 0x000fe40007000000 */
[C---:B------:R-:W-:Y:S01]  /*170b0*/  ISETP.GE.AND P1, PT, R13.reuse, R2, PT ;  /* 0x000000020d00720c */ /* 0x040fe20003f26270 */
[----:B------:R-:W-:Y:S01]  /*170c0*/  HMMA.16816.F32 R40, R4, R18, R40 ;  /* 0x000000120428723c */ /* 0x000fe20000001828 */
[-C--:B------:R-:W-:Y:S02]  /*170d0*/  ISETP.GE.AND P0, PT, R13, R50.reuse, PT ;  /* 0x000000320d00720c */ /* 0x080fe40003f06270 */
[----:B------:R-:W-:Y:S02]  /*170e0*/  ISETP.GE.AND P3, PT, R23, R50, PT ;  /* 0x000000321700720c */ /* 0x000fe40003f66270 */
[C---:B------:R-:W-:Y:S02]  /*170f0*/  ISETP.GE.AND P4, PT, R21.reuse, R2, PT ;  /* 0x000000021500720c */ /* 0x040fe40003f86270 */
[----:B------:R-:W-:-:S02]  /*17100*/  ISETP.GE.AND P6, PT, R21, R50, PT ;  /* 0x000000321500720c */ /* 0x000fc40003fc6270 */
[C---:B------:R-:W-:Y:S01]  /*17110*/  IADD3 R15, R65.reuse, 0x38, RZ ;  /* 0x00000038410f7810 */ /* 0x040fe20007ffe0ff */
[----:B------:R-:W1:Y:S01]  /*17120*/  LDSM.16.M88.4 R20, [R204+0x6800] ;  /* 0x00680000cc14783b */ /* 0x000e620000000200 */
[C---:B------:R-:W-:Y:S02]  /*17130*/  IADD3 R13, R65.reuse, 0x39, RZ ;  /* 0x00000039410d7810 */ /* 0x040fe40007ffe0ff */
[----:B------:R-:W-:Y:S02]  /*17140*/  IADD3 R17, R65, 0x40, RZ ;  /* 0x0000004041117810 */ /* 0x000fe40007ffe0ff */
[----:B------:R-:W-:Y:S02]  /*17150*/  FSEL R133, R70, -INF , !P5 ;  /* 0xff80000046857808 */ /* 0x000fe40006800000 */
[----:B------:R-:W-:Y:S02]  /*17160*/  FSEL R143, R69, -INF , !P1 ;  /* 0xff800000458f7808 */ /* 0x000fe40004800000 */
[----:B------:R-:W-:-:S02]  /*17170*/  FSEL R179, R74, -INF , !P3 ;  /* 0xff8000004ab37808 */ /* 0x000fc40005800000 */
[----:B------:R-:W-:Y:S02]  /*17180*/  FSEL R174, R73, -INF , !P4 ;  /* 0xff80000049ae7808 */ /* 0x000fe40006000000 */
[----:B------:R-:W-:Y:S02]  /*17190*/  FSEL R173, R75, -INF , !P6 ;  /* 0xff8000004bad7808 */ /* 0x000fe40007000000 */
[----:B------:R-:W-:Y:S02]  /*171a0*/  FSEL R142, R68, -INF , !P2 ;  /* 0xff800000448e7808 */ /* 0x000fe40005000000 */
[C---:B------:R-:W-:Y:S02]  /*171b0*/  ISETP.GE.AND P5, PT, R17.reuse, R2, PT ;  /* 0x000000021100720c */ /* 0x040fe40003fa6270 */
[----:B------:R-:W-:Y:S02]  /*171c0*/  ISETP.GE.AND P1, PT, R17, R50, PT ;  /* 0x000000321100720c */ /* 0x000fe40003f26270 */
[----:B------:R-:W-:-:S02]  /*171d0*/  ISETP.GE.AND P3, PT, R15, R2, PT ;  /* 0x000000020f00720c */ /* 0x000fc40003f66270 */
[----:B------:R-:W-:Y:S02]  /*171e0*/  ISETP.GE.AND P4, PT, R15, R50, PT ;  /* 0x000000320f00720c */ /* 0x000fe40003f86270 */
[C---:B------:R-:W-:Y:S02]  /*171f0*/  ISETP.GE.AND P6, PT, R13.reuse, R2, PT ;  /* 0x000000020d00720c */ /* 0x040fe40003fc6270 */
[----:B------:R-:W-:Y:S02]  /*17200*/  ISETP.GE.AND P2, PT, R13, R50, PT ;  /* 0x000000320d00720c */ /* 0x000fe40003f46270 */
[C---:B------:R-:W-:Y:S01]  /*17210*/  IADD3 R17, R65.reuse, 0x41, RZ ;  /* 0x0000004141117810 */ /* 0x040fe20007ffe0ff */
[----:B------:R-:W2:Y:S01]  /*17220*/  LDSM.16.M88.4 R12, [R204+0x7000] ;  /* 0x00700000cc0c783b */ /* 0x000ea20000000200 */
[----:B------:R-:W-:Y:S02]  /*17230*/  IADD3 R19, R65, 0x48, RZ ;  /* 0x0000004841137810 */ /* 0x000fe40007ffe0ff */
[----:B------:R-:W-:-:S02]  /*17240*/  FSEL R140, R71, -INF , !P0 ;  /* 0xff800000478c7808 */ /* 0x000fc40004000000 */
[----:B------:R-:W-:Y:S02]  /*17250*/  FSEL R144, R60, -INF , !P3 ;  /* 0xff8000003c907808 */ /* 0x000fe40005800000 */
[----:B------:R-:W-:Y:S02]  /*17260*/  FSEL R141, R62, -INF , !P4 ;  /* 0xff8000003e8d7808 */ /* 0x000fe40006000000 */
[----:B------:R-:W-:Y:S01]  /*17270*/  FSEL R147, R61, -INF , !P6 ;  /* 0xff8000003d937808 */ /* 0x000fe20007000000 */
[----:B-1----:R-:W-:Y:S01]  /*17280*/  HMMA.16816.F32 R36, R4, R20, R36 ;  /* 0x000000140424723c */ /* 0x002fe20000001824 */
[C---:B------:R-:W-:Y:S02]  /*17290*/  ISETP.GE.AND P0, PT, R17.reuse, R2, PT ;  /* 0x000000021100720c */ /* 0x040fe40003f06270 */
[----:B------:R-:W-:Y:S02]  /*172a0*/  ISETP.GE.AND P3, PT, R17, R50, PT ;  /* 0x000000321100720c */ /* 0x000fe40003f66270 */
[----:B------:R-:W-:-:S02]  /*172b0*/  ISETP.GE.AND P4, PT, R19, R2, PT ;  /* 0x000000021300720c */ /* 0x000fc40003f86270 */
[----:B------:R-:W-:Y:S01]  /*172c0*/  ISETP.GE.AND P6, PT, R19, R50, PT ;  /* 0x000000321300720c */ /* 0x000fe20003fc6270 */
[----:B------:R-:W-:Y:S01]  /*172d0*/  HMMA.16816.F32 R32, R4, R22, R32 ;  /* 0x000000160420723c */ /* 0x000fe20000001820 */
[----:B------:R-:W1:Y:S01]  /*172e0*/  LDSM.16.M88.4 R16, [R204+0x7800] ;  /* 0x00780000cc10783b */ /* 0x000e620000000200 */
[----:B------:R-:W-:Y:S01]  /*172f0*/  IADD3 R21, R65, 0x50, RZ ;  /* 0x0000005041157810 */ /* 0x000fe20007ffe0ff */
[----:B------:R-:W-:-:S04]  /*17300*/  DEPBAR.LE SB0, 0x0 ;  /* 0x000080000000791a */ /* 0x000fc80000000000 */
[----:B------:R-:W-:Y:S02]  /*17310*/  FSEL R157, R54, -INF , !P1 ;  /* 0xff800000369d7808 */ /* 0x000fe40004800000 */
[----:B------:R-:W-:Y:S02]  /*17320*/  FSEL R163, R53, -INF , !P0 ;  /* 0xff80000035a37808 */ /* 0x000fe40004000000 */
[C---:B------:R-:W-:Y:S02]  /*17330*/  ISETP.GE.AND P1, PT, R21.reuse, R2, PT ;  /* 0x000000021500720c */ /* 0x040fe40003f26270 */
[----:B------:R-:W-:Y:S02]  /*17340*/  ISETP.GE.AND P0, PT, R21, R50, PT ;  /* 0x000000321500720c */ /* 0x000fe40003f06270 */
[C---:B------:R-:W-:Y:S02]  /*17350*/  IADD3 R57, R65.reuse, 0x49, RZ ;  /* 0x0000004941397810 */ /* 0x040fe40007ffe0ff */
[----:B------:R-:W-:-:S02]  /*17360*/  IADD3 R21, R65, 0x51, RZ ;  /* 0x0000005141157810 */ /* 0x000fc40007ffe0ff */
[----:B------:R-:W-:Y:S02]  /*17370*/  FSEL R150, R63, -INF , !P2 ;  /* 0xff8000003f967808 */ /* 0x000fe40005000000 */
[----:B------:R-:W-:Y:S01]  /*17380*/  FSEL R160, R52, -INF , !P5 ;  /* 0xff80000034a07808 */ /* 0x000fe20006800000 */
[C---:B--2---:R-:W-:Y:S01]  /*17390*/  HMMA.16816.F32 R28, R4.reuse, R12, R28 ;  /* 0x0000000c041c723c */ /* 0x044fe2000000181c */
[----:B------:R-:W-:Y:S02]  /*173a0*/  FSEL R158, R55, -INF , !P3 ;  /* 0xff800000379e7808 */ /* 0x000fe40005800000 */
[----:B------:R-:W-:Y:S02]  /*173b0*/  FSEL R162, R40, -INF , !P4 ;  /* 0xff80000028a27808 */ /* 0x000fe40006000000 */
[C---:B------:R-:W-:Y:S02]  /*173c0*/  ISETP.GE.AND P2, PT, R57.reuse, R2, PT ;  /* 0x000000023900720c */ /* 0x040fe40003f46270 */
[----:B------:R-:W-:Y:S01]  /*173d0*/  ISETP.GE.AND P5, PT, R57, R50, PT ;  /* 0x000000323900720c */ /* 0x000fe20003fa6270 */
[----:B------:R-:W-:Y:S01]  /*173e0*/  HMMA.16816.F32 R24, R4, R14, R24 ;  /* 0x0000000e0418723c */ /* 0x000fe20000001818 */
[----:B------:R-:W-:-:S02]  /*173f0*/  ISETP.GE.AND P3, PT, R21, R2, PT ;  /* 0x000000021500720c */ /* 0x000fc40003f66270 */
[-C--:B------:R-:W-:Y:S02]  /*17400*/  ISETP.GE.AND P4, PT, R21, R50.reuse, PT ;  /* 0x000000321500720c */ /* 0x080fe40003f86270 */
[C---:B------:R-:W-:Y:S02]  /*17410*/  IADD3 R23, R65.reuse, 0x58, RZ ;  /* 0x0000005841177810 */ /* 0x040fe40007ffe0ff */
[----:B------:R-:W-:Y:S02]  /*17420*/  IADD3 R21, R65, 0x59, RZ ;  /* 0x0000005941157810 */ /* 0x000fe40007ffe0ff */
[----:B------:R-:W-:Y:S01]  /*17430*/  FSEL R165, R41, -INF , !P2 ;  /* 0xff80000029a57808 */ /* 0x000fe20005000000 */
[----:B-1----:R-:W-:Y:S01]  /*17440*/  HMMA.16816.F32 R128, R4, R16, R128 ;  /* 0x000000100480723c */ /* 0x002fe20000001880 */
[----:B------:R-:W-:Y:S02]  /*17450*/  FSEL R166, R43, -INF , !P5 ;  /* 0xff8000002ba67808 */ /* 0x000fe40006800000 */
[----:B------:R-:W-:-:S02]  /*17460*/  ISETP.GE.AND P2, PT, R23, R50, PT ;  /* 0x000000321700720c */ /* 0x000fc40003f46270 */
[----:B------:R-:W-:Y:S02]  /*17470*/  ISETP.GE.AND P5, PT, R21, R2, PT ;  /* 0x000000021500720c */ /* 0x000fe40003fa6270 */
[C---:B------:R-:W-:Y:S01]  /*17480*/  IADD3 R13, R65.reuse, 0x60, RZ ;  /* 0x00000060410d7810 */ /* 0x040fe20007ffe0ff */
[----:B------:R-:W-:Y:S01]  /*17490*/  HMMA.16816.F32 R124, R4, R18, R124 ;  /* 0x00000012047c723c */ /* 0x000fe2000000187c */
[----:B------:R-:W-:Y:S02]  /*174a0*/  IADD3 R15, R65, 0x68, RZ ;  /* 0x00000068410f7810 */ /* 0x000fe40007ffe0ff */
[----:B------:R-:W-:Y:S02]  /*174b0*/  FSEL R168, R37, -INF , !P3 ;  /* 0xff80000025a87808 */ /* 0x000fe40005800000 */
[----:B------:R-:W-:Y:S02]  /*174c0*/  FSEL R170, R34, -INF , !P2 ;  /* 0xff80000022aa7808 */ /* 0x000fe40005000000 */
[----:B------:R-:W-:-:S02]  /*174d0*/  FSEL R164, R33, -INF , !P5 ;  /* 0xff80000021a47808 */ /* 0x000fc40006800000 */
[----:B------:R-:W-:Y:S02]  /*174e0*/  FSEL R159, R42, -INF , !P6 ;  /* 0xff8000002a9f7808 */ /* 0x000fe40007000000 */
[----:B------:R-:W-:Y:S02]  /*174f0*/  FSEL R172, R38, -INF , !P0 ;  /* 0xff80000026ac7808 */ /* 0x000fe40004000000 */
[----:B------:R-:W-:Y:S02]  /*17500*/  ISETP.GE.AND P3, PT, R13, R50, PT ;  /* 0x000000320d00720c */ /* 0x000fe40003f66270 */
[C---:B------:R-:W-:Y:S02]  /*17510*/  ISETP.GE.AND P2, PT, R15.reuse, R2, PT ;  /* 0x000000020f00720c */ /* 0x040fe40003f46270 */
        /* <DEDUP_REMOVED lines=8> */
[-C--:B------:R-:W-:Y:S02]  /*175a0*/  ISETP.GE.AND P3, PT, R15, R2.reuse, PT ;  /* 0x000000020f00720c */ /* 0x080fe40003f66270 */
[C---:B------:R-:W-:Y:S02]  /*175b0*/  ISETP.GE.AND P4, PT, R13.reuse, R2, PT ;  /* 0x000000020d00720c */ /* 0x040fe40003f86270 */
[-C--:B------:R-:W-:Y:S02]  /*175c0*/  ISETP.GE.AND P6, PT, R13, R50.reuse, PT ;  /* 0x000000320d00720c */ /* 0x080fe40003fc6270 */
[----:B------:R-:W-:Y:S02]  /*175d0*/  IADD3 R13, R65, 0x69, RZ ;  /* 0x00000069410d7810 */ /* 0x000fe40007ffe0ff */
[----:B------:R-:W-:Y:S02]  /*175e0*/  FSEL R169, R36, -INF , !P1 ;  /* 0xff80000024a97808 */ /* 0x000fe40004800000 */
[----:B------:R-:W-:-:S02]  /*175f0*/  ISETP.GE.AND P1, PT, R21, R50, PT ;  /* 0x000000321500720c */ /* 0x000fc40003f26270 */
[----:B------:R-:W-:Y:S02]  /*17600*/  FSEL R135, R128, -INF , !P3 ;  /* 0xff80000080877808 */ /* 0x000fe40005800000 */
[----:B------:R-:W-:Y:S02]  /*17610*/  FSEL R153, R28, -INF , !P0 ;  /* 0xff8000001c997808 */ /* 0x000fe40004000000 */
[-C--:B------:R-:W-:Y:S02]  /*17620*/  ISETP.GE.AND P3, PT, R65, R50.reuse, PT ;  /* 0x000000324100720c */ /* 0x080fe40003f66270 */
[----:B------:R-:W-:Y:S02]  /*17630*/  ISETP.GE.AND P0, PT, R13, R50, PT ;  /* 0x000000320d00720c */ /* 0x000fe40003f06270 */
[----:B------:R-:W-:Y:S02]  /*17640*/  FSEL R161, R35, -INF , !P1 ;  /* 0xff80000023a17808 */ /* 0x000fe40004800000 */
[----:B------:R-:W-:-:S02]  /*17650*/  ISETP.GE.AND P1, PT, R13, R2, PT ;  /* 0x000000020d00720c */ /* 0x000fc40003f26270 */
[----:B------:R-:W-:Y:S02]  /*17660*/  FSEL R94, R94, -INF , !P3 ;  /* 0xff8000005e5e7808 */ /* 0x000fe40005800000 */
[----:B------:R-:W-:Y:S02]  /*17670*/  IADD3 R5, R65, 0x78, RZ ;  /* 0x0000007841057810 */ /* 0x000fe40007ffe0ff */
[----:B------:R-:W-:Y:S02]  /*17680*/  FSEL R145, R27, -INF , !P0 ;  /* 0xff8000001b917808 */ /* 0x000fe40004000000 */
[----:B------:R-:W-:Y:S02]  /*17690*/  ISETP.GE.AND P3, PT, R48, 0x2, PT ;  /* 0x000000023000780c */ /* 0x000fe40003f66270 */
[C---:B------:R-:W-:Y:S02]  /*176a0*/  ISETP.GE.AND P0, PT, R65.reuse, R2, PT ;  /* 0x000000024100720c */ /* 0x040fe40003f06270 */
[----:B------:R-:W-:-:S02]  /*176b0*/  IADD3 R7, R65, 0x79, RZ ;  /* 0x0000007941077810 */ /* 0x000fc40007ffe0ff */
[----:B------:R-:W-:Y:S02]  /*176c0*/  FSEL R154, R26, -INF , !P5 ;  /* 0xff8000001a9a7808 */ /* 0x000fe40006800000 */
[----:B------:R-:W-:Y:S01]  /*176d0*/  FSEL R146, R25, -INF , !P1 ;  /* 0xff80000019927808 */ /* 0x000fe20004800000 */
[----:B------:R-:W-:Y:S01]  /*176e0*/  BAR.SYNC.DEFER_BLOCKING 0x0 ;  /* 0x0000000000007b1d */ /* 0x000fe20000010000 */
[C---:B------:R-:W-:Y:S02]  /*176f0*/  ISETP.GE.AND P5, PT, R5.reuse, R2, PT ;  /* 0x000000020500720c */ /* 0x040fe40003fa6270 */
[----:B------:R-:W-:Y:S02]  /*17700*/  ISETP.GE.AND P1, PT, R5, R50, PT ;  /* 0x000000320500720c */ /* 0x000fe40003f26270 */
[----:B------:R-:W-:Y:S02]  /*17710*/  FSEL R152, R29, -INF , !P4 ;  /* 0xff8000001d987808 */ /* 0x000fe40006000000 */
[----:B------:R-:W-:-:S02]  /*17720*/  FSEL R5, R92, -INF , !P0 ;  /* 0xff8000005c057808 */ /* 0x000fc40004000000 */
[-C--:B------:R-:W-:Y:S02]  /*17730*/  ISETP.GE.AND P4, PT, R15, R50.reuse, PT ;  /* 0x000000320f00720c */ /* 0x080fe40003f86270 */
[----:B------:R-:W-:Y:S02]  /*17740*/  ISETP.GE.AND P0, PT, R7, R50, PT ;  /* 0x000000320700720c */ /* 0x000fe40003f06270 */
[----:B------:R-:W-:Y:S02]  /*17750*/  IADD3 R13, R65, 0x71, RZ ;  /* 0x00000071410d7810 */ /* 0x000fe40007ffe0ff */
[----:B------:R-:W-:Y:S02]  /*17760*/  FSEL R155, R31, -INF , !P6 ;  /* 0xff8000001f9b7808 */ /* 0x000fe40007000000 */
[----:B------:R-:W-:Y:S02]  /*17770*/  FSEL R151, R24, -INF , !P2 ;  /* 0xff80000018977808 */ /* 0x000fe40005000000 */
[----:B------:R-:W-:-:S02]  /*17780*/  FSEL R139, R130, -INF , !P4 ;  /* 0xff800000828b7808 */ /* 0x000fc40006000000 */
[----:B------:R-:W-:Y:S02]  /*17790*/  FSEL R63, R127, -INF , !P0 ;  /* 0xff8000007f3f7808 */ /* 0x000fe40004000000 */
[C---:B------:R-:W-:Y:S02]  /*177a0*/  ISETP.GE.AND P6, PT, R13.reuse, R2, PT ;  /* 0x000000020d00720c */ /* 0x040fe40003fc6270 */
[----:B------:R-:W-:Y:S02]  /*177b0*/  ISETP.GE.AND P2, PT, R13, R50, PT ;  /* 0x000000320d00720c */ /* 0x000fe40003f46270 */
[----:B------:R-:W-:Y:S02]  /*177c0*/  ISETP.GE.AND P4, PT, R7, R2, PT ;  /* 0x000000020700720c */ /* 0x000fe40003f86270 */
[----:B------:R-:W-:Y:S02]  /*177d0*/  ISETP.NE.U32.AND P0, PT, R236, RZ, PT ;  /* 0x000000ffec00720c */ /* 0x000fe40003f05070 */
[----:B------:R-:W-:-:S02]  /*177e0*/  FSEL R67, R129, -INF , !P6 ;  /* 0xff80000081437808 */ /* 0x000fc40007000000 */
[----:B------:R-:W-:Y:S02]  /*177f0*/  FSEL R138, R131, -INF , !P2 ;  /* 0xff800000838a7808 */ /* 0x000fe40005000000 */
[----:B------:R-:W-:Y:S02]  /*17800*/  FSEL R134, R124, -INF , !P5 ;  /* 0xff8000007c867808 */ /* 0x000fe40006800000 */
[----:B------:R-:W-:Y:S02]  /*17810*/  FSEL R137, R126, -INF , !P1 ;  /* 0xff8000007e897808 */ /* 0x000fe40004800000 */
[----:B------:R-:W-:Y:S02]  /*17820*/  FSEL R66, R125, -INF , !P4 ;  /* 0xff8000007d427808 */ /* 0x000fe40006000000 */
[----:B------:R-:W-:Y:S01]  /*17830*/  ISETP.NE.AND.EX P0, PT, R237, RZ, PT, P0 ;  /* 0x000000ffed00720c */ /* 0x000fe20003f05300 */
[----:B------:R-:W-:Y:S11]  /*17840*/  @!P3 BRA `(.L_x_1101) ;  /* 0x00000c200000b947 */ /* 0x000ff60003800000 */
[----:B------:R-:W-:Y:S01]  /*17850*/  BSSY B0, `(.L_x_1102) ;  /* 0x0000040000007945 */ /* 0x000fe20003800000 */
[----:B------:R-:W-:Y:S05]  /*17860*/  @!P0 BRA `(.L_x_1103) ;  /* 0x000003b000008947 */ /* 0x000fea0003800000 */
[----:B------:R-:W2:Y:S01]  /*17870*/  LD.E R14, [R10.64+0x170] ;  /* 0x000170060a0e7980 */ /* 0x000ea2000c101900 */
[----:B------:R-:W-:-:S02]  /*17880*/  IADD3 R12, R3, -0x80, RZ ;  /* 0xffffff80030c7810 */ /* 0x000fc40007ffe0ff */
[----:B------:R-:W-:Y:S02]  /*17890*/  IABS R6, R3 ;  /* 0x0000000300067213 */ /* 0x000fe40000000000 */
[----:B------:R-:W-:Y:S02]  /*178a0*/  IABS R4, R12 ;  /* 0x0000000c00047213 */ /* 0x000fe40000000000 */
[-C--:B--2---:R-:W-:Y:S02]  /*178b0*/  IABS R8, R14.reuse ;  /* 0x0000000e00087213 */ /* 0x084fe40000000000 */
[-C--:B------:R-:W-:Y:S02]  /*178c0*/  IABS R7, R14.reuse ;  /* 0x0000000e00077213 */ /* 0x080fe40000000000 */
[----:B------:R-:W1:Y:S01]  /*178d0*/  I2F.RP R13, R8 ;  /* 0x00000008000d7306 */ /* 0x000e620000209400 */
[-C--:B------:R-:W-:Y:S02]  /*178e0*/  LOP3.LUT R3, R3, R14.reuse, RZ, 0x3c, !PT ;  /* 0x0000000e03037212 */ /* 0x080fe400078e3cff */
[----:B------:R-:W-:Y:S01]  /*178f0*/  IMAD.MOV R7, RZ, RZ, -R7 ;  /* 0x000000ffff077224 */ /* 0x000fe200078e0a07 */
[----:B------:R-:W-:-:S02]  /*17900*/  LOP3.LUT R12, R12, R14, RZ, 0x3c, !PT ;  /* 0x0000000e0c0c7212 */ /* 0x000fc400078e3cff */
[----:B------:R-:W-:Y:S02]  /*17910*/  ISETP.GE.AND P4, PT, R3, RZ, PT ;  /* 0x000000ff0300720c */ /* 0x000fe40003f86270 */
        /* <DEDUP_REMOVED lines=8> */
[----:B------:R-:W-:-:S04]  /*179a0*/  IMAD.HI.U32 R9, R9, R4, RZ ;  /* 0x0000000409097227 */ /* 0x000fc800078e00ff */
[-C--:B------:R-:W-:Y:S01]  /*179b0*/  IMAD R15, R13, R7.reuse, R6 ;  /* 0x000000070d0f7224 */ /* 0x080fe200078e0206 */
[----:B------:R-:W-:Y:S01]  /*179c0*/  LOP3.LUT R6, RZ, R14, RZ, 0x33, !PT ;  /* 0x0000000eff067212 */ /* 0x000fe200078e33ff */
[----:B------:R-:W-:-:S03]  /*179d0*/  IMAD R7, R9, R7, R4 ;  /* 0x0000000709077224 */ /* 0x000fc600078e0204 */
[C---:B------:R-:W-:Y:S02]  /*179e0*/  ISETP.GT.U32.AND P1, PT, R8.reuse, R15, PT ;  /* 0x0000000f0800720c */ /* 0x040fe40003f24070 */
[----:B------:R-:W-:-:S11]  /*179f0*/  ISETP.GT.U32.AND P2, PT, R8, R7, PT ;  /* 0x000000070800720c */ /* 0x000fd60003f44070 */
[--C-:B------:R-:W-:Y:S01]  /*17a00*/  @!P1 IMAD.IADD R15, R15, 0x1, -R8.reuse ;  /* 0x000000010f0f9824 */ /* 0x100fe200078e0a08 */
[----:B------:R-:W-:Y:S01]  /*17a10*/  @!P1 IADD3 R13, R13, 0x1, RZ ;  /* 0x000000010d0d9810 */ /* 0x000fe20007ffe0ff */
[----:B------:R-:W-:Y:S01]  /*17a20*/  @!P2 IMAD.IADD R7, R7, 0x1, -R8 ;  /* 0x000000010707a824 */ /* 0x000fe200078e0a08 */
[----:B------:R-:W-:Y:S02]  /*17a30*/  ISETP.GE.AND P1, PT, R12, RZ, PT ;  /* 0x000000ff0c00720c */ /* 0x000fe40003f26270 */
[-C--:B------:R-:W-:Y:S02]  /*17a40*/  ISETP.GE.U32.AND P6, PT, R15, R8.reuse, PT ;  /* 0x000000080f00720c */ /* 0x080fe40003fc6070 */
[----:B------:R-:W-:Y:S02]  /*17a50*/  ISETP.GE.U32.AND P5, PT, R7, R8, PT ;  /* 0x000000080700720c */ /* 0x000fe40003fa6070 */
[----:B------:R-:W-:Y:S02]  /*17a60*/  @!P2 IADD3 R9, R9, 0x1, RZ ;  /* 0x000000010909a810 */ /* 0x000fe40007ffe0ff */
[----:B------:R-:W-:-:S07]  /*17a70*/  ISETP.NE.AND P2, PT, R14, RZ, PT ;  /* 0x000000ff0e00720c */ /* 0x000fce0003f45270 */
[----:B------:R-:W-:Y:S02]  /*17a80*/  @P6 IADD3 R13, R13, 0x1, RZ ;  /* 0x000000010d0d6810 */ /* 0x000fe40007ffe0ff */
[----:B------:R-:W-:Y:S02]  /*17a90*/  @P5 IADD3 R9, R9, 0x1, RZ ;  /* 0x0000000109095810 */ /* 0x000fe40007ffe0ff */
[----:B------:R-:W-:-:S03]  /*17aa0*/  @!P4 IADD3 R13, -R13, RZ, RZ ;  /* 0x000000ff0d0dc210 */ /* 0x000fc60007ffe1ff */
[----:B------:R-:W-:Y:S01]  /*17ab0*/  @!P1 IMAD.MOV R9, RZ, RZ, -R9 ;  /* 0x000000ffff099224 */ /* 0x000fe200078e0a09 */
[C---:B------:R-:W-:Y:S02]  /*17ac0*/  SEL R7, R6.reuse, R13, !P2 ;  /* 0x0000000d06077207 */ /* 0x040fe40005000000 */
[----:B------:R-:W2:Y:S02]  /*17ad0*/  LD.E.64 R12, [R10.64+0x20] ;  /* 0x000020060a0c7980 */ /* 0x000ea4000c101b00 */
[----:B------:R-:W-:Y:S01]  /*17ae0*/  SEL R6, R6, R9, !P2 ;  /* 0x0000000906067207 */ /* 0x000fe20005000000 */
[C-C-:B------:R-:W-:Y:S01]  /*17af0*/  IMAD.WIDE R18, R7.reuse, 0x4, R236.reuse ;  /* 0x0000000407127825 */ /* 0x140fe200078e02ec */
[----:B------:R-:W3:Y:S03]  /*17b00*/  LD.E.64 R8, [R10.64+0x38] ;  /* 0x000038060a087980 */ /* 0x000ee6000c101b00 */
[----:B------:R-:W-:Y:S01]  /*17b10*/  IMAD.WIDE R16, R6, 0x4, R236 ;  /* 0x0000000406107825 */ /* 0x000fe200078e02ec */
[----:B------:R-:W4:Y:S04]  /*17b20*/  LD.E R4, [R18.64] ;  /* 0x0000000612047980 */ /* 0x000f28000c101900 */
[----:B------:R-:W4:Y:S01]  /*17b30*/  LD.E R3, [R16.64] ;  /* 0x0000000610037980 */ /* 0x000f22000c101900 */
[----:B------:R-:W-:-:S04]  /*17b40*/  IMAD.IADD R7, R7, 0x1, -R6 ;  /* 0x0000000107077824 */ /* 0x000fc800078e0a06 */
[----:B------:R-:W-:-:S05]  /*17b50*/  IMAD R14, R14, R7, -0x80 ;  /* 0xffffff800e0e7424 */ /* 0x000fca00078e0207 */
[----:B------:R-:W-:Y:S01]  /*17b60*/  SHF.R.S32.HI R7, RZ, 0x1f, R14 ;  /* 0x0000001fff077819 */ /* 0x000fe2000001140e */
[-C--:B---3--:R-:W-:Y:S02]  /*17b70*/  IMAD R6, R9, R14.reuse, RZ ;  /* 0x0000000e09067224 */ /* 0x088fe400078e02ff */
[----:B------:R-:W-:-:S04]  /*17b80*/  IMAD.WIDE.U32 R14, R8, R14, RZ ;  /* 0x0000000e080e7225 */ /* 0x000fc800078e00ff */
[----:B------:R-:W-:Y:S02]  /*17b90*/  IMAD R6, R8, R7, R6 ;  /* 0x0000000708067224 */ /* 0x000fe400078e0206 */
[----:B----4-:R-:W-:-:S03]  /*17ba0*/  IMAD.IADD R3, R3, 0x1, -R4 ;  /* 0x0000000103037824 */ /* 0x010fc600078e0a04 */
[----:B------:R-:W-:Y:S01]  /*17bb0*/  IADD3 R15, R15, R6, RZ ;  /* 0x000000060f0f7210 */ /* 0x000fe20007ffe0ff */
[----:B--2---:R-:W-:Y:S01]  /*17bc0*/  IMAD R7, R13, R3, RZ ;  /* 0x000000030d077224 */ /* 0x004fe200078e02ff */
[----:B------:R-:W-:-:S05]  /*17bd0*/  SHF.R.S32.HI R4, RZ, 0x1f, R3 ;  /* 0x0000001fff047819 */ /* 0x000fca0000011403 */
[----:B------:R-:W-:Y:S02]  /*17be0*/  IMAD R4, R12, R4, R7 ;  /* 0x000000040c047224 */ /* 0x000fe400078e0207 */
[----:B------:R-:W-:-:S04]  /*17bf0*/  IMAD.WIDE.U32 R6, R3, R12, R14 ;  /* 0x0000000c03067225 */ /* 0x000fc800078e000e */
[----:B------:R-:W-:Y:S01]  /*17c00*/  IMAD.IADD R4, R7, 0x1, R4 ;  /* 0x0000000107047824 */ /* 0x000fe200078e0204 */
[----:B------:R-:W-:Y:S05]  /*17c10*/  BRA `(.L_x_1104) ;  /* 0x0000003000007947 */ /* 0x000fea0003800000 */
.L_x_1103:
[----:B------:R-:W2:Y:S02]  /*17c20*/  LD.E R6, [R10.64+0x38] ;  /* 0x000038060a067980 */ /* 0x000ea4000c101900 */
[----:B--2---:R-:W-:-:S04]  /*17c30*/  LEA R6, -R6, RZ, 0x7 ;  /* 0x000000ff06067211 */ /* 0x004fc800078e39ff */
[----:B------:R-:W-:Y:S02]  /*17c40*/  SHF.R.S32.HI R4, RZ, 0x1f, R6 ;  /* 0x0000001fff047819 */ /* 0x000fe40000011406 */
.L_x_1104:
[----:B------:R-:W-:Y:S05]  /*17c50*/  BSYNC B0 ;  /* 0x0000000000007941 */ /* 0x000fea0003800000 */
.L_x_1102:
[C---:B------:R-:W-:Y:S02]  /*17c60*/  LOP3.LUT P6, RZ, R239.reuse, 0x1, RZ, 0xc0, !PT ;  /* 0x00000001efff7812 */ /* 0x040fe400078cc0ff */
[----:B------:R-:W-:Y:S02]  /*17c70*/  LOP3.LUT P2, RZ, R239, 0x2, RZ, 0xc0, !PT ;  /* 0x00000002efff7812 */ /* 0x000fe4000784c0ff */
[C---:B------:R-:W-:Y:S02]  /*17c80*/  LEA R22, P4, R6.reuse, R228, 0x1 ;  /* 0x000000e406167211 */ /* 0x040fe400078808ff */
[C---:B------:R-:W-:Y:S02]  /*17c90*/  IADD3 R3, P1, R6.reuse, R225, RZ ;  /* 0x000000e106037210 */ /* 0x040fe40007f3e0ff */
[----:B------:R-:W-:Y:S02]  /*17ca0*/  LEA.HI.X R23, R6, R227, R4, 0x1, P4 ;  /* 0x000000e306177211 */ /* 0x000fe400020f0c04 */
[----:B------:R-:W-:Y:S01]  /*17cb0*/  IADD3 R7, P4, R3, R225, RZ ;  /* 0x000000e103077210 */ /* 0x000fe20007f9e0ff */
[----:B------:R-:W-:-:S02]  /*17cc0*/  IMAD.X R4, R4, 0x1, R226, P1 ;  /* 0x0000000104047824 */ /* 0x000fc400008e06e2 */
[CC--:B------:R-:W-:Y:S01]  /*17cd0*/  @P6 LEA R20, P5, R3.reuse, R228.reuse, 0x1 ;  /* 0x000000e403146211 */ /* 0x0c0fe200078a08ff */
[----:B------:R-:W-:Y:S01]  /*17ce0*/  @!PT LDS RZ, [RZ] ;  /* 0x00000000fffff984 */ /* 0x000fe20000000800 */
[----:B------:R-:W-:Y:S01]  /*17cf0*/  @!PT LDS RZ, [RZ] ;  /* 0x00000000fffff984 */ /* 0x000fe20000000800 */
[----:B------:R-:W-:Y:S01]  /*17d00*/  @!PT LDS RZ, [RZ] ;  /* 0x00000000fffff984 */ /* 0x000fe20000000800 */
[----:B------:R1:W-:Y:S01]  /*17d10*/  @P6 LDGSTS.E.BYPASS.LTC128B.128 [R235+0x4000], [R22.64] ;  /* 0x0400000016eb6fae */ /* 0x0003e2000b901d46 */
[CC--:B------:R-:W-:Y:S02]  /*17d20*/  @P2 LEA R14, P1, R3.reuse, R228.reuse, 0x1 ;  /* 0x000000e4030e2211 */ /* 0x0c0fe400078208ff */
[CCC-:B------:R-:W-:Y:S01]  /*17d30*/  @P6 LEA.HI.X R21, R3.reuse, R227.reuse, R4.reuse, 0x1, P5 ;  /* 0x000000e303156211 */ /* 0x1c0fe200028f0c04 */
[----:B------:R1:W-:Y:S01]  /*17d40*/  @!P6 STS.128 [R235+0x4000], RZ ;  /* 0x004000ffeb00e388 */ /* 0x0003e20000000c00 */
[----:B------:R-:W-:Y:S01]  /*17d50*/  @P2 LEA.HI.X R15, R3, R227, R4, 0x1, P1 ;  /* 0x000000e3030f2211 */ /* 0x000fe200008f0c04 */
[----:B------:R-:W-:Y:S01]  /*17d60*/  IMAD.X R4, R4, 0x1, R226, P4 ;  /* 0x0000000104047824 */ /* 0x000fe200020e06e2 */
[CC--:B------:R-:W-:Y:S01]  /*17d70*/  @P6 LEA R18, P5, R7.reuse, R228.reuse, 0x1 ;  /* 0x000000e407126211 */ /* 0x0c0fe200078a08ff */
[----:B------:R-:W-:Y:S01]  /*17d80*/  @!PT LDS RZ, [RZ] ;  /* 0x00000000fffff984 */ /* 0x000fe20000000800 */
[----:B------:R-:W-:Y:S01]  /*17d90*/  @!PT LDS RZ, [RZ] ;  /* 0x00000000fffff984 */ /* 0x000fe20000000800 */
[----:B------:R-:W-:Y:S01]  /*17da0*/  @!PT LDS RZ, [RZ] ;  /* 0x00000000fffff984 */ /* 0x000fe20000000800 */
[----:B------:R1:W-:Y:S01]  /*17db0*/  @P2 LDGSTS.E.BYPASS.LTC128B.128 [R235+0x8000], [R22.64+0x80] ;  /* 0x0800008016eb2fae */ /* 0x0003e2000b901d46 */
[----:B------:R-:W-:-:S02]  /*17dc0*/  @P2 LEA R12, P1, R7, R228, 0x1 ;  /* 0x000000e4070c2211 */ /* 0x000fc400078208ff */
[C---:B------:R-:W-:Y:S01]  /*17dd0*/  IADD3 R3, P4, R7.reuse, R225, RZ ;  /* 0x000000e107037210 */ /* 0x040fe20007f9e0ff */
[----:B------:R1:W-:Y:S01]  /*17de0*/  @!P2 STS.128 [R235+0x8000], RZ ;  /* 0x008000ffeb00a388 */ /* 0x0003e20000000c00 */
[CCC-:B------:R-:W-:Y:S02]  /*17df0*/  @P6 LEA.HI.X R19, R7.reuse, R227.reuse, R4.reuse, 0x1, P5 ;  /* 0x000000e307136211 */ /* 0x1c0fe400028f0c04 */
[----:B------:R-:W-:Y:S01]  /*17e00*/  @P2 LEA.HI.X R13, R7, R227, R4, 0x1, P1 ;  /* 0x000000e3070d2211 */ /* 0x000fe200008f0c04 */
[----:B------:R-:W-:Y:S01]  /*17e10*/  IMAD.X R4, R4, 0x1, R226, P4 ;  /* 0x0000000104047824 */ /* 0x000fe200020e06e2 */
[CC--:B------:R-:W-:Y:S01]  /*17e20*/  @P6 LEA R16, P5, R3.reuse, R228.reuse, 0x1 ;  /* 0x000000e403106211 */ /* 0x0c0fe200078a08ff */
[----:B------:R-:W-:Y:S01]  /*17e30*/  @!PT LDS RZ, [RZ] ;  /* 0x00000000fffff984 */ /* 0x000fe20000000800 */
[----:B------:R-:W-:Y:S01]  /*17e40*/  @!PT LDS RZ, [RZ] ;  /* 0x00000000fffff984 */ /* 0x000fe20000000800 */
[----:B------:R-:W-:Y:S01]  /*17e50*/  @!PT LDS RZ, [RZ] ;  /* 0x00000000fffff984 */ /* 0x000fe20000000800 */
[----:B------:R1:W-:Y:S01]  /*17e60*/  @P6 LDGSTS.E.BYPASS.LTC128B.128 [R235+0x4800], [R20.64] ;  /* 0x0480000014eb6fae */ /* 0x0003e2000b901d46 */
[C---:B------:R-:W-:Y:S02]  /*17e70*/  @P2 LEA R8, P1, R3.reuse, R228, 0x1 ;  /* 0x000000e403082211 */ /* 0x040fe400078208ff */
[C---:B------:R-:W-:Y:S01]  /*17e80*/  IADD3 R7, P4, R3.reuse, R225, RZ ;  /* 0x000000e103077210 */ /* 0x040fe20007f9e0ff */
[----:B------:R1:W-:Y:S01]  /*17e90*/  @!P6 STS.128 [R235+0x4800], RZ ;  /* 0x004800ffeb00e388 */ /* 0x0003e20000000c00 */
[----:B------:R-:W-:-:S02]  /*17ea0*/  @P6 LEA.HI.X R17, R3, R227, R4, 0x1, P5 ;  /* 0x000000e303116211 */ /* 0x000fc400028f0c04 */
[----:B------:R-:W-:Y:S01]  /*17eb0*/  @P2 LEA.HI.X R9, R3, R227, R4, 0x1, P1 ;  /* 0x000000e303092211 */ /* 0x000fe200008f0c04 */
[----:B------:R-:W-:Y:S01]  /*17ec0*/  IMAD.X R4, R4, 0x1, R226, P4 ;  /* 0x0000000104047824 */ /* 0x000fe200020e06e2 */
[CC--:B------:R-:W-:Y:S01]  /*17ed0*/  @P6 LEA R26, P5, R7.reuse, R228.reuse, 0x1 ;  /* 0x000000e4071a6211 */ /* 0x0c0fe200078a08ff */
[----:B------:R-:W-:Y:S01]  /*17ee0*/  @!PT LDS RZ, [RZ] ;  /* 0x00000000fffff984 */ /* 0x000fe20000000800 */
[----:B------:R-:W-:Y:S01]  /*17ef0*/  @!PT LDS RZ, [RZ] ;  /* 0x00000000fffff984 */ /* 0x000fe20000000800 */
[----:B------:R-:W-:Y:S01]  /*17f00*/  @!PT LDS RZ, [RZ] ;  /* 0x00000000fffff984 */ /* 0x000fe20000000800 */
[----:B------:R1:W-:Y:S01]  /*17f10*/  @P2 LDGSTS.E.BYPASS.LTC128B.128 [R235+0x8800], [R14.64+0x80] ;  /* 0x088000800eeb2fae */ /* 0x0003e2000b901d46 */
[CC--:B------:R-:W-:Y:S02]  /*17f20*/  @P2 LEA R24, P1, R7.reuse, R228.reuse, 0x1 ;  /* 0x000000e407182211 */ /* 0x0c0fe400078208ff */
        /* <DEDUP_REMOVED lines=10> */
[----:B------:R-:W-:-:S02]  /*17fd0*/  @P2 LEA R28, P1, R3, R228, 0x1 ;  /* 0x000000e4031c2211 */ /* 0x000fc400078208ff */
[C---:B------:R-:W-:Y:S01]  /*17fe0*/  IADD3 R7, P4, R3.reuse, R225, RZ ;  /* 0x000000e103077210 */ /* 0x040fe20007f9e0ff */
[----:B------:R1:W-:Y:S01]  /*17ff0*/  @!P6 STS.128 [R235+0x5000], RZ ;  /* 0x005000ffeb00e388 */ /* 0x0003e20000000c00 */
[CCC-:B------:R-:W-:Y:S02]  /*18000*/  @P6 LEA.HI.X R31, R3.reuse, R227.reuse, R4.reuse, 0x1, P5 ;  /* 0x000000e3031f6211 */ /* 0x1c0fe400028f0c04 */
[----:B------:R-:W-:Y:S01]  /*18010*/  @P2 LEA.HI.X R29, R3, R227, R4, 0x1, P1 ;  /* 0x000000e3031d2211 */ /* 0x000fe200008f0c04 */
[----:B------:R-:W-:Y:S01]  /*18020*/  @!PT LDS RZ, [RZ] ;  /* 0x00000000fffff984 */ /* 0x000fe20000000800 */
[----:B------:R-:W-:Y:S01]  /*18030*/  @!PT LDS RZ, [RZ] ;  /* 0x00000000fffff984 */ /* 0x000fe20000000800 */
[----:B------:R-:W-:Y:S01]  /*18040*/  @!PT LDS RZ, [RZ] ;  /* 0x00000000fffff984 */ /* 0x000fe20000000800 */
[----:B------:R1:W-:Y:S01]  /*18050*/  @P2 LDGSTS.E.BYPASS.LTC128B.128 [R235+0x9000], [R12.64+0x80] ;  /* 0x090000800ceb2fae */ /* 0x0003e2000b901d46 */
[----:B------:R-:W-:Y:S01]  /*18060*/  IMAD.X R4, R4, 0x1, R226, P4 ;  /* 0x0000000104047824 */ /* 0x000fe200020e06e2 */
[CC--:B------:R-:W-:Y:S02]  /*18070*/  @P6 LEA R32, P5, R7.reuse, R228.reuse, 0x1 ;  /* 0x000000e407206211 */ /* 0x0c0fe400078a08ff */
[----:B------:R1:W-:Y:S01]  /*18080*/  @!P2 STS.128 [R235+0x9000], RZ ;  /* 0x009000ffeb00a388 */ /* 0x0003e20000000c00 */
[----:B------:R-:W-:-:S02]  /*18090*/  @P2 LEA R6, P1, R7, R228, 0x1 ;  /* 0x000000e407062211 */ /* 0x000fc400078208ff */
[C---:B------:R-:W-:Y:S01]  /*180a0*/  IADD3 R3, P4, R7.reuse, R225, RZ ;  /* 0x000000e107037210 */ /* 0x040fe20007f9e0ff */
[----:B------:R-:W-:Y:S01]  /*180b0*/  @!PT LDS RZ, [RZ] ;  /* 0x00000000fffff984 */ /* 0x000fe20000000800 */
[----:B------:R-:W-:Y:S01]  /*180c0*/  @!PT LDS RZ, [RZ] ;  /* 0x00000000fffff984 */ /* 0x000fe20000000800 */
[----:B------:R-:W-:Y:S01]  /*180d0*/  @!PT LDS RZ, [RZ] ;  /* 0x00000000fffff984 */ /* 0x000fe20000000800 */
[----:B------:R1:W-:Y:S01]  /*180e0*/  @P6 LDGSTS.E.BYPASS.LTC128B.128 [R235+0x5800], [R16.64] ;  /* 0x0580000010eb6fae */ /* 0x0003e2000b901d46 */
[CCC-:B------:R-:W-:Y:S02]  /*180f0*/  @P6 LEA.HI.X R33, R7.reuse, R227.reuse, R4.reuse, 0x1, P5 ;  /* 0x000000e307216211 */ /* 0x1c0fe400028f0c04 */
[-C--:B------:R-:W-:Y:S01]  /*18100*/  @P2 LEA.HI.X R7, R7, R227.reuse, R4, 0x1, P1 ;  /* 0x000000e307072211 */ /* 0x080fe200008f0c04 */
[----:B------:R1:W-:Y:S01]  /*18110*/  @!P6 STS.128 [R235+0x5800], RZ ;  /* 0x005800ffeb00e388 */ /* 0x0003e20000000c00 */
[----:B------:R-:W-:Y:S01]  /*18120*/  IMAD.X R4, R4, 0x1, R226, P4 ;  /* 0x0000000104047824 */ /* 0x000fe200020e06e2 */
[CC--:B------:R-:W-:Y:S02]  /*18130*/  @P6 LEA R34, P4, R3.reuse, R228.reuse, 0x1 ;  /* 0x000000e403226211 */ /* 0x0c0fe400078808ff */
[----:B------:R-:W-:Y:S01]  /*18140*/  @!PT LDS RZ, [RZ] ;  /* 0x00000000fffff984 */ /* 0x000fe20000000800 */
[----:B------:R-:W-:Y:S01]  /*18150*/  @!PT LDS RZ, [RZ] ;  /* 0x00000000fffff984 */ /* 0x000fe20000000800 */
[----:B------:R-:W-:Y:S01]  /*18160*/  @!PT LDS RZ, [RZ] ;  /* 0x00000000fffff984 */ /* 0x000fe20000000800 */
[----:B------:R1:W-:Y:S01]  /*18170*/  @P2 LDGSTS.E.BYPASS.LTC128B.128 [R235+0x9800], [R8.64+0x80] ;  /* 0x0980008008eb2fae */ /* 0x0003e2000b901d46 */
[C---:B------:R-:W-:Y:S01]  /*18180*/  @P2 LEA R36, P1, R3.reuse, R228, 0x1 ;  /* 0x000000e403242211 */ /* 0x040fe200078208ff */
[----:B------:R-:W-:Y:S01]  /*18190*/  IMAD.MOV.U32 R228, RZ, RZ, R22 ;  /* 0x000000ffffe47224 */ /* 0x000fe200078e0016 */
[CCC-:B------:R-:W-:Y:S01]  /*181a0*/  @P6 LEA.HI.X R35, R3.reuse, R227.reuse, R4.reuse, 0x1, P4 ;  /* 0x000000e303236211 */ /* 0x1c0fe200020f0c04 */
[----:B------:R1:W-:Y:S01]  /*181b0*/  @!P2 STS.128 [R235+0x9800], RZ ;  /* 0x009800ffeb00a388 */ /* 0x0003e20000000c00 */
[----:B------:R-:W-:Y:S01]  /*181c0*/  @P2 LEA.HI.X R37, R3, R227, R4, 0x1, P1 ;  /* 0x000000e303252211 */ /* 0x000fe200008f0c04 */
[----:B------:R-:W-:-:S02]  /*181d0*/  IMAD.MOV.U32 R227, RZ, RZ, R23 ;  /* 0x000000ffffe37224 */ /* 0x000fc400078e0017 */
[----:B------:R-:W-:Y:S01]  /*181e0*/  @!PT LDS RZ, [RZ] ;  /* 0x00000000fffff984 */ /* 0x000fe20000000800 */
[----:B------:R-:W-:Y:S01]  /*181f0*/  @!PT LDS RZ, [RZ] ;  /* 0x00000000fffff984 */ /* 0x000fe20000000800 */
[----:B------:R-:W-:Y:S01]  /*18200*/  @!PT LDS RZ, [RZ] ;  /* 0x00000000fffff984 */ /* 0x000fe20000000800 */
[----:B------:R1:W-:Y:S04]  /*18210*/  @P6 LDGSTS.E.BYPASS.LTC128B.128 [R235+0x6000], [R26.64] ;  /* 0x060000001aeb6fae */ /* 0x0003e8000b901d46 */
[----:B------:R1:W-:Y:S04]  /*18220*/  @!P6 STS.128 [R235+0x6000], RZ ;  /* 0x006000ffeb00e388 */ /* 0x0003e80000000c00 */
[----:B------:R-:W-:Y:S01]  /*18230*/  @!PT LDS RZ, [RZ] ;  /* 0x00000000fffff984 */ /* 0x000fe20000000800 */
[----:B------:R-:W-:Y:S01]  /*18240*/  @!PT LDS RZ, [RZ] ;  /* 0x00000000fffff984 */ /* 0x000fe20000000800 */
[----:B------:R-:W-:Y:S01]  /*18250*/  @!PT LDS RZ, [RZ] ;  /* 0x00000000fffff984 */ /* 0x000fe20000000800 */
[----:B------:R1:W-:Y:S04]  /*18260*/  @P2 LDGSTS.E.BYPASS.LTC128B.128 [R235+0xa000], [R24.64+0x80] ;  /* 0x0a00008018eb2fae */ /* 0x0003e8000b901d46 */
[----:B------:R1:W-:Y:S04]  /*18270*/  @!P2 STS.128 [R235+0xa000], RZ ;  /* 0x00a000ffeb00a388 */ /* 0x0003e80000000c00 */
        /* <DEDUP_REMOVED lines=30> */
[----:B------:R-:W0:Y:S02]  /*18460*/  LDGDEPBAR ;  /* 0x00000000000079af */ /* 0x000e240000000000 */
.L_x_1101:
[----:B------:R-:W-:Y:S05]  /*18470*/  BSYNC B1 ;  /* 0x0000000000017941 */ /* 0x000fea0003800000 */
.L_x_1100:
[----:B------:R-:W2:Y:S01]  /*18480*/  LD.E R65, [R10.64+0xdc] ;  /* 0x0000dc060a417980 */ /* 0x000ea2000c101900 */
[----:B------:R-:W-:-:S02]  /*18490*/  FMNMX.FTZ R3, R94, R95, !PT ;  /* 0x0000005f5e037209 */ /* 0x000fc40007810000 */
[----:B------:R-:W-:Y:S02]  /*184a0*/  SHF.L.U32 R216, R0, 0x1, RZ ;  /* 0x0000000100d87819 */ /* 0x000fe400000006ff */
[----:B------:R-:W-:Y:S02]  /*184b0*/  FMNMX.FTZ R4, R90, R3, !PT ;  /* 0x000000035a047209 */ /* 0x000fe40007810000 */
[----:B------:R-:W-:Y:S01]  /*184c0*/  LEA R214, R49, R216, 0x1 ;  /* 0x000000d831d67211 */ /* 0x000fe200078e08ff */
[----:B------:R-:W-:Y:S01]  /*184d0*/  LDSM.16.MT88.4 R124, [R216+0xc000] ;  /* 0x00c00000d87c783b */ /* 0x000fe20000004200 */
[----:B------:R-:W-:Y:S02]  /*184e0*/  FMNMX.FTZ R3, R91, R4, !PT ;  /* 0x000000045b037209 */ /* 0x000fe40007810000 */
[----:B------:R-:W-:Y:S01]  /*184f0*/  LEA R212, R47, R214, 0x1 ;  /* 0x000000d62fd47211 */ /* 0x000fe200078e08ff */
[----:B------:R-:W-:Y:S01]  /*18500*/  LDSM.16.MT88.4 R72, [R214+0xc000] ;  /* 0x00c00000d648783b */ /* 0x000fe20000004200 */
[----:B------:R-:W-:-:S02]  /*18510*/  FMNMX.FTZ R4, R86, R3, !PT ;  /* 0x0000000356047209 */ /* 0x000fc40007810000 */
[----:B------:R-:W-:Y:S01]  /*18520*/  FMNMX.FTZ R3, R5, R96, !PT ;  /* 0x0000006005037209 */ /* 0x000fe20007810000 */
[----:B------:R-:W-:Y:S01]  /*18530*/  LDSM.16.MT88.4 R120, [R214+0x10000] ;  /* 0x01000000d678783b */ /* 0x000fe20000004200 */
[----:B------:R-:W-:Y:S02]  /*18540*/  FMNMX.FTZ R4, R87, R4, !PT ;  /* 0x0000000457047209 */ /* 0x000fe40007810000 */
[----:B------:R-:W-:Y:S01]  /*18550*/  LEA R213, R47, R216, 0x1 ;  /* 0x000000d82fd57211 */ /* 0x000fe200078e08ff */
[----:B-1----:R-:W-:Y:S01]  /*18560*/  LDSM.16.MT88.4 R16, [R212+0xc800] ;  /* 0x00c80000d410783b */ /* 0x002fe20000004200 */
[----:B------:R-:W-:Y:S02]  /*18570*/  FMNMX.FTZ R7, R85, R4, !PT ;  /* 0x0000000455077209 */ /* 0x000fe40007810000 */
[----:B------:R-:W-:Y:S01]  /*18580*/  FMNMX.FTZ R4, R88, R3, !PT ;  /* 0x0000000358047209 */ /* 0x000fe20007810000 */
[----:B------:R-:W-:Y:S01]  /*18590*/  LDSM.16.MT88.4 R80, [R213+0xc000] ;  /* 0x00c00000d550783b */ /* 0x000fe20000004200 */
[----:B------:R-:W-:-:S02]  /*185a0*/  FMNMX.FTZ R6, R44, R7, !PT ;  /* 0x000000072c067209 */ /* 0x000fc40007810000 */
[----:B------:R-:W-:Y:S01]  /*185b0*/  FMNMX.FTZ R3, R89, R4, !PT ;  /* 0x0000000459037209 */ /* 0x000fe20007810000 */
[----:B------:R-:W-:Y:S01]  /*185c0*/  LDSM.16.MT88.4 R108, [R213+0x10000] ;  /* 0x01000000d56c783b */ /* 0x000fe20000004200 */
        /* <DEDUP_REMOVED lines=9> */
[----:B------:R-:W-:-:S03]  /*18660*/  FMNMX.FTZ R4, R173, R4, !PT ;  /* 0x00000004ad047209 */ /* 0x000fc60007810000 */
[----:B------:R-:W-:Y:S01]  /*18670*/  LDSM.16.MT88.4 R20, [R213+0xc800] ;  /* 0x00c80000d514783b */ /* 0x000fe20000004200 */
[----:B------:R-:W-:Y:S02]  /*18680*/  FMNMX.FTZ R3, R133, R4, !PT ;  /* 0x0000000485037209 */ /* 0x000fe40007810000 */
[----:B------:R-:W-:Y:S01]  /*18690*/  FMNMX.FTZ R4, R46, R7, !PT ;  /* 0x000000072e047209 */ /* 0x000fe20007810000 */
[----:B------:R-:W-:Y:S01]  /*186a0*/  LDSM.16.MT88.4 R36, [R214+0x10800] ;  /* 0x01080000d624783b */ /* 0x000fe20000004200 */
[----:B------:R-:W-:Y:S02]  /*186b0*/  FMNMX.FTZ R6, R140, R3, !PT ;  /* 0x000000038c067209 */ /* 0x000fe40007810000 */
[----:B------:R-:W-:Y:S01]  /*186c0*/  FMNMX.FTZ R4, R45, R4, !PT ;  /* 0x000000042d047209 */ /* 0x000fe20007810000 */
[----:B------:R-:W-:Y:S01]  /*186d0*/  LDSM.16.MT88.4 R32, [R213+0x10800] ;  /* 0x01080000d520783b */ /* 0x000fe20000004200 */
        /* <DEDUP_REMOVED lines=36> */
[----:B------:R-:W1:Y:S01]  /*18920*/  SHFL.BFLY PT, R4, R9, 0x2, 0x1f ;  /* 0x0c401f0009047f89 */ /* 0x000e6200000e0000 */
[----:B------:R-:W-:-:S04]  /*18930*/  FMNMX.FTZ R6, R146, R3, !PT ;  /* 0x0000000392067209 */ /* 0x000fc80007810000 */
[----:B------:R-:W-:-:S04]  /*18940*/  FMNMX.FTZ R6, R135, R6, !PT ;  /* 0x0000000687067209 */ /* 0x000fc80007810000 */
[----:B------:R-:W-:-:S04]  /*18950*/  FMNMX.FTZ R3, R67, R6, !PT ;  /* 0x0000000643037209 */ /* 0x000fc80007810000 */
[----:B------:R-:W-:-:S04]  /*18960*/  FMNMX.FTZ R3, R134, R3, !PT ;  /* 0x0000000386037209 */ /* 0x000fc80007810000 */
[----:B------:R-:W-:-:S05]  /*18970*/  FMNMX.FTZ R6, R66, R3, !PT ;  /* 0x0000000342067209 */ /* 0x000fca0007810000 */
[----:B------:R-:W3:Y:S01]  /*18980*/  SHFL.BFLY PT, R7, R6, 0x2, 0x1f ;  /* 0x0c401f0006077f89 */ /* 0x000ee200000e0000 */
[----:B-1----:R-:W-:-:S05]  /*18990*/  FMNMX.FTZ R4, R9, R4, !PT ;  /* 0x0000000409047209 */ /* 0x002fca0007810000 */
[----:B------:R-:W1:Y:S01]  /*189a0*/  SHFL.BFLY PT, R3, R4, 0x1, 0x1f ;  /* 0x0c201f0004037f89 */ /* 0x000e6200000e0000 */
[----:B---3--:R-:W-:-:S05]  /*189b0*/  FMNMX.FTZ R7, R6, R7, !PT ;  /* 0x0000000706077209 */ /* 0x008fca0007810000 */
[----:B------:R-:W3:Y:S01]  /*189c0*/  SHFL.BFLY PT, R132, R7, 0x1, 0x1f ;  /* 0x0c201f0007847f89 */ /* 0x000ee200000e0000 */
[----:B-1----:R-:W-:-:S04]  /*189d0*/  FMNMX.FTZ R3, R4, R3, !PT ;  /* 0x0000000304037209 */ /* 0x002fc80007810000 */
[----:B------:R-:W-:Y:S02]  /*189e0*/  FSETP.NEU.FTZ.AND P1, PT, R3, -INF , PT ;  /* 0xff8000000300780b */ /* 0x000fe40003f3d000 */
[----:B---3--:R-:W-:Y:S01]  /*189f0*/  FMNMX.FTZ R132, R7, R132, !PT ;  /* 0x0000008407847209 */ /* 0x008fe20007810000 */
[----:B--2---:R-:W-:-:S04]  /*18a00*/  FMUL.FTZ R64, R65, R3 ;  /* 0x0000000341407220 */ /* 0x004fc80000410000 */
[----:B------:R-:W-:Y:S01]  /*18a10*/  FMUL.FTZ R136, R65, R132 ;  /* 0x0000008441887220 */ /* 0x000fe20000410000 */
[----:B------:R-:W-:Y:S02]  /*18a20*/  FSEL R64, R64, RZ, P1 ;  /* 0x000000ff40407208 */ /* 0x000fe40000800000 */
[----:B------:R-:W-:-:S03]  /*18a30*/  FSETP.NEU.FTZ.AND P1, PT, R132, -INF , PT ;  /* 0xff8000008400780b */ /* 0x000fc60003f3d000 */
[-CC-:B------:R-:W-:Y:S01]  /*18a40*/  FFMA.FTZ R58, R90, R65.reuse, -R64.reuse ;  /* 0x000000415a3a7223 */ /* 0x180fe20000010840 */
[----:B------:R-:W-:Y:S01]  /*18a50*/  FSEL R136, R136, RZ, P1 ;  /* 0x000000ff88887208 */ /* 0x000fe20000800000 */
[-CC-:B------:R-:W-:Y:S02]  /*18a60*/  FFMA.FTZ R53, R91, R65.reuse, -R64.reuse ;  /* 0x000000415b357223 */ /* 0x180fe40000010840 */
[-C--:B------:R-:W-:Y:S02]  /*18a70*/  FFMA.FTZ R60, R94, R65.reuse, -R64 ;  /* 0x000000415e3c7223 */ /* 0x080fe40000010840 */
[-CC-:B------:R-:W-:Y:S01]  /*18a80*/  FFMA.FTZ R59, R88, R65.reuse, -R136.reuse ;  /* 0x00000041583b7223 */ /* 0x180fe20000010888 */
[----:B------:R-:W-:Y:S01]  /*18a90*/  MUFU.EX2 R58, R58 ;  /* 0x0000003a003a7308 */ /* 0x000fe20000000800 */
[-CC-:B------:R-:W-:Y:S02]  /*18aa0*/  FFMA.FTZ R54, R89, R65.reuse, -R136.reuse ;  /* 0x0000004159367223 */ /* 0x180fe40000010888 */
[----:B------:R-:W1:Y:S01]  /*18ab0*/  LDSM.16.MT88.4 R88, [R212+0xc000] ;  /* 0x00c00000d458783b */ /* 0x000e620000004200 */
[----:B------:R-:W-:-:S02]  /*18ac0*/  FFMA.FTZ R61, R96, R65, -R136 ;  /* 0x00000041603d7223 */ /* 0x000fc40000010888 */
[-C--:B------:R-:W-:Y:S01]  /*18ad0*/  FFMA.FTZ R57, R95, R65.reuse, -R64 ;  /* 0x000000415f397223 */ /* 0x080fe20000010840 */
[----:B------:R-:W2:Y:S01]  /*18ae0*/  LDSM.16.MT88.4 R96, [R216+0x10000] ;  /* 0x01000000d860783b */ /* 0x000ea20000004200 */
[-CC-:B------:R-:W-:Y:S01]  /*18af0*/  FFMA.FTZ R62, R5, R65.reuse, -R136.reuse ;  /* 0x00000041053e7223 */ /* 0x180fe20000010888 */
[----:B------:R-:W-:Y:S01]  /*18b00*/  MUFU.EX2 R60, R60 ;  /* 0x0000003c003c7308 */ /* 0x000fe20000000800 */
[-C--:B------:R-:W-:Y:S01]  /*18b10*/  FFMA.FTZ R52, R51, R65.reuse, -R136 ;  /* 0x0000004133347223 */ /* 0x080fe20000010888 */
[----:B------:R-:W3:Y:S01]  /*18b20*/  LDSM.16.MT88.4 R4, [R212+0x10000] ;  /* 0x01000000d404783b */ /* 0x000ee20000004200 */
[-CC-:B------:R-:W-:Y:S02]  /*18b30*/  FFMA.FTZ R56, R86, R65.reuse, -R64.reuse ;  /* 0x0000004156387223 */ /* 0x180fe40000010840 */
[-CC-:B------:R-:W-:Y:S02]  /*18b40*/  FFMA.FTZ R49, R87, R65.reuse, -R64.reuse ;  /* 0x0000004157317223 */ /* 0x180fe40000010840 */
[-C--:B------:R-:W-:Y:S01]  /*18b50*/  FFMA.FTZ R47, R85, R65.reuse, -R64 ;  /* 0x00000041552f7223 */ /* 0x080fe20000010840 */
[----:B------:R-:W4:Y:S01]  /*18b60*/  MUFU.EX2 R57, R57 ;  /* 0x0000003900397308 */ /* 0x000f220000000800 */
[----:B------:R-:W-:-:S02]  /*18b70*/  FFMA.FTZ R55, R84, R65, -R136 ;  /* 0x0000004154377223 */ /* 0x000fc40000010888 */
[-CC-:B------:R-:W-:Y:S02]  /*18b80*/  FFMA.FTZ R51, R93, R65.reuse, -R136.reuse ;  /* 0x000000415d337223 */ /* 0x180fe40000010888 */
[-C--:B------:R-:W-:Y:S02]  /*18b90*/  FFMA.FTZ R46, R46, R65.reuse, -R136 ;  /* 0x000000412e2e7223 */ /* 0x080fe40000010888 */
[-CC-:B------:R-:W-:Y:S01]  /*18ba0*/  FFMA.FTZ R44, R44, R65.reuse, -R64.reuse ;  /* 0x000000412c2c7223 */ /* 0x180fe20000010840 */
[----:B------:R-:W5:Y:S01]  /*18bb0*/  MUFU.EX2 R53, R53 ;  /* 0x0000003500357308 */ /* 0x000f620000000800 */
[-CC-:B------:R-:W-:Y:S02]  /*18bc0*/  FFMA.FTZ R43, R177, R65.reuse, -R64.reuse ;  /* 0x00000041b12b7223 */ /* 0x180fe40000010840 */
[-CC-:B------:R-:W-:Y:S02]  /*18bd0*/  FFMA.FTZ R40, R178, R65.reuse, -R64.reuse ;  /* 0x00000041b2287223 */ /* 0x180fe40000010840 */
[----:B------:R-:W-:-:S02]  /*18be0*/  FFMA.FTZ R9, R179, R65, -R64 ;  /* 0x00000041b3097223 */ /* 0x000fc40000010840 */
[-CC-:B------:R-:W-:Y:S01]  /*18bf0*/  FFMA.FTZ R45, R45, R65.reuse, -R136.reuse ;  /* 0x000000412d2d7223 */ /* 0x180fe20000010888 */
[----:B------:R-:W-:Y:S01]  /*18c00*/  MUFU.EX2 R62, R62 ;  /* 0x0000003e003e7308 */ /* 0x000fe20000000800 */
[----:B----4-:R-:W-:Y:S01]  /*18c10*/  F2FP.PACK_AB R113, R57, R60 ;  /* 0x0000003c3971723e */ /* 0x010fe200000000ff */
[-CC-:B------:R-:W-:Y:S02]  /*18c20*/  FFMA.FTZ R42, R175, R65.reuse, -R136.reuse ;  /* 0x00000041af2a7223 */ /* 0x180fe40000010888 */
[-CC-:B------:R-:W-:Y:S02]  /*18c30*/  FFMA.FTZ R41, R176, R65.reuse, -R136.reuse ;  /* 0x00000041b0297223 */ /* 0x180fe40000010888 */
[-C--:B------:R-:W-:Y:S02]  /*18c40*/  FFMA.FTZ R8, R174, R65.reuse, -R136 ;  /* 0x00000041ae087223 */ /* 0x080fe40000010888 */
[----:B------:R-:W4:Y:S01]  /*18c50*/  MUFU.EX2 R61, R61 ;  /* 0x0000003d003d7308 */ /* 0x000f220000000800 */
[----:B-----5:R-:W-:Y:S01]  /*18c60*/  F2FP.PACK_AB R115, R53, R58 ;  /* 0x0000003a3573723e */ /* 0x020fe200000000ff */
[----:B------:R-:W-:-:S02]  /*18c70*/  FFMA.FTZ R0, R173, R65, -R64 ;  /* 0x00000041ad007223 */ /* 0x000fc40000010840 */
[-CC-:B------:R-:W-:Y:S02]  /*18c80*/  FFMA.FTZ R133, R133, R65.reuse, -R64.reuse ;  /* 0x0000004185857223 */ /* 0x180fe40000010840 */
[-CC-:B------:R-:W-:Y:S02]  /*18c90*/  FFMA.FTZ R140, R140, R65.reuse, -R64.reuse ;  /* 0x000000418c8c7223 */ /* 0x180fe40000010840 */
[----:B------:R-:W-:Y:S01]  /*18ca0*/  MUFU.EX2 R59, R59 ;  /* 0x0000003b003b7308 */ /* 0x000fe20000000800 */
[-C--:B------:R-:W-:Y:S02]  /*18cb0*/  FFMA.FTZ R141, R141, R65.reuse, -R64 ;  /* 0x000000418d8d7223 */ /* 0x080fe40000010840 */
[-CC-:B------:R-:W-:Y:S02]  /*18cc0*/  FFMA.FTZ R142, R142, R65.reuse, -R136.reuse ;  /* 0x000000418e8e7223 */ /* 0x180fe40000010888 */
[-CC-:B------:R-:W-:Y:S02]  /*18cd0*/  FFMA.FTZ R143, R143, R65.reuse, -R136.reuse ;  /* 0x000000418f8f7223 */ /* 0x180fe40000010888 */
[-CC-:B------:R-:W-:Y:S01]  /*18ce0*/  FFMA.FTZ R144, R144, R65.reuse, -R136.reuse ;  /* 0x0000004190907223 */ /* 0x180fe20000010888 */
[----:B------:R-:W5:Y:S01]  /*18cf0*/  MUFU.EX2 R54, R54 ;  /* 0x0000003600367308 */ /* 0x000f620000000800 */
[----:B----4-:R-:W-:Y:S01]  /*18d00*/  F2FP.PACK_AB R112, R61, R62 ;  /* 0x0000003e3d70723e */ /* 0x010fe200000000ff */
[----:B------:R-:W-:-:S02]  /*18d10*/  FFMA.FTZ R147, R147, R65, -R136 ;  /* 0x0000004193937223 */ /* 0x000fc40000010888 */
[-CC-:B------:R-:W-:Y:S02]  /*18d20*/  FFMA.FTZ R150, R150, R65.reuse, -R64.reuse ;  /* 0x0000004196967223 */ /* 0x180fe40000010840 */
[-CC-:B------:R-:W-:Y:S02]  /*18d30*/  FFMA.FTZ R157, R157, R65.reuse, -R64.reuse ;  /* 0x000000419d9d7223 */ /* 0x180fe40000010840 */
[----:B------:R-:W-:Y:S01]  /*18d40*/  MUFU.EX2 R56, R56 ;  /* 0x0000003800387308 */ /* 0x000fe20000000800 */
[-CC-:B------:R-:W-:Y:S02]  /*18d50*/  FFMA.FTZ R158, R158, R65.reuse, -R64.reuse ;  /* 0x000000419e9e7223 */ /* 0x180fe40000010840 */
[-C--:B------:R-:W-:Y:S02]  /*18d60*/  FFMA.FTZ R159, R159, R65.reuse, -R64 ;  /* 0x000000419f9f7223 */ /* 0x080fe40000010840 */
[-CC-:B------:R-:W-:Y:S02]  /*18d70*/  FFMA.FTZ R160, R160, R65.reuse, -R136.reuse ;  /* 0x00000041a0a07223 */ /* 0x180fe40000010888 */
[--C-:B------:R-:W-:Y:S01]  /*18d80*/  FFMA.FTZ R163, R163, R65, -R136.reuse ;  /* 0x00000041a3a37223 */ /* 0x100fe20000010888 */
[----:B-----5:R-:W-:Y:S01]  /*18d90*/  F2FP.PACK_AB R114, R54, R59 ;  /* 0x0000003b3672723e */ /* 0x020fe200000000ff */
[----:B------:R-:W-:Y:S01]  /*18da0*/  MUFU.EX2 R49, R49 ;  /* 0x0000003100317308 */ /* 0x000fe20000000800 */
[----:B------:R-:W-:-:S02]  /*18db0*/  FFMA.FTZ R162, R162, R65, -R136 ;  /* 0x00000041a2a27223 */ /* 0x000fc40000010888 */
[-C--:B------:R-:W-:Y:S02]  /*18dc0*/  FFMA.FTZ R165, R165, R65.reuse, -R136 ;  /* 0x00000041a5a57223 */ /* 0x080fe40000010888 */
[-CC-:B------:R-:W-:Y:S01]  /*18dd0*/  FFMA.FTZ R166, R166, R65.reuse, -R64.reuse ;  /* 0x00000041a6a67223 */ /* 0x180fe20000010840 */
[C---:B-1----:R-:W-:Y:S01]  /*18de0*/  HMMA.16816.F32 R84, R112.reuse, R88, RZ ;  /* 0x000000587054723c */ /* 0x042fe200000018ff */
[-CC-:B------:R-:W-:Y:S01]  /*18df0*/  FFMA.FTZ R172, R172, R65.reuse, -R64.reuse ;  /* 0x00000041acac7223 */ /* 0x180fe20000010840 */
[----:B------:R-:W-:Y:S01]  /*18e00*/  MUFU.EX2 R47, R47 ;  /* 0x0000002f002f7308 */ /* 0x000fe20000000800 */
[-CC-:B------:R-:W-:Y:S02]  /*18e10*/  FFMA.FTZ R171, R171, R65.reuse, -R64.reuse ;  /* 0x00000041abab7223 */ /* 0x180fe40000010840 */
[-C--:B------:R-:W-:Y:S02]  /*18e20*/  FFMA.FTZ R170, R170, R65.reuse, -R64 ;  /* 0x00000041aaaa7223 */ /* 0x080fe40000010840 */
[-CC-:B------:R-:W-:Y:S01]  /*18e30*/  FFMA.FTZ R169, R169, R65.reuse, -R136.reuse ;  /* 0x00000041a9a97223 */ /* 0x180fe20000010888 */
[----:B------:R-:W-:Y:S01]  /*18e40*/  HMMA.16816.F32 R88, R112, R90, RZ ;  /* 0x0000005a7058723c */ /* 0x000fe200000018ff */
[-CC-:B------:R-:W-:Y:S01]  /*18e50*/  FFMA.FTZ R168, R168, R65.reuse, -R136.reuse ;  /* 0x00000041a8a87223 */ /* 0x180fe20000010888 */
[----:B------:R-:W-:Y:S01]  /*18e60*/  MUFU.EX2 R55, R55 ;  /* 0x0000003700377308 */ /* 0x000fe20000000800 */
[----:B------:R-:W-:-:S02]  /*18e70*/  FFMA.FTZ R167, R167, R65, -R136 ;  /* 0x00000041a7a77223 */ /* 0x000fc40000010888 */
[-C--:B------:R-:W-:Y:S02]  /*18e80*/  FFMA.FTZ R164, R164, R65.reuse, -R136 ;  /* 0x00000041a4a47223 */ /* 0x080fe40000010888 */
[-CC-:B------:R-:W-:Y:S01]  /*18e90*/  FFMA.FTZ R161, R161, R65.reuse, -R64.reuse ;  /* 0x00000041a1a17223 */ /* 0x180fe20000010840 */
[C---:B--2---:R-:W-:Y:S01]  /*18ea0*/  HMMA.16816.F32 R92, R112.reuse, R96, RZ ;  /* 0x00000060705c723c */ /* 0x044fe200000018ff */
[-CC-:B------:R-:W-:Y:S01]  /*18eb0*/  FFMA.FTZ R156, R156, R65.reuse, -R64.reuse ;  /* 0x000000419c9c7223 */ /* 0x180fe20000010840 */
[----:B------:R-:W1:Y:S01]  /*18ec0*/  MUFU.EX2 R52, R52 ;  /* 0x0000003400347308 */ /* 0x000e620000000800 */
        /* <DEDUP_REMOVED lines=8> */
[-C--:B------:R-:W-:Y:S01]  /*18f50*/  FFMA.FTZ R145, R145, R65.reuse, -R64 ;  /* 0x0000004191917223 */ /* 0x080fe20000010840 */
[C---:B------:R-:W-:Y:S01]  /*18f60*/  HMMA.16816.F32 R128, R112.reuse, R124, RZ ;  /* 0x0000007c7080723c */ /* 0x040fe200000018ff */
[----:B------:R-:W-:Y:S01]  /*18f70*/  FADD.FTZ R57, R60, R57 ;  /* 0x000000393c397221 */ /* 0x000fe20000010000 */
[----:B------:R-:W2:Y:S01]  /*18f80*/  MUFU.EX2 R46, R46 ;  /* 0x0000002e002e7308 */ /* 0x000ea20000000800 */
[----:B------:R-:W-:Y:S02]  /*18f90*/  FADD.FTZ R62, R62, R61 ;  /* 0x0000003d3e3e7221 */ /* 0x000fe40000010000 */
[----:B------:R-:W-:Y:S02]  /*18fa0*/  FADD.FTZ R58, R58, R57 ;  /* 0x000000393a3a7221 */ /* 0x000fe40000010000 */
[----:B------:R-:W-:Y:S01]  /*18fb0*/  FADD.FTZ R59, R59, R62 ;  /* 0x0000003e3b3b7221 */ /* 0x000fe20000010000 */
[----:B------:R-:W-:Y:S01]  /*18fc0*/  HMMA.16816.F32 R68, R112, R72, RZ ;  /* 0x000000487044723c */ /* 0x000fe200000018ff */
[----:B------:R-:W-:Y:S01]  /*18fd0*/  FFMA.FTZ R243, R63, R65, -R64 ;  /* 0x000000413ff37223 */ /* 0x000fe20000010840 */
[----:B------:R-:W4:Y:S01]  /*18fe0*/  MUFU.EX2 R44, R44 ;  /* 0x0000002c002c7308 */ /* 0x000f220000000800 */
[----:B------:R-:W-:-:S02]  /*18ff0*/  FADD.FTZ R53, R53, R58 ;  /* 0x0000003a35357221 */ /* 0x000fc40000010000 */
[----:B------:R-:W-:-:S03]  /*19000*/  FADD.FTZ R54, R54, R59 ;  /* 0x0000003b36367221 */ /* 0x000fc60000010000 */
[C---:B------:R-:W-:Y:S02]  /*19010*/  HMMA.16816.F32 R76, R112.reuse, R80, RZ ;  /* 0x00000050704c723c */ /* 0x040fe400000018ff */
[----:B------:R-:W-:Y:S06]  /*19020*/  MUFU.EX2 R43, R43 ;  /* 0x0000002b002b7308 */ /* 0x000fec0000000800 */
[C---:B------:R-:W-:Y:S02]  /*19030*/  HMMA.16816.F32 R100, R112.reuse, R120, RZ ;  /* 0x000000787064723c */ /* 0x040fe400000018ff */
[----:B------:R-:W-:Y:S06]  /*19040*/  MUFU.EX2 R40, R40 ;  /* 0x0000002800287308 */ /* 0x000fec0000000800 */
[C---:B------:R-:W-:Y:S02]  /*19050*/  HMMA.16816.F32 R104, R112.reuse, R108, RZ ;  /* 0x0000006c7068723c */ /* 0x040fe400000018ff */
[----:B------:R-:W-:Y:S06]  /*19060*/  MUFU.EX2 R9, R9 ;  /* 0x0000000900097308 */ /* 0x000fec0000000800 */
[C---:B------:R-:W-:Y:S02]  /*19070*/  HMMA.16816.F32 R124, R112.reuse, R126, RZ ;  /* 0x0000007e707c723c */ /* 0x040fe400000018ff */
[----:B------:R-:W-:Y:S06]  /*19080*/  MUFU.EX2 R45, R45 ;  /* 0x0000002d002d7308 */ /* 0x000fec0000000800 */
[C---:B------:R-:W-:Y:S02]  /*19090*/  HMMA.16816.F32 R72, R112.reuse, R74, RZ ;  /* 0x0000004a7048723c */ /* 0x040fe400000018ff */
[----:B------:R-:W5:Y:S06]  /*190a0*/  MUFU.EX2 R42, R42 ;  /* 0x0000002a002a7308 */ /* 0x000f6c0000000800 */
[C---:B------:R-:W-:Y:S02]  /*190b0*/  HMMA.16816.F32 R80, R112.reuse, R82, RZ ;  /* 0x000000527050723c */ /* 0x040fe400000018ff */
[----:B------:R-:W-:Y:S06]  /*190c0*/  MUFU.EX2 R41, R41 ;  /* 0x0000002900297308 */ /* 0x000fec0000000800 */
[C---:B------:R-:W-:Y:S02]  /*190d0*/  HMMA.16816.F32 R120, R112.reuse, R122, RZ ;  /* 0x0000007a7078723c */ /* 0x040fe400000018ff */
[----:B------:R-:W1:Y:S06]  /*190e0*/  MUFU.EX2 R8, R8 ;  /* 0x0000000800087308 */ /* 0x000e6c0000000800 */
[C---:B------:R-:W-:Y:S02]  /*190f0*/  HMMA.16816.F32 R108, R112.reuse, R110, RZ ;  /* 0x0000006e706c723c */ /* 0x040fe400000018ff */
[----:B------:R-:W2:Y:S06]  /*19100*/  MUFU.EX2 R0, R0 ;  /* 0x0000000000007308 */ /* 0x000eac0000000800 */
[C---:B---3--:R-:W-:Y:S02]  /*19110*/  HMMA.16816.F32 R116, R112.reuse, R4, RZ ;  /* 0x000000047074723c */ /* 0x048fe400000018ff */
[----:B------:R-:W-:Y:S05]  /*19120*/  MUFU.EX2 R133, R133 ;  /* 0x0000008500857308 */ /* 0x000fea0000000800 */
[----:B-1----:R-:W-:Y:S01]  /*19130*/  F2FP.PACK_AB R4, R52, R55 ;  /* 0x000000373404723e */ /* 0x002fe200000000ff */
[----:B------:R-:W-:Y:S01]  /*19140*/  HMMA.16816.F32 R112, R112, R6, RZ ;  /* 0x000000067070723c */ /* 0x000fe200000018ff */
[----:B------:R-:W-:Y:S01]  /*19150*/  F2FP.PACK_AB R5, R49, R56 ;  /* 0x000000383105723e */ /* 0x000fe200000000ff */
[----:B------:R-:W-:Y:S01]  /*19160*/  MUFU.EX2 R140, R140 ;  /* 0x0000008c008c7308 */ /* 0x000fe20000000800 */
[----:B------:R-:W-:-:S02]  /*19170*/  FADD.FTZ R56, R56, R53 ;  /* 0x0000003538387221 */ /* 0x000fc40000010000 */
[----:B------:R-:W-:Y:S02]  /*19180*/  FADD.FTZ R55, R55, R54 ;  /* 0x0000003637377221 */ /* 0x000fe40000010000 */
[----:B--2---:R-:W-:Y:S01]  /*19190*/  F2FP.PACK_AB R6, R46, R51 ;  /* 0x000000332e06723e */ /* 0x004fe200000000ff */
[----:B------:R-:W-:Y:S01]  /*191a0*/  FADD.FTZ R56, R49, R56 ;  /* 0x0000003831387221 */ /* 0x000fe20000010000 */
[----:B----4-:R-:W-:Y:S01]  /*191b0*/  F2FP.PACK_AB R7, R44, R47 ;  /* 0x0000002f2c07723e */ /* 0x010fe200000000ff */
[----:B------:R-:W-:Y:S01]  /*191c0*/  MUFU.EX2 R141, R141 ;  /* 0x0000008d008d7308 */ /* 0x000fe20000000800 */
[----:B------:R-:W-:Y:S02]  /*191d0*/  FADD.FTZ R52, R52, R55 ;  /* 0x0000003734347221 */ /* 0x000fe40000010000 */
[----:B------:R-:W-:Y:S02]  /*191e0*/  FADD.FTZ R47, R47, R56 ;  /* 0x000000382f2f7221 */ /* 0x000fe40000010000 */
[----:B------:R-:W-:Y:S01]  /*191f0*/  FADD.FTZ R51, R51, R52 ;  /* 0x0000003433337221 */ /* 0x000fe20000010000 */
[----:B------:R-:W-:Y:S01]  /*19200*/  HMMA.16816.F32 R84, R4, R16, R84 ;  /* 0x000000100454723c */ /* 0x000fe20000001854 */
[----:B------:R-:W-:Y:S01]  /*19210*/  FADD.FTZ R44, R44, R47 ;  /* 0x0000002f2c2c7221 */ /* 0x000fe20000010000 */
[----:B------:R-:W-:Y:S01]  /*19220*/  MUFU.EX2 R142, R142 ;  /* 0x0000008e008e7308 */ /* 0x000fe20000000800 */
[----:B------:R-:W-:-:S05]  /*19230*/  FADD.FTZ R46, R46, R51 ;  /* 0x000000332e2e7221 */ /* 0x000fca0000010000 */
[C---:B------:R-:W-:Y:S01]  /*19240*/  HMMA.16816.F32 R88, R4.reuse, R18, R88 ;  /* 0x000000120458723c */ /* 0x040fe20000001858 */
[----:B------:R-:W1:Y:S01]  /*19250*/  LDSM.16.MT88.4 R16, [R212+0x10800] ;  /* 0x01080000d410783b */ /* 0x000e620000004200 */
[----:B------:R-:W2:Y:S06]  /*19260*/  MUFU.EX2 R143, R143 ;  /* 0x0000008f008f7308 */ /* 0x000eac0000000800 */
[C---:B------:R-:W-:Y:S02]  /*19270*/  HMMA.16816.F32 R92, R4.reuse, R12, R92 ;  /* 0x0000000c045c723c */ /* 0x040fe4000000185c */
[----:B------:R-:W-:Y:S06]  /*19280*/  MUFU.EX2 R144, R144 ;  /* 0x0000009000907308 */ /* 0x000fec0000000800 */
[C---:B------:R-:W-:Y:S01]  /*19290*/  HMMA.16816.F32 R96, R4.reuse, R14, R96 ;  /* 0x0000000e0460723c */ /* 0x040fe20000001860 */
[----:B------:R-:W3:Y:S01]  /*192a0*/  LDSM.16.MT88.4 R12, [R212+0xd000] ;  /* 0x00d00000d40c783b */ /* 0x000ee20000004200 */
[----:B------:R-:W4:Y:S06]  /*192b0*/  MUFU.EX2 R147, R147 ;  /* 0x0000009300937308 */ /* 0x000f2c0000000800 */
        /* <DEDUP_REMOVED lines=8> */
[----:B------:R-:W-:Y:S01]  /*19340*/  LDSM.16.MT88.4 R24, [R214+0xd000] ;  /* 0x00d00000d618783b */ /* 0x000fe20000004200 */
[----:B------:R-:W-:Y:S06]  /*19350*/  MUFU.EX2 R159, R159 ;  /* 0x0000009f009f7308 */ /* 0x000fec0000000800 */
[C---:B------:R-:W-:Y:S02]  /*19360*/  HMMA.16816.F32 R76, R4.reuse, R20, R76 ;  /* 0x00000014044c723c */ /* 0x040fe4000000184c */
[----:B------:R-:W-:Y:S06]  /*19370*/  MUFU.EX2 R160, R160 ;  /* 0x000000a000a07308 */ /* 0x000fec0000000800 */
[C---:B------:R-:W-:Y:S01]  /*19380*/  HMMA.16816.F32 R80, R4.reuse, R22, R80 ;  /* 0x000000160450723c */ /* 0x040fe20000001850 */
[----:B------:R-:W2:Y:S01]  /*19390*/  LDSM.16.MT88.4 R20, [R213+0xd000] ;  /* 0x00d00000d514783b */ /* 0x000ea20000004200 */
[----:B------:R-:W1:Y:S06]  /*193a0*/  MUFU.EX2 R163, R163 ;  /* 0x000000a300a37308 */ /* 0x000e6c0000000800 */
[C---:B------:R-:W-:Y:S02]  /*193b0*/  HMMA.16816.F32 R100, R4.reuse, R36, R100 ;  /* 0x000000240464723c */ /* 0x040fe40000001864 */
[----:B------:R-:W-:Y:S06]  /*193c0*/  MUFU.EX2 R162, R162 ;  /* 0x000000a200a27308 */ /* 0x000fec0000000800 */
[C---:B------:R-:W-:Y:S01]  /*193d0*/  HMMA.16816.F32 R120, R4.reuse, R38, R120 ;  /* 0x000000260478723c */ /* 0x040fe20000001878 */
[----:B------:R-:W-:Y:S01]  /*193e0*/  LDSM.16.MT88.4 R36, [R214+0x11000] ;  /* 0x01100000d624783b */ /* 0x000fe20000004200 */
[----:B------:R-:W1:Y:S06]  /*193f0*/  MUFU.EX2 R165, R165 ;  /* 0x000000a500a57308 */ /* 0x000e6c0000000800 */
[C---:B------:R-:W-:Y:S02]  /*19400*/  HMMA.16816.F32 R104, R4.reuse, R32, R104 ;  /* 0x000000200468723c */ /* 0x040fe40000001868 */
[----:B------:R-:W2:Y:S06]  /*19410*/  MUFU.EX2 R166, R166 ;  /* 0x000000a600a67308 */ /* 0x000eac0000000800 */
[C---:B------:R-:W-:Y:S01]  /*19420*/  HMMA.16816.F32 R108, R4.reuse, R34, R108 ;  /* 0x00000022046c723c */ /* 0x040fe2000000186c */
[----:B------:R-:W-:Y:S01]  /*19430*/  LDSM.16.MT88.4 R32, [R213+0x11000] ;  /* 0x01100000d520783b */ /* 0x000fe20000004200 */
[----:B------:R-:W-:Y:S06]  /*19440*/  MUFU.EX2 R172, R172 ;  /* 0x000000ac00ac7308 */ /* 0x000fec0000000800 */
[C---:B-1----:R-:W-:Y:S02]  /*19450*/  HMMA.16816.F32 R116, R4.reuse, R16, R116 ;  /* 0x000000100474723c */ /* 0x042fe40000001874 */
[----:B------:R-:W-:Y:S06]  /*19460*/  MUFU.EX2 R171, R171 ;  /* 0x000000ab00ab7308 */ /* 0x000fec0000000800 */
[----:B------:R-:W-:Y:S01]  /*19470*/  HMMA.16816.F32 R112, R4, R18, R112 ;  /* 0x000000120470723c */ /* 0x000fe20000001870 */
[----:B------:R-:W1:Y:S01]  /*19480*/  LDSM.16.MT88.4 R16, [R216+0x11000] ;  /* 0x01100000d810783b */ /* 0x000e620000004200 */
[----:B------:R-:W-:Y:S05]  /*19490*/  MUFU.EX2 R170, R170 ;  /* 0x000000aa00aa7308 */ /* 0x000fea0000000800 */
[----:B-----5:R-:W-:Y:S01]  /*194a0*/  F2FP.PACK_AB R4, R42, R45 ;  /* 0x0000002d2a04723e */ /* 0x020fe200000000ff */
        /* <DEDUP_REMOVED lines=8> */
[----:B------:R-:W5:Y:S01]  /*19530*/  MUFU.EX2 R168, R168 ;  /* 0x000000a800a87308 */ /* 0x000f620000000800 */
[----:B------:R-:W-:Y:S01]  /*19540*/  FADD.FTZ R41, R41, R42 ;  /* 0x0000002a29297221 */ /* 0x000fe20000010000 */
[C---:B---3--:R-:W-:Y:S01]  /*19550*/  HMMA.16816.F32 R84, R4.reuse, R12, R84 ;  /* 0x0000000c0454723c */ /* 0x048fe20000001854 */
[----:B------:R-:W-:Y:S02]  /*19560*/  FADD.FTZ R9, R9, R40 ;  /* 0x0000002809097221 */ /* 0x000fe40000010000 */
[----:B------:R-:W-:Y:S02]  /*19570*/  FADD.FTZ R41, R8, R41 ;  /* 0x0000002908297221 */ /* 0x000fe40000010000 */
[----:B------:R-:W-:Y:S01]  /*19580*/  FADD.FTZ R0, R0, R9 ;  /* 0x0000000900007221 */ /* 0x000fe20000010000 */
[----:B------:R-:W-:Y:S02]  /*19590*/  MUFU.EX2 R167, R167 ;  /* 0x000000a700a77308 */ /* 0x000fe40000000800 */
[C---:B------:R-:W-:Y:S01]  /*195a0*/  HMMA.16816.F32 R88, R4.reuse, R14, R88 ;  /* 0x0000000e0458723c */ /* 0x040fe20000001858 */
[----:B------:R-:W3:Y:S05]  /*195b0*/  LDSM.16.MT88.4 R12, [R212+0x11000] ;  /* 0x01100000d40c783b */ /* 0x000eea0000004200 */
[----:B------:R-:W1:Y:S02]  /*195c0*/  MUFU.EX2 R164, R164 ;  /* 0x000000a400a47308 */ /* 0x000e640000000800 */
[C---:B--2---:R-:W-:Y:S06]  /*195d0*/  HMMA.16816.F32 R76, R4.reuse, R20, R76 ;  /* 0x00000014044c723c */ /* 0x044fec000000184c */
[----:B------:R-:W2:Y:S02]  /*195e0*/  MUFU.EX2 R161, R161 ;  /* 0x000000a100a17308 */ /* 0x000ea40000000800 */
[C---:B------:R-:W-:Y:S01]  /*195f0*/  HMMA.16816.F32 R80, R4.reuse, R22, R80 ;  /* 0x000000160450723c */ /* 0x040fe20000001850 */
[----:B------:R-:W-:Y:S05]  /*19600*/  LDSM.16.MT88.4 R20, [R212+0xd800] ;  /* 0x00d80000d414783b */ /* 0x000fea0000004200 */
[----:B------:R-:W-:Y:S02]  /*19610*/  MUFU.EX2 R156, R156 ;  /* 0x0000009c009c7308 */ /* 0x000fe40000000800 */
[C---:B-1----:R-:W-:Y:S06]  /*19620*/  HMMA.16816.F32 R92, R4.reuse, R16, R92 ;  /* 0x00000010045c723c */ /* 0x042fec000000185c */
[----:B------:R-:W-:Y:S02]  /*19630*/  MUFU.EX2 R155, R155 ;  /* 0x0000009b009b7308 */ /* 0x000fe40000000800 */
[C---:B------:R-:W-:Y:S01]  /*19640*/  HMMA.16816.F32 R96, R4.reuse, R18, R96 ;  /* 0x000000120460723c */ /* 0x040fe20000001860 */
[----:B------:R-:W1:Y:S05]  /*19650*/  LDSM.16.MT88.4 R16, [R213+0xd800] ;  /* 0x00d80000d510783b */ /* 0x000e6a0000004200 */
[----:B------:R-:W-:Y:S02]  /*19660*/  MUFU.EX2 R154, R154 ;  /* 0x0000009a009a7308 */ /* 0x000fe40000000800 */
[C---:B------:R-:W-:Y:S06]  /*19670*/  HMMA.16816.F32 R128, R4.reuse, R28, R128 ;  /* 0x0000001c0480723c */ /* 0x040fec0000001880 */
[----:B------:R-:W-:Y:S02]  /*19680*/  MUFU.EX2 R153, R153 ;  /* 0x0000009900997308 */ /* 0x000fe40000000800 */
[C---:B---3--:R-:W-:Y:S06]  /*19690*/  HMMA.16816.F32 R116, R4.reuse, R12, R116 ;  /* 0x0000000c0474723c */ /* 0x048fec0000001874 */
[----:B------:R-:W3:Y:S02]  /*196a0*/  MUFU.EX2 R152, R152 ;  /* 0x0000009800987308 */ /* 0x000ee40000000800 */
[C---:B------:R-:W-:Y:S01]  /*196b0*/  HMMA.16816.F32 R112, R4.reuse, R14, R112 ;  /* 0x0000000e0470723c */ /* 0x040fe20000001870 */
[----:B------:R-:W1:Y:S05]  /*196c0*/  LDSM.16.MT88.4 R12, [R216+0x11800] ;  /* 0x01180000d80c783b */ /* 0x000e6a0000004200 */
[----:B------:R-:W-:Y:S02]  /*196d0*/  MUFU.EX2 R151, R151 ;  /* 0x0000009700977308 */ /* 0x000fe40000000800 */
[C---:B------:R-:W-:Y:S01]  /*196e0*/  HMMA.16816.F32 R124, R4.reuse, R30, R124 ;  /* 0x0000001e047c723c */ /* 0x040fe2000000187c */
[----:B------:R-:W1:Y:S05]  /*196f0*/  LDSM.16.MT88.4 R28, [R216+0xd800] ;  /* 0x00d80000d81c783b */ /* 0x000e6a0000004200 */
[----:B------:R-:W1:Y:S02]  /*19700*/  MUFU.EX2 R146, R146 ;  /* 0x0000009200927308 */ /* 0x000e640000000800 */
[C---:B------:R-:W-:Y:S06]  /*19710*/  HMMA.16816.F32 R68, R4.reuse, R24, R68 ;  /* 0x000000180444723c */ /* 0x040fec0000001844 */
[----:B------:R-:W-:Y:S02]  /*19720*/  MUFU.EX2 R243, R243 ;  /* 0x000000f300f37308 */ /* 0x000fe40000000800 */
[C---:B------:R-:W-:Y:S01]  /*19730*/  HMMA.16816.F32 R72, R4.reuse, R26, R72 ;  /* 0x0000001a0448723c */ /* 0x040fe20000001848 */
[----:B------:R-:W1:Y:S07]  /*19740*/  LDSM.16.MT88.4 R24, [R214+0xd800] ;  /* 0x00d80000d618783b */ /* 0x000e6e0000004200 */
[C---:B------:R-:W-:Y:S08]  /*19750*/  HMMA.16816.F32 R100, R4.reuse, R36, R100 ;  /* 0x000000240464723c */ /* 0x040ff00000001864 */
[C---:B------:R-:W-:Y:S01]  /*19760*/  HMMA.16816.F32 R120, R4.reuse, R38, R120 ;  /* 0x000000260478723c */ /* 0x040fe20000001878 */
[----:B------:R-:W-:Y:S07]  /*19770*/  LDSM.16.MT88.4 R36, [R213+0x12800] ;  /* 0x01280000d524783b */ /* 0x000fee0000004200 */
[C---:B------:R-:W-:Y:S08]  /*19780*/  HMMA.16816.F32 R104, R4.reuse, R32, R104 ;  /* 0x000000200468723c */ /* 0x040ff00000001868 */
[----:B------:R-:W-:Y:S01]  /*19790*/  HMMA.16816.F32 R108, R4, R34, R108 ;  /* 0x00000022046c723c */ /* 0x000fe2000000186c */
[----:B------:R-:W-:Y:S06]  /*197a0*/  LDSM.16.MT88.4 R32, [R213+0x11800] ;  /* 0x01180000d520783b */ /* 0x000fec0000004200 */
[----:B------:R-:W-:Y:S01]  /*197b0*/  F2FP.PACK_AB R4, R143, R142 ;  /* 0x0000008e8f04723e */ /* 0x000fe200000000ff */
[----:B------:R-:W-:Y:S01]  /*197c0*/  FADD.FTZ R142, R142, R41 ;  /* 0x000000298e8e7221 */ /* 0x000fe20000010000 */
[----:B------:R-:W-:Y:S01]  /*197d0*/  F2FP.PACK_AB R5, R140, R133 ;  /* 0x000000858c05723e */ /* 0x000fe200000000ff */
[----:B------:R-:W-:Y:S01]  /*197e0*/  FADD.FTZ R133, R133, R0 ;  /* 0x0000000085857221 */ /* 0x000fe20000010000 */
[----:B----4-:R-:W-:Y:S01]  /*197f0*/  F2FP.PACK_AB R6, R147, R144 ;  /* 0x000000909306723e */ /* 0x010fe200000000ff */
[----:B------:R-:W-:Y:S01]  /*19800*/  FADD.FTZ R143, R143, R142 ;  /* 0x0000008e8f8f7221 */ /* 0x000fe20000010000 */
[----:B------:R-:W-:Y:S01]  /*19810*/  F2FP.PACK_AB R7, R150, R141 ;  /* 0x0000008d9607723e */ /* 0x000fe200000000ff */
[----:B------:R-:W-:-:S02]  /*19820*/  FADD.FTZ R140, R140, R133 ;  /* 0x000000858c8c7221 */ /* 0x000fc40000010000 */
[----:B------:R-:W-:Y:S02]  /*19830*/  FADD.FTZ R144, R144, R143 ;  /* 0x0000008f90907221 */ /* 0x000fe40000010000 */
[----:B------:R-:W-:Y:S02]  /*19840*/  FADD.FTZ R141, R141, R140 ;  /* 0x0000008c8d8d7221 */ /* 0x000fe40000010000 */
[----:B-1----:R-:W-:Y:S01]  /*19850*/  HMMA.16816.F32 R76, R4, R16, R76 ;  /* 0x00000010044c723c */ /* 0x002fe2000000184c */
[----:B------:R-:W-:Y:S02]  /*19860*/  FADD.FTZ R147, R147, R144 ;  /* 0x0000009093937221 */ /* 0x000fe40000010000 */
[----:B------:R-:W-:-:S05]  /*19870*/  FADD.FTZ R150, R150, R141 ;  /* 0x0000008d96967221 */ /* 0x000fca0000010000 */
[C---:B------:R-:W-:Y:S01]  /*19880*/  HMMA.16816.F32 R80, R4.reuse, R18, R80 ;  /* 0x000000120450723c */ /* 0x040fe20000001850 */
[----:B------:R-:W1:Y:S07]  /*19890*/  LDSM.16.MT88.4 R16, [R214+0x11800] ;  /* 0x01180000d610783b */ /* 0x000e6e0000004200 */
[C---:B------:R-:W-:Y:S08]  /*198a0*/  HMMA.16816.F32 R84, R4.reuse, R20, R84 ;  /* 0x000000140454723c */ /* 0x040ff00000001854 */
[C---:B------:R-:W-:Y:S01]  /*198b0*/  HMMA.16816.F32 R88, R4.reuse, R22, R88 ;  /* 0x000000160458723c */ /* 0x040fe20000001858 */
[----:B------:R-:W4:Y:S07]  /*198c0*/  LDSM.16.MT88.4 R20, [R212+0x11800] ;  /* 0x01180000d414783b */ /* 0x000f2e0000004200 */
[C---:B------:R-:W-:Y:S08]  /*198d0*/  HMMA.16816.F32 R92, R4.reuse, R12, R92 ;  /* 0x0000000c045c723c */ /* 0x040ff0000000185c */
[C---:B------:R-:W-:Y:S01]  /*198e0*/  HMMA.16816.F32 R96, R4.reuse, R14, R96 ;  /* 0x0000000e0460723c */ /* 0x040fe20000001860 */
[----:B------:R-:W2:Y:S07]  /*198f0*/  LDSM.16.MT88.4 R12, [R213+0xe000] ;  /* 0x00e00000d50c783b */ /* 0x000eae0000004200 */
[C---:B------:R-:W-:Y:S08]  /*19900*/  HMMA.16816.F32 R128, R4.reuse, R28, R128 ;  /* 0x0000001c0480723c */ /* 0x040ff00000001880 */
[C---:B------:R-:W-:Y:S01]  /*19910*/  HMMA.16816.F32 R124, R4.reuse, R30, R124 ;  /* 0x0000001e047c723c */ /* 0x040fe2000000187c */
[----:B------:R-:W-:Y:S07]  /*19920*/  LDSM.16.MT88.4 R28, [R216+0xe000] ;  /* 0x00e00000d81c783b */ /* 0x000fee0000004200 */
[C---:B------:R-:W-:Y:S08]  /*19930*/  HMMA.16816.F32 R68, R4.reuse, R24, R68 ;  /* 0x000000180444723c */ /* 0x040ff00000001844 */
[C---:B------:R-:W-:Y:S01]  /*19940*/  HMMA.16816.F32 R72, R4.reuse, R26, R72 ;  /* 0x0000001a0448723c */ /* 0x040fe20000001848 */
[----:B------:R-:W2:Y:S07]  /*19950*/  LDSM.16.MT88.4 R24, [R214+0xe000] ;  /* 0x00e00000d618783b */ /* 0x000eae0000004200 */
[C---:B-1----:R-:W-:Y:S08]  /*19960*/  HMMA.16816.F32 R100, R4.reuse, R16, R100 ;  /* 0x000000100464723c */ /* 0x042ff00000001864 */
[C---:B------:R-:W-:Y:S01]  /*19970*/  HMMA.16816.F32 R120, R4.reuse, R18, R120 ;  /* 0x000000120478723c */ /* 0x040fe20000001878 */
[----:B------:R-:W1:Y:S07]  /*19980*/  LDSM.16.MT88.4 R16, [R212+0xe000] ;  /* 0x00e00000d410783b */ /* 0x000e6e0000004200 */
[C---:B------:R-:W-:Y:S08]  /*19990*/  HMMA.16816.F32 R104, R4.reuse, R32, R104 ;  /* 0x000000200468723c */ /* 0x040ff00000001868 */
[C---:B------:R-:W-:Y:S01]  /*199a0*/  HMMA.16816.F32 R108, R4.reuse, R34, R108 ;  /* 0x00000022046c723c */ /* 0x040fe2000000186c */
[----:B------:R-:W-:Y:S07]  /*199b0*/  LDSM.16.MT88.4 R32, [R216+0xf000] ;  /* 0x00f00000d820783b */ /* 0x000fee0000004200 */
[C---:B----4-:R-:W-:Y:S08]  /*199c0*/  HMMA.16816.F32 R116, R4.reuse, R20, R116 ;  /* 0x000000140474723c */ /* 0x050ff00000001874 */
[----:B------:R-:W-:Y:S01]  /*199d0*/  HMMA.16816.F32 R112, R4, R22, R112 ;  /* 0x000000160470723c */ /* 0x000fe20000001870 */
[----:B------:R-:W4:Y:S06]  /*199e0*/  LDSM.16.MT88.4 R20, [R216+0x12000] ;  /* 0x01200000d814783b */ /* 0x000f2c0000004200 */
        /* <DEDUP_REMOVED lines=10> */
[----:B--2---:R-:W-:Y:S01]  /*19a90*/  HMMA.16816.F32 R76, R4, R12, R76 ;  /* 0x0000000c044c723c */ /* 0x004fe2000000184c */
[----:B------:R-:W-:Y:S02]  /*19aa0*/  FADD.FTZ R162, R165, R162 ;  /* 0x000000a2a5a27221 */ /* 0x000fe40000010000 */
[----:B------:R-:W-:-:S05]  /*19ab0*/  FADD.FTZ R159, R166, R159 ;  /* 0x0000009fa69f7221 */ /* 0x000fca0000010000 */
[C---:B------:R-:W-:Y:S01]  /*19ac0*/  HMMA.16816.F32 R80, R4.reuse, R14, R80 ;  /* 0x0000000e0450723c */ /* 0x040fe20000001850 */
[----:B------:R-:W2:Y:S07]  /*19ad0*/  LDSM.16.MT88.4 R12, [R213+0x12000] ;  /* 0x01200000d50c783b */ /* 0x000eae0000004200 */
[C---:B------:R-:W-:Y:S08]  /*19ae0*/  HMMA.16816.F32 R68, R4.reuse, R24, R68 ;  /* 0x000000180444723c */ /* 0x040ff00000001844 */
[C---:B------:R-:W-:Y:S01]  /*19af0*/  HMMA.16816.F32 R72, R4.reuse, R26, R72 ;  /* 0x0000001a0448723c */ /* 0x040fe20000001848 */
[----:B------:R-:W3:Y:S07]  /*19b00*/  LDSM.16.MT88.4 R24, [R214+0x12000] ;  /* 0x01200000d618783b */ /* 0x000eee0000004200 */
[C---:B-1----:R-:W-:Y:S08]  /*19b10*/  HMMA.16816.F32 R84, R4.reuse, R16, R84 ;  /* 0x000000100454723c */ /* 0x042ff00000001854 */
[C---:B------:R-:W-:Y:S01]  /*19b20*/  HMMA.16816.F32 R88, R4.reuse, R18, R88 ;  /* 0x000000120458723c */ /* 0x040fe20000001858 */
[----:B------:R-:W1:Y:S07]  /*19b30*/  LDSM.16.MT88.4 R16, [R212+0x12000] ;  /* 0x01200000d410783b */ /* 0x000e6e0000004200 */
[C---:B----4-:R-:W-:Y:S08]  /*19b40*/  HMMA.16816.F32 R92, R4.reuse, R20, R92 ;  /* 0x00000014045c723c */ /* 0x050ff0000000185c */
[C---:B------:R-:W-:Y:S01]  /*19b50*/  HMMA.16816.F32 R96, R4.reuse, R22, R96 ;  /* 0x000000160460723c */ /* 0x040fe20000001860 */
[----:B------:R-:W4:Y:S07]  /*19b60*/  LDSM.16.MT88.4 R20, [R214+0xe800] ;  /* 0x00e80000d614783b */ /* 0x000f2e0000004200 */
[C---:B--2---:R-:W-:Y:S08]  /*19b70*/  HMMA.16816.F32 R104, R4.reuse, R12, R104 ;  /* 0x0000000c0468723c */ /* 0x044ff00000001868 */
[C---:B------:R-:W-:Y:S01]  /*19b80*/  HMMA.16816.F32 R108, R4.reuse, R14, R108 ;  /* 0x0000000e046c723c */ /* 0x040fe2000000186c */
[----:B------:R-:W2:Y:S07]  /*19b90*/  LDSM.16.MT88.4 R12, [R212+0xe800] ;  /* 0x00e80000d40c783b */ /* 0x000eae0000004200 */
[C---:B------:R-:W-:Y:S08]  /*19ba0*/  HMMA.16816.F32 R128, R4.reuse, R28, R128 ;  /* 0x0000001c0480723c */ /* 0x040ff00000001880 */
[C---:B------:R-:W-:Y:S01]  /*19bb0*/  HMMA.16816.F32 R124, R4.reuse, R30, R124 ;  /* 0x0000001e047c723c */ /* 0x040fe2000000187c */
[----:B------:R-:W-:Y:S07]  /*19bc0*/  LDSM.16.MT88.4 R28, [R216+0xe800] ;  /* 0x00e80000d81c783b */ /* 0x000fee0000004200 */
[C---:B---3--:R-:W-:Y:S08]  /*19bd0*/  HMMA.16816.F32 R100, R4.reuse, R24, R100 ;  /* 0x000000180464723c */ /* 0x048ff00000001864 */
[C---:B------:R-:W-:Y:S01]  /*19be0*/  HMMA.16816.F32 R120, R4.reuse, R26, R120 ;  /* 0x0000001a0478723c */ /* 0x040fe20000001878 */
[----:B------:R-:W3:Y:S07]  /*19bf0*/  LDSM.16.MT88.4 R24, [R213+0xe800] ;  /* 0x00e80000d518783b */ /* 0x000eee0000004200 */
[C---:B-1----:R-:W-:Y:S08]  /*19c00*/  HMMA.16816.F32 R116, R4.reuse, R16, R116 ;  /* 0x000000100474723c */ /* 0x042ff00000001874 */
[----:B------:R-:W-:Y:S01]  /*19c10*/  HMMA.16816.F32 R112, R4, R18, R112 ;  /* 0x000000120470723c */ /* 0x000fe20000001870 */
[----:B------:R-:W1:Y:S06]  /*19c20*/  LDSM.16.MT88.4 R16, [R216+0x12800] ;  /* 0x01280000d810783b */ /* 0x000e6c0000004200 */
[----:B-----5:R-:W-:Y:S01]  /*19c30*/  F2FP.PACK_AB R4, R168, R169 ;  /* 0x000000a9a804723e */ /* 0x020fe200000000ff */
        /* <DEDUP_REMOVED lines=9> */
[----:B----4-:R-:W-:Y:S01]  /*19cd0*/  HMMA.16816.F32 R68, R4, R20, R68 ;  /* 0x000000140444723c */ /* 0x010fe20000001844 */
[----:B------:R-:W-:Y:S02]  /*19ce0*/  FADD.FTZ R164, R164, R167 ;  /* 0x000000a7a4a47221 */ /* 0x000fe40000010000 */
[----:B------:R-:W-:-:S05]  /*19cf0*/  FADD.FTZ R161, R161, R170 ;  /* 0x000000aaa1a17221 */ /* 0x000fca0000010000 */
[C---:B------:R-:W-:Y:S01]  /*19d00*/  HMMA.16816.F32 R72, R4.reuse, R22, R72 ;  /* 0x000000160448723c */ /* 0x040fe20000001848 */
[----:B------:R-:W4:Y:S07]  /*19d10*/  LDSM.16.MT88.4 R20, [R214+0x12800] ;  /* 0x01280000d614783b */ /* 0x000f2e0000004200 */
[C---:B--2---:R-:W-:Y:S08]  /*19d20*/  HMMA.16816.F32 R84, R4.reuse, R12, R84 ;  /* 0x0000000c0454723c */ /* 0x044ff00000001854 */
[C---:B------:R-:W-:Y:S01]  /*19d30*/  HMMA.16816.F32 R88, R4.reuse, R14, R88 ;  /* 0x0000000e0458723c */ /* 0x040fe20000001858 */
[----:B------:R-:W2:Y:S07]  /*19d40*/  LDSM.16.MT88.4 R12, [R212+0x12800] ;  /* 0x01280000d40c783b */ /* 0x000eae0000004200 */
[C---:B---3--:R-:W-:Y:S08]  /*19d50*/  HMMA.16816.F32 R76, R4.reuse, R24, R76 ;  /* 0x00000018044c723c */ /* 0x048ff0000000184c */
[C---:B------:R-:W-:Y:S01]  /*19d60*/  HMMA.16816.F32 R80, R4.reuse, R26, R80 ;  /* 0x0000001a0450723c */ /* 0x040fe20000001850 */
[----:B------:R-:W-:Y:S07]  /*19d70*/  LDSM.16.MT88.4 R24, [R212+0xf000] ;  /* 0x00f00000d418783b */ /* 0x000fee0000004200 */
[C---:B-1----:R-:W-:Y:S08]  /*19d80*/  HMMA.16816.F32 R92, R4.reuse, R16, R92 ;  /* 0x00000010045c723c */ /* 0x042ff0000000185c */
[C---:B------:R-:W-:Y:S01]  /*19d90*/  HMMA.16816.F32 R96, R4.reuse, R18, R96 ;  /* 0x000000120460723c */ /* 0x040fe20000001860 */
[----:B------:R-:W1:Y:S07]  /*19da0*/  LDSM.16.MT88.4 R16, [R213+0xf000] ;  /* 0x00f00000d510783b */ /* 0x000e6e0000004200 */
[C---:B----4-:R-:W-:Y:S08]  /*19db0*/  HMMA.16816.F32 R100, R4.reuse, R20, R100 ;  /* 0x000000140464723c */ /* 0x050ff00000001864 */
[C---:B------:R-:W-:Y:S01]  /*19dc0*/  HMMA.16816.F32 R120, R4.reuse, R22, R120 ;  /* 0x000000160478723c */ /* 0x040fe20000001878 */
[----:B------:R-:W3:Y:S07]  /*19dd0*/  LDSM.16.MT88.4 R20, [R216+0x13000] ;  /* 0x01300000d814783b */ /* 0x000eee0000004200 */
[C---:B--2---:R-:W-:Y:S08]  /*19de0*/  HMMA.16816.F32 R116, R4.reuse, R12, R116 ;  /* 0x0000000c0474723c */ /* 0x044ff00000001874 */
[C---:B------:R-:W-:Y:S01]  /*19df0*/  HMMA.16816.F32 R112, R4.reuse, R14, R112 ;  /* 0x0000000e0470723c */ /* 0x040fe20000001870 */
[----:B------:R-:W2:Y:S07]  /*19e00*/  LDSM.16.MT88.4 R12, [R214+0x13000] ;  /* 0x01300000d60c783b */ /* 0x000eae0000004200 */
[C---:B------:R-:W-:Y:S01]  /*19e10*/  HMMA.16816.F32 R104, R4.reuse, R36, R104 ;  /* 0x000000240468723c */ /* 0x040fe20000001868 */
[----:B------:R-:W4:Y:S07]  /*19e20*/  MUFU.EX2 R37, R145 ;  /* 0x0000009100257308 */ /* 0x000f2e0000000800 */
[C---:B------:R-:W-:Y:S08]  /*19e30*/  HMMA.16816.F32 R128, R4.reuse, R28, R128 ;  /* 0x0000001c0480723c */ /* 0x040ff00000001880 */
[C---:B------:R-:W-:Y:S01]  /*19e40*/  HMMA.16816.F32 R124, R4.reuse, R30, R124 ;  /* 0x0000001e047c723c */ /* 0x040fe2000000187c */
[----:B------:R-:W5:Y:S07]  /*19e50*/  LDSM.16.MT88.4 R28, [R214+0xf000] ;  /* 0x00f00000d61c783b */ /* 0x000f6e0000004200 */
[----:B------:R-:W-:Y:S07]  /*19e60*/  HMMA.16816.F32 R108, R4, R38, R108 ;  /* 0x00000026046c723c */ /* 0x000fee000000186c */
[----:B------:R-:W-:Y:S01]  /*19e70*/  F2FP.PACK_AB R4, R152, R153 ;  /* 0x000000999804723e */ /* 0x000fe200000000ff */
[----:B------:R-:W-:Y:S01]  /*19e80*/  FADD.FTZ R153, R153, R164 ;  /* 0x000000a499997221 */ /* 0x000fe20000010000 */
[----:B------:R-:W-:Y:S01]  /*19e90*/  F2FP.PACK_AB R5, R155, R156 ;  /* 0x0000009c9b05723e */ /* 0x000fe200000000ff */
[----:B------:R-:W-:Y:S01]  /*19ea0*/  FADD.FTZ R156, R156, R161 ;  /* 0x000000a19c9c7221 */ /* 0x000fe20000010000 */
[----:B------:R-:W-:Y:S01]  /*19eb0*/  F2FP.PACK_AB R6, R146, R151 ;  /* 0x000000979206723e */ /* 0x000fe200000000ff */
[----:B------:R-:W-:Y:S01]  /*19ec0*/  FADD.FTZ R152, R152, R153 ;  /* 0x0000009998987221 */ /* 0x000fe20000010000 */
[----:B----4-:R-:W-:Y:S01]  /*19ed0*/  F2FP.PACK_AB R7, R37, R154 ;  /* 0x0000009a2507723e */ /* 0x010fe200000000ff */
        /* <DEDUP_REMOVED lines=11> */
[C---:B---3--:R-:W-:Y:S08]  /*19f90*/  HMMA.16816.F32 R92, R4.reuse, R20, R92 ;  /* 0x00000014045c723c */ /* 0x048ff0000000185c */
[C---:B------:R-:W-:Y:S01]  /*19fa0*/  HMMA.16816.F32 R96, R4.reuse, R22, R96 ;  /* 0x000000160460723c */ /* 0x040fe20000001860 */
[----:B------:R-:W-:Y:S07]  /*19fb0*/  LDSM.16.MT88.4 R20, [R214+0xf800] ;  /* 0x00f80000d614783b */ /* 0x000fee0000004200 */
[C---:B--2---:R-:W-:Y:S08]  /*19fc0*/  HMMA.16816.F32 R100, R4.reuse, R12, R100 ;  /* 0x0000000c0464723c */ /* 0x044ff00000001864 */
[C---:B------:R-:W-:Y:S01]  /*19fd0*/  HMMA.16816.F32 R120, R4.reuse, R14, R120 ;  /* 0x0000000e0478723c */ /* 0x040fe20000001878 */
[----:B------:R-:W2:Y:S07]  /*19fe0*/  LDSM.16.MT88.4 R12, [R216+0xf800] ;  /* 0x00f80000d80c783b */ /* 0x000eae0000004200 */
[C---:B------:R-:W-:Y:S07]  /*19ff0*/  HMMA.16816.F32 R128, R4.reuse, R32, R128 ;  /* 0x000000200480723c */ /* 0x040fee0000001880 */
[-CC-:B------:R-:W-:Y:S01]  /*1a000*/  FFMA.FTZ R32, R67, R65.reuse, -R136.reuse ;  /* 0x0000004143207223 */ /* 0x180fe20000010888 */
[----:B------:R-:W-:Y:S01]  /*1a010*/  HMMA.16816.F32 R124, R4, R34, R124 ;  /* 0x00000022047c723c */ /* 0x000fe2000000187c */
[----:B------:R-:W-:-:S04]  /*1a020*/  FFMA.FTZ R33, R134, R65, -R136 ;  /* 0x0000004186217223 */ /* 0x000fc80000010888 */
[----:B------:R-:W-:Y:S02]  /*1a030*/  MUFU.EX2 R32, R32 ;  /* 0x0000002000207308 */ /* 0x000fe40000000800 */
[-C--:B------:R-:W-:Y:S01]  /*1a040*/  FFMA.FTZ R34, R66, R65.reuse, -R136 ;  /* 0x0000004142227223 */ /* 0x080fe20000010888 */
[C---:B-----5:R-:W-:Y:S05]  /*1a050*/  HMMA.16816.F32 R68, R4.reuse, R28, R68 ;  /* 0x0000001c0444723c */ /* 0x060fea0000001844 */
[----:B------:R-:W-:Y:S02]  /*1a060*/  MUFU.EX2 R33, R33 ;  /* 0x0000002100217308 */ /* 0x000fe40000000800 */
[-CC-:B------:R-:W-:Y:S01]  /*1a070*/  FFMA.FTZ R28, R139, R65.reuse, -R64.reuse ;  /* 0x000000418b1c7223 */ /* 0x180fe20000010840 */
[----:B------:R-:W-:Y:S01]  /*1a080*/  HMMA.16816.F32 R72, R4, R30, R72 ;  /* 0x0000001e0448723c */ /* 0x000fe20000001848 */
[----:B------:R-:W-:-:S04]  /*1a090*/  FFMA.FTZ R29, R138, R65, -R64 ;  /* 0x000000418a1d7223 */ /* 0x000fc80000010840 */
[----:B------:R-:W-:Y:S02]  /*1a0a0*/  MUFU.EX2 R28, R28 ;  /* 0x0000001c001c7308 */ /* 0x000fe40000000800 */
[-C--:B------:R-:W-:Y:S01]  /*1a0b0*/  FFMA.FTZ R30, R137, R65.reuse, -R64 ;  /* 0x00000041891e7223 */ /* 0x080fe20000010840 */
[----:B-1----:R-:W-:Y:S01]  /*1a0c0*/  HMMA.16816.F32 R104, R4, R16, R104 ;  /* 0x000000100468723c */ /* 0x002fe20000001868 */
[----:B------:R-:W-:-:S04]  /*1a0d0*/  FFMA.FTZ R31, R135, R65, -R136 ;  /* 0x00000041871f7223 */ /* 0x000fc80000010888 */
[----:B------:R-:W1:Y:S03]  /*1a0e0*/  MUFU.EX2 R29, R29 ;  /* 0x0000001d001d7308 */ /* 0x000e660000000800 */
[C---:B------:R-:W-:Y:S01]  /*1a0f0*/  HMMA.16816.F32 R108, R4.reuse, R18, R108 ;  /* 0x00000012046c723c */ /* 0x040fe2000000186c */
[----:B------:R-:W3:Y:S04]  /*1a100*/  LDSM.16.MT88.4 R16, [R213+0xf800] ;  /* 0x00f80000d510783b */ /* 0x000ee80000004200 */
[----:B------:R-:W5:Y:S03]  /*1a110*/  MUFU.EX2 R30, R30 ;  /* 0x0000001e001e7308 */ /* 0x000f660000000800 */
[C---:B----4-:R-:W-:Y:S05]  /*1a120*/  HMMA.16816.F32 R116, R4.reuse, R24, R116 ;  /* 0x000000180474723c */ /* 0x050fea0000001874 */
[----:B------:R-:W4:Y:S03]  /*1a130*/  MUFU.EX2 R31, R31 ;  /* 0x0000001f001f7308 */ /* 0x000f260000000800 */
[----:B------:R-:W-:Y:S05]  /*1a140*/  HMMA.16816.F32 R112, R4, R26, R112 ;  /* 0x0000001a0470723c */ /* 0x000fea0000001870 */
[----:B------:R-:W2:Y:S02]  /*1a150*/  MUFU.EX2 R34, R34 ;  /* 0x0000002200227308 */ /* 0x000ea40000000800 */
[----:B-1----:R-:W-:Y:S01]  /*1a160*/  F2FP.PACK_AB R5, R29, R28 ;  /* 0x0000001c1d05723e */ /* 0x002fe200000000ff */
[----:B------:R-:W-:Y:S01]  /*1a170*/  FADD.FTZ R28, R28, R37 ;  /* 0x000000251c1c7221 */ /* 0x000fe20000010000 */
[----:B-----5:R-:W-:-:S03]  /*1a180*/  F2FP.PACK_AB R7, R243, R30 ;  /* 0x0000001ef307723e */ /* 0x020fc600000000ff */
[----:B------:R-:W-:Y:S01]  /*1a190*/  FADD.FTZ R29, R29, R28 ;  /* 0x0000001c1d1d7221 */ /* 0x000fe20000010000 */
[----:B----4-:R-:W-:Y:S01]  /*1a1a0*/  F2FP.PACK_AB R4, R32, R31 ;  /* 0x0000001f2004723e */ /* 0x010fe200000000ff */
[----:B------:R-:W-:Y:S02]  /*1a1b0*/  FADD.FTZ R31, R31, R146 ;  /* 0x000000921f1f7221 */ /* 0x000fe40000010000 */
[----:B------:R-:W-:Y:S02]  /*1a1c0*/  FADD.FTZ R30, R30, R29 ;  /* 0x0000001d1e1e7221 */ /* 0x000fe40000010000 */
[----:B------:R-:W-:Y:S02]  /*1a1d0*/  FADD.FTZ R32, R32, R31 ;  /* 0x0000001f20207221 */ /* 0x000fe40000010000 */
[----:B------:R-:W-:Y:S01]  /*1a1e0*/  FADD.FTZ R243, R243, R30 ;  /* 0x0000001ef3f37221 */ /* 0x000fe20000010000 */
[----:B--2---:R-:W-:Y:S01]  /*1a1f0*/  F2FP.PACK_AB R6, R34, R33 ;  /* 0x000000212206723e */ /* 0x004fe200000000ff */
[----:B------:R-:W-:-:S04]  /*1a200*/  FADD.FTZ R33, R33, R32 ;  /* 0x0000002021217221 */ /* 0x000fc80000010000 */
[----:B------:R-:W-:Y:S02]  /*1a210*/  FADD.FTZ R241, R34, R33 ;  /* 0x0000002122f17221 */ /* 0x000fe40000010000 */
[C---:B------:R-:W-:Y:S08]  /*1a220*/  HMMA.16816.F32 R128, R4.reuse, R12, R128 ;  /* 0x0000000c0480723c */ /* 0x040ff00000001880 */
[C---:B------:R-:W-:Y:S01]  /*1a230*/  HMMA.16816.F32 R124, R4.reuse, R14, R124 ;  /* 0x0000000e047c723c */ /* 0x040fe2000000187c */
[----:B------:R-:W1:Y:S07]  /*1a240*/  LDSM.16.MT88.4 R12, [R212+0xf800] ;  /* 0x00f80000d40c783b */ /* 0x000e6e0000004200 */
        /* <DEDUP_REMOVED lines=12> */
[C---:B---3--:R-:W-:Y:S08]  /*1a310*/  HMMA.16816.F32 R100, R4.reuse, R16, R100 ;  /* 0x000000100464723c */ /* 0x048ff00000001864 */
[C---:B------:R-:W-:Y:S08]  /*1a320*/  HMMA.16816.F32 R120, R4.reuse, R18, R120 ;  /* 0x000000120478723c */ /* 0x040ff00000001878 */
[C---:B-1----:R-:W-:Y:S08]  /*1a330*/  HMMA.16816.F32 R104, R4.reuse, R12, R104 ;  /* 0x0000000c0468723c */ /* 0x042ff00000001868 */
[C---:B------:R-:W-:Y:S08]  /*1a340*/  HMMA.16816.F32 R108, R4.reuse, R14, R108 ;  /* 0x0000000e046c723c */ /* 0x040ff0000000186c */
[C---:B--2---:R-:W-:Y:S08]  /*1a350*/  HMMA.16816.F32 R116, R4.reuse, R20, R116 ;  /* 0x000000140474723c */ /* 0x044ff00000001874 */
[----:B------:R-:W-:Y:S01]  /*1a360*/  HMMA.16816.F32 R112, R4, R22, R112 ;  /* 0x000000160470723c */ /* 0x000fe20000001870 */
[----:B------:R-:W-:Y:S07]  /*1a370*/  @!P3 BRA `(.L_x_1105) ;  /* 0x000054000000b947 */ /* 0x000fee0003800000 */
[----:B------:R-:W-:-:S04]  /*1a380*/  DEPBAR.LE SB0, 0x0 ;  /* 0x000080000000791a */ /* 0x000fc80000000000 */
[----:B------:R-:W-:Y:S01]  /*1a390*/  WARPSYNC 0xffffffff ;  /* 0xffffffff00007948 */ /* 0x000fe20003800000 */
[----:B------:R-:W-:Y:S01]  /*1a3a0*/  BSSY B0, `(.L_x_1106) ;  /* 0x0000043000007945 */ /* 0x000fe20003800000 */
[----:B------:R-:W-:Y:S01]  /*1a3b0*/  IADD3 R238, R48, -0x2, RZ ;  /* 0xfffffffe30ee7810 */ /* 0x000fe20007ffe0ff */
[----:B------:R-:W-:Y:S06]  /*1a3c0*/  BAR.SYNC.DEFER_BLOCKING 0x0 ;  /* 0x0000000000007b1d */ /* 0x000fec0000010000 */
[----:B------:R-:W-:Y:S05]  /*1a3d0*/  @!P0 BRA `(.L_x_1107) ;  /* 0x000003c000008947 */ /* 0x000fea0003800000 */
[----:B------:R-:W2:Y:S01]  /*1a3e0*/  LD.E R13, [R10.64+0x170] ;  /* 0x000170060a0d7980 */ /* 0x000ea2000c101900 */
[----:B------:R-:W-:-:S05]  /*1a3f0*/  IMAD.SHL.U32 R0, R238, 0x80, RZ ;  /* 0x00000080ee007824 */ /* 0x000fca00078e00ff */
[C---:B------:R-:W-:Y:S02]  /*1a400*/  IADD3 R12, R0.reuse, 0x80, RZ ;  /* 0x00000080000c7810 */ /* 0x040fe40007ffe0ff */
[----:B------:R-:W-:Y:S02]  /*1a410*/  IABS R4, R0 ;  /* 0x0000000000047213 */ /* 0x000fe40000000000 */
[-C--:B--2---:R-:W-:Y:S02]  /*1a420*/  IABS R7, R13.reuse ;  /* 0x0000000d00077213 */ /* 0x084fe40000000000 */
[-C--:B------:R-:W-:Y:S02]  /*1a430*/  IABS R5, R13.reuse ;  /* 0x0000000d00057213 */ /* 0x080fe40000000000 */
[----:B------:R-:W1:Y:S01]  /*1a440*/  I2F.RP R8, R7 ;  /* 0x0000000700087306 */ /* 0x000e620000209400 */
[----:B------:R-:W-:Y:S02]  /*1a450*/  LOP3.LUT R0, R0, R13, RZ, 0x3c, !PT ;  /* 0x0000000d00007212 */ /* 0x000fe400078e3cff */
[----:B------:R-:W-:-:S02]  /*1a460*/  IMAD.MOV R5, RZ, RZ, -R5 ;  /* 0x000000ffff057224 */ /* 0x000fc400078e0a05 */
[----:B------:R-:W-:-:S03]  /*1a470*/  ISETP.GE.AND P1, PT, R0, RZ, PT ;  /* 0x000000ff0000720c */ /* 0x000fc60003f26270 */
[----:B-1----:R-:W1:Y:S02]  /*1a480*/  MUFU.RCP R14, R8 ;  /* 0x00000008000e7308 */ /* 0x002e640000001000 */
[----:B-1----:R-:W-:-:S06]  /*1a490*/  IADD3 R14, R14, 0xffffffe, RZ ;  /* 0x0ffffffe0e0e7810 */ /* 0x002fcc0007ffe0ff */
[----:B------:R-:W1:Y:S02]  /*1a4a0*/  F2I.FTZ.U32.TRUNC.NTZ R15, R14 ;  /* 0x0000000e000f7305 */ /* 0x000e64000021f000 */
[--C-:B-1----:R-:W-:Y:S02]  /*1a4b0*/  IMAD.MOV R6, RZ, RZ, -R15.reuse ;  /* 0x000000ffff067224 */ /* 0x102fe400078e0a0f */
[----:B------:R-:W-:Y:S02]  /*1a4c0*/  IMAD.MOV.U32 R14, RZ, RZ, RZ ;  /* 0x000000ffff0e7224 */ /* 0x000fe400078e00ff */
[----:B------:R-:W-:Y:S01]  /*1a4d0*/  IMAD R9, R6, R7, RZ ;  /* 0x0000000706097224 */ /* 0x000fe200078e02ff */
[----:B------:R-:W-:Y:S02]  /*1a4e0*/  IABS R6, R12 ;  /* 0x0000000c00067213 */ /* 0x000fe40000000000 */
[----:B------:R-:W-:Y:S01]  /*1a4f0*/  LOP3.LUT R12, R12, R13, RZ, 0x3c, !PT ;  /* 0x0000000d0c0c7212 */ /* 0x000fe200078e3cff */
[----:B------:R-:W-:-:S02]  /*1a500*/  IMAD.HI.U32 R9, R15, R9, R14 ;  /* 0x000000090f097227 */ /* 0x000fc400078e000e */
[----:B------:R-:W2:Y:S01]  /*1a510*/  LD.E.64 R14, [R10.64+0x28] ;  /* 0x000028060a0e7980 */ /* 0x000ea2000c101b00 */
[----:B------:R-:W-:-:S03]  /*1a520*/  ISETP.GE.AND P3, PT, R12, RZ, PT ;  /* 0x000000ff0c00720c */ /* 0x000fc60003f66270 */
[----:B------:R-:W-:-:S04]  /*1a530*/  IMAD.HI.U32 R8, R9, R4, RZ ;  /* 0x0000000409087227 */ /* 0x000fc800078e00ff */
[----:B------:R-:W-:-:S04]  /*1a540*/  IMAD.HI.U32 R9, R9, R6, RZ ;  /* 0x0000000609097227 */ /* 0x000fc800078e00ff */
[-C--:B------:R-:W-:Y:S02]  /*1a550*/  IMAD R4, R8, R5.reuse, R4 ;  /* 0x0000000508047224 */ /* 0x080fe400078e0204 */
[----:B------:R-:W-:Y:S01]  /*1a560*/  IMAD R6, R9, R5, R6 ;  /* 0x0000000509067224 */ /* 0x000fe200078e0206 */
[----:B------:R-:W-:Y:S02]  /*1a570*/  LOP3.LUT R5, RZ, R13, RZ, 0x33, !PT ;  /* 0x0000000dff057212 */ /* 0x000fe400078e33ff */
[C---:B------:R-:W-:Y:S02]  /*1a580*/  ISETP.GT.U32.AND P2, PT, R7.reuse, R4, PT ;  /* 0x000000040700720c */ /* 0x040fe40003f44070 */
[----:B------:R-:W-:-:S11]  /*1a590*/  ISETP.GT.U32.AND P4, PT, R7, R6, PT ;  /* 0x000000060700720c */ /* 0x000fd60003f84070 */
[-C--:B------:R-:W-:Y:S02]  /*1a5a0*/  @!P2 IADD3 R4, R4, -R7.reuse, RZ ;  /* 0x800000070404a210 */ /* 0x080fe40007ffe0ff */
[----:B------:R-:W-:Y:S01]  /*1a5b0*/  @!P4 IMAD.IADD R6, R6, 0x1, -R7 ;  /* 0x000000010606c824 */ /* 0x000fe200078e0a07 */
[----:B------:R-:W-:Y:S02]  /*1a5c0*/  @!P2 IADD3 R8, R8, 0x1, RZ ;  /* 0x000000010808a810 */ /* 0x000fe40007ffe0ff */
[-C--:B------:R-:W-:Y:S02]  /*1a5d0*/  ISETP.GE.U32.AND P5, PT, R4, R7.reuse, PT ;  /* 0x000000070400720c */ /* 0x080fe40003fa6070 */
[----:B------:R-:W-:Y:S02]  /*1a5e0*/  ISETP.GE.U32.AND P6, PT, R6, R7, PT ;  /* 0x000000070600720c */ /* 0x000fe40003fc6070 */
[----:B------:R-:W-:Y:S02]  /*1a5f0*/  @!P4 IADD3 R9, R9, 0x1, RZ ;  /* 0x000000010909c810 */ /* 0x000fe40007ffe0ff */
[----:B------:R-:W-:-:S07]  /*1a600*/  ISETP.NE.AND P2, PT, R13, RZ, PT ;  /* 0x000000ff0d00720c */ /* 0x000fce0003f45270 */
[----:B------:R-:W-:Y:S02]  /*1a610*/  @P5 IADD3 R8, R8, 0x1, RZ ;  /* 0x0000000108085810 */ /* 0x000fe40007ffe0ff */
[----:B------:R-:W-:-:S03]  /*1a620*/  @P6 IADD3 R9, R9, 0x1, RZ ;  /* 0x0000000109096810 */ /* 0x000fc60007ffe0ff */
[----:B------:R-:W-:Y:S01]  /*1a630*/  @!P1 IMAD.MOV R8, RZ, RZ, -R8 ;  /* 0x000000ffff089224 */ /* 0x000fe200078e0a08 */
[----:B------:R-:W-:-:S04]  /*1a640*/  @!P3 IADD3 R9, -R9, RZ, RZ ;  /* 0x000000ff0909b210 */ /* 0x000fc80007ffe1ff */
[C---:B------:R-:W-:Y:S02]  /*1a650*/  SEL R4, R5.reuse, R8, !P2 ;  /* 0x0000000805047207 */ /* 0x040fe40005000000 */
[----:B------:R-:W-:Y:S02]  /*1a660*/  SEL R5, R5, R9, !P2 ;  /* 0x0000000905057207 */ /* 0x000fe40005000000 */
[----:B------:R-:W3:Y:S01]  /*1a670*/  LD.E.64 R8, [R10.64+0x40] ;  /* 0x000040060a087980 */ /* 0x000ee2000c101b00 */
[----:B------:R-:W-:-:S04]  /*1a680*/  IMAD.WIDE R18, R4, 0x4, R236 ;  /* 0x0000000404127825 */ /* 0x000fc800078e02ec */
[C---:B------:R-:W-:Y:S01]  /*1a690*/  IMAD.WIDE R16, R5.reuse, 0x4, R236 ;  /* 0x0000000405107825 */ /* 0x040fe200078e02ec */
        /* <DEDUP_REMOVED lines=16> */
.L_x_1107:
[----:B------:R-:W2:Y:S02]  /*1a7a0*/  LD.E R4, [R10.64+0x40] ;  /* 0x000040060a047980 */ /* 0x000ea4000c101900 */
[----:B--2---:R-:W-:-:S04]  /*1a7b0*/  LEA R4, -R4, RZ, 0x7 ;  /* 0x000000ff04047211 */ /* 0x004fc800078e39ff */
[----:B------:R-:W-:Y:S02]  /*1a7c0*/  SHF.R.S32.HI R0, RZ, 0x1f, R4 ;  /* 0x0000001fff007819 */ /* 0x000fe40000011404 */
.L_x_1108:
[----:B------:R-:W-:Y:S05]  /*1a7d0*/  BSYNC B0 ;  /* 0x0000000000007941 */ /* 0x000fea0003800000 */
.L_x_1106:
[C---:B------:R-:W-:Y:S01]  /*1a7e0*/  LOP3.LUT P4, RZ, R239.reuse, 0x1, RZ, 0xc0, !PT ;  /* 0x00000001efff7812 */ /* 0x040fe2000788c0ff */
[----:B------:R-:W-:Y:S01]  /*1a7f0*/  ULDC.64 UR4, c[0x0][0x40] ;  /* 0x0000100000047ab9 */ /* 0x000fe20000000a00 */
[----:B------:R-:W-:Y:S01]  /*1a800*/  LOP3.LUT P1, RZ, R239, 0x2, RZ, 0xc0, !PT ;  /* 0x00000002efff7812 */ /* 0x000fe2000782c0ff */
[----:B------:R-:W-:Y:S01]  /*1a810*/  UIADD3 UR4, UP0, UR4, 0x160, URZ ;  /* 0x0000016004047890 */ /* 0x000fe2000ff1e03f */
[C---:B------:R-:W-:Y:S01]  /*1a820*/  LEA R134, P3, R4.reuse, R148, 0x1 ;  /* 0x0000009404867211 */ /* 0x040fe200078608ff */
[----:B------:R-:W-:Y:S01]  /*1a830*/  BSSY B1, `(.L_x_1109) ;  /* 0x00002bb000017945 */ /* 0x000fe20003800000 */
[C---:B------:R-:W-:Y:S01]  /*1a840*/  IADD3 R5, P2, R4.reuse, R223, RZ ;  /* 0x000000df04057210 */ /* 0x040fe20007f5e0ff */
[----:B------:R-:W-:Y:S01]  /*1a850*/  UIADD3.X UR5, URZ, UR5, URZ, UP0, !UPT ;  /* 0x000000053f057290 */ /* 0x000fe200087fe43f */
        /* <DEDUP_REMOVED lines=8> */
[CC--:B------:R-:W-:Y:S01]  /*1a8e0*/  @P1 LEA R14, P2, R5.reuse, R148.reuse, 0x1 ;  /* 0x00000094050e1211 */ /* 0x0c0fe200078408ff */
[----:B------:R-:W-:Y:S01]  /*1a8f0*/  @P1 IMAD.MOV.U32 R28, RZ, RZ, R134 ;  /* 0x000000ffff1c1224 */ /* 0x000fe200078e0086 */
[CCC-:B------:R-:W-:Y:S01]  /*1a900*/  @P4 LEA.HI.X R23, R5.reuse, R149.reuse, R4.reuse, 0x1, P5 ;  /* 0x0000009505174211 */ /* 0x1c0fe200028f0c04 */
[----:B------:R-:W-:Y:S01]  /*1a910*/  @P1 IMAD.MOV.U32 R29, RZ, RZ, R135 ;  /* 0x000000ffff1d1224 */ /* 0x000fe200078e0087 */
[----:B------:R-:W-:Y:S01]  /*1a920*/  @P1 LEA.HI.X R15, R5, R149, R4, 0x1, P2 ;  /* 0x00000095050f1211 */ /* 0x000fe200010f0c04 */
[----:B------:R-:W-:Y:S01]  /*1a930*/  IMAD.X R4, R4, 0x1, R224, P3 ;  /* 0x0000000104047824 */ /* 0x000fe200018e06e0 */
[CC--:B------:R-:W-:Y:S01]  /*1a940*/  @P4 LEA R20, P5, R7.reuse, R148.reuse, 0x1 ;  /* 0x0000009407144211 */ /* 0x0c0fe200078a08ff */
[----:B------:R-:W-:Y:S01]  /*1a950*/  @!P4 STS.128 [R235+0xc000], RZ ;  /* 0x00c000ffeb00c388 */ /* 0x000fe20000000c00 */
[----:B------:R-:W-:-:S02]  /*1a960*/  @P1 LEA R12, P2, R7, R148, 0x1 ;  /* 0x00000094070c1211 */ /* 0x000fc400078408ff */
[C---:B------:R-:W-:Y:S01]  /*1a970*/  IADD3 R5, P3, R7.reuse, R223, RZ ;  /* 0x000000df07057210 */ /* 0x040fe20007f7e0ff */
[----:B------:R-:W-:Y:S01]  /*1a980*/  @!PT LDS RZ, [RZ] ;  /* 0x00000000fffff984 */ /* 0x000fe20000000800 */
[----:B------:R-:W-:Y:S01]  /*1a990*/  @!PT LDS RZ, [RZ] ;  /* 0x00000000fffff984 */ /* 0x000fe20000000800 */
[----:B------:R-:W-:Y:S01]  /*1a9a0*/  @!PT LDS RZ, [RZ] ;  /* 0x00000000fffff984 */ /* 0x000fe20000000800 */
[----:B------:R2:W-:Y:S01]  /*1a9b0*/  @P1 LDGSTS.E.BYPASS.LTC128B.128 [R235+0x10000], [R28.64+0x80] ;  /* 0x100000801ceb1fae */ /* 0x0005e2000b901d46 */
[CCC-:B------:R-:W-:Y:S02]  /*1a9c0*/  @P4 LEA.HI.X R21, R7.reuse, R149.reuse, R4.reuse, 0x1, P5 ;  /* 0x0000009507154211 */ /* 0x1c0fe400028f0c04 */
[----:B------:R-:W-:Y:S01]  /*1a9d0*/  @P1 LEA.HI.X R13, R7, R149, R4, 0x1, P2 ;  /* 0x00000095070d1211 */ /* 0x000fe200010f0c04 */
[----:B------:R-:W-:Y:S01]  /*1a9e0*/  IMAD.X R4, R4, 0x1, R224, P3 ;  /* 0x0000000104047824 */ /* 0x000fe200018e06e0 */
[CC--:B------:R-:W-:Y:S01]  /*1a9f0*/  @P4 LEA R18, P5, R5.reuse, R148.reuse, 0x1 ;  /* 0x0000009405124211 */ /* 0x0c0fe200078a08ff */
[----:B------:R-:W-:Y:S01]  /*1aa00*/  @!P1 STS.128 [R235+0x10000], RZ ;  /* 0x010000ffeb009388 */ /* 0x000fe20000000c00 */
[C---:B------:R-:W-:Y:S02]  /*1aa10*/  @P1 LEA R10, P2, R5.reuse, R148, 0x1 ;  /* 0x00000094050a1211 */ /* 0x040fe400078408ff */
[C---:B------:R-:W-:Y:S01]  /*1aa20*/  IADD3 R7, P3, R5.reuse, R223, RZ ;  /* 0x000000df05077210 */ /* 0x040fe20007f7e0ff */
[----:B------:R-:W-:Y:S01]  /*1aa30*/  @!PT LDS RZ, [RZ] ;  /* 0x00000000fffff984 */ /* 0x000fe20000000800 */
[----:B------:R-:W-:Y:S01]  /*1aa40*/  @!PT LDS RZ, [RZ] ;  /* 0x00000000fffff984 */ /* 0x000fe20000000800 */
[----:B------:R-:W-:Y:S01]  /*1aa50*/  @!PT LDS RZ, [RZ] ;  /* 0x00000000fffff984 */ /* 0x000fe20000000800 */
[----:B------:R3:W-:Y:S01]  /*1aa60*/  @P4 LDGSTS.E.BYPASS.LTC128B.128 [R235+0xc800], [R22.64] ;  /* 0x0c80000016eb4fae */ /* 0x0007e2000b901d46 */
[----:B------:R-:W-:-:S02]  /*1aa70*/  @P4 LEA.HI.X R19, R5, R149, R4, 0x1, P5 ;  /* 0x0000009505134211 */ /* 0x000fc400028f0c04 */
[----:B------:R-:W-:Y:S01]  /*1aa80*/  @P1 LEA.HI.X R11, R5, R149, R4, 0x1, P2 ;  /* 0x00000095050b1211 */ /* 0x000fe200010f0c04 */
[----:B------:R-:W-:Y:S01]  /*1aa90*/  IMAD.X R4, R4, 0x1, R224, P3 ;  /* 0x0000000104047824 */ /* 0x000fe200018e06e0 */
[CC--:B------:R-:W-:Y:S01]  /*1aaa0*/  @P4 LEA R16, P5, R7.reuse, R148.reuse, 0x1 ;  /* 0x0000009407104211 */ /* 0x0c0fe200078a08ff */
[----:B------:R-:W-:Y:S01]  /*1aab0*/  @!P4 STS.128 [R235+0xc800], RZ ;  /* 0x00c800ffeb00c388 */ /* 0x000fe20000000c00 */
[CC--:B------:R-:W-:Y:S02]  /*1aac0*/  @P1 LEA R8, P2, R7.reuse, R148.reuse, 0x1 ;  /* 0x0000009407081211 */ /* 0x0c0fe400078408ff */
        /* <DEDUP_REMOVED lines=8> */
[----:B------:R-:W-:Y:S01]  /*1ab50*/  @!P1 STS.128 [R235+0x10800], RZ ;  /* 0x010800ffeb009388 */ /* 0x000fe20000000c00 */
[----:B------:R-:W-:-:S02]  /*1ab60*/  @P4 LEA R26, P5, R5, R148, 0x1 ;  /* 0x00000094051a4211 */ /* 0x000fc400078a08ff */
[CC--:B------:R-:W-:Y:S01]  /*1ab70*/  @P1 LEA R24, P2, R5.reuse, R148.reuse, 0x1 ;  /* 0x0000009405181211 */ /* 0x0c0fe200078408ff */
[----:B------:R-:W-:Y:S01]  /*1ab80*/  @!PT LDS RZ, [RZ] ;  /* 0x00000000fffff984 */ /* 0x000fe20000000800 */
[----:B------:R-:W-:Y:S01]  /*1ab90*/  @!PT LDS RZ, [RZ] ;  /* 0x00000000fffff984 */ /* 0x000fe20000000800 */
[----:B------:R-:W-:Y:S01]  /*1aba0*/  @!PT LDS RZ, [RZ] ;  /* 0x00000000fffff984 */ /* 0x000fe20000000800 */
[----:B------:R3:W-:Y:S01]  /*1abb0*/  @P4 LDGSTS.E.BYPASS.LTC128B.128 [R235+0xd000], [R20.64] ;  /* 0x0d00000014eb4fae */ /* 0x0007e2000b901d46 */
[C---:B------:R-:W-:Y:S02]  /*1abc0*/  IADD3 R7, P3, R5.reuse, R223, RZ ;  /* 0x000000df05077210 */ /* 0x040fe40007f7e0ff */
[CCC-:B------:R-:W-:Y:S01]  /*1abd0*/  @P4 LEA.HI.X R27, R5.reuse, R149.reuse, R4.reuse, 0x1, P5 ;  /* 0x00000095051b4211 */ /* 0x1c0fe200028f0c04 */
[----:B------:R-:W-:Y:S01]  /*1abe0*/  @!P4 STS.128 [R235+0xd000], RZ ;  /* 0x00d000ffeb00c388 */ /* 0x000fe20000000c00 */
[----:B------:R-:W-:Y:S01]  /*1abf0*/  @P1 LEA.HI.X R25, R5, R149, R4, 0x1, P2 ;  /* 0x0000009505191211 */ /* 0x000fe200010f0c04 */
[----:B------:R-:W-:Y:S01]  /*1ac00*/  IMAD.X R4, R4, 0x1, R224, P3 ;  /* 0x0000000104047824 */ /* 0x000fe200018e06e0 */
[C---:B------:R-:W-:Y:S01]  /*1ac10*/  IADD3 R5, P2, R7.reuse, R223, RZ ;  /* 0x000000df07057210 */ /* 0x040fe20007f5e0ff */
[----:B------:R-:W-:Y:S01]  /*1ac20*/  @!PT LDS RZ, [RZ] ;  /* 0x00000000fffff984 */ /* 0x000fe20000000800 */
[----:B------:R-:W-:Y:S01]  /*1ac30*/  @!PT LDS RZ, [RZ] ;  /* 0x00000000fffff984 */ /* 0x000fe20000000800 */
[----:B------:R-:W-:Y:S01]  /*1ac40*/  @!PT LDS RZ, [RZ] ;  /* 0x00000000fffff984 */ /* 0x000fe20000000800 */
[----:B------:R4:W-:Y:S01]  /*1ac50*/  @P1 LDGSTS.E.BYPASS.LTC128B.128 [R235+0x11000], [R12.64+0x80] ;  /* 0x110000800ceb1fae */ /* 0x0009e2000b901d46 */
[----:B------:R-:W-:-:S02]  /*1ac60*/  @P4 LEA R30, P5, R7, R148, 0x1 ;  /* 0x00000094071e4211 */ /* 0x000fc400078a08ff */
[CC--:B------:R-:W-:Y:S01]  /*1ac70*/  @P1 LEA R6, P3, R7.reuse, R148.reuse, 0x1 ;  /* 0x0000009407061211 */ /* 0x0c0fe200078608ff */
[----:B------:R-:W-:Y:S01]  /*1ac80*/  @!P1 STS.128 [R235+0x11000], RZ ;  /* 0x011000ffeb009388 */ /* 0x000fe20000000c00 */
[-C--:B------:R-:W-:Y:S01]  /*1ac90*/  @P4 LEA.HI.X R31, R7, R149.reuse, R4, 0x1, P5 ;  /* 0x00000095071f4211 */ /* 0x080fe200028f0c04 */
[----:B------:R-:W-:Y:S01]  /*1aca0*/  IMAD.X R0, R4, 0x1, R224, P2 ;  /* 0x0000000104007824 */ /* 0x000fe200010e06e0 */
[CC--:B--2---:R-:W-:Y:S01]  /*1acb0*/  @P4 LEA R28, P5, R5.reuse, R148.reuse, 0x1 ;  /* 0x00000094051c4211 */ /* 0x0c4fe200078a08ff */
[----:B------:R-:W-:Y:S01]  /*1acc0*/  @!PT LDS RZ, [RZ] ;  /* 0x00000000fffff984 */ /* 0x000fe20000000800 */
[----:B------:R-:W-:Y:S01]  /*1acd0*/  @!PT LDS RZ, [RZ] ;  /* 0x00000000fffff984 */ /* 0x000fe20000000800 */
[----:B------:R-:W-:Y:S01]  /*1ace0*/  @!PT LDS RZ, [RZ] ;  /* 0x00000000fffff984 */ /* 0x000fe20000000800 */
[----:B------:R2:W-:Y:S01]  /*1acf0*/  @P4 LDGSTS.E.BYPASS.LTC128B.128 [R235+0xd800], [R18.64] ;  /* 0x0d80000012eb4fae */ /* 0x0005e2000b901d46 */
[----:B------:R-:W-:Y:S02]  /*1ad00*/  @P1 LEA R36, P2, R5, R148, 0x1 ;  /* 0x0000009405241211 */ /* 0x000fe400078408ff */
[-C--:B------:R-:W-:Y:S01]  /*1ad10*/  @P1 LEA.HI.X R7, R7, R149.reuse, R4, 0x1, P3 ;  /* 0x0000009507071211 */ /* 0x080fe200018f0c04 */
[----:B------:R-:W-:Y:S01]  /*1ad20*/  @!P4 STS.128 [R235+0xd800], RZ ;  /* 0x00d800ffeb00c388 */ /* 0x000fe20000000c00 */
[----:B------:R-:W-:-:S02]  /*1ad30*/  @P4 LEA.HI.X R29, R5, R149, R0, 0x1, P5 ;  /* 0x00000095051d4211 */ /* 0x000fc400028f0c00 */
[----:B------:R-:W-:Y:S01]  /*1ad40*/  @P1 LEA.HI.X R37, R5, R149, R0, 0x1, P2 ;  /* 0x0000009505251211 */ /* 0x000fe200010f0c00 */
[----:B------:R-:W-:Y:S01]  /*1ad50*/  @!PT LDS RZ, [RZ] ;  /* 0x00000000fffff984 */ /* 0x000fe20000000800 */
[----:B------:R-:W-:Y:S01]  /*1ad60*/  @!PT LDS RZ, [RZ] ;  /* 0x00000000fffff984 */ /* 0x000fe20000000800 */
[----:B------:R-:W-:Y:S01]  /*1ad70*/  @!PT LDS RZ, [RZ] ;  /* 0x00000000fffff984 */ /* 0x000fe20000000800 */
[----:B------:R5:W-:Y:S01]  /*1ad80*/  @P1 LDGSTS.E.BYPASS.LTC128B.128 [R235+0x11800], [R10.64+0x80] ;  /* 0x118000800aeb1fae */ /* 0x000be2000b901d46 */
[----:B------:R-:W-:-:S03]  /*1ad90*/  ISETP.GE.AND P2, PT, R48, 0x3, PT ;  /* 0x000000033000780c */ /* 0x000fc60003f46270 */
[----:B------:R-:W-:Y:S04]  /*1ada0*/  @!P1 STS.128 [R235+0x11800], RZ ;  /* 0x011800ffeb009388 */ /* 0x000fe80000000c00 */
[----:B------:R-:W-:Y:S01]  /*1adb0*/  @!PT LDS RZ, [RZ] ;  /* 0x00000000fffff984 */ /* 0x000fe20000000800 */
[----:B------:R-:W-:Y:S01]  /*1adc0*/  @!PT LDS RZ, [RZ] ;  /* 0x00000000fffff984 */ /* 0x000fe20000000800 */
[----:B------:R-:W-:Y:S01]  /*1add0*/  @!PT LDS RZ, [RZ] ;  /* 0x00000000fffff984 */ /* 0x000fe20000000800 */
[----:B------:R2:W-:Y:S04]  /*1ade0*/  @P4 LDGSTS.E.BYPASS.LTC128B.128 [R235+0xe000], [R16.64] ;  /* 0x0e00000010eb4fae */ /* 0x0005e8000b901d46 */
[----:B------:R-:W-:Y:S04]  /*1adf0*/  @!P4 STS.128 [R235+0xe000], RZ ;  /* 0x00e000ffeb00c388 */ /* 0x000fe80000000c00 */
[----:B------:R-:W-:Y:S01]  /*1ae00*/  @!PT LDS RZ, [RZ] ;  /* 0x00000000fffff984 */ /* 0x000fe20000000800 */
[----:B------:R-:W-:Y:S01]  /*1ae10*/  @!PT LDS RZ, [RZ] ;  /* 0x00000000fffff984 */ /* 0x000fe20000000800 */
[----:B------:R-:W-:Y:S01]  /*1ae20*/  @!PT LDS RZ, [RZ] ;  /* 0x00000000fffff984 */ /* 0x000fe20000000800 */
[----:B------:R5:W-:Y:S04]  /*1ae30*/  @P1 LDGSTS.E.BYPASS.LTC128B.128 [R235+0x12000], [R8.64+0x80] ;  /* 0x1200008008eb1fae */ /* 0x000be8000b901d46 */
        /* <DEDUP_REMOVED lines=31> */
[----:B------:R-:W-:Y:S04]  /*1b030*/  LDSM.16.M88.4 R172, [R222] ;  /* 0x00000000deac783b */ /* 0x000fe80000000200 */
[----:B------:R-:W3:Y:S04]  /*1b040*/  LDSM.16.M88.4 R60, [R221+0x4000] ;  /* 0x00400000dd3c783b */ /* 0x000ee80000000200 */
[----:B------:R-:W4:Y:S04]  /*1b050*/  LDSM.16.M88.4 R52, [R221+0x4800] ;  /* 0x00480000dd34783b */ /* 0x000f280000000200 */
[----:B------:R-:W4:Y:S04]  /*1b060*/  LDSM.16.M88.4 R40, [R221+0x5000] ;  /* 0x00500000dd28783b */ /* 0x000f280000000200 */
[----:B------:R-:W-:Y:S04]  /*1b070*/  LDSM.16.M88.4 R136, [R220] ;  /* 0x00000000dc88783b */ /* 0x000fe80000000200 */
[----:B------:R-:W4:Y:S04]  /*1b080*/  LDSM.16.M88.4 R140, [R219] ;  /* 0x00000000db8c783b */ /* 0x000f280000000200 */
[----:B------:R-:W4:Y:S04]  /*1b090*/  LDSM.16.M88.4 R32, [R221+0x5800] ;  /* 0x00580000dd20783b */ /* 0x000f280000000200 */
[----:B-1----:R-:W1:Y:S04]  /*1b0a0*/  LDSM.16.M88.4 R24, [R221+0x6000] ;  /* 0x00600000dd18783b */ /* 0x002e680000000200 */
[----:B--2---:R-:W2:Y:S04]  /*1b0b0*/  LDSM.16.M88.4 R16, [R221+0x6800] ;  /* 0x00680000dd10783b */ /* 0x004ea80000000200 */
[----:B-----5:R-:W5:Y:S04]  /*1b0c0*/  LDSM.16.M88.4 R8, [R221+0x7000] ;  /* 0x00700000dd08783b */ /* 0x020f680000000200 */
[----:B------:R-:W1:Y:S01]  /*1b0d0*/  LDSM.16.M88.4 R144, [R221+0x7800] ;  /* 0x00780000dd90783b */ /* 0x000e620000000200 */
[C---:B---3--:R-:W-:Y:S03]  /*1b0e0*/  HMMA.16816.F32 R64, R172.reuse, R60, RZ ;  /* 0x0000003cac40723c */ /* 0x048fe600000018ff */
[----:B------:R-:W3:Y:S04]  /*1b0f0*/  LDSM.16.M88.4 R156, [R211] ;  /* 0x00000000d39c783b */ /* 0x000ee80000000200 */
[----:B------:R-:W1:Y:S01]  /*1b100*/  LDSM.16.M88.4 R152, [R210] ;  /* 0x00000000d298783b */ /* 0x000e620000000200 */
[C---:B------:R-:W-:Y:S03]  /*1b110*/  HMMA.16816.F32 R60, R172.reuse, R62, RZ ;  /* 0x0000003eac3c723c */ /* 0x040fe600000018ff */
[----:B------:R-:W1:Y:S04]  /*1b120*/  LDSM.16.M88.4 R148, [R209] ;  /* 0x00000000d194783b */ /* 0x000e680000000200 */
[----:B------:R-:W-:Y:S01]  /*1b130*/  LDSM.16.M88.4 R160, [R218] ;  /* 0x00000000daa0783b */ /* 0x000fe20000000200 */
[C---:B----4-:R-:W-:Y:S03]  /*1b140*/  HMMA.16816.F32 R56, R172.reuse, R52, RZ ;  /* 0x00000034ac38723c */ /* 0x050fe600000018ff */
[----:B------:R-:W-:Y:S04]  /*1b150*/  LDSM.16.M88.4 R176, [R215+0x5800] ;  /* 0x00580000d7b0783b */ /* 0x000fe80000000200 */
[----:B------:R-:W-:Y:S01]  /*1b160*/  LDSM.16.M88.4 R164, [R215+0x7800] ;  /* 0x00780000d7a4783b */ /* 0x000fe20000000200 */
[C---:B------:R-:W-:Y:S03]  /*1b170*/  HMMA.16816.F32 R44, R172.reuse, R40, RZ ;  /* 0x00000028ac2c723c */ /* 0x040fe600000018ff */
[----:B------:R-:W-:Y:S04]  /*1b180*/  LDSM.16.M88.4 R168, [R215+0x7000] ;  /* 0x00700000d7a8783b */ /* 0x000fe80000000200 */
[----:B------:R-:W-:Y:S01]  /*1b190*/  LDSM.16.M88.4 R180, [R221+0xb800] ;  /* 0x00b80000ddb4783b */ /* 0x000fe20000000200 */
[C---:B------:R-:W-:Y:S03]  /*1b1a0*/  HMMA.16816.F32 R52, R172.reuse, R54, RZ ;  /* 0x00000036ac34723c */ /* 0x040fe600000018ff */
[----:B------:R-:W4:Y:S04]  /*1b1b0*/  S2R R0, SR_TID.X ;  /* 0x0000000000007919 */ /* 0x000f280000002100 */
[----:B------:R-:W0:Y:S01]  /*1b1c0*/  LDGDEPBAR ;  /* 0x00000000000079af */ /* 0x000e220000000000 */
[----:B------:R-:W-:Y:S08]  /*1b1d0*/  HMMA.16816.F32 R40, R172, R42, RZ ;  /* 0x0000002aac28723c */ /* 0x000ff000000018ff */
[C---:B------:R-:W-:Y:S08]  /*1b1e0*/  HMMA.16816.F32 R64, R136.reuse, R140, R64 ;  /* 0x0000008c8840723c */ /* 0x040ff00000001840 */
[----:B------:R-:W-:Y:S01]  /*1b1f0*/  HMMA.16816.F32 R60, R136, R142, R60 ;  /* 0x0000008e883c723c */ /* 0x000fe2000000183c */
[----:B------:R-:W3:Y:S01]  /*1b200*/  LDSM.16.M88.4 R140, [R207] ;  /* 0x00000000cf8c783b */ /* 0x000ee20000000200 */
[----:B----4-:R-:W-:-:S05]  /*1b210*/  IMAD.SHL.U32 R0, R0, 0x2, RZ ;  /* 0x0000000200007824 */ /* 0x010fca00078e00ff */
[----:B------:R-:W-:Y:S01]  /*1b220*/  LOP3.LUT R191, R0, 0x6, RZ, 0xc0, !PT ;  /* 0x0000000600bf7812 */ /* 0x000fe200078ec0ff */
[----:B------:R-:W-:Y:S04]  /*1b230*/  HMMA.16816.F32 R36, R172, R32, RZ ;  /* 0x00000020ac24723c */ /* 0x000fe800000018ff */
[----:B------:R-:W-:-:S04]  /*1b240*/  IMAD R191, R238, 0x80, R191 ;  /* 0x00000080eebf7824 */ /* 0x000fc800078e02bf */
[C---:B-1----:R-:W-:Y:S01]  /*1b250*/  HMMA.16816.F32 R28, R172.reuse, R24, RZ ;  /* 0x00000018ac1c723c */ /* 0x042fe200000018ff */
[C---:B------:R-:W-:Y:S02]  /*1b260*/  IADD3 R51, R191.reuse, 0x8, RZ ;  /* 0x00000008bf337810 */ /* 0x040fe40007ffe0ff */
[----:B------:R-:W-:Y:S02]  /*1b270*/  IADD3 R49, R191, 0x9, RZ ;  /* 0x00000009bf317810 */ /* 0x000fe40007ffe0ff */
[C---:B------:R-:W-:Y:S02]  /*1b280*/  ISETP.GE.AND P5, PT, R51.reuse, R2, PT ;  /* 0x000000023300720c */ /* 0x040fe40003fa6270 */
[----:B------:R-:W-:Y:S01]  /*1b290*/  ISETP.GE.AND P4, PT, R51, R50, PT ;  /* 0x000000323300720c */ /* 0x000fe20003f86270 */
[----:B--2---:R-:W-:Y:S01]  /*1b2a0*/  HMMA.16816.F32 R20, R172, R16, RZ ;  /* 0x00000010ac14723c */ /* 0x004fe200000018ff */
[----:B------:R-:W-:Y:S02]  /*1b2b0*/  IADD3 R51, R191, 0x10, RZ ;  /* 0x00000010bf337810 */ /* 0x000fe40007ffe0ff */
[----:B------:R-:W-:-:S02]  /*1b2c0*/  ISETP.GE.AND P6, PT, R49, R2, PT ;  /* 0x000000023100720c */ /* 0x000fc40003fc6270 */
[----:B------:R-:W-:Y:S02]  /*1b2d0*/  ISETP.GE.AND P3, PT, R49, R50, PT ;  /* 0x000000323100720c */ /* 0x000fe40003f66270 */
[----:B------:R-:W-:Y:S01]  /*1b2e0*/  IADD3 R49, R191, 0x18, RZ ;  /* 0x00000018bf317810 */ /* 0x000fe20007ffe0ff */
[C---:B-----5:R-:W-:Y:S08]  /*1b2f0*/  HMMA.16816.F32 R12, R172.reuse, R8, RZ ;  /* 0x00000008ac0c723c */ /* 0x060ff000000018ff */
[C---:B------:R-:W-:Y:S08]  /*1b300*/  HMMA.16816.F32 R32, R172.reuse, R34, RZ ;  /* 0x00000022ac20723c */ /* 0x040ff000000018ff */
[C---:B------:R-:W-:Y:S08]  /*1b310*/  HMMA.16816.F32 R24, R172.reuse, R26, RZ ;  /* 0x0000001aac18723c */ /* 0x040ff000000018ff */
[C---:B------:R-:W-:Y:S08]  /*1b320*/  HMMA.16816.F32 R16, R172.reuse, R18, RZ ;  /* 0x00000012ac10723c */ /* 0x040ff000000018ff */
[C---:B------:R-:W-:Y:S08]  /*1b330*/  HMMA.16816.F32 R8, R172.reuse, R10, RZ ;  /* 0x0000000aac08723c */ /* 0x040ff000000018ff */
[C---:B------:R-:W-:Y:S08]  /*1b340*/  HMMA.16816.F32 R4, R172.reuse, R144, RZ ;  /* 0x00000090ac04723c */ /* 0x040ff000000018ff */
[----:B------:R-:W-:Y:S01]  /*1b350*/  HMMA.16816.F32 R172, R172, R146, RZ ;  /* 0x00000092acac723c */ /* 0x000fe200000018ff */
[----:B------:R-:W1:Y:S07]  /*1b360*/  LDSM.16.M88.4 R144, [R208] ;  /* 0x00000000d090783b */ /* 0x000e6e0000000200 */
[C---:B---3--:R-:W-:Y:S08]  /*1b370*/  HMMA.16816.F32 R56, R136.reuse, R156, R56 ;  /* 0x0000009c8838723c */ /* 0x048ff00000001838 */
[C---:B------:R-:W-:Y:S01]  /*1b380*/  HMMA.16816.F32 R52, R136.reuse, R158, R52 ;  /* 0x0000009e8834723c */ /* 0x040fe20000001834 */
[----:B------:R-:W2:Y:S07]  /*1b390*/  LDSM.16.M88.4 R156, [R206] ;  /* 0x00000000ce9c783b */ /* 0x000eae0000000200 */
[C---:B------:R-:W-:Y:S08]  /*1b3a0*/  HMMA.16816.F32 R44, R136.reuse, R152, R44 ;  /* 0x00000098882c723c */ /* 0x040ff0000000182c */
[C---:B------:R-:W-:Y:S01]  /*1b3b0*/  HMMA.16816.F32 R40, R136.reuse, R154, R40 ;  /* 0x0000009a8828723c */ /* 0x040fe20000001828 */
[----:B------:R-:W3:Y:S07]  /*1b3c0*/  LDSM.16.M88.4 R152, [R205] ;  /* 0x00000000cd98783b */ /* 0x000eee0000000200 */
[C---:B------:R-:W-:Y:S08]  /*1b3d0*/  HMMA.16816.F32 R36, R136.reuse, R148, R36 ;  /* 0x000000948824723c */ /* 0x040ff00000001824 */
[C---:B------:R-:W-:Y:S01]  /*1b3e0*/  HMMA.16816.F32 R32, R136.reuse, R150, R32 ;  /* 0x000000968820723c */ /* 0x040fe20000001820 */
[----:B------:R-:W4:Y:S07]  /*1b3f0*/  LDSM.16.M88.4 R148, [R215+0x4000] ;  /* 0x00400000d794783b */ /* 0x000f2e0000000200 */
[C---:B------:R-:W-:Y:S08]  /*1b400*/  HMMA.16816.F32 R20, R136.reuse, R140, R20 ;  /* 0x0000008c8814723c */ /* 0x040ff00000001814 */
[C---:B------:R-:W-:Y:S01]  /*1b410*/  HMMA.16816.F32 R16, R136.reuse, R142, R16 ;  /* 0x0000008e8810723c */ /* 0x040fe20000001810 */
[----:B------:R-:W5:Y:S07]  /*1b420*/  LDSM.16.M88.4 R140, [R215+0x5000] ;  /* 0x00500000d78c783b */ /* 0x000f6e0000000200 */
[C---:B-1----:R-:W-:Y:S08]  /*1b430*/  HMMA.16816.F32 R28, R136.reuse, R144, R28 ;  /* 0x00000090881c723c */ /* 0x042ff0000000181c */
[C---:B------:R-:W-:Y:S01]  /*1b440*/  HMMA.16816.F32 R24, R136.reuse, R146, R24 ;  /* 0x000000928818723c */ /* 0x040fe20000001818 */
[----:B------:R-:W1:Y:S07]  /*1b450*/  LDSM.16.M88.4 R144, [R215+0x4800] ;  /* 0x00480000d790783b */ /* 0x000e6e0000000200 */
[C---:B--2---:R-:W-:Y:S08]  /*1b460*/  HMMA.16816.F32 R12, R136.reuse, R156, R12 ;  /* 0x0000009c880c723c */ /* 0x044ff0000000180c */
[C---:B------:R-:W-:Y:S01]  /*1b470*/  HMMA.16816.F32 R8, R136.reuse, R158, R8 ;  /* 0x0000009e8808723c */ /* 0x040fe20000001808 */
[----:B------:R-:W-:Y:S07]  /*1b480*/  LDSM.16.M88.4 R156, [R204] ;  /* 0x00000000cc9c783b */ /* 0x000fee0000000200 */
[C---:B---3--:R-:W-:Y:S08]  /*1b490*/  HMMA.16816.F32 R4, R136.reuse, R152, R4 ;  /* 0x000000988804723c */ /* 0x048ff00000001804 */
[----:B------:R-:W-:Y:S01]  /*1b4a0*/  HMMA.16816.F32 R172, R136, R154, R172 ;  /* 0x0000009a88ac723c */ /* 0x000fe200000018ac */
[----:B------:R-:W2:Y:S04]  /*1b4b0*/  LDSM.16.M88.4 R136, [R215+0x6000] ;  /* 0x00600000d788783b */ /* 0x000ea80000000200 */
[----:B------:R-:W-:Y:S03]  /*1b4c0*/  LDSM.16.M88.4 R152, [R217] ;  /* 0x00000000d998783b */ /* 0x000fe60000000200 */
[C---:B----4-:R-:W-:Y:S08]  /*1b4d0*/  HMMA.16816.F32 R64, R160.reuse, R148, R64 ;  /* 0x00000094a040723c */ /* 0x050ff00000001840 */
[C---:B------:R-:W-:Y:S01]  /*1b4e0*/  HMMA.16816.F32 R60, R160.reuse, R150, R60 ;  /* 0x00000096a03c723c */ /* 0x040fe2000000183c */
[----:B------:R-:W3:Y:S07]  /*1b4f0*/  LDSM.16.M88.4 R148, [R215+0x6800] ;  /* 0x00680000d794783b */ /* 0x000eee0000000200 */
[C---:B-----5:R-:W-:Y:S08]  /*1b500*/  HMMA.16816.F32 R44, R160.reuse, R140, R44 ;  /* 0x0000008ca02c723c */ /* 0x060ff0000000182c */
        /* <DEDUP_REMOVED lines=13> */
[----:B------:R-:W-:Y:S07]  /*1b5e0*/  LDSM.16.M88.4 R176, [R222+0x2000] ;  /* 0x00200000deb0783b */ /* 0x000fee0000000200 */
[C---:B----4-:R-:W-:Y:S08]  /*1b5f0*/  HMMA.16816.F32 R44, R152.reuse, R140, R44 ;  /* 0x0000008c982c723c */ /* 0x050ff0000000182c */
[C---:B------:R-:W-:Y:S01]  /*1b600*/  HMMA.16816.F32 R40, R152.reuse, R142, R40 ;  /* 0x0000008e9828723c */ /* 0x040fe20000001828 */
[----:B------:R-:W4:Y:S07]  /*1b610*/  LDSM.16.M88.4 R140, [R221+0x8800] ;  /* 0x00880000dd8c783b */ /* 0x000f2e0000000200 */
[C---:B-1----:R-:W-:Y:S08]  /*1b620*/  HMMA.16816.F32 R56, R152.reuse, R144, R56 ;  /* 0x000000909838723c */ /* 0x042ff00000001838 */
[----:B------:R-:W-:Y:S01]  /*1b630*/  HMMA.16816.F32 R52, R152, R146, R52 ;  /* 0x000000929834723c */ /* 0x000fe20000001834 */
[----:B------:R-:W1:Y:S07]  /*1b640*/  LDSM.16.M88.4 R144, [R221+0x8000] ;  /* 0x00800000dd90783b */ /* 0x000e6e0000000200 */
[C---:B------:R-:W-:Y:S08]  /*1b650*/  HMMA.16816.F32 R4, R160.reuse, R164, R4 ;  /* 0x000000a4a004723c */ /* 0x040ff00000001804 */
[----:B------:R-:W-:Y:S01]  /*1b660*/  HMMA.16816.F32 R172, R160, R166, R172 ;  /* 0x000000a6a0ac723c */ /* 0x000fe200000018ac */
[----:B------:R-:W5:Y:S07]  /*1b670*/  LDSM.16.M88.4 R164, [R204+0x2800] ;  /* 0x00280000cca4783b */ /* 0x000f6e0000000200 */
[C---:B--2---:R-:W-:Y:S08]  /*1b680*/  HMMA.16816.F32 R36, R152.reuse, R136, R36 ;  /* 0x000000889824723c */ /* 0x044ff00000001824 */
[C---:B------:R-:W-:Y:S01]  /*1b690*/  HMMA.16816.F32 R32, R152.reuse, R138, R32 ;  /* 0x0000008a9820723c */ /* 0x040fe20000001820 */
[----:B------:R-:W2:Y:S07]  /*1b6a0*/  LDSM.16.M88.4 R136, [R221+0x9000] ;  /* 0x00900000dd88783b */ /* 0x000eae0000000200 */
[C---:B------:R-:W-:Y:S08]  /*1b6b0*/  HMMA.16816.F32 R64, R152.reuse, R156, R64 ;  /* 0x0000009c9840723c */ /* 0x040ff00000001840 */
[C---:B------:R-:W-:Y:S01]  /*1b6c0*/  HMMA.16816.F32 R60, R152.reuse, R158, R60 ;  /* 0x0000009e983c723c */ /* 0x040fe2000000183c */
[----:B------:R-:W1:Y:S07]  /*1b6d0*/  LDSM.16.M88.4 R156, [R204+0x3800] ;  /* 0x00380000cc9c783b */ /* 0x000e6e0000000200 */
[C---:B---3--:R-:W-:Y:S08]  /*1b6e0*/  HMMA.16816.F32 R28, R152.reuse, R148, R28 ;  /* 0x00000094981c723c */ /* 0x048ff0000000181c */
[----:B------:R-:W-:Y:S01]  /*1b6f0*/  HMMA.16816.F32 R24, R152, R150, R24 ;  /* 0x000000969818723c */ /* 0x000fe20000001818 */
[----:B------:R-:W3:Y:S07]  /*1b700*/  LDSM.16.M88.4 R148, [R221+0x9800] ;  /* 0x00980000dd94783b */ /* 0x000eee0000000200 */
[C---:B------:R-:W-:Y:S08]  /*1b710*/  HMMA.16816.F32 R12, R160.reuse, R168, R12 ;  /* 0x000000a8a00c723c */ /* 0x040ff0000000180c */
[----:B------:R-:W-:Y:S01]  /*1b720*/  HMMA.16816.F32 R8, R160, R170, R8 ;  /* 0x000000aaa008723c */ /* 0x000fe20000001808 */
[----:B------:R-:W2:Y:S04]  /*1b730*/  LDSM.16.M88.4 R160, [R204+0x3000] ;  /* 0x00300000cca0783b */ /* 0x000ea80000000200 */
[----:B------:R-:W-:Y:S03]  /*1b740*/  LDSM.16.M88.4 R168, [R220+0x2000] ;  /* 0x00200000dca8783b */ /* 0x000fe60000000200 */
[C---:B----4-:R-:W-:Y:S08]  /*1b750*/  HMMA.16816.F32 R56, R176.reuse, R140, R56 ;  /* 0x0000008cb038723c */ /* 0x050ff00000001838 */
[C---:B------:R-:W-:Y:S01]  /*1b760*/  HMMA.16816.F32 R52, R176.reuse, R142, R52 ;  /* 0x0000008eb034723c */ /* 0x040fe20000001834 */
[----:B------:R-:W4:Y:S07]  /*1b770*/  LDSM.16.M88.4 R140, [R221+0xa800] ;  /* 0x00a80000dd8c783b */ /* 0x000f2e0000000200 */
[C---:B-1----:R-:W-:Y:S08]  /*1b780*/  HMMA.16816.F32 R64, R176.reuse, R144, R64 ;  /* 0x00000090b040723c */ /* 0x042ff00000001840 */
[----:B------:R-:W-:Y:S01]  /*1b790*/  HMMA.16816.F32 R60, R176, R146, R60 ;  /* 0x00000092b03c723c */ /* 0x000fe2000000183c */
[----:B------:R-:W1:Y:S07]  /*1b7a0*/  LDSM.16.M88.4 R144, [R221+0xa000] ;  /* 0x00a00000dd90783b */ /* 0x000e6e0000000200 */
[C---:B-----5:R-:W-:Y:S08]  /*1b7b0*/  HMMA.16816.F32 R20, R152.reuse, R164, R20 ;  /* 0x000000a49814723c */ /* 0x060ff00000001814 */
[----:B------:R-:W-:Y:S01]  /*1b7c0*/  HMMA.16816.F32 R16, R152, R166, R16 ;  /* 0x000000a69810723c */ /* 0x000fe20000001810 */
[----:B------:R-:W-:Y:S07]  /*1b7d0*/  LDSM.16.M88.4 R164, [R203] ;  /* 0x00000000cba4783b */ /* 0x000fee0000000200 */
[C---:B--2---:R-:W-:Y:S08]  /*1b7e0*/  HMMA.16816.F32 R44, R176.reuse, R136, R44 ;  /* 0x00000088b02c723c */ /* 0x044ff0000000182c */
[----:B------:R-:W-:Y:S01]  /*1b7f0*/  HMMA.16816.F32 R40, R176, R138, R40 ;  /* 0x0000008ab028723c */ /* 0x000fe20000001828 */
[----:B------:R-:W2:Y:S07]  /*1b800*/  LDSM.16.M88.4 R136, [R221+0xb000] ;  /* 0x00b00000dd88783b */ /* 0x000eae0000000200 */
[C---:B------:R-:W-:Y:S08]  /*1b810*/  HMMA.16816.F32 R4, R152.reuse, R156, R4 ;  /* 0x0000009c9804723c */ /* 0x040ff00000001804 */
[----:B------:R-:W-:Y:S01]  /*1b820*/  HMMA.16816.F32 R172, R152, R158, R172 ;  /* 0x0000009e98ac723c */ /* 0x000fe200000018ac */
[----:B------:R-:W5:Y:S07]  /*1b830*/  LDSM.16.M88.4 R156, [R201] ;  /* 0x00000000c99c783b */ /* 0x000f6e0000000200 */
[C---:B---3--:R-:W-:Y:S08]  /*1b840*/  HMMA.16816.F32 R36, R176.reuse, R148, R36 ;  /* 0x00000094b024723c */ /* 0x048ff00000001824 */
[----:B------:R-:W-:Y:S01]  /*1b850*/  HMMA.16816.F32 R32, R176, R150, R32 ;  /* 0x00000096b020723c */ /* 0x000fe20000001820 */
[----:B------:R-:W3:Y:S07]  /*1b860*/  LDSM.16.M88.4 R148, [R199] ;  /* 0x00000000c794783b */ /* 0x000eee0000000200 */
[C---:B------:R-:W-:Y:S08]  /*1b870*/  HMMA.16816.F32 R12, R152.reuse, R160, R12 ;  /* 0x000000a0980c723c */ /* 0x040ff0000000180c */
[----:B------:R-:W-:Y:S01]  /*1b880*/  HMMA.16816.F32 R8, R152, R162, R8 ;  /* 0x000000a29808723c */ /* 0x000fe20000001808 */
[----:B------:R-:W-:Y:S04]  /*1b890*/  LDSM.16.M88.4 R160, [R202] ;  /* 0x00000000caa0783b */ /* 0x000fe80000000200 */
[----:B------:R-:W-:Y:S03]  /*1b8a0*/  LDSM.16.M88.4 R152, [R200] ;  /* 0x00000000c898783b */ /* 0x000fe60000000200 */
[C---:B----4-:R-:W-:Y:S08]  /*1b8b0*/  HMMA.16816.F32 R20, R176.reuse, R140, R20 ;  /* 0x0000008cb014723c */ /* 0x050ff00000001814 */
[C---:B------:R-:W-:Y:S01]  /*1b8c0*/  HMMA.16816.F32 R16, R176.reuse, R142, R16 ;  /* 0x0000008eb010723c */ /* 0x040fe20000001810 */
[----:B------:R-:W4:Y:S07]  /*1b8d0*/  LDSM.16.M88.4 R140, [R197] ;  /* 0x00000000c58c783b */ /* 0x000f2e0000000200 */
[C---:B-1----:R-:W-:Y:S08]  /*1b8e0*/  HMMA.16816.F32 R28, R176.reuse, R144, R28 ;  /* 0x00000090b01c723c */ /* 0x042ff0000000181c */
[C---:B------:R-:W-:Y:S01]  /*1b8f0*/  HMMA.16816.F32 R24, R176.reuse, R146, R24 ;  /* 0x00000092b018723c */ /* 0x040fe20000001818 */
[----:B------:R-:W-:Y:S07]  /*1b900*/  LDSM.16.M88.4 R144, [R198] ;  /* 0x00000000c690783b */ /* 0x000fee0000000200 */
[C---:B--2---:R-:W-:Y:S08]  /*1b910*/  HMMA.16816.F32 R12, R176.reuse, R136, R12 ;  /* 0x00000088b00c723c */ /* 0x044ff0000000180c */
[----:B------:R-:W-:Y:S01]  /*1b920*/  HMMA.16816.F32 R8, R176, R138, R8 ;  /* 0x0000008ab008723c */ /* 0x000fe20000001808 */
[----:B------:R-:W1:Y:S07]  /*1b930*/  LDSM.16.M88.4 R136, [R196] ;  /* 0x00000000c488783b */ /* 0x000e6e0000000200 */
[C---:B-----5:R-:W-:Y:S08]  /*1b940*/  HMMA.16816.F32 R44, R168.reuse, R156, R44 ;  /* 0x0000009ca82c723c */ /* 0x060ff0000000182c */
[C---:B------:R-:W-:Y:S01]  /*1b950*/  HMMA.16816.F32 R40, R168.reuse, R158, R40 ;  /* 0x0000009ea828723c */ /* 0x040fe20000001828 */
[----:B------:R-:W-:Y:S07]  /*1b960*/  LDSM.16.M88.4 R156, [R218+0x2000] ;  /* 0x00200000da9c783b */ /* 0x000fee0000000200 */
[C---:B---3--:R-:W-:Y:S08]  /*1b970*/  HMMA.16816.F32 R28, R168.reuse, R148, R28 ;  /* 0x00000094a81c723c */ /* 0x048ff0000000181c */
[----:B------:R-:W-:Y:S01]  /*1b980*/  HMMA.16816.F32 R24, R168, R150, R24 ;  /* 0x00000096a818723c */ /* 0x000fe20000001818 */
[----:B------:R-:W2:Y:S07]  /*1b990*/  LDSM.16.M88.4 R148, [R215+0x8800] ;  /* 0x00880000d794783b */ /* 0x000eae0000000200 */
[C---:B------:R-:W-:Y:S08]  /*1b9a0*/  HMMA.16816.F32 R4, R176.reuse, R180, R4 ;  /* 0x000000b4b004723c */ /* 0x040ff00000001804 */
[----:B------:R-:W-:Y:S08]  /*1b9b0*/  HMMA.16816.F32 R172, R176, R182, R172 ;  /* 0x000000b6b0ac723c */ /* 0x000ff000000018ac */
        /* <DEDUP_REMOVED lines=9> */
[C---:B-1----:R-:W-:Y:S08]  /*1ba50*/  HMMA.16816.F32 R4, R168.reuse, R136, R4 ;  /* 0x00000088a804723c */ /* 0x042ff00000001804 */
[C---:B------:R-:W-:Y:S01]  /*1ba60*/  HMMA.16816.F32 R172, R168.reuse, R138, R172 ;  /* 0x0000008aa8ac723c */ /* 0x040fe200000018ac */
[----:B------:R-:W1:Y:S07]  /*1ba70*/  LDSM.16.M88.4 R136, [R215+0xa000] ;  /* 0x00a00000d788783b */ /* 0x000e6e0000000200 */
[----:B------:R-:W-:Y:S08]  /*1ba80*/  HMMA.16816.F32 R60, R168, R166, R60 ;  /* 0x000000a6a83c723c */ /* 0x000ff0000000183c */
[C---:B--2---:R-:W-:Y:S08]  /*1ba90*/  HMMA.16816.F32 R56, R156.reuse, R148, R56 ;  /* 0x000000949c38723c */ /* 0x044ff00000001838 */
[----:B------:R-:W-:Y:S01]  /*1baa0*/  HMMA.16816.F32 R52, R156, R150, R52 ;  /* 0x000000969c34723c */ /* 0x000fe20000001834 */
[----:B------:R-:W2:Y:S07]  /*1bab0*/  LDSM.16.M88.4 R148, [R204+0x4000] ;  /* 0x00400000cc94783b */ /* 0x000eae0000000200 */
[C---:B------:R-:W-:Y:S08]  /*1bac0*/  HMMA.16816.F32 R20, R168.reuse, R144, R20 ;  /* 0x00000090a814723c */ /* 0x040ff00000001814 */
[----:B------:R-:W-:Y:S01]  /*1bad0*/  HMMA.16816.F32 R16, R168, R146, R16 ;  /* 0x00000092a810723c */ /* 0x000fe20000001810 */
[----:B------:R-:W5:Y:S07]  /*1bae0*/  LDSM.16.M88.4 R144, [R215+0x9000] ;  /* 0x00900000d790783b */ /* 0x000f6e0000000200 */
[C---:B---3--:R-:W-:Y:S08]  /*1baf0*/  HMMA.16816.F32 R36, R156.reuse, R140, R36 ;  /* 0x0000008c9c24723c */ /* 0x048ff00000001824 */
[C---:B------:R-:W-:Y:S01]  /*1bb00*/  HMMA.16816.F32 R32, R156.reuse, R142, R32 ;  /* 0x0000008e9c20723c */ /* 0x040fe20000001820 */
[----:B------:R-:W3:Y:S07]  /*1bb10*/  LDSM.16.M88.4 R140, [R204+0x4800] ;  /* 0x00480000cc8c783b */ /* 0x000eee0000000200 */
[----:B----4-:R-:W-:Y:S08]  /*1bb20*/  HMMA.16816.F32 R60, R156, R154, R60 ;  /* 0x0000009a9c3c723c */ /* 0x010ff0000000183c */
[----:B------:R-:W-:Y:S01]  /*1bb30*/  HMMA.16816.F32 R64, R168, R164, R64 ;  /* 0x000000a4a840723c */ /* 0x000fe20000001840 */
[----:B------:R-:W-:Y:S04]  /*1bb40*/  LDSM.16.M88.4 R168, [R215+0xb000] ;  /* 0x00b00000d7a8783b */ /* 0x000fe80000000200 */
[----:B------:R-:W-:Y:S03]  /*1bb50*/  LDSM.16.M88.4 R164, [R215+0xb800] ;  /* 0x00b80000d7a4783b */ /* 0x000fe60000000200 */
[C---:B-1----:R-:W-:Y:S08]  /*1bb60*/  HMMA.16816.F32 R28, R156.reuse, R136, R28 ;  /* 0x000000889c1c723c */ /* 0x042ff0000000181c */
[----:B------:R-:W-:Y:S01]  /*1bb70*/  HMMA.16816.F32 R24, R156, R138, R24 ;  /* 0x0000008a9c18723c */ /* 0x000fe20000001818 */
[----:B------:R-:W1:Y:S07]  /*1bb80*/  LDSM.16.M88.4 R136, [R204+0x5000] ;  /* 0x00500000cc88783b */ /* 0x000e6e0000000200 */
[----:B--2---:R-:W-:Y:S08]  /*1bb90*/  HMMA.16816.F32 R60, R160, R150, R60 ;  /* 0x00000096a03c723c */ /* 0x004ff0000000183c */
[C---:B-----5:R-:W-:Y:S08]  /*1bba0*/  HMMA.16816.F32 R44, R156.reuse, R144, R44 ;  /* 0x000000909c2c723c */ /* 0x060ff0000000182c */
[----:B------:R-:W-:Y:S01]  /*1bbb0*/  HMMA.16816.F32 R40, R156, R146, R40 ;  /* 0x000000929c28723c */ /* 0x000fe20000001828 */
[----:B------:R-:W2:Y:S07]  /*1bbc0*/  LDSM.16.M88.4 R144, [R204+0x5800] ;  /* 0x00580000cc90783b */ /* 0x000eae0000000200 */
[----:B---3--:R-:W-:Y:S01]  /*1bbd0*/  HMMA.16816.F32 R56, R160, R140, R56 ;  /* 0x0000008ca038723c */ /* 0x008fe20000001838 */
[----:B------:R-:W-:-:S02]  /*1bbe0*/  FSEL R189, R60, -INF , !P5 ;  /* 0xff8000003cbd7808 */ /* 0x000fc40006800000 */
[----:B------:R-:W-:Y:S02]  /*1bbf0*/  FSEL R0, R62, -INF , !P4 ;  /* 0xff8000003e007808 */ /* 0x000fe40006000000 */
[C---:B------:R-:W-:Y:S02]  /*1bc00*/  ISETP.GE.AND P5, PT, R51.reuse, R2, PT ;  /* 0x000000023300720c */ /* 0x040fe40003fa6270 */
[----:B------:R-:W-:Y:S01]  /*1bc10*/  ISETP.GE.AND P4, PT, R51, R50, PT ;  /* 0x000000323300720c */ /* 0x000fe20003f86270 */
[----:B------:R-:W-:Y:S01]  /*1bc20*/  HMMA.16816.F32 R64, R156, R152, R64 ;  /* 0x000000989c40723c */ /* 0x000fe20000001840 */
[----:B------:R-:W3:Y:S01]  /*1bc30*/  LDSM.16.M88.4 R152, [R215+0xa800] ;  /* 0x00a80000d798783b */ /* 0x000ee20000000200 */
[----:B------:R-:W-:Y:S02]  /*1bc40*/  IADD3 R51, R191, 0x11, RZ ;  /* 0x00000011bf337810 */ /* 0x000fe40007ffe0ff */
[----:B------:R-:W-:Y:S02]  /*1bc50*/  FSEL R190, R61, -INF , !P6 ;  /* 0xff8000003dbe7808 */ /* 0x000fe40007000000 */
[----:B------:R-:W-:-:S02]  /*1bc60*/  FSEL R192, R63, -INF , !P3 ;  /* 0xff8000003fc07808 */ /* 0x000fc40005800000 */
[----:B------:R-:W-:Y:S01]  /*1bc70*/  HMMA.16816.F32 R52, R160, R142, R52 ;  /* 0x0000008ea034723c */ /* 0x000fe20000001834 */
[C---:B------:R-:W-:Y:S01]  /*1bc80*/  ISETP.GE.AND P6, PT, R51.reuse, R2, PT ;  /* 0x000000023300720c */ /* 0x040fe20003fc6270 */
[----:B------:R-:W4:Y:S01]  /*1bc90*/  LDSM.16.M88.4 R60, [R204+0x6000] ;  /* 0x00600000cc3c783b */ /* 0x000f220000000200 */
[----:B------:R-:W-:Y:S02]  /*1bca0*/  ISETP.GE.AND P3, PT, R51, R50, PT ;  /* 0x000000323300720c */ /* 0x000fe40003f66270 */
[----:B------:R-:W-:-:S03]  /*1bcb0*/  IADD3 R51, R191, 0x19, RZ ;  /* 0x00000019bf337810 */ /* 0x000fc60007ffe0ff */
[C---:B-1----:R-:W-:Y:S01]  /*1bcc0*/  HMMA.16816.F32 R44, R160.reuse, R136, R44 ;  /* 0x00000088a02c723c */ /* 0x042fe2000000182c */
[----:B------:R-:W-:Y:S02]  /*1bcd0*/  FSEL R186, R56, -INF , !P5 ;  /* 0xff80000038ba7808 */ /* 0x000fe40006800000 */
[----:B------:R-:W-:Y:S02]  /*1bce0*/  FSEL R188, R58, -INF , !P4 ;  /* 0xff8000003abc7808 */ /* 0x000fe40006000000 */
[----:B------:R-:W-:Y:S02]  /*1bcf0*/  FSEL R185, R57, -INF , !P6 ;  /* 0xff80000039b97808 */ /* 0x000fe40007000000 */
[----:B------:R-:W-:Y:S01]  /*1bd00*/  FSEL R187, R59, -INF , !P3 ;  /* 0xff8000003bbb7808 */ /* 0x000fe20005800000 */
[----:B------:R-:W-:Y:S01]  /*1bd10*/  HMMA.16816.F32 R40, R160, R138, R40 ;  /* 0x0000008aa028723c */ /* 0x000fe20000001828 */
[C---:B------:R-:W-:Y:S02]  /*1bd20*/  ISETP.GE.AND P5, PT, R49.reuse, R2, PT ;  /* 0x000000023100720c */ /* 0x040fe40003fa6270 */
[----:B------:R-:W-:-:S02]  /*1bd30*/  ISETP.GE.AND P4, PT, R49, R50, PT ;  /* 0x000000323100720c */ /* 0x000fc40003f86270 */
[C---:B------:R-:W-:Y:S02]  /*1bd40*/  ISETP.GE.AND P6, PT, R51.reuse, R2, PT ;  /* 0x000000023300720c */ /* 0x040fe40003fc6270 */
[----:B------:R-:W-:Y:S01]  /*1bd50*/  ISETP.GE.AND P3, PT, R51, R50, PT ;  /* 0x000000323300720c */ /* 0x000fe20003f66270 */
[C---:B--2---:R-:W-:Y:S01]  /*1bd60*/  HMMA.16816.F32 R36, R160.reuse, R144, R36 ;  /* 0x00000090a024723c */ /* 0x044fe20000001824 */
[----:B------:R-:W-:Y:S02]  /*1bd70*/  FSEL R184, R52, -INF , !P5 ;  /* 0xff80000034b87808 */ /* 0x000fe40006800000 */
[----:B------:R-:W-:Y:S02]  /*1bd80*/  FSEL R57, R54, -INF , !P4 ;  /* 0xff80000036397808 */ /* 0x000fe40006000000 */
[----:B------:R-:W-:Y:S02]  /*1bd90*/  FSEL R183, R53, -INF , !P6 ;  /* 0xff80000035b77808 */ /* 0x000fe40007000000 */
[----:B------:R-:W-:Y:S01]  /*1bda0*/  FSEL R182, R55, -INF , !P3 ;  /* 0xff80000037b67808 */ /* 0x000fe20005800000 */
[----:B------:R-:W-:Y:S01]  /*1bdb0*/  HMMA.16816.F32 R32, R160, R146, R32 ;  /* 0x00000092a020723c */ /* 0x000fe20000001820 */
[----:B------:R-:W1:Y:S01]  /*1bdc0*/  LDSM.16.M88.4 R52, [R204+0x6800] ;  /* 0x00680000cc34783b */ /* 0x000e620000000200 */
[----:B------:R-:W-:-:S02]  /*1bdd0*/  IADD3 R49, R191, 0x20, RZ ;  /* 0x00000020bf317810 */ /* 0x000fc40007ffe0ff */
[----:B------:R-:W-:Y:S02]  /*1bde0*/  IADD3 R51, R191, 0x21, RZ ;  /* 0x00000021bf337810 */ /* 0x000fe40007ffe0ff */
[C---:B------:R-:W-:Y:S02]  /*1bdf0*/  ISETP.GE.AND P5, PT, R49.reuse, R2, PT ;  /* 0x000000023100720c */ /* 0x040fe40003fa6270 */
[----:B------:R-:W-:Y:S01]  /*1be00*/  ISETP.GE.AND P4, PT, R49, R50, PT ;  /* 0x000000323100720c */ /* 0x000fe20003f86270 */
[----:B---3--:R-:W-:Y:S01]  /*1be10*/  HMMA.16816.F32 R20, R156, R152, R20 ;  /* 0x000000989c14723c */ /* 0x008fe20000001814 */
[----:B------:R-:W-:Y:S02]  /*1be20*/  IADD3 R49, R191, 0x28, RZ ;  /* 0x00000028bf317810 */ /* 0x000fe40007ffe0ff */
[----:B------:R-:W-:Y:S02]  /*1be30*/  FSEL R136, R44, -INF , !P5 ;  /* 0xff8000002c887808 */ /* 0x000fe40006800000 */
[----:B------:R-:W-:-:S02]  /*1be40*/  FSEL R133, R46, -INF , !P4 ;  /* 0xff8000002e857808 */ /* 0x000fc40006000000 */
[C---:B------:R-:W-:Y:S01]  /*1be50*/  ISETP.GE.AND P6, PT, R51.reuse, R2, PT ;  /* 0x000000023300720c */ /* 0x040fe20003fc6270 */
[C---:B------:R-:W-:Y:S01]  /*1be60*/  HMMA.16816.F32 R16, R156.reuse, R154, R16 ;  /* 0x0000009a9c10723c */ /* 0x040fe20000001810 */
[----:B------:R-:W-:Y:S02]  /*1be70*/  ISETP.GE.AND P3, PT, R51, R50, PT ;  /* 0x000000323300720c */ /* 0x000fe40003f66270 */
[C---:B------:R-:W-:Y:S02]  /*1be80*/  ISETP.GE.AND P5, PT, R49.reuse, R2, PT ;  /* 0x000000023100720c */ /* 0x040fe40003fa6270 */
[----:B------:R-:W-:Y:S02]  /*1be90*/  ISETP.GE.AND P4, PT, R49, R50, PT ;  /* 0x000000323100720c */ /* 0x000fe40003f86270 */
[----:B------:R-:W-:Y:S01]  /*1bea0*/  IADD3 R49, R191, 0x29, RZ ;  /* 0x00000029bf317810 */ /* 0x000fe20007ffe0ff */
[----:B------:R-:W-:Y:S01]  /*1beb0*/  HMMA.16816.F32 R12, R156, R168, R12 ;  /* 0x000000a89c0c723c */ /* 0x000fe2000000180c */
[----:B------:R-:W-:-:S02]  /*1bec0*/  FSEL R137, R45, -INF , !P6 ;  /* 0xff8000002d897808 */ /* 0x000fc40007000000 */
[-C--:B------:R-:W-:Y:S02]  /*1bed0*/  ISETP.GE.AND P6, PT, R49, R2.reuse, PT ;  /* 0x000000023100720c */ /* 0x080fe40003fc6270 */
[----:B------:R-:W-:Y:S02]  /*1bee0*/  IADD3 R45, R191, 0x30, RZ ;  /* 0x00000030bf2d7810 */ /* 0x000fe40007ffe0ff */
[----:B------:R-:W-:Y:S01]  /*1bef0*/  FSEL R154, R40, -INF , !P5 ;  /* 0xff800000289a7808 */ /* 0x000fe20006800000 */
[----:B------:R-:W-:Y:S01]  /*1bf00*/  HMMA.16816.F32 R8, R156, R170, R8 ;  /* 0x000000aa9c08723c */ /* 0x000fe20000001808 */
[----:B------:R-:W-:Y:S02]  /*1bf10*/  FSEL R138, R41, -INF , !P6 ;  /* 0xff800000298a7808 */ /* 0x000fe40007000000 */
[----:B------:R-:W-:-:S04]  /*1bf20*/  ISETP.GE.AND P5, PT, R45, R2, PT ;  /* 0x000000022d00720c */ /* 0x000fc80003fa6270 */
[----:B------:R-:W-:Y:S01]  /*1bf30*/  FSEL R179, R36, -INF , !P5 ;  /* 0xff80000024b37808 */ /* 0x000fe20006800000 */
[C---:B------:R-:W-:Y:S08]  /*1bf40*/  HMMA.16816.F32 R4, R156.reuse, R164, R4 ;  /* 0x000000a49c04723c */ /* 0x040ff00000001804 */
[----:B------:R-:W-:Y:S07]  /*1bf50*/  HMMA.16816.F32 R172, R156, R166, R172 ;  /* 0x000000a69cac723c */ /* 0x000fee00000018ac */
[----:B------:R-:W-:Y:S01]  /*1bf60*/  FSEL R156, R47, -INF , !P3 ;  /* 0xff8000002f9c7808 */ /* 0x000fe20005800000 */
[----:B----4-:R-:W-:Y:S01]  /*1bf70*/  HMMA.16816.F32 R28, R160, R60, R28 ;  /* 0x0000003ca01c723c */ /* 0x010fe2000000181c */
[----:B------:R-:W-:-:S02]  /*1bf80*/  ISETP.GE.AND P3, PT, R49, R50, PT ;  /* 0x000000323100720c */ /* 0x000fc40003f66270 */
[----:B------:R-:W-:Y:S02]  /*1bf90*/  FSEL R157, R42, -INF , !P4 ;  /* 0xff8000002a9d7808 */ /* 0x000fe40006000000 */
[----:B------:R-:W-:Y:S02]  /*1bfa0*/  IADD3 R47, R191, 0x31, RZ ;  /* 0x00000031bf2f7810 */ /* 0x000fe40007ffe0ff */
[----:B------:R-:W-:Y:S01]  /*1bfb0*/  FSEL R141, R43, -INF , !P3 ;  /* 0xff8000002b8d7808 */ /* 0x000fe20005800000 */
[----:B------:R-:W-:Y:S01]  /*1bfc0*/  HMMA.16816.F32 R24, R160, R62, R24 ;  /* 0x0000003ea018723c */ /* 0x000fe20000001818 */
[----:B------:R-:W2:Y:S01]  /*1bfd0*/  LDSM.16.M88.4 R40, [R204+0x7000] ;  /* 0x00700000cc28783b */ /* 0x000ea20000000200 */
[----:B------:R-:W-:Y:S02]  /*1bfe0*/  ISETP.GE.AND P4, PT, R45, R50, PT ;  /* 0x000000322d00720c */ /* 0x000fe40003f86270 */
[----:B------:R-:W-:Y:S02]  /*1bff0*/  IADD3 R45, R191, 0x38, RZ ;  /* 0x00000038bf2d7810 */ /* 0x000fe40007ffe0ff */
[----:B------:R-:W-:-:S02]  /*1c000*/  ISETP.GE.AND P6, PT, R47, R2, PT ;  /* 0x000000022f00720c */ /* 0x000fc40003fc6270 */
[----:B------:R-:W-:Y:S01]  /*1c010*/  FSEL R51, R38, -INF , !P4 ;  /* 0xff80000026337808 */ /* 0x000fe20006000000 */
[C---:B-1----:R-:W-:Y:S01]  /*1c020*/  HMMA.16816.F32 R16, R160.reuse, R54, R16 ;  /* 0x00000036a010723c */ /* 0x042fe20000001810 */
[C---:B------:R-:W-:Y:S02]  /*1c030*/  ISETP.GE.AND P5, PT, R45.reuse, R2, PT ;  /* 0x000000022d00720c */ /* 0x040fe40003fa6270 */
[-C--:B------:R-:W-:Y:S02]  /*1c040*/  ISETP.GE.AND P4, PT, R45, R50.reuse, PT ;  /* 0x000000322d00720c */ /* 0x080fe40003f86270 */
[----:B------:R-:W-:Y:S02]  /*1c050*/  FSEL R180, R37, -INF , !P6 ;  /* 0xff80000025b47808 */ /* 0x000fe40007000000 */
[----:B------:R-:W-:Y:S01]  /*1c060*/  ISETP.GE.AND P3, PT, R47, R50, PT ;  /* 0x000000322f00720c */ /* 0x000fe20003f66270 */
[----:B------:R-:W-:Y:S01]  /*1c070*/  HMMA.16816.F32 R64, R160, R148, R64 ;  /* 0x00000094a040723c */ /* 0x000fe20000001840 */
[----:B------:R-:W-:-:S02]  /*1c080*/  IADD3 R37, R191, 0x40, RZ ;  /* 0x00000040bf257810 */ /* 0x000fc40007ffe0ff */
[----:B------:R-:W-:Y:S02]  /*1c090*/  FSEL R181, R32, -INF , !P5 ;  /* 0xff80000020b57808 */ /* 0x000fe40006800000 */
[----:B------:R-:W-:Y:S02]  /*1c0a0*/  FSEL R49, R34, -INF , !P4 ;  /* 0xff80000022317808 */ /* 0x000fe40006000000 */
[----:B------:R-:W-:Y:S01]  /*1c0b0*/  FSEL R48, R39, -INF , !P3 ;  /* 0xff80000027307808 */ /* 0x000fe20005800000 */
[----:B------:R-:W-:Y:S01]  /*1c0c0*/  IMAD.MOV.U32 R148, RZ, RZ, R134 ;  /* 0x000000ffff947224 */ /* 0x000fe200078e0086 */
[C---:B------:R-:W-:Y:S01]  /*1c0d0*/  ISETP.GE.AND P5, PT, R37.reuse, R2, PT ;  /* 0x000000022500720c */ /* 0x040fe20003fa6270 */
[----:B------:R-:W-:Y:S01]  /*1c0e0*/  IMAD.MOV.U32 R149, RZ, RZ, R135 ;  /* 0x000000ffff957224 */ /* 0x000fe200078e0087 */
[----:B------:R-:W-:Y:S02]  /*1c0f0*/  ISETP.GE.AND P4, PT, R37, R50, PT ;  /* 0x000000322500720c */ /* 0x000fe40003f86270 */
[----:B------:R-:W-:Y:S01]  /*1c100*/  HMMA.16816.F32 R36, R160, R52, R20 ;  /* 0x00000034a024723c */ /* 0x000fe20000001814 */
[----:B------:R-:W1:Y:S01]  /*1c110*/  LDSM.16.M88.4 R20, [R204+0x7800] ;  /* 0x00780000cc14783b */ /* 0x000e620000000200 */
[----:B------:R-:W-:Y:S01]  /*1c120*/  IADD3 R45, R191, 0x39, RZ ;  /* 0x00000039bf2d7810 */ /* 0x000fe20007ffe0ff */
[----:B------:R-:W-:-:S04]  /*1c130*/  DEPBAR.LE SB0, 0x0 ;  /* 0x000080000000791a */ /* 0x000fc80000000000 */
[C---:B------:R-:W-:Y:S02]  /*1c140*/  ISETP.GE.AND P6, PT, R45.reuse, R2, PT ;  /* 0x000000022d00720c */ /* 0x040fe40003fc6270 */
[----:B------:R-:W-:Y:S02]  /*1c150*/  ISETP.GE.AND P3, PT, R45, R50, PT ;  /* 0x000000322d00720c */ /* 0x000fe40003f66270 */
[----:B------:R-:W-:Y:S01]  /*1c160*/  IADD3 R45, R191, 0x41, RZ ;  /* 0x00000041bf2d7810 */ /* 0x000fe20007ffe0ff */
[----:B--2---:R-:W-:Y:S01]  /*1c170*/  HMMA.16816.F32 R12, R160, R40, R12 ;  /* 0x00000028a00c723c */ /* 0x004fe2000000180c */
[----:B------:R-:W-:Y:S02]  /*1c180*/  FSEL R178, R33, -INF , !P6 ;  /* 0xff80000021b27808 */ /* 0x000fe40007000000 */
[----:B------:R-:W-:Y:S01]  /*1c190*/  IADD3 R33, R191, 0x48, RZ ;  /* 0x00000048bf217810 */ /* 0x000fe20007ffe0ff */
[----:B------:R-:W-:Y:S01]  /*1c1a0*/  BAR.SYNC.DEFER_BLOCKING 0x0 ;  /* 0x0000000000007b1d */ /* 0x000fe20000010000 */
[----:B------:R-:W-:-:S02]  /*1c1b0*/  ISETP.GE.AND P6, PT, R45, R2, PT ;  /* 0x000000022d00720c */ /* 0x000fc40003fc6270 */
[----:B------:R-:W-:Y:S01]  /*1c1c0*/  FSEL R168, R28, -INF , !P5 ;  /* 0xff8000001ca87808 */ /* 0x000fe20006800000 */
[----:B------:R-:W-:Y:S01]  /*1c1d0*/  HMMA.16816.F32 R8, R160, R42, R8 ;  /* 0x0000002aa008723c */ /* 0x000fe20000001808 */
[----:B------:R-:W-:Y:S02]  /*1c1e0*/  FSEL R170, R30, -INF , !P4 ;  /* 0xff8000001eaa7808 */ /* 0x000fe40006000000 */
[----:B------:R-:W-:Y:S02]  /*1c1f0*/  FSEL R171, R35, -INF , !P3 ;  /* 0xff80000023ab7808 */ /* 0x000fe40005800000 */
[C---:B------:R-:W-:Y:S02]  /*1c200*/  ISETP.GE.AND P5, PT, R33.reuse, R2, PT ;  /* 0x000000022100720c */ /* 0x040fe40003fa6270 */
[----:B------:R-:W-:Y:S02]  /*1c210*/  ISETP.GE.AND P4, PT, R33, R50, PT ;  /* 0x000000322100720c */ /* 0x000fe40003f86270 */
[----:B------:R-:W-:-:S02]  /*1c220*/  FSEL R169, R29, -INF , !P6 ;  /* 0xff8000001da97808 */ /* 0x000fc40007000000 */
[----:B------:R-:W-:Y:S02]  /*1c230*/  ISETP.GE.AND P3, PT, R45, R50, PT ;  /* 0x000000322d00720c */ /* 0x000fe40003f66270 */
[C---:B------:R-:W-:Y:S02]  /*1c240*/  IADD3 R33, R191.reuse, 0x49, RZ ;  /* 0x00000049bf217810 */ /* 0x040fe40007ffe0ff */
[----:B------:R-:W-:Y:S02]  /*1c250*/  IADD3 R29, R191, 0x50, RZ ;  /* 0x00000050bf1d7810 */ /* 0x000fe40007ffe0ff */
[----:B------:R-:W-:Y:S02]  /*1c260*/  FSEL R166, R24, -INF , !P5 ;  /* 0xff80000018a67808 */ /* 0x000fe40006800000 */
[----:B------:R-:W-:Y:S02]  /*1c270*/  FSEL R177, R26, -INF , !P4 ;  /* 0xff8000001ab17808 */ /* 0x000fe40006000000 */
[----:B------:R-:W-:Y:S01]  /*1c280*/  FSEL R176, R31, -INF , !P3 ;  /* 0xff8000001fb07808 */ /* 0x000fe20005800000 */
[----:B-1----:R-:W-:Y:S01]  /*1c290*/  HMMA.16816.F32 R4, R160, R20, R4 ;  /* 0x00000014a004723c */ /* 0x002fe20000001804 */
[----:B------:R-:W-:-:S02]  /*1c2a0*/  ISETP.GE.AND P6, PT, R33, R2, PT ;  /* 0x000000022100720c */ /* 0x000fc40003fc6270 */
[C---:B------:R-:W-:Y:S02]  /*1c2b0*/  ISETP.GE.AND P5, PT, R29.reuse, R2, PT ;  /* 0x000000021d00720c */ /* 0x040fe40003fa6270 */
[-C--:B------:R-:W-:Y:S02]  /*1c2c0*/  ISETP.GE.AND P4, PT, R29, R50.reuse, PT ;  /* 0x000000321d00720c */ /* 0x080fe40003f86270 */
[----:B------:R-:W-:Y:S01]  /*1c2d0*/  ISETP.GE.AND P3, PT, R33, R50, PT ;  /* 0x000000322100720c */ /* 0x000fe20003f66270 */
[----:B------:R-:W-:Y:S01]  /*1c2e0*/  HMMA.16816.F32 R172, R160, R22, R172 ;  /* 0x00000016a0ac723c */ /* 0x000fe200000018ac */
[----:B------:R-:W-:Y:S02]  /*1c2f0*/  IADD3 R29, R191, 0x51, RZ ;  /* 0x00000051bf1d7810 */ /* 0x000fe40007ffe0ff */
[----:B------:R-:W-:Y:S02]  /*1c300*/  FSEL R165, R25, -INF , !P6 ;  /* 0xff80000019a57808 */ /* 0x000fe40007000000 */
[----:B------:R-:W-:-:S02]  /*1c310*/  FSEL R167, R27, -INF , !P3 ;  /* 0xff8000001ba77808 */ /* 0x000fc40005800000 */
[----:B------:R-:W-:Y:S02]  /*1c320*/  IADD3 R25, R191, 0x58, RZ ;  /* 0x00000058bf197810 */ /* 0x000fe40007ffe0ff */
[-C--:B------:R-:W-:Y:S02]  /*1c330*/  ISETP.GE.AND P6, PT, R29, R2.reuse, PT ;  /* 0x000000021d00720c */ /* 0x080fe40003fc6270 */
[----:B------:R-:W-:Y:S02]  /*1c340*/  IADD3 R27, R191, 0x59, RZ ;  /* 0x00000059bf1b7810 */ /* 0x000fe40007ffe0ff */
[----:B------:R-:W-:Y:S02]  /*1c350*/  FSEL R153, R36, -INF , !P5 ;  /* 0xff80000024997808 */ /* 0x000fe40006800000 */
[----:B------:R-:W-:Y:S02]  /*1c360*/  FSEL R164, R38, -INF , !P4 ;  /* 0xff80000026a47808 */ /* 0x000fe40006000000 */
[----:B------:R-:W-:-:S02]  /*1c370*/  ISETP.GE.AND P5, PT, R25, R2, PT ;  /* 0x000000021900720c */ /* 0x000fc40003fa6270 */
[----:B------:R-:W-:Y:S02]  /*1c380*/  ISETP.GE.AND P4, PT, R25, R50, PT ;  /* 0x000000321900720c */ /* 0x000fe40003f86270 */
[----:B------:R-:W-:Y:S02]  /*1c390*/  FSEL R155, R37, -INF , !P6 ;  /* 0xff800000259b7808 */ /* 0x000fe40007000000 */
[----:B------:R-:W-:Y:S02]  /*1c3a0*/  IADD3 R25, R191, 0x60, RZ ;  /* 0x00000060bf197810 */ /* 0x000fe40007ffe0ff */
[----:B------:R-:W-:Y:S02]  /*1c3b0*/  ISETP.GE.AND P6, PT, R27, R2, PT ;  /* 0x000000021b00720c */ /* 0x000fe40003fc6270 */
[----:B------:R-:W-:Y:S02]  /*1c3c0*/  IADD3 R21, R191, 0x61, RZ ;  /* 0x00000061bf157810 */ /* 0x000fe40007ffe0ff */
[----:B------:R-:W-:-:S02]  /*1c3d0*/  ISETP.GE.AND P3, PT, R29, R50, PT ;  /* 0x000000321d00720c */ /* 0x000fc40003f66270 */
[----:B------:R-:W-:Y:S02]  /*1c3e0*/  FSEL R152, R16, -INF , !P5 ;  /* 0xff80000010987808 */ /* 0x000fe40006800000 */
[----:B------:R-:W-:Y:S02]  /*1c3f0*/  FSEL R158, R18, -INF , !P4 ;  /* 0xff800000129e7808 */ /* 0x000fe40006000000 */
[C---:B------:R-:W-:Y:S02]  /*1c400*/  ISETP.GE.AND P5, PT, R25.reuse, R2, PT ;  /* 0x000000021900720c */ /* 0x040fe40003fa6270 */
[----:B------:R-:W-:Y:S02]  /*1c410*/  ISETP.GE.AND P4, PT, R25, R50, PT ;  /* 0x000000321900720c */ /* 0x000fe40003f86270 */
[----:B------:R-:W-:Y:S02]  /*1c420*/  FSEL R151, R17, -INF , !P6 ;  /* 0xff80000011977808 */ /* 0x000fe40007000000 */
[----:B------:R-:W-:-:S02]  /*1c430*/  IADD3 R17, R191, 0x68, RZ ;  /* 0x00000068bf117810 */ /* 0x000fc40007ffe0ff */
[----:B------:R-:W-:Y:S02]  /*1c440*/  ISETP.GE.AND P6, PT, R21, R2, PT ;  /* 0x000000021500720c */ /* 0x000fe40003fc6270 */
[----:B------:R-:W-:Y:S02]  /*1c450*/  FSEL R159, R39, -INF , !P3 ;  /* 0xff800000279f7808 */ /* 0x000fe40005800000 */
[----:B------:R-:W-:Y:S02]  /*1c460*/  ISETP.GE.AND P3, PT, R27, R50, PT ;  /* 0x000000321b00720c */ /* 0x000fe40003f66270 */
[----:B------:R-:W-:Y:S02]  /*1c470*/  FSEL R143, R12, -INF , !P5 ;  /* 0xff8000000c8f7808 */ /* 0x000fe40006800000 */
[----:B------:R-:W-:Y:S02]  /*1c480*/  FSEL R146, R14, -INF , !P4 ;  /* 0xff8000000e927808 */ /* 0x000fe40006000000 */
[----:B------:R-:W-:-:S02]  /*1c490*/  ISETP.GE.AND P5, PT, R17, R2, PT ;  /* 0x000000021100720c */ /* 0x000fc40003fa6270 */
[-C--:B------:R-:W-:Y:S02]  /*1c4a0*/  ISETP.GE.AND P4, PT, R17, R50.reuse, PT ;  /* 0x000000321100720c */ /* 0x080fe40003f86270 */
[----:B------:R-:W-:Y:S02]  /*1c4b0*/  FSEL R144, R13, -INF , !P6 ;  /* 0xff8000000d907808 */ /* 0x000fe40007000000 */
[C---:B------:R-:W-:Y:S02]  /*1c4c0*/  IADD3 R17, R191.reuse, 0x69, RZ ;  /* 0x00000069bf117810 */ /* 0x040fe40007ffe0ff */
[----:B------:R-:W-:Y:S02]  /*1c4d0*/  IADD3 R13, R191, 0x70, RZ ;  /* 0x00000070bf0d7810 */ /* 0x000fe40007ffe0ff */
[----:B------:R-:W-:Y:S02]  /*1c4e0*/  FSEL R150, R19, -INF , !P3 ;  /* 0xff80000013967808 */ /* 0x000fe40005800000 */
[----:B------:R-:W-:-:S02]  /*1c4f0*/  ISETP.GE.AND P3, PT, R21, R50, PT ;  /* 0x000000321500720c */ /* 0x000fc40003f66270 */
[----:B------:R-:W-:Y:S02]  /*1c500*/  FSEL R142, R8, -INF , !P5 ;  /* 0xff800000088e7808 */ /* 0x000fe40006800000 */
[----:B------:R-:W-:Y:S02]  /*1c510*/  FSEL R145, R10, -INF , !P4 ;  /* 0xff8000000a917808 */ /* 0x000fe40006000000 */
[-C--:B------:R-:W-:Y:S02]  /*1c520*/  ISETP.GE.AND P6, PT, R17, R2.reuse, PT ;  /* 0x000000021100720c */ /* 0x080fe40003fc6270 */
[C---:B------:R-:W-:Y:S02]  /*1c530*/  ISETP.GE.AND P5, PT, R13.reuse, R2, PT ;  /* 0x000000020d00720c */ /* 0x040fe40003fa6270 */
[----:B------:R-:W-:Y:S02]  /*1c540*/  ISETP.GE.AND P4, PT, R13, R50, PT ;  /* 0x000000320d00720c */ /* 0x000fe40003f86270 */
[----:B------:R-:W-:-:S02]  /*1c550*/  IADD3 R13, R191, 0x71, RZ ;  /* 0x00000071bf0d7810 */ /* 0x000fc40007ffe0ff */
[----:B------:R-:W-:Y:S02]  /*1c560*/  FSEL R147, R15, -INF , !P3 ;  /* 0xff8000000f937808 */ /* 0x000fe40005800000 */
[----:B------:R-:W-:Y:S02]  /*1c570*/  ISETP.GE.AND P3, PT, R17, R50, PT ;  /* 0x000000321100720c */ /* 0x000fe40003f66270 */
[----:B------:R-:W-:Y:S02]  /*1c580*/  FSEL R140, R9, -INF , !P6 ;  /* 0xff800000098c7808 */ /* 0x000fe40007000000 */
[----:B------:R-:W-:Y:S02]  /*1c590*/  IADD3 R9, R191, 0x1, RZ ;  /* 0x00000001bf097810 */ /* 0x000fe40007ffe0ff */
[----:B------:R-:W-:Y:S02]  /*1c5a0*/  ISETP.GE.AND P6, PT, R13, R2, PT ;  /* 0x000000020d00720c */ /* 0x000fe40003fc6270 */
[----:B------:R-:W-:-:S02]  /*1c5b0*/  FSEL R139, R11, -INF , !P3 ;  /* 0xff8000000b8b7808 */ /* 0x000fc40005800000 */
[----:B------:R-:W-:Y:S02]  /*1c5c0*/  FSEL R55, R4, -INF , !P5 ;  /* 0xff80000004377808 */ /* 0x000fe40006800000 */
[----:B------:R-:W-:Y:S02]  /*1c5d0*/  ISETP.GE.AND P3, PT, R13, R50, PT ;  /* 0x000000320d00720c */ /* 0x000fe40003f66270 */
[----:B------:R-:W-:Y:S02]  /*1c5e0*/  ISETP.GE.AND P5, PT, R9, R2, PT ;  /* 0x000000020900720c */ /* 0x000fe40003fa6270 */
[----:B------:R-:W-:Y:S02]  /*1c5f0*/  FSEL R56, R5, -INF , !P6 ;  /* 0xff80000005387808 */ /* 0x000fe40007000000 */
[----:B------:R-:W-:Y:S02]  /*1c600*/  IADD3 R5, R191, 0x78, RZ ;  /* 0x00000078bf057810 */ /* 0x000fe40007ffe0ff */
[----:B------:R-:W-:Y:S01]  /*1c610*/  FSEL R63, R6, -INF , !P4 ;  /* 0xff800000063f7808 */ /* 0x000fe20006000000 */
[----:B------:R-:W-:Y:S01]  /*1c620*/  IMAD.U32 R6, RZ, RZ, UR4 ;  /* 0x00000004ff067e24 */ /* 0x000fe2000f8e00ff */
[----:B------:R-:W-:-:S02]  /*1c630*/  ISETP.GE.AND P4, PT, R9, R50, PT ;  /* 0x000000320900720c */ /* 0x000fc40003f86270 */
[----:B------:R-:W-:Y:S01]  /*1c640*/  FSEL R61, R7, -INF , !P3 ;  /* 0xff800000073d7808 */ /* 0x000fe20005800000 */
[----:B------:R-:W-:Y:S01]  /*1c650*/  IMAD.U32 R7, RZ, RZ, UR5 ;  /* 0x00000005ff077e24 */ /* 0x000fe2000f8e00ff */
[----:B------:R-:W-:Y:S01]  /*1c660*/  FSEL R65, R65, -INF , !P5 ;  /* 0xff80000041417808 */ /* 0x000fe20006800000 */
[----:B------:R-:W-:Y:S01]  /*1c670*/  ULDC.64 UR4, c[0x0][0x118] ;  /* 0x0000460000047ab9 */ /* 0x000fe20000000a00 */
[C---:B------:R-:W-:Y:S02]  /*1c680*/  ISETP.GE.AND P3, PT, R191.reuse, R2, PT ;  /* 0x00000002bf00720c */ /* 0x040fe40003f66270 */
[----:B------:R-:W-:Y:S02]  /*1c690*/  ISETP.GE.AND P5, PT, R191, R50, PT ;  /* 0x00000032bf00720c */ /* 0x000fe40003fa6270 */
[----:B------:R-:W-:Y:S02]  /*1c6a0*/  ISETP.GE.AND P6, PT, R5, R2, PT ;  /* 0x000000020500720c */ /* 0x000fe40003fc6270 */
[----:B------:R-:W-:-:S02]  /*1c6b0*/  IADD3 R191, R191, 0x79, RZ ;  /* 0x00000079bfbf7810 */ /* 0x000fc40007ffe0ff */
[----:B------:R-:W-:Y:S02]  /*1c6c0*/  FSEL R67, R67, -INF , !P4 ;  /* 0xff80000043437808 */ /* 0x000fe40006000000 */
[----:B------:R-:W-:Y:S02]  /*1c6d0*/  ISETP.GE.AND P4, PT, R5, R50, PT ;  /* 0x000000320500720c */ /* 0x000fe40003f86270 */
[----:B------:R-:W-:Y:S02]  /*1c6e0*/  FSEL R46, R172, -INF , !P6 ;  /* 0xff800000ac2e7808 */ /* 0x000fe40007000000 */
[----:B------:R-:W-:Y:S02]  /*1c6f0*/  FSEL R5, R64, -INF , !P3 ;  /* 0xff80000040057808 */ /* 0x000fe40005800000 */
[C---:B------:R-:W-:Y:S02]  /*1c700*/  ISETP.GE.AND P6, PT, R191.reuse, R2, PT ;  /* 0x00000002bf00720c */ /* 0x040fe40003fc6270 */
[----:B------:R-:W-:-:S02]  /*1c710*/  ISETP.GE.AND P3, PT, R191, R50, PT ;  /* 0x00000032bf00720c */ /* 0x000fc40003f66270 */
[----:B------:R-:W-:Y:S02]  /*1c720*/  FSEL R66, R66, -INF , !P5 ;  /* 0xff80000042427808 */ /* 0x000fe40006800000 */
[----:B------:R-:W-:Y:S02]  /*1c730*/  FSEL R59, R174, -INF , !P4 ;  /* 0xff800000ae3b7808 */ /* 0x000fe40006000000 */
[----:B------:R-:W-:Y:S02]  /*1c740*/  FSEL R54, R173, -INF , !P6 ;  /* 0xff800000ad367808 */ /* 0x000fe40007000000 */
[----:B------:R-:W-:Y:S01]  /*1c750*/  FSEL R45, R175, -INF , !P3 ;  /* 0xff800000af2d7808 */ /* 0x000fe20005800000 */
[----:B------:R-:W-:Y:S05]  /*1c760*/  @!P2 BRA `(.L_x_1110) ;  /* 0x00000c700000a947 */ /* 0x000fea0003800000 */
[----:B------:R-:W-:Y:S01]  /*1c770*/  BSSY B0, `(.L_x_1111) ;  /* 0x0000043000007945 */ /* 0x000fe20003800000 */
[----:B------:R-:W-:Y:S05]  /*1c780*/  @!P0 BRA `(.L_x_1112) ;  /* 0x000003e000008947 */ /* 0x000fea0003800000 */
[----:B------:R-:W2:Y:S01]  /*1c790*/  LD.E R15, [R6.64+0x170] ;  /* 0x00017004060f7980 */ /* 0x000ea2000c101900 */
[----:B------:R-:W-:-:S05]  /*1c7a0*/  IMAD.SHL.U32 R2, R238, 0x80, RZ ;  /* 0x00000080ee027824 */ /* 0x000fca00078e00ff */
[C---:B------:R-:W-:Y:S02]  /*1c7b0*/  IADD3 R12, R2.reuse, -0x80, RZ ;  /* 0xffffff80020c7810 */ /* 0x040fe40007ffe0ff */
[----:B------:R-:W-:Y:S02]  /*1c7c0*/  IABS R8, R2 ;  /* 0x0000000200087213 */ /* 0x000fe40000000000 */
[----:B------:R-:W-:Y:S02]  /*1c7d0*/  IABS R4, R12 ;  /* 0x0000000c00047213 */ /* 0x000fe40000000000 */
[-C--:B--2---:R-:W-:Y:S02]  /*1c7e0*/  IABS R10, R15.reuse ;  /* 0x0000000f000a7213 */ /* 0x084fe40000000000 */
[-C--:B------:R-:W-:Y:S02]  /*1c7f0*/  IABS R9, R15.reuse ;  /* 0x0000000f00097213 */ /* 0x080fe40000000000 */
[----:B------:R-:W1:Y:S01]  /*1c800*/  I2F.RP R13, R10 ;  /* 0x0000000a000d7306 */ /* 0x000e620000209400 */
[----:B------:R-:W-:-:S02]  /*1c810*/  LOP3.LUT R2, R2, R15, RZ, 0x3c, !PT ;  /* 0x0000000f02027212 */ /* 0x000fc400078e3cff */
[----:B------:R-:W-:Y:S02]  /*1c820*/  IADD3 R9, RZ, -R9, RZ ;  /* 0x80000009ff097210 */ /* 0x000fe40007ffe0ff */
[----:B------:R-:W-:Y:S02]  /*1c830*/  LOP3.LUT R12, R12, R15, RZ, 0x3c, !PT ;  /* 0x0000000f0c0c7212 */ /* 0x000fe400078e3cff */
[----:B------:R-:W-:Y:S02]  /*1c840*/  ISETP.GE.AND P3, PT, R2, RZ, PT ;  /* 0x000000ff0200720c */ /* 0x000fe40003f66270 */
[----:B------:R-:W-:Y:S01]  /*1c850*/  ISETP.GE.AND P0, PT, R12, RZ, PT ;  /* 0x000000ff0c00720c */ /* 0x000fe20003f06270 */
        /* <DEDUP_REMOVED lines=9> */
[-C--:B------:R-:W-:Y:S02]  /*1c8f0*/  IMAD R17, R13, R9.reuse, R8 ;  /* 0x000000090d117224 */ /* 0x080fe400078e0208 */
[----:B------:R-:W-:-:S03]  /*1c900*/  IMAD R9, R11, R9, R4 ;  /* 0x000000090b097224 */ /* 0x000fc600078e0204 */
[C---:B------:R-:W-:Y:S02]  /*1c910*/  ISETP.GT.U32.AND P4, PT, R10.reuse, R17, PT ;  /* 0x000000110a00720c */ /* 0x040fe40003f84070 */
[----:B------:R-:W-:-:S11]  /*1c920*/  ISETP.GT.U32.AND P2, PT, R10, R9, PT ;  /* 0x000000090a00720c */ /* 0x000fd60003f44070 */
[--C-:B------:R-:W-:Y:S01]  /*1c930*/  @!P4 IMAD.IADD R17, R17, 0x1, -R10.reuse ;  /* 0x000000011111c824 */ /* 0x100fe200078e0a0a */
[----:B------:R-:W-:Y:S01]  /*1c940*/  @!P4 IADD3 R13, R13, 0x1, RZ ;  /* 0x000000010d0dc810 */ /* 0x000fe20007ffe0ff */
[----:B------:R-:W-:Y:S01]  /*1c950*/  @!P2 IMAD.IADD R9, R9, 0x1, -R10 ;  /* 0x000000010909a824 */ /* 0x000fe200078e0a0a */
[----:B------:R-:W-:Y:S02]  /*1c960*/  @!P2 IADD3 R11, R11, 0x1, RZ ;  /* 0x000000010b0ba810 */ /* 0x000fe40007ffe0ff */
[-C--:B------:R-:W-:Y:S02]  /*1c970*/  ISETP.GE.U32.AND P6, PT, R17, R10.reuse, PT ;  /* 0x0000000a1100720c */ /* 0x080fe40003fc6070 */
[----:B------:R-:W-:Y:S01]  /*1c980*/  ISETP.GE.U32.AND P5, PT, R9, R10, PT ;  /* 0x0000000a0900720c */ /* 0x000fe20003fa6070 */
[----:B------:R-:W2:Y:S01]  /*1c990*/  LD.E.64 R16, [R6.64+0x20] ;  /* 0x0000200406107980 */ /* 0x000ea2000c101b00 */
[----:B------:R-:W-:Y:S02]  /*1c9a0*/  ISETP.NE.AND P2, PT, R15, RZ, PT ;  /* 0x000000ff0f00720c */ /* 0x000fe40003f45270 */
[----:B------:R-:W-:-:S07]  /*1c9b0*/  LOP3.LUT R9, RZ, R15, RZ, 0x33, !PT ;  /* 0x0000000fff097212 */ /* 0x000fce00078e33ff */
[----:B------:R-:W-:Y:S02]  /*1c9c0*/  @P6 IADD3 R13, R13, 0x1, RZ ;  /* 0x000000010d0d6810 */ /* 0x000fe40007ffe0ff */
[----:B------:R-:W-:-:S03]  /*1c9d0*/  @P5 IADD3 R11, R11, 0x1, RZ ;  /* 0x000000010b0b5810 */ /* 0x000fc60007ffe0ff */
[----:B------:R-:W-:Y:S01]  /*1c9e0*/  @!P3 IMAD.MOV R13, RZ, RZ, -R13 ;  /* 0x000000ffff0db224 */ /* 0x000fe200078e0a0d */
[----:B------:R-:W-:-:S04]  /*1c9f0*/  MOV R4, R11 ;  /* 0x0000000b00047202 */ /* 0x000fc80000000f00 */
[----:B------:R-:W-:Y:S01]  /*1ca00*/  SEL R11, R9, R13, !P2 ;  /* 0x0000000d090b7207 */ /* 0x000fe20005000000 */
[----:B------:R-:W-:Y:S01]  /*1ca10*/  @!P0 IMAD.MOV R4, RZ, RZ, -R4 ;  /* 0x000000ffff048224 */ /* 0x000fe200078e0a04 */
[----:B------:R-:W3:Y:S03]  /*1ca20*/  LD.E.64 R12, [R6.64+0x38] ;  /* 0x00003804060c7980 */ /* 0x000ee6000c101b00 */
[----:B------:R-:W-:Y:S01]  /*1ca30*/  IMAD.WIDE R20, R11, 0x4, R236 ;  /* 0x000000040b147825 */ /* 0x000fe200078e02ec */
[----:B------:R-:W-:-:S04]  /*1ca40*/  SEL R4, R9, R4, !P2 ;  /* 0x0000000409047207 */ /* 0x000fc80005000000 */
[----:B------:R-:W4:Y:S01]  /*1ca50*/  LD.E R9, [R20.64] ;  /* 0x0000000414097980 */ /* 0x000f22000c101900 */
[----:B------:R-:W-:-:S05]  /*1ca60*/  IMAD.WIDE R18, R4, 0x4, R236 ;  /* 0x0000000404127825 */ /* 0x000fca00078e02ec */
[----:B------:R-:W4:Y:S01]  /*1ca70*/  LD.E R2, [R18.64] ;  /* 0x0000000412027980 */ /* 0x000f22000c101900 */
[----:B------:R-:W-:-:S05]  /*1ca80*/  IADD3 R4, R11, -R4, RZ ;  /* 0x800000040b047210 */ /* 0x000fca0007ffe0ff */
[----:B------:R-:W-:-:S05]  /*1ca90*/  IMAD R15, R15, R4, -0x80 ;  /* 0xffffff800f0f7424 */ /* 0x000fca00078e0204 */
[----:B------:R-:W-:Y:S01]  /*1caa0*/  SHF.R.S32.HI R11, RZ, 0x1f, R15 ;  /* 0x0000001fff0b7819 */ /* 0x000fe2000001140f */
[-C--:B---3--:R-:W-:Y:S02]  /*1cab0*/  IMAD R4, R13, R15.reuse, RZ ;  /* 0x0000000f0d047224 */ /* 0x088fe400078e02ff */
[----:B------:R-:W-:-:S04]  /*1cac0*/  IMAD.WIDE.U32 R14, R12, R15, RZ ;  /* 0x0000000f0c0e7225 */ /* 0x000fc800078e00ff */
[----:B------:R-:W-:Y:S02]  /*1cad0*/  IMAD R4, R12, R11, R4 ;  /* 0x0000000b0c047224 */ /* 0x000fe400078e0204 */
[----:B----4-:R-:W-:Y:S02]  /*1cae0*/  IMAD.IADD R9, R2, 0x1, -R9 ;  /* 0x0000000102097824 */ /* 0x010fe400078e0a09 */
[----:B------:R-:W-:Y:S02]  /*1caf0*/  IMAD.IADD R15, R15, 0x1, R4 ;  /* 0x000000010f0f7824 */ /* 0x000fe400078e0204 */
[----:B--2---:R-:W-:Y:S01]  /*1cb00*/  IMAD R11, R17, R9, RZ ;  /* 0x00000009110b7224 */ /* 0x004fe200078e02ff */
[----:B------:R-:W-:Y:S01]  /*1cb10*/  SHF.R.S32.HI R2, RZ, 0x1f, R9 ;  /* 0x0000001fff027819 */ /* 0x000fe20000011409 */
[----:B------:R-:W-:-:S04]  /*1cb20*/  IMAD.WIDE.U32 R14, R9, R16, R14 ;  /* 0x00000010090e7225 */ /* 0x000fc800078e000e */
[----:B------:R-:W-:Y:S02]  /*1cb30*/  IMAD R11, R16, R2, R11 ;  /* 0x00000002100b7224 */ /* 0x000fe400078e020b */
[----:B------:R-:W-:-:S03]  /*1cb40*/  IMAD.MOV.U32 R2, RZ, RZ, R14 ;  /* 0x000000ffff027224 */ /* 0x000fc600078e000e */
[----:B------:R-:W-:Y:S01]  /*1cb50*/  IADD3 R11, R15, R11, RZ ;  /* 0x0000000b0f0b7210 */ /* 0x000fe20007ffe0ff */
[----:B------:R-:W-:Y:S05]  /*1cb60*/  BRA `(.L_x_1113) ;  /* 0x0000003000007947 */ /* 0x000fea0003800000 */
.L_x_1112:
[----:B------:R-:W2:Y:S02]  /*1cb70*/  LD.E R2, [R6.64+0x38] ;  /* 0x0000380406027980 */ /* 0x000ea4000c101900 */
[----:B--2---:R-:W-:-:S04]  /*1cb80*/  LEA R2, -R2, RZ, 0x7 ;  /* 0x000000ff02027211 */ /* 0x004fc800078e39ff */
[----:B------:R-:W-:Y:S02]  /*1cb90*/  SHF.R.S32.HI R11, RZ, 0x1f, R2 ;  /* 0x0000001fff0b7819 */ /* 0x000fe40000011402 */
.L_x_1113:
[----:B------:R-:W-:Y:S05]  /*1cba0*/  BSYNC B0 ;  /* 0x0000000000007941 */ /* 0x000fea0003800000 */
.L_x_1111:
[----:B------:R-:W-:Y:S02]  /*1cbb0*/  LOP3.LUT R4, R239, 0x1, RZ, 0xc0, !PT ;  /* 0x00000001ef047812 */ /* 0x000fe400078ec0ff */
[----:B------:R-:W-:Y:S02]  /*1cbc0*/  @P1 IADD3 R9, P0, R2, R225, RZ ;  /* 0x000000e102091210 */ /* 0x000fe40007f1e0ff */
[----:B------:R-:W-:Y:S02]  /*1cbd0*/  ISETP.NE.U32.AND P2, PT, R4, 0x1, PT ;  /* 0x000000010400780c */ /* 0x000fe40003f45070 */
[CC--:B------:R-:W-:Y:S01]  /*1cbe0*/  LEA R24, P3, R2.reuse, R228.reuse, 0x1 ;  /* 0x000000e402187211 */ /* 0x0c0fe200078608ff */
[----:B------:R-:W-:Y:S01]  /*1cbf0*/  @P1 IMAD.X R4, R11, 0x1, R226, P0 ;  /* 0x000000010b041824 */ /* 0x000fe200000e06e2 */
[----:B------:R-:W-:Y:S02]  /*1cc00*/  @P1 LEA R16, P0, R9, R228, 0x1 ;  /* 0x000000e409101211 */ /* 0x000fe400078008ff */
[----:B------:R-:W-:-:S02]  /*1cc10*/  LEA.HI.X R25, R2, R227, R11, 0x1, P3 ;  /* 0x000000e302197211 */ /* 0x000fc400018f0c0b */
[----:B------:R-:W-:Y:S02]  /*1cc20*/  @P1 LEA.HI.X R17, R9, R227, R4, 0x1, P0 ;  /* 0x000000e309111211 */ /* 0x000fe400000f0c04 */
[----:B------:R-:W-:-:S03]  /*1cc30*/  IADD3 R9, P3, P0, R225, R225, R2 ;  /* 0x000000e1e1097210 */ /* 0x000fc6000787e002 */
[-C--:B------:R-:W-:Y:S01]  /*1cc40*/  @!P2 IADD3 R13, P4, R2, R225.reuse, RZ ;  /* 0x000000e1020da210 */ /* 0x080fe20007f9e0ff */
[----:B------:R-:W-:Y:S01]  /*1cc50*/  @!PT LDS RZ, [RZ] ;  /* 0x00000000fffff984 */ /* 0x000fe20000000800 */
[----:B------:R-:W-:Y:S01]  /*1cc60*/  @!PT LDS RZ, [RZ] ;  /* 0x00000000fffff984 */ /* 0x000fe20000000800 */
[----:B------:R-:W-:Y:S01]  /*1cc70*/  @!PT LDS RZ, [RZ] ;  /* 0x00000000fffff984 */ /* 0x000fe20000000800 */
[----:B------:R1:W-:Y:S01]  /*1cc80*/  @!P2 LDGSTS.E.BYPASS.LTC128B.128 [R235+0x4000], [R24.64] ;  /* 0x0400000018ebafae */ /* 0x0003e2000b901d44 */
[----:B------:R-:W-:Y:S02]  /*1cc90*/  IADD3.X R4, R226, R226, R11, P3, P0 ;  /* 0x000000e2e2047210 */ /* 0x000fe40001fe040b */
[-C--:B------:R-:W-:Y:S01]  /*1cca0*/  @P1 LEA R14, P0, R9, R228.reuse, 0x1 ;  /* 0x000000e4090e1211 */ /* 0x080fe200078008ff */
[----:B------:R-:W-:Y:S01]  /*1ccb0*/  @!P2 IMAD.X R2, R11, 0x1, R226, P4 ;  /* 0x000000010b02a824 */ /* 0x000fe200020e06e2 */
[CC--:B------:R-:W-:Y:S01]  /*1ccc0*/  @!P2 LEA R20, P4, R9.reuse, R228.reuse, 0x1 ;  /* 0x000000e40914a211 */ /* 0x0c0fe200078808ff */
[----:B------:R1:W-:Y:S01]  /*1ccd0*/  @P2 STS.128 [R235+0x4000], RZ ;  /* 0x004000ffeb002388 */ /* 0x0003e20000000c00 */
[C---:B------:R-:W-:Y:S02]  /*1cce0*/  IADD3 R11, P3, R9.reuse, R225, RZ ;  /* 0x000000e1090b7210 */ /* 0x040fe40007f7e0ff */
[CCC-:B------:R-:W-:Y:S01]  /*1ccf0*/  @P1 LEA.HI.X R15, R9.reuse, R227.reuse, R4.reuse, 0x1, P0 ;  /* 0x000000e3090f1211 */ /* 0x1c0fe200000f0c04 */
[----:B------:R-:W-:Y:S01]  /*1cd00*/  @!PT LDS RZ, [RZ] ;  /* 0x00000000fffff984 */ /* 0x000fe20000000800 */
[----:B------:R-:W-:Y:S01]  /*1cd10*/  @!PT LDS RZ, [RZ] ;  /* 0x00000000fffff984 */ /* 0x000fe20000000800 */
[----:B------:R-:W-:Y:S01]  /*1cd20*/  @!PT LDS RZ, [RZ] ;  /* 0x00000000fffff984 */ /* 0x000fe20000000800 */
[----:B------:R1:W-:Y:S01]  /*1cd30*/  @P1 LDGSTS.E.BYPASS.LTC128B.128 [R235+0x8000], [R24.64+0x80] ;  /* 0x0800008018eb1fae */ /* 0x0003e2000b901d44 */
[----:B------:R-:W-:Y:S01]  /*1cd40*/  @!P2 LEA.HI.X R21, R9, R227, R4, 0x1, P4 ;  /* 0x000000e30915a211 */ /* 0x000fe200020f0c04 */
[----:B------:R-:W-:Y:S01]  /*1cd50*/  IMAD.X R4, R4, 0x1, R226, P3 ;  /* 0x0000000104047824 */ /* 0x000fe200018e06e2 */
[-C--:B------:R-:W-:Y:S01]  /*1cd60*/  @!P2 LEA R22, P5, R13, R228.reuse, 0x1 ;  /* 0x000000e40d16a211 */ /* 0x080fe200078a08ff */
[----:B------:R1:W-:Y:S01]  /*1cd70*/  @!P1 STS.128 [R235+0x8000], RZ ;  /* 0x008000ffeb009388 */ /* 0x0003e20000000c00 */
[----:B------:R-:W-:-:S02]  /*1cd80*/  @!P2 LEA R18, P4, R11, R228, 0x1 ;  /* 0x000000e40b12a211 */ /* 0x000fc400078808ff */
[CC--:B------:R-:W-:Y:S02]  /*1cd90*/  @P1 LEA R12, P0, R11.reuse, R228.reuse, 0x1 ;  /* 0x000000e40b0c1211 */ /* 0x0c0fe400078008ff */
[----:B------:R-:W-:Y:S02]  /*1cda0*/  IADD3 R9, P3, R11, R225, RZ ;  /* 0x000000e10b097210 */ /* 0x000fe40007f7e0ff */
[-C--:B------:R-:W-:Y:S02]  /*1cdb0*/  @!P2 LEA.HI.X R23, R13, R227.reuse, R2, 0x1, P5 ;  /* 0x000000e30d17a211 */ /* 0x080fe400028f0c02 */
[CCC-:B------:R-:W-:Y:S02]  /*1cdc0*/  @!P2 LEA.HI.X R19, R11.reuse, R227.reuse, R4.reuse, 0x1, P4 ;  /* 0x000000e30b13a211 */ /* 0x1c0fe400020f0c04 */
[----:B------:R-:W-:Y:S01]  /*1cdd0*/  @P1 LEA.HI.X R13, R11, R227, R4, 0x1, P0 ;  /* 0x000000e30b0d1211 */ /* 0x000fe200000f0c04 */
[----:B------:R-:W-:Y:S01]  /*1cde0*/  IMAD.X R4, R4, 0x1, R226, P3 ;  /* 0x0000000104047824 */ /* 0x000fe200018e06e2 */
[CC--:B------:R-:W-:Y:S01]  /*1cdf0*/  @!P2 LEA R28, P4, R9.reuse, R228.reuse, 0x1 ;  /* 0x000000e4091ca211 */ /* 0x0c0fe200078808ff */
[----:B------:R-:W-:Y:S01]  /*1ce00*/  @!PT LDS RZ, [RZ] ;  /* 0x00000000fffff984 */ /* 0x000fe20000000800 */
[----:B------:R-:W-:Y:S01]  /*1ce10*/  @!PT LDS RZ, [RZ] ;  /* 0x00000000fffff984 */ /* 0x000fe20000000800 */
[----:B------:R-:W-:Y:S01]  /*1ce20*/  @!PT LDS RZ, [RZ] ;  /* 0x00000000fffff984 */ /* 0x000fe20000000800 */
[----:B------:R1:W-:Y:S01]  /*1ce30*/  @!P2 LDGSTS.E.BYPASS.LTC128B.128 [R235+0x4800], [R22.64] ;  /* 0x0480000016ebafae */ /* 0x0003e2000b901d44 */
[----:B------:R-:W-:-:S02]  /*1ce40*/  @P1 LEA R26, P0, R9, R228, 0x1 ;  /* 0x000000e4091a1211 */ /* 0x000fc400078008ff */
[C---:B------:R-:W-:Y:S01]  /*1ce50*/  IADD3 R11, P3, R9.reuse, R225, RZ ;  /* 0x000000e1090b7210 */ /* 0x040fe20007f7e0ff */
[----:B------:R1:W-:Y:S01]  /*1ce60*/  @P2 STS.128 [R235+0x4800], RZ ;  /* 0x004800ffeb002388 */ /* 0x0003e20000000c00 */
[CCC-:B------:R-:W-:Y:S02]  /*1ce70*/  @!P2 LEA.HI.X R29, R9.reuse, R227.reuse, R4.reuse, 0x1, P4 ;  /* 0x000000e3091da211 */ /* 0x1c0fe400020f0c04 */
[----:B------:R-:W-:Y:S01]  /*1ce80*/  @P1 LEA.HI.X R27, R9, R227, R4, 0x1, P0 ;  /* 0x000000e3091b1211 */ /* 0x000fe200000f0c04 */
[----:B------:R-:W-:Y:S01]  /*1ce90*/  IMAD.X R4, R4, 0x1, R226, P3 ;  /* 0x0000000104047824 */ /* 0x000fe200018e06e2 */
[CC--:B------:R-:W-:Y:S01]  /*1cea0*/  @!P2 LEA R30, P4, R11.reuse, R228.reuse, 0x1 ;  /* 0x000000e40b1ea211 */ /* 0x0c0fe200078808ff */
[----:B------:R-:W-:Y:S01]  /*1ceb0*/  @!PT LDS RZ, [RZ] ;  /* 0x00000000fffff984 */ /* 0x000fe20000000800 */
[----:B------:R-:W-:Y:S01]  /*1cec0*/  @!PT LDS RZ, [RZ] ;  /* 0x00000000fffff984 */ /* 0x000fe20000000800 */
[----:B------:R-:W-:Y:S01]  /*1ced0*/  @!PT LDS RZ, [RZ] ;  /* 0x00000000fffff984 */ /* 0x000fe20000000800 */
[----:B------:R1:W-:Y:S01]  /*1cee0*/  @P1 LDGSTS.E.BYPASS.LTC128B.128 [R235+0x8800], [R16.64+0x80] ;  /* 0x0880008010eb1fae */ /* 0x0003e2000b901d44 */
[C---:B------:R-:W-:Y:S02]  /*1cef0*/  @P1 LEA R10, P0, R11.reuse, R228, 0x1 ;  /* 0x000000e40b0a1211 */ /* 0x040fe400078008ff */
[C---:B------:R-:W-:Y:S01]  /*1cf00*/  IADD3 R9, P3, R11.reuse, R225, RZ ;  /* 0x000000e10b097210 */ /* 0x040fe20007f7e0ff */
[----:B------:R1:W-:Y:S01]  /*1cf10*/  @!P1 STS.128 [R235+0x8800], RZ ;  /* 0x008800ffeb009388 */ /* 0x0003e20000000c00 */
[----:B------:R-:W-:-:S02]  /*1cf20*/  @!P2 LEA.HI.X R31, R11, R227, R4, 0x1, P4 ;  /* 0x000000e30b1fa211 */ /* 0x000fc400020f0c04 */
[----:B------:R-:W-:Y:S01]  /*1cf30*/  @P1 LEA.HI.X R11, R11, R227, R4, 0x1, P0 ;  /* 0x000000e30b0b1211 */ /* 0x000fe200000f0c04 */
[----:B------:R-:W-:Y:S01]  /*1cf40*/  @!PT LDS RZ, [RZ] ;  /* 0x00000000fffff984 */ /* 0x000fe20000000800 */
[----:B------:R-:W-:Y:S01]  /*1cf50*/  @!PT LDS RZ, [RZ] ;  /* 0x00000000fffff984 */ /* 0x000fe20000000800 */
[----:B------:R-:W-:Y:S01]  /*1cf60*/  @!PT LDS RZ, [RZ] ;  /* 0x00000000fffff984 */ /* 0x000fe20000000800 */
[----:B------:R1:W-:Y:S01]  /*1cf70*/  @!P2 LDGSTS.E.BYPASS.LTC128B.128 [R235+0x5000], [R20.64] ;  /* 0x0500000014ebafae */ /* 0x0003e2000b901d44 */
[----:B------:R-:W-:Y:S01]  /*1cf80*/  IMAD.X R4, R4, 0x1, R226, P3 ;  /* 0x0000000104047824 */ /* 0x000fe200018e06e2 */
[CC--:B------:R-:W-:Y:S02]  /*1cf90*/  @!P2 LEA R32, P4, R9.reuse, R228.reuse, 0x1 ;  /* 0x000000e40920a211 */ /* 0x0c0fe400078808ff */
[----:B------:R1:W-:Y:S01]  /*1cfa0*/  @P2 STS.128 [R235+0x5000], RZ ;  /* 0x005000ffeb002388 */ /* 0x0003e20000000c00 */
[C---:B------:R-:W-:Y:S02]  /*1cfb0*/  @P1 LEA R8, P0, R9.reuse, R228, 0x1 ;  /* 0x000000e409081211 */ /* 0x040fe400078008ff */
[C---:B------:R-:W-:Y:S01]  /*1cfc0*/  IADD3 R2, P3, R9.reuse, R225, RZ ;  /* 0x000000e109027210 */ /* 0x040fe20007f7e0ff */
[----:B------:R-:W-:Y:S01]  /*1cfd0*/  @!PT LDS RZ, [RZ] ;  /* 0x00000000fffff984 */ /* 0x000fe20000000800 */
[----:B------:R-:W-:Y:S01]  /*1cfe0*/  @!PT LDS RZ, [RZ] ;  /* 0x00000000fffff984 */ /* 0x000fe20000000800 */
[----:B------:R-:W-:Y:S01]  /*1cff0*/  @!PT LDS RZ, [RZ] ;  /* 0x00000000fffff984 */ /* 0x000fe20000000800 */
[----:B------:R1:W-:Y:S01]  /*1d000*/  @P1 LDGSTS.E.BYPASS.LTC128B.128 [R235+0x9000], [R14.64+0x80] ;  /* 0x090000800eeb1fae */ /* 0x0003e2000b901d44 */
[----:B------:R-:W-:-:S02]  /*1d010*/  @!P2 LEA.HI.X R33, R9, R227, R4, 0x1, P4 ;  /* 0x000000e30921a211 */ /* 0x000fc400020f0c04 */
[-C--:B------:R-:W-:Y:S01]  /*1d020*/  @P1 LEA.HI.X R9, R9, R227.reuse, R4, 0x1, P0 ;  /* 0x000000e309091211 */ /* 0x080fe200000f0c04 */
[----:B------:R1:W-:Y:S01]  /*1d030*/  @!P1 STS.128 [R235+0x9000], RZ ;  /* 0x009000ffeb009388 */ /* 0x0003e20000000c00 */
[----:B------:R-:W-:Y:S01]  /*1d040*/  IMAD.X R4, R4, 0x1, R226, P3 ;  /* 0x0000000104047824 */ /* 0x000fe200018e06e2 */
[CC--:B------:R-:W-:Y:S02]  /*1d050*/  @!P2 LEA R34, P3, R2.reuse, R228.reuse, 0x1 ;  /* 0x000000e40222a211 */ /* 0x0c0fe400078608ff */
[----:B------:R-:W-:Y:S01]  /*1d060*/  @!PT LDS RZ, [RZ] ;  /* 0x00000000fffff984 */ /* 0x000fe20000000800 */
[----:B------:R-:W-:Y:S01]  /*1d070*/  @!PT LDS RZ, [RZ] ;  /* 0x00000000fffff984 */ /* 0x000fe20000000800 */
[----:B------:R-:W-:Y:S01]  /*1d080*/  @!PT LDS RZ, [RZ] ;  /* 0x00000000fffff984 */ /* 0x000fe20000000800 */
[----:B------:R1:W-:Y:S01]  /*1d090*/  @!P2 LDGSTS.E.BYPASS.LTC128B.128 [R235+0x5800], [R18.64] ;  /* 0x0580000012ebafae */ /* 0x0003e2000b901d44 */
[C---:B------:R-:W-:Y:S01]  /*1d0a0*/  @P1 LEA R36, P0, R2.reuse, R228, 0x1 ;  /* 0x000000e402241211 */ /* 0x040fe200078008ff */
[----:B------:R-:W-:Y:S01]  /*1d0b0*/  IMAD.MOV.U32 R228, RZ, RZ, R24 ;  /* 0x000000ffffe47224 */ /* 0x000fe200078e0018 */
[CCC-:B------:R-:W-:Y:S01]  /*1d0c0*/  @!P2 LEA.HI.X R35, R2.reuse, R227.reuse, R4.reuse, 0x1, P3 ;  /* 0x000000e30223a211 */ /* 0x1c0fe200018f0c04 */
[----:B------:R1:W-:Y:S01]  /*1d0d0*/  @P2 STS.128 [R235+0x5800], RZ ;  /* 0x005800ffeb002388 */ /* 0x0003e20000000c00 */
[----:B------:R-:W-:Y:S01]  /*1d0e0*/  @P1 LEA.HI.X R37, R2, R227, R4, 0x1, P0 ;  /* 0x000000e302251211 */ /* 0x000fe200000f0c04 */
[----:B------:R-:W-:-:S02]  /*1d0f0*/  IMAD.MOV.U32 R227, RZ, RZ, R25 ;  /* 0x000000ffffe37224 */ /* 0x000fc400078e0019 */
        /* <DEDUP_REMOVED lines=45> */
[----:B------:R-:W0:Y:S02]  /*1d3d0*/  LDGDEPBAR ;  /* 0x00000000000079af */ /* 0x000e240000000000 */
.L_x_1110:
[----:B------:R-:W-:Y:S05]  /*1d3e0*/  BSYNC B1 ;  /* 0x0000000000017941 */ /* 0x000fea0003800000 */
.L_x_1109:
[----:B------:R2:W3:Y:S01]  /*1d3f0*/  LD.E R47, [R6.64+0xdc] ;  /* 0x0000dc04062f7980 */ /* 0x0004e2000c101900 */
[----:B------:R-:W-:-:S03]  /*1d400*/  FMNMX.FTZ R2, R3, R66, !PT ;  /* 0x0000004203027209 */ /* 0x000fc60007810000 */
[----:B-1----:R-:W-:Y:S01]  /*1d410*/  LDSM.16.MT88.4 R12, [R216+0xc000] ;  /* 0x00c00000d80c783b */ /* 0x002fe20000004200 */
[----:B------:R-:W-:Y:S02]  /*1d420*/  FMNMX.FTZ R9, R67, R2, !PT ;  /* 0x0000000243097209 */ /* 0x000fe40007810000 */
[----:B------:R-:W-:Y:S01]  /*1d430*/  FMNMX.FTZ R2, R132, R5, !PT ;  /* 0x0000000584027209 */ /* 0x000fe20007810000 */
[----:B------:R-:W-:Y:S01]  /*1d440*/  LDSM.16.MT88.4 R16, [R213+0xc000] ;  /* 0x00c00000d510783b */ /* 0x000fe20000004200 */
[----:B------:R-:W-:Y:S02]  /*1d450*/  FMNMX.FTZ R9, R0, R9, !PT ;  /* 0x0000000900097209 */ /* 0x000fe40007810000 */
        /* <DEDUP_REMOVED lines=12> */
[----:B------:R-:W-:-:S04]  /*1d520*/  FMNMX.FTZ R2, R182, R11, !PT ;  /* 0x0000000bb6027209 */ /* 0x000fc80007810000 */
[----:B--2---:R-:W-:-:S04]  /*1d530*/  FMNMX.FTZ R7, R133, R2, !PT ;  /* 0x0000000285077209 */ /* 0x004fc80007810000 */
        /* <DEDUP_REMOVED lines=50> */
[----:B------:R-:W-:-:S05]  /*1d860*/  FMNMX.FTZ R4, R54, R7, !PT ;  /* 0x0000000736047209 */ /* 0x000fca0007810000 */
[----:B------:R-:W2:Y:S01]  /*1d870*/  SHFL.BFLY PT, R7, R4, 0x2, 0x1f ;  /* 0x0c401f0004077f89 */ /* 0x000ea200000e0000 */
[----:B-1----:R-:W-:-:S03]  /*1d880*/  FMNMX.FTZ R2, R9, R2, !PT ;  /* 0x0000000209027209 */ /* 0x002fc60007810000 */
[----:B------:R-:W-:Y:S04]  /*1d890*/  LDSM.16.MT88.4 R8, [R214+0xc000] ;  /* 0x00c00000d608783b */ /* 0x000fe80000004200 */
[----:B------:R-:W1:Y:S01]  /*1d8a0*/  SHFL.BFLY PT, R41, R2, 0x1, 0x1f ;  /* 0x0c201f0002297f89 */ /* 0x000e6200000e0000 */
[----:B--2---:R-:W-:-:S05]  /*1d8b0*/  FMNMX.FTZ R7, R4, R7, !PT ;  /* 0x0000000704077209 */ /* 0x004fca0007810000 */
[----:B------:R-:W2:Y:S01]  /*1d8c0*/  SHFL.BFLY PT, R42, R7, 0x1, 0x1f ;  /* 0x0c201f00072a7f89 */ /* 0x000ea200000e0000 */
[----:B-1----:R-:W-:-:S04]  /*1d8d0*/  FMNMX.FTZ R41, R2, R41, !PT ;  /* 0x0000002902297209 */ /* 0x002fc80007810000 */
[----:B------:R-:W-:-:S04]  /*1d8e0*/  FSETP.NEU.FTZ.AND P0, PT, R41, -INF , PT ;  /* 0xff8000002900780b */ /* 0x000fc80003f1d000 */
[----:B------:R-:W-:-:S05]  /*1d8f0*/  FSEL R4, R41, RZ, P0 ;  /* 0x000000ff29047208 */ /* 0x000fca0000000000 */
[----:B------:R-:W-:Y:S01]  /*1d900*/  FADD.FTZ R4, R3, -R4 ;  /* 0x8000000403047221 */ /* 0x000fe20000010000 */
[----:B--2---:R-:W-:-:S04]  /*1d910*/  FMNMX.FTZ R42, R7, R42, !PT ;  /* 0x0000002a072a7209 */ /* 0x004fc80007810000 */
[----:B------:R-:W-:Y:S01]  /*1d920*/  FSETP.NEU.FTZ.AND P1, PT, R42, -INF , PT ;  /* 0xff8000002a00780b */ /* 0x000fe20003f3d000 */
[C---:B---3--:R-:W-:Y:S02]  /*1d930*/  FMUL.FTZ R58, R47.reuse, R42 ;  /* 0x0000002a2f3a7220 */ /* 0x048fe40000410000 */
[C---:B------:R-:W-:Y:S02]  /*1d940*/  FMUL.FTZ R52, R47.reuse, R41 ;  /* 0x000000292f347220 */ /* 0x040fe40000410000 */
[----:B------:R-:W-:Y:S01]  /*1d950*/  FMUL.FTZ R43, R47, R4 ;  /* 0x000000042f2b7220 */ /* 0x000fe20000410000 */
[----:B------:R-:W-:Y:S02]  /*1d960*/  FSEL R58, R58, RZ, P1 ;  /* 0x000000ff3a3a7208 */ /* 0x000fe40000800000 */
[----:B------:R-:W-:-:S03]  /*1d970*/  FSEL R52, R52, RZ, P0 ;  /* 0x000000ff34347208 */ /* 0x000fc60000000000 */
[-C--:B------:R-:W-:Y:S01]  /*1d980*/  FFMA.FTZ R40, R5, R47.reuse, -R58 ;  /* 0x0000002f05287223 */ /* 0x080fe2000001083a */
[----:B------:R-:W-:Y:S01]  /*1d990*/  FSEL R5, R42, RZ, P1 ;  /* 0x000000ff2a057208 */ /* 0x000fe20000800000 */
[-CC-:B------:R-:W-:Y:S01]  /*1d9a0*/  FFMA.FTZ R33, R0, R47.reuse, -R52.reuse ;  /* 0x0000002f00217223 */ /* 0x180fe20000010834 */
[----:B------:R-:W1:Y:S01]  /*1d9b0*/  MUFU.EX2 R43, R43 ;  /* 0x0000002b002b7308 */ /* 0x000e620000000800 */
[-CC-:B------:R-:W-:Y:S02]  /*1d9c0*/  FFMA.FTZ R32, R66, R47.reuse, -R52.reuse ;  /* 0x0000002f42207223 */ /* 0x180fe40000010834 */
[----:B------:R-:W-:Y:S02]  /*1d9d0*/  FADD.FTZ R4, R132, -R5 ;  /* 0x8000000584047221 */ /* 0x000fe40000010000 */
[-C--:B------:R-:W-:Y:S02]  /*1d9e0*/  FFMA.FTZ R0, R192, R47.reuse, -R52 ;  /* 0x0000002fc0007223 */ /* 0x080fe40000010834 */
[-CC-:B------:R-:W-:Y:S01]  /*1d9f0*/  FFMA.FTZ R35, R65, R47.reuse, -R58.reuse ;  /* 0x0000002f41237223 */ /* 0x180fe2000001083a */
[----:B------:R-:W-:Y:S01]  /*1da00*/  MUFU.EX2 R32, R32 ;  /* 0x0000002000207308 */ /* 0x000fe20000000800 */
[----:B------:R-:W-:-:S02]  /*1da10*/  FFMA.FTZ R34, R189, R47, -R58 ;  /* 0x0000002fbd227223 */ /* 0x000fc4000001083a */
[-C--:B------:R-:W-:Y:S02]  /*1da20*/  FFMA.FTZ R3, R190, R47.reuse, -R58 ;  /* 0x0000002fbe037223 */ /* 0x080fe4000001083a */
[----:B------:R-:W-:Y:S02]  /*1da30*/  FMUL.FTZ R44, R47, R4 ;  /* 0x000000042f2c7220 */ /* 0x000fe40000410000 */
[----:B------:R-:W-:Y:S01]  /*1da40*/  FFMA.FTZ R67, R67, R47, -R52 ;  /* 0x0000002f43437223 */ /* 0x000fe20000010834 */
[----:B------:R-:W-:Y:S01]  /*1da50*/  MUFU.EX2 R33, R33 ;  /* 0x0000002100217308 */ /* 0x000fe20000000800 */
[-C--:B-1----:R-:W-:Y:S02]  /*1da60*/  FMUL.FTZ R130, R130, R43.reuse ;  /* 0x0000002b82827220 */ /* 0x082fe40000410000 */
[-C--:B------:R-:W-:Y:S02]  /*1da70*/  FMUL.FTZ R131, R131, R43.reuse ;  /* 0x0000002b83837220 */ /* 0x080fe40000410000 */
[----:B------:R-:W-:-:S02]  /*1da80*/  FMUL.FTZ R126, R126, R43 ;  /* 0x0000002b7e7e7220 */ /* 0x000fc40000410000 */
[-C--:B------:R-:W-:Y:S01]  /*1da90*/  FMUL.FTZ R127, R127, R43.reuse ;  /* 0x0000002b7f7f7220 */ /* 0x080fe20000410000 */
[----:B------:R-:W1:Y:S01]  /*1daa0*/  MUFU.EX2 R2, R67 ;  /* 0x0000004300027308 */ /* 0x000e620000000800 */
[-C--:B------:R-:W-:Y:S02]  /*1dab0*/  FMUL.FTZ R70, R70, R43.reuse ;  /* 0x0000002b46467220 */ /* 0x080fe40000410000 */
[-C--:B------:R-:W-:Y:S02]  /*1dac0*/  FMUL.FTZ R71, R71, R43.reuse ;  /* 0x0000002b47477220 */ /* 0x080fe40000410000 */
[-C--:B------:R-:W-:Y:S02]  /*1dad0*/  FMUL.FTZ R74, R74, R43.reuse ;  /* 0x0000002b4a4a7220 */ /* 0x080fe40000410000 */
[-C--:B------:R-:W-:Y:S01]  /*1dae0*/  FMUL.FTZ R75, R75, R43.reuse ;  /* 0x0000002b4b4b7220 */ /* 0x080fe20000410000 */
[----:B------:R-:W2:Y:S01]  /*1daf0*/  MUFU.EX2 R0, R0 ;  /* 0x0000000000007308 */ /* 0x000ea20000000800 */
[----:B------:R-:W-:-:S02]  /*1db00*/  FMUL.FTZ R78, R78, R43 ;  /* 0x0000002b4e4e7220 */ /* 0x000fc40000410000 */
[-C--:B------:R-:W-:Y:S02]  /*1db10*/  FMUL.FTZ R79, R79, R43.reuse ;  /* 0x0000002b4f4f7220 */ /* 0x080fe40000410000 */
[-C--:B------:R-:W-:Y:S02]  /*1db20*/  FMUL.FTZ R82, R82, R43.reuse ;  /* 0x0000002b52527220 */ /* 0x080fe40000410000 */
[-C--:B------:R-:W-:Y:S01]  /*1db30*/  FMUL.FTZ R83, R83, R43.reuse ;  /* 0x0000002b53537220 */ /* 0x080fe20000410000 */
[----:B------:R-:W-:Y:S01]  /*1db40*/  MUFU.EX2 R40, R40 ;  /* 0x0000002800287308 */ /* 0x000fe20000000800 */
[----:B-1----:R-:W-:Y:S01]  /*1db50*/  F2FP.PACK_AB R5, R2, R32 ;  /* 0x000000200205723e */ /* 0x002fe200000000ff */
[-C--:B------:R-:W-:Y:S02]  /*1db60*/  FMUL.FTZ R86, R86, R43.reuse ;  /* 0x0000002b56567220 */ /* 0x080fe40000410000 */
[-C--:B------:R-:W-:Y:S02]  /*1db70*/  FMUL.FTZ R87, R87, R43.reuse ;  /* 0x0000002b57577220 */ /* 0x080fe40000410000 */
[----:B------:R-:W-:-:S02]  /*1db80*/  FMUL.FTZ R90, R90, R43 ;  /* 0x0000002b5a5a7220 */ /* 0x000fc40000410000 */
[----:B------:R-:W1:Y:S01]  /*1db90*/  MUFU.EX2 R35, R35 ;  /* 0x0000002300237308 */ /* 0x000e620000000800 */
[----:B--2---:R-:W-:Y:S01]  /*1dba0*/  F2FP.PACK_AB R7, R0, R33 ;  /* 0x000000210007723e */ /* 0x004fe200000000ff */
[-C--:B------:R-:W-:Y:S02]  /*1dbb0*/  FMUL.FTZ R91, R91, R43.reuse ;  /* 0x0000002b5b5b7220 */ /* 0x080fe40000410000 */
[-C--:B------:R-:W-:Y:S02]  /*1dbc0*/  FMUL.FTZ R94, R94, R43.reuse ;  /* 0x0000002b5e5e7220 */ /* 0x080fe40000410000 */
[-C--:B------:R-:W-:Y:S02]  /*1dbd0*/  FMUL.FTZ R95, R95, R43.reuse ;  /* 0x0000002b5f5f7220 */ /* 0x080fe40000410000 */
[----:B------:R-:W-:Y:S01]  /*1dbe0*/  MUFU.EX2 R34, R34 ;  /* 0x0000002200227308 */ /* 0x000fe20000000800 */
[-C--:B------:R-:W-:Y:S02]  /*1dbf0*/  FMUL.FTZ R98, R98, R43.reuse ;  /* 0x0000002b62627220 */ /* 0x080fe40000410000 */
[----:B------:R-:W-:-:S02]  /*1dc00*/  FMUL.FTZ R99, R99, R43 ;  /* 0x0000002b63637220 */ /* 0x000fc40000410000 */
[-C--:B------:R-:W-:Y:S02]  /*1dc10*/  FMUL.FTZ R102, R102, R43.reuse ;  /* 0x0000002b66667220 */ /* 0x080fe40000410000 */
[-C--:B------:R-:W-:Y:S01]  /*1dc20*/  FMUL.FTZ R103, R103, R43.reuse ;  /* 0x0000002b67677220 */ /* 0x080fe20000410000 */
[----:B------:R-:W2:Y:S01]  /*1dc30*/  MUFU.EX2 R3, R3 ;  /* 0x0000000300037308 */ /* 0x000ea20000000800 */
[----:B-1----:R-:W-:Y:S01]  /*1dc40*/  F2FP.PACK_AB R4, R35, R40 ;  /* 0x000000282304723e */ /* 0x002fe200000000ff */
[-C--:B------:R-:W-:Y:S02]  /*1dc50*/  FMUL.FTZ R122, R122, R43.reuse ;  /* 0x0000002b7a7a7220 */ /* 0x080fe40000410000 */
[-C--:B------:R-:W-:Y:S02]  /*1dc60*/  FMUL.FTZ R123, R123, R43.reuse ;  /* 0x0000002b7b7b7220 */ /* 0x080fe40000410000 */
[-C--:B------:R-:W-:Y:S02]  /*1dc70*/  FMUL.FTZ R106, R106, R43.reuse ;  /* 0x0000002b6a6a7220 */ /* 0x080fe40000410000 */
[----:B------:R-:W1:Y:S01]  /*1dc80*/  MUFU.EX2 R44, R44 ;  /* 0x0000002c002c7308 */ /* 0x000e620000000800 */
[----:B------:R-:W-:-:S02]  /*1dc90*/  FMUL.FTZ R107, R107, R43 ;  /* 0x0000002b6b6b7220 */ /* 0x000fc40000410000 */
[-C--:B------:R-:W-:Y:S02]  /*1dca0*/  FMUL.FTZ R110, R110, R43.reuse ;  /* 0x0000002b6e6e7220 */ /* 0x080fe40000410000 */
[-C--:B------:R-:W-:Y:S02]  /*1dcb0*/  FMUL.FTZ R111, R111, R43.reuse ;  /* 0x0000002b6f6f7220 */ /* 0x080fe40000410000 */
[-C--:B------:R-:W-:Y:S01]  /*1dcc0*/  FMUL.FTZ R118, R118, R43.reuse ;  /* 0x0000002b76767220 */ /* 0x080fe20000410000 */
[----:B--2---:R-:W-:Y:S01]  /*1dcd0*/  F2FP.PACK_AB R6, R3, R34 ;  /* 0x000000220306723e */ /* 0x004fe200000000ff */
[-C--:B------:R-:W-:Y:S02]  /*1dce0*/  FMUL.FTZ R119, R119, R43.reuse ;  /* 0x0000002b77777220 */ /* 0x080fe40000410000 */
[-C--:B------:R-:W-:Y:S02]  /*1dcf0*/  FMUL.FTZ R114, R114, R43.reuse ;  /* 0x0000002b72727220 */ /* 0x080fe40000410000 */
[----:B------:R-:W-:-:S02]  /*1dd00*/  FMUL.FTZ R115, R115, R43 ;  /* 0x0000002b73737220 */ /* 0x000fc40000410000 */
[----:B------:R-:W-:Y:S02]  /*1dd10*/  FFMA.FTZ R53, R188, R47, -R52 ;  /* 0x0000002fbc357223 */ /* 0x000fe40000010834 */
[-C--:B-1----:R-:W-:Y:S02]  /*1dd20*/  FMUL.FTZ R128, R128, R44.reuse ;  /* 0x0000002c80807220 */ /* 0x082fe40000410000 */
[-C--:B------:R-:W-:Y:S02]  /*1dd30*/  FMUL.FTZ R129, R129, R44.reuse ;  /* 0x0000002c81817220 */ /* 0x080fe40000410000 */
[-C--:B------:R-:W-:Y:S01]  /*1dd40*/  FMUL.FTZ R124, R124, R44.reuse ;  /* 0x0000002c7c7c7220 */ /* 0x080fe20000410000 */
[----:B------:R-:W-:Y:S01]  /*1dd50*/  MUFU.EX2 R53, R53 ;  /* 0x0000003500357308 */ /* 0x000fe20000000800 */
[-C--:B------:R-:W-:Y:S02]  /*1dd60*/  FMUL.FTZ R125, R125, R44.reuse ;  /* 0x0000002c7d7d7220 */ /* 0x080fe40000410000 */
[-C--:B------:R-:W-:Y:S01]  /*1dd70*/  FMUL.FTZ R68, R68, R44.reuse ;  /* 0x0000002c44447220 */ /* 0x080fe20000410000 */
[----:B------:R-:W-:Y:S01]  /*1dd80*/  HMMA.16816.F32 R128, R4, R12, R128 ;  /* 0x0000000c0480723c */ /* 0x000fe20000001880 */
[----:B------:R-:W-:-:S02]  /*1dd90*/  FMUL.FTZ R69, R69, R44 ;  /* 0x0000002c45457220 */ /* 0x000fc40000410000 */
[-C--:B------:R-:W-:Y:S02]  /*1dda0*/  FMUL.FTZ R72, R72, R44.reuse ;  /* 0x0000002c48487220 */ /* 0x080fe40000410000 */
[-C--:B------:R-:W-:Y:S02]  /*1ddb0*/  FMUL.FTZ R73, R73, R44.reuse ;  /* 0x0000002c49497220 */ /* 0x080fe40000410000 */
[-C--:B------:R-:W-:Y:S01]  /*1ddc0*/  FMUL.FTZ R76, R76, R44.reuse ;  /* 0x0000002c4c4c7220 */ /* 0x080fe20000410000 */
[----:B------:R-:W-:Y:S01]  /*1ddd0*/  HMMA.16816.F32 R124, R4, R14, R124 ;  /* 0x0000000e047c723c */ /* 0x000fe2000000187c */
[----:B------:R-:W1:Y:S01]  /*1dde0*/  LDSM.16.MT88.4 R12, [R212+0xc000] ;  /* 0x00c00000d40c783b */ /* 0x000e620000004200 */
[-C--:B------:R-:W-:Y:S02]  /*1ddf0*/  FMUL.FTZ R77, R77, R44.reuse ;  /* 0x0000002c4d4d7220 */ /* 0x080fe40000410000 */
[-C--:B------:R-:W-:Y:S02]  /*1de00*/  FMUL.FTZ R80, R80, R44.reuse ;  /* 0x0000002c50507220 */ /* 0x080fe40000410000 */
[----:B------:R-:W-:-:S02]  /*1de10*/  FMUL.FTZ R81, R81, R44 ;  /* 0x0000002c51517220 */ /* 0x000fc40000410000 */
[C---:B------:R-:W-:Y:S01]  /*1de20*/  HMMA.16816.F32 R68, R4.reuse, R8, R68 ;  /* 0x000000080444723c */ /* 0x040fe20000001844 */
[-C--:B------:R-:W-:Y:S02]  /*1de30*/  FMUL.FTZ R84, R84, R44.reuse ;  /* 0x0000002c54547220 */ /* 0x080fe40000410000 */
[-C--:B------:R-:W-:Y:S02]  /*1de40*/  FMUL.FTZ R85, R85, R44.reuse ;  /* 0x0000002c55557220 */ /* 0x080fe40000410000 */
[-C--:B------:R-:W-:Y:S02]  /*1de50*/  FMUL.FTZ R88, R88, R44.reuse ;  /* 0x0000002c58587220 */ /* 0x080fe40000410000 */
[-C--:B------:R-:W-:Y:S01]  /*1de60*/  FMUL.FTZ R89, R89, R44.reuse ;  /* 0x0000002c59597220 */ /* 0x080fe20000410000 */
[----:B------:R-:W-:Y:S01]  /*1de70*/  HMMA.16816.F32 R72, R4, R10, R72 ;  /* 0x0000000a0448723c */ /* 0x000fe20000001848 */
[----:B------:R-:W2:Y:S01]  /*1de80*/  LDSM.16.MT88.4 R8, [R216+0x10000] ;  /* 0x01000000d808783b */ /* 0x000ea20000004200 */
[----:B------:R-:W-:-:S02]  /*1de90*/  FMUL.FTZ R92, R92, R44 ;  /* 0x0000002c5c5c7220 */ /* 0x000fc40000410000 */
[-C--:B------:R-:W-:Y:S02]  /*1dea0*/  FMUL.FTZ R93, R93, R44.reuse ;  /* 0x0000002c5d5d7220 */ /* 0x080fe40000410000 */
[-C--:B------:R-:W-:Y:S02]  /*1deb0*/  FMUL.FTZ R96, R96, R44.reuse ;  /* 0x0000002c60607220 */ /* 0x080fe40000410000 */
[C---:B------:R-:W-:Y:S01]  /*1dec0*/  HMMA.16816.F32 R76, R4.reuse, R16, R76 ;  /* 0x00000010044c723c */ /* 0x040fe2000000184c */
[-C--:B------:R-:W-:Y:S02]  /*1ded0*/  FMUL.FTZ R97, R97, R44.reuse ;  /* 0x0000002c61617220 */ /* 0x080fe40000410000 */
[-C--:B------:R-:W-:Y:S02]  /*1dee0*/  FMUL.FTZ R100, R100, R44.reuse ;  /* 0x0000002c64647220 */ /* 0x080fe40000410000 */
[-C--:B------:R-:W-:Y:S02]  /*1def0*/  FMUL.FTZ R101, R101, R44.reuse ;  /* 0x0000002c65657220 */ /* 0x080fe40000410000 */
[-C--:B------:R-:W-:Y:S01]  /*1df00*/  FMUL.FTZ R120, R120, R44.reuse ;  /* 0x0000002c78787220 */ /* 0x080fe20000410000 */
[----:B------:R-:W-:Y:S01]  /*1df10*/  HMMA.16816.F32 R80, R4, R18, R80 ;  /* 0x000000120450723c */ /* 0x000fe20000001850 */
[----:B------:R-:W3:Y:S01]  /*1df20*/  LDSM.16.MT88.4 R16, [R214+0x10000] ;  /* 0x01000000d610783b */ /* 0x000ee20000004200 */
[----:B------:R-:W-:-:S02]  /*1df30*/  FMUL.FTZ R121, R121, R44 ;  /* 0x0000002c79797220 */ /* 0x000fc40000410000 */
[-C--:B------:R-:W-:Y:S02]  /*1df40*/  FMUL.FTZ R104, R104, R44.reuse ;  /* 0x0000002c68687220 */ /* 0x080fe40000410000 */
[-C--:B------:R-:W-:Y:S02]  /*1df50*/  FMUL.FTZ R105, R105, R44.reuse ;  /* 0x0000002c69697220 */ /* 0x080fe40000410000 */
[-C--:B------:R-:W-:Y:S01]  /*1df60*/  FMUL.FTZ R108, R108, R44.reuse ;  /* 0x0000002c6c6c7220 */ /* 0x080fe20000410000 */
[----:B-1----:R-:W-:Y:S01]  /*1df70*/  HMMA.16816.F32 R84, R4, R12, R84 ;  /* 0x0000000c0454723c */ /* 0x002fe20000001854 */
[-C--:B------:R-:W-:Y:S02]  /*1df80*/  FMUL.FTZ R109, R109, R44.reuse ;  /* 0x0000002c6d6d7220 */ /* 0x080fe40000410000 */
[-C--:B------:R-:W-:Y:S02]  /*1df90*/  FMUL.FTZ R116, R116, R44.reuse ;  /* 0x0000002c74747220 */ /* 0x080fe40000410000 */
[----:B------:R-:W-:-:S02]  /*1dfa0*/  FMUL.FTZ R117, R117, R44 ;  /* 0x0000002c75757220 */ /* 0x000fc40000410000 */
[-C--:B------:R-:W-:Y:S01]  /*1dfb0*/  FMUL.FTZ R112, R112, R44.reuse ;  /* 0x0000002c70707220 */ /* 0x080fe20000410000 */
[C---:B------:R-:W-:Y:S01]  /*1dfc0*/  HMMA.16816.F32 R88, R4.reuse, R14, R88 ;  /* 0x0000000e0458723c */ /* 0x040fe20000001858 */
[----:B------:R-:W1:Y:S01]  /*1dfd0*/  LDSM.16.MT88.4 R12, [R213+0x10000] ;  /* 0x01000000d50c783b */ /* 0x000e620000004200 */
[----:B------:R-:W-:Y:S02]  /*1dfe0*/  FMUL.FTZ R113, R113, R44 ;  /* 0x0000002c71717220 */ /* 0x000fe40000410000 */
[-CC-:B------:R-:W-:Y:S02]  /*1dff0*/  FFMA.FTZ R60, R187, R47.reuse, -R52.reuse ;  /* 0x0000002fbb3c7223 */ /* 0x180fe40000010834 */
[-C--:B------:R-:W-:Y:S02]  /*1e000*/  FFMA.FTZ R57, R57, R47.reuse, -R52 ;  /* 0x0000002f39397223 */ /* 0x080fe40000010834 */
[----:B--2---:R-:W-:Y:S01]  /*1e010*/  HMMA.16816.F32 R92, R4, R8, R92 ;  /* 0x00000008045c723c */ /* 0x004fe2000000185c */
[-CC-:B------:R-:W-:Y:S01]  /*1e020*/  FFMA.FTZ R62, R186, R47.reuse, -R58.reuse ;  /* 0x0000002fba3e7223 */ /* 0x180fe2000001083a */
[----:B------:R-:W-:Y:S01]  /*1e030*/  MUFU.EX2 R60, R60 ;  /* 0x0000003c003c7308 */ /* 0x000fe20000000800 */
[----:B------:R-:W-:-:S02]  /*1e040*/  FFMA.FTZ R67, R185, R47, -R58 ;  /* 0x0000002fb9437223 */ /* 0x000fc4000001083a */
[-CC-:B------:R-:W-:Y:S02]  /*1e050*/  FFMA.FTZ R65, R184, R47.reuse, -R58.reuse ;  /* 0x0000002fb8417223 */ /* 0x180fe4000001083a */
[-C--:B------:R-:W-:Y:S01]  /*1e060*/  FFMA.FTZ R64, R183, R47.reuse, -R58 ;  /* 0x0000002fb7407223 */ /* 0x080fe2000001083a */
[C---:B------:R-:W-:Y:S01]  /*1e070*/  HMMA.16816.F32 R96, R4.reuse, R10, R96 ;  /* 0x0000000a0460723c */ /* 0x040fe20000001860 */
[----:B------:R-:W2:Y:S01]  /*1e080*/  LDSM.16.MT88.4 R8, [R212+0x10000] ;  /* 0x01000000d408783b */ /* 0x000ea20000004200 */
[-C--:B------:R-:W-:Y:S01]  /*1e090*/  FFMA.FTZ R66, R182, R47.reuse, -R52 ;  /* 0x0000002fb6427223 */ /* 0x080fe20000010834 */
[----:B------:R-:W-:Y:S01]  /*1e0a0*/  MUFU.EX2 R57, R57 ;  /* 0x0000003900397308 */ /* 0x000fe20000000800 */
[-C--:B------:R-:W-:Y:S02]  /*1e0b0*/  FFMA.FTZ R135, R136, R47.reuse, -R58 ;  /* 0x0000002f88877223 */ /* 0x080fe4000001083a */
[-C--:B------:R-:W-:Y:S02]  /*1e0c0*/  FFMA.FTZ R132, R133, R47.reuse, -R52 ;  /* 0x0000002f85847223 */ /* 0x080fe40000010834 */
[----:B---3--:R-:W-:Y:S01]  /*1e0d0*/  HMMA.16816.F32 R100, R4, R16, R100 ;  /* 0x000000100464723c */ /* 0x008fe20000001864 */
[----:B------:R-:W-:-:S02]  /*1e0e0*/  FFMA.FTZ R136, R137, R47, -R58 ;  /* 0x0000002f89887223 */ /* 0x000fc4000001083a */
[----:B------:R-:W-:Y:S01]  /*1e0f0*/  MUFU.EX2 R62, R62 ;  /* 0x0000003e003e7308 */ /* 0x000fe20000000800 */
[-CC-:B------:R-:W-:Y:S02]  /*1e100*/  FFMA.FTZ R133, R156, R47.reuse, -R52.reuse ;  /* 0x0000002f9c857223 */ /* 0x180fe40000010834 */
[-C--:B------:R-:W-:Y:S02]  /*1e110*/  FFMA.FTZ R134, R157, R47.reuse, -R52 ;  /* 0x0000002f9d867223 */ /* 0x080fe40000010834 */
[----:B------:R-:W-:Y:S01]  /*1e120*/  HMMA.16816.F32 R120, R4, R18, R120 ;  /* 0x000000120478723c */ /* 0x000fe20000001878 */
[----:B------:R-:W3:Y:S01]  /*1e130*/  LDSM.16.MT88.4 R16, [R213+0xc800] ;  /* 0x00c80000d510783b */ /* 0x000ee20000004200 */
[-C--:B------:R-:W-:Y:S01]  /*1e140*/  FFMA.FTZ R137, R154, R47.reuse, -R58 ;  /* 0x0000002f9a897223 */ /* 0x080fe2000001083a */
[----:B------:R-:W4:Y:S01]  /*1e150*/  MUFU.EX2 R67, R67 ;  /* 0x0000004300437308 */ /* 0x000f220000000800 */
[-CC-:B------:R-:W-:Y:S02]  /*1e160*/  FFMA.FTZ R154, R51, R47.reuse, -R52.reuse ;  /* 0x0000002f339a7223 */ /* 0x180fe40000010834 */
[----:B------:R-:W-:-:S02]  /*1e170*/  FFMA.FTZ R157, R48, R47, -R52 ;  /* 0x0000002f309d7223 */ /* 0x000fc40000010834 */
[-C--:B------:R-:W-:Y:S01]  /*1e180*/  FFMA.FTZ R156, R49, R47.reuse, -R52 ;  /* 0x0000002f319c7223 */ /* 0x080fe20000010834 */
[C---:B-1----:R-:W-:Y:S01]  /*1e190*/  HMMA.16816.F32 R104, R4.reuse, R12, R104 ;  /* 0x0000000c0468723c */ /* 0x042fe20000001868 */
[-C--:B------:R-:W-:Y:S01]  /*1e1a0*/  FFMA.FTZ R138, R138, R47.reuse, -R58 ;  /* 0x0000002f8a8a7223 */ /* 0x080fe2000001083a */
[----:B------:R-:W-:Y:S01]  /*1e1b0*/  MUFU.EX2 R65, R65 ;  /* 0x0000004100417308 */ /* 0x000fe20000000800 */
[-C--:B------:R-:W-:Y:S01]  /*1e1c0*/  FFMA.FTZ R141, R141, R47.reuse, -R52 ;  /* 0x0000002f8d8d7223 */ /* 0x080fe20000010834 */
[----:B------:R-:W-:Y:S01]  /*1e1d0*/  LDSM.16.MT88.4 R48, [R213+0x11000] ;  /* 0x01100000d530783b */ /* 0x000fe20000004200 */
[-CC-:B------:R-:W-:Y:S02]  /*1e1e0*/  FFMA.FTZ R160, R179, R47.reuse, -R58.reuse ;  /* 0x0000002fb3a07223 */ /* 0x180fe4000001083a */
[-CC-:B------:R-:W-:Y:S01]  /*1e1f0*/  FFMA.FTZ R161, R180, R47.reuse, -R58.reuse ;  /* 0x0000002fb4a17223 */ /* 0x180fe2000001083a */
[----:B------:R-:W-:Y:S01]  /*1e200*/  HMMA.16816.F32 R108, R4, R14, R108 ;  /* 0x0000000e046c723c */ /* 0x000fe2000000186c */
[----:B------:R-:W1:Y:S01]  /*1e210*/  LDSM.16.MT88.4 R12, [R212+0xc800] ;  /* 0x00c80000d40c783b */ /* 0x000e620000004200 */
[----:B------:R-:W5:Y:S01]  /*1e220*/  MUFU.EX2 R64, R64 ;  /* 0x0000004000407308 */ /* 0x000f620000000800 */
[----:B------:R-:W-:-:S02]  /*1e230*/  FFMA.FTZ R162, R181, R47, -R58 ;  /* 0x0000002fb5a27223 */ /* 0x000fc4000001083a */
[-C--:B------:R-:W-:Y:S02]  /*1e240*/  FFMA.FTZ R163, R178, R47.reuse, -R58 ;  /* 0x0000002fb2a37223 */ /* 0x080fe4000001083a */
[-CC-:B------:R-:W-:Y:S01]  /*1e250*/  FFMA.FTZ R171, R171, R47.reuse, -R52.reuse ;  /* 0x0000002fabab7223 */ /* 0x180fe20000010834 */
[C---:B--2---:R-:W-:Y:S01]  /*1e260*/  HMMA.16816.F32 R116, R4.reuse, R8, R116 ;  /* 0x000000080474723c */ /* 0x044fe20000001874 */
[-CC-:B------:R-:W-:Y:S01]  /*1e270*/  FFMA.FTZ R170, R170, R47.reuse, -R52.reuse ;  /* 0x0000002faaaa7223 */ /* 0x180fe20000010834 */
[----:B------:R-:W2:Y:S01]  /*1e280*/  MUFU.EX2 R66, R66 ;  /* 0x0000004200427308 */ /* 0x000ea20000000800 */
[-CC-:B------:R-:W-:Y:S02]  /*1e290*/  FFMA.FTZ R173, R176, R47.reuse, -R52.reuse ;  /* 0x0000002fb0ad7223 */ /* 0x180fe40000010834 */
[-C--:B------:R-:W-:Y:S02]  /*1e2a0*/  FFMA.FTZ R172, R177, R47.reuse, -R52 ;  /* 0x0000002fb1ac7223 */ /* 0x080fe40000010834 */
[-CC-:B------:R-:W-:Y:S01]  /*1e2b0*/  FFMA.FTZ R168, R168, R47.reuse, -R58.reuse ;  /* 0x0000002fa8a87223 */ /* 0x180fe2000001083a */
[----:B------:R-:W-:Y:S01]  /*1e2c0*/  HMMA.16816.F32 R112, R4, R10, R112 ;  /* 0x0000000a0470723c */ /* 0x000fe20000001870 */
[----:B------:R-:W1:Y:S01]  /*1e2d0*/  LDSM.16.MT88.4 R8, [R216+0x10800] ;  /* 0x01080000d808783b */ /* 0x000e620000004200 */
[----:B------:R-:W-:Y:S01]  /*1e2e0*/  MUFU.EX2 R132, R132 ;  /* 0x0000008400847308 */ /* 0x000fe20000000800 */
[----:B------:R-:W-:-:S02]  /*1e2f0*/  FFMA.FTZ R169, R169, R47, -R58 ;  /* 0x0000002fa9a97223 */ /* 0x000fc4000001083a */
[-C--:B------:R-:W-:Y:S02]  /*1e300*/  FFMA.FTZ R166, R166, R47.reuse, -R58 ;  /* 0x0000002fa6a67223 */ /* 0x080fe4000001083a */
[----:B----4-:R-:W-:Y:S01]  /*1e310*/  F2FP.PACK_AB R4, R67, R62 ;  /* 0x0000003e4304723e */ /* 0x010fe200000000ff */
[--C-:B------:R-:W-:Y:S01]  /*1e320*/  FFMA.FTZ R167, R167, R47, -R52.reuse ;  /* 0x0000002fa7a77223 */ /* 0x100fe20000010834 */
[----:B------:R-:W-:Y:S01]  /*1e330*/  F2FP.PACK_AB R5, R60, R53 ;  /* 0x000000353c05723e */ /* 0x000fe200000000ff */
[----:B------:R-:W-:Y:S01]  /*1e340*/  MUFU.EX2 R133, R133 ;  /* 0x0000008500857308 */ /* 0x000fe20000000800 */
[----:B-----5:R-:W-:Y:S01]  /*1e350*/  F2FP.PACK_AB R6, R64, R65 ;  /* 0x000000414006723e */ /* 0x020fe200000000ff */
[----:B------:R-:W-:Y:S01]  /*1e360*/  FFMA.FTZ R159, R159, R47, -R52 ;  /* 0x0000002f9f9f7223 */ /* 0x000fe20000010834 */
[----:B--2---:R-:W-:Y:S01]  /*1e370*/  F2FP.PACK_AB R7, R66, R57 ;  /* 0x000000394207723e */ /* 0x004fe200000000ff */
[-CC-:B------:R-:W-:Y:S02]  /*1e380*/  FFMA.FTZ R153, R153, R47.reuse, -R58.reuse ;  /* 0x0000002f99997223 */ /* 0x180fe4000001083a */
[----:B------:R-:W-:-:S02]  /*1e390*/  FFMA.FTZ R152, R152, R47, -R58 ;  /* 0x0000002f98987223 */ /* 0x000fc4000001083a */
[----:B------:R-:W-:Y:S01]  /*1e3a0*/  MUFU.EX2 R134, R134 ;  /* 0x0000008600867308 */ /* 0x000fe20000000800 */
[-C--:B------:R-:W-:Y:S01]  /*1e3b0*/  FFMA.FTZ R151, R151, R47.reuse, -R58 ;  /* 0x0000002f97977223 */ /* 0x080fe2000001083a */
[C---:B------:R-:W-:Y:S01]  /*1e3c0*/  HMMA.16816.F32 R68, R4.reuse, R20, R68 ;  /* 0x000000140444723c */ /* 0x040fe20000001844 */
[-CC-:B------:R-:W-:Y:S02]  /*1e3d0*/  FFMA.FTZ R146, R146, R47.reuse, -R52.reuse ;  /* 0x0000002f92927223 */ /* 0x180fe40000010834 */
[-CC-:B------:R-:W-:Y:S02]  /*1e3e0*/  FFMA.FTZ R147, R147, R47.reuse, -R52.reuse ;  /* 0x0000002f93937223 */ /* 0x180fe40000010834 */
[-C--:B------:R-:W-:Y:S01]  /*1e3f0*/  FFMA.FTZ R145, R145, R47.reuse, -R52 ;  /* 0x0000002f91917223 */ /* 0x080fe20000010834 */
[----:B------:R-:W-:Y:S01]  /*1e400*/  MUFU.EX2 R135, R135 ;  /* 0x0000008700877308 */ /* 0x000fe20000000800 */
[-CC-:B------:R-:W-:Y:S01]  /*1e410*/  FFMA.FTZ R143, R143, R47.reuse, -R58.reuse ;  /* 0x0000002f8f8f7223 */ /* 0x180fe2000001083a */
[----:B------:R-:W-:Y:S01]  /*1e420*/  HMMA.16816.F32 R72, R4, R22, R72 ;  /* 0x000000160448723c */ /* 0x000fe20000001848 */
[----:B------:R-:W2:Y:S01]  /*1e430*/  LDSM.16.MT88.4 R20, [R212+0x10800] ;  /* 0x01080000d414783b */ /* 0x000ea20000004200 */
[----:B------:R-:W-:-:S02]  /*1e440*/  FFMA.FTZ R144, R144, R47, -R58 ;  /* 0x0000002f90907223 */ /* 0x000fc4000001083a */
[-C--:B------:R-:W-:Y:S02]  /*1e450*/  FFMA.FTZ R142, R142, R47.reuse, -R58 ;  /* 0x0000002f8e8e7223 */ /* 0x080fe4000001083a */
[----:B------:R-:W4:Y:S01]  /*1e460*/  MUFU.EX2 R136, R136 ;  /* 0x0000008800887308 */ /* 0x000f220000000800 */
[----:B------:R-:W-:Y:S01]  /*1e470*/  FFMA.FTZ R139, R139, R47, -R52 ;  /* 0x0000002f8b8b7223 */ /* 0x000fe20000010834 */
[C---:B---3--:R-:W-:Y:S01]  /*1e480*/  HMMA.16816.F32 R76, R4.reuse, R16, R76 ;  /* 0x00000010044c723c */ /* 0x048fe2000000184c */
[----:B------:R-:W-:Y:S02]  /*1e490*/  FFMA.FTZ R43, R243, R43, R32 ;  /* 0x0000002bf32b7223 */ /* 0x000fe40000010020 */
[----:B------:R-:W-:Y:S02]  /*1e4a0*/  FFMA.FTZ R40, R241, R44, R40 ;  /* 0x0000002cf1287223 */ /* 0x000fe40000010028 */
[----:B------:R-:W-:Y:S01]  /*1e4b0*/  FADD.FTZ R2, R2, R43 ;  /* 0x0000002b02027221 */ /* 0x000fe20000010000 */
[----:B------:R-:W-:Y:S01]  /*1e4c0*/  MUFU.EX2 R137, R137 ;  /* 0x0000008900897308 */ /* 0x000fe20000000800 */
[----:B------:R-:W-:Y:S01]  /*1e4d0*/  FADD.FTZ R35, R35, R40 ;  /* 0x0000002823237221 */ /* 0x000fe20000010000 */
[----:B------:R-:W-:Y:S01]  /*1e4e0*/  HMMA.16816.F32 R80, R4, R18, R80 ;  /* 0x000000120450723c */ /* 0x000fe20000001850 */
[----:B------:R-:W3:Y:S01]  /*1e4f0*/  LDSM.16.MT88.4 R16, [R214+0xd000] ;  /* 0x00d00000d610783b */ /* 0x000ee20000004200 */
[----:B------:R-:W-:-:S02]  /*1e500*/  FADD.FTZ R33, R33, R2 ;  /* 0x0000000221217221 */ /* 0x000fc40000010000 */
[----:B------:R-:W-:Y:S02]  /*1e510*/  FADD.FTZ R34, R34, R35 ;  /* 0x0000002322227221 */ /* 0x000fe40000010000 */
[----:B------:R-:W5:Y:S01]  /*1e520*/  MUFU.EX2 R138, R138 ;  /* 0x0000008a008a7308 */ /* 0x000f620000000800 */
[----:B------:R-:W-:Y:S01]  /*1e530*/  FADD.FTZ R0, R0, R33 ;  /* 0x0000002100007221 */ /* 0x000fe20000010000 */
[C---:B-1----:R-:W-:Y:S01]  /*1e540*/  HMMA.16816.F32 R84, R4.reuse, R12, R84 ;  /* 0x0000000c0454723c */ /* 0x042fe20000001854 */
[----:B------:R-:W-:Y:S02]  /*1e550*/  FADD.FTZ R3, R3, R34 ;  /* 0x0000002203037221 */ /* 0x000fe40000010000 */
[----:B------:R-:W-:Y:S02]  /*1e560*/  FADD.FTZ R53, R53, R0 ;  /* 0x0000000035357221 */ /* 0x000fe40000010000 */
[----:B------:R-:W-:Y:S01]  /*1e570*/  FADD.FTZ R0, R62, R3 ;  /* 0x000000033e007221 */ /* 0x000fe20000010000 */
[----:B------:R-:W1:Y:S01]  /*1e580*/  MUFU.EX2 R141, R141 ;  /* 0x0000008d008d7308 */ /* 0x000e620000000800 */
[----:B------:R-:W-:Y:S01]  /*1e590*/  FADD.FTZ R60, R60, R53 ;  /* 0x000000353c3c7221 */ /* 0x000fe20000010000 */
[----:B------:R-:W-:Y:S01]  /*1e5a0*/  HMMA.16816.F32 R88, R4, R14, R88 ;  /* 0x0000000e0458723c */ /* 0x000fe20000001858 */
[----:B------:R-:W1:Y:S01]  /*1e5b0*/  LDSM.16.MT88.4 R12, [R213+0xd000] ;  /* 0x00d00000d50c783b */ /* 0x000e620000004200 */
[----:B------:R-:W-:-:S02]  /*1e5c0*/  FADD.FTZ R0, R67, R0 ;  /* 0x0000000043007221 */ /* 0x000fc40000010000 */
[----:B------:R-:W-:Y:S02]  /*1e5d0*/  FADD.FTZ R3, R57, R60 ;  /* 0x0000003c39037221 */ /* 0x000fe40000010000 */
[----:B------:R-:W-:Y:S01]  /*1e5e0*/  MUFU.EX2 R154, R154 ;  /* 0x0000009a009a7308 */ /* 0x000fe20000000800 */
[----:B------:R-:W-:Y:S01]  /*1e5f0*/  FADD.FTZ R65, R65, R0 ;  /* 0x0000000041417221 */ /* 0x000fe20000010000 */
[----:B------:R-:W-:Y:S01]  /*1e600*/  HMMA.16816.F32 R92, R4, R8, R92 ;  /* 0x00000008045c723c */ /* 0x000fe2000000185c */
[----:B------:R-:W-:Y:S02]  /*1e610*/  FADD.FTZ R3, R66, R3 ;  /* 0x0000000342037221 */ /* 0x000fe40000010000 */
[----:B------:R-:W-:-:S03]  /*1e620*/  FADD.FTZ R64, R64, R65 ;  /* 0x0000004140407221 */ /* 0x000fc60000010000 */
[----:B------:R-:W-:Y:S02]  /*1e630*/  MUFU.EX2 R157, R157 ;  /* 0x0000009d009d7308 */ /* 0x000fe40000000800 */
[C---:B------:R-:W-:Y:S01]  /*1e640*/  HMMA.16816.F32 R96, R4.reuse, R10, R96 ;  /* 0x0000000a0460723c */ /* 0x040fe20000001860 */
[----:B------:R-:W1:Y:S05]  /*1e650*/  LDSM.16.MT88.4 R8, [R212+0xd000] ;  /* 0x00d00000d408783b */ /* 0x000e6a0000004200 */
[----:B------:R-:W-:Y:S02]  /*1e660*/  MUFU.EX2 R156, R156 ;  /* 0x0000009c009c7308 */ /* 0x000fe40000000800 */
[C---:B------:R-:W-:Y:S06]  /*1e670*/  HMMA.16816.F32 R100, R4.reuse, R36, R100 ;  /* 0x000000240464723c */ /* 0x040fec0000001864 */
[----:B------:R-:W-:Y:S02]  /*1e680*/  MUFU.EX2 R160, R160 ;  /* 0x000000a000a07308 */ /* 0x000fe40000000800 */
[C---:B------:R-:W-:Y:S01]  /*1e690*/  HMMA.16816.F32 R120, R4.reuse, R38, R120 ;  /* 0x000000260478723c */ /* 0x040fe20000001878 */
[----:B------:R-:W1:Y:S05]  /*1e6a0*/  LDSM.16.MT88.4 R36, [R214+0x11000] ;  /* 0x01100000d624783b */ /* 0x000e6a0000004200 */
[----:B------:R-:W1:Y:S02]  /*1e6b0*/  MUFU.EX2 R161, R161 ;  /* 0x000000a100a17308 */ /* 0x000e640000000800 */
[C---:B------:R-:W-:Y:S06]  /*1e6c0*/  HMMA.16816.F32 R104, R4.reuse, R28, R104 ;  /* 0x0000001c0468723c */ /* 0x040fec0000001868 */
[----:B------:R-:W-:Y:S02]  /*1e6d0*/  MUFU.EX2 R162, R162 ;  /* 0x000000a200a27308 */ /* 0x000fe40000000800 */
[C---:B------:R-:W-:Y:S01]  /*1e6e0*/  HMMA.16816.F32 R108, R4.reuse, R30, R108 ;  /* 0x0000001e046c723c */ /* 0x040fe2000000186c */
[----:B------:R-:W-:Y:S05]  /*1e6f0*/  LDSM.16.MT88.4 R28, [R212+0x11000] ;  /* 0x01100000d41c783b */ /* 0x000fea0000004200 */
[----:B------:R-:W1:Y:S02]  /*1e700*/  MUFU.EX2 R163, R163 ;  /* 0x000000a300a37308 */ /* 0x000e640000000800 */
[C---:B------:R-:W-:Y:S06]  /*1e710*/  HMMA.16816.F32 R128, R4.reuse, R24, R128 ;  /* 0x000000180480723c */ /* 0x040fec0000001880 */
[----:B------:R-:W1:Y:S02]  /*1e720*/  MUFU.EX2 R171, R171 ;  /* 0x000000ab00ab7308 */ /* 0x000e640000000800 */
[C---:B------:R-:W-:Y:S01]  /*1e730*/  HMMA.16816.F32 R124, R4.reuse, R26, R124 ;  /* 0x0000001a047c723c */ /* 0x040fe2000000187c */
[----:B------:R-:W3:Y:S05]  /*1e740*/  LDSM.16.MT88.4 R24, [R216+0xd000] ;  /* 0x00d00000d818783b */ /* 0x000eea0000004200 */
[----:B------:R-:W-:Y:S02]  /*1e750*/  MUFU.EX2 R170, R170 ;  /* 0x000000aa00aa7308 */ /* 0x000fe40000000800 */
[C---:B--2---:R-:W-:Y:S06]  /*1e760*/  HMMA.16816.F32 R116, R4.reuse, R20, R116 ;  /* 0x000000140474723c */ /* 0x044fec0000001874 */
[----:B------:R-:W-:Y:S02]  /*1e770*/  MUFU.EX2 R173, R173 ;  /* 0x000000ad00ad7308 */ /* 0x000fe40000000800 */
[----:B------:R-:W-:Y:S01]  /*1e780*/  HMMA.16816.F32 R112, R4, R22, R112 ;  /* 0x000000160470723c */ /* 0x000fe20000001870 */
[----:B------:R-:W2:Y:S05]  /*1e790*/  LDSM.16.MT88.4 R20, [R216+0x11000] ;  /* 0x01100000d814783b */ /* 0x000eaa0000004200 */
[----:B------:R-:W-:Y:S01]  /*1e7a0*/  MUFU.EX2 R172, R172 ;  /* 0x000000ac00ac7308 */ /* 0x000fe20000000800 */
[----:B----4-:R-:W-:Y:S01]  /*1e7b0*/  F2FP.PACK_AB R4, R136, R135 ;  /* 0x000000878804723e */ /* 0x010fe200000000ff */
[----:B------:R-:W-:Y:S01]  /*1e7c0*/  FADD.FTZ R135, R135, R64 ;  /* 0x0000004087877221 */ /* 0x000fe20000010000 */
[----:B------:R-:W-:Y:S01]  /*1e7d0*/  F2FP.PACK_AB R5, R133, R132 ;  /* 0x000000848505723e */ /* 0x000fe200000000ff */
[----:B------:R-:W-:Y:S01]  /*1e7e0*/  FADD.FTZ R132, R132, R3 ;  /* 0x0000000384847221 */ /* 0x000fe20000010000 */
[----:B-----5:R-:W-:Y:S01]  /*1e7f0*/  F2FP.PACK_AB R6, R138, R137 ;  /* 0x000000898a06723e */ /* 0x020fe200000000ff */
[----:B------:R-:W-:Y:S01]  /*1e800*/  FADD.FTZ R136, R136, R135 ;  /* 0x0000008788887221 */ /* 0x000fe20000010000 */
[----:B-1----:R-:W-:Y:S01]  /*1e810*/  F2FP.PACK_AB R7, R141, R134 ;  /* 0x000000868d07723e */ /* 0x002fe200000000ff */
[----:B------:R-:W-:Y:S01]  /*1e820*/  MUFU.EX2 R168, R168 ;  /* 0x000000a800a87308 */ /* 0x000fe20000000800 */
[----:B------:R-:W-:Y:S01]  /*1e830*/  FADD.FTZ R133, R133, R132 ;  /* 0x0000008485857221 */ /* 0x000fe20000010000 */
[----:B------:R-:W-:Y:S01]  /*1e840*/  MOV R132, R42 ;  /* 0x0000002a00847202 */ /* 0x000fe20000000f00 */
[----:B------:R-:W-:-:S02]  /*1e850*/  FADD.FTZ R3, R137, R136 ;  /* 0x0000008889037221 */ /* 0x000fc40000010000 */
[----:B------:R-:W-:Y:S01]  /*1e860*/  FADD.FTZ R134, R134, R133 ;  /* 0x0000008586867221 */ /* 0x000fe20000010000 */
[----:B---3--:R-:W-:Y:S01]  /*1e870*/  HMMA.16816.F32 R68, R4, R16, R68 ;  /* 0x000000100444723c */ /* 0x008fe20000001844 */
[----:B------:R-:W-:Y:S01]  /*1e880*/  FADD.FTZ R3, R138, R3 ;  /* 0x000000038a037221 */ /* 0x000fe20000010000 */
[----:B------:R-:W1:Y:S01]  /*1e890*/  MUFU.EX2 R169, R169 ;  /* 0x000000a900a97308 */ /* 0x000e620000000800 */
[----:B------:R-:W-:-:S05]  /*1e8a0*/  FADD.FTZ R141, R141, R134 ;  /* 0x000000868d8d7221 */ /* 0x000fca0000010000 */
[C---:B------:R-:W-:Y:S01]  /*1e8b0*/  HMMA.16816.F32 R72, R4.reuse, R18, R72 ;  /* 0x000000120448723c */ /* 0x040fe20000001848 */
[----:B------:R-:W3:Y:S01]  /*1e8c0*/  LDSM.16.MT88.4 R16, [R214+0xd800] ;  /* 0x00d80000d610783b */ /* 0x000ee20000004200 */
[----:B------:R-:W-:Y:S06]  /*1e8d0*/  MUFU.EX2 R166, R166 ;  /* 0x000000a600a67308 */ /* 0x000fec0000000800 */
[C---:B------:R-:W-:Y:S02]  /*1e8e0*/  HMMA.16816.F32 R76, R4.reuse, R12, R76 ;  /* 0x0000000c044c723c */ /* 0x040fe4000000184c */
[----:B------:R-:W-:Y:S06]  /*1e8f0*/  MUFU.EX2 R159, R159 ;  /* 0x0000009f009f7308 */ /* 0x000fec0000000800 */
[C---:B------:R-:W-:Y:S01]  /*1e900*/  HMMA.16816.F32 R80, R4.reuse, R14, R80 ;  /* 0x0000000e0450723c */ /* 0x040fe20000001850 */
[----:B------:R-:W4:Y:S01]  /*1e910*/  LDSM.16.MT88.4 R12, [R213+0xd800] ;  /* 0x00d80000d50c783b */ /* 0x000f220000004200 */
[----:B------:R-:W-:Y:S06]  /*1e920*/  MUFU.EX2 R153, R153 ;  /* 0x0000009900997308 */ /* 0x000fec0000000800 */
[C---:B------:R-:W-:Y:S02]  /*1e930*/  HMMA.16816.F32 R84, R4.reuse, R8, R84 ;  /* 0x000000080454723c */ /* 0x040fe40000001854 */
[----:B------:R-:W-:Y:S06]  /*1e940*/  MUFU.EX2 R152, R152 ;  /* 0x0000009800987308 */ /* 0x000fec0000000800 */
[C---:B------:R-:W-:Y:S01]  /*1e950*/  HMMA.16816.F32 R88, R4.reuse, R10, R88 ;  /* 0x0000000a0458723c */ /* 0x040fe20000001858 */
[----:B------:R-:W5:Y:S01]  /*1e960*/  LDSM.16.MT88.4 R8, [R212+0xd800] ;  /* 0x00d80000d408783b */ /* 0x000f620000004200 */
        /* <DEDUP_REMOVED lines=8> */
[C---:B------:R-:W-:Y:S02]  /*1e9f0*/  HMMA.16816.F32 R128, R4.reuse, R24, R128 ;  /* 0x000000180480723c */ /* 0x040fe40000001880 */
[----:B------:R-:W-:Y:S06]  /*1ea00*/  MUFU.EX2 R143, R143 ;  /* 0x0000008f008f7308 */ /* 0x000fec0000000800 */
[C---:B------:R-:W-:Y:S01]  /*1ea10*/  HMMA.16816.F32 R124, R4.reuse, R26, R124 ;  /* 0x0000001a047c723c */ /* 0x040fe2000000187c */
[----:B------:R-:W1:Y:S01]  /*1ea20*/  LDSM.16.MT88.4 R24, [R216+0xd800] ;  /* 0x00d80000d818783b */ /* 0x000e620000004200 */
[----:B------:R-:W-:Y:S06]  /*1ea30*/  MUFU.EX2 R144, R144 ;  /* 0x0000009000907308 */ /* 0x000fec0000000800 */
[C---:B--2---:R-:W-:Y:S02]  /*1ea40*/  HMMA.16816.F32 R92, R4.reuse, R20, R92 ;  /* 0x00000014045c723c */ /* 0x044fe4000000185c */
[----:B------:R-:W-:Y:S06]  /*1ea50*/  MUFU.EX2 R142, R142 ;  /* 0x0000008e008e7308 */ /* 0x000fec0000000800 */
[C---:B------:R-:W-:Y:S01]  /*1ea60*/  HMMA.16816.F32 R96, R4.reuse, R22, R96 ;  /* 0x000000160460723c */ /* 0x040fe20000001860 */
[----:B------:R-:W2:Y:S07]  /*1ea70*/  LDSM.16.MT88.4 R20, [R216+0x11800] ;  /* 0x01180000d814783b */ /* 0x000eae0000004200 */
[C---:B------:R-:W-:Y:S01]  /*1ea80*/  HMMA.16816.F32 R120, R4.reuse, R38, R120 ;  /* 0x000000260478723c */ /* 0x040fe20000001878 */
[----:B------:R-:W1:Y:S07]  /*1ea90*/  LDSM.16.MT88.4 R36, [R213+0x11800] ;  /* 0x01180000d524783b */ /* 0x000e6e0000004200 */
[C---:B------:R-:W-:Y:S08]  /*1eaa0*/  HMMA.16816.F32 R116, R4.reuse, R28, R116 ;  /* 0x0000001c0474723c */ /* 0x040ff00000001874 */
[----:B------:R-:W-:Y:S01]  /*1eab0*/  HMMA.16816.F32 R112, R4, R30, R112 ;  /* 0x0000001e0470723c */ /* 0x000fe20000001870 */
[----:B------:R-:W1:Y:S06]  /*1eac0*/  LDSM.16.MT88.4 R28, [R212+0x11800] ;  /* 0x01180000d41c783b */ /* 0x000e6c0000004200 */
        /* <DEDUP_REMOVED lines=10> */
[----:B---3--:R-:W-:Y:S01]  /*1eb70*/  HMMA.16816.F32 R68, R4, R16, R68 ;  /* 0x000000100444723c */ /* 0x008fe20000001844 */
[----:B------:R-:W-:Y:S02]  /*1eb80*/  FADD.FTZ R163, R163, R162 ;  /* 0x000000a2a3a37221 */ /* 0x000fe40000010000 */
[----:B------:R-:W-:-:S05]  /*1eb90*/  FADD.FTZ R171, R171, R156 ;  /* 0x0000009cabab7221 */ /* 0x000fca0000010000 */
        /* <DEDUP_REMOVED lines=8> */
[C---:B-1----:R-:W-:Y:S07]  /*1ec20*/  HMMA.16816.F32 R100, R4.reuse, R48, R100 ;  /* 0x000000300464723c */ /* 0x042fee0000001864 */
[-C--:B------:R-:W-:Y:S01]  /*1ec30*/  FFMA.FTZ R49, R165, R47.reuse, -R58 ;  /* 0x0000002fa5317223 */ /* 0x080fe2000001083a */
[----:B------:R-:W-:Y:S01]  /*1ec40*/  HMMA.16816.F32 R120, R4, R50, R120 ;  /* 0x000000320478723c */ /* 0x000fe20000001878 */
[----:B------:R-:W-:Y:S01]  /*1ec50*/  MUFU.EX2 R51, R167 ;  /* 0x000000a700337308 */ /* 0x000fe20000000800 */
[----:B------:R-:W-:-:S02]  /*1ec60*/  FFMA.FTZ R48, R164, R47, -R52 ;  /* 0x0000002fa4307223 */ /* 0x000fc40000010834 */
[----:B------:R-:W-:-:S03]  /*1ec70*/  FFMA.FTZ R165, R140, R47, -R58 ;  /* 0x0000002f8ca57223 */ /* 0x000fc6000001083a */
[-C--:B------:R-:W-:Y:S01]  /*1ec80*/  FFMA.FTZ R50, R158, R47.reuse, -R52 ;  /* 0x0000002f9e327223 */ /* 0x080fe20000010834 */
[----:B------:R-:W-:Y:S01]  /*1ec90*/  HMMA.16816.F32 R128, R4, R24, R128 ;  /* 0x000000180480723c */ /* 0x000fe20000001880 */
[----:B------:R-:W1:Y:S01]  /*1eca0*/  MUFU.EX2 R49, R49 ;  /* 0x0000003100317308 */ /* 0x000e620000000800 */
[-C--:B------:R-:W-:Y:S02]  /*1ecb0*/  FFMA.FTZ R158, R155, R47.reuse, -R58 ;  /* 0x0000002f9b9e7223 */ /* 0x080fe4000001083a */
[----:B------:R-:W-:-:S04]  /*1ecc0*/  FFMA.FTZ R155, R150, R47, -R52 ;  /* 0x0000002f969b7223 */ /* 0x000fc80000010834 */
[C---:B------:R-:W-:Y:S01]  /*1ecd0*/  HMMA.16816.F32 R124, R4.reuse, R26, R124 ;  /* 0x0000001a047c723c */ /* 0x040fe2000000187c */
[----:B------:R-:W1:Y:S01]  /*1ece0*/  LDSM.16.MT88.4 R24, [R216+0xe000] ;  /* 0x00e00000d818783b */ /* 0x000e620000004200 */
[----:B------:R-:W-:Y:S06]  /*1ecf0*/  MUFU.EX2 R48, R48 ;  /* 0x0000003000307308 */ /* 0x000fec0000000800 */
[C---:B--2---:R-:W-:Y:S02]  /*1ed00*/  HMMA.16816.F32 R92, R4.reuse, R20, R92 ;  /* 0x00000014045c723c */ /* 0x044fe4000000185c */
        /* <DEDUP_REMOVED lines=8> */
[----:B------:R-:W1:Y:S06]  /*1ed90*/  MUFU.EX2 R165, R165 ;  /* 0x000000a500a57308 */ /* 0x000e6c0000000800 */
[C---:B------:R-:W-:Y:S08]  /*1eda0*/  HMMA.16816.F32 R116, R4.reuse, R28, R116 ;  /* 0x0000001c0474723c */ /* 0x040ff00000001874 */
[----:B------:R-:W-:Y:S01]  /*1edb0*/  HMMA.16816.F32 R112, R4, R30, R112 ;  /* 0x0000001e0470723c */ /* 0x000fe20000001870 */
[----:B------:R-:W2:Y:S06]  /*1edc0*/  LDSM.16.MT88.4 R28, [R214+0x12000] ;  /* 0x01200000d61c783b */ /* 0x000eac0000004200 */
[----:B------:R-:W-:Y:S01]  /*1edd0*/  F2FP.PACK_AB R4, R169, R168 ;  /* 0x000000a8a904723e */ /* 0x000fe200000000ff */
[----:B------:R-:W-:Y:S01]  /*1ede0*/  FADD.FTZ R168, R168, R163 ;  /* 0x000000a3a8a87221 */ /* 0x000fe20000010000 */
[----:B------:R-:W-:Y:S01]  /*1edf0*/  F2FP.PACK_AB R5, R173, R170 ;  /* 0x000000aaad05723e */ /* 0x000fe200000000ff */
[----:B------:R-:W-:Y:S01]  /*1ee00*/  FADD.FTZ R170, R170, R171 ;  /* 0x000000abaaaa7221 */ /* 0x000fe20000010000 */
[----:B-1----:R-:W-:Y:S01]  /*1ee10*/  F2FP.PACK_AB R6, R49, R166 ;  /* 0x000000a63106723e */ /* 0x002fe200000000ff */
[----:B------:R-:W-:Y:S01]  /*1ee20*/  FADD.FTZ R169, R169, R168 ;  /* 0x000000a8a9a97221 */ /* 0x000fe20000010000 */
[----:B------:R-:W-:Y:S01]  /*1ee30*/  F2FP.PACK_AB R7, R51, R172 ;  /* 0x000000ac3307723e */ /* 0x000fe200000000ff */
[----:B------:R-:W-:-:S02]  /*1ee40*/  FADD.FTZ R173, R173, R170 ;  /* 0x000000aaadad7221 */ /* 0x000fc40000010000 */
[----:B------:R-:W-:Y:S02]  /*1ee50*/  FADD.FTZ R0, R166, R169 ;  /* 0x000000a9a6007221 */ /* 0x000fe40000010000 */
[----:B------:R-:W-:Y:S02]  /*1ee60*/  FADD.FTZ R172, R172, R173 ;  /* 0x000000adacac7221 */ /* 0x000fe40000010000 */
[----:B---3--:R-:W-:Y:S01]  /*1ee70*/  HMMA.16816.F32 R68, R4, R16, R68 ;  /* 0x000000100444723c */ /* 0x008fe20000001844 */
[----:B------:R-:W-:Y:S02]  /*1ee80*/  FADD.FTZ R0, R49, R0 ;  /* 0x0000000031007221 */ /* 0x000fe40000010000 */
[----:B------:R-:W-:Y:S02]  /*1ee90*/  FADD.FTZ R51, R51, R172 ;  /* 0x000000ac33337221 */ /* 0x000fe40000010000 */
[----:B------:R-:W-:-:S03]  /*1eea0*/  FADD.FTZ R3, R153, R0 ;  /* 0x0000000099037221 */ /* 0x000fc60000010000 */
[----:B------:R-:W-:Y:S01]  /*1eeb0*/  HMMA.16816.F32 R72, R4, R18, R72 ;  /* 0x000000120448723c */ /* 0x000fe20000001848 */
[----:B------:R-:W1:Y:S01]  /*1eec0*/  LDSM.16.MT88.4 R16, [R213+0x12000] ;  /* 0x01200000d510783b */ /* 0x000e620000004200 */
[----:B------:R-:W-:-:S04]  /*1eed0*/  FADD.FTZ R3, R158, R3 ;  /* 0x000000039e037221 */ /* 0x000fc80000010000 */
[----:B------:R-:W-:Y:S02]  /*1eee0*/  FADD.FTZ R0, R152, R3 ;  /* 0x0000000398007221 */ /* 0x000fe40000010000 */
[----:B----4-:R-:W-:Y:S02]  /*1eef0*/  HMMA.16816.F32 R76, R4, R12, R76 ;  /* 0x0000000c044c723c */ /* 0x010fe4000000184c */
[----:B------:R-:W-:-:S04]  /*1ef00*/  FADD.FTZ R0, R151, R0 ;  /* 0x0000000097007221 */ /* 0x000fc80000010000 */
[----:B------:R-:W-:Y:S02]  /*1ef10*/  FADD.FTZ R3, R143, R0 ;  /* 0x000000008f037221 */ /* 0x000fe40000010000 */
[----:B------:R-:W-:Y:S01]  /*1ef20*/  HMMA.16816.F32 R80, R4, R14, R80 ;  /* 0x0000000e0450723c */ /* 0x000fe20000001850 */
[----:B------:R-:W3:Y:S01]  /*1ef30*/  LDSM.16.MT88.4 R12, [R212+0x12000] ;  /* 0x01200000d40c783b */ /* 0x000ee20000004200 */
[----:B------:R-:W-:-:S06]  /*1ef40*/  FADD.FTZ R3, R144, R3 ;  /* 0x0000000390037221 */ /* 0x000fcc0000010000 */
[C---:B-----5:R-:W-:Y:S08]  /*1ef50*/  HMMA.16816.F32 R84, R4.reuse, R8, R84 ;  /* 0x000000080454723c */ /* 0x060ff00000001854 */
[C---:B------:R-:W-:Y:S01]  /*1ef60*/  HMMA.16816.F32 R88, R4.reuse, R10, R88 ;  /* 0x0000000a0458723c */ /* 0x040fe20000001858 */
[----:B------:R-:W4:Y:S07]  /*1ef70*/  LDSM.16.MT88.4 R8, [R214+0xe800] ;  /* 0x00e80000d608783b */ /* 0x000f2e0000004200 */
[C---:B------:R-:W-:Y:S08]  /*1ef80*/  HMMA.16816.F32 R128, R4.reuse, R24, R128 ;  /* 0x000000180480723c */ /* 0x040ff00000001880 */
        /* <DEDUP_REMOVED lines=8> */
[C---:B-1----:R-:W-:Y:S08]  /*1f010*/  HMMA.16816.F32 R104, R4.reuse, R16, R104 ;  /* 0x000000100468723c */ /* 0x042ff00000001868 */
[C---:B------:R-:W-:Y:S01]  /*1f020*/  HMMA.16816.F32 R108, R4.reuse, R18, R108 ;  /* 0x00000012046c723c */ /* 0x040fe2000000186c */
[----:B------:R-:W1:Y:S07]  /*1f030*/  LDSM.16.MT88.4 R16, [R212+0xe800] ;  /* 0x00e80000d410783b */ /* 0x000e6e0000004200 */
[C---:B---3--:R-:W-:Y:S08]  /*1f040*/  HMMA.16816.F32 R116, R4.reuse, R12, R116 ;  /* 0x0000000c0474723c */ /* 0x048ff00000001874 */
        /* <DEDUP_REMOVED lines=9> */
[----:B----4-:R-:W-:Y:S02]  /*1f0e0*/  HMMA.16816.F32 R68, R4, R8, R68 ;  /* 0x000000080444723c */ /* 0x010fe40000001844 */
[----:B------:R-:W-:-:S06]  /*1f0f0*/  FADD.FTZ R155, R155, R50 ;  /* 0x000000329b9b7221 */ /* 0x000fcc0000010000 */
[C---:B------:R-:W-:Y:S01]  /*1f100*/  HMMA.16816.F32 R72, R4.reuse, R10, R72 ;  /* 0x0000000a0448723c */ /* 0x040fe20000001848 */
[----:B------:R-:W3:Y:S07]  /*1f110*/  LDSM.16.MT88.4 R8, [R214+0x12800] ;  /* 0x01280000d608783b */ /* 0x000eee0000004200 */
[C---:B-1----:R-:W-:Y:S08]  /*1f120*/  HMMA.16816.F32 R84, R4.reuse, R16, R84 ;  /* 0x000000100454723c */ /* 0x042ff00000001854 */
[C---:B------:R-:W-:Y:S01]  /*1f130*/  HMMA.16816.F32 R88, R4.reuse, R18, R88 ;  /* 0x000000120458723c */ /* 0x040fe20000001858 */
[----:B------:R-:W1:Y:S07]  /*1f140*/  LDSM.16.MT88.4 R16, [R212+0x12800] ;  /* 0x01280000d410783b */ /* 0x000e6e0000004200 */
[C---:B------:R-:W-:Y:S08]  /*1f150*/  HMMA.16816.F32 R76, R4.reuse, R20, R76 ;  /* 0x00000014044c723c */ /* 0x040ff0000000184c */
[C---:B------:R-:W-:Y:S01]  /*1f160*/  HMMA.16816.F32 R80, R4.reuse, R22, R80 ;  /* 0x000000160450723c */ /* 0x040fe20000001850 */
[----:B------:R-:W4:Y:S07]  /*1f170*/  LDSM.16.MT88.4 R20, [R213+0xf000] ;  /* 0x00f00000d514783b */ /* 0x000f2e0000004200 */
[C---:B--2---:R-:W-:Y:S08]  /*1f180*/  HMMA.16816.F32 R92, R4.reuse, R12, R92 ;  /* 0x0000000c045c723c */ /* 0x044ff0000000185c */
[C---:B---3--:R-:W-:Y:S08]  /*1f190*/  HMMA.16816.F32 R100, R4.reuse, R8, R100 ;  /* 0x000000080464723c */ /* 0x048ff00000001864 */
[C---:B------:R-:W-:Y:S01]  /*1f1a0*/  HMMA.16816.F32 R120, R4.reuse, R10, R120 ;  /* 0x0000000a0478723c */ /* 0x040fe20000001878 */
[----:B------:R-:W2:Y:S07]  /*1f1b0*/  LDSM.16.MT88.4 R8, [R216+0x13000] ;  /* 0x01300000d808783b */ /* 0x000eae0000004200 */
[C---:B------:R-:W-:Y:S01]  /*1f1c0*/  HMMA.16816.F32 R96, R4.reuse, R14, R96 ;  /* 0x0000000e0460723c */ /* 0x040fe20000001860 */
[----:B------:R-:W3:Y:S07]  /*1f1d0*/  LDSM.16.MT88.4 R12, [R212+0xf000] ;  /* 0x00f00000d40c783b */ /* 0x000eee0000004200 */
[C---:B------:R-:W-:Y:S01]  /*1f1e0*/  HMMA.16816.F32 R104, R4.reuse, R36, R104 ;  /* 0x000000240468723c */ /* 0x040fe20000001868 */
[----:B------:R-:W5:Y:S07]  /*1f1f0*/  MUFU.EX2 R36, R139 ;  /* 0x0000008b00247308 */ /* 0x000f6e0000000800 */
[C---:B------:R-:W-:Y:S08]  /*1f200*/  HMMA.16816.F32 R128, R4.reuse, R24, R128 ;  /* 0x000000180480723c */ /* 0x040ff00000001880 */
[C---:B------:R-:W-:Y:S01]  /*1f210*/  HMMA.16816.F32 R124, R4.reuse, R26, R124 ;  /* 0x0000001a047c723c */ /* 0x040fe2000000187c */
[----:B------:R-:W2:Y:S07]  /*1f220*/  LDSM.16.MT88.4 R24, [R214+0xf000] ;  /* 0x00f00000d618783b */ /* 0x000eae0000004200 */
[C---:B------:R-:W-:Y:S08]  /*1f230*/  HMMA.16816.F32 R108, R4.reuse, R38, R108 ;  /* 0x00000026046c723c */ /* 0x040ff0000000186c */
[C---:B-1----:R-:W-:Y:S08]  /*1f240*/  HMMA.16816.F32 R116, R4.reuse, R16, R116 ;  /* 0x000000100474723c */ /* 0x042ff00000001874 */
[----:B------:R-:W-:Y:S01]  /*1f250*/  HMMA.16816.F32 R112, R4, R18, R112 ;  /* 0x000000120470723c */ /* 0x000fe20000001870 */
[----:B------:R-:W1:Y:S06]  /*1f260*/  LDSM.16.MT88.4 R16, [R214+0x13000] ;  /* 0x01300000d610783b */ /* 0x000e6c0000004200 */
[----:B------:R-:W-:-:S02]  /*1f270*/  F2FP.PACK_AB R4, R144, R143 ;  /* 0x0000008f9004723e */ /* 0x000fc400000000ff */
[----:B------:R-:W-:Y:S01]  /*1f280*/  F2FP.PACK_AB R5, R147, R146 ;  /* 0x000000929305723e */ /* 0x000fe200000000ff */
[----:B------:R-:W-:Y:S01]  /*1f290*/  FADD.FTZ R146, R146, R155 ;  /* 0x0000009b92927221 */ /* 0x000fe20000010000 */
[----:B------:R-:W-:Y:S02]  /*1f2a0*/  F2FP.PACK_AB R6, R165, R142 ;  /* 0x0000008ea506723e */ /* 0x000fe400000000ff */
[----:B-----5:R-:W-:Y:S01]  /*1f2b0*/  F2FP.PACK_AB R7, R36, R145 ;  /* 0x000000912407723e */ /* 0x020fe200000000ff */
[----:B------:R-:W-:-:S04]  /*1f2c0*/  FADD.FTZ R0, R147, R146 ;  /* 0x0000009293007221 */ /* 0x000fc80000010000 */
[----:B------:R-:W-:Y:S02]  /*1f2d0*/  FADD.FTZ R145, R145, R0 ;  /* 0x0000000091917221 */ /* 0x000fe40000010000 */
[----:B----4-:R-:W-:Y:S01]  /*1f2e0*/  HMMA.16816.F32 R76, R4, R20, R76 ;  /* 0x00000014044c723c */ /* 0x010fe2000000184c */
[----:B------:R-:W-:Y:S02]  /*1f2f0*/  FADD.FTZ R0, R142, R3 ;  /* 0x000000038e007221 */ /* 0x000fe40000010000 */
[----:B------:R-:W-:Y:S02]  /*1f300*/  FADD.FTZ R3, R36, R145 ;  /* 0x0000009124037221 */ /* 0x000fe40000010000 */
[----:B------:R-:W-:-:S03]  /*1f310*/  FADD.FTZ R0, R165, R0 ;  /* 0x00000000a5007221 */ /* 0x000fc60000010000 */
[C---:B------:R-:W-:Y:S01]  /*1f320*/  HMMA.16816.F32 R80, R4.reuse, R22, R80 ;  /* 0x000000160450723c */ /* 0x040fe20000001850 */
[----:B------:R-:W4:Y:S07]  /*1f330*/  LDSM.16.MT88.4 R20, [R213+0x13000] ;  /* 0x01300000d514783b */ /* 0x000f2e0000004200 */
[C---:B--2---:R-:W-:Y:S08]  /*1f340*/  HMMA.16816.F32 R92, R4.reuse, R8, R92 ;  /* 0x00000008045c723c */ /* 0x044ff0000000185c */
[C---:B------:R-:W-:Y:S01]  /*1f350*/  HMMA.16816.F32 R96, R4.reuse, R10, R96 ;  /* 0x0000000a0460723c */ /* 0x040fe20000001860 */
[----:B------:R-:W2:Y:S07]  /*1f360*/  LDSM.16.MT88.4 R8, [R212+0x13000] ;  /* 0x01300000d408783b */ /* 0x000eae0000004200 */
[C---:B---3--:R-:W-:Y:S08]  /*1f370*/  HMMA.16816.F32 R84, R4.reuse, R12, R84 ;  /* 0x0000000c0454723c */ /* 0x048ff00000001854 */
[C---:B------:R-:W-:Y:S01]  /*1f380*/  HMMA.16816.F32 R88, R4.reuse, R14, R88 ;  /* 0x0000000e0458723c */ /* 0x040fe20000001858 */
[----:B------:R-:W3:Y:S07]  /*1f390*/  LDSM.16.MT88.4 R12, [R216+0xf800] ;  /* 0x00f80000d80c783b */ /* 0x000eee0000004200 */
[C---:B------:R-:W-:Y:S07]  /*1f3a0*/  HMMA.16816.F32 R128, R4.reuse, R28, R128 ;  /* 0x0000001c0480723c */ /* 0x040fee0000001880 */
[-CC-:B------:R-:W-:Y:S01]  /*1f3b0*/  FFMA.FTZ R28, R56, R47.reuse, -R58.reuse ;  /* 0x0000002f381c7223 */ /* 0x180fe2000001083a */
[----:B------:R-:W-:Y:S01]  /*1f3c0*/  HMMA.16816.F32 R124, R4, R30, R124 ;  /* 0x0000001e047c723c */ /* 0x000fe2000000187c */
[----:B------:R-:W-:-:S04]  /*1f3d0*/  FFMA.FTZ R29, R46, R47, -R58 ;  /* 0x0000002f2e1d7223 */ /* 0x000fc8000001083a */
[----:B------:R-:W-:Y:S02]  /*1f3e0*/  MUFU.EX2 R28, R28 ;  /* 0x0000001c001c7308 */ /* 0x000fe40000000800 */
[-C--:B------:R-:W-:Y:S01]  /*1f3f0*/  FFMA.FTZ R30, R54, R47.reuse, -R58 ;  /* 0x0000002f361e7223 */ /* 0x080fe2000001083a */
[----:B------:R-:W-:Y:S01]  /*1f400*/  HMMA.16816.F32 R68, R4, R24, R68 ;  /* 0x000000180444723c */ /* 0x000fe20000001844 */
[----:B------:R-:W-:-:S04]  /*1f410*/  FFMA.FTZ R31, R45, R47, -R52 ;  /* 0x0000002f2d1f7223 */ /* 0x000fc80000010834 */
        /* <DEDUP_REMOVED lines=8> */
[----:B------:R-:W-:Y:S03]  /*1f4a0*/  MUFU.EX2 R25, R25 ;  /* 0x0000001900197308 */ /* 0x000fe60000000800 */
[C---:B------:R-:W-:Y:S01]  /*1f4b0*/  HMMA.16816.F32 R120, R4.reuse, R18, R120 ;  /* 0x000000120478723c */ /* 0x040fe20000001878 */
[----:B------:R-:W1:Y:S04]  /*1f4c0*/  LDSM.16.MT88.4 R16, [R214+0xf800] ;  /* 0x00f80000d610783b */ /* 0x000e680000004200 */
[----:B------:R-:W-:Y:S03]  /*1f4d0*/  MUFU.EX2 R26, R26 ;  /* 0x0000001a001a7308 */ /* 0x000fe60000000800 */
[C---:B----4-:R-:W-:Y:S05]  /*1f4e0*/  HMMA.16816.F32 R104, R4.reuse, R20, R104 ;  /* 0x000000140468723c */ /* 0x050fea0000001868 */
[----:B------:R-:W4:Y:S03]  /*1f4f0*/  MUFU.EX2 R27, R27 ;  /* 0x0000001b001b7308 */ /* 0x000f260000000800 */
[C---:B------:R-:W-:Y:S01]  /*1f500*/  HMMA.16816.F32 R108, R4.reuse, R22, R108 ;  /* 0x00000016046c723c */ /* 0x040fe2000000186c */
[----:B------:R-:W-:Y:S04]  /*1f510*/  LDSM.16.MT88.4 R20, [R213+0xf800] ;  /* 0x00f80000d514783b */ /* 0x000fe80000004200 */
[----:B------:R-:W5:Y:S03]  /*1f520*/  MUFU.EX2 R30, R30 ;  /* 0x0000001e001e7308 */ /* 0x000f660000000800 */
[C---:B--2---:R-:W-:Y:S05]  /*1f530*/  HMMA.16816.F32 R116, R4.reuse, R8, R116 ;  /* 0x000000080474723c */ /* 0x044fea0000001874 */
[----:B------:R-:W2:Y:S03]  /*1f540*/  MUFU.EX2 R31, R31 ;  /* 0x0000001f001f7308 */ /* 0x000ea60000000800 */
[----:B------:R-:W-:Y:S01]  /*1f550*/  HMMA.16816.F32 R112, R4, R10, R112 ;  /* 0x0000000a0470723c */ /* 0x000fe20000001870 */
[----:B------:R-:W1:Y:S06]  /*1f560*/  LDSM.16.MT88.4 R8, [R212+0xf800] ;  /* 0x00f80000d408783b */ /* 0x000e6c0000004200 */
[----:B----4-:R-:W-:Y:S01]  /*1f570*/  F2FP.PACK_AB R4, R28, R27 ;  /* 0x0000001b1c04723e */ /* 0x010fe200000000ff */
[----:B------:R-:W-:Y:S01]  /*1f580*/  FADD.FTZ R27, R27, R0 ;  /* 0x000000001b1b7221 */ /* 0x000fe20000010000 */
[----:B------:R-:W-:Y:S01]  /*1f590*/  F2FP.PACK_AB R5, R25, R24 ;  /* 0x000000181905723e */ /* 0x000fe200000000ff */
[----:B------:R-:W-:Y:S01]  /*1f5a0*/  FADD.FTZ R24, R24, R3 ;  /* 0x0000000318187221 */ /* 0x000fe20000010000 */
[----:B-----5:R-:W-:Y:S01]  /*1f5b0*/  F2FP.PACK_AB R6, R30, R29 ;  /* 0x0000001d1e06723e */ /* 0x020fe200000000ff */
[----:B------:R-:W-:Y:S01]  /*1f5c0*/  FADD.FTZ R28, R28, R27 ;  /* 0x0000001b1c1c7221 */ /* 0x000fe20000010000 */
[----:B--2---:R-:W-:Y:S01]  /*1f5d0*/  F2FP.PACK_AB R7, R31, R26 ;  /* 0x0000001a1f07723e */ /* 0x004fe200000000ff */
        /* <DEDUP_REMOVED lines=8> */
[----:B------:R-:W2:Y:S07]  /*1f660*/  LDSM.16.MT88.4 R12, [R216+0x13800] ;  /* 0x01380000d80c783b */ /* 0x000eae0000004200 */
[C---:B-1----:R-:W-:Y:S08]  /*1f670*/  HMMA.16816.F32 R68, R4.reuse, R16, R68 ;  /* 0x000000100444723c */ /* 0x042ff00000001844 */
[C---:B------:R-:W-:Y:S01]  /*1f680*/  HMMA.16816.F32 R72, R4.reuse, R18, R72 ;  /* 0x000000120448723c */ /* 0x040fe20000001848 */
[----:B------:R-:W1:Y:S07]  /*1f690*/  LDSM.16.MT88.4 R16, [R214+0x13800] ;  /* 0x01380000d610783b */ /* 0x000e6e0000004200 */
[C---:B------:R-:W-:Y:S08]  /*1f6a0*/  HMMA.16816.F32 R84, R4.reuse, R8, R84 ;  /* 0x000000080454723c */ /* 0x040ff00000001854 */
[C---:B------:R-:W-:Y:S01]  /*1f6b0*/  HMMA.16816.F32 R88, R4.reuse, R10, R88 ;  /* 0x0000000a0458723c */ /* 0x040fe20000001858 */
[----:B------:R-:W3:Y:S07]  /*1f6c0*/  LDSM.16.MT88.4 R8, [R213+0x13800] ;  /* 0x01380000d508783b */ /* 0x000eee0000004200 */
[C---:B------:R-:W-:Y:S08]  /*1f6d0*/  HMMA.16816.F32 R76, R4.reuse, R20, R76 ;  /* 0x00000014044c723c */ /* 0x040ff0000000184c */
[C---:B--2---:R-:W-:Y:S08]  /*1f6e0*/  HMMA.16816.F32 R92, R4.reuse, R12, R92 ;  /* 0x0000000c045c723c */ /* 0x044ff0000000185c */
[C---:B------:R-:W-:Y:S01]  /*1f6f0*/  HMMA.16816.F32 R96, R4.reuse, R14, R96 ;  /* 0x0000000e0460723c */ /* 0x040fe20000001860 */
[----:B------:R-:W2:Y:S07]  /*1f700*/  LDSM.16.MT88.4 R12, [R212+0x13800] ;  /* 0x01380000d40c783b */ /* 0x000eae0000004200 */
[C---:B------:R-:W-:Y:S08]  /*1f710*/  HMMA.16816.F32 R80, R4.reuse, R22, R80 ;  /* 0x000000160450723c */ /* 0x040ff00000001850 */
[C---:B-1----:R-:W-:Y:S08]  /*1f720*/  HMMA.16816.F32 R100, R4.reuse, R16, R100 ;  /* 0x000000100464723c */ /* 0x042ff00000001864 */
[C---:B------:R-:W-:Y:S08]  /*1f730*/  HMMA.16816.F32 R120, R4.reuse, R18, R120 ;  /* 0x000000120478723c */ /* 0x040ff00000001878 */
[C---:B---3--:R-:W-:Y:S08]  /*1f740*/  HMMA.16816.F32 R104, R4.reuse, R8, R104 ;  /* 0x000000080468723c */ /* 0x048ff00000001868 */
[C---:B------:R-:W-:Y:S08]  /*1f750*/  HMMA.16816.F32 R108, R4.reuse, R10, R108 ;  /* 0x0000000a046c723c */ /* 0x040ff0000000186c */
[C---:B--2---:R-:W-:Y:S08]  /*1f760*/  HMMA.16816.F32 R116, R4.reuse, R12, R116 ;  /* 0x0000000c0474723c */ /* 0x044ff00000001874 */
[----:B------:R-:W-:Y:S08]  /*1f770*/  HMMA.16816.F32 R112, R4, R14, R112 ;  /* 0x0000000e0470723c */ /* 0x000ff00000001870 */
.L_x_1105:
[----:B------:R-:W-:-:S13]  /*1f780*/  ISETP.GE.AND P0, PT, R238, 0x1, PT ;  /* 0x00000001ee00780c */ /* 0x000fda0003f06270 */
[----:B------:R-:W-:Y:S05]  /*1f790*/  @!P0 BRA `(.L_x_1114) ;  /* 0x00004a8000008947 */ /* 0x000fea0003800000 */
[----:B------:R-:W-:Y:S02]  /*1f7a0*/  MOV R0, R3 ;  /* 0x0000000300007202 */ /* 0x000fe40000000f00 */
[----:B------:R-:W-:Y:S02]  /*1f7b0*/  MOV R135, R132 ;  /* 0x0000008400877202 */ /* 0x000fe40000000f00 */
.L_x_1123:
[----:B------:R-:W-:Y:S04]  /*1f7c0*/  DEPBAR.LE SB0, 0x0 ;  /* 0x000080000000791a */ /* 0x000fe80000000000 */
[----:B------:R-:W-:Y:S01]  /*1f7d0*/  WARPSYNC 0xffffffff ;  /* 0xffffffff00007948 */ /* 0x000fe20003800000 */
[----:B------:R-:W-:Y:S01]  /*1f7e0*/  BAR.SYNC.DEFER_BLOCKING 0x0 ;  /* 0x0000000000007b1d */ /* 0x000fe20000010000 */
[----:B------:R-:W-:Y:S01]  /*1f7f0*/  ISETP.NE.U32.AND P1, PT, R236, RZ, PT ;  /* 0x000000ffec00720c */ /* 0x000fe20003f25070 */
[----:B------:R-:W-:Y:S03]  /*1f800*/  IMAD.MOV.U32 R2, RZ, RZ, c[0x0][0x40] ;  /* 0x00001000ff027624 */ /* 0x000fe600078e00ff */
[----:B------:R-:W-:Y:S02]  /*1f810*/  ISETP.NE.AND.EX P1, PT, R237, RZ, PT, P1 ;  /* 0x000000ffed00720c */ /* 0x000fe40003f25310 */
[----:B------:R-:W-:Y:S05]  /*1f820*/  IADD3 R2, P0, R2, 0x160, RZ ;  /* 0x0000016002027810 */ /* 0x000fea0007f1e0ff */
[----:B------:R-:W-:Y:S01]  /*1f830*/  IMAD.X R3, RZ, RZ, c[0x0][0x44], P0 ;  /* 0x00001100ff037624 */ /* 0x000fe200000e06ff */
[----:B------:R-:W-:Y:S05]  /*1f840*/  BSSY B0, `(.L_x_1115) ;  /* 0x0000045000007945 */ /* 0x000fea0003800000 */
[----:B------:R-:W-:-:S05]  /*1f850*/  @!P1 BRA `(.L_x_1116) ;  /* 0x000003f000009947 */ /* 0x000fca0003800000 */
[----:B------:R-:W-:Y:S01]  /*1f860*/  IMAD.SHL.U32 R12, R238, 0x80, RZ ;  /* 0x00000080ee0c7824 */ /* 0x000fe200078e00ff */
[----:B------:R-:W-:Y:S02]  /*1f870*/  ULDC.64 UR4, c[0x0][0x118] ;  /* 0x0000460000047ab9 */ /* 0x000fe40000000a00 */
[----:B------:R-:W2:Y:S02]  /*1f880*/  LD.E R11, [R2.64+0x170] ;  /* 0x00017004020b7980 */ /* 0x000ea4000c101900 */
[----:B------:R-:W-:Y:S02]  /*1f890*/  IABS R7, R12 ;  /* 0x0000000c00077213 */ /* 0x000fe40000000000 */
[-C--:B--2---:R-:W-:Y:S02]  /*1f8a0*/  IABS R8, R11.reuse ;  /* 0x0000000b00087213 */ /* 0x084fe40000000000 */
[-C--:B------:R-:W-:Y:S02]  /*1f8b0*/  IABS R6, R11.reuse ;  /* 0x0000000b00067213 */ /* 0x080fe40000000000 */
[----:B------:R-:W1:Y:S03]  /*1f8c0*/  I2F.RP R9, R8 ;  /* 0x0000000800097306 */ /* 0x000e660000209400 */
[----:B------:R-:W-:Y:S07]  /*1f8d0*/  IMAD.MOV R6, RZ, RZ, -R6 ;  /* 0x000000ffff067224 */ /* 0x000fee00078e0a06 */
[----:B-1----:R-:W1:Y:S02]  /*1f8e0*/  MUFU.RCP R4, R9 ;  /* 0x0000000900047308 */ /* 0x002e640000001000 */
[----:B-1----:R-:W-:Y:S02]  /*1f8f0*/  IADD3 R14, R4, 0xffffffe, RZ ;  /* 0x0ffffffe040e7810 */ /* 0x002fe40007ffe0ff */
[C---:B------:R-:W-:Y:S06]  /*1f900*/  IADD3 R4, R12.reuse, -0x80, RZ ;  /* 0xffffff800c047810 */ /* 0x040fec0007ffe0ff */
[----:B------:R-:W1:Y:S01]  /*1f910*/  F2I.FTZ.U32.TRUNC.NTZ R15, R14 ;  /* 0x0000000e000f7305 */ /* 0x000e62000021f000 */
[-C--:B------:R-:W-:Y:S04]  /*1f920*/  LOP3.LUT R12, R12, R11.reuse, RZ, 0x3c, !PT ;  /* 0x0000000b0c0c7212 */ /* 0x080fe800078e3cff */
[----:B------:R-:W-:Y:S01]  /*1f930*/  ISETP.GE.AND P2, PT, R12, RZ, PT ;  /* 0x000000ff0c00720c */ /* 0x000fe20003f46270 */
[--C-:B-1----:R-:W-:Y:S02]  /*1f940*/  IMAD.MOV R5, RZ, RZ, -R15.reuse ;  /* 0x000000ffff057224 */ /* 0x102fe400078e0a0f */
[----:B------:R-:W-:Y:S02]  /*1f950*/  IMAD.MOV.U32 R14, RZ, RZ, RZ ;  /* 0x000000ffff0e7224 */ /* 0x000fe400078e00ff */
[----:B------:R-:W-:Y:S01]  /*1f960*/  IMAD R10, R5, R8, RZ ;  /* 0x00000008050a7224 */ /* 0x000fe200078e02ff */
[----:B------:R-:W-:Y:S02]  /*1f970*/  IABS R5, R4 ;  /* 0x0000000400057213 */ /* 0x000fe40000000000 */
[----:B------:R-:W-:Y:S01]  /*1f980*/  LOP3.LUT R4, R4, R11, RZ, 0x3c, !PT ;  /* 0x0000000b04047212 */ /* 0x000fe200078e3cff */
[----:B------:R-:W-:Y:S02]  /*1f990*/  IMAD.HI.U32 R10, R15, R10, R14 ;  /* 0x0000000a0f0a7227 */ /* 0x000fe400078e000e */
[----:B------:R-:W2:Y:S01]  /*1f9a0*/  LD.E.64 R14, [R2.64+0x28] ;  /* 0x00002804020e7980 */ /* 0x000ea2000c101b00 */
[----:B------:R-:W-:Y:S03]  /*1f9b0*/  ISETP.GE.AND P0, PT, R4, RZ, PT ;  /* 0x000000ff0400720c */ /* 0x000fe60003f06270 */
        /* <DEDUP_REMOVED lines=12> */
[----:B------:R-:W-:Y:S02]  /*1fa80*/  ISETP.NE.AND P1, PT, R11, RZ, PT ;  /* 0x000000ff0b00720c */ /* 0x000fe40003f25270 */
[----:B------:R-:W-:Y:S07]  /*1fa90*/  LOP3.LUT R7, RZ, R11, RZ, 0x33, !PT ;  /* 0x0000000bff077212 */ /* 0x000fee00078e33ff */
[----:B------:R-:W-:Y:S02]  /*1faa0*/  @P4 IADD3 R9, R9, 0x1, RZ ;  /* 0x0000000109094810 */ /* 0x000fe40007ffe0ff */
[----:B------:R-:W-:Y:S03]  /*1fab0*/  @P5 IADD3 R10, R10, 0x1, RZ ;  /* 0x000000010a0a5810 */ /* 0x000fe60007ffe0ff */
[----:B------:R-:W-:Y:S02]  /*1fac0*/  @!P0 IMAD.MOV R9, RZ, RZ, -R9 ;  /* 0x000000ffff098224 */ /* 0x000fe400078e0a09 */
[----:B------:R-:W-:Y:S03]  /*1fad0*/  @!P2 IMAD.MOV R10, RZ, RZ, -R10 ;  /* 0x000000ffff0aa224 */ /* 0x000fe600078e0a0a */
[C---:B------:R-:W-:Y:S02]  /*1fae0*/  SEL R13, R7.reuse, R9, !P1 ;  /* 0x00000009070d7207 */ /* 0x040fe40004800000 */
[----:B------:R-:W-:Y:S01]  /*1faf0*/  SEL R7, R7, R10, !P1 ;  /* 0x0000000a07077207 */ /* 0x000fe20004800000 */
[----:B------:R-:W3:Y:S01]  /*1fb00*/  LD.E.64 R8, [R2.64+0x40] ;  /* 0x0000400402087980 */ /* 0x000ee2000c101b00 */
[-C--:B------:R-:W-:Y:S02]  /*1fb10*/  LEA R18, P1, R13, R236.reuse, 0x2 ;  /* 0x000000ec0d127211 */ /* 0x080fe400078210ff */
[C---:B------:R-:W-:Y:S01]  /*1fb20*/  LEA R16, P0, R7.reuse, R236, 0x2 ;  /* 0x000000ec07107211 */ /* 0x040fe200078010ff */
[----:B------:R-:W-:Y:S01]  /*1fb30*/  IMAD.IADD R6, R7, 0x1, -R13 ;  /* 0x0000000107067824 */ /* 0x000fe200078e0a0d */
[-C--:B------:R-:W-:Y:S02]  /*1fb40*/  LEA.HI.X.SX32 R19, R13, R237.reuse, 0x2, P1 ;  /* 0x000000ed0d137211 */ /* 0x080fe400008f16ff */
[----:B------:R-:W-:Y:S01]  /*1fb50*/  LEA.HI.X.SX32 R17, R7, R237, 0x2, P0 ;  /* 0x000000ed07117211 */ /* 0x000fe200000f16ff */
[----:B------:R-:W-:Y:S02]  /*1fb60*/  IMAD R11, R11, R6, -0x80 ;  /* 0xffffff800b0b7424 */ /* 0x000fe400078e0206 */
[----:B------:R-:W4:Y:S03]  /*1fb70*/  LD.E R4, [R18.64] ;  /* 0x0000000412047980 */ /* 0x000f26000c101900 */
[----:B------:R-:W-:Y:S01]  /*1fb80*/  SHF.R.S32.HI R7, RZ, 0x1f, R11 ;  /* 0x0000001fff077819 */ /* 0x000fe2000001140b */
[----:B------:R-:W4:Y:S01]  /*1fb90*/  LD.E R5, [R16.64] ;  /* 0x0000000410057980 */ /* 0x000f22000c101900 */
[-C--:B---3--:R-:W-:Y:S02]  /*1fba0*/  IMAD R6, R9, R11.reuse, RZ ;  /* 0x0000000b09067224 */ /* 0x088fe400078e02ff */
[C---:B------:R-:W-:Y:S04]  /*1fbb0*/  IMAD.WIDE.U32 R10, R8.reuse, R11, RZ ;  /* 0x0000000b080a7225 */ /* 0x040fe800078e00ff */
[----:B------:R-:W-:Y:S04]  /*1fbc0*/  IMAD R6, R8, R7, R6 ;  /* 0x0000000708067224 */ /* 0x000fe800078e0206 */
[----:B------:R-:W-:Y:S02]  /*1fbd0*/  IMAD.IADD R11, R11, 0x1, R6 ;  /* 0x000000010b0b7824 */ /* 0x000fe400078e0206 */
[----:B----4-:R-:W-:Y:S04]  /*1fbe0*/  IMAD.IADD R5, R4, 0x1, -R5 ;  /* 0x0000000104057824 */ /* 0x010fe800078e0a05 */
[----:B--2---:R-:W-:Y:S01]  /*1fbf0*/  IMAD R7, R15, R5, RZ ;  /* 0x000000050f077224 */ /* 0x004fe200078e02ff */
[----:B------:R-:W-:Y:S01]  /*1fc00*/  SHF.R.S32.HI R4, RZ, 0x1f, R5 ;  /* 0x0000001fff047819 */ /* 0x000fe20000011405 */
[----:B------:R-:W-:Y:S04]  /*1fc10*/  IMAD.WIDE.U32 R10, R5, R14, R10 ;  /* 0x0000000e050a7225 */ /* 0x000fe800078e000a */
[----:B------:R-:W-:Y:S04]  /*1fc20*/  IMAD R7, R14, R4, R7 ;  /* 0x000000040e077224 */ /* 0x000fe800078e0207 */
[----:B------:R-:W-:Y:S01]  /*1fc30*/  IMAD.IADD R7, R11, 0x1, R7 ;  /* 0x000000010b077824 */ /* 0x000fe200078e0207 */
[----:B------:R-:W-:-:S05]  /*1fc40*/  BRA `(.L_x_1117) ;  /* 0x0000004000007947 */ /* 0x000fca0003800000 */
.L_x_1116:
[----:B------:R-:W-:Y:S02]  /*1fc50*/  ULDC.64 UR4, c[0x0][0x118] ;  /* 0x0000460000047ab9 */ /* 0x000fe40000000a00 */
[----:B------:R-:W2:Y:S02]  /*1fc60*/  LD.E R10, [R2.64+0x40] ;  /* 0x00004004020a7980 */ /* 0x000ea4000c101900 */
[----:B--2---:R-:W-:Y:S04]  /*1fc70*/  LEA R10, -R10, RZ, 0x7 ;  /* 0x000000ff0a0a7211 */ /* 0x004fe800078e39ff */
[----:B------:R-:W-:Y:S02]  /*1fc80*/  SHF.R.S32.HI R7, RZ, 0x1f, R10 ;  /* 0x0000001fff077819 */ /* 0x000fe4000001140a */
.L_x_1117:
[----:B------:R-:W-:Y:S05]  /*1fc90*/  BSYNC B0 ;  /* 0x0000000000007941 */ /* 0x000fea0003800000 */
.L_x_1115:
[C---:B------:R-:W-:Y:S01]  /*1fca0*/  LOP3.LUT P3, RZ, R239.reuse, 0x1, RZ, 0xc0, !PT ;  /* 0x00000001efff7812 */ /* 0x040fe2000786c0ff */
[----:B------:R-:W-:Y:S01]  /*1fcb0*/  ULDC.64 UR4, c[0x0][0x118] ;  /* 0x0000460000047ab9 */ /* 0x000fe20000000a00 */
[CC--:B------:R-:W-:Y:S01]  /*1fcc0*/  LEA R132, P1, R10.reuse, R148.reuse, 0x1 ;  /* 0x000000940a847211 */ /* 0x0c0fe200078208ff */
[----:B------:R-:W-:Y:S01]  /*1fcd0*/  BSSY B1, `(.L_x_1118) ;  /* 0x0000218000017945 */ /* 0x000fe20003800000 */
[----:B------:R-:W-:Y:S02]  /*1fce0*/  LOP3.LUT P2, RZ, R239, 0x2, RZ, 0xc0, !PT ;  /* 0x00000002efff7812 */ /* 0x000fe4000784c0ff */
[C---:B------:R-:W-:Y:S02]  /*1fcf0*/  LEA.HI.X R133, R10.reuse, R149, R7, 0x1, P1 ;  /* 0x000000950a857211 */ /* 0x040fe400008f0c07 */
[----:B------:R-:W-:Y:S05]  /*1fd00*/  IADD3 R5, P0, R10, R223, RZ ;  /* 0x000000df0a057210 */ /* 0x000fea0007f1e0ff */
[----:B------:R-:W-:Y:S01]  /*1fd10*/  @!PT LDS RZ, [RZ] ;  /* 0x00000000fffff984 */ /* 0x000fe20000000800 */
[----:B------:R-:W-:Y:S01]  /*1fd20*/  @!PT LDS RZ, [RZ] ;  /* 0x00000000fffff984 */ /* 0x000fe20000000800 */
[----:B------:R-:W-:Y:S01]  /*1fd30*/  @!PT LDS RZ, [RZ] ;  /* 0x00000000fffff984 */ /* 0x000fe20000000800 */
[----:B------:R1:W-:Y:S01]  /*1fd40*/  @P3 LDGSTS.E.BYPASS.LTC128B.128 [R235+0xc000], [R132.64] ;  /* 0x0c00000084eb3fae */ /* 0x0003e2000b901d44 */
[----:B------:R-:W-:Y:S01]  /*1fd50*/  IMAD.X R6, R7, 0x1, R224, P0 ;  /* 0x0000000107067824 */ /* 0x000fe200000e06e0 */
[CC--:B------:R-:W-:Y:S02]  /*1fd60*/  @P3 LEA R18, P4, R5.reuse, R148.reuse, 0x1 ;  /* 0x0000009405123211 */ /* 0x0c0fe400078808ff */
[----:B------:R-:W-:Y:S01]  /*1fd70*/  @!P3 STS.128 [R235+0xc000], RZ ;  /* 0x00c000ffeb00b388 */ /* 0x000fe20000000c00 */
[CC--:B------:R-:W-:Y:S02]  /*1fd80*/  @P2 LEA R12, P0, R5.reuse, R148.reuse, 0x1 ;  /* 0x00000094050c2211 */ /* 0x0c0fe400078008ff */
[C-C-:B------:R-:W-:Y:S01]  /*1fd90*/  @P3 LEA.HI.X R19, R5.reuse, R149, R6.reuse, 0x1, P4 ;  /* 0x0000009505133211 */ /* 0x140fe200020f0c06 */
[----:B------:R-:W-:Y:S01]  /*1fda0*/  @!PT LDS RZ, [RZ] ;  /* 0x00000000fffff984 */ /* 0x000fe20000000800 */
[----:B------:R-:W-:Y:S01]  /*1fdb0*/  @!PT LDS RZ, [RZ] ;  /* 0x00000000fffff984 */ /* 0x000fe20000000800 */
[----:B------:R-:W-:Y:S01]  /*1fdc0*/  @!PT LDS RZ, [RZ] ;  /* 0x00000000fffff984 */ /* 0x000fe20000000800 */
[----:B------:R1:W-:Y:S01]  /*1fdd0*/  @P2 LDGSTS.E.BYPASS.LTC128B.128 [R235+0x10000], [R132.64+0x80] ;  /* 0x1000008084eb2fae */ /* 0x0003e2000b901d44 */
[C---:B------:R-:W-:Y:S02]  /*1fde0*/  IADD3 R7, P1, R5.reuse, R223, RZ ;  /* 0x000000df05077210 */ /* 0x040fe40007f3e0ff */
[----:B------:R-:W-:Y:S01]  /*1fdf0*/  @P2 LEA.HI.X R13, R5, R149, R6, 0x1, P0 ;  /* 0x00000095050d2211 */ /* 0x000fe200000f0c06 */
[----:B------:R-:W-:Y:S01]  /*1fe00*/  @!P2 STS.128 [R235+0x10000], RZ ;  /* 0x010000ffeb00a388 */ /* 0x000fe20000000c00 */
[CC--:B------:R-:W-:Y:S01]  /*1fe10*/  @P3 LEA R16, P4, R7.reuse, R148.reuse, 0x1 ;  /* 0x0000009407103211 */ /* 0x0c0fe200078808ff */
[----:B------:R-:W-:Y:S01]  /*1fe20*/  IMAD.X R6, R6, 0x1, R224, P1 ;  /* 0x0000000106067824 */ /* 0x000fe200008e06e0 */
        /* <DEDUP_REMOVED lines=8> */
[-C--:B------:R-:W-:Y:S01]  /*1feb0*/  @P2 LEA.HI.X R11, R7, R149.reuse, R6, 0x1, P0 ;  /* 0x00000095070b2211 */ /* 0x080fe200000f0c06 */
[----:B------:R-:W-:Y:S01]  /*1fec0*/  IMAD.X R6, R6, 0x1, R224, P1 ;  /* 0x0000000106067824 */ /* 0x000fe200008e06e0 */
[CC--:B------:R-:W-:Y:S01]  /*1fed0*/  @P3 LEA R14, P4, R5.reuse, R148.reuse, 0x1 ;  /* 0x00000094050e3211 */ /* 0x0c0fe200078808ff */
[----:B------:R-:W-:Y:S01]  /*1fee0*/  @!PT LDS RZ, [RZ] ;  /* 0x00000000fffff984 */ /* 0x000fe20000000800 */
[----:B------:R-:W-:Y:S01]  /*1fef0*/  @!PT LDS RZ, [RZ] ;  /* 0x00000000fffff984 */ /* 0x000fe20000000800 */
[----:B------:R-:W-:Y:S01]  /*1ff00*/  @!PT LDS RZ, [RZ] ;  /* 0x00000000fffff984 */ /* 0x000fe20000000800 */
[----:B------:R3:W-:Y:S01]  /*1ff10*/  @P2 LDGSTS.E.BYPASS.LTC128B.128 [R235+0x10800], [R12.64+0x80] ;  /* 0x108000800ceb2fae */ /* 0x0007e2000b901d44 */
[CC--:B------:R-:W-:Y:S02]  /*1ff20*/  @P2 LEA R8, P0, R5.reuse, R148.reuse, 0x1 ;  /* 0x0000009405082211 */ /* 0x0c0fe400078008ff */
[C-C-:B------:R-:W-:Y:S01]  /*1ff30*/  @P3 LEA.HI.X R15, R5.reuse, R149, R6.reuse, 0x1, P4 ;  /* 0x00000095050f3211 */ /* 0x140fe200020f0c06 */
[----:B------:R-:W-:Y:S01]  /*1ff40*/  @!P2 STS.128 [R235+0x10800], RZ ;  /* 0x010800ffeb00a388 */ /* 0x000fe20000000c00 */
[C---:B------:R-:W-:Y:S02]  /*1ff50*/  IADD3 R7, P1, R5.reuse, R223, RZ ;  /* 0x000000df05077210 */ /* 0x040fe40007f3e0ff */
[----:B------:R-:W-:Y:S01]  /*1ff60*/  @P2 LEA.HI.X R9, R5, R149, R6, 0x1, P0 ;  /* 0x0000009505092211 */ /* 0x000fe200000f0c06 */
[----:B------:R-:W-:Y:S01]  /*1ff70*/  @!PT LDS RZ, [RZ] ;  /* 0x00000000fffff984 */ /* 0x000fe20000000800 */
[----:B------:R-:W-:Y:S01]  /*1ff80*/  @!PT LDS RZ, [RZ] ;  /* 0x00000000fffff984 */ /* 0x000fe20000000800 */
[----:B------:R-:W-:Y:S01]  /*1ff90*/  @!PT LDS RZ, [RZ] ;  /* 0x00000000fffff984 */ /* 0x000fe20000000800 */
[----:B------:R2:W-:Y:S01]  /*1ffa0*/  @P3 LDGSTS.E.BYPASS.LTC128B.128 [R235+0xd000], [R16.64] ;  /* 0x0d00000010eb3fae */ /* 0x0005e2000b901d44 */
[CC--:B------:R-:W-:Y:S01]  /*1ffb0*/  @P3 LEA R22, P4, R7.reuse, R148.reuse, 0x1 ;  /* 0x0000009407163211 */ /* 0x0c0fe200078808ff */
[----:B------:R-:W-:Y:S01]  /*1ffc0*/  IMAD.X R6, R6, 0x1, R224, P1 ;  /* 0x0000000106067824 */ /* 0x000fe200008e06e0 */
[CC--:B------:R-:W-:Y:S01]  /*1ffd0*/  @P2 LEA R20, P0, R7.reuse, R148.reuse, 0x1 ;  /* 0x0000009407142211 */ /* 0x0c0fe200078008ff */
[----:B------:R-:W-:Y:S01]  /*1ffe0*/  @!P3 STS.128 [R235+0xd000], RZ ;  /* 0x00d000ffeb00b388 */ /* 0x000fe20000000c00 */
[C---:B------:R-:W-:Y:S02]  /*1fff0*/  IADD3 R5, P1, R7.reuse, R223, RZ ;  /* 0x000000df07057210 */ /* 0x040fe40007f3e0ff */
[CCC-:B------:R-:W-:Y:S01]  /*20000*/  @P3 LEA.HI.X R23, R7.reuse, R149.reuse, R6.reuse, 0x1, P4 ;  /* 0x0000009507173211 */ /* 0x1c0fe200020f0c06 */
[----:B------:R-:W-:Y:S01]  /*20010*/  @!PT LDS RZ, [RZ] ;  /* 0x00000000fffff984 */ /* 0x000fe20000000800 */
[----:B------:R-:W-:Y:S01]  /*20020*/  @!PT LDS RZ, [RZ] ;  /* 0x00000000fffff984 */ /* 0x000fe20000000800 */
[----:B------:R-:W-:Y:S01]  /*20030*/  @!PT LDS RZ, [RZ] ;  /* 0x00000000fffff984 */ /* 0x000fe20000000800 */
[----:B------:R4:W-:Y:S01]  /*20040*/  @P2 LDGSTS.E.BYPASS.LTC128B.128 [R235+0x11000], [R10.64+0x80] ;  /* 0x110000800aeb2fae */ /* 0x0009e2000b901d44 */
[-C--:B------:R-:W-:Y:S01]  /*20050*/  @P2 LEA.HI.X R21, R7, R149.reuse, R6, 0x1, P0 ;  /* 0x0000009507152211 */ /* 0x080fe200000f0c06 */
[----:B------:R-:W-:Y:S01]  /*20060*/  IMAD.X R6, R6, 0x1, R224, P1 ;  /* 0x0000000106067824 */ /* 0x000fe200008e06e0 */
[CC--:B------:R-:W-:Y:S01]  /*20070*/  @P3 LEA R26, P4, R5.reuse, R148.reuse, 0x1 ;  /* 0x00000094051a3211 */ /* 0x0c0fe200078808ff */
[----:B------:R-:W-:Y:S01]  /*20080*/  @!P2 STS.128 [R235+0x11000], RZ ;  /* 0x011000ffeb00a388 */ /* 0x000fe20000000c00 */
[CC--:B------:R-:W-:Y:S02]  /*20090*/  @P2 LEA R24, P0, R5.reuse, R148.reuse, 0x1 ;  /* 0x0000009405182211 */ /* 0x0c0fe400078008ff */
[C-C-:B------:R-:W-:Y:S01]  /*200a0*/  @P3 LEA.HI.X R27, R5.reuse, R149, R6.reuse, 0x1, P4 ;  /* 0x00000095051b3211 */ /* 0x140fe200020f0c06 */
[----:B------:R-:W-:Y:S01]  /*200b0*/  @!PT LDS RZ, [RZ] ;  /* 0x00000000fffff984 */ /* 0x000fe20000000800 */
[----:B------:R-:W-:Y:S01]  /*200c0*/  @!PT LDS RZ, [RZ] ;  /* 0x00000000fffff984 */ /* 0x000fe20000000800 */
[----:B------:R-:W-:Y:S01]  /*200d0*/  @!PT LDS RZ, [RZ] ;  /* 0x00000000fffff984 */ /* 0x000fe20000000800 */
[----:B------:R3:W-:Y:S01]  /*200e0*/  @P3 LDGSTS.E.BYPASS.LTC128B.128 [R235+0xd800], [R14.64] ;  /* 0x0d8000000eeb3fae */ /* 0x0007e2000b901d44 */
        /* <DEDUP_REMOVED lines=9> */
[----:B------:R4:W-:Y:S01]  /*20180*/  @P2 LDGSTS.E.BYPASS.LTC128B.128 [R235+0x11800], [R8.64+0x80] ;  /* 0x1180008008eb2fae */ /* 0x0009e2000b901d44 */
        /* <DEDUP_REMOVED lines=9> */
[----:B------:R5:W-:Y:S01]  /*20220*/  @P3 LDGSTS.E.BYPASS.LTC128B.128 [R235+0xe000], [R22.64] ;  /* 0x0e00000016eb3fae */ /* 0x000be2000b901d44 */
[C---:B------:R-:W-:Y:S02]  /*20230*/  @P2 LEA R36, P0, R5.reuse, R148, 0x1 ;  /* 0x0000009405242211 */ /* 0x040fe400078008ff */
[CCC-:B------:R-:W-:Y:S01]  /*20240*/  @P3 LEA.HI.X R31, R5.reuse, R149.reuse, R4.reuse, 0x1, P4 ;  /* 0x00000095051f3211 */ /* 0x1c0fe200020f0c04 */
[----:B------:R-:W-:Y:S01]  /*20250*/  @!P3 STS.128 [R235+0xe000], RZ ;  /* 0x00e000ffeb00b388 */ /* 0x000fe20000000c00 */
[----:B------:R-:W-:Y:S02]  /*20260*/  @P2 LEA.HI.X R37, R5, R149, R4, 0x1, P0 ;  /* 0x0000009505252211 */ /* 0x000fe400000f0c04 */
[----:B------:R-:W-:Y:S01]  /*20270*/  ISETP.GE.AND P0, PT, R238, 0x2, PT ;  /* 0x00000002ee00780c */ /* 0x000fe20003f06270 */
        /* <DEDUP_REMOVED lines=36> */
[----:B----4-:R-:W4:Y:S04]  /*204c0*/  LDSM.16.M88.4 R8, [R221+0x4000] ;  /* 0x00400000dd08783b */ /* 0x010f280000000200 */
[----:B--2---:R-:W3:Y:S04]  /*204d0*/  LDSM.16.M88.4 R16, [R221+0x4800] ;  /* 0x00480000dd10783b */ /* 0x004ee80000000200 */
[----:B-1----:R-:W5:Y:S04]  /*204e0*/  LDSM.16.M88.4 R24, [R221+0x5000] ;  /* 0x00500000dd18783b */ /* 0x002f680000000200 */
[----:B------:R-:W0:Y:S04]  /*204f0*/  LDGDEPBAR ;  /* 0x00000000000079af */ /* 0x000e280000000000 */
[----:B------:R-:W1:Y:S04]  /*20500*/  LDSM.16.M88.4 R32, [R221+0x5800] ;  /* 0x00580000dd20783b */ /* 0x000e680000000200 */
[----:B------:R-:W2:Y:S04]  /*20510*/  LDSM.16.M88.4 R40, [R221+0x6000] ;  /* 0x00600000dd28783b */ /* 0x000ea80000000200 */
[----:B------:R-:W1:Y:S04]  /*20520*/  LDSM.16.M88.4 R48, [R221+0x6800] ;  /* 0x00680000dd30783b */ /* 0x000e680000000200 */
[----:B------:R-:W1:Y:S04]  /*20530*/  LDSM.16.M88.4 R56, [R221+0x7000] ;  /* 0x00700000dd38783b */ /* 0x000e680000000200 */
[----:B------:R-:W1:Y:S04]  /*20540*/  LDSM.16.M88.4 R136, [R221+0x7800] ;  /* 0x00780000dd88783b */ /* 0x000e680000000200 */
[----:B------:R-:W-:Y:S01]  /*20550*/  LDSM.16.M88.4 R140, [R220] ;  /* 0x00000000dc8c783b */ /* 0x000fe20000000200 */
[C---:B----4-:R-:W-:Y:S03]  /*20560*/  HMMA.16816.F32 R4, R64.reuse, R8, RZ ;  /* 0x000000084004723c */ /* 0x050fe600000018ff */
[----:B------:R-:W4:Y:S04]  /*20570*/  LDSM.16.M88.4 R144, [R219] ;  /* 0x00000000db90783b */ /* 0x000f280000000200 */
[----:B------:R-:W1:Y:S01]  /*20580*/  LDSM.16.M88.4 R148, [R211] ;  /* 0x00000000d394783b */ /* 0x000e620000000200 */
[C---:B------:R-:W-:Y:S03]  /*20590*/  HMMA.16816.F32 R8, R64.reuse, R10, RZ ;  /* 0x0000000a4008723c */ /* 0x040fe600000018ff */
[----:B------:R-:W2:Y:S04]  /*205a0*/  LDSM.16.M88.4 R152, [R210] ;  /* 0x00000000d298783b */ /* 0x000ea80000000200 */
[----:B------:R-:W2:Y:S01]  /*205b0*/  LDSM.16.M88.4 R156, [R209] ;  /* 0x00000000d19c783b */ /* 0x000ea20000000200 */
[C---:B---3--:R-:W-:Y:S03]  /*205c0*/  HMMA.16816.F32 R12, R64.reuse, R16, RZ ;  /* 0x00000010400c723c */ /* 0x048fe600000018ff */
[----:B------:R-:W-:Y:S04]  /*205d0*/  LDSM.16.M88.4 R160, [R215+0x4000] ;  /* 0x00400000d7a0783b */ /* 0x000fe80000000200 */
[----:B------:R-:W-:Y:S01]  /*205e0*/  LDSM.16.M88.4 R164, [R204+0x1000] ;  /* 0x00100000cca4783b */ /* 0x000fe20000000200 */
[C---:B------:R-:W-:Y:S03]  /*205f0*/  HMMA.16816.F32 R16, R64.reuse, R18, RZ ;  /* 0x000000124010723c */ /* 0x040fe600000018ff */
[----:B------:R-:W-:Y:S04]  /*20600*/  LDSM.16.M88.4 R168, [R221+0x8000] ;  /* 0x00800000dda8783b */ /* 0x000fe80000000200 */
[----:B------:R-:W-:Y:S01]  /*20610*/  LDSM.16.M88.4 R172, [R221+0x8800] ;  /* 0x00880000ddac783b */ /* 0x000fe20000000200 */
[C---:B-----5:R-:W-:Y:S03]  /*20620*/  HMMA.16816.F32 R20, R64.reuse, R24, RZ ;  /* 0x000000184014723c */ /* 0x060fe600000018ff */
[----:B------:R-:W-:Y:S04]  /*20630*/  LDSM.16.M88.4 R176, [R221+0xa000] ;  /* 0x00a00000ddb0783b */ /* 0x000fe80000000200 */
[----:B------:R-:W-:Y:S01]  /*20640*/  LDSM.16.M88.4 R180, [R200] ;  /* 0x00000000c8b4783b */ /* 0x000fe20000000200 */
[C---:B------:R-:W-:Y:S03]  /*20650*/  HMMA.16816.F32 R24, R64.reuse, R26, RZ ;  /* 0x0000001a4018723c */ /* 0x040fe600000018ff */
[----:B------:R-:W-:Y:S04]  /*20660*/  LDSM.16.M88.4 R184, [R218+0x2000] ;  /* 0x00200000dab8783b */ /* 0x000fe80000000200 */
[----:B------:R-:W-:Y:S01]  /*20670*/  LDSM.16.M88.4 R188, [R215+0x8000] ;  /* 0x00800000d7bc783b */ /* 0x000fe20000000200 */
[C---:B-1----:R-:W-:Y:S03]  /*20680*/  HMMA.16816.F32 R28, R64.reuse, R32, RZ ;  /* 0x00000020401c723c */ /* 0x042fe600000018ff */
[----:B------:R-:W-:Y:S05]  /*20690*/  LDSM.16.M88.4 R192, [R204+0x7000] ;  /* 0x00700000ccc0783b */ /* 0x000fea0000000200 */
[C---:B------:R-:W-:Y:S08]  /*206a0*/  HMMA.16816.F32 R32, R64.reuse, R34, RZ ;  /* 0x000000224020723c */ /* 0x040ff000000018ff */
[C---:B--2---:R-:W-:Y:S08]  /*206b0*/  HMMA.16816.F32 R36, R64.reuse, R40, RZ ;  /* 0x000000284024723c */ /* 0x044ff000000018ff */
[C---:B------:R-:W-:Y:S08]  /*206c0*/  HMMA.16816.F32 R40, R64.reuse, R42, RZ ;  /* 0x0000002a4028723c */ /* 0x040ff000000018ff */
[C---:B------:R-:W-:Y:S08]  /*206d0*/  HMMA.16816.F32 R44, R64.reuse, R48, RZ ;  /* 0x00000030402c723c */ /* 0x040ff000000018ff */
[C---:B------:R-:W-:Y:S08]  /*206e0*/  HMMA.16816.F32 R48, R64.reuse, R50, RZ ;  /* 0x000000324030723c */ /* 0x040ff000000018ff */
[C---:B------:R-:W-:Y:S08]  /*206f0*/  HMMA.16816.F32 R52, R64.reuse, R56, RZ ;  /* 0x000000384034723c */ /* 0x040ff000000018ff */
[C---:B------:R-:W-:Y:S08]  /*20700*/  HMMA.16816.F32 R56, R64.reuse, R58, RZ ;  /* 0x0000003a4038723c */ /* 0x040ff000000018ff */
[C---:B------:R-:W-:Y:S08]  /*20710*/  HMMA.16816.F32 R60, R64.reuse, R136, RZ ;  /* 0x00000088403c723c */ /* 0x040ff000000018ff */
[----:B------:R-:W-:Y:S01]  /*20720*/  HMMA.16816.F32 R64, R64, R138, RZ ;  /* 0x0000008a4040723c */ /* 0x000fe200000018ff */
[----:B------:R-:W1:Y:S07]  /*20730*/  LDSM.16.M88.4 R136, [R208] ;  /* 0x00000000d088783b */ /* 0x000e6e0000000200 */
[C---:B----4-:R-:W-:Y:S08]  /*20740*/  HMMA.16816.F32 R4, R140.reuse, R144, R4 ;  /* 0x000000908c04723c */ /* 0x050ff00000001804 */
[C---:B------:R-:W-:Y:S01]  /*20750*/  HMMA.16816.F32 R8, R140.reuse, R146, R8 ;  /* 0x000000928c08723c */ /* 0x040fe20000001808 */
[----:B------:R-:W2:Y:S07]  /*20760*/  LDSM.16.M88.4 R144, [R207] ;  /* 0x00000000cf90783b */ /* 0x000eae0000000200 */
[C---:B------:R-:W-:Y:S08]  /*20770*/  HMMA.16816.F32 R12, R140.reuse, R148, R12 ;  /* 0x000000948c0c723c */ /* 0x040ff0000000180c */
[C---:B------:R-:W-:Y:S01]  /*20780*/  HMMA.16816.F32 R16, R140.reuse, R150, R16 ;  /* 0x000000968c10723c */ /* 0x040fe20000001810 */
[----:B------:R-:W3:Y:S07]  /*20790*/  LDSM.16.M88.4 R148, [R206] ;  /* 0x00000000ce94783b */ /* 0x000eee0000000200 */
[C---:B------:R-:W-:Y:S08]  /*207a0*/  HMMA.16816.F32 R20, R140.reuse, R152, R20 ;  /* 0x000000988c14723c */ /* 0x040ff00000001814 */
[C---:B------:R-:W-:Y:S01]  /*207b0*/  HMMA.16816.F32 R24, R140.reuse, R154, R24 ;  /* 0x0000009a8c18723c */ /* 0x040fe20000001818 */
[----:B------:R-:W4:Y:S07]  /*207c0*/  LDSM.16.M88.4 R152, [R205] ;  /* 0x00000000cd98783b */ /* 0x000f2e0000000200 */
[C---:B------:R-:W-:Y:S08]  /*207d0*/  HMMA.16816.F32 R28, R140.reuse, R156, R28 ;  /* 0x0000009c8c1c723c */ /* 0x040ff0000000181c */
[C---:B------:R-:W-:Y:S01]  /*207e0*/  HMMA.16816.F32 R32, R140.reuse, R158, R32 ;  /* 0x0000009e8c20723c */ /* 0x040fe20000001820 */
[----:B------:R-:W5:Y:S07]  /*207f0*/  LDSM.16.M88.4 R156, [R218] ;  /* 0x00000000da9c783b */ /* 0x000f6e0000000200 */
        /* <DEDUP_REMOVED lines=9> */
[C---:B----4-:R-:W-:Y:S08]  /*20890*/  HMMA.16816.F32 R60, R140.reuse, R152, R60 ;  /* 0x000000988c3c723c */ /* 0x050ff0000000183c */
[----:B------:R-:W-:Y:S01]  /*208a0*/  HMMA.16816.F32 R64, R140, R154, R64 ;  /* 0x0000009a8c40723c */ /* 0x000fe20000001840 */
[----:B------:R-:W4:Y:S04]  /*208b0*/  LDSM.16.M88.4 R140, [R215+0x6000] ;  /* 0x00600000d78c783b */ /* 0x000f280000000200 */
[----:B------:R-:W-:Y:S03]  /*208c0*/  LDSM.16.M88.4 R152, [R217] ;  /* 0x00000000d998783b */ /* 0x000fe60000000200 */
[C---:B-----5:R-:W-:Y:S08]  /*208d0*/  HMMA.16816.F32 R4, R156.reuse, R160, R4 ;  /* 0x000000a09c04723c */ /* 0x060ff00000001804 */
[C---:B------:R-:W-:Y:S01]  /*208e0*/  HMMA.16816.F32 R8, R156.reuse, R162, R8 ;  /* 0x000000a29c08723c */ /* 0x040fe20000001808 */
[----:B------:R-:W-:Y:S07]  /*208f0*/  LDSM.16.M88.4 R160, [R204] ;  /* 0x00000000cca0783b */ /* 0x000fee0000000200 */
        /* <DEDUP_REMOVED lines=20> */
[----:B------:R-:W-:Y:S04]  /*20a40*/  LDSM.16.M88.4 R148, [R204+0x3000] ;  /* 0x00300000cc94783b */ /* 0x000fe80000000200 */
[----:B------:R-:W-:Y:S03]  /*20a50*/  LDSM.16.M88.4 R156, [R204+0x3800] ;  /* 0x00380000cc9c783b */ /* 0x000fe60000000200 */
[C---:B------:R-:W-:Y:S08]  /*20a60*/  HMMA.16816.F32 R4, R152.reuse, R160, R4 ;  /* 0x000000a09804723c */ /* 0x040ff00000001804 */
[C---:B------:R-:W-:Y:S01]  /*20a70*/  HMMA.16816.F32 R8, R152.reuse, R162, R8 ;  /* 0x000000a29808723c */ /* 0x040fe20000001808 */
[----:B------:R-:W-:Y:S07]  /*20a80*/  LDSM.16.M88.4 R160, [R222+0x2000] ;  /* 0x00200000dea0783b */ /* 0x000fee0000000200 */
[C---:B----4-:R-:W-:Y:S08]  /*20a90*/  HMMA.16816.F32 R12, R152.reuse, R140, R12 ;  /* 0x0000008c980c723c */ /* 0x050ff0000000180c */
[C---:B------:R-:W-:Y:S01]  /*20aa0*/  HMMA.16816.F32 R16, R152.reuse, R142, R16 ;  /* 0x0000008e9810723c */ /* 0x040fe20000001810 */
[----:B------:R-:W3:Y:S07]  /*20ab0*/  LDSM.16.M88.4 R140, [R204+0x2800] ;  /* 0x00280000cc8c783b */ /* 0x000eee0000000200 */
[C---:B------:R-:W-:Y:S08]  /*20ac0*/  HMMA.16816.F32 R20, R152.reuse, R164, R20 ;  /* 0x000000a49814723c */ /* 0x040ff00000001814 */
        /* <DEDUP_REMOVED lines=12> */
[C---:B------:R-:W-:Y:S01]  /*20b90*/  HMMA.16816.F32 R56, R152.reuse, R150, R56 ;  /* 0x000000969838723c */ /* 0x040fe20000001838 */
[----:B------:R-:W5:Y:S07]  /*20ba0*/  LDSM.16.M88.4 R148, [R221+0xb800] ;  /* 0x00b80000dd94783b */ /* 0x000f6e0000000200 */
[C---:B------:R-:W-:Y:S08]  /*20bb0*/  HMMA.16816.F32 R60, R152.reuse, R156, R60 ;  /* 0x0000009c983c723c */ /* 0x040ff0000000183c */
[----:B------:R-:W-:Y:S01]  /*20bc0*/  HMMA.16816.F32 R64, R152, R158, R64 ;  /* 0x0000009e9840723c */ /* 0x000fe20000001840 */
[----:B------:R-:W-:Y:S04]  /*20bd0*/  LDSM.16.M88.4 R152, [R220+0x2000] ;  /* 0x00200000dc98783b */ /* 0x000fe80000000200 */
[----:B------:R-:W1:Y:S03]  /*20be0*/  LDSM.16.M88.4 R156, [R203] ;  /* 0x00000000cb9c783b */ /* 0x000e660000000200 */
[C---:B------:R-:W-:Y:S08]  /*20bf0*/  HMMA.16816.F32 R4, R160.reuse, R168, R4 ;  /* 0x000000a8a004723c */ /* 0x040ff00000001804 */
[C---:B------:R-:W-:Y:S01]  /*20c00*/  HMMA.16816.F32 R8, R160.reuse, R170, R8 ;  /* 0x000000aaa008723c */ /* 0x040fe20000001808 */
[----:B------:R-:W2:Y:S07]  /*20c10*/  LDSM.16.M88.4 R168, [R202] ;  /* 0x00000000caa8783b */ /* 0x000eae0000000200 */
[C---:B------:R-:W-:Y:S08]  /*20c20*/  HMMA.16816.F32 R12, R160.reuse, R172, R12 ;  /* 0x000000aca00c723c */ /* 0x040ff0000000180c */
[C---:B------:R-:W-:Y:S01]  /*20c30*/  HMMA.16816.F32 R16, R160.reuse, R174, R16 ;  /* 0x000000aea010723c */ /* 0x040fe20000001810 */
[----:B------:R-:W2:Y:S07]  /*20c40*/  LDSM.16.M88.4 R172, [R201] ;  /* 0x00000000c9ac783b */ /* 0x000eae0000000200 */
[C---:B----4-:R-:W-:Y:S08]  /*20c50*/  HMMA.16816.F32 R20, R160.reuse, R164, R20 ;  /* 0x000000a4a014723c */ /* 0x050ff00000001814 */
[C---:B------:R-:W-:Y:S01]  /*20c60*/  HMMA.16816.F32 R24, R160.reuse, R166, R24 ;  /* 0x000000a6a018723c */ /* 0x040fe20000001818 */
[----:B------:R-:W-:Y:S07]  /*20c70*/  LDSM.16.M88.4 R164, [R198] ;  /* 0x00000000c6a4783b */ /* 0x000fee0000000200 */
[C---:B-1----:R-:W-:Y:S08]  /*20c80*/  HMMA.16816.F32 R28, R160.reuse, R136, R28 ;  /* 0x00000088a01c723c */ /* 0x042ff0000000181c */
[C---:B------:R-:W-:Y:S01]  /*20c90*/  HMMA.16816.F32 R32, R160.reuse, R138, R32 ;  /* 0x0000008aa020723c */ /* 0x040fe20000001820 */
[----:B------:R-:W1:Y:S07]  /*20ca0*/  LDSM.16.M88.4 R136, [R199] ;  /* 0x00000000c788783b */ /* 0x000e6e0000000200 */
[C---:B------:R-:W-:Y:S08]  /*20cb0*/  HMMA.16816.F32 R36, R160.reuse, R176, R36 ;  /* 0x000000b0a024723c */ /* 0x040ff00000001824 */
[C---:B------:R-:W-:Y:S01]  /*20cc0*/  HMMA.16816.F32 R40, R160.reuse, R178, R40 ;  /* 0x000000b2a028723c */ /* 0x040fe20000001828 */
[----:B------:R-:W4:Y:S07]  /*20cd0*/  LDSM.16.M88.4 R176, [R197] ;  /* 0x00000000c5b0783b */ /* 0x000f2e0000000200 */
[C---:B--2---:R-:W-:Y:S08]  /*20ce0*/  HMMA.16816.F32 R44, R160.reuse, R144, R44 ;  /* 0x00000090a02c723c */ /* 0x044ff0000000182c */
[C---:B------:R-:W-:Y:S01]  /*20cf0*/  HMMA.16816.F32 R48, R160.reuse, R146, R48 ;  /* 0x00000092a030723c */ /* 0x040fe20000001830 */
[----:B------:R-:W2:Y:S07]  /*20d00*/  LDSM.16.M88.4 R144, [R196] ;  /* 0x00000000c490783b */ /* 0x000eae0000000200 */
[C---:B---3--:R-:W-:Y:S08]  /*20d10*/  HMMA.16816.F32 R52, R160.reuse, R140, R52 ;  /* 0x0000008ca034723c */ /* 0x048ff00000001834 */
[C---:B------:R-:W-:Y:S01]  /*20d20*/  HMMA.16816.F32 R56, R160.reuse, R142, R56 ;  /* 0x0000008ea038723c */ /* 0x040fe20000001838 */
[----:B------:R-:W3:Y:S07]  /*20d30*/  LDSM.16.M88.4 R140, [R215+0x8800] ;  /* 0x00880000d78c783b */ /* 0x000eee0000000200 */
[C---:B-----5:R-:W-:Y:S08]  /*20d40*/  HMMA.16816.F32 R60, R160.reuse, R148, R60 ;  /* 0x00000094a03c723c */ /* 0x060ff0000000183c */
[----:B------:R-:W-:Y:S01]  /*20d50*/  HMMA.16816.F32 R64, R160, R150, R64 ;  /* 0x00000096a040723c */ /* 0x000fe20000001840 */
[----:B------:R-:W5:Y:S04]  /*20d60*/  LDSM.16.M88.4 R148, [R215+0x9000] ;  /* 0x00900000d794783b */ /* 0x000f680000000200 */
        /* <DEDUP_REMOVED lines=19> */
[C---:B----4-:R-:W-:Y:S08]  /*20ea0*/  HMMA.16816.F32 R52, R152.reuse, R176, R52 ;  /* 0x000000b09834723c */ /* 0x050ff00000001834 */
[C---:B------:R-:W-:Y:S01]  /*20eb0*/  HMMA.16816.F32 R56, R152.reuse, R178, R56 ;  /* 0x000000b29838723c */ /* 0x040fe20000001838 */
[----:B------:R-:W-:Y:S07]  /*20ec0*/  LDSM.16.M88.4 R176, [R204+0x5800] ;  /* 0x00580000ccb0783b */ /* 0x000fee0000000200 */
[C---:B--2---:R-:W-:Y:S08]  /*20ed0*/  HMMA.16816.F32 R60, R152.reuse, R144, R60 ;  /* 0x00000090983c723c */ /* 0x044ff0000000183c */
[----:B------:R-:W-:Y:S01]  /*20ee0*/  HMMA.16816.F32 R64, R152, R146, R64 ;  /* 0x000000929840723c */ /* 0x000fe20000001840 */
[----:B------:R-:W2:Y:S04]  /*20ef0*/  LDSM.16.M88.4 R144, [R215+0xa000] ;  /* 0x00a00000d790783b */ /* 0x000ea80000000200 */
[----:B------:R-:W4:Y:S03]  /*20f00*/  LDSM.16.M88.4 R152, [R215+0xa800] ;  /* 0x00a80000d798783b */ /* 0x000f260000000200 */
[C---:B------:R-:W-:Y:S08]  /*20f10*/  HMMA.16816.F32 R4, R184.reuse, R188, R4 ;  /* 0x000000bcb804723c */ /* 0x040ff00000001804 */
[C---:B------:R-:W-:Y:S01]  /*20f20*/  HMMA.16816.F32 R8, R184.reuse, R190, R8 ;  /* 0x000000beb808723c */ /* 0x040fe20000001808 */
[----:B------:R-:W-:Y:S07]  /*20f30*/  LDSM.16.M88.4 R188, [R204+0x6800] ;  /* 0x00680000ccbc783b */ /* 0x000fee0000000200 */
[C---:B---3--:R-:W-:Y:S08]  /*20f40*/  HMMA.16816.F32 R12, R184.reuse, R140, R12 ;  /* 0x0000008cb80c723c */ /* 0x048ff0000000180c */
[C---:B------:R-:W-:Y:S01]  /*20f50*/  HMMA.16816.F32 R16, R184.reuse, R142, R16 ;  /* 0x0000008eb810723c */ /* 0x040fe20000001810 */
[----:B------:R-:W3:Y:S07]  /*20f60*/  LDSM.16.M88.4 R140, [R204+0x4800] ;  /* 0x00480000cc8c783b */ /* 0x000eee0000000200 */
[C---:B-----5:R-:W-:Y:S08]  /*20f70*/  HMMA.16816.F32 R20, R184.reuse, R148, R20 ;  /* 0x00000094b814723c */ /* 0x060ff00000001814 */
[C---:B------:R-:W-:Y:S01]  /*20f80*/  HMMA.16816.F32 R24, R184.reuse, R150, R24 ;  /* 0x00000096b818723c */ /* 0x040fe20000001818 */
[----:B------:R-:W5:Y:S01]  /*20f90*/  LDSM.16.M88.4 R148, [R204+0x7800] ;  /* 0x00780000cc94783b */ /* 0x000f620000000200 */
[----:B------:R-:W-:Y:S04]  /*20fa0*/  DEPBAR.LE SB0, 0x0 ;  /* 0x000080000000791a */ /* 0x000fe80000000000 */
[----:B------:R-:W-:Y:S02]  /*20fb0*/  BAR.SYNC.DEFER_BLOCKING 0x0 ;  /* 0x0000000000007b1d */ /* 0x000fe40000010000 */
[C---:B-1----:R-:W-:Y:S08]  /*20fc0*/  HMMA.16816.F32 R28, R184.reuse, R136, R28 ;  /* 0x00000088b81c723c */ /* 0x042ff0000000181c */
[C---:B------:R-:W-:Y:S08]  /*20fd0*/  HMMA.16816.F32 R32, R184.reuse, R138, R32 ;  /* 0x0000008ab820723c */ /* 0x040ff00000001820 */
[C---:B--2---:R-:W-:Y:S08]  /*20fe0*/  HMMA.16816.F32 R36, R184.reuse, R144, R36 ;  /* 0x00000090b824723c */ /* 0x044ff00000001824 */
[C---:B------:R-:W-:Y:S08]  /*20ff0*/  HMMA.16816.F32 R40, R184.reuse, R146, R40 ;  /* 0x00000092b828723c */ /* 0x040ff00000001828 */
[C---:B----4-:R-:W-:Y:S08]  /*21000*/  HMMA.16816.F32 R44, R184.reuse, R152, R44 ;  /* 0x00000098b82c723c */ /* 0x050ff0000000182c */
[C---:B------:R-:W-:Y:S08]  /*21010*/  HMMA.16816.F32 R48, R184.reuse, R154, R48 ;  /* 0x0000009ab830723c */ /* 0x040ff00000001830 */
[C---:B------:R-:W-:Y:S08]  /*21020*/  HMMA.16816.F32 R52, R184.reuse, R156, R52 ;  /* 0x0000009cb834723c */ /* 0x040ff00000001834 */
[C---:B------:R-:W-:Y:S08]  /*21030*/  HMMA.16816.F32 R56, R184.reuse, R158, R56 ;  /* 0x0000009eb838723c */ /* 0x040ff00000001838 */
[C---:B------:R-:W-:Y:S08]  /*21040*/  HMMA.16816.F32 R60, R184.reuse, R160, R60 ;  /* 0x000000a0b83c723c */ /* 0x040ff0000000183c */
[----:B------:R-:W-:Y:S08]  /*21050*/  HMMA.16816.F32 R64, R184, R162, R64 ;  /* 0x000000a2b840723c */ /* 0x000ff00000001840 */
[C---:B------:R-:W-:Y:S08]  /*21060*/  HMMA.16816.F32 R4, R164.reuse, R168, R4 ;  /* 0x000000a8a404723c */ /* 0x040ff00000001804 */
[C---:B------:R-:W-:Y:S08]  /*21070*/  HMMA.16816.F32 R8, R164.reuse, R170, R8 ;  /* 0x000000aaa408723c */ /* 0x040ff00000001808 */
[C---:B---3--:R-:W-:Y:S08]  /*21080*/  HMMA.16816.F32 R12, R164.reuse, R140, R12 ;  /* 0x0000008ca40c723c */ /* 0x048ff0000000180c */
        /* <DEDUP_REMOVED lines=11> */
[C---:B-----5:R-:W-:Y:S07]  /*21140*/  HMMA.16816.F32 R60, R164.reuse, R148, R60 ;  /* 0x00000094a43c723c */ /* 0x060fee000000183c */
[----:B------:R-:W-:Y:S01]  /*21150*/  IMAD.MOV.U32 R148, RZ, RZ, R132 ;  /* 0x000000ffff947224 */ /* 0x000fe200078e0084 */
[----:B------:R-:W-:Y:S04]  /*21160*/  HMMA.16816.F32 R64, R164, R150, R64 ;  /* 0x00000096a440723c */ /* 0x000fe80000001840 */
[----:B------:R-:W-:Y:S04]  /*21170*/  IMAD.MOV.U32 R149, RZ, RZ, R133 ;  /* 0x000000ffff957224 */ /* 0x000fe800078e0085 */
[----:B------:R-:W-:-:S11]  /*21180*/  @!P0 BRA `(.L_x_1119) ;  /* 0x00000cc000008947 */ /* 0x000fd60003800000 */
[----:B------:R-:W-:Y:S01]  /*21190*/  ISETP.NE.U32.AND P0, PT, R236, RZ, PT ;  /* 0x000000ffec00720c */ /* 0x000fe20003f05070 */
[----:B------:R-:W-:Y:S03]  /*211a0*/  BSSY B0, `(.L_x_1120) ;  /* 0x0000048000007945 */ /* 0x000fe60003800000 */
[----:B------:R-:W-:Y:S11]  /*211b0*/  ISETP.NE.AND.EX P0, PT, R237, RZ, PT, P0 ;  /* 0x000000ffed00720c */ /* 0x000ff60003f05300 */
[----:B------:R-:W-:Y:S02]  /*211c0*/  @!UPT UIADD3 URZ, URZ, URZ, URZ ;  /* 0x0000003f3f3ff290 */ /* 0x000fe4000fffe03f */
[----:B------:R-:W-:-:S05]  /*211d0*/  @!P0 BRA `(.L_x_1121) ;  /* 0x0000040000008947 */ /* 0x000fca0003800000 */
[----:B------:R-:W-:Y:S01]  /*211e0*/  IMAD.SHL.U32 R140, R238, 0x80, RZ ;  /* 0x00000080ee8c7824 */ /* 0x000fe200078e00ff */
[----:B------:R-:W-:Y:S02]  /*211f0*/  ULDC.64 UR4, c[0x0][0x118] ;  /* 0x0000460000047ab9 */ /* 0x000fe40000000a00 */
[----:B------:R-:W2:Y:S02]  /*21200*/  LD.E R141, [R2.64+0x170] ;  /* 0x00017004028d7980 */ /* 0x000ea4000c101900 */
[C---:B------:R-:W-:Y:S02]  /*21210*/  IADD3 R138, R140.reuse, -0x100, RZ ;  /* 0xffffff008c8a7810 */ /* 0x040fe40007ffe0ff */
[----:B------:R-:W-:Y:S01]  /*21220*/  IADD3 R140, R140, -0x80, RZ ;  /* 0xffffff808c8c7810 */ /* 0x000fe20007ffe0ff */
[----:B------:R-:W3:Y:S01]  /*21230*/  LD.E.64 R144, [R2.64+0x20] ;  /* 0x0000200402907980 */ /* 0x000ee2000c101b00 */
[-C--:B--2---:R-:W-:Y:S04]  /*21240*/  IABS R137, R141.reuse ;  /* 0x0000008d00897213 */ /* 0x084fe80000000000 */
[----:B------:R-:W1:Y:S10]  /*21250*/  I2F.RP R133, R137 ;  /* 0x0000008900857306 */ /* 0x000e740000209400 */
[----:B-1----:R-:W1:Y:S02]  /*21260*/  MUFU.RCP R132, R133 ;  /* 0x0000008500847308 */ /* 0x002e640000001000 */
[----:B-1----:R-:W-:Y:S02]  /*21270*/  IADD3 R142, R132, 0xffffffe, RZ ;  /* 0x0ffffffe848e7810 */ /* 0x002fe40007ffe0ff */
[----:B------:R-:W-:Y:S06]  /*21280*/  IABS R132, R138 ;  /* 0x0000008a00847213 */ /* 0x000fec0000000000 */
[----:B------:R-:W1:Y:S01]  /*21290*/  F2I.FTZ.U32.TRUNC.NTZ R143, R142 ;  /* 0x0000008e008f7305 */ /* 0x000e62000021f000 */
[-C--:B------:R-:W-:Y:S02]  /*212a0*/  IABS R133, R141.reuse ;  /* 0x0000008d00857213 */ /* 0x080fe40000000000 */
[----:B------:R-:W-:Y:S03]  /*212b0*/  LOP3.LUT R138, R138, R141, RZ, 0x3c, !PT ;  /* 0x0000008d8a8a7212 */ /* 0x000fe600078e3cff */
[----:B------:R-:W-:Y:S01]  /*212c0*/  IMAD.MOV R133, RZ, RZ, -R133 ;  /* 0x000000ffff857224 */ /* 0x000fe200078e0a85 */
        /* <DEDUP_REMOVED lines=21> */
[----:B------:R-:W-:Y:S02]  /*21420*/  LOP3.LUT R132, RZ, R141, RZ, 0x33, !PT ;  /* 0x0000008dff847212 */ /* 0x000fe400078e33ff */
[----:B------:R-:W-:Y:S07]  /*21430*/  ISETP.NE.AND P1, PT, R141, RZ, PT ;  /* 0x000000ff8d00720c */ /* 0x000fee0003f25270 */
[----:B------:R-:W-:Y:S02]  /*21440*/  @P4 IADD3 R136, R136, 0x1, RZ ;  /* 0x0000000188884810 */ /* 0x000fe40007ffe0ff */
[----:B------:R-:W-:Y:S03]  /*21450*/  @P5 IADD3 R139, R139, 0x1, RZ ;  /* 0x000000018b8b5810 */ /* 0x000fe60007ffe0ff */
[----:B------:R-:W-:Y:S02]  /*21460*/  @!P0 IMAD.MOV R136, RZ, RZ, -R136 ;  /* 0x000000ffff888224 */ /* 0x000fe400078e0a88 */
[----:B------:R-:W-:Y:S03]  /*21470*/  @!P2 IMAD.MOV R139, RZ, RZ, -R139 ;  /* 0x000000ffff8ba224 */ /* 0x000fe600078e0a8b */
[C---:B------:R-:W-:Y:S02]  /*21480*/  SEL R137, R132.reuse, R136, !P1 ;  /* 0x0000008884897207 */ /* 0x040fe40004800000 */
[----:B------:R-:W-:Y:S02]  /*21490*/  SEL R139, R132, R139, !P1 ;  /* 0x0000008b848b7207 */ /* 0x000fe40004800000 */
        /* <DEDUP_REMOVED lines=9> */
[-C--:B--2---:R-:W-:Y:S02]  /*21530*/  IMAD R134, R143, R141.reuse, RZ ;  /* 0x0000008d8f867224 */ /* 0x084fe400078e02ff */
[C---:B------:R-:W-:Y:S04]  /*21540*/  IMAD.WIDE.U32 R138, R142.reuse, R141, RZ ;  /* 0x0000008d8e8a7225 */ /* 0x040fe800078e00ff */
[----:B------:R-:W-:Y:S04]  /*21550*/  IMAD R134, R142, R137, R134 ;  /* 0x000000898e867224 */ /* 0x000fe800078e0286 */
[----:B------:R-:W-:Y:S02]  /*21560*/  IMAD.IADD R139, R139, 0x1, R134 ;  /* 0x000000018b8b7824 */ /* 0x000fe400078e0286 */
[----:B----4-:R-:W-:Y:S04]  /*21570*/  IMAD.IADD R133, R132, 0x1, -R133 ;  /* 0x0000000184857824 */ /* 0x010fe800078e0a85 */
[----:B---3--:R-:W-:Y:S01]  /*21580*/  IMAD R137, R145, R133, RZ ;  /* 0x0000008591897224 */ /* 0x008fe200078e02ff */
[----:B------:R-:W-:Y:S01]  /*21590*/  SHF.R.S32.HI R132, RZ, 0x1f, R133 ;  /* 0x0000001fff847819 */ /* 0x000fe20000011485 */
[----:B------:R-:W-:Y:S04]  /*215a0*/  IMAD.WIDE.U32 R138, R133, R144, R138 ;  /* 0x00000090858a7225 */ /* 0x000fe800078e008a */
[----:B------:R-:W-:Y:S04]  /*215b0*/  IMAD R137, R144, R132, R137 ;  /* 0x0000008490897224 */ /* 0x000fe800078e0289 */
[----:B------:R-:W-:Y:S01]  /*215c0*/  IMAD.IADD R137, R139, 0x1, R137 ;  /* 0x000000018b897824 */ /* 0x000fe200078e0289 */
[----:B------:R-:W-:-:S05]  /*215d0*/  BRA `(.L_x_1122) ;  /* 0x0000004000007947 */ /* 0x000fca0003800000 */
.L_x_1121:
[----:B------:R-:W-:Y:S02]  /*215e0*/  ULDC.64 UR4, c[0x0][0x118] ;  /* 0x0000460000047ab9 */ /* 0x000fe40000000a00 */
[----:B------:R-:W2:Y:S02]  /*215f0*/  LD.E R138, [R2.64+0x38] ;  /* 0x00003804028a7980 */ /* 0x000ea4000c101900 */
[----:B--2---:R-:W-:Y:S04]  /*21600*/  LEA R138, -R138, RZ, 0x7 ;  /* 0x000000ff8a8a7211 */ /* 0x004fe800078e39ff */
[----:B------:R-:W-:Y:S02]  /*21610*/  SHF.R.S32.HI R137, RZ, 0x1f, R138 ;  /* 0x0000001fff897819 */ /* 0x000fe4000001148a */
.L_x_1122:
[----:B------:R-:W-:Y:S05]  /*21620*/  BSYNC B0 ;  /* 0x0000000000007941 */ /* 0x000fea0003800000 */
.L_x_1120:
[C---:B------:R-:W-:Y:S01]  /*21630*/  LOP3.LUT P1, RZ, R239.reuse, 0x1, RZ, 0xc0, !PT ;  /* 0x00000001efff7812 */ /* 0x040fe2000782c0ff */
[----:B------:R-:W-:Y:S01]  /*21640*/  ULDC.64 UR4, c[0x0][0x118] ;  /* 0x0000460000047ab9 */ /* 0x000fe20000000a00 */
[CC--:B------:R-:W-:Y:S02]  /*21650*/  LEA R150, P3, R138.reuse, R228.reuse, 0x1 ;  /* 0x000000e48a967211 */ /* 0x0c0fe400078608ff */
[----:B------:R-:W-:Y:S02]  /*21660*/  LOP3.LUT P0, RZ, R239, 0x2, RZ, 0xc0, !PT ;  /* 0x00000002efff7812 */ /* 0x000fe4000780c0ff */
[C---:B------:R-:W-:Y:S02]  /*21670*/  LEA.HI.X R151, R138.reuse, R227, R137, 0x1, P3 ;  /* 0x000000e38a977211 */ /* 0x040fe400018f0c89 */
[-C--:B------:R-:W-:Y:S05]  /*21680*/  IADD3 R133, P2, R138, R225.reuse, RZ ;  /* 0x000000e18a857210 */ /* 0x080fea0007f5e0ff */
[----:B------:R-:W-:Y:S01]  /*21690*/  @!PT LDS RZ, [RZ] ;  /* 0x00000000fffff984 */ /* 0x000fe20000000800 */
[----:B------:R-:W-:Y:S01]  /*216a0*/  @!PT LDS RZ, [RZ] ;  /* 0x00000000fffff984 */ /* 0x000fe20000000800 */
[----:B------:R-:W-:Y:S01]  /*216b0*/  @!PT LDS RZ, [RZ] ;  /* 0x00000000fffff984 */ /* 0x000fe20000000800 */
[----:B------:R1:W-:Y:S01]  /*216c0*/  @P1 LDGSTS.E.BYPASS.LTC128B.128 [R235+0x4000], [R150.64] ;  /* 0x0400000096eb1fae */ /* 0x0003e2000b901d44 */
[-C--:B------:R-:W-:Y:S01]  /*216d0*/  @P1 LEA R152, P4, R133, R228.reuse, 0x1 ;  /* 0x000000e485981211 */ /* 0x080fe200078808ff */
[----:B------:R-:W-:Y:S01]  /*216e0*/  IMAD.X R134, R137, 0x1, R226, P2 ;  /* 0x0000000189867824 */ /* 0x000fe200010e06e2 */
[C---:B------:R-:W-:Y:S01]  /*216f0*/  IADD3 R137, P3, R133.reuse, R225, RZ ;  /* 0x000000e185897210 */ /* 0x040fe20007f7e0ff */
[----:B------:R1:W-:Y:S01]  /*21700*/  @!P1 STS.128 [R235+0x4000], RZ ;  /* 0x004000ffeb009388 */ /* 0x0003e20000000c00 */
[CC--:B------:R-:W-:Y:S02]  /*21710*/  @P0 LEA R142, P2, R133.reuse, R228.reuse, 0x1 ;  /* 0x000000e4858e0211 */ /* 0x0c0fe400078408ff */
        /* <DEDUP_REMOVED lines=8> */
[----:B------:R1:W-:Y:S01]  /*217a0*/  @!P0 STS.128 [R235+0x8000], RZ ;  /* 0x008000ffeb008388 */ /* 0x0003e20000000c00 */
[CC--:B------:R-:W-:Y:S02]  /*217b0*/  @P0 LEA R140, P2, R137.reuse, R228.reuse, 0x1 ;  /* 0x000000e4898c0211 */ /* 0x0c0fe400078408ff */
[CCC-:B------:R-:W-:Y:S01]  /*217c0*/  @P1 LEA.HI.X R147, R137.reuse, R227.reuse, R134.reuse, 0x1, P4 ;  /* 0x000000e389931211 */ /* 0x1c0fe200020f0c86 */
[----:B------:R-:W-:Y:S01]  /*217d0*/  @!PT LDS RZ, [RZ] ;  /* 0x00000000fffff984 */ /* 0x000fe20000000800 */
[----:B------:R-:W-:Y:S01]  /*217e0*/  @!PT LDS RZ, [RZ] ;  /* 0x00000000fffff984 */ /* 0x000fe20000000800 */
[----:B------:R-:W-:Y:S01]  /*217f0*/  @!PT LDS RZ, [RZ] ;  /* 0x00000000fffff984 */ /* 0x000fe20000000800 */
[----:B------:R1:W-:Y:S01]  /*21800*/  @P1 LDGSTS.E.BYPASS.LTC128B.128 [R235+0x4800], [R152.64] ;  /* 0x0480000098eb1fae */ /* 0x0003e2000b901d44 */
[C---:B------:R-:W-:Y:S02]  /*21810*/  @P0 LEA.HI.X R141, R137.reuse, R227, R134, 0x1, P2 ;  /* 0x000000e3898d0211 */ /* 0x040fe400010f0c86 */
[-C--:B------:R-:W-:Y:S01]  /*21820*/  IADD3 R133, P3, R137, R225.reuse, RZ ;  /* 0x000000e189857210 */ /* 0x080fe20007f7e0ff */
[----:B------:R1:W-:Y:S03]  /*21830*/  @!P1 STS.128 [R235+0x4800], RZ ;  /* 0x004800ffeb009388 */ /* 0x0003e60000000c00 */
[CC--:B------:R-:W-:Y:S01]  /*21840*/  @P1 LEA R144, P4, R133.reuse, R228.reuse, 0x1 ;  /* 0x000000e485901211 */ /* 0x0c0fe200078808ff */
[----:B------:R-:W-:Y:S01]  /*21850*/  @!PT LDS RZ, [RZ] ;  /* 0x00000000fffff984 */ /* 0x000fe20000000800 */
[----:B------:R-:W-:Y:S01]  /*21860*/  @!PT LDS RZ, [RZ] ;  /* 0x00000000fffff984 */ /* 0x000fe20000000800 */
[----:B------:R-:W-:Y:S01]  /*21870*/  @!PT LDS RZ, [RZ] ;  /* 0x00000000fffff984 */ /* 0x000fe20000000800 */
[----:B------:R1:W-:Y:S01]  /*21880*/  @P0 LDGSTS.E.BYPASS.LTC128B.128 [R235+0x8800], [R142.64+0x80] ;  /* 0x088000808eeb0fae */ /* 0x0003e2000b901d44 */
[CC--:B------:R-:W-:Y:S01]  /*21890*/  @P0 LEA R138, P2, R133.reuse, R228.reuse, 0x1 ;  /* 0x000000e4858a0211 */ /* 0x0c0fe200078408ff */
[----:B------:R-:W-:Y:S01]  /*218a0*/  IMAD.X R134, R134, 0x1, R226, P3 ;  /* 0x0000000186867824 */ /* 0x000fe200018e06e2 */
[C---:B------:R-:W-:Y:S01]  /*218b0*/  IADD3 R137, P3, R133.reuse, R225, RZ ;  /* 0x000000e185897210 */ /* 0x040fe20007f7e0ff */
[----:B------:R1:W-:Y:S03]  /*218c0*/  @!P0 STS.128 [R235+0x8800], RZ ;  /* 0x008800ffeb008388 */ /* 0x0003e60000000c00 */
[CCC-:B------:R-:W-:Y:S01]  /*218d0*/  @P1 LEA.HI.X R145, R133.reuse, R227.reuse, R134.reuse, 0x1, P4 ;  /* 0x000000e385911211 */ /* 0x1c0fe200020f0c86 */
[----:B------:R-:W-:Y:S01]  /*218e0*/  @!PT LDS RZ, [RZ] ;  /* 0x00000000fffff984 */ /* 0x000fe20000000800 */
[----:B------:R-:W-:Y:S01]  /*218f0*/  @!PT LDS RZ, [RZ] ;  /* 0x00000000fffff984 */ /* 0x000fe20000000800 */
[----:B------:R-:W-:Y:S01]  /*21900*/  @!PT LDS RZ, [RZ] ;  /* 0x00000000fffff984 */ /* 0x000fe20000000800 */
[----:B------:R1:W-:Y:S01]  /*21910*/  @P1 LDGSTS.E.BYPASS.LTC128B.128 [R235+0x5000], [R146.64] ;  /* 0x0500000092eb1fae */ /* 0x0003e2000b901d44 */
        /* <DEDUP_REMOVED lines=9> */
[----:B------:R1:W-:Y:S01]  /*219b0*/  @P0 LDGSTS.E.BYPASS.LTC128B.128 [R235+0x9000], [R140.64+0x80] ;  /* 0x090000808ceb0fae */ /* 0x0003e2000b901d44 */
[C---:B------:R-:W-:Y:S02]  /*219c0*/  @P0 LEA.HI.X R155, R137.reuse, R227, R134, 0x1, P2 ;  /* 0x000000e3899b0211 */ /* 0x040fe400010f0c86 */
[-C--:B------:R-:W-:Y:S01]  /*219d0*/  IADD3 R133, P3, R137, R225.reuse, RZ ;  /* 0x000000e189857210 */ /* 0x080fe20007f7e0ff */
[----:B------:R1:W-:Y:S03]  /*219e0*/  @!P0 STS.128 [R235+0x9000], RZ ;  /* 0x009000ffeb008388 */ /* 0x0003e60000000c00 */
[CC--:B------:R-:W-:Y:S01]  /*219f0*/  @P1 LEA R160, P4, R133.reuse, R228.reuse, 0x1 ;  /* 0x000000e485a01211 */ /* 0x0c0fe200078808ff */
[----:B------:R-:W-:Y:S01]  /*21a00*/  @!PT LDS RZ, [RZ] ;  /* 0x00000000fffff984 */ /* 0x000fe20000000800 */
[----:B------:R-:W-:Y:S01]  /*21a10*/  @!PT LDS RZ, [RZ] ;  /* 0x00000000fffff984 */ /* 0x000fe20000000800 */
[----:B------:R-:W-:Y:S01]  /*21a20*/  @!PT LDS RZ, [RZ] ;  /* 0x00000000fffff984 */ /* 0x000fe20000000800 */
[----:B------:R1:W-:Y:S01]  /*21a30*/  @P1 LDGSTS.E.BYPASS.LTC128B.128 [R235+0x5800], [R144.64] ;  /* 0x0580000090eb1fae */ /* 0x0003e2000b901d44 */
        /* <DEDUP_REMOVED lines=14> */
[C-C-:B------:R-:W-:Y:S01]  /*21b20*/  @P1 LEA.HI.X R165, R137.reuse, R227, R134.reuse, 0x1, P5 ;  /* 0x000000e389a51211 */ /* 0x140fe200028f0c86 */
[----:B------:R-:W-:Y:S01]  /*21b30*/  @!PT LDS RZ, [RZ] ;  /* 0x00000000fffff984 */ /* 0x000fe20000000800 */
[----:B------:R-:W-:Y:S01]  /*21b40*/  @!PT LDS RZ, [RZ] ;  /* 0x00000000fffff984 */ /* 0x000fe20000000800 */
[----:B------:R-:W-:Y:S01]  /*21b50*/  @!PT LDS RZ, [RZ] ;  /* 0x00000000fffff984 */ /* 0x000fe20000000800 */
[----:B------:R1:W-:Y:S01]  /*21b60*/  @P1 LDGSTS.E.BYPASS.LTC128B.128 [R235+0x6000], [R156.64] ;  /* 0x060000009ceb1fae */ /* 0x0003e2000b901d44 */
[C---:B------:R-:W-:Y:S02]  /*21b70*/  IADD3 R133, P2, R137.reuse, R225, RZ ;  /* 0x000000e189857210 */ /* 0x040fe40007f5e0ff */
[-C--:B------:R-:W-:Y:S01]  /*21b80*/  @P0 LEA.HI.X R137, R137, R227.reuse, R134, 0x1, P3 ;  /* 0x000000e389890211 */ /* 0x080fe200018f0c86 */
[----:B------:R1:W-:Y:S01]  /*21b90*/  @!P1 STS.128 [R235+0x6000], RZ ;  /* 0x006000ffeb009388 */ /* 0x0003e20000000c00 */
[CC--:B------:R-:W-:Y:S01]  /*21ba0*/  @P1 LEA R162, P4, R133.reuse, R228.reuse, 0x1 ;  /* 0x000000e485a21211 */ /* 0x0c0fe200078808ff */
[----:B------:R-:W-:Y:S01]  /*21bb0*/  IMAD.X R132, R134, 0x1, R226, P2 ;  /* 0x0000000186847824 */ /* 0x000fe200010e06e2 */
[C---:B------:R-:W-:Y:S01]  /*21bc0*/  @P0 LEA R166, P2, R133.reuse, R228, 0x1 ;  /* 0x000000e485a60211 */ /* 0x040fe200078408ff */
[----:B------:R-:W-:Y:S01]  /*21bd0*/  @!PT LDS RZ, [RZ] ;  /* 0x00000000fffff984 */ /* 0x000fe20000000800 */
[----:B------:R-:W-:Y:S01]  /*21be0*/  @!PT LDS RZ, [RZ] ;  /* 0x00000000fffff984 */ /* 0x000fe20000000800 */
[----:B------:R-:W-:Y:S01]  /*21bf0*/  @!PT LDS RZ, [RZ] ;  /* 0x00000000fffff984 */ /* 0x000fe20000000800 */
[----:B------:R1:W-:Y:S01]  /*21c00*/  @P0 LDGSTS.E.BYPASS.LTC128B.128 [R235+0xa000], [R154.64+0x80] ;  /* 0x0a0000809aeb0fae */ /* 0x0003e2000b901d44 */
[----:B------:R-:W-:Y:S02]  /*21c10*/  IMAD.MOV.U32 R228, RZ, RZ, R150 ;  /* 0x000000ffffe47224 */ /* 0x000fe400078e0096 */
[CCC-:B------:R-:W-:Y:S01]  /*21c20*/  @P1 LEA.HI.X R163, R133.reuse, R227.reuse, R132.reuse, 0x1, P4 ;  /* 0x000000e385a31211 */ /* 0x1c0fe200020f0c84 */
[----:B------:R1:W-:Y:S01]  /*21c30*/  @!P0 STS.128 [R235+0xa000], RZ ;  /* 0x00a000ffeb008388 */ /* 0x0003e20000000c00 */
[----:B------:R-:W-:Y:S01]  /*21c40*/  @P0 LEA.HI.X R167, R133, R227, R132, 0x1, P2 ;  /* 0x000000e385a70211 */ /* 0x000fe200010f0c84 */
[----:B------:R-:W-:Y:S02]  /*21c50*/  IMAD.MOV.U32 R227, RZ, RZ, R151 ;  /* 0x000000ffffe37224 */ /* 0x000fe400078e0097 */
        /* <DEDUP_REMOVED lines=31> */
.L_x_1119:
[----:B------:R-:W-:Y:S05]  /*21e50*/  BSYNC B1 ;  /* 0x0000000000017941 */ /* 0x000fea0003800000 */
.L_x_1118:
[----:B------:R-:W-:Y:S01]  /*21e60*/  ULDC.64 UR4, c[0x0][0x118] ;  /* 0x0000460000047ab9 */ /* 0x000fe20000000a00 */
[----:B------:R-:W-:Y:S01]  /*21e70*/  FMNMX.FTZ R132, R6, R0, !PT ;  /* 0x0000000006847209 */ /* 0x000fe20007810000 */
[----:B------:R2:W3:Y:S01]  /*21e80*/  LD.E R133, [R2.64+0xdc] ;  /* 0x0000dc0402857980 */ /* 0x0004e2000c101900 */
[----:B------:R-:W-:Y:S02]  /*21e90*/  FMNMX.FTZ R134, R4, R135, !PT ;  /* 0x0000008704867209 */ /* 0x000fe40007810000 */
[----:B-1----:R-:W-:Y:S01]  /*21ea0*/  FMNMX.FTZ R137, R7, R132, !PT ;  /* 0x0000008407897209 */ /* 0x002fe20007810000 */
[----:B------:R-:W-:Y:S01]  /*21eb0*/  LDSM.16.MT88.4 R144, [R213+0xc000] ;  /* 0x00c00000d590783b */ /* 0x000fe20000004200 */
        /* <DEDUP_REMOVED lines=8> */
[----:B--2---:R-:W-:Y:S02]  /*21f40*/  FMNMX.FTZ R2, R18, R137, !PT ;  /* 0x0000008912027209 */ /* 0x004fe40007810000 */
        /* <DEDUP_REMOVED lines=50> */
[----:B------:R-:W-:Y:S03]  /*22270*/  FMNMX.FTZ R132, R64, R3, !PT ;  /* 0x0000000340847209 */ /* 0x000fe60007810000 */
[----:B------:R-:W1:Y:S01]  /*22280*/  SHFL.BFLY PT, R2, R137, 0x2, 0x1f ;  /* 0x0c401f0089027f89 */ /* 0x000e6200000e0000 */
[----:B------:R-:W-:Y:S07]  /*22290*/  FMNMX.FTZ R141, R65, R132, !PT ;  /* 0x00000084418d7209 */ /* 0x000fee0007810000 */
[----:B------:R-:W2:Y:S01]  /*222a0*/  SHFL.BFLY PT, R132, R141, 0x2, 0x1f ;  /* 0x0c401f008d847f89 */ /* 0x000ea200000e0000 */
[----:B-1----:R-:W-:Y:S07]  /*222b0*/  FMNMX.FTZ R136, R137, R2, !PT ;  /* 0x0000000289887209 */ /* 0x002fee0007810000 */
[----:B------:R-:W1:Y:S01]  /*222c0*/  SHFL.BFLY PT, R3, R136, 0x1, 0x1f ;  /* 0x0c201f0088037f89 */ /* 0x000e6200000e0000 */
[----:B--2---:R-:W-:Y:S07]  /*222d0*/  FMNMX.FTZ R139, R141, R132, !PT ;  /* 0x000000848d8b7209 */ /* 0x004fee0007810000 */
[----:B------:R-:W2:Y:S08]  /*222e0*/  SHFL.BFLY PT, R132, R139, 0x1, 0x1f ;  /* 0x0c201f008b847f89 */ /* 0x000eb000000e0000 */
[----:B------:R-:W-:Y:S01]  /*222f0*/  LDSM.16.MT88.4 R140, [R214+0xc000] ;  /* 0x00c00000d68c783b */ /* 0x000fe20000004200 */
[----:B-1----:R-:W-:Y:S05]  /*22300*/  FMNMX.FTZ R3, R136, R3, !PT ;  /* 0x0000000388037209 */ /* 0x002fea0007810000 */
[----:B------:R-:W-:Y:S01]  /*22310*/  FADD.FTZ R2, -R3, R0 ;  /* 0x0000000003027221 */ /* 0x000fe20000010100 */
[----:B--2---:R-:W-:Y:S02]  /*22320*/  FMNMX.FTZ R132, R139, R132, !PT ;  /* 0x000000848b847209 */ /* 0x004fe40007810000 */
[----:B------:R-:W1:Y:S02]  /*22330*/  LDSM.16.MT88.4 R136, [R216+0xc000] ;  /* 0x00c00000d888783b */ /* 0x000e640000004200 */
[C---:B------:R-:W-:Y:S01]  /*22340*/  FSETP.NEU.FTZ.AND P0, PT, R132.reuse, -INF , PT ;  /* 0xff8000008400780b */ /* 0x040fe20003f1d000 */
[C---:B---3--:R-:W-:Y:S02]  /*22350*/  FMUL.FTZ R0, R133.reuse, R2 ;  /* 0x0000000285007220 */ /* 0x048fe40000410000 */
[----:B------:R-:W-:Y:S02]  /*22360*/  FADD.FTZ R2, -R132, R135 ;  /* 0x0000008784027221 */ /* 0x000fe40000010100 */
[C---:B------:R-:W-:Y:S02]  /*22370*/  FMUL.FTZ R158, R133.reuse, R132 ;  /* 0x00000084859e7220 */ /* 0x040fe40000410000 */
[C---:B------:R-:W-:Y:S01]  /*22380*/  FMUL.FTZ R134, R133.reuse, R2 ;  /* 0x0000000285867220 */ /* 0x040fe20000410000 */
[----:B------:R-:W2:Y:S01]  /*22390*/  MUFU.EX2 R0, R0 ;  /* 0x0000000000007308 */ /* 0x000ea20000000800 */
[----:B------:R-:W-:Y:S01]  /*223a0*/  FMUL.FTZ R156, R133, R3 ;  /* 0x00000003859c7220 */ /* 0x000fe20000410000 */
[----:B------:R-:W-:Y:S02]  /*223b0*/  FSEL R158, R158, RZ, P0 ;  /* 0x000000ff9e9e7208 */ /* 0x000fe40000000000 */
[----:B------:R-:W-:Y:S03]  /*223c0*/  FSETP.NEU.FTZ.AND P0, PT, R3, -INF , PT ;  /* 0xff8000000300780b */ /* 0x000fe60003f1d000 */
[-CC-:B------:R-:W-:Y:S01]  /*223d0*/  FFMA.FTZ R151, R8, R133.reuse, -R158.reuse ;  /* 0x0000008508977223 */ /* 0x180fe2000001089e */
[----:B------:R-:W-:Y:S01]  /*223e0*/  FSEL R156, R156, RZ, P0 ;  /* 0x000000ff9c9c7208 */ /* 0x000fe20000000000 */
[-CC-:B------:R-:W-:Y:S01]  /*223f0*/  FFMA.FTZ R152, R9, R133.reuse, -R158.reuse ;  /* 0x0000008509987223 */ /* 0x180fe2000001089e */
[----:B------:R3:W4:Y:S01]  /*22400*/  MUFU.EX2 R2, R134 ;  /* 0x0000008600027308 */ /* 0x0007220000000800 */
[-C--:B------:R-:W-:Y:S01]  /*22410*/  FFMA.FTZ R135, R4, R133.reuse, -R158 ;  /* 0x0000008504877223 */ /* 0x080fe2000001089e */
[----:B------:R-:W-:Y:S01]  /*22420*/  ISETP.GT.AND P0, PT, R238, 0x1, PT ;  /* 0x00000001ee00780c */ /* 0x000fe20003f04270 */
[-CC-:B------:R-:W-:Y:S02]  /*22430*/  FFMA.FTZ R153, R10, R133.reuse, -R156.reuse ;  /* 0x000000850a997223 */ /* 0x180fe4000001089c */
[-C--:B------:R-:W-:Y:S02]  /*22440*/  FFMA.FTZ R154, R11, R133.reuse, -R156 ;  /* 0x000000850b9a7223 */ /* 0x080fe4000001089c */
[-C--:B------:R-:W-:Y:S02]  /*22450*/  FFMA.FTZ R150, R5, R133.reuse, -R158 ;  /* 0x0000008505967223 */ /* 0x080fe4000001089e */
[-C--:B------:R-:W-:Y:S01]  /*22460*/  FFMA.FTZ R155, R6, R133.reuse, -R156 ;  /* 0x00000085069b7223 */ /* 0x080fe2000001089c */
[----:B------:R-:W-:Y:S01]  /*22470*/  MUFU.EX2 R135, R135 ;  /* 0x0000008700877308 */ /* 0x000fe20000000800 */
[-CC-:B------:R-:W-:Y:S02]  /*22480*/  FFMA.FTZ R161, R20, R133.reuse, -R158.reuse ;  /* 0x0000008514a17223 */ /* 0x180fe4000001089e */
[----:B------:R-:W-:Y:S02]  /*22490*/  FFMA.FTZ R164, R21, R133, -R158 ;  /* 0x0000008515a47223 */ /* 0x000fe4000001089e */
[C---:B--2---:R-:W-:Y:S02]  /*224a0*/  FMUL.FTZ R6, R0.reuse, R130 ;  /* 0x0000008200067220 */ /* 0x044fe40000410000 */
[C---:B------:R-:W-:Y:S02]  /*224b0*/  FMUL.FTZ R10, R0.reuse, R126 ;  /* 0x0000007e000a7220 */ /* 0x040fe40000410000 */
[C---:B------:R-:W-:Y:S01]  /*224c0*/  FMUL.FTZ R11, R0.reuse, R127 ;  /* 0x0000007f000b7220 */ /* 0x040fe20000410000 */
[----:B------:R-:W2:Y:S01]  /*224d0*/  MUFU.EX2 R150, R150 ;  /* 0x0000009600967308 */ /* 0x000ea20000000800 */
[C---:B------:R-:W-:Y:S02]  /*224e0*/  FMUL.FTZ R70, R0.reuse, R70 ;  /* 0x0000004600467220 */ /* 0x040fe40000410000 */
[C---:B------:R-:W-:Y:S02]  /*224f0*/  FMUL.FTZ R71, R0.reuse, R71 ;  /* 0x0000004700477220 */ /* 0x040fe40000410000 */
[--C-:B---3--:R-:W-:Y:S02]  /*22500*/  FFMA.FTZ R134, R7, R133, -R156.reuse ;  /* 0x0000008507867223 */ /* 0x108fe4000001089c */
[----:B------:R-:W-:Y:S02]  /*22510*/  FMUL.FTZ R7, R0, R131 ;  /* 0x0000008300077220 */ /* 0x000fe40000410000 */
[C---:B----4-:R-:W-:Y:S01]  /*22520*/  FMUL.FTZ R4, R2.reuse, R128 ;  /* 0x0000008002047220 */ /* 0x050fe20000410000 */
[----:B------:R-:W-:Y:S01]  /*22530*/  MUFU.EX2 R155, R155 ;  /* 0x0000009b009b7308 */ /* 0x000fe20000000800 */
[C---:B------:R-:W-:Y:S02]  /*22540*/  FMUL.FTZ R5, R2.reuse, R129 ;  /* 0x0000008102057220 */ /* 0x040fe40000410000 */
[C---:B------:R-:W-:Y:S02]  /*22550*/  FMUL.FTZ R8, R2.reuse, R124 ;  /* 0x0000007c02087220 */ /* 0x040fe40000410000 */
[C---:B------:R-:W-:Y:S02]  /*22560*/  FMUL.FTZ R9, R2.reuse, R125 ;  /* 0x0000007d02097220 */ /* 0x040fe40000410000 */
[----:B------:R-:W3:Y:S01]  /*22570*/  LDSM.16.MT88.4 R124, [R212+0xc000] ;  /* 0x00c00000d47c783b */ /* 0x000ee20000004200 */
[C---:B------:R-:W-:Y:S02]  /*22580*/  FMUL.FTZ R68, R2.reuse, R68 ;  /* 0x0000004402447220 */ /* 0x040fe40000410000 */
[----:B------:R-:W4:Y:S01]  /*22590*/  MUFU.EX2 R134, R134 ;  /* 0x0000008600867308 */ /* 0x000f220000000800 */
[----:B------:R-:W-:Y:S02]  /*225a0*/  FMUL.FTZ R69, R2, R69 ;  /* 0x0000004502457220 */ /* 0x000fe40000410000 */
[----:B------:R-:W-:Y:S01]  /*225b0*/  FMUL.FTZ R74, R0, R74 ;  /* 0x0000004a004a7220 */ /* 0x000fe20000410000 */
        /* <DEDUP_REMOVED lines=13> */
[----:B----4-:R-:W-:Y:S01]  /*22690*/  F2FP.PACK_AB R129, R134, R155 ;  /* 0x0000009b8681723e */ /* 0x010fe200000000ff */
[----:B------:R-:W-:Y:S02]  /*226a0*/  FMUL.FTZ R81, R2, R81 ;  /* 0x0000005102517220 */ /* 0x000fe40000410000 */
[C---:B------:R-:W-:Y:S02]  /*226b0*/  FMUL.FTZ R86, R0.reuse, R86 ;  /* 0x0000005600567220 */ /* 0x040fe40000410000 */
[----:B------:R-:W-:Y:S01]  /*226c0*/  FMUL.FTZ R87, R0, R87 ;  /* 0x0000005700577220 */ /* 0x000fe20000410000 */
[----:B------:R-:W-:Y:S01]  /*226d0*/  MUFU.EX2 R153, R153 ;  /* 0x0000009900997308 */ /* 0x000fe20000000800 */
[C---:B------:R-:W-:Y:S02]  /*226e0*/  FMUL.FTZ R84, R2.reuse, R84 ;  /* 0x0000005402547220 */ /* 0x040fe40000410000 */
[----:B------:R-:W-:Y:S02]  /*226f0*/  FMUL.FTZ R85, R2, R85 ;  /* 0x0000005502557220 */ /* 0x000fe40000410000 */
[-CC-:B------:R-:W-:Y:S02]  /*22700*/  FFMA.FTZ R166, R22, R133.reuse, -R156.reuse ;  /* 0x0000008516a67223 */ /* 0x180fe4000001089c */
[-C--:B------:R-:W-:Y:S02]  /*22710*/  FFMA.FTZ R163, R23, R133.reuse, -R156 ;  /* 0x0000008517a37223 */ /* 0x080fe4000001089c */
[----:B------:R-:W-:Y:S01]  /*22720*/  LDSM.16.MT88.4 R20, [R214+0x10800] ;  /* 0x01080000d614783b */ /* 0x000fe20000004200 */
[----:B------:R-:W4:Y:S01]  /*22730*/  MUFU.EX2 R154, R154 ;  /* 0x0000009a009a7308 */ /* 0x000f220000000800 */
[-CC-:B------:R-:W-:Y:S02]  /*22740*/  FFMA.FTZ R165, R32, R133.reuse, -R158.reuse ;  /* 0x0000008520a57223 */ /* 0x180fe4000001089e */
[----:B------:R-:W-:Y:S01]  /*22750*/  FFMA.FTZ R168, R33, R133, -R158 ;  /* 0x0000008521a87223 */ /* 0x000fe2000001089e */
[----:B--2---:R-:W-:Y:S01]  /*22760*/  F2FP.PACK_AB R130, R152, R151 ;  /* 0x000000979882723e */ /* 0x004fe200000000ff */
[-CC-:B------:R-:W-:Y:S02]  /*22770*/  FFMA.FTZ R167, R34, R133.reuse, -R156.reuse ;  /* 0x0000008522a77223 */ /* 0x180fe4000001089c */
[-C--:B------:R-:W-:Y:S02]  /*22780*/  FFMA.FTZ R170, R35, R133.reuse, -R156 ;  /* 0x0000008523aa7223 */ /* 0x080fe4000001089c */
[----:B------:R-:W-:Y:S01]  /*22790*/  LDSM.16.MT88.4 R32, [R214+0xd800] ;  /* 0x00d80000d620783b */ /* 0x000fe20000004200 */
[-CC-:B------:R-:W-:Y:S01]  /*227a0*/  FFMA.FTZ R169, R36, R133.reuse, -R158.reuse ;  /* 0x0000008524a97223 */ /* 0x180fe2000001089e */
[----:B------:R-:W-:Y:S01]  /*227b0*/  MUFU.EX2 R161, R161 ;  /* 0x000000a100a17308 */ /* 0x000fe20000000800 */
[-C--:B------:R-:W-:Y:S02]  /*227c0*/  FFMA.FTZ R172, R37, R133.reuse, -R158 ;  /* 0x0000008525ac7223 */ /* 0x080fe4000001089e */
[-CC-:B------:R-:W-:Y:S02]  /*227d0*/  FFMA.FTZ R174, R38, R133.reuse, -R156.reuse ;  /* 0x0000008526ae7223 */ /* 0x180fe4000001089c */
[-C--:B------:R-:W-:Y:S02]  /*227e0*/  FFMA.FTZ R171, R39, R133.reuse, -R156 ;  /* 0x0000008527ab7223 */ /* 0x080fe4000001089c */
[----:B------:R-:W-:Y:S01]  /*227f0*/  LDSM.16.MT88.4 R36, [R214+0x11800] ;  /* 0x01180000d624783b */ /* 0x000fe20000004200 */
[-CC-:B------:R-:W-:Y:S02]  /*22800*/  FFMA.FTZ R173, R40, R133.reuse, -R158.reuse ;  /* 0x0000008528ad7223 */ /* 0x180fe4000001089e */
[-C--:B------:R-:W-:Y:S01]  /*22810*/  FFMA.FTZ R176, R41, R133.reuse, -R158 ;  /* 0x0000008529b07223 */ /* 0x080fe2000001089e */
[----:B------:R-:W-:Y:S01]  /*22820*/  MUFU.EX2 R164, R164 ;  /* 0x000000a400a47308 */ /* 0x000fe20000000800 */
[--C-:B------:R-:W-:Y:S01]  /*22830*/  FFMA.FTZ R175, R42, R133, -R156.reuse ;  /* 0x000000852aaf7223 */ /* 0x100fe2000001089c */
[----:B----4-:R-:W-:Y:S01]  /*22840*/  F2FP.PACK_AB R131, R154, R153 ;  /* 0x000000999a83723e */ /* 0x010fe200000000ff */
[-C--:B------:R-:W-:Y:S02]  /*22850*/  FFMA.FTZ R178, R43, R133.reuse, -R156 ;  /* 0x000000852bb27223 */ /* 0x080fe4000001089c */
[----:B------:R-:W-:Y:S01]  /*22860*/  LDSM.16.MT88.4 R40, [R212+0x12000] ;  /* 0x01200000d428783b */ /* 0x000fe20000004200 */
[-CC-:B------:R-:W-:Y:S02]  /*22870*/  FFMA.FTZ R177, R48, R133.reuse, -R158.reuse ;  /* 0x0000008530b17223 */ /* 0x180fe4000001089e */
[-C--:B------:R-:W-:Y:S01]  /*22880*/  FFMA.FTZ R180, R49, R133.reuse, -R158 ;  /* 0x0000008531b47223 */ /* 0x080fe2000001089e */
[C---:B-1----:R-:W-:Y:S01]  /*22890*/  HMMA.16816.F32 R4, R128.reuse, R136, R4 ;  /* 0x000000888004723c */ /* 0x042fe20000001804 */
[----:B------:R-:W-:Y:S04]  /*228a0*/  MUFU.EX2 R166, R166 ;  /* 0x000000a600a67308 */ /* 0x000fe80000000800 */
[-CC-:B------:R-:W-:Y:S02]  /*228b0*/  FFMA.FTZ R179, R50, R133.reuse, -R156.reuse ;  /* 0x0000008532b37223 */ /* 0x180fe4000001089c */
[----:B------:R-:W-:Y:S01]  /*228c0*/  FFMA.FTZ R182, R51, R133, -R156 ;  /* 0x0000008533b67223 */ /* 0x000fe2000001089c */
[C---:B------:R-:W-:Y:S01]  /*228d0*/  HMMA.16816.F32 R8, R128.reuse, R138, R8 ;  /* 0x0000008a8008723c */ /* 0x040fe20000001808 */
[----:B------:R-:W1:Y:S02]  /*228e0*/  LDSM.16.MT88.4 R136, [R216+0x10000] ;  /* 0x01000000d888783b */ /* 0x000e640000004200 */
[----:B------:R-:W-:Y:S01]  /*228f0*/  MUFU.EX2 R163, R163 ;  /* 0x000000a300a37308 */ /* 0x000fe20000000800 */
[C---:B------:R-:W-:Y:S02]  /*22900*/  FMUL.FTZ R90, R0.reuse, R90 ;  /* 0x0000005a005a7220 */ /* 0x040fe40000410000 */
[----:B------:R-:W-:Y:S02]  /*22910*/  FMUL.FTZ R91, R0, R91 ;  /* 0x0000005b005b7220 */ /* 0x000fe40000410000 */
[C---:B------:R-:W-:Y:S01]  /*22920*/  HMMA.16816.F32 R68, R128.reuse, R140, R68 ;  /* 0x0000008c8044723c */ /* 0x040fe20000001844 */
[----:B------:R-:W-:Y:S03]  /*22930*/  LDSM.16.MT88.4 R48, [R212+0x13000] ;  /* 0x01300000d430783b */ /* 0x000fe60000004200 */
        /* <DEDUP_REMOVED lines=9> */
[C---:B------:R-:W-:Y:S02]  /*229d0*/  FMUL.FTZ R92, R2.reuse, R92 ;  /* 0x0000005c025c7220 */ /* 0x040fe40000410000 */
[----:B------:R-:W-:Y:S02]  /*229e0*/  FMUL.FTZ R93, R2, R93 ;  /* 0x0000005d025d7220 */ /* 0x000fe40000410000 */
[C---:B------:R-:W-:Y:S01]  /*229f0*/  HMMA.16816.F32 R80, R128.reuse, R146, R80 ;  /* 0x000000928050723c */ /* 0x040fe20000001850 */
[----:B------:R-:W-:Y:S03]  /*22a00*/  MUFU.EX2 R167, R167 ;  /* 0x000000a700a77308 */ /* 0x000fe60000000800 */
[C---:B------:R-:W-:Y:S02]  /*22a10*/  FMUL.FTZ R98, R0.reuse, R98 ;  /* 0x0000006200627220 */ /* 0x040fe40000410000 */
[----:B------:R-:W-:Y:S02]  /*22a20*/  FMUL.FTZ R99, R0, R99 ;  /* 0x0000006300637220 */ /* 0x000fe40000410000 */
[C---:B---3--:R-:W-:Y:S03]  /*22a30*/  HMMA.16816.F32 R84, R128.reuse, R124, R84 ;  /* 0x0000007c8054723c */ /* 0x048fe60000001854 */
[----:B------:R-:W-:Y:S01]  /*22a40*/  MUFU.EX2 R170, R170 ;  /* 0x000000aa00aa7308 */ /* 0x000fe20000000800 */
[C---:B------:R-:W-:Y:S02]  /*22a50*/  FMUL.FTZ R96, R2.reuse, R96 ;  /* 0x0000006002607220 */ /* 0x040fe40000410000 */
[----:B------:R-:W-:Y:S02]  /*22a60*/  FMUL.FTZ R97, R2, R97 ;  /* 0x0000006102617220 */ /* 0x000fe40000410000 */
[C---:B------:R-:W-:Y:S01]  /*22a70*/  HMMA.16816.F32 R88, R128.reuse, R126, R88 ;  /* 0x0000007e8058723c */ /* 0x040fe20000001858 */
[----:B------:R-:W3:Y:S03]  /*22a80*/  LDSM.16.MT88.4 R124, [R213+0x10000] ;  /* 0x01000000d57c783b */ /* 0x000ee60000004200 */
[-CC-:B------:R-:W-:Y:S01]  /*22a90*/  FFMA.FTZ R144, R12, R133.reuse, -R158.reuse ;  /* 0x000000850c907223 */ /* 0x180fe2000001089e */
[----:B------:R-:W-:Y:S01]  /*22aa0*/  MUFU.EX2 R169, R169 ;  /* 0x000000a900a97308 */ /* 0x000fe20000000800 */
[C---:B------:R-:W-:Y:S02]  /*22ab0*/  FMUL.FTZ R12, R2.reuse, R120 ;  /* 0x00000078020c7220 */ /* 0x040fe40000410000 */
[C---:B-1----:R-:W-:Y:S04]  /*22ac0*/  HMMA.16816.F32 R92, R128.reuse, R136, R92 ;  /* 0x00000088805c723c */ /* 0x042fe8000000185c */
[----:B------:R-:W-:Y:S02]  /*22ad0*/  FFMA.FTZ R145, R13, R133, -R158 ;  /* 0x000000850d917223 */ /* 0x000fe4000001089e */
[----:B------:R-:W-:Y:S01]  /*22ae0*/  FMUL.FTZ R13, R2, R121 ;  /* 0x00000079020d7220 */ /* 0x000fe20000410000 */
[----:B------:R-:W-:Y:S01]  /*22af0*/  MUFU.EX2 R144, R144 ;  /* 0x0000009000907308 */ /* 0x000fe20000000800 */
[C---:B------:R-:W-:Y:S01]  /*22b00*/  HMMA.16816.F32 R96, R128.reuse, R138, R96 ;  /* 0x0000008a8060723c */ /* 0x040fe20000001860 */
[----:B------:R-:W-:Y:S03]  /*22b10*/  LDSM.16.MT88.4 R136, [R216+0xc800] ;  /* 0x00c80000d888783b */ /* 0x000fe60000004200 */
[-CC-:B------:R-:W-:Y:S02]  /*22b20*/  FFMA.FTZ R146, R14, R133.reuse, -R156.reuse ;  /* 0x000000850e927223 */ /* 0x180fe4000001089c */
[C---:B------:R-:W-:Y:S02]  /*22b30*/  FMUL.FTZ R14, R0.reuse, R122 ;  /* 0x0000007a000e7220 */ /* 0x040fe40000410000 */
[----:B------:R-:W-:Y:S01]  /*22b40*/  FFMA.FTZ R147, R15, R133, -R156 ;  /* 0x000000850f937223 */ /* 0x000fe2000001089c */
[----:B------:R-:W1:Y:S03]  /*22b50*/  MUFU.EX2 R145, R145 ;  /* 0x0000009100917308 */ /* 0x000e660000000800 */
[C---:B------:R-:W-:Y:S02]  /*22b60*/  FMUL.FTZ R15, R0.reuse, R123 ;  /* 0x0000007b000f7220 */ /* 0x040fe40000410000 */
[----:B------:R-:W4:Y:S01]  /*22b70*/  LDSM.16.MT88.4 R120, [R212+0x10000] ;  /* 0x01000000d478783b */ /* 0x000f220000004200 */
[C---:B------:R-:W-:Y:S02]  /*22b80*/  FMUL.FTZ R102, R0.reuse, R102 ;  /* 0x0000006600667220 */ /* 0x040fe40000410000 */
[----:B------:R-:W-:Y:S02]  /*22b90*/  FMUL.FTZ R103, R0, R103 ;  /* 0x0000006700677220 */ /* 0x000fe40000410000 */
[C---:B------:R-:W-:Y:S01]  /*22ba0*/  FMUL.FTZ R100, R2.reuse, R100 ;  /* 0x0000006402647220 */ /* 0x040fe20000410000 */
[----:B------:R-:W-:Y:S01]  /*22bb0*/  MUFU.EX2 R146, R146 ;  /* 0x0000009200927308 */ /* 0x000fe20000000800 */
[----:B------:R-:W-:Y:S02]  /*22bc0*/  FMUL.FTZ R101, R2, R101 ;  /* 0x0000006502657220 */ /* 0x000fe40000410000 */
[C---:B------:R-:W-:Y:S02]  /*22bd0*/  FMUL.FTZ R106, R0.reuse, R106 ;  /* 0x0000006a006a7220 */ /* 0x040fe40000410000 */
[----:B------:R-:W-:Y:S02]  /*22be0*/  FMUL.FTZ R107, R0, R107 ;  /* 0x0000006b006b7220 */ /* 0x000fe40000410000 */
[C---:B------:R-:W-:Y:S01]  /*22bf0*/  FMUL.FTZ R104, R2.reuse, R104 ;  /* 0x0000006802687220 */ /* 0x040fe20000410000 */
[C---:B--2---:R-:W-:Y:S02]  /*22c00*/  HMMA.16816.F32 R100, R128.reuse, R140, R100 ;  /* 0x0000008c8064723c */ /* 0x044fe40000001864 */
[----:B------:R-:W2:Y:S01]  /*22c10*/  MUFU.EX2 R147, R147 ;  /* 0x0000009300937308 */ /* 0x000ea20000000800 */
[----:B------:R-:W-:Y:S02]  /*22c20*/  FMUL.FTZ R105, R2, R105 ;  /* 0x0000006902697220 */ /* 0x000fe40000410000 */
[C---:B------:R-:W-:Y:S02]  /*22c30*/  FMUL.FTZ R110, R0.reuse, R110 ;  /* 0x0000006e006e7220 */ /* 0x040fe40000410000 */
[----:B------:R-:W-:Y:S01]  /*22c40*/  FMUL.FTZ R111, R0, R111 ;  /* 0x0000006f006f7220 */ /* 0x000fe20000410000 */
[C---:B------:R-:W-:Y:S01]  /*22c50*/  HMMA.16816.F32 R12, R128.reuse, R142, R12 ;  /* 0x0000008e800c723c */ /* 0x040fe2000000180c */
[----:B------:R-:W-:Y:S03]  /*22c60*/  LDSM.16.MT88.4 R140, [R213+0xc800] ;  /* 0x00c80000d58c783b */ /* 0x000fe60000004200 */
[-CC-:B------:R-:W-:Y:S01]  /*22c70*/  FFMA.FTZ R157, R16, R133.reuse, -R158.reuse ;  /* 0x00000085109d7223 */ /* 0x180fe2000001089e */
[----:B------:R-:W-:Y:S01]  /*22c80*/  MUFU.EX2 R172, R172 ;  /* 0x000000ac00ac7308 */ /* 0x000fe20000000800 */
[-C--:B------:R-:W-:Y:S02]  /*22c90*/  FFMA.FTZ R160, R17, R133.reuse, -R158 ;  /* 0x0000008511a07223 */ /* 0x080fe4000001089e */
[C---:B---3--:R-:W-:Y:S04]  /*22ca0*/  HMMA.16816.F32 R104, R128.reuse, R124, R104 ;  /* 0x0000007c8068723c */ /* 0x048fe80000001868 */
[-CC-:B------:R-:W-:Y:S02]  /*22cb0*/  FFMA.FTZ R159, R18, R133.reuse, -R156.reuse ;  /* 0x00000085129f7223 */ /* 0x180fe4000001089c */
[----:B------:R-:W-:Y:S01]  /*22cc0*/  FFMA.FTZ R162, R19, R133, -R156 ;  /* 0x0000008513a27223 */ /* 0x000fe2000001089c */
[----:B------:R-:W-:Y:S01]  /*22cd0*/  MUFU.EX2 R157, R157 ;  /* 0x0000009d009d7308 */ /* 0x000fe20000000800 */
[C---:B------:R-:W-:Y:S04]  /*22ce0*/  FMUL.FTZ R108, R2.reuse, R108 ;  /* 0x0000006c026c7220 */ /* 0x040fe80000410000 */
[----:B------:R-:W-:Y:S02]  /*22cf0*/  FMUL.FTZ R109, R2, R109 ;  /* 0x0000006d026d7220 */ /* 0x000fe40000410000 */
[C---:B------:R-:W-:Y:S02]  /*22d00*/  FMUL.FTZ R18, R0.reuse, R118 ;  /* 0x0000007600127220 */ /* 0x040fe40000410000 */
[----:B------:R-:W-:Y:S01]  /*22d10*/  FMUL.FTZ R19, R0, R119 ;  /* 0x0000007700137220 */ /* 0x000fe20000410000 */
[----:B------:R-:W3:Y:S01]  /*22d20*/  MUFU.EX2 R160, R160 ;  /* 0x000000a000a07308 */ /* 0x000ee20000000800 */
[C---:B------:R-:W-:Y:S01]  /*22d30*/  FMUL.FTZ R16, R2.reuse, R116 ;  /* 0x0000007402107220 */ /* 0x040fe20000410000 */
[C---:B------:R-:W-:Y:S01]  /*22d40*/  HMMA.16816.F32 R108, R128.reuse, R126, R108 ;  /* 0x0000007e806c723c */ /* 0x040fe2000000186c */
[----:B------:R-:W5:Y:S02]  /*22d50*/  LDSM.16.MT88.4 R124, [R214+0xc800] ;  /* 0x00c80000d67c783b */ /* 0x000f640000004200 */
[----:B------:R-:W-:Y:S01]  /*22d60*/  FMUL.FTZ R17, R2, R117 ;  /* 0x0000007502117220 */ /* 0x000fe20000410000 */
[----:B-1----:R-:W-:Y:S01]  /*22d70*/  F2FP.PACK_AB R116, R145, R144 ;  /* 0x000000909174723e */ /* 0x002fe200000000ff */
[C---:B------:R-:W-:Y:S01]  /*22d80*/  FMUL.FTZ R114, R0.reuse, R114 ;  /* 0x0000007200727220 */ /* 0x040fe20000410000 */
[----:B--2---:R-:W-:Y:S01]  /*22d90*/  F2FP.PACK_AB R117, R147, R146 ;  /* 0x000000929375723e */ /* 0x004fe200000000ff */
[----:B------:R-:W-:Y:S01]  /*22da0*/  FMUL.FTZ R115, R0, R115 ;  /* 0x0000007300737220 */ /* 0x000fe20000410000 */
[----:B------:R-:W-:Y:S01]  /*22db0*/  MUFU.EX2 R159, R159 ;  /* 0x0000009f009f7308 */ /* 0x000fe20000000800 */
[C---:B------:R-:W-:Y:S01]  /*22dc0*/  FMUL.FTZ R112, R2.reuse, R112 ;  /* 0x0000007002707220 */ /* 0x040fe20000410000 */
[C---:B----4-:R-:W-:Y:S03]  /*22dd0*/  HMMA.16816.F32 R16, R128.reuse, R120, R16 ;  /* 0x000000788010723c */ /* 0x050fe60000001810 */
[----:B------:R-:W-:Y:S02]  /*22de0*/  FMUL.FTZ R113, R2, R113 ;  /* 0x0000007102717220 */ /* 0x000fe40000410000 */
[-CC-:B------:R-:W-:Y:S02]  /*22df0*/  FFMA.FTZ R52, R52, R133.reuse, -R158.reuse ;  /* 0x0000008534347223 */ /* 0x180fe4000001089e */
[-C--:B------:R-:W-:Y:S01]  /*22e00*/  FFMA.FTZ R53, R53, R133.reuse, -R158 ;  /* 0x0000008535357223 */ /* 0x080fe2000001089e */
[----:B------:R-:W1:Y:S01]  /*22e10*/  MUFU.EX2 R162, R162 ;  /* 0x000000a200a27308 */ /* 0x000e620000000800 */
[--C-:B------:R-:W-:Y:S01]  /*22e20*/  FFMA.FTZ R54, R54, R133, -R156.reuse ;  /* 0x0000008536367223 */ /* 0x100fe2000001089c */
[----:B------:R-:W-:Y:S01]  /*22e30*/  HMMA.16816.F32 R112, R128, R122, R112 ;  /* 0x0000007a8070723c */ /* 0x000fe20000001870 */
[----:B------:R-:W2:Y:S02]  /*22e40*/  LDSM.16.MT88.4 R120, [R212+0xc800] ;  /* 0x00c80000d478783b */ /* 0x000ea40000004200 */
[----:B---3--:R-:W-:Y:S01]  /*22e50*/  F2FP.PACK_AB R118, R160, R157 ;  /* 0x0000009da076723e */ /* 0x008fe200000000ff */
[-C--:B------:R-:W-:Y:S02]  /*22e60*/  FFMA.FTZ R55, R55, R133.reuse, -R156 ;  /* 0x0000008537377223 */ /* 0x080fe4000001089c */
[-CC-:B------:R-:W-:Y:S02]  /*22e70*/  FFMA.FTZ R56, R56, R133.reuse, -R158.reuse ;  /* 0x0000008538387223 */ /* 0x180fe4000001089e */
[----:B------:R-:W-:Y:S01]  /*22e80*/  MUFU.EX2 R174, R174 ;  /* 0x000000ae00ae7308 */ /* 0x000fe20000000800 */
[----:B------:R-:W3:Y:S03]  /*22e90*/  LDSM.16.MT88.4 R128, [R216+0x10800] ;  /* 0x01080000d880783b */ /* 0x000ee60000004200 */
[-C--:B------:R-:W-:Y:S02]  /*22ea0*/  FFMA.FTZ R57, R57, R133.reuse, -R158 ;  /* 0x0000008539397223 */ /* 0x080fe4000001089e */
[-CC-:B------:R-:W-:Y:S02]  /*22eb0*/  FFMA.FTZ R58, R58, R133.reuse, -R156.reuse ;  /* 0x000000853a3a7223 */ /* 0x180fe4000001089c */
[-C--:B------:R-:W-:Y:S02]  /*22ec0*/  FFMA.FTZ R59, R59, R133.reuse, -R156 ;  /* 0x000000853b3b7223 */ /* 0x080fe4000001089c */
[----:B------:R-:W-:Y:S01]  /*22ed0*/  MUFU.EX2 R171, R171 ;  /* 0x000000ab00ab7308 */ /* 0x000fe20000000800 */
[-CC-:B------:R-:W-:Y:S02]  /*22ee0*/  FFMA.FTZ R60, R60, R133.reuse, -R158.reuse ;  /* 0x000000853c3c7223 */ /* 0x180fe4000001089e */
[----:B------:R-:W-:Y:S01]  /*22ef0*/  FFMA.FTZ R61, R61, R133, -R158 ;  /* 0x000000853d3d7223 */ /* 0x000fe2000001089e */
[----:B-1----:R-:W-:Y:S01]  /*22f00*/  F2FP.PACK_AB R119, R162, R159 ;  /* 0x0000009fa277723e */ /* 0x002fe200000000ff */
[-CC-:B------:R-:W-:Y:S02]  /*22f10*/  FFMA.FTZ R62, R62, R133.reuse, -R156.reuse ;  /* 0x000000853e3e7223 */ /* 0x180fe4000001089c */
[-C--:B------:R-:W-:Y:S02]  /*22f20*/  FFMA.FTZ R63, R63, R133.reuse, -R156 ;  /* 0x000000853f3f7223 */ /* 0x080fe4000001089c */
[-C--:B------:R-:W-:Y:S01]  /*22f30*/  FFMA.FTZ R64, R64, R133.reuse, -R158 ;  /* 0x0000008540407223 */ /* 0x080fe2000001089e */
[----:B------:R-:W-:Y:S01]  /*22f40*/  MUFU.EX2 R173, R173 ;  /* 0x000000ad00ad7308 */ /* 0x000fe20000000800 */
[C---:B------:R-:W-:Y:S05]  /*22f50*/  HMMA.16816.F32 R4, R116.reuse, R136, R4 ;  /* 0x000000887404723c */ /* 0x040fea0000001804 */
[----:B------:R-:W-:Y:S02]  /*22f60*/  FFMA.FTZ R66, R66, R133, -R156 ;  /* 0x0000008542427223 */ /* 0x000fe4000001089c */
[----:B------:R-:W-:Y:S01]  /*22f70*/  FFMA.FTZ R155, R0, R243, R155 ;  /* 0x000000f3009b7223 */ /* 0x000fe2000001009b */
[C---:B------:R-:W-:Y:S01]  /*22f80*/  HMMA.16816.F32 R8, R116.reuse, R138, R8 ;  /* 0x0000008a7408723c */ /* 0x040fe20000001808 */
[----:B------:R-:W-:Y:S01]  /*22f90*/  LDSM.16.MT88.4 R136, [R212+0x10800] ;  /* 0x01080000d488783b */ /* 0x000fe20000004200 */
[----:B------:R-:W-:Y:S02]  /*22fa0*/  MUFU.EX2 R176, R176 ;  /* 0x000000b000b07308 */ /* 0x000fe40000000800 */
[----:B------:R-:W-:Y:S02]  /*22fb0*/  FFMA.FTZ R135, R2, R241, R135 ;  /* 0x000000f102877223 */ /* 0x000fe40000010087 */
[----:B------:R-:W-:Y:S02]  /*22fc0*/  FADD.FTZ R134, R134, R155 ;  /* 0x0000009b86867221 */ /* 0x000fe40000010000 */
[C---:B-----5:R-:W-:Y:S04]  /*22fd0*/  HMMA.16816.F32 R68, R116.reuse, R124, R68 ;  /* 0x0000007c7444723c */ /* 0x060fe80000001844 */
[----:B------:R-:W-:Y:S01]  /*22fe0*/  MUFU.EX2 R175, R175 ;  /* 0x000000af00af7308 */ /* 0x000fe20000000800 */
[----:B------:R-:W-:Y:S01]  /*22ff0*/  FADD.FTZ R150, R150, R135 ;  /* 0x0000008796967221 */ /* 0x000fe20000010000 */
[----:B------:R-:W-:Y:S01]  /*23000*/  MOV R135, R132 ;  /* 0x0000008400877202 */ /* 0x000fe20000000f00 */
[----:B------:R-:W-:Y:S01]  /*23010*/  FADD.FTZ R153, R153, R134 ;  /* 0x0000008699997221 */ /* 0x000fe20000010000 */
[C---:B------:R-:W-:Y:S01]  /*23020*/  HMMA.16816.F32 R72, R116.reuse, R126, R72 ;  /* 0x0000007e7448723c */ /* 0x040fe20000001848 */
[----:B------:R-:W1:Y:S03]  /*23030*/  LDSM.16.MT88.4 R124, [R213+0x10800] ;  /* 0x01080000d57c783b */ /* 0x000e660000004200 */
[----:B------:R-:W-:Y:S02]  /*23040*/  FADD.FTZ R153, R154, R153 ;  /* 0x000000999a997221 */ /* 0x000fe40000010000 */
[----:B------:R-:W-:Y:S02]  /*23050*/  MUFU.EX2 R178, R178 ;  /* 0x000000b200b27308 */ /* 0x000fe40000000800 */
[C---:B------:R-:W-:Y:S04]  /*23060*/  HMMA.16816.F32 R76, R116.reuse, R140, R76 ;  /* 0x0000008c744c723c */ /* 0x040fe8000000184c */
[----:B------:R-:W-:Y:S03]  /*23070*/  FADD.FTZ R146, R146, R153 ;  /* 0x0000009992927221 */ /* 0x000fe60000010000 */
[-CC-:B------:R-:W-:Y:S01]  /*23080*/  FFMA.FTZ R140, R24, R133.reuse, -R158.reuse ;  /* 0x00000085188c7223 */ /* 0x180fe2000001089e */
[C---:B------:R-:W-:Y:S01]  /*23090*/  HMMA.16816.F32 R80, R116.reuse, R142, R80 ;  /* 0x0000008e7450723c */ /* 0x040fe20000001850 */
[----:B------:R-:W-:Y:S03]  /*230a0*/  MUFU.EX2 R177, R177 ;  /* 0x000000b100b17308 */ /* 0x000fe60000000800 */
[-C--:B------:R-:W-:Y:S02]  /*230b0*/  FFMA.FTZ R141, R25, R133.reuse, -R158 ;  /* 0x00000085198d7223 */ /* 0x080fe4000001089e */
[----:B------:R-:W-:Y:S02]  /*230c0*/  FADD.FTZ R146, R147, R146 ;  /* 0x0000009293927221 */ /* 0x000fe40000010000 */
[C---:B--2---:R-:W-:Y:S03]  /*230d0*/  HMMA.16816.F32 R84, R116.reuse, R120, R84 ;  /* 0x000000787454723c */ /* 0x044fe60000001854 */
[----:B------:R-:W-:Y:S01]  /*230e0*/  MUFU.EX2 R140, R140 ;  /* 0x0000008c008c7308 */ /* 0x000fe20000000800 */
[-CC-:B------:R-:W-:Y:S02]  /*230f0*/  FFMA.FTZ R142, R26, R133.reuse, -R156.reuse ;  /* 0x000000851a8e7223 */ /* 0x180fe4000001089c */
[----:B------:R-:W-:Y:S02]  /*23100*/  FFMA.FTZ R143, R27, R133, -R156 ;  /* 0x000000851b8f7223 */ /* 0x000fe4000001089c */
[C---:B------:R-:W-:Y:S01]  /*23110*/  HMMA.16816.F32 R88, R116.reuse, R122, R88 ;  /* 0x0000007a7458723c */ /* 0x040fe20000001858 */
[----:B------:R-:W2:Y:S03]  /*23120*/  LDSM.16.MT88.4 R120, [R216+0xd000] ;  /* 0x00d00000d878783b */ /* 0x000ea60000004200 */
[----:B------:R-:W-:Y:S01]  /*23130*/  FADD.FTZ R159, R159, R146 ;  /* 0x000000929f9f7221 */ /* 0x000fe20000010000 */
[----:B------:R-:W4:Y:S03]  /*23140*/  MUFU.EX2 R141, R141 ;  /* 0x0000008d008d7308 */ /* 0x000f260000000800 */
[C---:B---3--:R-:W-:Y:S01]  /*23150*/  HMMA.16816.F32 R92, R116.reuse, R128, R92 ;  /* 0x00000080745c723c */ /* 0x048fe2000000185c */
[----:B------:R-:W3:Y:S03]  /*23160*/  LDSM.16.MT88.4 R24, [R214+0xd000] ;  /* 0x00d00000d618783b */ /* 0x000ee60000004200 */
[----:B------:R-:W-:Y:S03]  /*23170*/  FADD.FTZ R159, R162, R159 ;  /* 0x0000009fa29f7221 */ /* 0x000fe60000010000 */
[----:B------:R-:W-:Y:S01]  /*23180*/  MUFU.EX2 R142, R142 ;  /* 0x0000008e008e7308 */ /* 0x000fe20000000800 */
[C---:B------:R-:W-:Y:S01]  /*23190*/  HMMA.16816.F32 R96, R116.reuse, R130, R96 ;  /* 0x000000827460723c */ /* 0x040fe20000001860 */
[----:B------:R-:W-:Y:S07]  /*231a0*/  LDSM.16.MT88.4 R128, [R212+0x11000] ;  /* 0x01100000d480783b */ /* 0x000fee0000004200 */
[C---:B------:R-:W-:Y:S01]  /*231b0*/  HMMA.16816.F32 R100, R116.reuse, R20, R100 ;  /* 0x000000147464723c */ /* 0x040fe20000001864 */
[----:B------:R-:W5:Y:S06]  /*231c0*/  MUFU.EX2 R143, R143 ;  /* 0x0000008f008f7308 */ /* 0x000f6c0000000800 */
[----:B------:R-:W-:Y:S01]  /*231d0*/  F2FP.PACK_AB R20, R164, R161 ;  /* 0x000000a1a414723e */ /* 0x000fe200000000ff */
[C---:B------:R-:W-:Y:S03]  /*231e0*/  HMMA.16816.F32 R12, R116.reuse, R22, R12 ;  /* 0x00000016740c723c */ /* 0x040fe6000000180c */
[----:B------:R-:W-:Y:S01]  /*231f0*/  MUFU.EX2 R180, R180 ;  /* 0x000000b400b47308 */ /* 0x000fe20000000800 */
[----:B------:R-:W-:Y:S01]  /*23200*/  F2FP.PACK_AB R21, R163, R166 ;  /* 0x000000a6a315723e */ /* 0x000fe200000000ff */
[----:B------:R-:W-:Y:S02]  /*23210*/  FADD.FTZ R166, R166, R159 ;  /* 0x0000009fa6a67221 */ /* 0x000fe40000010000 */
[----:B----4-:R-:W-:Y:S01]  /*23220*/  F2FP.PACK_AB R22, R141, R140 ;  /* 0x0000008c8d16723e */ /* 0x010fe200000000ff */
[C---:B-1----:R-:W-:Y:S04]  /*23230*/  HMMA.16816.F32 R104, R116.reuse, R124, R104 ;  /* 0x0000007c7468723c */ /* 0x042fe80000001868 */
[----:B------:R-:W-:Y:S01]  /*23240*/  FADD.FTZ R163, R163, R166 ;  /* 0x000000a6a3a37221 */ /* 0x000fe20000010000 */
[----:B------:R-:W-:Y:S03]  /*23250*/  MUFU.EX2 R179, R179 ;  /* 0x000000b300b37308 */ /* 0x000fe60000000800 */
[C---:B------:R-:W-:Y:S01]  /*23260*/  HMMA.16816.F32 R108, R116.reuse, R126, R108 ;  /* 0x0000007e746c723c */ /* 0x040fe2000000186c */
[----:B------:R-:W-:Y:S03]  /*23270*/  LDSM.16.MT88.4 R124, [R212+0xd000] ;  /* 0x00d00000d47c783b */ /* 0x000fe60000004200 */
[C---:B-----5:R-:W-:Y:S01]  /*23280*/  F2FP.PACK_AB R23, R143.reuse, R142 ;  /* 0x0000008e8f17723e */ /* 0x060fe200000000ff */
[----:B------:R-:W-:Y:S02]  /*23290*/  FADD.FTZ R142, R142, R163 ;  /* 0x000000a38e8e7221 */ /* 0x000fe40000010000 */
[----:B------:R-:W-:Y:S01]  /*232a0*/  MUFU.EX2 R182, R182 ;  /* 0x000000b600b67308 */ /* 0x000fe20000000800 */
[C---:B------:R-:W-:Y:S04]  /*232b0*/  HMMA.16816.F32 R16, R116.reuse, R136, R16 ;  /* 0x000000887410723c */ /* 0x040fe80000001810 */
[----:B------:R-:W-:Y:S03]  /*232c0*/  FADD.FTZ R142, R143, R142 ;  /* 0x0000008e8f8e7221 */ /* 0x000fe60000010000 */
[-CC-:B------:R-:W-:Y:S01]  /*232d0*/  FFMA.FTZ R136, R28, R133.reuse, -R158.reuse ;  /* 0x000000851c887223 */ /* 0x180fe2000001089e */
[----:B------:R-:W-:Y:S01]  /*232e0*/  HMMA.16816.F32 R112, R116, R138, R112 ;  /* 0x0000008a7470723c */ /* 0x000fe20000001870 */
[----:B------:R-:W1:Y:S01]  /*232f0*/  LDSM.16.MT88.4 R116, [R213+0xd000] ;  /* 0x00d00000d574783b */ /* 0x000e620000004200 */
[----:B------:R-:W-:Y:S02]  /*23300*/  MUFU.EX2 R52, R52 ;  /* 0x0000003400347308 */ /* 0x000fe40000000800 */
[-C--:B------:R-:W-:Y:S03]  /*23310*/  FFMA.FTZ R137, R29, R133.reuse, -R158 ;  /* 0x000000851d897223 */ /* 0x080fe6000001089e */
[-CC-:B------:R-:W-:Y:S01]  /*23320*/  FFMA.FTZ R139, R30, R133.reuse, -R156.reuse ;  /* 0x000000851e8b7223 */ /* 0x180fe2000001089c */
[C---:B--2---:R-:W-:Y:S04]  /*23330*/  HMMA.16816.F32 R4, R20.reuse, R120, R4 ;  /* 0x000000781404723c */ /* 0x044fe80000001804 */
[----:B------:R-:W-:Y:S01]  /*23340*/  MUFU.EX2 R136, R136 ;  /* 0x0000008800887308 */ /* 0x000fe20000000800 */
[----:B------:R-:W-:Y:S02]  /*23350*/  FFMA.FTZ R138, R31, R133, -R156 ;  /* 0x000000851f8a7223 */ /* 0x000fe4000001089c */
[----:B------:R-:W-:Y:S01]  /*23360*/  LDSM.16.MT88.4 R28, [R213+0x11000] ;  /* 0x01100000d51c783b */ /* 0x000fe20000004200 */
[C---:B------:R-:W-:Y:S06]  /*23370*/  HMMA.16816.F32 R8, R20.reuse, R122, R8 ;  /* 0x0000007a1408723c */ /* 0x040fec0000001808 */
[----:B------:R-:W2:Y:S01]  /*23380*/  MUFU.EX2 R137, R137 ;  /* 0x0000008900897308 */ /* 0x000ea20000000800 */
[----:B------:R-:W4:Y:S01]  /*23390*/  LDSM.16.MT88.4 R120, [R216+0x11000] ;  /* 0x01100000d878783b */ /* 0x000f220000004200 */
[C---:B---3--:R-:W-:Y:S08]  /*233a0*/  HMMA.16816.F32 R68, R20.reuse, R24, R68 ;  /* 0x000000181444723c */ /* 0x048ff00000001844 */
[C---:B------:R-:W-:Y:S01]  /*233b0*/  HMMA.16816.F32 R72, R20.reuse, R26, R72 ;  /* 0x0000001a1448723c */ /* 0x040fe20000001848 */
[----:B------:R-:W3:Y:S01]  /*233c0*/  LDSM.16.MT88.4 R24, [R214+0x11000] ;  /* 0x01100000d618783b */ /* 0x000ee20000004200 */
[----:B------:R-:W-:Y:S06]  /*233d0*/  MUFU.EX2 R139, R139 ;  /* 0x0000008b008b7308 */ /* 0x000fec0000000800 */
[C---:B-1----:R-:W-:Y:S04]  /*233e0*/  HMMA.16816.F32 R76, R20.reuse, R116, R76 ;  /* 0x00000074144c723c */ /* 0x042fe8000000184c */
[----:B------:R-:W1:Y:S04]  /*233f0*/  MUFU.EX2 R138, R138 ;  /* 0x0000008a008a7308 */ /* 0x000e680000000800 */
[C---:B------:R-:W-:Y:S01]  /*23400*/  HMMA.16816.F32 R80, R20.reuse, R118, R80 ;  /* 0x000000761450723c */ /* 0x040fe20000001850 */
[----:B------:R-:W5:Y:S05]  /*23410*/  LDSM.16.MT88.4 R116, [R216+0xd800] ;  /* 0x00d80000d874783b */ /* 0x000f6a0000004200 */
[----:B------:R-:W-:Y:S02]  /*23420*/  MUFU.EX2 R53, R53 ;  /* 0x0000003500357308 */ /* 0x000fe40000000800 */
[C---:B------:R-:W-:Y:S08]  /*23430*/  HMMA.16816.F32 R84, R20.reuse, R124, R84 ;  /* 0x0000007c1454723c */ /* 0x040ff00000001854 */
[----:B------:R-:W-:Y:S01]  /*23440*/  MUFU.EX2 R54, R54 ;  /* 0x0000003600367308 */ /* 0x000fe20000000800 */
[C---:B------:R-:W-:Y:S01]  /*23450*/  HMMA.16816.F32 R88, R20.reuse, R126, R88 ;  /* 0x0000007e1458723c */ /* 0x040fe20000001858 */
[----:B------:R-:W-:Y:S07]  /*23460*/  LDSM.16.MT88.4 R124, [R216+0xf800] ;  /* 0x00f80000d87c783b */ /* 0x000fee0000004200 */
[C---:B----4-:R-:W-:Y:S01]  /*23470*/  HMMA.16816.F32 R92, R20.reuse, R120, R92 ;  /* 0x00000078145c723c */ /* 0x050fe2000000185c */
[----:B------:R-:W-:Y:S07]  /*23480*/  MUFU.EX2 R55, R55 ;  /* 0x0000003700377308 */ /* 0x000fee0000000800 */
[C---:B------:R-:W-:Y:S01]  /*23490*/  HMMA.16816.F32 R96, R20.reuse, R122, R96 ;  /* 0x0000007a1460723c */ /* 0x040fe20000001860 */
[----:B------:R-:W-:Y:S02]  /*234a0*/  LDSM.16.MT88.4 R120, [R212+0x11800] ;  /* 0x01180000d478783b */ /* 0x000fe40000004200 */
[----:B------:R-:W-:Y:S05]  /*234b0*/  MUFU.EX2 R56, R56 ;  /* 0x0000003800387308 */ /* 0x000fea0000000800 */
[C---:B---3--:R-:W-:Y:S05]  /*234c0*/  HMMA.16816.F32 R100, R20.reuse, R24, R100 ;  /* 0x000000181464723c */ /* 0x048fea0000001864 */
[----:B------:R-:W-:Y:S03]  /*234d0*/  MUFU.EX2 R57, R57 ;  /* 0x0000003900397308 */ /* 0x000fe60000000800 */
[C---:B------:R-:W-:Y:S01]  /*234e0*/  HMMA.16816.F32 R12, R20.reuse, R26, R12 ;  /* 0x0000001a140c723c */ /* 0x040fe2000000180c */
[----:B------:R-:W3:Y:S06]  /*234f0*/  LDSM.16.MT88.4 R24, [R213+0xd800] ;  /* 0x00d80000d518783b */ /* 0x000eec0000004200 */
[----:B------:R-:W-:Y:S01]  /*23500*/  MUFU.EX2 R58, R58 ;  /* 0x0000003a003a7308 */ /* 0x000fe20000000800 */
[C---:B------:R-:W-:Y:S08]  /*23510*/  HMMA.16816.F32 R104, R20.reuse, R28, R104 ;  /* 0x0000001c1468723c */ /* 0x040ff00000001868 */
[C---:B------:R-:W-:Y:S01]  /*23520*/  HMMA.16816.F32 R108, R20.reuse, R30, R108 ;  /* 0x0000001e146c723c */ /* 0x040fe2000000186c */
[----:B------:R-:W4:Y:S01]  /*23530*/  LDSM.16.MT88.4 R28, [R212+0xd800] ;  /* 0x00d80000d41c783b */ /* 0x000f220000004200 */
[----:B------:R-:W-:Y:S06]  /*23540*/  MUFU.EX2 R59, R59 ;  /* 0x0000003b003b7308 */ /* 0x000fec0000000800 */
[C---:B------:R-:W-:Y:S04]  /*23550*/  HMMA.16816.F32 R16, R20.reuse, R128, R16 ;  /* 0x000000801410723c */ /* 0x040fe80000001810 */
[----:B------:R-:W-:Y:S04]  /*23560*/  MUFU.EX2 R60, R60 ;  /* 0x0000003c003c7308 */ /* 0x000fe80000000800 */
[----:B------:R-:W-:Y:S06]  /*23570*/  HMMA.16816.F32 R112, R20, R130, R112 ;  /* 0x000000821470723c */ /* 0x000fec0000001870 */
[----:B------:R-:W-:Y:S01]  /*23580*/  MUFU.EX2 R61, R61 ;  /* 0x0000003d003d7308 */ /* 0x000fe20000000800 */
[----:B--2---:R-:W-:Y:S02]  /*23590*/  F2FP.PACK_AB R20, R137, R136 ;  /* 0x000000888914723e */ /* 0x004fe400000000ff */
[----:B-1----:R-:W-:Y:S03]  /*235a0*/  F2FP.PACK_AB R21, R138, R139 ;  /* 0x0000008b8a15723e */ /* 0x002fe600000000ff */
[----:B------:R-:W-:Y:S01]  /*235b0*/  F2FP.PACK_AB R22, R168, R165 ;  /* 0x000000a5a816723e */ /* 0x000fe200000000ff */
[----:B------:R-:W-:Y:S01]  /*235c0*/  FADD.FTZ R139, R139, R142 ;  /* 0x0000008e8b8b7221 */ /* 0x000fe20000010000 */
[----:B------:R-:W-:Y:S02]  /*235d0*/  F2FP.PACK_AB R23, R170, R167 ;  /* 0x000000a7aa17723e */ /* 0x000fe400000000ff */
[----:B------:R-:W-:Y:S01]  /*235e0*/  MUFU.EX2 R62, R62 ;  /* 0x0000003e003e7308 */ /* 0x000fe20000000800 */
[----:B------:R-:W-:Y:S04]  /*235f0*/  FADD.FTZ R138, R138, R139 ;  /* 0x0000008b8a8a7221 */ /* 0x000fe80000010000 */
[C---:B-----5:R-:W-:Y:S03]  /*23600*/  HMMA.16816.F32 R4, R20.reuse, R116, R4 ;  /* 0x000000741404723c */ /* 0x060fe60000001804 */
[----:B------:R-:W-:Y:S02]  /*23610*/  FADD.FTZ R167, R167, R138 ;  /* 0x0000008aa7a77221 */ /* 0x000fe40000010000 */
[----:B------:R-:W-:Y:S02]  /*23620*/  MUFU.EX2 R63, R63 ;  /* 0x0000003f003f7308 */ /* 0x000fe40000000800 */
[----:B------:R-:W-:Y:S01]  /*23630*/  FADD.FTZ R167, R170, R167 ;  /* 0x000000a7aaa77221 */ /* 0x000fe20000010000 */
[C---:B------:R-:W-:Y:S01]  /*23640*/  HMMA.16816.F32 R8, R20.reuse, R118, R8 ;  /* 0x000000761408723c */ /* 0x040fe20000001808 */
[----:B------:R-:W-:Y:S06]  /*23650*/  LDSM.16.MT88.4 R116, [R213+0x11800] ;  /* 0x01180000d574783b */ /* 0x000fec0000004200 */
[----:B------:R-:W-:Y:S01]  /*23660*/  MUFU.EX2 R64, R64 ;  /* 0x0000004000407308 */ /* 0x000fe20000000800 */
[C---:B------:R-:W-:Y:S08]  /*23670*/  HMMA.16816.F32 R68, R20.reuse, R32, R68 ;  /* 0x000000201444723c */ /* 0x040ff00000001844 */
[C---:B------:R-:W-:Y:S01]  /*23680*/  HMMA.16816.F32 R72, R20.reuse, R34, R72 ;  /* 0x000000221448723c */ /* 0x040fe20000001848 */
[----:B------:R-:W1:Y:S01]  /*23690*/  LDSM.16.MT88.4 R32, [R216+0x11800] ;  /* 0x01180000d820783b */ /* 0x000e620000004200 */
[----:B------:R-:W-:Y:S06]  /*236a0*/  MUFU.EX2 R66, R66 ;  /* 0x0000004200427308 */ /* 0x000fec0000000800 */
[C---:B---3--:R-:W-:Y:S08]  /*236b0*/  HMMA.16816.F32 R76, R20.reuse, R24, R76 ;  /* 0x00000018144c723c */ /* 0x048ff0000000184c */
[C---:B------:R-:W-:Y:S01]  /*236c0*/  HMMA.16816.F32 R80, R20.reuse, R26, R80 ;  /* 0x0000001a1450723c */ /* 0x040fe20000001850 */
[----:B------:R-:W2:Y:S07]  /*236d0*/  LDSM.16.MT88.4 R24, [R216+0xe000] ;  /* 0x00e00000d818783b */ /* 0x000eae0000004200 */
[C---:B----4-:R-:W-:Y:S08]  /*236e0*/  HMMA.16816.F32 R84, R20.reuse, R28, R84 ;  /* 0x0000001c1454723c */ /* 0x050ff00000001854 */
        /* <DEDUP_REMOVED lines=8> */
[C---:B------:R-:W-:Y:S07]  /*23770*/  HMMA.16816.F32 R104, R20.reuse, R116, R104 ;  /* 0x000000741468723c */ /* 0x040fee0000001868 */
[-CC-:B------:R-:W-:Y:S01]  /*23780*/  FFMA.FTZ R116, R44, R133.reuse, -R158.reuse ;  /* 0x000000852c747223 */ /* 0x180fe2000001089e */
[C---:B------:R-:W-:Y:S04]  /*23790*/  HMMA.16816.F32 R108, R20.reuse, R118, R108 ;  /* 0x00000076146c723c */ /* 0x040fe8000000186c */
[-CC-:B------:R-:W-:Y:S01]  /*237a0*/  FFMA.FTZ R117, R45, R133.reuse, -R158.reuse ;  /* 0x000000852d757223 */ /* 0x180fe2000001089e */
[----:B------:R-:W-:Y:S01]  /*237b0*/  MUFU.EX2 R116, R116 ;  /* 0x0000007400747308 */ /* 0x000fe20000000800 */
[-C--:B------:R-:W-:Y:S02]  /*237c0*/  FFMA.FTZ R158, R65, R133.reuse, -R158 ;  /* 0x00000085419e7223 */ /* 0x080fe4000001089e */
[C---:B------:R-:W-:Y:S04]  /*237d0*/  HMMA.16816.F32 R16, R20.reuse, R120, R16 ;  /* 0x000000781410723c */ /* 0x040fe80000001810 */
[-CC-:B------:R-:W-:Y:S02]  /*237e0*/  FFMA.FTZ R118, R46, R133.reuse, -R156.reuse ;  /* 0x000000852e767223 */ /* 0x180fe4000001089c */
[-CC-:B------:R-:W-:Y:S01]  /*237f0*/  FFMA.FTZ R119, R47, R133.reuse, -R156.reuse ;  /* 0x000000852f777223 */ /* 0x180fe2000001089c */
[----:B------:R-:W5:Y:S01]  /*23800*/  MUFU.EX2 R117, R117 ;  /* 0x0000007500757308 */ /* 0x000f620000000800 */
[----:B------:R-:W-:Y:S01]  /*23810*/  HMMA.16816.F32 R112, R20, R122, R112 ;  /* 0x0000007a1470723c */ /* 0x000fe20000001870 */
[----:B------:R-:W-:Y:S03]  /*23820*/  LDSM.16.MT88.4 R44, [R214+0xe800] ;  /* 0x00e80000d62c783b */ /* 0x000fe60000004200 */
[----:B------:R-:W-:Y:S03]  /*23830*/  FFMA.FTZ R156, R67, R133, -R156 ;  /* 0x00000085439c7223 */ /* 0x000fe6000001089c */
[----:B------:R-:W-:Y:S02]  /*23840*/  F2FP.PACK_AB R20, R172, R169 ;  /* 0x000000a9ac14723e */ /* 0x000fe400000000ff */
[C---:B------:R-:W-:Y:S01]  /*23850*/  F2FP.PACK_AB R21, R171.reuse, R174 ;  /* 0x000000aeab15723e */ /* 0x040fe200000000ff */
[----:B------:R-:W-:Y:S01]  /*23860*/  LDSM.16.MT88.4 R120, [R214+0x13800] ;  /* 0x01380000d678783b */ /* 0x000fe20000004200 */
[----:B------:R-:W-:Y:S01]  /*23870*/  MUFU.EX2 R118, R118 ;  /* 0x0000007600767308 */ /* 0x000fe20000000800 */
[----:B------:R-:W-:Y:S01]  /*23880*/  F2FP.PACK_AB R22, R176, R173 ;  /* 0x000000adb016723e */ /* 0x000fe200000000ff */
[----:B------:R-:W-:Y:S01]  /*23890*/  FADD.FTZ R174, R174, R167 ;  /* 0x000000a7aeae7221 */ /* 0x000fe20000010000 */
[C---:B------:R-:W-:Y:S03]  /*238a0*/  F2FP.PACK_AB R23, R178.reuse, R175 ;  /* 0x000000afb217723e */ /* 0x040fe600000000ff */
[----:B------:R-:W-:Y:S04]  /*238b0*/  FADD.FTZ R174, R171, R174 ;  /* 0x000000aeabae7221 */ /* 0x000fe80000010000 */
[C---:B--2---:R-:W-:Y:S01]  /*238c0*/  HMMA.16816.F32 R4, R20.reuse, R24, R4 ;  /* 0x000000181404723c */ /* 0x044fe20000001804 */
[----:B------:R-:W2:Y:S02]  /*238d0*/  MUFU.EX2 R119, R119 ;  /* 0x0000007700777308 */ /* 0x000ea40000000800 */
[----:B------:R-:W-:Y:S04]  /*238e0*/  FADD.FTZ R175, R175, R174 ;  /* 0x000000aeafaf7221 */ /* 0x000fe80000010000 */
[----:B------:R-:W-:Y:S01]  /*238f0*/  FADD.FTZ R175, R178, R175 ;  /* 0x000000afb2af7221 */ /* 0x000fe20000010000 */
[C---:B------:R-:W-:Y:S01]  /*23900*/  HMMA.16816.F32 R8, R20.reuse, R26, R8 ;  /* 0x0000001a1408723c */ /* 0x040fe20000001808 */
[----:B------:R-:W2:Y:S02]  /*23910*/  LDSM.16.MT88.4 R24, [R216+0x12000] ;  /* 0x01200000d818783b */ /* 0x000ea40000004200 */
[----:B------:R-:W2:Y:S05]  /*23920*/  MUFU.EX2 R65, R158 ;  /* 0x0000009e00417308 */ /* 0x000eaa0000000800 */
[C---:B---3--:R-:W-:Y:S05]  /*23930*/  HMMA.16816.F32 R68, R20.reuse, R28, R68 ;  /* 0x0000001c1444723c */ /* 0x048fea0000001844 */
[----:B------:R-:W3:Y:S03]  /*23940*/  MUFU.EX2 R67, R156 ;  /* 0x0000009c00437308 */ /* 0x000ee60000000800 */
        /* <DEDUP_REMOVED lines=18> */
[----:B------:R-:W-:Y:S01]  /*23a70*/  HMMA.16816.F32 R112, R20, R42, R112 ;  /* 0x0000002a1470723c */ /* 0x000fe20000001870 */
[----:B------:R-:W-:Y:S06]  /*23a80*/  LDSM.16.MT88.4 R40, [R214+0x13000] ;  /* 0x01300000d628783b */ /* 0x000fec0000004200 */
[----:B-----5:R-:W-:Y:S02]  /*23a90*/  F2FP.PACK_AB R20, R117, R116 ;  /* 0x000000747514723e */ /* 0x020fe400000000ff */
[C---:B------:R-:W-:Y:S03]  /*23aa0*/  F2FP.PACK_AB R21, R119.reuse, R118 ;  /* 0x000000767715723e */ /* 0x040fe600000000ff */
[----:B------:R-:W-:Y:S01]  /*23ab0*/  F2FP.PACK_AB R22, R180, R177 ;  /* 0x000000b1b416723e */ /* 0x000fe200000000ff */
[----:B------:R-:W-:Y:S01]  /*23ac0*/  FADD.FTZ R118, R118, R175 ;  /* 0x000000af76767221 */ /* 0x000fe20000010000 */
[C---:B------:R-:W-:Y:S03]  /*23ad0*/  F2FP.PACK_AB R23, R182.reuse, R179 ;  /* 0x000000b3b617723e */ /* 0x040fe600000000ff */
[----:B------:R-:W-:Y:S04]  /*23ae0*/  FADD.FTZ R118, R119, R118 ;  /* 0x0000007677767221 */ /* 0x000fe80000010000 */
[C---:B----4-:R-:W-:Y:S03]  /*23af0*/  HMMA.16816.F32 R4, R20.reuse, R36, R4 ;  /* 0x000000241404723c */ /* 0x050fe60000001804 */
[----:B------:R-:W-:Y:S04]  /*23b00*/  FADD.FTZ R179, R179, R118 ;  /* 0x00000076b3b37221 */ /* 0x000fe80000010000 */
[----:B------:R-:W-:Y:S01]  /*23b10*/  FADD.FTZ R179, R182, R179 ;  /* 0x000000b3b6b37221 */ /* 0x000fe20000010000 */
[C---:B------:R-:W-:Y:S01]  /*23b20*/  HMMA.16816.F32 R8, R20.reuse, R38, R8 ;  /* 0x000000261408723c */ /* 0x040fe20000001808 */
[----:B------:R-:W4:Y:S07]  /*23b30*/  LDSM.16.MT88.4 R36, [R214+0x12800] ;  /* 0x01280000d624783b */ /* 0x000f2e0000004200 */
[C---:B------:R-:W-:Y:S08]  /*23b40*/  HMMA.16816.F32 R68, R20.reuse, R44, R68 ;  /* 0x0000002c1444723c */ /* 0x040ff00000001844 */
[C---:B------:R-:W-:Y:S01]  /*23b50*/  HMMA.16816.F32 R72, R20.reuse, R46, R72 ;  /* 0x0000002e1448723c */ /* 0x040fe20000001848 */
[----:B------:R-:W-:Y:S07]  /*23b60*/  LDSM.16.MT88.4 R44, [R213+0x13000] ;  /* 0x01300000d52c783b */ /* 0x000fee0000004200 */
        /* <DEDUP_REMOVED lines=9> */
[C---:B----4-:R-:W-:Y:S08]  /*23c00*/  HMMA.16816.F32 R100, R20.reuse, R36, R100 ;  /* 0x000000241464723c */ /* 0x050ff00000001864 */
[C---:B------:R-:W-:Y:S01]  /*23c10*/  HMMA.16816.F32 R12, R20.reuse, R38, R12 ;  /* 0x00000026140c723c */ /* 0x040fe2000000180c */
[----:B------:R-:W-:Y:S07]  /*23c20*/  LDSM.16.MT88.4 R36, [R212+0xf000] ;  /* 0x00f00000d424783b */ /* 0x000fee0000004200 */
[C---:B--2---:R-:W-:Y:S08]  /*23c30*/  HMMA.16816.F32 R104, R20.reuse, R24, R104 ;  /* 0x000000181468723c */ /* 0x044ff00000001868 */
[C---:B------:R-:W-:Y:S01]  /*23c40*/  HMMA.16816.F32 R108, R20.reuse, R26, R108 ;  /* 0x0000001a146c723c */ /* 0x040fe2000000186c */
[----:B------:R-:W2:Y:S07]  /*23c50*/  LDSM.16.MT88.4 R24, [R214+0xf000] ;  /* 0x00f00000d618783b */ /* 0x000eae0000004200 */
[C---:B---3--:R-:W-:Y:S08]  /*23c60*/  HMMA.16816.F32 R16, R20.reuse, R28, R16 ;  /* 0x0000001c1410723c */ /* 0x048ff00000001810 */
[----:B------:R-:W-:Y:S01]  /*23c70*/  HMMA.16816.F32 R112, R20, R30, R112 ;  /* 0x0000001e1470723c */ /* 0x000fe20000001870 */
[----:B------:R-:W3:Y:S06]  /*23c80*/  LDSM.16.MT88.4 R28, [R213+0xf000] ;  /* 0x00f00000d51c783b */ /* 0x000eec0000004200 */
[----:B------:R-:W-:Y:S02]  /*23c90*/  F2FP.PACK_AB R20, R53, R52 ;  /* 0x000000343514723e */ /* 0x000fe400000000ff */
[----:B------:R-:W-:Y:S03]  /*23ca0*/  F2FP.PACK_AB R21, R55, R54 ;  /* 0x000000363715723e */ /* 0x000fe600000000ff */
[----:B------:R-:W-:Y:S01]  /*23cb0*/  F2FP.PACK_AB R22, R57, R56 ;  /* 0x000000383916723e */ /* 0x000fe200000000ff */
[----:B------:R-:W-:Y:S01]  /*23cc0*/  FADD.FTZ R54, R54, R179 ;  /* 0x000000b336367221 */ /* 0x000fe20000010000 */
[----:B------:R-:W-:Y:S03]  /*23cd0*/  F2FP.PACK_AB R23, R59, R58 ;  /* 0x0000003a3b17723e */ /* 0x000fe600000000ff */
[----:B------:R-:W-:Y:S04]  /*23ce0*/  FADD.FTZ R55, R55, R54 ;  /* 0x0000003637377221 */ /* 0x000fe80000010000 */
[C---:B-1----:R-:W-:Y:S03]  /*23cf0*/  HMMA.16816.F32 R4, R20.reuse, R32, R4 ;  /* 0x000000201404723c */ /* 0x042fe60000001804 */
[----:B------:R-:W-:Y:S04]  /*23d00*/  FADD.FTZ R58, R58, R55 ;  /* 0x000000373a3a7221 */ /* 0x000fe80000010000 */
[----:B------:R-:W-:Y:S01]  /*23d10*/  FADD.FTZ R59, R59, R58 ;  /* 0x0000003a3b3b7221 */ /* 0x000fe20000010000 */
[C---:B------:R-:W-:Y:S01]  /*23d20*/  HMMA.16816.F32 R8, R20.reuse, R34, R8 ;  /* 0x000000221408723c */ /* 0x040fe20000001808 */
[----:B------:R-:W1:Y:S07]  /*23d30*/  LDSM.16.MT88.4 R32, [R216+0x13000] ;  /* 0x01300000d820783b */ /* 0x000e6e0000004200 */
[C---:B--2---:R-:W-:Y:S08]  /*23d40*/  HMMA.16816.F32 R68, R20.reuse, R24, R68 ;  /* 0x000000181444723c */ /* 0x044ff00000001844 */
[C---:B------:R-:W-:Y:S01]  /*23d50*/  HMMA.16816.F32 R72, R20.reuse, R26, R72 ;  /* 0x0000001a1448723c */ /* 0x040fe20000001848 */
[----:B------:R-:W2:Y:S07]  /*23d60*/  LDSM.16.MT88.4 R24, [R214+0xf800] ;  /* 0x00f80000d618783b */ /* 0x000eae0000004200 */
[C---:B---3--:R-:W-:Y:S08]  /*23d70*/  HMMA.16816.F32 R76, R20.reuse, R28, R76 ;  /* 0x0000001c144c723c */ /* 0x048ff0000000184c */
[C---:B------:R-:W-:Y:S01]  /*23d80*/  HMMA.16816.F32 R80, R20.reuse, R30, R80 ;  /* 0x0000001e1450723c */ /* 0x040fe20000001850 */
[----:B------:R-:W3:Y:S07]  /*23d90*/  LDSM.16.MT88.4 R28, [R213+0xf800] ;  /* 0x00f80000d51c783b */ /* 0x000eee0000004200 */
        /* <DEDUP_REMOVED lines=9> */
[----:B------:R-:W-:Y:S07]  /*23e30*/  HMMA.16816.F32 R112, R20, R50, R112 ;  /* 0x000000321470723c */ /* 0x000fee0000001870 */
[----:B------:R-:W-:Y:S02]  /*23e40*/  F2FP.PACK_AB R20, R61, R60 ;  /* 0x0000003c3d14723e */ /* 0x000fe400000000ff */
[----:B------:R-:W-:Y:S03]  /*23e50*/  F2FP.PACK_AB R21, R63, R62 ;  /* 0x0000003e3f15723e */ /* 0x000fe600000000ff */
[----:B------:R-:W-:Y:S01]  /*23e60*/  F2FP.PACK_AB R22, R65, R64 ;  /* 0x000000404116723e */ /* 0x000fe200000000ff */
[----:B------:R-:W-:Y:S01]  /*23e70*/  FADD.FTZ R62, R62, R59 ;  /* 0x0000003b3e3e7221 */ /* 0x000fe20000010000 */
[----:B------:R-:W-:Y:S03]  /*23e80*/  F2FP.PACK_AB R23, R67, R66 ;  /* 0x000000424317723e */ /* 0x000fe600000000ff */
[----:B------:R-:W-:Y:S04]  /*23e90*/  FADD.FTZ R63, R63, R62 ;  /* 0x0000003e3f3f7221 */ /* 0x000fe80000010000 */
[C---:B------:R-:W-:Y:S01]  /*23ea0*/  HMMA.16816.F32 R128, R20.reuse, R124, R4 ;  /* 0x0000007c1480723c */ /* 0x040fe20000001804 */
[----:B------:R-:W1:Y:S02]  /*23eb0*/  LDSM.16.MT88.4 R4, [R212+0xf800] ;  /* 0x00f80000d404783b */ /* 0x000e640000004200 */
[----:B------:R-:W-:Y:S04]  /*23ec0*/  FADD.FTZ R66, R66, R63 ;  /* 0x0000003f42427221 */ /* 0x000fe80000010000 */
[----:B------:R-:W-:Y:S01]  /*23ed0*/  FADD.FTZ R243, R67, R66 ;  /* 0x0000004243f37221 */ /* 0x000fe20000010000 */
[C---:B------:R-:W-:Y:S01]  /*23ee0*/  HMMA.16816.F32 R124, R20.reuse, R126, R8 ;  /* 0x0000007e147c723c */ /* 0x040fe20000001808 */
[----:B------:R-:W4:Y:S07]  /*23ef0*/  LDSM.16.MT88.4 R8, [R216+0x13800] ;  /* 0x01380000d808783b */ /* 0x000f2e0000004200 */
[C---:B--2---:R-:W-:Y:S07]  /*23f00*/  HMMA.16816.F32 R68, R20.reuse, R24, R68 ;  /* 0x000000181444723c */ /* 0x044fee0000001844 */
[----:B------:R-:W-:Y:S01]  /*23f10*/  FADD.FTZ R25, R151, R150 ;  /* 0x0000009697197221 */ /* 0x000fe20000010000 */
[C---:B------:R-:W-:Y:S04]  /*23f20*/  HMMA.16816.F32 R72, R20.reuse, R26, R72 ;  /* 0x0000001a1448723c */ /* 0x040fe80000001848 */
[----:B------:R-:W-:Y:S04]  /*23f30*/  FADD.FTZ R25, R152, R25 ;  /* 0x0000001998197221 */ /* 0x000fe80000010000 */
[C---:B---3--:R-:W-:Y:S04]  /*23f40*/  HMMA.16816.F32 R76, R20.reuse, R28, R76 ;  /* 0x0000001c144c723c */ /* 0x048fe8000000184c */
[----:B------:R-:W-:Y:S04]  /*23f50*/  FADD.FTZ R0, R144, R25 ;  /* 0x0000001990007221 */ /* 0x000fe80000010000 */
[C---:B------:R-:W-:Y:S04]  /*23f60*/  HMMA.16816.F32 R80, R20.reuse, R30, R80 ;  /* 0x0000001e1450723c */ /* 0x040fe80000001850 */
[----:B------:R-:W-:Y:S04]  /*23f70*/  FADD.FTZ R0, R145, R0 ;  /* 0x0000000091007221 */ /* 0x000fe80000010000 */
[C---:B-1----:R-:W-:Y:S04]  /*23f80*/  HMMA.16816.F32 R84, R20.reuse, R4, R84 ;  /* 0x000000041454723c */ /* 0x042fe80000001854 */
[----:B------:R-:W-:Y:S04]  /*23f90*/  FADD.FTZ R157, R157, R0 ;  /* 0x000000009d9d7221 */ /* 0x000fe80000010000 */
[C---:B------:R-:W-:Y:S01]  /*23fa0*/  HMMA.16816.F32 R88, R20.reuse, R6, R88 ;  /* 0x000000061458723c */ /* 0x040fe20000001858 */
[----:B------:R-:W1:Y:S03]  /*23fb0*/  LDSM.16.MT88.4 R4, [R213+0x13800] ;  /* 0x01380000d504783b */ /* 0x000e660000004200 */
[----:B------:R-:W-:Y:S04]  /*23fc0*/  FADD.FTZ R160, R160, R157 ;  /* 0x0000009da0a07221 */ /* 0x000fe80000010000 */
[C---:B----4-:R-:W-:Y:S04]  /*23fd0*/  HMMA.16816.F32 R92, R20.reuse, R8, R92 ;  /* 0x00000008145c723c */ /* 0x050fe8000000185c */
[----:B------:R-:W-:Y:S04]  /*23fe0*/  FADD.FTZ R25, R161, R160 ;  /* 0x000000a0a1197221 */ /* 0x000fe80000010000 */
[C---:B------:R-:W-:Y:S01]  /*23ff0*/  HMMA.16816.F32 R96, R20.reuse, R10, R96 ;  /* 0x0000000a1460723c */ /* 0x040fe20000001860 */
[----:B------:R-:W2:Y:S03]  /*24000*/  LDSM.16.MT88.4 R8, [R212+0x13800] ;  /* 0x01380000d408783b */ /* 0x000ea60000004200 */
[----:B------:R-:W-:Y:S04]  /*24010*/  FADD.FTZ R25, R164, R25 ;  /* 0x00000019a4197221 */ /* 0x000fe80000010000 */
[C---:B------:R-:W-:Y:S04]  /*24020*/  HMMA.16816.F32 R100, R20.reuse, R120, R100 ;  /* 0x000000781464723c */ /* 0x040fe80000001864 */
[----:B------:R-:W-:Y:S04]  /*24030*/  FADD.FTZ R140, R140, R25 ;  /* 0x000000198c8c7221 */ /* 0x000fe80000010000 */
[----:B------:R-:W-:Y:S01]  /*24040*/  FADD.FTZ R141, R141, R140 ;  /* 0x0000008c8d8d7221 */ /* 0x000fe20000010000 */
[C---:B------:R-:W-:Y:S03]  /*24050*/  HMMA.16816.F32 R120, R20.reuse, R122, R12 ;  /* 0x0000007a1478723c */ /* 0x040fe6000000180c */
[----:B------:R-:W-:Y:S04]  /*24060*/  FADD.FTZ R0, R136, R141 ;  /* 0x0000008d88007221 */ /* 0x000fe80000010000 */
[----:B------:R-:W-:Y:S01]  /*24070*/  FADD.FTZ R0, R137, R0 ;  /* 0x0000000089007221 */ /* 0x000fe20000010000 */
[C---:B-1----:R-:W-:Y:S04]  /*24080*/  HMMA.16816.F32 R104, R20.reuse, R4, R104 ;  /* 0x000000041468723c */ /* 0x042fe80000001868 */
[----:B------:R-:W-:Y:S04]  /*24090*/  FADD.FTZ R165, R165, R0 ;  /* 0x00000000a5a57221 */ /* 0x000fe80000010000 */
[----:B------:R-:W-:Y:S01]  /*240a0*/  FADD.FTZ R168, R168, R165 ;  /* 0x000000a5a8a87221 */ /* 0x000fe20000010000 */
[C---:B------:R-:W-:Y:S03]  /*240b0*/  HMMA.16816.F32 R108, R20.reuse, R6, R108 ;  /* 0x00000006146c723c */ /* 0x040fe6000000186c */
[----:B------:R-:W-:Y:S04]  /*240c0*/  FADD.FTZ R169, R169, R168 ;  /* 0x000000a8a9a97221 */ /* 0x000fe80000010000 */
[----:B------:R-:W-:Y:S05]  /*240d0*/  FADD.FTZ R172, R172, R169 ;  /* 0x000000a9acac7221 */ /* 0x000fea0000010000 */
[----:B------:R-:W-:Y:S04]  /*240e0*/  FADD.FTZ R25, R173, R172 ;  /* 0x000000acad197221 */ /* 0x000fe80000010000 */
[----:B------:R-:W-:Y:S04]  /*240f0*/  FADD.FTZ R25, R176, R25 ;  /* 0x00000019b0197221 */ /* 0x000fe80000010000 */
[----:B------:R-:W-:Y:S04]  /*24100*/  FADD.FTZ R0, R116, R25 ;  /* 0x0000001974007221 */ /* 0x000fe80000010000 */
[----:B------:R-:W-:Y:S02]  /*24110*/  FADD.FTZ R0, R117, R0 ;  /* 0x0000000075007221 */ /* 0x000fe40000010000 */
[C---:B--2---:R-:W-:Y:S03]  /*24120*/  HMMA.16816.F32 R116, R20.reuse, R8, R16 ;  /* 0x000000081474723c */ /* 0x044fe60000001810 */
[----:B------:R-:W-:Y:S01]  /*24130*/  FADD.FTZ R5, R177, R0 ;  /* 0x00000000b1057221 */ /* 0x000fe20000010000 */
[----:B------:R-:W-:Y:S03]  /*24140*/  IADD3 R0, R238, -0x1, RZ ;  /* 0xffffffffee007810 */ /* 0x000fe60007ffe0ff */
[----:B------:R-:W-:Y:S01]  /*24150*/  FADD.FTZ R5, R180, R5 ;  /* 0x00000005b4057221 */ /* 0x000fe20000010000 */
[----:B------:R-:W-:Y:S04]  /*24160*/  HMMA.16816.F32 R112, R20, R10, R112 ;  /* 0x0000000a1470723c */ /* 0x000fe80000001870 */
[----:B------:R-:W-:Y:S01]  /*24170*/  FADD.FTZ R52, R52, R5 ;  /* 0x0000000534347221 */ /* 0x000fe20000010000 */
[----:B------:R-:W-:Y:S02]  /*24180*/  MOV R238, R0 ;  /* 0x0000000000ee7202 */ /* 0x000fe40000000f00 */
[----:B------:R-:W-:Y:S01]  /*24190*/  MOV R0, R3 ;  /* 0x0000000300007202 */ /* 0x000fe20000000f00 */
[----:B------:R-:W-:Y:S04]  /*241a0*/  FADD.FTZ R53, R53, R52 ;  /* 0x0000003435357221 */ /* 0x000fe80000010000 */
[----:B------:R-:W-:Y:S04]  /*241b0*/  FADD.FTZ R56, R56, R53 ;  /* 0x0000003538387221 */ /* 0x000fe80000010000 */
[----:B------:R-:W-:Y:S04]  /*241c0*/  FADD.FTZ R57, R57, R56 ;  /* 0x0000003839397221 */ /* 0x000fe80000010000 */
[----:B------:R-:W-:Y:S04]  /*241d0*/  FADD.FTZ R60, R60, R57 ;  /* 0x000000393c3c7221 */ /* 0x000fe80000010000 */
[----:B------:R-:W-:Y:S04]  /*241e0*/  FADD.FTZ R61, R61, R60 ;  /* 0x0000003c3d3d7221 */ /* 0x000fe80000010000 */
[----:B------:R-:W-:Y:S04]  /*241f0*/  FADD.FTZ R64, R64, R61 ;  /* 0x0000003d40407221 */ /* 0x000fe80000010000 */
[----:B------:R-:W-:Y:S01]  /*24200*/  FADD.FTZ R241, R65, R64 ;  /* 0x0000004041f17221 */ /* 0x000fe20000010000 */
[----:B------:R-:W-:-:S05]  /*24210*/  @P0 BRA `(.L_x_1123) ;  /* 0xffffb5a000000947 */ /* 0x000fca000383ffff */
.L_x_1114:
[----:B------:R-:W-:Y:S02]  /*24220*/  ULDC.64 UR4, c[0x0][0x40] ;  /* 0x0000100000047ab9 */ /* 0x000fe40000000a00 */
[----:B------:R-:W-:-:S04]  /*24230*/  UIADD3 UR4, UP0, UR4, 0x160, URZ ;  /* 0x0000016004047890 */ /* 0x000fc8000ff1e03f */
[----:B------:R-:W-:Y:S02]  /*24240*/  UIADD3.X UR5, URZ, UR5, URZ, UP0, !UPT ;  /* 0x000000053f057290 */ /* 0x000fe400087fe43f */
[----:B------:R-:W-:-:S04]  /*24250*/  IMAD.U32 R8, RZ, RZ, UR4 ;  /* 0x00000004ff087e24 */ /* 0x000fc8000f8e00ff */
[----:B------:R-:W-:Y:S01]  /*24260*/  IMAD.U32 R9, RZ, RZ, UR5 ;  /* 0x00000005ff097e24 */ /* 0x000fe2000f8e00ff */
[----:B------:R-:W-:Y:S01]  /*24270*/  ULDC.64 UR4, c[0x0][0x118] ;  /* 0x0000460000047ab9 */ /* 0x000fe20000000a00 */
[----:B------:R-:W-:-:S03]  /*24280*/  MOV R5, 0x1f ;  /* 0x0000001f00057802 */ /* 0x000fc60000000f00 */
[----:B------:R1:W5:Y:S01]  /*24290*/  LD.E R2, [R8.64+0xd8] ;  /* 0x0000d80408027980 */ /* 0x000362000c101900 */
[----:B------:R-:W-:Y:S01]  /*242a0*/  MOV R0, 0xffffffff ;  /* 0xffffffff00007802 */ /* 0x000fe20000000f00 */
[----:B------:R-:W-:Y:S05]  /*242b0*/  BRA.DIV ~URZ, `(.L_x_1124) ;  /* 0x000017027f007947 */ /* 0x000fea000b800000 */
[----:B------:R2:W3:Y:S02]  /*242c0*/  SHFL.BFLY PT, R6, R241, 0x2, 0x1f ;  /* 0x0c401f00f1067f89 */ /* 0x0004e400000e0000 */
.L_x_1137:
[----:B--23--:R-:W-:Y:S01]  /*242d0*/  FADD.FTZ R241, R6, R241 ;  /* 0x000000f106f17221 */ /* 0x00cfe20000010000 */
[----:B------:R-:W-:Y:S05]  /*242e0*/  BRA.DIV ~URZ, `(.L_x_1125) ;  /* 0x000017127f007947 */ /* 0x000fea000b800000 */
[----:B------:R-:W2:Y:S04]  /*242f0*/  SHFL.BFLY PT, R0, R243, 0x2, 0x1f ;  /* 0x0c401f00f3007f89 */ /* 0x000ea800000e0000 */
[----:B------:R-:W3:Y:S01]  /*24300*/  SHFL.BFLY PT, R10, R241, 0x1, 0x1f ;  /* 0x0c201f00f10a7f89 */ /* 0x000ee200000e0000 */
[----:B--2---:R-:W-:Y:S02]  /*24310*/  FADD.FTZ R7, R0, R243 ;  /* 0x000000f300077221 */ /* 0x004fe40000010000 */
[----:B---3--:R-:W-:-:S03]  /*24320*/  FADD.FTZ R10, R241, R10 ;  /* 0x0000000af10a7221 */ /* 0x008fc60000010000 */
[----:B------:R2:W3:Y:S04]  /*24330*/  SHFL.BFLY PT, R6, R7, 0x1, 0x1f ;  /* 0x0c201f0007067f89 */ /* 0x0004e800000e0000 */
.L_x_1138:
[----:B------:R-:W-:Y:S01]  /*24340*/  FSETP.NE.FTZ.AND P4, PT, R10, RZ, PT ;  /* 0x000000ff0a00720b */ /* 0x000fe20003f95000 */
[----:B---3--:R-:W-:Y:S01]  /*24350*/  FADD.FTZ R6, R6, R7 ;  /* 0x0000000706067221 */ /* 0x008fe20000010000 */
[----:B------:R-:W-:Y:S01]  /*24360*/  MOV R0, 0x3f800000 ;  /* 0x3f80000000007802 */ /* 0x000fe20000000f00 */
[----:B------:R-:W-:Y:S01]  /*24370*/  ULDC.64 UR4, c[0x0][0x118] ;  /* 0x0000460000047ab9 */ /* 0x000fe20000000a00 */
[----:B------:R-:W-:Y:S02]  /*24380*/  MOV R4, 0x3f800000 ;  /* 0x3f80000000047802 */ /* 0x000fe40000000f00 */
[----:B------:R-:W-:-:S07]  /*24390*/  FSETP.NE.FTZ.AND P3, PT, R6, RZ, PT ;  /* 0x000000ff0600720b */ /* 0x000fce0003f75000 */
[----:B------:R-:W3:Y:S08]  /*243a0*/  @P4 MUFU.RCP R0, R10 ;  /* 0x0000000a00004308 */ /* 0x000ef00000001000 */
[----:B------:R-:W4:Y:S01]  /*243b0*/  @P3 MUFU.RCP R4, R6 ;  /* 0x0000000600043308 */ /* 0x000f220000001000 */
[C---:B---3--:R-:W-:Y:S02]  /*243c0*/  FMUL.FTZ R128, R0.reuse, R128 ;  /* 0x0000008000807220 */ /* 0x048fe40000410000 */
[----:B------:R-:W-:-:S02]  /*243d0*/  FMUL.FTZ R129, R0, R129 ;  /* 0x0000008100817220 */ /* 0x000fc40000410000 */
[C---:B------:R-:W-:Y:S02]  /*243e0*/  FMUL.FTZ R124, R0.reuse, R124 ;  /* 0x0000007c007c7220 */ /* 0x040fe40000410000 */
        /* <DEDUP_REMOVED lines=43> */
[----:B------:R-:W-:Y:S01]  /*246a0*/  F2FP.PACK_AB R116, R117, R116 ;  /* 0x000000747574723e */ /* 0x000fe200000000ff */
[----:B------:R-:W3:Y:S01]  /*246b0*/  S2R R0, SR_TID.X ;  /* 0x0000000000007919 */ /* 0x000ee20000002100 */
[----:B----4-:R-:W-:-:S02]  /*246c0*/  FMUL.FTZ R131, R4, R131 ;  /* 0x0000008304837220 */ /* 0x010fc40000410000 */
        /* <DEDUP_REMOVED lines=16> */
[----:B---3--:R-:W-:Y:S01]  /*247d0*/  SHF.R.S32.HI R5, RZ, 0x1f, R0 ;  /* 0x0000001fff057819 */ /* 0x008fe20000011400 */
[C---:B------:R-:W-:Y:S01]  /*247e0*/  FMUL.FTZ R87, R4.reuse, R87 ;  /* 0x0000005704577220 */ /* 0x040fe20000410000 */
[----:B------:R-:W-:Y:S01]  /*247f0*/  F2FP.PACK_AB R78, R79, R78 ;  /* 0x0000004e4f4e723e */ /* 0x000fe200000000ff */
[C---:B------:R-:W-:Y:S01]  /*24800*/  FMUL.FTZ R86, R4.reuse, R86 ;  /* 0x0000005604567220 */ /* 0x040fe20000410000 */
[----:B--2---:R-:W-:Y:S01]  /*24810*/  LEA.HI R7, R5, R0, RZ, 0x2 ;  /* 0x0000000005077211 */ /* 0x004fe200078f10ff */
[C---:B------:R-:W-:Y:S01]  /*24820*/  FMUL.FTZ R91, R4.reuse, R91 ;  /* 0x0000005b045b7220 */ /* 0x040fe20000410000 */
[----:B------:R-:W-:Y:S01]  /*24830*/  F2FP.PACK_AB R82, R83, R82 ;  /* 0x000000525352723e */ /* 0x000fe200000000ff */
[C---:B------:R-:W-:Y:S01]  /*24840*/  FMUL.FTZ R90, R4.reuse, R90 ;  /* 0x0000005a045a7220 */ /* 0x040fe20000410000 */
[--C-:B------:R-:W-:Y:S01]  /*24850*/  SHF.R.S32.HI R12, RZ, 0x2, R7.reuse ;  /* 0x00000002ff0c7819 */ /* 0x100fe20000011407 */
[C---:B------:R-:W-:Y:S01]  /*24860*/  FMUL.FTZ R95, R4.reuse, R95 ;  /* 0x0000005f045f7220 */ /* 0x040fe20000410000 */
[----:B------:R-:W-:Y:S01]  /*24870*/  SHF.R.S32.HI R11, RZ, 0x1f, R7 ;  /* 0x0000001fff0b7819 */ /* 0x000fe20000011407 */
[C---:B------:R-:W-:Y:S01]  /*24880*/  FMUL.FTZ R94, R4.reuse, R94 ;  /* 0x0000005e045e7220 */ /* 0x040fe20000410000 */
[----:B------:R-:W-:Y:S01]  /*24890*/  LOP3.LUT R7, R7, 0x3ffffffc, RZ, 0xc0, !PT ;  /* 0x3ffffffc07077812 */ /* 0x000fe200078ec0ff */
[C---:B------:R-:W-:Y:S01]  /*248a0*/  FMUL.FTZ R99, R4.reuse, R99 ;  /* 0x0000006304637220 */ /* 0x040fe20000410000 */
[----:B------:R-:W-:Y:S01]  /*248b0*/  LEA.HI R11, R11, R12, RZ, 0x3 ;  /* 0x0000000c0b0b7211 */ /* 0x000fe200078f18ff */
[C---:B------:R-:W-:Y:S01]  /*248c0*/  FMUL.FTZ R98, R4.reuse, R98 ;  /* 0x0000006204627220 */ /* 0x040fe20000410000 */
[----:B------:R-:W-:Y:S01]  /*248d0*/  IADD3 R16, -R7, R0, RZ ;  /* 0x0000000007107210 */ /* 0x000fe20007ffe1ff */
[C---:B------:R-:W-:Y:S01]  /*248e0*/  FMUL.FTZ R103, R4.reuse, R103 ;  /* 0x0000006704677220 */ /* 0x040fe20000410000 */
[----:B------:R-:W-:Y:S01]  /*248f0*/  LOP3.LUT R11, R11, 0xfffffff8, RZ, 0xc0, !PT ;  /* 0xfffffff80b0b7812 */ /* 0x000fe200078ec0ff */
[C---:B------:R-:W-:Y:S01]  /*24900*/  FMUL.FTZ R102, R4.reuse, R102 ;  /* 0x0000006604667220 */ /* 0x040fe20000410000 */
[----:B------:R-:W-:Y:S01]  /*24910*/  F2FP.PACK_AB R86, R87, R86 ;  /* 0x000000565756723e */ /* 0x000fe200000000ff */
[----:B------:R-:W-:Y:S01]  /*24920*/  FMUL.FTZ R123, R4, R123 ;  /* 0x0000007b047b7220 */ /* 0x000fe20000410000 */
[----:B------:R-:W-:Y:S01]  /*24930*/  IADD3 R12, R12, -R11, RZ ;  /* 0x8000000b0c0c7210 */ /* 0x000fe20007ffe0ff */
[C---:B------:R-:W-:Y:S01]  /*24940*/  FMUL.FTZ R122, R4.reuse, R122 ;  /* 0x0000007a047a7220 */ /* 0x040fe20000410000 */
[----:B------:R-:W-:Y:S01]  /*24950*/  LEA.HI R11, R5, R0, RZ, 0x5 ;  /* 0x00000000050b7211 */ /* 0x000fe200078f28ff */
[----:B------:R-:W-:Y:S01]  /*24960*/  FMUL.FTZ R107, R4, R107 ;  /* 0x0000006b046b7220 */ /* 0x000fe20000410000 */
[----:B------:R-:W-:Y:S01]  /*24970*/  SHF.L.U32 R14, R12, 0x6, RZ ;  /* 0x000000060c0e7819 */ /* 0x000fe200000006ff */
[C---:B------:R-:W-:Y:S01]  /*24980*/  FMUL.FTZ R106, R4.reuse, R106 ;  /* 0x0000006a046a7220 */ /* 0x040fe20000410000 */
[----:B------:R-:W-:Y:S01]  /*24990*/  SHF.R.S32.HI R13, RZ, 0x5, R11 ;  /* 0x00000005ff0d7819 */ /* 0x000fe2000001140b */
[----:B------:R-:W-:Y:S01]  /*249a0*/  FMUL.FTZ R111, R4, R111 ;  /* 0x0000006f046f7220 */ /* 0x000fe20000410000 */
[----:B------:R-:W-:Y:S01]  /*249b0*/  LOP3.LUT R14, R14, 0x1c0, RZ, 0xc0, !PT ;  /* 0x000001c00e0e7812 */ /* 0x000fe200078ec0ff */
[----:B------:R-:W-:Y:S01]  /*249c0*/  FMUL.FTZ R110, R4, R110 ;  /* 0x0000006e046e7220 */ /* 0x000fe20000410000 */
[----:B------:R-:W-:Y:S01]  /*249d0*/  LOP3.LUT R7, R12, 0x1, RZ, 0xc0, !PT ;  /* 0x000000010c077812 */ /* 0x000fe200078ec0ff */
[C---:B------:R-:W-:Y:S01]  /*249e0*/  FMUL.FTZ R119, R4.reuse, R119 ;  /* 0x0000007704777220 */ /* 0x040fe20000410000 */
[----:B------:R-:W-:Y:S01]  /*249f0*/  LEA R16, R13, R16, 0x9 ;  /* 0x000000100d107211 */ /* 0x000fe200078e48ff */
[----:B------:R-:W-:Y:S01]  /*24a00*/  FMUL.FTZ R118, R4, R118 ;  /* 0x0000007604767220 */ /* 0x000fe20000410000 */
[----:B------:R-:W-:Y:S01]  /*24a10*/  LEA.HI R15, R14, R14, RZ, 0x1d ;  /* 0x0000000e0e0f7211 */ /* 0x000fe200078fe8ff */
[C---:B------:R-:W-:Y:S01]  /*24a20*/  FMUL.FTZ R115, R4.reuse, R115 ;  /* 0x0000007304737220 */ /* 0x040fe20000410000 */
[----:B------:R-:W-:Y:S01]  /*24a30*/  ISETP.NE.U32.AND P0, PT, R7, 0x1, PT ;  /* 0x000000010700780c */ /* 0x000fe20003f05070 */
[----:B------:R-:W-:Y:S01]  /*24a40*/  FMUL.FTZ R4, R4, R114 ;  /* 0x0000007204047220 */ /* 0x000fe20000410000 */
[----:B------:R-:W-:-:S02]  /*24a50*/  LEA R15, R16, R15, 0x1 ;  /* 0x0000000f100f7211 */ /* 0x000fc400078e08ff */
[----:B------:R-:W-:Y:S02]  /*24a60*/  R2P PR, R12, 0x6 ;  /* 0x000000060c007804 */ /* 0x000fe40000000000 */
[----:B------:R-:W-:Y:S02]  /*24a70*/  MOV R7, 0x20 ;  /* 0x0000002000077802 */ /* 0x000fe40000000f00 */
[----:B------:R-:W-:Y:S02]  /*24a80*/  SHF.L.U32 R15, R15, 0x1, RZ ;  /* 0x000000010f0f7819 */ /* 0x000fe400000006ff */
[----:B------:R-:W-:Y:S02]  /*24a90*/  SEL R12, R7, 0xffffffe0, !P1 ;  /* 0xffffffe0070c7807 */ /* 0x000fe40004800000 */
[----:B------:R-:W-:Y:S01]  /*24aa0*/  MOV R7, 0x40 ;  /* 0x0000004000077802 */ /* 0x000fe20000000f00 */
[----:B------:R-:W-:Y:S01]  /*24ab0*/  STS [R15], R128 ;  /* 0x000000800f007388 */ /* 0x000fe20000000800 */
[----:B------:R-:W-:-:S02]  /*24ac0*/  IADD3 R17, R15, -0x10, RZ ;  /* 0xfffffff00f117810 */ /* 0x000fc40007ffe0ff */
[----:B------:R-:W-:Y:S01]  /*24ad0*/  @P0 IADD3 R17, R15, 0x10, RZ ;  /* 0x000000100f110810 */ /* 0x000fe20007ffe0ff */
[----:B------:R-:W-:Y:S01]  /*24ae0*/  STS [R15+0x400], R130 ;  /* 0x000400820f007388 */ /* 0x000fe20000000800 */
[----:B------:R-:W-:Y:S02]  /*24af0*/  SEL R14, R7, 0xffffffc0, !P2 ;  /* 0xffffffc0070e7807 */ /* 0x000fe40005000000 */
[C---:B------:R-:W-:Y:S01]  /*24b00*/  IADD3 R19, R15.reuse, R12, RZ ;  /* 0x0000000c0f137210 */ /* 0x040fe20007ffe0ff */
[----:B------:R-:W-:Y:S01]  /*24b10*/  STS [R17], R124 ;  /* 0x0000007c11007388 */ /* 0x000fe20000000800 */
[-C--:B------:R-:W-:Y:S02]  /*24b20*/  IADD3 R7, R12, R17.reuse, RZ ;  /* 0x000000110c077210 */ /* 0x080fe40007ffe0ff */
[----:B------:R-:W-:Y:S01]  /*24b30*/  IADD3 R21, R15, R14, RZ ;  /* 0x0000000e0f157210 */ /* 0x000fe20007ffe0ff */
[----:B------:R-:W-:Y:S01]  /*24b40*/  STS [R17+0x400], R126 ;  /* 0x0004007e11007388 */ /* 0x000fe20000000800 */
[----:B------:R-:W-:-:S02]  /*24b50*/  IADD3 R23, R14, R17, RZ ;  /* 0x000000110e177210 */ /* 0x000fc40007ffe0ff */
[----:B------:R-:W-:Y:S01]  /*24b60*/  IADD3 R25, R19, R14, RZ ;  /* 0x0000000e13197210 */ /* 0x000fe20007ffe0ff */
[----:B------:R-:W-:Y:S01]  /*24b70*/  STS [R19], R68 ;  /* 0x0000004413007388 */ /* 0x000fe20000000800 */
[----:B------:R-:W-:Y:S02]  /*24b80*/  F2FP.PACK_AB R90, R91, R90 ;  /* 0x0000005a5b5a723e */ /* 0x000fe400000000ff */
[----:B------:R-:W-:Y:S01]  /*24b90*/  IADD3 R27, R7, R14, RZ ;  /* 0x0000000e071b7210 */ /* 0x000fe20007ffe0ff */
[----:B------:R-:W-:Y:S01]  /*24ba0*/  STS [R19+0x400], R70 ;  /* 0x0004004613007388 */ /* 0x000fe20000000800 */
[----:B------:R-:W-:Y:S02]  /*24bb0*/  F2FP.PACK_AB R94, R95, R94 ;  /* 0x0000005e5f5e723e */ /* 0x000fe400000000ff */
[----:B------:R-:W-:Y:S01]  /*24bc0*/  F2FP.PACK_AB R98, R99, R98 ;  /* 0x000000626362723e */ /* 0x000fe200000000ff */
[----:B------:R-:W-:Y:S01]  /*24bd0*/  STS [R7], R72 ;  /* 0x0000004807007388 */ /* 0x000fe20000000800 */
[----:B------:R-:W-:-:S02]  /*24be0*/  F2FP.PACK_AB R102, R103, R102 ;  /* 0x000000666766723e */ /* 0x000fc400000000ff */
[----:B------:R-:W-:Y:S01]  /*24bf0*/  F2FP.PACK_AB R122, R123, R122 ;  /* 0x0000007a7b7a723e */ /* 0x000fe200000000ff */
[----:B------:R-:W-:Y:S01]  /*24c00*/  STS [R7+0x400], R74 ;  /* 0x0004004a07007388 */ /* 0x000fe20000000800 */
[----:B------:R-:W-:Y:S02]  /*24c10*/  F2FP.PACK_AB R106, R107, R106 ;  /* 0x0000006a6b6a723e */ /* 0x000fe400000000ff */
[----:B------:R-:W-:Y:S01]  /*24c20*/  F2FP.PACK_AB R110, R111, R110 ;  /* 0x0000006e6f6e723e */ /* 0x000fe200000000ff */
[----:B------:R-:W-:Y:S01]  /*24c30*/  STS [R21], R76 ;  /* 0x0000004c15007388 */ /* 0x000fe20000000800 */
[----:B------:R-:W-:Y:S02]  /*24c40*/  ISETP.NE.AND P0, PT, R234, -0x1, PT ;  /* 0xffffffffea00780c */ /* 0x000fe40003f05270 */
[----:B------:R-:W-:Y:S01]  /*24c50*/  F2FP.PACK_AB R118, R119, R118 ;  /* 0x000000767776723e */ /* 0x000fe200000000ff */
[----:B------:R-:W-:Y:S01]  /*24c60*/  STS [R21+0x400], R78 ;  /* 0x0004004e15007388 */ /* 0x000fe20000000800 */
[----:B------:R-:W-:-:S03]  /*24c70*/  F2FP.PACK_AB R4, R115, R4 ;  /* 0x000000047304723e */ /* 0x000fc600000000ff */
[----:B------:R-:W-:Y:S04]  /*24c80*/  STS [R23], R80 ;  /* 0x0000005017007388 */ /* 0x000fe80000000800 */
[----:B------:R-:W-:Y:S04]  /*24c90*/  STS [R23+0x400], R82 ;  /* 0x0004005217007388 */ /* 0x000fe80000000800 */
[----:B------:R-:W-:Y:S04]  /*24ca0*/  STS [R25], R84 ;  /* 0x0000005419007388 */ /* 0x000fe80000000800 */
[----:B------:R-:W-:Y:S04]  /*24cb0*/  STS [R25+0x400], R86 ;  /* 0x0004005619007388 */ /* 0x000fe80000000800 */
[----:B------:R-:W-:Y:S04]  /*24cc0*/  STS [R27], R88 ;  /* 0x000000581b007388 */ /* 0x000fe80000000800 */
[----:B------:R-:W-:Y:S04]  /*24cd0*/  STS [R27+0x400], R90 ;  /* 0x0004005a1b007388 */ /* 0x000fe80000000800 */
[----:B------:R-:W-:Y:S04]  /*24ce0*/  STS [R15+0x2000], R92 ;  /* 0x0020005c0f007388 */ /* 0x000fe80000000800 */
[----:B------:R-:W-:Y:S04]  /*24cf0*/  STS [R15+0x2400], R94 ;  /* 0x0024005e0f007388 */ /* 0x000fe80000000800 */
[----:B------:R-:W-:Y:S04]  /*24d00*/  STS [R17+0x2000], R96 ;  /* 0x0020006011007388 */ /* 0x000fe80000000800 */
[----:B------:R-:W-:Y:S04]  /*24d10*/  STS [R17+0x2400], R98 ;  /* 0x0024006211007388 */ /* 0x000fe80000000800 */
[----:B------:R-:W-:Y:S04]  /*24d20*/  STS [R19+0x2000], R100 ;  /* 0x0020006413007388 */ /* 0x000fe80000000800 */
[----:B------:R-:W-:Y:S04]  /*24d30*/  STS [R19+0x2400], R102 ;  /* 0x0024006613007388 */ /* 0x000fe80000000800 */
[----:B------:R-:W-:Y:S04]  /*24d40*/  STS [R7+0x2000], R120 ;  /* 0x0020007807007388 */ /* 0x000fe80000000800 */
[----:B------:R2:W-:Y:S04]  /*24d50*/  STS [R7+0x2400], R122 ;  /* 0x0024007a07007388 */ /* 0x0005e80000000800 */
        /* <DEDUP_REMOVED lines=8> */
[----:B--2---:R-:W2:Y:S04]  /*24de0*/  LD.E.U8 R7, [R8.64+0x1c8] ;  /* 0x0001c80408077980 */ /* 0x004ea8000c101100 */
[----:B------:R-:W4:Y:S04]  /*24df0*/  @!P0 LD.E.64 R16, [R8.64+0x80] ;  /* 0x0000800408108980 */ /* 0x000f28000c101b00 */
[----:B------:R-:W3:Y:S01]  /*24e00*/  LD.E.64 R52, [R8.64+0x88] ;  /* 0x0000880408347980 */ /* 0x000ee2000c101b00 */
[----:B------:R-:W1:Y:S08]  /*24e10*/  @P4 MUFU.LG2 R15, R10 ;  /* 0x0000000a000f4308 */ /* 0x000e700000000c00 */
[----:B------:R-:W1:Y:S01]  /*24e20*/  @P3 MUFU.LG2 R6, R6 ;  /* 0x0000000600063308 */ /* 0x000e620000000c00 */
[----:B------:R-:W-:Y:S01]  /*24e30*/  @!P0 SHF.R.S32.HI R14, RZ, 0x1f, R231 ;  /* 0x0000001fff0e8819 */ /* 0x000fe200000114e7 */
[----:B------:R2:W5:Y:S01]  /*24e40*/  LD.E.64 R50, [R8.64+0x90] ;  /* 0x0000900408327980 */ /* 0x000562000c101b00 */
[----:B------:R-:W-:Y:S01]  /*24e50*/  BSSY B0, `(.L_x_1126) ;  /* 0x000001e000007945 */ /* 0x000fe20003800000 */
[----:B------:R-:W-:Y:S01]  /*24e60*/  MOV R12, 0x7f800000 ;  /* 0x7f800000000c7802 */ /* 0x000fe20000000f00 */
[----:B-1----:R-:W-:-:S02]  /*24e70*/  @P4 FMUL.FTZ R15, R15, 0.69314718246459960938 ;  /* 0x3f3172180f0f4820 */ /* 0x002fc40000410000 */
[----:B------:R-:W-:-:S04]  /*24e80*/  @P3 FMUL.FTZ R10, R6, 0.69314718246459960938 ;  /* 0x3f317218060a3820 */ /* 0x000fc80000410000 */
[----:B-----5:R-:W-:Y:S01]  /*24e90*/  @P3 FFMA.FTZ R12, R3, R2, R10 ;  /* 0x00000002030c3223 */ /* 0x020fe2000001000a */
[----:B--2---:R-:W-:Y:S01]  /*24ea0*/  ISETP.NE.AND P1, PT, R7, RZ, PT ;  /* 0x000000ff0700720c */ /* 0x004fe20003f25270 */
[----:B----4-:R-:W-:-:S04]  /*24eb0*/  @!P0 IMAD R17, R17, R231, RZ ;  /* 0x000000e711118224 */ /* 0x010fc800078e02ff */
[----:B------:R-:W-:Y:S02]  /*24ec0*/  @!P0 IMAD R14, R16, R14, R17 ;  /* 0x0000000e100e8224 */ /* 0x000fe400078e0211 */
[-C--:B---3--:R-:W-:Y:S02]  /*24ed0*/  @P0 IMAD R4, R53, R234.reuse, RZ ;  /* 0x000000ea35040224 */ /* 0x088fe400078e02ff */
[----:B------:R-:W-:-:S04]  /*24ee0*/  @P0 IMAD.WIDE.U32 R18, R52, R234, RZ ;  /* 0x000000ea34120225 */ /* 0x000fc800078e00ff */
[----:B------:R-:W-:Y:S01]  /*24ef0*/  @!P0 IMAD.WIDE.U32 R16, R16, R231, RZ ;  /* 0x000000e710108225 */ /* 0x000fe200078e00ff */
[----:B------:R-:W-:Y:S02]  /*24f00*/  MOV R7, 0x7f800000 ;  /* 0x7f80000000077802 */ /* 0x000fe40000000f00 */
[----:B------:R-:W-:Y:S01]  /*24f10*/  @P0 IADD3 R4, R19, R4, RZ ;  /* 0x0000000413040210 */ /* 0x000fe20007ffe0ff */
[----:B------:R-:W-:Y:S01]  /*24f20*/  @P4 FFMA.FTZ R7, R132, R2, R15 ;  /* 0x0000000284074223 */ /* 0x000fe2000001000f */
[----:B------:R-:W-:Y:S02]  /*24f30*/  @P0 MOV R6, R18 ;  /* 0x0000001200060202 */ /* 0x000fe40000000f00 */
[----:B------:R-:W-:Y:S02]  /*24f40*/  @!P0 IADD3 R4, R17, R14, RZ ;  /* 0x0000000e11048210 */ /* 0x000fe40007ffe0ff */
[----:B------:R-:W-:Y:S01]  /*24f50*/  @!P0 MOV R6, R16 ;  /* 0x0000001000068202 */ /* 0x000fe20000000f00 */
[----:B------:R-:W-:Y:S05]  /*24f60*/  @!P1 BRA `(.L_x_1127) ;  /* 0x0000007000009947 */ /* 0x000fea0003800000 */
[----:B------:R-:W-:Y:S01]  /*24f70*/  ISETP.NE.AND P0, PT, R234, -0x1, PT ;  /* 0xffffffffea00780c */ /* 0x000fe20003f05270 */
[----:B------:R-:W-:-:S02]  /*24f80*/  ULDC.64 UR4, c[0x0][0x118] ;  /* 0x0000460000047ab9 */ /* 0x000fc40000000a00 */
[----:B------:R-:W2:Y:S10]  /*24f90*/  LD.E R3, [R8.64+0xd4] ;  /* 0x0000d40408037980 */ /* 0x000eb4000c101900 */
[----:B------:R-:W3:Y:S02]  /*24fa0*/  @!P0 LD.E R2, [R8.64+0xb4] ;  /* 0x0000b40408028980 */ /* 0x000ee4000c101900 */
[----:B---3--:R-:W-:-:S04]  /*24fb0*/  @!P0 IMAD R234, R2, R231, RZ ;  /* 0x000000e702ea8224 */ /* 0x008fc800078e02ff */
[----:B--2---:R-:W-:Y:S01]  /*24fc0*/  IMAD R3, R3, R229, R234 ;  /* 0x000000e503037224 */ /* 0x004fe200078e02ea */
[----:B------:R-:W-:Y:S05]  /*24fd0*/  BRA `(.L_x_1128) ;  /* 0x0000005000007947 */ /* 0x000fea0003800000 */
.L_x_1127:
[----:B------:R-:W-:Y:S02]  /*24fe0*/  ULDC.64 UR4, c[0x0][0x118] ;  /* 0x0000460000047ab9 */ /* 0x000fe40000000a00 */
[----:B------:R-:W2:Y:S04]  /*24ff0*/  LD.E R2, [R8.64+0x60] ;  /* 0x0000600408027980 */ /* 0x000ea8000c101900 */
[----:B------:R-:W3:Y:S01]  /*25000*/  LD.E R3, [R8.64+0xb4] ;  /* 0x0000b40408037980 */ /* 0x000ee2000c101900 */
[----:B--2---:R-:W-:-:S04]  /*25010*/  IMAD R2, R2, R231, R229 ;  /* 0x000000e702027224 */ /* 0x004fc800078e02e5 */
[----:B---3--:R-:W-:Y:S02]  /*25020*/  IMAD R3, R3, R2, RZ ;  /* 0x0000000203037224 */ /* 0x008fe400078e02ff */
.L_x_1128:
[----:B------:R-:W-:Y:S05]  /*25030*/  BSYNC B0 ;  /* 0x0000000000007941 */ /* 0x000fea0003800000 */
.L_x_1126:
[----:B------:R-:W-:Y:S01]  /*25040*/  ULDC.64 UR4, c[0x0][0x118] ;  /* 0x0000460000047ab9 */ /* 0x000fe20000000a00 */
[----:B------:R-:W1:Y:S04]  /*25050*/  S2R R2, SR_TID.X ;  /* 0x0000000000027919 */ /* 0x000e680000002100 */
[----:B------:R2:W5:Y:S04]  /*25060*/  LD.E.64 R56, [R8.64+0x70] ;  /* 0x0000700408387980 */ /* 0x000568000c101b00 */
[----:B------:R2:W5:Y:S01]  /*25070*/  LD.E.64 R54, [R8.64+0xa0] ;  /* 0x0000a00408367980 */ /* 0x000562000c101b00 */
[----:B------:R-:W-:Y:S01]  /*25080*/  WARPSYNC 0xffffffff ;  /* 0xffffffff00007948 */ /* 0x000fe20003800000 */
[----:B------:R-:W-:Y:S01]  /*25090*/  SHF.R.S32.HI R48, RZ, 0x1f, R13 ;  /* 0x0000001fff307819 */ /* 0x000fe2000001140d */
[----:B------:R-:W-:Y:S01]  /*250a0*/  BSSY B0, `(.L_x_1129) ;  /* 0x0000026000007945 */ /* 0x000fe20003800000 */
[----:B------:R-:W-:Y:S02]  /*250b0*/  BAR.SYNC.DEFER_BLOCKING 0x0 ;  /* 0x0000000000007b1d */ /* 0x000fe40000010000 */
[----:B------:R-:W-:-:S04]  /*250c0*/  LEA.HI R48, R48, R13, RZ, 0x2 ;  /* 0x0000000d30307211 */ /* 0x000fc800078f10ff */
[----:B------:R-:W-:Y:S02]  /*250d0*/  LOP3.LUT R48, R48, 0xffffffc, RZ, 0xc0, !PT ;  /* 0x0ffffffc30307812 */ /* 0x000fe400078ec0ff */
[----:B-1----:R-:W-:-:S04]  /*250e0*/  SHF.R.S32.HI R15, RZ, 0x1f, R2 ;  /* 0x0000001fff0f7819 */ /* 0x002fc80000011402 */
[----:B------:R-:W-:-:S04]  /*250f0*/  LEA.HI R49, R15, R2, RZ, 0x5 ;  /* 0x000000020f317211 */ /* 0x000fc800078f28ff */
[----:B------:R-:W-:Y:S01]  /*25100*/  LOP3.LUT R49, R49, 0xffffffe0, RZ, 0xc0, !PT ;  /* 0xffffffe031317812 */ /* 0x000fe200078ec0ff */
[----:B------:R2:W1:Y:S04]  /*25110*/  LDS.128 R40, [R235] ;  /* 0x00000000eb287984 */ /* 0x0004680000000c00 */
[----:B------:R-:W-:Y:S01]  /*25120*/  IMAD.IADD R10, R2, 0x1, -R49 ;  /* 0x00000001020a7824 */ /* 0x000fe200078e0a31 */
[----:B------:R-:W-:Y:S01]  /*25130*/  LOP3.LUT R49, R11, 0xffffffe0, RZ, 0xc0, !PT ;  /* 0xffffffe00b317812 */ /* 0x000fe200078ec0ff */
[----:B------:R2:W3:Y:S03]  /*25140*/  LDS.128 R36, [R235+0x800] ;  /* 0x00080000eb247984 */ /* 0x0004e60000000c00 */
[----:B------:R-:W-:Y:S01]  /*25150*/  SHF.R.S32.HI R11, RZ, 0x1f, R10 ;  /* 0x0000001fff0b7819 */ /* 0x000fe2000001140a */
[----:B------:R-:W-:Y:S01]  /*25160*/  IMAD.IADD R14, R0, 0x1, -R49 ;  /* 0x00000001000e7824 */ /* 0x000fe200078e0a31 */
[----:B------:R2:W4:Y:S02]  /*25170*/  LDS.128 R32, [R235+0x1000] ;  /* 0x00100000eb207984 */ /* 0x0005240000000c00 */
[----:B------:R-:W-:Y:S01]  /*25180*/  LEA.HI R11, R11, R10, RZ, 0x2 ;  /* 0x0000000a0b0b7211 */ /* 0x000fe200078f10ff */
[----:B------:R-:W-:Y:S01]  /*25190*/  IMAD.IADD R10, R13, 0x1, -R48 ;  /* 0x000000010d0a7824 */ /* 0x000fe200078e0a30 */
[----:B------:R2:W1:Y:S01]  /*251a0*/  LDS.128 R28, [R235+0x1800] ;  /* 0x00180000eb1c7984 */ /* 0x0004620000000c00 */
[----:B------:R-:W-:-:S02]  /*251b0*/  LOP3.LUT P0, RZ, R14, 0x3, RZ, 0xc0, !PT ;  /* 0x000000030eff7812 */ /* 0x000fc4000780c0ff */
[----:B------:R-:W-:Y:S01]  /*251c0*/  SHF.R.S32.HI R11, RZ, 0x2, R11 ;  /* 0x00000002ff0b7819 */ /* 0x000fe2000001140b */
[----:B------:R2:W1:Y:S04]  /*251d0*/  LDS.128 R24, [R235+0x2000] ;  /* 0x00200000eb187984 */ /* 0x0004680000000c00 */
[----:B------:R2:W1:Y:S01]  /*251e0*/  LDS.128 R20, [R235+0x2800] ;  /* 0x00280000eb147984 */ /* 0x0004620000000c00 */
[----:B------:R-:W-:-:S03]  /*251f0*/  IMAD R10, R10, 0x10, R11 ;  /* 0x000000100a0a7824 */ /* 0x000fc600078e020b */
[----:B------:R2:W1:Y:S04]  /*25200*/  LDS.128 R16, [R235+0x3000] ;  /* 0x00300000eb107984 */ /* 0x0004680000000c00 */
[----:B------:R2:W1:Y:S01]  /*25210*/  LDS.128 R44, [R235+0x3800] ;  /* 0x00380000eb2c7984 */ /* 0x0004620000000c00 */
[----:B------:R-:W-:Y:S05]  /*25220*/  @P0 BRA `(.L_x_1130) ;  /* 0x000000d000000947 */ /* 0x000fea0003800000 */
[----:B------:R-:W-:Y:S01]  /*25230*/  IMAD R11, R232, 0x40, R3 ;  /* 0x00000040e80b7824 */ /* 0x000fe200078e0203 */
[----:B------:R-:W-:Y:S01]  /*25240*/  IADD3 R14, R10, 0x8, RZ ;  /* 0x000000080a0e7810 */ /* 0x000fe20007ffe0ff */
[----:B------:R-:W-:Y:S01]  /*25250*/  IMAD R3, R232, -0x40, R233 ;  /* 0xffffffc0e8037824 */ /* 0x000fe200078e02e9 */
[----:B------:R-:W-:Y:S02]  /*25260*/  ULDC.64 UR4, c[0x0][0x118] ;  /* 0x0000460000047ab9 */ /* 0x000fe40000000a00 */
[----:B------:R-:W-:-:S02]  /*25270*/  SHF.R.S32.HI R13, RZ, 0x1f, R11 ;  /* 0x0000001fff0d7819 */ /* 0x000fc4000001140b */
[C---:B------:R-:W-:Y:S02]  /*25280*/  IADD3 R11, P0, R10.reuse, R11, RZ ;  /* 0x0000000b0a0b7210 */ /* 0x040fe40007f1e0ff */
[-C--:B------:R-:W-:Y:S02]  /*25290*/  ISETP.GE.AND P2, PT, R10, R3.reuse, PT ;  /* 0x000000030a00720c */ /* 0x080fe40003f46270 */
[----:B------:R-:W-:Y:S02]  /*252a0*/  ISETP.GE.AND P1, PT, R14, R3, PT ;  /* 0x000000030e00720c */ /* 0x000fe40003f26270 */
[----:B------:R-:W-:Y:S02]  /*252b0*/  LEA.HI.X.SX32 R13, R10, R13, 0x1, P0 ;  /* 0x0000000d0a0d7211 */ /* 0x000fe400000f0eff */
[----:B-----5:R-:W-:-:S04]  /*252c0*/  LEA R10, P0, R11, R54, 0x2 ;  /* 0x000000360b0a7211 */ /* 0x020fc800078010ff */
[----:B------:R-:W-:-:S05]  /*252d0*/  LEA.HI.X R11, R11, R55, R13, 0x2, P0 ;  /* 0x000000370b0b7211 */ /* 0x000fca00000f140d */
[----:B------:R2:W-:Y:S04]  /*252e0*/  @!P2 ST.E [R10.64], R7 ;  /* 0x000000070a00a985 */ /* 0x0005e8000c101904 */
[----:B------:R2:W-:Y:S02]  /*252f0*/  @!P1 ST.E [R10.64+0x20], R12 ;  /* 0x0000200c0a009985 */ /* 0x0005e4000c101904 */
.L_x_1130:
[----:B------:R-:W-:Y:S05]  /*25300*/  BSYNC B0 ;  /* 0x0000000000007941 */ /* 0x000fea0003800000 */
.L_x_1129:
[----:B------:R-:W-:Y:S01]  /*25310*/  LEA.HI R3, R5, R0, RZ, 0x3 ;  /* 0x0000000005037211 */ /* 0x000fe200078f18ff */
[----:B------:R-:W-:Y:S01]  /*25320*/  ULDC.64 UR4, c[0x0][0x118] ;  /* 0x0000460000047ab9 */ /* 0x000fe20000000a00 */
[----:B------:R-:W-:Y:S01]  /*25330*/  IMAD.SHL.U32 R5, R232, 0x40, RZ ;  /* 0x00000040e8057824 */ /* 0x000fe200078e00ff */
[----:B------:R-:W-:Y:S01]  /*25340*/  LEA.HI R15, R15, R2, RZ, 0x3 ;  /* 0x000000020f0f7211 */ /* 0x000fe200078f18ff */
[----:B--2---:R-:W-:Y:S01]  /*25350*/  IMAD R7, R51, R229, RZ ;  /* 0x000000e533077224 */ /* 0x004fe200078e02ff */
[----:B------:R-:W-:Y:S01]  /*25360*/  LOP3.LUT R3, R3, 0xfffffff8, RZ, 0xc0, !PT ;  /* 0xfffffff803037812 */ /* 0x000fe200078ec0ff */
[----:B------:R2:W5:Y:S01]  /*25370*/  LD.E R8, [R8.64+0xc0] ;  /* 0x0000c00408087980 */ /* 0x000562000c101900 */
[----:B------:R-:W-:Y:S03]  /*25380*/  BSSY B0, `(.L_x_1131) ;  /* 0x0000023000007945 */ /* 0x000fe60003800000 */
[----:B------:R-:W-:Y:S01]  /*25390*/  IMAD.IADD R3, R0, 0x1, -R3 ;  /* 0x0000000100037824 */ /* 0x000fe200078e0a03 */
[----:B------:R-:W-:-:S03]  /*253a0*/  SHF.R.S32.HI R0, RZ, 0x1f, R5 ;  /* 0x0000001fff007819 */ /* 0x000fc60000011405 */
[----:B------:R-:W-:Y:S02]  /*253b0*/  IMAD.SHL.U32 R10, R3, 0x8, RZ ;  /* 0x00000008030a7824 */ /* 0x000fe400078e00ff */
[----:B------:R-:W-:-:S03]  /*253c0*/  IMAD R3, R53, R5, RZ ;  /* 0x0000000535037224 */ /* 0x000fc600078e02ff */
[----:B------:R-:W-:Y:S01]  /*253d0*/  SHF.R.S32.HI R11, RZ, 0x1f, R10 ;  /* 0x0000001fff0b7819 */ /* 0x000fe2000001140a */
[----:B------:R-:W-:Y:S01]  /*253e0*/  IMAD R3, R52, R0, R3 ;  /* 0x0000000034037224 */ /* 0x000fe200078e0203 */
[----:B------:R-:W-:-:S03]  /*253f0*/  SHF.R.S32.HI R0, RZ, 0x1f, R229 ;  /* 0x0000001fff007819 */ /* 0x000fc600000114e5 */
[----:B------:R-:W-:-:S04]  /*25400*/  IMAD.WIDE.U32 R12, R52, R5, R10 ;  /* 0x00000005340c7225 */ /* 0x000fc800078e000a */
[----:B------:R-:W-:Y:S01]  /*25410*/  IMAD.IADD R5, R233, 0x1, -R5 ;  /* 0x00000001e9057824 */ /* 0x000fe200078e0a05 */
[----:B------:R-:W-:Y:S01]  /*25420*/  IADD3 R12, P0, R6, R12, RZ ;  /* 0x0000000c060c7210 */ /* 0x000fe20007f1e0ff */
[----:B------:R-:W-:-:S03]  /*25430*/  IMAD R0, R50, R0, R7 ;  /* 0x0000000032007224 */ /* 0x000fc600078e0207 */
[----:B------:R-:W-:Y:S02]  /*25440*/  IADD3.X R13, R4, R13, R3, P0, !PT ;  /* 0x0000000d040d7210 */ /* 0x000fe400007fe403 */
[----:B------:R-:W-:Y:S02]  /*25450*/  LOP3.LUT R3, R15, 0xfffffff8, RZ, 0xc0, !PT ;  /* 0xfffffff80f037812 */ /* 0x000fe400078ec0ff */
[----:B------:R-:W-:Y:S01]  /*25460*/  SHF.R.S32.HI R15, RZ, 0x3, R15 ;  /* 0x00000003ff0f7819 */ /* 0x000fe2000001140f */
[----:B------:R-:W-:-:S03]  /*25470*/  IMAD.WIDE.U32 R50, R50, R229, R12 ;  /* 0x000000e532327225 */ /* 0x000fc600078e000c */
[----:B------:R-:W-:Y:S01]  /*25480*/  ISETP.GE.AND P0, PT, R15, R5, PT ;  /* 0x000000050f00720c */ /* 0x000fe20003f06270 */
[----:B------:R-:W-:Y:S01]  /*25490*/  IMAD.IADD R3, R2, 0x1, -R3 ;  /* 0x0000000102037824 */ /* 0x000fe200078e0a03 */
[----:B------:R-:W-:Y:S01]  /*254a0*/  SHF.R.S32.HI R7, RZ, 0x1f, R15 ;  /* 0x0000001fff077819 */ /* 0x000fe2000001140f */
[----:B------:R-:W-:Y:S02]  /*254b0*/  IMAD.IADD R49, R51, 0x1, R0 ;  /* 0x0000000133317824 */ /* 0x000fe400078e0200 */
[----:B------:R-:W-:-:S05]  /*254c0*/  IMAD.SHL.U32 R3, R3, 0x8, RZ ;  /* 0x0000000803037824 */ /* 0x000fca00078e00ff */
[----:B------:R-:W-:-:S03]  /*254d0*/  IADD3 R3, R3, 0x40, RZ ;  /* 0x0000004003037810 */ /* 0x000fc60007ffe0ff */
[----:B------:R-:W-:Y:S05]  /*254e0*/  @P0 BRA `(.L_x_1132) ;  /* 0x000000c000000947 */ /* 0x000fea0003800000 */
[----:B--2---:R-:W-:Y:S01]  /*254f0*/  IMAD R0, R53, R15, RZ ;  /* 0x0000000f35007224 */ /* 0x004fe200078e02ff */
[-C--:B-----5:R-:W-:Y:S01]  /*25500*/  ISETP.GE.AND P2, PT, R10, R8.reuse, PT ;  /* 0x000000080a00720c */ /* 0x0a0fe20003f46270 */
[----:B------:R-:W-:Y:S01]  /*25510*/  IMAD.MOV.U32 R48, RZ, RZ, R50 ;  /* 0x000000ffff307224 */ /* 0x000fe200078e0032 */
[----:B------:R-:W-:Y:S01]  /*25520*/  ISETP.GE.AND P1, PT, R3, R8, PT ;  /* 0x000000080300720c */ /* 0x000fe20003f26270 */
[----:B------:R-:W-:Y:S01]  /*25530*/  IMAD R0, R52, R7, R0 ;  /* 0x0000000734007224 */ /* 0x000fe200078e0200 */
[----:B------:R-:W-:Y:S01]  /*25540*/  ULDC.64 UR4, c[0x0][0x118] ;  /* 0x0000460000047ab9 */ /* 0x000fe20000000a00 */
[----:B------:R-:W-:-:S05]  /*25550*/  IMAD.WIDE.U32 R12, R15, R52, R48 ;  /* 0x000000340f0c7225 */ /* 0x000fca00078e0030 */
[----:B------:R-:W-:Y:S02]  /*25560*/  IADD3 R9, R13, R0, RZ ;  /* 0x000000000d097210 */ /* 0x000fe40007ffe0ff */
[----:B------:R-:W-:-:S04]  /*25570*/  LEA R54, P0, R12, R56, 0x1 ;  /* 0x000000380c367211 */ /* 0x000fc800078008ff */
[----:B------:R-:W-:-:S05]  /*25580*/  LEA.HI.X R55, R12, R57, R9, 0x1, P0 ;  /* 0x000000390c377211 */ /* 0x000fca00000f0c09 */
[----:B-1----:R1:W-:Y:S04]  /*25590*/  @!P2 ST.E.128 [R54.64], R40 ;  /* 0x000000283600a985 */ /* 0x0023e8000c101d04 */
[----:B------:R1:W-:Y:S02]  /*255a0*/  @!P1 ST.E.128 [R54.64+0x80], R24 ;  /* 0x0000801836009985 */ /* 0x0003e4000c101d04 */
.L_x_1132:
[----:B--2---:R-:W-:Y:S05]  /*255b0*/  BSYNC B0 ;  /* 0x0000000000007941 */ /* 0x004fea0003800000 */
.L_x_1131:
[----:B------:R-:W-:Y:S01]  /*255c0*/  IADD3 R0, R15, 0x10, RZ ;  /* 0x000000100f007810 */ /* 0x000fe20007ffe0ff */
[----:B------:R-:W-:Y:S03]  /*255d0*/  BSSY B0, `(.L_x_1133) ;  /* 0x0000012000007945 */ /* 0x000fe60003800000 */
[----:B------:R-:W-:-:S13]  /*255e0*/  ISETP.GE.AND P0, PT, R0, R5, PT ;  /* 0x000000050000720c */ /* 0x000fda0003f06270 */
[----:B------:R-:W-:Y:S05]  /*255f0*/  @P0 BRA `(.L_x_1134) ;  /* 0x000000f000000947 */ /* 0x000fea0003800000 */
[----:B------:R-:W-:Y:S01]  /*25600*/  IADD3 R13, P0, R15, 0x10, RZ ;  /* 0x000000100f0d7810 */ /* 0x000fe20007f1e0ff */
[----:B-1----:R-:W-:Y:S01]  /*25610*/  IMAD.MOV.U32 R24, RZ, RZ, R50 ;  /* 0x000000ffff187224 */ /* 0x002fe200078e0032 */
[----:B------:R-:W-:Y:S01]  /*25620*/  MOV R25, R49 ;  /* 0x0000003100197202 */ /* 0x000fe20000000f00 */
[----:B------:R-:W-:Y:S01]  /*25630*/  ULDC.64 UR4, c[0x0][0x118] ;  /* 0x0000460000047ab9 */ /* 0x000fe20000000a00 */
        /* <DEDUP_REMOVED lines=9> */
[----:B---3--:R1:W-:Y:S04]  /*256d0*/  @!P1 ST.E.128 [R12.64], R36 ;  /* 0x000000240c009985 */ /* 0x0083e8000c101d04 */
[----:B------:R1:W-:Y:S02]  /*256e0*/  @!P0 ST.E.128 [R12.64+0x80], R20 ;  /* 0x000080140c008985 */ /* 0x0003e4000c101d04 */
.L_x_1134:
[----:B------:R-:W-:Y:S05]  /*256f0*/  BSYNC B0 ;  /* 0x0000000000007941 */ /* 0x000fea0003800000 */
.L_x_1133:
[----:B------:R-:W-:Y:S01]  /*25700*/  IADD3 R0, R15, 0x20, RZ ;  /* 0x000000200f007810 */ /* 0x000fe20007ffe0ff */
[----:B------:R-:W-:Y:S03]  /*25710*/  BSSY B0, `(.L_x_1135) ;  /* 0x0000012000007945 */ /* 0x000fe60003800000 */
[----:B------:R-:W-:-:S13]  /*25720*/  ISETP.GE.AND P0, PT, R0, R5, PT ;  /* 0x000000050000720c */ /* 0x000fda0003f06270 */
[----:B------:R-:W-:Y:S05]  /*25730*/  @P0 BRA `(.L_x_1136) ;  /* 0x000000f000000947 */ /* 0x000fea0003800000 */
[----:B-1----:R-:W-:Y:S01]  /*25740*/  IADD3 R13, P0, R15, 0x20, RZ ;  /* 0x000000200f0d7810 */ /* 0x002fe20007f1e0ff */
[----:B------:R-:W-:Y:S01]  /*25750*/  IMAD.MOV.U32 R20, RZ, RZ, R50 ;  /* 0x000000ffff147224 */ /* 0x000fe200078e0032 */
        /* <DEDUP_REMOVED lines=11> */
[----:B----4-:R1:W-:Y:S04]  /*25810*/  @!P1 ST.E.128 [R12.64], R32 ;  /* 0x000000200c009985 */ /* 0x0103e8000c101d04 */
[----:B------:R1:W-:Y:S02]  /*25820*/  @!P0 ST.E.128 [R12.64+0x80], R16 ;  /* 0x000080100c008985 */ /* 0x0003e4000c101d04 */
.L_x_1136:
[----:B------:R-:W-:Y:S05]  /*25830*/  BSYNC B0 ;  /* 0x0000000000007941 */ /* 0x000fea0003800000 */
.L_x_1135:
[----:B------:R-:W-:Y:S01]  /*25840*/  IADD3 R0, R15, 0x30, RZ ;  /* 0x000000300f007810 */ /* 0x000fe20007ffe0ff */
[----:B------:R-:W-:-:S03]  /*25850*/  IMAD.MOV.U32 R231, RZ, RZ, 0x0 ;  /* 0x00000000ffe77424 */ /* 0x000fc600078e00ff */
[----:B------:R-:W-:-:S13]  /*25860*/  ISETP.GE.AND P0, PT, R0, R5, PT ;  /* 0x000000050000720c */ /* 0x000fda0003f06270 */
[----:B------:R-:W-:Y:S05]  /*25870*/  @P0 RET.REL.NODEC R230 `(_ZN5flash24flash_fwd_splitkv_kernelI23Flash_fwd_kernel_traitsILi128ELi64ELi128ELi4ELb0ELb0EN7cutlass6half_tE19Flash_kernel_traitsILi128ELi64ELi128ELi4ES3_EELb1ELb0ELb0ELb0ELb0ELb0ELb0ELb1EEEvNS_16Flash_fwd_paramsE) ;  /* 0xfffda780e6000950 */ /* 0x000fea0003c3ffff */
[----:B------:R-:W-:Y:S01]  /*25880*/  IADD3 R15, P0, R15, 0x30, RZ ;  /* 0x000000300f0f7810 */ /* 0x000fe20007f1e0ff */
[----:B------:R-:W-:Y:S01]  /*25890*/  IMAD.MOV.U32 R5, RZ, RZ, R49 ;  /* 0x000000ffff057224 */ /* 0x000fe200078e0031 */
[----:B------:R-:W-:Y:S01]  /*258a0*/  MOV R4, R50 ;  /* 0x0000003200047202 */ /* 0x000fe20000000f00 */
[----:B------:R-:W-:Y:S01]  /*258b0*/  ULDC.64 UR4, c[0x0][0x118] ;  /* 0x0000460000047ab9 */ /* 0x000fe20000000a00 */
[----:B------:R-:W-:Y:S02]  /*258c0*/  IMAD.MOV.U32 R231, RZ, RZ, 0x0 ;  /* 0x00000000ffe77424 */ /* 0x000fe400078e00ff */
[----:B------:R-:W-:Y:S01]  /*258d0*/  IMAD.X R7, RZ, RZ, R7, P0 ;  /* 0x000000ffff077224 */ /* 0x000fe200000e0607 */
[----:B-----5:R-:W-:Y:S01]  /*258e0*/  ISETP.GE.AND P0, PT, R10, R8, PT ;  /* 0x000000080a00720c */ /* 0x020fe20003f06270 */
[----:B------:R-:W-:-:S04]  /*258f0*/  IMAD.WIDE.U32 R4, R52, R15, R4 ;  /* 0x0000000f34047225 */ /* 0x000fc800078e0004 */
[----:B------:R-:W-:Y:S01]  /*25900*/  IMAD R7, R7, R52, RZ ;  /* 0x0000003407077224 */ /* 0x000fe200078e02ff */
[----:B------:R-:W-:-:S03]  /*25910*/  LEA R6, P1, R4, R56, 0x1 ;  /* 0x0000003804067211 */ /* 0x000fc600078208ff */
[----:B------:R-:W-:-:S05]  /*25920*/  IMAD R7, R53, R15, R7 ;  /* 0x0000000f35077224 */ /* 0x000fca00078e0207 */
[----:B------:R-:W-:-:S04]  /*25930*/  IADD3 R7, R5, R7, RZ ;  /* 0x0000000705077210 */ /* 0x000fc80007ffe0ff */
[----:B------:R-:W-:-:S05]  /*25940*/  LEA.HI.X R7, R4, R57, R7, 0x1, P1 ;  /* 0x0000003904077211 */ /* 0x000fca00008f0c07 */
[----:B-1----:R1:W-:Y:S01]  /*25950*/  @!P0 ST.E.128 [R6.64], R28 ;  /* 0x0000001c06008985 */ /* 0x0023e2000c101d04 */
[----:B------:R-:W-:-:S13]  /*25960*/  ISETP.GE.AND P0, PT, R3, R8, PT ;  /* 0x000000080300720c */ /* 0x000fda0003f06270 */
[----:B------:R-:W-:Y:S05]  /*25970*/  @P0 RET.REL.NODEC R230 `(_ZN5flash24flash_fwd_splitkv_kernelI23Flash_fwd_kernel_traitsILi128ELi64ELi128ELi4ELb0ELb0EN7cutlass6half_tE19Flash_kernel_traitsILi128ELi64ELi128ELi4ES3_EELb1ELb0ELb0ELb0ELb0ELb0ELb0ELb1EEEvNS_16Flash_fwd_paramsE) ;  /* 0xfffda680e6000950 */ /* 0x000fea0003c3ffff */
[----:B------:R-:W-:Y:S01]  /*25980*/  MOV R231, 0x0 ;  /* 0x0000000000e77802 */ /* 0x000fe20000000f00 */
[----:B------:R-:W-:Y:S02]  /*25990*/  ULDC.64 UR4, c[0x0][0x118] ;  /* 0x0000460000047ab9 */ /* 0x000fe40000000a00 */
[----:B------:R2:W-:Y:S01]  /*259a0*/  ST.E.128 [R6.64+0x80], R44 ;  /* 0x0000802c06007985 */ /* 0x0005e2000c101d04 */
[----:B------:R-:W-:Y:S05]  /*259b0*/  RET.REL.NODEC R230 `(_ZN5flash24flash_fwd_splitkv_kernelI23Flash_fwd_kernel_traitsILi128ELi64ELi128ELi4ELb0ELb0EN7cutlass6half_tE19Flash_kernel_traitsILi128ELi64ELi128ELi4ES3_EELb1ELb0ELb0ELb0ELb0ELb0ELb0ELb1EEEvNS_16Flash_fwd_paramsE) ;  /* 0xfffda640e6007950 */ /* 0x000fea0003c3ffff */
.L_x_1124:
[----:B------:R-:W-:Y:S02]  /*259c0*/  MOV R6, 0x2 ;  /* 0x0000000200067802 */ /* 0x000fe40000000f00 */
[----:B------:R-:W-:Y:S02]  /*259d0*/  MOV R4, 0x259f0 ;  /* 0x000259f000047802 */ /* 0x000fe40000000f00 */
[----:B-1---5:R-:W-:Y:S05]  /*259e0*/  CALL.REL.NOINC `($__internal_14_$__cuda_sm70_shflsync_bfly_p) ;  /* 0x000000f000007944 */ /* 0x022fea0003c00000 */
[----:B-12---:R-:W-:Y:S05]  /*259f0*/  BRA `(.L_x_1137) ;  /* 0xffffe8d000007947 */ /* 0x006fea000383ffff */
.L_x_1125:
[----:B------:R-:W-:Y:S02]  /*25a00*/  MOV R6, 0x1 ;  /* 0x0000000100067802 */ /* 0x000fe40000000f00 */
[----:B------:R-:W-:Y:S02]  /*25a10*/  MOV R4, 0x25a30 ;  /* 0x00025a3000047802 */ /* 0x000fe40000000f00 */
[----:B-1---5:R-:W-:Y:S05]  /*25a20*/  CALL.REL.NOINC `($__internal_14_$__cuda_sm70_shflsync_bfly_p) ;  /* 0x000000b000007944 */ /* 0x022fea0003c00000 */
[----:B--2---:R-:W-:Y:S01]  /*25a30*/  FADD.FTZ R10, R241, R6 ;  /* 0x00000006f10a7221 */ /* 0x004fe20000010000 */
[----:B-1----:R-:W-:Y:S02]  /*25a40*/  MOV R241, R243 ;  /* 0x000000f300f17202 */ /* 0x002fe40000000f00 */
[----:B------:R-:W-:-:S02]  /*25a50*/  MOV R6, 0x2 ;  /* 0x0000000200067802 */ /* 0x000fc40000000f00 */
[----:B------:R-:W-:Y:S02]  /*25a60*/  MOV R4, 0x25a80 ;  /* 0x00025a8000047802 */ /* 0x000fe40000000f00 */
[----:B------:R-:W-:Y:S05]  /*25a70*/  CALL.REL.NOINC `($__internal_14_$__cuda_sm70_shflsync_bfly_p) ;  /* 0x0000006000007944 */ /* 0x000fea0003c00000 */
[----:B--2---:R-:W-:Y:S01]  /*25a80*/  FADD.FTZ R7, R243, R6 ;  /* 0x00000006f3077221 */ /* 0x004fe20000010000 */
[----:B------:R-:W-:Y:S02]  /*25a90*/  MOV R6, 0x1 ;  /* 0x0000000100067802 */ /* 0x000fe40000000f00 */
[----:B------:R-:W-:Y:S02]  /*25aa0*/  MOV R4, 0x25ad0 ;  /* 0x00025ad000047802 */ /* 0x000fe40000000f00 */
[----:B-1----:R-:W-:Y:S02]  /*25ab0*/  MOV R241, R7 ;  /* 0x0000000700f17202 */ /* 0x002fe40000000f00 */
[----:B------:R-:W-:Y:S05]  /*25ac0*/  CALL.REL.NOINC `($__internal_14_$__cuda_sm70_shflsync_bfly_p) ;  /* 0x0000001000007944 */ /* 0x000fea0003c00000 */
[----:B-12---:R-:W-:Y:S05]  /*25ad0*/  BRA `(.L_x_1138) ;  /* 0xffffe86000007947 */ /* 0x006fea000383ffff */
        .weak           $__internal_14_$__cuda_sm70_shflsync_bfly_p
        .type           $__internal_14_$__cuda_sm70_shflsync_bfly_p,@function
        .size           $__internal_14_$__cuda_sm70_shflsync_bfly_p,(.L_x_8175 - $__internal_14_$__cuda_sm70_shflsync_bfly_p)
$__internal_14_$__cuda_sm70_shflsync_bfly_p:
[----:B------:R-:W-:Y:S01]  /*25ae0*/  MOV R12, R4 ;  /* 0x00000004000c7202 */ /* 0x000fe20000000f00 */
[----:B------:R-:W-:Y:S04]  /*25af0*/  WARPSYNC R0 ;  /* 0x0000000000007348 */ /* 0x000fe80003800000 */
[----:B------:R-:W-:Y:S01]  /*25b00*/  MOV R13, 0x0 ;  /* 0x00000000000d7802 */ /* 0x000fe20000000f00 */
[----:B------:R1:W2:Y:S03]  /*25b10*/  SHFL.BFLY PT, R6, R241, R6, R5 ;  /* 0x0c000006f1067389 */ /* 0x0002a600000e0005 */
[----:B------:R-:W-:Y:S05]  /*25b20*/  RET.REL.NODEC R12 `(_ZN5flash24flash_fwd_splitkv_kernelI23Flash_fwd_kernel_traitsILi128ELi64ELi128ELi4ELb0ELb0EN7cutlass6half_tE19Flash_kernel_traitsILi128ELi64ELi128ELi4ES3_EELb1ELb0ELb0ELb0ELb0ELb0ELb0ELb1EEEvNS_16Flash_fwd_paramsE) ;  /* 0xfffda4d00c007950 */ /* 0x000fea0003c3ffff */
.L_x_1139:
        /* <DEDUP_REMOVED lines=13> */
.L_x_8175:


//--------------------- .text._ZN5flash24flash_fwd_splitkv_kernelI23Flash_fwd_kernel_traitsILi128ELi64ELi128ELi4ELb0ELb0EN7cutlass6half_tE19Flash_kernel_traitsILi128ELi64ELi128ELi4ES3_EELb1ELb0ELb0ELb0ELb0ELb1ELb0ELb1EEEvNS_16Flash_fwd_paramsE --------------------------
	.section	.text._ZN5flash24flash_fwd_splitkv_kernelI23Flash_fwd_kernel_traitsILi128ELi64ELi128ELi4ELb0ELb0EN7cutlass6half_tE19Flash_kernel_traitsILi128ELi64ELi128ELi4ES3_EELb1ELb0ELb0ELb0ELb0ELb1ELb0ELb1EEEvNS_16Flash_fwd_paramsE,"ax",@progbits
	.sectioninfo	@"SHI_REGISTERS=255"
	.align	128
        .global         _ZN5flash24flash_fwd_splitkv_kernelI23Flash_fwd_kernel_traitsILi128ELi64ELi128ELi4ELb0ELb0EN7cutlass6half_tE19Flash_kernel_traitsILi128ELi64ELi128ELi4ES3_EELb1ELb0ELb0ELb0ELb0ELb1ELb0ELb1EEEvNS_16Flash_fwd_paramsE
        .type           _ZN5flash24flash_fwd_splitkv_kernelI23Flash_fwd_kernel_traitsILi128ELi64ELi128ELi4ELb0ELb0EN7cutlass6half_tE19Flash_kernel_traitsILi128ELi64ELi128ELi4ES3_EELb1ELb0ELb0ELb0ELb0ELb1ELb0ELb1EEEvNS_16Flash_fwd_paramsE,@function
        .size           _ZN5flash24flash_fwd_splitkv_kernelI23Flash_fwd_kernel_traitsILi128ELi64ELi128ELi4ELb0ELb0EN7cutlass6half_tE19Flash_kernel_traitsILi128ELi64ELi128ELi4ES3_EELb1ELb0ELb0ELb0ELb0ELb1ELb0ELb1EEEvNS_16Flash_fwd_paramsE,(.L_x_8177 - _ZN5flash24flash_fwd_splitkv_kernelI23Flash_fwd_kernel_traitsILi128ELi64ELi128ELi4ELb0ELb0EN7cutlass6half_tE19Flash_kernel_traitsILi128ELi64ELi128ELi4ES3_EELb1ELb0ELb0ELb0ELb0ELb1ELb0ELb1EEEvNS_16Flash_fwd_paramsE)
        .other          _ZN5flash24flash_fwd_splitkv_kernelI23Flash_fwd_kernel_traitsILi128ELi64ELi128ELi4ELb0ELb0EN7cutlass6half_tE19Flash_kernel_traitsILi128ELi64ELi128ELi4ES3_EELb1ELb0ELb0ELb0ELb0ELb1ELb0ELb1EEEvNS_16Flash_fwd_paramsE,@"STO_CUDA_ENTRY STV_DEFAULT"
_ZN5flash24flash_fwd_splitkv_kernelI23Flash_fwd_kernel_traitsILi128ELi64ELi128ELi4ELb0ELb0EN7cutlass6half_tE19Flash_kernel_traitsILi128ELi64ELi128ELi4ES3_EELb1ELb0ELb0ELb0ELb0ELb1ELb0ELb1EEEvNS_16Flash_fwd_paramsE:
.text._ZN5flash24flash_fwd_splitkv_kernelI23Flash_fwd_kernel_traitsILi128ELi64ELi128ELi4ELb0ELb0EN7cutlass6half_tE19Flash_kernel_traitsILi128ELi64ELi128ELi4ES3_EELb1ELb0ELb0ELb0ELb0ELb1ELb0ELb1EEEvNS_16Flash_fwd_paramsE:
        /* <DEDUP_REMOVED lines=9> */
[----:B-123--:R-:W-:Y:S05]  /*0090*/  CALL.REL.NOINC `($_ZN5flash24flash_fwd_splitkv_kernelI23Flash_fwd_kernel_traitsILi128ELi64ELi128ELi4ELb0ELb0EN7cutlass6half_tE19Flash_kernel_traitsILi128ELi64ELi128ELi4ES3_EELb1ELb0ELb0ELb0ELb0ELb1ELb0ELb1EEEvNS_16Flash_fwd_paramsE$_ZN5flash30compute_attn_1rowblock_splitkvI23Flash_fwd_kernel_traitsILi128ELi64ELi128ELi4ELb0ELb0EN7cutlass6half_tE19Flash_kernel_traitsILi128ELi64ELi128ELi4ES3_EELb1ELb0ELb0ELb0ELb0ELb1ELb0ELb1ENS_16Flash_fwd_paramsEEEvRKT8_iiiii) ;  /* 0x0000002000007944 */ /* 0x00efea0003c00000 */
[----:B------:R-:W-:Y:S05]  /*00a0*/  BSYNC B4 ;  /* 0x0000000000047941 */ /* 0x000fea0003800000 */
.L_x_1140:
[----:B------:R-:W-:Y:S05]  /*00b0*/  EXIT ;  /* 0x000000000000794d */ /* 0x000fea0003800000 */
        .type           $_ZN5flash24flash_fwd_splitkv_kernelI23Flash_fwd_kernel_traitsILi128ELi64ELi128ELi4ELb0ELb0EN7cutlass6half_tE19Flash_kernel_traitsILi128ELi64ELi128ELi4ES3_EELb1ELb0ELb0ELb0ELb0ELb1ELb0ELb1EEEvNS_16Flash_fwd_paramsE$_ZN5flash30compute_attn_1rowblock_splitkvI23Flash_fwd_kernel_traitsILi128ELi64ELi128ELi4ELb0ELb0EN7cutlass6half_tE19Flash_kernel_traitsILi128ELi64ELi128ELi4ES3_EELb1ELb0ELb0ELb0ELb0ELb1ELb0ELb1ENS_16Flash_fwd_paramsEEEvRKT8_iiiii,@function
        .size           $_ZN5flash24flash_fwd_splitkv_kernelI23Flash_fwd_kernel_traitsILi128ELi64ELi128ELi4ELb0ELb0EN7cutlass6half_tE19Flash_kernel_traitsILi128ELi64ELi128ELi4ES3_EELb1ELb0ELb0ELb0ELb0ELb1ELb0ELb1EEEvNS_16Flash_fwd_paramsE$_ZN5flash30compute_attn_1rowblock_splitkvI23Flash_fwd_kernel_traitsILi128ELi64ELi128ELi4ELb0ELb0EN7cutlass6half_tE19Flash_kernel_traitsILi128ELi64ELi128ELi4ES3_EELb1ELb0ELb0ELb0ELb0ELb1ELb0ELb1ENS_16Flash_fwd_paramsEEEvRKT8_iiiii,($__internal_15_$__cuda_sm70_shflsync_bfly_p - $_ZN5flash24flash_fwd_splitkv_kernelI23Flash_fwd_kernel_traitsILi128ELi64ELi128ELi4ELb0ELb0EN7cutlass6half_tE19Flash_kernel_traitsILi128ELi64ELi128ELi4ES3_EELb1ELb0ELb0ELb0ELb0ELb1ELb0ELb1EEEvNS_16Flash_fwd_paramsE$_ZN5flash30compute_attn_1rowblock_splitkvI23Flash_fwd_kernel_traitsILi128ELi64ELi128ELi4ELb0ELb0EN7cutlass6half_tE19Flash_kernel_traitsILi128ELi64ELi128ELi4ES3_EELb1ELb0ELb0ELb0ELb0ELb1ELb0ELb1ENS_16Flash_fwd_paramsEEEvRKT8_iiiii)
$_ZN5flash24flash_fwd_splitkv_kernelI23Flash_fwd_kernel_traitsILi128ELi64ELi128ELi4ELb0ELb0EN7cutlass6half_tE19Flash_kernel_traitsILi128ELi64ELi128ELi4ES3_EELb1ELb0ELb0ELb0ELb0ELb1ELb0ELb1EEEvNS_16Flash_fwd_paramsE$_ZN5flash30compute_attn_1rowblock_splitkvI23Flash_fwd_kernel_traitsILi128ELi64ELi128ELi4ELb0ELb0EN7cutlass6half_tE19Flash_kernel_traitsILi128ELi64ELi128ELi4ES3_EELb1ELb0ELb0ELb0ELb0ELb1ELb0ELb1ENS_16Flash_fwd_paramsEEEvRKT8_iiiii:
        /* <DEDUP_REMOVED lines=20> */
.L_x_1142:
[----:B------:R-:W-:Y:S05]  /*0200*/  BSYNC B0 ;  /* 0x0000000000007941 */ /* 0x000fea0003800000 */
.L_x_1141:
        /* <DEDUP_REMOVED lines=14> */
[----:B----4-:R-:W-:-:S06]  /*02f0*/  @P0 IADD3 R75, R75, -R15, RZ ;  /* 0x8000000f4b4b0210 */ /* 0x010fcc0007ffe0ff */
[----:B------:R4:W5:Y:S01]  /*0300*/  @!P0 LD.E R75, [R2.64] ;  /* 0x00000006024b8980 */ /* 0x000962000c101900 */
[----:B------:R-:W-:Y:S05]  /*0310*/  BRA `(.L_x_1145) ;  /* 0x0000001000007947 */ /* 0x000fea0003800000 */
.L_x_1144:
[----:B------:R4:W5:Y:S02]  /*0320*/  LD.E R75, [R10.64+0xb8] ;  /* 0x0000b8060a4b7980 */ /* 0x000964000c101900 */
.L_x_1145:
[----:B------:R-:W-:Y:S05]  /*0330*/  BSYNC B0 ;  /* 0x0000000000007941 */ /* 0x000fea0003800000 */
.L_x_1143:
[----:B--2-4-:R-:W2:Y:S01]  /*0340*/  LD.E.64 R2, [R10.64+0xf8] ;  /* 0x0000f8060a027980 */ /* 0x014ea2000c101b00 */
        /* <DEDUP_REMOVED lines=9> */
.L_x_1147:
[----:B------:R-:W2:Y:S01]  /*03e0*/  LD.E.64 R2, [R10.64+0x108] ;  /* 0x000108060a027980 */ /* 0x000ea2000c101b00 */
[----:B------:R-:W-:Y:S01]  /*03f0*/  BSSY B0, `(.L_x_1149) ;  /* 0x0000006000007945 */ /* 0x000fe20003800000 */
[----:B------:R-:W-:Y:S01]  /*0400*/  IMAD.MOV.U32 R51, RZ, RZ, RZ ;  /* 0x000000ffff337224 */ /* 0x000fe200078e00ff */
[----:B--2---:R-:W-:-:S04]  /*0410*/  ISETP.NE.U32.AND P0, PT, R2, RZ, PT ;  /* 0x000000ff0200720c */ /* 0x004fc80003f05070 */
[----:B------:R-:W-:-:S13]  /*0420*/  ISETP.NE.AND.EX P0, PT, R3, RZ, PT, P0 ;  /* 0x000000ff0300720c */ /* 0x000fda0003f05300 */
[----:B------:R-:W-:Y:S05]  /*0430*/  @!P0 BRA `(.L_x_1150) ;  /* 0x0000001000008947 */ /* 0x000fea0003800000 */
[----:B------:R2:W5:Y:S02]  /*0440*/  LD.E R51, [R10.64+0xbc] ;  /* 0x0000bc060a337980 */ /* 0x000564000c101900 */
.L_x_1150:
[----:B------:R-:W-:Y:S05]  /*0450*/  BSYNC B0 ;  /* 0x0000000000007941 */ /* 0x000fea0003800000 */
.L_x_1149:
[----:B-----5:R-:W-:Y:S02]  /*0460*/  IADD3 R51, R75, R51, RZ ;  /* 0x000000334b337210 */ /* 0x020fe40007ffe0ff */
.L_x_1148:
[----:B------:R-:W-:Y:S05]  /*0470*/  BSYNC B1 ;  /* 0x0000000000017941 */ /* 0x000fea0003800000 */
.L_x_1146:
[----:B------:R-:W-:Y:S01]  /*0480*/  IMAD.SHL.U32 R50, R234, 0x40, RZ ;  /* 0x00000040ea327824 */ /* 0x000fe200078e00ff */
[----:B------:R-:W-:Y:S01]  /*0490*/  MOV R2, R231 ;  /* 0x000000e700027202 */ /* 0x000fe20000000f00 */
[----:B------:R-:W-:-:S03]  /*04a0*/  IMAD.MOV.U32 R3, RZ, RZ, 0x0 ;  /* 0x00000000ff037424 */ /* 0x000fc600078e00ff */
[----:B------:R-:W-:-:S13]  /*04b0*/  ISETP.GT.AND P0, PT, R235, R50, PT ;  /* 0x00000032eb00720c */ /* 0x000fda0003f04270 */
[----:B------:R-:W-:Y:S05]  /*04c0*/  @!P0 RET.REL.NODEC R2 `(_ZN5flash24flash_fwd_splitkv_kernelI23Flash_fwd_kernel_traitsILi128ELi64ELi128ELi4ELb0ELb0EN7cutlass6half_tE19Flash_kernel_traitsILi128ELi64ELi128ELi4ES3_EELb1ELb0ELb0ELb0ELb0ELb1ELb0ELb1EEEvNS_16Flash_fwd_paramsE) ;  /* 0xfffffb3002008950 */ /* 0x000fea0003c3ffff */
[----:B------:R-:W4:Y:S04]  /*04d0*/  LD.E R6, [R10.64+0xb8] ;  /* 0x0000b8060a067980 */ /* 0x000f28000c101900 */
[----:B------:R-:W5:Y:S01]  /*04e0*/  LD.E R2, [R10.64+0x188] ;  /* 0x000188060a027980 */ /* 0x000f62000c101900 */
[----:B------:R-:W-:Y:S02]  /*04f0*/  IADD3 R0, -R235, 0xbf, R50 ;  /* 0x000000bfeb007810 */ /* 0x000fe40007ffe132 */
[----:B-1----:R-:W-:Y:S01]  /*0500*/  IADD3 R4, R51, 0x7f, RZ ;  /* 0x0000007f33047810 */ /* 0x002fe20007ffe0ff */
[----:B------:R-:W1:Y:S03]  /*0510*/  S2R R133, SR_TID.X ;  /* 0x0000000000857919 */ /* 0x000e660000002100 */
[----:B------:R-:W-:-:S04]  /*0520*/  SHF.R.S32.HI R3, RZ, 0x1f, R4 ;  /* 0x0000001fff037819 */ /* 0x000fc80000011404 */
[----:B------:R-:W-:-:S04]  /*0530*/  LEA.HI R3, R3, R4, RZ, 0x7 ;  /* 0x0000000403037211 */ /* 0x000fc800078f38ff */
[----:B------:R-:W-:Y:S02]  /*0540*/  SHF.R.S32.HI R3, RZ, 0x7, R3 ;  /* 0x00000007ff037819 */ /* 0x000fe40000011403 */
[----:B----4-:R-:W-:Y:S02]  /*0550*/  IADD3 R6, R6, 0x7f, RZ ;  /* 0x0000007f06067810 */ /* 0x010fe40007ffe0ff */
[----:B-----5:R-:W-:Y:S02]  /*0560*/  IADD3 R2, R2, R0, R51 ;  /* 0x0000000002027210 */ /* 0x020fe40007ffe033 */
        /* <DEDUP_REMOVED lines=11> */
[----:B---3--:R1:W3:Y:S04]  /*0620*/  LD.E.64 R16, [R10.64+0x88] ;  /* 0x000088060a107980 */ /* 0x0082e8000c101b00 */
[----:B------:R1:W4:Y:S04]  /*0630*/  LD.E.64 R4, [R10.64+0x90] ;  /* 0x000090060a047980 */ /* 0x000328000c101b00 */
[----:B--2---:R1:W2:Y:S04]  /*0640*/  LD.E R3, [R10.64+0x60] ;  /* 0x000060060a037980 */ /* 0x0042a8000c101900 */
[----:B------:R1:W2:Y:S04]  /*0650*/  @!P0 LD.E.64 R14, [R10.64+0x80] ;  /* 0x000080060a0e8980 */ /* 0x0002a8000c101b00 */
[----:B------:R1:W4:Y:S04]  /*0660*/  LD.E R0, [R10.64+0xb4] ;  /* 0x0000b4060a007980 */ /* 0x000328000c101900 */
[----:B------:R1:W5:Y:S04]  /*0670*/  LD.E R2, [R10.64+0xc0] ;  /* 0x0000c0060a027980 */ /* 0x000368000c101900 */
[----:B------:R1:W5:Y:S04]  /*0680*/  LD.E.64 R12, [R10.64+0x70] ;  /* 0x000070060a0c7980 */ /* 0x000368000c101b00 */
[----:B-1----:R-:W5:Y:S01]  /*0690*/  LD.E.64 R10, [R10.64+0xa0] ;  /* 0x0000a0060a0a7980 */ /* 0x002f62000c101b00 */
[----:B------:R-:W-:-:S04]  /*06a0*/  SHF.R.S32.HI R6, RZ, 0x1f, R133 ;  /* 0x0000001fff067819 */ /* 0x000fc80000011485 */
[----:B------:R-:W-:-:S04]  /*06b0*/  LEA.HI R6, R6, R133, RZ, 0x3 ;  /* 0x0000008506067211 */ /* 0x000fc800078f18ff */
[----:B------:R-:W-:-:S05]  /*06c0*/  LOP3.LUT R7, R6, 0xfffffff8, RZ, 0xc0, !PT ;  /* 0xfffffff806077812 */ /* 0x000fca00078ec0ff */
[----:B------:R-:W-:-:S04]  /*06d0*/  IMAD.IADD R133, R133, 0x1, -R7 ;  /* 0x0000000185857824 */ /* 0x000fc800078e0a07 */
[----:B------:R-:W-:Y:S01]  /*06e0*/  IMAD.SHL.U32 R18, R133, 0x8, RZ ;  /* 0x0000000885127824 */ /* 0x000fe200078e00ff */
[----:B------:R-:W-:-:S04]  /*06f0*/  @!P0 SHF.R.S32.HI R8, RZ, 0x1f, R233 ;  /* 0x0000001fff088819 */ /* 0x000fc800000114e9 */
[----:B------:R-:W-:Y:S02]  /*0700*/  SHF.R.S32.HI R19, RZ, 0x1f, R18 ;  /* 0x0000001fff137819 */ /* 0x000fe40000011412 */
[----:B------:R-:W-:Y:S02]  /*0710*/  IADD3 R235, -R50, R235, RZ ;  /* 0x000000eb32eb7210 */ /* 0x000fe40007ffe1ff */
[----:B------:R-:W-:Y:S01]  /*0720*/  SHF.R.S32.HI R6, RZ, 0x3, R6 ;  /* 0x00000003ff067819 */ /* 0x000fe20000011406 */
[----:B------:R-:W-:Y:S01]  /*0730*/  BSSY B0, `(.L_x_1152) ;  /* 0x0000026000007945 */ /* 0x000fe20003800000 */
[-C--:B---3--:R-:W-:Y:S02]  /*0740*/  @P0 IMAD R7, R17, R236.reuse, RZ ;  /* 0x000000ec11070224 */ /* 0x088fe400078e02ff */
[----:B------:R-:W-:-:S04]  /*0750*/  @P0 IMAD.WIDE.U32 R236, R16, R236, RZ ;  /* 0x000000ec10ec0225 */ /* 0x000fc800078e00ff */
[----:B------:R-:W-:-:S04]  /*0760*/  IMAD.WIDE.U32 R20, R50, R16, R18 ;  /* 0x0000001032147225 */ /* 0x000fc800078e0012 */
[-C--:B--2---:R-:W-:Y:S02]  /*0770*/  @!P0 IMAD R9, R15, R233.reuse, RZ ;  /* 0x000000e90f098224 */ /* 0x084fe400078e02ff */
[----:B------:R-:W-:Y:S01]  /*0780*/  @!P0 IMAD.WIDE.U32 R22, R14, R233, RZ ;  /* 0x000000e90e168225 */ /* 0x000fe200078e00ff */
[----:B------:R-:W-:-:S03]  /*0790*/  SHF.R.S32.HI R15, RZ, 0x1f, R50 ;  /* 0x0000001fff0f7819 */ /* 0x000fc60000011432 */
[----:B------:R-:W-:Y:S02]  /*07a0*/  @!P0 IMAD R8, R14, R8, R9 ;  /* 0x000000080e088224 */ /* 0x000fe400078e0209 */
[----:B------:R-:W-:Y:S01]  /*07b0*/  @P0 IMAD.MOV.U32 R9, RZ, RZ, R236 ;  /* 0x000000ffff090224 */ /* 0x000fe200078e00ec */
[----:B------:R-:W-:Y:S01]  /*07c0*/  @!P0 MOV R9, R22 ;  /* 0x0000001600098202 */ /* 0x000fe20000000f00 */
[----:B------:R-:W-:Y:S01]  /*07d0*/  IMAD R14, R17, R50, RZ ;  /* 0x00000032110e7224 */ /* 0x000fe200078e02ff */
[----:B------:R-:W-:Y:S01]  /*07e0*/  @P0 IADD3 R7, R237, R7, RZ ;  /* 0x00000007ed070210 */ /* 0x000fe20007ffe0ff */
[----:B------:R-:W-:Y:S01]  /*07f0*/  @!P0 IMAD.IADD R7, R23, 0x1, R8 ;  /* 0x0000000117078824 */ /* 0x000fe200078e0208 */
[----:B------:R-:W-:Y:S01]  /*0800*/  IADD3 R8, P0, R9, R20, RZ ;  /* 0x0000001409087210 */ /* 0x000fe20007f1e0ff */
[----:B------:R-:W-:-:S05]  /*0810*/  IMAD R14, R16, R15, R14 ;  /* 0x0000000f100e7224 */ /* 0x000fca00078e020e */
[----:B------:R-:W-:Y:S02]  /*0820*/  IADD3.X R9, R7, R21, R14, P0, !PT ;  /* 0x0000001507097210 */ /* 0x000fe400007fe40e */
[----:B------:R-:W-:Y:S01]  /*0830*/  ISETP.GE.AND P0, PT, R6, R235, PT ;  /* 0x000000eb0600720c */ /* 0x000fe20003f06270 */
[----:B----4-:R-:W-:Y:S01]  /*0840*/  IMAD R5, R5, R232, RZ ;  /* 0x000000e805057224 */ /* 0x010fe200078e02ff */
[--C-:B------:R-:W-:Y:S01]  /*0850*/  SHF.R.S32.HI R7, RZ, 0x1f, R232.reuse ;  /* 0x0000001fff077819 */ /* 0x100fe200000114e8 */
[----:B------:R-:W-:Y:S02]  /*0860*/  IMAD R3, R233, R3, R232 ;  /* 0x00000003e9037224 */ /* 0x000fe400078e02e8 */
[----:B------:R-:W-:-:S04]  /*0870*/  IMAD.WIDE.U32 R232, R232, R4, R8 ;  /* 0x00000004e8e87225 */ /* 0x000fc800078e0008 */
[----:B------:R-:W-:Y:S02]  /*0880*/  IMAD R5, R4, R7, R5 ;  /* 0x0000000704057224 */ /* 0x000fe400078e0205 */
[----:B------:R-:W-:Y:S01]  /*0890*/  IMAD R50, R0, R3, R50 ;  /* 0x0000000300327224 */ /* 0x000fe200078e0232 */
[----:B------:R-:W-:Y:S02]  /*08a0*/  SHF.R.S32.HI R0, RZ, 0x1f, R6 ;  /* 0x0000001fff007819 */ /* 0x000fe40000011406 */
[----:B------:R-:W-:Y:S02]  /*08b0*/  IADD3 R3, R18, 0x40, RZ ;  /* 0x0000004012037810 */ /* 0x000fe40007ffe0ff */
        /* <DEDUP_REMOVED lines=13> */
.L_x_1153:
[----:B------:R-:W-:Y:S05]  /*0990*/  BSYNC B0 ;  /* 0x0000000000007941 */ /* 0x000fea0003800000 */
.L_x_1152:
[----:B------:R-:W-:Y:S01]  /*09a0*/  IADD3 R9, R6, 0x10, RZ ;  /* 0x0000001006097810 */ /* 0x000fe20007ffe0ff */
[----:B------:R-:W-:Y:S03]  /*09b0*/  BSSY B0, `(.L_x_1154) ;  /* 0x0000011000007945 */ /* 0x000fe60003800000 */
[----:B------:R-:W-:-:S13]  /*09c0*/  ISETP.GE.AND P0, PT, R9, R235, PT ;  /* 0x000000eb0900720c */ /* 0x000fda0003f06270 */
[----:B------:R-:W-:Y:S05]  /*09d0*/  @P0 BRA `(.L_x_1155) ;  /* 0x000000e000000947 */ /* 0x000fea0003800000 */
[----:B------:R-:W-:Y:S01]  /*09e0*/  IADD3 R5, P0, R6, 0x10, RZ ;  /* 0x0000001006057810 */ /* 0x000fe20007f1e0ff */
[----:B-1----:R-:W-:Y:S01]  /*09f0*/  IMAD.MOV.U32 R20, RZ, RZ, R232 ;  /* 0x000000ffff147224 */ /* 0x002fe200078e00e8 */
        /* <DEDUP_REMOVED lines=12> */
.L_x_1155:
[----:B------:R-:W-:Y:S05]  /*0ac0*/  BSYNC B0 ;  /* 0x0000000000007941 */ /* 0x000fea0003800000 */
.L_x_1154:
        /* <DEDUP_REMOVED lines=18> */
.L_x_1157:
[----:B------:R-:W-:Y:S05]  /*0bf0*/  BSYNC B0 ;  /* 0x0000000000007941 */ /* 0x000fea0003800000 */
.L_x_1156:
[----:B------:R-:W-:Y:S01]  /*0c00*/  IADD3 R7, R6, 0x30, RZ ;  /* 0x0000003006077810 */ /* 0x000fe20007ffe0ff */
        /* <DEDUP_REMOVED lines=16> */
.L_x_1159:
[----:B------:R-:W-:Y:S05]  /*0d10*/  BSYNC B0 ;  /* 0x0000000000007941 */ /* 0x000fea0003800000 */
.L_x_1158:
[----:B------:R-:W-:-:S04]  /*0d20*/  ISETP.NE.AND P4, PT, R133, RZ, PT ;  /* 0x000000ff8500720c */ /* 0x000fc80003f85270 */
[-C--:B------:R-:W-:Y:S02]  /*0d30*/  ISETP.GE.OR P3, PT, R6, R235.reuse, P4 ;  /* 0x000000eb0600720c */ /* 0x080fe40002766670 */
[-C--:B------:R-:W-:Y:S02]  /*0d40*/  ISETP.GE.OR P2, PT, R9, R235.reuse, P4 ;  /* 0x000000eb0900720c */ /* 0x080fe40002746670 */
[-C--:B------:R-:W-:Y:S02]  /*0d50*/  ISETP.GE.OR P1, PT, R8, R235.reuse, P4 ;  /* 0x000000eb0800720c */ /* 0x080fe40002726670 */
[C---:B------:R-:W-:Y:S02]  /*0d60*/  IADD3 R6, P0, R50.reuse, R6, RZ ;  /* 0x0000000632067210 */ /* 0x040fe40007f1e0ff */
[----:B------:R-:W-:Y:S02]  /*0d70*/  ISETP.GE.OR P4, PT, R7, R235, P4 ;  /* 0x000000eb0700720c */ /* 0x000fe40002786670 */
[----:B------:R-:W-:-:S02]  /*0d80*/  LEA.HI.X.SX32 R0, R50, R0, 0x1, P0 ;  /* 0x0000000032007211 */ /* 0x000fc400000f0eff */
[C---:B--2--5:R-:W-:Y:S01]  /*0d90*/  LEA R2, P0, R6.reuse, R10, 0x2 ;  /* 0x0000000a06027211 */ /* 0x064fe200078010ff */
[----:B------:R-:W-:Y:S02]  /*0da0*/  @!P3 IMAD.MOV.U32 R5, RZ, RZ, 0x7f800000 ;  /* 0x7f800000ff05b424 */ /* 0x000fe400078e00ff */
[----:B------:R-:W-:Y:S01]  /*0db0*/  @!P2 IMAD.MOV.U32 R4, RZ, RZ, 0x7f800000 ;  /* 0x7f800000ff04a424 */ /* 0x000fe200078e00ff */
[----:B------:R-:W-:Y:S01]  /*0dc0*/  LEA.HI.X R3, R6, R11, R0, 0x2, P0 ;  /* 0x0000000b06037211 */ /* 0x000fe200000f1400 */
[----:B------:R-:W-:-:S04]  /*0dd0*/  @!P1 IMAD.MOV.U32 R0, RZ, RZ, 0x7f800000 ;  /* 0x7f800000ff009424 */ /* 0x000fc800078e00ff */
[----:B------:R2:W-:Y:S04]  /*0de0*/  @!P3 ST.E [R2.64], R5 ;  /* 0x000000050200b985 */ /* 0x0005e8000c101906 */
[----:B------:R3:W-:Y:S04]  /*0df0*/  @!P2 ST.E [R2.64+0x40], R4 ;  /* 0x000040040200a985 */ /* 0x0007e8000c101906 */
[----:B------:R4:W-:Y:S01]  /*0e00*/  @!P1 ST.E [R2.64+0x80], R0 ;  /* 0x0000800002009985 */ /* 0x0009e2000c101906 */
[----:B--2---:R-:W-:Y:S02]  /*0e10*/  IMAD.MOV.U32 R5, RZ, RZ, 0x0 ;  /* 0x00000000ff057424 */ /* 0x004fe400078e00ff */
[----:B---3--:R-:W-:-:S04]  /*0e20*/  IMAD.MOV.U32 R4, RZ, RZ, R231 ;  /* 0x000000ffff047224 */ /* 0x008fc800078e00e7 */
[----:B----4-:R-:W-:Y:S05]  /*0e30*/  @P4 RET.REL.NODEC R4 `(_ZN5flash24flash_fwd_splitkv_kernelI23Flash_fwd_kernel_traitsILi128ELi64ELi128ELi4ELb0ELb0EN7cutlass6half_tE19Flash_kernel_traitsILi128ELi64ELi128ELi4ES3_EELb1ELb0ELb0ELb0ELb0ELb1ELb0ELb1EEEvNS_16Flash_fwd_paramsE) ;  /* 0xfffff1c004004950 */ /* 0x010fea0003c3ffff */
[----:B------:R-:W-:-:S05]  /*0e40*/  MOV R0, 0x7f800000 ;  /* 0x7f80000000007802 */ /* 0x000fca0000000f00 */
[----:B------:R2:W-:Y:S02]  /*0e50*/  ST.E [R2.64+0xc0], R0 ;  /* 0x0000c00002007985 */ /* 0x0005e4000c101906 */
[----:B--2---:R-:W-:Y:S02]  /*0e60*/  MOV R2, R231 ;  /* 0x000000e700027202 */ /* 0x004fe40000000f00 */
[----:B------:R-:W-:-:S04]  /*0e70*/  MOV R3, 0x0 ;  /* 0x0000000000037802 */ /* 0x000fc80000000f00 */
[----:B------:R-:W-:Y:S05]  /*0e80*/  RET.REL.NODEC R2 `(_ZN5flash24flash_fwd_splitkv_kernelI23Flash_fwd_kernel_traitsILi128ELi64ELi128ELi4ELb0ELb0EN7cutlass6half_tE19Flash_kernel_traitsILi128ELi64ELi128ELi4ES3_EELb1ELb0ELb0ELb0ELb0ELb1ELb0ELb1EEEvNS_16Flash_fwd_paramsE) ;  /* 0xfffff17002007950 */ /* 0x000fea0003c3ffff */
.L_x_1151:
[----:B-1----:R-:W4:Y:S04]  /*0e90*/  LD.E.64 R6, [R10.64+0x160] ;  /* 0x000160060a067980 */ /* 0x002f28000c101b00 */
[----:B--2---:R-:W2:Y:S01]  /*0ea0*/  LD.E.64 R2, [R10.64+0x158] ;  /* 0x000158060a027980 */ /* 0x004ea2000c101b00 */
[----:B----4-:R-:W-:-:S04]  /*0eb0*/  ISETP.NE.U32.AND P1, PT, R6, RZ, PT ;  /* 0x000000ff0600720c */ /* 0x010fc80003f25070 */
[----:B------:R-:W-:-:S13]  /*0ec0*/  ISETP.NE.AND.EX P1, PT, R7, RZ, PT, P1 ;  /* 0x000000ff0700720c */ /* 0x000fda0003f25310 */
[----:B------:R-:W4:Y:S01]  /*0ed0*/  @P1 LD.E.64 R8, [R10.64+0x168] ;  /* 0x000168060a081980 */ /* 0x000f22000c101b00 */
[----:B--2---:R-:W-:Y:S01]  /*0ee0*/  ISETP.NE.U32.AND P0, PT, R2, RZ, PT ;  /* 0x000000ff0200720c */ /* 0x004fe20003f05070 */
[----:B------:R-:W-:-:S03]  /*0ef0*/  IMAD.MOV.U32 R13, RZ, RZ, R233 ;  /* 0x000000ffff0d7224 */ /* 0x000fc600078e00e9 */
[----:B------:R-:W-:Y:S02]  /*0f00*/  ISETP.NE.AND.EX P0, PT, R3, RZ, PT, P0 ;  /* 0x000000ff0300720c */ /* 0x000fe40003f05300 */
[----:B------:R-:W-:Y:S01]  /*0f10*/  @P1 SHF.R.S32.HI R0, RZ, 0x1f, R233 ;  /* 0x0000001fff001819 */ /* 0x000fe200000114e9 */
[----:B------:R-:W-:-:S10]  /*0f20*/  CS2R R238, SRZ ;  /* 0x0000000000ee7805 */ /* 0x000fd4000001ff00 */
[----:B------:R-:W-:-:S05]  /*0f30*/  @P0 IMAD.WIDE R2, R233, 0x4, R2 ;  /* 0x00000004e9020825 */ /* 0x000fca00078e0202 */
[----:B------:R1:W5:Y:S01]  /*0f40*/  @P0 LD.E R13, [R2.64] ;  /* 0x00000006020d0980 */ /* 0x000362000c101900 */
[----:B------:R-:W-:Y:S01]  /*0f50*/  BSSY B0, `(.L_x_1160) ;  /* 0x00000b2000007945 */ /* 0x000fe20003800000 */
[-C--:B----4-:R-:W-:Y:S02]  /*0f60*/  @P1 IMAD R4, R9, R233.reuse, RZ ;  /* 0x000000e909041224 */ /* 0x090fe400078e02ff */
[----:B-1----:R-:W-:-:S04]  /*0f70*/  @P1 IMAD.WIDE.U32 R2, R8, R233, RZ ;  /* 0x000000e908021225 */ /* 0x002fc800078e00ff */
[----:B------:R-:W-:Y:S01]  /*0f80*/  @P1 IMAD R0, R8, R0, R4 ;  /* 0x0000000008001224 */ /* 0x000fe200078e0204 */
[----:B------:R-:W-:-:S03]  /*0f90*/  @P1 LEA R239, P0, R2, R6, 0x2 ;  /* 0x0000000602ef1211 */ /* 0x000fc600078010ff */
[----:B------:R-:W-:-:S05]  /*0fa0*/  @P1 IMAD.IADD R0, R3, 0x1, R0 ;  /* 0x0000000103001824 */ /* 0x000fca00078e0200 */
[----:B------:R-:W-:-:S04]  /*0fb0*/  @P1 LEA.HI.X R238, R2, R7, R0, 0x2, P0 ;  /* 0x0000000702ee1211 */ /* 0x000fc800000f1400 */
[----:B------:R-:W-:-:S04]  /*0fc0*/  LOP3.LUT R239, R239, R238, RZ, 0x3c, !PT ;  /* 0x000000eeefef7212 */ /* 0x000fc800078e3cff */
[----:B------:R-:W-:-:S04]  /*0fd0*/  LOP3.LUT R238, R239, R238, RZ, 0x3c, !PT ;  /* 0x000000eeefee7212 */ /* 0x000fc800078e3cff */
[----:B------:R-:W-:Y:S02]  /*0fe0*/  LOP3.LUT R239, R239, R238, RZ, 0x3c, !PT ;  /* 0x000000eeefef7212 */ /* 0x000fe400078e3cff */
[----:B------:R-:W-:-:S04]  /*0ff0*/  ISETP.NE.U32.AND P0, PT, R238, RZ, PT ;  /* 0x000000ffee00720c */ /* 0x000fc80003f05070 */
[----:B------:R-:W-:-:S13]  /*1000*/  ISETP.NE.AND.EX P0, PT, R239, RZ, PT, P0 ;  /* 0x000000ffef00720c */ /* 0x000fda0003f05300 */
[----:B------:R-:W-:Y:S05]  /*1010*/  @!P0 BRA `(.L_x_1161) ;  /* 0x0000054000008947 */ /* 0x000fea0003800000 */
[----:B------:R-:W2:Y:S04]  /*1020*/  LD.E R5, [R10.64+0x170] ;  /* 0x000170060a057980 */ /* 0x000ea8000c101900 */
[----:B------:R-:W4:Y:S01]  /*1030*/  LD.E R6, [R10.64+0x68] ;  /* 0x000068060a067980 */ /* 0x000f22000c101900 */
[----:B------:R-:W-:-:S03]  /*1040*/  LEA R2, R48, 0xffffff80, 0x7 ;  /* 0xffffff8030027811 */ /* 0x000fc600078e38ff */
[----:B---3--:R-:W2:Y:S01]  /*1050*/  LD.E.64 R18, [R10.64+0x20] ;  /* 0x000020060a127980 */ /* 0x008ea2000c101b00 */
[----:B------:R-:W-:-:S03]  /*1060*/  IABS R3, R2 ;  /* 0x0000000200037213 */ /* 0x000fc60000000000 */
[----:B------:R-:W2:Y:S04]  /*1070*/  LD.E.64 R44, [R10.64+0x38] ;  /* 0x000038060a2c7980 */ /* 0x000ea8000c101b00 */
[----:B------:R-:W2:Y:S04]  /*1080*/  LD.E.64 R14, [R10.64+0x50] ;  /* 0x000050060a0e7980 */ /* 0x000ea8000c101b00 */
[----:B------:R1:W5:Y:S04]  /*1090*/  LD.E.64 R22, [R10.64+0x58] ;  /* 0x000058060a167980 */ /* 0x000368000c101b00 */
[----:B------:R1:W5:Y:S01]  /*10a0*/  LD.E.64 R46, [R10.64+0x40] ;  /* 0x000040060a2e7980 */ /* 0x000362000c101b00 */
[----:B--2---:R-:W-:-:S04]  /*10b0*/  IABS R4, R5 ;  /* 0x0000000500047213 */ /* 0x004fc80000000000 */
[----:B------:R-:W2:Y:S08]  /*10c0*/  I2F.RP R8, R4 ;  /* 0x0000000400087306 */ /* 0x000eb00000209400 */
[----:B--2---:R-:W2:Y:S02]  /*10d0*/  MUFU.RCP R8, R8 ;  /* 0x0000000800087308 */ /* 0x004ea40000001000 */
[----:B--2---:R-:W-:-:S06]  /*10e0*/  IADD3 R8, R8, 0xffffffe, RZ ;  /* 0x0ffffffe08087810 */ /* 0x004fcc0007ffe0ff */
[----:B------:R-:W2:Y:S01]  /*10f0*/  F2I.FTZ.U32.TRUNC.NTZ R9, R8 ;  /* 0x0000000800097305 */ /* 0x000ea2000021f000 */
[----:B------:R-:W-:Y:S01]  /*1100*/  IABS R0, R5 ;  /* 0x0000000500007213 */ /* 0x000fe20000000000 */
[----:B--2---:R-:W-:Y:S02]  /*1110*/  IMAD.MOV R7, RZ, RZ, -R9 ;  /* 0x000000ffff077224 */ /* 0x004fe400078e0a09 */
[----:B------:R-:W-:Y:S02]  /*1120*/  IMAD.MOV.U32 R8, RZ, RZ, RZ ;  /* 0x000000ffff087224 */ /* 0x000fe400078e00ff */
[----:B------:R-:W-:-:S04]  /*1130*/  IMAD R7, R7, R4, RZ ;  /* 0x0000000407077224 */ /* 0x000fc800078e02ff */
[----:B------:R-:W-:Y:S01]  /*1140*/  IMAD.HI.U32 R7, R9, R7, R8 ;  /* 0x0000000709077227 */ /* 0x000fe200078e0008 */
[----:B------:R-:W-:-:S05]  /*1150*/  IADD3 R0, RZ, -R0, RZ ;  /* 0x80000000ff007210 */ /* 0x000fca0007ffe0ff */
[----:B------:R-:W-:-:S04]  /*1160*/  IMAD.HI.U32 R7, R7, R3, RZ ;  /* 0x0000000307077227 */ /* 0x000fc800078e00ff */
[----:B------:R-:W-:-:S05]  /*1170*/  IMAD R0, R7, R0, R3 ;  /* 0x0000000007007224 */ /* 0x000fca00078e0203 */
[----:B------:R-:W-:-:S13]  /*1180*/  ISETP.GT.U32.AND P1, PT, R4, R0, PT ;  /* 0x000000000400720c */ /* 0x000fda0003f24070 */
[----:B------:R-:W-:-:S05]  /*1190*/  @!P1 IMAD.IADD R0, R0, 0x1, -R4 ;  /* 0x0000000100009824 */ /* 0x000fca00078e0a04 */
[----:B------:R-:W-:Y:S02]  /*11a0*/  ISETP.GE.U32.AND P2, PT, R0, R4, PT ;  /* 0x000000040000720c */ /* 0x000fe40003f46070 */
[----:B------:R-:W-:Y:S02]  /*11b0*/  LOP3.LUT R0, R2, R5, RZ, 0x3c, !PT ;  /* 0x0000000502007212 */ /* 0x000fe400078e3cff */
[----:B------:R-:W-:Y:S02]  /*11c0*/  @!P1 IADD3 R7, R7, 0x1, RZ ;  /* 0x0000000107079810 */ /* 0x000fe40007ffe0ff */
[----:B------:R-:W-:Y:S02]  /*11d0*/  ISETP.GE.AND P0, PT, R0, RZ, PT ;  /* 0x000000ff0000720c */ /* 0x000fe40003f06270 */
[----:B------:R-:W-:-:S05]  /*11e0*/  ISETP.NE.AND P1, PT, R5, RZ, PT ;  /* 0x000000ff0500720c */ /* 0x000fca0003f25270 */
[----:B------:R-:W-:-:S05]  /*11f0*/  @P2 IADD3 R7, R7, 0x1, RZ ;  /* 0x0000000107072810 */ /* 0x000fca0007ffe0ff */
[----:B------:R-:W-:-:S05]  /*1200*/  IMAD.MOV.U32 R12, RZ, RZ, R7 ;  /* 0x000000ffff0c7224 */ /* 0x000fca00078e0007 */
[----:B------:R-:W-:Y:S02]  /*1210*/  @!P0 IADD3 R12, -R12, RZ, RZ ;  /* 0x000000ff0c0c8210 */ /* 0x000fe40007ffe1ff */
[----:B------:R-:W-:-:S05]  /*1220*/  @!P1 LOP3.LUT R12, RZ, R5, RZ, 0x33, !PT ;  /* 0x00000005ff0c9212 */ /* 0x000fca00078e33ff */
[----:B------:R-:W-:-:S05]  /*1230*/  IMAD.WIDE R8, R12, 0x4, R238 ;  /* 0x000000040c087825 */ /* 0x000fca00078e02ee */
[----:B------:R2:W3:Y:S04]  /*1240*/  LD.E R3, [R8.64] ;  /* 0x0000000608037980 */ /* 0x0004e8000c101900 */
[----:B--2---:R-:W2:Y:S01]  /*1250*/  LD.E.64 R8, [R10.64+0x28] ;  /* 0x000028060a087980 */ /* 0x004ea2000c101b00 */
[----:B----4-:R-:W-:-:S04]  /*1260*/  IABS R7, R6 ;  /* 0x0000000600077213 */ /* 0x010fc80000000000 */
[----:B------:R-:W4:Y:S08]  /*1270*/  I2F.RP R0, R7 ;  /* 0x0000000700007306 */ /* 0x000f300000209400 */
[----:B----4-:R-:W4:Y:S02]  /*1280*/  MUFU.RCP R0, R0 ;  /* 0x0000000000007308 */ /* 0x010f240000001000 */
[----:B----4-:R-:W-:-:S06]  /*1290*/  IADD3 R0, R0, 0xffffffe, RZ ;  /* 0x0ffffffe00007810 */ /* 0x010fcc0007ffe0ff */
[----:B------:R-:W4:Y:S01]  /*12a0*/  F2I.FTZ.U32.TRUNC.NTZ R21, R0 ;  /* 0x0000000000157305 */ /* 0x000f22000021f000 */
[----:B------:R-:W-:Y:S01]  /*12b0*/  IMAD.MOV.U32 R20, RZ, RZ, RZ ;  /* 0x000000ffff147224 */ /* 0x000fe200078e00ff */
[----:B------:R-:W-:Y:S01]  /*12c0*/  IABS R4, R232 ;  /* 0x000000e800047213 */ /* 0x000fe20000000000 */
[----:B----4-:R-:W-:-:S04]  /*12d0*/  IMAD.MOV R0, RZ, RZ, -R21 ;  /* 0x000000ffff007224 */ /* 0x010fc800078e0a15 */
[----:B-----5:R-:W-:Y:S01]  /*12e0*/  IMAD R13, R0, R7, RZ ;  /* 0x00000007000d7224 */ /* 0x020fe200078e02ff */
[----:B------:R-:W-:-:S03]  /*12f0*/  IABS R0, R6 ;  /* 0x0000000600007213 */ /* 0x000fc60000000000 */
[----:B------:R-:W-:Y:S01]  /*1300*/  IMAD.HI.U32 R13, R21, R13, R20 ;  /* 0x0000000d150d7227 */ /* 0x000fe200078e0014 */
[----:B------:R-:W-:-:S05]  /*1310*/  IADD3 R0, RZ, -R0, RZ ;  /* 0x80000000ff007210 */ /* 0x000fca0007ffe0ff */
[----:B------:R-:W-:-:S04]  /*1320*/  IMAD.HI.U32 R13, R13, R4, RZ ;  /* 0x000000040d0d7227 */ /* 0x000fc800078e00ff */
[----:B------:R-:W-:-:S05]  /*1330*/  IMAD R0, R13, R0, R4 ;  /* 0x000000000d007224 */ /* 0x000fca00078e0204 */
[----:B------:R-:W-:Y:S01]  /*1340*/  ISETP.GT.U32.AND P1, PT, R7, R0, PT ;  /* 0x000000000700720c */ /* 0x000fe20003f24070 */
[----:B------:R-:W-:-:S12]  /*1350*/  IMAD.MOV R12, RZ, RZ, -R12 ;  /* 0x000000ffff0c7224 */ /* 0x000fd800078e0a0c */
[----:B------:R-:W-:-:S05]  /*1360*/  @!P1 IMAD.IADD R0, R0, 0x1, -R7 ;  /* 0x0000000100009824 */ /* 0x000fca00078e0a07 */
[----:B------:R-:W-:Y:S02]  /*1370*/  ISETP.GE.U32.AND P2, PT, R0, R7, PT ;  /* 0x000000070000720c */ /* 0x000fe40003f46070 */
[----:B------:R-:W-:Y:S02]  /*1380*/  LOP3.LUT R7, R232, R6, RZ, 0x3c, !PT ;  /* 0x00000006e8077212 */ /* 0x000fe400078e3cff */
[----:B------:R-:W-:Y:S02]  /*1390*/  @!P1 IADD3 R13, R13, 0x1, RZ ;  /* 0x000000010d0d9810 */ /* 0x000fe40007ffe0ff */
[----:B------:R-:W-:Y:S02]  /*13a0*/  ISETP.GE.AND P0, PT, R7, RZ, PT ;  /* 0x000000ff0700720c */ /* 0x000fe40003f06270 */
[----:B------:R-:W-:Y:S01]  /*13b0*/  ISETP.NE.AND P1, PT, R6, RZ, PT ;  /* 0x000000ff0600720c */ /* 0x000fe20003f25270 */
[----:B------:R-:W-:-:S04]  /*13c0*/  IMAD R5, R5, R12, R2 ;  /* 0x0000000c05057224 */ /* 0x000fc800078e0202 */
[----:B------:R-:W-:Y:S01]  /*13d0*/  @P2 IADD3 R13, R13, 0x1, RZ ;  /* 0x000000010d0d2810 */ /* 0x000fe20007ffe0ff */
[----:B------:R-:W-:-:S05]  /*13e0*/  IMAD R7, R45, R5, RZ ;  /* 0x000000052d077224 */ /* 0x000fca00078e02ff */
[----:B------:R-:W-:Y:S02]  /*13f0*/  @!P0 IMAD.MOV R13, RZ, RZ, -R13 ;  /* 0x000000ffff0d8224 */ /* 0x000fe400078e0a0d */
[----:B------:R-:W-:-:S04]  /*1400*/  @!P1 LOP3.LUT R13, RZ, R6, RZ, 0x33, !PT ;  /* 0x00000006ff0d9212 */ /* 0x000fc800078e33ff */
[----:B------:R-:W-:Y:S02]  /*1410*/  SHF.R.S32.HI R12, RZ, 0x1f, R13 ;  /* 0x0000001fff0c7819 */ /* 0x000fe4000001140d */
[----:B---3--:R-:W-:Y:S01]  /*1420*/  SHF.R.S32.HI R0, RZ, 0x1f, R3 ;  /* 0x0000001fff007819 */ /* 0x008fe20000011403 */
[----:B------:R-:W-:-:S04]  /*1430*/  IMAD R4, R19, R3, RZ ;  /* 0x0000000313047224 */ /* 0x000fc800078e02ff */
[C---:B------:R-:W-:Y:S02]  /*1440*/  IMAD R4, R18.reuse, R0, R4 ;  /* 0x0000000012047224 */ /* 0x040fe400078e0204 */
[----:B------:R-:W-:-:S05]  /*1450*/  IMAD.WIDE.U32 R18, R18, R3, RZ ;  /* 0x0000000312127225 */ /* 0x000fca00078e00ff */
[----:B------:R-:W-:Y:S02]  /*1460*/  IADD3 R19, R19, R4, RZ ;  /* 0x0000000413137210 */ /* 0x000fe40007ffe0ff */
[----:B------:R-:W-:-:S03]  /*1470*/  SHF.R.S32.HI R4, RZ, 0x1f, R5 ;  /* 0x0000001fff047819 */ /* 0x000fc60000011405 */
[----:B------:R-:W-:-:S04]  /*1480*/  IMAD.WIDE.U32 R18, R5, R44, R18 ;  /* 0x0000002c05127225 */ /* 0x000fc800078e0012 */
[----:B------:R-:W-:-:S05]  /*1490*/  IMAD R7, R44, R4, R7 ;  /* 0x000000042c077224 */ /* 0x000fca00078e0207 */
[----:B------:R-:W-:Y:S01]  /*14a0*/  IADD3 R19, R19, R7, RZ ;  /* 0x0000000713137210 */ /* 0x000fe20007ffe0ff */
[----:B------:R-:W-:Y:S02]  /*14b0*/  IMAD R7, R15, R13, RZ ;  /* 0x0000000d0f077224 */ /* 0x000fe400078e02ff */
[-C--:B--2---:R-:W-:Y:S02]  /*14c0*/  IMAD R6, R9, R3.reuse, RZ ;  /* 0x0000000309067224 */ /* 0x084fe400078e02ff */
[----:B------:R-:W-:Y:S02]  /*14d0*/  IMAD R7, R14, R12, R7 ;  /* 0x0000000c0e077224 */ /* 0x000fe400078e0207 */
[----:B------:R-:W-:-:S04]  /*14e0*/  IMAD.WIDE.U32 R20, R8, R3, RZ ;  /* 0x0000000308147225 */ /* 0x000fc800078e00ff */
[----:B------:R-:W-:Y:S02]  /*14f0*/  IMAD R6, R8, R0, R6 ;  /* 0x0000000008067224 */ /* 0x000fe400078e0206 */
[----:B------:R-:W-:-:S03]  /*1500*/  IMAD.WIDE.U32 R14, R13, R14, R18 ;  /* 0x0000000e0d0e7225 */ /* 0x000fc600078e0012 */
[----:B------:R-:W-:Y:S01]  /*1510*/  IADD3 R8, R21, R6, RZ ;  /* 0x0000000615087210 */ /* 0x000fe20007ffe0ff */
[----:B------:R-:W-:Y:S01]  /*1520*/  IMAD.MOV.U32 R9, RZ, RZ, R20 ;  /* 0x000000ffff097224 */ /* 0x000fe200078e0014 */
[----:B------:R-:W-:Y:S01]  /*1530*/  MOV R3, R14 ;  /* 0x0000000e00037202 */ /* 0x000fe20000000f00 */
[----:B------:R-:W-:Y:S01]  /*1540*/  IMAD.IADD R0, R15, 0x1, R7 ;  /* 0x000000010f007824 */ /* 0x000fe200078e0207 */
[----:B------:R-:W-:Y:S05]  /*1550*/  BRA `(.L_x_1162) ;  /* 0x0000051000007947 */ /* 0x000fea0003800000 */
.L_x_1161:
[----:B------:R-:W2:Y:S01]  /*1560*/  LD.E R6, [R10.64+0x68] ;  /* 0x000068060a067980 */ /* 0x000ea2000c101900 */
        /* <DEDUP_REMOVED lines=8> */
[----:B------:R-:W-:-:S02]  /*15f0*/  IABS R7, R232 ;  /* 0x000000e800077213 */ /* 0x000fc40000000000 */
[----:B------:R-:W-:Y:S02]  /*1600*/  @!P3 SHF.R.S32.HI R4, RZ, 0x1f, R14 ;  /* 0x0000001fff04b819 */ /* 0x000fe4000001140e */
[----:B--2---:R-:W-:-:S04]  /*1610*/  IABS R3, R6 ;  /* 0x0000000600037213 */ /* 0x004fc80000000000 */
[----:B------:R-:W2:Y:S08]  /*1620*/  I2F.RP R0, R3 ;  /* 0x0000000300007306 */ /* 0x000eb00000209400 */
[----:B--2---:R-:W2:Y:S02]  /*1630*/  MUFU.RCP R0, R0 ;  /* 0x0000000000007308 */ /* 0x004ea40000001000 */
[----:B--2---:R-:W-:-:S06]  /*1640*/  IADD3 R0, R0, 0xffffffe, RZ ;  /* 0x0ffffffe00007810 */ /* 0x004fcc0007ffe0ff */
[----:B------:R-:W2:Y:S02]  /*1650*/  F2I.FTZ.U32.TRUNC.NTZ R9, R0 ;  /* 0x0000000000097305 */ /* 0x000ea4000021f000 */
[----:B--2---:R-:W-:-:S05]  /*1660*/  IADD3 R0, RZ, -R9, RZ ;  /* 0x80000009ff007210 */ /* 0x004fca0007ffe0ff */
[----:B------:R-:W-:Y:S01]  /*1670*/  IMAD R5, R0, R3, RZ ;  /* 0x0000000300057224 */ /* 0x000fe200078e02ff */
[----:B------:R-:W-:-:S03]  /*1680*/  IABS R0, R6 ;  /* 0x0000000600007213 */ /* 0x000fc60000000000 */
[----:B------:R-:W-:Y:S01]  /*1690*/  IMAD.HI.U32 R5, R9, R5, R8 ;  /* 0x0000000509057227 */ /* 0x000fe200078e0008 */
[----:B------:R-:W-:-:S05]  /*16a0*/  IADD3 R0, RZ, -R0, RZ ;  /* 0x80000000ff007210 */ /* 0x000fca0007ffe0ff */
[----:B------:R-:W-:-:S04]  /*16b0*/  IMAD.HI.U32 R5, R5, R7, RZ ;  /* 0x0000000705057227 */ /* 0x000fc800078e00ff */
[----:B------:R-:W-:-:S05]  /*16c0*/  IMAD R0, R5, R0, R7 ;  /* 0x0000000005007224 */ /* 0x000fca00078e0207 */
[----:B------:R-:W-:Y:S01]  /*16d0*/  ISETP.GT.U32.AND P0, PT, R3, R0, PT ;  /* 0x000000000300720c */ /* 0x000fe20003f04070 */
[-C--:B----4-:R-:W-:Y:S02]  /*16e0*/  @!P3 IMAD R2, R45, R14.reuse, RZ ;  /* 0x0000000e2d02b224 */ /* 0x090fe400078e02ff */
[----:B------:R-:W-:-:S04]  /*16f0*/  @!P3 IMAD.WIDE.U32 R26, R44, R14, RZ ;  /* 0x0000000e2c1ab225 */ /* 0x000fc800078e00ff */
[----:B------:R-:W-:Y:S01]  /*1700*/  @!P3 IMAD R2, R4, R44, R2 ;  /* 0x0000002c0402b224 */ /* 0x000fe200078e0202 */
[----:B-----5:R-:W-:-:S05]  /*1710*/  @!P3 SHF.R.S32.HI R4, RZ, 0x1f, R13 ;  /* 0x0000001fff04b819 */ /* 0x020fca000001140d */
[----:B------:R-:W-:Y:S01]  /*1720*/  @!P0 IMAD.IADD R0, R0, 0x1, -R3 ;  /* 0x0000000100008824 */ /* 0x000fe200078e0a03 */
[----:B------:R-:W-:Y:S01]  /*1730*/  @!P3 IADD3 R27, R27, R2, RZ ;  /* 0x000000021b1bb210 */ /* 0x000fe20007ffe0ff */
[----:B---3--:R-:W-:-:S03]  /*1740*/  @!P3 IMAD R2, R25, R13, RZ ;  /* 0x0000000d1902b224 */ /* 0x008fc600078e02ff */
[----:B------:R-:W-:Y:S01]  /*1750*/  ISETP.GE.U32.AND P2, PT, R0, R3, PT ;  /* 0x000000030000720c */ /* 0x000fe20003f46070 */
[----:B------:R-:W-:Y:S01]  /*1760*/  @P3 IMAD.IADD R7, R14, 0x1, R15 ;  /* 0x000000010e073824 */ /* 0x000fe200078e020f */
[----:B------:R-:W-:Y:S01]  /*1770*/  LOP3.LUT R3, R232, R6, RZ, 0x3c, !PT ;  /* 0x00000006e8037212 */ /* 0x000fe200078e3cff */
[----:B------:R-:W-:Y:S02]  /*1780*/  @!P3 IMAD R2, R24, R4, R2 ;  /* 0x000000041802b224 */ /* 0x000fe400078e0202 */
[-C--:B------:R-:W-:Y:S02]  /*1790*/  @P3 IMAD R9, R45, R7.reuse, RZ ;  /* 0x000000072d093224 */ /* 0x080fe400078e02ff */
[----:B------:R-:W-:Y:S01]  /*17a0*/  @P3 IMAD.WIDE.U32 R28, R44, R7, RZ ;  /* 0x000000072c1c3225 */ /* 0x000fe200078e00ff */
[----:B------:R-:W-:-:S03]  /*17b0*/  ISETP.GE.AND P1, PT, R3, RZ, PT ;  /* 0x000000ff0300720c */ /* 0x000fc60003f26270 */
[----:B------:R-:W-:Y:S01]  /*17c0*/  @!P3 IMAD.WIDE.U32 R24, R24, R13, R26 ;  /* 0x0000000d1818b225 */ /* 0x000fe200078e001a */
[----:B------:R-:W-:Y:S02]  /*17d0*/  @!P0 IADD3 R5, R5, 0x1, RZ ;  /* 0x0000000105058810 */ /* 0x000fe40007ffe0ff */
[----:B------:R-:W-:Y:S01]  /*17e0*/  ISETP.NE.AND P0, PT, R6, RZ, PT ;  /* 0x000000ff0600720c */ /* 0x000fe20003f05270 */
[----:B------:R-:W-:Y:S01]  /*17f0*/  @P3 IMAD.IADD R9, R29, 0x1, R9 ;  /* 0x000000011d093824 */ /* 0x000fe200078e0209 */
[----:B------:R-:W-:Y:S01]  /*1800*/  @P3 MOV R12, R28 ;  /* 0x0000001c000c3202 */ /* 0x000fe20000000f00 */
[----:B------:R-:W-:Y:S01]  /*1810*/  @!P3 IMAD R7, R47, R14, RZ ;  /* 0x0000000e2f07b224 */ /* 0x000fe200078e02ff */
[----:B------:R-:W-:Y:S02]  /*1820*/  @!P3 IADD3 R9, R25, R2, RZ ;  /* 0x000000021909b210 */ /* 0x000fe40007ffe0ff */
[----:B------:R-:W-:Y:S02]  /*1830*/  @!P3 SHF.R.S32.HI R0, RZ, 0x1f, R14 ;  /* 0x0000001fff00b819 */ /* 0x000fe4000001140e */
[----:B------:R-:W-:-:S02]  /*1840*/  LEA R2, R48, 0xffffff80, 0x7 ;  /* 0xffffff8030027811 */ /* 0x000fc400078e38ff */
[----:B------:R-:W-:Y:S02]  /*1850*/  @!P3 MOV R12, R24 ;  /* 0x00000018000cb202 */ /* 0x000fe40000000f00 */
[----:B------:R-:W-:Y:S01]  /*1860*/  @P2 IADD3 R5, R5, 0x1, RZ ;  /* 0x0000000105052810 */ /* 0x000fe20007ffe0ff */
[----:B------:R-:W-:Y:S01]  /*1870*/  @!P3 IMAD R0, R0, R46, R7 ;  /* 0x0000002e0000b224 */ /* 0x000fe200078e0207 */
[----:B------:R-:W-:Y:S01]  /*1880*/  SHF.R.S32.HI R4, RZ, 0x1f, R2 ;  /* 0x0000001fff047819 */ /* 0x000fe20000011402 */
[----:B------:R-:W-:Y:S01]  /*1890*/  IMAD R8, R45, R2, RZ ;  /* 0x000000022d087224 */ /* 0x000fe200078e02ff */
[----:B------:R-:W-:Y:S01]  /*18a0*/  MOV R25, R9 ;  /* 0x0000000900197202 */ /* 0x000fe20000000f00 */
[----:B------:R-:W-:Y:S01]  /*18b0*/  IMAD.MOV.U32 R24, RZ, RZ, R12 ;  /* 0x000000ffff187224 */ /* 0x000fe200078e000c */
[----:B------:R-:W-:Y:S01]  /*18c0*/  MOV R7, R5 ;  /* 0x0000000500077202 */ /* 0x000fe20000000f00 */
[----:B------:R-:W-:Y:S01]  /*18d0*/  @!P3 IMAD.WIDE.U32 R26, R46, R14, RZ ;  /* 0x0000000e2e1ab225 */ /* 0x000fe200078e00ff */
[----:B------:R-:W-:-:S03]  /*18e0*/  @P3 IADD3 R14, R14, R15, RZ ;  /* 0x0000000f0e0e3210 */ /* 0x000fc60007ffe0ff */
[----:B------:R-:W-:Y:S02]  /*18f0*/  IMAD R8, R4, R44, R8 ;  /* 0x0000002c04087224 */ /* 0x000fe400078e0208 */
[----:B------:R-:W-:-:S04]  /*1900*/  IMAD.WIDE.U32 R24, R44, R2, R24 ;  /* 0x000000022c187225 */ /* 0x000fc800078e0018 */
[----:B------:R-:W-:Y:S01]  /*1910*/  @!P3 IMAD.IADD R27, R27, 0x1, R0 ;  /* 0x000000011b1bb824 */ /* 0x000fe200078e0200 */
[----:B------:R-:W-:Y:S01]  /*1920*/  @!P3 SHF.R.S32.HI R0, RZ, 0x1f, R13 ;  /* 0x0000001fff00b819 */ /* 0x000fe2000001140d */
[----:B------:R-:W-:Y:S01]  /*1930*/  @!P1 IMAD.MOV R7, RZ, RZ, -R7 ;  /* 0x000000ffff079224 */ /* 0x000fe200078e0a07 */
[----:B------:R-:W-:Y:S01]  /*1940*/  @!P0 LOP3.LUT R7, RZ, R6, RZ, 0x33, !PT ;  /* 0x00000006ff078212 */ /* 0x000fe200078e33ff */
[----:B------:R-:W-:Y:S01]  /*1950*/  @!P3 IMAD R3, R21, R13, RZ ;  /* 0x0000000d1503b224 */ /* 0x000fe200078e02ff */
[----:B------:R-:W-:Y:S01]  /*1960*/  IADD3 R25, R25, R8, RZ ;  /* 0x0000000819197210 */ /* 0x000fe20007ffe0ff */
[----:B------:R-:W-:Y:S01]  /*1970*/  @P3 IMAD R8, R47, R14, RZ ;  /* 0x0000000e2f083224 */ /* 0x000fe200078e02ff */
[----:B------:R-:W-:Y:S01]  /*1980*/  SHF.R.S32.HI R12, RZ, 0x1f, R7 ;  /* 0x0000001fff0c7819 */ /* 0x000fe20000011407 */
[----:B------:R-:W-:Y:S02]  /*1990*/  @!P3 IMAD R0, R20, R0, R3 ;  /* 0x000000001400b224 */ /* 0x000fe400078e0203 */
[----:B------:R-:W-:-:S02]  /*19a0*/  IMAD R3, R19, R7, RZ ;  /* 0x0000000713037224 */ /* 0x000fc400078e02ff */
[----:B------:R-:W-:-:S04]  /*19b0*/  @P3 IMAD.WIDE.U32 R14, R46, R14, RZ ;  /* 0x0000000e2e0e3225 */ /* 0x000fc800078e00ff */
[----:B------:R-:W-:Y:S01]  /*19c0*/  @!P3 IMAD.WIDE.U32 R20, R20, R13, R26 ;  /* 0x0000000d1414b225 */ /* 0x000fe200078e001a */
[----:B------:R-:W-:-:S03]  /*19d0*/  @P3 IADD3 R8, R15, R8, RZ ;  /* 0x000000080f083210 */ /* 0x000fc60007ffe0ff */
[----:B------:R-:W-:Y:S01]  /*19e0*/  IMAD.WIDE.U32 R24, R18, R7, R24 ;  /* 0x0000000712187225 */ /* 0x000fe200078e0018 */
[----:B------:R-:W-:-:S03]  /*19f0*/  @P3 MOV R9, R14 ;  /* 0x0000000e00093202 */ /* 0x000fc60000000f00 */
[----:B------:R-:W-:Y:S01]  /*1a00*/  IMAD R18, R18, R12, R3 ;  /* 0x0000000c12127224 */ /* 0x000fe200078e0203 */
[----:B------:R-:W-:Y:S01]  /*1a10*/  @!P3 MOV R9, R20 ;  /* 0x000000140009b202 */ /* 0x000fe20000000f00 */
[----:B------:R-:W-:Y:S01]  /*1a20*/  @!P3 IMAD.IADD R8, R21, 0x1, R0 ;  /* 0x000000011508b824 */ /* 0x000fe200078e0200 */
[----:B------:R-:W-:Y:S01]  /*1a30*/  MOV R3, R24 ;  /* 0x0000001800037202 */ /* 0x000fe20000000f00 */
[----:B------:R-:W-:Y:S01]  /*1a40*/  IMAD.IADD R0, R25, 0x1, R18 ;  /* 0x0000000119007824 */ /* 0x000fe200078e0212 */
[----:B------:R-:W-:Y:S02]  /*1a50*/  MOV R5, R2 ;  /* 0x0000000200057202 */ /* 0x000fe40000000f00 */
[----:B------:R-:W-:Y:S02]  /*1a60*/  MOV R13, R7 ;  /* 0x00000007000d7202 */ /* 0x000fe40000000f00 */
.L_x_1162:
[----:B-1----:R-:W-:Y:S05]  /*1a70*/  BSYNC B0 ;  /* 0x0000000000007941 */ /* 0x002fea0003800000 */
.L_x_1160:
[----:B------:R-:W-:Y:S01]  /*1a80*/  ISETP.NE.AND P0, PT, R236, -0x1, PT ;  /* 0xffffffffec00780c */ /* 0x000fe20003f05270 */
[----:B------:R-:W2:Y:S04]  /*1a90*/  LD.E.64 R24, [R10.64+0x30] ;  /* 0x000030060a187980 */ /* 0x000ea8000c101b00 */
[----:B------:R-:W3:Y:S04]  /*1aa0*/  LD.E R157, [R10.64+0xc0] ;  /* 0x0000c0060a9d7980 */ /* 0x000ee8000c101900 */
[----:B------:R-:W4:Y:S04]  /*1ab0*/  LD.E.64 R20, [R10.64+0x48] ;  /* 0x000048060a147980 */ /* 0x000f28000c101b00 */
        /* <DEDUP_REMOVED lines=13> */
[----:B------:R-:W-:Y:S02]  /*1b90*/  IMAD.SHL.U32 R9, R200, 0x40, RZ ;  /* 0x00000040c8097824 */ /* 0x000fe400078e00ff */
[-C--:B------:R-:W-:Y:S02]  /*1ba0*/  IMAD R4, R4, R46.reuse, RZ ;  /* 0x0000002e04047224 */ /* 0x080fe400078e02ff */
[----:B------:R-:W-:Y:S01]  /*1bb0*/  IMAD.X R15, R19, 0x1, R8, P1 ;  /* 0x00000001130f7824 */ /* 0x000fe200008e0608 */
[----:B------:R-:W-:Y:S01]  /*1bc0*/  LOP3.LUT R9, R9, 0x1c0, RZ, 0xc0, !PT ;  /* 0x000001c009097812 */ /* 0x000fe200078ec0ff */
[C---:B------:R-:W-:Y:S02]  /*1bd0*/  IMAD R4, R5.reuse, R47, R4 ;  /* 0x0000002f05047224 */ /* 0x040fe400078e0204 */
[----:B------:R-:W-:Y:S01]  /*1be0*/  IMAD.WIDE.U32 R14, R5, R46, R14 ;  /* 0x0000002e050e7225 */ /* 0x000fe200078e000e */
[----:B------:R-:W-:-:S02]  /*1bf0*/  LOP3.LUT R5, R9, 0x38, R18, 0xf8, !PT ;  /* 0x0000003809057812 */ /* 0x000fc400078ef812 */
[----:B------:R-:W-:Y:S02]  /*1c00*/  SHF.R.U32.HI R162, RZ, 0x3, R9 ;  /* 0x00000003ffa27819 */ /* 0x000fe40000011609 */
[----:B------:R-:W-:Y:S01]  /*1c10*/  IADD3 R9, R15, R4, RZ ;  /* 0x000000040f097210 */ /* 0x000fe20007ffe0ff */
[----:B------:R-:W-:Y:S01]  /*1c20*/  IMAD R4, R23, R13, RZ ;  /* 0x0000000d17047224 */ /* 0x000fe200078e02ff */
[----:B------:R-:W-:Y:S01]  /*1c30*/  LEA.HI R160, R49, R133, RZ, 0x4 ;  /* 0x0000008531a07211 */ /* 0x000fe200078f20ff */
[----:B------:R-:W-:Y:S02]  /*1c40*/  IMAD.MOV.U32 R8, RZ, RZ, R14 ;  /* 0x000000ffff087224 */ /* 0x000fe400078e000e */
[-C--:B------:R-:W-:Y:S02]  /*1c50*/  IMAD R4, R12, R22.reuse, R4 ;  /* 0x000000160c047224 */ /* 0x080fe400078e0204 */
[----:B------:R-:W-:Y:S01]  /*1c60*/  IMAD.WIDE.U32 R22, R13, R22, R8 ;  /* 0x000000160d167225 */ /* 0x000fe200078e0008 */
[----:B------:R-:W-:-:S05]  /*1c70*/  LOP3.LUT R9, R160, 0xfffffff0, RZ, 0xc0, !PT ;  /* 0xfffffff0a0097812 */ /* 0x000fca00078ec0ff */
[----:B------:R-:W-:Y:S01]  /*1c80*/  IMAD.IADD R9, R133, 0x1, -R9 ;  /* 0x0000000185097824 */ /* 0x000fe200078e0a09 */
[----:B------:R-:W-:-:S04]  /*1c90*/  SHF.R.S32.HI R56, RZ, 0x1f, R233 ;  /* 0x0000001fff387819 */ /* 0x000fc800000114e9 */
[----:B------:R-:W-:-:S04]  /*1ca0*/  SHF.R.S32.HI R159, RZ, 0x1f, R9 ;  /* 0x0000001fff9f7819 */ /* 0x000fc80000011409 */
[----:B------:R-:W-:Y:S02]  /*1cb0*/  LEA.HI R159, R159, R9, RZ, 0x3 ;  /* 0x000000099f9f7211 */ /* 0x000fe400078f18ff */
[----:B------:R-:W-:Y:S02]  /*1cc0*/  LOP3.LUT R162, R5, R162, RZ, 0x3c, !PT ;  /* 0x000000a205a27212 */ /* 0x000fe400078e3cff */
[----:B------:R-:W-:Y:S02]  /*1cd0*/  LOP3.LUT R158, R159, 0xfffffff8, RZ, 0xc0, !PT ;  /* 0xfffffff89f9e7812 */ /* 0x000fe400078ec0ff */
[----:B------:R-:W-:Y:S01]  /*1ce0*/  LEA.HI R15, R49, R133, RZ, 0x6 ;  /* 0x00000085310f7211 */ /* 0x000fe200078f30ff */
[----:B------:R-:W-:Y:S01]  /*1cf0*/  IMAD.IADD R23, R23, 0x1, R4 ;  /* 0x0000000117177824 */ /* 0x000fe200078e0204 */
[----:B------:R-:W-:Y:S01]  /*1d00*/  SHF.R.S32.HI R201, RZ, 0x1f, R200 ;  /* 0x0000001fffc97819 */ /* 0x000fe200000114c8 */
[----:B------:R-:W-:Y:S01]  /*1d10*/  IMAD.IADD R158, R9, 0x1, -R158 ;  /* 0x00000001099e7824 */ /* 0x000fe200078e0a9e */
[----:B------:R-:W-:Y:S01]  /*1d20*/  IADD3 R9, R18, 0x40, RZ ;  /* 0x0000004012097810 */ /* 0x000fe20007ffe0ff */
[----:B------:R-:W-:-:S02]  /*1d30*/  IMAD R140, R47, R200, RZ ;  /* 0x000000c82f8c7224 */ /* 0x000fc400078e02ff */
[----:B------:R-:W-:Y:S01]  /*1d40*/  IMAD.SHL.U32 R15, R15, 0x8, RZ ;  /* 0x000000080f0f7824 */ /* 0x000fe200078e00ff */
[----:B------:R-:W-:Y:S01]  /*1d50*/  SHF.R.S32.HI R74, RZ, 0x1f, R75 ;  /* 0x0000001fff4a7819 */ /* 0x000fe2000001144b */
[-C--:B------:R-:W-:Y:S02]  /*1d60*/  IMAD R140, R201, R46.reuse, R140 ;  /* 0x0000002ec98c7224 */ /* 0x080fe400078e028c */
[----:B------:R-:W-:Y:S01]  /*1d70*/  IMAD.WIDE.U32 R22, R200, R46, R22 ;  /* 0x0000002ec8167225 */ /* 0x000fe200078e0016 */
[----:B------:R-:W-:Y:S02]  /*1d80*/  LOP3.LUT R162, R162, 0xfffffe00, R15, 0xf8, !PT ;  /* 0xfffffe00a2a27812 */ /* 0x000fe400078ef80f */
[----:B------:R-:W-:Y:S01]  /*1d90*/  SHF.R.S32.HI R4, RZ, 0x1f, R232 ;  /* 0x0000001fff047819 */ /* 0x000fe200000114e8 */
[----:B------:R-:W-:Y:S01]  /*1da0*/  IMAD.IADD R140, R23, 0x1, R140 ;  /* 0x00000001178c7824 */ /* 0x000fe200078e028c */
[----:B------:R-:W-:-:S04]  /*1db0*/  LEA.HI R74, R74, R75, RZ, 0x7 ;  /* 0x0000004b4a4a7211 */ /* 0x000fc800078f38ff */
[----:B------:R-:W-:-:S04]  /*1dc0*/  SHF.R.S32.HI R74, RZ, 0x7, R74 ;  /* 0x00000007ff4a7819 */ /* 0x000fc8000001144a */
[----:B------:R-:W-:Y:S01]  /*1dd0*/  IMNMX R74, RZ, R74, !PT ;  /* 0x0000004aff4a7217 */ /* 0x000fe20007800200 */
[----:B------:R-:W-:Y:S01]  /*1de0*/  IMAD R182, R45, R200, RZ ;  /* 0x000000c82db67224 */ /* 0x000fe200078e02ff */
[----:B------:R-:W-:-:S03]  /*1df0*/  LEA.HI R49, R49, R133, RZ, 0x5 ;  /* 0x0000008531317211 */ /* 0x000fc600078f28ff */
[----:B------:R-:W-:Y:S01]  /*1e00*/  IMAD R182, R201, R44, R182 ;  /* 0x0000002cc9b67224 */ /* 0x000fe200078e02b6 */
[----:B------:R-:W-:Y:S01]  /*1e10*/  LOP3.LUT R161, R49, 0xffffffe0, RZ, 0xc0, !PT ;  /* 0xffffffe031a17812 */ /* 0x000fe200078ec0ff */
[----:B------:R-:W-:Y:S02]  /*1e20*/  IMAD.MOV.U32 R32, RZ, RZ, 0x10 ;  /* 0x00000010ff207424 */ /* 0x000fe400078e00ff */
[----:B------:R-:W-:Y:S01]  /*1e30*/  IMAD.MOV.U32 R31, RZ, RZ, 0x20 ;  /* 0x00000020ff1f7424 */ /* 0x000fe200078e00ff */
[C---:B------:R-:W-:Y:S01]  /*1e40*/  SHF.L.U64.HI R228, R44.reuse, 0x4, R45 ;  /* 0x000000042ce47819 */ /* 0x040fe2000001022d */
[----:B------:R-:W-:Y:S01]  /*1e50*/  IMAD.SHL.U32 R227, R44, 0x10, RZ ;  /* 0x000000102ce37824 */ /* 0x000fe200078e00ff */
[C---:B------:R-:W-:Y:S01]  /*1e60*/  SHF.L.U64.HI R226, R46.reuse, 0x4, R47 ;  /* 0x000000042ee27819 */ /* 0x040fe2000001022f */
[----:B------:R-:W-:Y:S01]  /*1e70*/  IMAD.IADD R161, R133, 0x1, -R161 ;  /* 0x0000000185a17824 */ /* 0x000fe200078e0aa1 */
[----:B------:R-:W-:Y:S01]  /*1e80*/  SHF.L.U32 R225, R46, 0x4, RZ ;  /* 0x000000042ee17819 */ /* 0x000fe200000006ff */
[----:B------:R-:W-:Y:S01]  /*1e90*/  IMAD.SHL.U32 R156, R52, 0x4, RZ ;  /* 0x00000004349c7824 */ /* 0x000fe200078e00ff */
[----:B------:R-:W-:Y:S01]  /*1ea0*/  SHF.R.S32.HI R49, RZ, 0x5, R49 ;  /* 0x00000005ff317819 */ /* 0x000fe20000011431 */
[----:B--2---:R-:W-:-:S04]  /*1eb0*/  @P0 IMAD.WIDE.U32 R28, R24, R236, RZ ;  /* 0x000000ec181c0225 */ /* 0x004fc800078e00ff */
[----:B------:R-:W-:Y:S02]  /*1ec0*/  @P0 IMAD R8, R25, R236, RZ ;  /* 0x000000ec19080224 */ /* 0x000fe400078e02ff */
[----:B---3--:R-:W-:-:S04]  /*1ed0*/  @!P0 IMAD R14, R27, R233, RZ ;  /* 0x000000e91b0e8224 */ /* 0x008fc800078e02ff */
[C---:B------:R-:W-:Y:S02]  /*1ee0*/  @!P0 IMAD R14, R26.reuse, R56, R14 ;  /* 0x000000381a0e8224 */ /* 0x040fe400078e020e */
[----:B------:R-:W-:-:S04]  /*1ef0*/  @!P0 IMAD.WIDE.U32 R26, R26, R233, RZ ;  /* 0x000000e91a1a8225 */ /* 0x000fc800078e00ff */
[----:B------:R-:W-:Y:S02]  /*1f00*/  @P0 IMAD.MOV.U32 R5, RZ, RZ, R28 ;  /* 0x000000ffff050224 */ /* 0x000fe400078e001c */
[----:B------:R-:W-:Y:S01]  /*1f10*/  @!P0 IMAD.MOV.U32 R5, RZ, RZ, R26 ;  /* 0x000000ffff058224 */ /* 0x000fe200078e001a */
[----:B------:R-:W-:Y:S01]  /*1f20*/  @P0 IADD3 R8, R29, R8, RZ ;  /* 0x000000081d080210 */ /* 0x000fe20007ffe0ff */
[----:B------:R-:W-:Y:S02]  /*1f30*/  @!P0 IMAD.IADD R8, R27, 0x1, R14 ;  /* 0x000000011b088824 */ /* 0x000fe400078e020e */
[--C-:B------:R-:W-:Y:S01]  /*1f40*/  @P0 IMAD.MOV.U32 R206, RZ, RZ, R24.reuse ;  /* 0x000000ffffce0224 */ /* 0x100fe200078e0018 */
[----:B------:R-:W-:Y:S01]  /*1f50*/  IADD3 R14, P1, R18, R5, RZ ;  /* 0x00000005120e7210 */ /* 0x000fe20007f3e0ff */
[----:B------:R-:W-:Y:S01]  /*1f60*/  @P0 IMAD.MOV.U32 R207, RZ, RZ, R25 ;  /* 0x000000ffffcf0224 */ /* 0x000fe200078e0019 */
[----:B------:R-:W-:Y:S01]  /*1f70*/  @!P0 MOV R207, R25 ;  /* 0x0000001900cf8202 */ /* 0x000fe20000000f00 */
[----:B------:R-:W-:Y:S01]  /*1f80*/  @!P0 IMAD.MOV.U32 R206, RZ, RZ, R24 ;  /* 0x000000ffffce8224 */ /* 0x000fe200078e0018 */
[----:B------:R-:W-:Y:S01]  /*1f90*/  ISETP.GE.AND P0, PT, R9, R157, PT ;  /* 0x0000009d0900720c */ /* 0x000fe20003f06270 */
[----:B----4-:R-:W-:Y:S01]  /*1fa0*/  IMAD R5, R21, R232, RZ ;  /* 0x000000e815057224 */ /* 0x010fe200078e02ff */
[----:B------:R-:W-:-:S02]  /*1fb0*/  IADD3.X R15, R19, R8, RZ, P1, !PT ;  /* 0x00000008130f7210 */ /* 0x000fc40000ffe4ff */
[----:B------:R-:W-:Y:S02]  /*1fc0*/  SEL R132, RZ, 0xffffffff, P0 ;  /* 0xffffffffff847807 */ /* 0x000fe40000000000 */
[----:B------:R-:W-:Y:S01]  /*1fd0*/  LEA R141, P0, R22, R6, 0x1 ;  /* 0x00000006168d7211 */ /* 0x000fe200078008ff */
[----:B------:R-:W-:Y:S01]  /*1fe0*/  IMAD R4, R20, R4, R5 ;  /* 0x0000000414047224 */ /* 0x000fe200078e0205 */
[----:B------:R-:W-:Y:S01]  /*1ff0*/  ISETP.GE.AND P1, PT, R18, R157, PT ;  /* 0x0000009d1200720c */ /* 0x000fe20003f26270 */
[----:B------:R-:W-:Y:S01]  /*2000*/  IMAD.WIDE.U32 R20, R232, R20, R14 ;  /* 0x00000014e8147225 */ /* 0x000fe200078e000e */
[----:B------:R-:W-:Y:S02]  /*2010*/  LEA.HI.X R140, R22, R7, R140, 0x1, P0 ;  /* 0x00000007168c7211 */ /* 0x000fe400000f0c8c */
[----:B------:R-:W-:Y:S01]  /*2020*/  IADD3 R178, P0, R18, R3, RZ ;  /* 0x0000000312b27210 */ /* 0x000fe20007f1e0ff */
[----:B------:R-:W-:Y:S01]  /*2030*/  IMAD.IADD R181, R21, 0x1, R4 ;  /* 0x0000000115b57824 */ /* 0x000fe200078e0204 */
[----:B------:R-:W-:-:S02]  /*2040*/  SEL R4, RZ, 0x1, P1 ;  /* 0x00000001ff047807 */ /* 0x000fc40000800000 */
[----:B------:R-:W-:Y:S02]  /*2050*/  R2P PR, R158, 0x6 ;  /* 0x000000069e007804 */ /* 0x000fe40000000000 */
[----:B------:R-:W-:Y:S01]  /*2060*/  ISETP.GT.AND P3, PT, R48, R74, PT ;  /* 0x0000004a3000720c */ /* 0x000fe20003f64270 */
[----:B------:R-:W-:Y:S02]  /*2070*/  IMAD.X R179, R19, 0x1, R0, P0 ;  /* 0x0000000113b37824 */ /* 0x000fe400000e0600 */
[----:B------:R-:W-:-:S04]  /*2080*/  IMAD.WIDE R14, R234, 0x40, R200 ;  /* 0x00000040ea0e7825 */ /* 0x000fc800078e02c8 */
[----:B------:R-:W-:-:S04]  /*2090*/  IMAD.WIDE.U32 R178, R200, R44, R178 ;  /* 0x0000002cc8b27225 */ /* 0x000fc800078e00b2 */
[----:B------:R-:W-:Y:S02]  /*20a0*/  IMAD.MOV.U32 R180, RZ, RZ, R20 ;  /* 0x000000ffffb47224 */ /* 0x000fe400078e0014 */
[-C--:B------:R-:W-:Y:S01]  /*20b0*/  IMAD R184, R15, R206.reuse, RZ ;  /* 0x000000ce0fb87224 */ /* 0x080fe200078e02ff */
[----:B------:R-:W-:Y:S01]  /*20c0*/  SHF.L.U32 R132, R132, 0x1, RZ ;  /* 0x0000000184847819 */ /* 0x000fe200000006ff */
[----:B------:R-:W-:Y:S01]  /*20d0*/  IMAD.WIDE.U32 R180, R14, R206, R180 ;  /* 0x000000ce0eb47225 */ /* 0x000fe200078e00b4 */
[----:B------:R-:W-:Y:S02]  /*20e0*/  LEA R230, P0, R178, R204, 0x1 ;  /* 0x000000ccb2e67211 */ /* 0x000fe400078008ff */
[----:B------:R-:W-:Y:S01]  /*20f0*/  IADD3 R183, R179, R182, RZ ;  /* 0x000000b6b3b77210 */ /* 0x000fe20007ffe0ff */
[----:B------:R-:W-:Y:S01]  /*2100*/  IMAD R184, R14, R207, R184 ;  /* 0x000000cf0eb87224 */ /* 0x000fe200078e02b8 */
[----:B------:R-:W-:Y:S01]  /*2110*/  LOP3.LUT R132, R132, 0x2, R4, 0xe2, !PT ;  /* 0x0000000284847812 */ /* 0x000fe200078ee204 */
[----:B------:R-:W-:Y:S01]  /*2120*/  @!P4 IMAD.MOV.U32 R16, RZ, RZ, RZ ;  /* 0x000000ffff10c224 */ /* 0x000fe200078e00ff */
[----:B------:R-:W-:Y:S01]  /*2130*/  SEL R32, R32, 0xfffffff0, !P1 ;  /* 0xfffffff020207807 */ /* 0x000fe20004800000 */
[----:B------:R-:W-:Y:S01]  /*2140*/  IMAD.IADD R185, R181, 0x1, R184 ;  /* 0x00000001b5b97824 */ /* 0x000fe200078e02b8 */
[----:B------:R-:W-:-:S02]  /*2150*/  SEL R31, R31, 0xffffffe0, !P2 ;  /* 0xffffffe01f1f7807 */ /* 0x000fc40005000000 */
[----:B------:R-:W-:Y:S01]  /*2160*/  LEA.HI.X R229, R178, R205, R183, 0x1, P0 ;  /* 0x000000cdb2e57211 */ /* 0x000fe200000f0cb7 */
[----:B------:R-:W-:Y:S05]  /*2170*/  @!P3 BRA `(.L_x_1163) ;  /* 0x0000d4900000b947 */ /* 0x000fea0003800000 */
[----:B-1----:R-:W2:Y:S04]  /*2180*/  LD.E.64 R34, [R10.64+0x120] ;  /* 0x000120060a227980 */ /* 0x002ea8000c101b00 */
        /* <DEDUP_REMOVED lines=10> */
[----:B------:R-:W-:Y:S01]  /*2230*/  SHF.R.S32.HI R14, RZ, 0x1f, R75 ;  /* 0x0000001fff0e7819 */ /* 0x000fe2000001144b */
[----:B-----5:R-:W-:Y:S01]  /*2240*/  IMAD.IADD R16, R16, 0x1, R2 ;  /* 0x0000000110107824 */ /* 0x020fe200078e0202 */
[C---:B------:R-:W-:Y:S01]  /*2250*/  SHF.L.U32 R68, R44.reuse, 0x6, RZ ;  /* 0x000000062c447819 */ /* 0x040fe200000006ff */
[----:B------:R-:W-:Y:S01]  /*2260*/  IMAD R66, R45, 0x30, RZ ;  /* 0x000000302d427824 */ /* 0x000fe200078e02ff */
[----:B------:R-:W-:Y:S01]  /*2270*/  SHF.L.U64.HI R69, R44, 0x6, R45 ;  /* 0x000000062c457819 */ /* 0x000fe2000001022d */
[----:B------:R-:W-:Y:S01]  /*2280*/  IMAD.SHL.U32 R63, R46, 0x20, RZ ;  /* 0x000000202e3f7824 */ /* 0x000fe200078e00ff */
[----:B------:R-:W-:Y:S01]  /*2290*/  LOP3.LUT R153, R132, 0xffff, RZ, 0xc0, !PT ;  /* 0x0000ffff84997812 */ /* 0x000fe200078ec0ff */
[C---:B------:R-:W-:Y:S01]  /*22a0*/  IMAD.SHL.U32 R60, R46.reuse, 0x40, RZ ;  /* 0x000000402e3c7824 */ /* 0x040fe200078e00ff */
[C-C-:B------:R-:W-:Y:S01]  /*22b0*/  SHF.L.U64.HI R64, R46.reuse, 0x5, R47.reuse ;  /* 0x000000052e407819 */ /* 0x140fe2000001022f */
[----:B------:R-:W-:Y:S01]  /*22c0*/  IMAD R59, R47, 0xa0, RZ ;  /* 0x000000a02f3b7824 */ /* 0x000fe200078e02ff */
[C---:B------:R-:W-:Y:S01]  /*22d0*/  SHF.L.U64.HI R61, R46.reuse, 0x6, R47 ;  /* 0x000000062e3d7819 */ /* 0x040fe2000001022f */
[----:B------:R-:W-:Y:S01]  /*22e0*/  IMAD.WIDE.U32 R168, R46, 0xa0, RZ ;  /* 0x000000a02ea87825 */ /* 0x000fe200078e00ff */
[----:B------:R-:W-:-:S02]  /*22f0*/  LOP3.LUT R154, R153, 0x1, RZ, 0xc0, !PT ;  /* 0x00000001999a7812 */ /* 0x000fc400078ec0ff */
[----:B------:R-:W-:Y:S01]  /*2300*/  SHF.L.U64.HI R64, R63, 0x1, R64 ;  /* 0x000000013f407819 */ /* 0x000fe20000010240 */
[C---:B------:R-:W-:Y:S01]  /*2310*/  IMAD R62, R47.reuse, 0x60, RZ ;  /* 0x000000602f3e7824 */ /* 0x040fe200078e02ff */
[----:B------:R-:W-:Y:S01]  /*2320*/  SHF.L.U64.HI R61, R60, 0x1, R61 ;  /* 0x000000013c3d7819 */ /* 0x000fe2000001023d */
[C---:B------:R-:W-:Y:S01]  /*2330*/  IMAD R58, R47.reuse, 0xc0, RZ ;  /* 0x000000c02f3a7824 */ /* 0x040fe200078e02ff */
[C---:B------:R-:W-:Y:S01]  /*2340*/  IADD3 R55, R200.reuse, 0x10, RZ ;  /* 0x00000010c8377810 */ /* 0x040fe20007ffe0ff */
[----:B------:R-:W-:Y:S01]  /*2350*/  IMAD R57, R47, 0xe0, RZ ;  /* 0x000000e02f397824 */ /* 0x000fe200078e02ff */
[----:B------:R-:W-:Y:S01]  /*2360*/  IADD3 R54, R200, 0x20, RZ ;  /* 0x00000020c8367810 */ /* 0x000fe20007ffe0ff */
[----:B------:R-:W-:Y:S01]  /*2370*/  IMAD.WIDE.U32 R170, R46, 0x60, RZ ;  /* 0x000000602eaa7825 */ /* 0x000fe200078e00ff */
[C---:B------:R-:W-:Y:S02]  /*2380*/  IADD3 R53, R200.reuse, 0x30, RZ ;  /* 0x00000030c8357810 */ /* 0x040fe40007ffe0ff */
[----:B------:R-:W-:Y:S01]  /*2390*/  IADD3 R152, R200, 0x40, RZ ;  /* 0x00000040c8987810 */ /* 0x000fe20007ffe0ff */
[----:B------:R-:W-:Y:S01]  /*23a0*/  IMAD.WIDE.U32 R166, R46, 0xc0, RZ ;  /* 0x000000c02ea67825 */ /* 0x000fe200078e00ff */
[----:B------:R-:W-:-:S02]  /*23b0*/  IADD3 R151, R200, 0x50, RZ ;  /* 0x00000050c8977810 */ /* 0x000fc40007ffe0ff */
[----:B------:R-:W-:Y:S01]  /*23c0*/  IADD3 R150, R200, 0x60, RZ ;  /* 0x00000060c8967810 */ /* 0x000fe20007ffe0ff */
[----:B------:R-:W-:Y:S01]  /*23d0*/  IMAD.WIDE.U32 R164, R46, 0xe0, RZ ;  /* 0x000000e02ea47825 */ /* 0x000fe200078e00ff */
[----:B------:R-:W-:Y:S02]  /*23e0*/  IADD3 R149, R200, 0x70, RZ ;  /* 0x00000070c8957810 */ /* 0x000fe40007ffe0ff */
[C---:B------:R-:W-:Y:S01]  /*23f0*/  SHF.L.U64.HI R73, R44.reuse, 0x5, R45 ;  /* 0x000000052c497819 */ /* 0x040fe2000001022d */
[----:B------:R-:W-:Y:S01]  /*2400*/  IMAD.MOV.U32 R115, RZ, RZ, R230 ;  /* 0x000000ffff737224 */ /* 0x000fe200078e00e6 */
[----:B------:R-:W-:Y:S01]  /*2410*/  SHF.L.U32 R72, R44, 0x5, RZ ;  /* 0x000000052c487819 */ /* 0x000fe200000006ff */
        /* <DEDUP_REMOVED lines=9> */
[----:B------:R-:W-:Y:S02]  /*24b0*/  IMAD.IADD R57, R165, 0x1, R57 ;  /* 0x00000001a5397824 */ /* 0x000fe400078e0239 */
[----:B--2---:R-:W-:-:S04]  /*24c0*/  IMAD R0, R35, R233, RZ ;  /* 0x000000e923007224 */ /* 0x004fc800078e02ff */
[----:B------:R-:W-:Y:S02]  /*24d0*/  IMAD R0, R34, R56, R0 ;  /* 0x0000003822007224 */ /* 0x000fe400078e0200 */
[----:B------:R-:W-:Y:S01]  /*24e0*/  IMAD.WIDE.U32 R34, R233, R34, R18 ;  /* 0x00000022e9227225 */ /* 0x000fe200078e0012 */
[----:B----4-:R-:W-:-:S03]  /*24f0*/  SHF.L.U64.HI R96, R186, 0x4, R187 ;  /* 0x00000004ba607819 */ /* 0x010fc600000102bb */
[----:B---3--:R-:W-:Y:S01]  /*2500*/  IMAD R3, R37, R233, RZ ;  /* 0x000000e925037224 */ /* 0x008fe200078e02ff */
[----:B------:R-:W-:Y:S01]  /*2510*/  SHF.L.U64.HI R98, R186, 0x5, R187 ;  /* 0x00000005ba627819 */ /* 0x000fe200000102bb */
[----:B------:R-:W-:Y:S01]  /*2520*/  IMAD.WIDE.U32 R28, R233, R36, R18 ;  /* 0x00000024e91c7225 */ /* 0x000fe200078e0012 */
[C-C-:B------:R-:W-:Y:S02]  /*2530*/  SHF.L.U64.HI R76, R202.reuse, 0x4, R203.reuse ;  /* 0x00000004ca4c7819 */ /* 0x140fe400000102cb */
[----:B------:R-:W-:Y:S01]  /*2540*/  SHF.L.U64.HI R84, R202, 0x5, R203 ;  /* 0x00000005ca547819 */ /* 0x000fe200000102cb */
[----:B------:R-:W-:Y:S01]  /*2550*/  IMAD.IADD R35, R35, 0x1, R0 ;  /* 0x0000000123237824 */ /* 0x000fe200078e0200 */
[----:B------:R-:W-:Y:S01]  /*2560*/  SHF.R.S32.HI R0, RZ, 0x1f, R2 ;  /* 0x0000001fff007819 */ /* 0x000fe20000011402 */
[----:B------:R-:W-:Y:S01]  /*2570*/  IMAD R3, R36, R56, R3 ;  /* 0x0000003824037224 */ /* 0x000fe200078e0203 */
[C---:B------:R-:W-:Y:S01]  /*2580*/  SHF.L.U64.HI R101, R186.reuse, 0x6, R187 ;  /* 0x00000006ba657819 */ /* 0x040fe200000102bb */
[-C--:B------:R-:W-:Y:S01]  /*2590*/  IMAD R8, R187, R2.reuse, RZ ;  /* 0x00000002bb087224 */ /* 0x080fe200078e02ff */
[----:B------:R-:W-:Y:S01]  /*25a0*/  SHF.L.U32 R102, R186, 0x6, RZ ;  /* 0x00000006ba667819 */ /* 0x000fe200000006ff */
        /* <DEDUP_REMOVED lines=8> */
[C---:B------:R-:W-:Y:S01]  /*2630*/  SHF.L.U32 R83, R202.reuse, 0x6, RZ ;  /* 0x00000006ca537819 */ /* 0x040fe200000006ff */
[C---:B------:R-:W-:Y:S01]  /*2640*/  IMAD R3, R202.reuse, R0, R3 ;  /* 0x00000000ca037224 */ /* 0x040fe200078e0203 */
[----:B------:R-:W-:Y:S01]  /*2650*/  IADD3 R35, R35, R8, RZ ;  /* 0x0000000823237210 */ /* 0x000fe20007ffe0ff */
[----:B------:R-:W-:Y:S01]  /*2660*/  IMAD.WIDE.U32 R28, R202, R2, R28 ;  /* 0x00000002ca1c7225 */ /* 0x000fe200078e001c */
[----:B------:R-:W-:Y:S02]  /*2670*/  IADD3 R0, P0, -R75, R200, RZ ;  /* 0x000000c84b007210 */ /* 0x000fe40007f1e1ff */
[----:B------:R-:W-:Y:S01]  /*2680*/  SHF.L.U32 R155, R136, 0x4, RZ ;  /* 0x00000004889b7819 */ /* 0x000fe200000006ff */
[-C--:B------:R-:W-:Y:S02]  /*2690*/  IMAD R8, R27, R13.reuse, RZ ;  /* 0x0000000d1b087224 */ /* 0x080fe400078e02ff */
[----:B------:R-:W-:Y:S01]  /*26a0*/  IMAD.IADD R29, R29, 0x1, R3 ;  /* 0x000000011d1d7824 */ /* 0x000fe200078e0203 */
[----:B------:R-:W-:Y:S01]  /*26b0*/  IADD3 R147, R155, 0x40, RZ ;  /* 0x000000409b937810 */ /* 0x000fe20007ffe0ff */
[----:B------:R-:W-:Y:S01]  /*26c0*/  IMAD R3, R25, R13, RZ ;  /* 0x0000000d19037224 */ /* 0x000fe200078e02ff */
[----:B------:R-:W-:Y:S01]  /*26d0*/  SHF.R.S32.HI R131, RZ, 0x1f, R155 ;  /* 0x0000001fff837819 */ /* 0x000fe2000001149b */
[C---:B------:R-:W-:Y:S01]  /*26e0*/  IMAD R8, R26.reuse, R12, R8 ;  /* 0x0000000c1a087224 */ /* 0x040fe200078e0208 */
[----:B------:R-:W-:Y:S01]  /*26f0*/  IADD3 R145, R155, R147, RZ ;  /* 0x000000939b917210 */ /* 0x000fe20007ffe0ff */
[----:B------:R-:W-:Y:S01]  /*2700*/  IMAD.WIDE.U32 R26, R26, R13, R34 ;  /* 0x0000000d1a1a7225 */ /* 0x000fe200078e0022 */
[----:B------:R-:W-:-:S02]  /*2710*/  SHF.R.S32.HI R129, RZ, 0x1f, R147 ;  /* 0x0000001fff817819 */ /* 0x000fc40000011493 */
[----:B------:R-:W-:Y:S01]  /*2720*/  SHF.R.S32.HI R127, RZ, 0x1f, R145 ;  /* 0x0000001fff7f7819 */ /* 0x000fe20000011491 */
[C---:B------:R-:W-:Y:S01]  /*2730*/  IMAD R3, R24.reuse, R12, R3 ;  /* 0x0000000c18037224 */ /* 0x040fe200078e0203 */
[----:B------:R-:W-:Y:S01]  /*2740*/  IADD3 R27, R27, R8, RZ ;  /* 0x000000081b1b7210 */ /* 0x000fe20007ffe0ff */
[----:B------:R-:W-:-:S04]  /*2750*/  IMAD.WIDE.U32 R12, R24, R13, R28 ;  /* 0x0000000d180c7225 */ /* 0x000fc800078e001c */
[----:B------:R-:W-:Y:S02]  /*2760*/  IMAD.X R14, R201, 0x1, ~R14, P0 ;  /* 0x00000001c90e7824 */ /* 0x000fe400000e0e0e */
[----:B------:R-:W-:Y:S02]  /*2770*/  IMAD.IADD R13, R13, 0x1, R3 ;  /* 0x000000010d0d7824 */ /* 0x000fe400078e0203 */
[C---:B------:R-:W-:Y:S02]  /*2780*/  IMAD R106, R14.reuse, R186, RZ ;  /* 0x000000ba0e6a7224 */ /* 0x040fe400078e02ff */
[----:B------:R-:W-:Y:S02]  /*2790*/  IMAD R108, R14, R202, RZ ;  /* 0x000000ca0e6c7224 */ /* 0x000fe400078e02ff */
[----:B------:R-:W-:Y:S02]  /*27a0*/  IMAD R112, R136, R16, RZ ;  /* 0x0000001088707224 */ /* 0x000fe400078e02ff */
[----:B------:R-:W-:-:S02]  /*27b0*/  IMAD R3, R200, R136, R156 ;  /* 0x00000088c8037224 */ /* 0x000fc400078e029c */
[-C--:B------:R-:W-:Y:S02]  /*27c0*/  IMAD R106, R187, R0.reuse, R106 ;  /* 0x00000000bb6a7224 */ /* 0x080fe400078e026a */
[----:B------:R-:W-:Y:S01]  /*27d0*/  IMAD.WIDE.U32 R14, R186, R0, R26 ;  /* 0x00000000ba0e7225 */ /* 0x000fe200078e001a */
[----:B------:R-:W-:-:S03]  /*27e0*/  IADD3 R2, R156, R3, RZ ;  /* 0x000000039c027210 */ /* 0x000fc60007ffe0ff */
[----:B------:R-:W-:Y:S01]  /*27f0*/  IMAD R108, R203, R0, R108 ;  /* 0x00000000cb6c7224 */ /* 0x000fe200078e026c */
[----:B------:R-:W-:Y:S01]  /*2800*/  LEA R107, P1, R14, R22, 0x1 ;  /* 0x000000160e6b7211 */ /* 0x000fe200078208ff */
[----:B------:R-:W-:Y:S01]  /*2810*/  IMAD.WIDE.U32 R16, R202, R0, R12 ;  /* 0x00000000ca107225 */ /* 0x000fe200078e000c */
[----:B------:R-:W-:Y:S02]  /*2820*/  SHF.R.S32.HI R0, RZ, 0x1f, R112 ;  /* 0x0000001fff007819 */ /* 0x000fe40000011470 */
[----:B------:R-:W-:Y:S01]  /*2830*/  IADD3 R12, P3, R112, R3, RZ ;  /* 0x00000003700c7210 */ /* 0x000fe20007f7e0ff */
[----:B------:R-:W-:Y:S01]  /*2840*/  IMAD.IADD R106, R15, 0x1, R106 ;  /* 0x000000010f6a7824 */ /* 0x000fe200078e026a */
[----:B------:R-:W-:Y:S01]  /*2850*/  LEA R109, P0, R16, R20, 0x1 ;  /* 0x00000014106d7211 */ /* 0x000fe200078008ff */
[----:B------:R-:W-:Y:S01]  /*2860*/  IMAD.IADD R108, R17, 0x1, R108 ;  /* 0x00000001116c7824 */ /* 0x000fe200078e026c */
[----:B------:R-:W-:Y:S01]  /*2870*/  LEA.HI.X.SX32 R3, R3, R0, 0x1, P3 ;  /* 0x0000000003037211 */ /* 0x000fe200018f0eff */
[----:B------:R-:W-:Y:S01]  /*2880*/  IMAD.SHL.U32 R77, R202, 0x10, RZ ;  /* 0x00000010ca4d7824 */ /* 0x000fe200078e00ff */
[----:B------:R-:W-:Y:S01]  /*2890*/  SHF.L.U32 R13, R12, 0x1, RZ ;  /* 0x000000010c0d7819 */ /* 0x000fe200000006ff */
[----:B------:R-:W-:Y:S01]  /*28a0*/  IMAD.SHL.U32 R85, R202, 0x20, RZ ;  /* 0x00000020ca557824 */ /* 0x000fe200078e00ff */
[----:B------:R-:W-:Y:S01]  /*28b0*/  LEA.HI.X R106, R14, R23, R106, 0x1, P1 ;  /* 0x000000170e6a7211 */ /* 0x000fe200008f0c6a */
[C---:B------:R-:W-:Y:S01]  /*28c0*/  IMAD.IADD R143, R155.reuse, 0x1, R145 ;  /* 0x000000019b8f7824 */ /* 0x040fe200078e0291 */
[----:B------:R-:W-:Y:S01]  /*28d0*/  LEA.HI.X R108, R16, R21, R108, 0x1, P0 ;  /* 0x00000015106c7211 */ /* 0x000fe200000f0c6c */
[----:B------:R-:W-:Y:S01]  /*28e0*/  IMAD.SHL.U32 R97, R186, 0x10, RZ ;  /* 0x00000010ba617824 */ /* 0x000fe200078e00ff */
[----:B------:R-:W-:Y:S01]  /*28f0*/  SHF.L.U64.HI R12, R12, 0x1, R3 ;  /* 0x000000010c0c7819 */ /* 0x000fe20000010203 */
[C---:B------:R-:W-:Y:S01]  /*2900*/  IMAD.IADD R139, R155.reuse, 0x1, R143 ;  /* 0x000000019b8b7824 */ /* 0x040fe200078e028f */
[-C--:B------:R-:W-:Y:S01]  /*2910*/  IADD3 R34, P1, R6, R13.reuse, RZ ;  /* 0x0000000d06227210 */ /* 0x080fe20007f3e0ff */
[----:B------:R-:W-:Y:S01]  /*2920*/  IMAD.SHL.U32 R99, R186, 0x20, RZ ;  /* 0x00000020ba637824 */ /* 0x000fe200078e00ff */
[----:B------:R-:W-:Y:S01]  /*2930*/  IADD3 R13, P0, R4, R13, RZ ;  /* 0x0000000d040d7210 */ /* 0x000fe20007f1e0ff */
[----:B------:R-:W-:Y:S01]  /*2940*/  IMAD.IADD R137, R155, 0x1, R139 ;  /* 0x000000019b897824 */ /* 0x000fe200078e028b */
[----:B------:R-:W-:Y:S01]  /*2950*/  IADD3 R112, P2, R112, R2, RZ ;  /* 0x0000000270707210 */ /* 0x000fe20007f5e0ff */
[----:B------:R-:W-:Y:S01]  /*2960*/  IMAD.X R33, R7, 0x1, R12, P1 ;  /* 0x0000000107217824 */ /* 0x000fe200008e060c */
[----:B------:R-:W-:Y:S01]  /*2970*/  SHF.L.U64.HI R96, R97, 0x1, R96 ;  /* 0x0000000161607819 */ /* 0x000fe20000010260 */
[----:B------:R-:W-:Y:S01]  /*2980*/  IMAD.X R12, R5, 0x1, R12, P0 ;  /* 0x00000001050c7824 */ /* 0x000fe200000e060c */
[----:B------:R-:W-:Y:S01]  /*2990*/  IADD3 R71, P0, R227, 0x40, RZ ;  /* 0x00000040e3477810 */ /* 0x000fe20007f1e0ff */
[----:B------:R-:W-:Y:S01]  /*29a0*/  IMAD.SHL.U32 R113, R112, 0x2, RZ ;  /* 0x0000000270717824 */ /* 0x000fe200078e00ff */
[----:B------:R-:W-:Y:S01]  /*29b0*/  LEA.HI.X.SX32 R0, R2, R0, 0x1, P2 ;  /* 0x0000000002007211 */ /* 0x000fe200010f0eff */
[C---:B------:R-:W-:Y:S01]  /*29c0*/  IMAD R100, R187.reuse, 0x60, RZ ;  /* 0x00000060bb647824 */ /* 0x040fe200078e02ff */
[----:B------:R-:W-:Y:S01]  /*29d0*/  IADD3.X R70, RZ, R228, RZ, P0, !PT ;  /* 0x000000e4ff467210 */ /* 0x000fe200007fe4ff */
[C---:B------:R-:W-:Y:S01]  /*29e0*/  IMAD R103, R187.reuse, 0xa0, RZ ;  /* 0x000000a0bb677824 */ /* 0x040fe200078e02ff */
[----:B------:R-:W-:Y:S01]  /*29f0*/  IADD3 R194, P0, R68, 0x40, RZ ;  /* 0x0000004044c27810 */ /* 0x000fe20007f1e0ff */
[----:B------:R-:W-:Y:S01]  /*2a00*/  IMAD R104, R187, 0xc0, RZ ;  /* 0x000000c0bb687824 */ /* 0x000fe200078e02ff */
[----:B------:R-:W-:Y:S01]  /*2a10*/  IADD3 R198, P1, R71, R227, RZ ;  /* 0x000000e347c67210 */ /* 0x000fe20007f3e0ff */
[----:B------:R-:W-:Y:S01]  /*2a20*/  IMAD R105, R187, 0xe0, RZ ;  /* 0x000000e0bb697824 */ /* 0x000fe200078e02ff */
[----:B------:R-:W-:Y:S01]  /*2a30*/  IADD3 R135, R155, R137, RZ ;  /* 0x000000899b877210 */ /* 0x000fe20007ffe0ff */
[----:B------:R-:W-:Y:S01]  /*2a40*/  IMAD.X R195, RZ, RZ, R69, P0 ;  /* 0x000000ffffc37224 */ /* 0x000fe200000e0645 */
[----:B------:R-:W-:Y:S01]  /*2a50*/  IADD3 R79, P0, R77, 0x40, RZ ;  /* 0x000000404d4f7810 */ /* 0x000fe20007f1e0ff */
[----:B------:R-:W-:Y:S01]  /*2a60*/  IMAD.X R199, R70, 0x1, R228, P1 ;  /* 0x0000000146c77824 */ /* 0x000fe200008e06e4 */
[----:B------:R-:W-:Y:S01]  /*2a70*/  IADD3 R196, P1, R198, R227, RZ ;  /* 0x000000e3c6c47210 */ /* 0x000fe20007f3e0ff */
[----:B------:R-:W-:Y:S01]  /*2a80*/  IMAD.WIDE.U32 R192, R186, 0x60, RZ ;  /* 0x00000060bac07825 */ /* 0x000fe200078e00ff */
[----:B------:R-:W-:-:S02]  /*2a90*/  IADD3 R111, P3, R6, R113, RZ ;  /* 0x00000071066f7210 */ /* 0x000fc40007f7e0ff */
[----:B------:R-:W-:Y:S01]  /*2aa0*/  SHF.L.U64.HI R112, R112, 0x1, R0 ;  /* 0x0000000170707819 */ /* 0x000fe20000010200 */
[----:B------:R-:W-:Y:S01]  /*2ab0*/  IMAD.X R78, RZ, RZ, R76, P0 ;  /* 0x000000ffff4e7224 */ /* 0x000fe200000e064c */
[----:B------:R-:W-:Y:S01]  /*2ac0*/  IADD3 R87, P0, R85, R79, RZ ;  /* 0x0000004f55577210 */ /* 0x000fe20007f1e0ff */
[----:B------:R-:W-:Y:S01]  /*2ad0*/  IMAD.X R197, R199, 0x1, R228, P1 ;  /* 0x00000001c7c57824 */ /* 0x000fe200008e06e4 */
[----:B------:R-:W-:Y:S01]  /*2ae0*/  IADD3 R81, P1, R79, R77, RZ ;  /* 0x0000004d4f517210 */ /* 0x000fe20007f3e0ff */
[----:B------:R-:W-:Y:S01]  /*2af0*/  IMAD.WIDE.U32 R190, R186, 0xa0, RZ ;  /* 0x000000a0babe7825 */ /* 0x000fe200078e00ff */
[----:B------:R-:W-:Y:S02]  /*2b00*/  IADD3 R113, P2, R4, R113, RZ ;  /* 0x0000007104717210 */ /* 0x000fe40007f5e0ff */
[----:B------:R-:W-:Y:S01]  /*2b10*/  IADD3.X R80, R78, R76, RZ, P1, !PT ;  /* 0x0000004c4e507210 */ /* 0x000fe20000ffe4ff */
[----:B------:R-:W-:Y:S01]  /*2b20*/  IMAD.X R86, R84, 0x1, R78, P0 ;  /* 0x0000000154567824 */ /* 0x000fe200000e064e */
[----:B------:R-:W-:Y:S01]  /*2b30*/  IADD3 R89, P1, R85, R81, RZ ;  /* 0x0000005155597210 */ /* 0x000fe20007f3e0ff */
[----:B------:R-:W-:Y:S01]  /*2b40*/  IMAD.WIDE.U32 R188, R186, 0xc0, RZ ;  /* 0x000000c0babc7825 */ /* 0x000fe200078e00ff */
[----:B------:R-:W-:-:S02]  /*2b50*/  IADD3 R91, P0, R87, R85, RZ ;  /* 0x00000055575b7210 */ /* 0x000fc40007f1e0ff */
[----:B------:R-:W-:Y:S01]  /*2b60*/  IADD3.X R88, R84, R80, RZ, P1, !PT ;  /* 0x0000005054587210 */ /* 0x000fe20000ffe4ff */
[----:B------:R-:W-:Y:S01]  /*2b70*/  IMAD.SHL.U32 R148, R136, 0x20, RZ ;  /* 0x0000002088947824 */ /* 0x000fe200078e00ff */
[----:B------:R-:W-:Y:S01]  /*2b80*/  IADD3.X R90, R86, R84, RZ, P0, !PT ;  /* 0x00000054565a7210 */ /* 0x000fe200007fe4ff */
[C---:B------:R-:W-:Y:S01]  /*2b90*/  IMAD R146, R136.reuse, 0x30, RZ ;  /* 0x0000003088927824 */ /* 0x040fe200078e02ff */
[-C--:B------:R-:W-:Y:S01]  /*2ba0*/  IADD3 R93, P1, R89, R85.reuse, RZ ;  /* 0x00000055595d7210 */ /* 0x080fe20007f3e0ff */
[C---:B------:R-:W-:Y:S01]  /*2bb0*/  IMAD.SHL.U32 R144, R136.reuse, 0x40, RZ ;  /* 0x0000004088907824 */ /* 0x040fe200078e00ff */
[----:B------:R-:W-:Y:S01]  /*2bc0*/  IADD3 R95, P0, R91, R85, RZ ;  /* 0x000000555b5f7210 */ /* 0x000fe20007f1e0ff */
[C---:B------:R-:W-:Y:S01]  /*2bd0*/  IMAD R142, R136.reuse, 0x50, RZ ;  /* 0x00000050888e7824 */ /* 0x040fe200078e02ff */
[----:B------:R-:W-:Y:S01]  /*2be0*/  IADD3 R134, R155, R135, RZ ;  /* 0x000000879b867210 */ /* 0x000fe20007ffe0ff */
[----:B------:R-:W-:Y:S01]  /*2bf0*/  IMAD R138, R136, 0x60, RZ ;  /* 0x00000060888a7824 */ /* 0x000fe200078e02ff */
[----:B------:R-:W-:Y:S01]  /*2c00*/  IADD3.X R110, R7, R112, RZ, P3, !PT ;  /* 0x00000070076e7210 */ /* 0x000fe20001ffe4ff */
[----:B------:R-:W-:Y:S01]  /*2c10*/  IMAD.WIDE.U32 R176, R44, 0x30, R198 ;  /* 0x000000302cb07825 */ /* 0x000fe200078e00c6 */
[----:B------:R-:W-:-:S02]  /*2c20*/  SHF.L.U64.HI R98, R99, 0x1, R98 ;  /* 0x0000000163627819 */ /* 0x000fc40000010262 */
[----:B------:R-:W-:Y:S01]  /*2c30*/  SHF.L.U32 R97, R97, 0x1, RZ ;  /* 0x0000000161617819 */ /* 0x000fe200000006ff */
[----:B------:R-:W-:Y:S01]  /*2c40*/  IMAD.WIDE.U32 R186, R186, 0xe0, RZ ;  /* 0x000000e0baba7825 */ /* 0x000fe200078e00ff */
[----:B------:R-:W-:Y:S02]  /*2c50*/  IADD3 R67, R177, R66, RZ ;  /* 0x00000042b1437210 */ /* 0x000fe40007ffe0ff */
[----:B------:R-:W-:Y:S01]  /*2c60*/  IADD3 R100, R193, R100, RZ ;  /* 0x00000064c1647210 */ /* 0x000fe20007ffe0ff */
[----:B------:R-:W-:Y:S01]  /*2c70*/  IMAD R136, R136, 0x70, RZ ;  /* 0x0000007088887824 */ /* 0x000fe200078e02ff */
[----:B------:R-:W-:Y:S01]  /*2c80*/  IADD3 R105, R187, R105, RZ ;  /* 0x00000069bb697210 */ /* 0x000fe20007ffe0ff */
[C---:B------:R-:W-:Y:S01]  /*2c90*/  IMAD.WIDE.U32 R172, R44.reuse, 0x30, R194 ;  /* 0x000000302cac7825 */ /* 0x040fe200078e00c2 */
[----:B------:R-:W-:Y:S02]  /*2ca0*/  SHF.R.S32.HI R130, RZ, 0x1f, R148 ;  /* 0x0000001fff827819 */ /* 0x000fe40000011494 */
[----:B------:R-:W-:Y:S01]  /*2cb0*/  SHF.R.S32.HI R128, RZ, 0x1f, R146 ;  /* 0x0000001fff807819 */ /* 0x000fe20000011492 */
[----:B------:R-:W-:Y:S01]  /*2cc0*/  IMAD.WIDE.U32 R174, R44, 0x30, R196 ;  /* 0x000000302cae7825 */ /* 0x000fe200078e00c4 */
[----:B------:R-:W-:-:S02]  /*2cd0*/  SHF.R.S32.HI R126, RZ, 0x1f, R144 ;  /* 0x0000001fff7e7819 */ /* 0x000fc40000011490 */
[----:B------:R-:W-:Y:S01]  /*2ce0*/  SHF.R.S32.HI R124, RZ, 0x1f, R142 ;  /* 0x0000001fff7c7819 */ /* 0x000fe2000001148e */
[C---:B------:R-:W-:Y:S01]  /*2cf0*/  IMAD.IADD R65, R66.reuse, 0x1, R173 ;  /* 0x0000000142417824 */ /* 0x040fe200078e02ad */
[----:B------:R-:W-:Y:S01]  /*2d00*/  SHF.R.S32.HI R122, RZ, 0x1f, R138 ;  /* 0x0000001fff7a7819 */ /* 0x000fe2000001148a */
[----:B------:R-:W-:Y:S01]  /*2d10*/  IMAD.X R112, R5, 0x1, R112, P2 ;  /* 0x0000000105707824 */ /* 0x000fe200010e0670 */
[----:B------:R-:W-:Y:S01]  /*2d20*/  SHF.R.S32.HI R120, RZ, 0x1f, R136 ;  /* 0x0000001fff787819 */ /* 0x000fe20000011488 */
[----:B------:R-:W-:Y:S01]  /*2d30*/  IMAD.MOV.U32 R14, RZ, RZ, R48 ;  /* 0x000000ffff0e7224 */ /* 0x000fe200078e0030 */
[----:B------:R-:W-:Y:S01]  /*2d40*/  IADD3 R66, R66, R175, RZ ;  /* 0x000000af42427210 */ /* 0x000fe20007ffe0ff */
[----:B------:R-:W-:Y:S01]  /*2d50*/  IMAD.SHL.U32 R99, R99, 0x2, RZ ;  /* 0x0000000263637824 */ /* 0x000fe200078e00ff */
[----:B------:R-:W-:Y:S01]  /*2d60*/  SHF.R.S32.HI R125, RZ, 0x1f, R143 ;  /* 0x0000001fff7d7819 */ /* 0x000fe2000001148f */
[----:B------:R-:W-:Y:S01]  /*2d70*/  IMAD.SHL.U32 R102, R102, 0x2, RZ ;  /* 0x0000000266667824 */ /* 0x000fe200078e00ff */
[----:B------:R-:W-:Y:S01]  /*2d80*/  SHF.R.S32.HI R123, RZ, 0x1f, R139 ;  /* 0x0000001fff7b7819 */ /* 0x000fe2000001148b */
[----:B------:R-:W-:Y:S01]  /*2d90*/  IMAD.IADD R103, R191, 0x1, R103 ;  /* 0x00000001bf677824 */ /* 0x000fe200078e0267 */
[----:B------:R-:W-:Y:S01]  /*2da0*/  SHF.R.S32.HI R121, RZ, 0x1f, R137 ;  /* 0x0000001fff797819 */ /* 0x000fe20000011489 */
[----:B------:R-:W-:Y:S01]  /*2db0*/  IMAD.IADD R104, R189, 0x1, R104 ;  /* 0x00000001bd687824 */ /* 0x000fe200078e0268 */
[----:B------:R-:W-:Y:S01]  /*2dc0*/  SHF.R.S32.HI R119, RZ, 0x1f, R135 ;  /* 0x0000001fff777819 */ /* 0x000fe20000011487 */
[----:B------:R-:W-:Y:S01]  /*2dd0*/  IMAD.X R92, R88, 0x1, R84, P1 ;  /* 0x00000001585c7824 */ /* 0x000fe200008e0654 */
[----:B------:R-:W-:Y:S01]  /*2de0*/  SHF.R.S32.HI R118, RZ, 0x1f, R134 ;  /* 0x0000001fff767819 */ /* 0x000fe20000011486 */
[----:B------:R-:W-:-:S02]  /*2df0*/  IMAD.X R94, R90, 0x1, R84, P0 ;  /* 0x000000015a5e7824 */ /* 0x000fc400000e0654 */
.L_x_1297:
        /* <DEDUP_REMOVED lines=8> */
[----:B-----5:R-:W-:-:S05]  /*2e80*/  @!P2 BRA `(.L_x_1165) ;  /* 0x000000e00000a947 */ /* 0x020fca0003800000 */
[----:B------:R-:W-:Y:S02]  /*2e90*/  ISETP.NE.AND P1, PT, R154, RZ, PT ;  /* 0x000000ff9a00720c */ /* 0x000fe40003f25270 */
[----:B------:R-:W-:Y:S11]  /*2ea0*/  ISETP.NE.AND P0, PT, R153, RZ, PT ;  /* 0x000000ff9900720c */ /* 0x000ff60003f05270 */
[----:B------:R-:W-:Y:S01]  /*2eb0*/  @P1 IMAD.MOV.U32 R2, RZ, RZ, R107 ;  /* 0x000000ffff021224 */ /* 0x000fe200078e006b */
[----:B------:R-:W-:Y:S01]  /*2ec0*/  @P1 MOV R20, R117 ;  /* 0x0000007500141202 */ /* 0x000fe20000000f00 */
[----:B------:R-:W-:Y:S02]  /*2ed0*/  @P1 IMAD.MOV.U32 R3, RZ, RZ, R106 ;  /* 0x000000ffff031224 */ /* 0x000fe400078e006a */
[----:B------:R-:W-:Y:S03]  /*2ee0*/  @P1 IMAD.MOV.U32 R21, RZ, RZ, R116 ;  /* 0x000000ffff151224 */ /* 0x000fe600078e0074 */
[----:B------:R1:W2:Y:S02]  /*2ef0*/  @P1 LD.E.128 R4, [R2.64] ;  /* 0x0000000602041980 */ /* 0x0002a4000c101d00 */
[----:B-1----:R-:W-:Y:S01]  /*2f00*/  @P0 MOV R2, R107 ;  /* 0x0000006b00020202 */ /* 0x002fe20000000f00 */
[----:B------:R-:W-:Y:S01]  /*2f10*/  @P0 IMAD.MOV.U32 R3, RZ, RZ, R106 ;  /* 0x000000ffff030224 */ /* 0x000fe200078e006a */
[----:B--2---:R1:W-:Y:S04]  /*2f20*/  @P1 ST.E.128 [R20.64], R4 ;  /* 0x0000000414001985 */ /* 0x0043e8000c101d06 */
[----:B-1----:R1:W2:Y:S02]  /*2f30*/  @P0 LD.E.128 R4, [R2.64+0x80] ;  /* 0x0000800602040980 */ /* 0x0022a4000c101d00 */
[----:B-1----:R-:W-:Y:S01]  /*2f40*/  @P0 MOV R2, R117 ;  /* 0x0000007500020202 */ /* 0x002fe20000000f00 */
[----:B------:R-:W-:Y:S05]  /*2f50*/  @P0 IMAD.MOV.U32 R3, RZ, RZ, R116 ;  /* 0x000000ffff030224 */ /* 0x000fea00078e0074 */
[----:B--2---:R1:W-:Y:S02]  /*2f60*/  @P0 ST.E.128 [R2.64+0x80], R4 ;  /* 0x0000800402000985 */ /* 0x0043e4000c101d06 */
.L_x_1165:
[----:B------:R-:W-:Y:S05]  /*2f70*/  BSYNC B0 ;  /* 0x0000000000007941 */ /* 0x000fea0003800000 */
.L_x_1164:
[C---:B------:R-:W-:Y:S01]  /*2f80*/  ISETP.GE.AND P0, PT, R55.reuse, R211, PT ;  /* 0x000000d33700720c */ /* 0x040fe20003f06270 */
[----:B------:R-:W-:Y:S03]  /*2f90*/  BSSY B0, `(.L_x_1166) ;  /* 0x000000e000007945 */ /* 0x000fe60003800000 */
[----:B------:R-:W-:Y:S11]  /*2fa0*/  ISETP.GE.AND P0, PT, R55, R210, !P0 ;  /* 0x000000d23700720c */ /* 0x000ff60004706270 */
[----:B------:R-:W-:Y:S02]  /*2fb0*/  @!UPT UIADD3 URZ, URZ, URZ, URZ ;  /* 0x0000003f3f3ff290 */ /* 0x000fe4000fffe03f */
[----:B------:R-:W-:-:S05]  /*2fc0*/  @!P0 BRA `(.L_x_1167) ;  /* 0x000000a000008947 */ /* 0x000fca0003800000 */
[----:B------:R-:W-:Y:S02]  /*2fd0*/  ISETP.NE.AND P1, PT, R154, RZ, PT ;  /* 0x000000ff9a00720c */ /* 0x000fe40003f25270 */
[----:B------:R-:W-:Y:S02]  /*2fe0*/  IADD3 R20, P0, R107, R97, RZ ;  /* 0x000000616b147210 */ /* 0x000fe40007f1e0ff */
[----:B-1----:R-:W-:Y:S03]  /*2ff0*/  LEA R2, P3, R225, R117, 0x1 ;  /* 0x00000075e1027211 */ /* 0x002fe600078608ff */
[----:B------:R-:W-:Y:S01]  /*3000*/  IMAD.X R21, R106, 0x1, R96, P0 ;  /* 0x000000016a157824 */ /* 0x000fe200000e0660 */
[----:B------:R-:W-:Y:S02]  /*3010*/  ISETP.NE.AND P0, PT, R153, RZ, PT ;  /* 0x000000ff9900720c */ /* 0x000fe40003f05270 */
[----:B------:R-:W-:Y:S03]  /*3020*/  LEA.HI.X R3, R225, R116, R226, 0x1, P3 ;  /* 0x00000074e1037211 */ /* 0x000fe600018f0ce2 */
[----:B------:R-:W2:Y:S04]  /*3030*/  @P1 LD.E.128 R4, [R20.64] ;  /* 0x0000000614041980 */ /* 0x000ea8000c101d00 */
[----:B--2---:R1:W-:Y:S04]  /*3040*/  @P1 ST.E.128 [R2.64], R4 ;  /* 0x0000000402001985 */ /* 0x0043e8000c101d06 */
[----:B-1----:R-:W2:Y:S04]  /*3050*/  @P0 LD.E.128 R4, [R20.64+0x80] ;  /* 0x0000800614040980 */ /* 0x002ea8000c101d00 */
[----:B--2---:R1:W-:Y:S02]  /*3060*/  @P0 ST.E.128 [R2.64+0x80], R4 ;  /* 0x0000800402000985 */ /* 0x0043e4000c101d06 */
.L_x_1167:
[----:B------:R-:W-:Y:S05]  /*3070*/  BSYNC B0 ;  /* 0x0000000000007941 */ /* 0x000fea0003800000 */
.L_x_1166:
        /* <DEDUP_REMOVED lines=13> */
[----:B-1----:R-:W2:Y:S04]  /*3150*/  @P0 LD.E.128 R4, [R20.64+0x80] ;  /* 0x0000800614040980 */ /* 0x002ea8000c101d00 */
[----:B--2---:R1:W-:Y:S02]  /*3160*/  @P0 ST.E.128 [R2.64+0x80], R4 ;  /* 0x0000800402000985 */ /* 0x0043e4000c101d06 */
.L_x_1169:
[----:B------:R-:W-:Y:S05]  /*3170*/  BSYNC B0 ;  /* 0x0000000000007941 */ /* 0x000fea0003800000 */
.L_x_1168:
        /* <DEDUP_REMOVED lines=15> */
.L_x_1171:
[----:B------:R-:W-:Y:S05]  /*3270*/  BSYNC B0 ;  /* 0x0000000000007941 */ /* 0x000fea0003800000 */
.L_x_1170:
        /* <DEDUP_REMOVED lines=15> */
.L_x_1173:
[----:B------:R-:W-:Y:S05]  /*3370*/  BSYNC B0 ;  /* 0x0000000000007941 */ /* 0x000fea0003800000 */
.L_x_1172:
        /* <DEDUP_REMOVED lines=15> */
.L_x_1175:
[----:B------:R-:W-:Y:S05]  /*3470*/  BSYNC B0 ;  /* 0x0000000000007941 */ /* 0x000fea0003800000 */
.L_x_1174:
        /* <DEDUP_REMOVED lines=15> */
.L_x_1177:
[----:B------:R-:W-:Y:S05]  /*3570*/  BSYNC B0 ;  /* 0x0000000000007941 */ /* 0x000fea0003800000 */
.L_x_1176:
        /* <DEDUP_REMOVED lines=15> */
.L_x_1179:
[----:B------:R-:W-:Y:S05]  /*3670*/  BSYNC B0 ;  /* 0x0000000000007941 */ /* 0x000fea0003800000 */
.L_x_1178:
[----:B------:R-:W2:Y:S01]  /*3680*/  LD.E R17, [R10.64+0xd0] ;  /* 0x0000d0060a117980 */ /* 0x000ea2000c101900 */
[----:B-1----:R-:W-:Y:S01]  /*3690*/  IMAD.MOV.U32 R2, RZ, RZ, R107 ;  /* 0x000000ffff027224 */ /* 0x002fe200078e006b */
[----:B------:R-:W-:Y:S01]  /*36a0*/  BSSY B3, `(.L_x_1180) ;  /* 0x0000b8a000037945 */ /* 0x000fe20003800000 */
[----:B------:R-:W-:Y:S01]  /*36b0*/  IMAD.MOV.U32 R3, RZ, RZ, R106 ;  /* 0x000000ffff037224 */ /* 0x000fe200078e006a */
[----:B------:R-:W3:Y:S01]  /*36c0*/  LD.E R0, [R10.64+0x130] ;  /* 0x000130060a007980 */ /* 0x000ee2000c101900 */
        /* <DEDUP_REMOVED lines=16> */
[----:B------:R-:W-:Y:S02]  /*37d0*/  MOV R2, R109 ;  /* 0x0000006d00027202 */ /* 0x000fe40000000f00 */
[----:B------:R-:W-:Y:S02]  /*37e0*/  MOV R3, R108 ;  /* 0x0000006c00037202 */ /* 0x000fe40000000f00 */
[----:B------:R-:W-:Y:S03]  /*37f0*/  ISETP.GE.AND P0, PT, R18, R17, PT ;  /* 0x000000111200720c */ /* 0x000fe60003f06270 */
[----:B------:R1:W2:Y:S10]  /*3800*/  LD.E.128 R20, [R2.64] ;  /* 0x0000000602147980 */ /* 0x0002b4000c101d00 */
[----:B------:R-:W-:Y:S05]  /*3810*/  @!P0 MOV R35, R33 ;  /* 0x0000002100238202 */ /* 0x000fea0000000f00 */
[----:B------:R-:W3:Y:S01]  /*3820*/  @!P0 LD.E.64 R28, [R34.64] ;  /* 0x00000006221c8980 */ /* 0x000ee2000c101b00 */
[----:B-1----:R-:W-:Y:S02]  /*3830*/  @!P0 MOV R2, R13 ;  /* 0x0000000d00028202 */ /* 0x002fe40000000f00 */
[----:B------:R-:W-:Y:S06]  /*3840*/  @!P0 MOV R3, R12 ;  /* 0x0000000c00038202 */ /* 0x000fec0000000f00 */
[----:B------:R-:W4:Y:S01]  /*3850*/  @!P0 LD.E.64 R2, [R2.64] ;  /* 0x0000000602028980 */ /* 0x000f22000c101b00 */
[----:B--2---:R-:W-:Y:S01]  /*3860*/  @!P0 IMAD.MOV.U32 R7, RZ, RZ, R21 ;  /* 0x000000ffff078224 */ /* 0x004fe200078e0015 */
[----:B------:R-:W-:Y:S05]  /*3870*/  @!P0 MOV R24, R20 ;  /* 0x0000001400188202 */ /* 0x000fea0000000f00 */
[--C-:B------:R-:W-:Y:S02]  /*3880*/  @!P0 HADD2.F32 R0, -RZ, R24.reuse.H1_H1 ;  /* 0x30000018ff008230 */ /* 0x100fe40000004100 */
[----:B------:R-:W-:Y:S02]  /*3890*/  @!P0 HADD2.F32 R24, -RZ, R24.H0_H0 ;  /* 0x20000018ff188230 */ /* 0x000fe40000004100 */
[--C-:B---3--:R-:W-:Y:S02]  /*38a0*/  @!P0 HADD2.F32 R25, -RZ, R28.reuse.H0_H0 ;  /* 0x2000001cff198230 */ /* 0x108fe40000004100 */
[--C-:B------:R-:W-:Y:S02]  /*38b0*/  @!P0 HADD2.F32 R27, -RZ, R29.reuse.H0_H0 ;  /* 0x2000001dff1b8230 */ /* 0x100fe40000004100 */
[----:B------:R-:W-:Y:S02]  /*38c0*/  @!P0 HADD2.F32 R26, -RZ, R28.H1_H1 ;  /* 0x3000001cff1a8230 */ /* 0x000fe40000004100 */
[----:B------:R-:W-:Y:S02]  /*38d0*/  @!P0 HADD2.F32 R28, -RZ, R29.H1_H1 ;  /* 0x3000001dff1c8230 */ /* 0x000fe40000004100 */
[--C-:B----4-:R-:W-:Y:S02]  /*38e0*/  @!P0 HADD2.F32 R8, -RZ, R2.reuse.H0_H0 ;  /* 0x20000002ff088230 */ /* 0x110fe40000004100 */
[----:B------:R-:W-:Y:S01]  /*38f0*/  @!P0 HADD2.F32 R6, -RZ, R2.H1_H1 ;  /* 0x30000002ff068230 */ /* 0x000fe20000004100 */
[C---:B------:R-:W-:Y:S01]  /*3900*/  @!P0 FMUL.FTZ R2, R0.reuse, R25 ;  /* 0x0000001900028220 */ /* 0x040fe20000410000 */
[--C-:B------:R-:W-:Y:S01]  /*3910*/  @!P0 HADD2.F32 R4, -RZ, R3.reuse.H0_H0 ;  /* 0x20000003ff048230 */ /* 0x100fe20000004100 */
[-C--:B------:R-:W-:Y:S01]  /*3920*/  @!P0 FMUL.FTZ R0, R0, R8.reuse ;  /* 0x0000000800008220 */ /* 0x080fe20000410000 */
[----:B------:R-:W-:Y:S01]  /*3930*/  @!P0 HADD2.F32 R5, -RZ, R3.H1_H1 ;  /* 0x30000003ff058230 */ /* 0x000fe20000004100 */
[----:B------:R-:W-:Y:S01]  /*3940*/  @!P0 FFMA.FTZ R29, R24, R8, -R2 ;  /* 0x00000008181d8223 */ /* 0x000fe20000010802 */
[----:B------:R-:W-:Y:S01]  /*3950*/  @!P0 MOV R8, R22 ;  /* 0x0000001600088202 */ /* 0x000fe20000000f00 */
[----:B------:R-:W-:Y:S01]  /*3960*/  @!P0 FFMA.FTZ R0, R25, R24, R0 ;  /* 0x0000001819008223 */ /* 0x000fe20000010000 */
[--C-:B------:R-:W-:Y:S01]  /*3970*/  @!P0 HADD2.F32 R2, -RZ, R7.reuse.H1_H1 ;  /* 0x30000007ff028230 */ /* 0x100fe20000004100 */
[----:B------:R-:W-:Y:S01]  /*3980*/  @!P0 MOV R3, R23 ;  /* 0x0000001700038202 */ /* 0x000fe20000000f00 */
[----:B------:R-:W-:Y:S02]  /*3990*/  @!P0 HADD2.F32 R25, -RZ, R7.H0_H0 ;  /* 0x20000007ff198230 */ /* 0x000fe40000004100 */
[----:B------:R-:W-:Y:S01]  /*39a0*/  @!P0 F2FP.PACK_AB R0, R0, R29 ;  /* 0x0000001d0000823e */ /* 0x000fe200000000ff */
[C---:B------:R-:W-:Y:S01]  /*39b0*/  @!P0 FMUL.FTZ R30, R2.reuse, R26 ;  /* 0x0000001a021e8220 */ /* 0x040fe20000410000 */
[--C-:B------:R-:W-:Y:S01]  /*39c0*/  @!P0 HADD2.F32 R24, -RZ, R8.reuse.H1_H1 ;  /* 0x30000008ff188230 */ /* 0x100fe20000004100 */
[----:B------:R-:W-:Y:S01]  /*39d0*/  @!P0 FMUL.FTZ R2, R2, R6 ;  /* 0x0000000602028220 */ /* 0x000fe20000410000 */
[----:B------:R-:W-:Y:S01]  /*39e0*/  @!P0 MOV R20, R0 ;  /* 0x0000000000148202 */ /* 0x000fe20000000f00 */
[----:B------:R-:W-:Y:S01]  /*39f0*/  @!P0 FFMA.FTZ R30, R25, R6, -R30 ;  /* 0x00000006191e8223 */ /* 0x000fe2000001081e */
[--C-:B------:R-:W-:Y:S01]  /*3a00*/  @!P0 HADD2.F32 R7, -RZ, R3.reuse.H1_H1 ;  /* 0x30000003ff078230 */ /* 0x100fe20000004100 */
[----:B------:R-:W-:Y:S01]  /*3a10*/  @!P0 FMUL.FTZ R36, R24, R27 ;  /* 0x0000001b18248220 */ /* 0x000fe20000410000 */
[----:B------:R-:W-:Y:S01]  /*3a20*/  @!P0 HADD2.F32 R6, -RZ, R8.H0_H0 ;  /* 0x20000008ff068230 */ /* 0x000fe20000004100 */
[----:B------:R-:W-:Y:S01]  /*3a30*/  @!P0 FFMA.FTZ R2, R26, R25, R2 ;  /* 0x000000191a028223 */ /* 0x000fe20000010002 */
[----:B------:R-:W-:Y:S01]  /*3a40*/  @!P0 HADD2.F32 R8, -RZ, R3.H0_H0 ;  /* 0x20000003ff088230 */ /* 0x000fe20000004100 */
[----:B------:R-:W-:Y:S02]  /*3a50*/  @!P0 FMUL.FTZ R3, R24, R4 ;  /* 0x0000000418038220 */ /* 0x000fe40000410000 */
[C---:B------:R-:W-:Y:S01]  /*3a60*/  @!P0 FMUL.FTZ R35, R7.reuse, R28 ;  /* 0x0000001c07238220 */ /* 0x040fe20000410000 */
[----:B------:R-:W-:Y:S01]  /*3a70*/  @!P0 F2FP.PACK_AB R2, R2, R30 ;  /* 0x0000001e0202823e */ /* 0x000fe200000000ff */
[----:B------:R-:W-:Y:S02]  /*3a80*/  @!P0 FFMA.FTZ R24, R6, R4, -R36 ;  /* 0x0000000406188223 */ /* 0x000fe40000010824 */
[----:B------:R-:W-:Y:S01]  /*3a90*/  @!P0 FMUL.FTZ R4, R7, R5 ;  /* 0x0000000507048220 */ /* 0x000fe20000410000 */
[----:B------:R-:W-:Y:S01]  /*3aa0*/  MOV R7, R114 ;  /* 0x0000007200077202 */ /* 0x000fe20000000f00 */
[----:B------:R-:W-:Y:S01]  /*3ab0*/  @!P0 FFMA.FTZ R3, R27, R6, R3 ;  /* 0x000000061b038223 */ /* 0x000fe20000010003 */
[----:B------:R-:W-:Y:S01]  /*3ac0*/  MOV R6, R115 ;  /* 0x0000007300067202 */ /* 0x000fe20000000f00 */
[----:B------:R-:W-:Y:S02]  /*3ad0*/  @!P0 FFMA.FTZ R35, R8, R5, -R35 ;  /* 0x0000000508238223 */ /* 0x000fe40000010823 */
[----:B------:R-:W-:Y:S01]  /*3ae0*/  @!P0 FFMA.FTZ R4, R28, R8, R4 ;  /* 0x000000081c048223 */ /* 0x000fe20000010004 */
[----:B------:R-:W-:Y:S01]  /*3af0*/  @!P0 F2FP.PACK_AB R3, R3, R24 ;  /* 0x000000180303823e */ /* 0x000fe200000000ff */
[----:B------:R-:W-:Y:S03]  /*3b00*/  @!P0 IMAD.MOV.U32 R21, RZ, RZ, R2 ;  /* 0x000000ffff158224 */ /* 0x000fe600078e0002 */
[----:B------:R-:W-:Y:S02]  /*3b10*/  @!P0 F2FP.PACK_AB R4, R4, R35 ;  /* 0x000000230404823e */ /* 0x000fe400000000ff */
[----:B------:R-:W-:Y:S02]  /*3b20*/  @!P0 MOV R22, R3 ;  /* 0x0000000300168202 */ /* 0x000fe40000000f00 */
[----:B------:R-:W-:Y:S05]  /*3b30*/  @!P0 MOV R23, R4 ;  /* 0x0000000400178202 */ /* 0x000fea0000000f00 */
[----:B------:R1:W-:Y:S02]  /*3b40*/  ST.E.128 [R6.64], R20 ;  /* 0x0000001406007985 */ /* 0x0003e4000c101d06 */
.L_x_1186:
[----:B------:R-:W-:Y:S05]  /*3b50*/  BSYNC B0 ;  /* 0x0000000000007941 */ /* 0x000fea0003800000 */
.L_x_1185:
[----:B------:R-:W-:Y:S11]  /*3b60*/  ISETP.GE.AND P0, PT, R9, R163, PT ;  /* 0x000000a30900720c */ /* 0x000ff60003f06270 */
[----:B------:R-:W-:Y:S02]  /*3b70*/  @!UPT UIADD3 URZ, URZ, URZ, URZ ;  /* 0x0000003f3f3ff290 */ /* 0x000fe4000fffe03f */
[----:B------:R-:W-:-:S05]  /*3b80*/  @P0 BRA `(.L_x_1184) ;  /* 0x0000038000000947 */ /* 0x000fca0003800000 */
[----:B------:R-:W-:Y:S02]  /*3b90*/  MOV R2, R109 ;  /* 0x0000006d00027202 */ /* 0x000fe40000000f00 */
[----:B------:R-:W-:Y:S02]  /*3ba0*/  MOV R3, R108 ;  /* 0x0000006c00037202 */ /* 0x000fe40000000f00 */
[----:B------:R-:W-:Y:S03]  /*3bb0*/  ISETP.GE.AND P0, PT, R9, R17, PT ;  /* 0x000000110900720c */ /* 0x000fe60003f06270 */
[----:B-1----:R1:W2:Y:S10]  /*3bc0*/  LD.E.128 R20, [R2.64+0x80] ;  /* 0x0000800602147980 */ /* 0x0022b4000c101d00 */
[----:B------:R-:W-:Y:S05]  /*3bd0*/  @!P0 MOV R35, R33 ;  /* 0x0000002100238202 */ /* 0x000fea0000000f00 */
[----:B------:R-:W3:Y:S01]  /*3be0*/  @!P0 LD.E.64 R28, [R34.64+0x40] ;  /* 0x00004006221c8980 */ /* 0x000ee2000c101b00 */
[----:B-1----:R-:W-:Y:S02]  /*3bf0*/  @!P0 MOV R2, R13 ;  /* 0x0000000d00028202 */ /* 0x002fe40000000f00 */
[----:B------:R-:W-:Y:S06]  /*3c00*/  @!P0 MOV R3, R12 ;  /* 0x0000000c00038202 */ /* 0x000fec0000000f00 */
[----:B------:R-:W4:Y:S01]  /*3c10*/  @!P0 LD.E.64 R2, [R2.64+0x40] ;  /* 0x0000400602028980 */ /* 0x000f22000c101b00 */
        /* <DEDUP_REMOVED lines=46> */
[----:B------:R1:W-:Y:S02]  /*3f00*/  ST.E.128 [R6.64+0x80], R20 ;  /* 0x0000801406007985 */ /* 0x0003e4000c101d06 */
.L_x_1184:
[----:B------:R-:W-:Y:S05]  /*3f10*/  BSYNC B1 ;  /* 0x0000000000017941 */ /* 0x000fea0003800000 */
.L_x_1183:
        /* <DEDUP_REMOVED lines=9> */
[C---:B-1----:R-:W-:Y:S02]  /*3fb0*/  IADD3 R6, P2, R38.reuse, R13, RZ ;  /* 0x0000000d26067210 */ /* 0x042fe40007f5e0ff */
[----:B------:R-:W-:Y:S03]  /*3fc0*/  IADD3 R38, P1, R38, R34, RZ ;  /* 0x0000002226267210 */ /* 0x000fe60007f3e0ff */
[C---:B------:R-:W-:Y:S02]  /*3fd0*/  IMAD.X R7, R0.reuse, 0x1, R12, P2 ;  /* 0x0000000100077824 */ /* 0x040fe400010e060c */
[----:B------:R-:W-:Y:S01]  /*3fe0*/  IMAD.X R39, R0, 0x1, R33, P1 ;  /* 0x0000000100277824 */ /* 0x000fe200008e0621 */
[----:B------:R-:W-:-:S05]  /*3ff0*/  @P0 BRA `(.L_x_1190) ;  /* 0x0000035000000947 */ /* 0x000fca0003800000 */
[C---:B------:R-:W-:Y:S02]  /*4000*/  LEA R20, P1, R77.reuse, R109, 0x1 ;  /* 0x0000006d4d147211 */ /* 0x040fe400078208ff */
[----:B------:R-:W-:Y:S02]  /*4010*/  ISETP.GE.AND P0, PT, R18, R17, PT ;  /* 0x000000111200720c */ /* 0x000fe40003f06270 */
[----:B------:R-:W-:Y:S06]  /*4020*/  LEA.HI.X R21, R77, R108, R76, 0x1, P1 ;  /* 0x0000006c4d157211 */ /* 0x000fec00008f0c4c */
[----:B------:R-:W2:Y:S08]  /*4030*/  LD.E.128 R20, [R20.64] ;  /* 0x0000000614147980 */ /* 0x000eb0000c101d00 */
[----:B------:R-:W3:Y:S06]  /*4040*/  @!P0 LD.E.64 R2, [R6.64] ;  /* 0x0000000606028980 */ /* 0x000eec000c101b00 */
[----:B------:R-:W4:Y:S01]  /*4050*/  @!P0 LD.E.64 R36, [R38.64] ;  /* 0x0000000626248980 */ /* 0x000f22000c101b00 */
[--C-:B---3--:R-:W-:Y:S01]  /*4060*/  @!P0 HADD2.F32 R25, -RZ, R2.reuse.H0_H0 ;  /* 0x20000002ff198230 */ /* 0x108fe20000004100 */
[----:B--2---:R-:W-:Y:S01]  /*4070*/  @!P0 MOV R0, R20 ;  /* 0x0000001400008202 */ /* 0x004fe20000000f00 */
[----:B------:R-:W-:Y:S01]  /*4080*/  @!P0 HADD2.F32 R8, -RZ, R2.H1_H1 ;  /* 0x30000002ff088230 */ /* 0x000fe20000004100 */
[----:B------:R-:W-:Y:S01]  /*4090*/  @!P0 MOV R24, R21 ;  /* 0x0000001500188202 */ /* 0x000fe20000000f00 */
[--C-:B------:R-:W-:Y:S02]  /*40a0*/  @!P0 HADD2.F32 R4, -RZ, R3.reuse.H0_H0 ;  /* 0x20000003ff048230 */ /* 0x100fe40000004100 */
[----:B----4-:R-:W-:Y:S02]  /*40b0*/  @!P0 HADD2.F32 R26, -RZ, R36.H0_H0 ;  /* 0x20000024ff1a8230 */ /* 0x010fe40000004100 */
[--C-:B------:R-:W-:Y:S02]  /*40c0*/  @!P0 HADD2.F32 R2, -RZ, R0.reuse.H1_H1 ;  /* 0x30000000ff028230 */ /* 0x100fe40000004100 */
[----:B------:R-:W-:Y:S02]  /*40d0*/  @!P0 HADD2.F32 R27, -RZ, R0.H0_H0 ;  /* 0x20000000ff1b8230 */ /* 0x000fe40000004100 */
[----:B------:R-:W-:Y:S01]  /*40e0*/  @!P0 HADD2.F32 R5, -RZ, R3.H1_H1 ;  /* 0x30000003ff058230 */ /* 0x000fe20000004100 */
[C---:B------:R-:W-:Y:S01]  /*40f0*/  @!P0 FMUL.FTZ R35, R2.reuse, R26 ;  /* 0x0000001a02238220 */ /* 0x040fe20000410000 */
[----:B------:R-:W-:Y:S01]  /*4100*/  @!P0 MOV R3, R23 ;  /* 0x0000001700038202 */ /* 0x000fe20000000f00 */
[-C--:B------:R-:W-:Y:S01]  /*4110*/  @!P0 FMUL.FTZ R0, R2, R25.reuse ;  /* 0x0000001902008220 */ /* 0x080fe20000410000 */
[----:B------:R-:W-:Y:S01]  /*4120*/  @!P0 HADD2.F32 R2, -RZ, R24.H1_H1 ;  /* 0x30000018ff028230 */ /* 0x000fe20000004100 */
[----:B------:R-:W-:Y:S01]  /*4130*/  @!P0 FFMA.FTZ R35, R27, R25, -R35 ;  /* 0x000000191b238223 */ /* 0x000fe20000010823 */
[----:B------:R-:W-:Y:S01]  /*4140*/  @!P0 MOV R25, R22 ;  /* 0x0000001600198202 */ /* 0x000fe20000000f00 */
[----:B------:R-:W-:Y:S01]  /*4150*/  @!P0 FFMA.FTZ R0, R26, R27, R0 ;  /* 0x0000001b1a008223 */ /* 0x000fe20000010000 */
[----:B------:R-:W-:Y:S02]  /*4160*/  @!P0 HADD2.F32 R28, -RZ, R36.H1_H1 ;  /* 0x30000024ff1c8230 */ /* 0x000fe40000004100 */
[----:B------:R-:W-:Y:S02]  /*4170*/  @!P0 HADD2.F32 R27, -RZ, R24.H0_H0 ;  /* 0x20000018ff1b8230 */ /* 0x000fe40000004100 */
[----:B------:R-:W-:Y:S01]  /*4180*/  @!P0 HADD2.F32 R24, -RZ, R3.H1_H1 ;  /* 0x30000003ff188230 */ /* 0x000fe20000004100 */
[C---:B------:R-:W-:Y:S01]  /*4190*/  @!P0 FMUL.FTZ R36, R2.reuse, R28 ;  /* 0x0000001c02248220 */ /* 0x040fe20000410000 */
[----:B------:R-:W-:Y:S01]  /*41a0*/  @!P0 HADD2.F32 R29, -RZ, R37.H0_H0 ;  /* 0x20000025ff1d8230 */ /* 0x000fe20000004100 */
[-C--:B------:R-:W-:Y:S01]  /*41b0*/  @!P0 FMUL.FTZ R2, R2, R8.reuse ;  /* 0x0000000802028220 */ /* 0x080fe20000410000 */
[----:B------:R-:W-:Y:S01]  /*41c0*/  @!P0 F2FP.PACK_AB R0, R0, R35 ;  /* 0x000000230000823e */ /* 0x000fe200000000ff */
[----:B------:R-:W-:Y:S01]  /*41d0*/  @!P0 FFMA.FTZ R36, R27, R8, -R36 ;  /* 0x000000081b248223 */ /* 0x000fe20000010824 */
[----:B------:R-:W-:Y:S01]  /*41e0*/  @!P0 HADD2.F32 R26, -RZ, R25.H1_H1 ;  /* 0x30000019ff1a8230 */ /* 0x000fe20000004100 */
[----:B------:R-:W-:Y:S01]  /*41f0*/  @!P0 FFMA.FTZ R2, R28, R27, R2 ;  /* 0x0000001b1c028223 */ /* 0x000fe20000010002 */
[----:B------:R-:W-:Y:S01]  /*4200*/  @!P0 MOV R20, R0 ;  /* 0x0000000000148202 */ /* 0x000fe20000000f00 */
[----:B------:R-:W-:Y:S02]  /*4210*/  @!P0 HADD2.F32 R30, -RZ, R37.H1_H1 ;  /* 0x30000025ff1e8230 */ /* 0x000fe40000004100 */
[----:B------:R-:W-:Y:S01]  /*4220*/  @!P0 HADD2.F32 R8, -RZ, R25.H0_H0 ;  /* 0x20000019ff088230 */ /* 0x000fe20000004100 */
[----:B------:R-:W-:Y:S01]  /*4230*/  @!P0 F2FP.PACK_AB R2, R2, R36 ;  /* 0x000000240202823e */ /* 0x000fe200000000ff */
[C---:B------:R-:W-:Y:S01]  /*4240*/  @!P0 FMUL.FTZ R40, R26.reuse, R29 ;  /* 0x0000001d1a288220 */ /* 0x040fe20000410000 */
[----:B------:R-:W-:Y:S01]  /*4250*/  @!P0 HADD2.F32 R25, -RZ, R3.H0_H0 ;  /* 0x20000003ff198230 */ /* 0x000fe20000004100 */
[----:B------:R-:W-:Y:S01]  /*4260*/  @!P0 FMUL.FTZ R3, R26, R4 ;  /* 0x000000041a038220 */ /* 0x000fe20000410000 */
[----:B------:R-:W-:Y:S01]  /*4270*/  @!P0 MOV R21, R2 ;  /* 0x0000000200158202 */ /* 0x000fe20000000f00 */
[----:B------:R-:W-:Y:S02]  /*4280*/  @!P0 FMUL.FTZ R37, R24, R30 ;  /* 0x0000001e18258220 */ /* 0x000fe40000410000 */
[----:B------:R-:W-:Y:S02]  /*4290*/  @!P0 FFMA.FTZ R26, R8, R4, -R40 ;  /* 0x00000004081a8223 */ /* 0x000fe40000010828 */
[----:B------:R-:W-:Y:S01]  /*42a0*/  @!P0 FMUL.FTZ R4, R24, R5 ;  /* 0x0000000518048220 */ /* 0x000fe20000410000 */
[----:B------:R-:W-:Y:S01]  /*42b0*/  LEA R24, P1, R227, R115, 0x1 ;  /* 0x00000073e3187211 */ /* 0x000fe200078208ff */
[----:B------:R-:W-:Y:S02]  /*42c0*/  @!P0 FFMA.FTZ R3, R29, R8, R3 ;  /* 0x000000081d038223 */ /* 0x000fe40000010003 */
[----:B------:R-:W-:Y:S02]  /*42d0*/  @!P0 FFMA.FTZ R37, R25, R5, -R37 ;  /* 0x0000000519258223 */ /* 0x000fe40000010825 */
[----:B------:R-:W-:Y:S01]  /*42e0*/  @!P0 FFMA.FTZ R4, R30, R25, R4 ;  /* 0x000000191e048223 */ /* 0x000fe20000010004 */
[----:B------:R-:W-:Y:S02]  /*42f0*/  @!P0 F2FP.PACK_AB R3, R3, R26 ;  /* 0x0000001a0303823e */ /* 0x000fe400000000ff */
[----:B------:R-:W-:Y:S02]  /*4300*/  LEA.HI.X R25, R227, R114, R228, 0x1, P1 ;  /* 0x00000072e3197211 */ /* 0x000fe400008f0ce4 */
[----:B------:R-:W-:Y:S02]  /*4310*/  @!P0 F2FP.PACK_AB R4, R4, R37 ;  /* 0x000000250404823e */ /* 0x000fe400000000ff */
[----:B------:R-:W-:Y:S02]  /*4320*/  @!P0 MOV R22, R3 ;  /* 0x0000000300168202 */ /* 0x000fe40000000f00 */
[----:B------:R-:W-:Y:S05]  /*4330*/  @!P0 MOV R23, R4 ;  /* 0x0000000400178202 */ /* 0x000fea0000000f00 */
[----:B------:R1:W-:Y:S02]  /*4340*/  ST.E.128 [R24.64], R20 ;  /* 0x0000001418007985 */ /* 0x0003e4000c101d06 */
.L_x_1190:
[----:B------:R-:W-:Y:S05]  /*4350*/  BSYNC B0 ;  /* 0x0000000000007941 */ /* 0x000fea0003800000 */
.L_x_1189:
[----:B------:R-:W-:Y:S11]  /*4360*/  ISETP.GE.AND P0, PT, R9, R163, PT ;  /* 0x000000a30900720c */ /* 0x000ff60003f06270 */
[----:B------:R-:W-:Y:S02]  /*4370*/  @!UPT UIADD3 URZ, URZ, URZ, URZ ;  /* 0x0000003f3f3ff290 */ /* 0x000fe4000fffe03f */
[----:B------:R-:W-:-:S05]  /*4380*/  @P0 BRA `(.L_x_1188) ;  /* 0x0000035000000947 */ /* 0x000fca0003800000 */
[----:B-1----:R-:W-:Y:S02]  /*4390*/  LEA R20, P1, R79, R109, 0x1 ;  /* 0x0000006d4f147211 */ /* 0x002fe400078208ff */
[----:B------:R-:W-:Y:S02]  /*43a0*/  ISETP.GE.AND P0, PT, R9, R17, PT ;  /* 0x000000110900720c */ /* 0x000fe40003f06270 */
[----:B------:R-:W-:Y:S06]  /*43b0*/  LEA.HI.X R21, R79, R108, R78, 0x1, P1 ;  /* 0x0000006c4f157211 */ /* 0x000fec00008f0c4e */
[----:B------:R-:W2:Y:S08]  /*43c0*/  LD.E.128 R20, [R20.64] ;  /* 0x0000000614147980 */ /* 0x000eb0000c101d00 */
[----:B------:R-:W3:Y:S06]  /*43d0*/  @!P0 LD.E.64 R2, [R6.64+0x40] ;  /* 0x0000400606028980 */ /* 0x000eec000c101b00 */
[----:B------:R-:W4:Y:S01]  /*43e0*/  @!P0 LD.E.64 R28, [R38.64+0x40] ;  /* 0x00004006261c8980 */ /* 0x000f22000c101b00 */
        /* <DEDUP_REMOVED lines=10> */
[----:B------:R-:W-:Y:S01]  /*4490*/  @!P0 HADD2.F32 R27, -RZ, R29.H0_H0 ;  /* 0x2000001dff1b8230 */ /* 0x000fe20000004100 */
[-C--:B------:R-:W-:Y:S01]  /*44a0*/  @!P0 FMUL.FTZ R0, R2, R8.reuse ;  /* 0x0000000802008220 */ /* 0x080fe20000410000 */
[----:B------:R-:W-:Y:S02]  /*44b0*/  @!P0 HADD2.F32 R2, -RZ, R7.H1_H1 ;  /* 0x30000007ff028230 */ /* 0x000fe40000004100 */
[----:B------:R-:W-:Y:S01]  /*44c0*/  @!P0 HADD2.F32 R26, -RZ, R28.H1_H1 ;  /* 0x3000001cff1a8230 */ /* 0x000fe20000004100 */
[----:B------:R-:W-:Y:S01]  /*44d0*/  @!P0 FFMA.FTZ R0, R24, R25, R0 ;  /* 0x0000001918008223 */ /* 0x000fe20000010000 */
[----:B------:R-:W-:Y:S01]  /*44e0*/  @!P0 HADD2.F32 R28, -RZ, R29.H1_H1 ;  /* 0x3000001dff1c8230 */ /* 0x000fe20000004100 */
[----:B------:R-:W-:Y:S01]  /*44f0*/  @!P0 FFMA.FTZ R29, R25, R8, -R3 ;  /* 0x00000008191d8223 */ /* 0x000fe20000010803 */
[----:B------:R-:W-:Y:S01]  /*4500*/  @!P0 MOV R8, R22 ;  /* 0x0000001600088202 */ /* 0x000fe20000000f00 */
[C---:B------:R-:W-:Y:S01]  /*4510*/  @!P0 FMUL.FTZ R30, R2.reuse, R26 ;  /* 0x0000001a021e8220 */ /* 0x040fe20000410000 */
[----:B------:R-:W-:Y:S01]  /*4520*/  @!P0 MOV R3, R23 ;  /* 0x0000001700038202 */ /* 0x000fe20000000f00 */
[----:B------:R-:W-:Y:S01]  /*4530*/  @!P0 FMUL.FTZ R2, R2, R6 ;  /* 0x0000000602028220 */ /* 0x000fe20000410000 */
[----:B------:R-:W-:Y:S01]  /*4540*/  @!P0 F2FP.PACK_AB R0, R0, R29 ;  /* 0x0000001d0000823e */ /* 0x000fe200000000ff */
[----:B------:R-:W-:Y:S02]  /*4550*/  @!P0 HADD2.F32 R25, -RZ, R7.H0_H0 ;  /* 0x20000007ff198230 */ /* 0x000fe40000004100 */
[--C-:B------:R-:W-:Y:S01]  /*4560*/  @!P0 HADD2.F32 R24, -RZ, R8.reuse.H1_H1 ;  /* 0x30000008ff188230 */ /* 0x100fe20000004100 */
[----:B------:R-:W-:Y:S01]  /*4570*/  @!P0 MOV R20, R0 ;  /* 0x0000000000148202 */ /* 0x000fe20000000f00 */
[--C-:B------:R-:W-:Y:S01]  /*4580*/  @!P0 HADD2.F32 R7, -RZ, R3.reuse.H1_H1 ;  /* 0x30000003ff078230 */ /* 0x100fe20000004100 */
[----:B------:R-:W-:Y:S01]  /*4590*/  @!P0 FFMA.FTZ R30, R25, R6, -R30 ;  /* 0x00000006191e8223 */ /* 0x000fe2000001081e */
[----:B------:R-:W-:Y:S01]  /*45a0*/  @!P0 HADD2.F32 R6, -RZ, R8.H0_H0 ;  /* 0x20000008ff068230 */ /* 0x000fe20000004100 */
[C---:B------:R-:W-:Y:S01]  /*45b0*/  @!P0 FMUL.FTZ R36, R24.reuse, R27 ;  /* 0x0000001b18248220 */ /* 0x040fe20000410000 */
[----:B------:R-:W-:Y:S01]  /*45c0*/  @!P0 HADD2.F32 R8, -RZ, R3.H0_H0 ;  /* 0x20000003ff088230 */ /* 0x000fe20000004100 */
[----:B------:R-:W-:Y:S02]  /*45d0*/  @!P0 FMUL.FTZ R3, R24, R4 ;  /* 0x0000000418038220 */ /* 0x000fe40000410000 */
[C---:B------:R-:W-:Y:S02]  /*45e0*/  @!P0 FMUL.FTZ R35, R7.reuse, R28 ;  /* 0x0000001c07238220 */ /* 0x040fe40000410000 */
[----:B------:R-:W-:Y:S02]  /*45f0*/  @!P0 FFMA.FTZ R24, R6, R4, -R36 ;  /* 0x0000000406188223 */ /* 0x000fe40000010824 */
[----:B------:R-:W-:Y:S02]  /*4600*/  @!P0 FMUL.FTZ R4, R7, R5 ;  /* 0x0000000507048220 */ /* 0x000fe40000410000 */
[----:B------:R-:W-:Y:S02]  /*4610*/  @!P0 FFMA.FTZ R2, R26, R25, R2 ;  /* 0x000000191a028223 */ /* 0x000fe40000010002 */
[----:B------:R-:W-:Y:S01]  /*4620*/  @!P0 FFMA.FTZ R3, R27, R6, R3 ;  /* 0x000000061b038223 */ /* 0x000fe20000010003 */
[----:B------:R-:W-:Y:S01]  /*4630*/  LEA R6, P1, R71, R115, 0x1 ;  /* 0x0000007347067211 */ /* 0x000fe200078208ff */
[----:B------:R-:W-:Y:S01]  /*4640*/  @!P0 FFMA.FTZ R35, R8, R5, -R35 ;  /* 0x0000000508238223 */ /* 0x000fe20000010823 */
[----:B------:R-:W-:Y:S01]  /*4650*/  @!P0 F2FP.PACK_AB R2, R2, R30 ;  /* 0x0000001e0202823e */ /* 0x000fe200000000ff */
[----:B------:R-:W-:Y:S01]  /*4660*/  @!P0 FFMA.FTZ R4, R28, R8, R4 ;  /* 0x000000081c048223 */ /* 0x000fe20000010004 */
[----:B------:R-:W-:Y:S02]  /*4670*/  @!P0 F2FP.PACK_AB R3, R3, R24 ;  /* 0x000000180303823e */ /* 0x000fe400000000ff */
[----:B------:R-:W-:Y:S02]  /*4680*/  LEA.HI.X R7, R71, R114, R70, 0x1, P1 ;  /* 0x0000007247077211 */ /* 0x000fe400008f0c46 */
[----:B------:R-:W-:Y:S02]  /*4690*/  @!P0 F2FP.PACK_AB R4, R4, R35 ;  /* 0x000000230404823e */ /* 0x000fe400000000ff */
[----:B------:R-:W-:Y:S02]  /*46a0*/  @!P0 MOV R21, R2 ;  /* 0x0000000200158202 */ /* 0x000fe40000000f00 */
[----:B------:R-:W-:Y:S02]  /*46b0*/  @!P0 MOV R22, R3 ;  /* 0x0000000300168202 */ /* 0x000fe40000000f00 */
[----:B------:R-:W-:Y:S05]  /*46c0*/  @!P0 MOV R23, R4 ;  /* 0x0000000400178202 */ /* 0x000fea0000000f00 */
[----:B------:R1:W-:Y:S02]  /*46d0*/  ST.E.128 [R6.64], R20 ;  /* 0x0000001406007985 */ /* 0x0003e4000c101d06 */
.L_x_1188:
[----:B------:R-:W-:Y:S05]  /*46e0*/  BSYNC B1 ;  /* 0x0000000000017941 */ /* 0x000fea0003800000 */
.L_x_1187:
        /* <DEDUP_REMOVED lines=67> */
.L_x_1194:
[----:B------:R-:W-:Y:S05]  /*4b20*/  BSYNC B0 ;  /* 0x0000000000007941 */ /* 0x000fea0003800000 */
.L_x_1193:
        /* <DEDUP_REMOVED lines=56> */
.L_x_1192:
[----:B------:R-:W-:Y:S05]  /*4eb0*/  BSYNC B1 ;  /* 0x0000000000017941 */ /* 0x000fea0003800000 */
.L_x_1191:
        /* <DEDUP_REMOVED lines=14> */
[----:B------:R-:W-:Y:S01]  /*4fa0*/  IMAD R0, R203, 0x60, RZ ;  /* 0x00000060cb007824 */ /* 0x000fe200078e02ff */
[----:B------:R-:W-:Y:S02]  /*4fb0*/  MOV R2, R109 ;  /* 0x0000006d00027202 */ /* 0x000fe40000000f00 */
[----:B------:R-:W-:Y:S02]  /*4fc0*/  MOV R3, R108 ;  /* 0x0000006c00037202 */ /* 0x000fe40000000f00 */
[----:B------:R-:W-:Y:S02]  /*4fd0*/  ISETP.GE.AND P0, PT, R18, R17, PT ;  /* 0x000000111200720c */ /* 0x000fe40003f06270 */
[----:B------:R-:W-:Y:S01]  /*4fe0*/  MOV R41, R114 ;  /* 0x0000007200297202 */ /* 0x000fe20000000f00 */
[----:B------:R-:W-:Y:S05]  /*4ff0*/  IMAD.WIDE.U32 R2, R202, 0x60, R2 ;  /* 0x00000060ca027825 */ /* 0x000fea00078e0002 */
[----:B------:R-:W-:Y:S05]  /*5000*/  IADD3 R3, R3, R0, RZ ;  /* 0x0000000003037210 */ /* 0x000fea0007ffe0ff */
[----:B------:R1:W2:Y:S08]  /*5010*/  LD.E.128 R20, [R2.64] ;  /* 0x0000000602147980 */ /* 0x0002b0000c101d00 */
[----:B------:R-:W3:Y:S06]  /*5020*/  @!P0 LD.E.64 R36, [R38.64] ;  /* 0x0000000626248980 */ /* 0x000eec000c101b00 */
[----:B-1----:R-:W4:Y:S02]  /*5030*/  @!P0 LD.E.64 R2, [R6.64] ;  /* 0x0000000606028980 */ /* 0x002f24000c101b00 */
[--C-:B----4-:R-:W-:Y:S01]  /*5040*/  @!P0 HADD2.F32 R25, -RZ, R2.reuse.H0_H0 ;  /* 0x20000002ff198230 */ /* 0x110fe20000004100 */
[----:B--2---:R-:W-:Y:S01]  /*5050*/  @!P0 MOV R0, R20 ;  /* 0x0000001400008202 */ /* 0x004fe20000000f00 */
[----:B------:R-:W-:Y:S01]  /*5060*/  @!P0 HADD2.F32 R8, -RZ, R2.H1_H1 ;  /* 0x30000002ff088230 */ /* 0x000fe20000004100 */
[----:B------:R-:W-:Y:S01]  /*5070*/  @!P0 MOV R24, R21 ;  /* 0x0000001500188202 */ /* 0x000fe20000000f00 */
[----:B---3--:R-:W-:Y:S02]  /*5080*/  @!P0 HADD2.F32 R26, -RZ, R36.H0_H0 ;  /* 0x20000024ff1a8230 */ /* 0x008fe40000004100 */
        /* <DEDUP_REMOVED lines=11> */
[--C-:B------:R-:W-:Y:S02]  /*5140*/  @!P0 HADD2.F32 R2, -RZ, R24.reuse.H1_H1 ;  /* 0x30000018ff028230 */ /* 0x100fe40000004100 */
[----:B------:R-:W-:Y:S01]  /*5150*/  @!P0 HADD2.F32 R27, -RZ, R24.H0_H0 ;  /* 0x20000018ff1b8230 */ /* 0x000fe20000004100 */
[----:B------:R-:W-:Y:S01]  /*5160*/  @!P0 F2FP.PACK_AB R0, R0, R35 ;  /* 0x000000230000823e */ /* 0x000fe200000000ff */
[----:B------:R-:W-:Y:S01]  /*5170*/  @!P0 HADD2.F32 R29, -RZ, R37.H0_H0 ;  /* 0x20000025ff1d8230 */ /* 0x000fe20000004100 */
[C---:B------:R-:W-:Y:S01]  /*5180*/  @!P0 FMUL.FTZ R36, R2.reuse, R28 ;  /* 0x0000001c02248220 */ /* 0x040fe20000410000 */
[----:B------:R-:W-:Y:S01]  /*5190*/  @!P0 HADD2.F32 R26, -RZ, R25.H1_H1 ;  /* 0x30000019ff1a8230 */ /* 0x000fe20000004100 */
[----:B------:R-:W-:Y:S01]  /*51a0*/  @!P0 FMUL.FTZ R2, R2, R8 ;  /* 0x0000000802028220 */ /* 0x000fe20000410000 */
[----:B------:R-:W-:Y:S01]  /*51b0*/  @!P0 MOV R20, R0 ;  /* 0x0000000000148202 */ /* 0x000fe20000000f00 */
[----:B------:R-:W-:Y:S01]  /*51c0*/  @!P0 FFMA.FTZ R36, R27, R8, -R36 ;  /* 0x000000081b248223 */ /* 0x000fe20000010824 */
[----:B------:R-:W-:Y:S01]  /*51d0*/  @!P0 HADD2.F32 R30, -RZ, R37.H1_H1 ;  /* 0x30000025ff1e8230 */ /* 0x000fe20000004100 */
[----:B------:R-:W-:Y:S01]  /*51e0*/  @!P0 FMUL.FTZ R40, R26, R29 ;  /* 0x0000001d1a288220 */ /* 0x000fe20000410000 */
[----:B------:R-:W-:Y:S01]  /*51f0*/  @!P0 HADD2.F32 R24, -RZ, R3.H1_H1 ;  /* 0x30000003ff188230 */ /* 0x000fe20000004100 */
[----:B------:R-:W-:Y:S01]  /*5200*/  @!P0 FFMA.FTZ R2, R28, R27, R2 ;  /* 0x0000001b1c028223 */ /* 0x000fe20000010002 */
[----:B------:R-:W-:Y:S02]  /*5210*/  @!P0 HADD2.F32 R8, -RZ, R25.H0_H0 ;  /* 0x20000019ff088230 */ /* 0x000fe40000004100 */
[----:B------:R-:W-:Y:S01]  /*5220*/  @!P0 HADD2.F32 R25, -RZ, R3.H0_H0 ;  /* 0x20000003ff198230 */ /* 0x000fe20000004100 */
[----:B------:R-:W-:Y:S01]  /*5230*/  @!P0 FMUL.FTZ R3, R26, R4 ;  /* 0x000000041a038220 */ /* 0x000fe20000410000 */
[----:B------:R-:W-:Y:S01]  /*5240*/  @!P0 F2FP.PACK_AB R2, R2, R36 ;  /* 0x000000240202823e */ /* 0x000fe200000000ff */
[----:B------:R-:W-:Y:S02]  /*5250*/  @!P0 FMUL.FTZ R37, R24, R30 ;  /* 0x0000001e18258220 */ /* 0x000fe40000410000 */
[----:B------:R-:W-:Y:S01]  /*5260*/  @!P0 FFMA.FTZ R26, R8, R4, -R40 ;  /* 0x00000004081a8223 */ /* 0x000fe20000010828 */
[----:B------:R-:W-:Y:S01]  /*5270*/  MOV R40, R115 ;  /* 0x0000007300287202 */ /* 0x000fe20000000f00 */
[-C--:B------:R-:W-:Y:S01]  /*5280*/  @!P0 FMUL.FTZ R4, R24, R5.reuse ;  /* 0x0000000518048220 */ /* 0x080fe20000410000 */
[----:B------:R-:W-:Y:S01]  /*5290*/  @!P0 MOV R21, R2 ;  /* 0x0000000200158202 */ /* 0x000fe20000000f00 */
[----:B------:R-:W-:Y:S02]  /*52a0*/  @!P0 FFMA.FTZ R3, R29, R8, R3 ;  /* 0x000000081d038223 */ /* 0x000fe40000010003 */
[----:B------:R-:W-:Y:S02]  /*52b0*/  @!P0 FFMA.FTZ R37, R25, R5, -R37 ;  /* 0x0000000519258223 */ /* 0x000fe40000010825 */
[----:B------:R-:W-:Y:S01]  /*52c0*/  @!P0 FFMA.FTZ R4, R30, R25, R4 ;  /* 0x000000191e048223 */ /* 0x000fe20000010004 */
[----:B------:R-:W-:Y:S01]  /*52d0*/  @!P0 F2FP.PACK_AB R3, R3, R26 ;  /* 0x0000001a0303823e */ /* 0x000fe200000000ff */
[----:B------:R-:W-:Y:S03]  /*52e0*/  IMAD.WIDE.U32 R40, R44, 0x60, R40 ;  /* 0x000000602c287825 */ /* 0x000fe600078e0028 */
[----:B------:R-:W-:Y:S01]  /*52f0*/  @!P0 F2FP.PACK_AB R4, R4, R37 ;  /* 0x000000250404823e */ /* 0x000fe200000000ff */
[----:B------:R-:W-:Y:S01]  /*5300*/  IMAD R5, R45, 0x60, RZ ;  /* 0x000000602d057824 */ /* 0x000fe200078e02ff */
[----:B------:R-:W-:Y:S02]  /*5310*/  @!P0 MOV R22, R3 ;  /* 0x0000000300168202 */ /* 0x000fe40000000f00 */
[----:B------:R-:W-:Y:S02]  /*5320*/  @!P0 MOV R23, R4 ;  /* 0x0000000400178202 */ /* 0x000fe40000000f00 */
[----:B------:R-:W-:Y:S05]  /*5330*/  IADD3 R41, R41, R5, RZ ;  /* 0x0000000529297210 */ /* 0x000fea0007ffe0ff */
[----:B------:R1:W-:Y:S02]  /*5340*/  ST.E.128 [R40.64], R20 ;  /* 0x0000001428007985 */ /* 0x0003e4000c101d06 */
.L_x_1198:
[----:B------:R-:W-:Y:S05]  /*5350*/  BSYNC B0 ;  /* 0x0000000000007941 */ /* 0x000fea0003800000 */
.L_x_1197:
        /* <DEDUP_REMOVED lines=56> */
.L_x_1196:
[----:B------:R-:W-:Y:S05]  /*56e0*/  BSYNC B1 ;  /* 0x0000000000017941 */ /* 0x000fea0003800000 */
.L_x_1195:
        /* <DEDUP_REMOVED lines=67> */
.L_x_1202:
[----:B------:R-:W-:Y:S05]  /*5b20*/  BSYNC B0 ;  /* 0x0000000000007941 */ /* 0x000fea0003800000 */
.L_x_1201:
        /* <DEDUP_REMOVED lines=56> */
.L_x_1200:
[----:B------:R-:W-:Y:S05]  /*5eb0*/  BSYNC B1 ;  /* 0x0000000000017941 */ /* 0x000fea0003800000 */
.L_x_1199:
        /* <DEDUP_REMOVED lines=73> */
.L_x_1206:
[----:B------:R-:W-:Y:S05]  /*6350*/  BSYNC B0 ;  /* 0x0000000000007941 */ /* 0x000fea0003800000 */
.L_x_1205:
        /* <DEDUP_REMOVED lines=56> */
.L_x_1204:
[----:B------:R-:W-:Y:S05]  /*66e0*/  BSYNC B1 ;  /* 0x0000000000017941 */ /* 0x000fea0003800000 */
.L_x_1203:
        /* <DEDUP_REMOVED lines=73> */
.L_x_1210:
[----:B------:R-:W-:Y:S05]  /*6b80*/  BSYNC B0 ;  /* 0x0000000000007941 */ /* 0x000fea0003800000 */
.L_x_1209:
        /* <DEDUP_REMOVED lines=56> */
.L_x_1208:
[----:B------:R-:W-:Y:S05]  /*6f10*/  BSYNC B1 ;  /* 0x0000000000017941 */ /* 0x000fea0003800000 */
.L_x_1207:
        /* <DEDUP_REMOVED lines=73> */
.L_x_1214:
[----:B------:R-:W-:Y:S05]  /*73b0*/  BSYNC B0 ;  /* 0x0000000000007941 */ /* 0x000fea0003800000 */
.L_x_1213:
        /* <DEDUP_REMOVED lines=21> */
[--C-:B------:R-:W-:Y:S01]  /*7510*/  @!P0 HADD2.F32 R2, -RZ, R7.reuse.H1_H1 ;  /* 0x30000007ff028230 */ /* 0x100fe20000004100 */
[----:B------:R-:W-:Y:S01]  /*7520*/  @!P0 FFMA.FTZ R28, R24, R8, -R28 ;  /* 0x00000008181c8223 */ /* 0x000fe2000001081c */
[----:B------:R-:W-:Y:S01]  /*7530*/  @!P0 MOV R8, R22 ;  /* 0x0000001600088202 */ /* 0x000fe20000000f00 */
[----:B------:R-:W-:Y:S01]  /*7540*/  @!P0 FFMA.FTZ R0, R17, R24, R0 ;  /* 0x0000001811008223 */ /* 0x000fe20000010000 */
[----:B------:R-:W-:Y:S02]  /*7550*/  @!P0 HADD2.F32 R25, -RZ, R26.H1_H1 ;  /* 0x3000001aff198230 */ /* 0x000fe40000004100 */
[----:B------:R-:W-:Y:S02]  /*7560*/  @!P0 HADD2.F32 R24, -RZ, R7.H0_H0 ;  /* 0x20000007ff188230 */ /* 0x000fe40000004100 */
[----:B------:R-:W-:Y:S01]  /*7570*/  @!P0 HADD2.F32 R7, -RZ, R3.H1_H1 ;  /* 0x30000003ff078230 */ /* 0x000fe20000004100 */
[C---:B------:R-:W-:Y:S01]  /*7580*/  @!P0 FMUL.FTZ R29, R2.reuse, R25 ;  /* 0x00000019021d8220 */ /* 0x040fe20000410000 */
[--C-:B------:R-:W-:Y:S01]  /*7590*/  @!P0 HADD2.F32 R26, -RZ, R27.reuse.H0_H0 ;  /* 0x2000001bff1a8230 */ /* 0x100fe20000004100 */
[----:B------:R-:W-:Y:S01]  /*75a0*/  @!P0 FMUL.FTZ R2, R2, R6 ;  /* 0x0000000602028220 */ /* 0x000fe20000410000 */
[----:B------:R-:W-:Y:S01]  /*75b0*/  @!P0 F2FP.PACK_AB R0, R0, R28 ;  /* 0x0000001c0000823e */ /* 0x000fe200000000ff */
[----:B------:R-:W-:Y:S01]  /*75c0*/  @!P0 FFMA.FTZ R29, R24, R6, -R29 ;  /* 0x00000006181d8223 */ /* 0x000fe2000001081d */
[--C-:B------:R-:W-:Y:S01]  /*75d0*/  @!P0 HADD2.F32 R17, -RZ, R8.reuse.H1_H1 ;  /* 0x30000008ff118230 */ /* 0x100fe20000004100 */
[----:B------:R-:W-:Y:S01]  /*75e0*/  @!P0 FFMA.FTZ R2, R25, R24, R2 ;  /* 0x0000001819028223 */ /* 0x000fe20000010002 */
[----:B------:R-:W-:Y:S01]  /*75f0*/  @!P0 MOV R20, R0 ;  /* 0x0000000000148202 */ /* 0x000fe20000000f00 */
[----:B------:R-:W-:Y:S02]  /*7600*/  @!P0 HADD2.F32 R6, -RZ, R8.H0_H0 ;  /* 0x20000008ff068230 */ /* 0x000fe40000004100 */
[----:B------:R-:W-:Y:S01]  /*7610*/  @!P0 HADD2.F32 R27, -RZ, R27.H1_H1 ;  /* 0x3000001bff1b8230 */ /* 0x000fe20000004100 */
[----:B------:R-:W-:Y:S01]  /*7620*/  @!P0 F2FP.PACK_AB R2, R2, R29 ;  /* 0x0000001d0202823e */ /* 0x000fe200000000ff */
[C---:B------:R-:W-:Y:S01]  /*7630*/  @!P0 FMUL.FTZ R35, R17.reuse, R26 ;  /* 0x0000001a11238220 */ /* 0x040fe20000410000 */
[----:B------:R-:W-:Y:S01]  /*7640*/  @!P0 HADD2.F32 R8, -RZ, R3.H0_H0 ;  /* 0x20000003ff088230 */ /* 0x000fe20000004100 */
[----:B------:R-:W-:Y:S01]  /*7650*/  @!P0 FMUL.FTZ R3, R17, R4 ;  /* 0x0000000411038220 */ /* 0x000fe20000410000 */
[----:B------:R-:W-:Y:S01]  /*7660*/  @!P0 MOV R21, R2 ;  /* 0x0000000200158202 */ /* 0x000fe20000000f00 */
[C---:B------:R-:W-:Y:S02]  /*7670*/  @!P0 FMUL.FTZ R30, R7.reuse, R27 ;  /* 0x0000001b071e8220 */ /* 0x040fe40000410000 */
[----:B------:R-:W-:Y:S02]  /*7680*/  @!P0 FFMA.FTZ R17, R6, R4, -R35 ;  /* 0x0000000406118223 */ /* 0x000fe40000010823 */
[----:B------:R-:W-:Y:S02]  /*7690*/  @!P0 FMUL.FTZ R4, R7, R5 ;  /* 0x0000000507048220 */ /* 0x000fe40000410000 */
[----:B------:R-:W-:Y:S01]  /*76a0*/  @!P0 FFMA.FTZ R3, R26, R6, R3 ;  /* 0x000000061a038223 */ /* 0x000fe20000010003 */
[----:B------:R-:W-:Y:S01]  /*76b0*/  LEA R6, P1, R172, R115, 0x1 ;  /* 0x00000073ac067211 */ /* 0x000fe200078208ff */
        /* <DEDUP_REMOVED lines=8> */
.L_x_1212:
[----:B------:R-:W-:Y:S05]  /*7740*/  BSYNC B1 ;  /* 0x0000000000017941 */ /* 0x000fea0003800000 */
.L_x_1211:
[----:B------:R-:W2:Y:S01]  /*7750*/  LD.E R0, [R10.64+0xd0] ;  /* 0x0000d0060a007980 */ /* 0x000ea2000c101900 */
[----:B------:R-:W-:Y:S02]  /*7760*/  IMAD.MOV.U32 R2, RZ, RZ, R13 ;  /* 0x000000ffff027224 */ /* 0x000fe400078e000d */
[----:B------:R-:W-:Y:S02]  /*7770*/  IMAD.MOV.U32 R3, RZ, RZ, R12 ;  /* 0x000000ffff037224 */ /* 0x000fe400078e000c */
[----:B------:R-:W-:Y:S02]  /*7780*/  IMAD.MOV.U32 R35, RZ, RZ, R33 ;  /* 0x000000ffff237224 */ /* 0x000fe400078e0021 */
[----:B--2---:R-:W-:Y:S05]  /*7790*/  IMAD.U32 R0, R0, -0x40, RZ ;  /* 0xffffffc000007824 */ /* 0x004fea00078e00ff */
[C---:B------:R-:W-:Y:S02]  /*77a0*/  LEA R13, P1, R0.reuse, R2, 0x1 ;  /* 0x00000002000d7211 */ /* 0x040fe400078208ff */
[C---:B------:R-:W-:Y:S02]  /*77b0*/  LEA R34, P0, R0.reuse, R34, 0x1 ;  /* 0x0000002200227211 */ /* 0x040fe400078008ff */
[C---:B------:R-:W-:Y:S02]  /*77c0*/  LEA.HI.X.SX32 R12, R0.reuse, R3, 0x1, P1 ;  /* 0x00000003000c7211 */ /* 0x040fe400008f0eff */
[----:B------:R-:W-:Y:S01]  /*77d0*/  LEA.HI.X.SX32 R33, R0, R35, 0x1, P0 ;  /* 0x0000002300217211 */ /* 0x000fe200000f0eff */
[----:B------:R-:W-:-:S05]  /*77e0*/  BRA `(.L_x_1215) ;  /* 0x0000775000007947 */ /* 0x000fca0003800000 */
.L_x_1182:
[----:B-1----:R-:W-:Y:S01]  /*77f0*/  BSSY B2, `(.L_x_1216) ;  /* 0x00000d0000027945 */ /* 0x002fe20003800000 */
[----:B------:R-:W-:-:S05]  /*7800*/  @!P2 BRA `(.L_x_1217) ;  /* 0x00000ce00000a947 */ /* 0x000fca0003800000 */
[----:B-----5:R-:W-:Y:S01]  /*7810*/  ISETP.GE.AND P0, PT, R18, R163, PT ;  /* 0x000000a31200720c */ /* 0x020fe20003f06270 */
[----:B------:R-:W-:Y:S01]  /*7820*/  @!UPT UIADD3 URZ, URZ, URZ, URZ ;  /* 0x0000003f3f3ff290 */ /* 0x000fe2000fffe03f */
[----:B------:R-:W-:Y:S11]  /*7830*/  BSSY B1, `(.L_x_1218) ;  /* 0x0000065000017945 */ /* 0x000ff60003800000 */
[----:B------:R-:W-:-:S05]  /*7840*/  @P0 BRA `(.L_x_1219) ;  /* 0x0000063000000947 */ /* 0x000fca0003800000 */
[----:B------:R-:W-:Y:S01]  /*7850*/  IMAD.MOV.U32 R4, RZ, RZ, R109 ;  /* 0x000000ffff047224 */ /* 0x000fe200078e006d */
[----:B------:R-:W-:Y:S01]  /*7860*/  MOV R5, R108 ;  /* 0x0000006c00057202 */ /* 0x000fe20000000f00 */
[----:B------:R-:W-:Y:S01]  /*7870*/  BSSY B0, `(.L_x_1220) ;  /* 0x000005d000007945 */ /* 0x000fe20003800000 */
[----:B------:R-:W-:Y:S03]  /*7880*/  ISETP.GE.AND P0, PT, R18, R17, PT ;  /* 0x000000111200720c */ /* 0x000fe60003f06270 */
[----:B------:R1:W5:Y:S10]  /*7890*/  LD.E.128 R40, [R4.64] ;  /* 0x0000000604287980 */ /* 0x000374000c101d00 */
[----:B------:R-:W-:-:S05]  /*78a0*/  @P0 BRA `(.L_x_1221) ;  /* 0x0000059000000947 */ /* 0x000fca0003800000 */
[----:B------:R-:W-:Y:S01]  /*78b0*/  LEA.HI R8, R17, R17, RZ, 0x1 ;  /* 0x0000001111087211 */ /* 0x000fe200078f08ff */
[----:B------:R-:W-:Y:S01]  /*78c0*/  IMAD.MOV.U32 R6, RZ, RZ, R111 ;  /* 0x000000ffff067224 */ /* 0x000fe200078e006f */
[----:B------:R-:W-:Y:S01]  /*78d0*/  MOV R0, RZ ;  /* 0x000000ff00007202 */ /* 0x000fe20000000f00 */
[----:B-----5:R-:W-:Y:S01]  /*78e0*/  IMAD.MOV.U32 R35, RZ, RZ, R43 ;  /* 0x000000ffff237224 */ /* 0x020fe200078e002b */
[----:B------:R-:W-:Y:S02]  /*78f0*/  SHF.R.S32.HI R8, RZ, 0x1, R8 ;  /* 0x00000001ff087819 */ /* 0x000fe40000011408 */
[----:B------:R-:W-:Y:S02]  /*7900*/  MOV R7, R110 ;  /* 0x0000006e00077202 */ /* 0x000fe40000000f00 */
[-C--:B------:R-:W-:Y:S02]  /*7910*/  ISETP.GE.AND P2, PT, R18, R8.reuse, PT ;  /* 0x000000081200720c */ /* 0x080fe40003f46270 */
[----:B------:R-:W-:Y:S02]  /*7920*/  MOV R3, R8 ;  /* 0x0000000800037202 */ /* 0x000fe40000000f00 */
[----:B------:R-:W-:Y:S02]  /*7930*/  MOV R26, R40 ;  /* 0x00000028001a7202 */ /* 0x000fe40000000f00 */
[----:B------:R-:W-:Y:S07]  /*7940*/  MOV R40, R42 ;  /* 0x0000002a00287202 */ /* 0x000fee0000000f00 */
[C---:B------:R-:W-:Y:S02]  /*7950*/  @P2 IADD3 R3, -R8.reuse, RZ, RZ ;  /* 0x000000ff08032210 */ /* 0x040fe40007ffe1ff */
[----:B------:R-:W-:Y:S02]  /*7960*/  @P2 IADD3 R0, -R8, RZ, RZ ;  /* 0x000000ff08002210 */ /* 0x000fe40007ffe1ff */
[C---:B------:R-:W-:Y:S02]  /*7970*/  LEA R2, P1, R3.reuse, R4, 0x1 ;  /* 0x0000000403027211 */ /* 0x040fe400078208ff */
[C---:B------:R-:W-:Y:S02]  /*7980*/  LEA R212, P0, R0.reuse, R6, 0x1 ;  /* 0x0000000600d47211 */ /* 0x040fe400078008ff */
[----:B------:R-:W-:Y:S02]  /*7990*/  LEA.HI.X.SX32 R3, R3, R5, 0x1, P1 ;  /* 0x0000000503037211 */ /* 0x000fe400008f0eff */
[----:B------:R-:W-:Y:S02]  /*79a0*/  LEA.HI.X.SX32 R213, R0, R7, 0x1, P0 ;  /* 0x0000000700d57211 */ /* 0x000fe400000f0eff */
[----:B------:R-:W-:Y:S01]  /*79b0*/  MOV R0, RZ ;  /* 0x000000ff00007202 */ /* 0x000fe20000000f00 */
[----:B-1----:R1:W2:Y:S01]  /*79c0*/  LD.E.128 R4, [R2.64] ;  /* 0x0000000602047980 */ /* 0x0022a2000c101d00 */
[----:B------:R-:W-:Y:S07]  /*79d0*/  @P2 IADD3 R0, -R8, RZ, RZ ;  /* 0x000000ff08002210 */ /* 0x000fee0007ffe1ff */
[----:B------:R-:W3:Y:S01]  /*79e0*/  LD.E.128 R212, [R212.64] ;  /* 0x00000006d4d47980 */ /* 0x000ee2000c101d00 */
[----:B-1----:R-:W-:Y:S01]  /*79f0*/  IMAD.MOV.U32 R2, RZ, RZ, R113 ;  /* 0x000000ffff027224 */ /* 0x002fe200078e0071 */
[----:B------:R-:W-:Y:S04]  /*7a00*/  MOV R3, R112 ;  /* 0x0000007000037202 */ /* 0x000fe80000000f00 */
[C---:B------:R-:W-:Y:S04]  /*7a10*/  LEA R2, P0, R0.reuse, R2, 0x1 ;  /* 0x0000000200027211 */ /* 0x040fe800078008ff */
[----:B------:R-:W-:Y:S05]  /*7a20*/  LEA.HI.X.SX32 R3, R0, R3, 0x1, P0 ;  /* 0x0000000300037211 */ /* 0x000fea00000f0eff */
[----:B------:R3:W4:Y:S02]  /*7a30*/  LD.E.128 R36, [R2.64] ;  /* 0x0000000602247980 */ /* 0x000724000c101d00 */
[--C-:B---3--:R-:W-:Y:S01]  /*7a40*/  HADD2.F32 R3, -RZ, R213.reuse.H0_H0 ;  /* 0x200000d5ff037230 */ /* 0x108fe20000004100 */
[----:B--2---:R-:W-:Y:S01]  /*7a50*/  MOV R23, R4 ;  /* 0x0000000400177202 */ /* 0x004fe20000000f00 */
        /* <DEDUP_REMOVED lines=51> */
[----:B------:R-:W-:Y:S01]  /*7d90*/  HADD2.F32 R29, -RZ, R39.H0_H0 ;  /* 0x20000027ff1d7230 */ /* 0x000fe20000004100 */
[----:B------:R-:W-:Y:S01]  /*7da0*/  F2FP.PACK_AB R40, R2, R0 ;  /* 0x000000000228723e */ /* 0x000fe200000000ff */
[----:B------:R-:W-:Y:S01]  /*7db0*/  HADD2.F32 R23, -RZ, R35.H0_H0 ;  /* 0x20000023ff177230 */ /* 0x000fe20000004100 */
[----:B------:R-:W-:Y:S01]  /*7dc0*/  F2FP.PACK_AB R41, R4, R3 ;  /* 0x000000030429723e */ /* 0x000fe200000000ff */
[----:B------:R-:W-:Y:S01]  /*7dd0*/  FFMA.FTZ R6, R22, R28, R6 ;  /* 0x0000001c16067223 */ /* 0x000fe20000010006 */
[----:B------:R-:W-:Y:S02]  /*7de0*/  HADD2.F32 R30, -RZ, R39.H1_H1 ;  /* 0x30000027ff1e7230 */ /* 0x000fe40000004100 */
[----:B------:R-:W-:Y:S01]  /*7df0*/  HADD2.F32 R24, -RZ, R35.H1_H1 ;  /* 0x30000023ff187230 */ /* 0x000fe20000004100 */
[----:B------:R-:W-:Y:S01]  /*7e00*/  FFMA.FTZ R7, R23, R29, R7 ;  /* 0x0000001d17077223 */ /* 0x000fe20000010007 */
[----:B------:R-:W-:Y:S03]  /*7e10*/  F2FP.PACK_AB R42, R6, R5 ;  /* 0x00000005062a723e */ /* 0x000fe600000000ff */
[----:B------:R-:W-:Y:S05]  /*7e20*/  FFMA.FTZ R8, R24, R30, R8 ;  /* 0x0000001e18087223 */ /* 0x000fea0000010008 */
[----:B------:R-:W-:Y:S02]  /*7e30*/  F2FP.PACK_AB R43, R8, R7 ;  /* 0x00000007082b723e */ /* 0x000fe400000000ff */
.L_x_1221:
[----:B------:R-:W-:Y:S05]  /*7e40*/  BSYNC B0 ;  /* 0x0000000000007941 */ /* 0x000fea0003800000 */
.L_x_1220:
[----:B------:R-:W-:Y:S02]  /*7e50*/  MOV R2, R115 ;  /* 0x0000007300027202 */ /* 0x000fe40000000f00 */
[----:B------:R-:W-:Y:S05]  /*7e60*/  MOV R3, R114 ;  /* 0x0000007200037202 */ /* 0x000fea0000000f00 */
[----:B-----5:R2:W-:Y:S02]  /*7e70*/  ST.E.128 [R2.64], R40 ;  /* 0x0000002802007985 */ /* 0x0205e4000c101d06 */
.L_x_1219:
[----:B------:R-:W-:Y:S05]  /*7e80*/  BSYNC B1 ;  /* 0x0000000000017941 */ /* 0x000fea0003800000 */
.L_x_1218:
[----:B------:R-:W-:Y:S11]  /*7e90*/  ISETP.GE.AND P0, PT, R9, R163, PT ;  /* 0x000000a30900720c */ /* 0x000ff60003f06270 */
[----:B------:R-:W-:Y:S02]  /*7ea0*/  @!UPT UIADD3 URZ, URZ, URZ, URZ ;  /* 0x0000003f3f3ff290 */ /* 0x000fe4000fffe03f */
[----:B------:R-:W-:-:S05]  /*7eb0*/  @P0 BRA `(.L_x_1217) ;  /* 0x0000063000000947 */ /* 0x000fca0003800000 */
[----:B------:R-:W-:Y:S01]  /*7ec0*/  IMAD.MOV.U32 R20, RZ, RZ, R109 ;  /* 0x000000ffff147224 */ /* 0x000fe200078e006d */
[----:B------:R-:W-:Y:S01]  /*7ed0*/  MOV R21, R108 ;  /* 0x0000006c00157202 */ /* 0x000fe20000000f00 */
[----:B------:R-:W-:Y:S01]  /*7ee0*/  BSSY B0, `(.L_x_1222) ;  /* 0x000005d000007945 */ /* 0x000fe20003800000 */
[----:B------:R-:W-:Y:S03]  /*7ef0*/  ISETP.GE.AND P0, PT, R9, R17, PT ;  /* 0x000000110900720c */ /* 0x000fe60003f06270 */
[----:B--2---:R2:W5:Y:S10]  /*7f00*/  LD.E.128 R40, [R20.64+0x80] ;  /* 0x0000800614287980 */ /* 0x004574000c101d00 */
[----:B------:R-:W-:-:S05]  /*7f10*/  @P0 BRA `(.L_x_1223) ;  /* 0x0000059000000947 */ /* 0x000fca0003800000 */
[----:B------:R-:W-:Y:S01]  /*7f20*/  LEA.HI R0, R17, R17, RZ, 0x1 ;  /* 0x0000001111007211 */ /* 0x000fe200078f08ff */
[----:B------:R-:W-:Y:S01]  /*7f30*/  IMAD.MOV.U32 R6, RZ, RZ, R111 ;  /* 0x000000ffff067224 */ /* 0x000fe200078e006f */
[----:B-1----:R-:W-:Y:S01]  /*7f40*/  MOV R4, RZ ;  /* 0x000000ff00047202 */ /* 0x002fe20000000f00 */
        /* <DEDUP_REMOVED lines=9> */
[C---:B------:R-:W-:Y:S01]  /*7fe0*/  LEA R2, P1, R3.reuse, R20, 0x1 ;  /* 0x0000001403027211 */ /* 0x040fe200078208ff */
[----:B--2---:R-:W-:Y:S01]  /*7ff0*/  IMAD.MOV.U32 R20, RZ, RZ, R113 ;  /* 0x000000ffff147224 */ /* 0x004fe200078e0071 */
[C---:B------:R-:W-:Y:S02]  /*8000*/  LEA R212, P0, R4.reuse, R6, 0x1 ;  /* 0x0000000604d47211 */ /* 0x040fe400078008ff */
[----:B------:R-:W-:Y:S02]  /*8010*/  LEA.HI.X.SX32 R3, R3, R21, 0x1, P1 ;  /* 0x0000001503037211 */ /* 0x000fe400008f0eff */
[----:B------:R-:W-:Y:S02]  /*8020*/  LEA.HI.X.SX32 R213, R4, R7, 0x1, P0 ;  /* 0x0000000704d57211 */ /* 0x000fe400000f0eff */
[----:B------:R-:W-:Y:S01]  /*8030*/  MOV R21, R112 ;  /* 0x0000007000157202 */ /* 0x000fe20000000f00 */
[----:B------:R1:W2:Y:S08]  /*8040*/  LD.E.128 R4, [R2.64+0x80] ;  /* 0x0000800602047980 */ /* 0x0002b0000c101d00 */
[----:B------:R-:W3:Y:S01]  /*8050*/  LD.E.128 R212, [R212.64+0x80] ;  /* 0x00008006d4d47980 */ /* 0x000ee2000c101d00 */
[----:B-1----:R-:W-:Y:S02]  /*8060*/  MOV R3, RZ ;  /* 0x000000ff00037202 */ /* 0x002fe40000000f00 */
[----:B------:R-:W-:Y:S04]  /*8070*/  @P2 IADD3 R3, -R0, RZ, RZ ;  /* 0x000000ff00032210 */ /* 0x000fe80007ffe1ff */
[C---:B------:R-:W-:Y:S04]  /*8080*/  LEA R2, P0, R3.reuse, R20, 0x1 ;  /* 0x0000001403027211 */ /* 0x040fe800078008ff */
[----:B------:R-:W-:Y:S05]  /*8090*/  LEA.HI.X.SX32 R3, R3, R21, 0x1, P0 ;  /* 0x0000001503037211 */ /* 0x000fea00000f0eff */
[----:B------:R3:W4:Y:S02]  /*80a0*/  LD.E.128 R36, [R2.64+0x80] ;  /* 0x0000800602247980 */ /* 0x000724000c101d00 */
        /* <DEDUP_REMOVED lines=64> */
.L_x_1223:
[----:B------:R-:W-:Y:S05]  /*84b0*/  BSYNC B0 ;  /* 0x0000000000007941 */ /* 0x000fea0003800000 */
.L_x_1222:
[----:B------:R-:W-:Y:S02]  /*84c0*/  MOV R2, R115 ;  /* 0x0000007300027202 */ /* 0x000fe40000000f00 */
[----:B------:R-:W-:Y:S05]  /*84d0*/  MOV R3, R114 ;  /* 0x0000007200037202 */ /* 0x000fea0000000f00 */
[----:B-----5:R3:W-:Y:S02]  /*84e0*/  ST.E.128 [R2.64+0x80], R40 ;  /* 0x0000802802007985 */ /* 0x0207e4000c101d06 */
.L_x_1217:
[----:B------:R-:W-:Y:S05]  /*84f0*/  BSYNC B2 ;  /* 0x0000000000027941 */ /* 0x000fea0003800000 */
.L_x_1216:
        /* <DEDUP_REMOVED lines=15> */
[----:B------:R-:W-:Y:S01]  /*85f0*/  LEA.HI R0, R17, R17, RZ, 0x1 ;  /* 0x0000001111007211 */ /* 0x000fe200078f08ff */
[----:B-----5:R-:W-:Y:S01]  /*8600*/  IMAD.MOV.U32 R26, RZ, RZ, R40 ;  /* 0x000000ffff1a7224 */ /* 0x020fe200078e0028 */
[----:B-1----:R-:W-:Y:S02]  /*8610*/  MOV R5, RZ ;  /* 0x000000ff00057202 */ /* 0x002fe40000000f00 */
[----:B------:R-:W-:Y:S02]  /*8620*/  SHF.R.S32.HI R0, RZ, 0x1, R0 ;  /* 0x00000001ff007819 */ /* 0x000fe40000011400 */
[----:B------:R-:W-:Y:S02]  /*8630*/  MOV R40, R42 ;  /* 0x0000002a00287202 */ /* 0x000fe40000000f00 */
[-C--:B------:R-:W-:Y:S02]  /*8640*/  ISETP.GE.AND P1, PT, R18, R0.reuse, PT ;  /* 0x000000001200720c */ /* 0x080fe40003f26270 */
[----:B------:R-:W-:Y:S02]  /*8650*/  MOV R3, R0 ;  /* 0x0000000000037202 */ /* 0x000fe40000000f00 */
[----:B------:R-:W-:Y:S09]  /*8660*/  MOV R35, R43 ;  /* 0x0000002b00237202 */ /* 0x000ff20000000f00 */
[----:B------:R-:W-:Y:S01]  /*8670*/  @P1 IMAD.MOV R5, RZ, RZ, -R0 ;  /* 0x000000ffff051224 */ /* 0x000fe200078e0a00 */
[----:B------:R-:W-:Y:S04]  /*8680*/  @P1 IADD3 R3, -R0, RZ, RZ ;  /* 0x000000ff00031210 */ /* 0x000fe80007ffe1ff */
[----:B------:R-:W-:Y:S02]  /*8690*/  LEA R2, P0, R3, R6, 0x1 ;  /* 0x0000000603027211 */ /* 0x000fe400078008ff */
[----:B------:R-:W-:Y:S02]  /*86a0*/  IADD3 R4, P2, R155, R5, RZ ;  /* 0x000000059b047210 */ /* 0x000fe40007f5e0ff */
[----:B------:R-:W-:Y:S02]  /*86b0*/  LEA.HI.X.SX32 R3, R3, R7, 0x1, P0 ;  /* 0x0000000703037211 */ /* 0x000fe400000f0eff */
[----:B------:R-:W-:Y:S02]  /*86c0*/  LEA.HI.X.SX32 R5, R5, R131, 0x1, P2 ;  /* 0x0000008305057211 */ /* 0x000fe400010f0eff */
[C---:B------:R-:W-:Y:S04]  /*86d0*/  LEA R212, P0, R4.reuse, R111, 0x1 ;  /* 0x0000006f04d47211 */ /* 0x040fe800078008ff */
[----:B------:R-:W-:Y:S02]  /*86e0*/  LEA.HI.X R213, R4, R110, R5, 0x1, P0 ;  /* 0x0000006e04d57211 */ /* 0x000fe400000f0c05 */
[----:B--2---:R1:W2:Y:S08]  /*86f0*/  LD.E.128 R4, [R2.64] ;  /* 0x0000000602047980 */ /* 0x0042b0000c101d00 */
[----:B------:R-:W3:Y:S01]  /*8700*/  LD.E.128 R212, [R212.64] ;  /* 0x00000006d4d47980 */ /* 0x000ee2000c101d00 */
[----:B-1----:R-:W-:Y:S02]  /*8710*/  MOV R2, RZ ;  /* 0x000000ff00027202 */ /* 0x002fe40000000f00 */
[----:B------:R-:W-:Y:S04]  /*8720*/  @P1 IADD3 R2, -R0, RZ, RZ ;  /* 0x000000ff00021210 */ /* 0x000fe80007ffe1ff */
[----:B------:R-:W-:Y:S04]  /*8730*/  IADD3 R3, P0, R155, R2, RZ ;  /* 0x000000029b037210 */ /* 0x000fe80007f1e0ff */
[----:B------:R-:W-:Y:S02]  /*8740*/  LEA.HI.X.SX32 R0, R2, R131, 0x1, P0 ;  /* 0x0000008302007211 */ /* 0x000fe400000f0eff */
[C---:B------:R-:W-:Y:S04]  /*8750*/  LEA R2, P0, R3.reuse, R113, 0x1 ;  /* 0x0000007103027211 */ /* 0x040fe800078008ff */
[----:B------:R-:W-:Y:S05]  /*8760*/  LEA.HI.X R3, R3, R112, R0, 0x1, P0 ;  /* 0x0000007003037211 */ /* 0x000fea00000f0c00 */
[----:B------:R3:W4:Y:S02]  /*8770*/  LD.E.128 R36, [R2.64] ;  /* 0x0000000602247980 */ /* 0x000724000c101d00 */
[--C-:B---3--:R-:W-:Y:S01]  /*8780*/  HADD2.F32 R3, -RZ, R213.reuse.H0_H0 ;  /* 0x200000d5ff037230 */ /* 0x108fe20000004100 */
[----:B--2---:R-:W-:Y:S01]  /*8790*/  IMAD.MOV.U32 R23, RZ, RZ, R4 ;  /* 0x000000ffff177224 */ /* 0x004fe200078e0004 */
        /* <DEDUP_REMOVED lines=29> */
[----:B------:R-:W-:Y:S02]  /*8970*/  FMUL.FTZ R5, R23, R5 ;  /* 0x0000000517057220 */ /* 0x000fe40000410000 */
[----:B------:R-:W-:Y:S02]  /*8980*/  FMUL.FTZ R7, R21, R7 ;  /* 0x0000000715077220 */ /* 0x000fe40000410000 */
[----:B------:R-:W-:Y:S01]  /*8990*/  FMUL.FTZ R8, R20, R8 ;  /* 0x0000000814087220 */ /* 0x000fe20000410000 */
[----:B------:R-:W-:Y:S01]  /*89a0*/  HADD2.F32 R20, -RZ, R26.H0_H0 ;  /* 0x2000001aff147230 */ /* 0x000fe20000004100 */
[----:B------:R-:W-:Y:S01]  /*89b0*/  FMUL.FTZ R6, R22, R6 ;  /* 0x0000000616067220 */ /* 0x000fe20000410000 */
[----:B----4-:R-:W-:Y:S01]  /*89c0*/  HADD2.F32 R21, -RZ, R36.H0_H0 ;  /* 0x20000024ff157230 */ /* 0x010fe20000004100 */
[----:B------:R-:W-:Y:S01]  /*89d0*/  FMUL.FTZ R2, R24, R2 ;  /* 0x0000000218027220 */ /* 0x000fe20000410000 */
[----:B------:R-:W-:Y:S02]  /*89e0*/  HADD2.F32 R22, -RZ, R26.H1_H1 ;  /* 0x3000001aff167230 */ /* 0x000fe40000004100 */
[----:B------:R-:W-:Y:S01]  /*89f0*/  HADD2.F32 R23, -RZ, R36.H1_H1 ;  /* 0x30000024ff177230 */ /* 0x000fe20000004100 */
[----:B------:R-:W-:Y:S01]  /*8a00*/  FFMA.FTZ R0, R20, R21, R0 ;  /* 0x0000001514007223 */ /* 0x000fe20000010000 */
[----:B------:R-:W-:Y:S02]  /*8a10*/  HADD2.F32 R24, -RZ, R41.H0_H0 ;  /* 0x20000029ff187230 */ /* 0x000fe40000004100 */
        /* <DEDUP_REMOVED lines=22> */
.L_x_1229:
[----:B------:R-:W-:Y:S05]  /*8b80*/  BSYNC B0 ;  /* 0x0000000000007941 */ /* 0x000fea0003800000 */
.L_x_1228:
[C---:B------:R-:W-:Y:S04]  /*8b90*/  LEA R2, P0, R227.reuse, R115, 0x1 ;  /* 0x00000073e3027211 */ /* 0x040fe800078008ff */
[----:B------:R-:W-:Y:S05]  /*8ba0*/  LEA.HI.X R3, R227, R114, R228, 0x1, P0 ;  /* 0x00000072e3037211 */ /* 0x000fea00000f0ce4 */
[----:B-----5:R3:W-:Y:S04]  /*8bb0*/  ST.E.128 [R2.64], R40 ;  /* 0x0000002802007985 */ /* 0x0207e8000c101d06 */
.L_x_1227:
[----:B------:R-:W-:Y:S05]  /*8bc0*/  BSYNC B1 ;  /* 0x0000000000017941 */ /* 0x000fea0003800000 */
.L_x_1226:
        /* <DEDUP_REMOVED lines=98> */
.L_x_1231:
[----:B------:R-:W-:Y:S05]  /*91f0*/  BSYNC B0 ;  /* 0x0000000000007941 */ /* 0x000fea0003800000 */
.L_x_1230:
[C---:B------:R-:W-:Y:S04]  /*9200*/  LEA R2, P0, R71.reuse, R115, 0x1 ;  /* 0x0000007347027211 */ /* 0x040fe800078008ff */
[----:B------:R-:W-:Y:S05]  /*9210*/  LEA.HI.X R3, R71, R114, R70, 0x1, P0 ;  /* 0x0000007247037211 */ /* 0x000fea00000f0c46 */
[----:B-----5:R3:W-:Y:S04]  /*9220*/  ST.E.128 [R2.64], R40 ;  /* 0x0000002802007985 */ /* 0x0207e8000c101d06 */
.L_x_1225:
[----:B------:R-:W-:Y:S05]  /*9230*/  BSYNC B2 ;  /* 0x0000000000027941 */ /* 0x000fea0003800000 */
.L_x_1224:
        /* <DEDUP_REMOVED lines=104> */
.L_x_1237:
[----:B------:R-:W-:Y:S05]  /*98c0*/  BSYNC B0 ;  /* 0x0000000000007941 */ /* 0x000fea0003800000 */
.L_x_1236:
[C---:B------:R-:W-:Y:S04]  /*98d0*/  LEA R2, P0, R72.reuse, R115, 0x1 ;  /* 0x0000007348027211 */ /* 0x040fe800078008ff */
[----:B------:R-:W-:Y:S05]  /*98e0*/  LEA.HI.X R3, R72, R114, R73, 0x1, P0 ;  /* 0x0000007248037211 */ /* 0x000fea00000f0c49 */
[----:B-----5:R3:W-:Y:S04]  /*98f0*/  ST.E.128 [R2.64], R40 ;  /* 0x0000002802007985 */ /* 0x0207e8000c101d06 */
.L_x_1235:
[----:B------:R-:W-:Y:S05]  /*9900*/  BSYNC B1 ;  /* 0x0000000000017941 */ /* 0x000fea0003800000 */
.L_x_1234:
        /* <DEDUP_REMOVED lines=98> */
.L_x_1239:
[----:B------:R-:W-:Y:S05]  /*9f30*/  BSYNC B0 ;  /* 0x0000000000007941 */ /* 0x000fea0003800000 */
.L_x_1238:
[C---:B------:R-:W-:Y:S04]  /*9f40*/  LEA R2, P0, R198.reuse, R115, 0x1 ;  /* 0x00000073c6027211 */ /* 0x040fe800078008ff */
[----:B------:R-:W-:Y:S05]  /*9f50*/  LEA.HI.X R3, R198, R114, R199, 0x1, P0 ;  /* 0x00000072c6037211 */ /* 0x000fea00000f0cc7 */
[----:B-----5:R3:W-:Y:S04]  /*9f60*/  ST.E.128 [R2.64], R40 ;  /* 0x0000002802007985 */ /* 0x0207e8000c101d06 */
.L_x_1233:
[----:B------:R-:W-:Y:S05]  /*9f70*/  BSYNC B2 ;  /* 0x0000000000027941 */ /* 0x000fea0003800000 */
.L_x_1232:
        /* <DEDUP_REMOVED lines=9> */
[----:B--2---:R-:W-:Y:S01]  /*a010*/  MOV R6, R109 ;  /* 0x0000006d00067202 */ /* 0x004fe20000000f00 */
[----:B------:R-:W-:Y:S01]  /*a020*/  IMAD R0, R203, 0x60, RZ ;  /* 0x00000060cb007824 */ /* 0x000fe200078e02ff */
[----:B------:R-:W-:Y:S01]  /*a030*/  MOV R7, R108 ;  /* 0x0000006c00077202 */ /* 0x000fe20000000f00 */
[----:B------:R-:W-:Y:S01]  /*a040*/  BSSY B0, `(.L_x_1244) ;  /* 0x000005f000007945 */ /* 0x000fe20003800000 */
[----:B------:R-:W-:Y:S03]  /*a050*/  ISETP.GE.AND P0, PT, R18, R17, PT ;  /* 0x000000111200720c */ /* 0x000fe60003f06270 */
[----:B------:R-:W-:Y:S05]  /*a060*/  IMAD.WIDE.U32 R6, R202, 0x60, R6 ;  /* 0x00000060ca067825 */ /* 0x000fea00078e0006 */
[----:B------:R-:W-:Y:S05]  /*a070*/  IADD3 R7, R7, R0, RZ ;  /* 0x0000000007077210 */ /* 0x000fea0007ffe0ff */
[----:B---3--:R2:W5:Y:S01]  /*a080*/  LD.E.128 R40, [R6.64] ;  /* 0x0000000606287980 */ /* 0x008562000c101d00 */
        /* <DEDUP_REMOVED lines=90> */
.L_x_1245:
[----:B------:R-:W-:Y:S05]  /*a630*/  BSYNC B0 ;  /* 0x0000000000007941 */ /* 0x000fea0003800000 */
.L_x_1244:
[----:B------:R-:W-:Y:S01]  /*a640*/  MOV R2, R115 ;  /* 0x0000007300027202 */ /* 0x000fe20000000f00 */
[----:B------:R-:W-:Y:S01]  /*a650*/  IMAD R0, R45, 0x60, RZ ;  /* 0x000000602d007824 */ /* 0x000fe200078e02ff */
[----:B------:R-:W-:Y:S05]  /*a660*/  MOV R3, R114 ;  /* 0x0000007200037202 */ /* 0x000fea0000000f00 */
[----:B------:R-:W-:Y:S05]  /*a670*/  IMAD.WIDE.U32 R2, R44, 0x60, R2 ;  /* 0x000000602c027825 */ /* 0x000fea00078e0002 */
[----:B------:R-:W-:Y:S05]  /*a680*/  IADD3 R3, R3, R0, RZ ;  /* 0x0000000003037210 */ /* 0x000fea0007ffe0ff */
[----:B-----5:R3:W-:Y:S02]  /*a690*/  ST.E.128 [R2.64], R40 ;  /* 0x0000002802007985 */ /* 0x0207e4000c101d06 */
.L_x_1243:
[----:B------:R-:W-:Y:S05]  /*a6a0*/  BSYNC B1 ;  /* 0x0000000000017941 */ /* 0x000fea0003800000 */
.L_x_1242:
        /* <DEDUP_REMOVED lines=98> */
.L_x_1247:
[----:B------:R-:W-:Y:S05]  /*acd0*/  BSYNC B0 ;  /* 0x0000000000007941 */ /* 0x000fea0003800000 */
.L_x_1246:
[C---:B------:R-:W-:Y:S04]  /*ace0*/  LEA R2, P0, R196.reuse, R115, 0x1 ;  /* 0x00000073c4027211 */ /* 0x040fe800078008ff */
[----:B------:R-:W-:Y:S05]  /*acf0*/  LEA.HI.X R3, R196, R114, R197, 0x1, P0 ;  /* 0x00000072c4037211 */ /* 0x000fea00000f0cc5 */
[----:B-----5:R3:W-:Y:S04]  /*ad00*/  ST.E.128 [R2.64], R40 ;  /* 0x0000002802007985 */ /* 0x0207e8000c101d06 */
.L_x_1241:
[----:B------:R-:W-:Y:S05]  /*ad10*/  BSYNC B2 ;  /* 0x0000000000027941 */ /* 0x000fea0003800000 */
.L_x_1240:
        /* <DEDUP_REMOVED lines=104> */
.L_x_1253:
[----:B------:R-:W-:Y:S05]  /*b3a0*/  BSYNC B0 ;  /* 0x0000000000007941 */ /* 0x000fea0003800000 */
.L_x_1252:
[C---:B------:R-:W-:Y:S04]  /*b3b0*/  LEA R2, P0, R68.reuse, R115, 0x1 ;  /* 0x0000007344027211 */ /* 0x040fe800078008ff */
[----:B------:R-:W-:Y:S05]  /*b3c0*/  LEA.HI.X R3, R68, R114, R69, 0x1, P0 ;  /* 0x0000007244037211 */ /* 0x000fea00000f0c45 */
[----:B-----5:R3:W-:Y:S04]  /*b3d0*/  ST.E.128 [R2.64], R40 ;  /* 0x0000002802007985 */ /* 0x0207e8000c101d06 */
.L_x_1251:
[----:B------:R-:W-:Y:S05]  /*b3e0*/  BSYNC B1 ;  /* 0x0000000000017941 */ /* 0x000fea0003800000 */
.L_x_1250:
        /* <DEDUP_REMOVED lines=98> */
.L_x_1255:
[----:B------:R-:W-:Y:S05]  /*ba10*/  BSYNC B0 ;  /* 0x0000000000007941 */ /* 0x000fea0003800000 */
.L_x_1254:
[C---:B------:R-:W-:Y:S04]  /*ba20*/  LEA R2, P0, R194.reuse, R115, 0x1 ;  /* 0x00000073c2027211 */ /* 0x040fe800078008ff */
[----:B------:R-:W-:Y:S05]  /*ba30*/  LEA.HI.X R3, R194, R114, R195, 0x1, P0 ;  /* 0x00000072c2037211 */ /* 0x000fea00000f0cc3 */
[----:B-----5:R3:W-:Y:S04]  /*ba40*/  ST.E.128 [R2.64], R40 ;  /* 0x0000002802007985 */ /* 0x0207e8000c101d06 */
.L_x_1249:
[----:B------:R-:W-:Y:S05]  /*ba50*/  BSYNC B2 ;  /* 0x0000000000027941 */ /* 0x000fea0003800000 */
.L_x_1248:
        /* <DEDUP_REMOVED lines=107> */
.L_x_1261:
[----:B------:R-:W-:Y:S05]  /*c110*/  BSYNC B0 ;  /* 0x0000000000007941 */ /* 0x000fea0003800000 */
.L_x_1260:
[----:B------:R-:W-:Y:S01]  /*c120*/  MOV R2, R115 ;  /* 0x0000007300027202 */ /* 0x000fe20000000f00 */
[----:B------:R-:W-:Y:S01]  /*c130*/  IMAD R0, R45, 0xa0, RZ ;  /* 0x000000a02d007824 */ /* 0x000fe200078e02ff */
[----:B------:R-:W-:Y:S05]  /*c140*/  MOV R3, R114 ;  /* 0x0000007200037202 */ /* 0x000fea0000000f00 */
[----:B------:R-:W-:Y:S05]  /*c150*/  IMAD.WIDE.U32 R2, R44, 0xa0, R2 ;  /* 0x000000a02c027825 */ /* 0x000fea00078e0002 */
[----:B------:R-:W-:Y:S05]  /*c160*/  IADD3 R3, R3, R0, RZ ;  /* 0x0000000003037210 */ /* 0x000fea0007ffe0ff */
[----:B-----5:R3:W-:Y:S02]  /*c170*/  ST.E.128 [R2.64], R40 ;  /* 0x0000002802007985 */ /* 0x0207e4000c101d06 */
.L_x_1259:
[----:B------:R-:W-:Y:S05]  /*c180*/  BSYNC B1 ;  /* 0x0000000000017941 */ /* 0x000fea0003800000 */
.L_x_1258:
        /* <DEDUP_REMOVED lines=98> */
.L_x_1263:
[----:B------:R-:W-:Y:S05]  /*c7b0*/  BSYNC B0 ;  /* 0x0000000000007941 */ /* 0x000fea0003800000 */
.L_x_1262:
[C---:B------:R-:W-:Y:S04]  /*c7c0*/  LEA R2, P0, R176.reuse, R115, 0x1 ;  /* 0x00000073b0027211 */ /* 0x040fe800078008ff */
[----:B------:R-:W-:Y:S05]  /*c7d0*/  LEA.HI.X R3, R176, R114, R67, 0x1, P0 ;  /* 0x00000072b0037211 */ /* 0x000fea00000f0c43 */
[----:B-----5:R3:W-:Y:S04]  /*c7e0*/  ST.E.128 [R2.64], R40 ;  /* 0x0000002802007985 */ /* 0x0207e8000c101d06 */
.L_x_1257:
[----:B------:R-:W-:Y:S05]  /*c7f0*/  BSYNC B2 ;  /* 0x0000000000027941 */ /* 0x000fea0003800000 */
.L_x_1256:
        /* <DEDUP_REMOVED lines=107> */
.L_x_1269:
[----:B------:R-:W-:Y:S05]  /*ceb0*/  BSYNC B0 ;  /* 0x0000000000007941 */ /* 0x000fea0003800000 */
.L_x_1268:
[----:B------:R-:W-:Y:S01]  /*cec0*/  MOV R2, R115 ;  /* 0x0000007300027202 */ /* 0x000fe20000000f00 */
[----:B------:R-:W-:Y:S01]  /*ced0*/  IMAD R0, R45, 0xc0, RZ ;  /* 0x000000c02d007824 */ /* 0x000fe200078e02ff */
[----:B------:R-:W-:Y:S05]  /*cee0*/  MOV R3, R114 ;  /* 0x0000007200037202 */ /* 0x000fea0000000f00 */
[----:B------:R-:W-:Y:S05]  /*cef0*/  IMAD.WIDE.U32 R2, R44, 0xc0, R2 ;  /* 0x000000c02c027825 */ /* 0x000fea00078e0002 */
[----:B------:R-:W-:Y:S05]  /*cf00*/  IADD3 R3, R3, R0, RZ ;  /* 0x0000000003037210 */ /* 0x000fea0007ffe0ff */
[----:B-----5:R3:W-:Y:S02]  /*cf10*/  ST.E.128 [R2.64], R40 ;  /* 0x0000002802007985 */ /* 0x0207e4000c101d06 */
.L_x_1267:
[----:B------:R-:W-:Y:S05]  /*cf20*/  BSYNC B1 ;  /* 0x0000000000017941 */ /* 0x000fea0003800000 */
.L_x_1266:
        /* <DEDUP_REMOVED lines=98> */
.L_x_1271:
[----:B------:R-:W-:Y:S05]  /*d550*/  BSYNC B0 ;  /* 0x0000000000007941 */ /* 0x000fea0003800000 */
.L_x_1270:
[C---:B------:R-:W-:Y:S04]  /*d560*/  LEA R2, P0, R174.reuse, R115, 0x1 ;  /* 0x00000073ae027211 */ /* 0x040fe800078008ff */
[----:B------:R-:W-:Y:S05]  /*d570*/  LEA.HI.X R3, R174, R114, R66, 0x1, P0 ;  /* 0x00000072ae037211 */ /* 0x000fea00000f0c42 */
[----:B-----5:R3:W-:Y:S04]  /*d580*/  ST.E.128 [R2.64], R40 ;  /* 0x0000002802007985 */ /* 0x0207e8000c101d06 */
.L_x_1265:
[----:B------:R-:W-:Y:S05]  /*d590*/  BSYNC B2 ;  /* 0x0000000000027941 */ /* 0x000fea0003800000 */
.L_x_1264:
        /* <DEDUP_REMOVED lines=107> */
.L_x_1277:
[----:B------:R-:W-:Y:S05]  /*dc50*/  BSYNC B0 ;  /* 0x0000000000007941 */ /* 0x000fea0003800000 */
.L_x_1276:
[----:B------:R-:W-:Y:S01]  /*dc60*/  MOV R2, R115 ;  /* 0x0000007300027202 */ /* 0x000fe20000000f00 */
[----:B------:R-:W-:Y:S01]  /*dc70*/  IMAD R0, R45, 0xe0, RZ ;  /* 0x000000e02d007824 */ /* 0x000fe200078e02ff */
[----:B------:R-:W-:Y:S05]  /*dc80*/  MOV R3, R114 ;  /* 0x0000007200037202 */ /* 0x000fea0000000f00 */
[----:B------:R-:W-:Y:S05]  /*dc90*/  IMAD.WIDE.U32 R2, R44, 0xe0, R2 ;  /* 0x000000e02c027825 */ /* 0x000fea00078e0002 */
[----:B------:R-:W-:Y:S05]  /*dca0*/  IADD3 R3, R3, R0, RZ ;  /* 0x0000000003037210 */ /* 0x000fea0007ffe0ff */
[----:B-----5:R3:W-:Y:S02]  /*dcb0*/  ST.E.128 [R2.64], R40 ;  /* 0x0000002802007985 */ /* 0x0207e4000c101d06 */
.L_x_1275:
[----:B------:R-:W-:Y:S05]  /*dcc0*/  BSYNC B1 ;  /* 0x0000000000017941 */ /* 0x000fea0003800000 */
.L_x_1274:
[----:B------:R-:W-:Y:S11]  /*dcd0*/  ISETP.GE.AND P0, PT, R9, R163, PT ;  /* 0x000000a30900720c */ /* 0x000ff60003f06270 */
[----:B------:R-:W-:Y:S02]  /*dce0*/  @!UPT UIADD3 URZ, URZ, URZ, URZ ;  /* 0x0000003f3f3ff290 */ /* 0x000fe4000fffe03f */
[----:B------:R-:W-:-:S05]  /*dcf0*/  @P0 BRA `(.L_x_1273) ;  /* 0x0000065000000947 */ /* 0x000fca0003800000 */
[C---:B--2---:R-:W-:Y:S01]  /*dd00*/  LEA R20, P0, R95.reuse, R109, 0x1 ;  /* 0x0000006d5f147211 */ /* 0x044fe200078008ff */
[----:B------:R-:W-:Y:S03]  /*dd10*/  BSSY B0, `(.L_x_1278) ;  /* 0x0000060000007945 */ /* 0x000fe60003800000 */
[----:B------:R-:W-:Y:S02]  /*dd20*/  LEA.HI.X R21, R95, R108, R94, 0x1, P0 ;  /* 0x0000006c5f157211 */ /* 0x000fe400000f0c5e */
[----:B------:R-:W-:Y:S03]  /*dd30*/  ISETP.GE.AND P0, PT, R9, R17, PT ;  /* 0x000000110900720c */ /* 0x000fe60003f06270 */
[----:B-1----:R1:W5:Y:S10]  /*dd40*/  LD.E.128 R4, [R20.64] ;  /* 0x0000000614047980 */ /* 0x002374000c101d00 */
[----:B------:R-:W-:-:S05]  /*dd50*/  @P0 BRA `(.L_x_1279) ;  /* 0x000005b000000947 */ /* 0x000fca0003800000 */
[----:B------:R-:W-:Y:S01]  /*dd60*/  LEA.HI R0, R17, R17, RZ, 0x1 ;  /* 0x0000001111007211 */ /* 0x000fe200078f08ff */
[----:B-----5:R-:W-:Y:S01]  /*dd70*/  IMAD.MOV.U32 R35, RZ, RZ, R6 ;  /* 0x000000ffff237224 */ /* 0x020fe200078e0006 */
[----:B------:R-:W-:Y:S02]  /*dd80*/  MOV R17, RZ ;  /* 0x000000ff00117202 */ /* 0x000fe40000000f00 */
[----:B------:R-:W-:Y:S02]  /*dd90*/  SHF.R.S32.HI R0, RZ, 0x1, R0 ;  /* 0x00000001ff007819 */ /* 0x000fe40000011400 */
[----:B------:R-:W-:Y:S02]  /*dda0*/  MOV R26, R4 ;  /* 0x00000004001a7202 */ /* 0x000fe40000000f00 */
[-C--:B------:R-:W-:Y:S02]  /*ddb0*/  ISETP.GE.AND P1, PT, R9, R0.reuse, PT ;  /* 0x000000000900720c */ /* 0x080fe40003f26270 */
[----:B---3--:R-:W-:Y:S02]  /*ddc0*/  MOV R3, R0 ;  /* 0x0000000000037202 */ /* 0x008fe40000000f00 */
[----:B------:R-:W-:Y:S02]  /*ddd0*/  MOV R30, R7 ;  /* 0x00000007001e7202 */ /* 0x000fe40000000f00 */
[----:B------:R-:W-:Y:S07]  /*dde0*/  MOV R40, R5 ;  /* 0x0000000500287202 */ /* 0x000fee0000000f00 */
[--C-:B------:R-:W-:Y:S01]  /*ddf0*/  @P1 IMAD.MOV R3, RZ, RZ, -R0.reuse ;  /* 0x000000ffff031224 */ /* 0x100fe200078e0a00 */
[----:B------:R-:W-:Y:S04]  /*de00*/  @P1 IADD3 R17, -R0, RZ, RZ ;  /* 0x000000ff00111210 */ /* 0x000fe80007ffe1ff */
[C---:B------:R-:W-:Y:S02]  /*de10*/  LEA R2, P0, R3.reuse, R20, 0x1 ;  /* 0x0000001403027211 */ /* 0x040fe400078008ff */
[----:B------:R-:W-:Y:S02]  /*de20*/  IADD3 R8, P2, R134, R17, RZ ;  /* 0x0000001186087210 */ /* 0x000fe40007f5e0ff */
[----:B------:R-:W-:Y:S02]  /*de30*/  LEA.HI.X.SX32 R3, R3, R21, 0x1, P0 ;  /* 0x0000001503037211 */ /* 0x000fe400000f0eff */
[C---:B------:R-:W-:Y:S02]  /*de40*/  LEA R212, P0, R8.reuse, R111, 0x1 ;  /* 0x0000006f08d47211 */ /* 0x040fe400078008ff */
[----:B------:R-:W-:Y:S01]  /*de50*/  LEA.HI.X.SX32 R17, R17, R118, 0x1, P2 ;  /* 0x0000007611117211 */ /* 0x000fe200010f0eff */
[----:B-1----:R1:W2:Y:S03]  /*de60*/  LD.E.128 R20, [R2.64] ;  /* 0x0000000602147980 */ /* 0x0022a6000c101d00 */
[----:B------:R-:W-:Y:S06]  /*de70*/  LEA.HI.X R213, R8, R110, R17, 0x1, P0 ;  /* 0x0000006e08d57211 */ /* 0x000fec00000f0c11 */
[----:B------:R-:W3:Y:S01]  /*de80*/  LD.E.128 R212, [R212.64] ;  /* 0x00000006d4d47980 */ /* 0x000ee2000c101d00 */
[----:B-1----:R-:W-:Y:S01]  /*de90*/  MOV R2, RZ ;  /* 0x000000ff00027202 */ /* 0x002fe20000000f00 */
[----:B------:R-:W-:Y:S05]  /*dea0*/  @P1 IMAD.MOV R2, RZ, RZ, -R0 ;  /* 0x000000ffff021224 */ /* 0x000fea00078e0a00 */
[----:B------:R-:W-:Y:S04]  /*deb0*/  IADD3 R3, P0, R134, R2, RZ ;  /* 0x0000000286037210 */ /* 0x000fe80007f1e0ff */
[----:B------:R-:W-:Y:S02]  /*dec0*/  LEA.HI.X.SX32 R0, R2, R118, 0x1, P0 ;  /* 0x0000007602007211 */ /* 0x000fe400000f0eff */
[C---:B------:R-:W-:Y:S04]  /*ded0*/  LEA R2, P0, R3.reuse, R113, 0x1 ;  /* 0x0000007103027211 */ /* 0x040fe800078008ff */
[----:B------:R-:W-:Y:S05]  /*dee0*/  LEA.HI.X R3, R3, R112, R0, 0x1, P0 ;  /* 0x0000007003037211 */ /* 0x000fea00000f0c00 */
[----:B------:R3:W4:Y:S02]  /*def0*/  LD.E.128 R36, [R2.64] ;  /* 0x0000000602247980 */ /* 0x000724000c101d00 */
[--C-:B---3--:R-:W-:Y:S01]  /*df00*/  HADD2.F32 R3, -RZ, R213.reuse.H0_H0 ;  /* 0x200000d5ff037230 */ /* 0x108fe20000004100 */
[----:B--2---:R-:W-:Y:S01]  /*df10*/  MOV R25, R20 ;  /* 0x0000001400197202 */ /* 0x004fe20000000f00 */
[----:B------:R-:W-:Y:S01]  /*df20*/  HADD2.F32 R4, -RZ, R213.H1_H1 ;  /* 0x300000d5ff047230 */ /* 0x000fe20000004100 */
[----:B------:R-:W-:Y:S01]  /*df30*/  IMAD.MOV.U32 R20, RZ, RZ, R22 ;  /* 0x000000ffff147224 */ /* 0x000fe200078e0016 */
[--C-:B------:R-:W-:Y:S01]  /*df40*/  HADD2.F32 R22, -RZ, R21.reuse.H0_H0 ;  /* 0x20000015ff167230 */ /* 0x100fe20000004100 */
[----:B------:R-:W-:Y:S01]  /*df50*/  MOV R17, R23 ;  /* 0x0000001700117202 */ /* 0x000fe20000000f00 */
[----:B------:R-:W-:Y:S01]  /*df60*/  HADD2.F32 R21, -RZ, R21.H1_H1 ;  /* 0x30000015ff157230 */ /* 0x000fe20000004100 */
[----:B------:R-:W-:Y:S01]  /*df70*/  @!P1 FADD.FTZ R3, -R3, -RZ ;  /* 0x800000ff03039221 */ /* 0x000fe20000010100 */
[--C-:B------:R-:W-:Y:S01]  /*df80*/  HADD2.F32 R7, -RZ, R215.reuse.H0_H0 ;  /* 0x200000d7ff077230 */ /* 0x100fe20000004100 */
[----:B------:R-:W-:Y:S01]  /*df90*/  @!P1 FADD.FTZ R4, -R4, -RZ ;  /* 0x800000ff04049221 */ /* 0x000fe20000010100 */
[----:B------:R-:W-:Y:S01]  /*dfa0*/  HADD2.F32 R8, -RZ, R215.H1_H1 ;  /* 0x300000d7ff087230 */ /* 0x000fe20000004100 */
        /* <DEDUP_REMOVED lines=14> */
[----:B------:R-:W-:Y:S01]  /*e090*/  @!P1 FADD.FTZ R2, -R2, -RZ ;  /* 0x800000ff02029221 */ /* 0x000fe20000010100 */
[----:B------:R-:W-:Y:S01]  /*e0a0*/  HADD2.F32 R17, -RZ, R17.H1_H1 ;  /* 0x30000011ff117230 */ /* 0x000fe20000004100 */
[----:B------:R-:W-:Y:S01]  /*e0b0*/  FMUL.FTZ R5, R22, R5 ;  /* 0x0000000516057220 */ /* 0x000fe20000410000 */
[--C-:B------:R-:W-:Y:S01]  /*e0c0*/  HADD2.F32 R24, -RZ, R25.reuse.H0_H0 ;  /* 0x20000019ff187230 */ /* 0x100fe20000004100 */
[----:B------:R-:W-:Y:S01]  /*e0d0*/  FMUL.FTZ R7, R20, R7 ;  /* 0x0000000714077220 */ /* 0x000fe20000410000 */
[----:B------:R-:W-:Y:S01]  /*e0e0*/  HADD2.F32 R23, -RZ, R25.H1_H1 ;  /* 0x30000019ff177230 */ /* 0x000fe20000004100 */
[----:B------:R-:W-:Y:S01]  /*e0f0*/  FMUL.FTZ R8, R17, R8 ;  /* 0x0000000811087220 */ /* 0x000fe20000410000 */
[--C-:B------:R-:W-:Y:S01]  /*e100*/  HADD2.F32 R17, -RZ, R26.reuse.H0_H0 ;  /* 0x2000001aff117230 */ /* 0x100fe20000004100 */
[----:B------:R-:W-:Y:S02]  /*e110*/  FMUL.FTZ R0, R24, R0 ;  /* 0x0000000018007220 */ /* 0x000fe40000410000 */
[----:B------:R-:W-:Y:S01]  /*e120*/  FMUL.FTZ R6, R21, R6 ;  /* 0x0000000615067220 */ /* 0x000fe20000410000 */
[----:B------:R-:W-:Y:S01]  /*e130*/  HADD2.F32 R21, -RZ, R26.H1_H1 ;  /* 0x3000001aff157230 */ /* 0x000fe20000004100 */
[----:B------:R-:W-:Y:S01]  /*e140*/  FMUL.FTZ R2, R23, R2 ;  /* 0x0000000217027220 */ /* 0x000fe20000410000 */
[--C-:B----4-:R-:W-:Y:S02]  /*e150*/  HADD2.F32 R20, -RZ, R36.reuse.H0_H0 ;  /* 0x20000024ff147230 */ /* 0x110fe40000004100 */
[----:B------:R-:W-:Y:S02]  /*e160*/  HADD2.F32 R22, -RZ, R36.H1_H1 ;  /* 0x30000024ff167230 */ /* 0x000fe40000004100 */
[--C-:B------:R-:W-:Y:S01]  /*e170*/  HADD2.F32 R23, -RZ, R40.reuse.H0_H0 ;  /* 0x20000028ff177230 */ /* 0x100fe20000004100 */
[----:B------:R-:W-:Y:S01]  /*e180*/  FFMA.FTZ R0, R17, R20, R0 ;  /* 0x0000001411007223 */ /* 0x000fe20000010000 */
[--C-:B------:R-:W-:Y:S01]  /*e190*/  HADD2.F32 R24, -RZ, R37.reuse.H0_H0 ;  /* 0x20000025ff187230 */ /* 0x100fe20000004100 */
[----:B------:R-:W-:Y:S01]  /*e1a0*/  FFMA.FTZ R2, R21, R22, R2 ;  /* 0x0000001615027223 */ /* 0x000fe20000010002 */
[----:B------:R-:W-:Y:S02]  /*e1b0*/  HADD2.F32 R25, -RZ, R37.H1_H1 ;  /* 0x30000025ff197230 */ /* 0x000fe40000004100 */
[----:B------:R-:W-:Y:S01]  /*e1c0*/  HADD2.F32 R17, -RZ, R40.H1_H1 ;  /* 0x30000028ff117230 */ /* 0x000fe20000004100 */
[----:B------:R-:W-:Y:S01]  /*e1d0*/  FFMA.FTZ R3, R23, R24, R3 ;  /* 0x0000001817037223 */ /* 0x000fe20000010003 */
[--C-:B------:R-:W-:Y:S01]  /*e1e0*/  HADD2.F32 R26, -RZ, R38.reuse.H0_H0 ;  /* 0x20000026ff1a7230 */ /* 0x100fe20000004100 */
[----:B------:R-:W-:Y:S01]  /*e1f0*/  F2FP.PACK_AB R0, R2, R0 ;  /* 0x000000000200723e */ /* 0x000fe200000000ff */
[--C-:B------:R-:W-:Y:S01]  /*e200*/  HADD2.F32 R20, -RZ, R35.reuse.H0_H0 ;  /* 0x20000023ff147230 */ /* 0x100fe20000004100 */
[----:B------:R-:W-:Y:S01]  /*e210*/  FFMA.FTZ R4, R17, R25, R4 ;  /* 0x0000001911047223 */ /* 0x000fe20000010004 */
[----:B------:R-:W-:Y:S02]  /*e220*/  HADD2.F32 R27, -RZ, R38.H1_H1 ;  /* 0x30000026ff1b7230 */ /* 0x000fe40000004100 */
[----:B------:R-:W-:Y:S01]  /*e230*/  HADD2.F32 R21, -RZ, R35.H1_H1 ;  /* 0x30000023ff157230 */ /* 0x000fe20000004100 */
[----:B------:R-:W-:Y:S01]  /*e240*/  FFMA.FTZ R5, R20, R26, R5 ;  /* 0x0000001a14057223 */ /* 0x000fe20000010005 */
[----:B------:R-:W-:Y:S01]  /*e250*/  F2FP.PACK_AB R4, R4, R3 ;  /* 0x000000030404723e */ /* 0x000fe200000000ff */
[--C-:B------:R-:W-:Y:S02]  /*e260*/  HADD2.F32 R28, -RZ, R39.reuse.H0_H0 ;  /* 0x20000027ff1c7230 */ /* 0x100fe40000004100 */
[--C-:B------:R-:W-:Y:S01]  /*e270*/  HADD2.F32 R22, -RZ, R30.reuse.H0_H0 ;  /* 0x2000001eff167230 */ /* 0x100fe20000004100 */
[----:B------:R-:W-:Y:S01]  /*e280*/  FFMA.FTZ R6, R21, R27, R6 ;  /* 0x0000001b15067223 */ /* 0x000fe20000010006 */
[----:B------:R-:W-:Y:S02]  /*e290*/  HADD2.F32 R29, -RZ, R39.H1_H1 ;  /* 0x30000027ff1d7230 */ /* 0x000fe40000004100 */
[----:B------:R-:W-:Y:S01]  /*e2a0*/  HADD2.F32 R23, -RZ, R30.H1_H1 ;  /* 0x3000001eff177230 */ /* 0x000fe20000004100 */
[----:B------:R-:W-:Y:S01]  /*e2b0*/  FFMA.FTZ R7, R22, R28, R7 ;  /* 0x0000001c16077223 */ /* 0x000fe20000010007 */
[----:B------:R-:W-:Y:S02]  /*e2c0*/  F2FP.PACK_AB R6, R6, R5 ;  /* 0x000000050606723e */ /* 0x000fe400000000ff */
[----:B------:R-:W-:Y:S01]  /*e2d0*/  MOV R5, R4 ;  /* 0x0000000400057202 */ /* 0x000fe20000000f00 */
[----:B------:R-:W-:Y:S01]  /*e2e0*/  FFMA.FTZ R8, R23, R29, R8 ;  /* 0x0000001d17087223 */ /* 0x000fe20000010008 */
[----:B------:R-:W-:Y:S04]  /*e2f0*/  MOV R4, R0 ;  /* 0x0000000000047202 */ /* 0x000fe80000000f00 */
[----:B------:R-:W-:Y:S02]  /*e300*/  F2FP.PACK_AB R7, R8, R7 ;  /* 0x000000070807723e */ /* 0x000fe400000000ff */
.L_x_1279:
[----:B------:R-:W-:Y:S05]  /*e310*/  BSYNC B0 ;  /* 0x0000000000007941 */ /* 0x000fea0003800000 */
.L_x_1278:
[C---:B---3--:R-:W-:Y:S04]  /*e320*/  LEA R2, P0, R172.reuse, R115, 0x1 ;  /* 0x00000073ac027211 */ /* 0x048fe800078008ff */
[----:B------:R-:W-:Y:S05]  /*e330*/  LEA.HI.X R3, R172, R114, R65, 0x1, P0 ;  /* 0x00000072ac037211 */ /* 0x000fea00000f0c41 */
[----:B-----5:R2:W-:Y:S04]  /*e340*/  ST.E.128 [R2.64], R4 ;  /* 0x0000000402007985 */ /* 0x0205e8000c101d06 */
.L_x_1273:
[----:B------:R-:W-:Y:S05]  /*e350*/  BSYNC B2 ;  /* 0x0000000000027941 */ /* 0x000fea0003800000 */
.L_x_1272:
[----:B-12---:R-:W-:Y:S01]  /*e360*/  MOV R5, R112 ;  /* 0x0000007000057202 */ /* 0x006fe20000000f00 */
[----:B------:R-:W2:Y:S01]  /*e370*/  LD.E R0, [R10.64+0xd0] ;  /* 0x0000d0060a007980 */ /* 0x000ea2000c101900 */
[----:B---3--:R-:W-:Y:S01]  /*e380*/  MOV R3, R110 ;  /* 0x0000006e00037202 */ /* 0x008fe20000000f00 */
        /* <DEDUP_REMOVED lines=8> */
.L_x_1181:
[----:B------:R-:W-:Y:S01]  /*e410*/  BSSY B0, `(.L_x_1280) ;  /* 0x0000010000007945 */ /* 0x000fe20003800000 */
[----:B------:R-:W-:-:S05]  /*e420*/  @!P2 BRA `(.L_x_1281) ;  /* 0x000000e00000a947 */ /* 0x000fca0003800000 */
        /* <DEDUP_REMOVED lines=14> */
.L_x_1281:
[----:B------:R-:W-:Y:S05]  /*e510*/  BSYNC B0 ;  /* 0x0000000000007941 */ /* 0x000fea0003800000 */
.L_x_1280:
[C---:B------:R-:W-:Y:S01]  /*e520*/  ISETP.GE.AND P0, PT, R55.reuse, R211, PT ;  /* 0x000000d33700720c */ /* 0x040fe20003f06270 */
[----:B------:R-:W-:Y:S03]  /*e530*/  BSSY B0, `(.L_x_1282) ;  /* 0x0000012000007945 */ /* 0x000fe60003800000 */
[----:B------:R-:W-:Y:S11]  /*e540*/  ISETP.GE.AND P0, PT, R55, R210, !P0 ;  /* 0x000000d23700720c */ /* 0x000ff60004706270 */
[----:B------:R-:W-:Y:S02]  /*e550*/  @!UPT UIADD3 URZ, URZ, URZ, URZ ;  /* 0x0000003f3f3ff290 */ /* 0x000fe4000fffe03f */
[----:B------:R-:W-:-:S05]  /*e560*/  @!P0 BRA `(.L_x_1283) ;  /* 0x000000e000008947 */ /* 0x000fca0003800000 */
[----:B------:R-:W-:Y:S02]  /*e570*/  ISETP.NE.AND P3, PT, R154, RZ, PT ;  /* 0x000000ff9a00720c */ /* 0x000fe40003f65270 */
[----:B------:R-:W-:Y:S11]  /*e580*/  ISETP.NE.AND P1, PT, R153, RZ, PT ;  /* 0x000000ff9900720c */ /* 0x000ff60003f25270 */
[----:B-1----:R-:W-:Y:S02]  /*e590*/  @P3 LEA R4, P0, R77, R109, 0x1 ;  /* 0x0000006d4d043211 */ /* 0x002fe400078008ff */
[----:B------:R-:W-:Y:S02]  /*e5a0*/  @P3 LEA R20, P2, R227, R115, 0x1 ;  /* 0x00000073e3143211 */ /* 0x000fe400078408ff */
[----:B------:R-:W-:Y:S02]  /*e5b0*/  @P3 LEA.HI.X R5, R77, R108, R76, 0x1, P0 ;  /* 0x0000006c4d053211 */ /* 0x000fe400000f0c4c */
[----:B------:R-:W-:Y:S02]  /*e5c0*/  @P1 LEA R2, P0, R79, R109, 0x1 ;  /* 0x0000006d4f021211 */ /* 0x000fe400078008ff */
[----:B------:R-:W-:Y:S02]  /*e5d0*/  @P3 LEA.HI.X R21, R227, R114, R228, 0x1, P2 ;  /* 0x00000072e3153211 */ /* 0x000fe400010f0ce4 */
[----:B------:R-:W2:Y:S01]  /*e5e0*/  @P3 LD.E.128 R4, [R4.64] ;  /* 0x0000000604043980 */ /* 0x000ea2000c101d00 */
[----:B------:R-:W-:Y:S03]  /*e5f0*/  @P1 LEA.HI.X R3, R79, R108, R78, 0x1, P0 ;  /* 0x0000006c4f031211 */ /* 0x000fe600000f0c4e */
[----:B--2---:R1:W-:Y:S04]  /*e600*/  @P3 ST.E.128 [R20.64], R4 ;  /* 0x0000000414003985 */ /* 0x0043e8000c101d06 */
[----:B-1----:R1:W2:Y:S02]  /*e610*/  @P1 LD.E.128 R4, [R2.64] ;  /* 0x0000000602041980 */ /* 0x0022a4000c101d00 */
[C---:B-1----:R-:W-:Y:S04]  /*e620*/  @P1 LEA R2, P0, R71.reuse, R115, 0x1 ;  /* 0x0000007347021211 */ /* 0x042fe800078008ff */
[----:B------:R-:W-:Y:S05]  /*e630*/  @P1 LEA.HI.X R3, R71, R114, R70, 0x1, P0 ;  /* 0x0000007247031211 */ /* 0x000fea00000f0c46 */
[----:B--2---:R1:W-:Y:S04]  /*e640*/  @P1 ST.E.128 [R2.64], R4 ;  /* 0x0000000402001985 */ /* 0x0043e8000c101d06 */
.L_x_1283:
[----:B------:R-:W-:Y:S05]  /*e650*/  BSYNC B0 ;  /* 0x0000000000007941 */ /* 0x000fea0003800000 */
.L_x_1282:
[C---:B------:R-:W-:Y:S01]  /*e660*/  ISETP.GE.AND P0, PT, R54.reuse, R211, PT ;  /* 0x000000d33600720c */ /* 0x040fe20003f06270 */
[----:B------:R-:W-:Y:S03]  /*e670*/  BSSY B0, `(.L_x_1284) ;  /* 0x0000012000007945 */ /* 0x000fe60003800000 */
[----:B------:R-:W-:Y:S11]  /*e680*/  ISETP.GE.AND P0, PT, R54, R210, !P0 ;  /* 0x000000d23600720c */ /* 0x000ff60004706270 */
[----:B------:R-:W-:Y:S02]  /*e690*/  @!UPT UIADD3 URZ, URZ, URZ, URZ ;  /* 0x0000003f3f3ff290 */ /* 0x000fe4000fffe03f */
[----:B------:R-:W-:-:S05]  /*e6a0*/  @!P0 BRA `(.L_x_1285) ;  /* 0x000000e000008947 */ /* 0x000fca0003800000 */
[----:B------:R-:W-:Y:S02]  /*e6b0*/  ISETP.NE.AND P3, PT, R154, RZ, PT ;  /* 0x000000ff9a00720c */ /* 0x000fe40003f65270 */
[----:B------:R-:W-:Y:S11]  /*e6c0*/  ISETP.NE.AND P1, PT, R153, RZ, PT ;  /* 0x000000ff9900720c */ /* 0x000ff60003f25270 */
[C---:B-1----:R-:W-:Y:S02]  /*e6d0*/  @P3 LEA R4, P0, R85.reuse, R109, 0x1 ;  /* 0x0000006d55043211 */ /* 0x042fe400078008ff */
[C---:B------:R-:W-:Y:S02]  /*e6e0*/  @P3 LEA R20, P2, R72.reuse, R115, 0x1 ;  /* 0x0000007348143211 */ /* 0x040fe400078408ff */
[----:B------:R-:W-:Y:S02]  /*e6f0*/  @P3 LEA.HI.X R5, R85, R108, R84, 0x1, P0 ;  /* 0x0000006c55053211 */ /* 0x000fe400000f0c54 */
[C---:B------:R-:W-:Y:S02]  /*e700*/  @P1 LEA R2, P0, R81.reuse, R109, 0x1 ;  /* 0x0000006d51021211 */ /* 0x040fe400078008ff */
        /* <DEDUP_REMOVED lines=8> */
.L_x_1285:
[----:B------:R-:W-:Y:S05]  /*e790*/  BSYNC B0 ;  /* 0x0000000000007941 */ /* 0x000fea0003800000 */
.L_x_1284:
[C---:B------:R-:W-:Y:S01]  /*e7a0*/  ISETP.GE.AND P0, PT, R53.reuse, R211, PT ;  /* 0x000000d33500720c */ /* 0x040fe20003f06270 */
[----:B------:R-:W-:Y:S03]  /*e7b0*/  BSSY B0, `(.L_x_1286) ;  /* 0x0000018000007945 */ /* 0x000fe60003800000 */
[----:B------:R-:W-:Y:S11]  /*e7c0*/  ISETP.GE.AND P0, PT, R53, R210, !P0 ;  /* 0x000000d23500720c */ /* 0x000ff60004706270 */
[----:B------:R-:W-:Y:S02]  /*e7d0*/  @!UPT UIADD3 URZ, URZ, URZ, URZ ;  /* 0x0000003f3f3ff290 */ /* 0x000fe4000fffe03f */
[----:B------:R-:W-:-:S05]  /*e7e0*/  @!P0 BRA `(.L_x_1287) ;  /* 0x0000014000008947 */ /* 0x000fca0003800000 */
[----:B------:R-:W-:Y:S02]  /*e7f0*/  ISETP.NE.AND P2, PT, R154, RZ, PT ;  /* 0x000000ff9a00720c */ /* 0x000fe40003f45270 */
[----:B------:R-:W-:Y:S11]  /*e800*/  ISETP.NE.AND P1, PT, R153, RZ, PT ;  /* 0x000000ff9900720c */ /* 0x000ff60003f25270 */
[----:B-1----:R-:W-:Y:S01]  /*e810*/  @P2 IMAD.MOV.U32 R2, RZ, RZ, R109 ;  /* 0x000000ffff022224 */ /* 0x002fe200078e006d */
[----:B------:R-:W-:Y:S01]  /*e820*/  @P2 MOV R21, R114 ;  /* 0x0000007200152202 */ /* 0x000fe20000000f00 */
[----:B------:R-:W-:Y:S02]  /*e830*/  @P2 IMAD.MOV.U32 R3, RZ, RZ, R108 ;  /* 0x000000ffff032224 */ /* 0x000fe400078e006c */
[----:B------:R-:W-:Y:S02]  /*e840*/  @P2 IMAD R0, R203, 0x60, RZ ;  /* 0x00000060cb002824 */ /* 0x000fe400078e02ff */
[----:B------:R-:W-:Y:S04]  /*e850*/  @P2 IMAD.WIDE.U32 R2, R202, 0x60, R2 ;  /* 0x00000060ca022825 */ /* 0x000fe800078e0002 */
[----:B------:R-:W-:Y:S01]  /*e860*/  @P2 IMAD.MOV.U32 R20, RZ, RZ, R115 ;  /* 0x000000ffff142224 */ /* 0x000fe200078e0073 */
[----:B------:R-:W-:Y:S01]  /*e870*/  @P2 IADD3 R3, R3, R0, RZ ;  /* 0x0000000003032210 */ /* 0x000fe20007ffe0ff */
[----:B------:R-:W-:Y:S02]  /*e880*/  @P2 IMAD R0, R45, 0x60, RZ ;  /* 0x000000602d002824 */ /* 0x000fe400078e02ff */
[----:B------:R-:W-:Y:S02]  /*e890*/  @P2 IMAD.WIDE.U32 R20, R44, 0x60, R20 ;  /* 0x000000602c142825 */ /* 0x000fe400078e0014 */
[----:B------:R1:W2:Y:S02]  /*e8a0*/  @P2 LD.E.128 R4, [R2.64] ;  /* 0x0000000602042980 */ /* 0x0002a4000c101d00 */
[----:B------:R-:W-:Y:S01]  /*e8b0*/  @P2 IMAD.IADD R21, R21, 0x1, R0 ;  /* 0x0000000115152824 */ /* 0x000fe200078e0200 */
[C---:B-1----:R-:W-:Y:S04]  /*e8c0*/  @P1 LEA R2, P0, R87.reuse, R109, 0x1 ;  /* 0x0000006d57021211 */ /* 0x042fe800078008ff */
[----:B------:R-:W-:Y:S01]  /*e8d0*/  @P1 LEA.HI.X R3, R87, R108, R86, 0x1, P0 ;  /* 0x0000006c57031211 */ /* 0x000fe200000f0c56 */
[----:B--2---:R1:W-:Y:S04]  /*e8e0*/  @P2 ST.E.128 [R20.64], R4 ;  /* 0x0000000414002985 */ /* 0x0043e8000c101d06 */
[----:B-1----:R1:W2:Y:S02]  /*e8f0*/  @P1 LD.E.128 R4, [R2.64] ;  /* 0x0000000602041980 */ /* 0x0022a4000c101d00 */
[C---:B-1----:R-:W-:Y:S04]  /*e900*/  @P1 LEA R2, P0, R196.reuse, R115, 0x1 ;  /* 0x00000073c4021211 */ /* 0x042fe800078008ff */
[----:B------:R-:W-:Y:S05]  /*e910*/  @P1 LEA.HI.X R3, R196, R114, R197, 0x1, P0 ;  /* 0x00000072c4031211 */ /* 0x000fea00000f0cc5 */
[----:B--2---:R1:W-:Y:S04]  /*e920*/  @P1 ST.E.128 [R2.64], R4 ;  /* 0x0000000402001985 */ /* 0x0043e8000c101d06 */
.L_x_1287:
[----:B------:R-:W-:Y:S05]  /*e930*/  BSYNC B0 ;  /* 0x0000000000007941 */ /* 0x000fea0003800000 */
.L_x_1286:
        /* <DEDUP_REMOVED lines=19> */
.L_x_1289:
[----:B------:R-:W-:Y:S05]  /*ea70*/  BSYNC B0 ;  /* 0x0000000000007941 */ /* 0x000fea0003800000 */
.L_x_1288:
        /* <DEDUP_REMOVED lines=25> */
.L_x_1291:
[----:B------:R-:W-:Y:S05]  /*ec10*/  BSYNC B0 ;  /* 0x0000000000007941 */ /* 0x000fea0003800000 */
.L_x_1290:
        /* <DEDUP_REMOVED lines=25> */
.L_x_1293:
[----:B------:R-:W-:Y:S05]  /*edb0*/  BSYNC B0 ;  /* 0x0000000000007941 */ /* 0x000fea0003800000 */
.L_x_1292:
[C---:B------:R-:W-:Y:S04]  /*edc0*/  ISETP.GE.AND P0, PT, R149.reuse, R211, PT ;  /* 0x000000d39500720c */ /* 0x040fe80003f06270 */
        /* <DEDUP_REMOVED lines=23> */
.L_x_1215:
[----:B------:R-:W-:Y:S05]  /*ef40*/  BSYNC B3 ;  /* 0x0000000000037941 */ /* 0x000fea0003800000 */
.L_x_1180:
[----:B------:R-:W-:Y:S01]  /*ef50*/  ISETP.NE.U32.AND P1, PT, R238, RZ, PT ;  /* 0x000000ffee00720c */ /* 0x000fe20003f25070 */
[----:B------:R-:W2:Y:S01]  /*ef60*/  LD.E R0, [R10.64+0x128] ;  /* 0x000128060a007980 */ /* 0x000ea2000c101900 */
[----:B-1----:R-:W-:Y:S01]  /*ef70*/  IMAD.MOV.U32 R2, RZ, RZ, R109 ;  /* 0x000000ffff027224 */ /* 0x002fe200078e006d */
[----:B------:R-:W-:Y:S01]  /*ef80*/  BSSY B0, `(.L_x_1294) ;  /* 0x0000064000007945 */ /* 0x000fe20003800000 */
[----:B------:R-:W-:Y:S01]  /*ef90*/  ISETP.NE.AND.EX P1, PT, R239, RZ, PT, P1 ;  /* 0x000000ffef00720c */ /* 0x000fe20003f25310 */
[----:B------:R-:W-:Y:S02]  /*efa0*/  IMAD.MOV.U32 R3, RZ, RZ, R108 ;  /* 0x000000ffff037224 */ /* 0x000fe400078e006c */
[----:B--2---:R-:W-:Y:S05]  /*efb0*/  IMAD.U32 R0, R0, -0x80, RZ ;  /* 0xffffff8000007824 */ /* 0x004fea00078e00ff */
[C---:B------:R-:W-:Y:S04]  /*efc0*/  LEA R109, P0, R0.reuse, R2, 0x1 ;  /* 0x00000002006d7211 */ /* 0x040fe800078008ff */
[----:B------:R-:W-:Y:S01]  /*efd0*/  LEA.HI.X.SX32 R108, R0, R3, 0x1, P0 ;  /* 0x00000003006c7211 */ /* 0x000fe200000f0eff */
[----:B------:R-:W-:-:S05]  /*efe0*/  @!P1 BRA `(.L_x_1295) ;  /* 0x0000051000009947 */ /* 0x000fca0003800000 */
[----:B------:R-:W-:Y:S04]  /*eff0*/  IADD3 R0, R14, -0x1, RZ ;  /* 0xffffffff0e007810 */ /* 0x000fe80007ffe0ff */
[----:B------:R-:W-:Y:S11]  /*f000*/  ISETP.GT.AND P0, PT, R0, R74, PT ;  /* 0x0000004a0000720c */ /* 0x000ff60003f04270 */
[----:B------:R-:W-:Y:S02]  /*f010*/  @!UPT UIADD3 URZ, URZ, URZ, URZ ;  /* 0x0000003f3f3ff290 */ /* 0x000fe4000fffe03f */
[----:B------:R-:W-:-:S05]  /*f020*/  @!P0 BRA `(.L_x_1296) ;  /* 0x0000059000008947 */ /* 0x000fca0003800000 */
[----:B------:R-:W2:Y:S01]  /*f030*/  LD.E R3, [R10.64+0x170] ;  /* 0x000170060a037980 */ /* 0x000ea2000c101900 */
[----:B------:R-:W-:Y:S02]  /*f040*/  IADD3 R0, R16, -0x100, RZ ;  /* 0xffffff0010007810 */ /* 0x000fe40007ffe0ff */
[----:B------:R-:W-:Y:S01]  /*f050*/  IABS R8, R15 ;  /* 0x0000000f00087213 */ /* 0x000fe20000000000 */
[----:B------:R-:W3:Y:S01]  /*f060*/  LD.E.64 R24, [R10.64+0x40] ;  /* 0x000040060a187980 */ /* 0x000ee2000c101b00 */
[----:B------:R-:W-:Y:S05]  /*f070*/  IABS R6, R0 ;  /* 0x0000000000067213 */ /* 0x000fea0000000000 */
[----:B------:R-:W4:Y:S06]  /*f080*/  LD.E.64 R22, [R10.64+0x20] ;  /* 0x000020060a167980 */ /* 0x000f2c000c101b00 */
[----:B------:R-:W3:Y:S01]  /*f090*/  LD.E.64 R20, [R10.64+0x28] ;  /* 0x000028060a147980 */ /* 0x000ee2000c101b00 */
[-C--:B--2---:R-:W-:Y:S02]  /*f0a0*/  IABS R2, R3.reuse ;  /* 0x0000000300027213 */ /* 0x084fe40000000000 */
[----:B------:R-:W-:Y:S02]  /*f0b0*/  IABS R7, R3 ;  /* 0x0000000300077213 */ /* 0x000fe40000000000 */
[----:B------:R-:W1:Y:S03]  /*f0c0*/  I2F.RP R4, R2 ;  /* 0x0000000200047306 */ /* 0x000e660000209400 */
[----:B------:R-:W-:Y:S07]  /*f0d0*/  IMAD.MOV R7, RZ, RZ, -R7 ;  /* 0x000000ffff077224 */ /* 0x000fee00078e0a07 */
[----:B-1----:R-:W1:Y:S02]  /*f0e0*/  MUFU.RCP R4, R4 ;  /* 0x0000000400047308 */ /* 0x002e640000001000 */
[----:B-1----:R-:W-:Y:S08]  /*f0f0*/  IADD3 R4, R4, 0xffffffe, RZ ;  /* 0x0ffffffe04047810 */ /* 0x002ff00007ffe0ff */
[----:B------:R-:W1:Y:S02]  /*f100*/  F2I.FTZ.U32.TRUNC.NTZ R5, R4 ;  /* 0x0000000400057305 */ /* 0x000e64000021f000 */
[--C-:B-1----:R-:W-:Y:S04]  /*f110*/  IMAD.MOV R4, RZ, RZ, -R5.reuse ;  /* 0x000000ffff047224 */ /* 0x102fe800078e0a05 */
[----:B------:R-:W-:Y:S02]  /*f120*/  IMAD R16, R4, R2, RZ ;  /* 0x0000000204107224 */ /* 0x000fe400078e02ff */
[----:B------:R-:W-:Y:S04]  /*f130*/  IMAD.MOV.U32 R4, RZ, RZ, RZ ;  /* 0x000000ffff047224 */ /* 0x000fe800078e00ff */
[----:B------:R-:W-:Y:S06]  /*f140*/  IMAD.HI.U32 R5, R5, R16, R4 ;  /* 0x0000001005057227 */ /* 0x000fec00078e0004 */
[C---:B------:R-:W-:Y:S04]  /*f150*/  IMAD.HI.U32 R4, R5.reuse, R6, RZ ;  /* 0x0000000605047227 */ /* 0x040fe800078e00ff */
[----:B------:R-:W-:Y:S04]  /*f160*/  IMAD.HI.U32 R5, R5, R8, RZ ;  /* 0x0000000805057227 */ /* 0x000fe800078e00ff */
[-C--:B------:R-:W-:Y:S02]  /*f170*/  IMAD R6, R4, R7.reuse, R6 ;  /* 0x0000000704067224 */ /* 0x080fe400078e0206 */
        /* <DEDUP_REMOVED lines=15> */
[----:B------:R-:W-:Y:S02]  /*f270*/  LOP3.LUT R2, RZ, R3, RZ, 0x33, !PT ;  /* 0x00000003ff027212 */ /* 0x000fe400078e33ff */
[----:B------:R-:W-:Y:S02]  /*f280*/  @P5 IADD3 R5, R5, 0x1, RZ ;  /* 0x0000000105055810 */ /* 0x000fe40007ffe0ff */
[----:B------:R-:W-:Y:S01]  /*f290*/  IADD3 R0, -R15, R0, RZ ;  /* 0x000000000f007210 */ /* 0x000fe20007ffe1ff */
        /* <DEDUP_REMOVED lines=9> */
[----:B------:R1:W2:Y:S02]  /*f330*/  LD.E R5, [R16.64] ;  /* 0x0000000610057980 */ /* 0x0002a4000c101900 */
[----:B------:R-:W-:Y:S02]  /*f340*/  IMAD R0, R2, R3, R0 ;  /* 0x0000000302007224 */ /* 0x000fe400078e0200 */
[----:B------:R-:W2:Y:S02]  /*f350*/  LD.E R6, [R6.64] ;  /* 0x0000000606067980 */ /* 0x000ea4000c101900 */
[-C--:B---3--:R-:W-:Y:S01]  /*f360*/  IMAD R4, R25, R0.reuse, RZ ;  /* 0x0000000019047224 */ /* 0x088fe200078e02ff */
[----:B------:R-:W-:Y:S01]  /*f370*/  SHF.R.S32.HI R2, RZ, 0x1f, R0 ;  /* 0x0000001fff027819 */ /* 0x000fe20000011400 */
[C---:B------:R-:W-:Y:S04]  /*f380*/  IMAD.WIDE.U32 R26, R24.reuse, R0, RZ ;  /* 0x00000000181a7225 */ /* 0x040fe800078e00ff */
[----:B------:R-:W-:Y:S01]  /*f390*/  IMAD R4, R24, R2, R4 ;  /* 0x0000000218047224 */ /* 0x000fe200078e0204 */
[----:B-1----:R-:W3:Y:S01]  /*f3a0*/  LD.E.64 R16, [R10.64+0x38] ;  /* 0x000038060a107980 */ /* 0x002ee2000c101b00 */
[----:B--2---:R-:W-:Y:S04]  /*f3b0*/  IMAD.IADD R6, R5, 0x1, -R6 ;  /* 0x0000000105067824 */ /* 0x004fe800078e0a06 */
[-C--:B----4-:R-:W-:Y:S01]  /*f3c0*/  IMAD R3, R23, R6.reuse, RZ ;  /* 0x0000000617037224 */ /* 0x090fe200078e02ff */
[----:B------:R-:W-:Y:S01]  /*f3d0*/  SHF.R.S32.HI R5, RZ, 0x1f, R6 ;  /* 0x0000001fff057819 */ /* 0x000fe20000011406 */
[C---:B------:R-:W-:Y:S04]  /*f3e0*/  IMAD.WIDE.U32 R24, R22.reuse, R6, RZ ;  /* 0x0000000616187225 */ /* 0x040fe800078e00ff */
[----:B------:R-:W-:Y:S01]  /*f3f0*/  IMAD R3, R22, R5, R3 ;  /* 0x0000000516037224 */ /* 0x000fe200078e0203 */
[----:B------:R-:W-:Y:S01]  /*f400*/  MOV R22, R26 ;  /* 0x0000001a00167202 */ /* 0x000fe20000000f00 */
[----:B------:R-:W-:Y:S02]  /*f410*/  IMAD.IADD R23, R27, 0x1, R4 ;  /* 0x000000011b177824 */ /* 0x000fe400078e0204 */
[----:B------:R-:W-:Y:S02]  /*f420*/  IMAD.IADD R25, R25, 0x1, R3 ;  /* 0x0000000119197824 */ /* 0x000fe400078e0203 */
[----:B------:R-:W-:Y:S04]  /*f430*/  IMAD.WIDE.U32 R22, R6, R20, R22 ;  /* 0x0000001406167225 */ /* 0x000fe800078e0016 */
[----:B------:R-:W-:Y:S01]  /*f440*/  IMAD R6, R21, R6, RZ ;  /* 0x0000000615067224 */ /* 0x000fe200078e02ff */
[----:B------:R-:W-:Y:S01]  /*f450*/  LEA R117, P1, R22, R117, 0x1 ;  /* 0x0000007516757211 */ /* 0x000fe200078208ff */
[----:B---3--:R-:W-:Y:S02]  /*f460*/  IMAD R3, R17, R0, RZ ;  /* 0x0000000011037224 */ /* 0x008fe400078e02ff */
        /* <DEDUP_REMOVED lines=9> */
.L_x_1295:
[----:B------:R-:W-:Y:S01]  /*f500*/  MOV R7, R116 ;  /* 0x0000007400077202 */ /* 0x000fe20000000f00 */
[----:B------:R-:W2:Y:S01]  /*f510*/  LD.E R2, [R10.64+0x40] ;  /* 0x000040060a027980 */ /* 0x000ea2000c101900 */
[----:B------:R-:W-:Y:S01]  /*f520*/  MOV R5, R114 ;  /* 0x0000007200057202 */ /* 0x000fe20000000f00 */
[----:B------:R-:W-:Y:S02]  /*f530*/  IMAD.MOV.U32 R6, RZ, RZ, R117 ;  /* 0x000000ffff067224 */ /* 0x000fe400078e0075 */
[----:B------:R-:W3:Y:S01]  /*f540*/  LD.E R0, [R10.64+0x38] ;  /* 0x000038060a007980 */ /* 0x000ee2000c101900 */
[----:B------:R-:W-:Y:S02]  /*f550*/  IMAD.MOV.U32 R4, RZ, RZ, R115 ;  /* 0x000000ffff047224 */ /* 0x000fe400078e0073 */
[----:B---3--:R-:W-:Y:S02]  /*f560*/  IMAD.U32 R0, R0, -0x80, RZ ;  /* 0xffffff8000007824 */ /* 0x008fe400078e00ff */
[----:B--2---:R-:W-:Y:S03]  /*f570*/  IMAD.U32 R2, R2, -0x80, RZ ;  /* 0xffffff8002027824 */ /* 0x004fe600078e00ff */
[----:B------:R-:W-:Y:S02]  /*f580*/  LEA R115, P0, R0, R4, 0x1 ;  /* 0x0000000400737211 */ /* 0x000fe400078008ff */
[----:B------:R-:W-:Y:S02]  /*f590*/  LEA R117, P1, R2, R6, 0x1 ;  /* 0x0000000602757211 */ /* 0x000fe400078208ff */
[----:B------:R-:W-:Y:S02]  /*f5a0*/  LEA.HI.X.SX32 R114, R0, R5, 0x1, P0 ;  /* 0x0000000500727211 */ /* 0x000fe400000f0eff */
[----:B------:R-:W-:Y:S04]  /*f5b0*/  LEA.HI.X.SX32 R116, R2, R7, 0x1, P1 ;  /* 0x0000000702747211 */ /* 0x000fe800008f0eff */
.L_x_1296:
[----:B------:R-:W-:Y:S05]  /*f5c0*/  BSYNC B0 ;  /* 0x0000000000007941 */ /* 0x000fea0003800000 */
.L_x_1294:
[----:B------:R-:W-:Y:S04]  /*f5d0*/  IADD3 R14, R14, -0x1, RZ ;  /* 0xffffffff0e0e7810 */ /* 0x000fe80007ffe0ff */
[----:B------:R-:W-:Y:S11]  /*f5e0*/  ISETP.GT.AND P0, PT, R14, R74, PT ;  /* 0x0000004a0e00720c */ /* 0x000ff60003f04270 */
[----:B------:R-:W-:Y:S02]  /*f5f0*/  @!UPT UIADD3 URZ, URZ, URZ, URZ ;  /* 0x0000003f3f3ff290 */ /* 0x000fe4000fffe03f */
[----:B------:R-:W-:-:S05]  /*f600*/  @P0 BRA `(.L_x_1297) ;  /* 0xffff37f000000947 */ /* 0x000fca000383ffff */
.L_x_1163:
[----:B-1----:R-:W-:Y:S01]  /*f610*/  WARPSYNC 0xffffffff ;  /* 0xffffffff00007948 */ /* 0x002fe20003800000 */
        /* <DEDUP_REMOVED lines=15> */
[----:B------:R-:W-:-:S04]  /*f710*/  @P1 LEA R2, P0, R233, R2, 0x2 ;  /* 0x00000002e9021211 */ /* 0x000fc800078010ff */
[----:B------:R-:W-:-:S05]  /*f720*/  @P1 LEA.HI.X R3, R233, R3, R56, 0x2, P0 ;  /* 0x00000003e9031211 */ /* 0x000fca00000f1438 */
[----:B------:R2:W4:Y:S04]  /*f730*/  @P1 LD.E R7, [R2.64] ;  /* 0x0000000602071980 */ /* 0x000528000c101900 */
[----:B--2---:R1:W5:Y:S01]  /*f740*/  LD.E R2, [R10.64+0xc0] ;  /* 0x0000c0060a027980 */ /* 0x004362000c101900 */
[----:B------:R-:W-:-:S04]  /*f750*/  LEA.HI R3, R0, R0, RZ, 0x1 ;  /* 0x0000000000037211 */ /* 0x000fc800078f08ff */
[----:B------:R-:W-:Y:S02]  /*f760*/  SHF.R.S32.HI R3, RZ, 0x1, R3 ;  /* 0x00000001ff037819 */ /* 0x000fe40000011403 */
[----:B------:R-:W-:Y:S02]  /*f770*/  IADD3 R5, P1, R5, R180, RZ ;  /* 0x000000b405057210 */ /* 0x000fe40007f3e0ff */
[----:B---3--:R-:W-:Y:S01]  /*f780*/  ISETP.NE.AND P4, PT, R4, RZ, PT ;  /* 0x000000ff0400720c */ /* 0x008fe20003f85270 */
[----:B------:R-:W-:Y:S01]  /*f790*/  IMAD.MOV.U32 R184, RZ, RZ, R180 ;  /* 0x000000ffffb87224 */ /* 0x000fe200078e00b4 */
[----:B-----5:R-:W-:Y:S01]  /*f7a0*/  LEA R42, P2, R180, R208, 0x1 ;  /* 0x000000d0b42a7211 */ /* 0x020fe200078408ff */
[----:B------:R-:W-:Y:S01]  /*f7b0*/  IMAD R21, R200, R3, R156 ;  /* 0x00000003c8157224 */ /* 0x000fe200078e029c */
[----:B------:R-:W-:Y:S01]  /*f7c0*/  LEA R6, P0, R206, R180, 0x5 ;  /* 0x000000b4ce067211 */ /* 0x000fe200078028ff */
[--C-:B------:R-:W-:Y:S01]  /*f7d0*/  IMAD.X R12, R12, 0x1, R185.reuse, P1 ;  /* 0x000000010c0c7824 */ /* 0x100fe200008e06b9 */
[----:B------:R-:W-:Y:S01]  /*f7e0*/  LEA.HI.X R43, R180, R209, R185, 0x1, P2 ;  /* 0x000000d1b42b7211 */ /* 0x000fe200010f0cb9 */
[----:B------:R-:W-:Y:S01]  /*f7f0*/  IMAD R8, R207, 0x30, RZ ;  /* 0x00000030cf087824 */ /* 0x000fe200078e02ff */
[C---:B------:R-:W-:Y:S01]  /*f800*/  LEA.HI.X R13, R206.reuse, R185, R207, 0x5, P0 ;  /* 0x000000b9ce0d7211 */ /* 0x040fe200000f2ccf */
[----:B------:R-:W-:Y:S01]  /*f810*/  IMAD.WIDE.U32 R184, R206, 0x30, R184 ;  /* 0x00000030ceb87825 */ /* 0x000fe200078e00b8 */
[----:B------:R-:W-:-:S02]  /*f820*/  LEA R40, P1, R5, R208, 0x1 ;  /* 0x000000d005287211 */ /* 0x000fc400078208ff */
[----:B------:R-:W-:Y:S01]  /*f830*/  LEA R38, P0, R6, R208, 0x1 ;  /* 0x000000d006267211 */ /* 0x000fe200078008ff */
[----:B------:R-:W-:Y:S02]  /*f840*/  IMAD.IADD R30, R235, 0x1, -R50 ;  /* 0x00000001eb1e7824 */ /* 0x000fe400078e0a32 */
[----:B------:R-:W-:Y:S01]  /*f850*/  IMAD.IADD R156, R156, 0x1, R21 ;  /* 0x000000019c9c7824 */ /* 0x000fe200078e0215 */
[-C--:B------:R-:W-:Y:S01]  /*f860*/  LEA.HI.X R41, R5, R209.reuse, R12, 0x1, P1 ;  /* 0x000000d105297211 */ /* 0x080fe200008f0c0c */
[----:B------:R-:W-:Y:S01]  /*f870*/  IMAD.IADD R8, R185, 0x1, R8 ;  /* 0x00000001b9087824 */ /* 0x000fe200078e0208 */
[----:B------:R-:W-:Y:S02]  /*f880*/  LEA.HI.X R39, R6, R209, R13, 0x1, P0 ;  /* 0x000000d106277211 */ /* 0x000fe400000f0c0d */
[----:B------:R-:W-:Y:S02]  /*f890*/  ISETP.GE.AND P0, PT, R200, R30, PT ;  /* 0x0000001ec800720c */ /* 0x000fe40003f06270 */
[----:B------:R-:W-:Y:S01]  /*f8a0*/  LEA R36, P1, R184, R208, 0x1 ;  /* 0x000000d0b8247211 */ /* 0x000fe200078208ff */
[----:B------:R-:W-:Y:S01]  /*f8b0*/  IMAD.SHL.U32 R33, R3, 0x10, RZ ;  /* 0x0000001003217824 */ /* 0x000fe200078e00ff */
[----:B------:R-:W-:-:S02]  /*f8c0*/  ISETP.GT.AND P0, PT, R133, -0x8, !P0 ;  /* 0xfffffff88500780c */ /* 0x000fc40004704270 */
[----:B------:R-:W-:Y:S02]  /*f8d0*/  LEA.HI.X R37, R184, R209, R8, 0x1, P1 ;  /* 0x000000d1b8257211 */ /* 0x000fe400008f0c08 */
        /* <DEDUP_REMOVED lines=26> */
[----:B-----5:R-:W-:Y:S02]  /*fa80*/  MOV R8, R15 ;  /* 0x0000000f00087202 */ /* 0x020fe40000000f00 */
[----:B------:R-:W-:Y:S02]  /*fa90*/  MOV R24, R13 ;  /* 0x0000000d00187202 */ /* 0x000fe40000000f00 */
[----:B------:R-:W-:Y:S01]  /*faa0*/  MOV R22, R14 ;  /* 0x0000000e00167202 */ /* 0x000fe20000000f00 */
[----:B------:R-:W-:-:S02]  /*fab0*/  HADD2.F32 R17, -RZ, R8.H1_H1 ;  /* 0x30000008ff117230 */ /* 0x000fc40000004100 */
[--C-:B------:R-:W-:Y:S02]  /*fac0*/  HADD2.F32 R23, -RZ, R24.reuse.H0_H0 ;  /* 0x20000018ff177230 */ /* 0x100fe40000004100 */
[----:B------:R-:W-:Y:S02]  /*fad0*/  HADD2.F32 R24, -RZ, R24.H1_H1 ;  /* 0x30000018ff187230 */ /* 0x000fe40000004100 */
[----:B------:R-:W-:Y:S02]  /*fae0*/  HADD2.F32 R26, -RZ, R8.H0_H0 ;  /* 0x20000008ff1a7230 */ /* 0x000fe40000004100 */
[----:B---3--:R-:W-:Y:S02]  /*faf0*/  HADD2.F32 R13, -RZ, R5.H1_H1 ;  /* 0x30000005ff0d7230 */ /* 0x008fe40000004100 */
[----:B------:R-:W-:Y:S02]  /*fb00*/  HADD2.F32 R14, -RZ, R4.H1_H1 ;  /* 0x30000004ff0e7230 */ /* 0x000fe40000004100 */
[----:B----4-:R-:W-:Y:S01]  /*fb10*/  HADD2.F32 R15, -RZ, R7.H1_H1 ;  /* 0x30000007ff0f7230 */ /* 0x010fe20000004100 */
        /* <DEDUP_REMOVED lines=8> */
[C---:B------:R-:W-:Y:S01]  /*fba0*/  FFMA.FTZ R17, R26.reuse, R13, R17 ;  /* 0x0000000d1a117223 */ /* 0x040fe20000010011 */
[----:B------:R-:W-:Y:S01]  /*fbb0*/  HADD2.F32 R13, -RZ, R12.H1_H1 ;  /* 0x3000000cff0d7230 */ /* 0x000fe20000004100 */
        /* <DEDUP_REMOVED lines=19> */
[----:B------:R-:W-:Y:S02]  /*fcf0*/  MOV R12, R15 ;  /* 0x0000000f000c7202 */ /* 0x000fe40000000f00 */
[----:B------:R-:W-:Y:S02]  /*fd00*/  MOV R13, R24 ;  /* 0x00000018000d7202 */ /* 0x000fe40000000f00 */
[----:B------:R-:W-:Y:S02]  /*fd10*/  MOV R15, R8 ;  /* 0x00000008000f7202 */ /* 0x000fe40000000f00 */
.L_x_1306:
[----:B------:R-:W-:Y:S05]  /*fd20*/  BSYNC B0 ;  /* 0x0000000000007941 */ /* 0x000fea0003800000 */
.L_x_1305:
[----:B-----5:R3:W-:Y:S02]  /*fd30*/  STS.128 [R237], R12 ;  /* 0x0000000ced007388 */ /* 0x0207e40000000c00 */
.L_x_1304:
[----:B------:R-:W-:Y:S05]  /*fd40*/  BSYNC B1 ;  /* 0x0000000000017941 */ /* 0x000fea0003800000 */
.L_x_1303:
        /* <DEDUP_REMOVED lines=9> */
[----:B-----5:R-:W-:Y:S02]  /*fde0*/  MOV R8, R15 ;  /* 0x0000000f00087202 */ /* 0x020fe40000000f00 */
[----:B------:R-:W-:Y:S02]  /*fdf0*/  MOV R24, R13 ;  /* 0x0000000d00187202 */ /* 0x000fe40000000f00 */
[----:B------:R-:W-:Y:S01]  /*fe00*/  MOV R22, R14 ;  /* 0x0000000e00167202 */ /* 0x000fe20000000f00 */
[----:B------:R-:W-:-:S02]  /*fe10*/  HADD2.F32 R17, -RZ, R8.H1_H1 ;  /* 0x30000008ff117230 */ /* 0x000fc40000004100 */
[--C-:B------:R-:W-:Y:S02]  /*fe20*/  HADD2.F32 R23, -RZ, R24.reuse.H0_H0 ;  /* 0x20000018ff177230 */ /* 0x100fe40000004100 */
[----:B------:R-:W-:Y:S02]  /*fe30*/  HADD2.F32 R24, -RZ, R24.H1_H1 ;  /* 0x30000018ff187230 */ /* 0x000fe40000004100 */
[----:B------:R-:W-:Y:S02]  /*fe40*/  HADD2.F32 R26, -RZ, R8.H0_H0 ;  /* 0x20000008ff1a7230 */ /* 0x000fe40000004100 */
        /* <DEDUP_REMOVED lines=35> */
.L_x_1308:
[----:B------:R-:W-:Y:S05]  /*10080*/  BSYNC B0 ;  /* 0x0000000000007941 */ /* 0x000fea0003800000 */
.L_x_1307:
[----:B-----5:R1:W-:Y:S02]  /*10090*/  STS.128 [R237+0x2000], R12 ;  /* 0x0020000ced007388 */ /* 0x0203e40000000c00 */
.L_x_1302:
[----:B------:R-:W-:Y:S05]  /*100a0*/  BSYNC B2 ;  /* 0x0000000000027941 */ /* 0x000fea0003800000 */
.L_x_1301:
        /* <DEDUP_REMOVED lines=11> */
[-C--:B------:R-:W-:Y:S01]  /*10160*/  IADD3 R54, P2, R28, R56.reuse, RZ ;  /* 0x000000381c367210 */ /* 0x080fe20007f5e0ff */
[----:B------:R1:W-:Y:S01]  /*10170*/  @P0 STS.128 [R237+0x800], RZ ;  /* 0x000800ffed000388 */ /* 0x0003e20000000c00 */
[----:B------:R-:W-:-:S03]  /*10180*/  IADD3 R56, P1, R34, R56, RZ ;  /* 0x0000003822387210 */ /* 0x000fc60007f3e0ff */
[--C-:B------:R-:W-:Y:S02]  /*10190*/  IMAD.X R55, R29, 0x1, R4.reuse, P2 ;  /* 0x000000011d377824 */ /* 0x100fe400010e0604 */
[----:B------:R-:W-:Y:S01]  /*101a0*/  IMAD.X R57, R35, 0x1, R4, P1 ;  /* 0x0000000123397824 */ /* 0x000fe200008e0604 */
[----:B------:R-:W-:Y:S05]  /*101b0*/  @P0 BRA `(.L_x_1312) ;  /* 0x0000032000000947 */ /* 0x000fea0003800000 */
[----:B-1-3--:R1:W5:Y:S01]  /*101c0*/  LD.E.128 R12, [R40.64] ;  /* 0x00000006280c7980 */ /* 0x00a362000c101d00 */
[----:B------:R-:W-:Y:S01]  /*101d0*/  ISETP.GE.AND P0, PT, R18, R0, PT ;  /* 0x000000001200720c */ /* 0x000fe20003f06270 */
[----:B------:R-:W-:-:S12]  /*101e0*/  BSSY B0, `(.L_x_1313) ;  /* 0x000002e000007945 */ /* 0x000fd80003800000 */
[----:B------:R-:W-:Y:S05]  /*101f0*/  @P0 BRA `(.L_x_1314) ;  /* 0x000002c000000947 */ /* 0x000fea0003800000 */
[----:B------:R-:W3:Y:S04]  /*10200*/  LD.E.64 R4, [R56.64] ;  /* 0x0000000638047980 */ /* 0x000ee8000c101b00 */
[----:B--2---:R-:W2:Y:S01]  /*10210*/  LD.E.64 R6, [R54.64] ;  /* 0x0000000636067980 */ /* 0x004ea2000c101b00 */
[----:B-----5:R-:W-:Y:S02]  /*10220*/  MOV R25, R13 ;  /* 0x0000000d00197202 */ /* 0x020fe40000000f00 */
[----:B------:R-:W-:Y:S02]  /*10230*/  MOV R13, R15 ;  /* 0x0000000f000d7202 */ /* 0x000fe40000000f00 */
[----:B------:R-:W-:Y:S01]  /*10240*/  MOV R23, R14 ;  /* 0x0000000e00177202 */ /* 0x000fe20000000f00 */
[----:B------:R-:W-:-:S02]  /*10250*/  HADD2.F32 R24, -RZ, R25.H0_H0 ;  /* 0x20000019ff187230 */ /* 0x000fc40000004100 */
[----:B------:R-:W-:Y:S02]  /*10260*/  HADD2.F32 R22, -RZ, R13.H1_H1 ;  /* 0x3000000dff167230 */ /* 0x000fe40000004100 */
[----:B------:R-:W-:Y:S02]  /*10270*/  HADD2.F32 R25, -RZ, R25.H1_H1 ;  /* 0x30000019ff197230 */ /* 0x000fe40000004100 */
[----:B------:R-:W-:Y:S02]  /*10280*/  HADD2.F32 R27, -RZ, R13.H0_H0 ;  /* 0x2000000dff1b7230 */ /* 0x000fe40000004100 */
        /* <DEDUP_REMOVED lines=25> */
[----:B------:R-:W-:Y:S01]  /*10420*/  FMUL.FTZ R15, R15, R7 ;  /* 0x000000070f0f7220 */ /* 0x000fe20000410000 */
[----:B------:R-:W-:Y:S01]  /*10430*/  MOV R13, R25 ;  /* 0x00000019000d7202 */ /* 0x000fe20000000f00 */
[----:B------:R-:W-:-:S02]  /*10440*/  FFMA.FTZ R16, R12, R6, -R16 ;  /* 0x000000060c107223 */ /* 0x000fc40000010810 */
[----:B------:R-:W-:Y:S02]  /*10450*/  FFMA.FTZ R17, R12, R4, R17 ;  /* 0x000000040c117223 */ /* 0x000fe40000010011 */
[C---:B------:R-:W-:Y:S02]  /*10460*/  FFMA.FTZ R14, R23.reuse, R7, -R14 ;  /* 0x00000007170e7223 */ /* 0x040fe4000001080e */
[----:B------:R-:W-:Y:S01]  /*10470*/  FFMA.FTZ R15, R23, R5, R15 ;  /* 0x00000005170f7223 */ /* 0x000fe2000001000f */
[----:B------:R-:W-:-:S04]  /*10480*/  F2FP.PACK_AB R16, R17, R16 ;  /* 0x000000101110723e */ /* 0x000fc800000000ff */
[----:B------:R-:W-:Y:S02]  /*10490*/  F2FP.PACK_AB R14, R15, R14 ;  /* 0x0000000e0f0e723e */ /* 0x000fe400000000ff */
[----:B------:R-:W-:Y:S02]  /*104a0*/  MOV R12, R16 ;  /* 0x00000010000c7202 */ /* 0x000fe40000000f00 */
[----:B------:R-:W-:Y:S02]  /*104b0*/  MOV R15, R22 ;  /* 0x00000016000f7202 */ /* 0x000fe40000000f00 */
.L_x_1314:
[----:B------:R-:W-:Y:S05]  /*104c0*/  BSYNC B0 ;  /* 0x0000000000007941 */ /* 0x000fea0003800000 */
.L_x_1313:
[----:B-----5:R3:W-:Y:S02]  /*104d0*/  STS.128 [R237+0x800], R12 ;  /* 0x0008000ced007388 */ /* 0x0207e40000000c00 */
.L_x_1312:
[----:B------:R-:W-:Y:S05]  /*104e0*/  BSYNC B1 ;  /* 0x0000000000017941 */ /* 0x000fea0003800000 */
.L_x_1311:
[----:B------:R-:W-:-:S13]  /*104f0*/  ISETP.GE.AND P0, PT, R9, R2, PT ;  /* 0x000000020900720c */ /* 0x000fda0003f06270 */
[----:B------:R1:W-:Y:S01]  /*10500*/  @P0 STS.128 [R237+0x2800], RZ ;  /* 0x002800ffed000388 */ /* 0x0003e20000000c00 */
[----:B------:R-:W-:Y:S05]  /*10510*/  @P0 BRA `(.L_x_1310) ;  /* 0x0000034000000947 */ /* 0x000fea0003800000 */
[----:B-123--:R-:W5:Y:S01]  /*10520*/  LD.E.128 R40, [R40.64+0x80] ;  /* 0x0000800628287980 */ /* 0x00ef62000c101d00 */
[----:B------:R-:W-:Y:S01]  /*10530*/  ISETP.GE.AND P0, PT, R9, R0, PT ;  /* 0x000000000900720c */ /* 0x000fe20003f06270 */
[----:B------:R-:W-:-:S12]  /*10540*/  BSSY B0, `(.L_x_1315) ;  /* 0x0000030000007945 */ /* 0x000fd80003800000 */
[----:B------:R-:W-:Y:S05]  /*10550*/  @P0 BRA `(.L_x_1316) ;  /* 0x000002e000000947 */ /* 0x000fea0003800000 */
[----:B------:R-:W2:Y:S04]  /*10560*/  LD.E.64 R4, [R56.64+0x40] ;  /* 0x0000400638047980 */ /* 0x000ea8000c101b00 */
[----:B------:R-:W3:Y:S01]  /*10570*/  LD.E.64 R6, [R54.64+0x40] ;  /* 0x0000400636067980 */ /* 0x000ee2000c101b00 */
[----:B-----5:R-:W-:Y:S02]  /*10580*/  MOV R25, R41 ;  /* 0x0000002900197202 */ /* 0x020fe40000000f00 */
[----:B------:R-:W-:Y:S02]  /*10590*/  MOV R12, R43 ;  /* 0x0000002b000c7202 */ /* 0x000fe40000000f00 */
[----:B------:R-:W-:Y:S01]  /*105a0*/  MOV R13, R40 ;  /* 0x00000028000d7202 */ /* 0x000fe20000000f00 */
[----:B------:R-:W-:Y:S01]  /*105b0*/  HADD2.F32 R24, -RZ, R25.H0_H0 ;  /* 0x20000019ff187230 */ /* 0x000fe20000004100 */
[----:B------:R-:W-:Y:S01]  /*105c0*/  MOV R23, R42 ;  /* 0x0000002a00177202 */ /* 0x000fe20000000f00 */
[----:B------:R-:W-:-:S02]  /*105d0*/  HADD2.F32 R22, -RZ, R12.H1_H1 ;  /* 0x3000000cff167230 */ /* 0x000fc40000004100 */
        /* <DEDUP_REMOVED lines=29> */
[C---:B------:R-:W-:Y:S01]  /*107b0*/  FFMA.FTZ R16, R13.reuse, R6, -R16 ;  /* 0x000000060d107223 */ /* 0x040fe20000010810 */
[----:B------:R-:W-:Y:S01]  /*107c0*/  MOV R43, R12 ;  /* 0x0000000c002b7202 */ /* 0x000fe20000000f00 */
[----:B------:R-:W-:-:S02]  /*107d0*/  FFMA.FTZ R17, R13, R4, R17 ;  /* 0x000000040d117223 */ /* 0x000fc40000010011 */
[C---:B------:R-:W-:Y:S02]  /*107e0*/  FFMA.FTZ R14, R23.reuse, R7, -R14 ;  /* 0x00000007170e7223 */ /* 0x040fe4000001080e */
[----:B------:R-:W-:Y:S01]  /*107f0*/  FFMA.FTZ R15, R23, R5, R15 ;  /* 0x00000005170f7223 */ /* 0x000fe2000001000f */
[----:B------:R-:W-:-:S04]  /*10800*/  F2FP.PACK_AB R16, R17, R16 ;  /* 0x000000101110723e */ /* 0x000fc800000000ff */
[----:B------:R-:W-:Y:S02]  /*10810*/  F2FP.PACK_AB R14, R15, R14 ;  /* 0x0000000e0f0e723e */ /* 0x000fe400000000ff */
[----:B------:R-:W-:Y:S02]  /*10820*/  MOV R40, R16 ;  /* 0x0000001000287202 */ /* 0x000fe40000000f00 */
[----:B------:R-:W-:Y:S02]  /*10830*/  MOV R42, R14 ;  /* 0x0000000e002a7202 */ /* 0x000fe40000000f00 */
.L_x_1316:
[----:B------:R-:W-:Y:S05]  /*10840*/  BSYNC B0 ;  /* 0x0000000000007941 */ /* 0x000fea0003800000 */
.L_x_1315:
[----:B-----5:R1:W-:Y:S02]  /*10850*/  STS.128 [R237+0x2800], R40 ;  /* 0x00280028ed007388 */ /* 0x0203e40000000c00 */
.L_x_1310:
[----:B------:R-:W-:Y:S05]  /*10860*/  BSYNC B2 ;  /* 0x0000000000027941 */ /* 0x000fea0003800000 */
.L_x_1309:
        /* <DEDUP_REMOVED lines=10> */
[C---:B-123--:R-:W-:Y:S02]  /*10910*/  IMAD.SHL.U32 R42, R5.reuse, 0x2, RZ ;  /* 0x00000002052a7824 */ /* 0x04efe400078e00ff */
[----:B------:R1:W-:Y:S01]  /*10920*/  @P0 STS.128 [R237+0x1000], RZ ;  /* 0x001000ffed000388 */ /* 0x0003e20000000c00 */
[----:B------:R-:W-:Y:S02]  /*10930*/  SHF.L.U64.HI R4, R5, 0x1, R4 ;  /* 0x0000000105047819 */ /* 0x000fe40000010204 */
[-C--:B------:R-:W-:Y:S02]  /*10940*/  IADD3 R40, P2, R28, R42.reuse, RZ ;  /* 0x0000002a1c287210 */ /* 0x080fe40007f5e0ff */
[----:B------:R-:W-:-:S03]  /*10950*/  IADD3 R42, P1, R34, R42, RZ ;  /* 0x0000002a222a7210 */ /* 0x000fc60007f3e0ff */
[--C-:B------:R-:W-:Y:S02]  /*10960*/  IMAD.X R41, R29, 0x1, R4.reuse, P2 ;  /* 0x000000011d297824 */ /* 0x100fe400010e0604 */
[----:B------:R-:W-:Y:S01]  /*10970*/  IMAD.X R43, R35, 0x1, R4, P1 ;  /* 0x00000001232b7824 */ /* 0x000fe200008e0604 */
[----:B------:R-:W-:Y:S05]  /*10980*/  @P0 BRA `(.L_x_1320) ;  /* 0x0000032000000947 */ /* 0x000fea0003800000 */
[----:B------:R2:W5:Y:S01]  /*10990*/  LD.E.128 R12, [R38.64] ;  /* 0x00000006260c7980 */ /* 0x000562000c101d00 */
        /* <DEDUP_REMOVED lines=47> */
.L_x_1322:
[----:B------:R-:W-:Y:S05]  /*10c90*/  BSYNC B0 ;  /* 0x0000000000007941 */ /* 0x000fea0003800000 */
.L_x_1321:
[----:B-----5:R3:W-:Y:S02]  /*10ca0*/  STS.128 [R237+0x1000], R12 ;  /* 0x0010000ced007388 */ /* 0x0207e40000000c00 */
.L_x_1320:
[----:B------:R-:W-:Y:S05]  /*10cb0*/  BSYNC B1 ;  /* 0x0000000000017941 */ /* 0x000fea0003800000 */
.L_x_1319:
        /* <DEDUP_REMOVED lines=12> */
[----:B------:R-:W-:-:S02]  /*10d80*/  HADD2.F32 R24, -RZ, R25.H0_H0 ;  /* 0x20000019ff187230 */ /* 0x000fc40000004100 */
[----:B------:R-:W-:Y:S02]  /*10d90*/  HADD2.F32 R22, -RZ, R13.H1_H1 ;  /* 0x3000000dff167230 */ /* 0x000fe40000004100 */
        /* <DEDUP_REMOVED lines=37> */
.L_x_1324:
[----:B------:R-:W-:Y:S05]  /*10ff0*/  BSYNC B0 ;  /* 0x0000000000007941 */ /* 0x000fea0003800000 */
.L_x_1323:
[----:B-----5:R1:W-:Y:S02]  /*11000*/  STS.128 [R237+0x3000], R12 ;  /* 0x0030000ced007388 */ /* 0x0203e40000000c00 */
.L_x_1318:
[----:B------:R-:W-:Y:S05]  /*11010*/  BSYNC B2 ;  /* 0x0000000000027941 */ /* 0x000fea0003800000 */
.L_x_1317:
[----:B--23--:R-:W-:-:S04]  /*11020*/  IADD3 R38, R200, 0x30, RZ ;  /* 0x00000030c8267810 */ /* 0x00cfc80007ffe0ff */
        /* <DEDUP_REMOVED lines=64> */
.L_x_1329:
[----:B------:R-:W-:Y:S05]  /*11430*/  BSYNC B0 ;  /* 0x0000000000007941 */ /* 0x000fea0003800000 */
.L_x_1328:
[----:B-----5:R3:W-:Y:S02]  /*11440*/  STS.128 [R237+0x1800], R12 ;  /* 0x0018000ced007388 */ /* 0x0207e40000000c00 */
.L_x_1327:
[----:B------:R-:W-:Y:S05]  /*11450*/  BSYNC B1 ;  /* 0x0000000000017941 */ /* 0x000fea0003800000 */
.L_x_1326:
        /* <DEDUP_REMOVED lines=8> */
[----:B--2---:R1:W2:Y:S01]  /*114e0*/  LD.E.64 R4, [R16.64+0x40] ;  /* 0x0000400610047980 */ /* 0x0042a2000c101b00 */
[----:B-----5:R-:W-:Y:S02]  /*114f0*/  MOV R0, R15 ;  /* 0x0000000f00007202 */ /* 0x020fe40000000f00 */
[----:B------:R-:W-:Y:S02]  /*11500*/  MOV R15, R14 ;  /* 0x0000000e000f7202 */ /* 0x000fe40000000f00 */
[----:B------:R-:W-:Y:S01]  /*11510*/  MOV R6, R12 ;  /* 0x0000000c00067202 */ /* 0x000fe20000000f00 */
[----:B------:R-:W-:-:S02]  /*11520*/  HADD2.F32 R14, -RZ, R0.H1_H1 ;  /* 0x30000000ff0e7230 */ /* 0x000fc40000004100 */
[----:B------:R-:W-:Y:S01]  /*11530*/  HADD2.F32 R19, -RZ, R0.H0_H0 ;  /* 0x20000000ff137230 */ /* 0x000fe20000004100 */
[----:B-1----:R-:W-:-:S05]  /*11540*/  MOV R17, R13 ;  /* 0x0000000d00117202 */ /* 0x002fca0000000f00 */
[--C-:B------:R-:W-:Y:S02]  /*11550*/  HADD2.F32 R16, -RZ, R17.reuse.H0_H0 ;  /* 0x20000011ff107230 */ /* 0x100fe40000004100 */
[----:B------:R-:W-:Y:S02]  /*11560*/  HADD2.F32 R17, -RZ, R17.H1_H1 ;  /* 0x30000011ff117230 */ /* 0x000fe40000004100 */
[----:B---3--:R-:W-:Y:S02]  /*11570*/  HADD2.F32 R7, -RZ, R3.H1_H1 ;  /* 0x30000003ff077230 */ /* 0x008fe40000004100 */
[----:B------:R-:W-:Y:S02]  /*11580*/  HADD2.F32 R9, -RZ, R2.H1_H1 ;  /* 0x30000002ff097230 */ /* 0x000fe40000004100 */
[----:B--2---:R-:W-:Y:S01]  /*11590*/  HADD2.F32 R12, -RZ, R5.H1_H1 ;  /* 0x30000005ff0c7230 */ /* 0x004fe20000004100 */
[C---:B------:R-:W-:Y:S01]  /*115a0*/  FMUL.FTZ R0, R14.reuse, R7 ;  /* 0x000000070e007220 */ /* 0x040fe20000410000 */
[--C-:B------:R-:W-:Y:S01]  /*115b0*/  HADD2.F32 R13, -RZ, R4.reuse.H1_H1 ;  /* 0x30000004ff0d7230 */ /* 0x100fe20000004100 */
[C---:B------:R-:W-:Y:S01]  /*115c0*/  FMUL.FTZ R18, R17.reuse, R9 ;  /* 0x0000000911127220 */ /* 0x040fe20000410000 */
[----:B------:R-:W-:Y:S01]  /*115d0*/  HADD2.F32 R4, -RZ, R4.H0_H0 ;  /* 0x20000004ff047230 */ /* 0x000fe20000004100 */
[-C--:B------:R-:W-:Y:S01]  /*115e0*/  FMUL.FTZ R14, R14, R12.reuse ;  /* 0x0000000c0e0e7220 */ /* 0x080fe20000410000 */
        /* <DEDUP_REMOVED lines=19> */
[----:B------:R-:W-:Y:S01]  /*11720*/  FFMA.FTZ R9, R15, R3, R9 ;  /* 0x000000030f097223 */ /* 0x000fe20000010009 */
[----:B------:R-:W-:Y:S01]  /*11730*/  MOV R15, R14 ;  /* 0x0000000e000f7202 */ /* 0x000fe20000000f00 */
[C---:B------:R-:W-:Y:S02]  /*11740*/  FFMA.FTZ R12, R6.reuse, R4, -R12 ;  /* 0x00000004060c7223 */ /* 0x040fe4000001080c */
[----:B------:R-:W-:Y:S01]  /*11750*/  FFMA.FTZ R13, R6, R2, R13 ;  /* 0x00000002060d7223 */ /* 0x000fe2000001000d */
[----:B------:R-:W-:-:S04]  /*11760*/  F2FP.PACK_AB R7, R9, R7 ;  /* 0x000000070907723e */ /* 0x000fc800000000ff */
[----:B------:R-:W-:Y:S02]  /*11770*/  F2FP.PACK_AB R12, R13, R12 ;  /* 0x0000000c0d0c723e */ /* 0x000fe400000000ff */
[----:B------:R-:W-:Y:S02]  /*11780*/  MOV R13, R17 ;  /* 0x00000011000d7202 */ /* 0x000fe40000000f00 */
[----:B------:R-:W-:Y:S02]  /*11790*/  MOV R14, R7 ;  /* 0x00000007000e7202 */ /* 0x000fe40000000f00 */
.L_x_1331:
[----:B------:R-:W-:Y:S05]  /*117a0*/  BSYNC B0 ;  /* 0x0000000000007941 */ /* 0x000fea0003800000 */
.L_x_1330:
[----:B-----5:R3:W-:Y:S01]  /*117b0*/  STS.128 [R237+0x3800], R12 ;  /* 0x0038000ced007388 */ /* 0x0207e20000000c00 */
[----:B------:R-:W-:Y:S05]  /*117c0*/  BRA `(.L_x_1325) ;  /* 0x0000387000007947 */ /* 0x000fea0003800000 */
.L_x_1300:
        /* <DEDUP_REMOVED lines=22> */
[----:B------:R-:W-:-:S03]  /*11930*/  @P1 IADD3 R8, -R3, RZ, RZ ;  /* 0x000000ff03081210 */ /* 0x000fc60007ffe1ff */
[----:B--2---:R4:W2:Y:S02]  /*11940*/  LD.E.128 R4, [R12.64] ;  /* 0x000000060c047980 */ /* 0x0048a4000c101d00 */
[----:B----4-:R-:W-:-:S04]  /*11950*/  IADD3 R12, P0, R8, R16, RZ ;  /* 0x00000010080c7210 */ /* 0x010fc80007f1e0ff */
[----:B------:R-:W-:Y:S02]  /*11960*/  LEA.HI.X.SX32 R8, R8, R17, 0x1, P0 ;  /* 0x0000001108087211 */ /* 0x000fe400000f0eff */
[----:B------:R-:W-:-:S04]  /*11970*/  LEA R14, P0, R12, R28, 0x1 ;  /* 0x0000001c0c0e7211 */ /* 0x000fc800078008ff */
[----:B------:R-:W-:-:S06]  /*11980*/  LEA.HI.X R15, R12, R29, R8, 0x1, P0 ;  /* 0x0000001d0c0f7211 */ /* 0x000fcc00000f0c08 */
[----:B------:R-:W4:Y:S01]  /*11990*/  LD.E.128 R12, [R14.64] ;  /* 0x000000060e0c7980 */ /* 0x000f22000c101d00 */
[----:B-----5:R-:W-:Y:S02]  /*119a0*/  MOV R8, R25 ;  /* 0x0000001900087202 */ /* 0x020fe40000000f00 */
[----:B------:R-:W-:Y:S02]  /*119b0*/  MOV R25, R24 ;  /* 0x0000001800197202 */ /* 0x000fe40000000f00 */
[----:B------:R-:W-:Y:S02]  /*119c0*/  MOV R24, R27 ;  /* 0x0000001b00187202 */ /* 0x000fe40000000f00 */
[----:B---3--:R-:W-:Y:S02]  /*119d0*/  MOV R27, R21 ;  /* 0x00000015001b7202 */ /* 0x008fe40000000f00 */
[----:B------:R-:W-:Y:S01]  /*119e0*/  MOV R21, R22 ;  /* 0x0000001600157202 */ /* 0x000fe20000000f00 */
[----:B--2---:R-:W-:-:S02]  /*119f0*/  HADD2.F32 R22, -RZ, R5.H0_H0 ;  /* 0x20000005ff167230 */ /* 0x004fc40000004100 */
[----:B------:R-:W-:Y:S02]  /*11a00*/  HADD2.F32 R53, -RZ, R5.H1_H1 ;  /* 0x30000005ff357230 */ /* 0x000fe40000004100 */
[--C-:B------:R-:W-:Y:S02]  /*11a10*/  HADD2.F32 R5, -RZ, R7.reuse.H0_H0 ;  /* 0x20000007ff057230 */ /* 0x100fe40000004100 */
[----:B------:R-:W-:Y:S02]  /*11a20*/  HADD2.F32 R7, -RZ, R7.H1_H1 ;  /* 0x30000007ff077230 */ /* 0x000fe40000004100 */
[--C-:B------:R-:W-:Y:S02]  /*11a30*/  HADD2.F32 R56, -RZ, R27.reuse.H0_H0 ;  /* 0x2000001bff387230 */ /* 0x100fe40000004100 */
[----:B------:R-:W-:Y:S02]  /*11a40*/  HADD2.F32 R57, -RZ, R27.H1_H1 ;  /* 0x3000001bff397230 */ /* 0x000fe40000004100 */
[--C-:B------:R-:W-:Y:S01]  /*11a50*/  HADD2.F32 R27, -RZ, R23.reuse.H0_H0 ;  /* 0x20000017ff1b7230 */ /* 0x100fe20000004100 */
[----:B------:R-:W-:Y:S01]  /*11a60*/  @!P1 FADD.FTZ R5, -R5, -RZ ;  /* 0x800000ff05059221 */ /* 0x000fe20000010100 */
[----:B------:R-:W-:Y:S01]  /*11a70*/  HADD2.F32 R23, -RZ, R23.H1_H1 ;  /* 0x30000017ff177230 */ /* 0x000fe20000004100 */
[----:B------:R-:W-:Y:S01]  /*11a80*/  @!P1 FADD.FTZ R7, -R7, -RZ ;  /* 0x800000ff07079221 */ /* 0x000fe20000010100 */
[----:B------:R-:W-:-:S02]  /*11a90*/  HADD2.F32 R54, -RZ, R4.H0_H0 ;  /* 0x20000004ff367230 */ /* 0x000fc40000004100 */
[----:B------:R-:W-:Y:S02]  /*11aa0*/  HADD2.F32 R55, -RZ, R4.H1_H1 ;  /* 0x30000004ff377230 */ /* 0x000fe40000004100 */
[--C-:B------:R-:W-:Y:S02]  /*11ab0*/  HADD2.F32 R4, -RZ, R6.reuse.H0_H0 ;  /* 0x20000006ff047230 */ /* 0x100fe40000004100 */
[----:B------:R-:W-:Y:S01]  /*11ac0*/  HADD2.F32 R6, -RZ, R6.H1_H1 ;  /* 0x30000006ff067230 */ /* 0x000fe20000004100 */
[----:B------:R-:W-:Y:S01]  /*11ad0*/  FMUL.FTZ R27, R27, R5 ;  /* 0x000000051b1b7220 */ /* 0x000fe20000410000 */
[--C-:B------:R-:W-:Y:S01]  /*11ae0*/  HADD2.F32 R5, -RZ, R21.reuse.H0_H0 ;  /* 0x20000015ff057230 */ /* 0x100fe20000004100 */
[----:B------:R-:W-:Y:S01]  /*11af0*/  FMUL.FTZ R23, R23, R7 ;  /* 0x0000000717177220 */ /* 0x000fe20000410000 */
[--C-:B------:R-:W-:Y:S01]  /*11b00*/  HADD2.F32 R7, -RZ, R20.reuse.H0_H0 ;  /* 0x20000014ff077230 */ /* 0x100fe20000004100 */
[----:B------:R-:W-:Y:S01]  /*11b10*/  @!P1 FADD.FTZ R54, -R54, -RZ ;  /* 0x800000ff36369221 */ /* 0x000fe20000010100 */
[----:B------:R-:W-:Y:S01]  /*11b20*/  HADD2.F32 R20, -RZ, R20.H1_H1 ;  /* 0x30000014ff147230 */ /* 0x000fe20000004100 */
[----:B------:R-:W-:Y:S01]  /*11b30*/  @!P1 FADD.FTZ R55, -R55, -RZ ;  /* 0x800000ff37379221 */ /* 0x000fe20000010100 */
[----:B------:R-:W-:Y:S01]  /*11b40*/  HADD2.F32 R21, -RZ, R21.H1_H1 ;  /* 0x30000015ff157230 */ /* 0x000fe20000004100 */
[----:B------:R-:W-:-:S02]  /*11b50*/  @!P1 FADD.FTZ R4, -R4, -RZ ;  /* 0x800000ff04049221 */ /* 0x000fc40000010100 */
[----:B------:R-:W-:Y:S02]  /*11b60*/  @!P1 FADD.FTZ R6, -R6, -RZ ;  /* 0x800000ff06069221 */ /* 0x000fe40000010100 */
[----:B------:R-:W-:Y:S02]  /*11b70*/  @!P1 FADD.FTZ R22, -R22, -RZ ;  /* 0x800000ff16169221 */ /* 0x000fe40000010100 */
[----:B------:R-:W-:Y:S02]  /*11b80*/  FMUL.FTZ R54, R7, R54 ;  /* 0x0000003607367220 */ /* 0x000fe40000410000 */
[----:B------:R-:W-:Y:S01]  /*11b90*/  FMUL.FTZ R55, R20, R55 ;  /* 0x0000003714377220 */ /* 0x000fe20000410000 */
[--C-:B------:R-:W-:Y:S01]  /*11ba0*/  HADD2.F32 R20, -RZ, R8.reuse.H1_H1 ;  /* 0x30000008ff147230 */ /* 0x100fe20000004100 */
[----:B------:R-:W-:Y:S01]  /*11bb0*/  FMUL.FTZ R4, R5, R4 ;  /* 0x0000000405047220 */ /* 0x000fe20000410000 */
[----:B------:R-:W-:Y:S01]  /*11bc0*/  HADD2.F32 R5, -RZ, R8.H0_H0 ;  /* 0x20000008ff057230 */ /* 0x000fe20000004100 */
[----:B------:R-:W-:Y:S01]  /*11bd0*/  FMUL.FTZ R6, R21, R6 ;  /* 0x0000000615067220 */ /* 0x000fe20000410000 */
[--C-:B----4-:R-:W-:Y:S01]  /*11be0*/  HADD2.F32 R7, -RZ, R13.reuse.H0_H0 ;  /* 0x2000000dff077230 */ /* 0x110fe20000004100 */
[----:B------:R-:W-:Y:S01]  /*11bf0*/  @!P1 FADD.FTZ R53, -R53, -RZ ;  /* 0x800000ff35359221 */ /* 0x000fe20000010100 */
[----:B------:R-:W-:Y:S01]  /*11c00*/  HADD2.F32 R21, -RZ, R13.H1_H1 ;  /* 0x3000000dff157230 */ /* 0x000fe20000004100 */
[----:B------:R-:W-:Y:S01]  /*11c10*/  FMUL.FTZ R56, R56, R22 ;  /* 0x0000001638387220 */ /* 0x000fe20000410000 */
[----:B------:R-:W-:-:S02]  /*11c20*/  HADD2.F32 R8, -RZ, R24.H0_H0 ;  /* 0x20000018ff087230 */ /* 0x000fc40000004100 */
[----:B------:R-:W-:Y:S01]  /*11c30*/  HADD2.F32 R13, -RZ, R15.H0_H0 ;  /* 0x2000000fff0d7230 */ /* 0x000fe20000004100 */
[----:B------:R-:W-:Y:S01]  /*11c40*/  FMUL.FTZ R57, R57, R53 ;  /* 0x0000003539397220 */ /* 0x000fe20000410000 */
[--C-:B------:R-:W-:Y:S01]  /*11c50*/  HADD2.F32 R22, -RZ, R12.reuse.H0_H0 ;  /* 0x2000000cff167230 */ /* 0x100fe20000004100 */
[----:B------:R-:W-:Y:S01]  /*11c60*/  FFMA.FTZ R5, R5, R7, R56 ;  /* 0x0000000705057223 */ /* 0x000fe20000010038 */
[----:B------:R-:W-:Y:S01]  /*11c70*/  HADD2.F32 R53, -RZ, R12.H1_H1 ;  /* 0x3000000cff357230 */ /* 0x000fe20000004100 */
[----:B------:R-:W-:Y:S01]  /*11c80*/  FFMA.FTZ R8, R8, R13, R27 ;  /* 0x0000000d08087223 */ /* 0x000fe2000001001b */
[--C-:B------:R-:W-:Y:S02]  /*11c90*/  HADD2.F32 R7, -RZ, R25.reuse.H0_H0 ;  /* 0x20000019ff077230 */ /* 0x100fe40000004100 */
[----:B------:R-:W-:Y:S02]  /*11ca0*/  HADD2.F32 R12, -RZ, R14.H0_H0 ;  /* 0x2000000eff0c7230 */ /* 0x000fe40000004100 */
[----:B------:R-:W-:-:S02]  /*11cb0*/  HADD2.F32 R25, -RZ, R25.H1_H1 ;  /* 0x30000019ff197230 */ /* 0x000fc40000004100 */
[----:B------:R-:W-:Y:S02]  /*11cc0*/  HADD2.F32 R13, -RZ, R26.H0_H0 ;  /* 0x2000001aff0d7230 */ /* 0x000fe40000004100 */
[----:B------:R-:W-:Y:S02]  /*11cd0*/  HADD2.F32 R15, -RZ, R15.H1_H1 ;  /* 0x3000000fff0f7230 */ /* 0x000fe40000004100 */
[----:B------:R-:W-:Y:S02]  /*11ce0*/  HADD2.F32 R14, -RZ, R14.H1_H1 ;  /* 0x3000000eff0e7230 */ /* 0x000fe40000004100 */
[----:B------:R-:W-:Y:S02]  /*11cf0*/  HADD2.F32 R24, -RZ, R24.H1_H1 ;  /* 0x30000018ff187230 */ /* 0x000fe40000004100 */
[----:B------:R-:W-:Y:S01]  /*11d00*/  HADD2.F32 R26, -RZ, R26.H1_H1 ;  /* 0x3000001aff1a7230 */ /* 0x000fe20000004100 */
        /* <DEDUP_REMOVED lines=10> */
[----:B------:R-:W-:Y:S02]  /*11db0*/  MOV R24, R25 ;  /* 0x0000001900187202 */ /* 0x000fe40000000f00 */
[----:B------:R-:W-:Y:S02]  /*11dc0*/  MOV R25, R5 ;  /* 0x0000000500197202 */ /* 0x000fe40000000f00 */
[----:B------:R-:W-:Y:S02]  /*11dd0*/  MOV R26, R4 ;  /* 0x00000004001a7202 */ /* 0x000fe40000000f00 */
[----:B------:R-:W-:Y:S02]  /*11de0*/  MOV R27, R8 ;  /* 0x00000008001b7202 */ /* 0x000fe40000000f00 */
.L_x_1337:
[----:B------:R-:W-:Y:S05]  /*11df0*/  BSYNC B0 ;  /* 0x0000000000007941 */ /* 0x000fea0003800000 */
.L_x_1336:
[----:B-----5:R3:W-:Y:S02]  /*11e00*/  STS.128 [R237], R24 ;  /* 0x00000018ed007388 */ /* 0x0207e40000000c00 */
.L_x_1335:
[----:B------:R-:W-:Y:S05]  /*11e10*/  BSYNC B1 ;  /* 0x0000000000017941 */ /* 0x000fea0003800000 */
.L_x_1334:
        /* <DEDUP_REMOVED lines=19> */
[----:B------:R-:W-:-:S03]  /*11f50*/  @P1 IADD3 R8, -R3, RZ, RZ ;  /* 0x000000ff03081210 */ /* 0x000fc60007ffe1ff */
[----:B---3--:R1:W3:Y:S02]  /*11f60*/  LD.E.128 R4, [R12.64+0x80] ;  /* 0x000080060c047980 */ /* 0x0082e4000c101d00 */
[----:B-1----:R-:W-:-:S04]  /*11f70*/  IADD3 R12, P0, R8, R16, RZ ;  /* 0x00000010080c7210 */ /* 0x002fc80007f1e0ff */
[----:B------:R-:W-:Y:S02]  /*11f80*/  LEA.HI.X.SX32 R8, R8, R17, 0x1, P0 ;  /* 0x0000001108087211 */ /* 0x000fe400000f0eff */
[----:B------:R-:W-:-:S04]  /*11f90*/  LEA R14, P0, R12, R28, 0x1 ;  /* 0x0000001c0c0e7211 */ /* 0x000fc800078008ff */
[----:B------:R-:W-:-:S06]  /*11fa0*/  LEA.HI.X R15, R12, R29, R8, 0x1, P0 ;  /* 0x0000001d0c0f7211 */ /* 0x000fcc00000f0c08 */
[----:B----4-:R-:W4:Y:S01]  /*11fb0*/  LD.E.128 R12, [R14.64+0x80] ;  /* 0x000080060e0c7980 */ /* 0x010f22000c101d00 */
[----:B-----5:R-:W-:Y:S02]  /*11fc0*/  MOV R8, R25 ;  /* 0x0000001900087202 */ /* 0x020fe40000000f00 */
[----:B------:R-:W-:Y:S02]  /*11fd0*/  MOV R25, R24 ;  /* 0x0000001800197202 */ /* 0x000fe40000000f00 */
[----:B------:R-:W-:Y:S02]  /*11fe0*/  MOV R24, R27 ;  /* 0x0000001b00187202 */ /* 0x000fe40000000f00 */
[----:B--2---:R-:W-:Y:S02]  /*11ff0*/  MOV R27, R21 ;  /* 0x00000015001b7202 */ /* 0x004fe40000000f00 */
[----:B------:R-:W-:Y:S01]  /*12000*/  MOV R21, R22 ;  /* 0x0000001600157202 */ /* 0x000fe20000000f00 */
[----:B---3--:R-:W-:-:S02]  /*12010*/  HADD2.F32 R22, -RZ, R4.H0_H0 ;  /* 0x20000004ff167230 */ /* 0x008fc40000004100 */
[----:B------:R-:W-:Y:S02]  /*12020*/  HADD2.F32 R42, -RZ, R4.H1_H1 ;  /* 0x30000004ff2a7230 */ /* 0x000fe40000004100 */
[--C-:B------:R-:W-:Y:S02]  /*12030*/  HADD2.F32 R4, -RZ, R5.reuse.H0_H0 ;  /* 0x20000005ff047230 */ /* 0x100fe40000004100 */
[--C-:B------:R-:W-:Y:S02]  /*12040*/  HADD2.F32 R54, -RZ, R20.reuse.H0_H0 ;  /* 0x20000014ff367230 */ /* 0x100fe40000004100 */
[----:B------:R-:W-:Y:S01]  /*12050*/  HADD2.F32 R55, -RZ, R20.H1_H1 ;  /* 0x30000014ff377230 */ /* 0x000fe20000004100 */
[----:B------:R-:W-:Y:S01]  /*12060*/  @!P1 FADD.FTZ R22, -R22, -RZ ;  /* 0x800000ff16169221 */ /* 0x000fe20000010100 */
[----:B------:R-:W-:Y:S01]  /*12070*/  HADD2.F32 R43, -RZ, R5.H1_H1 ;  /* 0x30000005ff2b7230 */ /* 0x000fe20000004100 */
[----:B------:R-:W-:Y:S01]  /*12080*/  @!P1 FADD.FTZ R4, -R4, -RZ ;  /* 0x800000ff04049221 */ /* 0x000fe20000010100 */
[----:B------:R-:W-:-:S02]  /*12090*/  HADD2.F32 R20, -RZ, R27.H0_H0 ;  /* 0x2000001bff147230 */ /* 0x000fc40000004100 */
[--C-:B------:R-:W-:Y:S02]  /*120a0*/  HADD2.F32 R5, -RZ, R6.reuse.H0_H0 ;  /* 0x20000006ff057230 */ /* 0x100fe40000004100 */
[----:B------:R-:W-:Y:S02]  /*120b0*/  HADD2.F32 R53, -RZ, R6.H1_H1 ;  /* 0x30000006ff357230 */ /* 0x000fe40000004100 */
[--C-:B------:R-:W-:Y:S02]  /*120c0*/  HADD2.F32 R6, -RZ, R7.reuse.H0_H0 ;  /* 0x20000007ff067230 */ /* 0x100fe40000004100 */
[----:B------:R-:W-:Y:S01]  /*120d0*/  HADD2.F32 R7, -RZ, R7.H1_H1 ;  /* 0x30000007ff077230 */ /* 0x000fe20000004100 */
[----:B------:R-:W-:Y:S01]  /*120e0*/  FMUL.FTZ R54, R54, R22 ;  /* 0x0000001636367220 */ /* 0x000fe20000410000 */
[----:B------:R-:W-:Y:S01]  /*120f0*/  HADD2.F32 R22, -RZ, R21.H0_H0 ;  /* 0x20000015ff167230 */ /* 0x000fe20000004100 */
[----:B------:R-:W-:Y:S01]  /*12100*/  FMUL.FTZ R20, R20, R4 ;  /* 0x0000000414147220 */ /* 0x000fe20000410000 */
[----:B------:R-:W-:Y:S01]  /*12110*/  HADD2.F32 R4, -RZ, R23.H0_H0 ;  /* 0x20000017ff047230 */ /* 0x000fe20000004100 */
[----:B------:R-:W-:Y:S01]  /*12120*/  @!P1 FADD.FTZ R53, -R53, -RZ ;  /* 0x800000ff35359221 */ /* 0x000fe20000010100 */
[----:B------:R-:W-:Y:S01]  /*12130*/  HADD2.F32 R21, -RZ, R21.H1_H1 ;  /* 0x30000015ff157230 */ /* 0x000fe20000004100 */
[----:B------:R-:W-:Y:S01]  /*12140*/  @!P1 FADD.FTZ R6, -R6, -RZ ;  /* 0x800000ff06069221 */ /* 0x000fe20000010100 */
[----:B------:R-:W-:Y:S01]  /*12150*/  HADD2.F32 R23, -RZ, R23.H1_H1 ;  /* 0x30000017ff177230 */ /* 0x000fe20000004100 */
[----:B------:R-:W-:-:S02]  /*12160*/  @!P1 FADD.FTZ R7, -R7, -RZ ;  /* 0x800000ff07079221 */ /* 0x000fc40000010100 */
[----:B------:R-:W-:Y:S01]  /*12170*/  @!P1 FADD.FTZ R5, -R5, -RZ ;  /* 0x800000ff05059221 */ /* 0x000fe20000010100 */
[----:B------:R-:W-:Y:S01]  /*12180*/  HADD2.F32 R27, -RZ, R27.H1_H1 ;  /* 0x3000001bff1b7230 */ /* 0x000fe20000004100 */
[----:B------:R-:W-:Y:S02]  /*12190*/  @!P1 FADD.FTZ R42, -R42, -RZ ;  /* 0x800000ff2a2a9221 */ /* 0x000fe40000010100 */
[----:B------:R-:W-:Y:S02]  /*121a0*/  FMUL.FTZ R53, R21, R53 ;  /* 0x0000003515357220 */ /* 0x000fe40000410000 */
[----:B------:R-:W-:Y:S01]  /*121b0*/  FMUL.FTZ R6, R4, R6 ;  /* 0x0000000604067220 */ /* 0x000fe20000410000 */
[----:B------:R-:W-:Y:S01]  /*121c0*/  HADD2.F32 R4, -RZ, R25.H0_H0 ;  /* 0x20000019ff047230 */ /* 0x000fe20000004100 */
[----:B------:R-:W-:Y:S02]  /*121d0*/  FMUL.FTZ R7, R23, R7 ;  /* 0x0000000717077220 */ /* 0x000fe40000410000 */
[----:B------:R-:W-:Y:S01]  /*121e0*/  @!P1 FADD.FTZ R43, -R43, -RZ ;  /* 0x800000ff2b2b9221 */ /* 0x000fe20000010100 */
[--C-:B----4-:R-:W-:Y:S01]  /*121f0*/  HADD2.F32 R21, -RZ, R12.reuse.H0_H0 ;  /* 0x2000000cff157230 */ /* 0x110fe20000004100 */
[----:B------:R-:W-:Y:S01]  /*12200*/  FMUL.FTZ R5, R22, R5 ;  /* 0x0000000516057220 */ /* 0x000fe20000410000 */
[----:B------:R-:W-:-:S02]  /*12210*/  HADD2.F32 R23, -RZ, R12.H1_H1 ;  /* 0x3000000cff177230 */ /* 0x000fc40000004100 */
[----:B------:R-:W-:Y:S02]  /*12220*/  HADD2.F32 R22, -RZ, R8.H0_H0 ;  /* 0x20000008ff167230 */ /* 0x000fe40000004100 */
[--C-:B------:R-:W-:Y:S01]  /*12230*/  HADD2.F32 R12, -RZ, R13.reuse.H0_H0 ;  /* 0x2000000dff0c7230 */ /* 0x100fe20000004100 */
[----:B------:R-:W-:Y:S01]  /*12240*/  FMUL.FTZ R55, R55, R42 ;  /* 0x0000002a37377220 */ /* 0x000fe20000410000 */
[----:B------:R-:W-:Y:S01]  /*12250*/  HADD2.F32 R42, -RZ, R13.H1_H1 ;  /* 0x3000000dff2a7230 */ /* 0x000fe20000004100 */
[----:B------:R-:W-:Y:S01]  /*12260*/  FMUL.FTZ R27, R27, R43 ;  /* 0x0000002b1b1b7220 */ /* 0x000fe20000410000 */
[--C-:B------:R-:W-:Y:S01]  /*12270*/  HADD2.F32 R13, -RZ, R14.reuse.H0_H0 ;  /* 0x2000000eff0d7230 */ /* 0x100fe20000004100 */
[----:B------:R-:W-:Y:S01]  /*12280*/  FFMA.FTZ R4, R4, R21, R54 ;  /* 0x0000001504047223 */ /* 0x000fe20000010036 */
[----:B------:R-:W-:Y:S01]  /*12290*/  HADD2.F32 R43, -RZ, R14.H1_H1 ;  /* 0x3000000eff2b7230 */ /* 0x000fe20000004100 */
[----:B------:R-:W-:Y:S01]  /*122a0*/  FFMA.FTZ R12, R22, R12, R20 ;  /* 0x0000000c160c7223 */ /* 0x000fe20000010014 */
[----:B------:R-:W-:-:S02]  /*122b0*/  HADD2.F32 R14, -RZ, R15.H0_H0 ;  /* 0x2000000fff0e7230 */ /* 0x000fc40000004100 */
[----:B------:R-:W-:Y:S02]  /*122c0*/  HADD2.F32 R21, -RZ, R24.H0_H0 ;  /* 0x20000018ff157230 */ /* 0x000fe40000004100 */
[----:B------:R-:W-:Y:S02]  /*122d0*/  HADD2.F32 R25, -RZ, R25.H1_H1 ;  /* 0x30000019ff197230 */ /* 0x000fe40000004100 */
[----:B------:R-:W-:Y:S02]  /*122e0*/  HADD2.F32 R15, -RZ, R15.H1_H1 ;  /* 0x3000000fff0f7230 */ /* 0x000fe40000004100 */
[----:B------:R-:W-:Y:S02]  /*122f0*/  HADD2.F32 R20, -RZ, R8.H1_H1 ;  /* 0x30000008ff147230 */ /* 0x000fe40000004100 */
[----:B------:R-:W-:Y:S02]  /*12300*/  HADD2.F32 R24, -RZ, R24.H1_H1 ;  /* 0x30000018ff187230 */ /* 0x000fe40000004100 */
[--C-:B------:R-:W-:Y:S01]  /*12310*/  HADD2.F32 R8, -RZ, R26.reuse.H0_H0 ;  /* 0x2000001aff087230 */ /* 0x100fe20000004100 */
[----:B------:R-:W-:Y:S01]  /*12320*/  FFMA.FTZ R23, R25, R23, R55 ;  /* 0x0000001719177223 */ /* 0x000fe20000010037 */
[----:B------:R-:W-:Y:S01]  /*12330*/  HADD2.F32 R26, -RZ, R26.H1_H1 ;  /* 0x3000001aff1a7230 */ /* 0x000fe20000004100 */
[----:B------:R-:W-:-:S02]  /*12340*/  FFMA.FTZ R20, R20, R42, R27 ;  /* 0x0000002a14147223 */ /* 0x000fc4000001001b */
[----:B------:R-:W-:Y:S02]  /*12350*/  FFMA.FTZ R6, R21, R14, R6 ;  /* 0x0000000e15067223 */ /* 0x000fe40000010006 */
[----:B------:R-:W-:Y:S01]  /*12360*/  FFMA.FTZ R7, R24, R15, R7 ;  /* 0x0000000f18077223 */ /* 0x000fe20000010007 */
[----:B------:R-:W-:Y:S01]  /*12370*/  F2FP.PACK_AB R4, R23, R4 ;  /* 0x000000041704723e */ /* 0x000fe200000000ff */
[----:B------:R-:W-:Y:S01]  /*12380*/  FFMA.FTZ R5, R8, R13, R5 ;  /* 0x0000000d08057223 */ /* 0x000fe20000010005 */
[----:B------:R-:W-:Y:S01]  /*12390*/  F2FP.PACK_AB R12, R20, R12 ;  /* 0x0000000c140c723e */ /* 0x000fe200000000ff */
[----:B------:R-:W-:Y:S01]  /*123a0*/  FFMA.FTZ R26, R26, R43, R53 ;  /* 0x0000002b1a1a7223 */ /* 0x000fe20000010035 */
[----:B------:R-:W-:Y:S02]  /*123b0*/  F2FP.PACK_AB R6, R7, R6 ;  /* 0x000000060706723e */ /* 0x000fe400000000ff */
[----:B------:R-:W-:Y:S02]  /*123c0*/  MOV R24, R4 ;  /* 0x0000000400187202 */ /* 0x000fe40000000f00 */
[----:B------:R-:W-:-:S02]  /*123d0*/  F2FP.PACK_AB R26, R26, R5 ;  /* 0x000000051a1a723e */ /* 0x000fc400000000ff */
[----:B------:R-:W-:Y:S02]  /*123e0*/  MOV R25, R12 ;  /* 0x0000000c00197202 */ /* 0x000fe40000000f00 */
[----:B------:R-:W-:Y:S02]  /*123f0*/  MOV R27, R6 ;  /* 0x00000006001b7202 */ /* 0x000fe40000000f00 */
.L_x_1339:
[----:B------:R-:W-:Y:S05]  /*12400*/  BSYNC B0 ;  /* 0x0000000000007941 */ /* 0x000fea0003800000 */
.L_x_1338:
[----:B-----5:R1:W-:Y:S02]  /*12410*/  STS.128 [R237+0x2000], R24 ;  /* 0x00200018ed007388 */ /* 0x0203e40000000c00 */
.L_x_1333:
[----:B------:R-:W-:Y:S05]  /*12420*/  BSYNC B2 ;  /* 0x0000000000027941 */ /* 0x000fea0003800000 */
.L_x_1332:
        /* <DEDUP_REMOVED lines=23> */
[----:B------:R-:W-:-:S03]  /*125a0*/  LEA R14, P1, R5, R34, 0x1 ;  /* 0x00000022050e7211 */ /* 0x000fc600078208ff */
[----:B------:R-:W3:Y:S01]  /*125b0*/  LD.E.128 R20, [R20.64] ;  /* 0x0000000614147980 */ /* 0x000ee2000c101d00 */
[----:B------:R-:W-:-:S05]  /*125c0*/  LEA.HI.X R15, R5, R35, R4, 0x1, P1 ;  /* 0x00000023050f7211 */ /* 0x000fca00008f0c04 */
[----:B--2---:R1:W2:Y:S02]  /*125d0*/  LD.E.128 R4, [R14.64] ;  /* 0x000000060e047980 */ /* 0x0042a4000c101d00 */
[----:B-1----:R-:W-:Y:S02]  /*125e0*/  MOV R14, RZ ;  /* 0x000000ff000e7202 */ /* 0x002fe40000000f00 */
[----:B------:R-:W-:-:S04]  /*125f0*/  @P0 IADD3 R14, -R3, RZ, RZ ;  /* 0x000000ff030e0210 */ /* 0x000fc80007ffe1ff */
[----:B------:R-:W-:-:S04]  /*12600*/  IADD3 R13, P1, R14, R13, RZ ;  /* 0x0000000d0e0d7210 */ /* 0x000fc80007f3e0ff */
[----:B------:R-:W-:Y:S02]  /*12610*/  LEA.HI.X.SX32 R12, R14, R12, 0x1, P1 ;  /* 0x0000000c0e0c7211 */ /* 0x000fe400008f0eff */
[----:B------:R-:W-:-:S04]  /*12620*/  LEA R14, P1, R13, R28, 0x1 ;  /* 0x0000001c0d0e7211 */ /* 0x000fc800078208ff */
[----:B------:R-:W-:-:S06]  /*12630*/  LEA.HI.X R15, R13, R29, R12, 0x1, P1 ;  /* 0x0000001d0d0f7211 */ /* 0x000fcc00008f0c0c */
[----:B----4-:R-:W4:Y:S01]  /*12640*/  LD.E.128 R12, [R14.64] ;  /* 0x000000060e0c7980 */ /* 0x010f22000c101d00 */
[----:B-----5:R-:W-:Y:S02]  /*12650*/  MOV R42, R24 ;  /* 0x00000018002a7202 */ /* 0x020fe40000000f00 */
[----:B------:R-:W-:Y:S02]  /*12660*/  MOV R24, R27 ;  /* 0x0000001b00187202 */ /* 0x000fe40000000f00 */
[----:B---3--:R-:W-:Y:S02]  /*12670*/  MOV R27, R21 ;  /* 0x00000015001b7202 */ /* 0x008fe40000000f00 */
[----:B------:R-:W-:Y:S01]  /*12680*/  MOV R21, R22 ;  /* 0x0000001600157202 */ /* 0x000fe20000000f00 */
[--C-:B--2---:R-:W-:Y:S02]  /*12690*/  HADD2.F32 R22, -RZ, R4.reuse.H0_H0 ;  /* 0x20000004ff167230 */ /* 0x104fe40000004100 */
[----:B------:R-:W-:-:S02]  /*126a0*/  HADD2.F32 R43, -RZ, R4.H1_H1 ;  /* 0x30000004ff2b7230 */ /* 0x000fc40000004100 */
[--C-:B------:R-:W-:Y:S01]  /*126b0*/  HADD2.F32 R4, -RZ, R5.reuse.H0_H0 ;  /* 0x20000005ff047230 */ /* 0x100fe20000004100 */
[----:B------:R-:W-:Y:S01]  /*126c0*/  @!P0 FADD.FTZ R22, -R22, -RZ ;  /* 0x800000ff16168221 */ /* 0x000fe20000010100 */
[--C-:B------:R-:W-:Y:S02]  /*126d0*/  HADD2.F32 R55, -RZ, R20.reuse.H0_H0 ;  /* 0x20000014ff377230 */ /* 0x100fe40000004100 */
[----:B------:R-:W-:Y:S01]  /*126e0*/  HADD2.F32 R56, -RZ, R20.H1_H1 ;  /* 0x30000014ff387230 */ /* 0x000fe20000004100 */
[----:B------:R-:W-:Y:S01]  /*126f0*/  @!P0 FADD.FTZ R4, -R4, -RZ ;  /* 0x800000ff04048221 */ /* 0x000fe20000010100 */
[----:B------:R-:W-:Y:S02]  /*12700*/  HADD2.F32 R53, -RZ, R5.H1_H1 ;  /* 0x30000005ff357230 */ /* 0x000fe40000004100 */
[----:B------:R-:W-:Y:S02]  /*12710*/  HADD2.F32 R20, -RZ, R27.H0_H0 ;  /* 0x2000001bff147230 */ /* 0x000fe40000004100 */
[----:B------:R-:W-:-:S02]  /*12720*/  HADD2.F32 R5, -RZ, R6.H0_H0 ;  /* 0x20000006ff057230 */ /* 0x000fc40000004100 */
[----:B------:R-:W-:Y:S02]  /*12730*/  HADD2.F32 R54, -RZ, R6.H1_H1 ;  /* 0x30000006ff367230 */ /* 0x000fe40000004100 */
[--C-:B------:R-:W-:Y:S01]  /*12740*/  HADD2.F32 R6, -RZ, R7.reuse.H0_H0 ;  /* 0x20000007ff067230 */ /* 0x100fe20000004100 */
[----:B------:R-:W-:Y:S01]  /*12750*/  FMUL.FTZ R55, R55, R22 ;  /* 0x0000001637377220 */ /* 0x000fe20000410000 */
[----:B------:R-:W-:Y:S01]  /*12760*/  HADD2.F32 R7, -RZ, R7.H1_H1 ;  /* 0x30000007ff077230 */ /* 0x000fe20000004100 */
[----:B------:R-:W-:Y:S01]  /*12770*/  FMUL.FTZ R20, R20, R4 ;  /* 0x0000000414147220 */ /* 0x000fe20000410000 */
[--C-:B------:R-:W-:Y:S01]  /*12780*/  HADD2.F32 R22, -RZ, R21.reuse.H0_H0 ;  /* 0x20000015ff167230 */ /* 0x100fe20000004100 */
[----:B------:R-:W-:Y:S01]  /*12790*/  @!P0 FADD.FTZ R54, -R54, -RZ ;  /* 0x800000ff36368221 */ /* 0x000fe20000010100 */
[----:B------:R-:W-:Y:S01]  /*127a0*/  HADD2.F32 R21, -RZ, R21.H1_H1 ;  /* 0x30000015ff157230 */ /* 0x000fe20000004100 */
[----:B------:R-:W-:Y:S01]  /*127b0*/  @!P0 FADD.FTZ R6, -R6, -RZ ;  /* 0x800000ff06068221 */ /* 0x000fe20000010100 */
[--C-:B------:R-:W-:Y:S01]  /*127c0*/  HADD2.F32 R4, -RZ, R23.reuse.H0_H0 ;  /* 0x20000017ff047230 */ /* 0x100fe20000004100 */
[----:B------:R-:W-:Y:S01]  /*127d0*/  @!P0 FADD.FTZ R7, -R7, -RZ ;  /* 0x800000ff07078221 */ /* 0x000fe20000010100 */
[----:B------:R-:W-:Y:S01]  /*127e0*/  HADD2.F32 R23, -RZ, R23.H1_H1 ;  /* 0x30000017ff177230 */ /* 0x000fe20000004100 */
[----:B------:R-:W-:Y:S01]  /*127f0*/  @!P0 FADD.FTZ R43, -R43, -RZ ;  /* 0x800000ff2b2b8221 */ /* 0x000fe20000010100 */
[----:B------:R-:W-:Y:S01]  /*12800*/  HADD2.F32 R27, -RZ, R27.H1_H1 ;  /* 0x3000001bff1b7230 */ /* 0x000fe20000004100 */
[----:B------:R-:W-:-:S02]  /*12810*/  @!P0 FADD.FTZ R5, -R5, -RZ ;  /* 0x800000ff05058221 */ /* 0x000fc40000010100 */
[----:B------:R-:W-:Y:S02]  /*12820*/  FMUL.FTZ R54, R21, R54 ;  /* 0x0000003615367220 */ /* 0x000fe40000410000 */
[----:B------:R-:W-:Y:S01]  /*12830*/  FMUL.FTZ R6, R4, R6 ;  /* 0x0000000604067220 */ /* 0x000fe20000410000 */
[----:B------:R-:W-:Y:S01]  /*12840*/  HADD2.F32 R4, -RZ, R42.H0_H0 ;  /* 0x2000002aff047230 */ /* 0x000fe20000004100 */
[----:B------:R-:W-:Y:S02]  /*12850*/  @!P0 FADD.FTZ R53, -R53, -RZ ;  /* 0x800000ff35358221 */ /* 0x000fe40000010100 */
[----:B------:R-:W-:Y:S02]  /*12860*/  FMUL.FTZ R7, R23, R7 ;  /* 0x0000000717077220 */ /* 0x000fe40000410000 */
[----:B------:R-:W-:Y:S02]  /*12870*/  FMUL.FTZ R56, R56, R43 ;  /* 0x0000002b38387220 */ /* 0x000fe40000410000 */
[----:B------:R-:W-:Y:S01]  /*12880*/  FMUL.FTZ R5, R22, R5 ;  /* 0x0000000516057220 */ /* 0x000fe20000410000 */
[--C-:B----4-:R-:W-:Y:S01]  /*12890*/  HADD2.F32 R21, -RZ, R12.reuse.H0_H0 ;  /* 0x2000000cff157230 */ /* 0x110fe20000004100 */
[----:B------:R-:W-:Y:S01]  /*128a0*/  FMUL.FTZ R27, R27, R53 ;  /* 0x000000351b1b7220 */ /* 0x000fe20000410000 */
[----:B------:R-:W-:-:S02]  /*128b0*/  HADD2.F32 R23, -RZ, R12.H1_H1 ;  /* 0x3000000cff177230 */ /* 0x000fc40000004100 */
[----:B------:R-:W-:Y:S01]  /*128c0*/  HADD2.F32 R22, -RZ, R25.H0_H0 ;  /* 0x20000019ff167230 */ /* 0x000fe20000004100 */
[----:B------:R-:W-:Y:S01]  /*128d0*/  FFMA.FTZ R4, R4, R21, R55 ;  /* 0x0000001504047223 */ /* 0x000fe20000010037 */
[--C-:B------:R-:W-:Y:S02]  /*128e0*/  HADD2.F32 R12, -RZ, R13.reuse.H0_H0 ;  /* 0x2000000dff0c7230 */ /* 0x100fe40000004100 */
[----:B------:R-:W-:Y:S02]  /*128f0*/  HADD2.F32 R43, -RZ, R13.H1_H1 ;  /* 0x3000000dff2b7230 */ /* 0x000fe40000004100 */
[--C-:B------:R-:W-:Y:S02]  /*12900*/  HADD2.F32 R13, -RZ, R14.reuse.H0_H0 ;  /* 0x2000000eff0d7230 */ /* 0x100fe40000004100 */
[----:B------:R-:W-:Y:S02]  /*12910*/  HADD2.F32 R53, -RZ, R14.H1_H1 ;  /* 0x3000000eff357230 */ /* 0x000fe40000004100 */
[----:B------:R-:W-:-:S02]  /*12920*/  HADD2.F32 R14, -RZ, R15.H0_H0 ;  /* 0x2000000fff0e7230 */ /* 0x000fc40000004100 */
[----:B------:R-:W-:Y:S02]  /*12930*/  HADD2.F32 R21, -RZ, R24.H0_H0 ;  /* 0x20000018ff157230 */ /* 0x000fe40000004100 */
[----:B------:R-:W-:Y:S02]  /*12940*/  HADD2.F32 R42, -RZ, R42.H1_H1 ;  /* 0x3000002aff2a7230 */ /* 0x000fe40000004100 */
[----:B------:R-:W-:Y:S02]  /*12950*/  HADD2.F32 R15, -RZ, R15.H1_H1 ;  /* 0x3000000fff0f7230 */ /* 0x000fe40000004100 */
[----:B------:R-:W-:Y:S01]  /*12960*/  HADD2.F32 R24, -RZ, R24.H1_H1 ;  /* 0x30000018ff187230 */ /* 0x000fe20000004100 */
[----:B------:R-:W-:Y:S01]  /*12970*/  FFMA.FTZ R12, R22, R12, R20 ;  /* 0x0000000c160c7223 */ /* 0x000fe20000010014 */
[--C-:B------:R-:W-:Y:S01]  /*12980*/  HADD2.F32 R20, -RZ, R26.reuse.H0_H0 ;  /* 0x2000001aff147230 */ /* 0x100fe20000004100 */
[----:B------:R-:W-:Y:S01]  /*12990*/  FFMA.FTZ R23, R42, R23, R56 ;  /* 0x000000172a177223 */ /* 0x000fe20000010038 */
[----:B------:R-:W-:Y:S01]  /*129a0*/  HADD2.F32 R25, -RZ, R25.H1_H1 ;  /* 0x30000019ff197230 */ /* 0x000fe20000004100 */
[----:B------:R-:W-:Y:S01]  /*129b0*/  FFMA.FTZ R6, R21, R14, R6 ;  /* 0x0000000e15067223 */ /* 0x000fe20000010006 */
[----:B------:R-:W-:Y:S01]  /*129c0*/  HADD2.F32 R26, -RZ, R26.H1_H1 ;  /* 0x3000001aff1a7230 */ /* 0x000fe20000004100 */
[----:B------:R-:W-:Y:S01]  /*129d0*/  FFMA.FTZ R7, R24, R15, R7 ;  /* 0x0000000f18077223 */ /* 0x000fe20000010007 */
[----:B------:R-:W-:Y:S01]  /*129e0*/  F2FP.PACK_AB R4, R23, R4 ;  /* 0x000000041704723e */ /* 0x000fe200000000ff */
[----:B------:R-:W-:-:S02]  /*129f0*/  FFMA.FTZ R25, R25, R43, R27 ;  /* 0x0000002b19197223 */ /* 0x000fc4000001001b */
[----:B------:R-:W-:Y:S01]  /*12a00*/  FFMA.FTZ R5, R20, R13, R5 ;  /* 0x0000000d14057223 */ /* 0x000fe20000010005 */
[----:B------:R-:W-:Y:S01]  /*12a10*/  F2FP.PACK_AB R6, R7, R6 ;  /* 0x000000060706723e */ /* 0x000fe200000000ff */
[----:B------:R-:W-:Y:S01]  /*12a20*/  FFMA.FTZ R26, R26, R53, R54 ;  /* 0x000000351a1a7223 */ /* 0x000fe20000010036 */
[----:B------:R-:W-:Y:S02]  /*12a30*/  F2FP.PACK_AB R25, R25, R12 ;  /* 0x0000000c1919723e */ /* 0x000fe400000000ff */
[----:B------:R-:W-:Y:S02]  /*12a40*/  MOV R24, R4 ;  /* 0x0000000400187202 */ /* 0x000fe40000000f00 */
[----:B------:R-:W-:Y:S02]  /*12a50*/  F2FP.PACK_AB R26, R26, R5 ;  /* 0x000000051a1a723e */ /* 0x000fe400000000ff */
[----:B------:R-:W-:Y:S02]  /*12a60*/  MOV R27, R6 ;  /* 0x00000006001b7202 */ /* 0x000fe40000000f00 */
.L_x_1345:
[----:B------:R-:W-:Y:S05]  /*12a70*/  BSYNC B0 ;  /* 0x0000000000007941 */ /* 0x000fea0003800000 */
.L_x_1344:
[----:B-----5:R3:W-:Y:S02]  /*12a80*/  STS.128 [R237+0x800], R24 ;  /* 0x00080018ed007388 */ /* 0x0207e40000000c00 */
.L_x_1343:
[----:B------:R-:W-:Y:S05]  /*12a90*/  BSYNC B1 ;  /* 0x0000000000017941 */ /* 0x000fea0003800000 */
.L_x_1342:
        /* <DEDUP_REMOVED lines=18> */
[----:B------:R-:W-:-:S03]  /*12bc0*/  LEA R14, P1, R5, R34, 0x1 ;  /* 0x00000022050e7211 */ /* 0x000fc600078208ff */
[----:B------:R-:W3:Y:S01]  /*12bd0*/  LD.E.128 R20, [R20.64+0x80] ;  /* 0x0000800614147980 */ /* 0x000ee2000c101d00 */
        /* <DEDUP_REMOVED lines=55> */
[--C-:B------:R-:W-:Y:S02]  /*12f50*/  HADD2.F32 R21, -RZ, R24.reuse.H0_H0 ;  /* 0x20000018ff157230 */ /* 0x100fe40000004100 */
        /* <DEDUP_REMOVED lines=19> */
.L_x_1347:
[----:B------:R-:W-:Y:S05]  /*13090*/  BSYNC B0 ;  /* 0x0000000000007941 */ /* 0x000fea0003800000 */
.L_x_1346:
[----:B-----5:R3:W-:Y:S02]  /*130a0*/  STS.128 [R237+0x2800], R24 ;  /* 0x00280018ed007388 */ /* 0x0207e40000000c00 */
.L_x_1341:
[----:B------:R-:W-:Y:S05]  /*130b0*/  BSYNC B2 ;  /* 0x0000000000027941 */ /* 0x000fea0003800000 */
.L_x_1340:
        /* <DEDUP_REMOVED lines=101> */
.L_x_1353:
[----:B------:R-:W-:Y:S05]  /*13710*/  BSYNC B0 ;  /* 0x0000000000007941 */ /* 0x000fea0003800000 */
.L_x_1352:
[----:B-----5:R3:W-:Y:S02]  /*13720*/  STS.128 [R237+0x1000], R24 ;  /* 0x00100018ed007388 */ /* 0x0207e40000000c00 */
.L_x_1351:
[----:B------:R-:W-:Y:S05]  /*13730*/  BSYNC B1 ;  /* 0x0000000000017941 */ /* 0x000fea0003800000 */
.L_x_1350:
        /* <DEDUP_REMOVED lines=95> */
.L_x_1355:
[----:B------:R-:W-:Y:S05]  /*13d30*/  BSYNC B0 ;  /* 0x0000000000007941 */ /* 0x000fea0003800000 */
.L_x_1354:
[----:B-----5:R3:W-:Y:S02]  /*13d40*/  STS.128 [R237+0x3000], R24 ;  /* 0x00300018ed007388 */ /* 0x0207e40000000c00 */
.L_x_1349:
[----:B------:R-:W-:Y:S05]  /*13d50*/  BSYNC B2 ;  /* 0x0000000000027941 */ /* 0x000fea0003800000 */
.L_x_1348:
        /* <DEDUP_REMOVED lines=20> */
[----:B------:R-:W-:-:S03]  /*13ea0*/  IADD3 R5, P1, R4, R13, RZ ;  /* 0x0000000d04057210 */ /* 0x000fc60007f3e0ff */
[----:B---3--:R-:W-:Y:S01]  /*13eb0*/  IMAD.WIDE R24, R6, 0x2, R36 ;  /* 0x0000000206187825 */ /* 0x008fe200078e0224 */
        /* <DEDUP_REMOVED lines=12> */
[----:B-----5:R-:W-:Y:S01]  /*13f80*/  IMAD.MOV.U32 R18, RZ, RZ, R21 ;  /* 0x000000ffff127224 */ /* 0x020fe200078e0015 */
[----:B------:R-:W-:Y:S02]  /*13f90*/  MOV R19, R23 ;  /* 0x0000001700137202 */ /* 0x000fe40000000f00 */
[----:B---3--:R-:W-:Y:S01]  /*13fa0*/  MOV R21, R24 ;  /* 0x0000001800157202 */ /* 0x008fe20000000f00 */
[----:B------:R-:W-:Y:S01]  /*13fb0*/  IMAD.MOV.U32 R23, RZ, RZ, R26 ;  /* 0x000000ffff177224 */ /* 0x000fe200078e001a */
[----:B------:R-:W-:Y:S02]  /*13fc0*/  MOV R24, R25 ;  /* 0x0000001900187202 */ /* 0x000fe40000000f00 */
[----:B------:R-:W-:Y:S01]  /*13fd0*/  MOV R26, R27 ;  /* 0x0000001b001a7202 */ /* 0x000fe20000000f00 */
[--C-:B--2---:R-:W-:Y:S02]  /*13fe0*/  HADD2.F32 R25, -RZ, R4.reuse.H0_H0 ;  /* 0x20000004ff197230 */ /* 0x104fe40000004100 */
[----:B------:R-:W-:-:S02]  /*13ff0*/  HADD2.F32 R27, -RZ, R4.H1_H1 ;  /* 0x30000004ff1b7230 */ /* 0x000fc40000004100 */
[----:B------:R-:W-:Y:S02]  /*14000*/  HADD2.F32 R4, -RZ, R5.H0_H0 ;  /* 0x20000005ff047230 */ /* 0x000fe40000004100 */
[--C-:B------:R-:W-:Y:S02]  /*14010*/  HADD2.F32 R40, -RZ, R21.reuse.H0_H0 ;  /* 0x20000015ff287230 */ /* 0x100fe40000004100 */
[----:B------:R-:W-:Y:S01]  /*14020*/  HADD2.F32 R41, -RZ, R21.H1_H1 ;  /* 0x30000015ff297230 */ /* 0x000fe20000004100 */
[----:B------:R-:W-:Y:S01]  /*14030*/  @!P0 FADD.FTZ R25, -R25, -RZ ;  /* 0x800000ff19198221 */ /* 0x000fe20000010100 */
[----:B------:R-:W-:Y:S01]  /*14040*/  HADD2.F32 R30, -RZ, R5.H1_H1 ;  /* 0x30000005ff1e7230 */ /* 0x000fe20000004100 */
[----:B------:R-:W-:Y:S01]  /*14050*/  @!P0 FADD.FTZ R4, -R4, -RZ ;  /* 0x800000ff04048221 */ /* 0x000fe20000010100 */
[----:B------:R-:W-:Y:S02]  /*14060*/  HADD2.F32 R21, -RZ, R24.H0_H0 ;  /* 0x20000018ff157230 */ /* 0x000fe40000004100 */
        /* <DEDUP_REMOVED lines=14> */
[----:B------:R-:W-:Y:S01]  /*14150*/  FMUL.FTZ R5, R25, R5 ;  /* 0x0000000519057220 */ /* 0x000fe20000410000 */
[--C-:B------:R-:W-:Y:S01]  /*14160*/  HADD2.F32 R25, -RZ, R20.reuse.H1_H1 ;  /* 0x30000014ff197230 */ /* 0x100fe20000004100 */
[----:B------:R-:W-:Y:S01]  /*14170*/  FMUL.FTZ R6, R4, R6 ;  /* 0x0000000604067220 */ /* 0x000fe20000410000 */
[----:B------:R-:W-:Y:S01]  /*14180*/  HADD2.F32 R4, -RZ, R20.H0_H0 ;  /* 0x20000014ff047230 */ /* 0x000fe20000004100 */
[----:B------:R-:W-:Y:S01]  /*14190*/  FMUL.FTZ R7, R26, R7 ;  /* 0x000000071a077220 */ /* 0x000fe20000410000 */
[----:B------:R-:W-:Y:S01]  /*141a0*/  HADD2.F32 R24, -RZ, R24.H1_H1 ;  /* 0x30000018ff187230 */ /* 0x000fe20000004100 */
[----:B------:R-:W-:Y:S02]  /*141b0*/  @!P0 FADD.FTZ R27, -R27, -RZ ;  /* 0x800000ff1b1b8221 */ /* 0x000fe40000010100 */
[----:B------:R-:W-:Y:S01]  /*141c0*/  FMUL.FTZ R39, R23, R39 ;  /* 0x0000002717277220 */ /* 0x000fe20000410000 */
[----:B------:R-:W-:Y:S01]  /*141d0*/  HADD2.F32 R23, -RZ, R18.H0_H0 ;  /* 0x20000012ff177230 */ /* 0x000fe20000004100 */
[----:B------:R-:W-:Y:S01]  /*141e0*/  @!P0 FADD.FTZ R30, -R30, -RZ ;  /* 0x800000ff1e1e8221 */ /* 0x000fe20000010100 */
[----:B----4-:R-:W-:-:S02]  /*141f0*/  HADD2.F32 R20, -RZ, R12.H0_H0 ;  /* 0x2000000cff147230 */ /* 0x010fc40000004100 */
[----:B------:R-:W-:Y:S02]  /*14200*/  HADD2.F32 R26, -RZ, R12.H1_H1 ;  /* 0x3000000cff1a7230 */ /* 0x000fe40000004100 */
        /* <DEDUP_REMOVED lines=9> */
[----:B------:R-:W-:Y:S02]  /*142a0*/  HADD2.F32 R20, -RZ, R18.H1_H1 ;  /* 0x30000012ff147230 */ /* 0x000fe40000004100 */
[----:B------:R-:W-:Y:S02]  /*142b0*/  HADD2.F32 R21, -RZ, R19.H0_H0 ;  /* 0x20000013ff157230 */ /* 0x000fe40000004100 */
[----:B------:R-:W-:Y:S02]  /*142c0*/  HADD2.F32 R15, -RZ, R15.H1_H1 ;  /* 0x3000000fff0f7230 */ /* 0x000fe40000004100 */
[----:B------:R-:W-:Y:S01]  /*142d0*/  HADD2.F32 R19, -RZ, R19.H1_H1 ;  /* 0x30000013ff137230 */ /* 0x000fe20000004100 */
[----:B------:R-:W-:Y:S01]  /*142e0*/  FFMA.FTZ R20, R20, R27, R24 ;  /* 0x0000001b14147223 */ /* 0x000fe20000010018 */
[--C-:B------:R-:W-:Y:S01]  /*142f0*/  HADD2.F32 R18, -RZ, R22.reuse.H0_H0 ;  /* 0x20000016ff127230 */ /* 0x100fe20000004100 */
[----:B------:R-:W-:Y:S01]  /*14300*/  FFMA.FTZ R25, R25, R26, R41 ;  /* 0x0000001a19197223 */ /* 0x000fe20000010029 */
[----:B------:R-:W-:Y:S01]  /*14310*/  HADD2.F32 R22, -RZ, R22.H1_H1 ;  /* 0x30000016ff167230 */ /* 0x000fe20000004100 */
[----:B------:R-:W-:-:S02]  /*14320*/  FFMA.FTZ R6, R21, R14, R6 ;  /* 0x0000000e15067223 */ /* 0x000fc40000010006 */
[----:B------:R-:W-:Y:S01]  /*14330*/  FFMA.FTZ R7, R19, R15, R7 ;  /* 0x0000000f13077223 */ /* 0x000fe20000010007 */
[----:B------:R-:W-:Y:S01]  /*14340*/  F2FP.PACK_AB R20, R20, R12 ;  /* 0x0000000c1414723e */ /* 0x000fe200000000ff */
[----:B------:R-:W-:Y:S01]  /*14350*/  FFMA.FTZ R5, R18, R13, R5 ;  /* 0x0000000d12057223 */ /* 0x000fe20000010005 */
[----:B------:R-:W-:Y:S01]  /*14360*/  F2FP.PACK_AB R4, R25, R4 ;  /* 0x000000041904723e */ /* 0x000fe200000000ff */
[----:B------:R-:W-:Y:S01]  /*14370*/  FFMA.FTZ R22, R22, R30, R39 ;  /* 0x0000001e16167223 */ /* 0x000fe20000010027 */
[----:B------:R-:W-:Y:S02]  /*14380*/  F2FP.PACK_AB R6, R7, R6 ;  /* 0x000000060706723e */ /* 0x000fe400000000ff */
[----:B------:R-:W-:Y:S02]  /*14390*/  MOV R21, R20 ;  /* 0x0000001400157202 */ /* 0x000fe40000000f00 */
[----:B------:R-:W-:Y:S02]  /*143a0*/  F2FP.PACK_AB R22, R22, R5 ;  /* 0x000000051616723e */ /* 0x000fe400000000ff */
[----:B------:R-:W-:-:S02]  /*143b0*/  MOV R20, R4 ;  /* 0x0000000400147202 */ /* 0x000fc40000000f00 */
[----:B------:R-:W-:Y:S02]  /*143c0*/  MOV R23, R6 ;  /* 0x0000000600177202 */ /* 0x000fe40000000f00 */
.L_x_1359:
[----:B------:R-:W-:Y:S05]  /*143d0*/  BSYNC B0 ;  /* 0x0000000000007941 */ /* 0x000fea0003800000 */
.L_x_1358:
[----:B-----5:R1:W-:Y:S02]  /*143e0*/  STS.128 [R237+0x1800], R20 ;  /* 0x00180014ed007388 */ /* 0x0203e40000000c00 */
.L_x_1357:
[----:B------:R-:W-:Y:S05]  /*143f0*/  BSYNC B1 ;  /* 0x0000000000017941 */ /* 0x000fea0003800000 */
.L_x_1356:
        /* <DEDUP_REMOVED lines=14> */
[C---:B------:R-:W-:Y:S01]  /*144e0*/  IADD3 R0, P1, R2.reuse, R16, RZ ;  /* 0x0000001002007210 */ /* 0x040fe20007f3e0ff */
[----:B------:R-:W-:Y:S01]  /*144f0*/  @P0 IMAD.MOV R5, RZ, RZ, -R3 ;  /* 0x000000ffff050224 */ /* 0x000fe200078e0a03 */
[----:B------:R-:W-:Y:S02]  /*14500*/  @P0 IADD3 R4, -R3, RZ, RZ ;  /* 0x000000ff03040210 */ /* 0x000fe40007ffe1ff */
[----:B------:R-:W-:Y:S01]  /*14510*/  LEA.HI.X.SX32 R2, R2, R17, 0x1, P1 ;  /* 0x0000001102027211 */ /* 0x000fe200008f0eff */
[----:B------:R-:W-:Y:S01]  /*14520*/  IMAD.WIDE R12, R5, 0x2, R12 ;  /* 0x00000002050c7825 */ /* 0x000fe200078e020c */
[----:B------:R-:W-:-:S04]  /*14530*/  IADD3 R6, P1, R4, R0, RZ ;  /* 0x0000000004067210 */ /* 0x000fc80007f3e0ff */
[----:B------:R-:W-:Y:S01]  /*14540*/  LEA.HI.X.SX32 R4, R4, R2, 0x1, P1 ;  /* 0x0000000204047211 */ /* 0x000fe200008f0eff */
[----:B--2---:R1:W2:Y:S01]  /*14550*/  LD.E.128 R16, [R12.64] ;  /* 0x000000060c107980 */ /* 0x0042a2000c101d00 */
[----:B------:R-:W-:-:S04]  /*14560*/  LEA R14, P1, R6, R34, 0x1 ;  /* 0x00000022060e7211 */ /* 0x000fc800078208ff */
[----:B------:R-:W-:Y:S02]  /*14570*/  LEA.HI.X R15, R6, R35, R4, 0x1, P1 ;  /* 0x00000023060f7211 */ /* 0x000fe400008f0c04 */
[----:B------:R-:W-:Y:S02]  /*14580*/  MOV R9, RZ ;  /* 0x000000ff00097202 */ /* 0x000fe40000000f00 */
[----:B------:R-:W-:Y:S01]  /*14590*/  @P0 IADD3 R9, -R3, RZ, RZ ;  /* 0x000000ff03090210 */ /* 0x000fe20007ffe1ff */
[----:B----4-:R3:W4:Y:S03]  /*145a0*/  LD.E.128 R4, [R14.64] ;  /* 0x000000060e047980 */ /* 0x010726000c101d00 */
[----:B------:R-:W-:-:S04]  /*145b0*/  IADD3 R0, P1, R9, R0, RZ ;  /* 0x0000000009007210 */ /* 0x000fc80007f3e0ff */
[----:B------:R-:W-:Y:S02]  /*145c0*/  LEA.HI.X.SX32 R2, R9, R2, 0x1, P1 ;  /* 0x0000000209027211 */ /* 0x000fe400008f0eff */
[----:B-1----:R-:W-:-:S04]  /*145d0*/  LEA R12, P1, R0, R28, 0x1 ;  /* 0x0000001c000c7211 */ /* 0x002fc800078208ff */
[----:B------:R-:W-:-:S06]  /*145e0*/  LEA.HI.X R13, R0, R29, R2, 0x1, P1 ;  /* 0x0000001d000d7211 */ /* 0x000fcc00008f0c02 */
[----:B---3--:R-:W3:Y:S01]  /*145f0*/  LD.E.128 R12, [R12.64] ;  /* 0x000000060c0c7980 */ /* 0x008ee2000c101d00 */
[----:B-----5:R-:W-:Y:S01]  /*14600*/  MOV R0, R21 ;  /* 0x0000001500007202 */ /* 0x020fe20000000f00 */
[----:B------:R-:W-:Y:S01]  /*14610*/  IMAD.MOV.U32 R3, RZ, RZ, R20 ;  /* 0x000000ffff037224 */ /* 0x000fe200078e0014 */
[----:B------:R-:W-:Y:S02]  /*14620*/  MOV R20, R22 ;  /* 0x0000001600147202 */ /* 0x000fe40000000f00 */
[----:B------:R-:W-:Y:S02]  /*14630*/  MOV R2, R23 ;  /* 0x0000001700027202 */ /* 0x000fe40000000f00 */
[----:B--2---:R-:W-:Y:S01]  /*14640*/  MOV R9, R16 ;  /* 0x0000001000097202 */ /* 0x004fe20000000f00 */
[----:B------:R-:W-:-:S04]  /*14650*/  IMAD.MOV.U32 R16, RZ, RZ, R18 ;  /* 0x000000ffff107224 */ /* 0x000fc800078e0012 */
[----:B------:R-:W-:Y:S02]  /*14660*/  HADD2.F32 R24, -RZ, R9.H0_H0 ;  /* 0x20000009ff187230 */ /* 0x000fe40000004100 */
[--C-:B----4-:R-:W-:Y:S02]  /*14670*/  HADD2.F32 R18, -RZ, R4.reuse.H0_H0 ;  /* 0x20000004ff127230 */ /* 0x110fe40000004100 */
[----:B------:R-:W-:Y:S02]  /*14680*/  HADD2.F32 R21, -RZ, R4.H1_H1 ;  /* 0x30000004ff157230 */ /* 0x000fe40000004100 */
[----:B------:R-:W-:Y:S02]  /*14690*/  HADD2.F32 R4, -RZ, R5.H0_H0 ;  /* 0x20000005ff047230 */ /* 0x000fe40000004100 */
        /* <DEDUP_REMOVED lines=24> */
[--C-:B---3--:R-:W-:Y:S01]  /*14820*/  HADD2.F32 R3, -RZ, R12.reuse.H0_H0 ;  /* 0x2000000cff037230 */ /* 0x108fe20000004100 */
[----:B------:R-:W-:Y:S01]  /*14830*/  FMUL.FTZ R23, R16, R23 ;  /* 0x0000001710177220 */ /* 0x000fe20000410000 */
        /* <DEDUP_REMOVED lines=13> */
[----:B------:R-:W-:Y:S02]  /*14910*/  HADD2.F32 R12, -RZ, R0.H1_H1 ;  /* 0x30000000ff0c7230 */ /* 0x000fe40000004100 */
[----:B------:R-:W-:-:S02]  /*14920*/  HADD2.F32 R14, -RZ, R15.H0_H0 ;  /* 0x2000000fff0e7230 */ /* 0x000fc40000004100 */
[----:B------:R-:W-:Y:S02]  /*14930*/  HADD2.F32 R4, -RZ, R20.H0_H0 ;  /* 0x20000014ff047230 */ /* 0x000fe40000004100 */
[--C-:B------:R-:W-:Y:S02]  /*14940*/  HADD2.F32 R0, -RZ, R2.reuse.H0_H0 ;  /* 0x20000002ff007230 */ /* 0x100fe40000004100 */
        /* <DEDUP_REMOVED lines=17> */
.L_x_1361:
[----:B------:R-:W-:Y:S05]  /*14a60*/  BSYNC B0 ;  /* 0x0000000000007941 */ /* 0x000fea0003800000 */
.L_x_1360:
[----:B-----5:R1:W-:Y:S01]  /*14a70*/  STS.128 [R237+0x3800], R20 ;  /* 0x00380014ed007388 */ /* 0x0203e20000000c00 */
[----:B------:R-:W-:Y:S05]  /*14a80*/  BRA `(.L_x_1325) ;  /* 0x000005b000007947 */ /* 0x000fea0003800000 */
.L_x_1299:
[----:B------:R-:W-:Y:S01]  /*14a90*/  IMAD.IADD R0, R235, 0x1, -R50 ;  /* 0x00000001eb007824 */ /* 0x000fe200078e0a32 */
[----:B------:R-:W-:Y:S01]  /*14aa0*/  BSSY B0, `(.L_x_1362) ;  /* 0x0000014000007945 */ /* 0x000fe20003800000 */
[----:B------:R-:W-:-:S03]  /*14ab0*/  ISETP.GE.AND P0, PT, R9, R157, PT ;  /* 0x0000009d0900720c */ /* 0x000fc60003f06270 */
[----:B------:R-:W-:-:S13]  /*14ac0*/  ISETP.GE.AND P1, PT, R200, R0, PT ;  /* 0x00000000c800720c */ /* 0x000fda0003f26270 */
[----:B------:R-:W-:Y:S05]  /*14ad0*/  @P1 BRA `(.L_x_1363) ;  /* 0x0000010000001947 */ /* 0x000fea0003800000 */
[----:B------:R-:W-:-:S13]  /*14ae0*/  ISETP.GE.AND P2, PT, R18, R157, PT ;  /* 0x0000009d1200720c */ /* 0x000fda0003f46270 */
[C---:B-----5:R-:W-:Y:S01]  /*14af0*/  @!P2 LEA R2, P1, R180.reuse, R208, 0x1 ;  /* 0x000000d0b402a211 */ /* 0x060fe200078208ff */
        /* <DEDUP_REMOVED lines=14> */
.L_x_1363:
[----:B------:R-:W-:Y:S05]  /*14be0*/  BSYNC B0 ;  /* 0x0000000000007941 */ /* 0x000fea0003800000 */
.L_x_1362:
[----:B------:R-:W-:Y:S01]  /*14bf0*/  IADD3 R8, R200, 0x10, RZ ;  /* 0x00000010c8087810 */ /* 0x000fe20007ffe0ff */
[----:B------:R-:W-:Y:S03]  /*14c00*/  BSSY B0, `(.L_x_1364) ;  /* 0x0000015000007945 */ /* 0x000fe60003800000 */
[----:B------:R-:W-:-:S13]  /*14c10*/  ISETP.GE.AND P1, PT, R8, R0, PT ;  /* 0x000000000800720c */ /* 0x000fda0003f26270 */
[----:B------:R-:W-:Y:S05]  /*14c20*/  @P1 BRA `(.L_x_1365) ;  /* 0x0000012000001947 */ /* 0x000fea0003800000 */
[----:B------:R-:W-:Y:S02]  /*14c30*/  ISETP.GE.AND P2, PT, R18, R157, PT ;  /* 0x0000009d1200720c */ /* 0x000fe40003f46270 */
[----:B------:R-:W-:-:S05]  /*14c40*/  IADD3 R5, P1, R5, R180, RZ ;  /* 0x000000b405057210 */ /* 0x000fca0007f3e0ff */
[----:B------:R-:W-:-:S06]  /*14c50*/  IMAD.X R12, R12, 0x1, R185, P1 ;  /* 0x000000010c0c7824 */ /* 0x000fcc00008e06b9 */
[C---:B-1---5:R-:W-:Y:S01]  /*14c60*/  @!P2 LEA R2, P1, R5.reuse, R208, 0x1 ;  /* 0x000000d00502a211 */ /* 0x062fe200078208ff */
        /* <DEDUP_REMOVED lines=14> */
.L_x_1365:
[----:B------:R-:W-:Y:S05]  /*14d50*/  BSYNC B0 ;  /* 0x0000000000007941 */ /* 0x000fea0003800000 */
.L_x_1364:
[----:B------:R-:W-:Y:S01]  /*14d60*/  IADD3 R33, R200, 0x20, RZ ;  /* 0x00000020c8217810 */ /* 0x000fe20007ffe0ff */
[----:B------:R-:W-:Y:S03]  /*14d70*/  BSSY B0, `(.L_x_1366) ;  /* 0x0000015000007945 */ /* 0x000fe60003800000 */
[----:B------:R-:W-:-:S13]  /*14d80*/  ISETP.GE.AND P1, PT, R33, R0, PT ;  /* 0x000000002100720c */ /* 0x000fda0003f26270 */
[----:B------:R-:W-:Y:S05]  /*14d90*/  @P1 BRA `(.L_x_1367) ;  /* 0x0000012000001947 */ /* 0x000fea0003800000 */
[----:B------:R-:W-:Y:S02]  /*14da0*/  ISETP.GE.AND P2, PT, R18, R157, PT ;  /* 0x0000009d1200720c */ /* 0x000fe40003f46270 */
[----:B-1----:R-:W-:-:S04]  /*14db0*/  LEA R3, P1, R206, R180, 0x5 ;  /* 0x000000b4ce037211 */ /* 0x002fc800078228ff */
[----:B------:R-:W-:-:S07]  /*14dc0*/  LEA.HI.X R2, R206, R185, R207, 0x5, P1 ;  /* 0x000000b9ce027211 */ /* 0x000fce00008f2ccf */
        /* <DEDUP_REMOVED lines=15> */
.L_x_1367:
[----:B------:R-:W-:Y:S05]  /*14ec0*/  BSYNC B0 ;  /* 0x0000000000007941 */ /* 0x000fea0003800000 */
.L_x_1366:
        /* <DEDUP_REMOVED lines=23> */
.L_x_1325:
[----:B------:R-:W-:Y:S05]  /*15040*/  BSYNC B3 ;  /* 0x0000000000037941 */ /* 0x000fea0003800000 */
.L_x_1298:
[----:B------:R-:W-:Y:S01]  /*15050*/  IADD3 R240, R48, -0x1, RZ ;  /* 0xffffffff30f07810 */ /* 0x000fe20007ffe0ff */
[----:B------:R-:W-:Y:S01]  /*15060*/  BSSY B0, `(.L_x_1368) ;  /* 0x0000017000007945 */ /* 0x000fe20003800000 */
[----:B------:R-:W-:-:S03]  /*15070*/  LOP3.LUT R241, R132, 0xff, RZ, 0xc0, !PT ;  /* 0x000000ff84f17812 */ /* 0x000fc600078ec0ff */
[----:B-1----:R-:W-:-:S04]  /*15080*/  IMAD.SHL.U32 R3, R240, 0x80, RZ ;  /* 0x00000080f0037824 */ /* 0x002fc800078e00ff */
[----:B------:R-:W-:-:S05]  /*15090*/  IMAD.IADD R0, R51, 0x1, -R3 ;  /* 0x0000000133007824 */ /* 0x000fca00078e0a03 */
[----:B------:R-:W-:-:S13]  /*150a0*/  ISETP.GE.AND P0, PT, R200, R0, PT ;  /* 0x00000000c800720c */ /* 0x000fda0003f06270 */
[----:B------:R-:W-:Y:S05]  /*150b0*/  @P0 BRA `(.L_x_1369) ;  /* 0x0000011000000947 */ /* 0x000fea0003800000 */
[C---:B------:R-:W-:Y:S02]  /*150c0*/  LOP3.LUT R2, R241.reuse, 0x1, RZ, 0xc0, !PT ;  /* 0x00000001f1027812 */ /* 0x040fe400078ec0ff */
[----:B------:R-:W-:Y:S02]  /*150d0*/  LOP3.LUT P0, RZ, R241, 0x2, RZ, 0xc0, !PT ;  /* 0x00000002f1ff7812 */ /* 0x000fe4000780c0ff */
[----:B------:R-:W-:-:S11]  /*150e0*/  ISETP.NE.U32.AND P1, PT, R2, 0x1, PT ;  /* 0x000000010200780c */ /* 0x000fd60003f25070 */
[----:B------:R-:W-:Y:S02]  /*150f0*/  @P0 IMAD.MOV.U32 R4, RZ, RZ, R230 ;  /* 0x000000ffff040224 */ /* 0x000fe400078e00e6 */
[----:B------:R-:W-:Y:S01]  /*15100*/  @!P1 MOV R6, R230 ;  /* 0x000000e600069202 */ /* 0x000fe20000000f00 */
        /* <DEDUP_REMOVED lines=12> */
.L_x_1369:
[----:B------:R-:W-:Y:S05]  /*151d0*/  BSYNC B0 ;  /* 0x0000000000007941 */ /* 0x000fea0003800000 */
.L_x_1368:
[----:B------:R-:W-:Y:S01]  /*151e0*/  ISETP.GE.AND P0, PT, R8, R0, PT ;  /* 0x000000000800720c */ /* 0x000fe20003f06270 */
[----:B------:R-:W-:-:S12]  /*151f0*/  BSSY B0, `(.L_x_1370) ;  /* 0x0000015000007945 */ /* 0x000fd80003800000 */
[----:B------:R-:W-:Y:S05]  /*15200*/  @P0 BRA `(.L_x_1371) ;  /* 0x0000013000000947 */ /* 0x000fea0003800000 */
[C---:B------:R-:W-:Y:S02]  /*15210*/  LOP3.LUT R2, R241.reuse, 0x1, RZ, 0xc0, !PT ;  /* 0x00000001f1027812 */ /* 0x040fe400078ec0ff */
[----:B------:R-:W-:Y:S02]  /*15220*/  LOP3.LUT P0, RZ, R241, 0x2, RZ, 0xc0, !PT ;  /* 0x00000002f1ff7812 */ /* 0x000fe4000780c0ff */
[----:B------:R-:W-:-:S11]  /*15230*/  ISETP.NE.U32.AND P1, PT, R2, 0x1, PT ;  /* 0x000000010200780c */ /* 0x000fd60003f25070 */
[C---:B-1----:R-:W-:Y:S02]  /*15240*/  @P0 IADD3 R4, P2, R227.reuse, R178, RZ ;  /* 0x000000b2e3040210 */ /* 0x042fe40007f5e0ff */
[----:B---3--:R-:W-:-:S03]  /*15250*/  @!P1 LEA R12, P3, R227, R230, 0x1 ;  /* 0x000000e6e30c9211 */ /* 0x008fc600078608ff */
[--C-:B------:R-:W-:Y:S01]  /*15260*/  @P0 IMAD.X R2, R183, 0x1, R228.reuse, P2 ;  /* 0x00000001b7020824 */ /* 0x100fe200010e06e4 */
[C---:B------:R-:W-:Y:S02]  /*15270*/  @P0 LEA R6, P2, R4.reuse, R204, 0x1 ;  /* 0x000000cc04060211 */ /* 0x040fe400078408ff */
        /* <DEDUP_REMOVED lines=12> */
.L_x_1371:
[----:B------:R-:W-:Y:S05]  /*15340*/  BSYNC B0 ;  /* 0x0000000000007941 */ /* 0x000fea0003800000 */
.L_x_1370:
[----:B------:R-:W-:Y:S01]  /*15350*/  ISETP.GE.AND P0, PT, R33, R0, PT ;  /* 0x000000002100720c */ /* 0x000fe20003f06270 */
[----:B------:R-:W-:-:S12]  /*15360*/  BSSY B0, `(.L_x_1372) ;  /* 0x0000017000007945 */ /* 0x000fd80003800000 */
[----:B------:R-:W-:Y:S05]  /*15370*/  @P0 BRA `(.L_x_1373) ;  /* 0x0000015000000947 */ /* 0x000fea0003800000 */
[C---:B------:R-:W-:Y:S02]  /*15380*/  LOP3.LUT R2, R241.reuse, 0x1, RZ, 0xc0, !PT ;  /* 0x00000001f1027812 */ /* 0x040fe400078ec0ff */
[----:B------:R-:W-:Y:S02]  /*15390*/  LOP3.LUT P0, RZ, R241, 0x2, RZ, 0xc0, !PT ;  /* 0x00000002f1ff7812 */ /* 0x000fe4000780c0ff */
[----:B------:R-:W-:Y:S01]  /*153a0*/  ISETP.NE.U32.AND P1, PT, R2, 0x1, PT ;  /* 0x000000010200780c */ /* 0x000fe20003f25070 */
[C---:B------:R-:W-:Y:S01]  /*153b0*/  IMAD.SHL.U32 R2, R44.reuse, 0x20, RZ ;  /* 0x000000202c027824 */ /* 0x040fe200078e00ff */
[----:B-1----:R-:W-:-:S09]  /*153c0*/  SHF.L.U64.HI R4, R44, 0x5, R45 ;  /* 0x000000052c047819 */ /* 0x002fd2000001022d */
[C---:B------:R-:W-:Y:S02]  /*153d0*/  @P0 IADD3 R6, P2, R2.reuse, R178, RZ ;  /* 0x000000b202060210 */ /* 0x040fe40007f5e0ff */
[----:B---3--:R-:W-:-:S03]  /*153e0*/  @!P1 LEA R14, P3, R2, R230, 0x1 ;  /* 0x000000e6020e9211 */ /* 0x008fc600078608ff */
        /* <DEDUP_REMOVED lines=14> */
.L_x_1373:
[----:B------:R-:W-:Y:S05]  /*154d0*/  BSYNC B0 ;  /* 0x0000000000007941 */ /* 0x000fea0003800000 */
.L_x_1372:
[----:B------:R-:W-:Y:S01]  /*154e0*/  ISETP.GE.AND P0, PT, R38, R0, PT ;  /* 0x000000002600720c */ /* 0x000fe20003f06270 */
[----:B------:R-:W-:-:S12]  /*154f0*/  BSSY B0, `(.L_x_1374) ;  /* 0x000001b000007945 */ /* 0x000fd80003800000 */
[----:B------:R-:W-:Y:S05]  /*15500*/  @P0 BRA `(.L_x_1375) ;  /* 0x0000019000000947 */ /* 0x000fea0003800000 */
[C---:B------:R-:W-:Y:S02]  /*15510*/  LOP3.LUT R2, R241.reuse, 0x1, RZ, 0xc0, !PT ;  /* 0x00000001f1027812 */ /* 0x040fe400078ec0ff */
[----:B------:R-:W-:Y:S02]  /*15520*/  LOP3.LUT P0, RZ, R241, 0x2, RZ, 0xc0, !PT ;  /* 0x00000002f1ff7812 */ /* 0x000fe4000780c0ff */
[----:B------:R-:W-:-:S11]  /*15530*/  ISETP.NE.U32.AND P1, PT, R2, 0x1, PT ;  /* 0x000000010200780c */ /* 0x000fd60003f25070 */
[----:B------:R-:W-:Y:S02]  /*15540*/  @P0 IMAD.MOV.U32 R182, RZ, RZ, R178 ;  /* 0x000000ffffb60224 */ /* 0x000fe400078e00b2 */
[----:B-1-3--:R-:W-:Y:S01]  /*15550*/  @!P1 MOV R13, R229 ;  /* 0x000000e5000d9202 */ /* 0x00afe20000000f00 */
[----:B------:R-:W-:Y:S02]  /*15560*/  @!P1 IMAD.MOV.U32 R12, RZ, RZ, R230 ;  /* 0x000000ffff0c9224 */ /* 0x000fe400078e00e6 */
[----:B------:R-:W-:Y:S02]  /*15570*/  @P0 IMAD R2, R45, 0x30, RZ ;  /* 0x000000302d020824 */ /* 0x000fe400078e02ff */
[----:B------:R-:W-:-:S04]  /*15580*/  @P0 IMAD.WIDE.U32 R6, R44, 0x30, R182 ;  /* 0x000000302c060825 */ /* 0x000fc800078e00b6 */
[----:B------:R-:W-:Y:S01]  /*15590*/  @!P1 IMAD R4, R45, 0x60, RZ ;  /* 0x000000602d049824 */ /* 0x000fe200078e02ff */
[----:B------:R-:W-:Y:S01]  /*155a0*/  @P0 LEA R14, P2, R6, R204, 0x1 ;  /* 0x000000cc060e0211 */ /* 0x000fe200078408ff */
[----:B------:R-:W-:-:S04]  /*155b0*/  @!P1 IMAD.WIDE.U32 R12, R44, 0x60, R12 ;  /* 0x000000602c0c9825 */ /* 0x000fc800078e000c */
[----:B------:R-:W-:Y:S01]  /*155c0*/  @P0 IMAD.IADD R2, R2, 0x1, R7 ;  /* 0x0000000102020824 */ /* 0x000fe200078e0207 */
[----:B------:R-:W-:Y:S02]  /*155d0*/  @!P1 IADD3 R5, R4, R13, RZ ;  /* 0x0000000d04059210 */ /* 0x000fe40007ffe0ff */
[----:B------:R-:W-:Y:S02]  /*155e0*/  @!P1 MOV R4, R12 ;  /* 0x0000000c00049202 */ /* 0x000fe40000000f00 */
        /* <DEDUP_REMOVED lines=11> */
.L_x_1375:
[----:B------:R-:W-:Y:S05]  /*156a0*/  BSYNC B0 ;  /* 0x0000000000007941 */ /* 0x000fea0003800000 */
.L_x_1374:
[----:B-1----:R-:W-:Y:S01]  /*156b0*/  IADD3 R7, R200, 0x40, RZ ;  /* 0x00000040c8077810 */ /* 0x002fe20007ffe0ff */
[----:B------:R-:W-:Y:S03]  /*156c0*/  BSSY B0, `(.L_x_1376) ;  /* 0x0000018000007945 */ /* 0x000fe60003800000 */
[----:B------:R-:W-:-:S13]  /*156d0*/  ISETP.GE.AND P0, PT, R7, R0, PT ;  /* 0x000000000700720c */ /* 0x000fda0003f06270 */
[----:B------:R-:W-:Y:S05]  /*156e0*/  @P0 BRA `(.L_x_1377) ;  /* 0x0000015000000947 */ /* 0x000fea0003800000 */
[C---:B------:R-:W-:Y:S02]  /*156f0*/  LOP3.LUT R2, R241.reuse, 0x1, RZ, 0xc0, !PT ;  /* 0x00000001f1027812 */ /* 0x040fe400078ec0ff */
[----:B------:R-:W-:Y:S02]  /*15700*/  LOP3.LUT P0, RZ, R241, 0x2, RZ, 0xc0, !PT ;  /* 0x00000002f1ff7812 */ /* 0x000fe4000780c0ff */
[----:B------:R-:W-:Y:S01]  /*15710*/  ISETP.NE.U32.AND P1, PT, R2, 0x1, PT ;  /* 0x000000010200780c */ /* 0x000fe20003f25070 */
[C---:B------:R-:W-:Y:S01]  /*15720*/  IMAD.SHL.U32 R2, R44.reuse, 0x40, RZ ;  /* 0x000000402c027824 */ /* 0x040fe200078e00ff */
[----:B------:R-:W-:-:S09]  /*15730*/  SHF.L.U64.HI R4, R44, 0x6, R45 ;  /* 0x000000062c047819 */ /* 0x000fd2000001022d */
        /* <DEDUP_REMOVED lines=16> */
.L_x_1377:
[----:B------:R-:W-:Y:S05]  /*15840*/  BSYNC B0 ;  /* 0x0000000000007941 */ /* 0x000fea0003800000 */
.L_x_1376:
[----:B------:R-:W-:Y:S01]  /*15850*/  IADD3 R6, R200, 0x50, RZ ;  /* 0x00000050c8067810 */ /* 0x000fe20007ffe0ff */
[----:B------:R-:W-:Y:S03]  /*15860*/  BSSY B0, `(.L_x_1378) ;  /* 0x000001c000007945 */ /* 0x000fe60003800000 */
[----:B------:R-:W-:-:S13]  /*15870*/  ISETP.GE.AND P0, PT, R6, R0, PT ;  /* 0x000000000600720c */ /* 0x000fda0003f06270 */
[----:B------:R-:W-:Y:S05]  /*15880*/  @P0 BRA `(.L_x_1379) ;  /* 0x0000019000000947 */ /* 0x000fea0003800000 */
[C---:B------:R-:W-:Y:S02]  /*15890*/  LOP3.LUT R2, R241.reuse, 0x1, RZ, 0xc0, !PT ;  /* 0x00000001f1027812 */ /* 0x040fe400078ec0ff */
[----:B------:R-:W-:Y:S02]  /*158a0*/  LOP3.LUT P0, RZ, R241, 0x2, RZ, 0xc0, !PT ;  /* 0x00000002f1ff7812 */ /* 0x000fe4000780c0ff */
[----:B------:R-:W-:-:S11]  /*158b0*/  ISETP.NE.U32.AND P1, PT, R2, 0x1, PT ;  /* 0x000000010200780c */ /* 0x000fd60003f25070 */
[----:B-1-3--:R-:W-:Y:S02]  /*158c0*/  @P0 IMAD.MOV.U32 R12, RZ, RZ, R178 ;  /* 0x000000ffff0c0224 */ /* 0x00afe400078e00b2 */
        /* <DEDUP_REMOVED lines=8> */
[----:B-----5:R-:W-:-:S04]  /*15950*/  @P0 LEA R16, P2, R12, R204, 0x1 ;  /* 0x000000cc0c100211 */ /* 0x020fc800078408ff */
        /* <DEDUP_REMOVED lines=12> */
.L_x_1379:
[----:B------:R-:W-:Y:S05]  /*15a20*/  BSYNC B0 ;  /* 0x0000000000007941 */ /* 0x000fea0003800000 */
.L_x_1378:
        /* <DEDUP_REMOVED lines=29> */
.L_x_1381:
[----:B------:R-:W-:Y:S05]  /*15c00*/  BSYNC B0 ;  /* 0x0000000000007941 */ /* 0x000fea0003800000 */
.L_x_1380:
[----:B------:R-:W-:Y:S01]  /*15c10*/  IADD3 R4, R200, 0x70, RZ ;  /* 0x00000070c8047810 */ /* 0x000fe20007ffe0ff */
[----:B------:R-:W-:Y:S03]  /*15c20*/  BSSY B0, `(.L_x_1382) ;  /* 0x000001c000007945 */ /* 0x000fe60003800000 */
[----:B------:R-:W-:-:S13]  /*15c30*/  ISETP.GE.AND P0, PT, R4, R0, PT ;  /* 0x000000000400720c */ /* 0x000fda0003f06270 */
[----:B------:R-:W-:Y:S05]  /*15c40*/  @P0 BRA `(.L_x_1383) ;  /* 0x0000019000000947 */ /* 0x000fea0003800000 */
[C---:B------:R-:W-:Y:S01]  /*15c50*/  LOP3.LUT R2, R241.reuse, 0x1, RZ, 0xc0, !PT ;  /* 0x00000001f1027812 */ /* 0x040fe200078ec0ff */
[----:B-1-3--:R-:W-:Y:S01]  /*15c60*/  IMAD.MOV.U32 R12, RZ, RZ, R178 ;  /* 0x000000ffff0c7224 */ /* 0x00afe200078e00b2 */
[----:B------:R-:W-:Y:S01]  /*15c70*/  LOP3.LUT P0, RZ, R241, 0x2, RZ, 0xc0, !PT ;  /* 0x00000002f1ff7812 */ /* 0x000fe2000780c0ff */
[----:B------:R-:W-:Y:S01]  /*15c80*/  IMAD.MOV.U32 R13, RZ, RZ, R183 ;  /* 0x000000ffff0d7224 */ /* 0x000fe200078e00b7 */
[----:B------:R-:W-:Y:S01]  /*15c90*/  ISETP.NE.U32.AND P1, PT, R2, 0x1, PT ;  /* 0x000000010200780c */ /* 0x000fe20003f25070 */
[----:B------:R-:W-:Y:S02]  /*15ca0*/  IMAD R2, R45, 0x70, RZ ;  /* 0x000000702d027824 */ /* 0x000fe400078e02ff */
[----:B------:R-:W-:-:S05]  /*15cb0*/  IMAD.WIDE.U32 R12, R44, 0x70, R12 ;  /* 0x000000702c0c7825 */ /* 0x000fca00078e000c */
[----:B------:R-:W-:-:S03]  /*15cc0*/  IADD3 R2, R13, R2, RZ ;  /* 0x000000020d027210 */ /* 0x000fc60007ffe0ff */
[C---:B-----5:R-:W-:Y:S02]  /*15cd0*/  @P0 LEA R16, P2, R12.reuse, R204, 0x1 ;  /* 0x000000cc0c100211 */ /* 0x060fe400078408ff */
        /* <DEDUP_REMOVED lines=16> */
.L_x_1383:
[----:B------:R-:W-:Y:S05]  /*15de0*/  BSYNC B0 ;  /* 0x0000000000007941 */ /* 0x000fea0003800000 */
.L_x_1382:
        /* <DEDUP_REMOVED lines=16> */
[----:B------:R-:W-:-:S11]  /*15ef0*/  ISETP.NE.U32.AND P1, PT, R9, 0x1, PT ;  /* 0x000000010900780c */ /* 0x000fd60003f25070 */
[----:B-1-3--:R-:W-:Y:S02]  /*15f00*/  @P0 IMAD.MOV.U32 R12, RZ, RZ, R141 ;  /* 0x000000ffff0c0224 */ /* 0x00afe400078e008d */
        /* <DEDUP_REMOVED lines=13> */
.L_x_1385:
[----:B------:R-:W-:Y:S05]  /*15fe0*/  BSYNC B0 ;  /* 0x0000000000007941 */ /* 0x000fea0003800000 */
.L_x_1384:
        /* <DEDUP_REMOVED lines=9> */
[C---:B-1-3--:R-:W-:Y:S02]  /*16080*/  @!P2 LEA R12, P3, R225.reuse, R141, 0x1 ;  /* 0x0000008de10ca211 */ /* 0x04afe400078608ff */
        /* <DEDUP_REMOVED lines=12> */
.L_x_1387:
[----:B------:R-:W-:Y:S05]  /*16150*/  BSYNC B0 ;  /* 0x0000000000007941 */ /* 0x000fea0003800000 */
.L_x_1386:
[----:B------:R-:W-:Y:S01]  /*16160*/  ISETP.GE.AND P0, PT, R33, R0, PT ;  /* 0x000000002100720c */ /* 0x000fe20003f06270 */
[----:B------:R-:W-:-:S12]  /*16170*/  BSSY B0, `(.L_x_1388) ;  /* 0x0000017000007945 */ /* 0x000fd80003800000 */
[----:B------:R1:W-:Y:S04]  /*16180*/  @P0 STS.128 [R237+0xd000], RZ ;  /* 0x00d000ffed000388 */ /* 0x0003e80000000c00 */
[----:B------:R1:W-:Y:S01]  /*16190*/  @P0 STS.128 [R237+0x11000], RZ ;  /* 0x011000ffed000388 */ /* 0x0003e20000000c00 */
[----:B------:R-:W-:Y:S05]  /*161a0*/  @P0 BRA `(.L_x_1389) ;  /* 0x0000013000000947 */ /* 0x000fea0003800000 */
[C---:B-1----:R-:W-:Y:S02]  /*161b0*/  LOP3.LUT R8, R241.reuse, 0x1, RZ, 0xc0, !PT ;  /* 0x00000001f1087812 */ /* 0x042fe400078ec0ff */
[----:B------:R-:W-:Y:S02]  /*161c0*/  LOP3.LUT P1, RZ, R241, 0x2, RZ, 0xc0, !PT ;  /* 0x00000002f1ff7812 */ /* 0x000fe4000782c0ff */
[----:B------:R-:W-:Y:S01]  /*161d0*/  ISETP.NE.U32.AND P2, PT, R8, 0x1, PT ;  /* 0x000000010800780c */ /* 0x000fe20003f45070 */
[C---:B------:R-:W-:Y:S01]  /*161e0*/  IMAD.SHL.U32 R8, R46.reuse, 0x20, RZ ;  /* 0x000000202e087824 */ /* 0x040fe200078e00ff */
[----:B------:R-:W-:-:S09]  /*161f0*/  SHF.L.U64.HI R9, R46, 0x5, R47 ;  /* 0x000000052e097819 */ /* 0x000fd2000001022f */
[CC--:B---3--:R-:W-:Y:S02]  /*16200*/  @P1 LEA R12, P0, R8.reuse, R141.reuse, 0x1 ;  /* 0x0000008d080c1211 */ /* 0x0c8fe400078008ff */
[C---:B------:R-:W-:Y:S02]  /*16210*/  @!P2 LEA R14, P3, R8.reuse, R141, 0x1 ;  /* 0x0000008d080ea211 */ /* 0x040fe400078608ff */
        /* <DEDUP_REMOVED lines=12> */
.L_x_1389:
[----:B------:R-:W-:Y:S05]  /*162e0*/  BSYNC B0 ;  /* 0x0000000000007941 */ /* 0x000fea0003800000 */
.L_x_1388:
[----:B------:R-:W-:Y:S01]  /*162f0*/  ISETP.GE.AND P0, PT, R38, R0, PT ;  /* 0x000000002600720c */ /* 0x000fe20003f06270 */
[----:B------:R-:W-:-:S12]  /*16300*/  BSSY B0, `(.L_x_1390) ;  /* 0x000001b000007945 */ /* 0x000fd80003800000 */
[----:B------:R1:W-:Y:S04]  /*16310*/  @P0 STS.128 [R237+0xd800], RZ ;  /* 0x00d800ffed000388 */ /* 0x0003e80000000c00 */
[----:B------:R1:W-:Y:S01]  /*16320*/  @P0 STS.128 [R237+0x11800], RZ ;  /* 0x011800ffed000388 */ /* 0x0003e20000000c00 */
[----:B------:R-:W-:Y:S05]  /*16330*/  @P0 BRA `(.L_x_1391) ;  /* 0x0000017000000947 */ /* 0x000fea0003800000 */
[C---:B-1----:R-:W-:Y:S02]  /*16340*/  LOP3.LUT R8, R241.reuse, 0x1, RZ, 0xc0, !PT ;  /* 0x00000001f1087812 */ /* 0x042fe400078ec0ff */
[----:B------:R-:W-:Y:S02]  /*16350*/  LOP3.LUT P0, RZ, R241, 0x2, RZ, 0xc0, !PT ;  /* 0x00000002f1ff7812 */ /* 0x000fe4000780c0ff */
[----:B------:R-:W-:-:S11]  /*16360*/  ISETP.NE.U32.AND P1, PT, R8, 0x1, PT ;  /* 0x000000010800780c */ /* 0x000fd60003f25070 */
[-C--:B---3--:R-:W-:Y:S01]  /*16370*/  @P0 MOV R12, R141.reuse ;  /* 0x0000008d000c0202 */ /* 0x088fe20000000f00 */
[C---:B------:R-:W-:Y:S01]  /*16380*/  @P0 IMAD R8, R47.reuse, 0x60, RZ ;  /* 0x000000602f080824 */ /* 0x040fe200078e02ff */
[----:B------:R-:W-:Y:S01]  /*16390*/  @!P1 MOV R14, R141 ;  /* 0x0000008d000e9202 */ /* 0x000fe20000000f00 */
[----:B------:R-:W-:Y:S01]  /*163a0*/  @!P1 IMAD.MOV.U32 R15, RZ, RZ, R140 ;  /* 0x000000ffff0f9224 */ /* 0x000fe200078e008c */
[----:B------:R-:W-:Y:S01]  /*163b0*/  @P0 MOV R13, R140 ;  /* 0x0000008c000d0202 */ /* 0x000fe20000000f00 */
[----:B------:R-:W-:Y:S02]  /*163c0*/  @!P1 IMAD R9, R47, 0x60, RZ ;  /* 0x000000602f099824 */ /* 0x000fe400078e02ff */
[----:B------:R-:W-:-:S04]  /*163d0*/  @!P1 IMAD.WIDE.U32 R14, R46, 0x60, R14 ;  /* 0x000000602e0e9825 */ /* 0x000fc800078e000e */
[----:B------:R-:W-:-:S04]  /*163e0*/  @P0 IMAD.WIDE.U32 R12, R46, 0x60, R12 ;  /* 0x000000602e0c0825 */ /* 0x000fc800078e000c */
[----:B------:R-:W-:Y:S01]  /*163f0*/  @!P1 IMAD.IADD R15, R9, 0x1, R15 ;  /* 0x00000001090f9824 */ /* 0x000fe200078e020f */
[----:B------:R-:W-:-:S04]  /*16400*/  @P0 IADD3 R13, R8, R13, RZ ;  /* 0x0000000d080d0210 */ /* 0x000fc80007ffe0ff */
        /* <DEDUP_REMOVED lines=10> */
.L_x_1391:
[----:B------:R-:W-:Y:S05]  /*164b0*/  BSYNC B0 ;  /* 0x0000000000007941 */ /* 0x000fea0003800000 */
.L_x_1390:
        /* <DEDUP_REMOVED lines=9> */
[----:B-1----:R-:W-:-:S09]  /*16550*/  SHF.L.U64.HI R8, R46, 0x6, R47 ;  /* 0x000000062e087819 */ /* 0x002fd2000001022f */
        /* <DEDUP_REMOVED lines=14> */
.L_x_1393:
[----:B------:R-:W-:Y:S05]  /*16640*/  BSYNC B0 ;  /* 0x0000000000007941 */ /* 0x000fea0003800000 */
.L_x_1392:
        /* <DEDUP_REMOVED lines=8> */
[-C--:B-1----:R-:W-:Y:S01]  /*166d0*/  @P0 MOV R8, R141.reuse ;  /* 0x0000008d00080202 */ /* 0x082fe20000000f00 */
[C---:B------:R-:W-:Y:S01]  /*166e0*/  @P0 IMAD R6, R47.reuse, 0xa0, RZ ;  /* 0x000000a02f060824 */ /* 0x040fe200078e02ff */
[----:B---3--:R-:W-:Y:S01]  /*166f0*/  @!P1 MOV R12, R141 ;  /* 0x0000008d000c9202 */ /* 0x008fe20000000f00 */
        /* <DEDUP_REMOVED lines=17> */
.L_x_1395:
[----:B------:R-:W-:Y:S05]  /*16810*/  BSYNC B0 ;  /* 0x0000000000007941 */ /* 0x000fea0003800000 */
.L_x_1394:
        /* <DEDUP_REMOVED lines=8> */
[----:B------:R-:W-:Y:S01]  /*168a0*/  @P0 MOV R6, R141 ;  /* 0x0000008d00060202 */ /* 0x000fe20000000f00 */
[----:B------:R-:W-:Y:S01]  /*168b0*/  @P0 IMAD R5, R47, 0xc0, RZ ;  /* 0x000000c02f050824 */ /* 0x000fe200078e02ff */
[-C--:B------:R-:W-:Y:S01]  /*168c0*/  @P0 MOV R7, R140.reuse ;  /* 0x0000008c00070202 */ /* 0x080fe20000000f00 */
[----:B-1-3--:R-:W-:Y:S01]  /*168d0*/  @!P1 IMAD.MOV.U32 R12, RZ, RZ, R141 ;  /* 0x000000ffff0c9224 */ /* 0x00afe200078e008d */
[----:B------:R-:W-:-:S03]  /*168e0*/  @!P1 MOV R13, R140 ;  /* 0x0000008c000d9202 */ /* 0x000fc60000000f00 */
[----:B------:R-:W-:-:S04]  /*168f0*/  @P0 IMAD.WIDE.U32 R8, R46, 0xc0, R6 ;  /* 0x000000c02e080825 */ /* 0x000fc800078e0006 */
[----:B------:R-:W-:Y:S02]  /*16900*/  @!P1 IMAD R6, R47, 0xc0, RZ ;  /* 0x000000c02f069824 */ /* 0x000fe400078e02ff */
[----:B------:R-:W-:-:S04]  /*16910*/  @!P1 IMAD.WIDE.U32 R12, R46, 0xc0, R12 ;  /* 0x000000c02e0c9825 */ /* 0x000fc800078e000c */
[----:B------:R-:W-:Y:S01]  /*16920*/  @P0 IMAD.IADD R9, R5, 0x1, R9 ;  /* 0x0000000105090824 */ /* 0x000fe200078e0209 */
[----:B------:R-:W-:Y:S01]  /*16930*/  @!P1 IADD3 R7, R6, R13, RZ ;  /* 0x0000000d06079210 */ /* 0x000fe20007ffe0ff */
        /* <DEDUP_REMOVED lines=11> */
.L_x_1397:
[----:B------:R-:W-:Y:S05]  /*169f0*/  BSYNC B0 ;  /* 0x0000000000007941 */ /* 0x000fea0003800000 */
.L_x_1396:
        /* <DEDUP_REMOVED lines=8> */
[-C--:B------:R-:W-:Y:S01]  /*16a80*/  @P0 MOV R4, R141.reuse ;  /* 0x0000008d00040202 */ /* 0x080fe20000000f00 */
[C---:B------:R-:W-:Y:S01]  /*16a90*/  @P0 IMAD R0, R47.reuse, 0xe0, RZ ;  /* 0x000000e02f000824 */ /* 0x040fe200078e02ff */
[----:B-1----:R-:W-:Y:S01]  /*16aa0*/  @!P1 MOV R6, R141 ;  /* 0x0000008d00069202 */ /* 0x002fe20000000f00 */
        /* <DEDUP_REMOVED lines=17> */
.L_x_1399:
[----:B------:R-:W-:Y:S05]  /*16bc0*/  BSYNC B0 ;  /* 0x0000000000007941 */ /* 0x000fea0003800000 */
.L_x_1398:
[----:B------:R-:W-:Y:S01]  /*16bd0*/  SHF.R.S32.HI R223, RZ, 0x4, R160 ;  /* 0x00000004ffdf7819 */ /* 0x000fe200000114a0 */
[----:B------:R-:W-:Y:S01]  /*16be0*/  IMAD.SHL.U32 R0, R52, 0x40, RZ ;  /* 0x0000004034007824 */ /* 0x000fe200078e00ff */
[----:B-12---:R-:W2:Y:S01]  /*16bf0*/  LD.E R8, [R10.64+0x18c] ;  /* 0x00018c060a087980 */ /* 0x006ea2000c101900 */
[----:B------:R-:W-:Y:S01]  /*16c00*/  IMAD.SHL.U32 R158, R158, 0x40, RZ ;  /* 0x000000409e9e7824 */ /* 0x000fe200078e00ff */
[----:B------:R-:W-:Y:S01]  /*16c10*/  LEA.HI R4, R160, R223, RZ, 0x1 ;  /* 0x000000dfa0047211 */ /* 0x000fe200078f08ff */
[----:B------:R-:W-:Y:S01]  /*16c20*/  IMAD.SHL.U32 R200, R200, 0x8, RZ ;  /* 0x00000008c8c87824 */ /* 0x000fe200078e00ff */
[----:B------:R-:W-:Y:S01]  /*16c30*/  LOP3.LUT R0, R0, 0x1c0, RZ, 0xc0, !PT ;  /* 0x000001c000007812 */ /* 0x000fe200078ec0ff */
[----:B------:R-:W-:Y:S01]  /*16c40*/  IMAD.SHL.U32 R28, R159, 0x40, RZ ;  /* 0x000000409f1c7824 */ /* 0x000fe200078e00ff */
[----:B------:R-:W-:-:S02]  /*16c50*/  LOP3.LUT R4, R4, 0xfffffffe, RZ, 0xc0, !PT ;  /* 0xfffffffe04047812 */ /* 0x000fc400078ec0ff */
[----:B------:R-:W-:Y:S01]  /*16c60*/  R2P PR, R52, 0x6 ;  /* 0x0000000634007804 */ /* 0x000fe20000000000 */
[----:B------:R-:W-:Y:S01]  /*16c70*/  IMAD R29, R49, 0x10, R29 ;  /* 0x00000010311d7824 */ /* 0x000fe200078e021d */
[----:B------:R-:W-:Y:S01]  /*16c80*/  LOP3.LUT R158, R158, 0x1c0, RZ, 0xc0, !PT ;  /* 0x000001c09e9e7812 */ /* 0x000fe200078ec0ff */
[----:B------:R-:W-:Y:S01]  /*16c90*/  IMAD.IADD R223, R223, 0x1, -R4 ;  /* 0x00000001dfdf7824 */ /* 0x000fe200078e0a04 */
[----:B------:R-:W-:Y:S01]  /*16ca0*/  LOP3.LUT R200, R0, 0x8, R200, 0xf8, !PT ;  /* 0x0000000800c87812 */ /* 0x000fe200078ef8c8 */
[----:B------:R-:W0:Y:S01]  /*16cb0*/  LDGDEPBAR ;  /* 0x00000000000079af */ /* 0x000e220000000000 */
[----:B------:R-:W-:Y:S01]  /*16cc0*/  LOP3.LUT R28, R28, 0xfffffe00, RZ, 0xc0, !PT ;  /* 0xfffffe001c1c7812 */ /* 0x000fe200078ec0ff */
[----:B------:R-:W-:Y:S01]  /*16cd0*/  IMAD.SHL.U32 R4, R223, 0x8, RZ ;  /* 0x00000008df047824 */ /* 0x000fe200078e00ff */
[----:B------:R-:W-:Y:S02]  /*16ce0*/  SHF.R.U32.HI R0, RZ, 0x3, R0 ;  /* 0x00000003ff007819 */ /* 0x000fe40000011600 */
[----:B------:R-:W-:Y:S01]  /*16cf0*/  SHF.R.U32.HI R9, RZ, 0x3, R158 ;  /* 0x00000003ff097819 */ /* 0x000fe2000001169e */
[----:B------:R-:W-:Y:S01]  /*16d00*/  IMAD R224, R49, 0x400, R28 ;  /* 0x0000040031e07824 */ /* 0x000fe200078e021c */
[----:B------:R-:W-:-:S02]  /*16d10*/  LOP3.LUT R4, R158, 0x8, R4, 0xf8, !PT ;  /* 0x000000089e047812 */ /* 0x000fc400078ef804 */
[----:B------:R-:W-:Y:S02]  /*16d20*/  LOP3.LUT R0, R200, R0, RZ, 0x3c, !PT ;  /* 0x00000000c8007212 */ /* 0x000fe400078e3cff */
[----:B------:R-:W-:-:S03]  /*16d30*/  LOP3.LUT R9, R4, R9, RZ, 0x3c, !PT ;  /* 0x0000000904097212 */ /* 0x000fc600078e3cff */
[----:B------:R-:W-:Y:S02]  /*16d40*/  IMAD R223, R223, 0x200, R0 ;  /* 0x00000200dfdf7824 */ /* 0x000fe400078e0200 */
[----:B------:R-:W-:Y:S02]  /*16d50*/  IMAD.IADD R224, R9, 0x1, R224 ;  /* 0x0000000109e07824 */ /* 0x000fe400078e02e0 */
[----:B------:R-:W-:Y:S02]  /*16d60*/  IMAD.SHL.U32 R223, R223, 0x2, RZ ;  /* 0x00000002dfdf7824 */ /* 0x000fe400078e00ff */
[----:B------:R-:W-:-:S03]  /*16d70*/  IMAD.SHL.U32 R224, R224, 0x2, RZ ;  /* 0x00000002e0e07824 */ /* 0x000fc600078e00ff */
[----:B------:R-:W-:Y:S04]  /*16d80*/  LDSM.16.M88.4 R20, [R223+0x4000] ;  /* 0x00400000df14783b */ /* 0x000fe80000000200 */
[----:B------:R-:W1:Y:S04]  /*16d90*/  LDSM.16.M88.4 R36, [R224] ;  /* 0x00000000e024783b */ /* 0x000e680000000200 */
[----:B------:R-:W3:Y:S04]  /*16da0*/  LDSM.16.M88.4 R100, [R223+0x5000] ;  /* 0x00500000df64783b */ /* 0x000ee80000000200 */
[----:B---3--:R-:W3:Y:S04]  /*16db0*/  LDSM.16.M88.4 R12, [R223+0x4800] ;  /* 0x00480000df0c783b */ /* 0x008ee80000000200 */
[----:B------:R-:W4:Y:S04]  /*16dc0*/  LDSM.16.M88.4 R72, [R223+0x5800] ;  /* 0x00580000df48783b */ /* 0x000f280000000200 */
[----:B------:R-:W3:Y:S04]  /*16dd0*/  LDSM.16.M88.4 R64, [R223+0x6000] ;  /* 0x00600000df40783b */ /* 0x000ee80000000200 */
[----:B------:R-:W3:Y:S04]  /*16de0*/  LDSM.16.M88.4 R56, [R223+0x6800] ;  /* 0x00680000df38783b */ /* 0x000ee80000000200 */
[----:B------:R-:W3:Y:S04]  /*16df0*/  LDSM.16.M88.4 R44, [R223+0x7000] ;  /* 0x00700000df2c783b */ /* 0x000ee80000000200 */
[----:B------:R-:W3:Y:S01]  /*16e00*/  LDSM.16.M88.4 R76, [R223+0x7800] ;  /* 0x00780000df4c783b */ /* 0x000ee20000000200 */
[C---:B------:R-:W-:Y:S01]  /*16e10*/  IADD3 R0, R223.reuse, 0x4000, RZ ;  /* 0x00004000df007810 */ /* 0x040fe20007ffe0ff */
[----:B------:R-:W-:Y:S01]  /*16e20*/  IMAD R222, R32, 0x2, R224 ;  /* 0x0000000220de7824 */ /* 0x000fe200078e02e0 */
[----:B------:R-:W-:-:S02]  /*16e30*/  IADD3 R221, R223, 0x4020, RZ ;  /* 0x00004020dfdd7810 */ /* 0x000fc40007ffe0ff */
[----:B------:R-:W-:Y:S02]  /*16e40*/  @P1 IADD3 R221, R0, -0x20, RZ ;  /* 0xffffffe000dd1810 */ /* 0x000fe40007ffe0ff */
[----:B------:R-:W-:Y:S04]  /*16e50*/  LDSM.16.M88.4 R80, [R222] ;  /* 0x00000000de50783b */ /* 0x000fe80000000200 */
[----:B------:R-:W4:Y:S01]  /*16e60*/  LDSM.16.M88.4 R124, [R221] ;  /* 0x00000000dd7c783b */ /* 0x000f220000000200 */
[----:B-1----:R-:W-:Y:S03]  /*16e70*/  HMMA.16816.F32 R24, R36, R20, RZ ;  /* 0x000000142418723c */ /* 0x002fe600000018ff */
[----:B------:R-:W1:Y:S01]  /*16e80*/  LDSM.16.M88.4 R108, [R221+0x1000] ;  /* 0x00100000dd6c783b */ /* 0x000e620000000200 */
[----:B------:R-:W-:-:S03]  /*16e90*/  IMAD.MOV.U32 R0, RZ, RZ, 0x40 ;  /* 0x00000040ff007424 */ /* 0x000fc600078e00ff */
[----:B------:R-:W1:Y:S01]  /*16ea0*/  LDSM.16.M88.4 R104, [R221+0x1800] ;  /* 0x00180000dd68783b */ /* 0x000e620000000200 */
[C---:B------:R-:W-:Y:S01]  /*16eb0*/  HMMA.16816.F32 R20, R36.reuse, R22, RZ ;  /* 0x000000162414723c */ /* 0x040fe200000018ff */
[----:B------:R-:W-:Y:S01]  /*16ec0*/  SEL R0, R0, 0xffffffc0, !P2 ;  /* 0xffffffc000007807 */ /* 0x000fe20005000000 */
[----:B------:R-:W-:Y:S01]  /*16ed0*/  IMAD R220, R31, 0x2, R224 ;  /* 0x000000021fdc7824 */ /* 0x000fe200078e02e0 */
[----:B------:R-:W1:Y:S05]  /*16ee0*/  LDSM.16.M88.4 R120, [R221+0x800] ;  /* 0x00080000dd78783b */ /* 0x000e6a0000000200 */
[C---:B------:R-:W-:Y:S01]  /*16ef0*/  HMMA.16816.F32 R4, R36.reuse, R100, RZ ;  /* 0x000000642404723c */ /* 0x040fe200000018ff */
[----:B------:R-:W-:Y:S01]  /*16f00*/  IMAD.IADD R217, R223, 0x1, R0 ;  /* 0x00000001dfd97824 */ /* 0x000fe200078e0200 */
[----:B------:R-:W1:Y:S04]  /*16f10*/  LDSM.16.M88.4 R116, [R221+0x2000] ;  /* 0x00200000dd74783b */ /* 0x000e680000000200 */
[----:B------:R-:W1:Y:S02]  /*16f20*/  LDSM.16.M88.4 R112, [R221+0x2800] ;  /* 0x00280000dd70783b */ /* 0x000e640000000200 */
[C---:B------:R-:W-:Y:S02]  /*16f30*/  HMMA.16816.F32 R100, R36.reuse, R102, RZ ;  /* 0x000000662464723c */ /* 0x040fe400000018ff */
[----:B------:R-:W1:Y:S04]  /*16f40*/  LDSM.16.M88.4 R88, [R221+0x3000] ;  /* 0x00300000dd58783b */ /* 0x000e680000000200 */
[----:B------:R-:W1:Y:S02]  /*16f50*/  LDSM.16.M88.4 R84, [R221+0x3800] ;  /* 0x00380000dd54783b */ /* 0x000e640000000200 */
[C---:B---3-5:R-:W-:Y:S02]  /*16f60*/  HMMA.16816.F32 R16, R36.reuse, R12, RZ ;  /* 0x0000000c2410723c */ /* 0x068fe400000018ff */
[----:B------:R-:W-:Y:S04]  /*16f70*/  LDSM.16.M88.4 R92, [R220] ;  /* 0x00000000dc5c783b */ /* 0x000fe80000000200 */
[----:B------:R-:W-:Y:S02]  /*16f80*/  LDSM.16.M88.4 R128, [R217+0x5800] ;  /* 0x00580000d980783b */ /* 0x000fe40000000200 */
        /* <DEDUP_REMOVED lines=11> */
[----:B------:R-:W3:Y:S07]  /*17040*/  LDSM.16.M88.4 R76, [R217+0x4000] ;  /* 0x00400000d94c783b */ /* 0x000eee0000000200 */
[C---:B------:R-:W-:Y:S08]  /*17050*/  HMMA.16816.F32 R24, R80.reuse, R124, R24 ;  /* 0x0000007c5018723c */ /* 0x040ff00000001818 */
[C---:B------:R-:W-:Y:S08]  /*17060*/  HMMA.16816.F32 R20, R80.reuse, R126, R20 ;  /* 0x0000007e5014723c */ /* 0x040ff00000001814 */
[C---:B-1----:R-:W-:Y:S08]  /*17070*/  HMMA.16816.F32 R4, R80.reuse, R108, R4 ;  /* 0x0000006c5004723c */ /* 0x042ff00000001804 */
[C---:B------:R-:W-:Y:S01]  /*17080*/  HMMA.16816.F32 R100, R80.reuse, R110, R100 ;  /* 0x0000006e5064723c */ /* 0x040fe20000001864 */
[----:B------:R-:W1:Y:S07]  /*17090*/  LDSM.16.M88.4 R108, [R217+0x4800] ;  /* 0x00480000d96c783b */ /* 0x000e6e0000000200 */
[C---:B------:R-:W-:Y:S08]  /*170a0*/  HMMA.16816.F32 R96, R80.reuse, R104, R96 ;  /* 0x000000685060723c */ /* 0x040ff00000001860 */
[C---:B------:R-:W-:Y:S01]  /*170b0*/  HMMA.16816.F32 R72, R80.reuse, R106, R72 ;  /* 0x0000006a5048723c */ /* 0x040fe20000001848 */
[----:B------:R-:W4:Y:S07]  /*170c0*/  LDSM.16.M88.4 R104, [R217+0x5000] ;  /* 0x00500000d968783b */ /* 0x000f2e0000000200 */
[C---:B------:R-:W-:Y:S08]  /*170d0*/  HMMA.16816.F32 R16, R80.reuse, R120, R16 ;  /* 0x000000785010723c */ /* 0x040ff00000001810 */
[C---:B------:R-:W-:Y:S08]  /*170e0*/  HMMA.16816.F32 R12, R80.reuse, R122, R12 ;  /* 0x0000007a500c723c */ /* 0x040ff0000000180c */
[C---:B------:R-:W-:Y:S08]  /*170f0*/  HMMA.16816.F32 R68, R80.reuse, R116, R68 ;  /* 0x000000745044723c */ /* 0x040ff00000001844 */
[C---:B------:R-:W-:Y:S08]  /*17100*/  HMMA.16816.F32 R64, R80.reuse, R118, R64 ;  /* 0x000000765040723c */ /* 0x040ff00000001840 */
[C---:B------:R-:W-:Y:S08]  /*17110*/  HMMA.16816.F32 R60, R80.reuse, R112, R60 ;  /* 0x00000070503c723c */ /* 0x040ff0000000183c */
[C---:B------:R-:W-:Y:S08]  /*17120*/  HMMA.16816.F32 R56, R80.reuse, R114, R56 ;  /* 0x000000725038723c */ /* 0x040ff00000001838 */
[C---:B------:R-:W-:Y:S08]  /*17130*/  HMMA.16816.F32 R52, R80.reuse, R88, R52 ;  /* 0x000000585034723c */ /* 0x040ff00000001834 */
[C---:B------:R-:W-:Y:S01]  /*17140*/  HMMA.16816.F32 R44, R80.reuse, R90, R44 ;  /* 0x0000005a502c723c */ /* 0x040fe2000000182c */
[----:B------:R-:W2:Y:S07]  /*17150*/  LDSM.16.M88.4 R88, [R217+0x6000] ;  /* 0x00600000d958783b */ /* 0x000eae0000000200 */
[C---:B------:R-:W-:Y:S08]  /*17160*/  HMMA.16816.F32 R40, R80.reuse, R84, R40 ;  /* 0x000000545028723c */ /* 0x040ff00000001828 */
[----:B------:R-:W-:Y:S01]  /*17170*/  HMMA.16816.F32 R36, R80, R86, R36 ;  /* 0x000000565024723c */ /* 0x000fe20000001824 */
[----:B------:R-:W2:Y:S04]  /*17180*/  LDSM.16.M88.4 R84, [R217+0x6800] ;  /* 0x00680000d954783b */ /* 0x000ea80000000200 */
[----:B------:R-:W2:Y:S03]  /*17190*/  LDSM.16.M88.4 R80, [R217+0x7000] ;  /* 0x00700000d950783b */ /* 0x000ea60000000200 */
[C---:B---3--:R-:W-:Y:S08]  /*171a0*/  HMMA.16816.F32 R24, R92.reuse, R76, R24 ;  /* 0x0000004c5c18723c */ /* 0x048ff00000001818 */
[----:B------:R-:W-:Y:S01]  /*171b0*/  HMMA.16816.F32 R20, R92, R78, R20 ;  /* 0x0000004e5c14723c */ /* 0x000fe20000001814 */
[----:B------:R-:W3:Y:S01]  /*171c0*/  LDSM.16.M88.4 R76, [R217+0x7800] ;  /* 0x00780000d94c783b */ /* 0x000ee20000000200 */
[----:B------:R-:W-:-:S02]  /*171d0*/  IMAD.IADD R206, R0, 0x1, R221 ;  /* 0x0000000100ce7824 */ /* 0x000fc400078e02dd */
[----:B------:R-:W-:-:S03]  /*171e0*/  IMAD R219, R31, 0x2, R222 ;  /* 0x000000021fdb7824 */ /* 0x000fc600078e02de */
[----:B------:R-:W-:Y:S01]  /*171f0*/  LDSM.16.M88.4 R120, [R206] ;  /* 0x00000000ce78783b */ /* 0x000fe20000000200 */
[C---:B-1----:R-:W-:Y:S03]  /*17200*/  HMMA.16816.F32 R16, R92.reuse, R108, R16 ;  /* 0x0000006c5c10723c */ /* 0x042fe60000001810 */
[----:B------:R-:W1:Y:S04]  /*17210*/  LDSM.16.M88.4 R124, [R219] ;  /* 0x00000000db7c783b */ /* 0x000e680000000200 */
[----:B------:R-:W-:Y:S01]  /*17220*/  LDSM.16.M88.4 R112, [R206+0x1000] ;  /* 0x00100000ce70783b */ /* 0x000fe20000000200 */
[C---:B------:R-:W-:Y:S03]  /*17230*/  HMMA.16816.F32 R12, R92.reuse, R110, R12 ;  /* 0x0000006e5c0c723c */ /* 0x040fe6000000180c */
[----:B------:R-:W1:Y:S04]  /*17240*/  LDSM.16.M88.4 R108, [R206+0x1800] ;  /* 0x00180000ce6c783b */ /* 0x000e680000000200 */
[----:B------:R-:W-:Y:S01]  /*17250*/  LDSM.16.M88.4 R116, [R206+0x800] ;  /* 0x00080000ce74783b */ /* 0x000fe20000000200 */
[C---:B----4-:R-:W-:Y:S08]  /*17260*/  HMMA.16816.F32 R4, R92.reuse, R104, R4 ;  /* 0x000000685c04723c */ /* 0x050ff00000001804 */
[C---:B------:R-:W-:Y:S01]  /*17270*/  HMMA.16816.F32 R100, R92.reuse, R106, R100 ;  /* 0x0000006a5c64723c */ /* 0x040fe20000001864 */
[----:B------:R-:W4:Y:S07]  /*17280*/  LDSM.16.M88.4 R104, [R206+0x2000] ;  /* 0x00200000ce68783b */ /* 0x000f2e0000000200 */
[C---:B------:R-:W-:Y:S08]  /*17290*/  HMMA.16816.F32 R96, R92.reuse, R128, R96 ;  /* 0x000000805c60723c */ /* 0x040ff00000001860 */
[C---:B------:R-:W-:Y:S08]  /*172a0*/  HMMA.16816.F32 R72, R92.reuse, R130, R72 ;  /* 0x000000825c48723c */ /* 0x040ff00000001848 */
[C---:B--2---:R-:W-:Y:S08]  /*172b0*/  HMMA.16816.F32 R68, R92.reuse, R88, R68 ;  /* 0x000000585c44723c */ /* 0x044ff00000001844 */
        /* <DEDUP_REMOVED lines=8> */
[C---:B---3--:R-:W-:Y:S08]  /*17340*/  HMMA.16816.F32 R40, R92.reuse, R76, R40 ;  /* 0x0000004c5c28723c */ /* 0x048ff00000001828 */
[----:B------:R-:W-:Y:S01]  /*17350*/  HMMA.16816.F32 R92, R92, R78, R36 ;  /* 0x0000004e5c5c723c */ /* 0x000fe20000001824 */
[----:B------:R-:W-:Y:S04]  /*17360*/  LDSM.16.M88.4 R36, [R223+0x8000] ;  /* 0x00800000df24783b */ /* 0x000fe80000000200 */
[----:B------:R-:W2:Y:S03]  /*17370*/  LDSM.16.M88.4 R76, [R224+0x2000] ;  /* 0x00200000e04c783b */ /* 0x000ea60000000200 */
[C---:B-1----:R-:W-:Y:S08]  /*17380*/  HMMA.16816.F32 R24, R124.reuse, R120, R24 ;  /* 0x000000787c18723c */ /* 0x042ff00000001818 */
[C---:B------:R-:W-:Y:S08]  /*17390*/  HMMA.16816.F32 R20, R124.reuse, R122, R20 ;  /* 0x0000007a7c14723c */ /* 0x040ff00000001814 */
[C---:B------:R-:W-:Y:S08]  /*173a0*/  HMMA.16816.F32 R96, R124.reuse, R108, R96 ;  /* 0x0000006c7c60723c */ /* 0x040ff00000001860 */
[C---:B------:R-:W-:Y:S01]  /*173b0*/  HMMA.16816.F32 R72, R124.reuse, R110, R72 ;  /* 0x0000006e7c48723c */ /* 0x040fe20000001848 */
[----:B------:R-:W1:Y:S07]  /*173c0*/  LDSM.16.M88.4 R108, [R223+0x8800] ;  /* 0x00880000df6c783b */ /* 0x000e6e0000000200 */
[C---:B------:R-:W-:Y:S08]  /*173d0*/  HMMA.16816.F32 R4, R124.reuse, R112, R4 ;  /* 0x000000707c04723c */ /* 0x040ff00000001804 */
[C---:B------:R-:W-:Y:S08]  /*173e0*/  HMMA.16816.F32 R100, R124.reuse, R114, R100 ;  /* 0x000000727c64723c */ /* 0x040ff00000001864 */
[C---:B----4-:R-:W-:Y:S08]  /*173f0*/  HMMA.16816.F32 R68, R124.reuse, R104, R68 ;  /* 0x000000687c44723c */ /* 0x050ff00000001844 */
[C---:B------:R-:W-:Y:S01]  /*17400*/  HMMA.16816.F32 R112, R124.reuse, R106, R64 ;  /* 0x0000006a7c70723c */ /* 0x040fe20000001840 */
[----:B------:R-:W-:Y:S04]  /*17410*/  LDSM.16.M88.4 R104, [R221+0x4000] ;  /* 0x00400000dd68783b */ /* 0x000fe80000000200 */
[----:B------:R-:W3:Y:S03]  /*17420*/  LDSM.16.M88.4 R64, [R222+0x2000] ;  /* 0x00200000de40783b */ /* 0x000ee60000000200 */
[----:B------:R-:W-:Y:S08]  /*17430*/  HMMA.16816.F32 R16, R124, R116, R16 ;  /* 0x000000747c10723c */ /* 0x000ff00000001810 */
[C---:B--2---:R-:W-:Y:S08]  /*17440*/  HMMA.16816.F32 R24, R76.reuse, R36, R24 ;  /* 0x000000244c18723c */ /* 0x044ff00000001818 */
[----:B------:R-:W-:Y:S01]  /*17450*/  HMMA.16816.F32 R20, R76, R38, R20 ;  /* 0x000000264c14723c */ /* 0x000fe20000001814 */
[----:B------:R-:W2:Y:S07]  /*17460*/  LDSM.16.M88.4 R36, [R221+0x4800] ;  /* 0x00480000dd24783b */ /* 0x000eae0000000200 */
[C---:B------:R-:W-:Y:S08]  /*17470*/  HMMA.16816.F32 R52, R124.reuse, R84, R52 ;  /* 0x000000547c34723c */ /* 0x040ff00000001834 */
[C---:B------:R-:W-:Y:S01]  /*17480*/  HMMA.16816.F32 R44, R124.reuse, R86, R44 ;  /* 0x000000567c2c723c */ /* 0x040fe2000000182c */
[----:B------:R-:W4:Y:S07]  /*17490*/  LDSM.16.M88.4 R84, [R223+0x9000] ;  /* 0x00900000df54783b */ /* 0x000f2e0000000200 */
[C---:B------:R-:W-:Y:S08]  /*174a0*/  HMMA.16816.F32 R60, R124.reuse, R88, R60 ;  /* 0x000000587c3c723c */ /* 0x040ff0000000183c */
[C---:B------:R-:W-:Y:S01]  /*174b0*/  HMMA.16816.F32 R56, R124.reuse, R90, R56 ;  /* 0x0000005a7c38723c */ /* 0x040fe20000001838 */
[----:B------:R-:W-:Y:S07]  /*174c0*/  LDSM.16.M88.4 R88, [R217+0x8000] ;  /* 0x00800000d958783b */ /* 0x000fee0000000200 */
[C---:B------:R-:W-:Y:S08]  /*174d0*/  HMMA.16816.F32 R40, R124.reuse, R80, R40 ;  /* 0x000000507c28723c */ /* 0x040ff00000001828 */
[----:B------:R-:W-:Y:S01]  /*174e0*/  HMMA.16816.F32 R92, R124, R82, R92 ;  /* 0x000000527c5c723c */ /* 0x000fe2000000185c */
[----:B------:R-:W4:Y:S07]  /*174f0*/  LDSM.16.M88.4 R80, [R220+0x2000] ;  /* 0x00200000dc50783b */ /* 0x000f2e0000000200 */
[----:B-1----:R-:W-:Y:S08]  /*17500*/  HMMA.16816.F32 R16, R76, R108, R16 ;  /* 0x0000006c4c10723c */ /* 0x002ff00000001810 */
[----:B------:R-:W-:Y:S01]  /*17510*/  HMMA.16816.F32 R12, R124, R118, R12 ;  /* 0x000000767c0c723c */ /* 0x000fe2000000180c */
[----:B------:R-:W-:Y:S04]  /*17520*/  LDSM.16.M88.4 R116, [R223+0x9800] ;  /* 0x00980000df74783b */ /* 0x000fe80000000200 */
[----:B------:R-:W-:Y:S03]  /*17530*/  LDSM.16.M88.4 R124, [R223+0xa000] ;  /* 0x00a00000df7c783b */ /* 0x000fe60000000200 */
[C---:B---3--:R-:W-:Y:S08]  /*17540*/  HMMA.16816.F32 R24, R64.reuse, R104, R24 ;  /* 0x000000684018723c */ /* 0x048ff00000001818 */
[C---:B------:R-:W-:Y:S01]  /*17550*/  HMMA.16816.F32 R20, R64.reuse, R106, R20 ;  /* 0x0000006a4014723c */ /* 0x040fe20000001814 */
[----:B------:R-:W1:Y:S07]  /*17560*/  LDSM.16.M88.4 R104, [R217+0x8800] ;  /* 0x00880000d968783b */ /* 0x000e6e0000000200 */
[----:B--2---:R-:W-:Y:S08]  /*17570*/  HMMA.16816.F32 R16, R64, R36, R16 ;  /* 0x000000244010723c */ /* 0x004ff00000001810 */
[C---:B------:R-:W-:Y:S01]  /*17580*/  HMMA.16816.F32 R120, R76.reuse, R110, R12 ;  /* 0x0000006e4c78723c */ /* 0x040fe2000000180c */
[----:B------:R-:W-:Y:S04]  /*17590*/  LDSM.16.M88.4 R12, [R219+0x2000] ;  /* 0x00200000db0c783b */ /* 0x000fe80000000200 */
[----:B------:R-:W-:Y:S03]  /*175a0*/  LDSM.16.M88.4 R108, [R206+0x4000] ;  /* 0x00400000ce6c783b */ /* 0x000fe60000000200 */
[C---:B----4-:R-:W-:Y:S08]  /*175b0*/  HMMA.16816.F32 R4, R76.reuse, R84, R4 ;  /* 0x000000544c04723c */ /* 0x050ff00000001804 */
[----:B------:R-:W-:Y:S01]  /*175c0*/  HMMA.16816.F32 R100, R76, R86, R100 ;  /* 0x000000564c64723c */ /* 0x000fe20000001864 */
[----:B------:R-:W2:Y:S07]  /*175d0*/  LDSM.16.M88.4 R84, [R221+0x5000] ;  /* 0x00500000dd54783b */ /* 0x000eae0000000200 */
[C---:B------:R-:W-:Y:S08]  /*175e0*/  HMMA.16816.F32 R24, R80.reuse, R88, R24 ;  /* 0x000000585018723c */ /* 0x040ff00000001818 */
[C---:B------:R-:W-:Y:S01]  /*175f0*/  HMMA.16816.F32 R20, R80.reuse, R90, R20 ;  /* 0x0000005a5014723c */ /* 0x040fe20000001814 */
[----:B------:R-:W3:Y:S07]  /*17600*/  LDSM.16.M88.4 R88, [R206+0x4800] ;  /* 0x00480000ce58783b */ /* 0x000eee0000000200 */
[----:B-1----:R-:W-:Y:S08]  /*17610*/  HMMA.16816.F32 R16, R80, R104, R16 ;  /* 0x000000685010723c */ /* 0x002ff00000001810 */
[----:B------:R-:W-:Y:S01]  /*17620*/  HMMA.16816.F32 R120, R64, R38, R120 ;  /* 0x000000264078723c */ /* 0x000fe20000001878 */
[----:B------:R-:W1:Y:S07]  /*17630*/  LDSM.16.M88.4 R36, [R217+0x9000] ;  /* 0x00900000d924783b */ /* 0x000e6e0000000200 */
[C---:B------:R-:W-:Y:S08]  /*17640*/  HMMA.16816.F32 R96, R76.reuse, R116, R96 ;  /* 0x000000744c60723c */ /* 0x040ff00000001860 */
[----:B------:R-:W-:Y:S01]  /*17650*/  HMMA.16816.F32 R72, R76, R118, R72 ;  /* 0x000000764c48723c */ /* 0x000fe20000001848 */
[----:B------:R-:W4:Y:S07]  /*17660*/  LDSM.16.M88.4 R116, [R223+0xa800] ;  /* 0x00a80000df74783b */ /* 0x000f2e0000000200 */
[----:B--2---:R-:W-:Y:S08]  /*17670*/  HMMA.16816.F32 R4, R64, R84, R4 ;  /* 0x000000544004723c */ /* 0x004ff00000001804 */
[C---:B---3--:R-:W-:Y:S08]  /*17680*/  HMMA.16816.F32 R16, R12.reuse, R88, R16 ;  /* 0x000000580c10723c */ /* 0x048ff00000001810 */
[C---:B------:R-:W-:Y:S08]  /*17690*/  HMMA.16816.F32 R24, R12.reuse, R108, R24 ;  /* 0x0000006c0c18723c */ /* 0x040ff00000001818 */
[----:B------:R-:W-:Y:S01]  /*176a0*/  HMMA.16816.F32 R20, R12, R110, R20 ;  /* 0x0000006e0c14723c */ /* 0x000fe20000001814 */
[----:B------:R-:W2:Y:S07]  /*176b0*/  LDSM.16.M88.4 R108, [R206+0x5000] ;  /* 0x00500000ce6c783b */ /* 0x000eae0000000200 */
[----:B------:R-:W-:Y:S01]  /*176c0*/  HMMA.16816.F32 R120, R80, R106, R120 ;  /* 0x0000006a5078723c */ /* 0x000fe20000001878 */
[----:B------:R-:W3:Y:S01]  /*176d0*/  LDSM.16.M88.4 R104, [R221+0x5800] ;  /* 0x00580000dd68783b */ /* 0x000ee20000000200 */
[----:B------:R-:W-:-:S06]  /*176e0*/  FMUL.FTZ R16, R16, R8 ;  /* 0x0000000810107220 */ /* 0x000fcc0000410000 */
[----:B-1----:R-:W-:Y:S01]  /*176f0*/  HMMA.16816.F32 R4, R80, R36, R4 ;  /* 0x000000245004723c */ /* 0x002fe20000001804 */
[-C--:B------:R-:W-:Y:S02]  /*17700*/  FMUL.FTZ R17, R17, R8.reuse ;  /* 0x0000000811117220 */ /* 0x080fe40000410000 */
[----:B------:R-:W-:-:S05]  /*17710*/  FMUL.FTZ R18, R18, R8 ;  /* 0x0000000812127220 */ /* 0x000fca0000410000 */
[-C--:B------:R-:W-:Y:S02]  /*17720*/  FMUL.FTZ R20, R20, R8.reuse ;  /* 0x0000000814147220 */ /* 0x080fe40000410000 */
[-C--:B------:R-:W-:Y:S02]  /*17730*/  FMUL.FTZ R21, R21, R8.reuse ;  /* 0x0000000815157220 */ /* 0x080fe40000410000 */
[-C--:B------:R-:W-:Y:S02]  /*17740*/  FMUL.FTZ R22, R22, R8.reuse ;  /* 0x0000000816167220 */ /* 0x080fe40000410000 */
[-C--:B------:R-:W-:Y:S01]  /*17750*/  FMUL.FTZ R23, R23, R8.reuse ;  /* 0x0000000817177220 */ /* 0x080fe20000410000 */
[C---:B------:R-:W-:Y:S01]  /*17760*/  HMMA.16816.F32 R68, R76.reuse, R124, R68 ;  /* 0x0000007c4c44723c */ /* 0x040fe20000001844 */
[----:B------:R-:W1:Y:S06]  /*17770*/  MUFU.TANH R34, R20 ;  /* 0x0000001400227308 */ /* 0x000e6c0000002400 */
[-C--:B------:R-:W-:Y:S01]  /*17780*/  FMUL.FTZ R124, R19, R8.reuse ;  /* 0x00000008137c7220 */ /* 0x080fe20000410000 */
[C---:B----4-:R-:W-:Y:S01]  /*17790*/  HMMA.16816.F32 R60, R76.reuse, R116, R60 ;  /* 0x000000744c3c723c */ /* 0x050fe2000000183c */
[----:B------:R-:W-:Y:S07]  /*177a0*/  MUFU.TANH R117, R16 ;  /* 0x0000001000757308 */ /* 0x000fee0000002400 */
[----:B------:R-:W-:Y:S01]  /*177b0*/  HMMA.16816.F32 R56, R76, R118, R56 ;  /* 0x000000764c38723c */ /* 0x000fe20000001838 */
[----:B------:R-:W-:Y:S07]  /*177c0*/  MUFU.TANH R118, R17 ;  /* 0x0000001100767308 */ /* 0x000fee0000002400 */
[----:B------:R-:W-:Y:S01]  /*177d0*/  HMMA.16816.F32 R100, R64, R86, R100 ;  /* 0x000000564064723c */ /* 0x000fe20000001864 */
[----:B------:R4:W-:Y:S01]  /*177e0*/  MUFU.TANH R119, R18 ;  /* 0x0000001200777308 */ /* 0x0009e20000002400 */
[----:B------:R-:W-:Y:S07]  /*177f0*/  LDSM.16.M88.4 R84, [R223+0xb000] ;  /* 0x00b00000df54783b */ /* 0x000fee0000000200 */
[----:B------:R-:W-:Y:S01]  /*17800*/  MUFU.TANH R33, R21 ;  /* 0x0000001500217308 */ /* 0x000fe20000002400 */
[----:B----4-:R-:W4:Y:S07]  /*17810*/  LDSM.16.M88.4 R16, [R221+0x6000] ;  /* 0x00600000dd10783b */ /* 0x010f2e0000000200 */
[----:B------:R-:W-:Y:S08]  /*17820*/  MUFU.TANH R35, R22 ;  /* 0x0000001600237308 */ /* 0x000ff00000002400 */
[----:B------:R1:W-:Y:S01]  /*17830*/  MUFU.TANH R116, R23 ;  /* 0x0000001700747308 */ /* 0x0003e20000002400 */
[----:B--2---:R-:W-:Y:S01]  /*17840*/  HMMA.16816.F32 R4, R12, R108, R4 ;  /* 0x0000006c0c04723c */ /* 0x004fe20000001804 */
[----:B-1----:R-:W1:Y:S07]  /*17850*/  LDSM.16.M88.4 R20, [R217+0x9800] ;  /* 0x00980000d914783b */ /* 0x002e6e0000000200 */
[C---:B---3--:R-:W-:Y:S08]  /*17860*/  HMMA.16816.F32 R96, R64.reuse, R104, R96 ;  /* 0x000000684060723c */ /* 0x048ff00000001860 */
[----:B------:R-:W-:Y:S01]  /*17870*/  HMMA.16816.F32 R72, R64, R106, R72 ;  /* 0x0000006a4048723c */ /* 0x000fe20000001848 */
[----:B------:R-:W2:Y:S07]  /*17880*/  LDSM.16.M88.4 R104, [R217+0xa000] ;  /* 0x00a00000d968783b */ /* 0x000eae0000000200 */
[----:B------:R-:W-:Y:S01]  /*17890*/  HMMA.16816.F32 R100, R80, R38, R100 ;  /* 0x000000265064723c */ /* 0x000fe20000001864 */
[----:B------:R-:W3:Y:S01]  /*178a0*/  LDSM.16.M88.4 R36, [R206+0x5800] ;  /* 0x00580000ce24783b */ /* 0x000ee20000000200 */
[----:B------:R-:W-:-:S02]  /*178b0*/  FMUL.FTZ R4, R4, R8 ;  /* 0x0000000804047220 */ /* 0x000fc40000410000 */
[-C--:B------:R-:W-:Y:S02]  /*178c0*/  FMUL.FTZ R5, R5, R8.reuse ;  /* 0x0000000805057220 */ /* 0x080fe40000410000 */
[-C--:B------:R-:W-:Y:S02]  /*178d0*/  FMUL.FTZ R6, R6, R8.reuse ;  /* 0x0000000806067220 */ /* 0x080fe40000410000 */
[----:B----4-:R-:W-:Y:S01]  /*178e0*/  HMMA.16816.F32 R68, R64, R16, R68 ;  /* 0x000000104044723c */ /* 0x010fe20000001844 */
[----:B------:R-:W-:Y:S07]  /*178f0*/  MUFU.TANH R177, R4 ;  /* 0x0000000400b17308 */ /* 0x000fee0000002400 */
[----:B------:R-:W-:Y:S01]  /*17900*/  HMMA.16816.F32 R44, R76, R86, R44 ;  /* 0x000000564c2c723c */ /* 0x000fe2000000182c */
[----:B------:R-:W-:Y:S06]  /*17910*/  MUFU.TANH R179, R5 ;  /* 0x0000000500b37308 */ /* 0x000fec0000002400 */
[----:B------:R-:W-:Y:S01]  /*17920*/  FMUL.FTZ R87, R7, R8 ;  /* 0x0000000807577220 */ /* 0x000fe20000410000 */
[C---:B-1----:R-:W-:Y:S01]  /*17930*/  HMMA.16816.F32 R96, R80.reuse, R20, R96 ;  /* 0x000000145060723c */ /* 0x042fe20000001860 */
[----:B------:R1:W-:Y:S07]  /*17940*/  MUFU.TANH R86, R6 ;  /* 0x0000000600567308 */ /* 0x0003ee0000002400 */
[----:B------:R-:W-:Y:S01]  /*17950*/  HMMA.16816.F32 R72, R80, R22, R72 ;  /* 0x000000165048723c */ /* 0x000fe20000001848 */
[----:B------:R-:W-:Y:S04]  /*17960*/  LDSM.16.M88.4 R20, [R206+0x6000] ;  /* 0x00600000ce14783b */ /* 0x000fe80000000200 */
[----:B-1----:R-:W1:Y:S03]  /*17970*/  LDSM.16.M88.4 R4, [R221+0x6800] ;  /* 0x00680000dd04783b */ /* 0x002e660000000200 */
[----:B------:R-:W-:Y:S08]  /*17980*/  HMMA.16816.F32 R112, R76, R126, R112 ;  /* 0x0000007e4c70723c */ /* 0x000ff00000001870 */
[----:B--2---:R-:W-:Y:S08]  /*17990*/  HMMA.16816.F32 R68, R80, R104, R68 ;  /* 0x000000685044723c */ /* 0x004ff00000001844 */
[C---:B---3--:R-:W-:Y:S08]  /*179a0*/  HMMA.16816.F32 R96, R12.reuse, R36, R96 ;  /* 0x000000240c60723c */ /* 0x048ff00000001860 */
[----:B------:R-:W-:Y:S01]  /*179b0*/  HMMA.16816.F32 R72, R12, R38, R72 ;  /* 0x000000260c48723c */ /* 0x000fe20000001848 */
[----:B------:R-:W2:Y:S07]  /*179c0*/  LDSM.16.M88.4 R36, [R217+0xa800] ;  /* 0x00a80000d924783b */ /* 0x000eae0000000200 */
[C---:B------:R-:W-:Y:S01]  /*179d0*/  HMMA.16816.F32 R112, R64.reuse, R18, R112 ;  /* 0x000000124070723c */ /* 0x040fe20000001870 */
[----:B------:R-:W3:Y:S07]  /*179e0*/  LDSM.16.M88.4 R16, [R221+0x7000] ;  /* 0x00700000dd10783b */ /* 0x000eee0000000200 */
[----:B-1----:R-:W-:Y:S08]  /*179f0*/  HMMA.16816.F32 R60, R64, R4, R60 ;  /* 0x00000004403c723c */ /* 0x002ff0000000183c */
[C---:B------:R-:W-:Y:S01]  /*17a00*/  HMMA.16816.F32 R120, R12.reuse, R90, R120 ;  /* 0x0000005a0c78723c */ /* 0x040fe20000001878 */
[----:B------:R-:W1:Y:S07]  /*17a10*/  LDSM.16.M88.4 R88, [R223+0xb800] ;  /* 0x00b80000df58783b */ /* 0x000e6e0000000200 */
[----:B------:R-:W-:Y:S08]  /*17a20*/  HMMA.16816.F32 R68, R12, R20, R68 ;  /* 0x000000140c44723c */ /* 0x000ff00000001844 */
[----:B------:R-:W-:Y:S01]  /*17a30*/  HMMA.16816.F32 R56, R64, R6, R56 ;  /* 0x000000064038723c */ /* 0x000fe20000001838 */
[----:B------:R-:W4:Y:S01]  /*17a40*/  LDSM.16.M88.4 R4, [R206+0x6800] ;  /* 0x00680000ce04783b */ /* 0x000f220000000200 */
[----:B------:R-:W-:-:S06]  /*17a50*/  IADD3 R50, R29, 0x1, R50 ;  /* 0x000000011d327810 */ /* 0x000fcc0007ffe032 */
[----:B------:R-:W-:Y:S01]  /*17a60*/  HMMA.16816.F32 R52, R76, R84, R52 ;  /* 0x000000544c34723c */ /* 0x000fe20000001834 */
[----:B------:R-:W-:Y:S01]  /*17a70*/  IADD3 R50, R51, R50, -R235 ;  /* 0x0000003233327210 */ /* 0x000fe20007ffe8eb */
[----:B------:R-:W-:-:S06]  /*17a80*/  FMUL.FTZ R27, R27, R8 ;  /* 0x000000081b1b7220 */ /* 0x000fcc0000410000 */
[----:B--2---:R-:W-:Y:S01]  /*17a90*/  HMMA.16816.F32 R60, R80, R36, R60 ;  /* 0x00000024503c723c */ /* 0x004fe2000000183c */
[-C--:B------:R-:W-:Y:S02]  /*17aa0*/  FMUL.FTZ R69, R69, R8.reuse ;  /* 0x0000000845457220 */ /* 0x080fe40000410000 */
[----:B------:R-:W-:Y:S02]  /*17ab0*/  IMAD.IADD R2, R2, 0x1, R50 ;  /* 0x0000000102027824 */ /* 0x000fe400078e0232 */
[----:B------:R2:W-:Y:S01]  /*17ac0*/  MUFU.TANH R163, R69 ;  /* 0x0000004500a37308 */ /* 0x0005e20000002400 */
[----:B------:R-:W-:Y:S02]  /*17ad0*/  FMUL.FTZ R25, R25, R8 ;  /* 0x0000000819197220 */ /* 0x000fe40000410000 */
[C---:B------:R-:W-:Y:S02]  /*17ae0*/  IADD3 R21, R2.reuse, 0x8, RZ ;  /* 0x0000000802157810 */ /* 0x040fe40007ffe0ff */
[----:B------:R-:W-:-:S03]  /*17af0*/  IMNMX R0, R2, R51, PT ;  /* 0x0000003302007217 */ /* 0x000fc60003800200 */
[----:B------:R-:W1:Y:S01]  /*17b00*/  MUFU.TANH R27, R27 ;  /* 0x0000001b001b7308 */ /* 0x000e620000002400 */
[----:B------:R-:W-:Y:S01]  /*17b10*/  IMNMX R2, R21, R51, PT ;  /* 0x0000003315027217 */ /* 0x000fe20003800200 */
[----:B------:R-:W-:Y:S02]  /*17b20*/  FMUL.FTZ R108, R120, R8 ;  /* 0x00000008786c7220 */ /* 0x000fe40000410000 */
[----:B--2---:R-:W-:-:S04]  /*17b30*/  IMAD.IADD R69, R3, 0x1, R30 ;  /* 0x0000000103457824 */ /* 0x004fc800078e021e */
[----:B------:R-:W2:Y:S01]  /*17b40*/  MUFU.TANH R25, R25 ;  /* 0x0000001900197308 */ /* 0x000ea20000002400 */
[----:B---3--:R-:W-:Y:S01]  /*17b50*/  HMMA.16816.F32 R52, R64, R16, R52 ;  /* 0x000000104034723c */ /* 0x008fe20000001834 */
[----:B------:R-:W-:-:S07]  /*17b60*/  IADD3 R20, R69, 0x1, RZ ;  /* 0x0000000145147810 */ /* 0x000fce0007ffe0ff */
[----:B------:R-:W-:Y:S01]  /*17b70*/  HMMA.16816.F32 R44, R64, R18, R44 ;  /* 0x00000012402c723c */ /* 0x000fe2000000182c */
[----:B------:R-:W3:Y:S01]  /*17b80*/  LDSM.16.M88.4 R16, [R217+0xb000] ;  /* 0x00b00000d910783b */ /* 0x000ee20000000200 */
[C---:B------:R-:W-:Y:S02]  /*17b90*/  ISETP.GE.AND P2, PT, R20.reuse, R0, PT ;  /* 0x000000001400720c */ /* 0x040fe40003f46270 */
[----:B------:R-:W-:Y:S02]  /*17ba0*/  ISETP.GE.AND P0, PT, R20, R2, PT ;  /* 0x000000021400720c */ /* 0x000fe40003f06270 */
[----:B------:R-:W-:Y:S02]  /*17bb0*/  IADD3 R20, R69, 0x8, RZ ;  /* 0x0000000845147810 */ /* 0x000fe40007ffe0ff */
[----:B------:R-:W-:Y:S01]  /*17bc0*/  HMMA.16816.F32 R100, R12, R110, R100 ;  /* 0x0000006e0c64723c */ /* 0x000fe20000001864 */
[----:B------:R-:W2:Y:S01]  /*17bd0*/  MUFU.TANH R124, R124 ;  /* 0x0000007c007c7308 */ /* 0x000ea20000002400 */
[----:B------:R-:W-:-:S02]  /*17be0*/  FMUL.FTZ R84, R121, R8 ;  /* 0x0000000879547220 */ /* 0x000fc40000410000 */
[-C--:B------:R-:W-:Y:S02]  /*17bf0*/  FMUL.FTZ R85, R122, R8.reuse ;  /* 0x000000087a557220 */ /* 0x080fe40000410000 */
[-C--:B------:R-:W-:Y:S02]  /*17c00*/  FMUL.FTZ R109, R123, R8.reuse ;  /* 0x000000087b6d7220 */ /* 0x080fe40000410000 */
[----:B-1----:R-:W-:Y:S01]  /*17c10*/  HMMA.16816.F32 R40, R76, R88, R40 ;  /* 0x000000584c28723c */ /* 0x002fe20000001828 */
[----:B------:R-:W1:Y:S01]  /*17c20*/  MUFU.TANH R108, R108 ;  /* 0x0000006c006c7308 */ /* 0x000e620000002400 */
[----:B------:R-:W-:Y:S01]  /*17c30*/  FMUL.FTZ R68, R68, R8 ;  /* 0x0000000844447220 */ /* 0x000fe20000410000 */
[C---:B------:R-:W-:Y:S02]  /*17c40*/  ISETP.GE.AND P1, PT, R20.reuse, R0, PT ;  /* 0x000000001400720c */ /* 0x040fe40003f26270 */
[----:B------:R-:W-:-:S03]  /*17c50*/  ISETP.GE.AND P3, PT, R20, R2, PT ;  /* 0x000000021400720c */ /* 0x000fc60003f66270 */
[----:B------:R-:W-:Y:S01]  /*17c60*/  HMMA.16816.F32 R92, R76, R90, R92 ;  /* 0x0000005a4c5c723c */ /* 0x000fe2000000185c */
[----:B------:R-:W1:Y:S01]  /*17c70*/  LDSM.16.M88.4 R76, [R221+0x7800] ;  /* 0x00780000dd4c783b */ /* 0x000e620000000200 */
[C---:B------:R-:W-:Y:S02]  /*17c80*/  IADD3 R21, R69.reuse, 0x9, RZ ;  /* 0x0000000945157810 */ /* 0x040fe40007ffe0ff */
[----:B------:R-:W-:-:S04]  /*17c90*/  IADD3 R20, R69, 0x10, RZ ;  /* 0x0000001045147810 */ /* 0x000fc80007ffe0ff */
[----:B------:R-:W-:Y:S01]  /*17ca0*/  HMMA.16816.F32 R56, R80, R38, R56 ;  /* 0x000000265038723c */ /* 0x000fe20000001838 */
[----:B------:R2:W-:Y:S01]  /*17cb0*/  MUFU.TANH R162, R68 ;  /* 0x0000004400a27308 */ /* 0x0005e20000002400 */
[----:B------:R-:W-:Y:S01]  /*17cc0*/  FMUL.FTZ R70, R70, R8 ;  /* 0x0000000846467220 */ /* 0x000fe20000410000 */
[----:B------:R-:W-:-:S05]  /*17cd0*/  FSEL R49, R34, -INF , !P1 ;  /* 0xff80000022317808 */ /* 0x000fca0004800000 */
[----:B----4-:R-:W-:Y:S01]  /*17ce0*/  HMMA.16816.F32 R60, R12, R4, R60 ;  /* 0x000000040c3c723c */ /* 0x010fe2000000183c */
[----:B------:R-:W-:Y:S01]  /*17cf0*/  MUFU.TANH R84, R84 ;  /* 0x0000005400547308 */ /* 0x000fe20000002400 */
[----:B------:R-:W-:-:S05]  /*17d00*/  ISETP.GE.AND P6, PT, R21, R0, PT ;  /* 0x000000001500720c */ /* 0x000fca0003fc6270 */
[----:B------:R-:W-:Y:S02]  /*17d10*/  IADD3 R4, R69, 0x11, RZ ;  /* 0x0000001145047810 */ /* 0x000fe40007ffe0ff */
[----:B------:R-:W4:Y:S01]  /*17d20*/  MUFU.TANH R85, R85 ;  /* 0x0000005500557308 */ /* 0x000f220000002400 */
[----:B--2---:R-:W-:Y:S02]  /*17d30*/  FSEL R68, R27, -INF , !P0 ;  /* 0xff8000001b447808 */ /* 0x004fe40004000000 */
[----:B------:R-:W-:Y:S02]  /*17d40*/  ISETP.GE.AND P4, PT, R21, R2, PT ;  /* 0x000000021500720c */ /* 0x000fe40003f86270 */
[-C--:B------:R-:W-:Y:S02]  /*17d50*/  ISETP.GE.AND P5, PT, R20, R0.reuse, PT ;  /* 0x000000001400720c */ /* 0x080fe40003fa6270 */
[C---:B------:R-:W-:Y:S01]  /*17d60*/  ISETP.GE.AND P0, PT, R4.reuse, R0, PT ;  /* 0x000000000400720c */ /* 0x040fe20003f06270 */
[----:B------:R-:W2:Y:S01]  /*17d70*/  MUFU.TANH R109, R109 ;  /* 0x0000006d006d7308 */ /* 0x000ea20000002400 */
[----:B------:R-:W-:-:S02]  /*17d80*/  ISETP.GE.AND P1, PT, R4, R2, PT ;  /* 0x000000020400720c */ /* 0x000fc40003f26270 */
[C---:B------:R-:W-:Y:S02]  /*17d90*/  IADD3 R5, R69.reuse, 0x18, RZ ;  /* 0x0000001845057810 */ /* 0x040fe40007ffe0ff */
[----:B------:R-:W-:Y:S02]  /*17da0*/  IADD3 R4, R69, 0x19, RZ ;  /* 0x0000001945047810 */ /* 0x000fe40007ffe0ff */
[----:B------:R-:W-:Y:S01]  /*17db0*/  FSEL R50, R25, -INF , !P2 ;  /* 0xff80000019327808 */ /* 0x000fe20005000000 */
[----:B------:R1:W-:Y:S01]  /*17dc0*/  MUFU.TANH R159, R70 ;  /* 0x00000046009f7308 */ /* 0x0003e20000002400 */
[----:B------:R-:W-:Y:S01]  /*17dd0*/  FSEL R51, R33, -INF , !P6 ;  /* 0xff80000021337808 */ /* 0x000fe20007000000 */
[----:B------:R-:W-:Y:S01]  /*17de0*/  HMMA.16816.F32 R112, R80, R106, R112 ;  /* 0x0000006a5070723c */ /* 0x000fe20000001870 */
[----:B------:R-:W-:Y:S02]  /*17df0*/  FSEL R116, R116, -INF , !P4 ;  /* 0xff80000074747808 */ /* 0x000fe40006000000 */
[----:B------:R-:W-:-:S02]  /*17e00*/  FSEL R25, R117, -INF , !P5 ;  /* 0xff80000075197808 */ /* 0x000fc40006800000 */
[-C--:B------:R-:W-:Y:S02]  /*17e10*/  ISETP.GE.AND P2, PT, R20, R2.reuse, PT ;  /* 0x000000021400720c */ /* 0x080fe40003f46270 */
[----:B------:R-:W-:Y:S02]  /*17e20*/  ISETP.GE.AND P6, PT, R5, R2, PT ;  /* 0x000000020500720c */ /* 0x000fe40003fc6270 */
[C---:B------:R-:W-:Y:S02]  /*17e30*/  ISETP.GE.AND P4, PT, R4.reuse, R0, PT ;  /* 0x000000000400720c */ /* 0x040fe40003f86270 */
[----:B------:R-:W-:Y:S02]  /*17e40*/  ISETP.GE.AND P5, PT, R4, R2, PT ;  /* 0x000000020400720c */ /* 0x000fe40003fa6270 */
[----:B-1----:R-:W-:Y:S02]  /*17e50*/  FSEL R70, R35, -INF , !P3 ;  /* 0xff80000023467808 */ /* 0x002fe40005800000 */
[----:B------:R-:W-:-:S02]  /*17e60*/  ISETP.GE.AND P3, PT, R5, R0, PT ;  /* 0x000000000500720c */ /* 0x000fc40003f66270 */
[C---:B------:R-:W-:Y:S02]  /*17e70*/  IADD3 R5, R69.reuse, 0x20, RZ ;  /* 0x0000002045057810 */ /* 0x040fe40007ffe0ff */
[----:B------:R-:W-:Y:S02]  /*17e80*/  IADD3 R4, R69, 0x21, RZ ;  /* 0x0000002145047810 */ /* 0x000fe40007ffe0ff */
[----:B------:R-:W-:Y:S02]  /*17e90*/  FSEL R38, R119, -INF , !P2 ;  /* 0xff80000077267808 */ /* 0x000fe40005000000 */
[----:B------:R-:W-:Y:S02]  /*17ea0*/  FSEL R29, R118, -INF , !P0 ;  /* 0xff800000761d7808 */ /* 0x000fe40004000000 */
[----:B------:R-:W-:Y:S02]  /*17eb0*/  FSEL R30, R124, -INF , !P1 ;  /* 0xff8000007c1e7808 */ /* 0x000fe40004800000 */
[----:B------:R-:W-:-:S02]  /*17ec0*/  FSEL R27, R108, -INF , !P3 ;  /* 0xff8000006c1b7808 */ /* 0x000fc40005800000 */
[C---:B------:R-:W-:Y:S02]  /*17ed0*/  ISETP.GE.AND P2, PT, R5.reuse, R0, PT ;  /* 0x000000000500720c */ /* 0x040fe40003f46270 */
[----:B------:R-:W-:Y:S02]  /*17ee0*/  ISETP.GE.AND P0, PT, R5, R2, PT ;  /* 0x000000020500720c */ /* 0x000fe40003f06270 */
[C---:B------:R-:W-:Y:S02]  /*17ef0*/  ISETP.GE.AND P1, PT, R4.reuse, R0, PT ;  /* 0x000000000400720c */ /* 0x040fe40003f26270 */
[----:B------:R-:W-:Y:S02]  /*17f00*/  ISETP.GE.AND P3, PT, R4, R2, PT ;  /* 0x000000020400720c */ /* 0x000fe40003f66270 */
[C---:B------:R-:W-:Y:S02]  /*17f10*/  IADD3 R5, R69.reuse, 0x28, RZ ;  /* 0x0000002845057810 */ /* 0x040fe40007ffe0ff */
[----:B------:R-:W-:Y:S01]  /*17f20*/  IADD3 R4, R69, 0x29, RZ ;  /* 0x0000002945047810 */ /* 0x000fe20007ffe0ff */
[----:B------:R-:W-:Y:S01]  /*17f30*/  FMUL.FTZ R100, R100, R8 ;  /* 0x0000000864647220 */ /* 0x000fe20000410000 */
[----:B----4-:R-:W-:Y:S01]  /*17f40*/  FSEL R39, R85, -INF , !P6 ;  /* 0xff80000055277808 */ /* 0x010fe20007000000 */
[----:B------:R-:W-:Y:S01]  /*17f50*/  HMMA.16816.F32 R56, R12, R6, R56 ;  /* 0x000000060c38723c */ /* 0x000fe20000001838 */
[----:B------:R-:W-:-:S02]  /*17f60*/  FSEL R37, R84, -INF , !P4 ;  /* 0xff80000054257808 */ /* 0x000fc40006000000 */
[----:B--2---:R-:W-:Y:S02]  /*17f70*/  FSEL R36, R109, -INF , !P5 ;  /* 0xff8000006d247808 */ /* 0x004fe40006800000 */
[----:B------:R-:W-:Y:S01]  /*17f80*/  FSEL R177, R177, -INF , !P2 ;  /* 0xff800000b1b17808 */ /* 0x000fe20005000000 */
[----:B------:R-:W1:Y:S01]  /*17f90*/  MUFU.TANH R87, R87 ;  /* 0x0000005700577308 */ /* 0x000e620000002400 */
[C---:B------:R-:W-:Y:S01]  /*17fa0*/  ISETP.GE.AND P6, PT, R5.reuse, R0, PT ;  /* 0x000000000500720c */ /* 0x040fe20003fc6270 */
[----:B------:R-:W-:Y:S01]  /*17fb0*/  FMUL.FTZ R88, R102, R8 ;  /* 0x0000000866587220 */ /* 0x000fe20000410000 */
[----:B------:R-:W-:Y:S02]  /*17fc0*/  ISETP.GE.AND P4, PT, R5, R2, PT ;  /* 0x000000020500720c */ /* 0x000fe40003f86270 */
[C---:B------:R-:W-:Y:S02]  /*17fd0*/  ISETP.GE.AND P5, PT, R4.reuse, R0, PT ;  /* 0x000000000400720c */ /* 0x040fe40003fa6270 */
[----:B------:R-:W-:Y:S01]  /*17fe0*/  ISETP.GE.AND P2, PT, R4, R2, PT ;  /* 0x000000020400720c */ /* 0x000fe20003f46270 */
[----:B------:R-:W2:Y:S01]  /*17ff0*/  MUFU.TANH R178, R100 ;  /* 0x0000006400b27308 */ /* 0x000ea20000002400 */
[----:B------:R-:W4:Y:S01]  /*18000*/  LDSM.16.M88.4 R4, [R217+0xb800] ;  /* 0x00b80000d904783b */ /* 0x000f220000000200 */
[----:B------:R-:W-:-:S02]  /*18010*/  FMUL.FTZ R101, R101, R8 ;  /* 0x0000000865657220 */ /* 0x000fc40000410000 */
[-C--:B------:R-:W-:Y:S02]  /*18020*/  FMUL.FTZ R103, R103, R8.reuse ;  /* 0x0000000867677220 */ /* 0x080fe40000410000 */
[----:B------:R-:W-:Y:S02]  /*18030*/  FMUL.FTZ R96, R96, R8 ;  /* 0x0000000860607220 */ /* 0x000fe40000410000 */
[----:B------:R-:W-:Y:S01]  /*18040*/  MUFU.TANH R176, R101 ;  /* 0x0000006500b07308 */ /* 0x000fe20000002400 */
[----:B------:R-:W-:Y:S01]  /*18050*/  HMMA.16816.F32 R112, R12, R22, R112 ;  /* 0x000000160c70723c */ /* 0x000fe20000001870 */
[----:B------:R-:W4:Y:S06]  /*18060*/  LDSM.16.M88.4 R20, [R206+0x7000] ;  /* 0x00700000ce14783b */ /* 0x000f2c0000000200 */
[----:B------:R-:W1:Y:S01]  /*18070*/  MUFU.TANH R88, R88 ;  /* 0x0000005800587308 */ /* 0x000e620000002400 */
[----:B---3--:R-:W-:Y:S07]  /*18080*/  HMMA.16816.F32 R52, R80, R16, R52 ;  /* 0x000000105034723c */ /* 0x008fee0000001834 */
[----:B------:R-:W3:Y:S01]  /*18090*/  MUFU.TANH R175, R103 ;  /* 0x0000006700af7308 */ /* 0x000ee20000002400 */
[----:B------:R-:W-:-:S07]  /*180a0*/  IADD3 R17, R69, 0x30, RZ ;  /* 0x0000003045117810 */ /* 0x000fce0007ffe0ff */
[----:B------:R-:W3:Y:S01]  /*180b0*/  MUFU.TANH R146, R96 ;  /* 0x0000006000927308 */ /* 0x000ee20000002400 */
[----:B------:R-:W-:Y:S01]  /*180c0*/  IADD3 R16, R69, 0x31, RZ ;  /* 0x0000003145107810 */ /* 0x000fe20007ffe0ff */
[----:B------:R-:W-:Y:S01]  /*180d0*/  HMMA.16816.F32 R92, R64, R78, R92 ;  /* 0x0000004e405c723c */ /* 0x000fe2000000185c */
[----:B------:R-:W-:Y:S02]  /*180e0*/  FSEL R34, R86, -INF , !P0 ;  /* 0xff80000056227808 */ /* 0x000fe40004000000 */
[----:B------:R-:W-:Y:S02]  /*180f0*/  FSEL R179, R179, -INF , !P1 ;  /* 0xff800000b3b37808 */ /* 0x000fe40004800000 */
[----:B-1----:R-:W-:Y:S02]  /*18100*/  FSEL R33, R87, -INF , !P3 ;  /* 0xff80000057217808 */ /* 0x002fe40005800000 */
[----:B--2---:R-:W-:Y:S02]  /*18110*/  FSEL R178, R178, -INF , !P6 ;  /* 0xff800000b2b27808 */ /* 0x004fe40007000000 */
[----:B------:R-:W-:-:S02]  /*18120*/  ISETP.GE.AND P0, PT, R17, R0, PT ;  /* 0x000000001100720c */ /* 0x000fc40003f06270 */
[----:B------:R-:W-:Y:S02]  /*18130*/  ISETP.GE.AND P1, PT, R17, R2, PT ;  /* 0x000000021100720c */ /* 0x000fe40003f26270 */
[C---:B------:R-:W-:Y:S02]  /*18140*/  ISETP.GE.AND P3, PT, R16.reuse, R0, PT ;  /* 0x000000001000720c */ /* 0x040fe40003f66270 */
[----:B------:R-:W-:Y:S02]  /*18150*/  ISETP.GE.AND P6, PT, R16, R2, PT ;  /* 0x000000021000720c */ /* 0x000fe40003fc6270 */
[C---:B------:R-:W-:Y:S02]  /*18160*/  IADD3 R17, R69.reuse, 0x38, RZ ;  /* 0x0000003845117810 */ /* 0x040fe40007ffe0ff */
[----:B------:R-:W-:Y:S01]  /*18170*/  IADD3 R16, R69, 0x39, RZ ;  /* 0x0000003945107810 */ /* 0x000fe20007ffe0ff */
[----:B------:R-:W-:Y:S01]  /*18180*/  HMMA.16816.F32 R40, R64, R76, R40 ;  /* 0x0000004c4028723c */ /* 0x000fe20000001828 */
[----:B------:R-:W-:-:S02]  /*18190*/  FSEL R35, R88, -INF , !P4 ;  /* 0xff80000058237808 */ /* 0x000fc40006000000 */
[----:B------:R-:W-:Y:S02]  /*181a0*/  FSEL R176, R176, -INF , !P5 ;  /* 0xff800000b0b07808 */ /* 0x000fe40006800000 */
[----:B---3--:R-:W-:Y:S02]  /*181b0*/  FSEL R175, R175, -INF , !P2 ;  /* 0xff800000afaf7808 */ /* 0x008fe40005000000 */
[----:B------:R-:W-:Y:S01]  /*181c0*/  FSEL R146, R146, -INF , !P0 ;  /* 0xff80000092927808 */ /* 0x000fe20004000000 */
[----:B------:R-:W-:Y:S01]  /*181d0*/  HMMA.16816.F32 R44, R80, R18, R44 ;  /* 0x00000012502c723c */ /* 0x000fe2000000182c */
[C---:B------:R-:W-:Y:S02]  /*181e0*/  ISETP.GE.AND P4, PT, R17.reuse, R0, PT ;  /* 0x000000001100720c */ /* 0x040fe40003f86270 */
[----:B------:R-:W-:Y:S02]  /*181f0*/  ISETP.GE.AND P5, PT, R17, R2, PT ;  /* 0x000000021100720c */ /* 0x000fe40003fa6270 */
[----:B------:R-:W-:-:S02]  /*18200*/  ISETP.GE.AND P2, PT, R16, R0, PT ;  /* 0x000000001000720c */ /* 0x000fc40003f46270 */
[----:B------:R-:W-:Y:S02]  /*18210*/  ISETP.GE.AND P0, PT, R16, R2, PT ;  /* 0x000000021000720c */ /* 0x000fe40003f06270 */
[----:B------:R-:W1:Y:S01]  /*18220*/  LDSM.16.M88.4 R16, [R206+0x7800] ;  /* 0x00780000ce10783b */ /* 0x000e620000000200 */
[----:B----4-:R-:W-:Y:S01]  /*18230*/  HMMA.16816.F32 R92, R80, R6, R92 ;  /* 0x00000006505c723c */ /* 0x010fe2000000185c */
[----:B------:R-:W-:Y:S01]  /*18240*/  FMUL.FTZ R98, R98, R8 ;  /* 0x0000000862627220 */ /* 0x000fe20000410000 */
[----:B------:R-:W-:-:S06]  /*18250*/  DEPBAR.LE SB0, 0x0 ;  /* 0x000080000000791a */ /* 0x000fcc0000000000 */
[----:B------:R-:W-:Y:S01]  /*18260*/  HMMA.16816.F32 R40, R80, R4, R40 ;  /* 0x000000045028723c */ /* 0x000fe20000001828 */
[----:B------:R-:W2:Y:S01]  /*18270*/  MUFU.TANH R135, R98 ;  /* 0x0000006200877308 */ /* 0x000ea20000002400 */
[-C--:B------:R-:W-:Y:S02]  /*18280*/  FMUL.FTZ R97, R97, R8.reuse ;  /* 0x0000000861617220 */ /* 0x080fe40000410000 */
[-C--:B------:R-:W-:Y:S02]  /*18290*/  FMUL.FTZ R99, R99, R8.reuse ;  /* 0x0000000863637220 */ /* 0x080fe40000410000 */
[-C--:B------:R-:W-:Y:S02]  /*182a0*/  FMUL.FTZ R72, R72, R8.reuse ;  /* 0x0000000848487220 */ /* 0x080fe40000410000 */
[-C--:B------:R-:W-:Y:S01]  /*182b0*/  FMUL.FTZ R73, R73, R8.reuse ;  /* 0x0000000849497220 */ /* 0x080fe20000410000 */
[----:B------:R-:W-:Y:S01]  /*182c0*/  HMMA.16816.F32 R52, R12, R20, R52 ;  /* 0x000000140c34723c */ /* 0x000fe20000001834 */
[----:B------:R-:W-:-:S02]  /*182d0*/  FMUL.FTZ R74, R74, R8 ;  /* 0x000000084a4a7220 */ /* 0x000fc40000410000 */
[-C--:B------:R-:W-:Y:S01]  /*182e0*/  FMUL.FTZ R75, R75, R8.reuse ;  /* 0x000000084b4b7220 */ /* 0x080fe20000410000 */
[----:B------:R-:W3:Y:S01]  /*182f0*/  MUFU.TANH R147, R97 ;  /* 0x0000006100937308 */ /* 0x000ee20000002400 */
[-C--:B------:R-:W-:Y:S02]  /*18300*/  FMUL.FTZ R71, R71, R8.reuse ;  /* 0x0000000847477220 */ /* 0x080fe40000410000 */
[-C--:B------:R-:W-:Y:S01]  /*18310*/  FMUL.FTZ R112, R112, R8.reuse ;  /* 0x0000000870707220 */ /* 0x080fe20000410000 */
[----:B------:R-:W-:Y:S04]  /*18320*/  HMMA.16816.F32 R44, R12, R22, R44 ;  /* 0x000000160c2c723c */ /* 0x000fe8000000182c */
[----:B------:R-:W4:Y:S01]  /*18330*/  MUFU.TANH R144, R99 ;  /* 0x0000006300907308 */ /* 0x000f220000002400 */
[----:B------:R-:W-:-:S07]  /*18340*/  FMUL.FTZ R114, R114, R8 ;  /* 0x0000000872727220 */ /* 0x000fce0000410000 */
[----:B------:R-:W1:Y:S01]  /*18350*/  MUFU.TANH R148, R72 ;  /* 0x0000004800947308 */ /* 0x000e620000002400 */
[----:B------:R-:W-:-:S07]  /*18360*/  FMUL.FTZ R115, R115, R8 ;  /* 0x0000000873737220 */ /* 0x000fce0000410000 */
[----:B------:R-:W-:Y:S01]  /*18370*/  MUFU.TANH R151, R73 ;  /* 0x0000004900977308 */ /* 0x000fe20000002400 */
[----:B------:R-:W-:-:S07]  /*18380*/  FMUL.FTZ R60, R60, R8 ;  /* 0x000000083c3c7220 */ /* 0x000fce0000410000 */
[----:B------:R-:W2:Y:S08]  /*18390*/  MUFU.TANH R145, R74 ;  /* 0x0000004a00917308 */ /* 0x000eb00000002400 */
[----:B------:R-:W3:Y:S01]  /*183a0*/  MUFU.TANH R152, R75 ;  /* 0x0000004b00987308 */ /* 0x000ee20000002400 */
[----:B------:R-:W-:Y:S01]  /*183b0*/  IADD3 R21, R69, 0x40, RZ ;  /* 0x0000004045157810 */ /* 0x000fe20007ffe0ff */
[----:B-1----:R-:W-:Y:S06]  /*183c0*/  HMMA.16816.F32 R92, R12, R18, R92 ;  /* 0x000000120c5c723c */ /* 0x002fec000000185c */
[----:B------:R-:W1:Y:S01]  /*183d0*/  MUFU.TANH R160, R71 ;  /* 0x0000004700a07308 */ /* 0x000e620000002400 */
[----:B------:R-:W-:Y:S01]  /*183e0*/  FMUL.FTZ R113, R113, R8 ;  /* 0x0000000871717220 */ /* 0x000fe20000410000 */
[----:B--2---:R-:W-:-:S06]  /*183f0*/  FSEL R135, R135, -INF , !P1 ;  /* 0xff80000087877808 */ /* 0x004fcc0004800000 */
[----:B------:R-:W2:Y:S01]  /*18400*/  MUFU.TANH R165, R112 ;  /* 0x0000007000a57308 */ /* 0x000ea20000002400 */
[----:B------:R-:W-:Y:S01]  /*18410*/  FMUL.FTZ R63, R63, R8 ;  /* 0x000000083f3f7220 */ /* 0x000fe20000410000 */
[----:B------:R-:W-:Y:S01]  /*18420*/  ISETP.GE.AND P1, PT, R21, R0, PT ;  /* 0x000000001500720c */ /* 0x000fe20003f26270 */
[----:B------:R-:W-:Y:S01]  /*18430*/  FMUL.FTZ R56, R56, R8 ;  /* 0x0000000838387220 */ /* 0x000fe20000410000 */
[----:B------:R-:W-:-:S04]  /*18440*/  IADD3 R20, R69, 0x41, RZ ;  /* 0x0000004145147810 */ /* 0x000fc80007ffe0ff */
[----:B------:R-:W1:Y:S01]  /*18450*/  MUFU.TANH R161, R114 ;  /* 0x0000007200a17308 */ /* 0x000e620000002400 */
[C---:B------:R-:W-:Y:S01]  /*18460*/  IADD3 R5, R69.reuse, 0x48, RZ ;  /* 0x0000004845057810 */ /* 0x040fe20007ffe0ff */
[----:B------:R-:W-:Y:S01]  /*18470*/  HMMA.16816.F32 R40, R12, R16, R40 ;  /* 0x000000100c28723c */ /* 0x000fe20000001828 */
[----:B------:R-:W-:-:S05]  /*18480*/  IADD3 R4, R69, 0x49, RZ ;  /* 0x0000004945047810 */ /* 0x000fca0007ffe0ff */
[----:B------:R-:W1:Y:S01]  /*18490*/  MUFU.TANH R168, R115 ;  /* 0x0000007300a87308 */ /* 0x000e620000002400 */
[----:B------:R-:W-:Y:S01]  /*184a0*/  FMUL.FTZ R61, R61, R8 ;  /* 0x000000083d3d7220 */ /* 0x000fe20000410000 */
[----:B---3--:R-:W-:-:S06]  /*184b0*/  FSEL R147, R147, -INF , !P3 ;  /* 0xff80000093937808 */ /* 0x008fcc0005800000 */
[----:B------:R-:W3:Y:S01]  /*184c0*/  MUFU.TANH R171, R60 ;  /* 0x0000003c00ab7308 */ /* 0x000ee20000002400 */
[-C--:B------:R-:W-:Y:S01]  /*184d0*/  FMUL.FTZ R62, R62, R8.reuse ;  /* 0x000000083e3e7220 */ /* 0x080fe20000410000 */
[----:B----4-:R-:W-:Y:S01]  /*184e0*/  FSEL R144, R144, -INF , !P6 ;  /* 0xff80000090907808 */ /* 0x010fe20007000000 */
[-C--:B------:R-:W-:Y:S01]  /*184f0*/  FMUL.FTZ R57, R57, R8.reuse ;  /* 0x0000000839397220 */ /* 0x080fe20000410000 */
[----:B------:R-:W-:Y:S01]  /*18500*/  FSEL R148, R148, -INF , !P4 ;  /* 0xff80000094947808 */ /* 0x000fe20006000000 */
[----:B------:R-:W-:Y:S01]  /*18510*/  FMUL.FTZ R58, R58, R8 ;  /* 0x000000083a3a7220 */ /* 0x000fe20000410000 */
[----:B------:R-:W-:Y:S02]  /*18520*/  FSEL R145, R145, -INF , !P5 ;  /* 0xff80000091917808 */ /* 0x000fe40006800000 */
[----:B------:R-:W4:Y:S01]  /*18530*/  MUFU.TANH R166, R113 ;  /* 0x0000007100a67308 */ /* 0x000f220000002400 */
[----:B------:R-:W-:Y:S02]  /*18540*/  FSEL R151, R151, -INF , !P2 ;  /* 0xff80000097977808 */ /* 0x000fe40005000000 */
[----:B------:R-:W-:-:S02]  /*18550*/  FSEL R152, R152, -INF , !P0 ;  /* 0xff80000098987808 */ /* 0x000fc40004000000 */
[----:B------:R-:W-:-:S03]  /*18560*/  FSEL R162, R162, -INF , !P1 ;  /* 0xff800000a2a27808 */ /* 0x000fc60004800000 */
[----:B------:R-:W1:Y:S01]  /*18570*/  MUFU.TANH R173, R63 ;  /* 0x0000003f00ad7308 */ /* 0x000e620000002400 */
[----:B------:R-:W-:Y:S02]  /*18580*/  ISETP.GE.AND P3, PT, R21, R2, PT ;  /* 0x000000021500720c */ /* 0x000fe40003f66270 */
[C---:B------:R-:W-:Y:S02]  /*18590*/  ISETP.GE.AND P6, PT, R20.reuse, R0, PT ;  /* 0x000000001400720c */ /* 0x040fe40003fc6270 */
[----:B------:R-:W-:-:S03]  /*185a0*/  ISETP.GE.AND P4, PT, R20, R2, PT ;  /* 0x000000021400720c */ /* 0x000fc60003f86270 */
[----:B------:R-:W1:Y:S01]  /*185b0*/  MUFU.TANH R169, R56 ;  /* 0x0000003800a97308 */ /* 0x000e620000002400 */
[C---:B------:R-:W-:Y:S02]  /*185c0*/  ISETP.GE.AND P5, PT, R5.reuse, R0, PT ;  /* 0x000000000500720c */ /* 0x040fe40003fa6270 */
[----:B------:R-:W-:Y:S02]  /*185d0*/  ISETP.GE.AND P2, PT, R5, R2, PT ;  /* 0x000000020500720c */ /* 0x000fe40003f46270 */
[C---:B------:R-:W-:Y:S02]  /*185e0*/  ISETP.GE.AND P0, PT, R4.reuse, R0, PT ;  /* 0x000000000400720c */ /* 0x040fe40003f06270 */
[----:B------:R-:W-:Y:S02]  /*185f0*/  ISETP.GE.AND P1, PT, R4, R2, PT ;  /* 0x000000020400720c */ /* 0x000fe40003f26270 */
[C---:B------:R-:W-:Y:S02]  /*18600*/  IADD3 R5, R69.reuse, 0x50, RZ ;  /* 0x0000005045057810 */ /* 0x040fe40007ffe0ff */
[----:B------:R-:W-:Y:S01]  /*18610*/  IADD3 R4, R69, 0x51, RZ ;  /* 0x0000005145047810 */ /* 0x000fe20007ffe0ff */
[----:B------:R-:W-:Y:S01]  /*18620*/  MUFU.TANH R170, R61 ;  /* 0x0000003d00aa7308 */ /* 0x000fe20000002400 */
[-C--:B------:R-:W-:Y:S01]  /*18630*/  FMUL.FTZ R59, R59, R8.reuse ;  /* 0x000000083b3b7220 */ /* 0x080fe20000410000 */
[----:B------:R-:W-:Y:S01]  /*18640*/  FSEL R159, R159, -INF , !P3 ;  /* 0xff8000009f9f7808 */ /* 0x000fe20005800000 */
[-C--:B------:R-:W-:Y:S01]  /*18650*/  FMUL.FTZ R53, R53, R8.reuse ;  /* 0x0000000835357220 */ /* 0x080fe20000410000 */
[----:B------:R-:W-:Y:S01]  /*18660*/  FSEL R163, R163, -INF , !P6 ;  /* 0xff800000a3a37808 */ /* 0x000fe20007000000 */
[----:B------:R-:W-:Y:S01]  /*18670*/  FMUL.FTZ R54, R54, R8 ;  /* 0x0000000836367220 */ /* 0x000fe20000410000 */
[----:B-1----:R-:W-:-:S02]  /*18680*/  FSEL R160, R160, -INF , !P4 ;  /* 0xff800000a0a07808 */ /* 0x002fc40006000000 */
[----:B------:R-:W1:Y:S01]  /*18690*/  MUFU.TANH R174, R62 ;  /* 0x0000003e00ae7308 */ /* 0x000e620000002400 */
[----:B--2---:R-:W-:Y:S02]  /*186a0*/  FSEL R165, R165, -INF , !P5 ;  /* 0xff800000a5a57808 */ /* 0x004fe40006800000 */
[C---:B------:R-:W-:Y:S02]  /*186b0*/  ISETP.GE.AND P3, PT, R5.reuse, R0, PT ;  /* 0x000000000500720c */ /* 0x040fe40003f66270 */
[----:B------:R-:W-:-:S03]  /*186c0*/  ISETP.GE.AND P6, PT, R5, R2, PT ;  /* 0x000000020500720c */ /* 0x000fc60003fc6270 */
[----:B------:R-:W-:Y:S01]  /*186d0*/  MUFU.TANH R167, R57 ;  /* 0x0000003900a77308 */ /* 0x000fe20000002400 */
[C---:B------:R-:W-:Y:S02]  /*186e0*/  ISETP.GE.AND P4, PT, R4.reuse, R0, PT ;  /* 0x000000000400720c */ /* 0x040fe40003f86270 */
[----:B------:R-:W-:Y:S02]  /*186f0*/  ISETP.GE.AND P5, PT, R4, R2, PT ;  /* 0x000000020400720c */ /* 0x000fe40003fa6270 */
[----:B------:R-:W-:-:S03]  /*18700*/  IADD3 R5, R69, 0x58, RZ ;  /* 0x0000005845057810 */ /* 0x000fc60007ffe0ff */
[----:B------:R-:W2:Y:S01]  /*18710*/  MUFU.TANH R172, R58 ;  /* 0x0000003a00ac7308 */ /* 0x000ea20000002400 */
[----:B------:R-:W-:Y:S01]  /*18720*/  IADD3 R4, R69, 0x59, RZ ;  /* 0x0000005945047810 */ /* 0x000fe20007ffe0ff */
[-C--:B------:R-:W-:Y:S01]  /*18730*/  FMUL.FTZ R45, R45, R8.reuse ;  /* 0x000000082d2d7220 */ /* 0x080fe20000410000 */
[----:B------:R-:W-:Y:S01]  /*18740*/  FSEL R161, R161, -INF , !P2 ;  /* 0xff800000a1a17808 */ /* 0x000fe20005000000 */
[----:B------:R-:W-:Y:S01]  /*18750*/  FMUL.FTZ R46, R46, R8 ;  /* 0x000000082e2e7220 */ /* 0x000fe20000410000 */
[----:B------:R-:W-:Y:S02]  /*18760*/  FSEL R168, R168, -INF , !P1 ;  /* 0xff800000a8a87808 */ /* 0x000fe40004800000 */
[----:B---3--:R-:W-:Y:S01]  /*18770*/  FSEL R171, R171, -INF , !P3 ;  /* 0xff800000abab7808 */ /* 0x008fe20005800000 */
[----:B------:R-:W3:Y:S01]  /*18780*/  MUFU.TANH R164, R59 ;  /* 0x0000003b00a47308 */ /* 0x000ee20000002400 */
[-C--:B------:R-:W-:Y:S02]  /*18790*/  ISETP.GE.AND P2, PT, R5, R0.reuse, PT ;  /* 0x000000000500720c */ /* 0x080fe40003f46270 */
[----:B------:R-:W-:-:S02]  /*187a0*/  ISETP.GE.AND P1, PT, R4, R0, PT ;  /* 0x000000000400720c */ /* 0x000fc40003f26270 */
[----:B------:R-:W-:-:S03]  /*187b0*/  ISETP.GE.AND P3, PT, R4, R2, PT ;  /* 0x000000020400720c */ /* 0x000fc60003f66270 */
[----:B------:R-:W-:Y:S01]  /*187c0*/  MUFU.TANH R154, R53 ;  /* 0x00000035009a7308 */ /* 0x000fe20000002400 */
[----:B------:R-:W-:-:S07]  /*187d0*/  IADD3 R4, R69, 0x61, RZ ;  /* 0x0000006145047810 */ /* 0x000fce0007ffe0ff */
[----:B------:R-:W1:Y:S01]  /*187e0*/  MUFU.TANH R158, R54 ;  /* 0x00000036009e7308 */ /* 0x000e620000002400 */
[----:B----4-:R-:W-:Y:S01]  /*187f0*/  FSEL R166, R166, -INF , !P0 ;  /* 0xff800000a6a67808 */ /* 0x010fe20004000000 */
[----:B------:R-:W-:Y:S01]  /*18800*/  FMUL.FTZ R67, R92, R8 ;  /* 0x000000085c437220 */ /* 0x000fe20000410000 */
[----:B------:R-:W-:Y:S02]  /*18810*/  FSEL R173, R173, -INF , !P5 ;  /* 0xff800000adad7808 */ /* 0x000fe40006800000 */
[----:B------:R-:W-:-:S03]  /*18820*/  FSEL R169, R169, -INF , !P2 ;  /* 0xff800000a9a97808 */ /* 0x000fc60005000000 */
[----:B------:R-:W-:Y:S01]  /*18830*/  MUFU.TANH R150, R45 ;  /* 0x0000002d00967308 */ /* 0x000fe20000002400 */
[----:B------:R-:W-:Y:S02]  /*18840*/  ISETP.GE.AND P0, PT, R5, R2, PT ;  /* 0x000000020500720c */ /* 0x000fe40003f06270 */
[C---:B------:R-:W-:Y:S02]  /*18850*/  ISETP.GE.AND P5, PT, R4.reuse, R0, PT ;  /* 0x000000000400720c */ /* 0x040fe40003fa6270 */
[----:B------:R-:W-:-:S03]  /*18860*/  ISETP.GE.AND P2, PT, R4, R2, PT ;  /* 0x000000020400720c */ /* 0x000fc60003f46270 */
[----:B------:R-:W4:Y:S01]  /*18870*/  MUFU.TANH R156, R46 ;  /* 0x0000002e009c7308 */ /* 0x000f220000002400 */
[C---:B------:R-:W-:Y:S02]  /*18880*/  IADD3 R5, R69.reuse, 0x60, RZ ;  /* 0x0000006045057810 */ /* 0x040fe40007ffe0ff */
[----:B------:R-:W-:Y:S01]  /*18890*/  IADD3 R4, R69, 0x68, RZ ;  /* 0x0000006845047810 */ /* 0x000fe20007ffe0ff */
[-C--:B------:R-:W-:Y:S01]  /*188a0*/  FMUL.FTZ R52, R52, R8.reuse ;  /* 0x0000000834347220 */ /* 0x080fe20000410000 */
[----:B-1----:R-:W-:Y:S02]  /*188b0*/  FSEL R174, R174, -INF , !P6 ;  /* 0xff800000aeae7808 */ /* 0x002fe40007000000 */
[----:B------:R-:W-:Y:S02]  /*188c0*/  FSEL R170, R170, -INF , !P4 ;  /* 0xff800000aaaa7808 */ /* 0x000fe40006000000 */
[----:B--2---:R-:W-:Y:S02]  /*188d0*/  FSEL R172, R172, -INF , !P0 ;  /* 0xff800000acac7808 */ /* 0x004fe40004000000 */
[----:B------:R-:W-:Y:S01]  /*188e0*/  FSEL R167, R167, -INF , !P1 ;  /* 0xff800000a7a77808 */ /* 0x000fe20004800000 */
[----:B------:R-:W-:Y:S01]  /*188f0*/  FMUL.FTZ R40, R40, R8 ;  /* 0x0000000828287220 */ /* 0x000fe20000410000 */
[C---:B------:R-:W-:Y:S01]  /*18900*/  ISETP.GE.AND P6, PT, R5.reuse, R0, PT ;  /* 0x000000000500720c */ /* 0x040fe20003fc6270 */
[----:B------:R-:W1:Y:S01]  /*18910*/  MUFU.TANH R67, R67 ;  /* 0x0000004300437308 */ /* 0x000e620000002400 */
[----:B------:R-:W-:-:S02]  /*18920*/  ISETP.GE.AND P4, PT, R5, R2, PT ;  /* 0x000000020500720c */ /* 0x000fc40003f86270 */
[C---:B------:R-:W-:Y:S02]  /*18930*/  ISETP.GE.AND P0, PT, R4.reuse, R0, PT ;  /* 0x000000000400720c */ /* 0x040fe40003f06270 */
[----:B------:R-:W-:Y:S02]  /*18940*/  ISETP.GE.AND P1, PT, R4, R2, PT ;  /* 0x000000020400720c */ /* 0x000fe40003f26270 */
[C---:B------:R-:W-:Y:S01]  /*18950*/  IADD3 R5, R69.reuse, 0x69, RZ ;  /* 0x0000006945057810 */ /* 0x040fe20007ffe0ff */
[----:B------:R-:W2:Y:S01]  /*18960*/  MUFU.TANH R155, R52 ;  /* 0x00000034009b7308 */ /* 0x000ea20000002400 */
[----:B------:R-:W-:Y:S01]  /*18970*/  IADD3 R4, R69, 0x70, RZ ;  /* 0x0000007045047810 */ /* 0x000fe20007ffe0ff */
[-C--:B------:R-:W-:Y:S01]  /*18980*/  FMUL.FTZ R55, R55, R8.reuse ;  /* 0x0000000837377220 */ /* 0x080fe20000410000 */
[----:B---3--:R-:W-:Y:S01]  /*18990*/  FSEL R164, R164, -INF , !P3 ;  /* 0xff800000a4a47808 */ /* 0x008fe20005800000 */
[-C--:B------:R-:W-:Y:S01]  /*189a0*/  FMUL.FTZ R44, R44, R8.reuse ;  /* 0x000000082c2c7220 */ /* 0x080fe20000410000 */
[----:B------:R-:W-:Y:S01]  /*189b0*/  FSEL R158, R158, -INF , !P4 ;  /* 0xff8000009e9e7808 */ /* 0x000fe20006000000 */
[----:B------:R-:W-:Y:S01]  /*189c0*/  FMUL.FTZ R47, R47, R8 ;  /* 0x000000082f2f7220 */ /* 0x000fe20000410000 */
[----:B------:R-:W-:-:S02]  /*189d0*/  FSEL R154, R154, -INF , !P5 ;  /* 0xff8000009a9a7808 */ /* 0x000fc40006800000 */
[-C--:B------:R-:W-:Y:S02]  /*189e0*/  ISETP.GE.AND P3, PT, R5, R0.reuse, PT ;  /* 0x000000000500720c */ /* 0x080fe40003f66270 */
[C---:B------:R-:W-:Y:S02]  /*189f0*/  ISETP.GE.AND P4, PT, R4.reuse, R0, PT ;  /* 0x000000000400720c */ /* 0x040fe40003f86270 */
[----:B------:R-:W-:Y:S01]  /*18a00*/  ISETP.GE.AND P5, PT, R4, R2, PT ;  /* 0x000000020400720c */ /* 0x000fe20003fa6270 */
[----:B------:R-:W3:Y:S01]  /*18a10*/  MUFU.TANH R157, R55 ;  /* 0x00000037009d7308 */ /* 0x000ee20000002400 */
[----:B------:R-:W-:Y:S01]  /*18a20*/  IADD3 R4, R69, 0x78, RZ ;  /* 0x0000007845047810 */ /* 0x000fe20007ffe0ff */
[-C--:B------:R-:W-:Y:S01]  /*18a30*/  FMUL.FTZ R41, R41, R8.reuse ;  /* 0x0000000829297220 */ /* 0x080fe20000410000 */
[----:B----4-:R-:W-:Y:S01]  /*18a40*/  FSEL R156, R156, -INF , !P1 ;  /* 0xff8000009c9c7808 */ /* 0x010fe20004800000 */
[-C--:B------:R-:W-:Y:S01]  /*18a50*/  FMUL.FTZ R42, R42, R8.reuse ;  /* 0x000000082a2a7220 */ /* 0x080fe20000410000 */
[----:B------:R-:W-:Y:S01]  /*18a60*/  FSEL R150, R150, -INF , !P3 ;  /* 0xff80000096967808 */ /* 0x000fe20005800000 */
[----:B------:R-:W-:-:S02]  /*18a70*/  FMUL.FTZ R43, R43, R8 ;  /* 0x000000082b2b7220 */ /* 0x000fc40000410000 */
[----:B------:R-:W4:Y:S01]  /*18a80*/  MUFU.TANH R153, R44 ;  /* 0x0000002c00997308 */ /* 0x000f220000002400 */
[----:B------:R-:W-:Y:S01]  /*18a90*/  ISETP.GE.AND P1, PT, R4, R0, PT ;  /* 0x000000000400720c */ /* 0x000fe20003f26270 */
[----:B------:R-:W-:Y:S01]  /*18aa0*/  FMUL.FTZ R24, R24, R8 ;  /* 0x0000000818187220 */ /* 0x000fe20000410000 */
[----:B------:R-:W-:Y:S01]  /*18ab0*/  ISETP.GE.AND P3, PT, R4, R2, PT ;  /* 0x000000020400720c */ /* 0x000fe20003f66270 */
[----:B------:R-:W-:-:S04]  /*18ac0*/  FMUL.FTZ R4, R26, R8 ;  /* 0x000000081a047220 */ /* 0x000fc80000410000 */
[----:B------:R-:W2:Y:S01]  /*18ad0*/  MUFU.TANH R149, R47 ;  /* 0x0000002f00957308 */ /* 0x000ea20000002400 */
[-C--:B------:R-:W-:Y:S02]  /*18ae0*/  FMUL.FTZ R66, R93, R8.reuse ;  /* 0x000000085d427220 */ /* 0x080fe40000410000 */
[----:B------:R-:W-:-:S05]  /*18af0*/  FMUL.FTZ R63, R95, R8 ;  /* 0x000000085f3f7220 */ /* 0x000fca0000410000 */
[----:B------:R-:W3:Y:S01]  /*18b00*/  MUFU.TANH R40, R40 ;  /* 0x0000002800287308 */ /* 0x000ee20000002400 */
[----:B------:R-:W-:Y:S01]  /*18b10*/  FMUL.FTZ R94, R94, R8 ;  /* 0x000000085e5e7220 */ /* 0x000fe20000410000 */
[----:B-1----:R-:W-:-:S06]  /*18b20*/  FSEL R67, R67, -INF , !P1 ;  /* 0xff80000043437808 */ /* 0x002fcc0004800000 */
[----:B------:R-:W-:Y:S01]  /*18b30*/  MUFU.TANH R134, R41 ;  /* 0x0000002900867308 */ /* 0x000fe20000002400 */
[----:B--2---:R-:W-:-:S07]  /*18b40*/  FSEL R155, R155, -INF , !P6 ;  /* 0xff8000009b9b7808 */ /* 0x004fce0007000000 */
[----:B------:R-:W1:Y:S01]  /*18b50*/  MUFU.TANH R143, R42 ;  /* 0x0000002a008f7308 */ /* 0x000e620000002400 */
[----:B------:R-:W-:-:S07]  /*18b60*/  ISETP.GE.AND P1, PT, R48, 0x2, PT ;  /* 0x000000023000780c */ /* 0x000fce0003f26270 */
[----:B------:R-:W2:Y:S01]  /*18b70*/  MUFU.TANH R142, R43 ;  /* 0x0000002b008e7308 */ /* 0x000ea20000002400 */
[----:B------:R-:W-:Y:S02]  /*18b80*/  ISETP.GE.AND P6, PT, R5, R2, PT ;  /* 0x000000020500720c */ /* 0x000fe40003fc6270 */
[----:B------:R-:W-:-:S05]  /*18b90*/  IADD3 R5, R69, 0x71, RZ ;  /* 0x0000007145057810 */ /* 0x000fca0007ffe0ff */
[----:B------:R-:W-:Y:S01]  /*18ba0*/  MUFU.TANH R24, R24 ;  /* 0x0000001800187308 */ /* 0x000fe20000002400 */
[----:B---3--:R-:W-:-:S07]  /*18bb0*/  FSEL R157, R157, -INF , !P2 ;  /* 0xff8000009d9d7808 */ /* 0x008fce0005000000 */
[----:B------:R-:W-:Y:S01]  /*18bc0*/  MUFU.TANH R4, R4 ;  /* 0x0000000400047308 */ /* 0x000fe20000002400 */
[----:B----4-:R-:W-:-:S07]  /*18bd0*/  FSEL R153, R153, -INF , !P0 ;  /* 0xff80000099997808 */ /* 0x010fce0004000000 */
[----:B------:R-:W-:Y:S01]  /*18be0*/  MUFU.TANH R66, R66 ;  /* 0x0000004200427308 */ /* 0x000fe20000002400 */
[----:B------:R-:W-:-:S07]  /*18bf0*/  FSEL R149, R149, -INF , !P6 ;  /* 0xff80000095957808 */ /* 0x000fce0007000000 */
[----:B------:R-:W3:Y:S01]  /*18c00*/  MUFU.TANH R137, R94 ;  /* 0x0000005e00897308 */ /* 0x000ee20000002400 */
[----:B------:R-:W-:-:S07]  /*18c10*/  FSEL R136, R40, -INF , !P4 ;  /* 0xff80000028887808 */ /* 0x000fce0006000000 */
[----:B------:R-:W4:Y:S01]  /*18c20*/  MUFU.TANH R63, R63 ;  /* 0x0000003f003f7308 */ /* 0x000f220000002400 */
[C---:B------:R-:W-:Y:S02]  /*18c30*/  ISETP.GE.AND P2, PT, R5.reuse, R0, PT ;  /* 0x000000000500720c */ /* 0x040fe40003f46270 */
[----:B------:R-:W-:Y:S02]  /*18c40*/  ISETP.GE.AND P0, PT, R5, R2, PT ;  /* 0x000000020500720c */ /* 0x000fe40003f06270 */
[C---:B------:R-:W-:Y:S02]  /*18c50*/  ISETP.GE.AND P6, PT, R69.reuse, R0, PT ;  /* 0x000000004500720c */ /* 0x040fe40003fc6270 */
[C---:B------:R-:W-:Y:S02]  /*18c60*/  ISETP.GE.AND P4, PT, R69.reuse, R2, PT ;  /* 0x000000024500720c */ /* 0x040fe40003f86270 */
[----:B------:R-:W-:Y:S02]  /*18c70*/  IADD3 R69, R69, 0x79, RZ ;  /* 0x0000007945457810 */ /* 0x000fe40007ffe0ff */
[----:B-1----:R-:W-:-:S02]  /*18c80*/  FSEL R143, R143, -INF , !P5 ;  /* 0xff8000008f8f7808 */ /* 0x002fc40006800000 */
[----:B------:R-:W-:Y:S02]  /*18c90*/  FSEL R134, R134, -INF , !P2 ;  /* 0xff80000086867808 */ /* 0x000fe40005000000 */
[----:B--2---:R-:W-:Y:S01]  /*18ca0*/  FSEL R142, R142, -INF , !P0 ;  /* 0xff8000008e8e7808 */ /* 0x004fe20004000000 */
[----:B------:R-:W-:Y:S01]  /*18cb0*/  BSSY B1, `(.L_x_1400) ;  /* 0x00000e0000017945 */ /* 0x000fe20003800000 */
[C---:B------:R-:W-:Y:S02]  /*18cc0*/  ISETP.GE.AND P5, PT, R69.reuse, R0, PT ;  /* 0x000000004500720c */ /* 0x040fe40003fa6270 */
[----:B------:R-:W-:Y:S02]  /*18cd0*/  ISETP.GE.AND P2, PT, R69, R2, PT ;  /* 0x000000024500720c */ /* 0x000fe40003f46270 */
[----:B------:R-:W-:Y:S02]  /*18ce0*/  ISETP.NE.U32.AND P0, PT, R238, RZ, PT ;  /* 0x000000ffee00720c */ /* 0x000fe40003f05070 */
[----:B------:R-:W-:-:S02]  /*18cf0*/  LOP3.LUT R218, R9, R28, RZ, 0xfc, !PT ;  /* 0x0000001c09da7212 */ /* 0x000fc400078efcff */
[----:B------:R-:W-:Y:S02]  /*18d00*/  ISETP.NE.AND.EX P0, PT, R239, RZ, PT, P0 ;  /* 0x000000ffef00720c */ /* 0x000fe40003f05300 */
[C---:B------:R-:W-:Y:S02]  /*18d10*/  IADD3 R213, R221.reuse, 0x800, RZ ;  /* 0x00000800ddd57810 */ /* 0x040fe40007ffe0ff */
[C---:B------:R-:W-:Y:S02]  /*18d20*/  IADD3 R212, R221.reuse, 0x1000, RZ ;  /* 0x00001000ddd47810 */ /* 0x040fe40007ffe0ff */
[C---:B------:R-:W-:Y:S02]  /*18d30*/  IADD3 R211, R221.reuse, 0x1800, RZ ;  /* 0x00001800ddd37810 */ /* 0x040fe40007ffe0ff */
[C---:B------:R-:W-:Y:S02]  /*18d40*/  IADD3 R210, R221.reuse, 0x2000, RZ ;  /* 0x00002000ddd27810 */ /* 0x040fe40007ffe0ff */
[----:B------:R-:W-:-:S02]  /*18d50*/  IADD3 R209, R221, 0x2800, RZ ;  /* 0x00002800ddd17810 */ /* 0x000fc40007ffe0ff */
[C---:B------:R-:W-:Y:S02]  /*18d60*/  IADD3 R208, R221.reuse, 0x3000, RZ ;  /* 0x00003000ddd07810 */ /* 0x040fe40007ffe0ff */
        /* <DEDUP_REMOVED lines=8> */
[----:B------:R-:W-:Y:S02]  /*18df0*/  IADD3 R138, R221, 0x7800, RZ ;  /* 0x00007800dd8a7810 */ /* 0x000fe40007ffe0ff */
[----:B---3--:R-:W-:Y:S02]  /*18e00*/  FSEL R137, R137, -INF , !P3 ;  /* 0xff80000089897808 */ /* 0x008fe40005800000 */
[----:B------:R-:W-:-:S02]  /*18e10*/  FSEL R24, R24, -INF , !P6 ;  /* 0xff80000018187808 */ /* 0x000fc40007000000 */
[----:B------:R-:W-:Y:S02]  /*18e20*/  FSEL R4, R4, -INF , !P4 ;  /* 0xff80000004047808 */ /* 0x000fe40006000000 */
[----:B------:R-:W-:Y:S02]  /*18e30*/  FSEL R66, R66, -INF , !P5 ;  /* 0xff80000042427808 */ /* 0x000fe40006800000 */
[----:B----4-:R-:W-:Y:S01]  /*18e40*/  FSEL R63, R63, -INF , !P2 ;  /* 0xff8000003f3f7808 */ /* 0x010fe20005000000 */
[----:B------:R-:W-:Y:S06]  /*18e50*/  BAR.SYNC.DEFER_BLOCKING 0x0 ;  /* 0x0000000000007b1d */ /* 0x000fec0000010000 */
[----:B------:R-:W-:Y:S05]  /*18e60*/  @!P1 BRA `(.L_x_1401) ;  /* 0x00000c4000009947 */ /* 0x000fea0003800000 */
        /* <DEDUP_REMOVED lines=13> */
[----:B------:R-:W-:Y:S01]  /*18f40*/  LOP3.LUT R3, RZ, R14, RZ, 0x33, !PT ;  /* 0x0000000eff037212 */ /* 0x000fe200078e33ff */
        /* <DEDUP_REMOVED lines=19> */
[----:B------:R-:W-:-:S02]  /*19080*/  ISETP.GE.AND P2, PT, R12, RZ, PT ;  /* 0x000000ff0c00720c */ /* 0x000fc40003f46270 */
[----:B------:R-:W-:-:S05]  /*19090*/  ISETP.NE.AND P3, PT, R14, RZ, PT ;  /* 0x000000ff0e00720c */ /* 0x000fca0003f65270 */
[----:B------:R-:W-:Y:S02]  /*190a0*/  @P6 IADD3 R13, R13, 0x1, RZ ;  /* 0x000000010d0d6810 */ /* 0x000fe40007ffe0ff */
[----:B------:R-:W-:-:S03]  /*190b0*/  @P5 IADD3 R9, R9, 0x1, RZ ;  /* 0x0000000109095810 */ /* 0x000fc60007ffe0ff */
[----:B------:R-:W-:Y:S02]  /*190c0*/  IMAD.MOV.U32 R6, RZ, RZ, R13 ;  /* 0x000000ffff067224 */ /* 0x000fe400078e000d */
[----:B------:R-:W-:Y:S02]  /*190d0*/  IMAD.MOV.U32 R7, RZ, RZ, R9 ;  /* 0x000000ffff077224 */ /* 0x000fe400078e0009 */
[----:B------:R-:W-:Y:S01]  /*190e0*/  @!P4 IMAD.MOV R6, RZ, RZ, -R6 ;  /* 0x000000ffff06c224 */ /* 0x000fe200078e0a06 */
[----:B------:R-:W2:Y:S02]  /*190f0*/  LD.E.64 R8, [R10.64+0x38] ;  /* 0x000038060a087980 */ /* 0x000ea4000c101b00 */
[----:B------:R-:W-:Y:S02]  /*19100*/  @!P2 IADD3 R7, -R7, RZ, RZ ;  /* 0x000000ff0707a210 */ /* 0x000fe40007ffe1ff */
[C---:B------:R-:W-:Y:S02]  /*19110*/  SEL R6, R3.reuse, R6, !P3 ;  /* 0x0000000603067207 */ /* 0x040fe40005800000 */
[----:B------:R-:W-:-:S03]  /*19120*/  SEL R7, R3, R7, !P3 ;  /* 0x0000000703077207 */ /* 0x000fc60005800000 */
[----:B------:R-:W-:-:S04]  /*19130*/  IMAD.WIDE R16, R6, 0x4, R238 ;  /* 0x0000000406107825 */ /* 0x000fc800078e02ee */
[----:B------:R-:W-:Y:S01]  /*19140*/  IMAD.WIDE R12, R7, 0x4, R238 ;  /* 0x00000004070c7825 */ /* 0x000fe200078e02ee */
[----:B------:R-:W3:Y:S04]  /*19150*/  LD.E R5, [R16.64] ;  /* 0x0000000610057980 */ /* 0x000ee8000c101900 */
[----:B------:R1:W3:Y:S04]  /*19160*/  LD.E R3, [R12.64] ;  /* 0x000000060c037980 */ /* 0x0002e8000c101900 */
[----:B-1----:R-:W4:Y:S01]  /*19170*/  LD.E.64 R12, [R10.64+0x20] ;  /* 0x000020060a0c7980 */ /* 0x002f22000c101b00 */
[----:B------:R-:W-:-:S04]  /*19180*/  IMAD.IADD R6, R6, 0x1, -R7 ;  /* 0x0000000106067824 */ /* 0x000fc800078e0a07 */
[----:B------:R-:W-:-:S05]  /*19190*/  IMAD R14, R14, R6, -0x80 ;  /* 0xffffff800e0e7424 */ /* 0x000fca00078e0206 */
[----:B------:R-:W-:Y:S01]  /*191a0*/  SHF.R.S32.HI R7, RZ, 0x1f, R14 ;  /* 0x0000001fff077819 */ /* 0x000fe2000001140e */
[-C--:B--2---:R-:W-:Y:S02]  /*191b0*/  IMAD R6, R9, R14.reuse, RZ ;  /* 0x0000000e09067224 */ /* 0x084fe400078e02ff */
[----:B------:R-:W-:-:S04]  /*191c0*/  IMAD.WIDE.U32 R14, R8, R14, RZ ;  /* 0x0000000e080e7225 */ /* 0x000fc800078e00ff */
[----:B------:R-:W-:-:S05]  /*191d0*/  IMAD R6, R8, R7, R6 ;  /* 0x0000000708067224 */ /* 0x000fca00078e0206 */
[----:B------:R-:W-:Y:S01]  /*191e0*/  IADD3 R15, R15, R6, RZ ;  /* 0x000000060f0f7210 */ /* 0x000fe20007ffe0ff */
[----:B---3--:R-:W-:-:S05]  /*191f0*/  IMAD.IADD R3, R3, 0x1, -R5 ;  /* 0x0000000103037824 */ /* 0x008fca00078e0a05 */
[----:B------:R-:W-:Y:S01]  /*19200*/  SHF.R.S32.HI R7, RZ, 0x1f, R3 ;  /* 0x0000001fff077819 */ /* 0x000fe20000011403 */
[----:B----4-:R-:W-:-:S04]  /*19210*/  IMAD R5, R13, R3, RZ ;  /* 0x000000030d057224 */ /* 0x010fc800078e02ff */
[----:B------:R-:W-:Y:S02]  /*19220*/  IMAD R5, R12, R7, R5 ;  /* 0x000000070c057224 */ /* 0x000fe400078e0205 */
[----:B------:R-:W-:-:S04]  /*19230*/  IMAD.WIDE.U32 R6, R3, R12, R14 ;  /* 0x0000000c03067225 */ /* 0x000fc800078e000e */
[----:B------:R-:W-:Y:S01]  /*19240*/  IMAD.IADD R5, R7, 0x1, R5 ;  /* 0x0000000107057824 */ /* 0x000fe200078e0205 */
[----:B------:R-:W-:Y:S05]  /*19250*/  BRA `(.L_x_1404) ;  /* 0x0000003000007947 */ /* 0x000fea0003800000 */
.L_x_1403:
[----:B------:R-:W2:Y:S02]  /*19260*/  LD.E R6, [R10.64+0x38] ;  /* 0x000038060a067980 */ /* 0x000ea4000c101900 */
[----:B--2---:R-:W-:-:S04]  /*19270*/  LEA R6, -R6, RZ, 0x7 ;  /* 0x000000ff06067211 */ /* 0x004fc800078e39ff */
[----:B------:R-:W-:Y:S02]  /*19280*/  SHF.R.S32.HI R5, RZ, 0x1f, R6 ;  /* 0x0000001fff057819 */ /* 0x000fe40000011406 */
.L_x_1404:
[----:B------:R-:W-:Y:S05]  /*19290*/  BSYNC B0 ;  /* 0x0000000000007941 */ /* 0x000fea0003800000 */
.L_x_1402:
        /* <DEDUP_REMOVED lines=38> */
[--C-:B------:R-:W-:Y:S01]  /*19500*/  IMAD.X R5, R5, 0x1, R228.reuse, P4 ;  /* 0x0000000105057824 */ /* 0x100fe200020e06e4 */
        /* <DEDUP_REMOVED lines=90> */
.L_x_1401:
[----:B------:R-:W-:Y:S05]  /*19ab0*/  BSYNC B1 ;  /* 0x0000000000017941 */ /* 0x000fea0003800000 */
.L_x_1400:
[----:B------:R-:W2:Y:S01]  /*19ac0*/  LD.E R65, [R10.64+0xdc] ;  /* 0x0000dc060a417980 */ /* 0x000ea2000c101900 */
[----:B------:R-:W-:-:S02]  /*19ad0*/  FMNMX.FTZ R3, R4, R68, !PT ;  /* 0x0000004404037209 */ /* 0x000fc40007810000 */
[----:B-1----:R-:W-:Y:S02]  /*19ae0*/  FMNMX.FTZ R7, R24, R50, !PT ;  /* 0x0000003218077209 */ /* 0x002fe40007810000 */
        /* <DEDUP_REMOVED lines=60> */
[----:B------:R-:W-:Y:S01]  /*19eb0*/  SHF.L.U32 R218, R218, 0x1, RZ ;  /* 0x00000001dada7819 */ /* 0x000fe200000006ff */
[----:B------:R-:W1:Y:S03]  /*19ec0*/  SHFL.BFLY PT, R6, R3, 0x2, 0x1f ;  /* 0x0c401f0003067f89 */ /* 0x000e6600000e0000 */
[-C--:B------:R-:W-:Y:S01]  /*19ed0*/  LEA R216, R32, R218.reuse, 0x1 ;  /* 0x000000da20d87211 */ /* 0x080fe200078e08ff */
[----:B------:R-:W3:Y:S01]  /*19ee0*/  SHFL.BFLY PT, R5, R7, 0x2, 0x1f ;  /* 0x0c401f0007057f89 */ /* 0x000ee200000e0000 */
[C---:B------:R-:W-:Y:S02]  /*19ef0*/  LEA R215, R31.reuse, R218, 0x1 ;  /* 0x000000da1fd77211 */ /* 0x040fe400078e08ff */
[----:B------:R-:W-:Y:S01]  /*19f00*/  LEA R214, R31, R216, 0x1 ;  /* 0x000000d81fd67211 */ /* 0x000fe200078e08ff */
[----:B------:R-:W-:Y:S04]  /*19f10*/  LDSM.16.MT88.4 R92, [R218+0x10000] ;  /* 0x01000000da5c783b */ /* 0x000fe80000004200 */
[----:B------:R-:W-:Y:S04]  /*19f20*/  LDSM.16.MT88.4 R100, [R214+0xc000] ;  /* 0x00c00000d664783b */ /* 0x000fe80000004200 */
[----:B------:R-:W-:Y:S04]  /*19f30*/  LDSM.16.MT88.4 R124, [R218+0xc000] ;  /* 0x00c00000da7c783b */ /* 0x000fe80000004200 */
[----:B------:R-:W-:Y:S01]  /*19f40*/  LDSM.16.MT88.4 R108, [R215+0xc000] ;  /* 0x00c00000d76c783b */ /* 0x000fe20000004200 */
[----:B-1----:R-:W-:-:S03]  /*19f50*/  FMNMX.FTZ R6, R3, R6, !PT ;  /* 0x0000000603067209 */ /* 0x002fc60007810000 */
[----:B------:R-:W-:Y:S01]  /*19f60*/  LDSM.16.MT88.4 R84, [R216+0x10000] ;  /* 0x01000000d854783b */ /* 0x000fe20000004200 */
[----:B---3--:R-:W-:-:S03]  /*19f70*/  FMNMX.FTZ R5, R7, R5, !PT ;  /* 0x0000000507057209 */ /* 0x008fc60007810000 */
[----:B------:R-:W1:Y:S04]  /*19f80*/  SHFL.BFLY PT, R3, R6, 0x1, 0x1f ;  /* 0x0c201f0006037f89 */ /* 0x000e6800000e0000 */
[----:B------:R-:W3:Y:S04]  /*19f90*/  SHFL.BFLY PT, R132, R5, 0x1, 0x1f ;  /* 0x0c201f0005847f89 */ /* 0x000ee800000e0000 */
[----:B------:R-:W-:Y:S04]  /*19fa0*/  LDSM.16.MT88.4 R76, [R215+0x10000] ;  /* 0x01000000d74c783b */ /* 0x000fe80000004200 */
[----:B------:R-:W-:Y:S04]  /*19fb0*/  LDSM.16.MT88.4 R16, [R214+0xc800] ;  /* 0x00c80000d610783b */ /* 0x000fe80000004200 */
[----:B------:R-:W-:Y:S04]  /*19fc0*/  LDSM.16.MT88.4 R12, [R218+0x10800] ;  /* 0x01080000da0c783b */ /* 0x000fe80000004200 */
[----:B------:R-:W-:Y:S01]  /*19fd0*/  LDSM.16.MT88.4 R20, [R215+0xc800] ;  /* 0x00c80000d714783b */ /* 0x000fe20000004200 */
[----:B-1----:R-:W-:-:S02]  /*19fe0*/  FMNMX.FTZ R3, R6, R3, !PT ;  /* 0x0000000306037209 */ /* 0x002fc40007810000 */
[----:B---3--:R-:W-:Y:S02]  /*19ff0*/  FMNMX.FTZ R132, R5, R132, !PT ;  /* 0x0000008405847209 */ /* 0x008fe40007810000 */
[----:B------:R-:W-:Y:S01]  /*1a000*/  FSETP.NEU.FTZ.AND P2, PT, R3, -INF , PT ;  /* 0xff8000000300780b */ /* 0x000fe20003f5d000 */
[C---:B--2---:R-:W-:Y:S02]  /*1a010*/  FMUL.FTZ R64, R65.reuse, R3 ;  /* 0x0000000341407220 */ /* 0x044fe40000410000 */
[----:B------:R-:W-:-:S03]  /*1a020*/  FMUL.FTZ R133, R65, R132 ;  /* 0x0000008441857220 */ /* 0x000fc60000410000 */
[----:B------:R-:W-:Y:S02]  /*1a030*/  FSEL R64, R64, RZ, P2 ;  /* 0x000000ff40407208 */ /* 0x000fe40001000000 */
[----:B------:R-:W-:-:S03]  /*1a040*/  FSETP.NEU.FTZ.AND P2, PT, R132, -INF , PT ;  /* 0xff8000008400780b */ /* 0x000fc60003f5d000 */
[-CC-:B------:R-:W-:Y:S01]  /*1a050*/  FFMA.FTZ R59, R4, R65.reuse, -R64.reuse ;  /* 0x00000041043b7223 */ /* 0x180fe20000010840 */
[----:B------:R-:W-:Y:S01]  /*1a060*/  FSEL R133, R133, RZ, P2 ;  /* 0x000000ff85857208 */ /* 0x000fe20001000000 */
[-CC-:B------:R-:W-:Y:S01]  /*1a070*/  FFMA.FTZ R58, R68, R65.reuse, -R64.reuse ;  /* 0x00000041443a7223 */ /* 0x180fe20000010840 */
[----:B------:R-:W-:Y:S01]  /*1a080*/  LDSM.16.MT88.4 R4, [R214+0x10000] ;  /* 0x01000000d604783b */ /* 0x000fe20000004200 */
[-CC-:B------:R-:W-:Y:S02]  /*1a090*/  FFMA.FTZ R57, R70, R65.reuse, -R64.reuse ;  /* 0x0000004146397223 */ /* 0x180fe40000010840 */
[-C--:B------:R-:W-:Y:S01]  /*1a0a0*/  FFMA.FTZ R53, R116, R65.reuse, -R64 ;  /* 0x0000004174357223 */ /* 0x080fe20000010840 */
[----:B------:R-:W-:Y:S01]  /*1a0b0*/  MUFU.EX2 R59, R59 ;  /* 0x0000003b003b7308 */ /* 0x000fe20000000800 */
[-CC-:B------:R-:W-:Y:S01]  /*1a0c0*/  FFMA.FTZ R62, R24, R65.reuse, -R133.reuse ;  /* 0x00000041183e7223 */ /* 0x180fe20000010885 */
[----:B------:R-:W1:Y:S01]  /*1a0d0*/  LDSM.16.MT88.4 R116, [R216+0xc000] ;  /* 0x00c00000d874783b */ /* 0x000e620000004200 */
[----:B------:R-:W-:-:S02]  /*1a0e0*/  FFMA.FTZ R61, R50, R65, -R133 ;  /* 0x00000041323d7223 */ /* 0x000fc40000010885 */
[-CC-:B------:R-:W-:Y:S02]  /*1a0f0*/  FFMA.FTZ R60, R49, R65.reuse, -R133.reuse ;  /* 0x00000041313c7223 */ /* 0x180fe40000010885 */
[-CC-:B------:R-:W-:Y:S01]  /*1a100*/  FFMA.FTZ R54, R51, R65.reuse, -R133.reuse ;  /* 0x0000004133367223 */ /* 0x180fe20000010885 */
[----:B------:R-:W2:Y:S01]  /*1a110*/  MUFU.EX2 R58, R58 ;  /* 0x0000003a003a7308 */ /* 0x000ea20000000800 */
[-CC-:B------:R-:W-:Y:S02]  /*1a120*/  FFMA.FTZ R55, R38, R65.reuse, -R64.reuse ;  /* 0x0000004126377223 */ /* 0x180fe40000010840 */
[-CC-:B------:R-:W-:Y:S02]  /*1a130*/  FFMA.FTZ R50, R30, R65.reuse, -R64.reuse ;  /* 0x000000411e327223 */ /* 0x180fe40000010840 */
[-C--:B------:R-:W-:Y:S02]  /*1a140*/  FFMA.FTZ R49, R39, R65.reuse, -R64 ;  /* 0x0000004127317223 */ /* 0x080fe40000010840 */
[-CC-:B------:R-:W-:Y:S01]  /*1a150*/  FFMA.FTZ R56, R25, R65.reuse, -R133.reuse ;  /* 0x0000004119387223 */ /* 0x180fe20000010885 */
[----:B------:R-:W-:Y:S01]  /*1a160*/  MUFU.EX2 R57, R57 ;  /* 0x0000003900397308 */ /* 0x000fe20000000800 */
[----:B------:R-:W-:-:S02]  /*1a170*/  FFMA.FTZ R52, R29, R65, -R133 ;  /* 0x000000411d347223 */ /* 0x000fc40000010885 */
[-CC-:B------:R-:W-:Y:S01]  /*1a180*/  FFMA.FTZ R51, R27, R65.reuse, -R133.reuse ;  /* 0x000000411b337223 */ /* 0x180fe20000010885 */
[----:B------:R-:W3:Y:S01]  /*1a190*/  LDSM.16.MT88.4 R28, [R218+0xc800] ;  /* 0x00c80000da1c783b */ /* 0x000ee20000004200 */
[-CC-:B------:R-:W-:Y:S02]  /*1a1a0*/  FFMA.FTZ R47, R37, R65.reuse, -R133.reuse ;  /* 0x00000041252f7223 */ /* 0x180fe40000010885 */
[--C-:B------:R-:W-:Y:S01]  /*1a1b0*/  FFMA.FTZ R45, R36, R65, -R64.reuse ;  /* 0x00000041242d7223 */ /* 0x100fe20000010840 */
[----:B------:R-:W4:Y:S01]  /*1a1c0*/  MUFU.EX2 R53, R53 ;  /* 0x0000003500357308 */ /* 0x000f220000000800 */
[----:B--2---:R-:W-:Y:S01]  /*1a1d0*/  F2FP.PACK_AB R69, R58, R59 ;  /* 0x0000003b3a45723e */ /* 0x004fe200000000ff */
[-CC-:B------:R-:W-:Y:S01]  /*1a1e0*/  FFMA.FTZ R44, R34, R65.reuse, -R64.reuse ;  /* 0x00000041222c7223 */ /* 0x180fe20000010840 */
[----:B------:R-:W2:Y:S01]  /*1a1f0*/  LDSM.16.MT88.4 R24, [R216+0xc800] ;  /* 0x00c80000d818783b */ /* 0x000ea20000004200 */
[-CC-:B------:R-:W-:Y:S02]  /*1a200*/  FFMA.FTZ R41, R33, R65.reuse, -R64.reuse ;  /* 0x0000004121297223 */ /* 0x180fe40000010840 */
[-C--:B------:R-:W-:Y:S01]  /*1a210*/  FFMA.FTZ R40, R35, R65.reuse, -R64 ;  /* 0x0000004123287223 */ /* 0x080fe20000010840 */
[----:B------:R-:W5:Y:S01]  /*1a220*/  LDSM.16.MT88.4 R36, [R216+0x10800] ;  /* 0x01080000d824783b */ /* 0x000f620000004200 */
[----:B------:R-:W-:Y:S01]  /*1a230*/  MUFU.EX2 R62, R62 ;  /* 0x0000003e003e7308 */ /* 0x000fe20000000800 */
[----:B------:R-:W-:-:S02]  /*1a240*/  FFMA.FTZ R46, R177, R65, -R133 ;  /* 0x00000041b12e7223 */ /* 0x000fc40000010885 */
[----:B------:R-:W1:Y:S01]  /*1a250*/  LDSM.16.MT88.4 R32, [R215+0x10800] ;  /* 0x01080000d720783b */ /* 0x000e620000004200 */
[-CC-:B------:R-:W-:Y:S02]  /*1a260*/  FFMA.FTZ R43, R179, R65.reuse, -R133.reuse ;  /* 0x00000041b32b7223 */ /* 0x180fe40000010885 */
[--C-:B------:R-:W-:Y:S02]  /*1a270*/  FFMA.FTZ R42, R178, R65, -R133.reuse ;  /* 0x00000041b22a7223 */ /* 0x100fe40000010885 */
[----:B------:R-:W3:Y:S01]  /*1a280*/  MUFU.EX2 R61, R61 ;  /* 0x0000003d003d7308 */ /* 0x000ee20000000800 */
[----:B----4-:R-:W-:Y:S01]  /*1a290*/  F2FP.PACK_AB R71, R53, R57 ;  /* 0x000000393547723e */ /* 0x010fe200000000ff */
[-C--:B------:R-:W-:Y:S02]  /*1a2a0*/  FFMA.FTZ R9, R176, R65.reuse, -R133 ;  /* 0x00000041b0097223 */ /* 0x080fe40000010885 */
[-CC-:B------:R-:W-:Y:S02]  /*1a2b0*/  FFMA.FTZ R8, R175, R65.reuse, -R64.reuse ;  /* 0x00000041af087223 */ /* 0x180fe40000010840 */
[----:B------:R-:W-:-:S02]  /*1a2c0*/  FFMA.FTZ R135, R135, R65, -R64 ;  /* 0x0000004187877223 */ /* 0x000fc40000010840 */
[----:B------:R-:W-:Y:S01]  /*1a2d0*/  MUFU.EX2 R60, R60 ;  /* 0x0000003c003c7308 */ /* 0x000fe20000000800 */
[-CC-:B------:R-:W-:Y:S02]  /*1a2e0*/  FFMA.FTZ R144, R144, R65.reuse, -R64.reuse ;  /* 0x0000004190907223 */ /* 0x180fe40000010840 */
[-C--:B------:R-:W-:Y:S02]  /*1a2f0*/  FFMA.FTZ R145, R145, R65.reuse, -R64 ;  /* 0x0000004191917223 */ /* 0x080fe40000010840 */
[-CC-:B------:R-:W-:Y:S02]  /*1a300*/  FFMA.FTZ R146, R146, R65.reuse, -R133.reuse ;  /* 0x0000004192927223 */ /* 0x180fe40000010885 */
[-CC-:B------:R-:W-:Y:S01]  /*1a310*/  FFMA.FTZ R147, R147, R65.reuse, -R133.reuse ;  /* 0x0000004193937223 */ /* 0x180fe20000010885 */
[----:B------:R-:W4:Y:S01]  /*1a320*/  MUFU.EX2 R54, R54 ;  /* 0x0000003600367308 */ /* 0x000f220000000800 */
[----:B---3--:R-:W-:Y:S01]  /*1a330*/  F2FP.PACK_AB R68, R61, R62 ;  /* 0x0000003e3d44723e */ /* 0x008fe200000000ff */
[----:B------:R-:W-:-:S02]  /*1a340*/  FFMA.FTZ R148, R148, R65, -R133 ;  /* 0x0000004194947223 */ /* 0x000fc40000010885 */
[-CC-:B------:R-:W-:Y:S02]  /*1a350*/  FFMA.FTZ R151, R151, R65.reuse, -R133.reuse ;  /* 0x0000004197977223 */ /* 0x180fe40000010885 */
[-CC-:B------:R-:W-:Y:S02]  /*1a360*/  FFMA.FTZ R152, R152, R65.reuse, -R64.reuse ;  /* 0x0000004198987223 */ /* 0x180fe40000010840 */
[----:B------:R-:W-:Y:S01]  /*1a370*/  MUFU.EX2 R55, R55 ;  /* 0x0000003700377308 */ /* 0x000fe20000000800 */
[-CC-:B------:R-:W-:Y:S02]  /*1a380*/  FFMA.FTZ R159, R159, R65.reuse, -R64.reuse ;  /* 0x000000419f9f7223 */ /* 0x180fe40000010840 */
[-CC-:B------:R-:W-:Y:S02]  /*1a390*/  FFMA.FTZ R160, R160, R65.reuse, -R64.reuse ;  /* 0x00000041a0a07223 */ /* 0x180fe40000010840 */
[-C--:B------:R-:W-:Y:S02]  /*1a3a0*/  FFMA.FTZ R161, R161, R65.reuse, -R64 ;  /* 0x00000041a1a17223 */ /* 0x080fe40000010840 */
[-CC-:B------:R-:W-:Y:S01]  /*1a3b0*/  FFMA.FTZ R162, R162, R65.reuse, -R133.reuse ;  /* 0x00000041a2a27223 */ /* 0x180fe20000010885 */
[----:B----4-:R-:W-:Y:S01]  /*1a3c0*/  F2FP.PACK_AB R70, R54, R60 ;  /* 0x0000003c3646723e */ /* 0x010fe200000000ff */
[----:B------:R-:W-:Y:S01]  /*1a3d0*/  MUFU.EX2 R50, R50 ;  /* 0x0000003200327308 */ /* 0x000fe20000000800 */
[----:B------:R-:W-:-:S02]  /*1a3e0*/  FFMA.FTZ R163, R163, R65, -R133 ;  /* 0x00000041a3a37223 */ /* 0x000fc40000010885 */
[-CC-:B------:R-:W-:Y:S02]  /*1a3f0*/  FFMA.FTZ R165, R165, R65.reuse, -R133.reuse ;  /* 0x00000041a5a57223 */ /* 0x180fe40000010885 */
[-CC-:B------:R-:W-:Y:S01]  /*1a400*/  FFMA.FTZ R166, R166, R65.reuse, -R133.reuse ;  /* 0x00000041a6a67223 */ /* 0x180fe20000010885 */
[C---:B------:R-:W-:Y:S01]  /*1a410*/  HMMA.16816.F32 R104, R68.reuse, R100, RZ ;  /* 0x000000644468723c */ /* 0x040fe200000018ff */
[-CC-:B------:R-:W-:Y:S01]  /*1a420*/  FFMA.FTZ R168, R168, R65.reuse, -R64.reuse ;  /* 0x00000041a8a87223 */ /* 0x180fe20000010840 */
[----:B------:R-:W-:Y:S01]  /*1a430*/  MUFU.EX2 R49, R49 ;  /* 0x0000003100317308 */ /* 0x000fe20000000800 */
[-CC-:B------:R-:W-:Y:S02]  /*1a440*/  FFMA.FTZ R174, R174, R65.reuse, -R64.reuse ;  /* 0x00000041aeae7223 */ /* 0x180fe40000010840 */
[-CC-:B------:R-:W-:Y:S02]  /*1a450*/  FFMA.FTZ R173, R173, R65.reuse, -R64.reuse ;  /* 0x00000041adad7223 */ /* 0x180fe40000010840 */
[-C--:B------:R-:W-:Y:S01]  /*1a460*/  FFMA.FTZ R172, R172, R65.reuse, -R64 ;  /* 0x00000041acac7223 */ /* 0x080fe20000010840 */
[----:B------:R-:W-:Y:S01]  /*1a470*/  HMMA.16816.F32 R100, R68, R102, RZ ;  /* 0x000000664464723c */ /* 0x000fe200000018ff */
[-CC-:B------:R-:W-:Y:S01]  /*1a480*/  FFMA.FTZ R171, R171, R65.reuse, -R133.reuse ;  /* 0x00000041abab7223 */ /* 0x180fe20000010885 */
[----:B------:R-:W-:Y:S01]  /*1a490*/  MUFU.EX2 R56, R56 ;  /* 0x0000003800387308 */ /* 0x000fe20000000800 */
[----:B------:R-:W-:-:S02]  /*1a4a0*/  FFMA.FTZ R170, R170, R65, -R133 ;  /* 0x00000041aaaa7223 */ /* 0x000fc40000010885 */
[-CC-:B------:R-:W-:Y:S02]  /*1a4b0*/  FFMA.FTZ R169, R169, R65.reuse, -R133.reuse ;  /* 0x00000041a9a97223 */ /* 0x180fe40000010885 */
[-CC-:B------:R-:W-:Y:S01]  /*1a4c0*/  FFMA.FTZ R167, R167, R65.reuse, -R133.reuse ;  /* 0x00000041a7a77223 */ /* 0x180fe20000010885 */
[C---:B------:R-:W-:Y:S01]  /*1a4d0*/  HMMA.16816.F32 R96, R68.reuse, R92, RZ ;  /* 0x0000005c4460723c */ /* 0x040fe200000018ff */
[-CC-:B------:R-:W-:Y:S01]  /*1a4e0*/  FFMA.FTZ R164, R164, R65.reuse, -R64.reuse ;  /* 0x00000041a4a47223 */ /* 0x180fe20000010840 */
[----:B------:R-:W3:Y:S01]  /*1a4f0*/  MUFU.EX2 R52, R52 ;  /* 0x0000003400347308 */ /* 0x000ee20000000800 */
        /* <DEDUP_REMOVED lines=8> */
[-C--:B------:R-:W-:Y:S01]  /*1a580*/  FFMA.FTZ R150, R150, R65.reuse, -R133 ;  /* 0x0000004196967223 */ /* 0x080fe20000010885 */
[C---:B------:R-:W-:Y:S01]  /*1a590*/  HMMA.16816.F32 R128, R68.reuse, R124, RZ ;  /* 0x0000007c4480723c */ /* 0x040fe200000018ff */
[-C--:B------:R-:W-:Y:S01]  /*1a5a0*/  FFMA.FTZ R149, R149, R65.reuse, -R64 ;  /* 0x0000004195957223 */ /* 0x080fe20000010840 */
[----:B------:R-:W4:Y:S01]  /*1a5b0*/  MUFU.EX2 R47, R47 ;  /* 0x0000002f002f7308 */ /* 0x000f220000000800 */
[----:B------:R-:W-:Y:S02]  /*1a5c0*/  FADD.FTZ R58, R59, R58 ;  /* 0x0000003a3b3a7221 */ /* 0x000fe40000010000 */
[----:B------:R-:W-:Y:S02]  /*1a5d0*/  FADD.FTZ R61, R62, R61 ;  /* 0x0000003d3e3d7221 */ /* 0x000fe40000010000 */
[----:B------:R-:W-:Y:S01]  /*1a5e0*/  FADD.FTZ R57, R57, R58 ;  /* 0x0000003a39397221 */ /* 0x000fe20000010000 */
[----:B-1----:R-:W-:Y:S01]  /*1a5f0*/  HMMA.16816.F32 R120, R68, R116, RZ ;  /* 0x000000744478723c */ /* 0x002fe200000018ff */
[----:B------:R-:W-:Y:S01]  /*1a600*/  FADD.FTZ R60, R60, R61 ;  /* 0x0000003d3c3c7221 */ /* 0x000fe20000010000 */
[----:B------:R-:W1:Y:S01]  /*1a610*/  MUFU.EX2 R45, R45 ;  /* 0x0000002d002d7308 */ /* 0x000e620000000800 */
[----:B------:R-:W-:-:S02]  /*1a620*/  FFMA.FTZ R242, R66, R65, -R133 ;  /* 0x0000004142f27223 */ /* 0x000fc40000010885 */
[----:B------:R-:W-:Y:S02]  /*1a630*/  FFMA.FTZ R243, R63, R65, -R64 ;  /* 0x000000413ff37223 */ /* 0x000fe40000010840 */
[----:B------:R-:W-:Y:S01]  /*1a640*/  FADD.FTZ R57, R53, R57 ;  /* 0x0000003935397221 */ /* 0x000fe20000010000 */
[C---:B------:R-:W-:Y:S01]  /*1a650*/  HMMA.16816.F32 R112, R68.reuse, R108, RZ ;  /* 0x0000006c4470723c */ /* 0x040fe200000018ff */
[----:B------:R-:W-:Y:S01]  /*1a660*/  FADD.FTZ R60, R54, R60 ;  /* 0x0000003c363c7221 */ /* 0x000fe20000010000 */
        /* <DEDUP_REMOVED lines=14> */
[----:B------:R-:W1:Y:S06]  /*1a750*/  MUFU.EX2 R8, R8 ;  /* 0x0000000800087308 */ /* 0x000e6c0000000800 */
[C---:B------:R-:W-:Y:S02]  /*1a760*/  HMMA.16816.F32 R72, R68.reuse, R4, RZ ;  /* 0x000000044448723c */ /* 0x040fe400000018ff */
[----:B------:R-:W-:Y:S05]  /*1a770*/  MUFU.EX2 R135, R135 ;  /* 0x0000008700877308 */ /* 0x000fea0000000800 */
[----:B---3--:R-:W-:Y:S01]  /*1a780*/  F2FP.PACK_AB R4, R52, R56 ;  /* 0x000000383404723e */ /* 0x008fe200000000ff */
[----:B------:R-:W-:Y:S01]  /*1a790*/  HMMA.16816.F32 R68, R68, R6, RZ ;  /* 0x000000064444723c */ /* 0x000fe200000018ff */
[----:B------:R-:W-:Y:S01]  /*1a7a0*/  F2FP.PACK_AB R5, R50, R55 ;  /* 0x000000373205723e */ /* 0x000fe200000000ff */
[----:B------:R-:W-:Y:S01]  /*1a7b0*/  MUFU.EX2 R144, R144 ;  /* 0x0000009000907308 */ /* 0x000fe20000000800 */
[----:B------:R-:W-:-:S02]  /*1a7c0*/  FADD.FTZ R55, R55, R57 ;  /* 0x0000003937377221 */ /* 0x000fc40000010000 */
[----:B------:R-:W-:Y:S02]  /*1a7d0*/  FADD.FTZ R56, R56, R60 ;  /* 0x0000003c38387221 */ /* 0x000fe40000010000 */
[----:B----4-:R-:W-:Y:S01]  /*1a7e0*/  F2FP.PACK_AB R6, R47, R51 ;  /* 0x000000332f06723e */ /* 0x010fe200000000ff */
        /* <DEDUP_REMOVED lines=12> */
[----:B------:R-:W3:Y:S06]  /*1a8b0*/  MUFU.EX2 R147, R147 ;  /* 0x0000009300937308 */ /* 0x000eec0000000800 */
[C---:B------:R-:W-:Y:S02]  /*1a8c0*/  HMMA.16816.F32 R96, R4.reuse, R12, R96 ;  /* 0x0000000c0460723c */ /* 0x040fe40000001860 */
[----:B------:R-:W-:Y:S06]  /*1a8d0*/  MUFU.EX2 R148, R148 ;  /* 0x0000009400947308 */ /* 0x000fec0000000800 */
[C---:B------:R-:W-:Y:S01]  /*1a8e0*/  HMMA.16816.F32 R92, R4.reuse, R14, R92 ;  /* 0x0000000e045c723c */ /* 0x040fe2000000185c */
[----:B------:R-:W4:Y:S01]  /*1a8f0*/  LDSM.16.MT88.4 R12, [R214+0xd000] ;  /* 0x00d00000d60c783b */ /* 0x000f220000004200 */
[----:B------:R-:W1:Y:S06]  /*1a900*/  MUFU.EX2 R151, R151 ;  /* 0x0000009700977308 */ /* 0x000e6c0000000800 */
[C---:B------:R-:W-:Y:S02]  /*1a910*/  HMMA.16816.F32 R128, R4.reuse, R28, R128 ;  /* 0x0000001c0480723c */ /* 0x040fe40000001880 */
[----:B------:R-:W1:Y:S06]  /*1a920*/  MUFU.EX2 R152, R152 ;  /* 0x0000009800987308 */ /* 0x000e6c0000000800 */
[C---:B------:R-:W-:Y:S01]  /*1a930*/  HMMA.16816.F32 R124, R4.reuse, R30, R124 ;  /* 0x0000001e047c723c */ /* 0x040fe2000000187c */
[----:B------:R-:W-:Y:S01]  /*1a940*/  LDSM.16.MT88.4 R28, [R218+0xd000] ;  /* 0x00d00000da1c783b */ /* 0x000fe20000004200 */
[----:B------:R-:W-:Y:S06]  /*1a950*/  MUFU.EX2 R159, R159 ;  /* 0x0000009f009f7308 */ /* 0x000fec0000000800 */
[C---:B--2---:R-:W-:Y:S02]  /*1a960*/  HMMA.16816.F32 R120, R4.reuse, R24, R120 ;  /* 0x000000180478723c */ /* 0x044fe40000001878 */
        /* <DEDUP_REMOVED lines=9> */
[C---:B-----5:R-:W-:Y:S02]  /*1aa00*/  HMMA.16816.F32 R88, R4.reuse, R36, R88 ;  /* 0x000000240458723c */ /* 0x060fe40000001858 */
[----:B------:R-:W-:Y:S06]  /*1aa10*/  MUFU.EX2 R165, R165 ;  /* 0x000000a500a57308 */ /* 0x000fec0000000800 */
[C---:B------:R-:W-:Y:S01]  /*1aa20*/  HMMA.16816.F32 R84, R4.reuse, R38, R84 ;  /* 0x000000260454723c */ /* 0x040fe20000001854 */
[----:B------:R-:W-:Y:S01]  /*1aa30*/  LDSM.16.MT88.4 R36, [R216+0x11000] ;  /* 0x01100000d824783b */ /* 0x000fe20000004200 */
[----:B------:R-:W5:Y:S06]  /*1aa40*/  MUFU.EX2 R166, R166 ;  /* 0x000000a600a67308 */ /* 0x000f6c0000000800 */
        /* <DEDUP_REMOVED lines=19> */
[----:B------:R-:W1:Y:S01]  /*1ab80*/  MUFU.EX2 R170, R170 ;  /* 0x000000aa00aa7308 */ /* 0x000e620000000800 */
[----:B------:R-:W-:Y:S01]  /*1ab90*/  FADD.FTZ R42, R42, R46 ;  /* 0x0000002e2a2a7221 */ /* 0x000fe20000010000 */
[C---:B----4-:R-:W-:Y:S01]  /*1aba0*/  HMMA.16816.F32 R104, R4.reuse, R12, R104 ;  /* 0x0000000c0468723c */ /* 0x050fe20000001868 */
[----:B------:R-:W-:Y:S02]  /*1abb0*/  FADD.FTZ R40, R40, R44 ;  /* 0x0000002c28287221 */ /* 0x000fe40000010000 */
[----:B------:R-:W-:Y:S02]  /*1abc0*/  FADD.FTZ R42, R9, R42 ;  /* 0x0000002a092a7221 */ /* 0x000fe40000010000 */
[----:B------:R-:W-:Y:S01]  /*1abd0*/  FADD.FTZ R40, R8, R40 ;  /* 0x0000002808287221 */ /* 0x000fe20000010000 */
[----:B------:R-:W-:Y:S02]  /*1abe0*/  MUFU.EX2 R169, R169 ;  /* 0x000000a900a97308 */ /* 0x000fe40000000800 */
[C---:B------:R-:W-:Y:S01]  /*1abf0*/  HMMA.16816.F32 R100, R4.reuse, R14, R100 ;  /* 0x0000000e0464723c */ /* 0x040fe20000001864 */
[----:B------:R-:W4:Y:S05]  /*1ac00*/  LDSM.16.MT88.4 R12, [R214+0x11000] ;  /* 0x01100000d60c783b */ /* 0x000f2a0000004200 */
        /* <DEDUP_REMOVED lines=13> */
[C---:B----4-:R-:W-:Y:S06]  /*1ace0*/  HMMA.16816.F32 R72, R4.reuse, R12, R72 ;  /* 0x0000000c0448723c */ /* 0x050fec0000001848 */
[----:B------:R-:W4:Y:S02]  /*1acf0*/  MUFU.EX2 R154, R154 ;  /* 0x0000009a009a7308 */ /* 0x000f240000000800 */
        /* <DEDUP_REMOVED lines=9> */
[----:B------:R-:W1:Y:S05]  /*1ad90*/  LDSM.16.MT88.4 R24, [R216+0xd800] ;  /* 0x00d80000d818783b */ /* 0x000e6a0000004200 */
[----:B------:R-:W-:Y:S02]  /*1ada0*/  MUFU.EX2 R243, R243 ;  /* 0x000000f300f37308 */ /* 0x000fe40000000800 */
[C---:B------:R-:W-:Y:S08]  /*1adb0*/  HMMA.16816.F32 R88, R4.reuse, R36, R88 ;  /* 0x000000240458723c */ /* 0x040ff00000001858 */
[C---:B------:R-:W-:Y:S01]  /*1adc0*/  HMMA.16816.F32 R84, R4.reuse, R38, R84 ;  /* 0x000000260454723c */ /* 0x040fe20000001854 */
[----:B------:R-:W-:Y:S07]  /*1add0*/  LDSM.16.MT88.4 R36, [R215+0x12800] ;  /* 0x01280000d724783b */ /* 0x000fee0000004200 */
[C---:B------:R-:W-:Y:S08]  /*1ade0*/  HMMA.16816.F32 R80, R4.reuse, R32, R80 ;  /* 0x000000200450723c */ /* 0x040ff00000001850 */
[----:B------:R-:W-:Y:S01]  /*1adf0*/  HMMA.16816.F32 R76, R4, R34, R76 ;  /* 0x00000022044c723c */ /* 0x000fe2000000184c */
[----:B------:R-:W-:Y:S06]  /*1ae00*/  LDSM.16.MT88.4 R32, [R215+0x11800] ;  /* 0x01180000d720783b */ /* 0x000fec0000004200 */
[----:B---3--:R-:W-:Y:S01]  /*1ae10*/  F2FP.PACK_AB R4, R147, R146 ;  /* 0x000000929304723e */ /* 0x008fe200000000ff */
        /* <DEDUP_REMOVED lines=16> */
[----:B------:R-:W3:Y:S07]  /*1af20*/  LDSM.16.MT88.4 R20, [R214+0x11800] ;  /* 0x01180000d614783b */ /* 0x000eee0000004200 */
        /* <DEDUP_REMOVED lines=15> */
[C---:B---3--:R-:W-:Y:S08]  /*1b020*/  HMMA.16816.F32 R72, R4.reuse, R20, R72 ;  /* 0x000000140448723c */ /* 0x048ff00000001848 */
[----:B------:R-:W-:Y:S01]  /*1b030*/  HMMA.16816.F32 R68, R4, R22, R68 ;  /* 0x000000160444723c */ /* 0x000fe20000001844 */
[----:B------:R-:W3:Y:S06]  /*1b040*/  LDSM.16.MT88.4 R20, [R218+0x12000] ;  /* 0x01200000da14783b */ /* 0x000eec0000004200 */
[----:B------:R-:W-:Y:S01]  /*1b050*/  F2FP.PACK_AB R4, R163, R162 ;  /* 0x000000a2a304723e */ /* 0x000fe200000000ff */
[----:B------:R-:W-:Y:S01]  /*1b060*/  FADD.FTZ R162, R162, R148 ;  /* 0x00000094a2a27221 */ /* 0x000fe20000010000 */
[----:B------:R-:W-:Y:S01]  /*1b070*/  F2FP.PACK_AB R5, R160, R159 ;  /* 0x0000009fa005723e */ /* 0x000fe200000000ff */
[----:B------:R-:W-:Y:S01]  /*1b080*/  FADD.FTZ R159, R159, R145 ;  /* 0x000000919f9f7221 */ /* 0x000fe20000010000 */
[----:B-----5:R-:W-:Y:S01]  /*1b090*/  F2FP.PACK_AB R6, R166, R165 ;  /* 0x000000a5a606723e */ /* 0x020fe200000000ff */
        /* <DEDUP_REMOVED lines=12> */
[----:B------:R-:W5:Y:S07]  /*1b160*/  LDSM.16.MT88.4 R24, [R216+0x12000] ;  /* 0x01200000d818783b */ /* 0x000f6e0000004200 */
[C---:B-1----:R-:W-:Y:S08]  /*1b170*/  HMMA.16816.F32 R104, R4.reuse, R16, R104 ;  /* 0x000000100468723c */ /* 0x042ff00000001868 */
[C---:B------:R-:W-:Y:S01]  /*1b180*/  HMMA.16816.F32 R100, R4.reuse, R18, R100 ;  /* 0x000000120464723c */ /* 0x040fe20000001864 */
[----:B------:R-:W1:Y:S07]  /*1b190*/  LDSM.16.MT88.4 R16, [R214+0x12000] ;  /* 0x01200000d610783b */ /* 0x000e6e0000004200 */
[C---:B---3--:R-:W-:Y:S08]  /*1b1a0*/  HMMA.16816.F32 R96, R4.reuse, R20, R96 ;  /* 0x000000140460723c */ /* 0x048ff00000001860 */
[C---:B------:R-:W-:Y:S01]  /*1b1b0*/  HMMA.16816.F32 R92, R4.reuse, R22, R92 ;  /* 0x00000016045c723c */ /* 0x040fe2000000185c */
[----:B------:R-:W3:Y:S07]  /*1b1c0*/  LDSM.16.MT88.4 R20, [R216+0xe800] ;  /* 0x00e80000d814783b */ /* 0x000eee0000004200 */
[C---:B--2---:R-:W-:Y:S08]  /*1b1d0*/  HMMA.16816.F32 R80, R4.reuse, R12, R80 ;  /* 0x0000000c0450723c */ /* 0x044ff00000001850 */
[C---:B------:R-:W-:Y:S01]  /*1b1e0*/  HMMA.16816.F32 R76, R4.reuse, R14, R76 ;  /* 0x0000000e044c723c */ /* 0x040fe2000000184c */
[----:B------:R-:W2:Y:S07]  /*1b1f0*/  LDSM.16.MT88.4 R12, [R214+0xe800] ;  /* 0x00e80000d60c783b */ /* 0x000eae0000004200 */
[C---:B------:R-:W-:Y:S08]  /*1b200*/  HMMA.16816.F32 R128, R4.reuse, R28, R128 ;  /* 0x0000001c0480723c */ /* 0x040ff00000001880 */
[C---:B------:R-:W-:Y:S01]  /*1b210*/  HMMA.16816.F32 R124, R4.reuse, R30, R124 ;  /* 0x0000001e047c723c */ /* 0x040fe2000000187c */
[----:B------:R-:W-:Y:S07]  /*1b220*/  LDSM.16.MT88.4 R28, [R218+0xe800] ;  /* 0x00e80000da1c783b */ /* 0x000fee0000004200 */
[C---:B-----5:R-:W-:Y:S08]  /*1b230*/  HMMA.16816.F32 R88, R4.reuse, R24, R88 ;  /* 0x000000180458723c */ /* 0x060ff00000001858 */
[C---:B------:R-:W-:Y:S01]  /*1b240*/  HMMA.16816.F32 R84, R4.reuse, R26, R84 ;  /* 0x0000001a0454723c */ /* 0x040fe20000001854 */
[----:B------:R-:W5:Y:S07]  /*1b250*/  LDSM.16.MT88.4 R24, [R215+0xe800] ;  /* 0x00e80000d718783b */ /* 0x000f6e0000004200 */
[C---:B-1----:R-:W-:Y:S08]  /*1b260*/  HMMA.16816.F32 R72, R4.reuse, R16, R72 ;  /* 0x000000100448723c */ /* 0x042ff00000001848 */
        /* <DEDUP_REMOVED lines=17> */
[C---:B--2---:R-:W-:Y:S08]  /*1b380*/  HMMA.16816.F32 R104, R4.reuse, R12, R104 ;  /* 0x0000000c0468723c */ /* 0x044ff00000001868 */
[C---:B------:R-:W-:Y:S01]  /*1b390*/  HMMA.16816.F32 R100, R4.reuse, R14, R100 ;  /* 0x0000000e0464723c */ /* 0x040fe20000001864 */
[----:B------:R-:W2:Y:S07]  /*1b3a0*/  LDSM.16.MT88.4 R12, [R214+0x12800] ;  /* 0x01280000d60c783b */ /* 0x000eae0000004200 */
[C---:B-----5:R-:W-:Y:S08]  /*1b3b0*/  HMMA.16816.F32 R112, R4.reuse, R24, R112 ;  /* 0x000000180470723c */ /* 0x060ff00000001870 */
[C---:B------:R-:W-:Y:S01]  /*1b3c0*/  HMMA.16816.F32 R108, R4.reuse, R26, R108 ;  /* 0x0000001a046c723c */ /* 0x040fe2000000186c */
[----:B------:R-:W-:Y:S07]  /*1b3d0*/  LDSM.16.MT88.4 R24, [R214+0xf000] ;  /* 0x00f00000d618783b */ /* 0x000fee0000004200 */
        /* <DEDUP_REMOVED lines=9> */
[C---:B------:R-:W-:Y:S01]  /*1b470*/  HMMA.16816.F32 R80, R4.reuse, R36, R80 ;  /* 0x000000240450723c */ /* 0x040fe20000001850 */
[----:B------:R-:W5:Y:S07]  /*1b480*/  MUFU.EX2 R36, R149 ;  /* 0x0000009500247308 */ /* 0x000f6e0000000800 */
[C---:B------:R-:W-:Y:S08]  /*1b490*/  HMMA.16816.F32 R128, R4.reuse, R28, R128 ;  /* 0x0000001c0480723c */ /* 0x040ff00000001880 */
[C---:B------:R-:W-:Y:S01]  /*1b4a0*/  HMMA.16816.F32 R124, R4.reuse, R30, R124 ;  /* 0x0000001e047c723c */ /* 0x040fe2000000187c */
[----:B------:R-:W2:Y:S07]  /*1b4b0*/  LDSM.16.MT88.4 R28, [R216+0xf000] ;  /* 0x00f00000d81c783b */ /* 0x000eae0000004200 */
[----:B------:R-:W-:Y:S07]  /*1b4c0*/  HMMA.16816.F32 R76, R4, R38, R76 ;  /* 0x00000026044c723c */ /* 0x000fee000000184c */
[----:B----4-:R-:W-:Y:S01]  /*1b4d0*/  F2FP.PACK_AB R4, R154, R155 ;  /* 0x0000009b9a04723e */ /* 0x010fe200000000ff */
[----:B------:R-:W-:Y:S01]  /*1b4e0*/  FADD.FTZ R155, R155, R169 ;  /* 0x000000a99b9b7221 */ /* 0x000fe20000010000 */
[C---:B------:R-:W-:Y:S01]  /*1b4f0*/  F2FP.PACK_AB R5, R157.reuse, R158 ;  /* 0x0000009e9d05723e */ /* 0x040fe200000000ff */
[----:B------:R-:W-:Y:S01]  /*1b500*/  FADD.FTZ R158, R158, R172 ;  /* 0x000000ac9e9e7221 */ /* 0x000fe20000010000 */
[----:B------:R-:W-:Y:S01]  /*1b510*/  F2FP.PACK_AB R6, R150, R153 ;  /* 0x000000999606723e */ /* 0x000fe200000000ff */
[----:B------:R-:W-:Y:S01]  /*1b520*/  FADD.FTZ R155, R154, R155 ;  /* 0x0000009b9a9b7221 */ /* 0x000fe20000010000 */
[----:B-----5:R-:W-:Y:S01]  /*1b530*/  F2FP.PACK_AB R7, R36, R156 ;  /* 0x0000009c2407723e */ /* 0x020fe200000000ff */
        /* <DEDUP_REMOVED lines=22> */
[-CC-:B------:R-:W-:Y:S01]  /*1b6a0*/  FFMA.FTZ R28, R143, R65.reuse, -R64.reuse ;  /* 0x000000418f1c7223 */ /* 0x180fe20000010840 */
[----:B------:R-:W-:Y:S01]  /*1b6b0*/  HMMA.16816.F32 R116, R4, R30, R116 ;  /* 0x0000001e0474723c */ /* 0x000fe20000001874 */
[----:B------:R-:W-:-:S04]  /*1b6c0*/  FFMA.FTZ R29, R142, R65, -R64 ;  /* 0x000000418e1d7223 */ /* 0x000fc80000010840 */
[----:B------:R-:W3:Y:S02]  /*1b6d0*/  MUFU.EX2 R28, R28 ;  /* 0x0000001c001c7308 */ /* 0x000ee40000000800 */
[-C--:B------:R-:W-:Y:S01]  /*1b6e0*/  FFMA.FTZ R30, R137, R65.reuse, -R64 ;  /* 0x00000041891e7223 */ /* 0x080fe20000010840 */
[----:B------:R-:W-:Y:S01]  /*1b6f0*/  HMMA.16816.F32 R124, R4, R34, R124 ;  /* 0x00000022047c723c */ /* 0x000fe2000000187c */
[----:B------:R-:W-:-:S04]  /*1b700*/  FFMA.FTZ R31, R136, R65, -R133 ;  /* 0x00000041881f7223 */ /* 0x000fc80000010885 */
[----:B------:R-:W5:Y:S03]  /*1b710*/  MUFU.EX2 R29, R29 ;  /* 0x0000001d001d7308 */ /* 0x000f660000000800 */
[C---:B-1----:R-:W-:Y:S05]  /*1b720*/  HMMA.16816.F32 R80, R4.reuse, R16, R80 ;  /* 0x000000100450723c */ /* 0x042fea0000001850 */
[----:B------:R-:W1:Y:S01]  /*1b730*/  MUFU.EX2 R30, R30 ;  /* 0x0000001e001e7308 */ /* 0x000e620000000800 */
[----:B---3--:R-:W-:Y:S02]  /*1b740*/  FADD.FTZ R156, R28, R156 ;  /* 0x0000009c1c9c7221 */ /* 0x008fe40000010000 */
[----:B------:R-:W-:Y:S01]  /*1b750*/  HMMA.16816.F32 R76, R4, R18, R76 ;  /* 0x00000012044c723c */ /* 0x000fe2000000184c */
[----:B------:R-:W3:Y:S04]  /*1b760*/  LDSM.16.MT88.4 R16, [R215+0xf800] ;  /* 0x00f80000d710783b */ /* 0x000ee80000004200 */
[----:B------:R-:W2:Y:S01]  /*1b770*/  MUFU.EX2 R31, R31 ;  /* 0x0000001f001f7308 */ /* 0x000ea20000000800 */
[----:B-----5:R-:W-:-:S02]  /*1b780*/  FADD.FTZ R156, R29, R156 ;  /* 0x0000009c1d9c7221 */ /* 0x020fc40000010000 */
[C---:B----4-:R-:W-:Y:S05]  /*1b790*/  HMMA.16816.F32 R72, R4.reuse, R24, R72 ;  /* 0x000000180448723c */ /* 0x050fea0000001848 */
[----:B------:R-:W4:Y:S01]  /*1b7a0*/  MUFU.EX2 R33, R33 ;  /* 0x0000002100217308 */ /* 0x000f220000000800 */
[----:B-1----:R-:W-:Y:S02]  /*1b7b0*/  FADD.FTZ R156, R30, R156 ;  /* 0x0000009c1e9c7221 */ /* 0x002fe40000010000 */
[----:B------:R-:W-:Y:S01]  /*1b7c0*/  HMMA.16816.F32 R68, R4, R26, R68 ;  /* 0x0000001a0444723c */ /* 0x000fe20000001844 */
[----:B--2---:R-:W-:-:S06]  /*1b7d0*/  FADD.FTZ R153, R31, R153 ;  /* 0x000000991f997221 */ /* 0x004fcc0000010000 */
[C---:B------:R-:W-:Y:S02]  /*1b7e0*/  F2FP.PACK_AB R4, R32.reuse, R31 ;  /* 0x0000001f2004723e */ /* 0x040fe400000000ff */
[----:B------:R-:W-:Y:S01]  /*1b7f0*/  F2FP.PACK_AB R5, R29, R28 ;  /* 0x0000001c1d05723e */ /* 0x000fe200000000ff */
[----:B------:R-:W-:Y:S01]  /*1b800*/  FADD.FTZ R153, R32, R153 ;  /* 0x0000009920997221 */ /* 0x000fe20000010000 */
[C---:B------:R-:W-:Y:S01]  /*1b810*/  F2FP.PACK_AB R7, R243.reuse, R30 ;  /* 0x0000001ef307723e */ /* 0x040fe200000000ff */
[----:B------:R-:W-:Y:S01]  /*1b820*/  FADD.FTZ R243, R243, R156 ;  /* 0x0000009cf3f37221 */ /* 0x000fe20000010000 */
[----:B----4-:R-:W-:Y:S01]  /*1b830*/  F2FP.PACK_AB R6, R242, R33 ;  /* 0x00000021f206723e */ /* 0x010fe200000000ff */
        /* <DEDUP_REMOVED lines=32> */
[----:B------:R-:W-:Y:S02]  /*1ba40*/  IABS R5, R4 ;  /* 0x0000000400057213 */ /* 0x000fe40000000000 */
[----:B------:R-:W-:-:S04]  /*1ba50*/  IADD3 R14, R4, 0x80, RZ ;  /* 0x00000080040e7810 */ /* 0x000fc80007ffe0ff */
[----:B------:R-:W-:Y:S02]  /*1ba60*/  IABS R7, R14 ;  /* 0x0000000e00077213 */ /* 0x000fe40000000000 */
[-C--:B--2---:R-:W-:Y:S02]  /*1ba70*/  IABS R8, R13.reuse ;  /* 0x0000000d00087213 */ /* 0x084fe40000000000 */
[-C--:B------:R-:W-:Y:S02]  /*1ba80*/  IABS R6, R13.reuse ;  /* 0x0000000d00067213 */ /* 0x080fe40000000000 */
[----:B------:R-:W1:Y:S01]  /*1ba90*/  I2F.RP R16, R8 ;  /* 0x0000000800107306 */ /* 0x000e620000209400 */
[-C--:B------:R-:W-:Y:S02]  /*1baa0*/  LOP3.LUT R4, R4, R13.reuse, RZ, 0x3c, !PT ;  /* 0x0000000d04047212 */ /* 0x080fe400078e3cff */
[----:B------:R-:W-:Y:S02]  /*1bab0*/  IADD3 R6, RZ, -R6, RZ ;  /* 0x80000006ff067210 */ /* 0x000fe40007ffe0ff */
[----:B------:R-:W-:-:S02]  /*1bac0*/  LOP3.LUT R14, R14, R13, RZ, 0x3c, !PT ;  /* 0x0000000d0e0e7212 */ /* 0x000fc400078e3cff */
[----:B------:R-:W-:Y:S02]  /*1bad0*/  ISETP.GE.AND P1, PT, R4, RZ, PT ;  /* 0x000000ff0400720c */ /* 0x000fe40003f26270 */
        /* <DEDUP_REMOVED lines=10> */
[----:B------:R-:W-:Y:S02]  /*1bb80*/  IMAD R5, R9, R6, R5 ;  /* 0x0000000609057224 */ /* 0x000fe400078e0205 */
[----:B------:R-:W-:-:S03]  /*1bb90*/  IMAD.HI.U32 R12, R12, R7, RZ ;  /* 0x000000070c0c7227 */ /* 0x000fc600078e00ff */
[----:B------:R-:W-:Y:S01]  /*1bba0*/  ISETP.GT.U32.AND P2, PT, R8, R5, PT ;  /* 0x000000050800720c */ /* 0x000fe20003f44070 */
[----:B------:R-:W-:-:S05]  /*1bbb0*/  IMAD R6, R12, R6, R7 ;  /* 0x000000060c067224 */ /* 0x000fca00078e0207 */
[----:B------:R-:W-:-:S07]  /*1bbc0*/  ISETP.GT.U32.AND P4, PT, R8, R6, PT ;  /* 0x000000060800720c */ /* 0x000fce0003f84070 */
[--C-:B------:R-:W-:Y:S01]  /*1bbd0*/  @!P2 IMAD.IADD R5, R5, 0x1, -R8.reuse ;  /* 0x000000010505a824 */ /* 0x100fe200078e0a08 */
[----:B------:R-:W-:Y:S02]  /*1bbe0*/  @!P2 IADD3 R9, R9, 0x1, RZ ;  /* 0x000000010909a810 */ /* 0x000fe40007ffe0ff */
[----:B------:R-:W-:Y:S02]  /*1bbf0*/  ISETP.NE.AND P2, PT, R13, RZ, PT ;  /* 0x000000ff0d00720c */ /* 0x000fe40003f45270 */
[----:B------:R-:W-:Y:S01]  /*1bc00*/  ISETP.GE.U32.AND P5, PT, R5, R8, PT ;  /* 0x000000080500720c */ /* 0x000fe20003fa6070 */
[----:B------:R-:W-:Y:S01]  /*1bc10*/  @!P4 IMAD.IADD R6, R6, 0x1, -R8 ;  /* 0x000000010606c824 */ /* 0x000fe200078e0a08 */
[----:B------:R-:W-:-:S04]  /*1bc20*/  @!P4 IADD3 R12, R12, 0x1, RZ ;  /* 0x000000010c0cc810 */ /* 0x000fc80007ffe0ff */
[----:B------:R-:W-:-:S07]  /*1bc30*/  ISETP.GE.U32.AND P6, PT, R6, R8, PT ;  /* 0x000000080600720c */ /* 0x000fce0003fc6070 */
[----:B------:R-:W-:-:S04]  /*1bc40*/  @P5 IADD3 R9, R9, 0x1, RZ ;  /* 0x0000000109095810 */ /* 0x000fc80007ffe0ff */
[----:B------:R-:W-:Y:S02]  /*1bc50*/  MOV R7, R9 ;  /* 0x0000000900077202 */ /* 0x000fe40000000f00 */
[----:B------:R-:W-:Y:S01]  /*1bc60*/  @P6 IADD3 R12, R12, 0x1, RZ ;  /* 0x000000010c0c6810 */ /* 0x000fe20007ffe0ff */
[----:B------:R1:W2:Y:S02]  /*1bc70*/  LD.E.64 R8, [R10.64+0x40] ;  /* 0x000040060a087980 */ /* 0x0002a4000c101b00 */
[----:B------:R-:W-:Y:S02]  /*1bc80*/  @!P1 IMAD.MOV R7, RZ, RZ, -R7 ;  /* 0x000000ffff079224 */ /* 0x000fe400078e0a07 */
[----:B------:R-:W-:-:S03]  /*1bc90*/  @!P3 IMAD.MOV R12, RZ, RZ, -R12 ;  /* 0x000000ffff0cb224 */ /* 0x000fc600078e0a0c */
[C---:B------:R-:W-:Y:S02]  /*1bca0*/  SEL R7, R4.reuse, R7, !P2 ;  /* 0x0000000704077207 */ /* 0x040fe40005000000 */
[----:B------:R-:W-:-:S03]  /*1bcb0*/  SEL R4, R4, R12, !P2 ;  /* 0x0000000c04047207 */ /* 0x000fc60005000000 */
[----:B------:R-:W-:-:S04]  /*1bcc0*/  IMAD.WIDE R16, R7, 0x4, R238 ;  /* 0x0000000407107825 */ /* 0x000fc800078e02ee */
[C---:B------:R-:W-:Y:S01]  /*1bcd0*/  IMAD.WIDE R14, R4.reuse, 0x4, R238 ;  /* 0x00000004040e7825 */ /* 0x040fe200078e02ee */
[----:B------:R-:W3:Y:S04]  /*1bce0*/  LD.E R5, [R16.64] ;  /* 0x0000000610057980 */ /* 0x000ee8000c101900 */
[----:B------:R-:W3:Y:S04]  /*1bcf0*/  LD.E R6, [R14.64] ;  /* 0x000000060e067980 */ /* 0x000ee8000c101900 */
[----:B-1----:R-:W4:Y:S01]  /*1bd00*/  LD.E.64 R10, [R10.64+0x28] ;  /* 0x000028060a0a7980 */ /* 0x002f22000c101b00 */
[----:B------:R-:W-:-:S05]  /*1bd10*/  IADD3 R4, R4, -R7, RZ ;  /* 0x8000000704047210 */ /* 0x000fca0007ffe0ff */
[----:B------:R-:W-:-:S05]  /*1bd20*/  IMAD R13, R13, R4, -0x80 ;  /* 0xffffff800d0d7424 */ /* 0x000fca00078e0204 */
[----:B------:R-:W-:Y:S01]  /*1bd30*/  SHF.R.S32.HI R7, RZ, 0x1f, R13 ;  /* 0x0000001fff077819 */ /* 0x000fe2000001140d */
[-C--:B--2---:R-:W-:Y:S02]  /*1bd40*/  IMAD R4, R9, R13.reuse, RZ ;  /* 0x0000000d09047224 */ /* 0x084fe400078e02ff */
[----:B------:R-:W-:-:S04]  /*1bd50*/  IMAD.WIDE.U32 R12, R8, R13, RZ ;  /* 0x0000000d080c7225 */ /* 0x000fc800078e00ff */
[----:B------:R-:W-:-:S04]  /*1bd60*/  IMAD R7, R8, R7, R4 ;  /* 0x0000000708077224 */ /* 0x000fc800078e0204 */
[----:B------:R-:W-:Y:S02]  /*1bd70*/  IMAD.IADD R13, R13, 0x1, R7 ;  /* 0x000000010d0d7824 */ /* 0x000fe400078e0207 */
[----:B---3--:R-:W-:-:S04]  /*1bd80*/  IMAD.IADD R5, R5, 0x1, -R6 ;  /* 0x0000000105057824 */ /* 0x008fc800078e0a06 */
[----:B----4-:R-:W-:Y:S01]  /*1bd90*/  IMAD R4, R11, R5, RZ ;  /* 0x000000050b047224 */ /* 0x010fe200078e02ff */
[----:B------:R-:W-:-:S05]  /*1bda0*/  SHF.R.S32.HI R6, RZ, 0x1f, R5 ;  /* 0x0000001fff067819 */ /* 0x000fca0000011405 */
[----:B------:R-:W-:Y:S02]  /*1bdb0*/  IMAD R4, R10, R6, R4 ;  /* 0x000000060a047224 */ /* 0x000fe400078e0204 */
[----:B------:R-:W-:-:S04]  /*1bdc0*/  IMAD.WIDE.U32 R10, R5, R10, R12 ;  /* 0x0000000a050a7225 */ /* 0x000fc800078e000c */
[----:B------:R-:W-:Y:S01]  /*1bdd0*/  IMAD.MOV.U32 R5, RZ, RZ, R10 ;  /* 0x000000ffff057224 */ /* 0x000fe200078e000a */
[----:B------:R-:W-:Y:S01]  /*1bde0*/  IADD3 R6, R11, R4, RZ ;  /* 0x000000040b067210 */ /* 0x000fe20007ffe0ff */
[----:B------:R-:W-:Y:S05]  /*1bdf0*/  BRA `(.L_x_1408) ;  /* 0x0000003000007947 */ /* 0x000fea0003800000 */
.L_x_1407:
[----:B------:R-:W2:Y:S02]  /*1be00*/  LD.E R5, [R10.64+0x40] ;  /* 0x000040060a057980 */ /* 0x000ea4000c101900 */
[----:B--2---:R-:W-:-:S04]  /*1be10*/  LEA R5, -R5, RZ, 0x7 ;  /* 0x000000ff05057211 */ /* 0x004fc800078e39ff */
[----:B------:R-:W-:Y:S02]  /*1be20*/  SHF.R.S32.HI R6, RZ, 0x1f, R5 ;  /* 0x0000001fff067819 */ /* 0x000fe40000011405 */
.L_x_1408:
[----:B------:R-:W-:Y:S05]  /*1be30*/  BSYNC B0 ;  /* 0x0000000000007941 */ /* 0x000fea0003800000 */
.L_x_1406:
[C---:B------:R-:W-:Y:S01]  /*1be40*/  LOP3.LUT P4, RZ, R241.reuse, 0x1, RZ, 0xc0, !PT ;  /* 0x00000001f1ff7812 */ /* 0x040fe2000788c0ff */
[----:B------:R-:W-:Y:S01]  /*1be50*/  ULDC.64 UR4, c[0x0][0x40] ;  /* 0x0000100000047ab9 */ /* 0x000fe20000000a00 */
[----:B------:R-:W-:Y:S01]  /*1be60*/  LOP3.LUT P1, RZ, R241, 0x2, RZ, 0xc0, !PT ;  /* 0x00000002f1ff7812 */ /* 0x000fe2000782c0ff */
[----:B------:R-:W-:Y:S01]  /*1be70*/  UIADD3 UR4, UP0, UR4, 0x160, URZ ;  /* 0x0000016004047890 */ /* 0x000fe2000ff1e03f */
[C---:B------:R-:W-:Y:S02]  /*1be80*/  LEA R134, P3, R5.reuse, R141, 0x1 ;  /* 0x0000008d05867211 */ /* 0x040fe400078608ff */
[CC--:B------:R-:W-:Y:S01]  /*1be90*/  IADD3 R4, P2, R5.reuse, R225.reuse, RZ ;  /* 0x000000e105047210 */ /* 0x0c0fe20007f5e0ff */
[----:B------:R-:W-:Y:S01]  /*1bea0*/  UIADD3.X UR5, URZ, UR5, URZ, UP0, !UPT ;  /* 0x000000053f057290 */ /* 0x000fe200087fe43f */
[----:B------:R-:W-:Y:S01]  /*1beb0*/  LEA.HI.X R135, R5, R140, R6, 0x1, P3 ;  /* 0x0000008c05877211 */ /* 0x000fe200018f0c06 */
[----:B------:R-:W-:Y:S01]  /*1bec0*/  IMAD.U32 R50, RZ, RZ, UR4 ;  /* 0x00000004ff327e24 */ /* 0x000fe2000f8e00ff */
        /* <DEDUP_REMOVED lines=11> */
[-C--:B------:R-:W-:Y:S01]  /*1bf80*/  @P1 LEA.HI.X R15, R4, R140.reuse, R6, 0x1, P2 ;  /* 0x0000008c040f1211 */ /* 0x080fe200010f0c06 */
[----:B------:R-:W-:Y:S01]  /*1bf90*/  IMAD.X R6, R6, 0x1, R226, P3 ;  /* 0x0000000106067824 */ /* 0x000fe200018e06e2 */
[CC--:B------:R-:W-:Y:S01]  /*1bfa0*/  @P4 LEA R20, P5, R5.reuse, R141.reuse, 0x1 ;  /* 0x0000008d05144211 */ /* 0x0c0fe200078a08ff */
[----:B------:R-:W-:Y:S01]  /*1bfb0*/  @!P4 STS.128 [R237+0xc000], RZ ;  /* 0x00c000ffed00c388 */ /* 0x000fe20000000c00 */
[C---:B------:R-:W-:Y:S01]  /*1bfc0*/  @P1 LEA R12, P2, R5.reuse, R141, 0x1 ;  /* 0x0000008d050c1211 */ /* 0x040fe200078408ff */
[----:B------:R-:W-:Y:S01]  /*1bfd0*/  IMAD.U32 R51, RZ, RZ, UR5 ;  /* 0x00000005ff337e24 */ /* 0x000fe2000f8e00ff */
[C---:B------:R-:W-:Y:S01]  /*1bfe0*/  IADD3 R4, P3, R5.reuse, R225, RZ ;  /* 0x000000e105047210 */ /* 0x040fe20007f7e0ff */
[----:B------:R-:W-:Y:S01]  /*1bff0*/  @!PT LDS RZ, [RZ] ;  /* 0x00000000fffff984 */ /* 0x000fe20000000800 */
[----:B------:R-:W-:Y:S01]  /*1c000*/  @!PT LDS RZ, [RZ] ;  /* 0x00000000fffff984 */ /* 0x000fe20000000800 */
[----:B------:R-:W-:Y:S01]  /*1c010*/  @!PT LDS RZ, [RZ] ;  /* 0x00000000fffff984 */ /* 0x000fe20000000800 */
[----:B------:R2:W-:Y:S01]  /*1c020*/  @P1 LDGSTS.E.BYPASS.LTC128B.128 [R237+0x10000], [R24.64+0x80] ;  /* 0x1000008018ed1fae */ /* 0x0005e2000b901d46 */
[CCC-:B------:R-:W-:Y:S01]  /*1c030*/  @P4 LEA.HI.X R21, R5.reuse, R140.reuse, R6.reuse, 0x1, P5 ;  /* 0x0000008c05154211 */ /* 0x1c0fe200028f0c06 */
[----:B------:R-:W-:Y:S01]  /*1c040*/  ULDC.64 UR4, c[0x0][0x118] ;  /* 0x0000460000047ab9 */ /* 0x000fe20000000a00 */
        /* <DEDUP_REMOVED lines=20> */
[----:B------:R4:W-:Y:S01]  /*1c190*/  @P1 LDGSTS.E.BYPASS.LTC128B.128 [R237+0x10800], [R14.64+0x80] ;  /* 0x108000800eed1fae */ /* 0x0009e2000b901d46 */
[----:B------:R-:W-:-:S02]  /*1c1a0*/  @P4 LEA.HI.X R17, R5, R140, R6, 0x1, P5 ;  /* 0x0000008c05114211 */ /* 0x000fc400028f0c06 */
[-C--:B------:R-:W-:Y:S01]  /*1c1b0*/  @P1 LEA.HI.X R9, R5, R140.reuse, R6, 0x1, P2 ;  /* 0x0000008c05091211 */ /* 0x080fe200010f0c06 */
[----:B------:R-:W-:Y:S01]  /*1c1c0*/  IMAD.X R6, R6, 0x1, R226, P3 ;  /* 0x0000000106067824 */ /* 0x000fe200018e06e2 */
[----:B------:R-:W-:Y:S01]  /*1c1d0*/  @!P1 STS.128 [R237+0x10800], RZ ;  /* 0x010800ffed009388 */ /* 0x000fe20000000c00 */
[CC--:B------:R-:W-:Y:S02]  /*1c1e0*/  @P4 LEA R26, P5, R4.reuse, R141.reuse, 0x1 ;  /* 0x0000008d041a4211 */ /* 0x0c0fe400078a08ff */
[C---:B--2---:R-:W-:Y:S01]  /*1c1f0*/  @P1 LEA R24, P2, R4.reuse, R141, 0x1 ;  /* 0x0000008d04181211 */ /* 0x044fe200078408ff */
[----:B------:R-:W-:Y:S01]  /*1c200*/  @!PT LDS RZ, [RZ] ;  /* 0x00000000fffff984 */ /* 0x000fe20000000800 */
[----:B------:R-:W-:Y:S01]  /*1c210*/  @!PT LDS RZ, [RZ] ;  /* 0x00000000fffff984 */ /* 0x000fe20000000800 */
[----:B------:R-:W-:Y:S01]  /*1c220*/  @!PT LDS RZ, [RZ] ;  /* 0x00000000fffff984 */ /* 0x000fe20000000800 */
[----:B------:R3:W-:Y:S01]  /*1c230*/  @P4 LDGSTS.E.BYPASS.LTC128B.128 [R237+0xd000], [R20.64] ;  /* 0x0d00000014ed4fae */ /* 0x0007e2000b901d46 */
[CC--:B------:R-:W-:Y:S02]  /*1c240*/  IADD3 R7, P3, R4.reuse, R225.reuse, RZ ;  /* 0x000000e104077210 */ /* 0x0c0fe40007f7e0ff */
        /* <DEDUP_REMOVED lines=69> */
[----:B------:R-:W2:Y:S04]  /*1c6a0*/  LD.E R49, [R50.64+0x18c] ;  /* 0x00018c0432317980 */ /* 0x000ea8000c101900 */
[----:B------:R-:W-:Y:S04]  /*1c6b0*/  LDSM.16.M88.4 R184, [R224] ;  /* 0x00000000e0b8783b */ /* 0x000fe80000000200 */
[----:B------:R-:W3:Y:S04]  /*1c6c0*/  LDSM.16.M88.4 R144, [R223+0x5800] ;  /* 0x00580000df90783b */ /* 0x000ee80000000200 */
[----:B----4-:R-:W4:Y:S04]  /*1c6d0*/  LDSM.16.M88.4 R12, [R223+0x4000] ;  /* 0x00400000df0c783b */ /* 0x010f280000000200 */
[----:B------:R-:W4:Y:S04]  /*1c6e0*/  LDSM.16.M88.4 R160, [R223+0x4800] ;  /* 0x00480000dfa0783b */ /* 0x000f280000000200 */
[----:B------:R-:W4:Y:S04]  /*1c6f0*/  LDSM.16.M88.4 R152, [R223+0x5000] ;  /* 0x00500000df98783b */ /* 0x000f280000000200 */
[----:B------:R-:W4:Y:S04]  /*1c700*/  LDSM.16.M88.4 R64, [R223+0x6000] ;  /* 0x00600000df40783b */ /* 0x000f280000000200 */
[----:B------:R-:W4:Y:S04]  /*1c710*/  LDSM.16.M88.4 R56, [R223+0x6800] ;  /* 0x00680000df38783b */ /* 0x000f280000000200 */
[----:B------:R-:W4:Y:S04]  /*1c720*/  LDSM.16.M88.4 R44, [R223+0x7000] ;  /* 0x00700000df2c783b */ /* 0x000f280000000200 */
[----:B-1----:R-:W1:Y:S04]  /*1c730*/  LDSM.16.M88.4 R32, [R223+0x7800] ;  /* 0x00780000df20783b */ /* 0x002e680000000200 */
[----:B-----5:R-:W-:Y:S04]  /*1c740*/  LDSM.16.M88.4 R8, [R222] ;  /* 0x00000000de08783b */ /* 0x020fe80000000200 */
[----:B------:R-:W5:Y:S04]  /*1c750*/  LDSM.16.M88.4 R4, [R211] ;  /* 0x00000000d304783b */ /* 0x000f680000000200 */
[----:B------:R-:W1:Y:S04]  /*1c760*/  LDSM.16.M88.4 R24, [R221] ;  /* 0x00000000dd18783b */ /* 0x000e680000000200 */
[----:B---3--:R-:W3:Y:S01]  /*1c770*/  LDSM.16.M88.4 R20, [R213] ;  /* 0x00000000d514783b */ /* 0x008ee20000000200 */
[C---:B------:R-:W-:Y:S03]  /*1c780*/  HMMA.16816.F32 R148, R184.reuse, R144, RZ ;  /* 0x00000090b894723c */ /* 0x040fe600000018ff */
[----:B------:R-:W1:Y:S04]  /*1c790*/  LDSM.16.M88.4 R36, [R212] ;  /* 0x00000000d424783b */ /* 0x000e680000000200 */
[----:B------:R-:W-:Y:S01]  /*1c7a0*/  LDSM.16.M88.4 R172, [R220] ;  /* 0x00000000dcac783b */ /* 0x000fe20000000200 */
[C---:B------:R-:W-:Y:S03]  /*1c7b0*/  HMMA.16816.F32 R144, R184.reuse, R146, RZ ;  /* 0x00000092b890723c */ /* 0x040fe600000018ff */
[----:B------:R-:W-:Y:S04]  /*1c7c0*/  LDSM.16.M88.4 R164, [R207] ;  /* 0x00000000cfa4783b */ /* 0x000fe80000000200 */
[----:B------:R-:W-:Y:S01]  /*1c7d0*/  LDSM.16.M88.4 R188, [R219] ;  /* 0x00000000dbbc783b */ /* 0x000fe20000000200 */
[C---:B----4-:R-:W-:Y:S03]  /*1c7e0*/  HMMA.16816.F32 R16, R184.reuse, R12, RZ ;  /* 0x0000000cb810723c */ /* 0x050fe600000018ff */
[----:B------:R-:W-:Y:S04]  /*1c7f0*/  LDSM.16.M88.4 R168, [R206] ;  /* 0x00000000cea8783b */ /* 0x000fe80000000200 */
[----:B------:R-:W-:Y:S01]  /*1c800*/  LDSM.16.M88.4 R180, [R224+0x2000] ;  /* 0x00200000e0b4783b */ /* 0x000fe20000000200 */
[C---:B------:R-:W-:Y:S03]  /*1c810*/  HMMA.16816.F32 R28, R184.reuse, R160, RZ ;  /* 0x000000a0b81c723c */ /* 0x040fe600000018ff */
[----:B------:R-:W-:Y:S04]  /*1c820*/  LDSM.16.M88.4 R176, [R217+0x7800] ;  /* 0x00780000d9b0783b */ /* 0x000fe80000000200 */
[----:B------:R-:W-:Y:S01]  /*1c830*/  LDSM.16.M88.4 R192, [R223+0x8800] ;  /* 0x00880000dfc0783b */ /* 0x000fe20000000200 */
[----:B------:R-:W-:Y:S03]  /*1c840*/  HMMA.16816.F32 R12, R184, R14, RZ ;  /* 0x0000000eb80c723c */ /* 0x000fe600000018ff */
[----:B------:R-:W-:Y:S01]  /*1c850*/  LDSM.16.M88.4 R196, [R206+0x3800] ;  /* 0x00380000cec4783b */ /* 0x000fe20000000200 */
[----:B------:R-:W-:-:S03]  /*1c860*/  ISETP.GE.AND P2, PT, R48, 0x3, PT ;  /* 0x000000033000780c */ /* 0x000fc60003f46270 */
        /* <DEDUP_REMOVED lines=10> */
[C---:B-1----:R-:W-:Y:S08]  /*1c910*/  HMMA.16816.F32 R40, R184.reuse, R32, RZ ;  /* 0x00000020b828723c */ /* 0x042ff000000018ff */
[----:B------:R-:W-:Y:S01]  /*1c920*/  HMMA.16816.F32 R184, R184, R34, RZ ;  /* 0x00000022b8b8723c */ /* 0x000fe200000018ff */
[----:B------:R-:W1:Y:S07]  /*1c930*/  LDSM.16.M88.4 R32, [R210] ;  /* 0x00000000d220783b */ /* 0x000e6e0000000200 */
[C---:B-----5:R-:W-:Y:S08]  /*1c940*/  HMMA.16816.F32 R148, R8.reuse, R4, R148 ;  /* 0x000000040894723c */ /* 0x060ff00000001894 */
[C---:B------:R-:W-:Y:S01]  /*1c950*/  HMMA.16816.F32 R144, R8.reuse, R6, R144 ;  /* 0x000000060890723c */ /* 0x040fe20000001890 */
[----:B------:R-:W4:Y:S07]  /*1c960*/  LDSM.16.M88.4 R4, [R217+0x4000] ;  /* 0x00400000d904783b */ /* 0x000f2e0000000200 */
[C---:B------:R-:W-:Y:S08]  /*1c970*/  HMMA.16816.F32 R16, R8.reuse, R24, R16 ;  /* 0x000000180810723c */ /* 0x040ff00000001810 */
[C---:B------:R-:W-:Y:S01]  /*1c980*/  HMMA.16816.F32 R12, R8.reuse, R26, R12 ;  /* 0x0000001a080c723c */ /* 0x040fe2000000180c */
[----:B------:R-:W5:Y:S07]  /*1c990*/  LDSM.16.M88.4 R24, [R209] ;  /* 0x00000000d118783b */ /* 0x000f6e0000000200 */
[C---:B---3--:R-:W-:Y:S08]  /*1c9a0*/  HMMA.16816.F32 R28, R8.reuse, R20, R28 ;  /* 0x00000014081c723c */ /* 0x048ff0000000181c */
[C---:B------:R-:W-:Y:S01]  /*1c9b0*/  HMMA.16816.F32 R160, R8.reuse, R22, R160 ;  /* 0x0000001608a0723c */ /* 0x040fe200000018a0 */
[----:B------:R-:W3:Y:S07]  /*1c9c0*/  LDSM.16.M88.4 R20, [R208] ;  /* 0x00000000d014783b */ /* 0x000eee0000000200 */
[C---:B------:R-:W-:Y:S08]  /*1c9d0*/  HMMA.16816.F32 R156, R8.reuse, R36, R156 ;  /* 0x00000024089c723c */ /* 0x040ff0000000189c */
[C---:B------:R-:W-:Y:S01]  /*1c9e0*/  HMMA.16816.F32 R152, R8.reuse, R38, R152 ;  /* 0x000000260898723c */ /* 0x040fe20000001898 */
[----:B------:R-:W2:Y:S07]  /*1c9f0*/  LDSM.16.M88.4 R36, [R217+0x4800] ;  /* 0x00480000d924783b */ /* 0x000eae0000000200 */
[C---:B-1----:R-:W-:Y:S08]  /*1ca00*/  HMMA.16816.F32 R140, R8.reuse, R32, R140 ;  /* 0x00000020088c723c */ /* 0x042ff0000000188c */
[----:B------:R-:W-:Y:S01]  /*1ca10*/  HMMA.16816.F32 R64, R8, R34, R64 ;  /* 0x000000220840723c */ /* 0x000fe20000001840 */
[----:B------:R-:W1:Y:S07]  /*1ca20*/  LDSM.16.M88.4 R32, [R217+0x5000] ;  /* 0x00500000d920783b */ /* 0x000e6e0000000200 */
[C---:B----4-:R-:W-:Y:S08]  /*1ca30*/  HMMA.16816.F32 R16, R172.reuse, R4, R16 ;  /* 0x00000004ac10723c */ /* 0x050ff00000001810 */
[----:B------:R-:W-:Y:S01]  /*1ca40*/  HMMA.16816.F32 R12, R172, R6, R12 ;  /* 0x00000006ac0c723c */ /* 0x000fe2000000180c */
[----:B------:R-:W4:Y:S07]  /*1ca50*/  LDSM.16.M88.4 R4, [R217+0x7000] ;  /* 0x00700000d904783b */ /* 0x000f2e0000000200 */
[C---:B-----5:R-:W-:Y:S08]  /*1ca60*/  HMMA.16816.F32 R60, R8.reuse, R24, R60 ;  /* 0x00000018083c723c */ /* 0x060ff0000000183c */
[C---:B------:R-:W-:Y:S01]  /*1ca70*/  HMMA.16816.F32 R56, R8.reuse, R26, R56 ;  /* 0x0000001a0838723c */ /* 0x040fe20000001838 */
[----:B------:R-:W5:Y:S07]  /*1ca80*/  LDSM.16.M88.4 R24, [R217+0x5800] ;  /* 0x00580000d918783b */ /* 0x000f6e0000000200 */
[C---:B---3--:R-:W-:Y:S08]  /*1ca90*/  HMMA.16816.F32 R52, R8.reuse, R20, R52 ;  /* 0x000000140834723c */ /* 0x048ff00000001834 */
[C---:B------:R-:W-:Y:S01]  /*1caa0*/  HMMA.16816.F32 R44, R8.reuse, R22, R44 ;  /* 0x00000016082c723c */ /* 0x040fe2000000182c */
[----:B------:R-:W3:Y:S07]  /*1cab0*/  LDSM.16.M88.4 R20, [R217+0x6000] ;  /* 0x00600000d914783b */ /* 0x000eee0000000200 */
[C---:B------:R-:W-:Y:S08]  /*1cac0*/  HMMA.16816.F32 R40, R8.reuse, R164, R40 ;  /* 0x000000a40828723c */ /* 0x040ff00000001828 */
[----:B------:R-:W-:Y:S01]  /*1cad0*/  HMMA.16816.F32 R184, R8, R166, R184 ;  /* 0x000000a608b8723c */ /* 0x000fe200000018b8 */
[----:B------:R-:W3:Y:S04]  /*1cae0*/  LDSM.16.M88.4 R8, [R217+0x6800] ;  /* 0x00680000d908783b */ /* 0x000ee80000000200 */
[----:B------:R-:W3:Y:S03]  /*1caf0*/  LDSM.16.M88.4 R164, [R206+0x800] ;  /* 0x00080000cea4783b */ /* 0x000ee60000000200 */
[C---:B--2---:R-:W-:Y:S08]  /*1cb00*/  HMMA.16816.F32 R28, R172.reuse, R36, R28 ;  /* 0x00000024ac1c723c */ /* 0x044ff0000000181c */
[C---:B------:R-:W-:Y:S01]  /*1cb10*/  HMMA.16816.F32 R160, R172.reuse, R38, R160 ;  /* 0x00000026aca0723c */ /* 0x040fe200000018a0 */
[----:B------:R-:W2:Y:S07]  /*1cb20*/  LDSM.16.M88.4 R36, [R206+0x1000] ;  /* 0x00100000ce24783b */ /* 0x000eae0000000200 */
[C---:B-1----:R-:W-:Y:S08]  /*1cb30*/  HMMA.16816.F32 R156, R172.reuse, R32, R156 ;  /* 0x00000020ac9c723c */ /* 0x042ff0000000189c */
[C---:B------:R-:W-:Y:S01]  /*1cb40*/  HMMA.16816.F32 R152, R172.reuse, R34, R152 ;  /* 0x00000022ac98723c */ /* 0x040fe20000001898 */
[----:B------:R-:W-:Y:S07]  /*1cb50*/  LDSM.16.M88.4 R32, [R206+0x1800] ;  /* 0x00180000ce20783b */ /* 0x000fee0000000200 */
[C---:B----4-:R-:W-:Y:S08]  /*1cb60*/  HMMA.16816.F32 R52, R172.reuse, R4, R52 ;  /* 0x00000004ac34723c */ /* 0x050ff00000001834 */
[C---:B------:R-:W-:Y:S01]  /*1cb70*/  HMMA.16816.F32 R44, R172.reuse, R6, R44 ;  /* 0x00000006ac2c723c */ /* 0x040fe2000000182c */
[----:B------:R-:W1:Y:S07]  /*1cb80*/  LDSM.16.M88.4 R4, [R223+0x8000] ;  /* 0x00800000df04783b */ /* 0x000e6e0000000200 */
[C---:B-----5:R-:W-:Y:S08]  /*1cb90*/  HMMA.16816.F32 R148, R172.reuse, R24, R148 ;  /* 0x00000018ac94723c */ /* 0x060ff00000001894 */
[C---:B------:R-:W-:Y:S01]  /*1cba0*/  HMMA.16816.F32 R144, R172.reuse, R26, R144 ;  /* 0x0000001aac90723c */ /* 0x040fe20000001890 */
[----:B------:R-:W4:Y:S07]  /*1cbb0*/  LDSM.16.M88.4 R24, [R206+0x2000] ;  /* 0x00200000ce18783b */ /* 0x000f2e0000000200 */
[C---:B---3--:R-:W-:Y:S08]  /*1cbc0*/  HMMA.16816.F32 R140, R172.reuse, R20, R140 ;  /* 0x00000014ac8c723c */ /* 0x048ff0000000188c */
[----:B------:R-:W-:Y:S01]  /*1cbd0*/  HMMA.16816.F32 R64, R172, R22, R64 ;  /* 0x00000016ac40723c */ /* 0x000fe20000001840 */
[----:B------:R-:W3:Y:S07]  /*1cbe0*/  LDSM.16.M88.4 R20, [R206+0x2800] ;  /* 0x00280000ce14783b */ /* 0x000eee0000000200 */
[C---:B------:R-:W-:Y:S08]  /*1cbf0*/  HMMA.16816.F32 R16, R188.reuse, R168, R16 ;  /* 0x000000a8bc10723c */ /* 0x040ff00000001810 */
[----:B------:R-:W-:Y:S01]  /*1cc00*/  HMMA.16816.F32 R12, R188, R170, R12 ;  /* 0x000000aabc0c723c */ /* 0x000fe2000000180c */
[----:B------:R-:W-:Y:S07]  /*1cc10*/  LDSM.16.M88.4 R168, [R223+0xa000] ;  /* 0x00a00000dfa8783b */ /* 0x000fee0000000200 */
[C---:B------:R-:W-:Y:S08]  /*1cc20*/  HMMA.16816.F32 R60, R172.reuse, R8, R60 ;  /* 0x00000008ac3c723c */ /* 0x040ff0000000183c */
[----:B------:R-:W-:Y:S01]  /*1cc30*/  HMMA.16816.F32 R56, R172, R10, R56 ;  /* 0x0000000aac38723c */ /* 0x000fe20000001838 */
[----:B------:R-:W-:Y:S07]  /*1cc40*/  LDSM.16.M88.4 R8, [R206+0x3000] ;  /* 0x00300000ce08783b */ /* 0x000fee0000000200 */
[C---:B------:R-:W-:Y:S08]  /*1cc50*/  HMMA.16816.F32 R28, R188.reuse, R164, R28 ;  /* 0x000000a4bc1c723c */ /* 0x040ff0000000181c */
[C---:B------:R-:W-:Y:S01]  /*1cc60*/  HMMA.16816.F32 R160, R188.reuse, R166, R160 ;  /* 0x000000a6bca0723c */ /* 0x040fe200000018a0 */
[----:B------:R-:W-:Y:S07]  /*1cc70*/  LDSM.16.M88.4 R164, [R205] ;  /* 0x00000000cda4783b */ /* 0x000fee0000000200 */
[C---:B--2---:R-:W-:Y:S08]  /*1cc80*/  HMMA.16816.F32 R156, R188.reuse, R36, R156 ;  /* 0x00000024bc9c723c */ /* 0x044ff0000000189c */
[----:B------:R-:W-:Y:S01]  /*1cc90*/  HMMA.16816.F32 R152, R188, R38, R152 ;  /* 0x00000026bc98723c */ /* 0x000fe20000001898 */
[----:B------:R-:W2:Y:S07]  /*1cca0*/  LDSM.16.M88.4 R36, [R222+0x2000] ;  /* 0x00200000de24783b */ /* 0x000eae0000000200 */
[C---:B-1----:R-:W-:Y:S08]  /*1ccb0*/  HMMA.16816.F32 R16, R180.reuse, R4, R16 ;  /* 0x00000004b410723c */ /* 0x042ff00000001810 */
[----:B------:R-:W-:Y:S01]  /*1ccc0*/  HMMA.16816.F32 R12, R180, R6, R12 ;  /* 0x00000006b40c723c */ /* 0x000fe2000000180c */
[----:B------:R-:W-:Y:S07]  /*1ccd0*/  LDSM.16.M88.4 R4, [R206+0x4000] ;  /* 0x00400000ce04783b */ /* 0x000fee0000000200 */
[C---:B------:R-:W-:Y:S08]  /*1cce0*/  HMMA.16816.F32 R148, R188.reuse, R32, R148 ;  /* 0x00000020bc94723c */ /* 0x040ff00000001894 */
[C---:B------:R-:W-:Y:S01]  /*1ccf0*/  HMMA.16816.F32 R144, R188.reuse, R34, R144 ;  /* 0x00000022bc90723c */ /* 0x040fe20000001890 */
[----:B------:R-:W-:Y:S07]  /*1cd00*/  LDSM.16.M88.4 R32, [R204] ;  /* 0x00000000cc20783b */ /* 0x000fee0000000200 */
[C---:B----4-:R-:W-:Y:S08]  /*1cd10*/  HMMA.16816.F32 R140, R188.reuse, R24, R140 ;  /* 0x00000018bc8c723c */ /* 0x050ff0000000188c */
[C---:B------:R-:W-:Y:S01]  /*1cd20*/  HMMA.16816.F32 R64, R188.reuse, R26, R64 ;  /* 0x0000001abc40723c */ /* 0x040fe20000001840 */
[----:B------:R-:W-:Y:S07]  /*1cd30*/  LDSM.16.M88.4 R24, [R220+0x2000] ;  /* 0x00200000dc18783b */ /* 0x000fee0000000200 */
[C---:B---3--:R-:W-:Y:S08]  /*1cd40*/  HMMA.16816.F32 R60, R188.reuse, R20, R60 ;  /* 0x00000014bc3c723c */ /* 0x048ff0000000183c */
[----:B------:R-:W-:Y:S01]  /*1cd50*/  HMMA.16816.F32 R56, R188, R22, R56 ;  /* 0x00000016bc38723c */ /* 0x000fe20000001838 */
[----:B------:R-:W1:Y:S07]  /*1cd60*/  LDSM.16.M88.4 R20, [R217+0x8000] ;  /* 0x00800000d914783b */ /* 0x000e6e0000000200 */
[C---:B------:R-:W-:Y:S08]  /*1cd70*/  HMMA.16816.F32 R40, R172.reuse, R176, R40 ;  /* 0x000000b0ac28723c */ /* 0x040ff00000001828 */
[----:B------:R-:W-:Y:S01]  /*1cd80*/  HMMA.16816.F32 R184, R172, R178, R184 ;  /* 0x000000b2acb8723c */ /* 0x000fe200000018b8 */
[----:B------:R-:W3:Y:S04]  /*1cd90*/  LDSM.16.M88.4 R176, [R223+0x9000] ;  /* 0x00900000dfb0783b */ /* 0x000ee80000000200 */
[----:B------:R-:W-:Y:S03]  /*1cda0*/  LDSM.16.M88.4 R172, [R223+0x9800] ;  /* 0x00980000dfac783b */ /* 0x000fe60000000200 */
[----:B--2---:R-:W-:Y:S08]  /*1cdb0*/  HMMA.16816.F32 R16, R36, R164, R16 ;  /* 0x000000a42410723c */ /* 0x004ff00000001810 */
[----:B------:R-:W-:Y:S08]  /*1cdc0*/  HMMA.16816.F32 R28, R180, R192, R28 ;  /* 0x000000c0b41c723c */ /* 0x000ff0000000181c */
[----:B------:R-:W-:Y:S01]  /*1cdd0*/  HMMA.16816.F32 R12, R36, R166, R12 ;  /* 0x000000a6240c723c */ /* 0x000fe2000000180c */
[----:B------:R-:W-:Y:S07]  /*1cde0*/  LDSM.16.M88.4 R164, [R223+0xa800] ;  /* 0x00a80000dfa4783b */ /* 0x000fee0000000200 */
[----:B------:R-:W-:Y:S08]  /*1cdf0*/  HMMA.16816.F32 R160, R180, R194, R160 ;  /* 0x000000c2b4a0723c */ /* 0x000ff000000018a0 */
[C---:B------:R-:W-:Y:S08]  /*1ce00*/  HMMA.16816.F32 R52, R188.reuse, R8, R52 ;  /* 0x00000008bc34723c */ /* 0x040ff00000001834 */
[C---:B------:R-:W-:Y:S01]  /*1ce10*/  HMMA.16816.F32 R44, R188.reuse, R10, R44 ;  /* 0x0000000abc2c723c */ /* 0x040fe2000000182c */
[----:B------:R-:W2:Y:S07]  /*1ce20*/  LDSM.16.M88.4 R8, [R219+0x2000] ;  /* 0x00200000db08783b */ /* 0x000eae0000000200 */
[C---:B------:R-:W-:Y:S08]  /*1ce30*/  HMMA.16816.F32 R40, R188.reuse, R196, R40 ;  /* 0x000000c4bc28723c */ /* 0x040ff00000001828 */
[----:B------:R-:W-:Y:S01]  /*1ce40*/  HMMA.16816.F32 R188, R188, R198, R184 ;  /* 0x000000c6bcbc723c */ /* 0x000fe200000018b8 */
[----:B------:R-:W4:Y:S07]  /*1ce50*/  LDSM.16.M88.4 R184, [R217+0x8800] ;  /* 0x00880000d9b8783b */ /* 0x000f2e0000000200 */
[----:B-1----:R-:W-:Y:S08]  /*1ce60*/  HMMA.16816.F32 R16, R24, R20, R16 ;  /* 0x000000141810723c */ /* 0x002ff00000001810 */
[----:B------:R-:W-:Y:S08]  /*1ce70*/  HMMA.16816.F32 R28, R36, R32, R28 ;  /* 0x00000020241c723c */ /* 0x000ff0000000181c */
[----:B------:R-:W-:Y:S01]  /*1ce80*/  HMMA.16816.F32 R12, R24, R22, R12 ;  /* 0x00000016180c723c */ /* 0x000fe2000000180c */
[----:B------:R-:W-:Y:S07]  /*1ce90*/  LDSM.16.M88.4 R20, [R206+0x4800] ;  /* 0x00480000ce14783b */ /* 0x000fee0000000200 */
[----:B------:R-:W-:Y:S01]  /*1cea0*/  HMMA.16816.F32 R160, R36, R34, R160 ;  /* 0x0000002224a0723c */ /* 0x000fe200000018a0 */
[----:B------:R-:W1:Y:S07]  /*1ceb0*/  LDSM.16.M88.4 R32, [R203] ;  /* 0x00000000cb20783b */ /* 0x000e6e0000000200 */
[C---:B---3--:R-:W-:Y:S08]  /*1cec0*/  HMMA.16816.F32 R156, R180.reuse, R176, R156 ;  /* 0x000000b0b49c723c */ /* 0x048ff0000000189c */
[----:B------:R-:W-:Y:S08]  /*1ced0*/  HMMA.16816.F32 R152, R180, R178, R152 ;  /* 0x000000b2b498723c */ /* 0x000ff00000001898 */
[C---:B--2---:R-:W-:Y:S08]  /*1cee0*/  HMMA.16816.F32 R16, R8.reuse, R4, R16 ;  /* 0x000000040810723c */ /* 0x044ff00000001810 */
[----:B------:R-:W-:Y:S01]  /*1cef0*/  HMMA.16816.F32 R12, R8, R6, R12 ;  /* 0x00000006080c723c */ /* 0x000fe2000000180c */
[----:B------:R-:W2:Y:S07]  /*1cf00*/  LDSM.16.M88.4 R4, [R217+0x9000] ;  /* 0x00900000d904783b */ /* 0x000eae0000000200 */
[----:B----4-:R-:W-:Y:S08]  /*1cf10*/  HMMA.16816.F32 R28, R24, R184, R28 ;  /* 0x000000b8181c723c */ /* 0x010ff0000000181c */
[C---:B-1----:R-:W-:Y:S08]  /*1cf20*/  HMMA.16816.F32 R156, R36.reuse, R32, R156 ;  /* 0x00000020249c723c */ /* 0x042ff0000000189c */
[----:B------:R-:W-:Y:S01]  /*1cf30*/  HMMA.16816.F32 R152, R36, R34, R152 ;  /* 0x000000222498723c */ /* 0x000fe20000001898 */
[-C--:B------:R-:W-:Y:S01]  /*1cf40*/  FMUL.FTZ R16, R16, R49.reuse ;  /* 0x0000003110107220 */ /* 0x080fe20000410000 */
[----:B------:R-:W-:Y:S01]  /*1cf50*/  LDSM.16.M88.4 R32, [R206+0x5000] ;  /* 0x00500000ce20783b */ /* 0x000fe20000000200 */
[----:B------:R-:W-:-:S02]  /*1cf60*/  FMUL.FTZ R17, R17, R49 ;  /* 0x0000003111117220 */ /* 0x000fc40000410000 */
[----:B------:R-:W-:-:S03]  /*1cf70*/  FMUL.FTZ R18, R18, R49 ;  /* 0x0000003112127220 */ /* 0x000fc60000410000 */
[----:B------:R-:W-:Y:S01]  /*1cf80*/  HMMA.16816.F32 R60, R180, R164, R60 ;  /* 0x000000a4b43c723c */ /* 0x000fe2000000183c */
[----:B------:R-:W-:-:S07]  /*1cf90*/  FMUL.FTZ R19, R19, R49 ;  /* 0x0000003113137220 */ /* 0x000fce0000410000 */
[C---:B------:R-:W-:Y:S01]  /*1cfa0*/  HMMA.16816.F32 R56, R180.reuse, R166, R56 ;  /* 0x000000a6b438723c */ /* 0x040fe20000001838 */
[----:B------:R-:W1:Y:S01]  /*1cfb0*/  LDSM.16.M88.4 R164, [R202] ;  /* 0x00000000caa4783b */ /* 0x000e620000000200 */
[----:B------:R-:W-:Y:S06]  /*1cfc0*/  MUFU.TANH R133, R16 ;  /* 0x0000001000857308 */ /* 0x000fec0000002400 */
[----:B------:R-:W-:Y:S02]  /*1cfd0*/  HMMA.16816.F32 R140, R180, R168, R140 ;  /* 0x000000a8b48c723c */ /* 0x000fe4000000188c */
[----:B------:R-:W3:Y:S08]  /*1cfe0*/  MUFU.TANH R137, R17 ;  /* 0x0000001100897308 */ /* 0x000ef00000002400 */
[----:B------:R-:W-:Y:S01]  /*1cff0*/  MUFU.TANH R136, R18 ;  /* 0x0000001200887308 */ /* 0x000fe20000002400 */
[----:B------:R-:W-:Y:S07]  /*1d000*/  HMMA.16816.F32 R28, R8, R20, R28 ;  /* 0x00000014081c723c */ /* 0x000fee000000181c */
[----:B------:R4:W5:Y:S01]  /*1d010*/  MUFU.TANH R168, R19 ;  /* 0x0000001300a87308 */ /* 0x0009620000002400 */
[----:B------:R-:W-:Y:S01]  /*1d020*/  HMMA.16816.F32 R148, R180, R172, R148 ;  /* 0x000000acb494723c */ /* 0x000fe20000001894 */
[----:B------:R-:W-:-:S02]  /*1d030*/  FMUL.FTZ R12, R12, R49 ;  /* 0x000000310c0c7220 */ /* 0x000fc40000410000 */
[-C--:B------:R-:W-:Y:S01]  /*1d040*/  FMUL.FTZ R13, R13, R49.reuse ;  /* 0x000000310d0d7220 */ /* 0x080fe20000410000 */
[----:B----4-:R-:W4:Y:S04]  /*1d050*/  LDSM.16.M88.4 R16, [R223+0xb000] ;  /* 0x00b00000df10783b */ /* 0x010f280000000200 */
[----:B------:R-:W-:Y:S01]  /*1d060*/  HMMA.16816.F32 R144, R180, R174, R144 ;  /* 0x000000aeb490723c */ /* 0x000fe20000001890 */
[-C--:B------:R-:W-:Y:S02]  /*1d070*/  FMUL.FTZ R14, R14, R49.reuse ;  /* 0x000000310e0e7220 */ /* 0x080fe40000410000 */
[----:B------:R-:W-:-:S05]  /*1d080*/  FMUL.FTZ R15, R15, R49 ;  /* 0x000000310f0f7220 */ /* 0x000fca0000410000 */
[C---:B--2---:R-:W-:Y:S01]  /*1d090*/  HMMA.16816.F32 R156, R24.reuse, R4, R156 ;  /* 0x00000004189c723c */ /* 0x044fe2000000189c */
[----:B------:R-:W2:Y:S07]  /*1d0a0*/  MUFU.TANH R169, R12 ;  /* 0x0000000c00a97308 */ /* 0x000eae0000002400 */
[----:B------:R-:W-:Y:S01]  /*1d0b0*/  HMMA.16816.F32 R152, R24, R6, R152 ;  /* 0x000000061898723c */ /* 0x000fe20000001898 */
[----:B------:R-:W1:Y:S01]  /*1d0c0*/  LDSM.16.M88.4 R4, [R201] ;  /* 0x00000000c904783b */ /* 0x000e620000000200 */
[----:B------:R-:W1:Y:S06]  /*1d0d0*/  MUFU.TANH R172, R14 ;  /* 0x0000000e00ac7308 */ /* 0x000e6c0000002400 */
[----:B------:R-:W-:Y:S02]  /*1d0e0*/  HMMA.16816.F32 R64, R180, R170, R64 ;  /* 0x000000aab440723c */ /* 0x000fe40000001840 */
[----:B------:R-:W1:Y:S08]  /*1d0f0*/  MUFU.TANH R170, R13 ;  /* 0x0000000d00aa7308 */ /* 0x000e700000002400 */
[----:B------:R2:W1:Y:S01]  /*1d100*/  MUFU.TANH R173, R15 ;  /* 0x0000000f00ad7308 */ /* 0x0004620000002400 */
[----:B------:R-:W-:-:S02]  /*1d110*/  FMUL.FTZ R28, R28, R49 ;  /* 0x000000311c1c7220 */ /* 0x000fc40000410000 */
[-C--:B------:R-:W-:Y:S01]  /*1d120*/  FMUL.FTZ R29, R29, R49.reuse ;  /* 0x000000311d1d7220 */ /* 0x080fe20000410000 */
[----:B--2---:R-:W2:Y:S01]  /*1d130*/  LDSM.16.M88.4 R12, [R217+0x9800] ;  /* 0x00980000d90c783b */ /* 0x004ea20000000200 */
[-C--:B------:R-:W-:Y:S02]  /*1d140*/  FMUL.FTZ R30, R30, R49.reuse ;  /* 0x000000311e1e7220 */ /* 0x080fe40000410000 */
[-C--:B------:R-:W-:Y:S01]  /*1d150*/  FMUL.FTZ R31, R31, R49.reuse ;  /* 0x000000311f1f7220 */ /* 0x080fe20000410000 */
[----:B------:R-:W-:Y:S01]  /*1d160*/  HMMA.16816.F32 R160, R24, R186, R160 ;  /* 0x000000ba18a0723c */ /* 0x000fe200000018a0 */
[----:B------:R-:W-:Y:S07]  /*1d170*/  MUFU.TANH R171, R28 ;  /* 0x0000001c00ab7308 */ /* 0x000fee0000002400 */
[C---:B-1----:R-:W-:Y:S01]  /*1d180*/  HMMA.16816.F32 R148, R36.reuse, R164, R148 ;  /* 0x000000a42494723c */ /* 0x042fe20000001894 */
[----:B------:R-:W-:Y:S07]  /*1d190*/  MUFU.TANH R174, R29 ;  /* 0x0000001d00ae7308 */ /* 0x000fee0000002400 */
[----:B------:R-:W-:Y:S01]  /*1d1a0*/  HMMA.16816.F32 R144, R36, R166, R144 ;  /* 0x000000a62490723c */ /* 0x000fe20000001890 */
[----:B------:R-:W1:Y:S08]  /*1d1b0*/  MUFU.TANH R175, R30 ;  /* 0x0000001e00af7308 */ /* 0x000e700000002400 */
[----:B------:R1:W1:Y:S01]  /*1d1c0*/  MUFU.TANH R177, R31 ;  /* 0x0000001f00b17308 */ /* 0x0002620000002400 */
[C---:B----4-:R-:W-:Y:S08]  /*1d1d0*/  HMMA.16816.F32 R52, R180.reuse, R16, R52 ;  /* 0x00000010b434723c */ /* 0x050ff00000001834 */
[----:B------:R-:W-:Y:S01]  /*1d1e0*/  HMMA.16816.F32 R44, R180, R18, R44 ;  /* 0x00000012b42c723c */ /* 0x000fe2000000182c */
[----:B------:R-:W-:Y:S04]  /*1d1f0*/  LDSM.16.M88.4 R16, [R206+0x5800] ;  /* 0x00580000ce10783b */ /* 0x000fe80000000200 */
[----:B-1----:R-:W1:Y:S03]  /*1d200*/  LDSM.16.M88.4 R28, [R217+0xa000] ;  /* 0x00a00000d91c783b */ /* 0x002e660000000200 */
[----:B------:R-:W-:Y:S08]  /*1d210*/  HMMA.16816.F32 R140, R36, R4, R140 ;  /* 0x00000004248c723c */ /* 0x000ff0000000188c */
[----:B------:R-:W-:Y:S01]  /*1d220*/  HMMA.16816.F32 R160, R8, R22, R160 ;  /* 0x0000001608a0723c */ /* 0x000fe200000018a0 */
[----:B------:R-:W4:Y:S07]  /*1d230*/  LDSM.16.M88.4 R20, [R200] ;  /* 0x00000000c814783b */ /* 0x000f2e0000000200 */
[C---:B--2---:R-:W-:Y:S08]  /*1d240*/  HMMA.16816.F32 R148, R24.reuse, R12, R148 ;  /* 0x0000000c1894723c */ /* 0x044ff00000001894 */
[----:B------:R-:W-:Y:S01]  /*1d250*/  HMMA.16816.F32 R144, R24, R14, R144 ;  /* 0x0000000e1890723c */ /* 0x000fe20000001890 */
[----:B------:R-:W2:Y:S07]  /*1d260*/  LDSM.16.M88.4 R12, [R223+0xb800] ;  /* 0x00b80000df0c783b */ /* 0x000eae0000000200 */
[----:B------:R-:W-:Y:S01]  /*1d270*/  HMMA.16816.F32 R64, R36, R6, R64 ;  /* 0x000000062440723c */ /* 0x000fe20000001840 */
[----:B------:R-:W2:Y:S07]  /*1d280*/  LDSM.16.M88.4 R4, [R206+0x6000] ;  /* 0x00600000ce04783b */ /* 0x000eae0000000200 */
[----:B-1----:R-:W-:Y:S08]  /*1d290*/  HMMA.16816.F32 R140, R24, R28, R140 ;  /* 0x0000001c188c723c */ /* 0x002ff0000000188c */
[C---:B------:R-:W-:Y:S08]  /*1d2a0*/  HMMA.16816.F32 R148, R8.reuse, R16, R148 ;  /* 0x000000100894723c */ /* 0x040ff00000001894 */
[----:B------:R-:W-:Y:S01]  /*1d2b0*/  HMMA.16816.F32 R144, R8, R18, R144 ;  /* 0x000000120890723c */ /* 0x000fe20000001890 */
[----:B------:R-:W1:Y:S07]  /*1d2c0*/  LDSM.16.M88.4 R16, [R217+0xa800] ;  /* 0x00a80000d910783b */ /* 0x000e6e0000000200 */
[----:B------:R-:W-:Y:S01]  /*1d2d0*/  HMMA.16816.F32 R64, R24, R30, R64 ;  /* 0x0000001e1840723c */ /* 0x000fe20000001840 */
[----:B------:R-:W1:Y:S07]  /*1d2e0*/  LDSM.16.M88.4 R28, [R139] ;  /* 0x000000008b1c783b */ /* 0x000e6e0000000200 */
[----:B----4-:R-:W-:Y:S08]  /*1d2f0*/  HMMA.16816.F32 R60, R36, R20, R60 ;  /* 0x00000014243c723c */ /* 0x010ff0000000183c */
[----:B--2---:R-:W-:Y:S01]  /*1d300*/  HMMA.16816.F32 R40, R180, R12, R40 ;  /* 0x0000000cb428723c */ /* 0x004fe20000001828 */
[----:B------:R-:W2:Y:S07]  /*1d310*/  S2R R12, SR_TID.X ;  /* 0x00000000000c7919 */ /* 0x000eae0000002100 */
[----:B------:R-:W-:Y:S08]  /*1d320*/  HMMA.16816.F32 R140, R8, R4, R140 ;  /* 0x00000004088c723c */ /* 0x000ff0000000188c */
[----:B------:R-:W-:Y:S01]  /*1d330*/  HMMA.16816.F32 R56, R36, R22, R56 ;  /* 0x000000162438723c */ /* 0x000fe20000001838 */
[----:B------:R-:W4:Y:S07]  /*1d340*/  LDSM.16.M88.4 R20, [R206+0x6800] ;  /* 0x00680000ce14783b */ /* 0x000f2e0000000200 */
[----:B------:R-:W-:Y:S01]  /*1d350*/  HMMA.16816.F32 R64, R8, R6, R64 ;  /* 0x000000060840723c */ /* 0x000fe20000001840 */
[----:B------:R-:W3:Y:S01]  /*1d360*/  LDSM.16.M88.4 R4, [R217+0xb000] ;  /* 0x00b00000d904783b */ /* 0x000ee20000000200 */
[----:B------:R-:W-:-:S02]  /*1d370*/  FMUL.FTZ R147, R147, R49 ;  /* 0x0000003193937220 */ /* 0x000fc40000410000 */
[----:B--2---:R-:W-:-:S04]  /*1d380*/  IMAD.SHL.U32 R12, R12, 0x2, RZ ;  /* 0x000000020c0c7824 */ /* 0x004fc800078e00ff */
[----:B-1----:R-:W-:Y:S01]  /*1d390*/  HMMA.16816.F32 R60, R24, R16, R60 ;  /* 0x00000010183c723c */ /* 0x002fe2000000183c */
[----:B------:R-:W-:Y:S01]  /*1d3a0*/  FMUL.FTZ R140, R140, R49 ;  /* 0x000000318c8c7220 */ /* 0x000fe20000410000 */
[----:B------:R-:W-:Y:S06]  /*1d3b0*/  MUFU.TANH R167, R147 ;  /* 0x0000009300a77308 */ /* 0x000fec0000002400 */
[----:B------:R-:W-:Y:S02]  /*1d3c0*/  HMMA.16816.F32 R188, R180, R14, R188 ;  /* 0x0000000eb4bc723c */ /* 0x000fe400000018bc */
[----:B------:R1:W-:Y:S06]  /*1d3d0*/  MUFU.TANH R147, R140 ;  /* 0x0000008c00937308 */ /* 0x0003ec0000002400 */
[----:B------:R-:W-:Y:S08]  /*1d3e0*/  HMMA.16816.F32 R52, R36, R28, R52 ;  /* 0x0000001c2434723c */ /* 0x000ff00000001834 */
[----:B------:R-:W-:Y:S01]  /*1d3f0*/  HMMA.16816.F32 R156, R8, R32, R156 ;  /* 0x00000020089c723c */ /* 0x000fe2000000189c */
[----:B-1----:R-:W-:-:S02]  /*1d400*/  LOP3.LUT R140, R12, 0x6, RZ, 0xc0, !PT ;  /* 0x000000060c8c7812 */ /* 0x002fc400078ec0ff */
[----:B------:R-:W1:Y:S05]  /*1d410*/  LDSM.16.M88.4 R12, [R138] ;  /* 0x000000008a0c783b */ /* 0x000e6a0000000200 */
[----:B------:R-:W-:Y:S01]  /*1d420*/  HMMA.16816.F32 R56, R24, R18, R56 ;  /* 0x000000121838723c */ /* 0x000fe20000001838 */
[----:B------:R-:W-:Y:S02]  /*1d430*/  IMAD R140, R240, 0x80, R140 ;  /* 0x00000080f08c7824 */ /* 0x000fe400078e028c */
[-C--:B------:R-:W-:Y:S02]  /*1d440*/  FMUL.FTZ R32, R161, R49.reuse ;  /* 0x00000031a1207220 */ /* 0x080fe40000410000 */
[----:B------:R-:W-:Y:S01]  /*1d450*/  FMUL.FTZ R160, R160, R49 ;  /* 0x00000031a0a07220 */ /* 0x000fe20000410000 */
[----:B------:R-:W-:-:S02]  /*1d460*/  IADD3 R16, R140, 0x1, RZ ;  /* 0x000000018c107810 */ /* 0x000fc40007ffe0ff */
[----:B------:R-:W-:Y:S01]  /*1d470*/  HMMA.16816.F32 R152, R8, R34, R152 ;  /* 0x000000220898723c */ /* 0x000fe20000001898 */
[-C--:B------:R-:W-:Y:S02]  /*1d480*/  FMUL.FTZ R33, R162, R49.reuse ;  /* 0x00000031a2217220 */ /* 0x080fe40000410000 */
[----:B------:R-:W-:-:S05]  /*1d490*/  FMUL.FTZ R161, R163, R49 ;  /* 0x00000031a3a17220 */ /* 0x000fca0000410000 */
[----:B----4-:R-:W-:Y:S01]  /*1d4a0*/  HMMA.16816.F32 R60, R8, R20, R60 ;  /* 0x00000014083c723c */ /* 0x010fe2000000183c */
[C---:B------:R-:W-:Y:S02]  /*1d4b0*/  ISETP.GE.AND P6, PT, R16.reuse, R0, PT ;  /* 0x000000001000720c */ /* 0x040fe40003fc6270 */
[----:B------:R-:W-:Y:S01]  /*1d4c0*/  ISETP.GE.AND P4, PT, R16, R2, PT ;  /* 0x000000021000720c */ /* 0x000fe20003f86270 */
[-C--:B------:R-:W-:Y:S01]  /*1d4d0*/  FMUL.FTZ R34, R156, R49.reuse ;  /* 0x000000319c227220 */ /* 0x080fe20000410000 */
[----:B------:R-:W-:Y:S01]  /*1d4e0*/  MUFU.TANH R160, R160 ;  /* 0x000000a000a07308 */ /* 0x000fe20000002400 */
[-C--:B------:R-:W-:Y:S02]  /*1d4f0*/  FMUL.FTZ R35, R157, R49.reuse ;  /* 0x000000319d237220 */ /* 0x080fe40000410000 */
[----:B---3--:R-:W-:Y:S01]  /*1d500*/  HMMA.16816.F32 R52, R24, R4, R52 ;  /* 0x000000041834723c */ /* 0x008fe20000001834 */
[-C--:B------:R-:W-:Y:S01]  /*1d510*/  FMUL.FTZ R156, R158, R49.reuse ;  /* 0x000000319e9c7220 */ /* 0x080fe20000410000 */
[----:B------:R-:W-:Y:S01]  /*1d520*/  FSEL R179, R137, -INF , !P6 ;  /* 0xff80000089b37808 */ /* 0x000fe20007000000 */
[-C--:B------:R-:W-:Y:S01]  /*1d530*/  FMUL.FTZ R157, R159, R49.reuse ;  /* 0x000000319f9d7220 */ /* 0x080fe20000410000 */
[----:B-----5:R-:W-:Y:S01]  /*1d540*/  FSEL R180, R168, -INF , !P4 ;  /* 0xff800000a8b47808 */ /* 0x020fe20006000000 */
[----:B------:R-:W-:Y:S03]  /*1d550*/  MUFU.TANH R32, R32 ;  /* 0x0000002000207308 */ /* 0x000fe60000002400 */
[----:B------:R-:W-:Y:S01]  /*1d560*/  HMMA.16816.F32 R44, R36, R30, R44 ;  /* 0x0000001e242c723c */ /* 0x000fe2000000182c */
[C---:B------:R-:W-:Y:S01]  /*1d570*/  IADD3 R5, R140.reuse, 0x8, RZ ;  /* 0x000000088c057810 */ /* 0x040fe20007ffe0ff */
[-C--:B------:R-:W-:Y:S01]  /*1d580*/  FMUL.FTZ R65, R65, R49.reuse ;  /* 0x0000003141417220 */ /* 0x080fe20000410000 */
[----:B------:R-:W-:Y:S01]  /*1d590*/  IADD3 R4, R140, 0x9, RZ ;  /* 0x000000098c047810 */ /* 0x000fe20007ffe0ff */
[----:B------:R-:W-:Y:S01]  /*1d5a0*/  FMUL.FTZ R66, R66, R49 ;  /* 0x0000003142427220 */ /* 0x000fe20000410000 */
[----:B------:R-:W2:Y:S03]  /*1d5b0*/  MUFU.TANH R33, R33 ;  /* 0x0000002100217308 */ /* 0x000ea60000002400 */
[----:B------:R-:W-:Y:S01]  /*1d5c0*/  HMMA.16816.F32 R56, R8, R22, R56 ;  /* 0x000000160838723c */ /* 0x000fe20000001838 */
[----:B------:R-:W3:Y:S01]  /*1d5d0*/  LDSM.16.M88.4 R20, [R217+0xb800] ;  /* 0x00b80000d914783b */ /* 0x000ee20000000200 */
[----:B------:R-:W-:-:S03]  /*1d5e0*/  ISETP.GE.AND P5, PT, R5, R0, PT ;  /* 0x000000000500720c */ /* 0x000fc60003fa6270 */
[----:B------:R-:W4:Y:S01]  /*1d5f0*/  MUFU.TANH R161, R161 ;  /* 0x000000a100a17308 */ /* 0x000f220000002400 */
[----:B------:R-:W-:Y:S01]  /*1d600*/  ISETP.GE.AND P3, PT, R5, R2, PT ;  /* 0x000000020500720c */ /* 0x000fe20003f66270 */
[-C--:B------:R-:W-:Y:S01]  /*1d610*/  FMUL.FTZ R64, R64, R49.reuse ;  /* 0x0000003140407220 */ /* 0x080fe20000410000 */
[C---:B------:R-:W-:Y:S01]  /*1d620*/  ISETP.GE.AND P6, PT, R4.reuse, R0, PT ;  /* 0x000000000400720c */ /* 0x040fe20003fc6270 */
[----:B------:R-:W-:Y:S01]  /*1d630*/  FMUL.FTZ R67, R67, R49 ;  /* 0x0000003143437220 */ /* 0x000fe20000410000 */
[----:B------:R-:W-:Y:S01]  /*1d640*/  ISETP.GE.AND P4, PT, R4, R2, PT ;  /* 0x000000020400720c */ /* 0x000fe20003f86270 */
[----:B------:R-:W5:Y:S01]  /*1d650*/  LDSM.16.M88.4 R16, [R206+0x7000] ;  /* 0x00700000ce10783b */ /* 0x000f620000000200 */
[C---:B------:R-:W-:Y:S02]  /*1d660*/  IADD3 R5, R140.reuse, 0x10, RZ ;  /* 0x000000108c057810 */ /* 0x040fe40007ffe0ff */
[----:B------:R-:W-:Y:S01]  /*1d670*/  IADD3 R4, R140, 0x11, RZ ;  /* 0x000000118c047810 */ /* 0x000fe20007ffe0ff */
[----:B------:R-:W-:Y:S01]  /*1d680*/  MUFU.TANH R34, R34 ;  /* 0x0000002200227308 */ /* 0x000fe20000002400 */
[----:B------:R-:W-:-:S02]  /*1d690*/  FSEL R182, R169, -INF , !P5 ;  /* 0xff800000a9b67808 */ /* 0x000fc40006800000 */
[----:B------:R-:W-:Y:S02]  /*1d6a0*/  FSEL R183, R172, -INF , !P3 ;  /* 0xff800000acb77808 */ /* 0x000fe40005800000 */
[----:B------:R-:W-:Y:S02]  /*1d6b0*/  FSEL R181, R170, -INF , !P6 ;  /* 0xff800000aab57808 */ /* 0x000fe40007000000 */
[----:B------:R-:W-:Y:S01]  /*1d6c0*/  FSEL R184, R173, -INF , !P4 ;  /* 0xff800000adb87808 */ /* 0x000fe20006000000 */
[----:B------:R-:W-:Y:S01]  /*1d6d0*/  MUFU.TANH R35, R35 ;  /* 0x0000002300237308 */ /* 0x000fe20000002400 */
[C---:B------:R-:W-:Y:S02]  /*1d6e0*/  ISETP.GE.AND P5, PT, R5.reuse, R0, PT ;  /* 0x000000000500720c */ /* 0x040fe40003fa6270 */
[----:B------:R-:W-:Y:S02]  /*1d6f0*/  ISETP.GE.AND P3, PT, R5, R2, PT ;  /* 0x000000020500720c */ /* 0x000fe40003f66270 */
[----:B------:R-:W-:-:S02]  /*1d700*/  ISETP.GE.AND P6, PT, R4, R0, PT ;  /* 0x000000000400720c */ /* 0x000fc40003fc6270 */
[----:B------:R-:W-:Y:S01]  /*1d710*/  ISETP.GE.AND P4, PT, R4, R2, PT ;  /* 0x000000020400720c */ /* 0x000fe20003f86270 */
[----:B------:R-:W1:Y:S01]  /*1d720*/  MUFU.TANH R156, R156 ;  /* 0x0000009c009c7308 */ /* 0x000e620000002400 */
[C---:B------:R-:W-:Y:S02]  /*1d730*/  IADD3 R5, R140.reuse, 0x18, RZ ;  /* 0x000000188c057810 */ /* 0x040fe40007ffe0ff */
[----:B------:R-:W-:-:S05]  /*1d740*/  IADD3 R4, R140, 0x19, RZ ;  /* 0x000000198c047810 */ /* 0x000fca0007ffe0ff */
[----:B------:R-:W2:Y:S01]  /*1d750*/  MUFU.TANH R157, R157 ;  /* 0x0000009d009d7308 */ /* 0x000ea20000002400 */
[----:B------:R-:W-:Y:S02]  /*1d760*/  FSEL R178, R175, -INF , !P3 ;  /* 0xff800000afb27808 */ /* 0x000fe40005800000 */
[----:B------:R-:W-:Y:S02]  /*1d770*/  FSEL R177, R177, -INF , !P4 ;  /* 0xff800000b1b17808 */ /* 0x000fe40006000000 */
[----:B------:R-:W-:-:S03]  /*1d780*/  ISETP.GE.AND P3, PT, R5, R2, PT ;  /* 0x000000020500720c */ /* 0x000fc60003f66270 */
[----:B------:R3:W-:Y:S01]  /*1d790*/  MUFU.TANH R162, R65 ;  /* 0x0000004100a27308 */ /* 0x0007e20000002400 */
[----:B------:R-:W-:Y:S01]  /*1d7a0*/  ISETP.GE.AND P4, PT, R4, R2, PT ;  /* 0x000000020400720c */ /* 0x000fe20003f86270 */
[----:B-1----:R-:W-:Y:S01]  /*1d7b0*/  HMMA.16816.F32 R40, R36, R12, R40 ;  /* 0x0000000c2428723c */ /* 0x002fe20000001828 */
[----:B------:R-:W-:-:S05]  /*1d7c0*/  FMUL.FTZ R152, R152, R49 ;  /* 0x0000003198987220 */ /* 0x000fca0000410000 */
[----:B------:R1:W-:Y:S01]  /*1d7d0*/  MUFU.TANH R164, R66 ;  /* 0x0000004200a47308 */ /* 0x0003e20000002400 */
[----:B------:R-:W-:Y:S01]  /*1d7e0*/  FMUL.FTZ R13, R63, R49 ;  /* 0x000000313f0d7220 */ /* 0x000fe20000410000 */
[----:B--2---:R-:W-:Y:S02]  /*1d7f0*/  FSEL R63, R33, -INF , !P3 ;  /* 0xff800000213f7808 */ /* 0x004fe40005800000 */
[----:B---3--:R-:W-:Y:S02]  /*1d800*/  FSEL R65, R174, -INF , !P6 ;  /* 0xff800000ae417808 */ /* 0x008fe40007000000 */
[----:B------:R-:W-:Y:S02]  /*1d810*/  ISETP.GE.AND P6, PT, R4, R0, PT ;  /* 0x000000000400720c */ /* 0x000fe40003fc6270 */
[----:B------:R-:W-:Y:S02]  /*1d820*/  IADD3 R4, R140, 0x21, RZ ;  /* 0x000000218c047810 */ /* 0x000fe40007ffe0ff */
[----:B-1----:R-:W-:-:S02]  /*1d830*/  FSEL R66, R171, -INF , !P5 ;  /* 0xff800000ab427808 */ /* 0x002fc40006800000 */
[----:B------:R-:W-:Y:S02]  /*1d840*/  ISETP.GE.AND P5, PT, R5, R0, PT ;  /* 0x000000000500720c */ /* 0x000fe40003fa6270 */
[----:B------:R-:W-:Y:S01]  /*1d850*/  IADD3 R5, R140, 0x20, RZ ;  /* 0x000000208c057810 */ /* 0x000fe20007ffe0ff */
[----:B------:R1:W-:Y:S01]  /*1d860*/  MUFU.TANH R158, R64 ;  /* 0x00000040009e7308 */ /* 0x0003e20000002400 */
[----:B----4-:R-:W-:Y:S02]  /*1d870*/  FSEL R31, R161, -INF , !P4 ;  /* 0xff800000a11f7808 */ /* 0x010fe40006000000 */
[-C--:B------:R-:W-:Y:S02]  /*1d880*/  ISETP.GE.AND P3, PT, R5, R2.reuse, PT ;  /* 0x000000020500720c */ /* 0x080fe40003f66270 */
[----:B------:R-:W-:-:S03]  /*1d890*/  ISETP.GE.AND P4, PT, R4, R2, PT ;  /* 0x000000020400720c */ /* 0x000fc60003f86270 */
[----:B------:R2:W-:Y:S01]  /*1d8a0*/  MUFU.TANH R163, R67 ;  /* 0x0000004300a37308 */ /* 0x0005e20000002400 */
[----:B------:R-:W-:Y:S01]  /*1d8b0*/  HMMA.16816.F32 R188, R36, R14, R188 ;  /* 0x0000000e24bc723c */ /* 0x000fe200000018bc */
[----:B------:R-:W-:Y:S02]  /*1d8c0*/  FSEL R29, R156, -INF , !P3 ;  /* 0xff8000009c1d7808 */ /* 0x000fe40005800000 */
[----:B-1----:R-:W-:Y:S02]  /*1d8d0*/  FSEL R64, R32, -INF , !P6 ;  /* 0xff80000020407808 */ /* 0x002fe40007000000 */
[----:B------:R-:W-:Y:S02]  /*1d8e0*/  ISETP.GE.AND P6, PT, R4, R0, PT ;  /* 0x000000000400720c */ /* 0x000fe40003fc6270 */
[----:B------:R1:W3:Y:S01]  /*1d8f0*/  MUFU.TANH R176, R152 ;  /* 0x0000009800b07308 */ /* 0x0002e20000002400 */
[----:B------:R-:W-:Y:S02]  /*1d900*/  IADD3 R4, R140, 0x29, RZ ;  /* 0x000000298c047810 */ /* 0x000fe40007ffe0ff */
[----:B--2---:R-:W-:-:S02]  /*1d910*/  FSEL R67, R160, -INF , !P5 ;  /* 0xff800000a0437808 */ /* 0x004fc40006800000 */
[----:B------:R-:W-:Y:S02]  /*1d920*/  ISETP.GE.AND P5, PT, R5, R0, PT ;  /* 0x000000000500720c */ /* 0x000fe40003fa6270 */
[----:B------:R-:W-:Y:S01]  /*1d930*/  IADD3 R5, R140, 0x28, RZ ;  /* 0x000000288c057810 */ /* 0x000fe20007ffe0ff */
[----:B------:R-:W-:Y:S01]  /*1d940*/  HMMA.16816.F32 R44, R24, R6, R44 ;  /* 0x00000006182c723c */ /* 0x000fe2000000182c */
[----:B------:R-:W-:Y:S02]  /*1d950*/  FSEL R137, R35, -INF , !P6 ;  /* 0xff80000023897808 */ /* 0x000fe40007000000 */
[----:B------:R-:W-:Y:S01]  /*1d960*/  FSEL R28, R157, -INF , !P4 ;  /* 0xff8000009d1c7808 */ /* 0x000fe20006000000 */
[-C--:B-1----:R-:W-:Y:S02]  /*1d970*/  FMUL.FTZ R152, R153, R49.reuse ;  /* 0x0000003199987220 */ /* 0x082fe40000410000 */
[----:B------:R-:W-:Y:S01]  /*1d980*/  FMUL.FTZ R153, R154, R49 ;  /* 0x000000319a997220 */ /* 0x000fe20000410000 */
[----:B------:R-:W-:-:S02]  /*1d990*/  FSEL R154, R34, -INF , !P5 ;  /* 0xff800000229a7808 */ /* 0x000fc40006800000 */
[C---:B------:R-:W-:Y:S02]  /*1d9a0*/  ISETP.GE.AND P5, PT, R5.reuse, R0, PT ;  /* 0x000000000500720c */ /* 0x040fe40003fa6270 */
[----:B------:R-:W-:Y:S02]  /*1d9b0*/  ISETP.GE.AND P3, PT, R5, R2, PT ;  /* 0x000000020500720c */ /* 0x000fe40003f66270 */
[C---:B------:R-:W-:Y:S02]  /*1d9c0*/  ISETP.GE.AND P6, PT, R4.reuse, R0, PT ;  /* 0x000000000400720c */ /* 0x040fe40003fc6270 */
[----:B------:R-:W-:Y:S02]  /*1d9d0*/  ISETP.GE.AND P4, PT, R4, R2, PT ;  /* 0x000000020400720c */ /* 0x000fe40003f86270 */
[----:B------:R-:W1:Y:S01]  /*1d9e0*/  LDSM.16.M88.4 R4, [R206+0x7800] ;  /* 0x00780000ce04783b */ /* 0x000e620000000200 */
[-C--:B------:R-:W-:Y:S01]  /*1d9f0*/  FMUL.FTZ R149, R149, R49.reuse ;  /* 0x0000003195957220 */ /* 0x080fe20000410000 */
[----:B------:R-:W-:Y:S01]  /*1da00*/  HMMA.16816.F32 R40, R24, R20, R40 ;  /* 0x000000141828723c */ /* 0x000fe20000001828 */
[-C--:B------:R-:W-:Y:S01]  /*1da10*/  FMUL.FTZ R155, R155, R49.reuse ;  /* 0x000000319b9b7220 */ /* 0x080fe20000410000 */
[----:B------:R-:W-:Y:S01]  /*1da20*/  MUFU.TANH R152, R152 ;  /* 0x0000009800987308 */ /* 0x000fe20000002400 */
[----:B------:R-:W-:-:S05]  /*1da30*/  FMUL.FTZ R148, R148, R49 ;  /* 0x0000003194947220 */ /* 0x000fca0000410000 */
[----:B------:R-:W-:Y:S02]  /*1da40*/  HMMA.16816.F32 R188, R24, R22, R188 ;  /* 0x0000001618bc723c */ /* 0x000fe400000018bc */
[----:B------:R-:W2:Y:S01]  /*1da50*/  MUFU.TANH R153, R153 ;  /* 0x0000009900997308 */ /* 0x000ea20000002400 */
[-C--:B------:R-:W-:Y:S02]  /*1da60*/  FMUL.FTZ R144, R144, R49.reuse ;  /* 0x0000003190907220 */ /* 0x080fe40000410000 */
[-C--:B------:R-:W-:Y:S02]  /*1da70*/  FMUL.FTZ R146, R146, R49.reuse ;  /* 0x0000003192927220 */ /* 0x080fe40000410000 */
[-C--:B------:R-:W-:Y:S01]  /*1da80*/  FMUL.FTZ R145, R145, R49.reuse ;  /* 0x0000003191917220 */ /* 0x080fe20000410000 */
[----:B-----5:R-:W-:Y:S01]  /*1da90*/  HMMA.16816.F32 R52, R8, R16, R52 ;  /* 0x000000100834723c */ /* 0x020fe20000001834 */
[-C--:B------:R-:W-:Y:S01]  /*1daa0*/  FMUL.FTZ R141, R141, R49.reuse ;  /* 0x000000318d8d7220 */ /* 0x080fe20000410000 */
[----:B------:R4:W-:Y:S01]  /*1dab0*/  MUFU.TANH R159, R149 ;  /* 0x00000095009f7308 */ /* 0x0009e20000002400 */
[----:B------:R-:W-:-:S02]  /*1dac0*/  FMUL.FTZ R143, R143, R49 ;  /* 0x000000318f8f7220 */ /* 0x000fc40000410000 */
[-C--:B------:R-:W-:Y:S01]  /*1dad0*/  FMUL.FTZ R142, R142, R49.reuse ;  /* 0x000000318e8e7220 */ /* 0x080fe20000410000 */
[----:B------:R-:W-:Y:S01]  /*1dae0*/  IADD3 R32, R140, 0x31, RZ ;  /* 0x000000318c207810 */ /* 0x000fe20007ffe0ff */
[-C--:B------:R-:W-:Y:S01]  /*1daf0*/  FMUL.FTZ R60, R60, R49.reuse ;  /* 0x000000313c3c7220 */ /* 0x080fe20000410000 */
[----:B------:R-:W-:Y:S01]  /*1db00*/  HMMA.16816.F32 R44, R8, R18, R44 ;  /* 0x00000012082c723c */ /* 0x000fe2000000182c */
[----:B---3--:R-:W-:Y:S01]  /*1db10*/  FSEL R176, R176, -INF , !P5 ;  /* 0xff800000b0b07808 */ /* 0x008fe20006800000 */
[----:B------:R-:W3:Y:S01]  /*1db20*/  MUFU.TANH R155, R155 ;  /* 0x0000009b009b7308 */ /* 0x000ee20000002400 */
[-C--:B------:R-:W-:Y:S02]  /*1db30*/  FMUL.FTZ R61, R61, R49.reuse ;  /* 0x000000313d3d7220 */ /* 0x080fe40000410000 */
[-C--:B------:R-:W-:Y:S01]  /*1db40*/  FMUL.FTZ R62, R62, R49.reuse ;  /* 0x000000313e3e7220 */ /* 0x080fe20000410000 */
[----:B------:R-:W-:Y:S01]  /*1db50*/  IADD3 R15, R140, 0x41, RZ ;  /* 0x000000418c0f7810 */ /* 0x000fe20007ffe0ff */
[----:B------:R-:W-:Y:S01]  /*1db60*/  FMUL.FTZ R12, R56, R49 ;  /* 0x00000031380c7220 */ /* 0x000fe20000410000 */
[----:B------:R-:W-:-:S04]  /*1db70*/  DEPBAR.LE SB0, 0x0 ;  /* 0x000080000000791a */ /* 0x000fc80000000000 */
[-C--:B----4-:R-:W-:Y:S02]  /*1db80*/  FMUL.FTZ R149, R150, R49.reuse ;  /* 0x0000003196957220 */ /* 0x090fe40000410000 */
[----:B------:R-:W-:Y:S01]  /*1db90*/  FMUL.FTZ R150, R151, R49 ;  /* 0x0000003197967220 */ /* 0x000fe20000410000 */
[----:B------:R-:W4:Y:S08]  /*1dba0*/  MUFU.TANH R148, R148 ;  /* 0x0000009400947308 */ /* 0x000f300000002400 */
[----:B------:R-:W-:Y:S08]  /*1dbb0*/  MUFU.TANH R149, R149 ;  /* 0x0000009500957308 */ /* 0x000ff00000002400 */
[----:B------:R-:W5:Y:S01]  /*1dbc0*/  MUFU.TANH R150, R150 ;  /* 0x0000009600967308 */ /* 0x000f620000002400 */
[----:B------:R-:W-:-:S07]  /*1dbd0*/  IADD3 R21, R140, 0x30, RZ ;  /* 0x000000308c157810 */ /* 0x000fce0007ffe0ff */
[----:B------:R-:W1:Y:S01]  /*1dbe0*/  MUFU.TANH R144, R144 ;  /* 0x0000009000907308 */ /* 0x000e620000002400 */
[----:B--2---:R-:W-:-:S07]  /*1dbf0*/  FSEL R30, R153, -INF , !P3 ;  /* 0xff800000991e7808 */ /* 0x004fce0005800000 */
[----:B------:R3:W-:Y:S01]  /*1dc00*/  MUFU.TANH R165, R145 ;  /* 0x0000009100a57308 */ /* 0x0007e20000002400 */
[----:B------:R-:W-:-:S07]  /*1dc10*/  ISETP.GE.AND P5, PT, R21, R0, PT ;  /* 0x000000001500720c */ /* 0x000fce0003fa6270 */
[----:B------:R-:W2:Y:S01]  /*1dc20*/  MUFU.TANH R146, R146 ;  /* 0x0000009200927308 */ /* 0x000ea20000002400 */
[----:B------:R-:W-:Y:S01]  /*1dc30*/  ISETP.GE.AND P3, PT, R21, R2, PT ;  /* 0x000000021500720c */ /* 0x000fe20003f66270 */
[----:B-1----:R-:W-:Y:S01]  /*1dc40*/  HMMA.16816.F32 R40, R8, R4, R40 ;  /* 0x000000040828723c */ /* 0x002fe20000001828 */
[----:B------:R-:W-:-:S05]  /*1dc50*/  IADD3 R19, R140, 0x39, RZ ;  /* 0x000000398c137810 */ /* 0x000fca0007ffe0ff */
[----:B------:R-:W-:Y:S01]  /*1dc60*/  MUFU.TANH R141, R141 ;  /* 0x0000008d008d7308 */ /* 0x000fe20000002400 */
[----:B---3--:R-:W-:Y:S02]  /*1dc70*/  FSEL R145, R155, -INF , !P4 ;  /* 0xff8000009b917808 */ /* 0x008fe40006000000 */
[----:B------:R-:W-:-:S05]  /*1dc80*/  ISETP.GE.AND P4, PT, R32, R2, PT ;  /* 0x000000022000720c */ /* 0x000fca0003f86270 */
[----:B------:R1:W3:Y:S01]  /*1dc90*/  MUFU.TANH R151, R142 ;  /* 0x0000008e00977308 */ /* 0x0002e20000002400 */
[----:B------:R-:W-:Y:S01]  /*1dca0*/  HMMA.16816.F32 R188, R8, R6, R188 ;  /* 0x0000000608bc723c */ /* 0x000fe200000018bc */
[----:B----4-:R-:W-:-:S06]  /*1dcb0*/  FSEL R157, R148, -INF , !P5 ;  /* 0xff800000949d7808 */ /* 0x010fcc0006800000 */
[----:B------:R-:W4:Y:S01]  /*1dcc0*/  MUFU.TANH R143, R143 ;  /* 0x0000008f008f7308 */ /* 0x000f220000002400 */
[----:B-----5:R-:W-:Y:S02]  /*1dcd0*/  FSEL R48, R150, -INF , !P4 ;  /* 0xff80000096307808 */ /* 0x020fe40006000000 */
[----:B-1----:R-:W-:Y:S02]  /*1dce0*/  FSEL R142, R152, -INF , !P6 ;  /* 0xff800000988e7808 */ /* 0x002fe40007000000 */
[----:B------:R-:W-:Y:S02]  /*1dcf0*/  ISETP.GE.AND P6, PT, R32, R0, PT ;  /* 0x000000002000720c */ /* 0x000fe40003fc6270 */
[----:B------:R-:W-:Y:S02]  /*1dd00*/  IADD3 R32, R140, 0x38, RZ ;  /* 0x000000388c207810 */ /* 0x000fe40007ffe0ff */
[----:B------:R-:W-:Y:S02]  /*1dd10*/  FSEL R152, R149, -INF , !P3 ;  /* 0xff80000095987808 */ /* 0x000fe40005800000 */
[----:B------:R-:W-:-:S02]  /*1dd20*/  FSEL R159, R159, -INF , !P6 ;  /* 0xff8000009f9f7808 */ /* 0x000fc40007000000 */
[C---:B------:R-:W-:Y:S02]  /*1dd30*/  ISETP.GE.AND P5, PT, R32.reuse, R0, PT ;  /* 0x000000002000720c */ /* 0x040fe40003fa6270 */
[----:B------:R-:W-:Y:S02]  /*1dd40*/  ISETP.GE.AND P3, PT, R32, R2, PT ;  /* 0x000000022000720c */ /* 0x000fe40003f66270 */
[C---:B------:R-:W-:Y:S02]  /*1dd50*/  ISETP.GE.AND P6, PT, R19.reuse, R0, PT ;  /* 0x000000001300720c */ /* 0x040fe40003fc6270 */
[----:B------:R-:W-:Y:S01]  /*1dd60*/  ISETP.GE.AND P4, PT, R19, R2, PT ;  /* 0x000000021300720c */ /* 0x000fe20003f86270 */
[-C--:B------:R-:W-:Y:S01]  /*1dd70*/  FMUL.FTZ R16, R57, R49.reuse ;  /* 0x0000003139107220 */ /* 0x080fe20000410000 */
[----:B------:R-:W-:Y:S01]  /*1dd80*/  IADD3 R19, R140, 0x40, RZ ;  /* 0x000000408c137810 */ /* 0x000fe20007ffe0ff */
[-C--:B------:R-:W-:Y:S01]  /*1dd90*/  FMUL.FTZ R17, R58, R49.reuse ;  /* 0x000000313a117220 */ /* 0x080fe20000410000 */
[----:B------:R-:W1:Y:S01]  /*1dda0*/  MUFU.TANH R60, R60 ;  /* 0x0000003c003c7308 */ /* 0x000e620000002400 */
[----:B------:R-:W-:Y:S01]  /*1ddb0*/  FMUL.FTZ R20, R59, R49 ;  /* 0x000000313b147220 */ /* 0x000fe20000410000 */
[----:B------:R-:W-:-:S02]  /*1ddc0*/  FSEL R160, R144, -INF , !P5 ;  /* 0xff80000090a07808 */ /* 0x000fc40006800000 */
[----:B--2---:R-:W-:Y:S02]  /*1ddd0*/  FSEL R156, R146, -INF , !P3 ;  /* 0xff800000929c7808 */ /* 0x004fe40005800000 */
[----:B------:R-:W-:Y:S02]  /*1dde0*/  FSEL R165, R165, -INF , !P6 ;  /* 0xff800000a5a57808 */ /* 0x000fe40007000000 */
[----:B------:R-:W-:Y:S01]  /*1ddf0*/  MUFU.TANH R61, R61 ;  /* 0x0000003d003d7308 */ /* 0x000fe20000002400 */
[----:B------:R-:W-:Y:S02]  /*1de00*/  FSEL R167, R167, -INF , !P4 ;  /* 0xff800000a7a77808 */ /* 0x000fe40006000000 */
[C---:B------:R-:W-:Y:S02]  /*1de10*/  ISETP.GE.AND P5, PT, R19.reuse, R0, PT ;  /* 0x000000001300720c */ /* 0x040fe40003fa6270 */
[----:B------:R-:W-:-:S03]  /*1de20*/  ISETP.GE.AND P3, PT, R19, R2, PT ;  /* 0x000000021300720c */ /* 0x000fc60003f66270 */
[----:B------:R-:W2:Y:S01]  /*1de30*/  MUFU.TANH R166, R62 ;  /* 0x0000003e00a67308 */ /* 0x000ea20000002400 */
[C---:B------:R-:W-:Y:S02]  /*1de40*/  ISETP.GE.AND P6, PT, R15.reuse, R0, PT ;  /* 0x000000000f00720c */ /* 0x040fe40003fc6270 */
[----:B------:R-:W-:Y:S01]  /*1de50*/  ISETP.GE.AND P4, PT, R15, R2, PT ;  /* 0x000000020f00720c */ /* 0x000fe20003f86270 */
[----:B------:R-:W-:Y:S01]  /*1de60*/  FMUL.FTZ R18, R53, R49 ;  /* 0x0000003135127220 */ /* 0x000fe20000410000 */
[----:B------:R-:W-:-:S03]  /*1de70*/  IADD3 R5, R140, 0x48, RZ ;  /* 0x000000488c057810 */ /* 0x000fc60007ffe0ff */
[----:B------:R-:W5:Y:S01]  /*1de80*/  MUFU.TANH R13, R13 ;  /* 0x0000000d000d7308 */ /* 0x000f620000002400 */
[----:B------:R-:W-:Y:S01]  /*1de90*/  IADD3 R4, R140, 0x49, RZ ;  /* 0x000000498c047810 */ /* 0x000fe20007ffe0ff */
[-C--:B------:R-:W-:Y:S01]  /*1dea0*/  FMUL.FTZ R52, R52, R49.reuse ;  /* 0x0000003134347220 */ /* 0x080fe20000410000 */
[----:B------:R-:W-:Y:S01]  /*1deb0*/  FSEL R172, R147, -INF , !P5 ;  /* 0xff80000093ac7808 */ /* 0x000fe20006800000 */
[-C--:B------:R-:W-:Y:S01]  /*1dec0*/  FMUL.FTZ R54, R54, R49.reuse ;  /* 0x0000003136367220 */ /* 0x080fe20000410000 */
[----:B---3--:R-:W-:Y:S01]  /*1ded0*/  FSEL R174, R151, -INF , !P3 ;  /* 0xff80000097ae7808 */ /* 0x008fe20005800000 */
[----:B------:R-:W-:Y:S01]  /*1dee0*/  FMUL.FTZ R55, R55, R49 ;  /* 0x0000003137377220 */ /* 0x000fe20000410000 */
[----:B------:R-:W-:Y:S01]  /*1def0*/  FSEL R171, R141, -INF , !P6 ;  /* 0xff8000008dab7808 */ /* 0x000fe20007000000 */
[----:B------:R-:W3:Y:S01]  /*1df00*/  MUFU.TANH R12, R12 ;  /* 0x0000000c000c7308 */ /* 0x000ee20000002400 */
[----:B----4-:R-:W-:Y:S02]  /*1df10*/  FSEL R173, R143, -INF , !P4 ;  /* 0xff8000008fad7808 */ /* 0x010fe40006000000 */
[----:B------:R-:W-:-:S02]  /*1df20*/  ISETP.GE.AND P5, PT, R5, R0, PT ;  /* 0x000000000500720c */ /* 0x000fc40003fa6270 */
[----:B------:R-:W-:-:S03]  /*1df30*/  ISETP.GE.AND P3, PT, R5, R2, PT ;  /* 0x000000020500720c */ /* 0x000fc60003f66270 */
[----:B------:R-:W-:Y:S01]  /*1df40*/  MUFU.TANH R16, R16 ;  /* 0x0000001000107308 */ /* 0x000fe20000002400 */
[C---:B------:R-:W-:Y:S02]  /*1df50*/  ISETP.GE.AND P6, PT, R4.reuse, R0, PT ;  /* 0x000000000400720c */ /* 0x040fe40003fc6270 */
[----:B------:R-:W-:Y:S02]  /*1df60*/  ISETP.GE.AND P4, PT, R4, R2, PT ;  /* 0x000000020400720c */ /* 0x000fe40003f86270 */
[----:B------:R-:W-:-:S03]  /*1df70*/  IADD3 R5, R140, 0x50, RZ ;  /* 0x000000508c057810 */ /* 0x000fc60007ffe0ff */
[----:B------:R-:W4:Y:S01]  /*1df80*/  MUFU.TANH R17, R17 ;  /* 0x0000001100117308 */ /* 0x000f220000002400 */
[----:B------:R-:W-:Y:S01]  /*1df90*/  IADD3 R4, R140, 0x51, RZ ;  /* 0x000000518c047810 */ /* 0x000fe20007ffe0ff */
[----:B------:R-:W-:-:S06]  /*1dfa0*/  FMUL.FTZ R44, R44, R49 ;  /* 0x000000312c2c7220 */ /* 0x000fcc0000410000 */
[----:B------:R-:W1:Y:S01]  /*1dfb0*/  MUFU.TANH R20, R20 ;  /* 0x0000001400147308 */ /* 0x000e620000002400 */
[-C--:B------:R-:W-:Y:S01]  /*1dfc0*/  FMUL.FTZ R45, R45, R49.reuse ;  /* 0x000000312d2d7220 */ /* 0x080fe20000410000 */
[----:B------:R-:W-:Y:S01]  /*1dfd0*/  FSEL R170, R158, -INF , !P5 ;  /* 0xff8000009eaa7808 */ /* 0x000fe20006800000 */
[-C--:B------:R-:W-:Y:S01]  /*1dfe0*/  FMUL.FTZ R46, R46, R49.reuse ;  /* 0x000000312e2e7220 */ /* 0x080fe20000410000 */
[----:B------:R-:W-:Y:S01]  /*1dff0*/  FSEL R175, R164, -INF , !P3 ;  /* 0xff800000a4af7808 */ /* 0x000fe20005800000 */
[----:B------:R-:W-:Y:S01]  /*1e000*/  FMUL.FTZ R47, R47, R49 ;  /* 0x000000312f2f7220 */ /* 0x000fe20000410000 */
[----:B------:R-:W-:Y:S02]  /*1e010*/  FSEL R169, R162, -INF , !P6 ;  /* 0xff800000a2a97808 */ /* 0x000fe40007000000 */
[----:B------:R-:W1:Y:S01]  /*1e020*/  MUFU.TANH R21, R52 ;  /* 0x0000003400157308 */ /* 0x000e620000002400 */
[----:B------:R-:W-:Y:S02]  /*1e030*/  FSEL R168, R163, -INF , !P4 ;  /* 0xff800000a3a87808 */ /* 0x000fe40006000000 */
[----:B------:R-:W-:-:S02]  /*1e040*/  ISETP.GE.AND P5, PT, R5, R0, PT ;  /* 0x000000000500720c */ /* 0x000fc40003fa6270 */
[----:B------:R-:W-:-:S03]  /*1e050*/  ISETP.GE.AND P3, PT, R5, R2, PT ;  /* 0x000000020500720c */ /* 0x000fc60003f66270 */
[----:B------:R-:W-:Y:S01]  /*1e060*/  MUFU.TANH R18, R18 ;  /* 0x0000001200127308 */ /* 0x000fe20000002400 */
[C---:B------:R-:W-:Y:S02]  /*1e070*/  ISETP.GE.AND P6, PT, R4.reuse, R0, PT ;  /* 0x000000000400720c */ /* 0x040fe40003fc6270 */
[----:B------:R-:W-:Y:S02]  /*1e080*/  ISETP.GE.AND P4, PT, R4, R2, PT ;  /* 0x000000020400720c */ /* 0x000fe40003f86270 */
[----:B------:R-:W-:-:S03]  /*1e090*/  IADD3 R5, R140, 0x58, RZ ;  /* 0x000000588c057810 */ /* 0x000fc60007ffe0ff */
[----:B------:R-:W3:Y:S01]  /*1e0a0*/  MUFU.TANH R14, R54 ;  /* 0x00000036000e7308 */ /* 0x000ee20000002400 */
[----:B------:R-:W-:Y:S01]  /*1e0b0*/  IADD3 R4, R140, 0x59, RZ ;  /* 0x000000598c047810 */ /* 0x000fe20007ffe0ff */
[----:B------:R-:W-:-:S06]  /*1e0c0*/  FMUL.FTZ R40, R40, R49 ;  /* 0x0000003128287220 */ /* 0x000fcc0000410000 */
[----:B------:R-:W3:Y:S01]  /*1e0d0*/  MUFU.TANH R150, R55 ;  /* 0x0000003700967308 */ /* 0x000ee20000002400 */
[----:B-1----:R-:W-:Y:S01]  /*1e0e0*/  FSEL R162, R60, -INF , !P5 ;  /* 0xff8000003ca27808 */ /* 0x002fe20006800000 */
[----:B------:R-:W-:Y:S01]  /*1e0f0*/  FMUL.FTZ R42, R42, R49 ;  /* 0x000000312a2a7220 */ /* 0x000fe20000410000 */
[----:B--2---:R-:W-:Y:S02]  /*1e100*/  FSEL R166, R166, -INF , !P3 ;  /* 0xff800000a6a67808 */ /* 0x004fe40005800000 */
[----:B------:R-:W-:Y:S02]  /*1e110*/  FSEL R161, R61, -INF , !P6 ;  /* 0xff8000003da17808 */ /* 0x000fe40007000000 */
[----:B-----5:R-:W-:Y:S01]  /*1e120*/  FSEL R164, R13, -INF , !P4 ;  /* 0xff8000000da47808 */ /* 0x020fe20006000000 */
[----:B------:R-:W1:Y:S01]  /*1e130*/  MUFU.TANH R146, R44 ;  /* 0x0000002c00927308 */ /* 0x000e620000002400 */
[C---:B------:R-:W-:Y:S02]  /*1e140*/  ISETP.GE.AND P5, PT, R5.reuse, R0, PT ;  /* 0x000000000500720c */ /* 0x040fe40003fa6270 */
[----:B------:R-:W-:-:S02]  /*1e150*/  ISETP.GE.AND P3, PT, R5, R2, PT ;  /* 0x000000020500720c */ /* 0x000fc40003f66270 */
[----:B------:R-:W-:-:S03]  /*1e160*/  ISETP.GE.AND P6, PT, R4, R0, PT ;  /* 0x000000000400720c */ /* 0x000fc60003fc6270 */
[----:B------:R-:W-:Y:S01]  /*1e170*/  MUFU.TANH R144, R45 ;  /* 0x0000002d00907308 */ /* 0x000fe20000002400 */
[----:B------:R-:W-:Y:S01]  /*1e180*/  ISETP.GE.AND P4, PT, R4, R2, PT ;  /* 0x000000020400720c */ /* 0x000fe20003f86270 */
[----:B------:R-:W-:Y:S01]  /*1e190*/  FMUL.FTZ R60, R190, R49 ;  /* 0x00000031be3c7220 */ /* 0x000fe20000410000 */
[C---:B------:R-:W-:Y:S02]  /*1e1a0*/  IADD3 R5, R140.reuse, 0x60, RZ ;  /* 0x000000608c057810 */ /* 0x040fe40007ffe0ff */
[----:B------:R-:W-:-:S03]  /*1e1b0*/  IADD3 R4, R140, 0x61, RZ ;  /* 0x000000618c047810 */ /* 0x000fc60007ffe0ff */
[----:B------:R2:W5:Y:S01]  /*1e1c0*/  MUFU.TANH R149, R46 ;  /* 0x0000002e00957308 */ /* 0x0005620000002400 */
[----:B------:R-:W-:Y:S01]  /*1e1d0*/  FMUL.FTZ R41, R41, R49 ;  /* 0x0000003129297220 */ /* 0x000fe20000410000 */
[----:B---3--:R-:W-:-:S06]  /*1e1e0*/  FSEL R158, R12, -INF , !P5 ;  /* 0xff8000000c9e7808 */ /* 0x008fcc0006800000 */
[----:B------:R-:W3:Y:S01]  /*1e1f0*/  MUFU.TANH R143, R47 ;  /* 0x0000002f008f7308 */ /* 0x000ee20000002400 */
[----:B----4-:R-:W-:Y:S01]  /*1e200*/  FSEL R163, R17, -INF , !P3 ;  /* 0xff80000011a37808 */ /* 0x010fe20005800000 */
[-C--:B------:R-:W-:Y:S01]  /*1e210*/  FMUL.FTZ R43, R43, R49.reuse ;  /* 0x000000312b2b7220 */ /* 0x080fe20000410000 */
[----:B------:R-:W-:Y:S02]  /*1e220*/  FSEL R155, R16, -INF , !P6 ;  /* 0xff800000109b7808 */ /* 0x000fe40007000000 */
[----:B------:R-:W-:Y:S01]  /*1e230*/  FSEL R153, R20, -INF , !P4 ;  /* 0xff80000014997808 */ /* 0x000fe20006000000 */
[----:B--2---:R-:W-:Y:S02]  /*1e240*/  FMUL.FTZ R46, R188, R49 ;  /* 0x00000031bc2e7220 */ /* 0x004fe40000410000 */
[----:B------:R-:W2:Y:S01]  /*1e250*/  MUFU.TANH R56, R40 ;  /* 0x0000002800387308 */ /* 0x000ea20000002400 */
[C---:B------:R-:W-:Y:S02]  /*1e260*/  ISETP.GE.AND P5, PT, R5.reuse, R0, PT ;  /* 0x000000000500720c */ /* 0x040fe40003fa6270 */
[----:B------:R-:W-:-:S02]  /*1e270*/  ISETP.GE.AND P3, PT, R5, R2, PT ;  /* 0x000000020500720c */ /* 0x000fc40003f66270 */
[----:B------:R-:W-:-:S03]  /*1e280*/  ISETP.GE.AND P6, PT, R4, R0, PT ;  /* 0x000000000400720c */ /* 0x000fc60003fc6270 */
[----:B------:R-:W4:Y:S01]  /*1e290*/  MUFU.TANH R62, R42 ;  /* 0x0000002a003e7308 */ /* 0x000f220000002400 */
[----:B------:R-:W-:Y:S01]  /*1e2a0*/  ISETP.GE.AND P4, PT, R4, R2, PT ;  /* 0x000000020400720c */ /* 0x000fe20003f86270 */
[-C--:B------:R-:W-:Y:S01]  /*1e2b0*/  FMUL.FTZ R53, R189, R49.reuse ;  /* 0x00000031bd357220 */ /* 0x080fe20000410000 */
[C---:B------:R-:W-:Y:S01]  /*1e2c0*/  IADD3 R5, R140.reuse, 0x68, RZ ;  /* 0x000000688c057810 */ /* 0x040fe20007ffe0ff */
[----:B------:R-:W-:Y:S01]  /*1e2d0*/  FMUL.FTZ R45, R191, R49 ;  /* 0x00000031bf2d7220 */ /* 0x000fe20000410000 */
[----:B------:R-:W-:Y:S02]  /*1e2e0*/  IADD3 R4, R140, 0x69, RZ ;  /* 0x000000698c047810 */ /* 0x000fe40007ffe0ff */
[----:B------:R-:W-:Y:S01]  /*1e2f0*/  FSEL R148, R21, -INF , !P5 ;  /* 0xff80000015947808 */ /* 0x000fe20006800000 */
[----:B------:R-:W1:Y:S01]  /*1e300*/  MUFU.TANH R54, R41 ;  /* 0x0000002900367308 */ /* 0x000e620000002400 */
[----:B------:R-:W-:Y:S02]  /*1e310*/  FSEL R151, R14, -INF , !P3 ;  /* 0xff8000000e977808 */ /* 0x000fe40005800000 */
[----:B------:R-:W-:-:S02]  /*1e320*/  FSEL R147, R18, -INF , !P6 ;  /* 0xff80000012937808 */ /* 0x000fc40007000000 */
[----:B------:R-:W-:-:S03]  /*1e330*/  FSEL R150, R150, -INF , !P4 ;  /* 0xff80000096967808 */ /* 0x000fc60006000000 */
[----:B------:R-:W1:Y:S01]  /*1e340*/  MUFU.TANH R61, R43 ;  /* 0x0000002b003d7308 */ /* 0x000e620000002400 */
[C---:B------:R-:W-:Y:S02]  /*1e350*/  ISETP.GE.AND P5, PT, R5.reuse, R0, PT ;  /* 0x000000000500720c */ /* 0x040fe40003fa6270 */
[----:B------:R-:W-:Y:S02]  /*1e360*/  ISETP.GE.AND P3, PT, R5, R2, PT ;  /* 0x000000020500720c */ /* 0x000fe40003f66270 */
[----:B------:R-:W-:-:S03]  /*1e370*/  ISETP.GE.AND P6, PT, R4, R0, PT ;  /* 0x000000000400720c */ /* 0x000fc60003fc6270 */
[----:B------:R-:W2:Y:S01]  /*1e380*/  MUFU.TANH R46, R46 ;  /* 0x0000002e002e7308 */ /* 0x000ea20000002400 */
[----:B------:R-:W-:Y:S02]  /*1e390*/  ISETP.GE.AND P4, PT, R4, R2, PT ;  /* 0x000000020400720c */ /* 0x000fe40003f86270 */
[C---:B------:R-:W-:Y:S02]  /*1e3a0*/  IADD3 R5, R140.reuse, 0x70, RZ ;  /* 0x000000708c057810 */ /* 0x040fe40007ffe0ff */
[----:B------:R-:W-:-:S03]  /*1e3b0*/  IADD3 R4, R140, 0x71, RZ ;  /* 0x000000718c047810 */ /* 0x000fc60007ffe0ff */
[----:B------:R-:W2:Y:S01]  /*1e3c0*/  MUFU.TANH R60, R60 ;  /* 0x0000003c003c7308 */ /* 0x000ea20000002400 */
[----:B-1----:R-:W-:Y:S02]  /*1e3d0*/  FSEL R146, R146, -INF , !P5 ;  /* 0xff80000092927808 */ /* 0x002fe40006800000 */
[----:B-----5:R-:W-:Y:S02]  /*1e3e0*/  FSEL R149, R149, -INF , !P3 ;  /* 0xff80000095957808 */ /* 0x020fe40005800000 */
[----:B------:R-:W-:Y:S02]  /*1e3f0*/  FSEL R144, R144, -INF , !P6 ;  /* 0xff80000090907808 */ /* 0x000fe40007000000 */
[----:B---3--:R-:W-:Y:S01]  /*1e400*/  FSEL R143, R143, -INF , !P4 ;  /* 0xff8000008f8f7808 */ /* 0x008fe20006000000 */
[----:B------:R-:W1:Y:S01]  /*1e410*/  MUFU.TANH R53, R53 ;  /* 0x0000003500357308 */ /* 0x000e620000002400 */
[----:B------:R-:W-:Y:S01]  /*1e420*/  BAR.SYNC.DEFER_BLOCKING 0x0 ;  /* 0x0000000000007b1d */ /* 0x000fe20000010000 */
[----:B------:R-:W-:-:S02]  /*1e430*/  ISETP.GE.AND P5, PT, R5, R0, PT ;  /* 0x000000000500720c */ /* 0x000fc40003fa6270 */
[----:B------:R-:W-:Y:S02]  /*1e440*/  ISETP.GE.AND P3, PT, R5, R2, PT ;  /* 0x000000020500720c */ /* 0x000fe40003f66270 */
[C---:B------:R-:W-:Y:S02]  /*1e450*/  ISETP.GE.AND P6, PT, R4.reuse, R0, PT ;  /* 0x000000000400720c */ /* 0x040fe40003fc6270 */
[----:B------:R-:W3:Y:S01]  /*1e460*/  MUFU.TANH R45, R45 ;  /* 0x0000002d002d7308 */ /* 0x000ee20000002400 */
[----:B------:R-:W-:Y:S02]  /*1e470*/  ISETP.GE.AND P4, PT, R4, R2, PT ;  /* 0x000000020400720c */ /* 0x000fe40003f86270 */
[----:B------:R-:W-:Y:S02]  /*1e480*/  IADD3 R4, R140, 0x78, RZ ;  /* 0x000000788c047810 */ /* 0x000fe40007ffe0ff */
[----:B--2---:R-:W-:Y:S02]  /*1e490*/  FSEL R56, R56, -INF , !P5 ;  /* 0xff80000038387808 */ /* 0x004fe40006800000 */
[----:B----4-:R-:W-:-:S02]  /*1e4a0*/  FSEL R62, R62, -INF , !P3 ;  /* 0xff8000003e3e7808 */ /* 0x010fc40005800000 */
[C---:B------:R-:W-:Y:S02]  /*1e4b0*/  ISETP.GE.AND P5, PT, R4.reuse, R0, PT ;  /* 0x000000000400720c */ /* 0x040fe40003fa6270 */
[----:B------:R-:W-:Y:S02]  /*1e4c0*/  ISETP.GE.AND P3, PT, R4, R2, PT ;  /* 0x000000020400720c */ /* 0x000fe40003f66270 */
[----:B------:R-:W-:Y:S02]  /*1e4d0*/  IADD3 R4, R140, 0x79, RZ ;  /* 0x000000798c047810 */ /* 0x000fe40007ffe0ff */
[----:B------:R-:W-:Y:S02]  /*1e4e0*/  FSEL R54, R54, -INF , !P6 ;  /* 0xff80000036367808 */ /* 0x000fe40007000000 */
[----:B------:R-:W-:Y:S02]  /*1e4f0*/  FSEL R61, R61, -INF , !P4 ;  /* 0xff8000003d3d7808 */ /* 0x000fe40006000000 */
[----:B------:R-:W-:-:S02]  /*1e500*/  FSEL R46, R46, -INF , !P5 ;  /* 0xff8000002e2e7808 */ /* 0x000fc40006800000 */
[----:B------:R-:W-:Y:S01]  /*1e510*/  FSEL R60, R60, -INF , !P3 ;  /* 0xff8000003c3c7808 */ /* 0x000fe20005800000 */
[----:B------:R-:W-:Y:S01]  /*1e520*/  BSSY B1, `(.L_x_1409) ;  /* 0x00000d3000017945 */ /* 0x000fe20003800000 */
[C---:B------:R-:W-:Y:S02]  /*1e530*/  ISETP.GE.AND P6, PT, R140.reuse, R0, PT ;  /* 0x000000008c00720c */ /* 0x040fe40003fc6270 */
[----:B------:R-:W-:Y:S02]  /*1e540*/  ISETP.GE.AND P4, PT, R140, R2, PT ;  /* 0x000000028c00720c */ /* 0x000fe40003f86270 */
[C---:B------:R-:W-:Y:S02]  /*1e550*/  ISETP.GE.AND P5, PT, R4.reuse, R0, PT ;  /* 0x000000000400720c */ /* 0x040fe40003fa6270 */
[----:B------:R-:W-:Y:S01]  /*1e560*/  ISETP.GE.AND P3, PT, R4, R2, PT ;  /* 0x000000020400720c */ /* 0x000fe20003f66270 */
[----:B------:R-:W-:Y:S01]  /*1e570*/  IMAD.MOV.U32 R141, RZ, RZ, R134 ;  /* 0x000000ffff8d7224 */ /* 0x000fe200078e0086 */
[----:B------:R-:W-:Y:S01]  /*1e580*/  FSEL R133, R133, -INF , !P6 ;  /* 0xff80000085857808 */ /* 0x000fe20007000000 */
[----:B------:R-:W-:Y:S01]  /*1e590*/  IMAD.MOV.U32 R140, RZ, RZ, R135 ;  /* 0x000000ffff8c7224 */ /* 0x000fe200078e0087 */
[----:B-1----:R-:W-:-:S02]  /*1e5a0*/  FSEL R53, R53, -INF , !P5 ;  /* 0xff80000035357808 */ /* 0x002fc40006800000 */
[----:B------:R-:W-:Y:S02]  /*1e5b0*/  FSEL R136, R136, -INF , !P4 ;  /* 0xff80000088887808 */ /* 0x000fe40006000000 */
[----:B---3--:R-:W-:Y:S01]  /*1e5c0*/  FSEL R45, R45, -INF , !P3 ;  /* 0xff8000002d2d7808 */ /* 0x008fe20005800000 */
        /* <DEDUP_REMOVED lines=13> */
[-C--:B------:R-:W-:Y:S02]  /*1e6a0*/  LOP3.LUT R8, R8, R10.reuse, RZ, 0x3c, !PT ;  /* 0x0000000a08087212 */ /* 0x080fe400078e3cff */
        /* <DEDUP_REMOVED lines=21> */
[----:B------:R-:W-:Y:S02]  /*1e800*/  ISETP.GE.U32.AND P5, PT, R2, R6, PT ;  /* 0x000000060200720c */ /* 0x000fe40003fa6070 */
[----:B------:R-:W-:-:S09]  /*1e810*/  ISETP.NE.AND P2, PT, R10, RZ, PT ;  /* 0x000000ff0a00720c */ /* 0x000fd20003f45270 */
[----:B------:R-:W-:Y:S02]  /*1e820*/  @P6 IADD3 R9, R9, 0x1, RZ ;  /* 0x0000000109096810 */ /* 0x000fe40007ffe0ff */
[----:B------:R-:W-:Y:S02]  /*1e830*/  @P5 IADD3 R7, R7, 0x1, RZ ;  /* 0x0000000107075810 */ /* 0x000fe40007ffe0ff */
[----:B------:R-:W-:-:S03]  /*1e840*/  MOV R4, R9 ;  /* 0x0000000900047202 */ /* 0x000fc60000000f00 */
        /* <DEDUP_REMOVED lines=20> */
[----:B----4-:R-:W-:Y:S02]  /*1e990*/  IMAD R2, R9, R0, RZ ;  /* 0x0000000009027224 */ /* 0x010fe400078e02ff */
[----:B------:R-:W-:-:S04]  /*1e9a0*/  IMAD.WIDE.U32 R6, R0, R8, R10 ;  /* 0x0000000800067225 */ /* 0x000fc800078e000a */
[----:B------:R-:W-:-:S04]  /*1e9b0*/  IMAD R5, R8, R5, R2 ;  /* 0x0000000508057224 */ /* 0x000fc800078e0202 */
[----:B------:R-:W-:Y:S01]  /*1e9c0*/  IMAD.IADD R5, R7, 0x1, R5 ;  /* 0x0000000107057824 */ /* 0x000fe200078e0205 */
[----:B------:R-:W-:Y:S05]  /*1e9d0*/  BRA `(.L_x_1413) ;  /* 0x0000003000007947 */ /* 0x000fea0003800000 */
.L_x_1412:
[----:B------:R-:W2:Y:S02]  /*1e9e0*/  LD.E R6, [R50.64+0x38] ;  /* 0x0000380432067980 */ /* 0x000ea4000c101900 */
[----:B--2---:R-:W-:-:S04]  /*1e9f0*/  LEA R6, -R6, RZ, 0x7 ;  /* 0x000000ff06067211 */ /* 0x004fc800078e39ff */
[----:B------:R-:W-:Y:S02]  /*1ea00*/  SHF.R.S32.HI R5, RZ, 0x1f, R6 ;  /* 0x0000001fff057819 */ /* 0x000fe40000011406 */
.L_x_1413:
[----:B------:R-:W-:Y:S05]  /*1ea10*/  BSYNC B0 ;  /* 0x0000000000007941 */ /* 0x000fea0003800000 */
.L_x_1411:
[----:B------:R-:W-:Y:S02]  /*1ea20*/  LOP3.LUT R0, R241, 0x1, RZ, 0xc0, !PT ;  /* 0x00000001f1007812 */ /* 0x000fe400078ec0ff */
[----:B------:R-:W-:Y:S02]  /*1ea30*/  @P1 IADD3 R2, P0, R6, R227, RZ ;  /* 0x000000e306021210 */ /* 0x000fe40007f1e0ff */
[----:B------:R-:W-:Y:S02]  /*1ea40*/  ISETP.NE.U32.AND P2, PT, R0, 0x1, PT ;  /* 0x000000010000780c */ /* 0x000fe40003f45070 */
[-C--:B------:R-:W-:Y:S01]  /*1ea50*/  LEA R18, P3, R6, R230.reuse, 0x1 ;  /* 0x000000e606127211 */ /* 0x080fe200078608ff */
        /* <DEDUP_REMOVED lines=11> */
[CC--:B------:R-:W-:Y:S01]  /*1eb10*/  @P1 LEA R8, P0, R4.reuse, R230.reuse, 0x1 ;  /* 0x000000e604081211 */ /* 0x0c0fe200078008ff */
[----:B------:R-:W-:Y:S01]  /*1eb20*/  @!P2 IMAD.X R5, R5, 0x1, R228, P4 ;  /* 0x000000010505a824 */ /* 0x000fe200020e06e4 */
[CC--:B------:R-:W-:Y:S01]  /*1eb30*/  @!P2 LEA R14, P4, R4.reuse, R230.reuse, 0x1 ;  /* 0x000000e6040ea211 */ /* 0x0c0fe200078808ff */
[----:B------:R1:W-:Y:S01]  /*1eb40*/  @P2 STS.128 [R237+0x4000], RZ ;  /* 0x004000ffed002388 */ /* 0x0003e20000000c00 */
[----:B------:R-:W-:Y:S02]  /*1eb50*/  IADD3 R0, P3, R4, R227, RZ ;  /* 0x000000e304007210 */ /* 0x000fe40007f7e0ff */
[----:B------:R-:W-:Y:S01]  /*1eb60*/  @!P2 LEA R16, P5, R6, R230, 0x1 ;  /* 0x000000e60610a211 */ /* 0x000fe200078a08ff */
[----:B------:R-:W-:Y:S01]  /*1eb70*/  @!PT LDS RZ, [RZ] ;  /* 0x00000000fffff984 */ /* 0x000fe20000000800 */
[----:B------:R-:W-:Y:S01]  /*1eb80*/  @!PT LDS RZ, [RZ] ;  /* 0x00000000fffff984 */ /* 0x000fe20000000800 */
[----:B------:R-:W-:Y:S01]  /*1eb90*/  @!PT LDS RZ, [RZ] ;  /* 0x00000000fffff984 */ /* 0x000fe20000000800 */
[----:B------:R1:W-:Y:S01]  /*1eba0*/  @P1 LDGSTS.E.BYPASS.LTC128B.128 [R237+0x8000], [R18.64+0x80] ;  /* 0x0800008012ed1fae */ /* 0x0003e2000b901d44 */
[----:B------:R-:W-:-:S02]  /*1ebb0*/  @P1 LEA.HI.X R9, R4, R229, R2, 0x1, P0 ;  /* 0x000000e504091211 */ /* 0x000fc400000f0c02 */
[-C--:B------:R-:W-:Y:S01]  /*1ebc0*/  @!P2 LEA.HI.X R15, R4, R229.reuse, R2, 0x1, P4 ;  /* 0x000000e5040fa211 */ /* 0x080fe200020f0c02 */
[----:B------:R-:W-:Y:S01]  /*1ebd0*/  IMAD.X R2, R2, 0x1, R228, P3 ;  /* 0x0000000102027824 */ /* 0x000fe200018e06e4 */
[----:B------:R-:W-:Y:S01]  /*1ebe0*/  @!P2 LEA.HI.X R17, R6, R229, R5, 0x1, P5 ;  /* 0x000000e50611a211 */ /* 0x000fe200028f0c05 */
[----:B------:R1:W-:Y:S01]  /*1ebf0*/  @!P1 STS.128 [R237+0x8000], RZ ;  /* 0x008000ffed009388 */ /* 0x0003e20000000c00 */
[CC--:B------:R-:W-:Y:S02]  /*1ec00*/  @!P2 LEA R12, P4, R0.reuse, R230.reuse, 0x1 ;  /* 0x000000e6000ca211 */ /* 0x0c0fe400078808ff */
[CC--:B------:R-:W-:Y:S01]  /*1ec10*/  @P1 LEA R6, P0, R0.reuse, R230.reuse, 0x1 ;  /* 0x000000e600061211 */ /* 0x0c0fe200078008ff */
[----:B------:R-:W-:Y:S01]  /*1ec20*/  @!PT LDS RZ, [RZ] ;  /* 0x00000000fffff984 */ /* 0x000fe20000000800 */
[----:B------:R-:W-:Y:S01]  /*1ec30*/  @!PT LDS RZ, [RZ] ;  /* 0x00000000fffff984 */ /* 0x000fe20000000800 */
[----:B------:R-:W-:Y:S01]  /*1ec40*/  @!PT LDS RZ, [RZ] ;  /* 0x00000000fffff984 */ /* 0x000fe20000000800 */
[----:B------:R1:W-:Y:S01]  /*1ec50*/  @!P2 LDGSTS.E.BYPASS.LTC128B.128 [R237+0x4800], [R16.64] ;  /* 0x0480000010edafae */ /* 0x0003e2000b901d44 */
[C---:B------:R-:W-:Y:S02]  /*1ec60*/  IADD3 R4, P3, R0.reuse, R227, RZ ;  /* 0x000000e300047210 */ /* 0x040fe40007f7e0ff */
[CCC-:B------:R-:W-:Y:S01]  /*1ec70*/  @!P2 LEA.HI.X R13, R0.reuse, R229.reuse, R2.reuse, 0x1, P4 ;  /* 0x000000e5000da211 */ /* 0x1c0fe200020f0c02 */
[----:B------:R1:W-:Y:S01]  /*1ec80*/  @P2 STS.128 [R237+0x4800], RZ ;  /* 0x004800ffed002388 */ /* 0x0003e20000000c00 */
[----:B------:R-:W-:Y:S01]  /*1ec90*/  @P1 LEA.HI.X R7, R0, R229, R2, 0x1, P0 ;  /* 0x000000e500071211 */ /* 0x000fe200000f0c02 */
[----:B------:R-:W-:Y:S01]  /*1eca0*/  IMAD.X R2, R2, 0x1, R228, P3 ;  /* 0x0000000102027824 */ /* 0x000fe200018e06e4 */
[CC--:B------:R-:W-:Y:S01]  /*1ecb0*/  @!P2 LEA R22, P4, R4.reuse, R230.reuse, 0x1 ;  /* 0x000000e60416a211 */ /* 0x0c0fe200078808ff */
[----:B------:R-:W-:Y:S01]  /*1ecc0*/  @!PT LDS RZ, [RZ] ;  /* 0x00000000fffff984 */ /* 0x000fe20000000800 */
[----:B------:R-:W-:Y:S01]  /*1ecd0*/  @!PT LDS RZ, [RZ] ;  /* 0x00000000fffff984 */ /* 0x000fe20000000800 */
[----:B------:R-:W-:Y:S01]  /*1ece0*/  @!PT LDS RZ, [RZ] ;  /* 0x00000000fffff984 */ /* 0x000fe20000000800 */
[----:B------:R1:W-:Y:S01]  /*1ecf0*/  @P1 LDGSTS.E.BYPASS.LTC128B.128 [R237+0x8800], [R10.64+0x80] ;  /* 0x088000800aed1fae */ /* 0x0003e2000b901d44 */
[----:B------:R-:W-:-:S02]  /*1ed00*/  @P1 LEA R20, P0, R4, R230, 0x1 ;  /* 0x000000e604141211 */ /* 0x000fc400078008ff */
[C---:B------:R-:W-:Y:S01]  /*1ed10*/  IADD3 R0, P3, R4.reuse, R227, RZ ;  /* 0x000000e304007210 */ /* 0x040fe20007f7e0ff */
[----:B------:R1:W-:Y:S01]  /*1ed20*/  @!P1 STS.128 [R237+0x8800], RZ ;  /* 0x008800ffed009388 */ /* 0x0003e20000000c00 */
        /* <DEDUP_REMOVED lines=8> */
[C---:B------:R-:W-:Y:S02]  /*1edb0*/  @P1 LEA R24, P0, R0.reuse, R230, 0x1 ;  /* 0x000000e600181211 */ /* 0x040fe400078008ff */
[C---:B------:R-:W-:Y:S01]  /*1edc0*/  IADD3 R4, P3, R0.reuse, R227, RZ ;  /* 0x000000e300047210 */ /* 0x040fe20007f7e0ff */
[----:B------:R1:W-:Y:S01]  /*1edd0*/  @P2 STS.128 [R237+0x5000], RZ ;  /* 0x005000ffed002388 */ /* 0x0003e20000000c00 */
[----:B------:R-:W-:-:S02]  /*1ede0*/  @!P2 LEA.HI.X R27, R0, R229, R2, 0x1, P4 ;  /* 0x000000e5001ba211 */ /* 0x000fc400020f0c02 */
[----:B------:R-:W-:Y:S01]  /*1edf0*/  @P1 LEA.HI.X R25, R0, R229, R2, 0x1, P0 ;  /* 0x000000e500191211 */ /* 0x000fe200000f0c02 */
[----:B------:R-:W-:Y:S01]  /*1ee00*/  @!PT LDS RZ, [RZ] ;  /* 0x00000000fffff984 */ /* 0x000fe20000000800 */
[----:B------:R-:W-:Y:S01]  /*1ee10*/  @!PT LDS RZ, [RZ] ;  /* 0x00000000fffff984 */ /* 0x000fe20000000800 */
[----:B------:R-:W-:Y:S01]  /*1ee20*/  @!PT LDS RZ, [RZ] ;  /* 0x00000000fffff984 */ /* 0x000fe20000000800 */
[----:B------:R1:W-:Y:S01]  /*1ee30*/  @P1 LDGSTS.E.BYPASS.LTC128B.128 [R237+0x9000], [R8.64+0x80] ;  /* 0x0900008008ed1fae */ /* 0x0003e2000b901d44 */
[----:B------:R-:W-:Y:S01]  /*1ee40*/  IMAD.X R2, R2, 0x1, R228, P3 ;  /* 0x0000000102027824 */ /* 0x000fe200018e06e4 */
[CC--:B------:R-:W-:Y:S02]  /*1ee50*/  @!P2 LEA R34, P4, R4.reuse, R230.reuse, 0x1 ;  /* 0x000000e60422a211 */ /* 0x0c0fe400078808ff */
[----:B------:R1:W-:Y:S01]  /*1ee60*/  @!P1 STS.128 [R237+0x9000], RZ ;  /* 0x009000ffed009388 */ /* 0x0003e20000000c00 */
[C---:B------:R-:W-:Y:S02]  /*1ee70*/  @P1 LEA R32, P0, R4.reuse, R230, 0x1 ;  /* 0x000000e604201211 */ /* 0x040fe400078008ff */
[C---:B------:R-:W-:Y:S01]  /*1ee80*/  IADD3 R0, P3, R4.reuse, R227, RZ ;  /* 0x000000e304007210 */ /* 0x040fe20007f7e0ff */
[----:B------:R-:W-:Y:S01]  /*1ee90*/  @!PT LDS RZ, [RZ] ;  /* 0x00000000fffff984 */ /* 0x000fe20000000800 */
[----:B------:R-:W-:Y:S01]  /*1eea0*/  @!PT LDS RZ, [RZ] ;  /* 0x00000000fffff984 */ /* 0x000fe20000000800 */
[----:B------:R-:W-:Y:S01]  /*1eeb0*/  @!PT LDS RZ, [RZ] ;  /* 0x00000000fffff984 */ /* 0x000fe20000000800 */
[----:B------:R1:W-:Y:S01]  /*1eec0*/  @!P2 LDGSTS.E.BYPASS.LTC128B.128 [R237+0x5800], [R12.64] ;  /* 0x058000000cedafae */ /* 0x0003e2000b901d44 */
[----:B------:R-:W-:-:S02]  /*1eed0*/  @!P2 LEA.HI.X R35, R4, R229, R2, 0x1, P4 ;  /* 0x000000e50423a211 */ /* 0x000fc400020f0c02 */
[-C--:B------:R-:W-:Y:S01]  /*1eee0*/  @P1 LEA.HI.X R33, R4, R229.reuse, R2, 0x1, P0 ;  /* 0x000000e504211211 */ /* 0x080fe200000f0c02 */
[----:B------:R1:W-:Y:S01]  /*1eef0*/  @P2 STS.128 [R237+0x5800], RZ ;  /* 0x005800ffed002388 */ /* 0x0003e20000000c00 */
[----:B------:R-:W-:Y:S01]  /*1ef00*/  IMAD.X R2, R2, 0x1, R228, P3 ;  /* 0x0000000102027824 */ /* 0x000fe200018e06e4 */
[CC--:B------:R-:W-:Y:S02]  /*1ef10*/  @!P2 LEA R4, P3, R0.reuse, R230.reuse, 0x1 ;  /* 0x000000e60004a211 */ /* 0x0c0fe400078608ff */
[----:B------:R-:W-:Y:S01]  /*1ef20*/  @!PT LDS RZ, [RZ] ;  /* 0x00000000fffff984 */ /* 0x000fe20000000800 */
[----:B------:R-:W-:Y:S01]  /*1ef30*/  @!PT LDS RZ, [RZ] ;  /* 0x00000000fffff984 */ /* 0x000fe20000000800 */
[----:B------:R-:W-:Y:S01]  /*1ef40*/  @!PT LDS RZ, [RZ] ;  /* 0x00000000fffff984 */ /* 0x000fe20000000800 */
[----:B------:R1:W-:Y:S01]  /*1ef50*/  @P1 LDGSTS.E.BYPASS.LTC128B.128 [R237+0x9800], [R6.64+0x80] ;  /* 0x0980008006ed1fae */ /* 0x0003e2000b901d44 */
[C---:B------:R-:W-:Y:S01]  /*1ef60*/  @P1 LEA R36, P0, R0.reuse, R230, 0x1 ;  /* 0x000000e600241211 */ /* 0x040fe200078008ff */
[----:B------:R-:W-:Y:S01]  /*1ef70*/  IMAD.MOV.U32 R230, RZ, RZ, R18 ;  /* 0x000000ffffe67224 */ /* 0x000fe200078e0012 */
[CCC-:B------:R-:W-:Y:S01]  /*1ef80*/  @!P2 LEA.HI.X R5, R0.reuse, R229.reuse, R2.reuse, 0x1, P3 ;  /* 0x000000e50005a211 */ /* 0x1c0fe200018f0c02 */
[----:B------:R1:W-:Y:S01]  /*1ef90*/  @!P1 STS.128 [R237+0x9800], RZ ;  /* 0x009800ffed009388 */ /* 0x0003e20000000c00 */
[----:B------:R-:W-:Y:S01]  /*1efa0*/  @P1 LEA.HI.X R37, R0, R229, R2, 0x1, P0 ;  /* 0x000000e500251211 */ /* 0x000fe200000f0c02 */
[----:B------:R-:W-:-:S02]  /*1efb0*/  IMAD.MOV.U32 R229, RZ, RZ, R19 ;  /* 0x000000ffffe57224 */ /* 0x000fc400078e0013 */
        /* <DEDUP_REMOVED lines=41> */
.L_x_1410:
[----:B------:R-:W-:Y:S05]  /*1f250*/  BSYNC B1 ;  /* 0x0000000000017941 */ /* 0x000fea0003800000 */
.L_x_1409:
[----:B------:R-:W2:Y:S01]  /*1f260*/  LD.E R52, [R50.64+0xdc] ;  /* 0x0000dc0432347980 */ /* 0x000ea2000c101900 */
[----:B-1----:R-:W-:-:S02]  /*1f270*/  FMNMX.FTZ R5, R3, R136, !PT ;  /* 0x0000008803057209 */ /* 0x002fc40007810000 */
        /* <DEDUP_REMOVED lines=68> */
[----:B------:R-:W-:-:S03]  /*1f6c0*/  FMNMX.FTZ R4, R53, R4, !PT ;  /* 0x0000000435047209 */ /* 0x000fc60007810000 */
[----:B------:R-:W1:Y:S04]  /*1f6d0*/  SHFL.BFLY PT, R2, R5, 0x2, 0x1f ;  /* 0x0c401f0005027f89 */ /* 0x000e6800000e0000 */
[----:B------:R-:W3:Y:S01]  /*1f6e0*/  SHFL.BFLY PT, R0, R4, 0x2, 0x1f ;  /* 0x0c401f0004007f89 */ /* 0x000ee200000e0000 */
[----:B-1----:R-:W-:Y:S02]  /*1f6f0*/  FMNMX.FTZ R2, R5, R2, !PT ;  /* 0x0000000205027209 */ /* 0x002fe40007810000 */
[----:B---3--:R-:W-:-:S03]  /*1f700*/  FMNMX.FTZ R0, R4, R0, !PT ;  /* 0x0000000004007209 */ /* 0x008fc60007810000 */
[----:B------:R-:W1:Y:S04]  /*1f710*/  SHFL.BFLY PT, R41, R2, 0x1, 0x1f ;  /* 0x0c201f0002297f89 */ /* 0x000e6800000e0000 */
[----:B------:R-:W3:Y:S01]  /*1f720*/  SHFL.BFLY PT, R42, R0, 0x1, 0x1f ;  /* 0x0c201f00002a7f89 */ /* 0x000ee200000e0000 */
[----:B-1----:R-:W-:Y:S02]  /*1f730*/  FMNMX.FTZ R41, R2, R41, !PT ;  /* 0x0000002902297209 */ /* 0x002fe40007810000 */
[----:B---3--:R-:W-:Y:S02]  /*1f740*/  FMNMX.FTZ R42, R0, R42, !PT ;  /* 0x0000002a002a7209 */ /* 0x008fe40007810000 */
[----:B------:R-:W-:Y:S02]  /*1f750*/  FSETP.NEU.FTZ.AND P0, PT, R41, -INF , PT ;  /* 0xff8000002900780b */ /* 0x000fe40003f1d000 */
[----:B------:R-:W-:-:S02]  /*1f760*/  FSETP.NEU.FTZ.AND P1, PT, R42, -INF , PT ;  /* 0xff8000002a00780b */ /* 0x000fc40003f3d000 */
[----:B------:R-:W-:Y:S02]  /*1f770*/  FSEL R4, R41, RZ, P0 ;  /* 0x000000ff29047208 */ /* 0x000fe40000000000 */
[----:B------:R-:W-:-:S03]  /*1f780*/  FSEL R5, R42, RZ, P1 ;  /* 0x000000ff2a057208 */ /* 0x000fc60000800000 */
[----:B------:R-:W-:Y:S02]  /*1f790*/  FADD.FTZ R4, R3, -R4 ;  /* 0x8000000403047221 */ /* 0x000fe40000010000 */
[----:B------:R-:W-:Y:S02]  /*1f7a0*/  FADD.FTZ R5, R132, -R5 ;  /* 0x8000000584057221 */ /* 0x000fe40000010000 */
[C---:B--2---:R-:W-:Y:S02]  /*1f7b0*/  FMUL.FTZ R47, R52.reuse, R41 ;  /* 0x00000029342f7220 */ /* 0x044fe40000410000 */
[C---:B------:R-:W-:Y:S02]  /*1f7c0*/  FMUL.FTZ R55, R52.reuse, R42 ;  /* 0x0000002a34377220 */ /* 0x040fe40000410000 */
[C---:B------:R-:W-:Y:S01]  /*1f7d0*/  FMUL.FTZ R4, R52.reuse, R4 ;  /* 0x0000000434047220 */ /* 0x040fe20000410000 */
[----:B------:R-:W-:Y:S01]  /*1f7e0*/  FSEL R47, R47, RZ, P0 ;  /* 0x000000ff2f2f7208 */ /* 0x000fe20000000000 */
[----:B------:R-:W-:Y:S01]  /*1f7f0*/  FMUL.FTZ R5, R52, R5 ;  /* 0x0000000534057220 */ /* 0x000fe20000410000 */
[----:B------:R-:W-:Y:S01]  /*1f800*/  FSEL R55, R55, RZ, P1 ;  /* 0x000000ff37377208 */ /* 0x000fe20000800000 */
[----:B------:R-:W1:Y:S02]  /*1f810*/  MUFU.EX2 R43, R4 ;  /* 0x00000004002b7308 */ /* 0x000e640000000800 */
[----:B------:R-:W-:-:S02]  /*1f820*/  FFMA.FTZ R33, R136, R52, -R47 ;  /* 0x0000003488217223 */ /* 0x000fc4000001082f */
[-CC-:B------:R-:W-:Y:S02]  /*1f830*/  FFMA.FTZ R32, R180, R52.reuse, -R47.reuse ;  /* 0x00000034b4207223 */ /* 0x180fe4000001082f */
[-CC-:B------:R-:W-:Y:S02]  /*1f840*/  FFMA.FTZ R2, R183, R52.reuse, -R47.reuse ;  /* 0x00000034b7027223 */ /* 0x180fe4000001082f */
[-C--:B------:R-:W-:Y:S01]  /*1f850*/  FFMA.FTZ R0, R184, R52.reuse, -R47 ;  /* 0x00000034b8007223 */ /* 0x080fe2000001082f */
[----:B------:R-:W-:Y:S01]  /*1f860*/  MUFU.EX2 R33, R33 ;  /* 0x0000002100217308 */ /* 0x000fe20000000800 */
[-CC-:B------:R-:W-:Y:S02]  /*1f870*/  FFMA.FTZ R40, R133, R52.reuse, -R55.reuse ;  /* 0x0000003485287223 */ /* 0x180fe40000010837 */
[-CC-:B------:R-:W-:Y:S02]  /*1f880*/  FFMA.FTZ R35, R179, R52.reuse, -R55.reuse ;  /* 0x00000034b3237223 */ /* 0x180fe40000010837 */
[----:B------:R-:W-:-:S02]  /*1f890*/  FFMA.FTZ R34, R182, R52, -R55 ;  /* 0x00000034b6227223 */ /* 0x000fc40000010837 */
[----:B------:R-:W-:Y:S01]  /*1f8a0*/  FFMA.FTZ R3, R181, R52, -R55 ;  /* 0x00000034b5037223 */ /* 0x000fe20000010837 */
[----:B------:R-:W-:Y:S01]  /*1f8b0*/  MUFU.EX2 R32, R32 ;  /* 0x0000002000207308 */ /* 0x000fe20000000800 */
[-C--:B-1----:R-:W-:Y:S02]  /*1f8c0*/  FMUL.FTZ R130, R130, R43.reuse ;  /* 0x0000002b82827220 */ /* 0x082fe40000410000 */
[-C--:B------:R-:W-:Y:S02]  /*1f8d0*/  FMUL.FTZ R131, R131, R43.reuse ;  /* 0x0000002b83837220 */ /* 0x080fe40000410000 */
[-C--:B------:R-:W-:Y:S02]  /*1f8e0*/  FMUL.FTZ R126, R126, R43.reuse ;  /* 0x0000002b7e7e7220 */ /* 0x080fe40000410000 */
[-C--:B------:R-:W-:Y:S01]  /*1f8f0*/  FMUL.FTZ R127, R127, R43.reuse ;  /* 0x0000002b7f7f7220 */ /* 0x080fe20000410000 */
[----:B------:R-:W-:Y:S01]  /*1f900*/  MUFU.EX2 R2, R2 ;  /* 0x0000000200027308 */ /* 0x000fe20000000800 */
[----:B------:R-:W-:-:S02]  /*1f910*/  FMUL.FTZ R122, R122, R43 ;  /* 0x0000002b7a7a7220 */ /* 0x000fc40000410000 */
[-C--:B------:R-:W-:Y:S02]  /*1f920*/  FMUL.FTZ R123, R123, R43.reuse ;  /* 0x0000002b7b7b7220 */ /* 0x080fe40000410000 */
[-C--:B------:R-:W-:Y:S02]  /*1f930*/  FMUL.FTZ R118, R118, R43.reuse ;  /* 0x0000002b76767220 */ /* 0x080fe40000410000 */
[-C--:B------:R-:W-:Y:S01]  /*1f940*/  FMUL.FTZ R119, R119, R43.reuse ;  /* 0x0000002b77777220 */ /* 0x080fe20000410000 */
[----:B------:R-:W1:Y:S01]  /*1f950*/  MUFU.EX2 R0, R0 ;  /* 0x0000000000007308 */ /* 0x000e620000000800 */
[-C--:B------:R-:W-:Y:S02]  /*1f960*/  FMUL.FTZ R114, R114, R43.reuse ;  /* 0x0000002b72727220 */ /* 0x080fe40000410000 */
[-C--:B------:R-:W-:Y:S02]  /*1f970*/  FMUL.FTZ R115, R115, R43.reuse ;  /* 0x0000002b73737220 */ /* 0x080fe40000410000 */
[----:B------:R-:W-:-:S02]  /*1f980*/  FMUL.FTZ R110, R110, R43 ;  /* 0x0000002b6e6e7220 */ /* 0x000fc40000410000 */
[-C--:B------:R-:W-:Y:S01]  /*1f990*/  FMUL.FTZ R111, R111, R43.reuse ;  /* 0x0000002b6f6f7220 */ /* 0x080fe20000410000 */
[----:B------:R-:W-:Y:S01]  /*1f9a0*/  MUFU.EX2 R40, R40 ;  /* 0x0000002800287308 */ /* 0x000fe20000000800 */
[-C--:B------:R-:W-:Y:S02]  /*1f9b0*/  FMUL.FTZ R106, R106, R43.reuse ;  /* 0x0000002b6a6a7220 */ /* 0x080fe40000410000 */
[-C--:B------:R-:W-:Y:S02]  /*1f9c0*/  FMUL.FTZ R107, R107, R43.reuse ;  /* 0x0000002b6b6b7220 */ /* 0x080fe40000410000 */
[-C--:B------:R-:W-:Y:S02]  /*1f9d0*/  FMUL.FTZ R102, R102, R43.reuse ;  /* 0x0000002b66667220 */ /* 0x080fe40000410000 */
[-C--:B------:R-:W-:Y:S01]  /*1f9e0*/  FMUL.FTZ R103, R103, R43.reuse ;  /* 0x0000002b67677220 */ /* 0x080fe20000410000 */
[----:B------:R-:W2:Y:S01]  /*1f9f0*/  MUFU.EX2 R35, R35 ;  /* 0x0000002300237308 */ /* 0x000ea20000000800 */
[----:B-1----:R-:W-:Y:S01]  /*1fa00*/  F2FP.PACK_AB R7, R0, R2 ;  /* 0x000000020007723e */ /* 0x002fe200000000ff */
[----:B------:R-:W-:-:S02]  /*1fa10*/  FMUL.FTZ R98, R98, R43 ;  /* 0x0000002b62627220 */ /* 0x000fc40000410000 */
[-C--:B------:R-:W-:Y:S02]  /*1fa20*/  FMUL.FTZ R99, R99, R43.reuse ;  /* 0x0000002b63637220 */ /* 0x080fe40000410000 */
[-C--:B------:R-:W-:Y:S02]  /*1fa30*/  FMUL.FTZ R94, R94, R43.reuse ;  /* 0x0000002b5e5e7220 */ /* 0x080fe40000410000 */
[----:B------:R-:W-:Y:S01]  /*1fa40*/  MUFU.EX2 R34, R34 ;  /* 0x0000002200227308 */ /* 0x000fe20000000800 */
[-C--:B------:R-:W-:Y:S02]  /*1fa50*/  FMUL.FTZ R95, R95, R43.reuse ;  /* 0x0000002b5f5f7220 */ /* 0x080fe40000410000 */
[-C--:B------:R-:W-:Y:S02]  /*1fa60*/  FMUL.FTZ R90, R90, R43.reuse ;  /* 0x0000002b5a5a7220 */ /* 0x080fe40000410000 */
[-C--:B------:R-:W-:Y:S02]  /*1fa70*/  FMUL.FTZ R91, R91, R43.reuse ;  /* 0x0000002b5b5b7220 */ /* 0x080fe40000410000 */
[-C--:B------:R-:W-:Y:S01]  /*1fa80*/  FMUL.FTZ R86, R86, R43.reuse ;  /* 0x0000002b56567220 */ /* 0x080fe20000410000 */
[----:B------:R-:W1:Y:S01]  /*1fa90*/  MUFU.EX2 R3, R3 ;  /* 0x0000000300037308 */ /* 0x000e620000000800 */
[----:B--2---:R-:W-:Y:S01]  /*1faa0*/  F2FP.PACK_AB R4, R35, R40 ;  /* 0x000000282304723e */ /* 0x004fe200000000ff */
[----:B------:R-:W-:-:S02]  /*1fab0*/  FMUL.FTZ R87, R87, R43 ;  /* 0x0000002b57577220 */ /* 0x000fc40000410000 */
[-C--:B------:R-:W-:Y:S02]  /*1fac0*/  FMUL.FTZ R82, R82, R43.reuse ;  /* 0x0000002b52527220 */ /* 0x080fe40000410000 */
[-C--:B------:R-:W-:Y:S02]  /*1fad0*/  FMUL.FTZ R83, R83, R43.reuse ;  /* 0x0000002b53537220 */ /* 0x080fe40000410000 */
[----:B------:R2:W3:Y:S01]  /*1fae0*/  MUFU.EX2 R44, R5 ;  /* 0x00000005002c7308 */ /* 0x0004e20000000800 */
[-C--:B------:R-:W-:Y:S02]  /*1faf0*/  FMUL.FTZ R78, R78, R43.reuse ;  /* 0x0000002b4e4e7220 */ /* 0x080fe40000410000 */
[-C--:B------:R-:W-:Y:S02]  /*1fb00*/  FMUL.FTZ R79, R79, R43.reuse ;  /* 0x0000002b4f4f7220 */ /* 0x080fe40000410000 */
[-C--:B------:R-:W-:Y:S02]  /*1fb10*/  FFMA.FTZ R58, R63, R52.reuse, -R47 ;  /* 0x000000343f3a7223 */ /* 0x080fe4000001082f */
[----:B------:R-:W-:Y:S01]  /*1fb20*/  FFMA.FTZ R63, R66, R52, -R55 ;  /* 0x00000034423f7223 */ /* 0x000fe20000010837 */
[----:B-1----:R-:W-:Y:S01]  /*1fb30*/  F2FP.PACK_AB R6, R3, R34 ;  /* 0x000000220306723e */ /* 0x002fe200000000ff */
[----:B------:R-:W-:-:S02]  /*1fb40*/  FMUL.FTZ R74, R74, R43 ;  /* 0x0000002b4a4a7220 */ /* 0x000fc40000410000 */
[-C--:B------:R-:W-:Y:S01]  /*1fb50*/  FMUL.FTZ R75, R75, R43.reuse ;  /* 0x0000002b4b4b7220 */ /* 0x080fe20000410000 */
[----:B------:R-:W-:Y:S01]  /*1fb60*/  MUFU.EX2 R58, R58 ;  /* 0x0000003a003a7308 */ /* 0x000fe20000000800 */
[-C--:B------:R-:W-:Y:S02]  /*1fb70*/  FMUL.FTZ R70, R70, R43.reuse ;  /* 0x0000002b46467220 */ /* 0x080fe40000410000 */
[----:B------:R-:W-:Y:S01]  /*1fb80*/  FMUL.FTZ R71, R71, R43 ;  /* 0x0000002b47477220 */ /* 0x000fe20000410000 */
[----:B--2---:R-:W-:Y:S01]  /*1fb90*/  F2FP.PACK_AB R5, R32, R33 ;  /* 0x000000212005723e */ /* 0x004fe200000000ff */
[-C--:B---3--:R-:W-:Y:S02]  /*1fba0*/  FMUL.FTZ R128, R128, R44.reuse ;  /* 0x0000002c80807220 */ /* 0x088fe40000410000 */
[-C--:B------:R-:W-:Y:S01]  /*1fbb0*/  FMUL.FTZ R129, R129, R44.reuse ;  /* 0x0000002c81817220 */ /* 0x080fe20000410000 */
[----:B------:R-:W-:Y:S01]  /*1fbc0*/  MUFU.EX2 R63, R63 ;  /* 0x0000003f003f7308 */ /* 0x000fe20000000800 */
[----:B------:R-:W-:-:S02]  /*1fbd0*/  FMUL.FTZ R124, R124, R44 ;  /* 0x0000002c7c7c7220 */ /* 0x000fc40000410000 */
[-C--:B------:R-:W-:Y:S02]  /*1fbe0*/  FMUL.FTZ R125, R125, R44.reuse ;  /* 0x0000002c7d7d7220 */ /* 0x080fe40000410000 */
[-C--:B------:R-:W-:Y:S01]  /*1fbf0*/  FMUL.FTZ R120, R120, R44.reuse ;  /* 0x0000002c78787220 */ /* 0x080fe20000410000 */
[C---:B------:R-:W-:Y:S01]  /*1fc00*/  HMMA.16816.F32 R128, R4.reuse, R12, R128 ;  /* 0x0000000c0480723c */ /* 0x040fe20000001880 */
[-C--:B------:R-:W-:Y:S02]  /*1fc10*/  FMUL.FTZ R121, R121, R44.reuse ;  /* 0x0000002c79797220 */ /* 0x080fe40000410000 */
[-C--:B------:R-:W-:Y:S02]  /*1fc20*/  FMUL.FTZ R116, R116, R44.reuse ;  /* 0x0000002c74747220 */ /* 0x080fe40000410000 */
[-C--:B------:R-:W-:Y:S02]  /*1fc30*/  FMUL.FTZ R117, R117, R44.reuse ;  /* 0x0000002c75757220 */ /* 0x080fe40000410000 */
[-C--:B------:R-:W-:Y:S01]  /*1fc40*/  FMUL.FTZ R112, R112, R44.reuse ;  /* 0x0000002c70707220 */ /* 0x080fe20000410000 */
[----:B------:R-:W-:Y:S01]  /*1fc50*/  HMMA.16816.F32 R124, R4, R14, R124 ;  /* 0x0000000e047c723c */ /* 0x000fe2000000187c */
[----:B------:R-:W1:Y:S01]  /*1fc60*/  LDSM.16.MT88.4 R12, [R214+0xc000] ;  /* 0x00c00000d60c783b */ /* 0x000e620000004200 */
        /* <DEDUP_REMOVED lines=36> */
[----:B------:R-:W2:Y:S01]  /*1feb0*/  MUFU.EX2 R66, R66 ;  /* 0x0000004200427308 */ /* 0x000ea20000000800 */
[----:B------:R-:W-:-:S02]  /*1fec0*/  FFMA.FTZ R59, R177, R52, -R47 ;  /* 0x00000034b13b7223 */ /* 0x000fc4000001082f */
[-C--:B------:R-:W-:Y:S02]  /*1fed0*/  FFMA.FTZ R64, R64, R52.reuse, -R55 ;  /* 0x0000003440407223 */ /* 0x080fe40000010837 */
[-CC-:B------:R-:W-:Y:S01]  /*1fee0*/  FFMA.FTZ R67, R31, R52.reuse, -R47.reuse ;  /* 0x000000341f437223 */ /* 0x180fe2000001082f */
[C---:B------:R-:W-:Y:S01]  /*1fef0*/  HMMA.16816.F32 R92, R4.reuse, R10, R92 ;  /* 0x0000000a045c723c */ /* 0x040fe2000000185c */
[----:B------:R-:W4:Y:S01]  /*1ff00*/  LDSM.16.MT88.4 R8, [R214+0x10000] ;  /* 0x01000000d608783b */ /* 0x000f220000004200 */
[----:B------:R-:W-:Y:S01]  /*1ff10*/  MUFU.EX2 R57, R57 ;  /* 0x0000003900397308 */ /* 0x000fe20000000800 */
[-CC-:B------:R-:W-:Y:S02]  /*1ff20*/  FFMA.FTZ R132, R29, R52.reuse, -R47.reuse ;  /* 0x000000341d847223 */ /* 0x180fe4000001082f */
[-CC-:B------:R-:W-:Y:S02]  /*1ff30*/  FFMA.FTZ R133, R28, R52.reuse, -R47.reuse ;  /* 0x000000341c857223 */ /* 0x180fe4000001082f */
[-C--:B------:R-:W-:Y:S01]  /*1ff40*/  FFMA.FTZ R134, R30, R52.reuse, -R47 ;  /* 0x000000341e867223 */ /* 0x080fe2000001082f */
[----:B---3--:R-:W-:Y:S01]  /*1ff50*/  HMMA.16816.F32 R88, R4, R16, R88 ;  /* 0x000000100458723c */ /* 0x008fe20000001858 */
[----:B------:R-:W-:Y:S01]  /*1ff60*/  LDSM.16.MT88.4 R28, [R215+0x10800] ;  /* 0x01080000d71c783b */ /* 0x000fe20000004200 */
[----:B------:R-:W3:Y:S01]  /*1ff70*/  MUFU.EX2 R59, R59 ;  /* 0x0000003b003b7308 */ /* 0x000ee20000000800 */
[----:B------:R-:W-:-:S02]  /*1ff80*/  FFMA.FTZ R135, R154, R52, -R55 ;  /* 0x000000349a877223 */ /* 0x000fc40000010837 */
[-C--:B------:R-:W-:Y:S02]  /*1ff90*/  FFMA.FTZ R136, R137, R52.reuse, -R55 ;  /* 0x0000003489887223 */ /* 0x080fe40000010837 */
[-C--:B------:R-:W-:Y:S01]  /*1ffa0*/  FFMA.FTZ R154, R48, R52.reuse, -R47 ;  /* 0x00000034309a7223 */ /* 0x080fe2000001082f */
[C---:B------:R-:W-:Y:S01]  /*1ffb0*/  HMMA.16816.F32 R84, R4.reuse, R18, R84 ;  /* 0x000000120454723c */ /* 0x040fe20000001854 */
[----:B------:R-:W5:Y:S01]  /*1ffc0*/  LDSM.16.MT88.4 R16, [R215+0xc800] ;  /* 0x00c80000d710783b */ /* 0x000f620000004200 */
[----:B------:R-:W-:Y:S01]  /*1ffd0*/  MUFU.EX2 R65, R65 ;  /* 0x0000004100417308 */ /* 0x000fe20000000800 */
[-CC-:B------:R-:W-:Y:S02]  /*1ffe0*/  FFMA.FTZ R137, R176, R52.reuse, -R55.reuse ;  /* 0x00000034b0897223 */ /* 0x180fe40000010837 */
[-C--:B------:R-:W-:Y:S01]  /*1fff0*/  FFMA.FTZ R142, R142, R52.reuse, -R55 ;  /* 0x000000348e8e7223 */ /* 0x080fe20000010837 */
[----:B------:R-:W-:Y:S01]  /*20000*/  LDSM.16.MT88.4 R48, [R215+0x11000] ;  /* 0x01100000d730783b */ /* 0x000fe20000004200 */
[-CC-:B------:R-:W-:Y:S01]  /*20010*/  FFMA.FTZ R145, R145, R52.reuse, -R47.reuse ;  /* 0x0000003491917223 */ /* 0x180fe2000001082f */
[----:B-1----:R-:W-:Y:S02]  /*20020*/  HMMA.16816.F32 R80, R4, R12, R80 ;  /* 0x0000000c0450723c */ /* 0x002fe40000001850 */
[----:B------:R-:W1:Y:S01]  /*20030*/  MUFU.EX2 R64, R64 ;  /* 0x0000004000407308 */ /* 0x000e620000000800 */
[----:B------:R-:W-:-:S02]  /*20040*/  FFMA.FTZ R152, R152, R52, -R47 ;  /* 0x0000003498987223 */ /* 0x000fc4000001082f */
[-C--:B------:R-:W-:Y:S02]  /*20050*/  FFMA.FTZ R156, R156, R52.reuse, -R47 ;  /* 0x000000349c9c7223 */ /* 0x080fe4000001082f */
[-CC-:B------:R-:W-:Y:S01]  /*20060*/  FFMA.FTZ R157, R157, R52.reuse, -R55.reuse ;  /* 0x000000349d9d7223 */ /* 0x180fe20000010837 */
[C---:B------:R-:W-:Y:S01]  /*20070*/  HMMA.16816.F32 R76, R4.reuse, R14, R76 ;  /* 0x0000000e044c723c */ /* 0x040fe2000000184c */
[----:B------:R-:W5:Y:S01]  /*20080*/  LDSM.16.MT88.4 R12, [R214+0xc800] ;  /* 0x00c80000d60c783b */ /* 0x000f620000004200 */
[----:B------:R-:W1:Y:S01]  /*20090*/  MUFU.EX2 R67, R67 ;  /* 0x0000004300437308 */ /* 0x000e620000000800 */
[-CC-:B------:R-:W-:Y:S02]  /*200a0*/  FFMA.FTZ R159, R159, R52.reuse, -R55.reuse ;  /* 0x000000349f9f7223 */ /* 0x180fe40000010837 */
[-CC-:B------:R-:W-:Y:S02]  /*200b0*/  FFMA.FTZ R160, R160, R52.reuse, -R55.reuse ;  /* 0x00000034a0a07223 */ /* 0x180fe40000010837 */
[-C--:B------:R-:W-:Y:S01]  /*200c0*/  FFMA.FTZ R165, R165, R52.reuse, -R55 ;  /* 0x00000034a5a57223 */ /* 0x080fe20000010837 */
[----:B----4-:R-:W-:Y:S01]  /*200d0*/  HMMA.16816.F32 R72, R4, R8, R72 ;  /* 0x000000080448723c */ /* 0x010fe20000001848 */
[-CC-:B------:R-:W-:Y:S01]  /*200e0*/  FFMA.FTZ R167, R167, R52.reuse, -R47.reuse ;  /* 0x00000034a7a77223 */ /* 0x180fe2000001082f */
[----:B------:R-:W4:Y:S01]  /*200f0*/  MUFU.EX2 R132, R132 ;  /* 0x0000008400847308 */ /* 0x000f220000000800 */
[----:B------:R-:W-:-:S02]  /*20100*/  FFMA.FTZ R174, R174, R52, -R47 ;  /* 0x00000034aeae7223 */ /* 0x000fc4000001082f */
[-CC-:B------:R-:W-:Y:S02]  /*20110*/  FFMA.FTZ R173, R173, R52.reuse, -R47.reuse ;  /* 0x00000034adad7223 */ /* 0x180fe4000001082f */
[-C--:B------:R-:W-:Y:S01]  /*20120*/  FFMA.FTZ R175, R175, R52.reuse, -R47 ;  /* 0x00000034afaf7223 */ /* 0x080fe2000001082f */
[----:B------:R-:W-:Y:S01]  /*20130*/  HMMA.16816.F32 R68, R4, R10, R68 ;  /* 0x0000000a0444723c */ /* 0x000fe20000001844 */
[----:B------:R-:W4:Y:S01]  /*20140*/  LDSM.16.MT88.4 R8, [R218+0x10800] ;  /* 0x01080000da08783b */ /* 0x000f220000004200 */
[----:B------:R-:W-:Y:S01]  /*20150*/  MUFU.EX2 R133, R133 ;  /* 0x0000008500857308 */ /* 0x000fe20000000800 */
[-CC-:B------:R-:W-:Y:S02]  /*20160*/  FFMA.FTZ R172, R172, R52.reuse, -R55.reuse ;  /* 0x00000034acac7223 */ /* 0x180fe40000010837 */
[-CC-:B------:R-:W-:Y:S02]  /*20170*/  FFMA.FTZ R171, R171, R52.reuse, -R55.reuse ;  /* 0x00000034abab7223 */ /* 0x180fe40000010837 */
[----:B--2---:R-:W-:Y:S01]  /*20180*/  F2FP.PACK_AB R4, R66, R63 ;  /* 0x0000003f4204723e */ /* 0x004fe200000000ff */
[-C--:B------:R-:W-:Y:S01]  /*20190*/  FFMA.FTZ R170, R170, R52.reuse, -R55 ;  /* 0x00000034aaaa7223 */ /* 0x080fe20000010837 */
[----:B---3--:R-:W-:Y:S01]  /*201a0*/  F2FP.PACK_AB R5, R59, R57 ;  /* 0x000000393b05723e */ /* 0x008fe200000000ff */
[----:B------:R-:W-:Y:S01]  /*201b0*/  MUFU.EX2 R134, R134 ;  /* 0x0000008600867308 */ /* 0x000fe20000000800 */
[----:B-1----:R-:W-:Y:S01]  /*201c0*/  F2FP.PACK_AB R6, R64, R65 ;  /* 0x000000414006723e */ /* 0x002fe200000000ff */
[----:B------:R-:W-:Y:S01]  /*201d0*/  FFMA.FTZ R163, R163, R52, -R47 ;  /* 0x00000034a3a37223 */ /* 0x000fe2000001082f */
[----:B------:R-:W-:Y:S01]  /*201e0*/  F2FP.PACK_AB R7, R67, R58 ;  /* 0x0000003a4307723e */ /* 0x000fe200000000ff */
[----:B------:R-:W-:-:S02]  /*201f0*/  FFMA.FTZ R162, R162, R52, -R55 ;  /* 0x00000034a2a27223 */ /* 0x000fc40000010837 */
[-CC-:B------:R-:W-:Y:S02]  /*20200*/  FFMA.FTZ R161, R161, R52.reuse, -R55.reuse ;  /* 0x00000034a1a17223 */ /* 0x180fe40000010837 */
[----:B------:R-:W1:Y:S01]  /*20210*/  MUFU.EX2 R135, R135 ;  /* 0x0000008700877308 */ /* 0x000e620000000800 */
[-CC-:B------:R-:W-:Y:S01]  /*20220*/  FFMA.FTZ R158, R158, R52.reuse, -R55.reuse ;  /* 0x000000349e9e7223 */ /* 0x180fe20000010837 */
[C---:B------:R-:W-:Y:S01]  /*20230*/  HMMA.16816.F32 R120, R4.reuse, R20, R120 ;  /* 0x000000140478723c */ /* 0x040fe20000001878 */
[-C--:B------:R-:W-:Y:S02]  /*20240*/  FFMA.FTZ R155, R155, R52.reuse, -R55 ;  /* 0x000000349b9b7223 */ /* 0x080fe40000010837 */
[-CC-:B------:R-:W-:Y:S02]  /*20250*/  FFMA.FTZ R153, R153, R52.reuse, -R47.reuse ;  /* 0x0000003499997223 */ /* 0x180fe4000001082f */
[-CC-:B------:R-:W-:Y:S01]  /*20260*/  FFMA.FTZ R151, R151, R52.reuse, -R47.reuse ;  /* 0x0000003497977223 */ /* 0x180fe2000001082f */
[----:B------:R-:W2:Y:S01]  /*20270*/  MUFU.EX2 R136, R136 ;  /* 0x0000008800887308 */ /* 0x000ea20000000800 */
[-CC-:B------:R-:W-:Y:S01]  /*20280*/  FFMA.FTZ R150, R150, R52.reuse, -R47.reuse ;  /* 0x0000003496967223 */ /* 0x180fe2000001082f */
[----:B------:R-:W-:Y:S01]  /*20290*/  HMMA.16816.F32 R116, R4, R22, R116 ;  /* 0x000000160474723c */ /* 0x000fe20000001874 */
[----:B------:R-:W3:Y:S01]  /*202a0*/  LDSM.16.MT88.4 R20, [R214+0x10800] ;  /* 0x01080000d614783b */ /* 0x000ee20000004200 */
[----:B------:R-:W-:-:S02]  /*202b0*/  FFMA.FTZ R149, R149, R52, -R47 ;  /* 0x0000003495957223 */ /* 0x000fc4000001082f */
[-CC-:B------:R-:W-:Y:S02]  /*202c0*/  FFMA.FTZ R148, R148, R52.reuse, -R55.reuse ;  /* 0x0000003494947223 */ /* 0x180fe40000010837 */
[----:B------:R-:W-:Y:S01]  /*202d0*/  MUFU.EX2 R137, R137 ;  /* 0x0000008900897308 */ /* 0x000fe20000000800 */
[-CC-:B------:R-:W-:Y:S01]  /*202e0*/  FFMA.FTZ R147, R147, R52.reuse, -R55.reuse ;  /* 0x0000003493937223 */ /* 0x180fe20000010837 */
[C---:B-----5:R-:W-:Y:S01]  /*202f0*/  HMMA.16816.F32 R112, R4.reuse, R16, R112 ;  /* 0x000000100470723c */ /* 0x060fe20000001870 */
[-CC-:B------:R-:W-:Y:S02]  /*20300*/  FFMA.FTZ R146, R146, R52.reuse, -R55.reuse ;  /* 0x0000003492927223 */ /* 0x180fe40000010837 */
[-C--:B------:R-:W-:Y:S02]  /*20310*/  FFMA.FTZ R144, R144, R52.reuse, -R55 ;  /* 0x0000003490907223 */ /* 0x080fe40000010837 */
[----:B------:R-:W-:Y:S01]  /*20320*/  FFMA.FTZ R143, R143, R52, -R47 ;  /* 0x000000348f8f7223 */ /* 0x000fe2000001082f */
[----:B------:R-:W5:Y:S01]  /*20330*/  MUFU.EX2 R142, R142 ;  /* 0x0000008e008e7308 */ /* 0x000f620000000800 */
[----:B------:R-:W-:Y:S01]  /*20340*/  FFMA.FTZ R33, R243, R43, R33 ;  /* 0x0000002bf3217223 */ /* 0x000fe20000010021 */
[----:B------:R-:W-:Y:S01]  /*20350*/  HMMA.16816.F32 R108, R4, R18, R108 ;  /* 0x00000012046c723c */ /* 0x000fe2000000186c */
[----:B------:R-:W2:Y:S01]  /*20360*/  LDSM.16.MT88.4 R16, [R216+0xd000] ;  /* 0x00d00000d810783b */ /* 0x000ea20000004200 */
[----:B------:R-:W-:-:S02]  /*20370*/  FFMA.FTZ R40, R242, R44, R40 ;  /* 0x0000002cf2287223 */ /* 0x000fc40000010028 */
[----:B------:R-:W-:Y:S02]  /*20380*/  FADD.FTZ R32, R32, R33 ;  /* 0x0000002120207221 */ /* 0x000fe40000010000 */
[----:B------:R-:W1:Y:S01]  /*20390*/  MUFU.EX2 R145, R145 ;  /* 0x0000009100917308 */ /* 0x000e620000000800 */
[----:B------:R-:W-:Y:S01]  /*203a0*/  FADD.FTZ R35, R35, R40 ;  /* 0x0000002823237221 */ /* 0x000fe20000010000 */
[C---:B------:R-:W-:Y:S01]  /*203b0*/  HMMA.16816.F32 R104, R4.reuse, R12, R104 ;  /* 0x0000000c0468723c */ /* 0x040fe20000001868 */
[----:B------:R-:W-:Y:S02]  /*203c0*/  FADD.FTZ R32, R2, R32 ;  /* 0x0000002002207221 */ /* 0x000fe40000010000 */
[----:B------:R-:W-:Y:S02]  /*203d0*/  FADD.FTZ R35, R34, R35 ;  /* 0x0000002322237221 */ /* 0x000fe40000010000 */
[----:B------:R-:W-:Y:S01]  /*203e0*/  FADD.FTZ R0, R0, R32 ;  /* 0x0000002000007221 */ /* 0x000fe20000010000 */
[----:B------:R-:W-:Y:S01]  /*203f0*/  MUFU.EX2 R152, R152 ;  /* 0x0000009800987308 */ /* 0x000fe20000000800 */
[----:B------:R-:W-:Y:S01]  /*20400*/  FADD.FTZ R3, R3, R35 ;  /* 0x0000002303037221 */ /* 0x000fe20000010000 */
[----:B------:R-:W-:Y:S01]  /*20410*/  HMMA.16816.F32 R100, R4, R14, R100 ;  /* 0x0000000e0464723c */ /* 0x000fe20000001864 */
[----:B------:R-:W2:Y:S01]  /*20420*/  LDSM.16.MT88.4 R12, [R215+0xd000] ;  /* 0x00d00000d70c783b */ /* 0x000ea20000004200 */
[----:B------:R-:W-:-:S02]  /*20430*/  FADD.FTZ R0, R57, R0 ;  /* 0x0000000039007221 */ /* 0x000fc40000010000 */
[----:B------:R-:W-:Y:S02]  /*20440*/  FADD.FTZ R3, R63, R3 ;  /* 0x000000033f037221 */ /* 0x000fe40000010000 */
[----:B------:R-:W-:Y:S01]  /*20450*/  MUFU.EX2 R154, R154 ;  /* 0x0000009a009a7308 */ /* 0x000fe20000000800 */
[----:B------:R-:W-:Y:S01]  /*20460*/  FADD.FTZ R59, R59, R0 ;  /* 0x000000003b3b7221 */ /* 0x000fe20000010000 */
[C---:B----4-:R-:W-:Y:S01]  /*20470*/  HMMA.16816.F32 R96, R4.reuse, R8, R96 ;  /* 0x000000080460723c */ /* 0x050fe20000001860 */
[----:B------:R-:W-:Y:S01]  /*20480*/  FADD.FTZ R66, R66, R3 ;  /* 0x0000000342427221 */ /* 0x000fe20000010000 */
[----:B------:R-:W-:Y:S01]  /*20490*/  MOV R3, R41 ;  /* 0x0000002900037202 */ /* 0x000fe20000000f00 */
[----:B------:R-:W-:Y:S02]  /*204a0*/  FADD.FTZ R59, R58, R59 ;  /* 0x0000003b3a3b7221 */ /* 0x000fe40000010000 */
[----:B------:R-:W-:Y:S01]  /*204b0*/  FADD.FTZ R66, R65, R66 ;  /* 0x0000004241427221 */ /* 0x000fe20000010000 */
[----:B------:R-:W-:Y:S01]  /*204c0*/  MUFU.EX2 R156, R156 ;  /* 0x0000009c009c7308 */ /* 0x000fe20000000800 */
[----:B------:R-:W-:Y:S01]  /*204d0*/  FADD.FTZ R67, R67, R59 ;  /* 0x0000003b43437221 */ /* 0x000fe20000010000 */
[----:B------:R-:W-:Y:S01]  /*204e0*/  HMMA.16816.F32 R92, R4, R10, R92 ;  /* 0x0000000a045c723c */ /* 0x000fe2000000185c */
[----:B------:R-:W4:Y:S01]  /*204f0*/  LDSM.16.MT88.4 R8, [R214+0xd000] ;  /* 0x00d00000d608783b */ /* 0x000f220000004200 */
[----:B------:R-:W-:-:S02]  /*20500*/  FADD.FTZ R64, R64, R66 ;  /* 0x0000004240407221 */ /* 0x000fc40000010000 */
[----:B------:R-:W-:Y:S02]  /*20510*/  FADD.FTZ R67, R132, R67 ;  /* 0x0000004384437221 */ /* 0x000fe40000010000 */
[----:B------:R-:W2:Y:S01]  /*20520*/  MUFU.EX2 R157, R157 ;  /* 0x0000009d009d7308 */ /* 0x000ea20000000800 */
[----:B-1----:R-:W-:Y:S01]  /*20530*/  FADD.FTZ R64, R135, R64 ;  /* 0x0000004087407221 */ /* 0x002fe20000010000 */
        /* <DEDUP_REMOVED lines=9> */
[----:B------:R-:W1:Y:S02]  /*205d0*/  MUFU.EX2 R167, R167 ;  /* 0x000000a700a77308 */ /* 0x000e640000000800 */
[C---:B------:R-:W-:Y:S06]  /*205e0*/  HMMA.16816.F32 R128, R4.reuse, R24, R128 ;  /* 0x000000180480723c */ /* 0x040fec0000001880 */
[----:B------:R-:W-:Y:S02]  /*205f0*/  MUFU.EX2 R174, R174 ;  /* 0x000000ae00ae7308 */ /* 0x000fe40000000800 */
[C---:B------:R-:W-:Y:S01]  /*20600*/  HMMA.16816.F32 R124, R4.reuse, R26, R124 ;  /* 0x0000001a047c723c */ /* 0x040fe2000000187c */
[----:B------:R-:W1:Y:S05]  /*20610*/  LDSM.16.MT88.4 R24, [R218+0xd000] ;  /* 0x00d00000da18783b */ /* 0x000e6a0000004200 */
[----:B------:R-:W-:Y:S02]  /*20620*/  MUFU.EX2 R173, R173 ;  /* 0x000000ad00ad7308 */ /* 0x000fe40000000800 */
[C---:B---3--:R-:W-:Y:S06]  /*20630*/  HMMA.16816.F32 R72, R4.reuse, R20, R72 ;  /* 0x000000140448723c */ /* 0x048fec0000001848 */
[----:B------:R-:W-:Y:S02]  /*20640*/  MUFU.EX2 R175, R175 ;  /* 0x000000af00af7308 */ /* 0x000fe40000000800 */
[----:B------:R-:W-:Y:S01]  /*20650*/  HMMA.16816.F32 R68, R4, R22, R68 ;  /* 0x000000160444723c */ /* 0x000fe20000001844 */
[----:B------:R-:W3:Y:S05]  /*20660*/  LDSM.16.MT88.4 R20, [R218+0x11000] ;  /* 0x01100000da14783b */ /* 0x000eea0000004200 */
[----:B------:R-:W1:Y:S01]  /*20670*/  MUFU.EX2 R172, R172 ;  /* 0x000000ac00ac7308 */ /* 0x000e620000000800 */
[C---:B--2---:R-:W-:Y:S01]  /*20680*/  F2FP.PACK_AB R4, R136.reuse, R135 ;  /* 0x000000878804723e */ /* 0x044fe200000000ff */
[----:B------:R-:W-:Y:S01]  /*20690*/  FADD.FTZ R136, R136, R64 ;  /* 0x0000004088887221 */ /* 0x000fe20000010000 */
[C---:B------:R-:W-:Y:S01]  /*206a0*/  F2FP.PACK_AB R5, R133.reuse, R132 ;  /* 0x000000848505723e */ /* 0x040fe200000000ff */
[----:B------:R-:W-:Y:S01]  /*206b0*/  FADD.FTZ R133, R133, R67 ;  /* 0x0000004385857221 */ /* 0x000fe20000010000 */
[----:B-----5:R-:W-:Y:S01]  /*206c0*/  F2FP.PACK_AB R6, R142, R137 ;  /* 0x000000898e06723e */ /* 0x020fe200000000ff */
[----:B------:R-:W-:Y:S01]  /*206d0*/  FADD.FTZ R136, R137, R136 ;  /* 0x0000008889887221 */ /* 0x000fe20000010000 */
[----:B------:R-:W-:Y:S01]  /*206e0*/  F2FP.PACK_AB R7, R145, R134 ;  /* 0x000000869107723e */ /* 0x000fe200000000ff */
[----:B------:R-:W2:Y:S01]  /*206f0*/  MUFU.EX2 R171, R171 ;  /* 0x000000ab00ab7308 */ /* 0x000ea20000000800 */
[----:B------:R-:W-:Y:S01]  /*20700*/  FADD.FTZ R133, R134, R133 ;  /* 0x0000008586857221 */ /* 0x000fe20000010000 */
[----:B------:R-:W-:Y:S01]  /*20710*/  MOV R132, R42 ;  /* 0x0000002a00847202 */ /* 0x000fe20000000f00 */
[----:B------:R-:W-:-:S02]  /*20720*/  FADD.FTZ R142, R142, R136 ;  /* 0x000000888e8e7221 */ /* 0x000fc40000010000 */
[----:B------:R-:W-:Y:S01]  /*20730*/  FADD.FTZ R145, R145, R133 ;  /* 0x0000008591917221 */ /* 0x000fe20000010000 */
[----:B------:R-:W-:Y:S01]  /*20740*/  HMMA.16816.F32 R120, R4, R16, R120 ;  /* 0x000000100478723c */ /* 0x000fe20000001878 */
[----:B------:R-:W-:Y:S01]  /*20750*/  FADD.FTZ R142, R157, R142 ;  /* 0x0000008e9d8e7221 */ /* 0x000fe20000010000 */
[----:B------:R-:W-:Y:S01]  /*20760*/  MUFU.EX2 R170, R170 ;  /* 0x000000aa00aa7308 */ /* 0x000fe20000000800 */
[----:B------:R-:W-:-:S05]  /*20770*/  FADD.FTZ R145, R152, R145 ;  /* 0x0000009198917221 */ /* 0x000fca0000010000 */
[C---:B------:R-:W-:Y:S01]  /*20780*/  HMMA.16816.F32 R116, R4.reuse, R18, R116 ;  /* 0x000000120474723c */ /* 0x040fe20000001874 */
[----:B------:R-:W5:Y:S01]  /*20790*/  LDSM.16.MT88.4 R16, [R216+0xd800] ;  /* 0x00d80000d810783b */ /* 0x000f620000004200 */
[----:B------:R-:W-:Y:S06]  /*207a0*/  MUFU.EX2 R163, R163 ;  /* 0x000000a300a37308 */ /* 0x000fec0000000800 */
[C---:B------:R-:W-:Y:S02]  /*207b0*/  HMMA.16816.F32 R112, R4.reuse, R12, R112 ;  /* 0x0000000c0470723c */ /* 0x040fe40000001870 */
[----:B------:R-:W-:Y:S06]  /*207c0*/  MUFU.EX2 R162, R162 ;  /* 0x000000a200a27308 */ /* 0x000fec0000000800 */
[C---:B------:R-:W-:Y:S01]  /*207d0*/  HMMA.16816.F32 R108, R4.reuse, R14, R108 ;  /* 0x0000000e046c723c */ /* 0x040fe2000000186c */
[----:B------:R-:W2:Y:S01]  /*207e0*/  LDSM.16.MT88.4 R12, [R215+0xd800] ;  /* 0x00d80000d70c783b */ /* 0x000ea20000004200 */
[----:B------:R-:W-:Y:S06]  /*207f0*/  MUFU.EX2 R161, R161 ;  /* 0x000000a100a17308 */ /* 0x000fec0000000800 */
[C---:B----4-:R-:W-:Y:S02]  /*20800*/  HMMA.16816.F32 R104, R4.reuse, R8, R104 ;  /* 0x000000080468723c */ /* 0x050fe40000001868 */
[----:B------:R-:W-:Y:S06]  /*20810*/  MUFU.EX2 R158, R158 ;  /* 0x0000009e009e7308 */ /* 0x000fec0000000800 */
[C---:B------:R-:W-:Y:S01]  /*20820*/  HMMA.16816.F32 R100, R4.reuse, R10, R100 ;  /* 0x0000000a0464723c */ /* 0x040fe20000001864 */
[----:B------:R-:W4:Y:S01]  /*20830*/  LDSM.16.MT88.4 R8, [R214+0xd800] ;  /* 0x00d80000d608783b */ /* 0x000f220000004200 */
        /* <DEDUP_REMOVED lines=8> */
[C---:B------:R-:W-:Y:S02]  /*208c0*/  HMMA.16816.F32 R128, R4.reuse, R24, R128 ;  /* 0x000000180480723c */ /* 0x040fe40000001880 */
[----:B------:R-:W-:Y:S06]  /*208d0*/  MUFU.EX2 R149, R149 ;  /* 0x0000009500957308 */ /* 0x000fec0000000800 */
[C---:B------:R-:W-:Y:S01]  /*208e0*/  HMMA.16816.F32 R124, R4.reuse, R26, R124 ;  /* 0x0000001a047c723c */ /* 0x040fe2000000187c */
[----:B------:R-:W1:Y:S01]  /*208f0*/  LDSM.16.MT88.4 R24, [R218+0xd800] ;  /* 0x00d80000da18783b */ /* 0x000e620000004200 */
[----:B------:R-:W-:Y:S06]  /*20900*/  MUFU.EX2 R148, R148 ;  /* 0x0000009400947308 */ /* 0x000fec0000000800 */
[C---:B---3--:R-:W-:Y:S02]  /*20910*/  HMMA.16816.F32 R96, R4.reuse, R20, R96 ;  /* 0x000000140460723c */ /* 0x048fe40000001860 */
[----:B------:R-:W-:Y:S06]  /*20920*/  MUFU.EX2 R147, R147 ;  /* 0x0000009300937308 */ /* 0x000fec0000000800 */
[C---:B------:R-:W-:Y:S01]  /*20930*/  HMMA.16816.F32 R92, R4.reuse, R22, R92 ;  /* 0x00000016045c723c */ /* 0x040fe2000000185c */
[----:B------:R-:W3:Y:S01]  /*20940*/  LDSM.16.MT88.4 R20, [R218+0x11800] ;  /* 0x01180000da14783b */ /* 0x000ee20000004200 */
[----:B------:R-:W-:Y:S06]  /*20950*/  MUFU.EX2 R146, R146 ;  /* 0x0000009200927308 */ /* 0x000fec0000000800 */
[C---:B------:R-:W-:Y:S01]  /*20960*/  HMMA.16816.F32 R84, R4.reuse, R38, R84 ;  /* 0x000000260454723c */ /* 0x040fe20000001854 */
[----:B------:R-:W1:Y:S01]  /*20970*/  LDSM.16.MT88.4 R36, [R215+0x11800] ;  /* 0x01180000d724783b */ /* 0x000e620000004200 */
[----:B------:R-:W-:Y:S06]  /*20980*/  MUFU.EX2 R144, R144 ;  /* 0x0000009000907308 */ /* 0x000fec0000000800 */
[C---:B------:R-:W-:Y:S08]  /*20990*/  HMMA.16816.F32 R72, R4.reuse, R28, R72 ;  /* 0x0000001c0448723c */ /* 0x040ff00000001848 */
[----:B------:R-:W-:Y:S01]  /*209a0*/  HMMA.16816.F32 R68, R4, R30, R68 ;  /* 0x0000001e0444723c */ /* 0x000fe20000001844 */
[----:B------:R-:W1:Y:S06]  /*209b0*/  LDSM.16.MT88.4 R28, [R214+0x11800] ;  /* 0x01180000d61c783b */ /* 0x000e6c0000004200 */
[C---:B------:R-:W-:Y:S01]  /*209c0*/  F2FP.PACK_AB R4, R159.reuse, R157 ;  /* 0x0000009d9f04723e */ /* 0x040fe200000000ff */
[----:B------:R-:W-:Y:S01]  /*209d0*/  FADD.FTZ R159, R159, R142 ;  /* 0x0000008e9f9f7221 */ /* 0x000fe20000010000 */
[C---:B------:R-:W-:Y:S01]  /*209e0*/  F2FP.PACK_AB R5, R154.reuse, R152 ;  /* 0x000000989a05723e */ /* 0x040fe200000000ff */
        /* <DEDUP_REMOVED lines=11> */
[----:B------:R-:W5:Y:S07]  /*20aa0*/  LDSM.16.MT88.4 R16, [R216+0xe000] ;  /* 0x00e00000d810783b */ /* 0x000f6e0000004200 */
[C---:B--2---:R-:W-:Y:S08]  /*20ab0*/  HMMA.16816.F32 R112, R4.reuse, R12, R112 ;  /* 0x0000000c0470723c */ /* 0x044ff00000001870 */
[C---:B------:R-:W-:Y:S01]  /*20ac0*/  HMMA.16816.F32 R108, R4.reuse, R14, R108 ;  /* 0x0000000e046c723c */ /* 0x040fe2000000186c */
[----:B------:R-:W2:Y:S07]  /*20ad0*/  LDSM.16.MT88.4 R12, [R215+0xe000] ;  /* 0x00e00000d70c783b */ /* 0x000eae0000004200 */
[C---:B----4-:R-:W-:Y:S08]  /*20ae0*/  HMMA.16816.F32 R104, R4.reuse, R8, R104 ;  /* 0x000000080468723c */ /* 0x050ff00000001868 */
[C---:B------:R-:W-:Y:S01]  /*20af0*/  HMMA.16816.F32 R100, R4.reuse, R10, R100 ;  /* 0x0000000a0464723c */ /* 0x040fe20000001864 */
[----:B------:R-:W4:Y:S07]  /*20b00*/  LDSM.16.MT88.4 R8, [R214+0xe000] ;  /* 0x00e00000d608783b */ /* 0x000f2e0000004200 */
[C---:B------:R-:W-:Y:S07]  /*20b10*/  HMMA.16816.F32 R88, R4.reuse, R48, R88 ;  /* 0x000000300458723c */ /* 0x040fee0000001858 */
[-C--:B------:R-:W-:Y:S01]  /*20b20*/  FFMA.FTZ R48, R169, R52.reuse, -R55 ;  /* 0x00000034a9307223 */ /* 0x080fe20000010837 */
[----:B-1----:R-:W-:Y:S01]  /*20b30*/  HMMA.16816.F32 R128, R4, R24, R128 ;  /* 0x000000180480723c */ /* 0x002fe20000001880 */
[----:B------:R-:W-:-:S04]  /*20b40*/  FFMA.FTZ R49, R168, R52, -R47 ;  /* 0x00000034a8317223 */ /* 0x000fc8000001082f */
[----:B------:R-:W1:Y:S03]  /*20b50*/  MUFU.EX2 R48, R48 ;  /* 0x0000003000307308 */ /* 0x000e660000000800 */
[C---:B------:R-:W-:Y:S01]  /*20b60*/  HMMA.16816.F32 R124, R4.reuse, R26, R124 ;  /* 0x0000001a047c723c */ /* 0x040fe2000000187c */
[----:B------:R-:W1:Y:S04]  /*20b70*/  LDSM.16.MT88.4 R24, [R218+0xe000] ;  /* 0x00e00000da18783b */ /* 0x000e680000004200 */
[----:B------:R-:W1:Y:S03]  /*20b80*/  MUFU.EX2 R49, R49 ;  /* 0x0000003100317308 */ /* 0x000e660000000800 */
[C---:B---3--:R-:W-:Y:S08]  /*20b90*/  HMMA.16816.F32 R96, R4.reuse, R20, R96 ;  /* 0x000000140460723c */ /* 0x048ff00000001860 */
[C---:B------:R-:W-:Y:S01]  /*20ba0*/  HMMA.16816.F32 R92, R4.reuse, R22, R92 ;  /* 0x00000016045c723c */ /* 0x040fe2000000185c */
[----:B------:R-:W3:Y:S07]  /*20bb0*/  LDSM.16.MT88.4 R20, [R218+0x12000] ;  /* 0x01200000da14783b */ /* 0x000eee0000004200 */
[C---:B------:R-:W-:Y:S07]  /*20bc0*/  HMMA.16816.F32 R84, R4.reuse, R50, R84 ;  /* 0x000000320454723c */ /* 0x040fee0000001854 */
[-CC-:B------:R-:W-:Y:S01]  /*20bd0*/  FFMA.FTZ R50, R166, R52.reuse, -R47.reuse ;  /* 0x00000034a6327223 */ /* 0x180fe2000001082f */
[----:B------:R-:W-:Y:S01]  /*20be0*/  HMMA.16816.F32 R80, R4, R36, R80 ;  /* 0x000000240450723c */ /* 0x000fe20000001850 */
[----:B------:R-:W-:-:S04]  /*20bf0*/  FFMA.FTZ R51, R164, R52, -R47 ;  /* 0x00000034a4337223 */ /* 0x000fc8000001082f */
[----:B------:R-:W1:Y:S03]  /*20c00*/  MUFU.EX2 R50, R50 ;  /* 0x0000003200327308 */ /* 0x000e660000000800 */
[C---:B------:R-:W-:Y:S01]  /*20c10*/  HMMA.16816.F32 R76, R4.reuse, R38, R76 ;  /* 0x00000026044c723c */ /* 0x040fe2000000184c */
[----:B------:R-:W-:Y:S04]  /*20c20*/  LDSM.16.MT88.4 R36, [R215+0x12800] ;  /* 0x01280000d724783b */ /* 0x000fe80000004200 */
[----:B------:R-:W1:Y:S03]  /*20c30*/  MUFU.EX2 R51, R51 ;  /* 0x0000003300337308 */ /* 0x000e660000000800 */
[C---:B------:R-:W-:Y:S08]  /*20c40*/  HMMA.16816.F32 R72, R4.reuse, R28, R72 ;  /* 0x0000001c0448723c */ /* 0x040ff00000001848 */
[----:B------:R-:W-:Y:S01]  /*20c50*/  HMMA.16816.F32 R68, R4, R30, R68 ;  /* 0x0000001e0444723c */ /* 0x000fe20000001844 */
[----:B------:R-:W3:Y:S06]  /*20c60*/  LDSM.16.MT88.4 R28, [R216+0x12000] ;  /* 0x01200000d81c783b */ /* 0x000eec0000004200 */
[C---:B------:R-:W-:Y:S01]  /*20c70*/  F2FP.PACK_AB R4, R171.reuse, R172 ;  /* 0x000000acab04723e */ /* 0x040fe200000000ff */
[----:B------:R-:W-:Y:S01]  /*20c80*/  FADD.FTZ R171, R171, R165 ;  /* 0x000000a5abab7221 */ /* 0x000fe20000010000 */
[C---:B------:R-:W-:Y:S01]  /*20c90*/  F2FP.PACK_AB R5, R173.reuse, R174 ;  /* 0x000000aead05723e */ /* 0x040fe200000000ff */
[----:B------:R-:W-:Y:S01]  /*20ca0*/  FADD.FTZ R173, R173, R167 ;  /* 0x000000a7adad7221 */ /* 0x000fe20000010000 */
[----:B-1----:R-:W-:Y:S01]  /*20cb0*/  F2FP.PACK_AB R6, R48, R170 ;  /* 0x000000aa3006723e */ /* 0x002fe200000000ff */
        /* <DEDUP_REMOVED lines=16> */
[C---:B------:R-:W-:Y:S08]  /*20dc0*/  HMMA.16816.F32 R128, R4.reuse, R24, R128 ;  /* 0x000000180480723c */ /* 0x040ff00000001880 */
[C---:B------:R-:W-:Y:S01]  /*20dd0*/  HMMA.16816.F32 R124, R4.reuse, R26, R124 ;  /* 0x0000001a047c723c */ /* 0x040fe2000000187c */
[----:B------:R-:W-:Y:S07]  /*20de0*/  LDSM.16.MT88.4 R24, [R218+0xe800] ;  /* 0x00e80000da18783b */ /* 0x000fee0000004200 */
[C---:B---3--:R-:W-:Y:S08]  /*20df0*/  HMMA.16816.F32 R96, R4.reuse, R20, R96 ;  /* 0x000000140460723c */ /* 0x048ff00000001860 */
        /* <DEDUP_REMOVED lines=8> */
[C---:B--2---:R-:W-:Y:S08]  /*20e80*/  HMMA.16816.F32 R72, R4.reuse, R12, R72 ;  /* 0x0000000c0448723c */ /* 0x044ff00000001848 */
[----:B------:R-:W-:Y:S01]  /*20e90*/  HMMA.16816.F32 R68, R4, R14, R68 ;  /* 0x0000000e0444723c */ /* 0x000fe20000001844 */
[----:B------:R-:W2:Y:S06]  /*20ea0*/  LDSM.16.MT88.4 R12, [R218+0x12800] ;  /* 0x01280000da0c783b */ /* 0x000eac0000004200 */
        /* <DEDUP_REMOVED lines=67> */
[----:B------:R-:W5:Y:S02]  /*212e0*/  MUFU.EX2 R24, R24 ;  /* 0x0000001800187308 */ /* 0x000f640000000800 */
[-C--:B------:R-:W-:Y:S01]  /*212f0*/  FFMA.FTZ R26, R60, R52.reuse, -R47 ;  /* 0x000000343c1a7223 */ /* 0x080fe2000001082f */
[----:B-1----:R-:W-:Y:S01]  /*21300*/  HMMA.16816.F32 R88, R4, R16, R88 ;  /* 0x000000100458723c */ /* 0x002fe20000001858 */
[----:B------:R-:W-:-:S04]  /*21310*/  FFMA.FTZ R27, R56, R52, -R55 ;  /* 0x00000034381b7223 */ /* 0x000fc80000010837 */
[----:B------:R-:W1:Y:S03]  /*21320*/  MUFU.EX2 R25, R25 ;  /* 0x0000001900197308 */ /* 0x000e660000000800 */
[C---:B------:R-:W-:Y:S01]  /*21330*/  HMMA.16816.F32 R84, R4.reuse, R18, R84 ;  /* 0x000000120454723c */ /* 0x040fe20000001854 */
[----:B------:R-:W3:Y:S04]  /*21340*/  LDSM.16.MT88.4 R16, [R216+0xf800] ;  /* 0x00f80000d810783b */ /* 0x000ee80000004200 */
[----:B------:R-:W2:Y:S01]  /*21350*/  MUFU.EX2 R26, R26 ;  /* 0x0000001a001a7308 */ /* 0x000ea20000000800 */
[----:B-----5:R-:W-:Y:S02]  /*21360*/  FADD.FTZ R36, R24, R36 ;  /* 0x0000002418247221 */ /* 0x020fe40000010000 */
[----:B----4-:R-:W-:Y:S05]  /*21370*/  HMMA.16816.F32 R80, R4, R20, R80 ;  /* 0x000000140450723c */ /* 0x010fea0000001850 */
[----:B------:R-:W4:Y:S01]  /*21380*/  MUFU.EX2 R27, R27 ;  /* 0x0000001b001b7308 */ /* 0x000f220000000800 */
[----:B-1----:R-:W-:-:S02]  /*21390*/  FADD.FTZ R36, R25, R36 ;  /* 0x0000002419247221 */ /* 0x002fc40000010000 */
[C---:B------:R-:W-:Y:S01]  /*213a0*/  HMMA.16816.F32 R76, R4.reuse, R22, R76 ;  /* 0x00000016044c723c */ /* 0x040fe2000000184c */
[----:B------:R-:W-:Y:S04]  /*213b0*/  LDSM.16.MT88.4 R20, [R215+0xf800] ;  /* 0x00f80000d714783b */ /* 0x000fe80000004200 */
[----:B------:R-:W1:Y:S01]  /*213c0*/  MUFU.EX2 R30, R30 ;  /* 0x0000001e001e7308 */ /* 0x000e620000000800 */
[----:B--2---:R-:W-:Y:S02]  /*213d0*/  FADD.FTZ R36, R26, R36 ;  /* 0x000000241a247221 */ /* 0x004fe40000010000 */
[----:B------:R-:W-:Y:S05]  /*213e0*/  HMMA.16816.F32 R72, R4, R8, R72 ;  /* 0x000000080448723c */ /* 0x000fea0000001848 */
[----:B------:R-:W2:Y:S01]  /*213f0*/  MUFU.EX2 R31, R31 ;  /* 0x0000001f001f7308 */ /* 0x000ea20000000800 */
[----:B----4-:R-:W-:-:S02]  /*21400*/  FADD.FTZ R144, R27, R144 ;  /* 0x000000901b907221 */ /* 0x010fc40000010000 */
[----:B------:R-:W-:Y:S01]  /*21410*/  HMMA.16816.F32 R68, R4, R10, R68 ;  /* 0x0000000a0444723c */ /* 0x000fe20000001844 */
[----:B------:R-:W4:Y:S01]  /*21420*/  LDSM.16.MT88.4 R8, [R214+0xf800] ;  /* 0x00f80000d608783b */ /* 0x000f220000004200 */
[----:B------:R-:W-:-:S04]  /*21430*/  FADD.FTZ R144, R28, R144 ;  /* 0x000000901c907221 */ /* 0x000fc80000010000 */
[----:B------:R-:W-:Y:S01]  /*21440*/  FADD.FTZ R144, R29, R144 ;  /* 0x000000901d907221 */ /* 0x000fe20000010000 */
[----:B------:R-:W-:Y:S02]  /*21450*/  F2FP.PACK_AB R4, R28, R27 ;  /* 0x0000001b1c04723e */ /* 0x000fe400000000ff */
[----:B------:R-:W-:Y:S01]  /*21460*/  F2FP.PACK_AB R5, R25, R24 ;  /* 0x000000181905723e */ /* 0x000fe200000000ff */
[C---:B-1----:R-:W-:Y:S01]  /*21470*/  FADD.FTZ R242, R30.reuse, R144 ;  /* 0x000000901ef27221 */ /* 0x042fe20000010000 */
[----:B------:R-:W-:Y:S02]  /*21480*/  F2FP.PACK_AB R6, R30, R29 ;  /* 0x0000001d1e06723e */ /* 0x000fe400000000ff */
[C---:B--2---:R-:W-:Y:S01]  /*21490*/  F2FP.PACK_AB R7, R31.reuse, R26 ;  /* 0x0000001a1f07723e */ /* 0x044fe200000000ff */
[----:B------:R-:W-:-:S06]  /*214a0*/  FADD.FTZ R243, R31, R36 ;  /* 0x000000241ff37221 */ /* 0x000fcc0000010000 */
[C---:B---3--:R-:W-:Y:S08]  /*214b0*/  HMMA.16816.F32 R128, R4.reuse, R12, R128 ;  /* 0x0000000c0480723c */ /* 0x048ff00000001880 */
[C---:B------:R-:W-:Y:S01]  /*214c0*/  HMMA.16816.F32 R124, R4.reuse, R14, R124 ;  /* 0x0000000e047c723c */ /* 0x040fe2000000187c */
[----:B------:R-:W1:Y:S07]  /*214d0*/  LDSM.16.MT88.4 R12, [R218+0x13800] ;  /* 0x01380000da0c783b */ /* 0x000e6e0000004200 */
[C---:B------:R-:W-:Y:S08]  /*214e0*/  HMMA.16816.F32 R120, R4.reuse, R16, R120 ;  /* 0x000000100478723c */ /* 0x040ff00000001878 */
[C---:B------:R-:W-:Y:S01]  /*214f0*/  HMMA.16816.F32 R116, R4.reuse, R18, R116 ;  /* 0x000000120474723c */ /* 0x040fe20000001874 */
[----:B------:R-:W2:Y:S07]  /*21500*/  LDSM.16.MT88.4 R16, [R216+0x13800] ;  /* 0x01380000d810783b */ /* 0x000eae0000004200 */
[C---:B----4-:R-:W-:Y:S08]  /*21510*/  HMMA.16816.F32 R104, R4.reuse, R8, R104 ;  /* 0x000000080468723c */ /* 0x050ff00000001868 */
        /* <DEDUP_REMOVED lines=13> */
.L_x_1405:
[----:B------:R-:W-:-:S13]  /*215f0*/  ISETP.GE.AND P0, PT, R240, 0x1, PT ;  /* 0x00000001f000780c */ /* 0x000fda0003f06270 */
[----:B------:R-:W-:Y:S05]  /*21600*/  @!P0 BRA `(.L_x_1414) ;  /* 0x000052d000008947 */ /* 0x000fea0003800000 */
[----:B------:R-:W-:Y:S02]  /*21610*/  MOV R0, R3 ;  /* 0x0000000300007202 */ /* 0x000fe40000000f00 */
[----:B------:R-:W-:Y:S02]  /*21620*/  MOV R2, R132 ;  /* 0x0000008400027202 */ /* 0x000fe40000000f00 */
.L_x_1423:
        /* <DEDUP_REMOVED lines=13> */
[----:B------:R-:W-:Y:S02]  /*21700*/  IADD3 R3, R11, -0x80, RZ ;  /* 0xffffff800b037810 */ /* 0x000fe40007ffe0ff */
[----:B------:R-:W-:Y:S01]  /*21710*/  IABS R6, R11 ;  /* 0x0000000b00067213 */ /* 0x000fe20000000000 */
[----:B------:R-:W3:Y:S01]  /*21720*/  LD.E.64 R14, [R136.64+0x28] ;  /* 0x00002804880e7980 */ /* 0x000ee2000c101b00 */
[----:B------:R-:W-:Y:S02]  /*21730*/  IABS R4, R3 ;  /* 0x0000000300047213 */ /* 0x000fe40000000000 */
[-C--:B--2---:R-:W-:Y:S02]  /*21740*/  IABS R7, R10.reuse ;  /* 0x0000000a00077213 */ /* 0x084fe40000000000 */
[-C--:B------:R-:W-:Y:S02]  /*21750*/  IABS R5, R10.reuse ;  /* 0x0000000a00057213 */ /* 0x080fe40000000000 */
[----:B------:R-:W1:Y:S01]  /*21760*/  I2F.RP R8, R7 ;  /* 0x0000000700087306 */ /* 0x000e620000209400 */
[-C--:B------:R-:W-:Y:S02]  /*21770*/  LOP3.LUT R3, R3, R10.reuse, RZ, 0x3c, !PT ;  /* 0x0000000a03037212 */ /* 0x080fe400078e3cff */
[----:B------:R-:W-:Y:S01]  /*21780*/  IMAD.MOV R5, RZ, RZ, -R5 ;  /* 0x000000ffff057224 */ /* 0x000fe200078e0a05 */
[-C--:B------:R-:W-:Y:S02]  /*21790*/  LOP3.LUT R11, R11, R10.reuse, RZ, 0x3c, !PT ;  /* 0x0000000a0b0b7212 */ /* 0x080fe400078e3cff */
[----:B------:R-:W-:Y:S02]  /*217a0*/  ISETP.GE.AND P0, PT, R3, RZ, PT ;  /* 0x000000ff0300720c */ /* 0x000fe40003f06270 */
[----:B------:R-:W-:Y:S02]  /*217b0*/  ISETP.GE.AND P2, PT, R11, RZ, PT ;  /* 0x000000ff0b00720c */ /* 0x000fe40003f46270 */
[----:B------:R-:W-:Y:S01]  /*217c0*/  LOP3.LUT R3, RZ, R10, RZ, 0x33, !PT ;  /* 0x0000000aff037212 */ /* 0x000fe200078e33ff */
[----:B-1----:R-:W1:Y:S02]  /*217d0*/  MUFU.RCP R8, R8 ;  /* 0x0000000800087308 */ /* 0x002e640000001000 */
[----:B-1----:R-:W-:Y:S08]  /*217e0*/  IADD3 R8, R8, 0xffffffe, RZ ;  /* 0x0ffffffe08087810 */ /* 0x002ff00007ffe0ff */
[----:B------:R-:W1:Y:S02]  /*217f0*/  F2I.FTZ.U32.TRUNC.NTZ R9, R8 ;  /* 0x0000000800097305 */ /* 0x000e64000021f000 */
[--C-:B-1----:R-:W-:Y:S02]  /*21800*/  IMAD.MOV R12, RZ, RZ, -R9.reuse ;  /* 0x000000ffff0c7224 */ /* 0x102fe400078e0a09 */
[----:B------:R-:W-:Y:S02]  /*21810*/  IMAD.MOV.U32 R8, RZ, RZ, RZ ;  /* 0x000000ffff087224 */ /* 0x000fe400078e00ff */
        /* <DEDUP_REMOVED lines=15> */
[----:B------:R-:W-:Y:S09]  /*21910*/  ISETP.NE.AND P1, PT, R10, RZ, PT ;  /* 0x000000ff0a00720c */ /* 0x000ff20003f25270 */
[----:B------:R-:W-:Y:S02]  /*21920*/  @P4 IADD3 R8, R8, 0x1, RZ ;  /* 0x0000000108084810 */ /* 0x000fe40007ffe0ff */
[----:B------:R-:W-:Y:S03]  /*21930*/  @P5 IADD3 R9, R9, 0x1, RZ ;  /* 0x0000000109095810 */ /* 0x000fe60007ffe0ff */
[----:B------:R-:W-:Y:S02]  /*21940*/  @!P0 IMAD.MOV R8, RZ, RZ, -R8 ;  /* 0x000000ffff088224 */ /* 0x000fe400078e0a08 */
[----:B------:R-:W-:Y:S03]  /*21950*/  @!P2 IMAD.MOV R9, RZ, RZ, -R9 ;  /* 0x000000ffff09a224 */ /* 0x000fe600078e0a09 */
[C---:B------:R-:W-:Y:S02]  /*21960*/  SEL R8, R3.reuse, R8, !P1 ;  /* 0x0000000803087207 */ /* 0x040fe40004800000 */
[----:B------:R-:W-:Y:S02]  /*21970*/  SEL R9, R3, R9, !P1 ;  /* 0x0000000903097207 */ /* 0x000fe40004800000 */
[CC--:B------:R-:W-:Y:S02]  /*21980*/  LEA R6, P1, R8.reuse, R238.reuse, 0x2 ;  /* 0x000000ee08067211 */ /* 0x0c0fe400078210ff */
[C---:B------:R-:W-:Y:S02]  /*21990*/  LEA R4, P0, R9.reuse, R238, 0x2 ;  /* 0x000000ee09047211 */ /* 0x040fe400078010ff */
[-C--:B------:R-:W-:Y:S01]  /*219a0*/  LEA.HI.X.SX32 R7, R8, R239.reuse, 0x2, P1 ;  /* 0x000000ef08077211 */ /* 0x080fe200008f16ff */
[C---:B------:R-:W-:Y:S01]  /*219b0*/  IMAD.IADD R8, R9.reuse, 0x1, -R8 ;  /* 0x0000000109087824 */ /* 0x040fe200078e0a08 */
[----:B------:R-:W-:Y:S03]  /*219c0*/  LEA.HI.X.SX32 R5, R9, R239, 0x2, P0 ;  /* 0x000000ef09057211 */ /* 0x000fe600000f16ff */
[----:B------:R-:W-:Y:S01]  /*219d0*/  IMAD R10, R10, R8, -0x80 ;  /* 0xffffff800a0a7424 */ /* 0x000fe200078e0208 */
[----:B------:R1:W4:Y:S04]  /*219e0*/  LD.E R3, [R6.64] ;  /* 0x0000000406037980 */ /* 0x000328000c101900 */
[----:B------:R2:W4:Y:S01]  /*219f0*/  LD.E R4, [R4.64] ;  /* 0x0000000404047980 */ /* 0x000522000c101900 */
[----:B-1----:R-:W-:Y:S01]  /*21a00*/  SHF.R.S32.HI R6, RZ, 0x1f, R10 ;  /* 0x0000001fff067819 */ /* 0x002fe2000001140a */
        /* <DEDUP_REMOVED lines=11> */
.L_x_1416:
[----:B------:R-:W-:Y:S02]  /*21ac0*/  ULDC.64 UR4, c[0x0][0x118] ;  /* 0x0000460000047ab9 */ /* 0x000fe40000000a00 */
[----:B------:R-:W2:Y:S02]  /*21ad0*/  LD.E R10, [R136.64+0x40] ;  /* 0x00004004880a7980 */ /* 0x000ea4000c101900 */
[----:B--2---:R-:W-:Y:S04]  /*21ae0*/  LEA R10, -R10, RZ, 0x7 ;  /* 0x000000ff0a0a7211 */ /* 0x004fe800078e39ff */
[----:B------:R-:W-:Y:S02]  /*21af0*/  SHF.R.S32.HI R4, RZ, 0x1f, R10 ;  /* 0x0000001fff047819 */ /* 0x000fe4000001140a */
.L_x_1417:
[----:B------:R-:W-:Y:S05]  /*21b00*/  BSYNC B0 ;  /* 0x0000000000007941 */ /* 0x000fea0003800000 */
.L_x_1415:
[C---:B------:R-:W-:Y:S01]  /*21b10*/  LOP3.LUT P3, RZ, R241.reuse, 0x1, RZ, 0xc0, !PT ;  /* 0x00000001f1ff7812 */ /* 0x040fe2000786c0ff */
[----:B------:R-:W-:Y:S01]  /*21b20*/  ULDC.64 UR4, c[0x0][0x118] ;  /* 0x0000460000047ab9 */ /* 0x000fe20000000a00 */
[C---:B------:R-:W-:Y:S01]  /*21b30*/  LEA R244, P1, R10.reuse, R141, 0x1 ;  /* 0x0000008d0af47211 */ /* 0x040fe200078208ff */
[----:B------:R-:W-:Y:S01]  /*21b40*/  BSSY B1, `(.L_x_1418) ;  /* 0x0000299000017945 */ /* 0x000fe20003800000 */
[----:B------:R-:W-:Y:S02]  /*21b50*/  LOP3.LUT P2, RZ, R241, 0x2, RZ, 0xc0, !PT ;  /* 0x00000002f1ff7812 */ /* 0x000fe4000784c0ff */
[C---:B------:R-:W-:Y:S02]  /*21b60*/  LEA.HI.X R245, R10.reuse, R140, R4, 0x1, P1 ;  /* 0x0000008c0af57211 */ /* 0x040fe400008f0c04 */
[----:B------:R-:W-:Y:S04]  /*21b70*/  IADD3 R3, P0, R10, R225, RZ ;  /* 0x000000e10a037210 */ /* 0x000fe80007f1e0ff */
[----:B------:R-:W-:Y:S01]  /*21b80*/  IADD3.X R5, R4, R226, RZ, P0, !PT ;  /* 0x000000e204057210 */ /* 0x000fe200007fe4ff */
[----:B------:R-:W-:Y:S01]  /*21b90*/  @!PT LDS RZ, [RZ] ;  /* 0x00000000fffff984 */ /* 0x000fe20000000800 */
[----:B------:R-:W-:Y:S01]  /*21ba0*/  @!PT LDS RZ, [RZ] ;  /* 0x00000000fffff984 */ /* 0x000fe20000000800 */
[----:B------:R-:W-:Y:S01]  /*21bb0*/  @!PT LDS RZ, [RZ] ;  /* 0x00000000fffff984 */ /* 0x000fe20000000800 */
[----:B------:R1:W-:Y:S01]  /*21bc0*/  @P3 LDGSTS.E.BYPASS.LTC128B.128 [R237+0xc000], [R244.64] ;  /* 0x0c000000f4ed3fae */ /* 0x0003e2000b901d44 */
[C---:B------:R-:W-:Y:S02]  /*21bd0*/  @P3 LEA R18, P4, R3.reuse, R141, 0x1 ;  /* 0x0000008d03123211 */ /* 0x040fe400078808ff */
[C---:B------:R-:W-:Y:S02]  /*21be0*/  IADD3 R4, P1, R3.reuse, R225, RZ ;  /* 0x000000e103047210 */ /* 0x040fe40007f3e0ff */
[CCC-:B------:R-:W-:Y:S01]  /*21bf0*/  @P3 LEA.HI.X R19, R3.reuse, R140.reuse, R5.reuse, 0x1, P4 ;  /* 0x0000008c03133211 */ /* 0x1c0fe200020f0c05 */
[----:B------:R-:W-:Y:S01]  /*21c00*/  @!P3 STS.128 [R237+0xc000], RZ ;  /* 0x00c000ffed00b388 */ /* 0x000fe20000000c00 */
[CC--:B------:R-:W-:Y:S02]  /*21c10*/  @P2 LEA R12, P0, R3.reuse, R141.reuse, 0x1 ;  /* 0x0000008d030c2211 */ /* 0x0c0fe400078008ff */
[CC--:B------:R-:W-:Y:S02]  /*21c20*/  @P3 LEA R16, P4, R4.reuse, R141.reuse, 0x1 ;  /* 0x0000008d04103211 */ /* 0x0c0fe400078808ff */
[----:B------:R-:W-:Y:S01]  /*21c30*/  @P2 LEA.HI.X R13, R3, R140, R5, 0x1, P0 ;  /* 0x0000008c030d2211 */ /* 0x000fe200000f0c05 */
[----:B------:R-:W-:Y:S01]  /*21c40*/  @!PT LDS RZ, [RZ] ;  /* 0x00000000fffff984 */ /* 0x000fe20000000800 */
[----:B------:R-:W-:Y:S01]  /*21c50*/  @!PT LDS RZ, [RZ] ;  /* 0x00000000fffff984 */ /* 0x000fe20000000800 */
[----:B------:R-:W-:Y:S01]  /*21c60*/  @!PT LDS RZ, [RZ] ;  /* 0x00000000fffff984 */ /* 0x000fe20000000800 */
[----:B------:R1:W-:Y:S01]  /*21c70*/  @P2 LDGSTS.E.BYPASS.LTC128B.128 [R237+0x10000], [R244.64+0x80] ;  /* 0x10000080f4ed2fae */ /* 0x0003e2000b901d44 */
[----:B------:R-:W-:Y:S02]  /*21c80*/  IADD3.X R5, R5, R226, RZ, P1, !PT ;  /* 0x000000e205057210 */ /* 0x000fe40000ffe4ff */
[C---:B------:R-:W-:Y:S02]  /*21c90*/  @P2 LEA R10, P0, R4.reuse, R141, 0x1 ;  /* 0x0000008d040a2211 */ /* 0x040fe400078008ff */
[CCC-:B------:R-:W-:Y:S01]  /*21ca0*/  @P3 LEA.HI.X R17, R4.reuse, R140.reuse, R5.reuse, 0x1, P4 ;  /* 0x0000008c04113211 */ /* 0x1c0fe200020f0c05 */
[----:B------:R-:W-:Y:S01]  /*21cb0*/  @!P2 STS.128 [R237+0x10000], RZ ;  /* 0x010000ffed00a388 */ /* 0x000fe20000000c00 */
[C---:B------:R-:W-:Y:S02]  /*21cc0*/  @P2 LEA.HI.X R11, R4.reuse, R140, R5, 0x1, P0 ;  /* 0x0000008c040b2211 */ /* 0x040fe400000f0c05 */
[----:B------:R-:W-:Y:S03]  /*21cd0*/  IADD3 R3, P1, R4, R225, RZ ;  /* 0x000000e104037210 */ /* 0x000fe60007f3e0ff */
[----:B------:R-:W-:Y:S01]  /*21ce0*/  @!PT LDS RZ, [RZ] ;  /* 0x00000000fffff984 */ /* 0x000fe20000000800 */
[----:B------:R-:W-:Y:S01]  /*21cf0*/  @!PT LDS RZ, [RZ] ;  /* 0x00000000fffff984 */ /* 0x000fe20000000800 */
[----:B------:R-:W-:Y:S01]  /*21d00*/  @!PT LDS RZ, [RZ] ;  /* 0x00000000fffff984 */ /* 0x000fe20000000800 */
[----:B------:R2:W-:Y:S01]  /*21d10*/  @P3 LDGSTS.E.BYPASS.LTC128B.128 [R237+0xc800], [R18.64] ;  /* 0x0c80000012ed3fae */ /* 0x0005e2000b901d44 */
[-C--:B------:R-:W-:Y:S02]  /*21d20*/  @P3 LEA R14, P4, R3, R141.reuse, 0x1 ;  /* 0x0000008d030e3211 */ /* 0x080fe400078808ff */
[----:B------:R-:W-:Y:S02]  /*21d30*/  IADD3.X R5, R5, R226, RZ, P1, !PT ;  /* 0x000000e205057210 */ /* 0x000fe40000ffe4ff */
[C---:B------:R-:W-:Y:S01]  /*21d40*/  @P2 LEA R8, P0, R3.reuse, R141, 0x1 ;  /* 0x0000008d03082211 */ /* 0x040fe200078008ff */
[----:B------:R-:W-:Y:S01]  /*21d50*/  @!P3 STS.128 [R237+0xc800], RZ ;  /* 0x00c800ffed00b388 */ /* 0x000fe20000000c00 */
[CCC-:B------:R-:W-:Y:S02]  /*21d60*/  @P3 LEA.HI.X R15, R3.reuse, R140.reuse, R5.reuse, 0x1, P4 ;  /* 0x0000008c030f3211 */ /* 0x1c0fe400020f0c05 */
[C---:B------:R-:W-:Y:S02]  /*21d70*/  @P2 LEA.HI.X R9, R3.reuse, R140, R5, 0x1, P0 ;  /* 0x0000008c03092211 */ /* 0x040fe400000f0c05 */
[----:B------:R-:W-:Y:S01]  /*21d80*/  IADD3 R4, P1, R3, R225, RZ ;  /* 0x000000e103047210 */ /* 0x000fe20007f3e0ff */
[----:B------:R-:W-:Y:S01]  /*21d90*/  @!PT LDS RZ, [RZ] ;  /* 0x00000000fffff984 */ /* 0x000fe20000000800 */
[----:B------:R-:W-:Y:S01]  /*21da0*/  @!PT LDS RZ, [RZ] ;  /* 0x00000000fffff984 */ /* 0x000fe20000000800 */
[----:B------:R-:W-:Y:S01]  /*21db0*/  @!PT LDS RZ, [RZ] ;  /* 0x00000000fffff984 */ /* 0x000fe20000000800 */
[----:B------:R3:W-:Y:S03]  /*21dc0*/  @P2 LDGSTS.E.BYPASS.LTC128B.128 [R237+0x10800], [R12.64+0x80] ;  /* 0x108000800ced2fae */ /* 0x0007e6000b901d44 */
[CC--:B------:R-:W-:Y:S02]  /*21dd0*/  @P3 LEA R22, P4, R4.reuse, R141.reuse, 0x1 ;  /* 0x0000008d04163211 */ /* 0x0c0fe400078808ff */
[----:B------:R-:W-:Y:S01]  /*21de0*/  IADD3.X R5, R5, R226, RZ, P1, !PT ;  /* 0x000000e205057210 */ /* 0x000fe20000ffe4ff */
[----:B------:R-:W-:Y:S01]  /*21df0*/  @!P2 STS.128 [R237+0x10800], RZ ;  /* 0x010800ffed00a388 */ /* 0x000fe20000000c00 */
[C---:B------:R-:W-:Y:S02]  /*21e00*/  @P2 LEA R20, P0, R4.reuse, R141, 0x1 ;  /* 0x0000008d04142211 */ /* 0x040fe400078008ff */
[CCC-:B------:R-:W-:Y:S02]  /*21e10*/  @P3 LEA.HI.X R23, R4.reuse, R140.reuse, R5.reuse, 0x1, P4 ;  /* 0x0000008c04173211 */ /* 0x1c0fe400020f0c05 */
[C---:B------:R-:W-:Y:S01]  /*21e20*/  @P2 LEA.HI.X R21, R4.reuse, R140, R5, 0x1, P0 ;  /* 0x0000008c04152211 */ /* 0x040fe200000f0c05 */
[----:B------:R-:W-:Y:S01]  /*21e30*/  @!PT LDS RZ, [RZ] ;  /* 0x00000000fffff984 */ /* 0x000fe20000000800 */
[----:B------:R-:W-:Y:S01]  /*21e40*/  @!PT LDS RZ, [RZ] ;  /* 0x00000000fffff984 */ /* 0x000fe20000000800 */
[----:B------:R-:W-:Y:S01]  /*21e50*/  @!PT LDS RZ, [RZ] ;  /* 0x00000000fffff984 */ /* 0x000fe20000000800 */
[----:B------:R4:W-:Y:S01]  /*21e60*/  @P3 LDGSTS.E.BYPASS.LTC128B.128 [R237+0xd000], [R16.64] ;  /* 0x0d00000010ed3fae */ /* 0x0009e2000b901d44 */
[----:B------:R-:W-:Y:S04]  /*21e70*/  IADD3 R3, P1, R4, R225, RZ ;  /* 0x000000e104037210 */ /* 0x000fe80007f3e0ff */
[-C--:B------:R-:W-:Y:S01]  /*21e80*/  @P3 LEA R26, P4, R3, R141.reuse, 0x1 ;  /* 0x0000008d031a3211 */ /* 0x080fe200078808ff */
[----:B------:R-:W-:Y:S01]  /*21e90*/  @!P3 STS.128 [R237+0xd000], RZ ;  /* 0x00d000ffed00b388 */ /* 0x000fe20000000c00 */
[----:B------:R-:W-:Y:S02]  /*21ea0*/  IADD3.X R5, R5, R226, RZ, P1, !PT ;  /* 0x000000e205057210 */ /* 0x000fe40000ffe4ff */
[C---:B------:R-:W-:Y:S02]  /*21eb0*/  @P2 LEA R24, P0, R3.reuse, R141, 0x1 ;  /* 0x0000008d03182211 */ /* 0x040fe400078008ff */
[CCC-:B------:R-:W-:Y:S01]  /*21ec0*/  @P3 LEA.HI.X R27, R3.reuse, R140.reuse, R5.reuse, 0x1, P4 ;  /* 0x0000008c031b3211 */ /* 0x1c0fe200020f0c05 */
[----:B------:R-:W-:Y:S01]  /*21ed0*/  @!PT LDS RZ, [RZ] ;  /* 0x00000000fffff984 */ /* 0x000fe20000000800 */
[----:B------:R-:W-:Y:S01]  /*21ee0*/  @!PT LDS RZ, [RZ] ;  /* 0x00000000fffff984 */ /* 0x000fe20000000800 */
[----:B------:R-:W-:Y:S01]  /*21ef0*/  @!PT LDS RZ, [RZ] ;  /* 0x00000000fffff984 */ /* 0x000fe20000000800 */
[----:B------:R5:W-:Y:S01]  /*21f00*/  @P2 LDGSTS.E.BYPASS.LTC128B.128 [R237+0x11000], [R10.64+0x80] ;  /* 0x110000800aed2fae */ /* 0x000be2000b901d44 */
[C---:B------:R-:W-:Y:S02]  /*21f10*/  @P2 LEA.HI.X R25, R3.reuse, R140, R5, 0x1, P0 ;  /* 0x0000008c03192211 */ /* 0x040fe400000f0c05 */
[----:B------:R-:W-:Y:S03]  /*21f20*/  IADD3 R6, P1, R3, R225, RZ ;  /* 0x000000e103067210 */ /* 0x000fe60007f3e0ff */
[----:B------:R-:W-:Y:S01]  /*21f30*/  @!P2 STS.128 [R237+0x11000], RZ ;  /* 0x011000ffed00a388 */ /* 0x000fe20000000c00 */
[CC--:B------:R-:W-:Y:S02]  /*21f40*/  @P3 LEA R30, P5, R6.reuse, R141.reuse, 0x1 ;  /* 0x0000008d061e3211 */ /* 0x0c0fe400078a08ff */
[----:B------:R-:W-:Y:S02]  /*21f50*/  IADD3.X R5, R5, R226, RZ, P1, !PT ;  /* 0x000000e205057210 */ /* 0x000fe40000ffe4ff */
[C---:B--2---:R-:W-:Y:S01]  /*21f60*/  @P2 LEA R18, P1, R6.reuse, R141, 0x1 ;  /* 0x0000008d06122211 */ /* 0x044fe200078208ff */
[----:B------:R-:W-:Y:S01]  /*21f70*/  @!PT LDS RZ, [RZ] ;  /* 0x00000000fffff984 */ /* 0x000fe20000000800 */
[----:B------:R-:W-:Y:S01]  /*21f80*/  @!PT LDS RZ, [RZ] ;  /* 0x00000000fffff984 */ /* 0x000fe20000000800 */
[----:B------:R-:W-:Y:S01]  /*21f90*/  @!PT LDS RZ, [RZ] ;  /* 0x00000000fffff984 */ /* 0x000fe20000000800 */
[----:B------:R3:W-:Y:S01]  /*21fa0*/  @P3 LDGSTS.E.BYPASS.LTC128B.128 [R237+0xd800], [R14.64] ;  /* 0x0d8000000eed3fae */ /* 0x0007e2000b901d44 */
[CCC-:B------:R-:W-:Y:S02]  /*21fb0*/  @P3 LEA.HI.X R31, R6.reuse, R140.reuse, R5.reuse, 0x1, P5 ;  /* 0x0000008c061f3211 */ /* 0x1c0fe400028f0c05 */
[C---:B------:R-:W-:Y:S02]  /*21fc0*/  @P2 LEA.HI.X R19, R6.reuse, R140, R5, 0x1, P1 ;  /* 0x0000008c06132211 */ /* 0x040fe400008f0c05 */
[----:B------:R-:W-:Y:S01]  /*21fd0*/  IADD3 R4, P0, R6, R225, RZ ;  /* 0x000000e106047210 */ /* 0x000fe20007f1e0ff */
[----:B------:R-:W-:Y:S03]  /*21fe0*/  @!P3 STS.128 [R237+0xd800], RZ ;  /* 0x00d800ffed00b388 */ /* 0x000fe60000000c00 */
[----:B------:R-:W-:Y:S02]  /*21ff0*/  IADD3.X R3, R5, R226, RZ, P0, !PT ;  /* 0x000000e205037210 */ /* 0x000fe400007fe4ff */
[CC--:B------:R-:W-:Y:S01]  /*22000*/  @P3 LEA R28, P4, R4.reuse, R141.reuse, 0x1 ;  /* 0x0000008d041c3211 */ /* 0x0c0fe200078808ff */
[----:B------:R-:W-:Y:S01]  /*22010*/  @!PT LDS RZ, [RZ] ;  /* 0x00000000fffff984 */ /* 0x000fe20000000800 */
[----:B------:R-:W-:Y:S01]  /*22020*/  @!PT LDS RZ, [RZ] ;  /* 0x00000000fffff984 */ /* 0x000fe20000000800 */
[----:B------:R-:W-:Y:S01]  /*22030*/  @!PT LDS RZ, [RZ] ;  /* 0x00000000fffff984 */ /* 0x000fe20000000800 */
[----:B------:R5:W-:Y:S01]  /*22040*/  @P2 LDGSTS.E.BYPASS.LTC128B.128 [R237+0x11800], [R8.64+0x80] ;  /* 0x1180008008ed2fae */ /* 0x000be2000b901d44 */
[C---:B------:R-:W-:Y:S02]  /*22050*/  @P2 LEA R32, P0, R4.reuse, R141, 0x1 ;  /* 0x0000008d04202211 */ /* 0x040fe400078008ff */
[CCC-:B------:R-:W-:Y:S02]  /*22060*/  @P3 LEA.HI.X R29, R4.reuse, R140.reuse, R3.reuse, 0x1, P4 ;  /* 0x0000008c041d3211 */ /* 0x1c0fe400020f0c03 */
[----:B------:R-:W-:Y:S01]  /*22070*/  @P2 LEA.HI.X R33, R4, R140, R3, 0x1, P0 ;  /* 0x0000008c04212211 */ /* 0x000fe200000f0c03 */
[----:B------:R-:W-:Y:S01]  /*22080*/  @!P2 STS.128 [R237+0x11800], RZ ;  /* 0x011800ffed00a388 */ /* 0x000fe20000000c00 */
[----:B------:R-:W-:Y:S05]  /*22090*/  ISETP.GE.AND P0, PT, R240, 0x2, PT ;  /* 0x00000002f000780c */ /* 0x000fea0003f06270 */
[----:B------:R-:W-:Y:S01]  /*220a0*/  @!PT LDS RZ, [RZ] ;  /* 0x00000000fffff984 */ /* 0x000fe20000000800 */
[----:B------:R-:W-:Y:S01]  /*220b0*/  @!PT LDS RZ, [RZ] ;  /* 0x00000000fffff984 */ /* 0x000fe20000000800 */
[----:B------:R-:W-:Y:S01]  /*220c0*/  @!PT LDS RZ, [RZ] ;  /* 0x00000000fffff984 */ /* 0x000fe20000000800 */
[----:B------:R2:W-:Y:S06]  /*220d0*/  @P3 LDGSTS.E.BYPASS.LTC128B.128 [R237+0xe000], [R22.64] ;  /* 0x0e00000016ed3fae */ /* 0x0005ec000b901d44 */
[----:B------:R-:W-:Y:S06]  /*220e0*/  @!P3 STS.128 [R237+0xe000], RZ ;  /* 0x00e000ffed00b388 */ /* 0x000fec0000000c00 */
[----:B------:R-:W-:Y:S01]  /*220f0*/  @!PT LDS RZ, [RZ] ;  /* 0x00000000fffff984 */ /* 0x000fe20000000800 */
[----:B------:R-:W-:Y:S01]  /*22100*/  @!PT LDS RZ, [RZ] ;  /* 0x00000000fffff984 */ /* 0x000fe20000000800 */
[----:B------:R-:W-:Y:S01]  /*22110*/  @!PT LDS RZ, [RZ] ;  /* 0x00000000fffff984 */ /* 0x000fe20000000800 */
[----:B------:R2:W-:Y:S06]  /*22120*/  @P2 LDGSTS.E.BYPASS.LTC128B.128 [R237+0x12000], [R20.64+0x80] ;  /* 0x1200008014ed2fae */ /* 0x0005ec000b901d44 */
[----:B------:R-:W-:Y:S06]  /*22130*/  @!P2 STS.128 [R237+0x12000], RZ ;  /* 0x012000ffed00a388 */ /* 0x000fec0000000c00 */
        /* <DEDUP_REMOVED lines=30> */
[----:B------:R-:W-:Y:S06]  /*22320*/  LDSM.16.M88.4 R64, [R224] ;  /* 0x00000000e040783b */ /* 0x000fec0000000200 */
[----:B-----5:R-:W5:Y:S06]  /*22330*/  LDSM.16.M88.4 R8, [R223+0x4000] ;  /* 0x00400000df08783b */ /* 0x020f6c0000000200 */
[----:B----4-:R-:W3:Y:S06]  /*22340*/  LDSM.16.M88.4 R16, [R223+0x4800] ;  /* 0x00480000df10783b */ /* 0x010eec0000000200 */
[----:B-1----:R-:W2:Y:S06]  /*22350*/  LDSM.16.M88.4 R24, [R223+0x5000] ;  /* 0x00500000df18783b */ /* 0x002eac0000000200 */
[----:B------:R-:W0:Y:S06]  /*22360*/  LDGDEPBAR ;  /* 0x00000000000079af */ /* 0x000e2c0000000000 */
[----:B------:R-:W1:Y:S06]  /*22370*/  LDSM.16.M88.4 R32, [R223+0x5800] ;  /* 0x00580000df20783b */ /* 0x000e6c0000000200 */
[----:B------:R-:W4:Y:S06]  /*22380*/  LDSM.16.M88.4 R40, [R223+0x6000] ;  /* 0x00600000df28783b */ /* 0x000f2c0000000200 */
[----:B------:R-:W1:Y:S01]  /*22390*/  LDSM.16.M88.4 R48, [R223+0x6800] ;  /* 0x00680000df30783b */ /* 0x000e620000000200 */
[C---:B-----5:R-:W-:Y:S05]  /*223a0*/  HMMA.16816.F32 R4, R64.reuse, R8, RZ ;  /* 0x000000084004723c */ /* 0x060fea00000018ff */
[----:B------:R-:W5:Y:S03]  /*223b0*/  LDSM.16.M88.4 R56, [R223+0x7000] ;  /* 0x00700000df38783b */ /* 0x000f660000000200 */
[C---:B------:R-:W-:Y:S03]  /*223c0*/  HMMA.16816.F32 R8, R64.reuse, R10, RZ ;  /* 0x0000000a4008723c */ /* 0x040fe600000018ff */
[----:B------:R-:W4:Y:S06]  /*223d0*/  LDSM.16.M88.4 R132, [R223+0x7800] ;  /* 0x00780000df84783b */ /* 0x000f2c0000000200 */
[----:B------:R-:W-:Y:S01]  /*223e0*/  LDSM.16.M88.4 R140, [R222] ;  /* 0x00000000de8c783b */ /* 0x000fe20000000200 */
[C---:B---3--:R-:W-:Y:S05]  /*223f0*/  HMMA.16816.F32 R12, R64.reuse, R16, RZ ;  /* 0x00000010400c723c */ /* 0x048fea00000018ff */
[----:B------:R-:W3:Y:S03]  /*22400*/  LDSM.16.M88.4 R144, [R221] ;  /* 0x00000000dd90783b */ /* 0x000ee60000000200 */
[C---:B------:R-:W-:Y:S03]  /*22410*/  HMMA.16816.F32 R16, R64.reuse, R18, RZ ;  /* 0x000000124010723c */ /* 0x040fe600000018ff */
[----:B------:R-:W3:Y:S05]  /*22420*/  LDSM.16.M88.4 R148, [R213] ;  /* 0x00000000d594783b */ /* 0x000eea0000000200 */
[C---:B--2---:R-:W-:Y:S01]  /*22430*/  HMMA.16816.F32 R20, R64.reuse, R24, RZ ;  /* 0x000000184014723c */ /* 0x044fe200000018ff */
[----:B------:R-:W2:Y:S06]  /*22440*/  LDSM.16.M88.4 R152, [R212] ;  /* 0x00000000d498783b */ /* 0x000eac0000000200 */
[----:B------:R-:W2:Y:S01]  /*22450*/  LDSM.16.M88.4 R156, [R211] ;  /* 0x00000000d39c783b */ /* 0x000ea20000000200 */
[C---:B------:R-:W-:Y:S05]  /*22460*/  HMMA.16816.F32 R24, R64.reuse, R26, RZ ;  /* 0x0000001a4018723c */ /* 0x040fea00000018ff */
[----:B------:R-:W2:Y:S03]  /*22470*/  LDSM.16.M88.4 R160, [R210] ;  /* 0x00000000d2a0783b */ /* 0x000ea60000000200 */
[C---:B-1----:R-:W-:Y:S03]  /*22480*/  HMMA.16816.F32 R28, R64.reuse, R32, RZ ;  /* 0x00000020401c723c */ /* 0x042fe600000018ff */
[----:B------:R-:W1:Y:S05]  /*22490*/  LDSM.16.M88.4 R164, [R209] ;  /* 0x00000000d1a4783b */ /* 0x000e6a0000000200 */
[C---:B------:R-:W-:Y:S01]  /*224a0*/  HMMA.16816.F32 R32, R64.reuse, R34, RZ ;  /* 0x000000224020723c */ /* 0x040fe200000018ff */
[----:B------:R-:W1:Y:S06]  /*224b0*/  LDSM.16.M88.4 R168, [R208] ;  /* 0x00000000d0a8783b */ /* 0x000e6c0000000200 */
[----:B------:R-:W1:Y:S01]  /*224c0*/  LDSM.16.M88.4 R172, [R207] ;  /* 0x00000000cfac783b */ /* 0x000e620000000200 */
[C---:B----4-:R-:W-:Y:S05]  /*224d0*/  HMMA.16816.F32 R36, R64.reuse, R40, RZ ;  /* 0x000000284024723c */ /* 0x050fea00000018ff */
[----:B------:R-:W-:Y:S03]  /*224e0*/  LDSM.16.M88.4 R176, [R220] ;  /* 0x00000000dcb0783b */ /* 0x000fe60000000200 */
[C---:B------:R-:W-:Y:S03]  /*224f0*/  HMMA.16816.F32 R40, R64.reuse, R42, RZ ;  /* 0x0000002a4028723c */ /* 0x040fe600000018ff */
[----:B------:R-:W2:Y:S05]  /*22500*/  LDSM.16.M88.4 R180, [R217+0x4000] ;  /* 0x00400000d9b4783b */ /* 0x000eaa0000000200 */
[C---:B------:R-:W-:Y:S01]  /*22510*/  HMMA.16816.F32 R44, R64.reuse, R48, RZ ;  /* 0x00000030402c723c */ /* 0x040fe200000018ff */
[----:B------:R-:W-:Y:S06]  /*22520*/  LDSM.16.M88.4 R184, [R222+0x2000] ;  /* 0x00200000deb8783b */ /* 0x000fec0000000200 */
[----:B------:R-:W-:Y:S01]  /*22530*/  LDSM.16.M88.4 R188, [R205] ;  /* 0x00000000cdbc783b */ /* 0x000fe20000000200 */
[C---:B------:R-:W-:Y:S05]  /*22540*/  HMMA.16816.F32 R48, R64.reuse, R50, RZ ;  /* 0x000000324030723c */ /* 0x040fea00000018ff */
[----:B------:R-:W4:Y:S03]  /*22550*/  LD.E R3, [R136.64+0x18c] ;  /* 0x00018c0488037980 */ /* 0x000f26000c101900 */
[C---:B-----5:R-:W-:Y:S03]  /*22560*/  HMMA.16816.F32 R52, R64.reuse, R56, RZ ;  /* 0x000000384034723c */ /* 0x060fe600000018ff */
[----:B------:R-:W-:Y:S05]  /*22570*/  LDSM.16.M88.4 R192, [R219+0x2000] ;  /* 0x00200000dbc0783b */ /* 0x000fea0000000200 */
[C---:B------:R-:W-:Y:S01]  /*22580*/  HMMA.16816.F32 R56, R64.reuse, R58, RZ ;  /* 0x0000003a4038723c */ /* 0x040fe200000018ff */
[----:B------:R-:W-:Y:S07]  /*22590*/  LDSM.16.M88.4 R196, [R206+0x4000] ;  /* 0x00400000cec4783b */ /* 0x000fee0000000200 */
[C---:B------:R-:W-:Y:S08]  /*225a0*/  HMMA.16816.F32 R60, R64.reuse, R132, RZ ;  /* 0x00000084403c723c */ /* 0x040ff000000018ff */
[----:B------:R-:W-:Y:S01]  /*225b0*/  HMMA.16816.F32 R64, R64, R134, RZ ;  /* 0x000000864040723c */ /* 0x000fe200000018ff */
[----:B------:R-:W5:Y:S07]  /*225c0*/  LDSM.16.M88.4 R132, [R217+0x4800] ;  /* 0x00480000d984783b */ /* 0x000f6e0000000200 */
[C---:B---3--:R-:W-:Y:S08]  /*225d0*/  HMMA.16816.F32 R4, R140.reuse, R144, R4 ;  /* 0x000000908c04723c */ /* 0x048ff00000001804 */
[C---:B------:R-:W-:Y:S01]  /*225e0*/  HMMA.16816.F32 R8, R140.reuse, R146, R8 ;  /* 0x000000928c08723c */ /* 0x040fe20000001808 */
[----:B------:R-:W3:Y:S07]  /*225f0*/  LDSM.16.M88.4 R144, [R217+0x5000] ;  /* 0x00500000d990783b */ /* 0x000eee0000000200 */
[C---:B------:R-:W-:Y:S08]  /*22600*/  HMMA.16816.F32 R12, R140.reuse, R148, R12 ;  /* 0x000000948c0c723c */ /* 0x040ff0000000180c */
[C---:B------:R-:W-:Y:S01]  /*22610*/  HMMA.16816.F32 R16, R140.reuse, R150, R16 ;  /* 0x000000968c10723c */ /* 0x040fe20000001810 */
[----:B------:R-:W1:Y:S07]  /*22620*/  LDSM.16.M88.4 R148, [R217+0x5800] ;  /* 0x00580000d994783b */ /* 0x000e6e0000000200 */
[C---:B--2---:R-:W-:Y:S08]  /*22630*/  HMMA.16816.F32 R20, R140.reuse, R152, R20 ;  /* 0x000000988c14723c */ /* 0x044ff00000001814 */
[C---:B------:R-:W-:Y:S01]  /*22640*/  HMMA.16816.F32 R24, R140.reuse, R154, R24 ;  /* 0x0000009a8c18723c */ /* 0x040fe20000001818 */
[----:B------:R-:W2:Y:S07]  /*22650*/  LDSM.16.M88.4 R152, [R217+0x6000] ;  /* 0x00600000d998783b */ /* 0x000eae0000000200 */
[C---:B------:R-:W-:Y:S08]  /*22660*/  HMMA.16816.F32 R28, R140.reuse, R156, R28 ;  /* 0x0000009c8c1c723c */ /* 0x040ff0000000181c */
[C---:B------:R-:W-:Y:S01]  /*22670*/  HMMA.16816.F32 R32, R140.reuse, R158, R32 ;  /* 0x0000009e8c20723c */ /* 0x040fe20000001820 */
[----:B------:R-:W2:Y:S07]  /*22680*/  LDSM.16.M88.4 R156, [R217+0x6800] ;  /* 0x00680000d99c783b */ /* 0x000eae0000000200 */
[C---:B------:R-:W-:Y:S08]  /*22690*/  HMMA.16816.F32 R36, R140.reuse, R160, R36 ;  /* 0x000000a08c24723c */ /* 0x040ff00000001824 */
[C---:B------:R-:W-:Y:S01]  /*226a0*/  HMMA.16816.F32 R40, R140.reuse, R162, R40 ;  /* 0x000000a28c28723c */ /* 0x040fe20000001828 */
[----:B------:R-:W-:Y:S07]  /*226b0*/  LDSM.16.M88.4 R160, [R217+0x7800] ;  /* 0x00780000d9a0783b */ /* 0x000fee0000000200 */
[C---:B-1----:R-:W-:Y:S08]  /*226c0*/  HMMA.16816.F32 R44, R140.reuse, R164, R44 ;  /* 0x000000a48c2c723c */ /* 0x042ff0000000182c */
[C---:B------:R-:W-:Y:S01]  /*226d0*/  HMMA.16816.F32 R48, R140.reuse, R166, R48 ;  /* 0x000000a68c30723c */ /* 0x040fe20000001830 */
[----:B------:R-:W-:Y:S07]  /*226e0*/  LDSM.16.M88.4 R164, [R219] ;  /* 0x00000000dba4783b */ /* 0x000fee0000000200 */
[C---:B------:R-:W-:Y:S08]  /*226f0*/  HMMA.16816.F32 R52, R140.reuse, R168, R52 ;  /* 0x000000a88c34723c */ /* 0x040ff00000001834 */
[C---:B------:R-:W-:Y:S01]  /*22700*/  HMMA.16816.F32 R56, R140.reuse, R170, R56 ;  /* 0x000000aa8c38723c */ /* 0x040fe20000001838 */
[----:B------:R-:W-:Y:S07]  /*22710*/  LDSM.16.M88.4 R168, [R206] ;  /* 0x00000000cea8783b */ /* 0x000fee0000000200 */
[C---:B------:R-:W-:Y:S08]  /*22720*/  HMMA.16816.F32 R60, R140.reuse, R172, R60 ;  /* 0x000000ac8c3c723c */ /* 0x040ff0000000183c */
[----:B------:R-:W-:Y:S01]  /*22730*/  HMMA.16816.F32 R64, R140, R174, R64 ;  /* 0x000000ae8c40723c */ /* 0x000fe20000001840 */
[----:B------:R-:W1:Y:S06]  /*22740*/  LDSM.16.M88.4 R140, [R217+0x7000] ;  /* 0x00700000d98c783b */ /* 0x000e6c0000000200 */
[----:B------:R-:W1:Y:S01]  /*22750*/  LDSM.16.M88.4 R172, [R206+0x800] ;  /* 0x00080000ceac783b */ /* 0x000e620000000200 */
[C---:B------:R-:W-:Y:S08]  /*22760*/  HMMA.16816.F32 R4, R176.reuse, R180, R4 ;  /* 0x000000b4b004723c */ /* 0x040ff00000001804 */
[C---:B------:R-:W-:Y:S01]  /*22770*/  HMMA.16816.F32 R8, R176.reuse, R182, R8 ;  /* 0x000000b6b008723c */ /* 0x040fe20000001808 */
[----:B------:R-:W1:Y:S07]  /*22780*/  LDSM.16.M88.4 R180, [R206+0x1000] ;  /* 0x00100000ceb4783b */ /* 0x000e6e0000000200 */
[C---:B-----5:R-:W-:Y:S08]  /*22790*/  HMMA.16816.F32 R12, R176.reuse, R132, R12 ;  /* 0x00000084b00c723c */ /* 0x060ff0000000180c */
        /* <DEDUP_REMOVED lines=8> */
[C---:B--2---:R-:W-:Y:S08]  /*22820*/  HMMA.16816.F32 R36, R176.reuse, R152, R36 ;  /* 0x00000098b024723c */ /* 0x044ff00000001824 */
[C---:B------:R-:W-:Y:S01]  /*22830*/  HMMA.16816.F32 R40, R176.reuse, R154, R40 ;  /* 0x0000009ab028723c */ /* 0x040fe20000001828 */
[----:B------:R-:W2:Y:S07]  /*22840*/  LDSM.16.M88.4 R152, [R206+0x3000] ;  /* 0x00300000ce98783b */ /* 0x000eae0000000200 */
        /* <DEDUP_REMOVED lines=8> */
[----:B------:R-:W1:Y:S06]  /*228d0*/  LDSM.16.M88.4 R160, [R223+0x8000] ;  /* 0x00800000dfa0783b */ /* 0x000e6c0000000200 */
[----:B------:R-:W-:Y:S01]  /*228e0*/  LDSM.16.M88.4 R176, [R223+0x9800] ;  /* 0x00980000dfb0783b */ /* 0x000fe20000000200 */
        /* <DEDUP_REMOVED lines=20> */
[----:B------:R-:W2:Y:S07]  /*22a30*/  LDSM.16.M88.4 R152, [R204] ;  /* 0x00000000cc98783b */ /* 0x000eae0000000200 */
[C---:B-1----:R-:W-:Y:S08]  /*22a40*/  HMMA.16816.F32 R60, R164.reuse, R140, R60 ;  /* 0x0000008ca43c723c */ /* 0x042ff0000000183c */
[----:B------:R-:W-:Y:S01]  /*22a50*/  HMMA.16816.F32 R64, R164, R142, R64 ;  /* 0x0000008ea440723c */ /* 0x000fe20000001840 */
[----:B------:R-:W1:Y:S06]  /*22a60*/  LDSM.16.M88.4 R140, [R203] ;  /* 0x00000000cb8c783b */ /* 0x000e6c0000000200 */
[----:B------:R-:W-:Y:S01]  /*22a70*/  LDSM.16.M88.4 R164, [R217+0x8000] ;  /* 0x00800000d9a4783b */ /* 0x000fe20000000200 */
[C---:B------:R-:W-:Y:S08]  /*22a80*/  HMMA.16816.F32 R4, R156.reuse, R160, R4 ;  /* 0x000000a09c04723c */ /* 0x040ff00000001804 */
[C---:B------:R-:W-:Y:S01]  /*22a90*/  HMMA.16816.F32 R8, R156.reuse, R162, R8 ;  /* 0x000000a29c08723c */ /* 0x040fe20000001808 */
[----:B------:R-:W1:Y:S07]  /*22aa0*/  LDSM.16.M88.4 R160, [R202] ;  /* 0x00000000caa0783b */ /* 0x000e6e0000000200 */
        /* <DEDUP_REMOVED lines=11> */
[----:B------:R-:W5:Y:S07]  /*22b60*/  LDSM.16.M88.4 R132, [R201] ;  /* 0x00000000c984783b */ /* 0x000f6e0000000200 */
[C---:B---3--:R-:W-:Y:S08]  /*22b70*/  HMMA.16816.F32 R44, R156.reuse, R144, R44 ;  /* 0x000000909c2c723c */ /* 0x048ff0000000182c */
[C---:B------:R-:W-:Y:S01]  /*22b80*/  HMMA.16816.F32 R48, R156.reuse, R146, R48 ;  /* 0x000000929c30723c */ /* 0x040fe20000001830 */
[----:B------:R-:W3:Y:S07]  /*22b90*/  LDSM.16.M88.4 R144, [R200] ;  /* 0x00000000c890783b */ /* 0x000eee0000000200 */
[C---:B------:R-:W-:Y:S08]  /*22ba0*/  HMMA.16816.F32 R52, R156.reuse, R148, R52 ;  /* 0x000000949c34723c */ /* 0x040ff00000001834 */
[C---:B------:R-:W-:Y:S01]  /*22bb0*/  HMMA.16816.F32 R56, R156.reuse, R150, R56 ;  /* 0x000000969c38723c */ /* 0x040fe20000001838 */
[----:B------:R-:W1:Y:S07]  /*22bc0*/  LDSM.16.M88.4 R148, [R139] ;  /* 0x000000008b94783b */ /* 0x000e6e0000000200 */
[C---:B------:R-:W-:Y:S08]  /*22bd0*/  HMMA.16816.F32 R60, R156.reuse, R180, R60 ;  /* 0x000000b49c3c723c */ /* 0x040ff0000000183c */
[----:B------:R-:W-:Y:S01]  /*22be0*/  HMMA.16816.F32 R64, R156, R182, R64 ;  /* 0x000000b69c40723c */ /* 0x000fe20000001840 */
[----:B------:R-:W-:Y:S06]  /*22bf0*/  LDSM.16.M88.4 R156, [R220+0x2000] ;  /* 0x00200000dc9c783b */ /* 0x000fec0000000200 */
[----:B------:R-:W-:Y:S01]  /*22c00*/  LDSM.16.M88.4 R180, [R217+0xa800] ;  /* 0x00a80000d9b4783b */ /* 0x000fe20000000200 */
[C---:B------:R-:W-:Y:S08]  /*22c10*/  HMMA.16816.F32 R4, R184.reuse, R188, R4 ;  /* 0x000000bcb804723c */ /* 0x040ff00000001804 */
[C---:B------:R-:W-:Y:S01]  /*22c20*/  HMMA.16816.F32 R8, R184.reuse, R190, R8 ;  /* 0x000000beb808723c */ /* 0x040fe20000001808 */
[----:B------:R-:W-:Y:S07]  /*22c30*/  LDSM.16.M88.4 R188, [R217+0xb000] ;  /* 0x00b00000d9bc783b */ /* 0x000fee0000000200 */
[C---:B--2---:R-:W-:Y:S08]  /*22c40*/  HMMA.16816.F32 R12, R184.reuse, R152, R12 ;  /* 0x00000098b80c723c */ /* 0x044ff0000000180c */
[C---:B------:R-:W-:Y:S01]  /*22c50*/  HMMA.16816.F32 R16, R184.reuse, R154, R16 ;  /* 0x0000009ab810723c */ /* 0x040fe20000001810 */
[----:B------:R-:W2:Y:S07]  /*22c60*/  LDSM.16.M88.4 R152, [R138] ;  /* 0x000000008a98783b */ /* 0x000eae0000000200 */
[C---:B-1----:R-:W-:Y:S08]  /*22c70*/  HMMA.16816.F32 R20, R184.reuse, R140, R20 ;  /* 0x0000008cb814723c */ /* 0x042ff00000001814 */
[C---:B------:R-:W-:Y:S01]  /*22c80*/  HMMA.16816.F32 R24, R184.reuse, R142, R24 ;  /* 0x0000008eb818723c */ /* 0x040fe20000001818 */
[----:B------:R-:W1:Y:S07]  /*22c90*/  LDSM.16.M88.4 R140, [R217+0x8800] ;  /* 0x00880000d98c783b */ /* 0x000e6e0000000200 */
[C---:B------:R-:W-:Y:S08]  /*22ca0*/  HMMA.16816.F32 R28, R184.reuse, R160, R28 ;  /* 0x000000a0b81c723c */ /* 0x040ff0000000181c */
[C---:B------:R-:W-:Y:S01]  /*22cb0*/  HMMA.16816.F32 R32, R184.reuse, R162, R32 ;  /* 0x000000a2b820723c */ /* 0x040fe20000001820 */
[----:B------:R-:W1:Y:S07]  /*22cc0*/  LDSM.16.M88.4 R160, [R217+0xb800] ;  /* 0x00b80000d9a0783b */ /* 0x000e6e0000000200 */
[C---:B-----5:R-:W-:Y:S08]  /*22cd0*/  HMMA.16816.F32 R36, R184.reuse, R132, R36 ;  /* 0x00000084b824723c */ /* 0x060ff00000001824 */
[C---:B------:R-:W-:Y:S01]  /*22ce0*/  HMMA.16816.F32 R40, R184.reuse, R134, R40 ;  /* 0x00000086b828723c */ /* 0x040fe20000001828 */
[----:B------:R-:W5:Y:S07]  /*22cf0*/  LDSM.16.M88.4 R132, [R206+0x4800] ;  /* 0x00480000ce84783b */ /* 0x000f6e0000000200 */
[C---:B---3--:R-:W-:Y:S08]  /*22d00*/  HMMA.16816.F32 R44, R184.reuse, R144, R44 ;  /* 0x00000090b82c723c */ /* 0x048ff0000000182c */
[C---:B------:R-:W-:Y:S08]  /*22d10*/  HMMA.16816.F32 R48, R184.reuse, R146, R48 ;  /* 0x00000092b830723c */ /* 0x040ff00000001830 */
[C---:B------:R-:W-:Y:S08]  /*22d20*/  HMMA.16816.F32 R52, R184.reuse, R148, R52 ;  /* 0x00000094b834723c */ /* 0x040ff00000001834 */
[C---:B------:R-:W-:Y:S08]  /*22d30*/  HMMA.16816.F32 R56, R184.reuse, R150, R56 ;  /* 0x00000096b838723c */ /* 0x040ff00000001838 */
[C---:B--2---:R-:W-:Y:S08]  /*22d40*/  HMMA.16816.F32 R60, R184.reuse, R152, R60 ;  /* 0x00000098b83c723c */ /* 0x044ff0000000183c */
[----:B------:R-:W-:Y:S08]  /*22d50*/  HMMA.16816.F32 R64, R184, R154, R64 ;  /* 0x0000009ab840723c */ /* 0x000ff00000001840 */
[C---:B------:R-:W-:Y:S08]  /*22d60*/  HMMA.16816.F32 R4, R156.reuse, R164, R4 ;  /* 0x000000a49c04723c */ /* 0x040ff00000001804 */
[C---:B------:R-:W-:Y:S08]  /*22d70*/  HMMA.16816.F32 R8, R156.reuse, R166, R8 ;  /* 0x000000a69c08723c */ /* 0x040ff00000001808 */
[C---:B-1----:R-:W-:Y:S07]  /*22d80*/  HMMA.16816.F32 R12, R156.reuse, R140, R12 ;  /* 0x0000008c9c0c723c */ /* 0x042fee000000180c */
[----:B------:R-:W-:Y:S01]  /*22d90*/  MOV R141, R244 ;  /* 0x000000f4008d7202 */ /* 0x000fe20000000f00 */
[C---:B------:R-:W-:Y:S04]  /*22da0*/  HMMA.16816.F32 R16, R156.reuse, R142, R16 ;  /* 0x0000008e9c10723c */ /* 0x040fe80000001810 */
[----:B------:R-:W-:Y:S04]  /*22db0*/  MOV R140, R245 ;  /* 0x000000f5008c7202 */ /* 0x000fe80000000f00 */
        /* <DEDUP_REMOVED lines=14> */
[C---:B-----5:R-:W-:Y:S08]  /*22ea0*/  HMMA.16816.F32 R12, R192.reuse, R132, R12 ;  /* 0x00000084c00c723c */ /* 0x060ff0000000180c */
[-C--:B----4-:R-:W-:Y:S01]  /*22eb0*/  FMUL.FTZ R4, R4, R3.reuse ;  /* 0x0000000304047220 */ /* 0x090fe20000410000 */
[C---:B------:R-:W-:Y:S03]  /*22ec0*/  HMMA.16816.F32 R16, R192.reuse, R134, R16 ;  /* 0x00000086c010723c */ /* 0x040fe60000001810 */
[----:B------:R-:W1:Y:S01]  /*22ed0*/  MUFU.TANH R146, R4 ;  /* 0x0000000400927308 */ /* 0x000e620000002400 */
[-C--:B------:R-:W-:Y:S02]  /*22ee0*/  FMUL.FTZ R5, R5, R3.reuse ;  /* 0x0000000305057220 */ /* 0x080fe40000410000 */
[-C--:B------:R-:W-:Y:S02]  /*22ef0*/  FMUL.FTZ R6, R6, R3.reuse ;  /* 0x0000000306067220 */ /* 0x080fe40000410000 */
[-C--:B------:R-:W-:Y:S04]  /*22f00*/  FMUL.FTZ R7, R7, R3.reuse ;  /* 0x0000000307077220 */ /* 0x080fe80000410000 */
[-C--:B------:R-:W-:Y:S01]  /*22f10*/  FMUL.FTZ R8, R8, R3.reuse ;  /* 0x0000000308087220 */ /* 0x080fe20000410000 */
[----:B------:R-:W2:Y:S01]  /*22f20*/  MUFU.TANH R145, R5 ;  /* 0x0000000500917308 */ /* 0x000ea20000002400 */
[-C--:B------:R-:W-:Y:S02]  /*22f30*/  FMUL.FTZ R9, R9, R3.reuse ;  /* 0x0000000309097220 */ /* 0x080fe40000410000 */
[-C--:B------:R-:W-:Y:S02]  /*22f40*/  FMUL.FTZ R10, R10, R3.reuse ;  /* 0x000000030a0a7220 */ /* 0x080fe40000410000 */
[-C--:B------:R-:W-:Y:S02]  /*22f50*/  FMUL.FTZ R11, R11, R3.reuse ;  /* 0x000000030b0b7220 */ /* 0x080fe40000410000 */
[-C--:B------:R-:W-:Y:S02]  /*22f60*/  FMUL.FTZ R12, R12, R3.reuse ;  /* 0x000000030c0c7220 */ /* 0x080fe40000410000 */
[-C--:B------:R-:W-:Y:S01]  /*22f70*/  FMUL.FTZ R13, R13, R3.reuse ;  /* 0x000000030d0d7220 */ /* 0x080fe20000410000 */
[----:B------:R-:W3:Y:S01]  /*22f80*/  MUFU.TANH R144, R6 ;  /* 0x0000000600907308 */ /* 0x000ee20000002400 */
[-C--:B------:R-:W-:Y:S02]  /*22f90*/  FMUL.FTZ R14, R14, R3.reuse ;  /* 0x000000030e0e7220 */ /* 0x080fe40000410000 */
[-C--:B------:R-:W-:Y:S02]  /*22fa0*/  FMUL.FTZ R15, R15, R3.reuse ;  /* 0x000000030f0f7220 */ /* 0x080fe40000410000 */
[-C--:B------:R-:W-:Y:S02]  /*22fb0*/  FMUL.FTZ R16, R16, R3.reuse ;  /* 0x0000000310107220 */ /* 0x080fe40000410000 */
[-C--:B------:R-:W-:Y:S02]  /*22fc0*/  FMUL.FTZ R17, R17, R3.reuse ;  /* 0x0000000311117220 */ /* 0x080fe40000410000 */
[-C--:B------:R-:W-:Y:S01]  /*22fd0*/  FMUL.FTZ R18, R18, R3.reuse ;  /* 0x0000000312127220 */ /* 0x080fe20000410000 */
[----:B------:R4:W1:Y:S01]  /*22fe0*/  MUFU.TANH R142, R7 ;  /* 0x00000007008e7308 */ /* 0x0008620000002400 */
[-C--:B------:R-:W-:Y:S09]  /*22ff0*/  FMUL.FTZ R19, R19, R3.reuse ;  /* 0x0000000313137220 */ /* 0x080ff20000410000 */
[----:B------:R-:W1:Y:S10]  /*23000*/  MUFU.TANH R143, R8 ;  /* 0x00000008008f7308 */ /* 0x000e740000002400 */
[----:B------:R-:W1:Y:S01]  /*23010*/  MUFU.TANH R132, R9 ;  /* 0x0000000900847308 */ /* 0x000e620000002400 */
[----:B----4-:R-:W4:Y:S09]  /*23020*/  LDSM.16.M88.4 R4, [R206+0x5000] ;  /* 0x00500000ce04783b */ /* 0x010f320000000200 */
[----:B------:R-:W1:Y:S10]  /*23030*/  MUFU.TANH R151, R10 ;  /* 0x0000000a00977308 */ /* 0x000e740000002400 */
[----:B------:R5:W1:Y:S10]  /*23040*/  MUFU.TANH R149, R11 ;  /* 0x0000000b00957308 */ /* 0x000a740000002400 */
[----:B------:R1:W1:Y:S10]  /*23050*/  MUFU.TANH R147, R12 ;  /* 0x0000000c00937308 */ /* 0x0002740000002400 */
[----:B------:R1:W1:Y:S01]  /*23060*/  MUFU.TANH R252, R13 ;  /* 0x0000000d00fc7308 */ /* 0x0002620000002400 */
[----:B-----5:R-:W5:Y:S01]  /*23070*/  LDSM.16.M88.4 R8, [R206+0x5800] ;  /* 0x00580000ce08783b */ /* 0x020f620000000200 */
[C---:B----4-:R-:W-:Y:S08]  /*23080*/  HMMA.16816.F32 R20, R192.reuse, R4, R20 ;  /* 0x00000004c014723c */ /* 0x050ff00000001814 */
[----:B------:R4:W1:Y:S01]  /*23090*/  MUFU.TANH R251, R14 ;  /* 0x0000000e00fb7308 */ /* 0x0008620000002400 */
[C---:B------:R-:W-:Y:S01]  /*230a0*/  HMMA.16816.F32 R24, R192.reuse, R6, R24 ;  /* 0x00000006c018723c */ /* 0x040fe20000001818 */
[----:B------:R-:W1:Y:S08]  /*230b0*/  LDSM.16.M88.4 R4, [R206+0x6000] ;  /* 0x00600000ce04783b */ /* 0x000e700000000200 */
[----:B------:R4:W1:Y:S06]  /*230c0*/  MUFU.TANH R250, R15 ;  /* 0x0000000f00fa7308 */ /* 0x00086c0000002400 */
[-C--:B------:R-:W-:Y:S04]  /*230d0*/  FMUL.FTZ R20, R20, R3.reuse ;  /* 0x0000000314147220 */ /* 0x080fe80000410000 */
[----:B------:R4:W1:Y:S01]  /*230e0*/  MUFU.TANH R157, R16 ;  /* 0x00000010009d7308 */ /* 0x0008620000002400 */
[-C--:B------:R-:W-:Y:S02]  /*230f0*/  FMUL.FTZ R21, R21, R3.reuse ;  /* 0x0000000315157220 */ /* 0x080fe40000410000 */
[-C--:B------:R-:W-:Y:S02]  /*23100*/  FMUL.FTZ R22, R22, R3.reuse ;  /* 0x0000000316167220 */ /* 0x080fe40000410000 */
[-C--:B------:R-:W-:Y:S02]  /*23110*/  FMUL.FTZ R23, R23, R3.reuse ;  /* 0x0000000317177220 */ /* 0x080fe40000410000 */
[-C--:B------:R-:W-:Y:S02]  /*23120*/  FMUL.FTZ R24, R24, R3.reuse ;  /* 0x0000000318187220 */ /* 0x080fe40000410000 */
[-C--:B------:R-:W-:Y:S01]  /*23130*/  FMUL.FTZ R25, R25, R3.reuse ;  /* 0x0000000319197220 */ /* 0x080fe20000410000 */
[----:B------:R4:W2:Y:S01]  /*23140*/  MUFU.TANH R158, R17 ;  /* 0x00000011009e7308 */ /* 0x0008a20000002400 */
[-C--:B------:R-:W-:Y:S02]  /*23150*/  FMUL.FTZ R26, R26, R3.reuse ;  /* 0x000000031a1a7220 */ /* 0x080fe40000410000 */
[-C--:B------:R-:W-:Y:S01]  /*23160*/  FMUL.FTZ R27, R27, R3.reuse ;  /* 0x000000031b1b7220 */ /* 0x080fe20000410000 */
[C---:B-----5:R-:W-:Y:S06]  /*23170*/  HMMA.16816.F32 R28, R192.reuse, R8, R28 ;  /* 0x00000008c01c723c */ /* 0x060fec000000181c */
[----:B------:R4:W2:Y:S02]  /*23180*/  MUFU.TANH R249, R18 ;  /* 0x0000001200f97308 */ /* 0x0008a40000002400 */
[C---:B------:R-:W-:Y:S01]  /*23190*/  HMMA.16816.F32 R32, R192.reuse, R10, R32 ;  /* 0x0000000ac020723c */ /* 0x040fe20000001820 */
[----:B------:R-:W5:Y:S07]  /*231a0*/  LDSM.16.M88.4 R8, [R206+0x6800] ;  /* 0x00680000ce08783b */ /* 0x000f6e0000000200 */
[----:B------:R4:W2:Y:S01]  /*231b0*/  MUFU.TANH R166, R19 ;  /* 0x0000001300a67308 */ /* 0x0008a20000002400 */
[C---:B-1----:R-:W-:Y:S07]  /*231c0*/  HMMA.16816.F32 R36, R192.reuse, R4, R36 ;  /* 0x00000004c024723c */ /* 0x042fee0000001824 */
[-C--:B------:R-:W-:Y:S01]  /*231d0*/  FMUL.FTZ R28, R28, R3.reuse ;  /* 0x000000031c1c7220 */ /* 0x080fe20000410000 */
[C---:B------:R-:W-:Y:S01]  /*231e0*/  HMMA.16816.F32 R40, R192.reuse, R6, R40 ;  /* 0x00000006c028723c */ /* 0x040fe20000001828 */
[----:B------:R4:W1:Y:S01]  /*231f0*/  MUFU.TANH R167, R20 ;  /* 0x0000001400a77308 */ /* 0x0008620000002400 */
[----:B------:R-:W1:Y:S02]  /*23200*/  LDSM.16.M88.4 R4, [R206+0x7000] ;  /* 0x00700000ce04783b */ /* 0x000e640000000200 */
[-C--:B------:R-:W-:Y:S02]  /*23210*/  FMUL.FTZ R29, R29, R3.reuse ;  /* 0x000000031d1d7220 */ /* 0x080fe40000410000 */
[-C--:B------:R-:W-:Y:S02]  /*23220*/  FMUL.FTZ R30, R30, R3.reuse ;  /* 0x000000031e1e7220 */ /* 0x080fe40000410000 */
[-C--:B------:R-:W-:Y:S03]  /*23230*/  FMUL.FTZ R31, R31, R3.reuse ;  /* 0x000000031f1f7220 */ /* 0x080fe60000410000 */
[----:B------:R4:W1:Y:S01]  /*23240*/  MUFU.TANH R168, R21 ;  /* 0x0000001500a87308 */ /* 0x0008620000002400 */
[-C--:B------:R-:W-:Y:S02]  /*23250*/  FMUL.FTZ R32, R32, R3.reuse ;  /* 0x0000000320207220 */ /* 0x080fe40000410000 */
[-C--:B------:R-:W-:Y:S02]  /*23260*/  FMUL.FTZ R33, R33, R3.reuse ;  /* 0x0000000321217220 */ /* 0x080fe40000410000 */
[-C--:B------:R-:W-:Y:S02]  /*23270*/  FMUL.FTZ R34, R34, R3.reuse ;  /* 0x0000000322227220 */ /* 0x080fe40000410000 */
[-C--:B------:R-:W-:Y:S02]  /*23280*/  FMUL.FTZ R35, R35, R3.reuse ;  /* 0x0000000323237220 */ /* 0x080fe40000410000 */
[-C--:B------:R-:W-:Y:S01]  /*23290*/  FMUL.FTZ R36, R36, R3.reuse ;  /* 0x0000000324247220 */ /* 0x080fe20000410000 */
[----:B------:R4:W2:Y:S01]  /*232a0*/  MUFU.TANH R169, R22 ;  /* 0x0000001600a97308 */ /* 0x0008a20000002400 */
[-C--:B------:R-:W-:Y:S01]  /*232b0*/  FMUL.FTZ R37, R37, R3.reuse ;  /* 0x0000000325257220 */ /* 0x080fe20000410000 */
[C---:B-----5:R-:W-:Y:S03]  /*232c0*/  HMMA.16816.F32 R44, R192.reuse, R8, R44 ;  /* 0x00000008c02c723c */ /* 0x060fe6000000182c */
[-C--:B------:R-:W-:Y:S02]  /*232d0*/  FMUL.FTZ R38, R38, R3.reuse ;  /* 0x0000000326267220 */ /* 0x080fe40000410000 */
[-C--:B------:R-:W-:Y:S03]  /*232e0*/  FMUL.FTZ R39, R39, R3.reuse ;  /* 0x0000000327277220 */ /* 0x080fe60000410000 */
[----:B------:R4:W2:Y:S01]  /*232f0*/  MUFU.TANH R170, R23 ;  /* 0x0000001700aa7308 */ /* 0x0008a20000002400 */
[C---:B------:R-:W-:Y:S01]  /*23300*/  HMMA.16816.F32 R48, R192.reuse, R10, R48 ;  /* 0x0000000ac030723c */ /* 0x040fe20000001830 */
[----:B------:R-:W5:Y:S01]  /*23310*/  LDSM.16.M88.4 R8, [R206+0x7800] ;  /* 0x00780000ce08783b */ /* 0x000f620000000200 */
[----:B------:R-:W-:Y:S04]  /*23320*/  DEPBAR.LE SB0, 0x0 ;  /* 0x000080000000791a */ /* 0x000fe80000000000 */
[-C--:B------:R-:W-:Y:S02]  /*23330*/  FMUL.FTZ R40, R40, R3.reuse ;  /* 0x0000000328287220 */ /* 0x080fe40000410000 */
[-C--:B------:R-:W-:Y:S01]  /*23340*/  FMUL.FTZ R41, R41, R3.reuse ;  /* 0x0000000329297220 */ /* 0x080fe20000410000 */
[----:B------:R4:W2:Y:S01]  /*23350*/  MUFU.TANH R171, R24 ;  /* 0x0000001800ab7308 */ /* 0x0008a20000002400 */
[----:B------:R-:W-:Y:S01]  /*23360*/  BAR.SYNC.DEFER_BLOCKING 0x0 ;  /* 0x0000000000007b1d */ /* 0x000fe20000010000 */
[C---:B-1----:R-:W-:Y:S05]  /*23370*/  HMMA.16816.F32 R52, R192.reuse, R4, R52 ;  /* 0x00000004c034723c */ /* 0x042fea0000001834 */
[-C--:B------:R-:W-:Y:S02]  /*23380*/  FMUL.FTZ R42, R42, R3.reuse ;  /* 0x000000032a2a7220 */ /* 0x080fe40000410000 */
[-C--:B------:R-:W-:Y:S01]  /*23390*/  FMUL.FTZ R43, R43, R3.reuse ;  /* 0x000000032b2b7220 */ /* 0x080fe20000410000 */
[----:B------:R4:W1:Y:S01]  /*233a0*/  MUFU.TANH R172, R25 ;  /* 0x0000001900ac7308 */ /* 0x0008620000002400 */
[C---:B------:R-:W-:Y:S03]  /*233b0*/  HMMA.16816.F32 R56, R192.reuse, R6, R56 ;  /* 0x00000006c038723c */ /* 0x040fe60000001838 */
[-C--:B------:R-:W-:Y:S02]  /*233c0*/  FMUL.FTZ R44, R44, R3.reuse ;  /* 0x000000032c2c7220 */ /* 0x080fe40000410000 */
[-C--:B------:R-:W-:Y:S02]  /*233d0*/  FMUL.FTZ R45, R45, R3.reuse ;  /* 0x000000032d2d7220 */ /* 0x080fe40000410000 */
[-C--:B------:R-:W-:Y:S02]  /*233e0*/  FMUL.FTZ R46, R46, R3.reuse ;  /* 0x000000032e2e7220 */ /* 0x080fe40000410000 */
[----:B------:R4:W1:Y:S03]  /*233f0*/  MUFU.TANH R173, R26 ;  /* 0x0000001a00ad7308 */ /* 0x0008660000002400 */
[-C--:B------:R-:W-:Y:S02]  /*23400*/  FMUL.FTZ R47, R47, R3.reuse ;  /* 0x000000032f2f7220 */ /* 0x080fe40000410000 */
[-C--:B------:R-:W-:Y:S02]  /*23410*/  FMUL.FTZ R48, R48, R3.reuse ;  /* 0x0000000330307220 */ /* 0x080fe40000410000 */
[-C--:B------:R-:W-:Y:S02]  /*23420*/  FMUL.FTZ R49, R49, R3.reuse ;  /* 0x0000000331317220 */ /* 0x080fe40000410000 */
[-C--:B------:R-:W-:Y:S01]  /*23430*/  FMUL.FTZ R50, R50, R3.reuse ;  /* 0x0000000332327220 */ /* 0x080fe20000410000 */
[----:B------:R4:W1:Y:S01]  /*23440*/  MUFU.TANH R175, R27 ;  /* 0x0000001b00af7308 */ /* 0x0008620000002400 */
[-C--:B------:R-:W-:Y:S01]  /*23450*/  FMUL.FTZ R51, R51, R3.reuse ;  /* 0x0000000333337220 */ /* 0x080fe20000410000 */
[C---:B-----5:R-:W-:Y:S03]  /*23460*/  HMMA.16816.F32 R60, R192.reuse, R8, R60 ;  /* 0x00000008c03c723c */ /* 0x060fe6000000183c */
[-C--:B------:R-:W-:Y:S02]  /*23470*/  FMUL.FTZ R52, R52, R3.reuse ;  /* 0x0000000334347220 */ /* 0x080fe40000410000 */
[-C--:B------:R-:W-:Y:S02]  /*23480*/  FMUL.FTZ R53, R53, R3.reuse ;  /* 0x0000000335357220 */ /* 0x080fe40000410000 */
[-C--:B------:R-:W-:Y:S01]  /*23490*/  FMUL.FTZ R54, R54, R3.reuse ;  /* 0x0000000336367220 */ /* 0x080fe20000410000 */
[----:B------:R4:W1:Y:S01]  /*234a0*/  MUFU.TANH R182, R28 ;  /* 0x0000001c00b67308 */ /* 0x0008620000002400 */
[----:B------:R-:W-:Y:S03]  /*234b0*/  HMMA.16816.F32 R64, R192, R10, R64 ;  /* 0x0000000ac040723c */ /* 0x000fe60000001840 */
        /* <DEDUP_REMOVED lines=9> */
[-C--:B------:R-:W-:Y:S02]  /*23550*/  FMUL.FTZ R62, R62, R3.reuse ;  /* 0x000000033e3e7220 */ /* 0x080fe40000410000 */
[-C--:B------:R-:W-:Y:S02]  /*23560*/  FMUL.FTZ R63, R63, R3.reuse ;  /* 0x000000033f3f7220 */ /* 0x080fe40000410000 */
[-C--:B------:R-:W-:Y:S02]  /*23570*/  FMUL.FTZ R64, R64, R3.reuse ;  /* 0x0000000340407220 */ /* 0x080fe40000410000 */
[-C--:B------:R-:W-:Y:S02]  /*23580*/  FMUL.FTZ R65, R65, R3.reuse ;  /* 0x0000000341417220 */ /* 0x080fe40000410000 */
[-C--:B------:R-:W-:Y:S01]  /*23590*/  FMUL.FTZ R66, R66, R3.reuse ;  /* 0x0000000342427220 */ /* 0x080fe20000410000 */
[----:B------:R4:W1:Y:S01]  /*235a0*/  MUFU.TANH R185, R31 ;  /* 0x0000001f00b97308 */ /* 0x0008620000002400 */
[----:B------:R-:W-:Y:S09]  /*235b0*/  FMUL.FTZ R67, R67, R3 ;  /* 0x0000000343437220 */ /* 0x000ff20000410000 */
[----:B------:R4:W1:Y:S10]  /*235c0*/  MUFU.TANH R187, R32 ;  /* 0x0000002000bb7308 */ /* 0x0008740000002400 */
        /* <DEDUP_REMOVED lines=34> */
[----:B------:R4:W1:Y:S01]  /*237f0*/  MUFU.TANH R133, R67 ;  /* 0x0000004300857308 */ /* 0x0008620000002400 */
[----:B------:R-:W-:-:S05]  /*23800*/  @!P0 BRA `(.L_x_1419) ;  /* 0x00000cc000008947 */ /* 0x000fca0003800000 */
[----:B--23--:R-:W-:Y:S01]  /*23810*/  ISETP.NE.U32.AND P0, PT, R238, RZ, PT ;  /* 0x000000ffee00720c */ /* 0x00cfe20003f05070 */
        /* <DEDUP_REMOVED lines=8> */
[----:B------:R-:W-:Y:S02]  /*238a0*/  IADD3 R11, R11, -0x80, RZ ;  /* 0xffffff800b0b7810 */ /* 0x000fe40007ffe0ff */
[----:B------:R-:W-:Y:S02]  /*238b0*/  IABS R3, R8 ;  /* 0x0000000800037213 */ /* 0x000fe40000000000 */
[----:B------:R-:W-:Y:S02]  /*238c0*/  IABS R5, R11 ;  /* 0x0000000b00057213 */ /* 0x000fe40000000000 */
[-C--:B--2---:R-:W-:Y:S02]  /*238d0*/  IABS R6, R10.reuse ;  /* 0x0000000a00067213 */ /* 0x084fe40000000000 */
[-C--:B------:R-:W-:Y:S02]  /*238e0*/  IABS R4, R10.reuse ;  /* 0x0000000a00047213 */ /* 0x080fe40000000000 */
[----:B------:R-:W2:Y:S01]  /*238f0*/  I2F.RP R12, R6 ;  /* 0x00000006000c7306 */ /* 0x000ea20000209400 */
[-C--:B------:R-:W-:Y:S02]  /*23900*/  LOP3.LUT R8, R8, R10.reuse, RZ, 0x3c, !PT ;  /* 0x0000000a08087212 */ /* 0x080fe400078e3cff */
[----:B------:R-:W-:Y:S01]  /*23910*/  IMAD.MOV R4, RZ, RZ, -R4 ;  /* 0x000000ffff047224 */ /* 0x000fe200078e0a04 */
[----:B------:R-:W-:Y:S02]  /*23920*/  LOP3.LUT R11, R11, R10, RZ, 0x3c, !PT ;  /* 0x0000000a0b0b7212 */ /* 0x000fe400078e3cff */
[----:B------:R-:W-:Y:S02]  /*23930*/  ISETP.GE.AND P0, PT, R8, RZ, PT ;  /* 0x000000ff0800720c */ /* 0x000fe40003f06270 */
[----:B------:R-:W-:Y:S02]  /*23940*/  ISETP.GE.AND P2, PT, R11, RZ, PT ;  /* 0x000000ff0b00720c */ /* 0x000fe40003f46270 */
[----:B--2---:R-:W2:Y:S02]  /*23950*/  MUFU.RCP R12, R12 ;  /* 0x0000000c000c7308 */ /* 0x004ea40000001000 */
[----:B--2---:R-:W-:Y:S08]  /*23960*/  IADD3 R12, R12, 0xffffffe, RZ ;  /* 0x0ffffffe0c0c7810 */ /* 0x004ff00007ffe0ff */
[----:B------:R-:W2:Y:S02]  /*23970*/  F2I.FTZ.U32.TRUNC.NTZ R13, R12 ;  /* 0x0000000c000d7305 */ /* 0x000ea4000021f000 */
[--C-:B--2---:R-:W-:Y:S02]  /*23980*/  IMAD.MOV R9, RZ, RZ, -R13.reuse ;  /* 0x000000ffff097224 */ /* 0x104fe400078e0a0d */
        /* <DEDUP_REMOVED lines=17> */
[C---:B------:R-:W-:Y:S07]  /*23aa0*/  ISETP.NE.AND P1, PT, R10.reuse, RZ, PT ;  /* 0x000000ff0a00720c */ /* 0x040fee0003f25270 */
[----:B------:R-:W-:Y:S02]  /*23ab0*/  @P4 IADD3 R7, R7, 0x1, RZ ;  /* 0x0000000107074810 */ /* 0x000fe40007ffe0ff */
[----:B------:R-:W-:Y:S03]  /*23ac0*/  @P5 IADD3 R9, R9, 0x1, RZ ;  /* 0x0000000109095810 */ /* 0x000fe60007ffe0ff */
[----:B------:R-:W-:Y:S02]  /*23ad0*/  @!P0 IMAD.MOV R7, RZ, RZ, -R7 ;  /* 0x000000ffff078224 */ /* 0x000fe400078e0a07 */
[----:B------:R-:W-:Y:S03]  /*23ae0*/  @!P2 IMAD.MOV R9, RZ, RZ, -R9 ;  /* 0x000000ffff09a224 */ /* 0x000fe600078e0a09 */
[C---:B------:R-:W-:Y:S02]  /*23af0*/  SEL R7, R3.reuse, R7, !P1 ;  /* 0x0000000703077207 */ /* 0x040fe40004800000 */
[----:B------:R-:W-:Y:S02]  /*23b00*/  SEL R9, R3, R9, !P1 ;  /* 0x0000000903097207 */ /* 0x000fe40004800000 */
[-C--:B----4-:R-:W-:Y:S02]  /*23b10*/  LEA R14, P1, R7, R238.reuse, 0x2 ;  /* 0x000000ee070e7211 */ /* 0x090fe400078210ff */
[----:B------:R-:W-:Y:S02]  /*23b20*/  LEA R4, P0, R9, R238, 0x2 ;  /* 0x000000ee09047211 */ /* 0x000fe400078010ff */
[-C--:B------:R-:W-:Y:S01]  /*23b30*/  LEA.HI.X.SX32 R15, R7, R239.reuse, 0x2, P1 ;  /* 0x000000ef070f7211 */ /* 0x080fe200008f16ff */
[C---:B------:R-:W-:Y:S01]  /*23b40*/  IMAD.IADD R7, R9.reuse, 0x1, -R7 ;  /* 0x0000000109077824 */ /* 0x040fe200078e0a07 */
[----:B------:R-:W-:Y:S03]  /*23b50*/  LEA.HI.X.SX32 R5, R9, R239, 0x2, P0 ;  /* 0x000000ef09057211 */ /* 0x000fe600000f16ff */
[----:B------:R-:W-:Y:S01]  /*23b60*/  IMAD R10, R10, R7, -0x80 ;  /* 0xffffff800a0a7424 */ /* 0x000fe200078e0207 */
[----:B------:R3:W4:Y:S04]  /*23b70*/  LD.E R3, [R14.64] ;  /* 0x000000040e037980 */ /* 0x000728000c101900 */
[----:B------:R2:W4:Y:S01]  /*23b80*/  LD.E R4, [R4.64] ;  /* 0x0000000404047980 */ /* 0x000522000c101900 */
[----:B------:R-:W-:Y:S03]  /*23b90*/  SHF.R.S32.HI R6, RZ, 0x1f, R10 ;  /* 0x0000001fff067819 */ /* 0x000fe6000001140a */
[----:B---3--:R-:W3:Y:S01]  /*23ba0*/  LD.E.64 R14, [R136.64+0x20] ;  /* 0x00002004880e7980 */ /* 0x008ee2000c101b00 */
[-C--:B--2---:R-:W-:Y:S02]  /*23bb0*/  IMAD R5, R13, R10.reuse, RZ ;  /* 0x0000000a0d057224 */ /* 0x084fe400078e02ff */
[C---:B------:R-:W-:Y:S04]  /*23bc0*/  IMAD.WIDE.U32 R10, R12.reuse, R10, RZ ;  /* 0x0000000a0c0a7225 */ /* 0x040fe800078e00ff */
[----:B------:R-:W-:Y:S04]  /*23bd0*/  IMAD R5, R12, R6, R5 ;  /* 0x000000060c057224 */ /* 0x000fe800078e0205 */
[----:B------:R-:W-:Y:S02]  /*23be0*/  IMAD.IADD R11, R11, 0x1, R5 ;  /* 0x000000010b0b7824 */ /* 0x000fe400078e0205 */
[----:B----4-:R-:W-:Y:S05]  /*23bf0*/  IMAD.IADD R3, R3, 0x1, -R4 ;  /* 0x0000000103037824 */ /* 0x010fea00078e0a04 */
[----:B------:R-:W-:Y:S01]  /*23c00*/  SHF.R.S32.HI R5, RZ, 0x1f, R3 ;  /* 0x0000001fff057819 */ /* 0x000fe20000011403 */
[----:B---3--:R-:W-:Y:S02]  /*23c10*/  IMAD R4, R15, R3, RZ ;  /* 0x000000030f047224 */ /* 0x008fe400078e02ff */
[----:B------:R-:W-:Y:S04]  /*23c20*/  IMAD.WIDE.U32 R10, R3, R14, R10 ;  /* 0x0000000e030a7225 */ /* 0x000fe800078e000a */
[----:B------:R-:W-:Y:S04]  /*23c30*/  IMAD R4, R14, R5, R4 ;  /* 0x000000050e047224 */ /* 0x000fe800078e0204 */
[----:B------:R-:W-:Y:S01]  /*23c40*/  IMAD.IADD R4, R11, 0x1, R4 ;  /* 0x000000010b047824 */ /* 0x000fe200078e0204 */
[----:B------:R-:W-:-:S05]  /*23c50*/  BRA `(.L_x_1422) ;  /* 0x0000004000007947 */ /* 0x000fca0003800000 */
.L_x_1421:
[----:B------:R-:W-:Y:S02]  /*23c60*/  ULDC.64 UR4, c[0x0][0x118] ;  /* 0x0000460000047ab9 */ /* 0x000fe40000000a00 */
[----:B------:R-:W2:Y:S02]  /*23c70*/  LD.E R10, [R136.64+0x38] ;  /* 0x00003804880a7980 */ /* 0x000ea4000c101900 */
[----:B--2---:R-:W-:Y:S04]  /*23c80*/  LEA R10, -R10, RZ, 0x7 ;  /* 0x000000ff0a0a7211 */ /* 0x004fe800078e39ff */
[----:B------:R-:W-:Y:S02]  /*23c90*/  SHF.R.S32.HI R4, RZ, 0x1f, R10 ;  /* 0x0000001fff047819 */ /* 0x000fe4000001140a */
.L_x_1422:
[----:B------:R-:W-:Y:S05]  /*23ca0*/  BSYNC B0 ;  /* 0x0000000000007941 */ /* 0x000fea0003800000 */
.L_x_1420:
[C---:B------:R-:W-:Y:S01]  /*23cb0*/  LOP3.LUT P0, RZ, R241.reuse, 0x1, RZ, 0xc0, !PT ;  /* 0x00000001f1ff7812 */ /* 0x040fe2000780c0ff */
[----:B------:R-:W-:Y:S01]  /*23cc0*/  ULDC.64 UR4, c[0x0][0x118] ;  /* 0x0000460000047ab9 */ /* 0x000fe20000000a00 */
[CC--:B----4-:R-:W-:Y:S02]  /*23cd0*/  LEA R18, P3, R10.reuse, R230.reuse, 0x1 ;  /* 0x000000e60a127211 */ /* 0x0d0fe400078608ff */
[----:B------:R-:W-:Y:S02]  /*23ce0*/  LOP3.LUT P1, RZ, R241, 0x2, RZ, 0xc0, !PT ;  /* 0x00000002f1ff7812 */ /* 0x000fe4000782c0ff */
[C---:B------:R-:W-:Y:S02]  /*23cf0*/  LEA.HI.X R19, R10.reuse, R229, R4, 0x1, P3 ;  /* 0x000000e50a137211 */ /* 0x040fe400018f0c04 */
[-C--:B------:R-:W-:Y:S05]  /*23d00*/  IADD3 R3, P2, R10, R227.reuse, RZ ;  /* 0x000000e30a037210 */ /* 0x080fea0007f5e0ff */
[----:B------:R-:W-:Y:S01]  /*23d10*/  @!PT LDS RZ, [RZ] ;  /* 0x00000000fffff984 */ /* 0x000fe20000000800 */
[----:B------:R-:W-:Y:S01]  /*23d20*/  @!PT LDS RZ, [RZ] ;  /* 0x00000000fffff984 */ /* 0x000fe20000000800 */
[----:B------:R-:W-:Y:S01]  /*23d30*/  @!PT LDS RZ, [RZ] ;  /* 0x00000000fffff984 */ /* 0x000fe20000000800 */
[----:B------:R2:W-:Y:S01]  /*23d40*/  @P0 LDGSTS.E.BYPASS.LTC128B.128 [R237+0x4000], [R18.64] ;  /* 0x0400000012ed0fae */ /* 0x0005e2000b901d44 */
[CC--:B------:R-:W-:Y:S01]  /*23d50*/  @P0 LEA R20, P4, R3.reuse, R230.reuse, 0x1 ;  /* 0x000000e603140211 */ /* 0x0c0fe200078808ff */
[--C-:B------:R-:W-:Y:S01]  /*23d60*/  IMAD.X R5, R4, 0x1, R228.reuse, P2 ;  /* 0x0000000104057824 */ /* 0x100fe200010e06e4 */
        /* <DEDUP_REMOVED lines=9> */
[--C-:B------:R-:W-:Y:S01]  /*23e00*/  IMAD.X R5, R5, 0x1, R228.reuse, P3 ;  /* 0x0000000105057824 */ /* 0x100fe200018e06e4 */
        /* <DEDUP_REMOVED lines=16> */
[-C--:B------:R-:W-:Y:S01]  /*23f10*/  @P1 LEA R8, P2, R3, R230.reuse, 0x1 ;  /* 0x000000e603081211 */ /* 0x080fe200078408ff */
[--C-:B------:R-:W-:Y:S01]  /*23f20*/  IMAD.X R5, R5, 0x1, R228.reuse, P3 ;  /* 0x0000000105057824 */ /* 0x100fe200018e06e4 */
        /* <DEDUP_REMOVED lines=38> */
[CC--:B---3--:R-:W-:Y:S02]  /*24190*/  @P1 LEA R20, P3, R6.reuse, R230.reuse, 0x1 ;  /* 0x000000e606141211 */ /* 0x0c8fe400078608ff */
[CCC-:B------:R-:W-:Y:S01]  /*241a0*/  @P0 LEA.HI.X R33, R6.reuse, R229.reuse, R5.reuse, 0x1, P5 ;  /* 0x000000e506210211 */ /* 0x1c0fe200028f0c05 */
[----:B------:R-:W-:Y:S01]  /*241b0*/  @!PT LDS RZ, [RZ] ;  /* 0x00000000fffff984 */ /* 0x000fe20000000800 */
[----:B------:R-:W-:Y:S01]  /*241c0*/  @!PT LDS RZ, [RZ] ;  /* 0x00000000fffff984 */ /* 0x000fe20000000800 */
[----:B------:R-:W-:Y:S01]  /*241d0*/  @!PT LDS RZ, [RZ] ;  /* 0x00000000fffff984 */ /* 0x000fe20000000800 */
[----:B------:R2:W-:Y:S01]  /*241e0*/  @P0 LDGSTS.E.BYPASS.LTC128B.128 [R237+0x6000], [R24.64] ;  /* 0x0600000018ed0fae */ /* 0x0005e2000b901d44 */
[C---:B------:R-:W-:Y:S02]  /*241f0*/  @P1 LEA.HI.X R21, R6.reuse, R229, R5, 0x1, P3 ;  /* 0x000000e506151211 */ /* 0x040fe400018f0c05 */
[----:B------:R-:W-:Y:S01]  /*24200*/  IADD3 R4, P2, R6, R227, RZ ;  /* 0x000000e306047210 */ /* 0x000fe20007f5e0ff */
[----:B------:R2:W-:Y:S03]  /*24210*/  @!P0 STS.128 [R237+0x6000], RZ ;  /* 0x006000ffed008388 */ /* 0x0005e60000000c00 */
[CC--:B------:R-:W-:Y:S01]  /*24220*/  @P0 LEA R30, P4, R4.reuse, R230.reuse, 0x1 ;  /* 0x000000e6041e0211 */ /* 0x0c0fe200078808ff */
[----:B------:R-:W-:Y:S01]  /*24230*/  @!PT LDS RZ, [RZ] ;  /* 0x00000000fffff984 */ /* 0x000fe20000000800 */
[----:B------:R-:W-:Y:S01]  /*24240*/  @!PT LDS RZ, [RZ] ;  /* 0x00000000fffff984 */ /* 0x000fe20000000800 */
[----:B------:R-:W-:Y:S01]  /*24250*/  @!PT LDS RZ, [RZ] ;  /* 0x00000000fffff984 */ /* 0x000fe20000000800 */
[----:B------:R2:W-:Y:S01]  /*24260*/  @P1 LDGSTS.E.BYPASS.LTC128B.128 [R237+0xa000], [R22.64+0x80] ;  /* 0x0a00008016ed1fae */ /* 0x0005e2000b901d44 */
[----:B------:R-:W-:Y:S01]  /*24270*/  IMAD.X R3, R5, 0x1, R228, P2 ;  /* 0x0000000105037824 */ /* 0x000fe200010e06e4 */
[C---:B------:R-:W-:Y:S01]  /*24280*/  @P1 LEA R34, P2, R4.reuse, R230, 0x1 ;  /* 0x000000e604221211 */ /* 0x040fe200078408ff */
[----:B------:R-:W-:Y:S01]  /*24290*/  IMAD.MOV.U32 R230, RZ, RZ, R18 ;  /* 0x000000ffffe67224 */ /* 0x000fe200078e0012 */
[----:B------:R2:W-:Y:S02]  /*242a0*/  @!P1 STS.128 [R237+0xa000], RZ ;  /* 0x00a000ffed009388 */ /* 0x0005e40000000c00 */
[CCC-:B------:R-:W-:Y:S02]  /*242b0*/  @P0 LEA.HI.X R31, R4.reuse, R229.reuse, R3.reuse, 0x1, P4 ;  /* 0x000000e5041f0211 */ /* 0x1c0fe400020f0c03 */
[----:B------:R-:W-:Y:S01]  /*242c0*/  @!PT LDS RZ, [RZ] ;  /* 0x00000000fffff984 */ /* 0x000fe20000000800 */
[----:B------:R-:W-:Y:S01]  /*242d0*/  @!PT LDS RZ, [RZ] ;  /* 0x00000000fffff984 */ /* 0x000fe20000000800 */
[----:B------:R-:W-:Y:S01]  /*242e0*/  @!PT LDS RZ, [RZ] ;  /* 0x00000000fffff984 */ /* 0x000fe20000000800 */
[----:B------:R2:W-:Y:S01]  /*242f0*/  @P0 LDGSTS.E.BYPASS.LTC128B.128 [R237+0x6800], [R28.64] ;  /* 0x068000001ced0fae */ /* 0x0005e2000b901d44 */
[----:B------:R-:W-:Y:S01]  /*24300*/  @P1 LEA.HI.X R35, R4, R229, R3, 0x1, P2 ;  /* 0x000000e504231211 */ /* 0x000fe200010f0c03 */
[----:B------:R-:W-:Y:S02]  /*24310*/  IMAD.MOV.U32 R229, RZ, RZ, R19 ;  /* 0x000000ffffe57224 */ /* 0x000fe400078e0013 */
        /* <DEDUP_REMOVED lines=27> */
.L_x_1419:
[----:B--23--:R-:W-:Y:S05]  /*244d0*/  BSYNC B1 ;  /* 0x0000000000017941 */ /* 0x00cfea0003800000 */
.L_x_1418:
[----:B------:R-:W-:Y:S01]  /*244e0*/  ULDC.64 UR4, c[0x0][0x118] ;  /* 0x0000460000047ab9 */ /* 0x000fe20000000a00 */
[----:B------:R-:W-:Y:S01]  /*244f0*/  FMNMX.FTZ R6, R146, R2, !PT ;  /* 0x0000000292067209 */ /* 0x000fe20007810000 */
[----:B------:R-:W2:Y:S01]  /*24500*/  LD.E R134, [R136.64+0xdc] ;  /* 0x0000dc0488867980 */ /* 0x000ea2000c101900 */
[----:B------:R-:W-:Y:S02]  /*24510*/  FMNMX.FTZ R3, R144, R0, !PT ;  /* 0x0000000090037209 */ /* 0x000fe40007810000 */
[----:B------:R-:W-:Y:S01]  /*24520*/  FMNMX.FTZ R6, R145, R6, !PT ;  /* 0x0000000691067209 */ /* 0x000fe20007810000 */
[----:B----4-:R-:W-:Y:S01]  /*24530*/  LDSM.16.MT88.4 R12, [R218+0xc000] ;  /* 0x00c00000da0c783b */ /* 0x010fe20000004200 */
[----:B------:R-:W-:Y:S02]  /*24540*/  MOV R9, R132 ;  /* 0x0000008400097202 */ /* 0x000fe40000000f00 */
[----:B------:R-:W-:Y:S02]  /*24550*/  MOV R8, R151 ;  /* 0x0000009700087202 */ /* 0x000fe40000000f00 */
[----:B------:R-:W-:Y:S02]  /*24560*/  FMNMX.FTZ R3, R142, R3, !PT ;  /* 0x000000038e037209 */ /* 0x000fe40007810000 */
[----:B------:R-:W-:Y:S01]  /*24570*/  FMNMX.FTZ R6, R143, R6, !PT ;  /* 0x000000068f067209 */ /* 0x000fe20007810000 */
[----:B------:R-:W-:Y:S01]  /*24580*/  LDSM.16.MT88.4 R20, [R216+0xc000] ;  /* 0x00c00000d814783b */ /* 0x000fe20000004200 */
[----:B------:R-:W-:Y:S02]  /*24590*/  MOV R40, R147 ;  /* 0x0000009300287202 */ /* 0x000fe40000000f00 */
[----:B------:R-:W-:Y:S02]  /*245a0*/  FMNMX.FTZ R3, R8, R3, !PT ;  /* 0x0000000308037209 */ /* 0x000fe40007810000 */
[----:B------:R-:W-:Y:S02]  /*245b0*/  FMNMX.FTZ R6, R9, R6, !PT ;  /* 0x0000000609067209 */ /* 0x000fe40007810000 */
[----:B------:R-:W-:Y:S01]  /*245c0*/  MOV R7, R149 ;  /* 0x0000009500077202 */ /* 0x000fe20000000f00 */
        /* <DEDUP_REMOVED lines=18> */
[----:B-1----:R-:W-:Y:S02]  /*246f0*/  FMNMX.FTZ R6, R172, R6, !PT ;  /* 0x00000006ac067209 */ /* 0x002fe40007810000 */
        /* <DEDUP_REMOVED lines=44> */
[----:B------:R-:W3:Y:S01]  /*249c0*/  SHFL.BFLY PT, R4, R3, 0x2, 0x1f ;  /* 0x0c401f0003047f89 */ /* 0x000ee200000e0000 */
[----:B-1----:R-:W-:Y:S07]  /*249d0*/  FMNMX.FTZ R5, R6, R5, !PT ;  /* 0x0000000506057209 */ /* 0x002fee0007810000 */
[----:B------:R-:W1:Y:S01]  /*249e0*/  SHFL.BFLY PT, R132, R5, 0x1, 0x1f ;  /* 0x0c201f0005847f89 */ /* 0x000e6200000e0000 */
[----:B---3--:R-:W-:Y:S07]  /*249f0*/  FMNMX.FTZ R4, R3, R4, !PT ;  /* 0x0000000403047209 */ /* 0x008fee0007810000 */
[----:B------:R-:W3:Y:S01]  /*24a00*/  SHFL.BFLY PT, R3, R4, 0x1, 0x1f ;  /* 0x0c201f0004037f89 */ /* 0x000ee200000e0000 */
[----:B-1----:R-:W-:Y:S04]  /*24a10*/  FMNMX.FTZ R132, R5, R132, !PT ;  /* 0x0000008405847209 */ /* 0x002fe80007810000 */
[C---:B------:R-:W-:Y:S01]  /*24a20*/  FSETP.NEU.FTZ.AND P0, PT, R132.reuse, -INF , PT ;  /* 0xff8000008400780b */ /* 0x040fe20003f1d000 */
[----:B------:R-:W-:Y:S01]  /*24a30*/  FADD.FTZ R2, -R132, R2 ;  /* 0x0000000284027221 */ /* 0x000fe20000010100 */
[----:B---3--:R-:W-:Y:S05]  /*24a40*/  FMNMX.FTZ R3, R4, R3, !PT ;  /* 0x0000000304037209 */ /* 0x008fea0007810000 */
[----:B------:R-:W-:Y:S02]  /*24a50*/  FADD.FTZ R0, -R3, R0 ;  /* 0x0000000003007221 */ /* 0x000fe40000010100 */
[C---:B--2---:R-:W-:Y:S02]  /*24a60*/  FMUL.FTZ R151, R134.reuse, R132 ;  /* 0x0000008486977220 */ /* 0x044fe40000410000 */
[C---:B------:R-:W-:Y:S02]  /*24a70*/  FMUL.FTZ R149, R134.reuse, R3 ;  /* 0x0000000386957220 */ /* 0x040fe40000410000 */
[C---:B------:R-:W-:Y:S01]  /*24a80*/  FMUL.FTZ R0, R134.reuse, R0 ;  /* 0x0000000086007220 */ /* 0x040fe20000410000 */
[----:B------:R-:W-:Y:S01]  /*24a90*/  FSEL R151, R151, RZ, P0 ;  /* 0x000000ff97977208 */ /* 0x000fe20000000000 */
[----:B------:R-:W-:Y:S01]  /*24aa0*/  FMUL.FTZ R2, R134, R2 ;  /* 0x0000000286027220 */ /* 0x000fe20000410000 */
[----:B------:R-:W-:Y:S03]  /*24ab0*/  FSETP.NEU.FTZ.AND P0, PT, R3, -INF , PT ;  /* 0xff8000000300780b */ /* 0x000fe60003f1d000 */
[-CC-:B------:R-:W-:Y:S01]  /*24ac0*/  FFMA.FTZ R146, R146, R134.reuse, -R151.reuse ;  /* 0x0000008692927223 */ /* 0x180fe20000010897 */
[----:B------:R-:W-:Y:S01]  /*24ad0*/  FSEL R149, R149, RZ, P0 ;  /* 0x000000ff95957208 */ /* 0x000fe20000000000 */
[-CC-:B------:R-:W-:Y:S01]  /*24ae0*/  FFMA.FTZ R145, R145, R134.reuse, -R151.reuse ;  /* 0x0000008691917223 */ /* 0x180fe20000010897 */
[----:B------:R-:W1:Y:S01]  /*24af0*/  MUFU.EX2 R0, R0 ;  /* 0x0000000000007308 */ /* 0x000e620000000800 */
[-C--:B------:R-:W-:Y:S01]  /*24b00*/  FFMA.FTZ R157, R157, R134.reuse, -R151 ;  /* 0x000000869d9d7223 */ /* 0x080fe20000010897 */
[----:B------:R-:W-:Y:S01]  /*24b10*/  ISETP.GT.AND P0, PT, R240, 0x1, PT ;  /* 0x00000001f000780c */ /* 0x000fe20003f04270 */
[-CC-:B------:R-:W-:Y:S02]  /*24b20*/  FFMA.FTZ R137, R8, R134.reuse, -R149.reuse ;  /* 0x0000008608897223 */ /* 0x180fe40000010895 */
[-C--:B------:R-:W-:Y:S02]  /*24b30*/  FFMA.FTZ R147, R144, R134.reuse, -R149 ;  /* 0x0000008690937223 */ /* 0x080fe40000010895 */
[-CC-:B------:R-:W-:Y:S02]  /*24b40*/  FFMA.FTZ R144, R143, R134.reuse, -R151.reuse ;  /* 0x000000868f907223 */ /* 0x180fe40000010897 */
[-C--:B------:R-:W-:Y:S01]  /*24b50*/  FFMA.FTZ R143, R9, R134.reuse, -R151 ;  /* 0x00000086098f7223 */ /* 0x080fe20000010897 */
[----:B------:R-:W2:Y:S01]  /*24b60*/  MUFU.EX2 R2, R2 ;  /* 0x0000000200027308 */ /* 0x000ea20000000800 */
[-CC-:B------:R-:W-:Y:S02]  /*24b70*/  FFMA.FTZ R142, R142, R134.reuse, -R149.reuse ;  /* 0x000000868e8e7223 */ /* 0x180fe40000010895 */
[-C--:B------:R-:W-:Y:S02]  /*24b80*/  FFMA.FTZ R136, R7, R134.reuse, -R149 ;  /* 0x0000008607887223 */ /* 0x080fe40000010895 */
[-C--:B------:R-:W-:Y:S02]  /*24b90*/  FFMA.FTZ R158, R158, R134.reuse, -R151 ;  /* 0x000000869e9e7223 */ /* 0x080fe40000010897 */
[-C--:B------:R-:W-:Y:S02]  /*24ba0*/  FFMA.FTZ R166, R166, R134.reuse, -R149 ;  /* 0x00000086a6a67223 */ /* 0x080fe40000010895 */
[-CC-:B------:R-:W-:Y:S01]  /*24bb0*/  FFMA.FTZ R167, R167, R134.reuse, -R151.reuse ;  /* 0x00000086a7a77223 */ /* 0x180fe20000010897 */
[----:B------:R-:W-:Y:S01]  /*24bc0*/  MUFU.EX2 R146, R146 ;  /* 0x0000009200927308 */ /* 0x000fe20000000800 */
[-C--:B------:R-:W-:Y:S02]  /*24bd0*/  FFMA.FTZ R168, R168, R134.reuse, -R151 ;  /* 0x00000086a8a87223 */ /* 0x080fe40000010897 */
[--C-:B------:R-:W-:Y:S02]  /*24be0*/  FFMA.FTZ R169, R169, R134, -R149.reuse ;  /* 0x00000086a9a97223 */ /* 0x100fe40000010895 */
[C---:B-1----:R-:W-:Y:S02]  /*24bf0*/  FMUL.FTZ R6, R0.reuse, R130 ;  /* 0x0000008200067220 */ /* 0x042fe40000410000 */
[C---:B------:R-:W-:Y:S02]  /*24c00*/  FMUL.FTZ R7, R0.reuse, R131 ;  /* 0x0000008300077220 */ /* 0x040fe40000410000 */
[C---:B------:R-:W-:Y:S01]  /*24c10*/  FMUL.FTZ R10, R0.reuse, R126 ;  /* 0x0000007e000a7220 */ /* 0x040fe20000410000 */
[----:B------:R-:W1:Y:S01]  /*24c20*/  MUFU.EX2 R145, R145 ;  /* 0x0000009100917308 */ /* 0x000e620000000800 */
[C---:B------:R-:W-:Y:S02]  /*24c30*/  FMUL.FTZ R11, R0.reuse, R127 ;  /* 0x0000007f000b7220 */ /* 0x040fe40000410000 */
[----:B------:R-:W-:Y:S02]  /*24c40*/  FMUL.FTZ R18, R0, R118 ;  /* 0x0000007600127220 */ /* 0x000fe40000410000 */
[C---:B--2---:R-:W-:Y:S02]  /*24c50*/  FMUL.FTZ R4, R2.reuse, R128 ;  /* 0x0000008002047220 */ /* 0x044fe40000410000 */
[C---:B------:R-:W-:Y:S02]  /*24c60*/  FMUL.FTZ R5, R2.reuse, R129 ;  /* 0x0000008102057220 */ /* 0x040fe40000410000 */
[C---:B------:R-:W-:Y:S01]  /*24c70*/  FMUL.FTZ R8, R2.reuse, R124 ;  /* 0x0000007c02087220 */ /* 0x040fe20000410000 */
[----:B------:R-:W-:Y:S01]  /*24c80*/  MUFU.EX2 R147, R147 ;  /* 0x0000009300937308 */ /* 0x000fe20000000800 */
[----:B------:R-:W-:Y:S02]  /*24c90*/  FMUL.FTZ R9, R2, R125 ;  /* 0x0000007d02097220 */ /* 0x000fe40000410000 */
[----:B------:R-:W-:Y:S01]  /*24ca0*/  FMUL.FTZ R19, R0, R119 ;  /* 0x0000007700137220 */ /* 0x000fe20000410000 */
[----:B------:R-:W-:Y:S01]  /*24cb0*/  LDSM.16.MT88.4 R124, [R218+0xf800] ;  /* 0x00f80000da7c783b */ /* 0x000fe20000004200 */
[C---:B------:R-:W-:Y:S02]  /*24cc0*/  FMUL.FTZ R16, R2.reuse, R116 ;  /* 0x0000007402107220 */ /* 0x040fe40000410000 */
[----:B------:R-:W-:Y:S02]  /*24cd0*/  FMUL.FTZ R17, R2, R117 ;  /* 0x0000007502117220 */ /* 0x000fe40000410000 */
[C---:B------:R-:W-:Y:S01]  /*24ce0*/  FMUL.FTZ R26, R0.reuse, R110 ;  /* 0x0000006e001a7220 */ /* 0x040fe20000410000 */
[----:B------:R-:W2:Y:S01]  /*24cf0*/  MUFU.EX2 R142, R142 ;  /* 0x0000008e008e7308 */ /* 0x000ea20000000800 */
[----:B------:R-:W-:Y:S01]  /*24d00*/  FMUL.FTZ R27, R0, R111 ;  /* 0x0000006f001b7220 */ /* 0x000fe20000410000 */
[----:B------:R-:W-:Y:S01]  /*24d10*/  LDSM.16.MT88.4 R116, [R216+0xf800] ;  /* 0x00f80000d874783b */ /* 0x000fe20000004200 */
[C---:B------:R-:W-:Y:S01]  /*24d20*/  FMUL.FTZ R24, R2.reuse, R108 ;  /* 0x0000006c02187220 */ /* 0x040fe20000410000 */
[----:B-1----:R-:W-:Y:S01]  /*24d30*/  F2FP.PACK_AB R128, R145, R146 ;  /* 0x000000929180723e */ /* 0x002fe200000000ff */
[----:B------:R-:W-:Y:S02]  /*24d40*/  FMUL.FTZ R25, R2, R109 ;  /* 0x0000006d02197220 */ /* 0x000fe40000410000 */
[C---:B------:R-:W-:Y:S02]  /*24d50*/  FMUL.FTZ R34, R0.reuse, R102 ;  /* 0x0000006600227220 */ /* 0x040fe40000410000 */
[----:B------:R-:W-:Y:S01]  /*24d60*/  FMUL.FTZ R35, R0, R103 ;  /* 0x0000006700237220 */ /* 0x000fe20000410000 */
[----:B------:R-:W-:Y:S01]  /*24d70*/  MUFU.EX2 R144, R144 ;  /* 0x0000009000907308 */ /* 0x000fe20000000800 */
[C---:B------:R-:W-:Y:S01]  /*24d80*/  FMUL.FTZ R32, R2.reuse, R100 ;  /* 0x0000006402207220 */ /* 0x040fe20000410000 */
[----:B------:R-:W-:Y:S01]  /*24d90*/  LDSM.16.MT88.4 R108, [R215+0xf800] ;  /* 0x00f80000d76c783b */ /* 0x000fe20000004200 */
[----:B------:R-:W-:Y:S02]  /*24da0*/  FMUL.FTZ R33, R2, R101 ;  /* 0x0000006502217220 */ /* 0x000fe40000410000 */
[C---:B------:R-:W-:Y:S02]  /*24db0*/  FMUL.FTZ R42, R0.reuse, R94 ;  /* 0x0000005e002a7220 */ /* 0x040fe40000410000 */
[----:B------:R-:W-:Y:S02]  /*24dc0*/  FMUL.FTZ R43, R0, R95 ;  /* 0x0000005f002b7220 */ /* 0x000fe40000410000 */
[----:B------:R-:W-:Y:S01]  /*24dd0*/  FMUL.FTZ R41, R2, R93 ;  /* 0x0000005d02297220 */ /* 0x000fe20000410000 */
[----:B------:R-:W1:Y:S01]  /*24de0*/  MUFU.EX2 R143, R143 ;  /* 0x0000008f008f7308 */ /* 0x000e620000000800 */
[----:B------:R-:W-:Y:S01]  /*24df0*/  LDSM.16.MT88.4 R100, [R214+0xf800] ;  /* 0x00f80000d664783b */ /* 0x000fe20000004200 */
[----:B------:R-:W-:Y:S01]  /*24e00*/  FMUL.FTZ R50, R0, R86 ;  /* 0x0000005600327220 */ /* 0x000fe20000410000 */
[----:B--2---:R-:W-:Y:S01]  /*24e10*/  F2FP.PACK_AB R129, R142, R147 ;  /* 0x000000938e81723e */ /* 0x004fe200000000ff */
[----:B------:R-:W-:Y:S02]  /*24e20*/  FMUL.FTZ R51, R0, R87 ;  /* 0x0000005700337220 */ /* 0x000fe40000410000 */
[C---:B------:R-:W-:Y:S02]  /*24e30*/  FMUL.FTZ R48, R2.reuse, R84 ;  /* 0x0000005402307220 */ /* 0x040fe40000410000 */
[----:B------:R-:W-:Y:S02]  /*24e40*/  FMUL.FTZ R49, R2, R85 ;  /* 0x0000005502317220 */ /* 0x000fe40000410000 */
[----:B------:R-:W-:Y:S01]  /*24e50*/  MUFU.EX2 R137, R137 ;  /* 0x0000008900897308 */ /* 0x000fe20000000800 */
[----:B------:R-:W2:Y:S01]  /*24e60*/  LDSM.16.MT88.4 R84, [R214+0x10000] ;  /* 0x01000000d654783b */ /* 0x000ea20000004200 */
[C---:B------:R-:W-:Y:S02]  /*24e70*/  FMUL.FTZ R58, R0.reuse, R78 ;  /* 0x0000004e003a7220 */ /* 0x040fe40000410000 */
[----:B------:R-:W-:Y:S02]  /*24e80*/  FMUL.FTZ R59, R0, R79 ;  /* 0x0000004f003b7220 */ /* 0x000fe40000410000 */
[C---:B------:R-:W-:Y:S02]  /*24e90*/  FMUL.FTZ R56, R2.reuse, R76 ;  /* 0x0000004c02387220 */ /* 0x040fe40000410000 */
[----:B------:R-:W-:Y:S02]  /*24ea0*/  FMUL.FTZ R57, R2, R77 ;  /* 0x0000004d02397220 */ /* 0x000fe40000410000 */
[----:B------:R-:W3:Y:S01]  /*24eb0*/  MUFU.EX2 R136, R136 ;  /* 0x0000008800887308 */ /* 0x000ee20000000800 */
[----:B------:R-:W4:Y:S01]  /*24ec0*/  LDSM.16.MT88.4 R76, [R218+0xc800] ;  /* 0x00c80000da4c783b */ /* 0x000f220000004200 */
[C---:B------:R-:W-:Y:S01]  /*24ed0*/  FMUL.FTZ R66, R0.reuse, R70 ;  /* 0x0000004600427220 */ /* 0x040fe20000410000 */
[----:B-1----:R-:W-:Y:S01]  /*24ee0*/  F2FP.PACK_AB R130, R143, R144 ;  /* 0x000000908f82723e */ /* 0x002fe200000000ff */
[----:B------:R-:W-:Y:S02]  /*24ef0*/  FMUL.FTZ R67, R0, R71 ;  /* 0x0000004700437220 */ /* 0x000fe40000410000 */
[C---:B------:R-:W-:Y:S02]  /*24f00*/  FMUL.FTZ R64, R2.reuse, R68 ;  /* 0x0000004402407220 */ /* 0x040fe40000410000 */
[----:B------:R-:W-:Y:S02]  /*24f10*/  FMUL.FTZ R65, R2, R69 ;  /* 0x0000004502417220 */ /* 0x000fe40000410000 */
[----:B------:R-:W-:Y:S01]  /*24f20*/  MUFU.EX2 R157, R157 ;  /* 0x0000009d009d7308 */ /* 0x000fe20000000800 */
[-C--:B------:R-:W-:Y:S02]  /*24f30*/  FFMA.FTZ R170, R170, R134.reuse, -R149 ;  /* 0x00000086aaaa7223 */ /* 0x080fe40000010895 */
[-CC-:B------:R-:W-:Y:S02]  /*24f40*/  FFMA.FTZ R171, R171, R134.reuse, -R151.reuse ;  /* 0x00000086abab7223 */ /* 0x180fe40000010897 */
[-C--:B------:R-:W-:Y:S02]  /*24f50*/  FFMA.FTZ R172, R172, R134.reuse, -R151 ;  /* 0x00000086acac7223 */ /* 0x080fe40000010897 */
[-CC-:B------:R-:W-:Y:S02]  /*24f60*/  FFMA.FTZ R173, R173, R134.reuse, -R149.reuse ;  /* 0x00000086adad7223 */ /* 0x180fe40000010895 */
[-C--:B------:R-:W-:Y:S01]  /*24f70*/  FFMA.FTZ R175, R175, R134.reuse, -R149 ;  /* 0x00000086afaf7223 */ /* 0x080fe20000010895 */
[----:B------:R-:W1:Y:S01]  /*24f80*/  MUFU.EX2 R158, R158 ;  /* 0x0000009e009e7308 */ /* 0x000e620000000800 */
[-CC-:B------:R-:W-:Y:S02]  /*24f90*/  FFMA.FTZ R182, R182, R134.reuse, -R151.reuse ;  /* 0x00000086b6b67223 */ /* 0x180fe40000010897 */
[-C--:B------:R-:W-:Y:S01]  /*24fa0*/  FFMA.FTZ R184, R184, R134.reuse, -R151 ;  /* 0x00000086b8b87223 */ /* 0x080fe20000010897 */
[----:B---3--:R-:W-:Y:S01]  /*24fb0*/  F2FP.PACK_AB R131, R136, R137 ;  /* 0x000000898883723e */ /* 0x008fe200000000ff */
[-CC-:B------:R-:W-:Y:S02]  /*24fc0*/  FFMA.FTZ R186, R186, R134.reuse, -R149.reuse ;  /* 0x00000086baba7223 */ /* 0x180fe40000010895 */
[-C--:B------:R-:W-:Y:S02]  /*24fd0*/  FFMA.FTZ R185, R185, R134.reuse, -R149 ;  /* 0x00000086b9b97223 */ /* 0x080fe40000010895 */
[-CC-:B------:R-:W-:Y:S01]  /*24fe0*/  FFMA.FTZ R187, R187, R134.reuse, -R151.reuse ;  /* 0x00000086bbbb7223 */ /* 0x180fe20000010897 */
[----:B------:R-:W-:Y:S01]  /*24ff0*/  MUFU.EX2 R166, R166 ;  /* 0x000000a600a67308 */ /* 0x000fe20000000800 */
[C---:B------:R-:W-:Y:S05]  /*25000*/  HMMA.16816.F32 R4, R128.reuse, R12, R4 ;  /* 0x0000000c8004723c */ /* 0x040fea0000001804 */
[----:B------:R-:W-:Y:S02]  /*25010*/  FFMA.FTZ R188, R188, R134, -R151 ;  /* 0x00000086bcbc7223 */ /* 0x000fe40000010897 */
[C---:B------:R-:W-:Y:S01]  /*25020*/  FMUL.FTZ R12, R2.reuse, R120 ;  /* 0x00000078020c7220 */ /* 0x040fe20000410000 */
[C---:B------:R-:W-:Y:S01]  /*25030*/  HMMA.16816.F32 R8, R128.reuse, R14, R8 ;  /* 0x0000000e8008723c */ /* 0x040fe20000001808 */
[----:B------:R-:W-:Y:S03]  /*25040*/  MUFU.EX2 R167, R167 ;  /* 0x000000a700a77308 */ /* 0x000fe60000000800 */
[----:B------:R-:W-:Y:S01]  /*25050*/  FMUL.FTZ R13, R2, R121 ;  /* 0x00000079020d7220 */ /* 0x000fe20000410000 */
[----:B-1----:R-:W-:Y:S01]  /*25060*/  F2FP.PACK_AB R70, R158, R157 ;  /* 0x0000009d9e46723e */ /* 0x002fe200000000ff */
[--C-:B------:R-:W-:Y:S02]  /*25070*/  FFMA.FTZ R189, R189, R134, -R149.reuse ;  /* 0x00000086bdbd7223 */ /* 0x100fe40000010895 */
[C---:B------:R-:W-:Y:S03]  /*25080*/  FMUL.FTZ R14, R0.reuse, R122 ;  /* 0x0000007a000e7220 */ /* 0x040fe60000410000 */
[----:B------:R-:W-:Y:S01]  /*25090*/  MUFU.EX2 R168, R168 ;  /* 0x000000a800a87308 */ /* 0x000fe20000000800 */
[----:B------:R-:W-:Y:S02]  /*250a0*/  FMUL.FTZ R15, R0, R123 ;  /* 0x0000007b000f7220 */ /* 0x000fe40000410000 */
[-C--:B------:R-:W-:Y:S02]  /*250b0*/  FFMA.FTZ R190, R190, R134.reuse, -R149 ;  /* 0x00000086bebe7223 */ /* 0x080fe40000010895 */
[-CC-:B------:R-:W-:Y:S02]  /*250c0*/  FFMA.FTZ R192, R248, R134.reuse, -R151.reuse ;  /* 0x00000086f8c07223 */ /* 0x180fe40000010897 */
[-C--:B------:R-:W-:Y:S01]  /*250d0*/  FFMA.FTZ R193, R247, R134.reuse, -R151 ;  /* 0x00000086f7c17223 */ /* 0x080fe20000010897 */
[C---:B------:R-:W-:Y:S02]  /*250e0*/  HMMA.16816.F32 R12, R128.reuse, R20, R12 ;  /* 0x00000014800c723c */ /* 0x040fe4000000180c */
[----:B------:R-:W-:Y:S01]  /*250f0*/  MUFU.EX2 R169, R169 ;  /* 0x000000a900a97308 */ /* 0x000fe20000000800 */
[-CC-:B------:R-:W-:Y:S02]  /*25100*/  FFMA.FTZ R195, R246, R134.reuse, -R149.reuse ;  /* 0x00000086f6c37223 */ /* 0x180fe40000010895 */
[--C-:B------:R-:W-:Y:S02]  /*25110*/  FFMA.FTZ R194, R199, R134, -R149.reuse ;  /* 0x00000086c7c27223 */ /* 0x100fe40000010895 */
[C---:B------:R-:W-:Y:S01]  /*25120*/  FMUL.FTZ R20, R2.reuse, R112 ;  /* 0x0000007002147220 */ /* 0x040fe20000410000 */
[C---:B------:R-:W-:Y:S04]  /*25130*/  HMMA.16816.F32 R16, R128.reuse, R22, R16 ;  /* 0x000000168010723c */ /* 0x040fe80000001810 */
[----:B------:R-:W-:Y:S01]  /*25140*/  FMUL.FTZ R21, R2, R113 ;  /* 0x0000007102157220 */ /* 0x000fe20000410000 */
[----:B------:R-:W-:Y:S01]  /*25150*/  MUFU.EX2 R170, R170 ;  /* 0x000000aa00aa7308 */ /* 0x000fe20000000800 */
[----:B------:R-:W-:Y:S02]  /*25160*/  FFMA.FTZ R112, R249, R134, -R149 ;  /* 0x00000086f9707223 */ /* 0x000fe40000010895 */
[C---:B------:R-:W-:Y:S04]  /*25170*/  FMUL.FTZ R22, R0.reuse, R114 ;  /* 0x0000007200167220 */ /* 0x040fe80000410000 */
[----:B------:R-:W-:Y:S02]  /*25180*/  FMUL.FTZ R23, R0, R115 ;  /* 0x0000007300177220 */ /* 0x000fe40000410000 */
[-CC-:B------:R-:W-:Y:S01]  /*25190*/  FFMA.FTZ R198, R198, R134.reuse, -R151.reuse ;  /* 0x00000086c6c67223 */ /* 0x180fe20000010897 */
[----:B------:R-:W1:Y:S01]  /*251a0*/  MUFU.EX2 R112, R112 ;  /* 0x0000007000707308 */ /* 0x000e620000000800 */
[-C--:B------:R-:W-:Y:S02]  /*251b0*/  FFMA.FTZ R197, R197, R134.reuse, -R151 ;  /* 0x00000086c5c57223 */ /* 0x080fe40000010897 */
[-CC-:B------:R-:W-:Y:S01]  /*251c0*/  FFMA.FTZ R196, R196, R134.reuse, -R149.reuse ;  /* 0x00000086c4c47223 */ /* 0x180fe20000010895 */
[C---:B------:R-:W-:Y:S03]  /*251d0*/  HMMA.16816.F32 R20, R128.reuse, R28, R20 ;  /* 0x0000001c8014723c */ /* 0x040fe60000001814 */
[-C--:B------:R-:W-:Y:S02]  /*251e0*/  FFMA.FTZ R191, R191, R134.reuse, -R149 ;  /* 0x00000086bfbf7223 */ /* 0x080fe40000010895 */
[--C-:B------:R-:W-:Y:S01]  /*251f0*/  FFMA.FTZ R183, R183, R134, -R151.reuse ;  /* 0x00000086b7b77223 */ /* 0x100fe20000010897 */
[----:B------:R-:W-:Y:S01]  /*25200*/  MUFU.EX2 R171, R171 ;  /* 0x000000ab00ab7308 */ /* 0x000fe20000000800 */
[C---:B------:R-:W-:Y:S01]  /*25210*/  FMUL.FTZ R28, R2.reuse, R104 ;  /* 0x00000068021c7220 */ /* 0x040fe20000410000 */
[C---:B------:R-:W-:Y:S04]  /*25220*/  HMMA.16816.F32 R24, R128.reuse, R30, R24 ;  /* 0x0000001e8018723c */ /* 0x040fe80000001818 */
[----:B------:R-:W-:Y:S02]  /*25230*/  FMUL.FTZ R29, R2, R105 ;  /* 0x00000069021d7220 */ /* 0x000fe40000410000 */
[--C-:B------:R-:W-:Y:S02]  /*25240*/  FFMA.FTZ R104, R40, R134, -R151.reuse ;  /* 0x0000008628687223 */ /* 0x100fe40000010897 */
[C---:B------:R-:W-:Y:S01]  /*25250*/  FMUL.FTZ R30, R0.reuse, R106 ;  /* 0x0000006a001e7220 */ /* 0x040fe20000410000 */
[----:B------:R-:W-:Y:S03]  /*25260*/  MUFU.EX2 R172, R172 ;  /* 0x000000ac00ac7308 */ /* 0x000fe60000000800 */
[----:B------:R-:W-:Y:S01]  /*25270*/  FMUL.FTZ R31, R0, R107 ;  /* 0x0000006b001f7220 */ /* 0x000fe20000410000 */
[----:B-1----:R-:W-:Y:S01]  /*25280*/  F2FP.PACK_AB R71, R166, R112 ;  /* 0x00000070a647723e */ /* 0x002fe200000000ff */
[----:B------:R-:W-:Y:S02]  /*25290*/  FMUL.FTZ R40, R2, R92 ;  /* 0x0000005c02287220 */ /* 0x000fe40000410000 */
[----:B------:R-:W-:Y:S01]  /*252a0*/  LDSM.16.MT88.4 R92, [R214+0x11000] ;  /* 0x01100000d65c783b */ /* 0x000fe20000004200 */
[-C--:B------:R-:W-:Y:S02]  /*252b0*/  FFMA.FTZ R105, R252, R134.reuse, -R151 ;  /* 0x00000086fc697223 */ /* 0x080fe40000010897 */
[C---:B------:R-:W-:Y:S01]  /*252c0*/  HMMA.16816.F32 R28, R128.reuse, R36, R28 ;  /* 0x00000024801c723c */ /* 0x040fe2000000181c */
[----:B------:R-:W-:Y:S02]  /*252d0*/  MUFU.EX2 R104, R104 ;  /* 0x0000006800687308 */ /* 0x000fe40000000800 */
[-CC-:B------:R-:W-:Y:S02]  /*252e0*/  FFMA.FTZ R107, R251, R134.reuse, -R149.reuse ;  /* 0x00000086fb6b7223 */ /* 0x180fe40000010895 */
[----:B------:R-:W-:Y:S02]  /*252f0*/  FFMA.FTZ R106, R250, R134, -R149 ;  /* 0x00000086fa6a7223 */ /* 0x000fe40000010895 */
[C---:B------:R-:W-:Y:S01]  /*25300*/  FMUL.FTZ R36, R2.reuse, R96 ;  /* 0x0000006002247220 */ /* 0x040fe20000410000 */
[C---:B------:R-:W-:Y:S03]  /*25310*/  HMMA.16816.F32 R32, R128.reuse, R38, R32 ;  /* 0x000000268020723c */ /* 0x040fe60000001820 */
[----:B------:R-:W1:Y:S01]  /*25320*/  MUFU.EX2 R105, R105 ;  /* 0x0000006900697308 */ /* 0x000e620000000800 */
[----:B------:R-:W-:Y:S02]  /*25330*/  FMUL.FTZ R37, R2, R97 ;  /* 0x0000006102257220 */ /* 0x000fe40000410000 */
[----:B------:R-:W-:Y:S02]  /*25340*/  FFMA.FTZ R181, R181, R134, -R151 ;  /* 0x00000086b5b57223 */ /* 0x000fe40000010897 */
[C---:B------:R-:W-:Y:S04]  /*25350*/  FMUL.FTZ R38, R0.reuse, R98 ;  /* 0x0000006200267220 */ /* 0x040fe80000410000 */
[----:B------:R-:W-:Y:S01]  /*25360*/  FMUL.FTZ R39, R0, R99 ;  /* 0x0000006300277220 */ /* 0x000fe20000410000 */
[----:B------:R-:W-:Y:S01]  /*25370*/  MUFU.EX2 R107, R107 ;  /* 0x0000006b006b7308 */ /* 0x000fe20000000800 */
[----:B------:R-:W-:Y:S01]  /*25380*/  LDSM.16.MT88.4 R96, [R214+0x13000] ;  /* 0x01300000d660783b */ /* 0x000fe20000004200 */
[-CC-:B------:R-:W-:Y:S02]  /*25390*/  FFMA.FTZ R180, R180, R134.reuse, -R149.reuse ;  /* 0x00000086b4b47223 */ /* 0x180fe40000010895 */
[-C--:B------:R-:W-:Y:S02]  /*253a0*/  FFMA.FTZ R179, R179, R134.reuse, -R149 ;  /* 0x00000086b3b37223 */ /* 0x080fe40000010895 */
[C---:B------:R-:W-:Y:S03]  /*253b0*/  HMMA.16816.F32 R36, R128.reuse, R44, R36 ;  /* 0x0000002c8024723c */ /* 0x040fe60000001824 */
[-CC-:B------:R-:W-:Y:S01]  /*253c0*/  FFMA.FTZ R178, R178, R134.reuse, -R151.reuse ;  /* 0x00000086b2b27223 */ /* 0x180fe20000010897 */
[----:B------:R-:W3:Y:S01]  /*253d0*/  MUFU.EX2 R106, R106 ;  /* 0x0000006a006a7308 */ /* 0x000ee20000000800 */
[----:B------:R-:W-:Y:S02]  /*253e0*/  FFMA.FTZ R177, R177, R134, -R151 ;  /* 0x00000086b1b17223 */ /* 0x000fe40000010897 */
[C---:B------:R-:W-:Y:S01]  /*253f0*/  FMUL.FTZ R44, R2.reuse, R88 ;  /* 0x00000058022c7220 */ /* 0x040fe20000410000 */
[C---:B------:R-:W-:Y:S04]  /*25400*/  HMMA.16816.F32 R40, R128.reuse, R46, R40 ;  /* 0x0000002e8028723c */ /* 0x040fe80000001828 */
[----:B------:R-:W-:Y:S01]  /*25410*/  FMUL.FTZ R45, R2, R89 ;  /* 0x00000059022d7220 */ /* 0x000fe20000410000 */
[----:B-1----:R-:W-:Y:S01]  /*25420*/  F2FP.PACK_AB R68, R105, R104 ;  /* 0x000000686944723e */ /* 0x002fe200000000ff */
[----:B------:R-:W-:Y:S01]  /*25430*/  MUFU.EX2 R173, R173 ;  /* 0x000000ad00ad7308 */ /* 0x000fe20000000800 */
[C---:B------:R-:W-:Y:S02]  /*25440*/  FMUL.FTZ R46, R0.reuse, R90 ;  /* 0x0000005a002e7220 */ /* 0x040fe40000410000 */
[----:B------:R-:W-:Y:S02]  /*25450*/  FMUL.FTZ R47, R0, R91 ;  /* 0x0000005b002f7220 */ /* 0x000fe40000410000 */
[----:B------:R-:W-:Y:S01]  /*25460*/  LDSM.16.MT88.4 R88, [R214+0x10800] ;  /* 0x01080000d658783b */ /* 0x000fe20000004200 */
[-CC-:B------:R-:W-:Y:S02]  /*25470*/  FFMA.FTZ R176, R176, R134.reuse, -R149.reuse ;  /* 0x00000086b0b07223 */ /* 0x180fe40000010895 */
[-C--:B------:R-:W-:Y:S02]  /*25480*/  FFMA.FTZ R174, R174, R134.reuse, -R149 ;  /* 0x00000086aeae7223 */ /* 0x080fe40000010895 */
[C---:B------:R-:W-:Y:S01]  /*25490*/  HMMA.16816.F32 R44, R128.reuse, R52, R44 ;  /* 0x00000034802c723c */ /* 0x040fe2000000182c */
[----:B------:R-:W1:Y:S02]  /*254a0*/  MUFU.EX2 R175, R175 ;  /* 0x000000af00af7308 */ /* 0x000e640000000800 */
[-CC-:B------:R-:W-:Y:S01]  /*254b0*/  FFMA.FTZ R164, R164, R134.reuse, -R151.reuse ;  /* 0x00000086a4a47223 */ /* 0x180fe20000010897 */
[----:B---3--:R-:W-:Y:S01]  /*254c0*/  F2FP.PACK_AB R69, R106, R107 ;  /* 0x0000006b6a45723e */ /* 0x008fe200000000ff */
[----:B------:R-:W-:Y:S02]  /*254d0*/  FFMA.FTZ R165, R165, R134, -R151 ;  /* 0x00000086a5a57223 */ /* 0x000fe40000010897 */
[C---:B------:R-:W-:Y:S01]  /*254e0*/  FMUL.FTZ R52, R2.reuse, R80 ;  /* 0x0000005002347220 */ /* 0x040fe20000410000 */
[C---:B------:R-:W-:Y:S03]  /*254f0*/  HMMA.16816.F32 R48, R128.reuse, R54, R48 ;  /* 0x000000368030723c */ /* 0x040fe60000001830 */
[----:B------:R-:W3:Y:S01]  /*25500*/  MUFU.EX2 R182, R182 ;  /* 0x000000b600b67308 */ /* 0x000ee20000000800 */
[----:B------:R-:W-:Y:S02]  /*25510*/  FMUL.FTZ R53, R2, R81 ;  /* 0x0000005102357220 */ /* 0x000fe40000410000 */
[--C-:B------:R-:W-:Y:S02]  /*25520*/  FFMA.FTZ R163, R163, R134, -R149.reuse ;  /* 0x00000086a3a37223 */ /* 0x100fe40000010895 */
[C---:B------:R-:W-:Y:S04]  /*25530*/  FMUL.FTZ R54, R0.reuse, R82 ;  /* 0x0000005200367220 */ /* 0x040fe80000410000 */
[----:B------:R-:W-:Y:S01]  /*25540*/  FMUL.FTZ R55, R0, R83 ;  /* 0x0000005300377220 */ /* 0x000fe20000410000 */
[----:B------:R-:W5:Y:S01]  /*25550*/  MUFU.EX2 R184, R184 ;  /* 0x000000b800b87308 */ /* 0x000f620000000800 */
[----:B------:R-:W-:Y:S01]  /*25560*/  LDSM.16.MT88.4 R80, [R215+0xc800] ;  /* 0x00c80000d750783b */ /* 0x000fe20000004200 */
[-C--:B------:R-:W-:Y:S02]  /*25570*/  FFMA.FTZ R162, R162, R134.reuse, -R149 ;  /* 0x00000086a2a27223 */ /* 0x080fe40000010895 */
[-CC-:B------:R-:W-:Y:S02]  /*25580*/  FFMA.FTZ R161, R161, R134.reuse, -R151.reuse ;  /* 0x00000086a1a17223 */ /* 0x180fe40000010897 */
[C---:B------:R-:W-:Y:S03]  /*25590*/  HMMA.16816.F32 R52, R128.reuse, R60, R52 ;  /* 0x0000003c8034723c */ /* 0x040fe60000001834 */
[-C--:B------:R-:W-:Y:S01]  /*255a0*/  FFMA.FTZ R160, R160, R134.reuse, -R151 ;  /* 0x00000086a0a07223 */ /* 0x080fe20000010897 */
[----:B------:R-:W-:Y:S01]  /*255b0*/  MUFU.EX2 R186, R186 ;  /* 0x000000ba00ba7308 */ /* 0x000fe20000000800 */
[--C-:B------:R-:W-:Y:S02]  /*255c0*/  FFMA.FTZ R159, R159, R134, -R149.reuse ;  /* 0x000000869f9f7223 */ /* 0x100fe40000010895 */
[C---:B------:R-:W-:Y:S01]  /*255d0*/  FMUL.FTZ R60, R2.reuse, R72 ;  /* 0x00000048023c7220 */ /* 0x040fe20000410000 */
[C---:B------:R-:W-:Y:S04]  /*255e0*/  HMMA.16816.F32 R56, R128.reuse, R62, R56 ;  /* 0x0000003e8038723c */ /* 0x040fe80000001838 */
[----:B------:R-:W-:Y:S02]  /*255f0*/  FMUL.FTZ R61, R2, R73 ;  /* 0x00000049023d7220 */ /* 0x000fe40000410000 */
[----:B------:R-:W1:Y:S01]  /*25600*/  MUFU.EX2 R185, R185 ;  /* 0x000000b900b97308 */ /* 0x000e620000000800 */
[C---:B------:R-:W-:Y:S02]  /*25610*/  FMUL.FTZ R62, R0.reuse, R74 ;  /* 0x0000004a003e7220 */ /* 0x040fe40000410000 */
[----:B------:R-:W-:Y:S02]  /*25620*/  FMUL.FTZ R63, R0, R75 ;  /* 0x0000004b003f7220 */ /* 0x000fe40000410000 */
[----:B------:R-:W1:Y:S01]  /*25630*/  LDSM.16.MT88.4 R72, [R216+0xc800] ;  /* 0x00c80000d848783b */ /* 0x000e620000004200 */
[-C--:B------:R-:W-:Y:S02]  /*25640*/  FFMA.FTZ R156, R156, R134.reuse, -R149 ;  /* 0x000000869c9c7223 */ /* 0x080fe40000010895 */
[-CC-:B------:R-:W-:Y:S02]  /*25650*/  FFMA.FTZ R154, R154, R134.reuse, -R151.reuse ;  /* 0x000000869a9a7223 */ /* 0x180fe40000010897 */
[C---:B--2---:R-:W-:Y:S01]  /*25660*/  HMMA.16816.F32 R60, R128.reuse, R84, R60 ;  /* 0x00000054803c723c */ /* 0x044fe2000000183c */
[----:B------:R-:W-:Y:S02]  /*25670*/  MUFU.EX2 R187, R187 ;  /* 0x000000bb00bb7308 */ /* 0x000fe40000000800 */
[-C--:B------:R-:W-:Y:S02]  /*25680*/  FFMA.FTZ R155, R155, R134.reuse, -R151 ;  /* 0x000000869b9b7223 */ /* 0x080fe40000010897 */
[-CC-:B------:R-:W-:Y:S02]  /*25690*/  FFMA.FTZ R153, R153, R134.reuse, -R149.reuse ;  /* 0x0000008699997223 */ /* 0x180fe40000010895 */
[-C--:B------:R-:W-:Y:S01]  /*256a0*/  FFMA.FTZ R152, R152, R134.reuse, -R149 ;  /* 0x0000008698987223 */ /* 0x080fe20000010895 */
[----:B------:R-:W-:Y:S01]  /*256b0*/  HMMA.16816.F32 R64, R128, R86, R64 ;  /* 0x000000568040723c */ /* 0x000fe20000001840 */
[----:B------:R-:W2:Y:S02]  /*256c0*/  LDSM.16.MT88.4 R84, [R214+0xc800] ;  /* 0x00c80000d654783b */ /* 0x000ea40000004200 */
[----:B------:R-:W1:Y:S01]  /*256d0*/  MUFU.EX2 R188, R188 ;  /* 0x000000bc00bc7308 */ /* 0x000e620000000800 */
[-CC-:B------:R-:W-:Y:S02]  /*256e0*/  FFMA.FTZ R150, R150, R134.reuse, -R151.reuse ;  /* 0x0000008696967223 */ /* 0x180fe40000010897 */
[-C--:B------:R-:W-:Y:S02]  /*256f0*/  FFMA.FTZ R151, R148, R134.reuse, -R151 ;  /* 0x0000008694977223 */ /* 0x080fe40000010897 */
[C---:B----4-:R-:W-:Y:S05]  /*25700*/  HMMA.16816.F32 R4, R68.reuse, R76, R4 ;  /* 0x0000004c4404723c */ /* 0x050fea0000001804 */
[----:B------:R-:W-:Y:S01]  /*25710*/  MUFU.EX2 R189, R189 ;  /* 0x000000bd00bd7308 */ /* 0x000fe20000000800 */
[-CC-:B------:R-:W-:Y:S02]  /*25720*/  FFMA.FTZ R135, R135, R134.reuse, -R149.reuse ;  /* 0x0000008687877223 */ /* 0x180fe40000010895 */
[C---:B------:R-:W-:Y:S01]  /*25730*/  HMMA.16816.F32 R8, R68.reuse, R78, R8 ;  /* 0x0000004e4408723c */ /* 0x040fe20000001808 */
[----:B------:R-:W4:Y:S03]  /*25740*/  LDSM.16.MT88.4 R76, [R218+0x10800] ;  /* 0x01080000da4c783b */ /* 0x000f260000004200 */
[----:B------:R-:W-:Y:S02]  /*25750*/  FFMA.FTZ R149, R133, R134, -R149 ;  /* 0x0000008685957223 */ /* 0x000fe40000010895 */
[----:B------:R-:W-:Y:S01]  /*25760*/  FFMA.FTZ R147, R0, R243, R147 ;  /* 0x000000f300937223 */ /* 0x000fe20000010093 */
[----:B------:R-:W2:Y:S01]  /*25770*/  MUFU.EX2 R190, R190 ;  /* 0x000000be00be7308 */ /* 0x000ea20000000800 */
[----:B------:R-:W-:Y:S01]  /*25780*/  FFMA.FTZ R146, R2, R242, R146 ;  /* 0x000000f202927223 */ /* 0x000fe20000010092 */
[----:B------:R-:W-:Y:S01]  /*25790*/  MOV R2, R132 ;  /* 0x0000008400027202 */ /* 0x000fe20000000f00 */
[C---:B-1----:R-:W-:Y:S03]  /*257a0*/  HMMA.16816.F32 R12, R68.reuse, R72, R12 ;  /* 0x00000048440c723c */ /* 0x042fe6000000180c */
[----:B------:R-:W-:Y:S02]  /*257b0*/  FADD.FTZ R147, R142, R147 ;  /* 0x000000938e937221 */ /* 0x000fe40000010000 */
[----:B------:R-:W-:Y:S02]  /*257c0*/  FADD.FTZ R146, R145, R146 ;  /* 0x0000009291927221 */ /* 0x000fe40000010000 */
[----:B------:R-:W1:Y:S01]  /*257d0*/  MUFU.EX2 R192, R192 ;  /* 0x000000c000c07308 */ /* 0x000e620000000800 */
[----:B------:R-:W-:Y:S01]  /*257e0*/  FADD.FTZ R137, R137, R147 ;  /* 0x0000009389897221 */ /* 0x000fe20000010000 */
        /* <DEDUP_REMOVED lines=9> */
[----:B------:R-:W3:Y:S02]  /*25880*/  LDSM.16.MT88.4 R80, [R215+0x10800] ;  /* 0x01080000d750783b */ /* 0x000ee40000004200 */
        /* <DEDUP_REMOVED lines=12> */
[C---:B----4-:R-:W-:Y:S04]  /*25950*/  HMMA.16816.F32 R36, R68.reuse, R76, R36 ;  /* 0x0000004c4424723c */ /* 0x050fe80000001824 */
[----:B------:R-:W-:Y:S04]  /*25960*/  FADD.FTZ R158, R158, R105 ;  /* 0x000000699e9e7221 */ /* 0x000fe80000010000 */
[C---:B------:R-:W-:Y:S01]  /*25970*/  HMMA.16816.F32 R40, R68.reuse, R78, R40 ;  /* 0x0000004e4428723c */ /* 0x040fe20000001828 */
[----:B------:R-:W4:Y:S01]  /*25980*/  LDSM.16.MT88.4 R76, [R216+0xd000] ;  /* 0x00d00000d84c783b */ /* 0x000f220000004200 */
[----:B------:R-:W2:Y:S02]  /*25990*/  MUFU.EX2 R197, R197 ;  /* 0x000000c500c57308 */ /* 0x000ea40000000800 */
[----:B------:R-:W-:Y:S04]  /*259a0*/  FADD.FTZ R158, R167, R158 ;  /* 0x0000009ea79e7221 */ /* 0x000fe80000010000 */
[C---:B-1----:R-:W-:Y:S04]  /*259b0*/  HMMA.16816.F32 R44, R68.reuse, R72, R44 ;  /* 0x00000048442c723c */ /* 0x042fe8000000182c */
[----:B------:R-:W-:Y:S04]  /*259c0*/  MUFU.EX2 R196, R196 ;  /* 0x000000c400c47308 */ /* 0x000fe80000000800 */
[C---:B------:R-:W-:Y:S01]  /*259d0*/  HMMA.16816.F32 R48, R68.reuse, R74, R48 ;  /* 0x0000004a4430723c */ /* 0x040fe20000001830 */
[----:B------:R-:W1:Y:S05]  /*259e0*/  LDSM.16.MT88.4 R72, [R215+0xd000] ;  /* 0x00d00000d748783b */ /* 0x000e6a0000004200 */
[----:B------:R-:W1:Y:S02]  /*259f0*/  MUFU.EX2 R191, R191 ;  /* 0x000000bf00bf7308 */ /* 0x000e640000000800 */
[C---:B---3--:R-:W-:Y:S08]  /*25a00*/  HMMA.16816.F32 R52, R68.reuse, R80, R52 ;  /* 0x000000504434723c */ /* 0x048ff00000001834 */
[C---:B------:R-:W-:Y:S01]  /*25a10*/  HMMA.16816.F32 R56, R68.reuse, R82, R56 ;  /* 0x000000524438723c */ /* 0x040fe20000001838 */
[----:B------:R-:W3:Y:S01]  /*25a20*/  LDSM.16.MT88.4 R80, [R214+0xd000] ;  /* 0x00d00000d650783b */ /* 0x000ee20000004200 */
[----:B------:R-:W1:Y:S06]  /*25a30*/  MUFU.EX2 R183, R183 ;  /* 0x000000b700b77308 */ /* 0x000e6c0000000800 */
[C---:B------:R-:W-:Y:S04]  /*25a40*/  HMMA.16816.F32 R60, R68.reuse, R88, R60 ;  /* 0x00000058443c723c */ /* 0x040fe8000000183c */
[----:B------:R-:W1:Y:S04]  /*25a50*/  MUFU.EX2 R181, R181 ;  /* 0x000000b500b57308 */ /* 0x000e680000000800 */
[----:B------:R-:W-:Y:S01]  /*25a60*/  HMMA.16816.F32 R64, R68, R90, R64 ;  /* 0x0000005a4440723c */ /* 0x000fe20000001840 */
[----:B------:R-:W-:Y:S05]  /*25a70*/  LDSM.16.MT88.4 R88, [R215+0x11000] ;  /* 0x01100000d758783b */ /* 0x000fea0000004200 */
[----:B------:R-:W-:Y:S01]  /*25a80*/  MUFU.EX2 R180, R180 ;  /* 0x000000b400b47308 */ /* 0x000fe20000000800 */
[C---:B------:R-:W-:Y:S01]  /*25a90*/  F2FP.PACK_AB R68, R168.reuse, R167 ;  /* 0x000000a7a844723e */ /* 0x040fe200000000ff */
[----:B------:R-:W-:Y:S01]  /*25aa0*/  FADD.FTZ R168, R168, R158 ;  /* 0x0000009ea8a87221 */ /* 0x000fe20000010000 */
[----:B------:R-:W-:Y:S03]  /*25ab0*/  F2FP.PACK_AB R69, R170, R169 ;  /* 0x000000a9aa45723e */ /* 0x000fe600000000ff */
[----:B------:R-:W-:Y:S01]  /*25ac0*/  F2FP.PACK_AB R70, R172, R171 ;  /* 0x000000abac46723e */ /* 0x000fe200000000ff */
[----:B------:R-:W-:Y:S01]  /*25ad0*/  FADD.FTZ R169, R169, R0 ;  /* 0x00000000a9a97221 */ /* 0x000fe20000010000 */
[----:B------:R-:W-:Y:S01]  /*25ae0*/  F2FP.PACK_AB R71, R175, R173 ;  /* 0x000000adaf47723e */ /* 0x000fe200000000ff */
[----:B------:R-:W-:Y:S01]  /*25af0*/  FADD.FTZ R168, R171, R168 ;  /* 0x000000a8aba87221 */ /* 0x000fe20000010000 */
[----:B------:R-:W1:Y:S01]  /*25b00*/  MUFU.EX2 R179, R179 ;  /* 0x000000b300b37308 */ /* 0x000e620000000800 */
[----:B------:R-:W-:Y:S01]  /*25b10*/  IADD3 R0, R240, -0x1, RZ ;  /* 0xfffffffff0007810 */ /* 0x000fe20007ffe0ff */
[----:B------:R-:W-:Y:S02]  /*25b20*/  FADD.FTZ R169, R170, R169 ;  /* 0x000000a9aaa97221 */ /* 0x000fe40000010000 */
[----:B------:R-:W-:Y:S01]  /*25b30*/  FADD.FTZ R172, R172, R168 ;  /* 0x000000a8acac7221 */ /* 0x000fe20000010000 */
[C---:B--2---:R-:W-:Y:S03]  /*25b40*/  HMMA.16816.F32 R4, R68.reuse, R84, R4 ;  /* 0x000000544404723c */ /* 0x044fe60000001804 */
[----:B------:R-:W-:Y:S01]  /*25b50*/  FADD.FTZ R173, R173, R169 ;  /* 0x000000a9adad7221 */ /* 0x000fe20000010000 */
[----:B------:R-:W-:Y:S01]  /*25b60*/  MOV R240, R0 ;  /* 0x0000000000f07202 */ /* 0x000fe20000000f00 */
[----:B------:R-:W-:Y:S01]  /*25b70*/  MUFU.EX2 R178, R178 ;  /* 0x000000b200b27308 */ /* 0x000fe20000000800 */
[----:B------:R-:W-:Y:S01]  /*25b80*/  FADD.FTZ R172, R182, R172 ;  /* 0x000000acb6ac7221 */ /* 0x000fe20000010000 */
[----:B------:R-:W-:Y:S01]  /*25b90*/  MOV R0, R3 ;  /* 0x0000000300007202 */ /* 0x000fe20000000f00 */
[C---:B------:R-:W-:Y:S01]  /*25ba0*/  HMMA.16816.F32 R8, R68.reuse, R86, R8 ;  /* 0x000000564408723c */ /* 0x040fe20000001808 */
[----:B------:R-:W2:Y:S03]  /*25bb0*/  LDSM.16.MT88.4 R84, [R218+0x11000] ;  /* 0x01100000da54783b */ /* 0x000ea60000004200 */
[----:B------:R-:W-:Y:S03]  /*25bc0*/  FADD.FTZ R173, R175, R173 ;  /* 0x000000adafad7221 */ /* 0x000fe60000010000 */
[----:B------:R-:W2:Y:S01]  /*25bd0*/  MUFU.EX2 R177, R177 ;  /* 0x000000b100b17308 */ /* 0x000ea20000000800 */
[C---:B----4-:R-:W-:Y:S08]  /*25be0*/  HMMA.16816.F32 R12, R68.reuse, R76, R12 ;  /* 0x0000004c440c723c */ /* 0x050ff0000000180c */
[C---:B------:R-:W-:Y:S01]  /*25bf0*/  HMMA.16816.F32 R16, R68.reuse, R78, R16 ;  /* 0x0000004e4410723c */ /* 0x040fe20000001810 */
[----:B------:R-:W4:Y:S01]  /*25c00*/  LDSM.16.MT88.4 R76, [R216+0x11000] ;  /* 0x01100000d84c783b */ /* 0x000f220000004200 */
[----:B------:R-:W-:Y:S06]  /*25c10*/  MUFU.EX2 R176, R176 ;  /* 0x000000b000b07308 */ /* 0x000fec0000000800 */
[C---:B-1----:R-:W-:Y:S04]  /*25c20*/  HMMA.16816.F32 R20, R68.reuse, R72, R20 ;  /* 0x000000484414723c */ /* 0x042fe80000001814 */
[----:B------:R-:W1:Y:S04]  /*25c30*/  MUFU.EX2 R174, R174 ;  /* 0x000000ae00ae7308 */ /* 0x000e680000000800 */
[C---:B------:R-:W-:Y:S01]  /*25c40*/  HMMA.16816.F32 R24, R68.reuse, R74, R24 ;  /* 0x0000004a4418723c */ /* 0x040fe20000001818 */
[----:B------:R-:W1:Y:S05]  /*25c50*/  LDSM.16.MT88.4 R72, [R218+0xd800] ;  /* 0x00d80000da48783b */ /* 0x000e6a0000004200 */
[----:B------:R-:W1:Y:S02]  /*25c60*/  MUFU.EX2 R164, R164 ;  /* 0x000000a400a47308 */ /* 0x000e640000000800 */
[C---:B---3--:R-:W-:Y:S08]  /*25c70*/  HMMA.16816.F32 R28, R68.reuse, R80, R28 ;  /* 0x00000050441c723c */ /* 0x048ff0000000181c */
[C---:B------:R-:W-:Y:S01]  /*25c80*/  HMMA.16816.F32 R32, R68.reuse, R82, R32 ;  /* 0x000000524420723c */ /* 0x040fe20000001820 */
[----:B------:R-:W3:Y:S01]  /*25c90*/  LDSM.16.MT88.4 R80, [R216+0xd800] ;  /* 0x00d80000d850783b */ /* 0x000ee20000004200 */
[----:B------:R-:W1:Y:S06]  /*25ca0*/  MUFU.EX2 R165, R165 ;  /* 0x000000a500a57308 */ /* 0x000e6c0000000800 */
[C---:B--2---:R-:W-:Y:S04]  /*25cb0*/  HMMA.16816.F32 R36, R68.reuse, R84, R36 ;  /* 0x000000544424723c */ /* 0x044fe80000001824 */
[----:B------:R-:W-:Y:S04]  /*25cc0*/  MUFU.EX2 R163, R163 ;  /* 0x000000a300a37308 */ /* 0x000fe80000000800 */
[C---:B------:R-:W-:Y:S01]  /*25cd0*/  HMMA.16816.F32 R40, R68.reuse, R86, R40 ;  /* 0x000000564428723c */ /* 0x040fe20000001828 */
[----:B------:R-:W-:Y:S05]  /*25ce0*/  LDSM.16.MT88.4 R84, [R214+0xd800] ;  /* 0x00d80000d654783b */ /* 0x000fea0000004200 */
[----:B------:R-:W2:Y:S02]  /*25cf0*/  MUFU.EX2 R162, R162 ;  /* 0x000000a200a27308 */ /* 0x000ea40000000800 */
[C---:B----4-:R-:W-:Y:S08]  /*25d00*/  HMMA.16816.F32 R44, R68.reuse, R76, R44 ;  /* 0x0000004c442c723c */ /* 0x050ff0000000182c */
[C---:B------:R-:W-:Y:S01]  /*25d10*/  HMMA.16816.F32 R48, R68.reuse, R78, R48 ;  /* 0x0000004e4430723c */ /* 0x040fe20000001830 */
[----:B------:R-:W4:Y:S01]  /*25d20*/  LDSM.16.MT88.4 R76, [R215+0xd800] ;  /* 0x00d80000d74c783b */ /* 0x000f220000004200 */
        /* <DEDUP_REMOVED lines=10> */
[C---:B-----5:R-:W-:Y:S01]  /*25dd0*/  F2FP.PACK_AB R68, R184.reuse, R182 ;  /* 0x000000b6b844723e */ /* 0x060fe200000000ff */
[----:B------:R-:W-:Y:S01]  /*25de0*/  FADD.FTZ R184, R184, R172 ;  /* 0x000000acb8b87221 */ /* 0x000fe20000010000 */
[----:B------:R-:W-:Y:S03]  /*25df0*/  F2FP.PACK_AB R69, R185, R186 ;  /* 0x000000bab945723e */ /* 0x000fe600000000ff */
[----:B------:R-:W-:Y:S01]  /*25e00*/  F2FP.PACK_AB R70, R188, R187 ;  /* 0x000000bbbc46723e */ /* 0x000fe200000000ff */
[----:B------:R-:W5:Y:S01]  /*25e10*/  MUFU.EX2 R154, R154 ;  /* 0x0000009a009a7308 */ /* 0x000f620000000800 */
[----:B------:R-:W-:Y:S01]  /*25e20*/  F2FP.PACK_AB R71, R190, R189 ;  /* 0x000000bdbe47723e */ /* 0x000fe200000000ff */
[----:B------:R-:W-:Y:S02]  /*25e30*/  FADD.FTZ R186, R186, R173 ;  /* 0x000000adbaba7221 */ /* 0x000fe40000010000 */
[----:B------:R-:W-:Y:S02]  /*25e40*/  FADD.FTZ R184, R187, R184 ;  /* 0x000000b8bbb87221 */ /* 0x000fe40000010000 */
[----:B------:R-:W-:Y:S02]  /*25e50*/  FADD.FTZ R186, R185, R186 ;  /* 0x000000bab9ba7221 */ /* 0x000fe40000010000 */
[C---:B-1----:R-:W-:Y:S02]  /*25e60*/  HMMA.16816.F32 R4, R68.reuse, R72, R4 ;  /* 0x000000484404723c */ /* 0x042fe40000001804 */
[----:B------:R-:W1:Y:S01]  /*25e70*/  MUFU.EX2 R155, R155 ;  /* 0x0000009b009b7308 */ /* 0x000e620000000800 */
[----:B------:R-:W-:Y:S02]  /*25e80*/  FADD.FTZ R189, R189, R186 ;  /* 0x000000babdbd7221 */ /* 0x000fe40000010000 */
[----:B------:R-:W-:Y:S02]  /*25e90*/  FADD.FTZ R188, R188, R184 ;  /* 0x000000b8bcbc7221 */ /* 0x000fe40000010000 */
[----:B------:R-:W-:Y:S01]  /*25ea0*/  FADD.FTZ R189, R190, R189 ;  /* 0x000000bdbebd7221 */ /* 0x000fe20000010000 */
[C---:B------:R-:W-:Y:S01]  /*25eb0*/  HMMA.16816.F32 R8, R68.reuse, R74, R8 ;  /* 0x0000004a4408723c */ /* 0x040fe20000001808 */
[----:B------:R-:W1:Y:S03]  /*25ec0*/  LDSM.16.MT88.4 R72, [R218+0x11800] ;  /* 0x01180000da48783b */ /* 0x000e660000004200 */
[----:B------:R-:W-:Y:S01]  /*25ed0*/  MUFU.EX2 R153, R153 ;  /* 0x0000009900997308 */ /* 0x000fe20000000800 */
[----:B------:R-:W-:Y:S03]  /*25ee0*/  FADD.FTZ R188, R192, R188 ;  /* 0x000000bcc0bc7221 */ /* 0x000fe60000010000 */
[C---:B---3--:R-:W-:Y:S06]  /*25ef0*/  HMMA.16816.F32 R12, R68.reuse, R80, R12 ;  /* 0x00000050440c723c */ /* 0x048fec000000180c */
[----:B------:R-:W-:Y:S02]  /*25f00*/  MUFU.EX2 R152, R152 ;  /* 0x0000009800987308 */ /* 0x000fe40000000800 */
[C---:B------:R-:W-:Y:S01]  /*25f10*/  HMMA.16816.F32 R16, R68.reuse, R82, R16 ;  /* 0x000000524410723c */ /* 0x040fe20000001810 */
[----:B------:R-:W3:Y:S07]  /*25f20*/  LDSM.16.MT88.4 R80, [R216+0x11800] ;  /* 0x01180000d850783b */ /* 0x000eee0000004200 */
[C---:B----4-:R-:W-:Y:S01]  /*25f30*/  HMMA.16816.F32 R20, R68.reuse, R76, R20 ;  /* 0x0000004c4414723c */ /* 0x050fe20000001814 */
[----:B------:R-:W4:Y:S07]  /*25f40*/  MUFU.EX2 R150, R150 ;  /* 0x0000009600967308 */ /* 0x000f2e0000000800 */
[C---:B------:R-:W-:Y:S01]  /*25f50*/  HMMA.16816.F32 R24, R68.reuse, R78, R24 ;  /* 0x0000004e4418723c */ /* 0x040fe20000001818 */
[----:B------:R-:W2:Y:S02]  /*25f60*/  LDSM.16.MT88.4 R76, [R214+0x11800] ;  /* 0x01180000d64c783b */ /* 0x000ea40000004200 */
[----:B------:R-:W2:Y:S05]  /*25f70*/  MUFU.EX2 R151, R151 ;  /* 0x0000009700977308 */ /* 0x000eaa0000000800 */
[C---:B------:R-:W-:Y:S05]  /*25f80*/  HMMA.16816.F32 R28, R68.reuse, R84, R28 ;  /* 0x00000054441c723c */ /* 0x040fea000000181c */
[----:B------:R-:W-:Y:S03]  /*25f90*/  MUFU.EX2 R135, R135 ;  /* 0x0000008700877308 */ /* 0x000fe60000000800 */
[C---:B------:R-:W-:Y:S01]  /*25fa0*/  HMMA.16816.F32 R32, R68.reuse, R86, R32 ;  /* 0x000000564420723c */ /* 0x040fe20000001820 */
[----:B------:R-:W2:Y:S06]  /*25fb0*/  LDSM.16.MT88.4 R84, [R218+0xe000] ;  /* 0x00e00000da54783b */ /* 0x000eac0000004200 */
[----:B------:R-:W2:Y:S01]  /*25fc0*/  MUFU.EX2 R149, R149 ;  /* 0x0000009500957308 */ /* 0x000ea20000000800 */
[C---:B-1----:R-:W-:Y:S08]  /*25fd0*/  HMMA.16816.F32 R36, R68.reuse, R72, R36 ;  /* 0x000000484424723c */ /* 0x042ff00000001824 */
[C---:B------:R-:W-:Y:S01]  /*25fe0*/  HMMA.16816.F32 R40, R68.reuse, R74, R40 ;  /* 0x0000004a4428723c */ /* 0x040fe20000001828 */
[----:B------:R-:W1:Y:S07]  /*25ff0*/  LDSM.16.MT88.4 R72, [R216+0xe000] ;  /* 0x00e00000d848783b */ /* 0x000e6e0000004200 */
[C---:B---3--:R-:W-:Y:S08]  /*26000*/  HMMA.16816.F32 R44, R68.reuse, R80, R44 ;  /* 0x00000050442c723c */ /* 0x048ff0000000182c */
        /* <DEDUP_REMOVED lines=8> */
[C---:B------:R-:W-:Y:S01]  /*26090*/  F2FP.PACK_AB R68, R193.reuse, R192 ;  /* 0x000000c0c144723e */ /* 0x040fe200000000ff */
        /* <DEDUP_REMOVED lines=8> */
[C---:B------:R-:W-:Y:S03]  /*26120*/  HMMA.16816.F32 R4, R68.reuse, R84, R4 ;  /* 0x000000544404723c */ /* 0x040fe60000001804 */
[----:B------:R-:W-:Y:S02]  /*26130*/  FADD.FTZ R196, R196, R195 ;  /* 0x000000c3c4c47221 */ /* 0x000fe40000010000 */
[----:B------:R-:W-:Y:S02]  /*26140*/  FADD.FTZ R197, R183, R197 ;  /* 0x000000c5b7c57221 */ /* 0x000fe40000010000 */
        /* <DEDUP_REMOVED lines=33> */
[C---:B--2---:R-:W-:Y:S03]  /*26360*/  HMMA.16816.F32 R4, R68.reuse, R76, R4 ;  /* 0x0000004c4404723c */ /* 0x044fe60000001804 */
[----:B------:R-:W-:Y:S02]  /*26370*/  FADD.FTZ R176, R176, R180 ;  /* 0x000000b4b0b07221 */ /* 0x000fe40000010000 */
[----:B------:R-:W-:Y:S02]  /*26380*/  FADD.FTZ R177, R164, R177 ;  /* 0x000000b1a4b17221 */ /* 0x000fe40000010000 */
[----:B------:R-:W-:Y:S01]  /*26390*/  FADD.FTZ R176, R174, R176 ;  /* 0x000000b0aeb07221 */ /* 0x000fe20000010000 */
[C---:B------:R-:W-:Y:S01]  /*263a0*/  HMMA.16816.F32 R8, R68.reuse, R78, R8 ;  /* 0x0000004e4408723c */ /* 0x040fe20000001808 */
[----:B------:R-:W2:Y:S07]  /*263b0*/  LDSM.16.MT88.4 R76, [R216+0x12800] ;  /* 0x01280000d84c783b */ /* 0x000eae0000004200 */
[C---:B------:R-:W-:Y:S08]  /*263c0*/  HMMA.16816.F32 R12, R68.reuse, R80, R12 ;  /* 0x00000050440c723c */ /* 0x040ff0000000180c */
        /* <DEDUP_REMOVED lines=14> */
[C---:B------:R-:W-:Y:S08]  /*264b0*/  HMMA.16816.F32 R52, R68.reuse, R80, R52 ;  /* 0x000000504434723c */ /* 0x040ff00000001834 */
[C---:B------:R-:W-:Y:S01]  /*264c0*/  HMMA.16816.F32 R56, R68.reuse, R82, R56 ;  /* 0x000000524438723c */ /* 0x040fe20000001838 */
[----:B------:R-:W3:Y:S07]  /*264d0*/  LDSM.16.MT88.4 R80, [R216+0xf000] ;  /* 0x00f00000d850783b */ /* 0x000eee0000004200 */
[C---:B-1----:R-:W-:Y:S08]  /*264e0*/  HMMA.16816.F32 R60, R68.reuse, R72, R60 ;  /* 0x00000048443c723c */ /* 0x042ff0000000183c */
[----:B------:R-:W-:Y:S01]  /*264f0*/  HMMA.16816.F32 R64, R68, R74, R64 ;  /* 0x0000004a4440723c */ /* 0x000fe20000001840 */
[----:B------:R-:W1:Y:S06]  /*26500*/  LDSM.16.MT88.4 R72, [R215+0xf000] ;  /* 0x00f00000d748783b */ /* 0x000e6c0000004200 */
        /* <DEDUP_REMOVED lines=11> */
[----:B-----5:R-:W-:Y:S02]  /*265c0*/  FADD.FTZ R160, R154, R160 ;  /* 0x000000a09aa07221 */ /* 0x020fe40000010000 */
[----:B------:R-:W-:Y:S01]  /*265d0*/  FADD.FTZ R159, R156, R159 ;  /* 0x0000009f9c9f7221 */ /* 0x000fe20000010000 */
[C---:B------:R-:W-:Y:S01]  /*265e0*/  HMMA.16816.F32 R8, R68.reuse, R78, R8 ;  /* 0x0000004e4408723c */ /* 0x040fe20000001808 */
[----:B------:R-:W2:Y:S03]  /*265f0*/  LDSM.16.MT88.4 R76, [R218+0x13000] ;  /* 0x01300000da4c783b */ /* 0x000ea60000004200 */
[----:B------:R-:W-:Y:S04]  /*26600*/  FADD.FTZ R160, R155, R160 ;  /* 0x000000a09ba07221 */ /* 0x000fe80000010000 */
[C---:B---3--:R-:W-:Y:S04]  /*26610*/  HMMA.16816.F32 R12, R68.reuse, R80, R12 ;  /* 0x00000050440c723c */ /* 0x048fe8000000180c */
[----:B----4-:R-:W-:Y:S04]  /*26620*/  FADD.FTZ R160, R150, R160 ;  /* 0x000000a096a07221 */ /* 0x010fe80000010000 */
[C---:B------:R-:W-:Y:S04]  /*26630*/  HMMA.16816.F32 R16, R68.reuse, R82, R16 ;  /* 0x000000524410723c */ /* 0x040fe80000001810 */
[----:B------:R-:W-:Y:S04]  /*26640*/  FADD.FTZ R242, R151, R160 ;  /* 0x000000a097f27221 */ /* 0x000fe80000010000 */
        /* <DEDUP_REMOVED lines=16> */
[C---:B------:R-:W-:Y:S03]  /*26750*/  F2FP.PACK_AB R69, R152.reuse, R153 ;  /* 0x000000999845723e */ /* 0x040fe600000000ff */
[----:B------:R-:W-:Y:S01]  /*26760*/  F2FP.PACK_AB R70, R151, R150 ;  /* 0x000000969746723e */ /* 0x000fe200000000ff */
[----:B------:R-:W-:Y:S01]  /*26770*/  FADD.FTZ R153, R153, R159 ;  /* 0x0000009f99997221 */ /* 0x000fe20000010000 */
[----:B------:R-:W-:Y:S03]  /*26780*/  F2FP.PACK_AB R71, R149, R135 ;  /* 0x000000879547723e */ /* 0x000fe600000000ff */
[----:B------:R-:W-:Y:S04]  /*26790*/  FADD.FTZ R153, R152, R153 ;  /* 0x0000009998997221 */ /* 0x000fe80000010000 */
[C---:B------:R-:W-:Y:S01]  /*267a0*/  HMMA.16816.F32 R128, R68.reuse, R124, R4 ;  /* 0x0000007c4480723c */ /* 0x040fe20000001804 */
[----:B------:R-:W2:Y:S02]  /*267b0*/  LDSM.16.MT88.4 R4, [R214+0x13800] ;  /* 0x01380000d604783b */ /* 0x000ea40000004200 */
[----:B------:R-:W-:Y:S04]  /*267c0*/  FADD.FTZ R153, R135, R153 ;  /* 0x0000009987997221 */ /* 0x000fe80000010000 */
[----:B------:R-:W-:Y:S01]  /*267d0*/  FADD.FTZ R243, R149, R153 ;  /* 0x0000009995f37221 */ /* 0x000fe20000010000 */
[C---:B------:R-:W-:Y:S08]  /*267e0*/  HMMA.16816.F32 R124, R68.reuse, R126, R8 ;  /* 0x0000007e447c723c */ /* 0x040ff00000001808 */
[C---:B------:R-:W-:Y:S08]  /*267f0*/  HMMA.16816.F32 R120, R68.reuse, R116, R12 ;  /* 0x000000744478723c */ /* 0x040ff0000000180c */
[C---:B------:R-:W-:Y:S08]  /*26800*/  HMMA.16816.F32 R116, R68.reuse, R118, R16 ;  /* 0x000000764474723c */ /* 0x040ff00000001810 */
[C---:B------:R-:W-:Y:S08]  /*26810*/  HMMA.16816.F32 R112, R68.reuse, R108, R20 ;  /* 0x0000006c4470723c */ /* 0x040ff00000001814 */
[C---:B------:R-:W-:Y:S08]  /*26820*/  HMMA.16816.F32 R108, R68.reuse, R110, R24 ;  /* 0x0000006e446c723c */ /* 0x040ff00000001818 */
        /* <DEDUP_REMOVED lines=8> */
[C---:B--2---:R-:W-:Y:S08]  /*268b0*/  HMMA.16816.F32 R72, R68.reuse, R4, R60 ;  /* 0x000000044448723c */ /* 0x044ff0000000183c */
[----:B------:R-:W-:Y:S01]  /*268c0*/  HMMA.16816.F32 R68, R68, R6, R64 ;  /* 0x000000064444723c */ /* 0x000fe20000001840 */
[----:B------:R-:W-:-:S07]  /*268d0*/  @P0 BRA `(.L_x_1423) ;  /* 0xffffad5000000947 */ /* 0x000fce000383ffff */
.L_x_1414:
        /* <DEDUP_REMOVED lines=11> */
.L_x_1437:
[----:B--23--:R-:W-:Y:S01]  /*26990*/  FADD.FTZ R242, R6, R242 ;  /* 0x000000f206f27221 */ /* 0x00cfe20000010000 */
[----:B------:R-:W-:Y:S05]  /*269a0*/  BRA.DIV ~URZ, `(.L_x_1425) ;  /* 0x000017527f007947 */ /* 0x000fea000b800000 */
[----:B------:R-:W2:Y:S04]  /*269b0*/  SHFL.BFLY PT, R4, R243, 0x2, 0x1f ;  /* 0x0c401f00f3047f89 */ /* 0x000ea800000e0000 */
[----:B------:R-:W3:Y:S01]  /*269c0*/  SHFL.BFLY PT, R0, R242, 0x1, 0x1f ;  /* 0x0c201f00f2007f89 */ /* 0x000ee200000e0000 */
[----:B--2---:R-:W-:Y:S02]  /*269d0*/  FADD.FTZ R243, R4, R243 ;  /* 0x000000f304f37221 */ /* 0x004fe40000010000 */
[----:B---3--:R-:W-:-:S03]  /*269e0*/  FADD.FTZ R242, R242, R0 ;  /* 0x00000000f2f27221 */ /* 0x008fc60000010000 */
[----:B------:R2:W3:Y:S04]  /*269f0*/  SHFL.BFLY PT, R6, R243, 0x1, 0x1f ;  /* 0x0c201f00f3067f89 */ /* 0x0004e800000e0000 */
.L_x_1438:
[----:B------:R-:W4:Y:S01]  /*26a00*/  S2R R5, SR_TID.X ;  /* 0x0000000000057919 */ /* 0x000f220000002100 */
[----:B---3--:R-:W-:Y:S01]  /*26a10*/  FADD.FTZ R6, R6, R243 ;  /* 0x000000f306067221 */ /* 0x008fe20000010000 */
[----:B------:R-:W-:Y:S01]  /*26a20*/  FSETP.NE.FTZ.AND P4, PT, R242, RZ, PT ;  /* 0x000000fff200720b */ /* 0x000fe20003f95000 */
[----:B------:R-:W-:Y:S01]  /*26a30*/  ULDC.64 UR4, c[0x0][0x118] ;  /* 0x0000460000047ab9 */ /* 0x000fe20000000a00 */
[----:B------:R-:W-:Y:S02]  /*26a40*/  MOV R0, 0x3f800000 ;  /* 0x3f80000000007802 */ /* 0x000fe40000000f00 */
[----:B------:R-:W-:Y:S02]  /*26a50*/  FSETP.NE.FTZ.AND P3, PT, R6, RZ, PT ;  /* 0x000000ff0600720b */ /* 0x000fe40003f75000 */
[----:B------:R-:W-:-:S07]  /*26a60*/  MOV R4, 0x3f800000 ;  /* 0x3f80000000047802 */ /* 0x000fce0000000f00 */
[----:B------:R-:W3:Y:S08]  /*26a70*/  @P4 MUFU.RCP R0, R242 ;  /* 0x000000f200004308 */ /* 0x000ef00000001000 */
[----:B------:R-:W1:Y:S01]  /*26a80*/  @P3 MUFU.RCP R4, R6 ;  /* 0x0000000600043308 */ /* 0x000e620000001000 */
[----:B----4-:R-:W-:-:S04]  /*26a90*/  SHF.R.S32.HI R7, RZ, 0x1f, R5 ;  /* 0x0000001fff077819 */ /* 0x010fc80000011405 */
[----:B------:R-:W-:Y:S01]  /*26aa0*/  LEA.HI R10, R7, R5, RZ, 0x2 ;  /* 0x00000005070a7211 */ /* 0x000fe200078f10ff */
[----:B---3--:R-:W-:-:S03]  /*26ab0*/  FMUL.FTZ R128, R0, R128 ;  /* 0x0000008000807220 */ /* 0x008fc60000410000 */
[--C-:B------:R-:W-:Y:S01]  /*26ac0*/  SHF.R.S32.HI R12, RZ, 0x2, R10.reuse ;  /* 0x00000002ff0c7819 */ /* 0x100fe2000001140a */
[C---:B------:R-:W-:Y:S01]  /*26ad0*/  FMUL.FTZ R129, R0.reuse, R129 ;  /* 0x0000008100817220 */ /* 0x040fe20000410000 */
[----:B------:R-:W-:Y:S01]  /*26ae0*/  SHF.R.S32.HI R11, RZ, 0x1f, R10 ;  /* 0x0000001fff0b7819 */ /* 0x000fe2000001140a */
[----:B------:R-:W-:Y:S01]  /*26af0*/  FMUL.FTZ R124, R0, R124 ;  /* 0x0000007c007c7220 */ /* 0x000fe20000410000 */
[----:B------:R-:W-:Y:S01]  /*26b00*/  LOP3.LUT R10, R10, 0x3ffffffc, RZ, 0xc0, !PT ;  /* 0x3ffffffc0a0a7812 */ /* 0x000fe200078ec0ff */
[----:B------:R-:W-:Y:S01]  /*26b10*/  FMUL.FTZ R125, R0, R125 ;  /* 0x0000007d007d7220 */ /* 0x000fe20000410000 */
[----:B------:R-:W-:Y:S01]  /*26b20*/  LEA.HI R11, R11, R12, RZ, 0x3 ;  /* 0x0000000c0b0b7211 */ /* 0x000fe200078f18ff */
[----:B-1----:R-:W-:Y:S01]  /*26b30*/  FMUL.FTZ R131, R4, R131 ;  /* 0x0000008304837220 */ /* 0x002fe20000410000 */
        /* <DEDUP_REMOVED lines=17> */
[----:B------:R-:W-:Y:S01]  /*26c50*/  FMUL.FTZ R117, R0, R117 ;  /* 0x0000007500757220 */ /* 0x000fe20000410000 */
[----:B------:R-:W-:Y:S01]  /*26c60*/  LEA R10, R13, R10, 0x9 ;  /* 0x0000000a0d0a7211 */ /* 0x000fe200078e48ff */
[----:B------:R-:W-:Y:S01]  /*26c70*/  FMUL.FTZ R119, R4, R119 ;  /* 0x0000007704777220 */ /* 0x000fe20000410000 */
[----:B------:R-:W-:Y:S01]  /*26c80*/  LEA.HI R14, R14, R14, RZ, 0x1d ;  /* 0x0000000e0e0e7211 */ /* 0x000fe200078fe8ff */
[----:B------:R-:W-:Y:S01]  /*26c90*/  FMUL.FTZ R118, R4, R118 ;  /* 0x0000007604767220 */ /* 0x000fe20000410000 */
[----:B------:R-:W-:Y:S01]  /*26ca0*/  ISETP.NE.U32.AND P0, PT, R15, 0x1, PT ;  /* 0x000000010f00780c */ /* 0x000fe20003f05070 */
[----:B------:R-:W-:Y:S01]  /*26cb0*/  FMUL.FTZ R112, R0, R112 ;  /* 0x0000007000707220 */ /* 0x000fe20000410000 */
[----:B------:R-:W-:Y:S01]  /*26cc0*/  LEA R10, R10, R14, 0x1 ;  /* 0x0000000e0a0a7211 */ /* 0x000fe200078e08ff */
[----:B------:R-:W-:Y:S01]  /*26cd0*/  FMUL.FTZ R113, R0, R113 ;  /* 0x0000007100717220 */ /* 0x000fe20000410000 */
[----:B------:R-:W-:Y:S01]  /*26ce0*/  R2P PR, R12, 0x6 ;  /* 0x000000060c007804 */ /* 0x000fe20000000000 */
[----:B------:R-:W-:Y:S01]  /*26cf0*/  FMUL.FTZ R115, R4, R115 ;  /* 0x0000007304737220 */ /* 0x000fe20000410000 */
[----:B------:R-:W-:Y:S01]  /*26d00*/  SHF.L.U32 R10, R10, 0x1, RZ ;  /* 0x000000010a0a7819 */ /* 0x000fe200000006ff */
[----:B------:R-:W-:Y:S01]  /*26d10*/  FMUL.FTZ R114, R4, R114 ;  /* 0x0000007204727220 */ /* 0x000fe20000410000 */
[----:B------:R-:W-:Y:S01]  /*26d20*/  MOV R12, 0x20 ;  /* 0x00000020000c7802 */ /* 0x000fe20000000f00 */
[C---:B------:R-:W-:Y:S01]  /*26d30*/  FMUL.FTZ R108, R0.reuse, R108 ;  /* 0x0000006c006c7220 */ /* 0x040fe20000410000 */
[----:B------:R-:W-:Y:S01]  /*26d40*/  MOV R15, 0x40 ;  /* 0x00000040000f7802 */ /* 0x000fe20000000f00 */
[----:B------:R-:W-:Y:S01]  /*26d50*/  FMUL.FTZ R109, R0, R109 ;  /* 0x0000006d006d7220 */ /* 0x000fe20000410000 */
[----:B------:R-:W-:Y:S01]  /*26d60*/  IADD3 R14, R10, -0x10, RZ ;  /* 0xfffffff00a0e7810 */ /* 0x000fe20007ffe0ff */
[----:B------:R-:W-:Y:S01]  /*26d70*/  FMUL.FTZ R111, R4, R111 ;  /* 0x0000006f046f7220 */ /* 0x000fe20000410000 */
[----:B------:R-:W-:Y:S01]  /*26d80*/  SEL R12, R12, 0xffffffe0, !P1 ;  /* 0xffffffe00c0c7807 */ /* 0x000fe20004800000 */
[----:B------:R-:W-:Y:S01]  /*26d90*/  FMUL.FTZ R110, R4, R110 ;  /* 0x0000006e046e7220 */ /* 0x000fe20000410000 */
[----:B------:R-:W-:Y:S01]  /*26da0*/  @P0 IADD3 R14, R10, 0x10, RZ ;  /* 0x000000100a0e0810 */ /* 0x000fe20007ffe0ff */
[C---:B------:R-:W-:Y:S01]  /*26db0*/  FMUL.FTZ R104, R0.reuse, R104 ;  /* 0x0000006800687220 */ /* 0x040fe20000410000 */
[----:B------:R-:W-:Y:S01]  /*26dc0*/  F2FP.PACK_AB R130, R131, R130 ;  /* 0x000000828382723e */ /* 0x000fe200000000ff */
[----:B------:R-:W-:Y:S01]  /*26dd0*/  FMUL.FTZ R105, R0, R105 ;  /* 0x0000006900697220 */ /* 0x000fe20000410000 */
[----:B------:R-:W-:Y:S01]  /*26de0*/  SEL R15, R15, 0xffffffc0, !P2 ;  /* 0xffffffc00f0f7807 */ /* 0x000fe20005000000 */
[C---:B------:R-:W-:Y:S01]  /*26df0*/  FMUL.FTZ R107, R4.reuse, R107 ;  /* 0x0000006b046b7220 */ /* 0x040fe20000410000 */
[----:B------:R-:W-:Y:S01]  /*26e00*/  F2FP.PACK_AB R124, R125, R124 ;  /* 0x0000007c7d7c723e */ /* 0x000fe200000000ff */
[----:B------:R-:W-:Y:S01]  /*26e10*/  FMUL.FTZ R106, R4, R106 ;  /* 0x0000006a046a7220 */ /* 0x000fe20000410000 */
[----:B------:R-:W-:Y:S01]  /*26e20*/  F2FP.PACK_AB R126, R127, R126 ;  /* 0x0000007e7f7e723e */ /* 0x000fe200000000ff */
[C---:B------:R-:W-:Y:S01]  /*26e30*/  FMUL.FTZ R100, R0.reuse, R100 ;  /* 0x0000006400647220 */ /* 0x040fe20000410000 */
        /* <DEDUP_REMOVED lines=8> */
[----:B------:R-:W-:Y:S01]  /*26ec0*/  F2FP.PACK_AB R118, R119, R118 ;  /* 0x000000767776723e */ /* 0x000fe200000000ff */
[----:B------:R-:W-:Y:S01]  /*26ed0*/  FMUL.FTZ R97, R0, R97 ;  /* 0x0000006100617220 */ /* 0x000fe20000410000 */
[----:B------:R-:W-:Y:S01]  /*26ee0*/  IADD3 R12, R12, R14, RZ ;  /* 0x0000000e0c0c7210 */ /* 0x000fe20007ffe0ff */
        /* <DEDUP_REMOVED lines=11> */
[----:B------:R-:W-:Y:S01]  /*26fa0*/  STS [R10], R128 ;  /* 0x000000800a007388 */ /* 0x000fe20000000800 */
[C---:B------:R-:W-:Y:S01]  /*26fb0*/  FMUL.FTZ R88, R0.reuse, R88 ;  /* 0x0000005800587220 */ /* 0x040fe20000410000 */
[----:B------:R-:W-:Y:S01]  /*26fc0*/  IADD3 R18, R15, R14, RZ ;  /* 0x0000000e0f127210 */ /* 0x000fe20007ffe0ff */
[----:B------:R-:W-:Y:S01]  /*26fd0*/  FMUL.FTZ R89, R0, R89 ;  /* 0x0000005900597220 */ /* 0x000fe20000410000 */
[----:B------:R-:W-:Y:S01]  /*26fe0*/  STS [R10+0x400], R130 ;  /* 0x000400820a007388 */ /* 0x000fe20000000800 */
[C---:B------:R-:W-:Y:S01]  /*26ff0*/  FMUL.FTZ R91, R4.reuse, R91 ;  /* 0x0000005b045b7220 */ /* 0x040fe20000410000 */
[----:B------:R-:W-:Y:S01]  /*27000*/  F2FP.PACK_AB R104, R105, R104 ;  /* 0x000000686968723e */ /* 0x000fe200000000ff */
[----:B------:R-:W-:Y:S01]  /*27010*/  FMUL.FTZ R90, R4, R90 ;  /* 0x0000005a045a7220 */ /* 0x000fe20000410000 */
[----:B------:R-:W-:Y:S01]  /*27020*/  F2FP.PACK_AB R106, R107, R106 ;  /* 0x0000006a6b6a723e */ /* 0x000fe200000000ff */
[C---:B------:R-:W-:Y:S01]  /*27030*/  FMUL.FTZ R84, R0.reuse, R84 ;  /* 0x0000005400547220 */ /* 0x040fe20000410000 */
[----:B------:R-:W-:Y:S01]  /*27040*/  STS [R14], R124 ;  /* 0x0000007c0e007388 */ /* 0x000fe20000000800 */
[----:B------:R-:W-:Y:S01]  /*27050*/  FMUL.FTZ R85, R0, R85 ;  /* 0x0000005500557220 */ /* 0x000fe20000410000 */
[----:B------:R-:W-:Y:S01]  /*27060*/  IADD3 R19, R16, R15, RZ ;  /* 0x0000000f10137210 */ /* 0x000fe20007ffe0ff */
[C---:B------:R-:W-:Y:S01]  /*27070*/  FMUL.FTZ R87, R4.reuse, R87 ;  /* 0x0000005704577220 */ /* 0x040fe20000410000 */
[----:B------:R-:W-:Y:S01]  /*27080*/  STS [R14+0x400], R126 ;  /* 0x0004007e0e007388 */ /* 0x000fe20000000800 */
[----:B------:R-:W-:Y:S01]  /*27090*/  FMUL.FTZ R86, R4, R86 ;  /* 0x0000005604567220 */ /* 0x000fe20000410000 */
[----:B------:R-:W-:Y:S01]  /*270a0*/  F2FP.PACK_AB R100, R101, R100 ;  /* 0x000000646564723e */ /* 0x000fe200000000ff */
[C---:B------:R-:W-:Y:S01]  /*270b0*/  FMUL.FTZ R80, R0.reuse, R80 ;  /* 0x0000005000507220 */ /* 0x040fe20000410000 */
[----:B------:R-:W-:Y:S01]  /*270c0*/  F2FP.PACK_AB R102, R103, R102 ;  /* 0x000000666766723e */ /* 0x000fe200000000ff */
[----:B------:R-:W-:Y:S01]  /*270d0*/  FMUL.FTZ R81, R0, R81 ;  /* 0x0000005100517220 */ /* 0x000fe20000410000 */
[----:B------:R-:W-:Y:S01]  /*270e0*/  STS [R16], R120 ;  /* 0x0000007810007388 */ /* 0x000fe20000000800 */
[----:B------:R-:W-:Y:S01]  /*270f0*/  FMUL.FTZ R83, R4, R83 ;  /* 0x0000005304537220 */ /* 0x000fe20000410000 */
        /* <DEDUP_REMOVED lines=10> */
[----:B------:R-:W-:Y:S01]  /*271a0*/  F2FP.PACK_AB R92, R93, R92 ;  /* 0x0000005c5d5c723e */ /* 0x000fe200000000ff */
[C---:B------:R-:W-:Y:S01]  /*271b0*/  FMUL.FTZ R72, R0.reuse, R72 ;  /* 0x0000004800487220 */ /* 0x040fe20000410000 */
[----:B------:R-:W-:Y:S01]  /*271c0*/  STS [R12+0x400], R118 ;  /* 0x000400760c007388 */ /* 0x000fe20000000800 */
[C---:B------:R-:W-:Y:S01]  /*271d0*/  FMUL.FTZ R73, R0.reuse, R73 ;  /* 0x0000004900497220 */ /* 0x040fe20000410000 */
[----:B------:R-:W-:Y:S01]  /*271e0*/  F2FP.PACK_AB R94, R95, R94 ;  /* 0x0000005e5f5e723e */ /* 0x000fe200000000ff */
[----:B------:R-:W-:Y:S01]  /*271f0*/  FMUL.FTZ R68, R0, R68 ;  /* 0x0000004400447220 */ /* 0x000fe20000410000 */
[----:B------:R-:W-:Y:S01]  /*27200*/  STS [R17], R112 ;  /* 0x0000007011007388 */ /* 0x000fe20000000800 */
[C---:B------:R-:W-:Y:S01]  /*27210*/  FMUL.FTZ R75, R4.reuse, R75 ;  /* 0x0000004b044b7220 */ /* 0x040fe20000410000 */
[----:B------:R-:W-:Y:S01]  /*27220*/  F2FP.PACK_AB R88, R89, R88 ;  /* 0x000000585958723e */ /* 0x000fe200000000ff */
[C---:B------:R-:W-:Y:S01]  /*27230*/  FMUL.FTZ R74, R4.reuse, R74 ;  /* 0x0000004a044a7220 */ /* 0x040fe20000410000 */
[----:B------:R-:W-:Y:S01]  /*27240*/  STS [R17+0x400], R114 ;  /* 0x0004007211007388 */ /* 0x000fe20000000800 */
[----:B------:R-:W-:Y:S01]  /*27250*/  FMUL.FTZ R71, R4, R71 ;  /* 0x0000004704477220 */ /* 0x000fe20000410000 */
[----:B------:R-:W-:Y:S01]  /*27260*/  F2FP.PACK_AB R90, R91, R90 ;  /* 0x0000005a5b5a723e */ /* 0x000fe200000000ff */
[----:B------:R-:W-:Y:S01]  /*27270*/  FMUL.FTZ R0, R0, R69 ;  /* 0x0000004500007220 */ /* 0x000fe20000410000 */
[----:B------:R-:W-:Y:S01]  /*27280*/  STS [R18], R108 ;  /* 0x0000006c12007388 */ /* 0x000fe20000000800 */
[----:B------:R-:W-:Y:S01]  /*27290*/  FMUL.FTZ R4, R4, R70 ;  /* 0x0000004604047220 */ /* 0x000fe20000410000 */
[----:B------:R-:W-:-:S02]  /*272a0*/  F2FP.PACK_AB R84, R85, R84 ;  /* 0x000000545554723e */ /* 0x000fc400000000ff */
[----:B------:R-:W-:Y:S01]  /*272b0*/  STS [R18+0x400], R110 ;  /* 0x0004006e12007388 */ /* 0x000fe20000000800 */
[----:B------:R-:W-:Y:S02]  /*272c0*/  F2FP.PACK_AB R86, R87, R86 ;  /* 0x000000565756723e */ /* 0x000fe400000000ff */
[----:B------:R-:W-:Y:S01]  /*272d0*/  F2FP.PACK_AB R80, R81, R80 ;  /* 0x000000505150723e */ /* 0x000fe200000000ff */
[----:B------:R-:W-:Y:S01]  /*272e0*/  STS [R19], R104 ;  /* 0x0000006813007388 */ /* 0x000fe20000000800 */
[----:B------:R-:W-:Y:S02]  /*272f0*/  F2FP.PACK_AB R82, R83, R82 ;  /* 0x000000525352723e */ /* 0x000fe400000000ff */
[----:B------:R-:W-:Y:S01]  /*27300*/  F2FP.PACK_AB R76, R77, R76 ;  /* 0x0000004c4d4c723e */ /* 0x000fe200000000ff */
[----:B------:R-:W-:Y:S01]  /*27310*/  STS [R19+0x400], R106 ;  /* 0x0004006a13007388 */ /* 0x000fe20000000800 */
[----:B------:R-:W-:Y:S02]  /*27320*/  F2FP.PACK_AB R78, R79, R78 ;  /* 0x0000004e4f4e723e */ /* 0x000fe400000000ff */
[----:B------:R-:W-:Y:S01]  /*27330*/  ISETP.NE.AND P0, PT, R236, -0x1, PT ;  /* 0xffffffffec00780c */ /* 0x000fe20003f05270 */
[----:B------:R-:W-:Y:S01]  /*27340*/  STS [R15], R100 ;  /* 0x000000640f007388 */ /* 0x000fe20000000800 */
[----:B------:R-:W-:-:S02]  /*27350*/  F2FP.PACK_AB R72, R73, R72 ;  /* 0x000000484948723e */ /* 0x000fc400000000ff */
[----:B------:R-:W-:Y:S01]  /*27360*/  F2FP.PACK_AB R74, R75, R74 ;  /* 0x0000004a4b4a723e */ /* 0x000fe200000000ff */
[----:B------:R-:W-:Y:S01]  /*27370*/  STS [R15+0x400], R102 ;  /* 0x000400660f007388 */ /* 0x000fe20000000800 */
[----:B------:R-:W-:Y:S02]  /*27380*/  F2FP.PACK_AB R0, R0, R68 ;  /* 0x000000440000723e */ /* 0x000fe400000000ff */
[----:B------:R-:W-:Y:S01]  /*27390*/  F2FP.PACK_AB R4, R71, R4 ;  /* 0x000000044704723e */ /* 0x000fe200000000ff */
        /* <DEDUP_REMOVED lines=14> */
[----:B------:R3:W-:Y:S04]  /*27480*/  STS [R15+0x2000], R0 ;  /* 0x002000000f007388 */ /* 0x0007e80000000800 */
[----:B------:R4:W-:Y:S04]  /*27490*/  STS [R15+0x2400], R4 ;  /* 0x002400040f007388 */ /* 0x0009e80000000800 */
[----:B-12---:R-:W2:Y:S04]  /*274a0*/  @!P0 LD.E.64 R16, [R8.64+0x80] ;  /* 0x0000800408108980 */ /* 0x006ea8000c101b00 */
[----:B------:R-:W2:Y:S01]  /*274b0*/  LD.E.64 R50, [R8.64+0x88] ;  /* 0x0000880408327980 */ /* 0x000ea2000c101b00 */
[----:B------:R-:W1:Y:S01]  /*274c0*/  @P3 MUFU.LG2 R14, R6 ;  /* 0x00000006000e3308 */ /* 0x000e620000000c00 */
[----:B------:R-:W-:Y:S02]  /*274d0*/  BSSY B0, `(.L_x_1426) ;  /* 0x0000022000007945 */ /* 0x000fe40003800000 */
[----:B------:R2:W5:Y:S04]  /*274e0*/  LD.E.64 R48, [R8.64+0x90] ;  /* 0x0000900408307980 */ /* 0x000568000c101b00 */
[----:B---3--:R-:W3:Y:S01]  /*274f0*/  LD.E.U8 R0, [R8.64+0x1c8] ;  /* 0x0001c80408007980 */ /* 0x008ee2000c101100 */
[----:B----4-:R-:W4:Y:S01]  /*27500*/  @P4 MUFU.LG2 R15, R242 ;  /* 0x000000f2000f4308 */ /* 0x010f220000000c00 */
[----:B------:R-:W-:Y:S01]  /*27510*/  @!P0 SHF.R.S32.HI R4, RZ, 0x1f, R233 ;  /* 0x0000001fff048819 */ /* 0x000fe200000114e9 */
[----:B-1----:R-:W-:Y:S01]  /*27520*/  @P3 FMUL.FTZ R14, R14, 0.69314718246459960938 ;  /* 0x3f3172180e0e3820 */ /* 0x002fe20000410000 */
[----:B------:R-:W-:-:S02]  /*27530*/  MOV R6, 0x7f800000 ;  /* 0x7f80000000067802 */ /* 0x000fc40000000f00 */
[----:B------:R-:W-:Y:S01]  /*27540*/  MOV R10, 0x7f800000 ;  /* 0x7f800000000a7802 */ /* 0x000fe20000000f00 */
[----:B-----5:R-:W-:Y:S02]  /*27550*/  @P3 FFMA.FTZ R10, R3, R2, R14 ;  /* 0x00000002030a3223 */ /* 0x020fe4000001000e */
[----:B----4-:R-:W-:-:S04]  /*27560*/  @P4 FMUL.FTZ R15, R15, 0.69314718246459960938 ;  /* 0x3f3172180f0f4820 */ /* 0x010fc80000410000 */
[----:B------:R-:W-:Y:S02]  /*27570*/  @P4 FFMA.FTZ R6, R132, R2, R15 ;  /* 0x0000000284064223 */ /* 0x000fe4000001000f */
[----:B--2---:R-:W-:-:S04]  /*27580*/  @!P0 IMAD R12, R17, R233, RZ ;  /* 0x000000e9110c8224 */ /* 0x004fc800078e02ff */
[----:B------:R-:W-:Y:S02]  /*27590*/  @!P0 IMAD R12, R16, R4, R12 ;  /* 0x00000004100c8224 */ /* 0x000fe400078e020c */
[----:B------:R-:W-:Y:S01]  /*275a0*/  @P0 IMAD.WIDE.U32 R18, R50, R236, RZ ;  /* 0x000000ec32120225 */ /* 0x000fe200078e00ff */
[----:B---3--:R-:W-:-:S03]  /*275b0*/  ISETP.NE.AND P1, PT, R0, RZ, PT ;  /* 0x000000ff0000720c */ /* 0x008fc60003f25270 */
[----:B------:R-:W-:Y:S02]  /*275c0*/  @P0 IMAD R0, R51, R236, RZ ;  /* 0x000000ec33000224 */ /* 0x000fe400078e02ff */
[----:B------:R-:W-:Y:S01]  /*275d0*/  @!P0 IMAD.WIDE.U32 R16, R16, R233, RZ ;  /* 0x000000e910108225 */ /* 0x000fe200078e00ff */
[----:B------:R-:W-:Y:S02]  /*275e0*/  @P0 MOV R4, R18 ;  /* 0x0000001200040202 */ /* 0x000fe40000000f00 */
[----:B------:R-:W-:Y:S02]  /*275f0*/  @P0 IADD3 R0, R19, R0, RZ ;  /* 0x0000000013000210 */ /* 0x000fe40007ffe0ff */
        /* <DEDUP_REMOVED lines=10> */
.L_x_1427:
[----:B------:R-:W-:Y:S02]  /*276a0*/  ULDC.64 UR4, c[0x0][0x118] ;  /* 0x0000460000047ab9 */ /* 0x000fe40000000a00 */
[----:B------:R-:W2:Y:S04]  /*276b0*/  LD.E R2, [R8.64+0x60] ;  /* 0x0000600408027980 */ /* 0x000ea8000c101900 */
[----:B------:R-:W3:Y:S01]  /*276c0*/  LD.E R236, [R8.64+0xb4] ;  /* 0x0000b40408ec7980 */ /* 0x000ee2000c101900 */
[----:B--2---:R-:W-:-:S04]  /*276d0*/  IMAD R2, R2, R233, R232 ;  /* 0x000000e902027224 */ /* 0x004fc800078e02e8 */
[----:B---3--:R-:W-:Y:S02]  /*276e0*/  IMAD R236, R236, R2, RZ ;  /* 0x00000002ecec7224 */ /* 0x008fe400078e02ff */
.L_x_1428:
[----:B------:R-:W-:Y:S05]  /*276f0*/  BSYNC B0 ;  /* 0x0000000000007941 */ /* 0x000fea0003800000 */
.L_x_1426:
[----:B------:R-:W-:Y:S02]  /*27700*/  ULDC.64 UR4, c[0x0][0x118] ;  /* 0x0000460000047ab9 */ /* 0x000fe40000000a00 */
[----:B------:R1:W5:Y:S04]  /*27710*/  LD.E.64 R54, [R8.64+0x70] ;  /* 0x0000700408367980 */ /* 0x000368000c101b00 */
[----:B------:R1:W5:Y:S01]  /*27720*/  LD.E.64 R52, [R8.64+0xa0] ;  /* 0x0000a00408347980 */ /* 0x000362000c101b00 */
[----:B------:R-:W-:Y:S01]  /*27730*/  WARPSYNC 0xffffffff ;  /* 0xffffffff00007948 */ /* 0x000fe20003800000 */
[----:B------:R-:W-:Y:S01]  /*27740*/  LOP3.LUT R14, R11, 0xffffffe0, RZ, 0xc0, !PT ;  /* 0xffffffe00b0e7812 */ /* 0x000fe200078ec0ff */
[----:B------:R-:W-:Y:S01]  /*27750*/  BSSY B0, `(.L_x_1429) ;  /* 0x0000027000007945 */ /* 0x000fe20003800000 */
[----:B------:R-:W-:Y:S01]  /*27760*/  BAR.SYNC.DEFER_BLOCKING 0x0 ;  /* 0x0000000000007b1d */ /* 0x000fe20000010000 */
[----:B------:R-:W-:-:S02]  /*27770*/  SHF.R.S32.HI R15, RZ, 0x1f, R13 ;  /* 0x0000001fff0f7819 */ /* 0x000fc4000001140d */
[----:B------:R-:W-:Y:S02]  /*27780*/  IMAD.IADD R14, R5, 0x1, -R14 ;  /* 0x00000001050e7824 */ /* 0x000fe400078e0a0e */
[----:B------:R-:W-:Y:S01]  /*27790*/  LEA.HI R15, R15, R13, RZ, 0x2 ;  /* 0x0000000d0f0f7211 */ /* 0x000fe200078f10ff */
[----:B------:R-:W2:Y:S02]  /*277a0*/  S2R R2, SR_TID.X ;  /* 0x0000000000027919 */ /* 0x000ea40000002100 */
[----:B------:R-:W-:Y:S02]  /*277b0*/  LOP3.LUT P0, RZ, R14, 0x3, RZ, 0xc0, !PT ;  /* 0x000000030eff7812 */ /* 0x000fe4000780c0ff */
[----:B------:R-:W-:Y:S01]  /*277c0*/  LOP3.LUT R15, R15, 0xffffffc, RZ, 0xc0, !PT ;  /* 0x0ffffffc0f0f7812 */ /* 0x000fe200078ec0ff */
[----:B------:R1:W3:Y:S04]  /*277d0*/  LDS.128 R40, [R237] ;  /* 0x00000000ed287984 */ /* 0x0002e80000000c00 */
[----:B------:R1:W4:Y:S01]  /*277e0*/  LDS.128 R36, [R237+0x800] ;  /* 0x00080000ed247984 */ /* 0x0003220000000c00 */
[----:B--2---:R-:W-:-:S03]  /*277f0*/  SHF.R.S32.HI R12, RZ, 0x1f, R2 ;  /* 0x0000001fff0c7819 */ /* 0x004fc60000011402 */
[----:B------:R1:W2:Y:S01]  /*27800*/  LDS.128 R32, [R237+0x1000] ;  /* 0x00100000ed207984 */ /* 0x0002a20000000c00 */
[----:B------:R-:W-:-:S03]  /*27810*/  LEA.HI R3, R12, R2, RZ, 0x5 ;  /* 0x000000020c037211 */ /* 0x000fc600078f28ff */
[----:B------:R1:W1:Y:S01]  /*27820*/  LDS.128 R28, [R237+0x1800] ;  /* 0x00180000ed1c7984 */ /* 0x0002620000000c00 */
[----:B------:R-:W-:-:S03]  /*27830*/  LOP3.LUT R3, R3, 0xffffffe0, RZ, 0xc0, !PT ;  /* 0xffffffe003037812 */ /* 0x000fc600078ec0ff */
[----:B------:R1:W1:Y:S02]  /*27840*/  LDS.128 R24, [R237+0x2000] ;  /* 0x00200000ed187984 */ /* 0x0002640000000c00 */
[----:B------:R-:W-:Y:S02]  /*27850*/  IMAD.IADD R3, R2, 0x1, -R3 ;  /* 0x0000000102037824 */ /* 0x000fe400078e0a03 */
[----:B------:R1:W1:Y:S04]  /*27860*/  LDS.128 R20, [R237+0x2800] ;  /* 0x00280000ed147984 */ /* 0x0002680000000c00 */
[----:B------:R1:W1:Y:S01]  /*27870*/  LDS.128 R16, [R237+0x3000] ;  /* 0x00300000ed107984 */ /* 0x0002620000000c00 */
[----:B------:R-:W-:-:S03]  /*27880*/  SHF.R.S32.HI R11, RZ, 0x1f, R3 ;  /* 0x0000001fff0b7819 */ /* 0x000fc60000011403 */
[----:B------:R1:W1:Y:S01]  /*27890*/  LDS.128 R44, [R237+0x3800] ;  /* 0x00380000ed2c7984 */ /* 0x0002620000000c00 */
[----:B------:R-:W-:Y:S01]  /*278a0*/  LEA.HI R11, R11, R3, RZ, 0x2 ;  /* 0x000000030b0b7211 */ /* 0x000fe200078f10ff */
[----:B------:R-:W-:-:S03]  /*278b0*/  IMAD.IADD R3, R13, 0x1, -R15 ;  /* 0x000000010d037824 */ /* 0x000fc600078e0a0f */
[----:B------:R-:W-:-:S05]  /*278c0*/  SHF.R.S32.HI R11, RZ, 0x2, R11 ;  /* 0x00000002ff0b7819 */ /* 0x000fca000001140b */
[----:B------:R-:W-:Y:S01]  /*278d0*/  IMAD R3, R3, 0x10, R11 ;  /* 0x0000001003037824 */ /* 0x000fe200078e020b */
[----:B------:R-:W-:Y:S05]  /*278e0*/  @P0 BRA `(.L_x_1430) ;  /* 0x000000d000000947 */ /* 0x000fea0003800000 */
[C---:B------:R-:W-:Y:S01]  /*278f0*/  IMAD R236, R234.reuse, 0x40, R236 ;  /* 0x00000040eaec7824 */ /* 0x040fe200078e02ec */
[C---:B------:R-:W-:Y:S01]  /*27900*/  IADD3 R15, R3.reuse, 0x8, RZ ;  /* 0x00000008030f7810 */ /* 0x040fe20007ffe0ff */
[----:B------:R-:W-:Y:S01]  /*27910*/  IMAD R11, R234, -0x40, R235 ;  /* 0xffffffc0ea0b7824 */ /* 0x000fe200078e02eb */
[----:B------:R-:W-:Y:S02]  /*27920*/  ULDC.64 UR4, c[0x0][0x118] ;  /* 0x0000460000047ab9 */ /* 0x000fe40000000a00 */
[----:B------:R-:W-:Y:S02]  /*27930*/  SHF.R.S32.HI R14, RZ, 0x1f, R236 ;  /* 0x0000001fff0e7819 */ /* 0x000fe400000114ec */
[C---:B------:R-:W-:Y:S02]  /*27940*/  IADD3 R13, P0, R3.reuse, R236, RZ ;  /* 0x000000ec030d7210 */ /* 0x040fe40007f1e0ff */
[----:B------:R-:W-:-:S02]  /*27950*/  ISETP.GE.AND P2, PT, R3, R11, PT ;  /* 0x0000000b0300720c */ /* 0x000fc40003f46270 */
[----:B------:R-:W-:Y:S02]  /*27960*/  ISETP.GE.AND P1, PT, R15, R11, PT ;  /* 0x0000000b0f00720c */ /* 0x000fe40003f26270 */
[----:B------:R-:W-:Y:S02]  /*27970*/  LEA.HI.X.SX32 R14, R3, R14, 0x1, P0 ;  /* 0x0000000e030e7211 */ /* 0x000fe400000f0eff */
[----:B-----5:R-:W-:-:S04]  /*27980*/  LEA R52, P0, R13, R52, 0x2 ;  /* 0x000000340d347211 */ /* 0x020fc800078010ff */
[----:B------:R-:W-:-:S05]  /*27990*/  LEA.HI.X R53, R13, R53, R14, 0x2, P0 ;  /* 0x000000350d357211 */ /* 0x000fca00000f140e */
[----:B------:R4:W-:Y:S04]  /*279a0*/  @!P2 ST.E [R52.64], R6 ;  /* 0x000000063400a985 */ /* 0x0009e8000c101904 */
[----:B------:R4:W-:Y:S02]  /*279b0*/  @!P1 ST.E [R52.64+0x20], R10 ;  /* 0x0000200a34009985 */ /* 0x0009e4000c101904 */
.L_x_1430:
[----:B------:R-:W-:Y:S05]  /*279c0*/  BSYNC B0 ;  /* 0x0000000000007941 */ /* 0x000fea0003800000 */
.L_x_1429:
[----:B------:R-:W-:Y:S01]  /*279d0*/  LEA.HI R3, R7, R5, RZ, 0x3 ;  /* 0x0000000507037211 */ /* 0x000fe200078f18ff */
[----:B------:R-:W-:Y:S01]  /*279e0*/  ULDC.64 UR4, c[0x0][0x118] ;  /* 0x0000460000047ab9 */ /* 0x000fe20000000a00 */
[----:B------:R-:W-:Y:S01]  /*279f0*/  IMAD.SHL.U32 R234, R234, 0x40, RZ ;  /* 0x00000040eaea7824 */ /* 0x000fe200078e00ff */
[----:B------:R-:W-:Y:S01]  /*27a00*/  LEA.HI R12, R12, R2, RZ, 0x3 ;  /* 0x000000020c0c7211 */ /* 0x000fe200078f18ff */
[----:B-1----:R1:W5:Y:S01]  /*27a10*/  LD.E R8, [R8.64+0xc0] ;  /* 0x0000c00408087980 */ /* 0x002362000c101900 */
[----:B------:R-:W-:Y:S01]  /*27a20*/  LOP3.LUT R3, R3, 0xfffffff8, RZ, 0xc0, !PT ;  /* 0xfffffff803037812 */ /* 0x000fe200078ec0ff */
[----:B------:R-:W-:Y:S04]  /*27a30*/  BSSY B0, `(.L_x_1431) ;  /* 0x0000024000007945 */ /* 0x000fe80003800000 */
[----:B------:R-:W-:Y:S01]  /*27a40*/  IMAD.IADD R3, R5, 0x1, -R3 ;  /* 0x0000000105037824 */ /* 0x000fe200078e0a03 */
[----:B------:R-:W-:-:S03]  /*27a50*/  SHF.R.S32.HI R5, RZ, 0x1f, R234 ;  /* 0x0000001fff057819 */ /* 0x000fc600000114ea */
[----:B----4-:R-:W-:Y:S02]  /*27a60*/  IMAD.SHL.U32 R6, R3, 0x8, RZ ;  /* 0x0000000803067824 */ /* 0x010fe400078e00ff */
[----:B------:R-:W-:-:S03]  /*27a70*/  IMAD R3, R51, R234, RZ ;  /* 0x000000ea33037224 */ /* 0x000fc600078e02ff */
[----:B------:R-:W-:Y:S01]  /*27a80*/  SHF.R.S32.HI R7, RZ, 0x1f, R6 ;  /* 0x0000001fff077819 */ /* 0x000fe20000011406 */
[----:B------:R-:W-:Y:S01]  /*27a90*/  IMAD R3, R50, R5, R3 ;  /* 0x0000000532037224 */ /* 0x000fe200078e0203 */
[----:B------:R-:W-:-:S03]  /*27aa0*/  SHF.R.S32.HI R5, RZ, 0x1f, R232 ;  /* 0x0000001fff057819 */ /* 0x000fc600000114e8 */
[----:B------:R-:W-:-:S04]  /*27ab0*/  IMAD.WIDE.U32 R10, R50, R234, R6 ;  /* 0x000000ea320a7225 */ /* 0x000fc800078e0006 */
[----:B------:R-:W-:Y:S01]  /*27ac0*/  IMAD.IADD R234, R235, 0x1, -R234 ;  /* 0x00000001ebea7824 */ /* 0x000fe200078e0aea */
[----:B------:R-:W-:Y:S01]  /*27ad0*/  IADD3 R10, P0, R4, R10, RZ ;  /* 0x0000000a040a7210 */ /* 0x000fe20007f1e0ff */
[----:B------:R-:W-:-:S03]  /*27ae0*/  IMAD R4, R49, R232, RZ ;  /* 0x000000e831047224 */ /* 0x000fc600078e02ff */
[----:B------:R-:W-:Y:S01]  /*27af0*/  IADD3.X R11, R0, R11, R3, P0, !PT ;  /* 0x0000000b000b7210 */ /* 0x000fe200007fe403 */
[----:B------:R-:W-:Y:S01]  /*27b00*/  IMAD R4, R48, R5, R4 ;  /* 0x0000000530047224 */ /* 0x000fe200078e0204 */
[----:B------:R-:W-:Y:S02]  /*27b10*/  LOP3.LUT R0, R12, 0xfffffff8, RZ, 0xc0, !PT ;  /* 0xfffffff80c007812 */ /* 0x000fe400078ec0ff */
[----:B------:R-:W-:Y:S01]  /*27b20*/  SHF.R.S32.HI R12, RZ, 0x3, R12 ;  /* 0x00000003ff0c7819 */ /* 0x000fe2000001140c */
[----:B------:R-:W-:-:S03]  /*27b30*/  IMAD.WIDE.U32 R48, R48, R232, R10 ;  /* 0x000000e830307225 */ /* 0x000fc600078e000a */
[----:B------:R-:W-:Y:S01]  /*27b40*/  ISETP.GE.AND P0, PT, R12, R234, PT ;  /* 0x000000ea0c00720c */ /* 0x000fe20003f06270 */
[----:B------:R-:W-:Y:S02]  /*27b50*/  IMAD.IADD R0, R2, 0x1, -R0 ;  /* 0x0000000102007824 */ /* 0x000fe400078e0a00 */
[----:B------:R-:W-:Y:S02]  /*27b60*/  IMAD.IADD R11, R49, 0x1, R4 ;  /* 0x00000001310b7824 */ /* 0x000fe400078e0204 */
[----:B------:R-:W-:Y:S01]  /*27b70*/  IMAD.SHL.U32 R2, R0, 0x8, RZ ;  /* 0x0000000800027824 */ /* 0x000fe200078e00ff */
[----:B------:R-:W-:-:S04]  /*27b80*/  SHF.R.S32.HI R0, RZ, 0x1f, R12 ;  /* 0x0000001fff007819 */ /* 0x000fc8000001140c */
[----:B------:R-:W-:-:S03]  /*27b90*/  IADD3 R2, R2, 0x40, RZ ;  /* 0x0000004002027810 */ /* 0x000fc60007ffe0ff */
[----:B------:R-:W-:Y:S05]  /*27ba0*/  @P0 BRA `(.L_x_1432) ;  /* 0x000000c000000947 */ /* 0x000fea0003800000 */
[----:B-1----:R-:W-:Y:S01]  /*27bb0*/  IMAD R3, R51, R12, RZ ;  /* 0x0000000c33037224 */ /* 0x002fe200078e02ff */
        /* <DEDUP_REMOVED lines=9> */
[----:B---3--:R1:W-:Y:S04]  /*27c50*/  @!P2 ST.E.128 [R14.64], R40 ;  /* 0x000000280e00a985 */ /* 0x0083e8000c101d04 */
[----:B------:R1:W-:Y:S02]  /*27c60*/  @!P1 ST.E.128 [R14.64+0x80], R24 ;  /* 0x000080180e009985 */ /* 0x0003e4000c101d04 */
.L_x_1432:
[----:B-1----:R-:W-:Y:S05]  /*27c70*/  BSYNC B0 ;  /* 0x0000000000007941 */ /* 0x002fea0003800000 */
.L_x_1431:
[----:B------:R-:W-:Y:S01]  /*27c80*/  IADD3 R3, R12, 0x10, RZ ;  /* 0x000000100c037810 */ /* 0x000fe20007ffe0ff */
[----:B------:R-:W-:Y:S03]  /*27c90*/  BSSY B0, `(.L_x_1433) ;  /* 0x0000012000007945 */ /* 0x000fe60003800000 */
[----:B------:R-:W-:-:S13]  /*27ca0*/  ISETP.GE.AND P0, PT, R3, R234, PT ;  /* 0x000000ea0300720c */ /* 0x000fda0003f06270 */
[----:B------:R-:W-:Y:S05]  /*27cb0*/  @P0 BRA `(.L_x_1434) ;  /* 0x000000f000000947 */ /* 0x000fea0003800000 */
[----:B------:R-:W-:Y:S01]  /*27cc0*/  IADD3 R4, P0, R12, 0x10, RZ ;  /* 0x000000100c047810 */ /* 0x000fe20007f1e0ff */
[----:B------:R-:W-:Y:S01]  /*27cd0*/  IMAD.MOV.U32 R14, RZ, RZ, R48 ;  /* 0x000000ffff0e7224 */ /* 0x000fe200078e0030 */
[----:B------:R-:W-:Y:S01]  /*27ce0*/  MOV R15, R11 ;  /* 0x0000000b000f7202 */ /* 0x000fe20000000f00 */
[----:B------:R-:W-:Y:S01]  /*27cf0*/  ULDC.64 UR4, c[0x0][0x118] ;  /* 0x0000460000047ab9 */ /* 0x000fe20000000a00 */
[-C--:B-----5:R-:W-:Y:S01]  /*27d00*/  ISETP.GE.AND P1, PT, R6, R8.reuse, PT ;  /* 0x000000080600720c */ /* 0x0a0fe20003f26270 */
[----:B------:R-:W-:Y:S01]  /*27d10*/  IMAD.X R3, RZ, RZ, R0, P0 ;  /* 0x000000ffff037224 */ /* 0x000fe200000e0600 */
[----:B------:R-:W-:Y:S01]  /*27d20*/  ISETP.GE.AND P0, PT, R2, R8, PT ;  /* 0x000000080200720c */ /* 0x000fe20003f06270 */
[----:B------:R-:W-:-:S04]  /*27d30*/  IMAD.WIDE.U32 R14, R50, R4, R14 ;  /* 0x00000004320e7225 */ /* 0x000fc800078e000e */
[----:B------:R-:W-:-:S04]  /*27d40*/  IMAD R3, R3, R50, RZ ;  /* 0x0000003203037224 */ /* 0x000fc800078e02ff */
[----:B------:R-:W-:Y:S01]  /*27d50*/  IMAD R3, R51, R4, R3 ;  /* 0x0000000433037224 */ /* 0x000fe200078e0203 */
[----:B------:R-:W-:-:S03]  /*27d60*/  LEA R4, P2, R14, R54, 0x1 ;  /* 0x000000360e047211 */ /* 0x000fc600078408ff */
[----:B------:R-:W-:-:S05]  /*27d70*/  IMAD.IADD R3, R15, 0x1, R3 ;  /* 0x000000010f037824 */ /* 0x000fca00078e0203 */
[----:B------:R-:W-:-:S05]  /*27d80*/  LEA.HI.X R5, R14, R55, R3, 0x1, P2 ;  /* 0x000000370e057211 */ /* 0x000fca00010f0c03 */
[----:B------:R1:W-:Y:S04]  /*27d90*/  @!P1 ST.E.128 [R4.64], R36 ;  /* 0x0000002404009985 */ /* 0x0003e8000c101d04 */
[----:B------:R1:W-:Y:S02]  /*27da0*/  @!P0 ST.E.128 [R4.64+0x80], R20 ;  /* 0x0000801404008985 */ /* 0x0003e4000c101d04 */
.L_x_1434:
[----:B------:R-:W-:Y:S05]  /*27db0*/  BSYNC B0 ;  /* 0x0000000000007941 */ /* 0x000fea0003800000 */
.L_x_1433:
        /* <DEDUP_REMOVED lines=17> */
[----:B--2---:R1:W-:Y:S04]  /*27ed0*/  @!P1 ST.E.128 [R4.64], R32 ;  /* 0x0000002004009985 */ /* 0x0043e8000c101d04 */
[----:B------:R1:W-:Y:S02]  /*27ee0*/  @!P0 ST.E.128 [R4.64+0x80], R16 ;  /* 0x0000801004008985 */ /* 0x0003e4000c101d04 */
.L_x_1436:
[----:B------:R-:W-:Y:S05]  /*27ef0*/  BSYNC B0 ;  /* 0x0000000000007941 */ /* 0x000fea0003800000 */
.L_x_1435:
[----:B------:R-:W-:Y:S01]  /*27f00*/  IADD3 R3, R12, 0x30, RZ ;  /* 0x000000300c037810 */ /* 0x000fe20007ffe0ff */
[----:B-1----:R-:W-:Y:S02]  /*27f10*/  IMAD.MOV.U32 R4, RZ, RZ, R231 ;  /* 0x000000ffff047224 */ /* 0x002fe400078e00e7 */
[----:B------:R-:W-:Y:S01]  /*27f20*/  IMAD.MOV.U32 R5, RZ, RZ, 0x0 ;  /* 0x00000000ff057424 */ /* 0x000fe200078e00ff */
[----:B------:R-:W-:-:S13]  /*27f30*/  ISETP.GE.AND P0, PT, R3, R234, PT ;  /* 0x000000ea0300720c */ /* 0x000fda0003f06270 */
[----:B------:R-:W-:Y:S05]  /*27f40*/  @P0 RET.REL.NODEC R4 `(_ZN5flash24flash_fwd_splitkv_kernelI23Flash_fwd_kernel_traitsILi128ELi64ELi128ELi4ELb0ELb0EN7cutlass6half_tE19Flash_kernel_traitsILi128ELi64ELi128ELi4ES3_EELb1ELb0ELb0ELb0ELb0ELb1ELb0ELb1EEEvNS_16Flash_fwd_paramsE) ;  /* 0xfffd80b004000950 */ /* 0x000fea0003c3ffff */
        /* <DEDUP_REMOVED lines=10> */
[----:B------:R-:W-:-:S04]  /*27ff0*/  IMAD R0, R51, R12, R0 ;  /* 0x0000000c33007224 */ /* 0x000fc800078e0200 */
[----:B------:R-:W-:-:S05]  /*28000*/  IMAD.IADD R0, R5, 0x1, R0 ;  /* 0x0000000105007824 */ /* 0x000fca00078e0200 */
[----:B------:R-:W-:-:S05]  /*28010*/  LEA.HI.X R7, R4, R55, R0, 0x1, P1 ;  /* 0x0000003704077211 */ /* 0x000fca00008f0c00 */
[----:B------:R1:W-:Y:S01]  /*28020*/  @!P0 ST.E.128 [R6.64], R28 ;  /* 0x0000001c06008985 */ /* 0x0003e2000c101d04 */
[----:B------:R-:W-:Y:S02]  /*28030*/  ISETP.GE.AND P0, PT, R2, R8, PT ;  /* 0x000000080200720c */ /* 0x000fe40003f06270 */
[----:B------:R-:W-:-:S11]  /*28040*/  MOV R2, R231 ;  /* 0x000000e700027202 */ /* 0x000fd60000000f00 */
[----:B------:R-:W-:Y:S05]  /*28050*/  @P0 RET.REL.NODEC R2 `(_ZN5flash24flash_fwd_splitkv_kernelI23Flash_fwd_kernel_traitsILi128ELi64ELi128ELi4ELb0ELb0EN7cutlass6half_tE19Flash_kernel_traitsILi128ELi64ELi128ELi4ES3_EELb1ELb0ELb0ELb0ELb0ELb1ELb0ELb1EEEvNS_16Flash_fwd_paramsE) ;  /* 0xfffd7fa002000950 */ /* 0x000fea0003c3ffff */
[----:B------:R-:W-:Y:S01]  /*28060*/  MOV R2, R231 ;  /* 0x000000e700027202 */ /* 0x000fe20000000f00 */
[----:B------:R-:W-:Y:S01]  /*28070*/  ULDC.64 UR4, c[0x0][0x118] ;  /* 0x0000460000047ab9 */ /* 0x000fe20000000a00 */
[----:B------:R-:W-:Y:S01]  /*28080*/  MOV R3, 0x0 ;  /* 0x0000000000037802 */ /* 0x000fe20000000f00 */
[----:B------:R4:W-:Y:S03]  /*28090*/  ST.E.128 [R6.64+0x80], R44 ;  /* 0x0000802c06007985 */ /* 0x0009e6000c101d04 */
[----:B------:R-:W-:Y:S05]  /*280a0*/  RET.REL.NODEC R2 `(_ZN5flash24flash_fwd_splitkv_kernelI23Flash_fwd_kernel_traitsILi128ELi64ELi128ELi4ELb0ELb0EN7cutlass6half_tE19Flash_kernel_traitsILi128ELi64ELi128ELi4ES3_EELb1ELb0ELb0ELb0ELb0ELb1ELb0ELb1EEEvNS_16Flash_fwd_paramsE) ;  /* 0xfffd7f5002007950 */ /* 0x000fea0003c3ffff */
.L_x_1424:
[----:B------:R-:W-:Y:S01]  /*280b0*/  IMAD.MOV.U32 R7, RZ, RZ, R242 ;  /* 0x000000ffff077224 */ /* 0x000fe200078e00f2 */
[----:B------:R-:W-:Y:S02]  /*280c0*/  MOV R6, 0x2 ;  /* 0x0000000200067802 */ /* 0x000fe40000000f00 */
[----:B------:R-:W-:Y:S02]  /*280d0*/  MOV R4, 0x280f0 ;  /* 0x000280f000047802 */ /* 0x000fe40000000f00 */
[----:B-1---5:R-:W-:Y:S05]  /*280e0*/  CALL.REL.NOINC `($__internal_15_$__cuda_sm70_shflsync_bfly_p) ;  /* 0x0000010000007944 */ /* 0x022fea0003c00000 */
[----:B-12---:R-:W-:Y:S05]  /*280f0*/  BRA `(.L_x_1437) ;  /* 0xffffe89000007947 */ /* 0x006fea000383ffff */
.L_x_1425:
[----:B------:R-:W-:Y:S01]  /*28100*/  IMAD.MOV.U32 R7, RZ, RZ, R242 ;  /* 0x000000ffff077224 */ /* 0x000fe200078e00f2 */
[----:B------:R-:W-:-:S02]  /*28110*/  MOV R6, 0x1 ;  /* 0x0000000100067802 */ /* 0x000fc40000000f00 */
[----:B------:R-:W-:Y:S02]  /*28120*/  MOV R4, 0x28140 ;  /* 0x0002814000047802 */ /* 0x000fe40000000f00 */
[----:B-1---5:R-:W-:Y:S05]  /*28130*/  CALL.REL.NOINC `($__internal_15_$__cuda_sm70_shflsync_bfly_p) ;  /* 0x000000b000007944 */ /* 0x022fea0003c00000 */
[----:B--2---:R-:W-:Y:S01]  /*28140*/  FADD.FTZ R242, R242, R6 ;  /* 0x00000006f2f27221 */ /* 0x004fe20000010000 */
[----:B-1----:R-:W-:Y:S02]  /*28150*/  MOV R7, R243 ;  /* 0x000000f300077202 */ /* 0x002fe40000000f00 */
[----:B------:R-:W-:Y:S02]  /*28160*/  MOV R6, 0x2 ;  /* 0x0000000200067802 */ /* 0x000fe40000000f00 */
[----:B------:R-:W-:Y:S02]  /*28170*/  MOV R4, 0x28190 ;  /* 0x0002819000047802 */ /* 0x000fe40000000f00 */
[----:B------:R-:W-:Y:S05]  /*28180*/  CALL.REL.NOINC `($__internal_15_$__cuda_sm70_shflsync_bfly_p) ;  /* 0x0000006000007944 */ /* 0x000fea0003c00000 */
[----:B--2---:R-:W-:Y:S01]  /*28190*/  FADD.FTZ R243, R243, R6 ;  /* 0x00000006f3f37221 */ /* 0x004fe20000010000 */
[----:B------:R-:W-:Y:S02]  /*281a0*/  MOV R6, 0x1 ;  /* 0x0000000100067802 */ /* 0x000fe40000000f00 */
[----:B------:R-:W-:Y:S02]  /*281b0*/  MOV R4, 0x281e0 ;  /* 0x000281e000047802 */ /* 0x000fe40000000f00 */
[----:B-1----:R-:W-:-:S02]  /*281c0*/  MOV R7, R243 ;  /* 0x000000f300077202 */ /* 0x002fc40000000f00 */
[----:B------:R-:W-:Y:S05]  /*281d0*/  CALL.REL.NOINC `($__internal_15_$__cuda_sm70_shflsync_bfly_p) ;  /* 0x0000001000007944 */ /* 0x000fea0003c00000 */
[----:B-12---:R-:W-:Y:S05]  /*281e0*/  BRA `(.L_x_1438) ;  /* 0xffffe81000007947 */ /* 0x006fea000383ffff */
        .weak           $__internal_15_$__cuda_sm70_shflsync_bfly_p
        .type           $__internal_15_$__cuda_sm70_shflsync_bfly_p,@function
        .size           $__internal_15_$__cuda_sm70_shflsync_bfly_p,(.L_x_8177 - $__internal_15_$__cuda_sm70_shflsync_bfly_p)
$__internal_15_$__cuda_sm70_shflsync_bfly_p:
[----:B------:R-:W-:Y:S01]  /*281f0*/  MOV R10, R4 ;  /* 0x00000004000a7202 */ /* 0x000fe20000000f00 */
[----:B------:R-:W-:Y:S04]  /*28200*/  WARPSYNC R0 ;  /* 0x0000000000007348 */ /* 0x000fe80003800000 */
[----:B------:R-:W-:Y:S01]  /*28210*/  MOV R11, 0x0 ;  /* 0x00000000000b7802 */ /* 0x000fe20000000f00 */
[----:B------:R1:W2:Y:S03]  /*28220*/  SHFL.BFLY PT, R6, R7, R6, R5 ;  /* 0x0c00000607067389 */ /* 0x0002a600000e0005 */
[----:B------:R-:W-:Y:S05]  /*28230*/  RET.REL.NODEC R10 `(_ZN5flash24flash_fwd_splitkv_kernelI23Flash_fwd_kernel_traitsILi128ELi64ELi128ELi4ELb0ELb0EN7cutlass6half_tE19Flash_kernel_traitsILi128ELi64ELi128ELi4ES3_EELb1ELb0ELb0ELb0ELb0ELb1ELb0ELb1EEEvNS_16Flash_fwd_paramsE) ;  /* 0xfffd7dc00a007950 */ /* 0x000fea0003c3ffff */
.L_x_1439:
        /* <DEDUP_REMOVED lines=12> */
.L_x_8177:


//--------------------- .text._ZN5flash24flash_fwd_splitkv_kernelI23Flash_fwd_kernel_traitsILi128ELi64ELi128ELi4ELb0ELb0EN7cutlass6half_tE19Flash_kernel_traitsILi128ELi64ELi128ELi4ES3_EELb1ELb0ELb0ELb0ELb0ELb0ELb1ELb0EEEvNS_16Flash_fwd_paramsE --------------------------
	.section	.text._ZN5flash24flash_fwd_splitkv_kernelI23Flash_fwd_kernel_traitsILi128ELi64ELi128ELi4ELb0ELb0EN7cutlass6half_tE19Flash_kernel_traitsILi128ELi64ELi128ELi4ES3_EELb1ELb0ELb0ELb0ELb0ELb0ELb1ELb0EEEvNS_16Flash_fwd_paramsE,"ax",@progbits
	.sectioninfo	@"SHI_REGISTERS=255"
	.align	128
        .global         _ZN5flash24flash_fwd_splitkv_kernelI23Flash_fwd_kernel_traitsILi128ELi64ELi128ELi4ELb0ELb0EN7cutlass6half_tE19Flash_kernel_traitsILi128ELi64ELi128ELi4ES3_EELb1ELb0ELb0ELb0ELb0ELb0ELb1ELb0EEEvNS_16Flash_fwd_paramsE
        .type           _ZN5flash24flash_fwd_splitkv_kernelI23Flash_fwd_kernel_traitsILi128ELi64ELi128ELi4ELb0ELb0EN7cutlass6half_tE19Flash_kernel_traitsILi128ELi64ELi128ELi4ES3_EELb1ELb0ELb0ELb0ELb0ELb0ELb1ELb0EEEvNS_16Flash_fwd_paramsE,@function
        .size           _ZN5flash24flash_fwd_splitkv_kernelI23Flash_fwd_kernel_traitsILi128ELi64ELi128ELi4ELb0ELb0EN7cutlass6half_tE19Flash_kernel_traitsILi128ELi64ELi128ELi4ES3_EELb1ELb0ELb0ELb0ELb0ELb0ELb1ELb0EEEvNS_16Flash_fwd_paramsE,(.L_x_8222 - _ZN5flash24flash_fwd_splitkv_kernelI23Flash_fwd_kernel_traitsILi128ELi64ELi128ELi4ELb0ELb0EN7cutlass6half_tE19Flash_kernel_traitsILi128ELi64ELi128ELi4ES3_EELb1ELb0ELb0ELb0ELb0ELb0ELb1ELb0EEEvNS_16Flash_fwd_paramsE)
        .other          _ZN5flash24flash_fwd_splitkv_kernelI23Flash_fwd_kernel_traitsILi128ELi64ELi128ELi4ELb0ELb0EN7cutlass6half_tE19Flash_kernel_traitsILi128ELi64ELi128ELi4ES3_EELb1ELb0ELb0ELb0ELb0ELb0ELb1ELb0EEEvNS_16Flash_fwd_paramsE,@"STO_CUDA_ENTRY STV_DEFAULT"
_ZN5flash24flash_fwd_splitkv_kernelI23Flash_fwd_kernel_traitsILi128ELi64ELi128ELi4ELb0ELb0EN7cutlass6half_tE19Flash_kernel_traitsILi128ELi64ELi128ELi4ES3_EELb1ELb0ELb0ELb0ELb0ELb0ELb1ELb0EEEvNS_16Flash_fwd_paramsE:
.text._ZN5flash24flash_fwd_splitkv_kernelI23Flash_fwd_kernel_traitsILi128ELi64ELi128ELi4ELb0ELb0EN7cutlass6half_tE19Flash_kernel_traitsILi128ELi64ELi128ELi4ES3_EELb1ELb0ELb0ELb0ELb0ELb0ELb1ELb0EEEvNS_16Flash_fwd_paramsE:
[----:B------:R-:W-:Y:S02]  /*0000*/  MOV R1, c[0x0][0x28] ;  /* 0x00000a0000017a02 */ /* 0x000fe40000000f00 */
[----:B------:R-:W1:Y:S01]  /*0010*/  I2F.U32.RP R4, c[0x0][0x1c0] ;  /* 0x0000700000047b06 */ /* 0x000e620000209000 */
[----:B------:R-:W2:Y:S01]  /*0020*/  S2R R9, SR_CTAID.Z ;  /* 0x0000000000097919 */ /* 0x000ea20000002700 */
[----:B------:R-:W-:Y:S01]  /*0030*/  IMAD.MOV.U32 R2, RZ, RZ, RZ ;  /* 0x000000ffff027224 */ /* 0x000fe200078e00ff */
[----:B------:R-:W-:Y:S01]  /*0040*/  ISETP.NE.U32.AND P1, PT, RZ, c[0x0][0x1c0], PT ;  /* 0x00007000ff007a0c */ /* 0x000fe20003f25070 */
[----:B------:R-:W-:Y:S01]  /*0050*/  IMAD.MOV.U32 R227, RZ, RZ, 0x4 ;  /* 0x00000004ffe37424 */ /* 0x000fe200078e00ff */
[----:B------:R-:W-:Y:S01]  /*0060*/  ULDC.64 UR14, c[0x0][0x118] ;  /* 0x00004600000e7ab9 */ /* 0x000fe20000000a00 */
[----:B------:R-:W-:Y:S02]  /*0070*/  IMAD.MOV.U32 R15, RZ, RZ, -0x1 ;  /* 0xffffffffff0f7424 */ /* 0x000fe400078e00ff */
[----:B-1----:R-:W1:Y:S02]  /*0080*/  MUFU.RCP R3, R4 ;  /* 0x0000000400037308 */ /* 0x002e640000001000 */
[----:B-1----:R-:W-:-:S06]  /*0090*/  IADD3 R3, R3, 0xffffffe, RZ ;  /* 0x0ffffffe03037810 */ /* 0x002fcc0007ffe0ff */
[----:B------:R-:W1:Y:S02]  /*00a0*/  F2I.FTZ.U32.TRUNC.NTZ R3, R3 ;  /* 0x0000000300037305 */ /* 0x000e64000021f000 */
[----:B-1----:R-:W-:-:S04]  /*00b0*/  IMAD.MOV R0, RZ, RZ, -R3 ;  /* 0x000000ffff007224 */ /* 0x002fc800078e0a03 */
[----:B------:R-:W-:Y:S02]  /*00c0*/  IMAD R5, R0, c[0x0][0x1c0], RZ ;  /* 0x0000700000057a24 */ /* 0x000fe400078e02ff */
[----:B------:R-:W1:Y:S02]  /*00d0*/  LDC.U8 R0, c[0x0][0x312] ;  /* 0x0000c480ff007b82 */ /* 0x000e640000000000 */
[----:B------:R-:W-:-:S06]  /*00e0*/  IMAD.HI.U32 R2, R3, R5, R2 ;  /* 0x0000000503027227 */ /* 0x000fcc00078e0002 */
[----:B--2---:R-:W-:-:S04]  /*00f0*/  IMAD.HI.U32 R232, R2, R9, RZ ;  /* 0x0000000902e87227 */ /* 0x004fc800078e00ff */
[----:B------:R-:W-:-:S04]  /*0100*/  IMAD.MOV R2, RZ, RZ, -R232 ;  /* 0x000000ffff027224 */ /* 0x000fc800078e0ae8 */
[----:B------:R-:W-:-:S05]  /*0110*/  IMAD R2, R2, c[0x0][0x1c0], R9 ;  /* 0x0000700002027a24 */ /* 0x000fca00078e0209 */
[----:B------:R-:W-:Y:S02]  /*0120*/  ISETP.GE.U32.AND P2, PT, R2, c[0x0][0x1c0], PT ;  /* 0x0000700002007a0c */ /* 0x000fe40003f46070 */
[----:B-1----:R-:W-:-:S11]  /*0130*/  ISETP.NE.AND P3, PT, R0, RZ, PT ;  /* 0x000000ff0000720c */ /* 0x002fd60003f65270 */
[----:B------:R-:W-:Y:S02]  /*0140*/  @P2 IADD3 R2, R2, -c[0x0][0x1c0], RZ ;  /* 0x8000700002022a10 */ /* 0x000fe40007ffe0ff */
[----:B------:R-:W-:Y:S02]  /*0150*/  @P2 IADD3 R232, R232, 0x1, RZ ;  /* 0x00000001e8e82810 */ /* 0x000fe40007ffe0ff */
[----:B------:R-:W-:Y:S02]  /*0160*/  ISETP.GE.U32.AND P0, PT, R2, c[0x0][0x1c0], PT ;  /* 0x0000700002007a0c */ /* 0x000fe40003f06070 */
[----:B------:R-:W-:-:S04]  /*0170*/  ISETP.NE.U32.AND P2, PT, RZ, c[0x0][0x240], PT ;  /* 0x00009000ff007a0c */ /* 0x000fc80003f45070 */
[----:B------:R-:W-:-:S07]  /*0180*/  ISETP.NE.AND.EX P2, PT, RZ, c[0x0][0x244], PT, P2 ;  /* 0x00009100ff007a0c */ /* 0x000fce0003f45320 */
[----:B------:R-:W-:Y:S02]  /*0190*/  @P0 IADD3 R232, R232, 0x1, RZ ;  /* 0x00000001e8e80810 */ /* 0x000fe40007ffe0ff */
[----:B------:R-:W-:Y:S02]  /*01a0*/  @!P1 LOP3.LUT R232, RZ, c[0x0][0x1c0], RZ, 0x33, !PT ;  /* 0x00007000ffe89a12 */ /* 0x000fe400078e33ff */
[----:B------:R-:W-:Y:S01]  /*01b0*/  ISETP.EQ.U32.AND P1, PT, RZ, c[0x0][0x248], PT ;  /* 0x00009200ff007a0c */ /* 0x000fe20003f22070 */
[----:B------:R-:W-:Y:S01]  /*01c0*/  IMAD.MOV.U32 R14, RZ, RZ, -0x1 ;  /* 0xffffffffff0e7424 */ /* 0x000fe200078e00ff */
[----:B------:R-:W-:Y:S01]  /*01d0*/  ISETP.NE.U32.AND P0, PT, RZ, c[0x0][0x250], PT ;  /* 0x00009400ff007a0c */ /* 0x000fe20003f05070 */
[CC--:B------:R-:W-:Y:S01]  /*01e0*/  IMAD.WIDE R10, R232.reuse, R227.reuse, c[0x0][0x240] ;  /* 0x00009000e80a7625 */ /* 0x0c0fe200078e02e3 */
[----:B------:R-:W-:Y:S02]  /*01f0*/  ISETP.EQ.OR.EX P1, PT, RZ, c[0x0][0x24c], !P3, P1 ;  /* 0x00009300ff007a0c */ /* 0x000fe40005f22710 */
[----:B------:R-:W-:Y:S01]  /*0200*/  ISETP.NE.AND.EX P0, PT, RZ, c[0x0][0x254], PT, P0 ;  /* 0x00009500ff007a0c */ /* 0x000fe20003f05300 */
[----:B------:R-:W-:Y:S01]  /*0210*/  IMAD.WIDE R6, R232, R227, c[0x0][0x248] ;  /* 0x00009200e8067625 */ /* 0x000fe200078e02e3 */
[----:B------:R1:W2:Y:S04]  /*0220*/  @P2 LDG.E R15, [R10.64] ;  /* 0x0000000e0a0f2981 */ /* 0x0002a8000c1e1900 */
[----:B------:R1:W2:Y:S01]  /*0230*/  @P2 LDG.E R148, [R10.64+0x4] ;  /* 0x0000040e0a942981 */ /* 0x0002a2000c1e1900 */
[----:B------:R-:W-:-:S04]  /*0240*/  MOV R5, RZ ;  /* 0x000000ff00057202 */ /* 0x000fc80000000f00 */
[----:B------:R3:W5:Y:S02]  /*0250*/  @!P1 LDG.E R14, [R6.64] ;  /* 0x0000000e060e9981 */ /* 0x000764000c1e1900 */
[----:B------:R-:W-:Y:S02]  /*0260*/  @P0 IMAD.WIDE R12, R232, R227, c[0x0][0x250] ;  /* 0x00009400e80c0625 */ /* 0x000fe400078e02e3 */
[----:B------:R-:W4:Y:S04]  /*0270*/  S2R R27, SR_CTAID.X ;  /* 0x00000000001b7919 */ /* 0x000f280000002500 */
[----:B------:R3:W5:Y:S01]  /*0280*/  @P0 LDG.E R5, [R12.64] ;  /* 0x0000000e0c050981 */ /* 0x000762000c1e1900 */
[----:B------:R-:W-:-:S03]  /*0290*/  ISETP.NE.U32.AND P0, PT, RZ, c[0x0][0x248], PT ;  /* 0x00009200ff007a0c */ /* 0x000fc60003f05070 */
[----:B------:R-:W2:Y:S01]  /*02a0*/  S2R R3, SR_CTAID.Y ;  /* 0x0000000000037919 */ /* 0x000ea20000002600 */
[----:B------:R-:W-:Y:S01]  /*02b0*/  ISETP.NE.AND.EX P0, PT, RZ, c[0x0][0x24c], PT, P0 ;  /* 0x00009300ff007a0c */ /* 0x000fe20003f05300 */
[----:B-1----:R-:W-:-:S04]  /*02c0*/  IMAD.MOV R10, RZ, RZ, -R232 ;  /* 0x000000ffff0a7224 */ /* 0x002fc800078e0ae8 */
[----:B------:R-:W-:Y:S01]  /*02d0*/  IMAD R10, R10, c[0x0][0x1c0], R9 ;  /* 0x000070000a0a7a24 */ /* 0x000fe200078e0209 */
[----:B--2---:R-:W-:Y:S01]  /*02e0*/  @P2 IADD3 R148, R148, -R15, RZ ;  /* 0x8000000f94942210 */ /* 0x004fe20007ffe0ff */
[----:B------:R-:W-:-:S06]  /*02f0*/  @!P2 IMAD.MOV.U32 R148, RZ, RZ, c[0x0][0x214] ;  /* 0x00008500ff94a624 */ /* 0x000fcc00078e00ff */
[----:B------:R-:W-:Y:S05]  /*0300*/  @!P0 BRA `(.L_x_1440) ;  /* 0x0000004000008947 */ /* 0x000fea0003800000 */
[----:B---34-:R-:W2:Y:S02]  /*0310*/  @P3 LDG.E R9, [R6.64+0x4] ;  /* 0x0000040e06093981 */ /* 0x018ea4000c1e1900 */
[----:B--2--5:R-:W-:-:S06]  /*0320*/  @P3 IADD3 R2, R9, -R14, RZ ;  /* 0x8000000e09023210 */ /* 0x024fcc0007ffe0ff */
[----:B------:R1:W5:Y:S01]  /*0330*/  @!P3 LDG.E R2, [R6.64] ;  /* 0x0000000e0602b981 */ /* 0x000362000c1e1900 */
[----:B------:R-:W-:Y:S05]  /*0340*/  BRA `(.L_x_1441) ;  /* 0x0000001000007947 */ /* 0x000fea0003800000 */
.L_x_1440:
[----:B---34-:R-:W-:Y:S02]  /*0350*/  MOV R2, c[0x0][0x218] ;  /* 0x0000860000027a02 */ /* 0x018fe40000000f00 */
.L_x_1441:
        /* <DEDUP_REMOVED lines=12> */
[----:B------:R-:W-:Y:S01]  /*0420*/  IABS R4, c[0x0][0x10] ;  /* 0x0000040000047a13 */ /* 0x000fe20000000000 */
[----:B------:R-:W-:Y:S01]  /*0430*/  IMAD.MOV.U32 R7, RZ, RZ, c[0x0][0x218] ;  /* 0x00008600ff077624 */ /* 0x000fe200078e00ff */
[----:B------:R-:W1:Y:S02]  /*0440*/  S2R R144, SR_TID.X ;  /* 0x0000000000907919 */ /* 0x000e640000002100 */
[----:B------:R-:W2:Y:S02]  /*0450*/  I2F.RP R0, R4 ;  /* 0x0000000400007306 */ /* 0x000ea40000209400 */
[----:B------:R-:W-:-:S04]  /*0460*/  IADD3 R7, R7, 0x7f, RZ ;  /* 0x0000007f07077810 */ /* 0x000fc80007ffe0ff */
[----:B------:R-:W-:-:S04]  /*0470*/  SHF.R.S32.HI R6, RZ, 0x1f, R7 ;  /* 0x0000001fff067819 */ /* 0x000fc80000011407 */
[----:B------:R-:W-:-:S04]  /*0480*/  LEA.HI R6, R6, R7, RZ, 0x7 ;  /* 0x0000000706067211 */ /* 0x000fc800078f38ff */
[----:B------:R-:W-:Y:S01]  /*0490*/  LEA.HI.SX32 R6, R6, c[0x0][0x10], 0x19 ;  /* 0x0000040006067a11 */ /* 0x000fe200078fcaff */
[----:B--2---:R-:W2:Y:S03]  /*04a0*/  MUFU.RCP R8, R0 ;  /* 0x0000000000087308 */ /* 0x004ea60000001000 */
[----:B------:R-:W-:Y:S02]  /*04b0*/  IADD3 R6, R6, -0x1, RZ ;  /* 0xffffffff06067810 */ /* 0x000fe40007ffe0ff */
[----:B--2---:R-:W-:Y:S02]  /*04c0*/  IADD3 R8, R8, 0xffffffe, RZ ;  /* 0x0ffffffe08087810 */ /* 0x004fe40007ffe0ff */
[----:B------:R-:W-:Y:S02]  /*04d0*/  IABS R0, R6 ;  /* 0x0000000600007213 */ /* 0x000fe40000000000 */
[----:B------:R-:W2:Y:S01]  /*04e0*/  F2I.FTZ.U32.TRUNC.NTZ R9, R8 ;  /* 0x0000000800097305 */ /* 0x000ea2000021f000 */
[----:B------:R-:W-:-:S04]  /*04f0*/  LOP3.LUT R6, R6, c[0x0][0x10], RZ, 0x3c, !PT ;  /* 0x0000040006067a12 */ /* 0x000fc800078e3cff */
[----:B------:R-:W-:Y:S01]  /*0500*/  ISETP.GE.AND P0, PT, R6, RZ, PT ;  /* 0x000000ff0600720c */ /* 0x000fe20003f06270 */
[----:B--2---:R-:W-:Y:S02]  /*0510*/  IMAD.MOV R7, RZ, RZ, -R9 ;  /* 0x000000ffff077224 */ /* 0x004fe400078e0a09 */
        /* <DEDUP_REMOVED lines=11> */
[----:B------:R-:W-:Y:S02]  /*05d0*/  IADD3 R7, -R148, 0xbf, R135 ;  /* 0x000000bf94077810 */ /* 0x000fe40007ffe187 */
[----:B------:R-:W-:-:S09]  /*05e0*/  IADD3 R4, R134, 0x7f, RZ ;  /* 0x0000007f86047810 */ /* 0x000fd20007ffe0ff */
[----:B------:R-:W-:-:S05]  /*05f0*/  @P2 IADD3 R2, R2, 0x1, RZ ;  /* 0x0000000102022810 */ /* 0x000fca0007ffe0ff */
[----:B------:R-:W-:Y:S01]  /*0600*/  IMAD.MOV.U32 R0, RZ, RZ, R2 ;  /* 0x000000ffff007224 */ /* 0x000fe200078e0002 */
[----:B------:R-:W-:Y:S02]  /*0610*/  IADD3 R2, R7, c[0x0][0x2e8], R134 ;  /* 0x0000ba0007027a10 */ /* 0x000fe40007ffe086 */
[----:B------:R-:W-:Y:S01]  /*0620*/  SHF.R.S32.HI R7, RZ, 0x1f, R4 ;  /* 0x0000001fff077819 */ /* 0x000fe20000011404 */
[----:B------:R-:W-:Y:S01]  /*0630*/  @!P0 IMAD.MOV R0, RZ, RZ, -R0 ;  /* 0x000000ffff008224 */ /* 0x000fe200078e0a00 */
[----:B------:R-:W-:Y:S02]  /*0640*/  @!P1 LOP3.LUT R0, RZ, c[0x0][0x10], RZ, 0x33, !PT ;  /* 0x00000400ff009a12 */ /* 0x000fe400078e33ff */
[----:B------:R-:W-:Y:S02]  /*0650*/  LEA.HI R7, R7, R4, RZ, 0x7 ;  /* 0x0000000407077211 */ /* 0x000fe400078f38ff */
[----:B------:R-:W-:Y:S01]  /*0660*/  SHF.R.S32.HI R37, RZ, 0x1f, R2 ;  /* 0x0000001fff257819 */ /* 0x000fe20000011402 */
[----:B------:R-:W-:Y:S01]  /*0670*/  IMAD R224, R0, R3, RZ ;  /* 0x0000000300e07224 */ /* 0x000fe200078e02ff */
[----:B------:R-:W-:-:S02]  /*0680*/  SHF.R.S32.HI R7, RZ, 0x7, R7 ;  /* 0x00000007ff077819 */ /* 0x000fc40000011407 */
[----:B------:R-:W-:Y:S01]  /*0690*/  LEA.HI R37, R37, R2, RZ, 0x7 ;  /* 0x0000000225257211 */ /* 0x000fe200078f38ff */
[----:B------:R-:W-:-:S03]  /*06a0*/  IMAD.IADD R0, R0, 0x1, R224 ;  /* 0x0000000100007824 */ /* 0x000fc600078e02e0 */
[----:B------:R-:W-:Y:S02]  /*06b0*/  SHF.R.S32.HI R37, RZ, 0x7, R37 ;  /* 0x00000007ff257819 */ /* 0x000fe40000011425 */
[----:B------:R-:W-:-:S04]  /*06c0*/  IMNMX R0, R7, R0, PT ;  /* 0x0000000007007217 */ /* 0x000fc80003800200 */
[----:B------:R-:W-:-:S04]  /*06d0*/  IMNMX R37, R0, R37, PT ;  /* 0x0000002500257217 */ /* 0x000fc80003800200 */
[----:B------:R-:W-:-:S13]  /*06e0*/  ISETP.GE.AND P0, PT, R224, R37, PT ;  /* 0x00000025e000720c */ /* 0x000fda0003f06270 */
[----:B------:R-:W-:Y:S05]  /*06f0*/  @!P0 BRA `(.L_x_1442) ;  /* 0x0000079000008947 */ /* 0x000fea0003800000 */
[----:B-1----:R-:W-:Y:S01]  /*0700*/  SHF.R.S32.HI R5, RZ, 0x1f, R144 ;  /* 0x0000001fff057819 */ /* 0x002fe20000011490 */
[----:B------:R-:W-:Y:S01]  /*0710*/  IMAD R3, R3, c[0x0][0x210], R232 ;  /* 0x0000840003037a24 */ /* 0x000fe200078e02e8 */
[----:B------:R-:W-:Y:S02]  /*0720*/  BSSY B0, `(.L_x_1443) ;  /* 0x0000017000007945 */ /* 0x000fe40003800000 */
[----:B------:R-:W-:Y:S01]  /*0730*/  LEA.HI R0, R5, R144, RZ, 0x4 ;  /* 0x0000009005007211 */ /* 0x000fe200078f20ff */
[----:B------:R-:W-:-:S03]  /*0740*/  IMAD R10, R3, c[0x0][0x1c0], R10 ;  /* 0x00007000030a7a24 */ /* 0x000fc600078e020a */
[----:B------:R-:W-:Y:S01]  /*0750*/  LOP3.LUT R5, R0, 0xfffffff0, RZ, 0xc0, !PT ;  /* 0xfffffff000057812 */ /* 0x000fe200078ec0ff */
[--C-:B------:R-:W-:Y:S01]  /*0760*/  IMAD R3, R10, c[0x0][0x214], R135.reuse ;  /* 0x000085000a037a24 */ /* 0x100fe200078e0287 */
[----:B------:R-:W-:Y:S01]  /*0770*/  SHF.R.S32.HI R0, RZ, 0x4, R0 ;  /* 0x00000004ff007819 */ /* 0x000fe20000011400 */
[----:B------:R-:W-:Y:S02]  /*0780*/  IMAD.IADD R135, R148, 0x1, -R135 ;  /* 0x0000000194877824 */ /* 0x000fe400078e0a87 */
[----:B------:R-:W-:Y:S02]  /*0790*/  IMAD.IADD R144, R144, 0x1, -R5 ;  /* 0x0000000190907824 */ /* 0x000fe400078e0a05 */
[----:B------:R-:W-:Y:S01]  /*07a0*/  IMAD R7, R3, c[0x0][0x22c], RZ ;  /* 0x00008b0003077a24 */ /* 0x000fe200078e02ff */
[----:B------:R-:W-:Y:S01]  /*07b0*/  ISETP.GE.AND P1, PT, R0, R135, PT ;  /* 0x000000870000720c */ /* 0x000fe20003f26270 */
[----:B------:R-:W-:-:S05]  /*07c0*/  IMAD.SHL.U32 R4, R144, 0x4, RZ ;  /* 0x0000000490047824 */ /* 0x000fca00078e00ff */
[----:B------:R-:W-:-:S05]  /*07d0*/  SHF.R.S32.HI R5, RZ, 0x1f, R4 ;  /* 0x0000001fff057819 */ /* 0x000fca0000011404 */
[----:B------:R-:W-:-:S05]  /*07e0*/  IMAD.WIDE R8, R0, 0x80, R4 ;  /* 0x0000008000087825 */ /* 0x000fca00078e0204 */
[----:B------:R-:W-:-:S04]  /*07f0*/  IADD3 R2, P0, R7, R8, RZ ;  /* 0x0000000807027210 */ /* 0x000fc80007f1e0ff */
[----:B------:R-:W-:Y:S02]  /*0800*/  LEA.HI.X.SX32 R7, R7, R9, 0x1, P0 ;  /* 0x0000000907077211 */ /* 0x000fe400000f0eff */
[----:B------:R-:W-:-:S04]  /*0810*/  LEA R18, P0, R2, c[0x0][0x1d8], 0x2 ;  /* 0x0000760002127a11 */ /* 0x000fc800078010ff */
[----:B------:R-:W-:Y:S02]  /*0820*/  LEA.HI.X R19, R2, c[0x0][0x1dc], R7, 0x2, P0 ;  /* 0x0000770002137a11 */ /* 0x000fe400000f1407 */
[----:B------:R-:W-:Y:S01]  /*0830*/  IADD3 R7, R4, 0x40, RZ ;  /* 0x0000004004077810 */ /* 0x000fe20007ffe0ff */
[----:B------:R-:W-:Y:S05]  /*0840*/  @P1 BRA `(.L_x_1444) ;  /* 0x0000004000001947 */ /* 0x000fea0003800000 */
[----:B------:R-:W-:Y:S02]  /*0850*/  ISETP.GE.AND P1, PT, R4, c[0x0][0x220], PT ;  /* 0x0000880004007a0c */ /* 0x000fe40003f26270 */
[----:B------:R-:W-:-:S11]  /*0860*/  ISETP.GE.AND P0, PT, R7, c[0x0][0x220], PT ;  /* 0x0000880007007a0c */ /* 0x000fd60003f06270 */
[----:B------:R1:W-:Y:S04]  /*0870*/  @!P1 STG.E.128 [R18.64], RZ ;  /* 0x000000ff12009986 */ /* 0x0003e8000c101d0e */
[----:B------:R1:W-:Y:S02]  /*0880*/  @!P0 STG.E.128 [R18.64+0x100], RZ ;  /* 0x000100ff12008986 */ /* 0x0003e4000c101d0e */
.L_x_1444:
[----:B------:R-:W-:Y:S05]  /*0890*/  BSYNC B0 ;  /* 0x0000000000007941 */ /* 0x000fea0003800000 */
.L_x_1443:
[----:B------:R-:W-:Y:S01]  /*08a0*/  IADD3 R16, R0, 0x8, RZ ;  /* 0x0000000800107810 */ /* 0x000fe20007ffe0ff */
[----:B------:R-:W-:Y:S03]  /*08b0*/  BSSY B0, `(.L_x_1445) ;  /* 0x0000007000007945 */ /* 0x000fe60003800000 */
[----:B------:R-:W-:-:S13]  /*08c0*/  ISETP.GE.AND P0, PT, R16, R135, PT ;  /* 0x000000871000720c */ /* 0x000fda0003f06270 */
[----:B------:R-:W-:Y:S05]  /*08d0*/  @P0 BRA `(.L_x_1446) ;  /* 0x0000004000000947 */ /* 0x000fea0003800000 */
[----:B------:R-:W-:Y:S02]  /*08e0*/  ISETP.GE.AND P1, PT, R4, c[0x0][0x220], PT ;  /* 0x0000880004007a0c */ /* 0x000fe40003f26270 */
[----:B------:R-:W-:-:S11]  /*08f0*/  ISETP.GE.AND P0, PT, R7, c[0x0][0x220], PT ;  /* 0x0000880007007a0c */ /* 0x000fd60003f06270 */
[----:B------:R2:W-:Y:S04]  /*0900*/  @!P1 STG.E.128 [R18.64+0x1000], RZ ;  /* 0x001000ff12009986 */ /* 0x0005e8000c101d0e */
[----:B------:R2:W-:Y:S02]  /*0910*/  @!P0 STG.E.128 [R18.64+0x1100], RZ ;  /* 0x001100ff12008986 */ /* 0x0005e4000c101d0e */
.L_x_1446:
[----:B------:R-:W-:Y:S05]  /*0920*/  BSYNC B0 ;  /* 0x0000000000007941 */ /* 0x000fea0003800000 */
.L_x_1445:
        /* <DEDUP_REMOVED lines=8> */
.L_x_1448:
[----:B------:R-:W-:Y:S05]  /*09b0*/  BSYNC B0 ;  /* 0x0000000000007941 */ /* 0x000fea0003800000 */
.L_x_1447:
        /* <DEDUP_REMOVED lines=8> */
.L_x_1450:
[----:B------:R-:W-:Y:S05]  /*0a40*/  BSYNC B0 ;  /* 0x0000000000007941 */ /* 0x000fea0003800000 */
.L_x_1449:
        /* <DEDUP_REMOVED lines=8> */
.L_x_1452:
[----:B------:R-:W-:Y:S05]  /*0ad0*/  BSYNC B0 ;  /* 0x0000000000007941 */ /* 0x000fea0003800000 */
.L_x_1451:
        /* <DEDUP_REMOVED lines=8> */
.L_x_1454:
[----:B------:R-:W-:Y:S05]  /*0b60*/  BSYNC B0 ;  /* 0x0000000000007941 */ /* 0x000fea0003800000 */
.L_x_1453:
        /* <DEDUP_REMOVED lines=8> */
.L_x_1456:
[----:B------:R-:W-:Y:S05]  /*0bf0*/  BSYNC B0 ;  /* 0x0000000000007941 */ /* 0x000fea0003800000 */
.L_x_1455:
        /* <DEDUP_REMOVED lines=8> */
.L_x_1458:
[----:B------:R-:W-:Y:S05]  /*0c80*/  BSYNC B0 ;  /* 0x0000000000007941 */ /* 0x000fea0003800000 */
.L_x_1457:
[----:B------:R-:W-:Y:S02]  /*0c90*/  ISETP.NE.AND P6, PT, R144, RZ, PT ;  /* 0x000000ff9000720c */ /* 0x000fe40003fc5270 */
[----:B------:R-:W-:Y:S02]  /*0ca0*/  SHF.R.S32.HI R5, RZ, 0x1f, R3 ;  /* 0x0000001fff057819 */ /* 0x000fe40000011403 */
[----:B------:R-:W-:Y:S02]  /*0cb0*/  ISETP.GE.OR P0, PT, R0, R135, P6 ;  /* 0x000000870000720c */ /* 0x000fe40003706670 */
[----:B------:R-:W-:-:S02]  /*0cc0*/  IADD3 R3, P1, R3, R0, RZ ;  /* 0x0000000003037210 */ /* 0x000fc40007f3e0ff */
[----:B------:R-:W-:Y:S02]  /*0cd0*/  ISETP.GE.OR P5, PT, R16, R135, P6 ;  /* 0x000000871000720c */ /* 0x000fe400037a6670 */
[----:B------:R-:W-:Y:S02]  /*0ce0*/  LEA.HI.X.SX32 R0, R0, R5, 0x1, P1 ;  /* 0x0000000500007211 */ /* 0x000fe400008f0eff */
[C---:B------:R-:W-:Y:S02]  /*0cf0*/  LEA R4, P1, R3.reuse, c[0x0][0x208], 0x2 ;  /* 0x0000820003047a11 */ /* 0x040fe400078210ff */
[-C--:B------:R-:W-:Y:S02]  /*0d00*/  ISETP.GE.OR P4, PT, R14, R135.reuse, P6 ;  /* 0x000000870e00720c */ /* 0x080fe40003786670 */
[----:B------:R-:W-:Y:S01]  /*0d10*/  LEA.HI.X R5, R3, c[0x0][0x20c], R0, 0x2, P1 ;  /* 0x0000830003057a11 */ /* 0x000fe200008f1400 */
[----:B------:R-:W-:Y:S01]  /*0d20*/  @!P0 IMAD.MOV.U32 R15, RZ, RZ, -0x800000 ;  /* 0xff800000ff0f8424 */ /* 0x000fe200078e00ff */
[----:B------:R-:W-:-:S02]  /*0d30*/  ISETP.GE.OR P3, PT, R12, R135, P6 ;  /* 0x000000870c00720c */ /* 0x000fc40003766670 */
[-C--:B------:R-:W-:Y:S01]  /*0d40*/  ISETP.GE.OR P2, PT, R10, R135.reuse, P6 ;  /* 0x000000870a00720c */ /* 0x080fe20003746670 */
[----:B------:R-:W-:Y:S01]  /*0d50*/  @!P5 IMAD.MOV.U32 R17, RZ, RZ, -0x800000 ;  /* 0xff800000ff11d424 */ /* 0x000fe200078e00ff */
[----:B------:R1:W-:Y:S01]  /*0d60*/  @!P0 STG.E [R4.64], R15 ;  /* 0x0000000f04008986 */ /* 0x0003e2000c10190e */
[-C--:B------:R-:W-:Y:S02]  /*0d70*/  ISETP.GE.OR P1, PT, R8, R135.reuse, P6 ;  /* 0x000000870800720c */ /* 0x080fe40003726670 */
[-C--:B------:R-:W-:Y:S01]  /*0d80*/  ISETP.GE.OR P0, PT, R6, R135.reuse, P6 ;  /* 0x000000870600720c */ /* 0x080fe20003706670 */
[----:B------:R1:W-:Y:S01]  /*0d90*/  @!P5 STG.E [R4.64+0x20], R17 ;  /* 0x000020110400d986 */ /* 0x0003e2000c10190e */
[----:B------:R-:W-:Y:S01]  /*0da0*/  ISETP.GE.OR P6, PT, R2, R135, P6 ;  /* 0x000000870200720c */ /* 0x000fe200037c6670 */
[----:B------:R-:W-:-:S03]  /*0db0*/  @!P4 IMAD.MOV.U32 R13, RZ, RZ, -0x800000 ;  /* 0xff800000ff0dc424 */ /* 0x000fc600078e00ff */
[----:B------:R-:W-:Y:S02]  /*0dc0*/  @!P3 IMAD.MOV.U32 R11, RZ, RZ, -0x800000 ;  /* 0xff800000ff0bb424 */ /* 0x000fe400078e00ff */
[----:B------:R-:W-:Y:S01]  /*0dd0*/  @!P2 IMAD.MOV.U32 R9, RZ, RZ, -0x800000 ;  /* 0xff800000ff09a424 */ /* 0x000fe200078e00ff */
[----:B------:R1:W-:Y:S02]  /*0de0*/  @!P4 STG.E [R4.64+0x40], R13 ;  /* 0x0000400d0400c986 */ /* 0x0003e4000c10190e */
[----:B------:R-:W-:Y:S02]  /*0df0*/  @!P1 IMAD.MOV.U32 R7, RZ, RZ, -0x800000 ;  /* 0xff800000ff079424 */ /* 0x000fe400078e00ff */
[----:B------:R-:W-:Y:S01]  /*0e00*/  @!P0 IMAD.MOV.U32 R3, RZ, RZ, -0x800000 ;  /* 0xff800000ff038424 */ /* 0x000fe200078e00ff */
[----:B------:R1:W-:Y:S04]  /*0e10*/  @!P3 STG.E [R4.64+0x60], R11 ;  /* 0x0000600b0400b986 */ /* 0x0003e8000c10190e */
[----:B------:R1:W-:Y:S04]  /*0e20*/  @!P2 STG.E [R4.64+0x80], R9 ;  /* 0x000080090400a986 */ /* 0x0003e8000c10190e */
[----:B------:R1:W-:Y:S04]  /*0e30*/  @!P1 STG.E [R4.64+0xa0], R7 ;  /* 0x0000a00704009986 */ /* 0x0003e8000c10190e */
[----:B------:R1:W-:Y:S01]  /*0e40*/  @!P0 STG.E [R4.64+0xc0], R3 ;  /* 0x0000c00304008986 */ /* 0x0003e2000c10190e */
[----:B------:R-:W-:Y:S05]  /*0e50*/  @P6 EXIT ;  /* 0x000000000000694d */ /* 0x000fea0003800000 */
[----:B-1----:R-:W-:-:S05]  /*0e60*/  MOV R3, 0xff800000 ;  /* 0xff80000000037802 */ /* 0x002fca0000000f00 */
[----:B------:R-:W-:Y:S01]  /*0e70*/  STG.E [R4.64+0xe0], R3 ;  /* 0x0000e00304007986 */ /* 0x000fe2000c10190e */
[----:B------:R-:W-:Y:S05]  /*0e80*/  EXIT ;  /* 0x000000000000794d */ /* 0x000fea0003800000 */
.L_x_1442:
        /* <DEDUP_REMOVED lines=56> */
[----:B------:R-:W-:Y:S01]  /*1210*/  IMAD.HI.U32 R9, R9, R4, R8 ;  /* 0x0000000409097227 */ /* 0x000fe200078e0008 */
[----:B------:R-:W-:-:S05]  /*1220*/  MOV R4, R2 ;  /* 0x0000000200047202 */ /* 0x000fca0000000f00 */
[----:B------:R-:W-:-:S04]  /*1230*/  IMAD.HI.U32 R2, R9, R4, RZ ;  /* 0x0000000409027227 */ /* 0x000fc800078e00ff */
[----:B------:R-:W-:-:S04]  /*1240*/  IMAD.MOV R5, RZ, RZ, -R2 ;  /* 0x000000ffff057224 */ /* 0x000fc800078e0a02 */
[----:B------:R-:W-:Y:S01]  /*1250*/  IMAD R5, R0, R5, R4 ;  /* 0x0000000500057224 */ /* 0x000fe200078e0204 */
[----:B------:R-:W-:-:S04]  /*1260*/  LOP3.LUT R4, R10, c[0x0][0x1c8], RZ, 0x3c, !PT ;  /* 0x000072000a047a12 */ /* 0x000fc800078e3cff */
[----:B------:R-:W-:-:S13]  /*1270*/  ISETP.GT.U32.AND P1, PT, R0, R5, PT ;  /* 0x000000050000720c */ /* 0x000fda0003f24070 */
[-C--:B------:R-:W-:Y:S02]  /*1280*/  @!P1 IADD3 R5, R5, -R0.reuse, RZ ;  /* 0x8000000005059210 */ /* 0x080fe40007ffe0ff */
[----:B------:R-:W-:Y:S02]  /*1290*/  @!P1 IADD3 R2, R2, 0x1, RZ ;  /* 0x0000000102029810 */ /* 0x000fe40007ffe0ff */
[----:B------:R-:W-:Y:S01]  /*12a0*/  ISETP.GE.U32.AND P2, PT, R5, R0, PT ;  /* 0x000000000500720c */ /* 0x000fe20003f46070 */
[----:B------:R-:W-:Y:S01]  /*12b0*/  IMAD.MOV R0, RZ, RZ, -R3 ;  /* 0x000000ffff007224 */ /* 0x000fe200078e0a03 */
[----:B------:R-:W-:-:S03]  /*12c0*/  ISETP.GE.AND P1, PT, R4, RZ, PT ;  /* 0x000000ff0400720c */ /* 0x000fc60003f26270 */
[----:B------:R-:W-:-:S05]  /*12d0*/  IMAD R7, R0, c[0x0][0x2d0], R7 ;  /* 0x0000b40000077a24 */ /* 0x000fca00078e0207 */
[----:B------:R-:W-:-:S03]  /*12e0*/  SHF.R.S32.HI R3, RZ, 0x1f, R7 ;  /* 0x0000001fff037819 */ /* 0x000fc60000011407 */
[----:B------:R-:W-:Y:S02]  /*12f0*/  @P2 IADD3 R2, R2, 0x1, RZ ;  /* 0x0000000102022810 */ /* 0x000fe40007ffe0ff */
[----:B------:R-:W-:Y:S01]  /*1300*/  ISETP.NE.AND P2, PT, RZ, c[0x0][0x1c8], PT ;  /* 0x00007200ff007a0c */ /* 0x000fe20003f45270 */
[----:B------:R-:W-:Y:S01]  /*1310*/  IMAD R0, R3, c[0x0][0x198], RZ ;  /* 0x0000660003007a24 */ /* 0x000fe200078e02ff */
[----:B------:R-:W-:-:S11]  /*1320*/  @!P1 IADD3 R2, -R2, RZ, RZ ;  /* 0x000000ff02029210 */ /* 0x000fd60007ffe1ff */
[----:B------:R-:W-:Y:S02]  /*1330*/  @!P2 LOP3.LUT R2, RZ, c[0x0][0x1c8], RZ, 0x33, !PT ;  /* 0x00007200ff02aa12 */ /* 0x000fe400078e33ff */
[----:B--2---:R-:W-:Y:S01]  /*1340*/  SHF.R.S32.HI R5, RZ, 0x1f, R28 ;  /* 0x0000001fff057819 */ /* 0x004fe2000001141c */
[----:B------:R-:W-:-:S04]  /*1350*/  IMAD.WIDE.U32 R8, R28, c[0x0][0x180], RZ ;  /* 0x000060001c087a25 */ /* 0x000fc800078e00ff */
[C---:B------:R-:W-:Y:S01]  /*1360*/  IMAD R11, R5.reuse, c[0x0][0x180], RZ ;  /* 0x00006000050b7a24 */ /* 0x040fe200078e02ff */
[----:B------:R-:W-:Y:S01]  /*1370*/  MOV R18, R8 ;  /* 0x0000000800127202 */ /* 0x000fe20000000f00 */
[----:B------:R-:W-:Y:S02]  /*1380*/  IMAD R5, R5, c[0x0][0x188], RZ ;  /* 0x0000620005057a24 */ /* 0x000fe400078e02ff */
[C---:B------:R-:W-:Y:S02]  /*1390*/  IMAD R4, R28.reuse, c[0x0][0x184], R11 ;  /* 0x000061001c047a24 */ /* 0x040fe400078e020b */
[----:B------:R-:W-:Y:S02]  /*13a0*/  IMAD R14, R28, c[0x0][0x18c], R5 ;  /* 0x000063001c0e7a24 */ /* 0x000fe400078e0205 */
[----:B------:R-:W-:Y:S01]  /*13b0*/  IMAD.IADD R19, R9, 0x1, R4 ;  /* 0x0000000109137824 */ /* 0x000fe200078e0204 */
[----:B------:R-:W-:Y:S01]  /*13c0*/  SHF.R.S32.HI R4, RZ, 0x1f, R2 ;  /* 0x0000001fff047819 */ /* 0x000fe20000011402 */
[----:B------:R-:W-:-:S02]  /*13d0*/  IMAD R9, R7, c[0x0][0x19c], R0 ;  /* 0x0000670007097a24 */ /* 0x000fc400078e0200 */
[----:B------:R-:W-:-:S04]  /*13e0*/  IMAD.WIDE.U32 R18, R7, c[0x0][0x198], R18 ;  /* 0x0000660007127a25 */ /* 0x000fc800078e0012 */
[----:B------:R-:W-:Y:S02]  /*13f0*/  IMAD.IADD R19, R19, 0x1, R9 ;  /* 0x0000000113137824 */ /* 0x000fe400078e0209 */
[----:B------:R-:W-:Y:S02]  /*1400*/  IMAD R9, R4, c[0x0][0x1b0], RZ ;  /* 0x00006c0004097a24 */ /* 0x000fe400078e02ff */
[----:B------:R-:W-:-:S04]  /*1410*/  IMAD.WIDE.U32 R28, R28, c[0x0][0x188], RZ ;  /* 0x000062001c1c7a25 */ /* 0x000fc800078e00ff */
[C---:B------:R-:W-:Y:S01]  /*1420*/  IMAD R9, R2.reuse, c[0x0][0x1b4], R9 ;  /* 0x00006d0002097a24 */ /* 0x040fe200078e0209 */
[----:B------:R-:W-:Y:S01]  /*1430*/  IADD3 R14, R29, R14, RZ ;  /* 0x0000000e1d0e7210 */ /* 0x000fe20007ffe0ff */
[----:B------:R-:W-:-:S04]  /*1440*/  IMAD.WIDE.U32 R18, R2, c[0x0][0x1b0], R18 ;  /* 0x00006c0002127a25 */ /* 0x000fc800078e0012 */
[----:B------:R-:W-:Y:S01]  /*1450*/  IMAD.IADD R9, R19, 0x1, R9 ;  /* 0x0000000113097824 */ /* 0x000fe200078e0209 */
[----:B------:R-:W-:Y:S05]  /*1460*/  BRA `(.L_x_1460) ;  /* 0x0000042000007947 */ /* 0x000fea0003800000 */
.L_x_1459:
        /* <DEDUP_REMOVED lines=16> */
.L_x_1461:
[----:B------:R-:W-:Y:S01]  /*1570*/  IABS R4, c[0x0][0x1c8] ;  /* 0x0000720000047a13 */ /* 0x000fe20000000000 */
[----:B------:R-:W-:Y:S01]  /*1580*/  IMAD.MOV.U32 R6, RZ, RZ, RZ ;  /* 0x000000ffff067224 */ /* 0x000fe200078e00ff */
[----:B------:R-:W-:Y:S02]  /*1590*/  @P4 IADD3 R14, R5, R14, RZ ;  /* 0x0000000e050e4210 */ /* 0x000fe40007ffe0ff */
[----:B------:R-:W1:Y:S03]  /*15a0*/  I2F.RP R11, R4 ;  /* 0x00000004000b7306 */ /* 0x000e660000209400 */
[----:B------:R-:W-:-:S04]  /*15b0*/  @P4 IMAD.WIDE.U32 R28, R14, c[0x0][0x1a0], RZ ;  /* 0x000068000e1c4a25 */ /* 0x000fc800078e00ff */
[----:B------:R-:W-:Y:S01]  /*15c0*/  @P4 IMAD R14, R14, c[0x0][0x1a4], R29 ;  /* 0x000069000e0e4a24 */ /* 0x000fe200078e021d */
[----:B-1----:R-:W1:Y:S02]  /*15d0*/  MUFU.RCP R7, R11 ;  /* 0x0000000b00077308 */ /* 0x002e640000001000 */
[----:B-1----:R-:W-:-:S06]  /*15e0*/  IADD3 R7, R7, 0xffffffe, RZ ;  /* 0x0ffffffe07077810 */ /* 0x002fcc0007ffe0ff */
[----:B------:R-:W1:Y:S02]  /*15f0*/  F2I.FTZ.U32.TRUNC.NTZ R7, R7 ;  /* 0x0000000700077305 */ /* 0x000e64000021f000 */
[----:B-1----:R-:W-:-:S04]  /*1600*/  IMAD.MOV R2, RZ, RZ, -R7 ;  /* 0x000000ffff027224 */ /* 0x002fc800078e0a07 */
[----:B------:R-:W-:Y:S01]  /*1610*/  IMAD R3, R2, R4, RZ ;  /* 0x0000000402037224 */ /* 0x000fe200078e02ff */
[----:B------:R-:W-:-:S03]  /*1620*/  IABS R2, R10 ;  /* 0x0000000a00027213 */ /* 0x000fc60000000000 */
[----:B------:R-:W-:Y:S01]  /*1630*/  IMAD.HI.U32 R3, R7, R3, R6 ;  /* 0x0000000307037227 */ /* 0x000fe200078e0006 */
[----:B------:R-:W-:Y:S02]  /*1640*/  MOV R6, R2 ;  /* 0x0000000200067202 */ /* 0x000fe40000000f00 */
[----:B------:R-:W-:-:S03]  /*1650*/  LEA R7, R37, 0xffffff80, 0x7 ;  /* 0xffffff8025077811 */ /* 0x000fc600078e38ff */
[----:B------:R-:W-:-:S04]  /*1660*/  IMAD.HI.U32 R2, R3, R6, RZ ;  /* 0x0000000603027227 */ /* 0x000fc800078e00ff */
[----:B------:R-:W-:Y:S02]  /*1670*/  IMAD.MOV R3, RZ, RZ, -R2 ;  /* 0x000000ffff037224 */ /* 0x000fe400078e0a02 */
[----:B------:R-:W-:-:S04]  /*1680*/  IMAD.WIDE.U32 R8, R7, c[0x0][0x198], R8 ;  /* 0x0000660007087a25 */ /* 0x000fc800078e0008 */
[----:B------:R-:W-:Y:S01]  /*1690*/  IMAD R3, R4, R3, R6 ;  /* 0x0000000304037224 */ /* 0x000fe200078e0206 */
[----:B------:R-:W-:-:S04]  /*16a0*/  MOV R18, R8 ;  /* 0x0000000800127202 */ /* 0x000fc80000000f00 */
[----:B------:R-:W-:-:S13]  /*16b0*/  ISETP.GT.U32.AND P1, PT, R4, R3, PT ;  /* 0x000000030400720c */ /* 0x000fda0003f24070 */
[-C--:B------:R-:W-:Y:S02]  /*16c0*/  @!P1 IADD3 R3, R3, -R4.reuse, RZ ;  /* 0x8000000403039210 */ /* 0x080fe40007ffe0ff */
[----:B------:R-:W-:Y:S02]  /*16d0*/  @!P1 IADD3 R2, R2, 0x1, RZ ;  /* 0x0000000102029810 */ /* 0x000fe40007ffe0ff */
[----:B------:R-:W-:Y:S02]  /*16e0*/  ISETP.GE.U32.AND P3, PT, R3, R4, PT ;  /* 0x000000040300720c */ /* 0x000fe40003f66070 */
[----:B------:R-:W-:Y:S02]  /*16f0*/  LOP3.LUT R3, R10, c[0x0][0x1c8], RZ, 0x3c, !PT ;  /* 0x000072000a037a12 */ /* 0x000fe400078e3cff */
[----:B------:R-:W-:Y:S02]  /*1700*/  ISETP.NE.AND P1, PT, RZ, c[0x0][0x1c8], PT ;  /* 0x00007200ff007a0c */ /* 0x000fe40003f25270 */
[----:B------:R-:W-:-:S02]  /*1710*/  ISETP.GE.AND P2, PT, R3, RZ, PT ;  /* 0x000000ff0300720c */ /* 0x000fc40003f46270 */
[----:B------:R-:W-:-:S05]  /*1720*/  SHF.R.S32.HI R3, RZ, 0x1f, R7 ;  /* 0x0000001fff037819 */ /* 0x000fca0000011407 */
[----:B------:R-:W-:Y:S01]  /*1730*/  @P3 IADD3 R2, R2, 0x1, RZ ;  /* 0x0000000102023810 */ /* 0x000fe20007ffe0ff */
[----:B------:R-:W-:-:S04]  /*1740*/  IMAD R4, R3, c[0x0][0x198], RZ ;  /* 0x0000660003047a24 */ /* 0x000fc800078e02ff */
[----:B------:R-:W-:Y:S02]  /*1750*/  IMAD R11, R7, c[0x0][0x19c], R4 ;  /* 0x00006700070b7a24 */ /* 0x000fe400078e0204 */
        /* <DEDUP_REMOVED lines=19> */
.L_x_1460:
[----:B------:R-:W-:Y:S01]  /*1890*/  ISETP.NE.AND P1, PT, R15, -0x1, PT ;  /* 0xffffffff0f00780c */ /* 0x000fe20003f25270 */
[----:B------:R-:W-:Y:S01]  /*18a0*/  IMAD.IADD R223, R148, 0x1, -R135 ;  /* 0x0000000194df7824 */ /* 0x000fe200078e0a87 */
[----:B------:R-:W-:Y:S01]  /*18b0*/  SHF.R.S32.HI R5, RZ, 0x1f, R144 ;  /* 0x0000001fff057819 */ /* 0x000fe20000011490 */
[----:B------:R-:W-:Y:S03]  /*18c0*/  BSSY B0, `(.L_x_1462) ;  /* 0x000005f000007945 */ /* 0x000fe60003800000 */
[CC--:B------:R-:W-:Y:S02]  /*18d0*/  LEA.HI R13, R5.reuse, R144.reuse, RZ, 0x3 ;  /* 0x00000090050d7211 */ /* 0x0c0fe400078f18ff */
[----:B------:R-:W-:Y:S02]  /*18e0*/  LEA.HI R6, R5, R144, RZ, 0x4 ;  /* 0x0000009005067211 */ /* 0x000fe400078f20ff */
[----:B------:R-:W-:-:S02]  /*18f0*/  SHF.R.S32.HI R20, RZ, 0x3, R13 ;  /* 0x00000003ff147819 */ /* 0x000fc4000001140d */
[----:B------:R-:W-:Y:S01]  /*1900*/  LOP3.LUT R13, R13, 0xfffffff8, RZ, 0xc0, !PT ;  /* 0xfffffff80d0d7812 */ /* 0x000fe200078ec0ff */
[C---:B------:R-:W-:Y:S01]  /*1910*/  @P1 IMAD.WIDE.U32 R16, R15.reuse, c[0x0][0x190], RZ ;  /* 0x000064000f101a25 */ /* 0x040fe200078e00ff */
[----:B------:R-:W-:Y:S02]  /*1920*/  @!P1 SHF.R.S32.HI R11, RZ, 0x1f, R232 ;  /* 0x0000001fff0b9819 */ /* 0x000fe400000114e8 */
[----:B------:R-:W-:Y:S01]  /*1930*/  SHF.L.U32 R24, R20, 0x6, RZ ;  /* 0x0000000614187819 */ /* 0x000fe200000006ff */
[----:B------:R-:W-:Y:S01]  /*1940*/  @P1 IMAD R15, R15, c[0x0][0x194], R17 ;  /* 0x000065000f0f1a24 */ /* 0x000fe200078e0211 */
[----:B------:R-:W-:Y:S01]  /*1950*/  SHF.R.S32.HI R21, RZ, 0x1f, R20 ;  /* 0x0000001fff157819 */ /* 0x000fe20000011414 */
[----:B------:R-:W-:Y:S01]  /*1960*/  @!P1 IMAD R11, R11, c[0x0][0x178], RZ ;  /* 0x00005e000b0b9a24 */ /* 0x000fe200078e02ff */
[----:B------:R-:W-:Y:S01]  /*1970*/  LOP3.LUT R24, R24, 0x1c0, RZ, 0xc0, !PT ;  /* 0x000001c018187812 */ /* 0x000fe200078ec0ff */
[----:B------:R-:W-:Y:S01]  /*1980*/  @P1 IMAD.MOV.U32 R8, RZ, RZ, R16 ;  /* 0x000000ffff081224 */ /* 0x000fe200078e0010 */
[----:B------:R-:W-:Y:S01]  /*1990*/  LEA.HI R146, R5, R144, RZ, 0x5 ;  /* 0x0000009005927211 */ /* 0x000fe200078f28ff */
[----:B------:R-:W-:-:S03]  /*19a0*/  @!P1 IMAD.WIDE.U32 R16, R232, c[0x0][0x178], RZ ;  /* 0x00005e00e8109a25 */ /* 0x000fc600078e00ff */
[----:B------:R-:W-:Y:S01]  /*19b0*/  LOP3.LUT R25, R146, 0xffffffe0, RZ, 0xc0, !PT ;  /* 0xffffffe092197812 */ /* 0x000fe200078ec0ff */
[----:B-----5:R-:W-:Y:S01]  /*19c0*/  @!P1 IMAD R0, R232, c[0x0][0x17c], R11 ;  /* 0x00005f00e8009a24 */ /* 0x020fe200078e020b */
[----:B------:R-:W-:Y:S01]  /*19d0*/  LOP3.LUT R11, R6, 0xfffffff0, RZ, 0xc0, !PT ;  /* 0xfffffff0060b7812 */ /* 0x000fe200078ec0ff */
[----:B------:R-:W-:Y:S01]  /*19e0*/  @!P1 IMAD.MOV.U32 R8, RZ, RZ, R16 ;  /* 0x000000ffff089224 */ /* 0x000fe200078e0010 */
[----:B------:R-:W-:Y:S01]  /*19f0*/  SHF.R.S32.HI R6, RZ, 0x4, R6 ;  /* 0x00000004ff067819 */ /* 0x000fe20000011406 */
[----:B------:R-:W-:Y:S01]  /*1a00*/  @!P1 IMAD.IADD R15, R17, 0x1, R0 ;  /* 0x00000001110f9824 */ /* 0x000fe200078e0200 */
[----:B------:R-:W-:Y:S01]  /*1a10*/  SHF.R.S32.HI R146, RZ, 0x5, R146 ;  /* 0x00000005ff927819 */ /* 0x000fe20000011492 */
[C---:B------:R-:W-:Y:S01]  /*1a20*/  IMAD.IADD R0, R144.reuse, 0x1, -R13 ;  /* 0x0000000190007824 */ /* 0x040fe200078e0a0d */
[----:B------:R-:W-:Y:S01]  /*1a30*/  LEA.HI R13, R5, R144, RZ, 0x6 ;  /* 0x00000090050d7211 */ /* 0x000fe200078f30ff */
[----:B------:R-:W-:Y:S01]  /*1a40*/  IMAD.IADD R12, R144, 0x1, -R11 ;  /* 0x00000001900c7824 */ /* 0x000fe200078e0a0b */
[----:B------:R-:W-:Y:S01]  /*1a50*/  SHF.R.U32.HI R11, RZ, 0x3, R24 ;  /* 0x00000003ff0b7819 */ /* 0x000fe20000011618 */
[----:B------:R-:W-:-:S02]  /*1a60*/  IMAD.SHL.U32 R231, R0, 0x8, RZ ;  /* 0x0000000800e77824 */ /* 0x000fc400078e00ff */
[----:B------:R-:W-:Y:S01]  /*1a70*/  IMAD.MOV.U32 R5, RZ, RZ, 0x20 ;  /* 0x00000020ff057424 */ /* 0x000fe200078e00ff */
[----:B------:R-:W-:Y:S01]  /*1a80*/  SHF.R.S32.HI R17, RZ, 0x1f, R12 ;  /* 0x0000001fff117819 */ /* 0x000fe2000001140c */
[----:B------:R-:W-:Y:S01]  /*1a90*/  IMAD.WIDE R26, R27, 0x40, R20 ;  /* 0x000000401b1a7825 */ /* 0x000fe200078e0214 */
[C---:B------:R-:W-:Y:S02]  /*1aa0*/  IADD3 R28, P2, R231.reuse, R28, RZ ;  /* 0x0000001ce71c7210 */ /* 0x040fe40007f5e0ff */
[----:B------:R-:W-:Y:S01]  /*1ab0*/  SHF.R.S32.HI R22, RZ, 0x1f, R231 ;  /* 0x0000001fff167819 */ /* 0x000fe200000114e7 */
[----:B------:R-:W-:Y:S01]  /*1ac0*/  IMAD.IADD R25, R144, 0x1, -R25 ;  /* 0x0000000190197824 */ /* 0x000fe200078e0a19 */
[C---:B------:R-:W-:Y:S02]  /*1ad0*/  IADD3 R18, P3, R231.reuse, R18, RZ ;  /* 0x00000012e7127210 */ /* 0x040fe40007f7e0ff */
[----:B------:R-:W-:Y:S01]  /*1ae0*/  IADD3 R8, P1, R231, R8, RZ ;  /* 0x00000008e7087210 */ /* 0x000fe20007f3e0ff */
[----:B------:R-:W-:Y:S01]  /*1af0*/  IMAD.X R29, R22, 0x1, R14, P2 ;  /* 0x00000001161d7824 */ /* 0x000fe200010e060e */
[----:B------:R-:W-:-:S02]  /*1b00*/  LEA.HI R14, R17, R12, RZ, 0x3 ;  /* 0x0000000c110e7211 */ /* 0x000fc400078f18ff */
[C---:B------:R-:W-:Y:S01]  /*1b10*/  IADD3.X R19, R22.reuse, R9, RZ, P3, !PT ;  /* 0x0000000916137210 */ /* 0x040fe20001ffe4ff */
[----:B------:R-:W-:Y:S01]  /*1b20*/  IMAD.X R9, R22, 0x1, R15, P1 ;  /* 0x0000000116097824 */ /* 0x000fe200008e060f */
[----:B------:R-:W-:Y:S01]  /*1b30*/  LOP3.LUT R16, R24, 0x38, R231, 0xf8, !PT ;  /* 0x0000003818107812 */ /* 0x000fe200078ef8e7 */
[----:B------:R-:W-:Y:S01]  /*1b40*/  IMAD.SHL.U32 R15, R13, 0x8, RZ ;  /* 0x000000080d0f7824 */ /* 0x000fe200078e00ff */
[----:B------:R-:W-:Y:S01]  /*1b50*/  LOP3.LUT R13, R14, 0xfffffff8, RZ, 0xc0, !PT ;  /* 0xfffffff80e0d7812 */ /* 0x000fe200078ec0ff */
[----:B------:R-:W-:Y:S01]  /*1b60*/  IMAD.WIDE.U32 R28, R2, c[0x0][0x1b8], R28 ;  /* 0x00006e00021c7a25 */ /* 0x000fe200078e001c */
[----:B------:R-:W-:Y:S02]  /*1b70*/  IADD3 R42, P1, R20, R7, RZ ;  /* 0x00000007142a7210 */ /* 0x000fe40007f3e0ff */
[----:B------:R-:W-:Y:S01]  /*1b80*/  LOP3.LUT R16, R16, R11, RZ, 0x3c, !PT ;  /* 0x0000000b10107212 */ /* 0x000fe200078e3cff */
[----:B------:R-:W-:Y:S01]  /*1b90*/  IMAD.IADD R12, R12, 0x1, -R13 ;  /* 0x000000010c0c7824 */ /* 0x000fe200078e0a0d */
[C---:B------:R-:W-:Y:S01]  /*1ba0*/  IADD3.X R3, R21.reuse, R3, RZ, P1, !PT ;  /* 0x0000000315037210 */ /* 0x040fe20000ffe4ff */
[----:B------:R-:W-:Y:S01]  /*1bb0*/  IMAD R11, R4, c[0x0][0x1b8], RZ ;  /* 0x00006e00040b7a24 */ /* 0x000fe200078e02ff */
[----:B------:R-:W-:Y:S01]  /*1bc0*/  SHF.R.S32.HI R4, RZ, 0x1f, R10 ;  /* 0x0000001fff047819 */ /* 0x000fe2000001140a */
[----:B------:R-:W-:Y:S01]  /*1bd0*/  IMAD R7, R21, c[0x0][0x198], RZ ;  /* 0x0000660015077a24 */ /* 0x000fe200078e02ff */
[----:B------:R-:W-:Y:S01]  /*1be0*/  R2P PR, R12, 0x6 ;  /* 0x000000060c007804 */ /* 0x000fe20000000000 */
[----:B------:R-:W-:Y:S01]  /*1bf0*/  IMAD R11, R2, c[0x0][0x1bc], R11 ;  /* 0x00006f00020b7a24 */ /* 0x000fe200078e020b */
[----:B------:R-:W-:Y:S01]  /*1c00*/  ISETP.GE.AND P3, PT, R20, R223, PT ;  /* 0x000000df1400720c */ /* 0x000fe20003f66270 */
[----:B------:R-:W-:Y:S01]  /*1c10*/  IMAD R17, R4, c[0x0][0x1a8], RZ ;  /* 0x00006a0004117a24 */ /* 0x000fe200078e02ff */
[----:B------:R-:W-:Y:S01]  /*1c20*/  LOP3.LUT R230, R16, 0xfffffe00, R15, 0xf8, !PT ;  /* 0xfffffe0010e67812 */ /* 0x000fe200078ef80f */
[C---:B------:R-:W-:Y:S01]  /*1c30*/  IMAD R7, R20.reuse, c[0x0][0x19c], R7 ;  /* 0x0000670014077a24 */ /* 0x040fe200078e0207 */
[----:B------:R-:W-:Y:S01]  /*1c40*/  IADD3 R40, R231, 0x40, RZ ;  /* 0x00000040e7287810 */ /* 0x000fe20007ffe0ff */
[----:B------:R-:W-:Y:S01]  /*1c50*/  IMAD.WIDE.U32 R18, R20, c[0x0][0x198], R18 ;  /* 0x0000660014127a25 */ /* 0x000fe200078e0012 */
[----:B------:R-:W-:-:S02]  /*1c60*/  SHF.L.U32 R230, R230, 0x1, RZ ;  /* 0x00000001e6e67819 */ /* 0x000fc400000006ff */
[----:B------:R-:W-:Y:S01]  /*1c70*/  SEL R5, R5, 0xffffffe0, !P2 ;  /* 0xffffffe005057807 */ /* 0x000fe20005000000 */
[----:B------:R-:W-:Y:S02]  /*1c80*/  IMAD R3, R3, c[0x0][0x1a0], RZ ;  /* 0x0000680003037a24 */ /* 0x000fe400078e02ff */
[----:B------:R-:W-:Y:S02]  /*1c90*/  IMAD.IADD R29, R29, 0x1, R11 ;  /* 0x000000011d1d7824 */ /* 0x000fe400078e020b */
[----:B------:R-:W-:Y:S02]  /*1ca0*/  IMAD R17, R10, c[0x0][0x1ac], R17 ;  /* 0x00006b000a117a24 */ /* 0x000fe400078e0211 */
[----:B------:R-:W-:Y:S01]  /*1cb0*/  IMAD.IADD R133, R19, 0x1, R7 ;  /* 0x0000000113857824 */ /* 0x000fe200078e0207 */
[----:B------:R-:W-:Y:S01]  /*1cc0*/  MOV R7, 0x10 ;  /* 0x0000001000077802 */ /* 0x000fe20000000f00 */
[----:B------:R-:W-:Y:S02]  /*1cd0*/  IMAD R3, R42, c[0x0][0x1a4], R3 ;  /* 0x000069002a037a24 */ /* 0x000fe400078e0203 */
[----:B------:R-:W-:Y:S01]  /*1ce0*/  IMAD.WIDE.U32 R10, R10, c[0x0][0x1a8], R8 ;  /* 0x00006a000a0a7a25 */ /* 0x000fe200078e0008 */
[----:B------:R-:W-:-:S03]  /*1cf0*/  SEL R7, R7, 0xfffffff0, !P1 ;  /* 0xfffffff007077807 */ /* 0x000fc60004800000 */
[----:B------:R-:W-:-:S04]  /*1d00*/  IMAD.WIDE.U32 R42, R42, c[0x0][0x1a0], R28 ;  /* 0x000068002a2a7a25 */ /* 0x000fc800078e001c */
[----:B------:R-:W-:Y:S02]  /*1d10*/  IMAD.MOV.U32 R2, RZ, RZ, R18 ;  /* 0x000000ffff027224 */ /* 0x000fe400078e0012 */
[----:B------:R-:W-:Y:S02]  /*1d20*/  IMAD.IADD R17, R11, 0x1, R17 ;  /* 0x000000010b117824 */ /* 0x000fe400078e0211 */
[----:B------:R-:W-:Y:S01]  /*1d30*/  IMAD.IADD R36, R43, 0x1, R3 ;  /* 0x000000012b247824 */ /* 0x000fe200078e0203 */
[----:B------:R-:W-:Y:S05]  /*1d40*/  @P3 BRA `(.L_x_1463) ;  /* 0x0000016000003947 */ /* 0x000fea0003800000 */
[----:B------:R-:W-:Y:S01]  /*1d50*/  ISETP.GE.AND P3, PT, R231, c[0x0][0x220], PT ;  /* 0x00008800e7007a0c */ /* 0x000fe20003f66270 */
[----:B------:R-:W-:Y:S01]  /*1d60*/  IMAD R3, R27, c[0x0][0x190], RZ ;  /* 0x000064001b037a24 */ /* 0x000fe200078e02ff */
[----:B------:R-:W-:Y:S01]  /*1d70*/  ISETP.GE.AND P2, PT, R40, c[0x0][0x220], PT ;  /* 0x0000880028007a0c */ /* 0x000fe20003f46270 */
[----:B------:R-:W-:Y:S02]  /*1d80*/  IMAD.MOV.U32 R16, RZ, RZ, R10 ;  /* 0x000000ffff107224 */ /* 0x000fe400078e000a */
[----:B------:R-:W-:-:S02]  /*1d90*/  IMAD R3, R26, c[0x0][0x194], R3 ;  /* 0x000065001a037a24 */ /* 0x000fc400078e0203 */
        /* <DEDUP_REMOVED lines=17> */
.L_x_1463:
[----:B------:R-:W-:Y:S05]  /*1eb0*/  BSYNC B0 ;  /* 0x0000000000007941 */ /* 0x000fea0003800000 */
.L_x_1462:
[----:B------:R-:W-:Y:S01]  /*1ec0*/  IADD3 R23, R20, 0x10, RZ ;  /* 0x0000001014177810 */ /* 0x000fe20007ffe0ff */
        /* <DEDUP_REMOVED lines=12> */
[----:B-1----:R-:W-:Y:S01]  /*1f90*/  @!P2 LEA R18, P3, R8, c[0x0][0x160], 0x1 ;  /* 0x000058000812aa11 */ /* 0x002fe200078608ff */
        /* <DEDUP_REMOVED lines=15> */
.L_x_1465:
[----:B------:R-:W-:Y:S05]  /*2090*/  BSYNC B0 ;  /* 0x0000000000007941 */ /* 0x000fea0003800000 */
.L_x_1464:
[----:B------:R-:W-:Y:S01]  /*20a0*/  IADD3 R9, R20, 0x20, RZ ;  /* 0x0000002014097810 */ /* 0x000fe20007ffe0ff */
[----:B------:R-:W-:Y:S03]  /*20b0*/  BSSY B0, `(.L_x_1466) ;  /* 0x000001c000007945 */ /* 0x000fe60003800000 */
[----:B------:R-:W-:-:S13]  /*20c0*/  ISETP.GE.AND P1, PT, R9, R223, PT ;  /* 0x000000df0900720c */ /* 0x000fda0003f26270 */
[----:B------:R-:W-:Y:S05]  /*20d0*/  @P1 BRA `(.L_x_1467) ;  /* 0x0000019000001947 */ /* 0x000fea0003800000 */
[----:B------:R-:W-:Y:S01]  /*20e0*/  IADD3 R4, P1, R26, 0x20, RZ ;  /* 0x000000201a047810 */ /* 0x000fe20007f3e0ff */
[----:B-1----:R-:W-:Y:S01]  /*20f0*/  IMAD.MOV.U32 R18, RZ, RZ, R10 ;  /* 0x000000ffff127224 */ /* 0x002fe200078e000a */
        /* <DEDUP_REMOVED lines=23> */
.L_x_1467:
[----:B------:R-:W-:Y:S05]  /*2270*/  BSYNC B0 ;  /* 0x0000000000007941 */ /* 0x000fea0003800000 */
.L_x_1466:
[----:B-1----:R-:W-:Y:S01]  /*2280*/  IADD3 R19, R20, 0x30, RZ ;  /* 0x0000003014137810 */ /* 0x002fe20007ffe0ff */
        /* <DEDUP_REMOVED lines=27> */
.L_x_1469:
[----:B------:R-:W-:Y:S05]  /*2440*/  BSYNC B0 ;  /* 0x0000000000007941 */ /* 0x000fea0003800000 */
.L_x_1468:
        /* <DEDUP_REMOVED lines=23> */
.L_x_1471:
[----:B------:R-:W-:Y:S05]  /*25c0*/  BSYNC B0 ;  /* 0x0000000000007941 */ /* 0x000fea0003800000 */
.L_x_1470:
[----:B------:R-:W-:Y:S01]  /*25d0*/  ISETP.GE.AND P1, PT, R23, R8, PT ;  /* 0x000000081700720c */ /* 0x000fe20003f26270 */
[----:B------:R-:W-:Y:S01]  /*25e0*/  IMAD.MOV.U32 R4, RZ, RZ, c[0x0][0x198] ;  /* 0x00006600ff047624 */ /* 0x000fe200078e00ff */
[----:B------:R-:W-:Y:S03]  /*25f0*/  BSSY B0, `(.L_x_1472) ;  /* 0x0000017000007945 */ /* 0x000fe60003800000 */
[C---:B------:R-:W-:Y:S01]  /*2600*/  IMAD.SHL.U32 R226, R4.reuse, 0x10, RZ ;  /* 0x0000001004e27824 */ /* 0x040fe200078e00ff */
[----:B------:R-:W-:-:S07]  /*2610*/  SHF.L.U64.HI R225, R4, R227, c[0x0][0x19c] ;  /* 0x0000670004e17619 */ /* 0x000fce00000102e3 */
[----:B------:R-:W-:Y:S05]  /*2620*/  @P1 BRA `(.L_x_1473) ;  /* 0x0000013000001947 */ /* 0x000fea0003800000 */
[----:B------:R-:W-:Y:S02]  /*2630*/  ISETP.GE.AND P2, PT, R231, c[0x0][0x220], PT ;  /* 0x00008800e7007a0c */ /* 0x000fe40003f46270 */
[----:B--2---:R-:W-:Y:S02]  /*2640*/  IADD3 R11, P3, R226, R2, RZ ;  /* 0x00000002e20b7210 */ /* 0x004fe40007f7e0ff */
[----:B------:R-:W-:-:S03]  /*2650*/  ISETP.GE.AND P1, PT, R40, c[0x0][0x220], PT ;  /* 0x0000880028007a0c */ /* 0x000fc60003f26270 */
[----:B------:R-:W-:-:S06]  /*2660*/  IMAD.X R10, R225, 0x1, R133, P3 ;  /* 0x00000001e10a7824 */ /* 0x000fcc00018e0685 */
[C---:B-1----:R-:W-:Y:S01]  /*2670*/  @!P2 LEA R16, P3, R11.reuse, c[0x0][0x168], 0x1 ;  /* 0x00005a000b10aa11 */ /* 0x042fe200078608ff */
        /* <DEDUP_REMOVED lines=14> */
.L_x_1473:
[----:B------:R-:W-:Y:S05]  /*2760*/  BSYNC B0 ;  /* 0x0000000000007941 */ /* 0x000fea0003800000 */
.L_x_1472:
[----:B------:R-:W-:Y:S01]  /*2770*/  ISETP.GE.AND P1, PT, R9, R8, PT ;  /* 0x000000080900720c */ /* 0x000fe20003f26270 */
[----:B------:R-:W-:-:S12]  /*2780*/  BSSY B0, `(.L_x_1474) ;  /* 0x0000016000007945 */ /* 0x000fd80003800000 */
[----:B------:R-:W-:Y:S05]  /*2790*/  @P1 BRA `(.L_x_1475) ;  /* 0x0000014000001947 */ /* 0x000fea0003800000 */
[----:B------:R-:W-:Y:S01]  /*27a0*/  ISETP.GE.AND P2, PT, R231, c[0x0][0x220], PT ;  /* 0x00008800e7007a0c */ /* 0x000fe20003f46270 */
[----:B--2---:R-:W-:Y:S01]  /*27b0*/  IMAD.MOV.U32 R10, RZ, RZ, c[0x0][0x19c] ;  /* 0x00006700ff0a7624 */ /* 0x004fe200078e00ff */
[----:B------:R-:W-:Y:S02]  /*27c0*/  LEA R11, P3, R4, R2, 0x5 ;  /* 0x00000002040b7211 */ /* 0x000fe400078628ff */
[----:B------:R-:W-:Y:S02]  /*27d0*/  ISETP.GE.AND P1, PT, R40, c[0x0][0x220], PT ;  /* 0x0000880028007a0c */ /* 0x000fe40003f26270 */
[----:B------:R-:W-:-:S07]  /*27e0*/  LEA.HI.X R10, R4, R133, R10, 0x5, P3 ;  /* 0x00000085040a7211 */ /* 0x000fce00018f2c0a */
        /* <DEDUP_REMOVED lines=15> */
.L_x_1475:
[----:B------:R-:W-:Y:S05]  /*28e0*/  BSYNC B0 ;  /* 0x0000000000007941 */ /* 0x000fea0003800000 */
.L_x_1474:
[----:B------:R-:W-:Y:S01]  /*28f0*/  ISETP.GE.AND P1, PT, R19, R8, PT ;  /* 0x000000081300720c */ /* 0x000fe20003f26270 */
[----:B------:R-:W-:-:S12]  /*2900*/  BSSY B0, `(.L_x_1476) ;  /* 0x0000018000007945 */ /* 0x000fd80003800000 */
[----:B------:R-:W-:Y:S05]  /*2910*/  @P1 BRA `(.L_x_1477) ;  /* 0x0000016000001947 */ /* 0x000fea0003800000 */
[----:B------:R-:W-:Y:S01]  /*2920*/  ISETP.GE.AND P2, PT, R231, c[0x0][0x220], PT ;  /* 0x00008800e7007a0c */ /* 0x000fe20003f46270 */
[----:B------:R-:W-:Y:S01]  /*2930*/  IMAD.MOV.U32 R132, RZ, RZ, R2 ;  /* 0x000000ffff847224 */ /* 0x000fe200078e0002 */
[----:B------:R-:W-:Y:S01]  /*2940*/  ULDC UR4, c[0x0][0x19c] ;  /* 0x0000670000047ab9 */ /* 0x000fe20000000800 */
[----:B------:R-:W-:Y:S01]  /*2950*/  ISETP.GE.AND P1, PT, R40, c[0x0][0x220], PT ;  /* 0x0000880028007a0c */ /* 0x000fe20003f26270 */
[----:B------:R-:W-:Y:S01]  /*2960*/  UIMAD UR4, UR4, 0x30, URZ ;  /* 0x00000030040478a4 */ /* 0x000fe2000f8e023f */
[----:B------:R-:W-:-:S05]  /*2970*/  IMAD.WIDE.U32 R26, R4, 0x30, R132 ;  /* 0x00000030041a7825 */ /* 0x000fca00078e0084 */
[----:B--2---:R-:W-:-:S03]  /*2980*/  IADD3 R10, R27, UR4, RZ ;  /* 0x000000041b0a7c10 */ /* 0x004fc6000fffe0ff */
        /* <DEDUP_REMOVED lines=15> */
.L_x_1477:
[----:B------:R-:W-:Y:S05]  /*2a80*/  BSYNC B0 ;  /* 0x0000000000007941 */ /* 0x000fea0003800000 */
.L_x_1476:
[----:B-1----:R-:W-:Y:S01]  /*2a90*/  IADD3 R17, R20, 0x40, RZ ;  /* 0x0000004014117810 */ /* 0x002fe20007ffe0ff */
[----:B------:R-:W-:Y:S03]  /*2aa0*/  BSSY B0, `(.L_x_1478) ;  /* 0x0000017000007945 */ /* 0x000fe60003800000 */
[----:B------:R-:W-:-:S13]  /*2ab0*/  ISETP.GE.AND P1, PT, R17, R8, PT ;  /* 0x000000081100720c */ /* 0x000fda0003f26270 */
[----:B------:R-:W-:Y:S05]  /*2ac0*/  @P1 BRA `(.L_x_1479) ;  /* 0x0000014000001947 */ /* 0x000fea0003800000 */
[----:B------:R-:W-:Y:S01]  /*2ad0*/  ISETP.GE.AND P2, PT, R231, c[0x0][0x220], PT ;  /* 0x00008800e7007a0c */ /* 0x000fe20003f46270 */
[----:B--2---:R-:W-:Y:S01]  /*2ae0*/  IMAD.MOV.U32 R10, RZ, RZ, c[0x0][0x19c] ;  /* 0x00006700ff0a7624 */ /* 0x004fe200078e00ff */
        /* <DEDUP_REMOVED lines=18> */
.L_x_1479:
[----:B------:R-:W-:Y:S05]  /*2c10*/  BSYNC B0 ;  /* 0x0000000000007941 */ /* 0x000fea0003800000 */
.L_x_1478:
[----:B------:R-:W-:Y:S01]  /*2c20*/  IADD3 R15, R20, 0x50, RZ ;  /* 0x00000050140f7810 */ /* 0x000fe20007ffe0ff */
[----:B------:R-:W-:Y:S03]  /*2c30*/  BSSY B0, `(.L_x_1480) ;  /* 0x0000019000007945 */ /* 0x000fe60003800000 */
[----:B------:R-:W-:-:S13]  /*2c40*/  ISETP.GE.AND P1, PT, R15, R8, PT ;  /* 0x000000080f00720c */ /* 0x000fda0003f26270 */
        /* <DEDUP_REMOVED lines=23> */
.L_x_1481:
[----:B------:R-:W-:Y:S05]  /*2dc0*/  BSYNC B0 ;  /* 0x0000000000007941 */ /* 0x000fea0003800000 */
.L_x_1480:
        /* <DEDUP_REMOVED lines=26> */
.L_x_1483:
[----:B------:R-:W-:Y:S05]  /*2f70*/  BSYNC B0 ;  /* 0x0000000000007941 */ /* 0x000fea0003800000 */
.L_x_1482:
[----:B--2---:R-:W-:Y:S01]  /*2f80*/  IADD3 R11, R20, 0x70, RZ ;  /* 0x00000070140b7810 */ /* 0x004fe20007ffe0ff */
        /* <DEDUP_REMOVED lines=9> */
[----:B------:R-:W-:-:S03]  /*3020*/  IADD3 R10, R29, UR4, RZ ;  /* 0x000000041d0a7c10 */ /* 0x000fc6000fffe0ff */
        /* <DEDUP_REMOVED lines=15> */
.L_x_1485:
[----:B------:R-:W-:Y:S05]  /*3120*/  BSYNC B0 ;  /* 0x0000000000007941 */ /* 0x000fea0003800000 */
.L_x_1484:
[----:B------:R-:W0:Y:S01]  /*3130*/  LDGDEPBAR ;  /* 0x00000000000079af */ /* 0x000e220000000000 */
[----:B------:R-:W-:Y:S01]  /*3140*/  ISETP.GE.AND P2, PT, R20, R8, PT ;  /* 0x000000081400720c */ /* 0x000fe20003f46270 */
[----:B------:R-:W-:Y:S01]  /*3150*/  IMAD.SHL.U32 R144, R144, 0x2, RZ ;  /* 0x0000000290907824 */ /* 0x000fe200078e00ff */
[----:B------:R-:W-:Y:S01]  /*3160*/  SHF.R.S32.HI R132, RZ, 0x1f, R25 ;  /* 0x0000001fff847819 */ /* 0x000fe20000011419 */
[----:B------:R-:W-:Y:S01]  /*3170*/  BSSY B0, `(.L_x_1486) ;  /* 0x0000018000007945 */ /* 0x000fe20003800000 */
[----:B------:R-:W-:Y:S02]  /*3180*/  LEA R172, P1, R42, c[0x0][0x170], 0x1 ;  /* 0x00005c002aac7a11 */ /* 0x000fe400078208ff */
[----:B------:R-:W-:Y:S02]  /*3190*/  LEA.HI R132, R132, R25, RZ, 0x2 ;  /* 0x0000001984847211 */ /* 0x000fe400078f10ff */
[----:B------:R-:W-:Y:S02]  /*31a0*/  LOP3.LUT R144, R144, 0x6, RZ, 0xc0, !PT ;  /* 0x0000000690907812 */ /* 0x000fe400078ec0ff */
[----:B------:R-:W-:-:S02]  /*31b0*/  LEA.HI.X R173, R42, c[0x0][0x174], R36, 0x1, P1 ;  /* 0x00005d002aad7a11 */ /* 0x000fc400008f0c24 */
[----:B------:R-:W-:Y:S01]  /*31c0*/  SHF.R.S32.HI R132, RZ, 0x2, R132 ;  /* 0x00000002ff847819 */ /* 0x000fe20000011484 */
[----:B------:R-:W-:-:S04]  /*31d0*/  DEPBAR.LE SB0, 0x0 ;  /* 0x000080000000791a */ /* 0x000fc80000000000 */
[----:B------:R-:W-:Y:S06]  /*31e0*/  BAR.SYNC.DEFER_BLOCKING 0x0 ;  /* 0x0000000000007b1d */ /* 0x000fec0000010000 */
[----:B------:R2:W-:Y:S04]  /*31f0*/  @P2 STS.128 [R230+0xc000], RZ ;  /* 0x00c000ffe6002388 */ /* 0x0005e80000000c00 */
[----:B------:R2:W-:Y:S01]  /*3200*/  @P2 STS.128 [R230+0x10000], RZ ;  /* 0x010000ffe6002388 */ /* 0x0005e20000000c00 */
        /* <DEDUP_REMOVED lines=14> */
.L_x_1487:
[----:B------:R-:W-:Y:S05]  /*32f0*/  BSYNC B0 ;  /* 0x0000000000007941 */ /* 0x000fea0003800000 */
.L_x_1486:
        /* <DEDUP_REMOVED lines=25> */
.L_x_1489:
[----:B------:R-:W-:Y:S05]  /*3490*/  BSYNC B0 ;  /* 0x0000000000007941 */ /* 0x000fea0003800000 */
.L_x_1488:
        /* <DEDUP_REMOVED lines=25> */
.L_x_1491:
[----:B------:R-:W-:Y:S05]  /*3630*/  BSYNC B0 ;  /* 0x0000000000007941 */ /* 0x000fea0003800000 */
.L_x_1490:
        /* <DEDUP_REMOVED lines=26> */
.L_x_1493:
[----:B------:R-:W-:Y:S05]  /*37e0*/  BSYNC B0 ;  /* 0x0000000000007941 */ /* 0x000fea0003800000 */
.L_x_1492:
        /* <DEDUP_REMOVED lines=25> */
.L_x_1495:
[----:B------:R-:W-:Y:S05]  /*3980*/  BSYNC B0 ;  /* 0x0000000000007941 */ /* 0x000fea0003800000 */
.L_x_1494:
        /* <DEDUP_REMOVED lines=26> */
.L_x_1497:
[----:B------:R-:W-:Y:S05]  /*3b30*/  BSYNC B0 ;  /* 0x0000000000007941 */ /* 0x000fea0003800000 */
.L_x_1496:
        /* <DEDUP_REMOVED lines=26> */
.L_x_1499:
[----:B------:R-:W-:Y:S05]  /*3ce0*/  BSYNC B0 ;  /* 0x0000000000007941 */ /* 0x000fea0003800000 */
.L_x_1498:
        /* <DEDUP_REMOVED lines=19> */
[----:B------:R-:W-:Y:S01]  /*3e20*/  IMAD.WIDE.U32 R8, R38, 0xe0, R172 ;  /* 0x000000e026087825 */ /* 0x000fe200078e00ac */
[----:B------:R-:W-:-:S06]  /*3e30*/  UIMAD UR4, UR4, 0xe0, URZ ;  /* 0x000000e0040478a4 */ /* 0x000fcc000f8e023f */
[----:B------:R-:W-:-:S05]  /*3e40*/  IADD3 R9, R9, UR4, RZ ;  /* 0x0000000409097c10 */ /* 0x000fca000fffe0ff */
[----:B------:R-:W-:Y:S01]  /*3e50*/  @!PT LDS RZ, [RZ] ;  /* 0x00000000fffff984 */ /* 0x000fe20000000800 */
[----:B------:R-:W-:Y:S01]  /*3e60*/  @!PT LDS RZ, [RZ] ;  /* 0x00000000fffff984 */ /* 0x000fe20000000800 */
[----:B------:R-:W-:Y:S01]  /*3e70*/  @!PT LDS RZ, [RZ] ;  /* 0x00000000fffff984 */ /* 0x000fe20000000800 */
[----:B------:R1:W-:Y:S02]  /*3e80*/  LDGSTS.E.BYPASS.LTC128B.128 [R230+0x13800], [R8.64+0x80] ;  /* 0x1380008008e67fae */ /* 0x0003e4000b901d4e */
.L_x_1501:
[----:B------:R-:W-:Y:S05]  /*3e90*/  BSYNC B0 ;  /* 0x0000000000007941 */ /* 0x000fea0003800000 */
.L_x_1500:
[----:B------:R-:W-:Y:S01]  /*3ea0*/  LEA.HI R221, R6, R6, RZ, 0x1 ;  /* 0x0000000606dd7211 */ /* 0x000fe200078f08ff */
[----:B------:R-:W-:Y:S01]  /*3eb0*/  IMAD.SHL.U32 R12, R12, 0x40, RZ ;  /* 0x000000400c0c7824 */ /* 0x000fe200078e00ff */
[C---:B------:R-:W-:Y:S01]  /*3ec0*/  R2P PR, R0.reuse, 0x6 ;  /* 0x0000000600007804 */ /* 0x040fe20000000000 */
[----:B-1----:R-:W-:Y:S01]  /*3ed0*/  IMAD.SHL.U32 R8, R0, 0x40, RZ ;  /* 0x0000004000087824 */ /* 0x002fe200078e00ff */
[----:B------:R-:W-:Y:S01]  /*3ee0*/  LOP3.LUT R221, R221, 0xfffffffe, RZ, 0xc0, !PT ;  /* 0xfffffffedddd7812 */ /* 0x000fe200078ec0ff */
[----:B------:R-:W-:Y:S01]  /*3ef0*/  IMAD.SHL.U32 R20, R20, 0x8, RZ ;  /* 0x0000000814147824 */ /* 0x000fe200078e00ff */
[----:B------:R-:W-:Y:S01]  /*3f00*/  LOP3.LUT R11, R12, 0x1c0, RZ, 0xc0, !PT ;  /* 0x000001c00c0b7812 */ /* 0x000fe200078ec0ff */
[----:B------:R-:W-:Y:S01]  /*3f10*/  IMAD.SHL.U32 R41, R14, 0x40, RZ ;  /* 0x000000400e297824 */ /* 0x000fe200078e00ff */
[----:B------:R-:W-:Y:S01]  /*3f20*/  LOP3.LUT R9, R8, 0x1c0, RZ, 0xc0, !PT ;  /* 0x000001c008097812 */ /* 0x000fe200078ec0ff */
[----:B------:R-:W-:Y:S01]  /*3f30*/  IMAD.IADD R221, R6, 0x1, -R221 ;  /* 0x0000000106dd7824 */ /* 0x000fe200078e0add */
[----:B------:R-:W0:Y:S01]  /*3f40*/  LDGDEPBAR ;  /* 0x00000000000079af */ /* 0x000e220000000000 */
[----:B------:R-:W-:Y:S01]  /*3f50*/  IMAD R135, R146, 0x10, R135 ;  /* 0x0000001092877824 */ /* 0x000fe200078e0287 */
[----:B------:R-:W-:Y:S01]  /*3f60*/  LOP3.LUT R20, R9, 0x8, R20, 0xf8, !PT ;  /* 0x0000000809147812 */ /* 0x000fe200078ef814 */
[----:B------:R-:W-:Y:S01]  /*3f70*/  IMAD.SHL.U32 R6, R221, 0x8, RZ ;  /* 0x00000008dd067824 */ /* 0x000fe200078e00ff */
[----:B------:R-:W-:-:S02]  /*3f80*/  LOP3.LUT R41, R41, 0xfffffe00, RZ, 0xc0, !PT ;  /* 0xfffffe0029297812 */ /* 0x000fc400078ec0ff */
[----:B------:R-:W-:Y:S02]  /*3f90*/  SHF.R.U32.HI R9, RZ, 0x3, R9 ;  /* 0x00000003ff097819 */ /* 0x000fe40000011609 */
[----:B------:R-:W-:Y:S02]  /*3fa0*/  LOP3.LUT R6, R11, 0x8, R6, 0xf8, !PT ;  /* 0x000000080b067812 */ /* 0x000fe400078ef806 */
[----:B------:R-:W-:Y:S02]  /*3fb0*/  SHF.R.U32.HI R11, RZ, 0x3, R11 ;  /* 0x00000003ff0b7819 */ /* 0x000fe4000001160b */
[----:B------:R-:W-:Y:S01]  /*3fc0*/  LOP3.LUT R20, R20, R9, RZ, 0x3c, !PT ;  /* 0x0000000914147212 */ /* 0x000fe200078e3cff */
[----:B------:R-:W-:Y:S01]  /*3fd0*/  IMAD R9, R146, 0x400, R41 ;  /* 0x0000040092097824 */ /* 0x000fe200078e0229 */
[----:B------:R-:W-:Y:S02]  /*3fe0*/  LOP3.LUT R6, R6, R11, RZ, 0x3c, !PT ;  /* 0x0000000b06067212 */ /* 0x000fe400078e3cff */
[----:B------:R-:W-:Y:S01]  /*3ff0*/  IADD3 R135, R135, 0x1, R132 ;  /* 0x0000000187877810 */ /* 0x000fe20007ffe084 */
[----:B------:R-:W-:-:S02]  /*4000*/  IMAD R221, R221, 0x200, R20 ;  /* 0x00000200dddd7824 */ /* 0x000fc400078e0214 */
[----:B------:R-:W-:Y:S01]  /*4010*/  IMAD.IADD R222, R6, 0x1, R9 ;  /* 0x0000000106de7824 */ /* 0x000fe200078e0209 */
[----:B------:R-:W-:Y:S01]  /*4020*/  IADD3 R135, R134, R135, -R148 ;  /* 0x0000008786877210 */ /* 0x000fe20007ffe894 */
[----:B------:R-:W-:Y:S02]  /*4030*/  IMAD.SHL.U32 R221, R221, 0x2, RZ ;  /* 0x00000002dddd7824 */ /* 0x000fe400078e00ff */
[----:B------:R-:W-:Y:S01]  /*4040*/  IMAD.SHL.U32 R222, R222, 0x2, RZ ;  /* 0x00000002dede7824 */ /* 0x000fe200078e00ff */
[----:B------:R-:W-:Y:S02]  /*4050*/  IADD3 R135, R135, c[0x0][0x2e8], RZ ;  /* 0x0000ba0087877a10 */ /* 0x000fe40007ffe0ff */
[----:B------:R-:W-:Y:S01]  /*4060*/  LDSM.16.M88.4 R64, [R221+0x4000] ;  /* 0x00400000dd40783b */ /* 0x000fe20000000200 */
[----:B------:R-:W-:Y:S01]  /*4070*/  IADD3 R0, R221, 0x4000, RZ ;  /* 0x00004000dd007810 */ /* 0x000fe20007ffe0ff */
[----:B------:R-:W-:Y:S01]  /*4080*/  IMAD R220, R7, 0x2, R222 ;  /* 0x0000000207dc7824 */ /* 0x000fe200078e02de */
[----:B------:R-:W-:Y:S01]  /*4090*/  IADD3 R219, R221, 0x4020, RZ ;  /* 0x00004020dddb7810 */ /* 0x000fe20007ffe0ff */
[----:B------:R-:W1:Y:S01]  /*40a0*/  LDSM.16.M88.4 R100, [R222] ;  /* 0x00000000de64783b */ /* 0x000e620000000200 */
[----:B------:R-:W-:Y:S01]  /*40b0*/  @P1 IADD3 R219, R0, -0x20, RZ ;  /* 0xffffffe000db1810 */ /* 0x000fe20007ffe0ff */
[----:B------:R-:W-:-:S02]  /*40c0*/  IMAD.MOV.U32 R0, RZ, RZ, 0x40 ;  /* 0x00000040ff007424 */ /* 0x000fc400078e00ff */
[----:B------:R-:W5:Y:S01]  /*40d0*/  LDSM.16.M88.4 R56, [R221+0x4800] ;  /* 0x00480000dd38783b */ /* 0x000f620000000200 */
[----:B------:R-:W-:Y:S01]  /*40e0*/  IMAD R218, R5, 0x2, R222 ;  /* 0x0000000205da7824 */ /* 0x000fe200078e02de */
[----:B------:R-:W-:Y:S01]  /*40f0*/  IADD3 R211, R219, 0x800, RZ ;  /* 0x00000800dbd37810 */ /* 0x000fe20007ffe0ff */
[----:B------:R-:W-:Y:S01]  /*4100*/  IMAD R217, R5, 0x2, R220 ;  /* 0x0000000205d97824 */ /* 0x000fe200078e02dc */
[----:B------:R-:W2:Y:S01]  /*4110*/  LDSM.16.M88.4 R48, [R221+0x5000] ;  /* 0x00500000dd30783b */ /* 0x000ea20000000200 */
[----:B------:R-:W-:Y:S02]  /*4120*/  SEL R0, R0, 0xffffffc0, !P2 ;  /* 0xffffffc000007807 */ /* 0x000fe40005000000 */
[C---:B------:R-:W-:Y:S01]  /*4130*/  IADD3 R210, R219.reuse, 0x1000, RZ ;  /* 0x00001000dbd27810 */ /* 0x040fe20007ffe0ff */
[----:B------:R-:W3:Y:S01]  /*4140*/  LDSM.16.M88.4 R32, [R221+0x5800] ;  /* 0x00580000dd20783b */ /* 0x000ee20000000200 */
[----:B------:R-:W-:Y:S01]  /*4150*/  IADD3 R209, R219, 0x1800, RZ ;  /* 0x00001800dbd17810 */ /* 0x000fe20007ffe0ff */
[----:B------:R-:W-:Y:S01]  /*4160*/  IMAD.IADD R215, R221, 0x1, R0 ;  /* 0x00000001ddd77824 */ /* 0x000fe200078e0200 */
[C---:B------:R-:W-:Y:S01]  /*4170*/  IADD3 R208, R219.reuse, 0x2000, RZ ;  /* 0x00002000dbd07810 */ /* 0x040fe20007ffe0ff */
[----:B------:R-:W4:Y:S01]  /*4180*/  LDSM.16.M88.4 R24, [R221+0x6000] ;  /* 0x00600000dd18783b */ /* 0x000f220000000200 */
[----:B------:R-:W-:Y:S01]  /*4190*/  IMAD.IADD R204, R0, 0x1, R219 ;  /* 0x0000000100cc7824 */ /* 0x000fe200078e02db */
[----:B------:R-:W-:Y:S01]  /*41a0*/  IADD3 R207, R219, 0x2800, RZ ;  /* 0x00002800dbcf7810 */ /* 0x000fe20007ffe0ff */
[----:B------:R-:W-:Y:S01]  /*41b0*/  IMAD.IADD R0, R3, 0x1, R144 ;  /* 0x0000000103007824 */ /* 0x000fe200078e0290 */
[----:B------:R-:W2:Y:S01]  /*41c0*/  LDSM.16.M88.4 R116, [R221+0x6800] ;  /* 0x00680000dd74783b */ /* 0x000ea20000000200 */
[----:B------:R-:W-:-:S02]  /*41d0*/  IADD3 R206, R219, 0x3000, RZ ;  /* 0x00003000dbce7810 */ /* 0x000fc40007ffe0ff */
[C---:B------:R-:W-:Y:S01]  /*41e0*/  IADD3 R205, R219.reuse, 0x3800, RZ ;  /* 0x00003800dbcd7810 */ /* 0x040fe20007ffe0ff */
[----:B------:R-:W2:Y:S01]  /*41f0*/  LDSM.16.M88.4 R108, [R221+0x7000] ;  /* 0x00700000dd6c783b */ /* 0x000ea20000000200 */
[C---:B------:R-:W-:Y:S02]  /*4200*/  IADD3 R203, R219.reuse, 0x4000, RZ ;  /* 0x00004000dbcb7810 */ /* 0x040fe40007ffe0ff */
[C---:B------:R-:W-:Y:S01]  /*4210*/  IADD3 R202, R219.reuse, 0x4800, RZ ;  /* 0x00004800dbca7810 */ /* 0x040fe20007ffe0ff */
[----:B------:R-:W2:Y:S01]  /*4220*/  LDSM.16.M88.4 R72, [R221+0x7800] ;  /* 0x00780000dd48783b */ /* 0x000ea20000000200 */
[C---:B------:R-:W-:Y:S02]  /*4230*/  IADD3 R201, R219.reuse, 0x5000, RZ ;  /* 0x00005000dbc97810 */ /* 0x040fe40007ffe0ff */
[C---:B------:R-:W-:Y:S01]  /*4240*/  IADD3 R200, R219.reuse, 0x5800, RZ ;  /* 0x00005800dbc87810 */ /* 0x040fe20007ffe0ff */
[----:B------:R-:W-:Y:S01]  /*4250*/  LDSM.16.M88.4 R20, [R219] ;  /* 0x00000000db14783b */ /* 0x000fe20000000200 */
[----:B------:R-:W-:-:S02]  /*4260*/  IADD3 R199, R219, 0x6000, RZ ;  /* 0x00006000dbc77810 */ /* 0x000fc40007ffe0ff */
[C---:B------:R-:W-:Y:S01]  /*4270*/  IADD3 R198, R219.reuse, 0x6800, RZ ;  /* 0x00006800dbc67810 */ /* 0x040fe20007ffe0ff */
[----:B------:R-:W3:Y:S01]  /*4280*/  LDSM.16.M88.4 R8, [R220] ;  /* 0x00000000dc08783b */ /* 0x000ee20000000200 */
[C---:B------:R-:W-:Y:S02]  /*4290*/  IADD3 R197, R219.reuse, 0x7000, RZ ;  /* 0x00007000dbc57810 */ /* 0x040fe40007ffe0ff */
[----:B------:R-:W-:Y:S01]  /*42a0*/  IADD3 R196, R219, 0x7800, RZ ;  /* 0x00007800dbc47810 */ /* 0x000fe20007ffe0ff */
[----:B------:R-:W3:Y:S01]  /*42b0*/  LDSM.16.M88.4 R16, [R219+0x800] ;  /* 0x00080000db10783b */ /* 0x000ee20000000200 */
[C---:B-1----:R-:W-:Y:S03]  /*42c0*/  HMMA.16816.F32 R68, R100.reuse, R64, RZ ;  /* 0x000000406444723c */ /* 0x042fe600000018ff */
[----:B------:R-:W1:Y:S04]  /*42d0*/  LDSM.16.M88.4 R12, [R219+0x1000] ;  /* 0x00100000db0c783b */ /* 0x000e680000000200 */
[----:B------:R-:W1:Y:S01]  /*42e0*/  LDSM.16.M88.4 R80, [R219+0x1800] ;  /* 0x00180000db50783b */ /* 0x000e620000000200 */
[C---:B-----5:R-:W-:Y:S03]  /*42f0*/  HMMA.16816.F32 R60, R100.reuse, R56, RZ ;  /* 0x00000038643c723c */ /* 0x060fe600000018ff */
[----:B------:R-:W5:Y:S04]  /*4300*/  LDSM.16.M88.4 R76, [R219+0x2000] ;  /* 0x00200000db4c783b */ /* 0x000f680000000200 */
[----:B------:R-:W-:Y:S01]  /*4310*/  LDSM.16.M88.4 R92, [R218] ;  /* 0x00000000da5c783b */ /* 0x000fe20000000200 */
[C---:B------:R-:W-:Y:S03]  /*4320*/  HMMA.16816.F32 R64, R100.reuse, R66, RZ ;  /* 0x000000426440723c */ /* 0x040fe600000018ff */
        /* <DEDUP_REMOVED lines=8> */
[C---:B------:R-:W-:Y:S03]  /*43b0*/  HMMA.16816.F32 R48, R100.reuse, R50, RZ ;  /* 0x000000326430723c */ /* 0x040fe600000018ff */
[----:B------:R-:W-:Y:S05]  /*43c0*/  LDSM.16.M88.4 R136, [R219+0x6800] ;  /* 0x00680000db88783b */ /* 0x000fea0000000200 */
[C---:B---3--:R-:W-:Y:S08]  /*43d0*/  HMMA.16816.F32 R44, R100.reuse, R32, RZ ;  /* 0x00000020642c723c */ /* 0x048ff000000018ff */
        /* <DEDUP_REMOVED lines=9> */
[----:B------:R-:W2:Y:S07]  /*4470*/  LDSM.16.M88.4 R72, [R219+0x2800] ;  /* 0x00280000db48783b */ /* 0x000eae0000000200 */
[C---:B------:R-:W-:Y:S08]  /*4480*/  HMMA.16816.F32 R68, R8.reuse, R20, R68 ;  /* 0x000000140844723c */ /* 0x040ff00000001844 */
        /* <DEDUP_REMOVED lines=13> */
[----:B------:R-:W-:Y:S07]  /*4560*/  LDSM.16.M88.4 R76, [R204] ;  /* 0x00000000cc4c783b */ /* 0x000fee0000000200 */
[C---:B--2---:R-:W-:Y:S08]  /*4570*/  HMMA.16816.F32 R120, R8.reuse, R72, R120 ;  /* 0x000000480878723c */ /* 0x044ff00000001878 */
[C---:B------:R-:W-:Y:S01]  /*4580*/  HMMA.16816.F32 R116, R8.reuse, R74, R116 ;  /* 0x0000004a0874723c */ /* 0x040fe20000001874 */
[----:B------:R-:W-:Y:S07]  /*4590*/  LDSM.16.M88.4 R72, [R215+0x6800] ;  /* 0x00680000d748783b */ /* 0x000fee0000000200 */
[C---:B---3--:R-:W-:Y:S08]  /*45a0*/  HMMA.16816.F32 R112, R8.reuse, R20, R112 ;  /* 0x000000140870723c */ /* 0x048ff00000001870 */
[C---:B------:R-:W-:Y:S01]  /*45b0*/  HMMA.16816.F32 R108, R8.reuse, R22, R108 ;  /* 0x00000016086c723c */ /* 0x040fe2000000186c */
[----:B------:R-:W-:Y:S07]  /*45c0*/  LDSM.16.M88.4 R20, [R217] ;  /* 0x00000000d914783b */ /* 0x000fee0000000200 */
[C---:B----4-:R-:W-:Y:S08]  /*45d0*/  HMMA.16816.F32 R104, R8.reuse, R16, R104 ;  /* 0x000000100868723c */ /* 0x050ff00000001868 */
[----:B------:R-:W-:Y:S01]  /*45e0*/  HMMA.16816.F32 R100, R8, R18, R100 ;  /* 0x000000120864723c */ /* 0x000fe20000001864 */
[----:B------:R-:W2:Y:S04]  /*45f0*/  LDSM.16.M88.4 R8, [R215+0x7000] ;  /* 0x00700000d708783b */ /* 0x000ea80000000200 */
[----:B------:R-:W-:Y:S03]  /*4600*/  LDSM.16.M88.4 R16, [R204+0x1000] ;  /* 0x00100000cc10783b */ /* 0x000fe60000000200 */
[C---:B-1----:R-:W-:Y:S08]  /*4610*/  HMMA.16816.F32 R68, R92.reuse, R12, R68 ;  /* 0x0000000c5c44723c */ /* 0x042ff00000001844 */
[C---:B------:R-:W-:Y:S01]  /*4620*/  HMMA.16816.F32 R64, R92.reuse, R14, R64 ;  /* 0x0000000e5c40723c */ /* 0x040fe20000001840 */
[----:B------:R-:W1:Y:S07]  /*4630*/  LDSM.16.M88.4 R12, [R204+0x800] ;  /* 0x00080000cc0c783b */ /* 0x000e6e0000000200 */
[C---:B------:R-:W-:Y:S08]  /*4640*/  HMMA.16816.F32 R60, R92.reuse, R124, R60 ;  /* 0x0000007c5c3c723c */ /* 0x040ff0000000183c */
[C---:B------:R-:W-:Y:S01]  /*4650*/  HMMA.16816.F32 R56, R92.reuse, R126, R56 ;  /* 0x0000007e5c38723c */ /* 0x040fe20000001838 */
[----:B------:R-:W-:Y:S07]  /*4660*/  LDSM.16.M88.4 R124, [R219+0x7800] ;  /* 0x00780000db7c783b */ /* 0x000fee0000000200 */
[C---:B------:R-:W-:Y:S08]  /*4670*/  HMMA.16816.F32 R44, R92.reuse, R84, R44 ;  /* 0x000000545c2c723c */ /* 0x040ff0000000182c */
[C---:B--2---:R-:W-:Y:S08]  /*4680*/  HMMA.16816.F32 R112, R92.reuse, R8, R112 ;  /* 0x000000085c70723c */ /* 0x044ff00000001870 */
[C---:B------:R-:W-:Y:S01]  /*4690*/  HMMA.16816.F32 R108, R92.reuse, R10, R108 ;  /* 0x0000000a5c6c723c */ /* 0x040fe2000000186c */
[----:B------:R-:W2:Y:S07]  /*46a0*/  LDSM.16.M88.4 R8, [R204+0x3000] ;  /* 0x00300000cc08783b */ /* 0x000eae0000000200 */
[----:B------:R-:W-:Y:S01]  /*46b0*/  HMMA.16816.F32 R32, R92, R86, R32 ;  /* 0x000000565c20723c */ /* 0x000fe20000001820 */
[----:B------:R-:W3:Y:S07]  /*46c0*/  LDSM.16.M88.4 R84, [R204+0x2000] ;  /* 0x00200000cc54783b */ /* 0x000eee0000000200 */
[C---:B------:R-:W-:Y:S08]  /*46d0*/  HMMA.16816.F32 R68, R20.reuse, R76, R68 ;  /* 0x0000004c1444723c */ /* 0x040ff00000001844 */
[C---:B------:R-:W-:Y:S01]  /*46e0*/  HMMA.16816.F32 R64, R20.reuse, R78, R64 ;  /* 0x0000004e1440723c */ /* 0x040fe20000001840 */
[----:B------:R-:W-:Y:S07]  /*46f0*/  LDSM.16.M88.4 R76, [R222+0x2000] ;  /* 0x00200000de4c783b */ /* 0x000fee0000000200 */
        /* <DEDUP_REMOVED lines=11> */
[----:B------:R-:W5:Y:S07]  /*47b0*/  LDSM.16.M88.4 R72, [R204+0x3800] ;  /* 0x00380000cc48783b */ /* 0x000f6e0000000200 */
[C---:B------:R-:W-:Y:S08]  /*47c0*/  HMMA.16816.F32 R104, R92.reuse, R96, R104 ;  /* 0x000000605c68723c */ /* 0x040ff00000001868 */
[----:B------:R-:W-:Y:S01]  /*47d0*/  HMMA.16816.F32 R100, R92, R98, R100 ;  /* 0x000000625c64723c */ /* 0x000fe20000001864 */
[----:B------:R-:W1:Y:S04]  /*47e0*/  LDSM.16.M88.4 R96, [R221+0x9000] ;  /* 0x00900000dd60783b */ /* 0x000e680000000200 */
[----:B------:R-:W-:Y:S03]  /*47f0*/  LDSM.16.M88.4 R92, [R221+0x9800] ;  /* 0x00980000dd5c783b */ /* 0x000fe60000000200 */
[C---:B--2---:R-:W-:Y:S08]  /*4800*/  HMMA.16816.F32 R112, R20.reuse, R8, R112 ;  /* 0x000000081470723c */ /* 0x044ff00000001870 */
[C---:B------:R-:W-:Y:S01]  /*4810*/  HMMA.16816.F32 R108, R20.reuse, R10, R108 ;  /* 0x0000000a146c723c */ /* 0x040fe2000000186c */
[----:B------:R-:W2:Y:S07]  /*4820*/  LDSM.16.M88.4 R8, [R221+0xa000] ;  /* 0x00a00000dd08783b */ /* 0x000eae0000000200 */
[C---:B------:R-:W-:Y:S08]  /*4830*/  HMMA.16816.F32 R52, R20.reuse, R16, R52 ;  /* 0x000000101434723c */ /* 0x040ff00000001834 */
[C---:B------:R-:W-:Y:S01]  /*4840*/  HMMA.16816.F32 R48, R20.reuse, R18, R48 ;  /* 0x000000121430723c */ /* 0x040fe20000001830 */
[----:B------:R-:W2:Y:S07]  /*4850*/  LDSM.16.M88.4 R16, [R221+0x8800] ;  /* 0x00880000dd10783b */ /* 0x000eae0000000200 */
[C---:B---3--:R-:W-:Y:S08]  /*4860*/  HMMA.16816.F32 R28, R20.reuse, R84, R28 ;  /* 0x00000054141c723c */ /* 0x048ff0000000181c */
[----:B------:R-:W-:Y:S01]  /*4870*/  HMMA.16816.F32 R24, R20, R86, R24 ;  /* 0x000000561418723c */ /* 0x000fe20000001818 */
[----:B------:R-:W-:Y:S07]  /*4880*/  LDSM.16.M88.4 R84, [R221+0xb000] ;  /* 0x00b00000dd54783b */ /* 0x000fee0000000200 */
[C---:B-1----:R-:W-:Y:S08]  /*4890*/  HMMA.16816.F32 R68, R76.reuse, R12, R68 ;  /* 0x0000000c4c44723c */ /* 0x042ff00000001844 */
[----:B------:R-:W-:Y:S01]  /*48a0*/  HMMA.16816.F32 R64, R76, R14, R64 ;  /* 0x0000000e4c40723c */ /* 0x000fe20000001840 */
[----:B------:R-:W1:Y:S07]  /*48b0*/  LDSM.16.M88.4 R12, [R219+0x5000] ;  /* 0x00500000db0c783b */ /* 0x000e6e0000000200 */
[C---:B----4-:R-:W-:Y:S08]  /*48c0*/  HMMA.16816.F32 R120, R20.reuse, R80, R120 ;  /* 0x000000501478723c */ /* 0x050ff00000001878 */
[C---:B------:R-:W-:Y:S01]  /*48d0*/  HMMA.16816.F32 R116, R20.reuse, R82, R116 ;  /* 0x000000521474723c */ /* 0x040fe20000001874 */
[----:B------:R-:W3:Y:S07]  /*48e0*/  LDSM.16.M88.4 R80, [R221+0xb800] ;  /* 0x00b80000dd50783b */ /* 0x000eee0000000200 */
[C---:B-----5:R-:W-:Y:S08]  /*48f0*/  HMMA.16816.F32 R104, R20.reuse, R72, R104 ;  /* 0x000000481468723c */ /* 0x060ff00000001868 */
[----:B------:R-:W-:Y:S01]  /*4900*/  HMMA.16816.F32 R100, R20, R74, R100 ;  /* 0x0000004a1464723c */ /* 0x000fe20000001864 */
[----:B------:R-:W4:Y:S07]  /*4910*/  LDSM.16.M88.4 R72, [R219+0x4000] ;  /* 0x00400000db48783b */ /* 0x000f2e0000000200 */
[C---:B------:R-:W-:Y:S08]  /*4920*/  HMMA.16816.F32 R52, R76.reuse, R96, R52 ;  /* 0x000000604c34723c */ /* 0x040ff00000001834 */
[----:B------:R-:W-:Y:S01]  /*4930*/  HMMA.16816.F32 R48, R76, R98, R48 ;  /* 0x000000624c30723c */ /* 0x000fe20000001830 */
[----:B------:R-:W-:Y:S07]  /*4940*/  LDSM.16.M88.4 R96, [R215+0x8000] ;  /* 0x00800000d760783b */ /* 0x000fee0000000200 */
[C---:B------:R-:W-:Y:S08]  /*4950*/  HMMA.16816.F32 R44, R20.reuse, R88, R44 ;  /* 0x00000058142c723c */ /* 0x040ff0000000182c */
[----:B------:R-:W-:Y:S01]  /*4960*/  HMMA.16816.F32 R32, R20, R90, R32 ;  /* 0x0000005a1420723c */ /* 0x000fe20000001820 */
[----:B------:R-:W5:Y:S04]  /*4970*/  LDSM.16.M88.4 R20, [R219+0x4800] ;  /* 0x00480000db14783b */ /* 0x000f680000000200 */
[----:B------:R-:W-:Y:S03]  /*4980*/  LDSM.16.M88.4 R88, [R221+0xa800] ;  /* 0x00a80000dd58783b */ /* 0x000fe60000000200 */
[C---:B--2---:R-:W-:Y:S08]  /*4990*/  HMMA.16816.F32 R28, R76.reuse, R8, R28 ;  /* 0x000000084c1c723c */ /* 0x044ff0000000181c */
[C---:B------:R-:W-:Y:S01]  /*49a0*/  HMMA.16816.F32 R24, R76.reuse, R10, R24 ;  /* 0x0000000a4c18723c */ /* 0x040fe20000001818 */
[----:B------:R-:W2:Y:S07]  /*49b0*/  LDSM.16.M88.4 R8, [R219+0x6000] ;  /* 0x00600000db08783b */ /* 0x000eae0000000200 */
[C---:B------:R-:W-:Y:S08]  /*49c0*/  HMMA.16816.F32 R60, R76.reuse, R16, R60 ;  /* 0x000000104c3c723c */ /* 0x040ff0000000183c */
        /* <DEDUP_REMOVED lines=10> */
[----:B------:R-:W1:Y:S07]  /*4a70*/  LDSM.16.M88.4 R92, [R215+0x8800] ;  /* 0x00880000d75c783b */ /* 0x000e6e0000000200 */
[C---:B---3--:R-:W-:Y:S08]  /*4a80*/  HMMA.16816.F32 R104, R76.reuse, R80, R104 ;  /* 0x000000504c68723c */ /* 0x048ff00000001868 */
[----:B------:R-:W-:Y:S01]  /*4a90*/  HMMA.16816.F32 R100, R76, R82, R100 ;  /* 0x000000524c64723c */ /* 0x000fe20000001864 */
[----:B------:R-:W-:Y:S07]  /*4aa0*/  LDSM.16.M88.4 R80, [R215+0xa000] ;  /* 0x00a00000d750783b */ /* 0x000fee0000000200 */
[C---:B----4-:R-:W-:Y:S08]  /*4ab0*/  HMMA.16816.F32 R68, R140.reuse, R72, R68 ;  /* 0x000000488c44723c */ /* 0x050ff00000001844 */
[C---:B------:R-:W-:Y:S01]  /*4ac0*/  HMMA.16816.F32 R64, R140.reuse, R74, R64 ;  /* 0x0000004a8c40723c */ /* 0x040fe20000001840 */
[----:B------:R-:W3:Y:S07]  /*4ad0*/  LDSM.16.M88.4 R72, [R215+0xb000] ;  /* 0x00b00000d748783b */ /* 0x000eee0000000200 */
[C---:B-----5:R-:W-:Y:S08]  /*4ae0*/  HMMA.16816.F32 R60, R140.reuse, R20, R60 ;  /* 0x000000148c3c723c */ /* 0x060ff0000000183c */
[C---:B------:R-:W-:Y:S01]  /*4af0*/  HMMA.16816.F32 R56, R140.reuse, R22, R56 ;  /* 0x000000168c38723c */ /* 0x040fe20000001838 */
[----:B------:R-:W-:Y:S07]  /*4b00*/  LDSM.16.M88.4 R20, [R204+0x4000] ;  /* 0x00400000cc14783b */ /* 0x000fee0000000200 */
[C---:B--2---:R-:W-:Y:S08]  /*4b10*/  HMMA.16816.F32 R28, R140.reuse, R8, R28 ;  /* 0x000000088c1c723c */ /* 0x044ff0000000181c */
[----:B------:R-:W-:Y:S01]  /*4b20*/  HMMA.16816.F32 R24, R140, R10, R24 ;  /* 0x0000000a8c18723c */ /* 0x000fe20000001818 */
[----:B------:R-:W2:Y:S07]  /*4b30*/  LDSM.16.M88.4 R8, [R217+0x2000] ;  /* 0x00200000d908783b */ /* 0x000eae0000000200 */
[C---:B------:R-:W-:Y:S08]  /*4b40*/  HMMA.16816.F32 R120, R76.reuse, R88, R120 ;  /* 0x000000584c78723c */ /* 0x040ff00000001878 */
[----:B------:R-:W-:Y:S01]  /*4b50*/  HMMA.16816.F32 R116, R76, R90, R116 ;  /* 0x0000005a4c74723c */ /* 0x000fe20000001874 */
[----:B------:R-:W4:Y:S04]  /*4b60*/  LDSM.16.M88.4 R88, [R215+0x9000] ;  /* 0x00900000d758783b */ /* 0x000f280000000200 */
[----:B------:R-:W-:Y:S03]  /*4b70*/  LDSM.16.M88.4 R76, [R215+0xa800] ;  /* 0x00a80000d74c783b */ /* 0x000fe60000000200 */
[C---:B------:R-:W-:Y:S08]  /*4b80*/  HMMA.16816.F32 R112, R140.reuse, R128, R112 ;  /* 0x000000808c70723c */ /* 0x040ff00000001870 */
[C---:B------:R-:W-:Y:S08]  /*4b90*/  HMMA.16816.F32 R108, R140.reuse, R130, R108 ;  /* 0x000000828c6c723c */ /* 0x040ff0000000186c */
[C---:B------:R-:W-:Y:S08]  /*4ba0*/  HMMA.16816.F32 R44, R140.reuse, R16, R44 ;  /* 0x000000108c2c723c */ /* 0x040ff0000000182c */
[C---:B------:R-:W-:Y:S01]  /*4bb0*/  HMMA.16816.F32 R32, R140.reuse, R18, R32 ;  /* 0x000000128c20723c */ /* 0x040fe20000001820 */
[----:B------:R-:W5:Y:S07]  /*4bc0*/  LDSM.16.M88.4 R16, [R215+0xb800] ;  /* 0x00b80000d710783b */ /* 0x000f6e0000000200 */
[C---:B------:R-:W-:Y:S08]  /*4bd0*/  HMMA.16816.F32 R104, R140.reuse, R124, R104 ;  /* 0x0000007c8c68723c */ /* 0x040ff00000001868 */
[----:B------:R-:W-:Y:S01]  /*4be0*/  HMMA.16816.F32 R100, R140, R126, R100 ;  /* 0x0000007e8c64723c */ /* 0x000fe20000001864 */
[----:B------:R-:W2:Y:S07]  /*4bf0*/  LDSM.16.M88.4 R124, [R204+0x4800] ;  /* 0x00480000cc7c783b */ /* 0x000eae0000000200 */
[C---:B-1----:R-:W-:Y:S08]  /*4c00*/  HMMA.16816.F32 R68, R12.reuse, R96, R68 ;  /* 0x000000600c44723c */ /* 0x042ff00000001844 */
[C---:B------:R-:W-:Y:S08]  /*4c10*/  HMMA.16816.F32 R64, R12.reuse, R98, R64 ;  /* 0x000000620c40723c */ /* 0x040ff00000001840 */
[----:B------:R-:W-:Y:S08]  /*4c20*/  HMMA.16816.F32 R60, R12, R92, R60 ;  /* 0x0000005c0c3c723c */ /* 0x000ff0000000183c */
[C---:B------:R-:W-:Y:S08]  /*4c30*/  HMMA.16816.F32 R120, R140.reuse, R136, R120 ;  /* 0x000000888c78723c */ /* 0x040ff00000001878 */
[----:B------:R-:W-:Y:S08]  /*4c40*/  HMMA.16816.F32 R116, R140, R138, R116 ;  /* 0x0000008a8c74723c */ /* 0x000ff00000001874 */
[C---:B---3--:R-:W-:Y:S08]  /*4c50*/  HMMA.16816.F32 R112, R12.reuse, R72, R112 ;  /* 0x000000480c70723c */ /* 0x048ff00000001870 */
[----:B------:R-:W-:Y:S01]  /*4c60*/  HMMA.16816.F32 R108, R12, R74, R108 ;  /* 0x0000004a0c6c723c */ /* 0x000fe2000000186c */
[----:B------:R-:W1:Y:S07]  /*4c70*/  LDSM.16.M88.4 R72, [R204+0x5000] ;  /* 0x00500000cc48783b */ /* 0x000e6e0000000200 */
[C---:B--2---:R-:W-:Y:S07]  /*4c80*/  HMMA.16816.F32 R68, R8.reuse, R20, R68 ;  /* 0x000000140844723c */ /* 0x044fee0000001844 */
[C---:B------:R-:W-:Y:S01]  /*4c90*/  IADD3 R20, R0.reuse, 0x19, RZ ;  /* 0x0000001900147810 */ /* 0x040fe20007ffe0ff */
[----:B------:R-:W-:Y:S01]  /*4ca0*/  HMMA.16816.F32 R64, R8, R22, R64 ;  /* 0x000000160840723c */ /* 0x000fe20000001840 */
[----:B------:R-:W-:-:S07]  /*4cb0*/  IADD3 R21, R0, 0x21, RZ ;  /* 0x0000002100157810 */ /* 0x000fce0007ffe0ff */
[C---:B----4-:R-:W-:Y:S08]  /*4cc0*/  HMMA.16816.F32 R52, R12.reuse, R88, R52 ;  /* 0x000000580c34723c */ /* 0x050ff00000001834 */
[----:B-----5:R-:W-:Y:S07]  /*4cd0*/  HMMA.16816.F32 R104, R12, R16, R104 ;  /* 0x000000100c68723c */ /* 0x020fee0000001868 */
[C---:B------:R-:W-:Y:S01]  /*4ce0*/  IADD3 R17, R135.reuse, 0x8, RZ ;  /* 0x0000000887117810 */ /* 0x040fe20007ffe0ff */
[----:B------:R-:W-:Y:S01]  /*4cf0*/  HMMA.16816.F32 R60, R8, R124, R60 ;  /* 0x0000007c083c723c */ /* 0x000fe2000000183c */
[----:B------:R-:W-:-:S02]  /*4d00*/  IMNMX R135, R135, R134, PT ;  /* 0x0000008687877217 */ /* 0x000fc40003800200 */
[----:B------:R-:W-:Y:S02]  /*4d10*/  IADD3 R16, R0, 0x1, RZ ;  /* 0x0000000100107810 */ /* 0x000fe40007ffe0ff */
[----:B------:R-:W-:Y:S02]  /*4d20*/  IMNMX R134, R17, R134, PT ;  /* 0x0000008611867217 */ /* 0x000fe40003800200 */
[C---:B------:R-:W-:Y:S01]  /*4d30*/  ISETP.GE.AND P5, PT, R16.reuse, R135, PT ;  /* 0x000000871000720c */ /* 0x040fe20003fa6270 */
[----:B------:R-:W-:Y:S01]  /*4d40*/  HMMA.16816.F32 R56, R12, R94, R56 ;  /* 0x0000005e0c38723c */ /* 0x000fe20000001838 */
[----:B------:R-:W-:Y:S02]  /*4d50*/  ISETP.GE.AND P6, PT, R16, R134, PT ;  /* 0x000000861000720c */ /* 0x000fe40003fc6270 */
[C---:B------:R-:W-:Y:S02]  /*4d60*/  IADD3 R16, R0.reuse, 0x8, RZ ;  /* 0x0000000800107810 */ /* 0x040fe40007ffe0ff */
[----:B------:R-:W-:-:S02]  /*4d70*/  IADD3 R17, R0, 0x9, RZ ;  /* 0x0000000900117810 */ /* 0x000fc40007ffe0ff */
[CC--:B------:R-:W-:Y:S01]  /*4d80*/  ISETP.GE.AND P3, PT, R16.reuse, R135.reuse, PT ;  /* 0x000000871000720c */ /* 0x0c0fe20003f66270 */
[C---:B------:R-:W-:Y:S01]  /*4d90*/  HMMA.16816.F32 R48, R12.reuse, R90, R48 ;  /* 0x0000005a0c30723c */ /* 0x040fe20000001830 */
[-C--:B------:R-:W-:Y:S02]  /*4da0*/  ISETP.GE.AND P2, PT, R16, R134.reuse, PT ;  /* 0x000000861000720c */ /* 0x080fe40003f46270 */
[C---:B------:R-:W-:Y:S02]  /*4db0*/  IADD3 R16, R0.reuse, 0x10, RZ ;  /* 0x0000001000107810 */ /* 0x040fe40007ffe0ff */
[C---:B------:R-:W-:Y:S02]  /*4dc0*/  ISETP.GE.AND P1, PT, R17.reuse, R135, PT ;  /* 0x000000871100720c */ /* 0x040fe40003f26270 */
[----:B------:R-:W-:Y:S01]  /*4dd0*/  ISETP.GE.AND P4, PT, R17, R134, PT ;  /* 0x000000861100720c */ /* 0x000fe20003f86270 */
[----:B------:R-:W-:Y:S01]  /*4de0*/  HMMA.16816.F32 R44, R12, R84, R44 ;  /* 0x000000540c2c723c */ /* 0x000fe2000000182c */
[----:B------:R-:W-:-:S02]  /*4df0*/  IADD3 R17, R0, 0x11, RZ ;  /* 0x0000001100117810 */ /* 0x000fc40007ffe0ff */
[----:B------:R-:W-:Y:S02]  /*4e00*/  FSEL R65, R65, -INF , !P1 ;  /* 0xff80000041417808 */ /* 0x000fe40004800000 */
[----:B------:R-:W-:-:S03]  /*4e10*/  ISETP.GE.AND P1, PT, R17, R134, PT ;  /* 0x000000861100720c */ /* 0x000fc60003f26270 */
[----:B------:R-:W-:Y:S01]  /*4e20*/  HMMA.16816.F32 R32, R12, R86, R32 ;  /* 0x000000560c20723c */ /* 0x000fe20000001820 */
[----:B------:R-:W-:-:S07]  /*4e30*/  FSEL R98, R63, -INF , !P1 ;  /* 0xff8000003f627808 */ /* 0x000fce0004800000 */
[C---:B------:R-:W-:Y:S07]  /*4e40*/  HMMA.16816.F32 R28, R12.reuse, R80, R28 ;  /* 0x000000500c1c723c */ /* 0x040fee000000181c */
[----:B------:R-:W-:Y:S01]  /*4e50*/  FSEL R80, R66, -INF , !P2 ;  /* 0xff80000042507808 */ /* 0x000fe20005000000 */
[----:B------:R-:W-:Y:S01]  /*4e60*/  HMMA.16816.F32 R24, R12, R82, R24 ;  /* 0x000000520c18723c */ /* 0x000fe20000001818 */
[----:B------:R-:W-:-:S04]  /*4e70*/  ISETP.GE.AND P2, PT, R17, R135, PT ;  /* 0x000000871100720c */ /* 0x000fc80003f46270 */
[----:B------:R-:W-:Y:S02]  /*4e80*/  FSEL R91, R61, -INF , !P2 ;  /* 0xff8000003d5b7808 */ /* 0x000fe40005000000 */
[----:B------:R-:W-:Y:S01]  /*4e90*/  ISETP.GE.AND P2, PT, R20, R134, PT ;  /* 0x000000861400720c */ /* 0x000fe20003f46270 */
[C---:B------:R-:W-:Y:S07]  /*4ea0*/  HMMA.16816.F32 R120, R12.reuse, R76, R120 ;  /* 0x0000004c0c78723c */ /* 0x040fee0000001878 */
[----:B------:R-:W-:Y:S01]  /*4eb0*/  FSEL R77, R69, -INF , !P5 ;  /* 0xff800000454d7808 */ /* 0x000fe20006800000 */
[----:B------:R-:W-:Y:S01]  /*4ec0*/  HMMA.16816.F32 R116, R12, R78, R116 ;  /* 0x0000004e0c74723c */ /* 0x000fe20000001874 */
[----:B------:R-:W-:-:S02]  /*4ed0*/  FSEL R69, R64, -INF , !P3 ;  /* 0xff80000040457808 */ /* 0x000fc40005800000 */
[C---:B------:R-:W-:Y:S02]  /*4ee0*/  ISETP.GE.AND P5, PT, R16.reuse, R135, PT ;  /* 0x000000871000720c */ /* 0x040fe40003fa6270 */
[-C--:B------:R-:W-:Y:S02]  /*4ef0*/  ISETP.GE.AND P3, PT, R16, R134.reuse, PT ;  /* 0x000000861000720c */ /* 0x080fe40003f66270 */
[----:B------:R-:W-:Y:S01]  /*4f00*/  IADD3 R16, R0, 0x18, RZ ;  /* 0x0000001800107810 */ /* 0x000fe20007ffe0ff */
[----:B------:R-:W-:Y:S01]  /*4f10*/  HMMA.16816.F32 R100, R12, R18, R100 ;  /* 0x000000120c64723c */ /* 0x000fe20000001864 */
[----:B------:R-:W2:Y:S01]  /*4f20*/  LDSM.16.M88.4 R12, [R204+0x5800] ;  /* 0x00580000cc0c783b */ /* 0x000ea20000000200 */
[----:B------:R-:W-:Y:S02]  /*4f30*/  FSEL R81, R60, -INF , !P5 ;  /* 0xff8000003c517808 */ /* 0x000fe40006800000 */
[----:B------:R-:W-:Y:S02]  /*4f40*/  ISETP.GE.AND P5, PT, R16, R134, PT ;  /* 0x000000861000720c */ /* 0x000fe40003fa6270 */
[----:B------:R-:W-:-:S02]  /*4f50*/  FSEL R96, R62, -INF , !P3 ;  /* 0xff8000003e607808 */ /* 0x000fc40005800000 */
[----:B-1----:R-:W-:Y:S01]  /*4f60*/  HMMA.16816.F32 R52, R8, R72, R52 ;  /* 0x000000480834723c */ /* 0x002fe20000001834 */
[----:B------:R-:W-:Y:S02]  /*4f70*/  ISETP.GE.AND P3, PT, R20, R135, PT ;  /* 0x000000871400720c */ /* 0x000fe40003f66270 */
[----:B------:R-:W-:-:S04]  /*4f80*/  IADD3 R20, R0, 0x20, RZ ;  /* 0x0000002000147810 */ /* 0x000fc80007ffe0ff */
[----:B------:R-:W-:Y:S01]  /*4f90*/  FSEL R72, R67, -INF , !P4 ;  /* 0xff80000043487808 */ /* 0x000fe20006000000 */
[----:B------:R-:W-:Y:S01]  /*4fa0*/  HMMA.16816.F32 R56, R8, R126, R56 ;  /* 0x0000007e0838723c */ /* 0x000fe20000001838 */
[-C--:B------:R-:W-:Y:S02]  /*4fb0*/  ISETP.GE.AND P4, PT, R16, R135.reuse, PT ;  /* 0x000000871000720c */ /* 0x080fe40003f86270 */
[----:B------:R-:W1:Y:S01]  /*4fc0*/  LDSM.16.M88.4 R16, [R204+0x6000] ;  /* 0x00600000cc10783b */ /* 0x000e620000000200 */
[----:B------:R-:W-:-:S04]  /*4fd0*/  ISETP.GE.AND P1, PT, R20, R135, PT ;  /* 0x000000871400720c */ /* 0x000fc80003f26270 */
[----:B------:R-:W-:Y:S08]  /*4fe0*/  HMMA.16816.F32 R48, R8, R74, R48 ;  /* 0x0000004a0830723c */ /* 0x000ff00000001830 */
[----:B------:R-:W-:-:S08]  /*4ff0*/  FSEL R181, R52, -INF , !P1 ;  /* 0xff80000034b57808 */ /* 0x000fd00004800000 */
[----:B------:R-:W-:Y:S01]  /*5000*/  FSEL R97, R56, -INF , !P4 ;  /* 0xff80000038617808 */ /* 0x000fe20006000000 */
[C---:B--2---:R-:W-:Y:S01]  /*5010*/  HMMA.16816.F32 R44, R8.reuse, R12, R44 ;  /* 0x0000000c082c723c */ /* 0x044fe2000000182c */
[----:B------:R-:W-:Y:S02]  /*5020*/  FSEL R188, R58, -INF , !P5 ;  /* 0xff8000003abc7808 */ /* 0x000fe40006800000 */
[----:B------:R-:W-:Y:S02]  /*5030*/  ISETP.GE.AND P4, PT, R20, R134, PT ;  /* 0x000000861400720c */ /* 0x000fe40003f86270 */
[----:B------:R-:W-:Y:S02]  /*5040*/  ISETP.GE.AND P5, PT, R21, R135, PT ;  /* 0x000000871500720c */ /* 0x000fe40003fa6270 */
[C---:B------:R-:W-:Y:S01]  /*5050*/  IADD3 R20, R0.reuse, 0x28, RZ ;  /* 0x0000002800147810 */ /* 0x040fe20007ffe0ff */
[----:B------:R-:W-:Y:S01]  /*5060*/  HMMA.16816.F32 R32, R8, R14, R32 ;  /* 0x0000000e0820723c */ /* 0x000fe20000001820 */
[----:B------:R-:W-:-:S02]  /*5070*/  IADD3 R12, R0, 0x29, RZ ;  /* 0x00000029000c7810 */ /* 0x000fc40007ffe0ff */
[----:B------:R-:W-:Y:S02]  /*5080*/  FSEL R89, R57, -INF , !P3 ;  /* 0xff80000039597808 */ /* 0x000fe40005800000 */
[----:B------:R-:W-:Y:S02]  /*5090*/  FSEL R186, R59, -INF , !P2 ;  /* 0xff8000003bba7808 */ /* 0x000fe40005000000 */
[----:B------:R-:W-:Y:S02]  /*50a0*/  FSEL R182, R54, -INF , !P4 ;  /* 0xff80000036b67808 */ /* 0x000fe40006000000 */
[----:B------:R-:W-:Y:S01]  /*50b0*/  FSEL R179, R53, -INF , !P5 ;  /* 0xff80000035b37808 */ /* 0x000fe20006800000 */
[----:B-1----:R-:W-:Y:S01]  /*50c0*/  HMMA.16816.F32 R28, R8, R16, R28 ;  /* 0x00000010081c723c */ /* 0x002fe2000000181c */
[----:B------:R-:W-:Y:S02]  /*50d0*/  ISETP.GE.AND P3, PT, R21, R134, PT ;  /* 0x000000861500720c */ /* 0x000fe40003f66270 */
[----:B------:R-:W-:-:S02]  /*50e0*/  ISETP.GE.AND P2, PT, R20, R135, PT ;  /* 0x000000871400720c */ /* 0x000fc40003f46270 */
[C---:B------:R-:W-:Y:S02]  /*50f0*/  ISETP.GE.AND P4, PT, R12.reuse, R135, PT ;  /* 0x000000870c00720c */ /* 0x040fe40003f86270 */
[-C--:B------:R-:W-:Y:S01]  /*5100*/  ISETP.GE.AND P5, PT, R12, R134.reuse, PT ;  /* 0x000000860c00720c */ /* 0x080fe20003fa6270 */
[----:B------:R-:W-:Y:S01]  /*5110*/  HMMA.16816.F32 R24, R8, R18, R24 ;  /* 0x000000120818723c */ /* 0x000fe20000001818 */
[----:B------:R-:W-:Y:S02]  /*5120*/  ISETP.GE.AND P1, PT, R20, R134, PT ;  /* 0x000000861400720c */ /* 0x000fe40003f26270 */
[----:B------:R-:W-:Y:S01]  /*5130*/  IADD3 R12, R0, 0x30, RZ ;  /* 0x00000030000c7810 */ /* 0x000fe20007ffe0ff */
[----:B------:R-:W1:Y:S01]  /*5140*/  LDSM.16.M88.4 R20, [R204+0x6800] ;  /* 0x00680000cc14783b */ /* 0x000e620000000200 */
[----:B------:R-:W-:Y:S02]  /*5150*/  FSEL R184, R55, -INF , !P3 ;  /* 0xff80000037b87808 */ /* 0x000fe40005800000 */
[----:B------:R-:W-:-:S02]  /*5160*/  FSEL R183, R48, -INF , !P2 ;  /* 0xff80000030b77808 */ /* 0x000fc40005000000 */
[CC--:B------:R-:W-:Y:S02]  /*5170*/  ISETP.GE.AND P3, PT, R12.reuse, R135.reuse, PT ;  /* 0x000000870c00720c */ /* 0x0c0fe40003f66270 */
[----:B------:R-:W-:Y:S02]  /*5180*/  ISETP.GE.AND P2, PT, R12, R134, PT ;  /* 0x000000860c00720c */ /* 0x000fe40003f46270 */
[C---:B------:R-:W-:Y:S02]  /*5190*/  IADD3 R13, R0.reuse, 0x31, RZ ;  /* 0x00000031000d7810 */ /* 0x040fe40007ffe0ff */
[----:B------:R-:W-:Y:S02]  /*51a0*/  IADD3 R12, R0, 0x38, RZ ;  /* 0x00000038000c7810 */ /* 0x000fe40007ffe0ff */
[----:B------:R-:W-:Y:S02]  /*51b0*/  FSEL R146, R50, -INF , !P1 ;  /* 0xff80000032927808 */ /* 0x000fe40004800000 */
[----:B------:R-:W-:-:S02]  /*51c0*/  ISETP.GE.AND P1, PT, R13, R135, PT ;  /* 0x000000870d00720c */ /* 0x000fc40003f26270 */
[----:B------:R-:W-:Y:S02]  /*51d0*/  FSEL R49, R49, -INF , !P4 ;  /* 0xff80000031317808 */ /* 0x000fe40006000000 */
[----:B------:R-:W-:Y:S02]  /*51e0*/  FSEL R144, R51, -INF , !P5 ;  /* 0xff80000033907808 */ /* 0x000fe40006800000 */
[----:B------:R-:W-:Y:S02]  /*51f0*/  FSEL R137, R44, -INF , !P3 ;  /* 0xff8000002c897808 */ /* 0x000fe40005800000 */
[----:B------:R-:W-:Y:S02]  /*5200*/  ISETP.GE.AND P4, PT, R13, R134, PT ;  /* 0x000000860d00720c */ /* 0x000fe40003f86270 */
[----:B------:R-:W-:Y:S02]  /*5210*/  IADD3 R16, R0, 0x39, RZ ;  /* 0x0000003900107810 */ /* 0x000fe40007ffe0ff */
[----:B------:R-:W-:-:S02]  /*5220*/  ISETP.GE.AND P5, PT, R12, R135, PT ;  /* 0x000000870c00720c */ /* 0x000fc40003fa6270 */
[-C--:B------:R-:W-:Y:S02]  /*5230*/  ISETP.GE.AND P3, PT, R12, R134.reuse, PT ;  /* 0x000000860c00720c */ /* 0x080fe40003f66270 */
[----:B------:R-:W2:Y:S01]  /*5240*/  LDSM.16.M88.4 R12, [R204+0x7000] ;  /* 0x00700000cc0c783b */ /* 0x000ea20000000200 */
[----:B------:R-:W-:Y:S02]  /*5250*/  FSEL R148, R46, -INF , !P2 ;  /* 0xff8000002e947808 */ /* 0x000fe40005000000 */
[----:B------:R-:W-:Y:S02]  /*5260*/  FSEL R147, R45, -INF , !P1 ;  /* 0xff8000002d937808 */ /* 0x000fe40004800000 */
[C---:B------:R-:W-:Y:S02]  /*5270*/  ISETP.GE.AND P2, PT, R16.reuse, R135, PT ;  /* 0x000000871000720c */ /* 0x040fe40003f46270 */
[----:B------:R-:W-:Y:S02]  /*5280*/  ISETP.GE.AND P1, PT, R16, R134, PT ;  /* 0x000000861000720c */ /* 0x000fe40003f26270 */
[C---:B------:R-:W-:Y:S01]  /*5290*/  IADD3 R16, R0.reuse, 0x40, RZ ;  /* 0x0000004000107810 */ /* 0x040fe20007ffe0ff */
[----:B-1----:R-:W-:Y:S01]  /*52a0*/  HMMA.16816.F32 R120, R8, R20, R120 ;  /* 0x000000140878723c */ /* 0x002fe20000001878 */
[----:B------:R-:W-:-:S02]  /*52b0*/  IADD3 R17, R0, 0x41, RZ ;  /* 0x0000004100117810 */ /* 0x000fc40007ffe0ff */
[----:B------:R-:W-:Y:S02]  /*52c0*/  FSEL R162, R47, -INF , !P4 ;  /* 0xff8000002fa27808 */ /* 0x000fe40006000000 */
[----:B------:R-:W-:Y:S02]  /*52d0*/  FSEL R151, R32, -INF , !P5 ;  /* 0xff80000020977808 */ /* 0x000fe40006800000 */
[----:B------:R-:W-:Y:S01]  /*52e0*/  FSEL R160, R34, -INF , !P3 ;  /* 0xff80000022a07808 */ /* 0x000fe20005800000 */
[----:B------:R-:W-:Y:S01]  /*52f0*/  HMMA.16816.F32 R116, R8, R22, R116 ;  /* 0x000000160874723c */ /* 0x000fe20000001874 */
[----:B------:R-:W-:Y:S02]  /*5300*/  FSEL R149, R33, -INF , !P2 ;  /* 0xff80000021957808 */ /* 0x000fe40005000000 */
[C---:B------:R-:W-:Y:S02]  /*5310*/  ISETP.GE.AND P4, PT, R16.reuse, R135, PT ;  /* 0x000000871000720c */ /* 0x040fe40003f86270 */
[----:B------:R-:W-:-:S02]  /*5320*/  ISETP.GE.AND P5, PT, R16, R134, PT ;  /* 0x000000861000720c */ /* 0x000fc40003fa6270 */
[C---:B------:R-:W-:Y:S02]  /*5330*/  ISETP.GE.AND P3, PT, R17.reuse, R135, PT ;  /* 0x000000871100720c */ /* 0x040fe40003f66270 */
[----:B------:R-:W-:Y:S02]  /*5340*/  ISETP.GE.AND P2, PT, R17, R134, PT ;  /* 0x000000861100720c */ /* 0x000fe40003f46270 */
[----:B------:R-:W1:Y:S01]  /*5350*/  LDSM.16.M88.4 R16, [R204+0x7800] ;  /* 0x00780000cc10783b */ /* 0x000e620000000200 */
[----:B------:R-:W-:Y:S01]  /*5360*/  IADD3 R32, R0, 0x48, RZ ;  /* 0x0000004800207810 */ /* 0x000fe20007ffe0ff */
[----:B------:R-:W-:-:S04]  /*5370*/  DEPBAR.LE SB0, 0x0 ;  /* 0x000080000000791a */ /* 0x000fc80000000000 */
[----:B------:R-:W-:Y:S02]  /*5380*/  IADD3 R20, R0, 0x49, RZ ;  /* 0x0000004900147810 */ /* 0x000fe40007ffe0ff */
[----:B------:R-:W-:Y:S02]  /*5390*/  FSEL R154, R35, -INF , !P1 ;  /* 0xff800000239a7808 */ /* 0x000fe40004800000 */
[----:B------:R-:W-:Y:S01]  /*53a0*/  FSEL R167, R28, -INF , !P4 ;  /* 0xff8000001ca77808 */ /* 0x000fe20006000000 */
[----:B--2---:R-:W-:Y:S01]  /*53b0*/  HMMA.16816.F32 R112, R8, R12, R112 ;  /* 0x0000000c0870723c */ /* 0x004fe20000001870 */
[----:B------:R-:W-:Y:S02]  /*53c0*/  FSEL R180, R30, -INF , !P5 ;  /* 0xff8000001eb47808 */ /* 0x000fe40006800000 */
[----:B------:R-:W-:Y:S02]  /*53d0*/  FSEL R161, R29, -INF , !P3 ;  /* 0xff8000001da17808 */ /* 0x000fe40005800000 */
[----:B------:R-:W-:-:S02]  /*53e0*/  ISETP.GE.AND P1, PT, R32, R135, PT ;  /* 0x000000872000720c */ /* 0x000fc40003f26270 */
[-C--:B------:R-:W-:Y:S01]  /*53f0*/  ISETP.GE.AND P4, PT, R32, R134.reuse, PT ;  /* 0x000000862000720c */ /* 0x080fe20003f86270 */
[----:B------:R-:W-:Y:S01]  /*5400*/  HMMA.16816.F32 R108, R8, R14, R108 ;  /* 0x0000000e086c723c */ /* 0x000fe2000000186c */
[C---:B------:R-:W-:Y:S02]  /*5410*/  ISETP.GE.AND P5, PT, R20.reuse, R135, PT ;  /* 0x000000871400720c */ /* 0x040fe40003fa6270 */
[----:B------:R-:W-:Y:S02]  /*5420*/  ISETP.GE.AND P3, PT, R20, R134, PT ;  /* 0x000000861400720c */ /* 0x000fe40003f66270 */
[C---:B------:R-:W-:Y:S02]  /*5430*/  IADD3 R20, R0.reuse, 0x50, RZ ;  /* 0x0000005000147810 */ /* 0x040fe40007ffe0ff */
[----:B------:R-:W-:Y:S02]  /*5440*/  IADD3 R21, R0, 0x51, RZ ;  /* 0x0000005100157810 */ /* 0x000fe40007ffe0ff */
[----:B------:R-:W-:-:S02]  /*5450*/  FSEL R166, R31, -INF , !P2 ;  /* 0xff8000001fa67808 */ /* 0x000fc40005000000 */
[----:B------:R-:W-:Y:S02]  /*5460*/  FSEL R163, R24, -INF , !P1 ;  /* 0xff80000018a37808 */ /* 0x000fe40004800000 */
[----:B------:R-:W-:Y:S02]  /*5470*/  FSEL R170, R26, -INF , !P4 ;  /* 0xff8000001aaa7808 */ /* 0x000fe40006000000 */
[CC--:B------:R-:W-:Y:S02]  /*5480*/  ISETP.GE.AND P2, PT, R20.reuse, R135.reuse, PT ;  /* 0x000000871400720c */ /* 0x0c0fe40003f46270 */
[----:B------:R-:W-:Y:S02]  /*5490*/  ISETP.GE.AND P1, PT, R20, R134, PT ;  /* 0x000000861400720c */ /* 0x000fe40003f26270 */
[----:B------:R-:W-:Y:S01]  /*54a0*/  ISETP.GE.AND P4, PT, R21, R135, PT ;  /* 0x000000871500720c */ /* 0x000fe20003f86270 */
[----:B-1----:R-:W-:Y:S01]  /*54b0*/  HMMA.16816.F32 R104, R8, R16, R104 ;  /* 0x000000100868723c */ /* 0x002fe20000001868 */
[----:B------:R-:W-:-:S02]  /*54c0*/  IADD3 R20, R0, 0x58, RZ ;  /* 0x0000005800147810 */ /* 0x000fc40007ffe0ff */
[----:B------:R-:W-:Y:S02]  /*54d0*/  IADD3 R12, R0, 0x59, RZ ;  /* 0x00000059000c7810 */ /* 0x000fe40007ffe0ff */
[----:B------:R-:W-:Y:S02]  /*54e0*/  FSEL R178, R27, -INF , !P3 ;  /* 0xff8000001bb27808 */ /* 0x000fe40005800000 */
[----:B------:R-:W-:Y:S01]  /*54f0*/  FSEL R177, R120, -INF , !P2 ;  /* 0xff80000078b17808 */ /* 0x000fe20005000000 */
[----:B------:R-:W-:Y:S01]  /*5500*/  HMMA.16816.F32 R100, R8, R18, R100 ;  /* 0x000000120864723c */ /* 0x000fe20000001864 */
[----:B------:R-:W-:Y:S02]  /*5510*/  FSEL R176, R122, -INF , !P1 ;  /* 0xff8000007ab07808 */ /* 0x000fe40004800000 */
[----:B------:R-:W-:Y:S02]  /*5520*/  FSEL R175, R121, -INF , !P4 ;  /* 0xff80000079af7808 */ /* 0x000fe40006000000 */
[----:B------:R-:W-:-:S02]  /*5530*/  ISETP.GE.AND P3, PT, R20, R135, PT ;  /* 0x000000871400720c */ /* 0x000fc40003f66270 */
[-C--:B------:R-:W-:Y:S02]  /*5540*/  ISETP.GE.AND P2, PT, R20, R134.reuse, PT ;  /* 0x000000861400720c */ /* 0x080fe40003f46270 */
[C---:B------:R-:W-:Y:S02]  /*5550*/  ISETP.GE.AND P1, PT, R12.reuse, R135, PT ;  /* 0x000000870c00720c */ /* 0x040fe40003f26270 */
[----:B------:R-:W-:Y:S02]  /*5560*/  ISETP.GE.AND P4, PT, R12, R134, PT ;  /* 0x000000860c00720c */ /* 0x000fe40003f86270 */
[C---:B------:R-:W-:Y:S02]  /*5570*/  IADD3 R12, R0.reuse, 0x60, RZ ;  /* 0x00000060000c7810 */ /* 0x040fe40007ffe0ff */
[----:B------:R-:W-:Y:S02]  /*5580*/  IADD3 R13, R0, 0x61, RZ ;  /* 0x00000061000d7810 */ /* 0x000fe40007ffe0ff */
[----:B------:R-:W-:-:S02]  /*5590*/  FSEL R171, R116, -INF , !P3 ;  /* 0xff80000074ab7808 */ /* 0x000fc40005800000 */
[----:B------:R-:W-:Y:S02]  /*55a0*/  FSEL R168, R118, -INF , !P2 ;  /* 0xff80000076a87808 */ /* 0x000fe40005000000 */
[----:B------:R-:W-:Y:S02]  /*55b0*/  FSEL R169, R117, -INF , !P1 ;  /* 0xff80000075a97808 */ /* 0x000fe40004800000 */
[----:B------:R-:W-:Y:S01]  /*55c0*/  FSEL R165, R25, -INF , !P5 ;  /* 0xff80000019a57808 */ /* 0x000fe20006800000 */
[----:B------:R-:W-:Y:S01]  /*55d0*/  BAR.SYNC.DEFER_BLOCKING 0x0 ;  /* 0x0000000000007b1d */ /* 0x000fe20000010000 */
[-C--:B------:R-:W-:Y:S02]  /*55e0*/  ISETP.GE.AND P3, PT, R12, R134.reuse, PT ;  /* 0x000000860c00720c */ /* 0x080fe40003f66270 */
[C---:B------:R-:W-:Y:S02]  /*55f0*/  ISETP.GE.AND P2, PT, R13.reuse, R135, PT ;  /* 0x000000870d00720c */ /* 0x040fe40003f46270 */
[----:B------:R-:W-:-:S02]  /*5600*/  ISETP.GE.AND P1, PT, R13, R134, PT ;  /* 0x000000860d00720c */ /* 0x000fc40003f26270 */
[----:B------:R-:W-:Y:S02]  /*5610*/  ISETP.GE.AND P5, PT, R21, R134, PT ;  /* 0x000000861500720c */ /* 0x000fe40003fa6270 */
[----:B------:R-:W-:Y:S02]  /*5620*/  IADD3 R13, R0, 0x69, RZ ;  /* 0x00000069000d7810 */ /* 0x000fe40007ffe0ff */
[----:B------:R-:W-:Y:S02]  /*5630*/  FSEL R158, R114, -INF , !P3 ;  /* 0xff800000729e7808 */ /* 0x000fe40005800000 */
[----:B------:R-:W-:Y:S02]  /*5640*/  FSEL R174, R123, -INF , !P5 ;  /* 0xff8000007bae7808 */ /* 0x000fe40006800000 */
[-C--:B------:R-:W-:Y:S02]  /*5650*/  ISETP.GE.AND P3, PT, R13, R135.reuse, PT ;  /* 0x000000870d00720c */ /* 0x080fe40003f66270 */
[----:B------:R-:W-:-:S02]  /*5660*/  ISETP.GE.AND P5, PT, R12, R135, PT ;  /* 0x000000870c00720c */ /* 0x000fc40003fa6270 */
[C---:B------:R-:W-:Y:S02]  /*5670*/  IADD3 R8, R0.reuse, 0x71, RZ ;  /* 0x0000007100087810 */ /* 0x040fe40007ffe0ff */
[----:B------:R-:W-:Y:S02]  /*5680*/  IADD3 R12, R0, 0x68, RZ ;  /* 0x00000068000c7810 */ /* 0x000fe40007ffe0ff */
[----:B------:R-:W-:Y:S02]  /*5690*/  FSEL R153, R109, -INF , !P3 ;  /* 0xff8000006d997808 */ /* 0x000fe40005800000 */
[----:B------:R-:W-:Y:S02]  /*56a0*/  FSEL R164, R119, -INF , !P4 ;  /* 0xff80000077a47808 */ /* 0x000fe40006000000 */
[----:B------:R-:W-:Y:S02]  /*56b0*/  FSEL R159, R112, -INF , !P5 ;  /* 0xff800000709f7808 */ /* 0x000fe40006800000 */
[----:B------:R-:W-:-:S02]  /*56c0*/  ISETP.GE.AND P3, PT, R8, R134, PT ;  /* 0x000000860800720c */ /* 0x000fc40003f66270 */
[C---:B------:R-:W-:Y:S02]  /*56d0*/  ISETP.GE.AND P4, PT, R12.reuse, R135, PT ;  /* 0x000000870c00720c */ /* 0x040fe40003f86270 */
[----:B------:R-:W-:Y:S02]  /*56e0*/  ISETP.GE.AND P5, PT, R12, R134, PT ;  /* 0x000000860c00720c */ /* 0x000fe40003fa6270 */
[----:B------:R-:W-:Y:S02]  /*56f0*/  IADD3 R12, R0, 0x70, RZ ;  /* 0x00000070000c7810 */ /* 0x000fe40007ffe0ff */
[----:B------:R-:W-:Y:S02]  /*5700*/  FSEL R138, R107, -INF , !P3 ;  /* 0xff8000006b8a7808 */ /* 0x000fe40005800000 */
[----:B------:R-:W-:Y:S02]  /*5710*/  FSEL R157, R113, -INF , !P2 ;  /* 0xff800000719d7808 */ /* 0x000fe40005000000 */
[----:B------:R-:W-:-:S02]  /*5720*/  FSEL R156, R115, -INF , !P1 ;  /* 0xff800000739c7808 */ /* 0x000fc40004800000 */
[----:B------:R-:W-:Y:S02]  /*5730*/  ISETP.GT.AND P3, PT, R229, R224, PT ;  /* 0x000000e0e500720c */ /* 0x000fe40003f64270 */
[----:B------:R-:W-:Y:S02]  /*5740*/  ISETP.GE.AND P2, PT, R13, R134, PT ;  /* 0x000000860d00720c */ /* 0x000fe40003f46270 */
[-C--:B------:R-:W-:Y:S02]  /*5750*/  ISETP.GE.AND P1, PT, R12, R135.reuse, PT ;  /* 0x000000870c00720c */ /* 0x080fe40003f26270 */
[----:B------:R-:W-:Y:S02]  /*5760*/  IADD3 R9, R0, 0x78, RZ ;  /* 0x0000007800097810 */ /* 0x000fe40007ffe0ff */
[----:B------:R-:W-:Y:S02]  /*5770*/  FSEL R152, R110, -INF , !P5 ;  /* 0xff8000006e987808 */ /* 0x000fe40006800000 */
[----:B------:R-:W-:-:S02]  /*5780*/  ISETP.GE.AND P5, PT, R8, R135, PT ;  /* 0x000000870800720c */ /* 0x000fc40003fa6270 */
[----:B------:R-:W-:Y:S02]  /*5790*/  FSEL R155, R108, -INF , !P4 ;  /* 0xff8000006c9b7808 */ /* 0x000fe40006000000 */
[----:B------:R-:W-:Y:S02]  /*57a0*/  FSEL R150, R111, -INF , !P2 ;  /* 0xff8000006f967808 */ /* 0x000fe40005000000 */
[----:B------:R-:W-:Y:S02]  /*57b0*/  FSEL R8, R71, -INF , !P6 ;  /* 0xff80000047087808 */ /* 0x000fe40007000000 */
[----:B------:R-:W-:Y:S02]  /*57c0*/  FSEL R145, R104, -INF , !P1 ;  /* 0xff80000068917808 */ /* 0x000fe40004800000 */
[----:B------:R-:W-:Y:S02]  /*57d0*/  ISETP.GE.AND P4, PT, R12, R134, PT ;  /* 0x000000860c00720c */ /* 0x000fe40003f86270 */
[----:B------:R-:W-:-:S02]  /*57e0*/  ISETP.GE.AND P6, PT, R9, R135, PT ;  /* 0x000000870900720c */ /* 0x000fc40003fc6270 */
[----:B------:R-:W-:Y:S02]  /*57f0*/  ISETP.GE.AND P2, PT, R9, R134, PT ;  /* 0x000000860900720c */ /* 0x000fe40003f46270 */
[C---:B------:R-:W-:Y:S02]  /*5800*/  ISETP.GE.AND P1, PT, R0.reuse, R135, PT ;  /* 0x000000870000720c */ /* 0x040fe40003f26270 */
[----:B------:R-:W-:Y:S02]  /*5810*/  IADD3 R9, R0, 0x79, RZ ;  /* 0x0000007900097810 */ /* 0x000fe40007ffe0ff */
[----:B------:R-:W-:Y:S02]  /*5820*/  FSEL R140, R106, -INF , !P4 ;  /* 0xff8000006a8c7808 */ /* 0x000fe40006000000 */
[----:B------:R-:W-:Y:S02]  /*5830*/  FSEL R143, R105, -INF , !P5 ;  /* 0xff800000698f7808 */ /* 0x000fe40006800000 */
[----:B------:R-:W-:-:S02]  /*5840*/  FSEL R68, R68, -INF , !P1 ;  /* 0xff80000044447808 */ /* 0x000fc40004800000 */
[-C--:B------:R-:W-:Y:S02]  /*5850*/  ISETP.GE.AND P4, PT, R0, R134.reuse, PT ;  /* 0x000000860000720c */ /* 0x080fe40003f86270 */
[C---:B------:R-:W-:Y:S02]  /*5860*/  ISETP.GE.AND P5, PT, R9.reuse, R135, PT ;  /* 0x000000870900720c */ /* 0x040fe40003fa6270 */
[----:B------:R-:W-:Y:S02]  /*5870*/  ISETP.GE.AND P1, PT, R9, R134, PT ;  /* 0x000000860900720c */ /* 0x000fe40003f26270 */
[----:B------:R-:W-:Y:S02]  /*5880*/  LOP3.LUT R0, R6, R41, RZ, 0xfc, !PT ;  /* 0x0000002906007212 */ /* 0x000fe400078efcff */
[----:B------:R-:W-:Y:S02]  /*5890*/  FSEL R70, R70, -INF , !P4 ;  /* 0xff80000046467808 */ /* 0x000fe40006000000 */
[----:B------:R-:W-:-:S02]  /*58a0*/  FSEL R141, R100, -INF , !P6 ;  /* 0xff800000648d7808 */ /* 0x000fc40007000000 */
[----:B------:R-:W-:Y:S02]  /*58b0*/  FSEL R136, R102, -INF , !P2 ;  /* 0xff80000066887808 */ /* 0x000fe40005000000 */
[----:B------:R-:W-:Y:S02]  /*58c0*/  FSEL R139, R101, -INF , !P5 ;  /* 0xff800000658b7808 */ /* 0x000fe40006800000 */
[----:B------:R-:W-:Y:S01]  /*58d0*/  FSEL R66, R103, -INF , !P1 ;  /* 0xff80000067427808 */ /* 0x000fe20004800000 */
[----:B------:R-:W-:Y:S05]  /*58e0*/  @!P3 BRA `(.L_x_1502) ;  /* 0x00000e200000b947 */ /* 0x000fea0003800000 */
[----:B------:R-:W-:Y:S05]  /*58f0*/  @!P0 BRA `(.L_x_1503) ;  /* 0x0000039000008947 */ /* 0x000fea0003800000 */
[----:B------:R-:W1:Y:S01]  /*5900*/  I2F.RP R10, R39 ;  /* 0x00000027000a7306 */ /* 0x000e620000209400 */
[----:B------:R-:W-:Y:S02]  /*5910*/  IADD3 R12, R3, -0x80, RZ ;  /* 0xffffff80030c7810 */ /* 0x000fe40007ffe0ff */
[----:B------:R-:W-:Y:S02]  /*5920*/  IABS R9, R3 ;  /* 0x0000000300097213 */ /* 0x000fe40000000000 */
[----:B------:R-:W-:-:S02]  /*5930*/  IABS R6, R12 ;  /* 0x0000000c00067213 */ /* 0x000fc40000000000 */
[----:B------:R-:W-:Y:S02]  /*5940*/  LOP3.LUT R3, R3, c[0x0][0x2d0], RZ, 0x3c, !PT ;  /* 0x0000b40003037a12 */ /* 0x000fe400078e3cff */
[----:B------:R-:W-:Y:S02]  /*5950*/  LOP3.LUT R12, R12, c[0x0][0x2d0], RZ, 0x3c, !PT ;  /* 0x0000b4000c0c7a12 */ /* 0x000fe400078e3cff */
        /* <DEDUP_REMOVED lines=13> */
[C---:B------:R-:W-:Y:S01]  /*5a30*/  IMAD R4, R39.reuse, R4, R6 ;  /* 0x0000000427047224 */ /* 0x040fe200078e0206 */
[----:B------:R-:W-:Y:S02]  /*5a40*/  LOP3.LUT R6, RZ, c[0x0][0x2d0], RZ, 0x33, !PT ;  /* 0x0000b400ff067a12 */ /* 0x000fe400078e33ff */
[C---:B------:R-:W-:Y:S02]  /*5a50*/  ISETP.GT.U32.AND P1, PT, R39.reuse, R10, PT ;  /* 0x0000000a2700720c */ /* 0x040fe40003f24070 */
[----:B------:R-:W-:-:S11]  /*5a60*/  ISETP.GT.U32.AND P2, PT, R39, R4, PT ;  /* 0x000000042700720c */ /* 0x000fd60003f44070 */
[----:B------:R-:W-:Y:S01]  /*5a70*/  @!P1 IMAD.IADD R10, R10, 0x1, -R39 ;  /* 0x000000010a0a9824 */ /* 0x000fe200078e0a27 */
[----:B------:R-:W-:Y:S02]  /*5a80*/  @!P1 IADD3 R13, R13, 0x1, RZ ;  /* 0x000000010d0d9810 */ /* 0x000fe40007ffe0ff */
[-C--:B------:R-:W-:Y:S02]  /*5a90*/  @!P2 IADD3 R4, R4, -R39.reuse, RZ ;  /* 0x800000270404a210 */ /* 0x080fe40007ffe0ff */
[-C--:B------:R-:W-:Y:S02]  /*5aa0*/  ISETP.GE.U32.AND P6, PT, R10, R39.reuse, PT ;  /* 0x000000270a00720c */ /* 0x080fe40003fc6070 */
[----:B------:R-:W-:Y:S02]  /*5ab0*/  ISETP.GE.U32.AND P5, PT, R4, R39, PT ;  /* 0x000000270400720c */ /* 0x000fe40003fa6070 */
[----:B------:R-:W-:Y:S02]  /*5ac0*/  ISETP.GE.AND P1, PT, R12, RZ, PT ;  /* 0x000000ff0c00720c */ /* 0x000fe40003f26270 */
[----:B------:R-:W-:-:S02]  /*5ad0*/  @!P2 IADD3 R11, R11, 0x1, RZ ;  /* 0x000000010b0ba810 */ /* 0x000fc40007ffe0ff */
[----:B------:R-:W-:-:S05]  /*5ae0*/  ISETP.NE.AND P2, PT, RZ, c[0x0][0x2d0], PT ;  /* 0x0000b400ff007a0c */ /* 0x000fca0003f45270 */
        /* <DEDUP_REMOVED lines=18> */
[----:B--2---:R-:W-:-:S04]  /*5c10*/  IMAD.IADD R9, R9, 0x1, -R4 ;  /* 0x0000000109097824 */ /* 0x004fc800078e0a04 */
[----:B------:R-:W-:Y:S01]  /*5c20*/  IMAD.WIDE.U32 R12, R9, c[0x0][0x180], R10 ;  /* 0x00006000090c7a25 */ /* 0x000fe200078e000a */
[----:B------:R-:W-:-:S04]  /*5c30*/  SHF.R.S32.HI R4, RZ, 0x1f, R9 ;  /* 0x0000001fff047819 */ /* 0x000fc80000011409 */
[----:B------:R-:W-:Y:S01]  /*5c40*/  MOV R11, R12 ;  /* 0x0000000c000b7202 */ /* 0x000fe20000000f00 */
[----:B------:R-:W-:-:S04]  /*5c50*/  IMAD R4, R4, c[0x0][0x180], RZ ;  /* 0x0000600004047a24 */ /* 0x000fc800078e02ff */
[----:B------:R-:W-:-:S04]  /*5c60*/  IMAD R4, R9, c[0x0][0x184], R4 ;  /* 0x0000610009047a24 */ /* 0x000fc800078e0204 */
[----:B------:R-:W-:Y:S01]  /*5c70*/  IMAD.IADD R10, R13, 0x1, R4 ;  /* 0x000000010d0a7824 */ /* 0x000fe200078e0204 */
[----:B------:R-:W-:Y:S05]  /*5c80*/  BRA `(.L_x_1504) ;  /* 0x0000002000007947 */ /* 0x000fea0003800000 */
.L_x_1503:
[----:B------:R-:W-:-:S04]  /*5c90*/  LEA R11, -R4, RZ, 0x7 ;  /* 0x000000ff040b7211 */ /* 0x000fc800078e39ff */
[----:B------:R-:W-:Y:S02]  /*5ca0*/  SHF.R.S32.HI R10, RZ, 0x1f, R11 ;  /* 0x0000001fff0a7819 */ /* 0x000fe4000001140b */
.L_x_1504:
        /* <DEDUP_REMOVED lines=8> */
[----:B------:R-:W-:Y:S01]  /*5d30*/  @!P4 LEA R34, P6, R4, c[0x0][0x168], 0x1 ;  /* 0x00005a000422ca11 */ /* 0x000fe200078c08ff */
[----:B------:R-:W-:Y:S01]  /*5d40*/  @!P4 IMAD.X R3, R10, 0x1, R133, P1 ;  /* 0x000000010a03c824 */ /* 0x000fe200008e0685 */
[----:B------:R-:W-:-:S04]  /*5d50*/  @!P2 IADD3 R13, P1, R11, R2, RZ ;  /* 0x000000020b0da210 */ /* 0x000fc80007f3e0ff */
[----:B------:R-:W-:Y:S01]  /*5d60*/  @!P4 LEA.HI.X R35, R4, c[0x0][0x16c], R3, 0x1, P6 ;  /* 0x00005b000423ca11 */ /* 0x000fe200030f0c03 */
[--C-:B------:R-:W-:Y:S01]  /*5d70*/  @!P2 IMAD.X R4, R10, 0x1, R133.reuse, P1 ;  /* 0x000000010a04a824 */ /* 0x100fe200008e0685 */
[C---:B------:R-:W-:Y:S01]  /*5d80*/  @!P2 LEA R22, P1, R13.reuse, c[0x0][0x168], 0x1 ;  /* 0x00005a000d16aa11 */ /* 0x040fe200078208ff */
        /* <DEDUP_REMOVED lines=11> */
[----:B------:R-:W-:Y:S01]  /*5e40*/  @!P2 IMAD.X R3, R6, 0x1, R133, P1 ;  /* 0x000000010603a824 */ /* 0x000fe200008e0685 */
[C---:B------:R-:W-:Y:S01]  /*5e50*/  @!P2 LEA R20, P1, R4.reuse, c[0x0][0x168], 0x1 ;  /* 0x00005a000414aa11 */ /* 0x040fe200078208ff */
[----:B------:R-:W-:Y:S01]  /*5e60*/  IMAD.X R6, R225, 0x1, R6, P5 ;  /* 0x00000001e1067824 */ /* 0x000fe200028e0606 */
[CC--:B------:R-:W-:Y:S01]  /*5e70*/  @!P4 IADD3 R12, P5, R9.reuse, R2.reuse, RZ ;  /* 0x00000002090cc210 */ /* 0x0c0fe20007fbe0ff */
        /* <DEDUP_REMOVED lines=11> */
[----:B------:R-:W-:Y:S01]  /*5f30*/  @!P2 IMAD.X R3, R6, 0x1, R133, P1 ;  /* 0x000000010603a824 */ /* 0x000fe200008e0685 */
[C---:B------:R-:W-:Y:S01]  /*5f40*/  @!P2 LEA R18, P1, R4.reuse, c[0x0][0x168], 0x1 ;  /* 0x00005a000412aa11 */ /* 0x040fe200078208ff */
        /* <DEDUP_REMOVED lines=16> */
[C---:B------:R-:W-:Y:S01]  /*6050*/  @!P2 LEA R16, P1, R9.reuse, c[0x0][0x168], 0x1 ;  /* 0x00005a000910aa11 */ /* 0x040fe200078208ff */
        /* <DEDUP_REMOVED lines=59> */
[----:B------:R-:W-:Y:S02]  /*6410*/  @!P2 LEA.HI.X R51, R6, c[0x0][0x16c], R9, 0x1, P1 ;  /* 0x00005b000633aa11 */ /* 0x000fe400008f0c09 */
[----:B--2---:R-:W-:Y:S01]  /*6420*/  @!P4 LEA R34, P1, R12, c[0x0][0x168], 0x1 ;  /* 0x00005a000c22ca11 */ /* 0x004fe200078208ff */
        /* <DEDUP_REMOVED lines=36> */
[----:B------:R-:W-:-:S04]  /*6670*/  LEA R12, P1, R3, c[0x0][0x168], 0x1 ;  /* 0x00005a00030c7a11 */ /* 0x000fc800078208ff */
[----:B------:R-:W-:-:S05]  /*6680*/  LEA.HI.X R13, R3, c[0x0][0x16c], R4, 0x1, P1 ;  /* 0x00005b00030d7a11 */ /* 0x000fca00008f0c04 */
[----:B------:R-:W-:Y:S01]  /*6690*/  @!PT LDS RZ, [RZ] ;  /* 0x00000000fffff984 */ /* 0x000fe20000000800 */
[----:B------:R-:W-:Y:S01]  /*66a0*/  @!PT LDS RZ, [RZ] ;  /* 0x00000000fffff984 */ /* 0x000fe20000000800 */
[----:B------:R-:W-:Y:S01]  /*66b0*/  @!PT LDS RZ, [RZ] ;  /* 0x00000000fffff984 */ /* 0x000fe20000000800 */
[----:B------:R2:W-:Y:S04]  /*66c0*/  LDGSTS.E.BYPASS.LTC128B.128 [R230+0xb800], [R12.64+0x80] ;  /* 0x0b8000800ce67fae */ /* 0x0005e8000b901d4e */
.L_x_1506:
[----:B------:R-:W-:Y:S05]  /*66d0*/  BSYNC B0 ;  /* 0x0000000000007941 */ /* 0x000fea0003800000 */
.L_x_1505:
[----:B------:R-:W0:Y:S01]  /*66e0*/  LDGDEPBAR ;  /* 0x00000000000079af */ /* 0x000e220000000000 */
[----:B------:R-:W-:-:S04]  /*66f0*/  IADD3 R2, P1, R11, R2, RZ ;  /* 0x000000020b027210 */ /* 0x000fc80007f3e0ff */
[----:B------:R-:W-:Y:S02]  /*6700*/  IADD3.X R133, R10, R133, RZ, P1, !PT ;  /* 0x000000850a857210 */ /* 0x000fe40000ffe4ff */
.L_x_1502:
        /* <DEDUP_REMOVED lines=62> */
[----:B------:R-:W-:Y:S01]  /*6af0*/  SHF.L.U32 R216, R0, 0x1, RZ ;  /* 0x0000000100d87819 */ /* 0x000fe200000006ff */
[----:B------:R-:W3:Y:S03]  /*6b00*/  SHFL.BFLY PT, R9, R6, 0x2, 0x1f ;  /* 0x0c401f0006097f89 */ /* 0x000ee600000e0000 */
[-C--:B------:R-:W-:Y:S01]  /*6b10*/  LEA R214, R7, R216.reuse, 0x1 ;  /* 0x000000d807d67211 */ /* 0x080fe200078e08ff */
[----:B------:R-:W4:Y:S01]  /*6b20*/  SHFL.BFLY PT, R4, R11, 0x2, 0x1f ;  /* 0x0c401f000b047f89 */ /* 0x000f2200000e0000 */
[----:B------:R-:W-:-:S02]  /*6b30*/  LEA R213, R5, R216, 0x1 ;  /* 0x000000d805d57211 */ /* 0x000fc400078e08ff */
[----:B------:R-:W-:Y:S01]  /*6b40*/  LEA R212, R5, R214, 0x1 ;  /* 0x000000d605d47211 */ /* 0x000fe200078e08ff */
[----:B------:R-:W-:Y:S04]  /*6b50*/  LDSM.16.MT88.4 R100, [R216+0x10000] ;  /* 0x01000000d864783b */ /* 0x000fe80000004200 */
[----:B------:R-:W-:Y:S04]  /*6b60*/  LDSM.16.MT88.4 R92, [R212+0xc000] ;  /* 0x00c00000d45c783b */ /* 0x000fe80000004200 */
[----:B------:R-:W-:Y:S04]  /*6b70*/  LDSM.16.MT88.4 R84, [R213+0xc000] ;  /* 0x00c00000d554783b */ /* 0x000fe80000004200 */
[----:B------:R-:W-:Y:S01]  /*6b80*/  LDSM.16.MT88.4 R124, [R214+0x10000] ;  /* 0x01000000d67c783b */ /* 0x000fe20000004200 */
[----:B---3--:R-:W-:-:S03]  /*6b90*/  FMNMX.FTZ R9, R6, R9, !PT ;  /* 0x0000000906097209 */ /* 0x008fc60007810000 */
[----:B------:R-:W-:Y:S01]  /*6ba0*/  LDSM.16.MT88.4 R112, [R213+0x10000] ;  /* 0x01000000d570783b */ /* 0x000fe20000004200 */
[----:B----4-:R-:W-:-:S03]  /*6bb0*/  FMNMX.FTZ R4, R11, R4, !PT ;  /* 0x000000040b047209 */ /* 0x010fc60007810000 */
[----:B------:R-:W3:Y:S04]  /*6bc0*/  SHFL.BFLY PT, R132, R9, 0x1, 0x1f ;  /* 0x0c201f0009847f89 */ /* 0x000ee800000e0000 */
[----:B------:R-:W4:Y:S04]  /*6bd0*/  SHFL.BFLY PT, R3, R4, 0x1, 0x1f ;  /* 0x0c201f0004037f89 */ /* 0x000f2800000e0000 */
[----:B-12---:R-:W-:Y:S04]  /*6be0*/  LDSM.16.MT88.4 R12, [R212+0xc800] ;  /* 0x00c80000d40c783b */ /* 0x006fe80000004200 */
[----:B------:R-:W-:Y:S04]  /*6bf0*/  LDSM.16.MT88.4 R24, [R216+0xc800] ;  /* 0x00c80000d818783b */ /* 0x000fe80000004200 */
[----:B------:R-:W-:Y:S04]  /*6c00*/  LDSM.16.MT88.4 R20, [R214+0xc800] ;  /* 0x00c80000d614783b */ /* 0x000fe80000004200 */
[----:B------:R-:W-:Y:S01]  /*6c10*/  LDSM.16.MT88.4 R16, [R213+0xc800] ;  /* 0x00c80000d510783b */ /* 0x000fe20000004200 */
[----:B---3--:R-:W-:-:S03]  /*6c20*/  FMNMX.FTZ R132, R9, R132, !PT ;  /* 0x0000008409847209 */ /* 0x008fc60007810000 */
[----:B------:R-:W-:Y:S01]  /*6c30*/  LDSM.16.MT88.4 R32, [R214+0x10800] ;  /* 0x01080000d620783b */ /* 0x000fe20000004200 */
[----:B----4-:R-:W-:Y:S01]  /*6c40*/  FMNMX.FTZ R3, R4, R3, !PT ;  /* 0x0000000304037209 */ /* 0x010fe20007810000 */
[C---:B------:R-:W-:Y:S01]  /*6c50*/  FMUL.FTZ R142, R132.reuse, c[0x0][0x23c] ;  /* 0x00008f00848e7a20 */ /* 0x040fe20000410000 */
[----:B------:R-:W-:Y:S01]  /*6c60*/  FSETP.NEU.FTZ.AND P1, PT, R132, -INF , PT ;  /* 0xff8000008400780b */ /* 0x000fe20003f3d000 */
[----:B------:R-:W-:Y:S02]  /*6c70*/  LDSM.16.MT88.4 R4, [R212+0x10000] ;  /* 0x01000000d404783b */ /* 0x000fe40000004200 */
[C---:B------:R-:W-:Y:S01]  /*6c80*/  FMUL.FTZ R67, R3.reuse, c[0x0][0x23c] ;  /* 0x00008f0003437a20 */ /* 0x040fe20000410000 */
[----:B------:R-:W-:Y:S01]  /*6c90*/  FSEL R142, R142, RZ, P1 ;  /* 0x000000ff8e8e7208 */ /* 0x000fe20000800000 */
[----:B------:R-:W-:Y:S01]  /*6ca0*/  LDSM.16.MT88.4 R28, [R213+0x10800] ;  /* 0x01080000d51c783b */ /* 0x000fe20000004200 */
[----:B------:R-:W-:-:S03]  /*6cb0*/  FSETP.NEU.FTZ.AND P1, PT, R3, -INF , PT ;  /* 0xff8000000300780b */ /* 0x000fc60003f3d000 */
[--C-:B------:R-:W-:Y:S01]  /*6cc0*/  FFMA.FTZ R56, R65, c[0x0][0x23c], -R142.reuse ;  /* 0x00008f0041387a23 */ /* 0x100fe2000001088e */
[----:B------:R-:W-:Y:S01]  /*6cd0*/  FSEL R67, R67, RZ, P1 ;  /* 0x000000ff43437208 */ /* 0x000fe20000800000 */
[--C-:B------:R-:W-:Y:S01]  /*6ce0*/  FFMA.FTZ R63, R68, c[0x0][0x23c], -R142.reuse ;  /* 0x00008f00443f7a23 */ /* 0x100fe2000001088e */
[----:B------:R-:W-:Y:S01]  /*6cf0*/  LEA R238, P1, R2, c[0x0][0x168], 0x1 ;  /* 0x00005a0002ee7a11 */ /* 0x000fe200078208ff */
[--C-:B------:R-:W-:Y:S02]  /*6d00*/  FFMA.FTZ R60, R77, c[0x0][0x23c], -R142.reuse ;  /* 0x00008f004d3c7a23 */ /* 0x100fe4000001088e */
[--C-:B------:R-:W-:Y:S01]  /*6d10*/  FFMA.FTZ R61, R69, c[0x0][0x23c], -R142.reuse ;  /* 0x00008f00453d7a23 */ /* 0x100fe2000001088e */
[----:B------:R-:W-:Y:S01]  /*6d20*/  LDSM.16.MT88.4 R76, [R214+0xc000] ;  /* 0x00c00000d64c783b */ /* 0x000fe20000004200 */
[--C-:B------:R-:W-:Y:S01]  /*6d30*/  FFMA.FTZ R65, R70, c[0x0][0x23c], -R67.reuse ;  /* 0x00008f0046417a23 */ /* 0x100fe20000010843 */
[----:B------:R-:W-:Y:S01]  /*6d40*/  MUFU.EX2 R63, R63 ;  /* 0x0000003f003f7308 */ /* 0x000fe20000000800 */
[--C-:B------:R-:W-:Y:S01]  /*6d50*/  FFMA.FTZ R64, R8, c[0x0][0x23c], -R67.reuse ;  /* 0x00008f0008407a23 */ /* 0x100fe20000010843 */
[----:B------:R-:W1:Y:S01]  /*6d60*/  LDSM.16.MT88.4 R68, [R216+0xc000] ;  /* 0x00c00000d844783b */ /* 0x000e620000004200 */
[----:B------:R-:W-:Y:S01]  /*6d70*/  FFMA.FTZ R62, R80, c[0x0][0x23c], -R67 ;  /* 0x00008f00503e7a23 */ /* 0x000fe20000010843 */
[----:B------:R-:W-:Y:S01]  /*6d80*/  LEA.HI.X R237, R2, c[0x0][0x16c], R133, 0x1, P1 ;  /* 0x00005b0002ed7a11 */ /* 0x000fe200008f0c85 */
[----:B------:R-:W-:Y:S01]  /*6d90*/  FFMA.FTZ R57, R72, c[0x0][0x23c], -R67 ;  /* 0x00008f0048397a23 */ /* 0x000fe20000010843 */
[----:B------:R-:W2:Y:S01]  /*6da0*/  LDSM.16.MT88.4 R8, [R216+0x10800] ;  /* 0x01080000d808783b */ /* 0x000ea20000004200 */
[--C-:B------:R-:W-:Y:S01]  /*6db0*/  FFMA.FTZ R58, R81, c[0x0][0x23c], -R142.reuse ;  /* 0x00008f00513a7a23 */ /* 0x100fe2000001088e */
[----:B------:R-:W3:Y:S01]  /*6dc0*/  MUFU.EX2 R60, R60 ;  /* 0x0000003c003c7308 */ /* 0x000ee20000000800 */
[----:B------:R-:W-:-:S02]  /*6dd0*/  FFMA.FTZ R55, R91, c[0x0][0x23c], -R142 ;  /* 0x00008f005b377a23 */ /* 0x000fc4000001088e */
[--C-:B------:R-:W-:Y:S02]  /*6de0*/  FFMA.FTZ R54, R97, c[0x0][0x23c], -R142.reuse ;  /* 0x00008f0061367a23 */ /* 0x100fe4000001088e */
[----:B------:R-:W-:Y:S02]  /*6df0*/  FFMA.FTZ R51, R89, c[0x0][0x23c], -R142 ;  /* 0x00008f0059337a23 */ /* 0x000fe4000001088e */
[--C-:B------:R-:W-:Y:S01]  /*6e00*/  FFMA.FTZ R59, R96, c[0x0][0x23c], -R67.reuse ;  /* 0x00008f00603b7a23 */ /* 0x100fe20000010843 */
[----:B------:R-:W-:Y:S01]  /*6e10*/  MUFU.EX2 R61, R61 ;  /* 0x0000003d003d7308 */ /* 0x000fe20000000800 */
[--C-:B------:R-:W-:Y:S02]  /*6e20*/  FFMA.FTZ R52, R98, c[0x0][0x23c], -R67.reuse ;  /* 0x00008f0062347a23 */ /* 0x100fe40000010843 */
[--C-:B------:R-:W-:Y:S02]  /*6e30*/  FFMA.FTZ R53, R188, c[0x0][0x23c], -R67.reuse ;  /* 0x00008f00bc357a23 */ /* 0x100fe40000010843 */
[----:B------:R-:W-:-:S02]  /*6e40*/  FFMA.FTZ R48, R186, c[0x0][0x23c], -R67 ;  /* 0x00008f00ba307a23 */ /* 0x000fc40000010843 */
[--C-:B------:R-:W-:Y:S01]  /*6e50*/  FFMA.FTZ R41, R49, c[0x0][0x23c], -R142.reuse ;  /* 0x00008f0031297a23 */ /* 0x100fe2000001088e */
[----:B------:R-:W4:Y:S01]  /*6e60*/  MUFU.EX2 R56, R56 ;  /* 0x0000003800387308 */ /* 0x000f220000000800 */
[----:B---3--:R-:W-:Y:S01]  /*6e70*/  F2FP.PACK_AB R116, R60, R63 ;  /* 0x0000003f3c74723e */ /* 0x008fe200000000ff */
[--C-:B------:R-:W-:Y:S02]  /*6e80*/  FFMA.FTZ R50, R181, c[0x0][0x23c], -R142.reuse ;  /* 0x00008f00b5327a23 */ /* 0x100fe4000001088e */
[--C-:B------:R-:W-:Y:S02]  /*6e90*/  FFMA.FTZ R47, R179, c[0x0][0x23c], -R142.reuse ;  /* 0x00008f00b32f7a23 */ /* 0x100fe4000001088e */
[----:B------:R-:W-:Y:S02]  /*6ea0*/  FFMA.FTZ R46, R183, c[0x0][0x23c], -R142 ;  /* 0x00008f00b72e7a23 */ /* 0x000fe4000001088e */
[----:B------:R-:W-:Y:S01]  /*6eb0*/  MUFU.EX2 R65, R65 ;  /* 0x0000004100417308 */ /* 0x000fe20000000800 */
[----:B------:R-:W-:-:S02]  /*6ec0*/  FFMA.FTZ R49, R182, c[0x0][0x23c], -R67 ;  /* 0x00008f00b6317a23 */ /* 0x000fc40000010843 */
[--C-:B------:R-:W-:Y:S02]  /*6ed0*/  FFMA.FTZ R44, R184, c[0x0][0x23c], -R67.reuse ;  /* 0x00008f00b82c7a23 */ /* 0x100fe40000010843 */
[--C-:B------:R-:W-:Y:S02]  /*6ee0*/  FFMA.FTZ R45, R146, c[0x0][0x23c], -R67.reuse ;  /* 0x00008f00922d7a23 */ /* 0x100fe40000010843 */
[----:B------:R-:W-:Y:S01]  /*6ef0*/  FFMA.FTZ R0, R144, c[0x0][0x23c], -R67 ;  /* 0x00008f0090007a23 */ /* 0x000fe20000010843 */
[----:B------:R-:W3:Y:S01]  /*6f00*/  MUFU.EX2 R64, R64 ;  /* 0x0000004000407308 */ /* 0x000ee20000000800 */
[----:B----4-:R-:W-:Y:S01]  /*6f10*/  F2FP.PACK_AB R118, R56, R61 ;  /* 0x0000003d3876723e */ /* 0x010fe200000000ff */
[--C-:B------:R-:W-:Y:S02]  /*6f20*/  FFMA.FTZ R144, R147, c[0x0][0x23c], -R142.reuse ;  /* 0x00008f0093907a23 */ /* 0x100fe4000001088e */
[--C-:B------:R-:W-:Y:S02]  /*6f30*/  FFMA.FTZ R147, R151, c[0x0][0x23c], -R142.reuse ;  /* 0x00008f0097937a23 */ /* 0x100fe4000001088e */
[----:B------:R-:W-:-:S02]  /*6f40*/  FFMA.FTZ R146, R149, c[0x0][0x23c], -R142 ;  /* 0x00008f0095927a23 */ /* 0x000fc4000001088e */
[----:B------:R-:W-:Y:S01]  /*6f50*/  MUFU.EX2 R62, R62 ;  /* 0x0000003e003e7308 */ /* 0x000fe20000000800 */
[----:B------:R-:W-:Y:S02]  /*6f60*/  FFMA.FTZ R137, R137, c[0x0][0x23c], -R142 ;  /* 0x00008f0089897a23 */ /* 0x000fe4000001088e */
[--C-:B------:R-:W-:Y:S02]  /*6f70*/  FFMA.FTZ R148, R148, c[0x0][0x23c], -R67.reuse ;  /* 0x00008f0094947a23 */ /* 0x100fe40000010843 */
[--C-:B------:R-:W-:Y:S02]  /*6f80*/  FFMA.FTZ R149, R162, c[0x0][0x23c], -R67.reuse ;  /* 0x00008f00a2957a23 */ /* 0x100fe40000010843 */
[--C-:B------:R-:W-:Y:S01]  /*6f90*/  FFMA.FTZ R151, R160, c[0x0][0x23c], -R67.reuse ;  /* 0x00008f00a0977a23 */ /* 0x100fe20000010843 */
[----:B------:R-:W4:Y:S01]  /*6fa0*/  MUFU.EX2 R57, R57 ;  /* 0x0000003900397308 */ /* 0x000f220000000800 */
[----:B---3--:R-:W-:Y:S01]  /*6fb0*/  F2FP.PACK_AB R117, R64, R65 ;  /* 0x000000414075723e */ /* 0x008fe200000000ff */
[----:B------:R-:W-:-:S02]  /*6fc0*/  FFMA.FTZ R154, R154, c[0x0][0x23c], -R67 ;  /* 0x00008f009a9a7a23 */ /* 0x000fc40000010843 */
[--C-:B------:R-:W-:Y:S02]  /*6fd0*/  FFMA.FTZ R160, R167, c[0x0][0x23c], -R142.reuse ;  /* 0x00008f00a7a07a23 */ /* 0x100fe4000001088e */
[--C-:B------:R-:W-:Y:S02]  /*6fe0*/  FFMA.FTZ R162, R165, c[0x0][0x23c], -R142.reuse ;  /* 0x00008f00a5a27a23 */ /* 0x100fe4000001088e */
[----:B------:R-:W-:Y:S01]  /*6ff0*/  MUFU.EX2 R58, R58 ;  /* 0x0000003a003a7308 */ /* 0x000fe20000000800 */
[--C-:B------:R-:W-:Y:S02]  /*7000*/  FFMA.FTZ R167, R170, c[0x0][0x23c], -R67.reuse ;  /* 0x00008f00aaa77a23 */ /* 0x100fe40000010843 */
[--C-:B------:R-:W-:Y:S02]  /*7010*/  FFMA.FTZ R161, R161, c[0x0][0x23c], -R142.reuse ;  /* 0x00008f00a1a17a23 */ /* 0x100fe4000001088e */
[----:B------:R-:W-:Y:S02]  /*7020*/  FFMA.FTZ R163, R163, c[0x0][0x23c], -R142 ;  /* 0x00008f00a3a37a23 */ /* 0x000fe4000001088e */
[--C-:B------:R-:W-:Y:S01]  /*7030*/  FFMA.FTZ R165, R180, c[0x0][0x23c], -R67.reuse ;  /* 0x00008f00b4a57a23 */ /* 0x100fe20000010843 */
[----:B----4-:R-:W-:Y:S01]  /*7040*/  F2FP.PACK_AB R119, R57, R62 ;  /* 0x0000003e3977723e */ /* 0x010fe200000000ff */
[----:B------:R-:W3:Y:S01]  /*7050*/  MUFU.EX2 R55, R55 ;  /* 0x0000003700377308 */ /* 0x000ee20000000800 */
[----:B------:R-:W-:-:S02]  /*7060*/  FFMA.FTZ R166, R166, c[0x0][0x23c], -R67 ;  /* 0x00008f00a6a67a23 */ /* 0x000fc40000010843 */
[--C-:B------:R-:W-:Y:S02]  /*7070*/  FFMA.FTZ R170, R178, c[0x0][0x23c], -R67.reuse ;  /* 0x00008f00b2aa7a23 */ /* 0x100fe40000010843 */
[--C-:B------:R-:W-:Y:S01]  /*7080*/  FFMA.FTZ R178, R175, c[0x0][0x23c], -R142.reuse ;  /* 0x00008f00afb27a23 */ /* 0x100fe2000001088e */
[C---:B------:R-:W-:Y:S01]  /*7090*/  HMMA.16816.F32 R88, R116.reuse, R92, RZ ;  /* 0x0000005c7458723c */ /* 0x040fe200000018ff */
[--C-:B------:R-:W-:Y:S01]  /*70a0*/  FFMA.FTZ R180, R169, c[0x0][0x23c], -R142.reuse ;  /* 0x00008f00a9b47a23 */ /* 0x100fe2000001088e */
[----:B------:R-:W-:Y:S01]  /*70b0*/  MUFU.EX2 R54, R54 ;  /* 0x0000003600367308 */ /* 0x000fe20000000800 */
[--C-:B------:R-:W-:Y:S02]  /*70c0*/  FFMA.FTZ R177, R177, c[0x0][0x23c], -R142.reuse ;  /* 0x00008f00b1b17a23 */ /* 0x100fe4000001088e */
[----:B------:R-:W-:Y:S02]  /*70d0*/  FFMA.FTZ R171, R171, c[0x0][0x23c], -R142 ;  /* 0x00008f00abab7a23 */ /* 0x000fe4000001088e */
        /* <DEDUP_REMOVED lines=15> */
[----:B------:R-:W4:Y:S01]  /*71d0*/  MUFU.EX2 R52, R52 ;  /* 0x0000003400347308 */ /* 0x000f220000000800 */
[----:B------:R-:W-:-:S02]  /*71e0*/  FFMA.FTZ R152, R152, c[0x0][0x23c], -R67 ;  /* 0x00008f0098987a23 */ /* 0x000fc40000010843 */
[----:B------:R-:W-:Y:S02]  /*71f0*/  FFMA.FTZ R150, R150, c[0x0][0x23c], -R67 ;  /* 0x00008f0096967a23 */ /* 0x000fe40000010843 */
[----:B------:R-:W-:Y:S01]  /*7200*/  FFMA.FTZ R241, R139, c[0x0][0x23c], -R142 ;  /* 0x00008f008bf17a23 */ /* 0x000fe2000001088e */
[C---:B-1----:R-:W-:Y:S01]  /*7210*/  HMMA.16816.F32 R128, R116.reuse, R68, RZ ;  /* 0x000000447480723c */ /* 0x042fe200000018ff */
[----:B------:R-:W-:Y:S01]  /*7220*/  FADD.FTZ R60, R63, R60 ;  /* 0x0000003c3f3c7221 */ /* 0x000fe20000010000 */
[----:B------:R-:W-:Y:S01]  /*7230*/  MUFU.EX2 R53, R53 ;  /* 0x0000003500357308 */ /* 0x000fe20000000800 */
[----:B------:R-:W-:Y:S02]  /*7240*/  FADD.FTZ R65, R65, R64 ;  /* 0x0000004041417221 */ /* 0x000fe40000010000 */
[----:B------:R-:W-:Y:S02]  /*7250*/  FADD.FTZ R61, R61, R60 ;  /* 0x0000003c3d3d7221 */ /* 0x000fe40000010000 */
[----:B------:R-:W-:Y:S01]  /*7260*/  FADD.FTZ R62, R62, R65 ;  /* 0x000000413e3e7221 */ /* 0x000fe20000010000 */
[----:B------:R-:W-:Y:S01]  /*7270*/  HMMA.16816.F32 R72, R116, R76, RZ ;  /* 0x0000004c7448723c */ /* 0x000fe200000018ff */
[----:B------:R-:W-:Y:S01]  /*7280*/  FADD.FTZ R61, R56, R61 ;  /* 0x0000003d383d7221 */ /* 0x000fe20000010000 */
[----:B------:R-:W1:Y:S01]  /*7290*/  MUFU.EX2 R48, R48 ;  /* 0x0000003000307308 */ /* 0x000e620000000800 */
[----:B------:R-:W-:-:S05]  /*72a0*/  FADD.FTZ R62, R57, R62 ;  /* 0x0000003e393e7221 */ /* 0x000fca0000010000 */
[C---:B------:R-:W-:Y:S02]  /*72b0*/  HMMA.16816.F32 R80, R116.reuse, R84, RZ ;  /* 0x000000547450723c */ /* 0x040fe400000018ff */
[----:B------:R-:W-:Y:S06]  /*72c0*/  MUFU.EX2 R50, R50 ;  /* 0x0000003200327308 */ /* 0x000fec0000000800 */
[C---:B------:R-:W-:Y:S02]  /*72d0*/  HMMA.16816.F32 R104, R116.reuse, R124, RZ ;  /* 0x0000007c7468723c */ /* 0x040fe400000018ff */
[----:B------:R-:W5:Y:S06]  /*72e0*/  MUFU.EX2 R47, R47 ;  /* 0x0000002f002f7308 */ /* 0x000f6c0000000800 */
        /* <DEDUP_REMOVED lines=13> */
[----:B------:R-:W-:Y:S05]  /*73c0*/  MUFU.EX2 R137, R137 ;  /* 0x0000008900897308 */ /* 0x000fea0000000800 */
[----:B---3--:R-:W-:Y:S01]  /*73d0*/  F2FP.PACK_AB R4, R55, R58 ;  /* 0x0000003a3704723e */ /* 0x008fe200000000ff */
[----:B------:R-:W-:Y:S01]  /*73e0*/  HMMA.16816.F32 R116, R116, R6, RZ ;  /* 0x000000067474723c */ /* 0x000fe200000018ff */
[----:B----4-:R-:W-:Y:S01]  /*73f0*/  F2FP.PACK_AB R5, R52, R59 ;  /* 0x0000003b3405723e */ /* 0x010fe200000000ff */
[----:B------:R-:W3:Y:S01]  /*7400*/  MUFU.EX2 R144, R144 ;  /* 0x0000009000907308 */ /* 0x000ee20000000800 */
        /* <DEDUP_REMOVED lines=15> */
[----:B------:R-:W-:Y:S06]  /*7500*/  MUFU.EX2 R148, R148 ;  /* 0x0000009400947308 */ /* 0x000fec0000000800 */
[C---:B--2---:R-:W-:Y:S02]  /*7510*/  HMMA.16816.F32 R96, R4.reuse, R8, R96 ;  /* 0x000000080460723c */ /* 0x044fe40000001860 */
[----:B------:R-:W2:Y:S06]  /*7520*/  MUFU.EX2 R149, R149 ;  /* 0x0000009500957308 */ /* 0x000eac0000000800 */
[C---:B------:R-:W-:Y:S01]  /*7530*/  HMMA.16816.F32 R100, R4.reuse, R10, R100 ;  /* 0x0000000a0464723c */ /* 0x040fe20000001864 */
[----:B------:R-:W4:Y:S01]  /*7540*/  LDSM.16.MT88.4 R8, [R212+0xd000] ;  /* 0x00d00000d408783b */ /* 0x000f220000004200 */
        /* <DEDUP_REMOVED lines=16> */
[C---:B------:R-:W-:Y:S02]  /*7650*/  HMMA.16816.F32 R104, R4.reuse, R32, R104 ;  /* 0x000000200468723c */ /* 0x040fe40000001868 */
[----:B------:R-:W1:Y:S06]  /*7660*/  MUFU.EX2 R166, R166 ;  /* 0x000000a600a67308 */ /* 0x000e6c0000000800 */
[C---:B------:R-:W-:Y:S01]  /*7670*/  HMMA.16816.F32 R124, R4.reuse, R34, R124 ;  /* 0x00000022047c723c */ /* 0x040fe2000000187c */
[----:B------:R-:W-:Y:S01]  /*7680*/  LDSM.16.MT88.4 R32, [R214+0x11000] ;  /* 0x01100000d620783b */ /* 0x000fe20000004200 */
[----:B------:R-:W-:Y:S06]  /*7690*/  MUFU.EX2 R167, R167 ;  /* 0x000000a700a77308 */ /* 0x000fec0000000800 */
[C---:B------:R-:W-:Y:S02]  /*76a0*/  HMMA.16816.F32 R108, R4.reuse, R28, R108 ;  /* 0x0000001c046c723c */ /* 0x040fe4000000186c */
[----:B------:R-:W2:Y:S06]  /*76b0*/  MUFU.EX2 R170, R170 ;  /* 0x000000aa00aa7308 */ /* 0x000eac0000000800 */
[C---:B------:R-:W-:Y:S01]  /*76c0*/  HMMA.16816.F32 R112, R4.reuse, R30, R112 ;  /* 0x0000001e0470723c */ /* 0x040fe20000001870 */
[----:B------:R-:W-:Y:S01]  /*76d0*/  LDSM.16.MT88.4 R28, [R213+0x11000] ;  /* 0x01100000d51c783b */ /* 0x000fe20000004200 */
[----:B------:R-:W-:Y:S06]  /*76e0*/  MUFU.EX2 R177, R177 ;  /* 0x000000b100b17308 */ /* 0x000fec0000000800 */
[C---:B-1----:R-:W-:Y:S02]  /*76f0*/  HMMA.16816.F32 R120, R4.reuse, R12, R120 ;  /* 0x0000000c0478723c */ /* 0x042fe40000001878 */
[----:B------:R-:W1:Y:S06]  /*7700*/  MUFU.EX2 R178, R178 ;  /* 0x000000b200b27308 */ /* 0x000e6c0000000800 */
        /* <DEDUP_REMOVED lines=14> */
[C---:B----4-:R-:W-:Y:S01]  /*77f0*/  HMMA.16816.F32 R88, R4.reuse, R8, R88 ;  /* 0x000000080458723c */ /* 0x050fe20000001858 */
[----:B------:R-:W-:Y:S02]  /*7800*/  FADD.FTZ R45, R45, R44 ;  /* 0x0000002c2d2d7221 */ /* 0x000fe40000010000 */
[----:B------:R-:W-:Y:S02]  /*7810*/  FADD.FTZ R46, R41, R46 ;  /* 0x0000002e292e7221 */ /* 0x000fe40000010000 */
[----:B------:R-:W-:Y:S01]  /*7820*/  FADD.FTZ R45, R0, R45 ;  /* 0x0000002d002d7221 */ /* 0x000fe20000010000 */
[----:B------:R-:W4:Y:S02]  /*7830*/  MUFU.EX2 R174, R174 ;  /* 0x000000ae00ae7308 */ /* 0x000f240000000800 */
[C---:B------:R-:W-:Y:S01]  /*7840*/  HMMA.16816.F32 R92, R4.reuse, R10, R92 ;  /* 0x0000000a045c723c */ /* 0x040fe2000000185c */
[----:B------:R-:W5:Y:S05]  /*7850*/  LDSM.16.MT88.4 R8, [R212+0x11000] ;  /* 0x01100000d408783b */ /* 0x000f6a0000004200 */
[----:B------:R-:W-:Y:S02]  /*7860*/  MUFU.EX2 R168, R168 ;  /* 0x000000a800a87308 */ /* 0x000fe40000000800 */
[C---:B--2---:R-:W-:Y:S06]  /*7870*/  HMMA.16816.F32 R80, R4.reuse, R16, R80 ;  /* 0x000000100450723c */ /* 0x044fec0000001850 */
[----:B------:R-:W2:Y:S02]  /*7880*/  MUFU.EX2 R175, R175 ;  /* 0x000000af00af7308 */ /* 0x000ea40000000800 */
[C---:B------:R-:W-:Y:S01]  /*7890*/  HMMA.16816.F32 R84, R4.reuse, R18, R84 ;  /* 0x000000120454723c */ /* 0x040fe20000001854 */
[----:B------:R-:W2:Y:S05]  /*78a0*/  LDSM.16.MT88.4 R16, [R213+0xd800] ;  /* 0x00d80000d510783b */ /* 0x000eaa0000004200 */
[----:B------:R-:W-:Y:S02]  /*78b0*/  MUFU.EX2 R159, R159 ;  /* 0x0000009f009f7308 */ /* 0x000fe40000000800 */
[C---:B-1----:R-:W-:Y:S06]  /*78c0*/  HMMA.16816.F32 R96, R4.reuse, R12, R96 ;  /* 0x0000000c0460723c */ /* 0x042fec0000001860 */
[----:B------:R-:W1:Y:S02]  /*78d0*/  MUFU.EX2 R164, R164 ;  /* 0x000000a400a47308 */ /* 0x000e640000000800 */
[C---:B------:R-:W-:Y:S01]  /*78e0*/  HMMA.16816.F32 R100, R4.reuse, R14, R100 ;  /* 0x0000000e0464723c */ /* 0x040fe20000001864 */
[----:B------:R-:W1:Y:S05]  /*78f0*/  LDSM.16.MT88.4 R12, [R212+0xd800] ;  /* 0x00d80000d40c783b */ /* 0x000e6a0000004200 */
[----:B------:R-:W-:Y:S02]  /*7900*/  MUFU.EX2 R155, R155 ;  /* 0x0000009b009b7308 */ /* 0x000fe40000000800 */
[C---:B------:R-:W-:Y:S06]  /*7910*/  HMMA.16816.F32 R128, R4.reuse, R24, R128 ;  /* 0x000000180480723c */ /* 0x040fec0000001880 */
[----:B------:R-:W-:Y:S02]  /*7920*/  MUFU.EX2 R176, R176 ;  /* 0x000000b000b07308 */ /* 0x000fe40000000800 */
[C---:B-----5:R-:W-:Y:S06]  /*7930*/  HMMA.16816.F32 R120, R4.reuse, R8, R120 ;  /* 0x000000080478723c */ /* 0x060fec0000001878 */
[----:B------:R-:W-:Y:S02]  /*7940*/  MUFU.EX2 R153, R153 ;  /* 0x0000009900997308 */ /* 0x000fe40000000800 */
[C---:B------:R-:W-:Y:S01]  /*7950*/  HMMA.16816.F32 R116, R4.reuse, R10, R116 ;  /* 0x0000000a0474723c */ /* 0x040fe20000001874 */
[----:B------:R-:W5:Y:S05]  /*7960*/  LDSM.16.MT88.4 R8, [R216+0x11800] ;  /* 0x01180000d808783b */ /* 0x000f6a0000004200 */
[----:B------:R-:W1:Y:S02]  /*7970*/  MUFU.EX2 R156, R156 ;  /* 0x0000009c009c7308 */ /* 0x000e640000000800 */
[C---:B------:R-:W-:Y:S01]  /*7980*/  HMMA.16816.F32 R68, R4.reuse, R26, R68 ;  /* 0x0000001a0444723c */ /* 0x040fe20000001844 */
[----:B------:R-:W1:Y:S05]  /*7990*/  LDSM.16.MT88.4 R24, [R216+0xd800] ;  /* 0x00d80000d818783b */ /* 0x000e6a0000004200 */
[----:B------:R-:W-:Y:S02]  /*79a0*/  MUFU.EX2 R152, R152 ;  /* 0x0000009800987308 */ /* 0x000fe40000000800 */
        /* <DEDUP_REMOVED lines=22> */
[----:B------:R-:W-:Y:S02]  /*7b10*/  FADD.FTZ R154, R154, R151 ;  /* 0x000000979a9a7221 */ /* 0x000fe40000010000 */
[----:B------:R-:W-:-:S03]  /*7b20*/  FADD.FTZ R0, R160, R147 ;  /* 0x00000093a0007221 */ /* 0x000fc60000010000 */
[----:B------:R-:W-:Y:S01]  /*7b30*/  HMMA.16816.F32 R84, R4, R18, R84 ;  /* 0x000000120454723c */ /* 0x000fe20000001854 */
[----:B------:R-:W2:Y:S01]  /*7b40*/  LDSM.16.MT88.4 R16, [R214+0x11800] ;  /* 0x01180000d610783b */ /* 0x000ea20000004200 */
[----:B------:R-:W-:-:S06]  /*7b50*/  FADD.FTZ R0, R161, R0 ;  /* 0x00000000a1007221 */ /* 0x000fcc0000010000 */
[C---:B-1----:R-:W-:Y:S08]  /*7b60*/  HMMA.16816.F32 R88, R4.reuse, R12, R88 ;  /* 0x0000000c0458723c */ /* 0x042ff00000001858 */
[C---:B------:R-:W-:Y:S01]  /*7b70*/  HMMA.16816.F32 R92, R4.reuse, R14, R92 ;  /* 0x0000000e045c723c */ /* 0x040fe2000000185c */
[----:B------:R-:W1:Y:S07]  /*7b80*/  LDSM.16.MT88.4 R12, [R212+0x11800] ;  /* 0x01180000d40c783b */ /* 0x000e6e0000004200 */
[C---:B-----5:R-:W-:Y:S08]  /*7b90*/  HMMA.16816.F32 R96, R4.reuse, R8, R96 ;  /* 0x000000080460723c */ /* 0x060ff00000001860 */
[C---:B------:R-:W-:Y:S01]  /*7ba0*/  HMMA.16816.F32 R100, R4.reuse, R10, R100 ;  /* 0x0000000a0464723c */ /* 0x040fe20000001864 */
[----:B------:R-:W3:Y:S07]  /*7bb0*/  LDSM.16.MT88.4 R8, [R213+0xe000] ;  /* 0x00e00000d508783b */ /* 0x000eee0000004200 */
[C---:B------:R-:W-:Y:S08]  /*7bc0*/  HMMA.16816.F32 R128, R4.reuse, R24, R128 ;  /* 0x000000180480723c */ /* 0x040ff00000001880 */
[C---:B------:R-:W-:Y:S01]  /*7bd0*/  HMMA.16816.F32 R68, R4.reuse, R26, R68 ;  /* 0x0000001a0444723c */ /* 0x040fe20000001844 */
[----:B------:R-:W-:Y:S07]  /*7be0*/  LDSM.16.MT88.4 R24, [R216+0xe000] ;  /* 0x00e00000d818783b */ /* 0x000fee0000004200 */
[C---:B------:R-:W-:Y:S08]  /*7bf0*/  HMMA.16816.F32 R72, R4.reuse, R20, R72 ;  /* 0x000000140448723c */ /* 0x040ff00000001848 */
[C---:B------:R-:W-:Y:S01]  /*7c00*/  HMMA.16816.F32 R76, R4.reuse, R22, R76 ;  /* 0x00000016044c723c */ /* 0x040fe2000000184c */
[----:B------:R-:W5:Y:S07]  /*7c10*/  LDSM.16.MT88.4 R20, [R214+0xe000] ;  /* 0x00e00000d614783b */ /* 0x000f6e0000004200 */
[C---:B--2---:R-:W-:Y:S08]  /*7c20*/  HMMA.16816.F32 R104, R4.reuse, R16, R104 ;  /* 0x000000100468723c */ /* 0x044ff00000001868 */
[C---:B------:R-:W-:Y:S01]  /*7c30*/  HMMA.16816.F32 R124, R4.reuse, R18, R124 ;  /* 0x00000012047c723c */ /* 0x040fe2000000187c */
[----:B------:R-:W2:Y:S07]  /*7c40*/  LDSM.16.MT88.4 R16, [R212+0xe000] ;  /* 0x00e00000d410783b */ /* 0x000eae0000004200 */
[C---:B------:R-:W-:Y:S08]  /*7c50*/  HMMA.16816.F32 R108, R4.reuse, R28, R108 ;  /* 0x0000001c046c723c */ /* 0x040ff0000000186c */
[C---:B------:R-:W-:Y:S01]  /*7c60*/  HMMA.16816.F32 R112, R4.reuse, R30, R112 ;  /* 0x0000001e0470723c */ /* 0x040fe20000001870 */
[----:B------:R-:W-:Y:S07]  /*7c70*/  LDSM.16.MT88.4 R28, [R216+0xf000] ;  /* 0x00f00000d81c783b */ /* 0x000fee0000004200 */
[C---:B-1----:R-:W-:Y:S08]  /*7c80*/  HMMA.16816.F32 R120, R4.reuse, R12, R120 ;  /* 0x0000000c0478723c */ /* 0x042ff00000001878 */
[----:B------:R-:W-:Y:S01]  /*7c90*/  HMMA.16816.F32 R116, R4, R14, R116 ;  /* 0x0000000e0474723c */ /* 0x000fe20000001874 */
[----:B------:R-:W1:Y:S06]  /*7ca0*/  LDSM.16.MT88.4 R12, [R216+0x12000] ;  /* 0x01200000d80c783b */ /* 0x000e6c0000004200 */
[----:B------:R-:W-:-:S02]  /*7cb0*/  F2FP.PACK_AB R4, R161, R160 ;  /* 0x000000a0a104723e */ /* 0x000fc400000000ff */
[----:B------:R-:W-:Y:S01]  /*7cc0*/  F2FP.PACK_AB R5, R166, R165 ;  /* 0x000000a5a605723e */ /* 0x000fe200000000ff */
[----:B------:R-:W-:Y:S01]  /*7cd0*/  FADD.FTZ R165, R165, R154 ;  /* 0x0000009aa5a57221 */ /* 0x000fe20000010000 */
[----:B------:R-:W-:Y:S01]  /*7ce0*/  F2FP.PACK_AB R6, R162, R163 ;  /* 0x000000a3a206723e */ /* 0x000fe200000000ff */
[----:B------:R-:W-:Y:S01]  /*7cf0*/  FADD.FTZ R163, R163, R0 ;  /* 0x00000000a3a37221 */ /* 0x000fe20000010000 */
[----:B------:R-:W-:Y:S01]  /*7d00*/  F2FP.PACK_AB R7, R170, R167 ;  /* 0x000000a7aa07723e */ /* 0x000fe200000000ff */
[----:B------:R-:W-:Y:S02]  /*7d10*/  FADD.FTZ R166, R166, R165 ;  /* 0x000000a5a6a67221 */ /* 0x000fe40000010000 */
[----:B------:R-:W-:Y:S02]  /*7d20*/  FADD.FTZ R162, R162, R163 ;  /* 0x000000a3a2a27221 */ /* 0x000fe40000010000 */
[----:B------:R-:W-:Y:S02]  /*7d30*/  FADD.FTZ R167, R167, R166 ;  /* 0x000000a6a7a77221 */ /* 0x000fe40000010000 */
[----:B---3--:R-:W-:Y:S02]  /*7d40*/  HMMA.16816.F32 R80, R4, R8, R80 ;  /* 0x000000080450723c */ /* 0x008fe40000001850 */
[----:B------:R-:W-:-:S06]  /*7d50*/  FADD.FTZ R170, R170, R167 ;  /* 0x000000a7aaaa7221 */ /* 0x000fcc0000010000 */
[C---:B------:R-:W-:Y:S01]  /*7d60*/  HMMA.16816.F32 R84, R4.reuse, R10, R84 ;  /* 0x0000000a0454723c */ /* 0x040fe20000001854 */
[----:B------:R-:W3:Y:S07]  /*7d70*/  LDSM.16.MT88.4 R8, [R213+0x12000] ;  /* 0x01200000d508783b */ /* 0x000eee0000004200 */
[C---:B-----5:R-:W-:Y:S08]  /*7d80*/  HMMA.16816.F32 R72, R4.reuse, R20, R72 ;  /* 0x000000140448723c */ /* 0x060ff00000001848 */
[C---:B------:R-:W-:Y:S01]  /*7d90*/  HMMA.16816.F32 R76, R4.reuse, R22, R76 ;  /* 0x00000016044c723c */ /* 0x040fe2000000184c */
[----:B------:R-:W5:Y:S07]  /*7da0*/  LDSM.16.MT88.4 R20, [R214+0x12000] ;  /* 0x01200000d614783b */ /* 0x000f6e0000004200 */
[C---:B--2---:R-:W-:Y:S08]  /*7db0*/  HMMA.16816.F32 R88, R4.reuse, R16, R88 ;  /* 0x000000100458723c */ /* 0x044ff00000001858 */
[C---:B------:R-:W-:Y:S01]  /*7dc0*/  HMMA.16816.F32 R92, R4.reuse, R18, R92 ;  /* 0x00000012045c723c */ /* 0x040fe2000000185c */
[----:B------:R-:W2:Y:S07]  /*7dd0*/  LDSM.16.MT88.4 R16, [R212+0x12000] ;  /* 0x01200000d410783b */ /* 0x000eae0000004200 */
[C---:B-1----:R-:W-:Y:S08]  /*7de0*/  HMMA.16816.F32 R96, R4.reuse, R12, R96 ;  /* 0x0000000c0460723c */ /* 0x042ff00000001860 */
[C---:B---3--:R-:W-:Y:S08]  /*7df0*/  HMMA.16816.F32 R108, R4.reuse, R8, R108 ;  /* 0x00000008046c723c */ /* 0x048ff0000000186c */
[C---:B------:R-:W-:Y:S01]  /*7e00*/  HMMA.16816.F32 R112, R4.reuse, R10, R112 ;  /* 0x0000000a0470723c */ /* 0x040fe20000001870 */
[----:B------:R-:W1:Y:S07]  /*7e10*/  LDSM.16.MT88.4 R8, [R212+0xe800] ;  /* 0x00e80000d408783b */ /* 0x000e6e0000004200 */
[C---:B------:R-:W-:Y:S01]  /*7e20*/  HMMA.16816.F32 R100, R4.reuse, R14, R100 ;  /* 0x0000000e0464723c */ /* 0x040fe20000001864 */
[----:B------:R-:W3:Y:S07]  /*7e30*/  LDSM.16.MT88.4 R12, [R214+0xe800] ;  /* 0x00e80000d60c783b */ /* 0x000eee0000004200 */
[C---:B------:R-:W-:Y:S08]  /*7e40*/  HMMA.16816.F32 R128, R4.reuse, R24, R128 ;  /* 0x000000180480723c */ /* 0x040ff00000001880 */
[C---:B------:R-:W-:Y:S01]  /*7e50*/  HMMA.16816.F32 R68, R4.reuse, R26, R68 ;  /* 0x0000001a0444723c */ /* 0x040fe20000001844 */
[----:B------:R-:W-:Y:S07]  /*7e60*/  LDSM.16.MT88.4 R24, [R216+0xe800] ;  /* 0x00e80000d818783b */ /* 0x000fee0000004200 */
[C---:B-----5:R-:W-:Y:S08]  /*7e70*/  HMMA.16816.F32 R104, R4.reuse, R20, R104 ;  /* 0x000000140468723c */ /* 0x060ff00000001868 */
[C---:B------:R-:W-:Y:S01]  /*7e80*/  HMMA.16816.F32 R124, R4.reuse, R22, R124 ;  /* 0x00000016047c723c */ /* 0x040fe2000000187c */
[----:B------:R-:W5:Y:S07]  /*7e90*/  LDSM.16.MT88.4 R20, [R213+0xe800] ;  /* 0x00e80000d514783b */ /* 0x000f6e0000004200 */
[C---:B--2---:R-:W-:Y:S08]  /*7ea0*/  HMMA.16816.F32 R120, R4.reuse, R16, R120 ;  /* 0x000000100478723c */ /* 0x044ff00000001878 */
[----:B------:R-:W-:Y:S01]  /*7eb0*/  HMMA.16816.F32 R116, R4, R18, R116 ;  /* 0x000000120474723c */ /* 0x000fe20000001874 */
[----:B------:R-:W2:Y:S06]  /*7ec0*/  LDSM.16.MT88.4 R16, [R216+0x12800] ;  /* 0x01280000d810783b */ /* 0x000eac0000004200 */
[----:B------:R-:W-:Y:S01]  /*7ed0*/  F2FP.PACK_AB R4, R178, R177 ;  /* 0x000000b1b204723e */ /* 0x000fe200000000ff */
[----:B------:R-:W-:Y:S01]  /*7ee0*/  FADD.FTZ R177, R177, R162 ;  /* 0x000000a2b1b17221 */ /* 0x000fe20000010000 */
[----:B----4-:R-:W-:Y:S01]  /*7ef0*/  F2FP.PACK_AB R5, R174, R169 ;  /* 0x000000a9ae05723e */ /* 0x010fe200000000ff */
        /* <DEDUP_REMOVED lines=12> */
[C---:B---3--:R-:W-:Y:S08]  /*7fc0*/  HMMA.16816.F32 R72, R4.reuse, R12, R72 ;  /* 0x0000000c0448723c */ /* 0x048ff00000001848 */
[C---:B------:R-:W-:Y:S01]  /*7fd0*/  HMMA.16816.F32 R76, R4.reuse, R14, R76 ;  /* 0x0000000e044c723c */ /* 0x040fe2000000184c */
[----:B------:R-:W3:Y:S07]  /*7fe0*/  LDSM.16.MT88.4 R12, [R214+0x12800] ;  /* 0x01280000d60c783b */ /* 0x000eee0000004200 */
[C---:B-----5:R-:W-:Y:S08]  /*7ff0*/  HMMA.16816.F32 R80, R4.reuse, R20, R80 ;  /* 0x000000140450723c */ /* 0x060ff00000001850 */
        /* <DEDUP_REMOVED lines=8> */
[C---:B------:R-:W-:Y:S01]  /*8080*/  HMMA.16816.F32 R108, R4.reuse, R32, R108 ;  /* 0x00000020046c723c */ /* 0x040fe2000000186c */
[----:B------:R-:W4:Y:S07]  /*8090*/  MUFU.EX2 R33, R150 ;  /* 0x0000009600217308 */ /* 0x000f2e0000000800 */
[C---:B------:R-:W-:Y:S08]  /*80a0*/  HMMA.16816.F32 R128, R4.reuse, R24, R128 ;  /* 0x000000180480723c */ /* 0x040ff00000001880 */
[C---:B------:R-:W-:Y:S01]  /*80b0*/  HMMA.16816.F32 R68, R4.reuse, R26, R68 ;  /* 0x0000001a0444723c */ /* 0x040fe20000001844 */
[----:B------:R-:W5:Y:S07]  /*80c0*/  LDSM.16.MT88.4 R24, [R214+0xf000] ;  /* 0x00f00000d618783b */ /* 0x000f6e0000004200 */
[C---:B---3--:R-:W-:Y:S08]  /*80d0*/  HMMA.16816.F32 R104, R4.reuse, R12, R104 ;  /* 0x0000000c0468723c */ /* 0x048ff00000001868 */
[C---:B------:R-:W-:Y:S01]  /*80e0*/  HMMA.16816.F32 R124, R4.reuse, R14, R124 ;  /* 0x0000000e047c723c */ /* 0x040fe2000000187c */
[----:B------:R-:W3:Y:S07]  /*80f0*/  LDSM.16.MT88.4 R12, [R216+0x13000] ;  /* 0x01300000d80c783b */ /* 0x000eee0000004200 */
        /* <DEDUP_REMOVED lines=8> */
[----:B------:R-:W-:-:S04]  /*8180*/  FADD.FTZ R153, R156, R153 ;  /* 0x000000999c997221 */ /* 0x000fc80000010000 */
[----:B------:R-:W-:Y:S02]  /*8190*/  FADD.FTZ R152, R152, R153 ;  /* 0x0000009998987221 */ /* 0x000fe40000010000 */
[----:B--2---:R-:W-:Y:S02]  /*81a0*/  HMMA.16816.F32 R80, R4, R16, R80 ;  /* 0x000000100450723c */ /* 0x004fe40000001850 */
[----:B------:R-:W-:-:S06]  /*81b0*/  FADD.FTZ R152, R33, R152 ;  /* 0x0000009821987221 */ /* 0x000fcc0000010000 */
[C---:B------:R-:W-:Y:S01]  /*81c0*/  HMMA.16816.F32 R84, R4.reuse, R18, R84 ;  /* 0x000000120454723c */ /* 0x040fe20000001854 */
[----:B------:R-:W2:Y:S07]  /*81d0*/  LDSM.16.MT88.4 R16, [R213+0x13000] ;  /* 0x01300000d510783b */ /* 0x000eae0000004200 */
[C---:B------:R-:W-:Y:S08]  /*81e0*/  HMMA.16816.F32 R88, R4.reuse, R20, R88 ;  /* 0x000000140458723c */ /* 0x040ff00000001858 */
[C---:B------:R-:W-:Y:S01]  /*81f0*/  HMMA.16816.F32 R92, R4.reuse, R22, R92 ;  /* 0x00000016045c723c */ /* 0x040fe2000000185c */
[----:B------:R-:W4:Y:S07]  /*8200*/  LDSM.16.MT88.4 R20, [R212+0x13000] ;  /* 0x01300000d414783b */ /* 0x000f2e0000004200 */
[C---:B-1----:R-:W-:Y:S08]  /*8210*/  HMMA.16816.F32 R104, R4.reuse, R8, R104 ;  /* 0x000000080468723c */ /* 0x042ff00000001868 */
[C---:B------:R-:W-:Y:S01]  /*8220*/  HMMA.16816.F32 R124, R4.reuse, R10, R124 ;  /* 0x0000000a047c723c */ /* 0x040fe2000000187c */
[----:B------:R-:W1:Y:S07]  /*8230*/  LDSM.16.MT88.4 R8, [R214+0xf800] ;  /* 0x00f80000d608783b */ /* 0x000e6e0000004200 */
[C---:B------:R-:W-:Y:S07]  /*8240*/  HMMA.16816.F32 R128, R4.reuse, R28, R128 ;  /* 0x0000001c0480723c */ /* 0x040fee0000001880 */
[--C-:B------:R-:W-:Y:S01]  /*8250*/  FFMA.FTZ R28, R138, c[0x0][0x23c], -R67.reuse ;  /* 0x00008f008a1c7a23 */ /* 0x100fe20000010843 */
[----:B------:R-:W-:Y:S01]  /*8260*/  HMMA.16816.F32 R68, R4, R30, R68 ;  /* 0x0000001e0444723c */ /* 0x000fe20000001844 */
[----:B------:R-:W-:-:S04]  /*8270*/  FFMA.FTZ R29, R136, c[0x0][0x23c], -R67 ;  /* 0x00008f00881d7a23 */ /* 0x000fc80000010843 */
[----:B------:R-:W-:Y:S02]  /*8280*/  MUFU.EX2 R28, R28 ;  /* 0x0000001c001c7308 */ /* 0x000fe40000000800 */
[----:B------:R-:W-:Y:S01]  /*8290*/  FFMA.FTZ R30, R66, c[0x0][0x23c], -R67 ;  /* 0x00008f00421e7a23 */ /* 0x000fe20000010843 */
[C---:B-----5:R-:W-:Y:S05]  /*82a0*/  HMMA.16816.F32 R72, R4.reuse, R24, R72 ;  /* 0x000000180448723c */ /* 0x060fea0000001848 */
        /* <DEDUP_REMOVED lines=9> */
[C---:B------:R-:W-:Y:S01]  /*8340*/  HMMA.16816.F32 R100, R4.reuse, R14, R100 ;  /* 0x0000000e0464723c */ /* 0x040fe20000001864 */
[----:B------:R-:W5:Y:S04]  /*8350*/  LDSM.16.MT88.4 R12, [R216+0xf800] ;  /* 0x00f80000d80c783b */ /* 0x000f680000004200 */
[----:B------:R-:W-:Y:S03]  /*8360*/  MUFU.EX2 R26, R26 ;  /* 0x0000001a001a7308 */ /* 0x000fe60000000800 */
[C---:B--2---:R-:W-:Y:S05]  /*8370*/  HMMA.16816.F32 R108, R4.reuse, R16, R108 ;  /* 0x00000010046c723c */ /* 0x044fea000000186c */
[----:B------:R-:W2:Y:S03]  /*8380*/  MUFU.EX2 R27, R27 ;  /* 0x0000001b001b7308 */ /* 0x000ea60000000800 */
[C---:B------:R-:W-:Y:S01]  /*8390*/  HMMA.16816.F32 R112, R4.reuse, R18, R112 ;  /* 0x000000120470723c */ /* 0x040fe20000001870 */
[----:B------:R-:W5:Y:S04]  /*83a0*/  LDSM.16.MT88.4 R16, [R213+0xf800] ;  /* 0x00f80000d510783b */ /* 0x000f680000004200 */
[----:B------:R-:W1:Y:S03]  /*83b0*/  MUFU.EX2 R30, R30 ;  /* 0x0000001e001e7308 */ /* 0x000e660000000800 */
[C---:B----4-:R-:W-:Y:S08]  /*83c0*/  HMMA.16816.F32 R120, R4.reuse, R20, R120 ;  /* 0x000000140478723c */ /* 0x050ff00000001878 */
[----:B------:R-:W-:Y:S07]  /*83d0*/  HMMA.16816.F32 R116, R4, R22, R116 ;  /* 0x000000160474723c */ /* 0x000fee0000001874 */
[----:B---3--:R-:W-:-:S02]  /*83e0*/  F2FP.PACK_AB R4, R25, R24 ;  /* 0x000000181904723e */ /* 0x008fc400000000ff */
[----:B--2---:R-:W-:Y:S01]  /*83f0*/  F2FP.PACK_AB R5, R28, R27 ;  /* 0x0000001b1c05723e */ /* 0x004fe200000000ff */
[----:B------:R-:W-:Y:S01]  /*8400*/  FADD.FTZ R27, R27, R152 ;  /* 0x000000981b1b7221 */ /* 0x000fe20000010000 */
[----:B------:R-:W-:Y:S02]  /*8410*/  F2FP.PACK_AB R6, R241, R26 ;  /* 0x0000001af106723e */ /* 0x000fe400000000ff */
[----:B-1----:R-:W-:Y:S01]  /*8420*/  F2FP.PACK_AB R7, R30, R29 ;  /* 0x0000001d1e07723e */ /* 0x002fe200000000ff */
[----:B------:R-:W-:-:S04]  /*8430*/  FADD.FTZ R28, R28, R27 ;  /* 0x0000001b1c1c7221 */ /* 0x000fc80000010000 */
[----:B------:R-:W-:Y:S02]  /*8440*/  FADD.FTZ R29, R29, R28 ;  /* 0x0000001c1d1d7221 */ /* 0x000fe40000010000 */
[----:B------:R-:W-:Y:S02]  /*8450*/  HMMA.16816.F32 R72, R4, R8, R72 ;  /* 0x000000080448723c */ /* 0x000fe40000001848 */
[----:B------:R-:W-:-:S06]  /*8460*/  FADD.FTZ R239, R30, R29 ;  /* 0x0000001d1eef7221 */ /* 0x000fcc0000010000 */
        /* <DEDUP_REMOVED lines=24> */
[----:B------:R-:W-:Y:S03]  /*85f0*/  HMMA.16816.F32 R112, R4, R14, R112 ;  /* 0x0000000e0470723c */ /* 0x000fe60000001870 */
[----:B------:R-:W-:Y:S01]  /*8600*/  FADD.FTZ R241, R241, R26 ;  /* 0x0000001af1f17221 */ /* 0x000fe20000010000 */
[----:B------:R-:W-:Y:S04]  /*8610*/  @!UPT UIADD3 URZ, URZ, URZ, URZ ;  /* 0x0000003f3f3ff290 */ /* 0x000fe8000fffe03f */
[----:B------:R-:W-:Y:S11]  /*8620*/  @!P3 BRA `(.L_x_1507) ;  /* 0x000054e00000b947 */ /* 0x000ff60003800000 */
[----:B------:R-:W-:-:S04]  /*8630*/  DEPBAR.LE SB0, 0x0 ;  /* 0x000080000000791a */ /* 0x000fc80000000000 */
[----:B------:R-:W-:Y:S01]  /*8640*/  IADD3 R229, R37, -0x2, RZ ;  /* 0xfffffffe25e57810 */ /* 0x000fe20007ffe0ff */
[----:B------:R-:W-:Y:S06]  /*8650*/  BAR.SYNC.DEFER_BLOCKING 0x0 ;  /* 0x0000000000007b1d */ /* 0x000fec0000010000 */
[----:B------:R-:W-:Y:S05]  /*8660*/  @!P0 BRA `(.L_x_1508) ;  /* 0x000003a000008947 */ /* 0x000fea0003800000 */
[----:B------:R-:W1:Y:S01]  /*8670*/  I2F.RP R4, R39 ;  /* 0x0000002700047306 */ /* 0x000e620000209400 */
[----:B------:R-:W-:-:S05]  /*8680*/  IMAD.SHL.U32 R0, R229, 0x80, RZ ;  /* 0x00000080e5007824 */ /* 0x000fca00078e00ff */
[----:B------:R-:W-:Y:S02]  /*8690*/  IADD3 R10, R0, 0x80, RZ ;  /* 0x00000080000a7810 */ /* 0x000fe40007ffe0ff */
        /* <DEDUP_REMOVED lines=55> */
.L_x_1508:
[----:B------:R-:W-:-:S04]  /*8a10*/  LEA R7, -R38, RZ, 0x7 ;  /* 0x000000ff26077211 */ /* 0x000fc800078e39ff */
[----:B------:R-:W-:Y:S02]  /*8a20*/  SHF.R.S32.HI R0, RZ, 0x1f, R7 ;  /* 0x0000001fff007819 */ /* 0x000fe40000011407 */
.L_x_1509:
[----:B------:R-:W-:Y:S02]  /*8a30*/  ISETP.GE.AND P1, PT, R40, c[0x0][0x220], PT ;  /* 0x0000880028007a0c */ /* 0x000fe40003f26270 */
[----:B------:R-:W-:Y:S02]  /*8a40*/  LEA R188, P3, R7, R172, 0x1 ;  /* 0x000000ac07bc7211 */ /* 0x000fe400078608ff */
[----:B------:R-:W-:Y:S02]  /*8a50*/  ISETP.GE.AND P2, PT, R231, c[0x0][0x220], PT ;  /* 0x00008800e7007a0c */ /* 0x000fe40003f46270 */
[----:B------:R-:W-:-:S07]  /*8a60*/  LEA.HI.X R189, R7, R173, R0, 0x1, P3 ;  /* 0x000000ad07bd7211 */ /* 0x000fce00018f0c00 */
[-C--:B------:R-:W-:Y:S02]  /*8a70*/  @!P1 IADD3 R5, P4, R7, R42.reuse, RZ ;  /* 0x0000002a07059210 */ /* 0x080fe40007f9e0ff */
[----:B------:R-:W-:Y:S02]  /*8a80*/  IADD3 R7, P3, R228, R7, RZ ;  /* 0x00000007e4077210 */ /* 0x000fe40007f7e0ff */
[----:B------:R-:W-:Y:S01]  /*8a90*/  @P2 STS.128 [R230+0xc000], RZ ;  /* 0x00c000ffe6002388 */ /* 0x000fe20000000c00 */
        /* <DEDUP_REMOVED lines=8> */
[----:B------:R-:W-:-:S02]  /*8b20*/  @!P1 LEA.HI.X R27, R5, c[0x0][0x174], R4, 0x1, P4 ;  /* 0x00005d00051b9a11 */ /* 0x000fc400020f0c04 */
[----:B------:R-:W-:Y:S01]  /*8b30*/  @!P2 LEA R24, P5, R7, R172, 0x1 ;  /* 0x000000ac0718a211 */ /* 0x000fe200078a08ff */
[----:B------:R-:W-:Y:S01]  /*8b40*/  @!P1 IMAD.X R4, R0, 0x1, R36, P3 ;  /* 0x0000000100049824 */ /* 0x000fe200018e0624 */
[----:B------:R-:W-:Y:S01]  /*8b50*/  IADD3 R5, P4, R228, R7, RZ ;  /* 0x00000007e4057210 */ /* 0x000fe20007f9e0ff */
[----:B------:R-:W-:Y:S01]  /*8b60*/  @P1 STS.128 [R230+0x10000], RZ ;  /* 0x010000ffe6001388 */ /* 0x000fe20000000c00 */
[----:B------:R-:W-:Y:S02]  /*8b70*/  @!P1 LEA R22, P3, R9, c[0x0][0x170], 0x1 ;  /* 0x00005c0009169a11 */ /* 0x000fe400078608ff */
        /* <DEDUP_REMOVED lines=41> */
[C---:B------:R-:W-:Y:S01]  /*8e10*/  @!P1 IADD3 R6, P3, R5.reuse, R42, RZ ;  /* 0x0000002a05069210 */ /* 0x040fe20007f7e0ff */
[----:B------:R-:W-:Y:S01]  /*8e20*/  @!PT LDS RZ, [RZ] ;  /* 0x00000000fffff984 */ /* 0x000fe20000000800 */
[----:B------:R-:W-:Y:S01]  /*8e30*/  @!PT LDS RZ, [RZ] ;  /* 0x00000000fffff984 */ /* 0x000fe20000000800 */
[----:B------:R-:W-:Y:S01]  /*8e40*/  @!PT LDS RZ, [RZ] ;  /* 0x00000000fffff984 */ /* 0x000fe20000000800 */
[----:B------:R3:W-:Y:S01]  /*8e50*/  @!P2 LDGSTS.E.BYPASS.LTC128B.128 [R230+0xd000], [R20.64] ;  /* 0x0d00000014e6afae */ /* 0x0007e2000b901d4e */
[----:B------:R-:W-:-:S02]  /*8e60*/  @!P2 LEA R28, P5, R5, R172, 0x1 ;  /* 0x000000ac051ca211 */ /* 0x000fc400078a08ff */
[----:B------:R-:W-:Y:S01]  /*8e70*/  @!P1 LEA.HI.X R9, R9, c[0x0][0x174], R4, 0x1, P4 ;  /* 0x00005d0009099a11 */ /* 0x000fe200020f0c04 */
[----:B------:R-:W-:Y:S01]  /*8e80*/  @!P1 IMAD.X R11, R0, 0x1, R36, P3 ;  /* 0x00000001000b9824 */ /* 0x000fe200018e0624 */
[----:B------:R-:W-:Y:S01]  /*8e90*/  IADD3 R7, P3, R228, R5, RZ ;  /* 0x00000005e4077210 */ /* 0x000fe20007f7e0ff */
[----:B------:R-:W-:Y:S01]  /*8ea0*/  @P1 STS.128 [R230+0x11000], RZ ;  /* 0x011000ffe6001388 */ /* 0x000fe20000000c00 */
[C---:B------:R-:W-:Y:S02]  /*8eb0*/  @!P1 LEA R10, P4, R6.reuse, c[0x0][0x170], 0x1 ;  /* 0x00005c00060a9a11 */ /* 0x040fe400078808ff */
[--C-:B------:R-:W-:Y:S01]  /*8ec0*/  @!P2 LEA.HI.X R29, R5, R173, R0.reuse, 0x1, P5 ;  /* 0x000000ad051da211 */ /* 0x100fe200028f0c00 */
[----:B------:R-:W-:Y:S01]  /*8ed0*/  IMAD.X R0, R227, 0x1, R0, P3 ;  /* 0x00000001e3007824 */ /* 0x000fe200018e0600 */
[----:B------:R-:W-:Y:S01]  /*8ee0*/  @!P1 LEA.HI.X R11, R6, c[0x0][0x174], R11, 0x1, P4 ;  /* 0x00005d00060b9a11 */ /* 0x000fe200020f0c0b */
[----:B------:R-:W-:Y:S01]  /*8ef0*/  @!PT LDS RZ, [RZ] ;  /* 0x00000000fffff984 */ /* 0x000fe20000000800 */
[----:B------:R-:W-:Y:S01]  /*8f00*/  @!PT LDS RZ, [RZ] ;  /* 0x00000000fffff984 */ /* 0x000fe20000000800 */
[----:B------:R-:W-:Y:S01]  /*8f10*/  @!PT LDS RZ, [RZ] ;  /* 0x00000000fffff984 */ /* 0x000fe20000000800 */
[----:B------:R4:W-:Y:S01]  /*8f20*/  @!P1 LDGSTS.E.BYPASS.LTC128B.128 [R230+0x11000], [R18.64+0x80] ;  /* 0x1100008012e69fae */ /* 0x0009e2000b901d4e */
[----:B------:R-:W-:-:S02]  /*8f30*/  @!P2 LEA R30, P6, R7, R172, 0x1 ;  /* 0x000000ac071ea211 */ /* 0x000fc400078c08ff */
[CC--:B------:R-:W-:Y:S01]  /*8f40*/  @!P1 IADD3 R4, P5, R7.reuse, R42.reuse, RZ ;  /* 0x0000002a07049210 */ /* 0x0c0fe20007fbe0ff */
[----:B------:R-:W-:Y:S01]  /*8f50*/  @P2 STS.128 [R230+0xd800], RZ ;  /* 0x00d800ffe6002388 */ /* 0x000fe20000000c00 */
[----:B------:R-:W-:Y:S02]  /*8f60*/  IADD3 R5, P4, R228, R7, RZ ;  /* 0x00000007e4057210 */ /* 0x000fe40007f9e0ff */
[----:B------:R-:W-:Y:S01]  /*8f70*/  @!P2 LEA.HI.X R31, R7, R173, R0, 0x1, P6 ;  /* 0x000000ad071fa211 */ /* 0x000fe200030f0c00 */
[----:B------:R-:W-:Y:S01]  /*8f80*/  @!PT LDS RZ, [RZ] ;  /* 0x00000000fffff984 */ /* 0x000fe20000000800 */
[----:B------:R-:W-:Y:S01]  /*8f90*/  @!PT LDS RZ, [RZ] ;  /* 0x00000000fffff984 */ /* 0x000fe20000000800 */
[----:B------:R-:W-:Y:S01]  /*8fa0*/  @!PT LDS RZ, [RZ] ;  /* 0x00000000fffff984 */ /* 0x000fe20000000800 */
[----:B------:R4:W-:Y:S01]  /*8fb0*/  @!P2 LDGSTS.E.BYPASS.LTC128B.128 [R230+0xd800], [R16.64] ;  /* 0x0d80000010e6afae */ /* 0x0009e2000b901d4e */
[----:B------:R-:W-:Y:S01]  /*8fc0*/  @!P1 IMAD.X R7, R0, 0x1, R36, P5 ;  /* 0x0000000100079824 */ /* 0x000fe200028e0624 */
[----:B------:R-:W-:Y:S01]  /*8fd0*/  @!P1 IADD3 R42, P3, R5, R42, RZ ;  /* 0x0000002a052a9210 */ /* 0x000fe20007f7e0ff */
[----:B------:R-:W-:Y:S01]  /*8fe0*/  IMAD.X R0, R227, 0x1, R0, P4 ;  /* 0x00000001e3007824 */ /* 0x000fe200020e0600 */
[----:B------:R-:W-:Y:S01]  /*8ff0*/  @P1 STS.128 [R230+0x11800], RZ ;  /* 0x011800ffe6001388 */ /* 0x000fe20000000c00 */
[----:B------:R-:W-:-:S02]  /*9000*/  @!P2 LEA R38, P4, R5, R172, 0x1 ;  /* 0x000000ac0526a211 */ /* 0x000fc400078808ff */
[----:B------:R-:W-:Y:S01]  /*9010*/  @!P1 LEA R6, P5, R4, c[0x0][0x170], 0x1 ;  /* 0x00005c0004069a11 */ /* 0x000fe200078a08ff */
[----:B------:R-:W-:Y:S01]  /*9020*/  @!PT LDS RZ, [RZ] ;  /* 0x00000000fffff984 */ /* 0x000fe20000000800 */
[----:B------:R-:W-:Y:S01]  /*9030*/  @!PT LDS RZ, [RZ] ;  /* 0x00000000fffff984 */ /* 0x000fe20000000800 */
[----:B------:R-:W-:Y:S01]  /*9040*/  @!PT LDS RZ, [RZ] ;  /* 0x00000000fffff984 */ /* 0x000fe20000000800 */
[----:B------:R5:W-:Y:S01]  /*9050*/  @!P1 LDGSTS.E.BYPASS.LTC128B.128 [R230+0x11800], [R14.64+0x80] ;  /* 0x118000800ee69fae */ /* 0x000be2000b901d4e */
[----:B------:R-:W-:Y:S01]  /*9060*/  @!P2 LEA.HI.X R39, R5, R173, R0, 0x1, P4 ;  /* 0x000000ad0527a211 */ /* 0x000fe200020f0c00 */
[----:B------:R-:W-:Y:S01]  /*9070*/  @!P1 IMAD.X R5, R0, 0x1, R36, P3 ;  /* 0x0000000100059824 */ /* 0x000fe200018e0624 */
[----:B------:R-:W-:Y:S01]  /*9080*/  @!P1 LEA.HI.X R7, R4, c[0x0][0x174], R7, 0x1, P5 ;  /* 0x00005d0004079a11 */ /* 0x000fe200028f0c07 */
[----:B------:R-:W-:Y:S01]  /*9090*/  @P2 STS.128 [R230+0xe000], RZ ;  /* 0x00e000ffe6002388 */ /* 0x000fe20000000c00 */
[----:B------:R-:W-:-:S03]  /*90a0*/  @!P1 LEA R4, P3, R42, c[0x0][0x170], 0x1 ;  /* 0x00005c002a049a11 */ /* 0x000fc600078608ff */
[----:B------:R-:W-:Y:S01]  /*90b0*/  @!PT LDS RZ, [RZ] ;  /* 0x00000000fffff984 */ /* 0x000fe20000000800 */
[----:B------:R-:W-:Y:S01]  /*90c0*/  @!PT LDS RZ, [RZ] ;  /* 0x00000000fffff984 */ /* 0x000fe20000000800 */
[----:B------:R-:W-:Y:S01]  /*90d0*/  @!PT LDS RZ, [RZ] ;  /* 0x00000000fffff984 */ /* 0x000fe20000000800 */
[----:B------:R5:W-:Y:S01]  /*90e0*/  @!P2 LDGSTS.E.BYPASS.LTC128B.128 [R230+0xe000], [R12.64] ;  /* 0x0e0000000ce6afae */ /* 0x000be2000b901d4e */
[----:B------:R-:W-:-:S03]  /*90f0*/  @!P1 LEA.HI.X R5, R42, c[0x0][0x174], R5, 0x1, P3 ;  /* 0x00005d002a059a11 */ /* 0x000fc600018f0c05 */
        /* <DEDUP_REMOVED lines=38> */
[----:B------:R-:W5:Y:S04]  /*9360*/  LDSM.16.M88.4 R48, [R221+0x5000] ;  /* 0x00500000dd30783b */ /* 0x000f680000000200 */
[----:B------:R-:W5:Y:S04]  /*9370*/  LDSM.16.M88.4 R40, [R221+0x5800] ;  /* 0x00580000dd28783b */ /* 0x000f680000000200 */
[----:B------:R-:W-:Y:S04]  /*9380*/  LDSM.16.M88.4 R152, [R220] ;  /* 0x00000000dc98783b */ /* 0x000fe80000000200 */
[----:B-1----:R-:W1:Y:S04]  /*9390*/  LDSM.16.M88.4 R4, [R211] ;  /* 0x00000000d304783b */ /* 0x002e680000000200 */
[----:B------:R-:W1:Y:S04]  /*93a0*/  LDSM.16.M88.4 R8, [R219] ;  /* 0x00000000db08783b */ /* 0x000e680000000200 */
[----:B------:R-:W1:Y:S04]  /*93b0*/  LDSM.16.M88.4 R32, [R221+0x6000] ;  /* 0x00600000dd20783b */ /* 0x000e680000000200 */
[----:B--2---:R-:W2:Y:S04]  /*93c0*/  LDSM.16.M88.4 R24, [R221+0x6800] ;  /* 0x00680000dd18783b */ /* 0x004ea80000000200 */
[----:B----4-:R-:W4:Y:S04]  /*93d0*/  LDSM.16.M88.4 R16, [R221+0x7000] ;  /* 0x00700000dd10783b */ /* 0x010f280000000200 */
[----:B------:R-:W1:Y:S01]  /*93e0*/  LDSM.16.M88.4 R140, [R221+0x7800] ;  /* 0x00780000dd8c783b */ /* 0x000e620000000200 */
[C---:B---3--:R-:W-:Y:S03]  /*93f0*/  HMMA.16816.F32 R60, R176.reuse, R56, RZ ;  /* 0x00000038b03c723c */ /* 0x048fe600000018ff */
[----:B------:R-:W3:Y:S04]  /*9400*/  LDSM.16.M88.4 R172, [R210] ;  /* 0x00000000d2ac783b */ /* 0x000ee80000000200 */
[----:B------:R-:W1:Y:S01]  /*9410*/  LDSM.16.M88.4 R144, [R209] ;  /* 0x00000000d190783b */ /* 0x000e620000000200 */
[C---:B------:R-:W-:Y:S03]  /*9420*/  HMMA.16816.F32 R56, R176.reuse, R58, RZ ;  /* 0x0000003ab038723c */ /* 0x040fe600000018ff */
[----:B------:R-:W-:Y:S04]  /*9430*/  LDSM.16.M88.4 R160, [R218] ;  /* 0x00000000daa0783b */ /* 0x000fe80000000200 */
[----:B------:R-:W-:Y:S01]  /*9440*/  LDSM.16.M88.4 R168, [R207] ;  /* 0x00000000cfa8783b */ /* 0x000fe20000000200 */
[C---:B-----5:R-:W-:Y:S03]  /*9450*/  HMMA.16816.F32 R136, R176.reuse, R64, RZ ;  /* 0x00000040b088723c */ /* 0x060fe600000018ff */
[----:B------:R-:W-:Y:S04]  /*9460*/  LDSM.16.M88.4 R164, [R206] ;  /* 0x00000000cea4783b */ /* 0x000fe80000000200 */
[----:B------:R-:W-:Y:S01]  /*9470*/  LDSM.16.M88.4 R156, [R205] ;  /* 0x00000000cd9c783b */ /* 0x000fe20000000200 */
[C---:B------:R-:W-:Y:S03]  /*9480*/  HMMA.16816.F32 R64, R176.reuse, R66, RZ ;  /* 0x00000042b040723c */ /* 0x040fe600000018ff */
[----:B------:R-:W-:Y:S04]  /*9490*/  LDSM.16.M88.4 R148, [R215+0x4000] ;  /* 0x00400000d794783b */ /* 0x000fe80000000200 */
[----:B------:R-:W-:Y:S01]  /*94a0*/  LDSM.16.M88.4 R180, [R220+0x2000] ;  /* 0x00200000dcb4783b */ /* 0x000fe20000000200 */
[C---:B------:R-:W-:Y:S03]  /*94b0*/  HMMA.16816.F32 R52, R176.reuse, R48, RZ ;  /* 0x00000030b034723c */ /* 0x040fe600000018ff */
[----:B------:R-:W-:Y:S04]  /*94c0*/  LDSM.16.M88.4 R184, [R196] ;  /* 0x00000000c4b8783b */ /* 0x000fe80000000200 */
[----:B------:R-:W5:Y:S01]  /*94d0*/  S2R R0, SR_TID.X ;  /* 0x0000000000007919 */ /* 0x000f620000002100 */
[C---:B------:R-:W-:Y:S03]  /*94e0*/  HMMA.16816.F32 R48, R176.reuse, R50, RZ ;  /* 0x00000032b030723c */ /* 0x040fe600000018ff */
[----:B------:R-:W0:Y:S05]  /*94f0*/  LDGDEPBAR ;  /* 0x00000000000079af */ /* 0x000e2a0000000000 */
[C---:B------:R-:W-:Y:S08]  /*9500*/  HMMA.16816.F32 R44, R176.reuse, R40, RZ ;  /* 0x00000028b02c723c */ /* 0x040ff000000018ff */
[----:B------:R-:W-:Y:S01]  /*9510*/  HMMA.16816.F32 R40, R176, R42, RZ ;  /* 0x0000002ab028723c */ /* 0x000fe200000018ff */
[----:B-----5:R-:W-:-:S07]  /*9520*/  IMAD.SHL.U32 R0, R0, 0x2, RZ ;  /* 0x0000000200007824 */ /* 0x020fce00078e00ff */
[----:B-1----:R-:W-:Y:S01]  /*9530*/  HMMA.16816.F32 R60, R152, R4, R60 ;  /* 0x00000004983c723c */ /* 0x002fe2000000183c */
[----:B------:R-:W-:-:S07]  /*9540*/  LOP3.LUT R0, R0, 0x6, RZ, 0xc0, !PT ;  /* 0x0000000600007812 */ /* 0x000fce00078ec0ff */
[----:B------:R-:W-:Y:S01]  /*9550*/  HMMA.16816.F32 R56, R152, R6, R56 ;  /* 0x000000069838723c */ /* 0x000fe20000001838 */
[----:B------:R-:W1:Y:S01]  /*9560*/  LDSM.16.M88.4 R4, [R215+0x5000] ;  /* 0x00500000d704783b */ /* 0x000e620000000200 */
[----:B------:R-:W-:-:S06]  /*9570*/  IMAD R0, R229, 0x80, R0 ;  /* 0x00000080e5007824 */ /* 0x000fcc00078e0200 */
[C---:B------:R-:W-:Y:S08]  /*9580*/  HMMA.16816.F32 R136, R152.reuse, R8, R136 ;  /* 0x000000089888723c */ /* 0x040ff00000001888 */
[----:B------:R-:W-:Y:S01]  /*9590*/  HMMA.16816.F32 R64, R152, R10, R64 ;  /* 0x0000000a9840723c */ /* 0x000fe20000001840 */
[----:B------:R-:W5:Y:S07]  /*95a0*/  LDSM.16.M88.4 R8, [R215+0x4800] ;  /* 0x00480000d708783b */ /* 0x000f6e0000000200 */
[C---:B------:R-:W-:Y:S08]  /*95b0*/  HMMA.16816.F32 R36, R176.reuse, R32, RZ ;  /* 0x00000020b024723c */ /* 0x040ff000000018ff */
[C---:B--2---:R-:W-:Y:S08]  /*95c0*/  HMMA.16816.F32 R28, R176.reuse, R24, RZ ;  /* 0x00000018b01c723c */ /* 0x044ff000000018ff */
[C---:B----4-:R-:W-:Y:S08]  /*95d0*/  HMMA.16816.F32 R20, R176.reuse, R16, RZ ;  /* 0x00000010b014723c */ /* 0x050ff000000018ff */
[C---:B------:R-:W-:Y:S08]  /*95e0*/  HMMA.16816.F32 R32, R176.reuse, R34, RZ ;  /* 0x00000022b020723c */ /* 0x040ff000000018ff */
[C---:B------:R-:W-:Y:S08]  /*95f0*/  HMMA.16816.F32 R24, R176.reuse, R26, RZ ;  /* 0x0000001ab018723c */ /* 0x040ff000000018ff */
[C---:B------:R-:W-:Y:S08]  /*9600*/  HMMA.16816.F32 R16, R176.reuse, R18, RZ ;  /* 0x00000012b010723c */ /* 0x040ff000000018ff */
[C---:B------:R-:W-:Y:S08]  /*9610*/  HMMA.16816.F32 R12, R176.reuse, R140, RZ ;  /* 0x0000008cb00c723c */ /* 0x040ff000000018ff */
[----:B------:R-:W-:Y:S01]  /*9620*/  HMMA.16816.F32 R176, R176, R142, RZ ;  /* 0x0000008eb0b0723c */ /* 0x000fe200000018ff */
[----:B------:R-:W2:Y:S07]  /*9630*/  LDSM.16.M88.4 R140, [R208] ;  /* 0x00000000d08c783b */ /* 0x000eae0000000200 */
[C---:B---3--:R-:W-:Y:S08]  /*9640*/  HMMA.16816.F32 R52, R152.reuse, R172, R52 ;  /* 0x000000ac9834723c */ /* 0x048ff00000001834 */
[C---:B------:R-:W-:Y:S01]  /*9650*/  HMMA.16816.F32 R48, R152.reuse, R174, R48 ;  /* 0x000000ae9830723c */ /* 0x040fe20000001830 */
[----:B------:R-:W-:Y:S07]  /*9660*/  LDSM.16.M88.4 R172, [R218+0x2000] ;  /* 0x00200000daac783b */ /* 0x000fee0000000200 */
[C---:B------:R-:W-:Y:S08]  /*9670*/  HMMA.16816.F32 R44, R152.reuse, R144, R44 ;  /* 0x00000090982c723c */ /* 0x040ff0000000182c */
[----:B------:R-:W-:Y:S01]  /*9680*/  HMMA.16816.F32 R40, R152, R146, R40 ;  /* 0x000000929828723c */ /* 0x000fe20000001828 */
[----:B------:R-:W3:Y:S07]  /*9690*/  LDSM.16.M88.4 R144, [R215+0x5800] ;  /* 0x00580000d790783b */ /* 0x000eee0000000200 */
[C---:B-1----:R-:W-:Y:S08]  /*96a0*/  HMMA.16816.F32 R52, R160.reuse, R4, R52 ;  /* 0x00000004a034723c */ /* 0x042ff00000001834 */
[C---:B------:R-:W-:Y:S01]  /*96b0*/  HMMA.16816.F32 R48, R160.reuse, R6, R48 ;  /* 0x00000006a030723c */ /* 0x040fe20000001830 */
[----:B------:R-:W1:Y:S07]  /*96c0*/  LDSM.16.M88.4 R4, [R215+0x7000] ;  /* 0x00700000d704783b */ /* 0x000e6e0000000200 */
[C---:B-----5:R-:W-:Y:S08]  /*96d0*/  HMMA.16816.F32 R60, R160.reuse, R8, R60 ;  /* 0x00000008a03c723c */ /* 0x060ff0000000183c */
[----:B------:R-:W-:Y:S01]  /*96e0*/  HMMA.16816.F32 R56, R160, R10, R56 ;  /* 0x0000000aa038723c */ /* 0x000fe20000001838 */
        /* <DEDUP_REMOVED lines=8> */
[----:B------:R-:W-:Y:S01]  /*9770*/  HMMA.16816.F32 R16, R152, R166, R16 ;  /* 0x000000a69810723c */ /* 0x000fe20000001810 */
[----:B------:R-:W-:Y:S07]  /*9780*/  LDSM.16.M88.4 R164, [R217] ;  /* 0x00000000d9a4783b */ /* 0x000fee0000000200 */
[C---:B---3--:R-:W-:Y:S08]  /*9790*/  HMMA.16816.F32 R44, R160.reuse, R144, R44 ;  /* 0x00000090a02c723c */ /* 0x048ff0000000182c */
[----:B------:R-:W-:Y:S01]  /*97a0*/  HMMA.16816.F32 R40, R160, R146, R40 ;  /* 0x00000092a028723c */ /* 0x000fe20000001828 */
[----:B------:R-:W3:Y:S07]  /*97b0*/  LDSM.16.M88.4 R144, [R204+0x1800] ;  /* 0x00180000cc90783b */ /* 0x000eee0000000200 */
[C---:B------:R-:W-:Y:S08]  /*97c0*/  HMMA.16816.F32 R12, R152.reuse, R156, R12 ;  /* 0x0000009c980c723c */ /* 0x040ff0000000180c */
[----:B------:R-:W-:Y:S01]  /*97d0*/  HMMA.16816.F32 R176, R152, R158, R176 ;  /* 0x0000009e98b0723c */ /* 0x000fe200000018b0 */
[----:B------:R-:W-:Y:S04]  /*97e0*/  LDSM.16.M88.4 R156, [R204] ;  /* 0x00000000cc9c783b */ /* 0x000fe80000000200 */
[----:B------:R-:W-:Y:S03]  /*97f0*/  LDSM.16.M88.4 R152, [R204+0x800] ;  /* 0x00080000cc98783b */ /* 0x000fe60000000200 */
[C---:B------:R-:W-:Y:S08]  /*9800*/  HMMA.16816.F32 R136, R160.reuse, R148, R136 ;  /* 0x00000094a088723c */ /* 0x040ff00000001888 */
        /* <DEDUP_REMOVED lines=18> */
[C---:B------:R-:W-:Y:S08]  /*9930*/  HMMA.16816.F32 R52, R164.reuse, R148, R52 ;  /* 0x00000094a434723c */ /* 0x040ff00000001834 */
[C---:B------:R-:W-:Y:S01]  /*9940*/  HMMA.16816.F32 R48, R164.reuse, R150, R48 ;  /* 0x00000096a430723c */ /* 0x040fe20000001830 */
[----:B------:R-:W2:Y:S07]  /*9950*/  LDSM.16.M88.4 R148, [R221+0x9000] ;  /* 0x00900000dd94783b */ /* 0x000eae0000000200 */
[C---:B------:R-:W-:Y:S08]  /*9960*/  HMMA.16816.F32 R136, R164.reuse, R156, R136 ;  /* 0x0000009ca488723c */ /* 0x040ff00000001888 */
[C---:B------:R-:W-:Y:S01]  /*9970*/  HMMA.16816.F32 R64, R164.reuse, R158, R64 ;  /* 0x0000009ea440723c */ /* 0x040fe20000001840 */
[----:B------:R-:W2:Y:S07]  /*9980*/  LDSM.16.M88.4 R156, [R221+0x8000] ;  /* 0x00800000dd9c783b */ /* 0x000eae0000000200 */
[C---:B-1----:R-:W-:Y:S08]  /*9990*/  HMMA.16816.F32 R20, R164.reuse, R4, R20 ;  /* 0x00000004a414723c */ /* 0x042ff00000001814 */
[C---:B------:R-:W-:Y:S01]  /*99a0*/  HMMA.16816.F32 R16, R164.reuse, R6, R16 ;  /* 0x00000006a410723c */ /* 0x040fe20000001810 */
[----:B------:R-:W1:Y:S07]  /*99b0*/  LDSM.16.M88.4 R4, [R221+0xb000] ;  /* 0x00b00000dd04783b */ /* 0x000e6e0000000200 */
[C---:B----4-:R-:W-:Y:S08]  /*99c0*/  HMMA.16816.F32 R28, R164.reuse, R8, R28 ;  /* 0x00000008a41c723c */ /* 0x050ff0000000181c */
[C---:B------:R-:W-:Y:S01]  /*99d0*/  HMMA.16816.F32 R24, R164.reuse, R10, R24 ;  /* 0x0000000aa418723c */ /* 0x040fe20000001818 */
[----:B------:R-:W4:Y:S07]  /*99e0*/  LDSM.16.M88.4 R8, [R221+0xa800] ;  /* 0x00a80000dd08783b */ /* 0x000f2e0000000200 */
[C---:B------:R-:W-:Y:S08]  /*99f0*/  HMMA.16816.F32 R60, R164.reuse, R152, R60 ;  /* 0x00000098a43c723c */ /* 0x040ff0000000183c */
        /* <DEDUP_REMOVED lines=11> */
[----:B------:R-:W3:Y:S07]  /*9ab0*/  LDSM.16.M88.4 R144, [R200] ;  /* 0x00000000c890783b */ /* 0x000eee0000000200 */
[C---:B------:R-:W-:Y:S08]  /*9ac0*/  HMMA.16816.F32 R52, R160.reuse, R148, R52 ;  /* 0x00000094a034723c */ /* 0x040ff00000001834 */
[C---:B------:R-:W-:Y:S01]  /*9ad0*/  HMMA.16816.F32 R48, R160.reuse, R150, R48 ;  /* 0x00000096a030723c */ /* 0x040fe20000001830 */
[----:B------:R-:W2:Y:S07]  /*9ae0*/  LDSM.16.M88.4 R148, [R201] ;  /* 0x00000000c994783b */ /* 0x000eae0000000200 */
[C---:B------:R-:W-:Y:S08]  /*9af0*/  HMMA.16816.F32 R136, R160.reuse, R156, R136 ;  /* 0x0000009ca088723c */ /* 0x040ff00000001888 */
[C---:B------:R-:W-:Y:S01]  /*9b00*/  HMMA.16816.F32 R64, R160.reuse, R158, R64 ;  /* 0x0000009ea040723c */ /* 0x040fe20000001840 */
[----:B------:R-:W2:Y:S07]  /*9b10*/  LDSM.16.M88.4 R156, [R203] ;  /* 0x00000000cb9c783b */ /* 0x000eae0000000200 */
[C---:B-1----:R-:W-:Y:S08]  /*9b20*/  HMMA.16816.F32 R20, R160.reuse, R4, R20 ;  /* 0x00000004a014723c */ /* 0x042ff00000001814 */
[C---:B------:R-:W-:Y:S01]  /*9b30*/  HMMA.16816.F32 R16, R160.reuse, R6, R16 ;  /* 0x00000006a010723c */ /* 0x040fe20000001810 */
[----:B------:R-:W1:Y:S07]  /*9b40*/  LDSM.16.M88.4 R4, [R197] ;  /* 0x00000000c504783b */ /* 0x000e6e0000000200 */
[C---:B----4-:R-:W-:Y:S08]  /*9b50*/  HMMA.16816.F32 R28, R160.reuse, R8, R28 ;  /* 0x00000008a01c723c */ /* 0x050ff0000000181c */
[C---:B------:R-:W-:Y:S01]  /*9b60*/  HMMA.16816.F32 R24, R160.reuse, R10, R24 ;  /* 0x0000000aa018723c */ /* 0x040fe20000001818 */
[----:B------:R-:W4:Y:S07]  /*9b70*/  LDSM.16.M88.4 R8, [R198] ;  /* 0x00000000c608783b */ /* 0x000f2e0000000200 */
[C---:B------:R-:W-:Y:S08]  /*9b80*/  HMMA.16816.F32 R60, R160.reuse, R152, R60 ;  /* 0x00000098a03c723c */ /* 0x040ff0000000183c */
[C---:B------:R-:W-:Y:S01]  /*9b90*/  HMMA.16816.F32 R56, R160.reuse, R154, R56 ;  /* 0x0000009aa038723c */ /* 0x040fe20000001838 */
[----:B------:R-:W1:Y:S07]  /*9ba0*/  LDSM.16.M88.4 R152, [R202] ;  /* 0x00000000ca98783b */ /* 0x000e6e0000000200 */
[C---:B--2---:R-:W-:Y:S08]  /*9bb0*/  HMMA.16816.F32 R36, R160.reuse, R140, R36 ;  /* 0x0000008ca024723c */ /* 0x044ff00000001824 */
[C---:B------:R-:W-:Y:S01]  /*9bc0*/  HMMA.16816.F32 R32, R160.reuse, R142, R32 ;  /* 0x0000008ea020723c */ /* 0x040fe20000001820 */
[----:B------:R-:W-:Y:S07]  /*9bd0*/  LDSM.16.M88.4 R140, [R199] ;  /* 0x00000000c78c783b */ /* 0x000fee0000000200 */
[C---:B-----5:R-:W-:Y:S08]  /*9be0*/  HMMA.16816.F32 R12, R160.reuse, R164, R12 ;  /* 0x000000a4a00c723c */ /* 0x060ff0000000180c */
[----:B------:R-:W-:Y:S01]  /*9bf0*/  HMMA.16816.F32 R176, R160, R166, R176 ;  /* 0x000000a6a0b0723c */ /* 0x000fe200000018b0 */
[----:B------:R-:W2:Y:S04]  /*9c00*/  LDSM.16.M88.4 R160, [R215+0x9000] ;  /* 0x00900000d7a0783b */ /* 0x000ea80000000200 */
[----:B------:R-:W-:Y:S03]  /*9c10*/  LDSM.16.M88.4 R164, [R215+0x8800] ;  /* 0x00880000d7a4783b */ /* 0x000fe60000000200 */
        /* <DEDUP_REMOVED lines=11> */
[----:B------:R-:W-:Y:S07]  /*9cd0*/  LDSM.16.M88.4 R4, [R204+0x4000] ;  /* 0x00400000cc04783b */ /* 0x000fee0000000200 */
[C---:B----4-:R-:W-:Y:S08]  /*9ce0*/  HMMA.16816.F32 R28, R180.reuse, R8, R28 ;  /* 0x00000008b41c723c */ /* 0x050ff0000000181c */
[C---:B------:R-:W-:Y:S01]  /*9cf0*/  HMMA.16816.F32 R24, R180.reuse, R10, R24 ;  /* 0x0000000ab418723c */ /* 0x040fe20000001818 */
[----:B------:R-:W1:Y:S07]  /*9d00*/  LDSM.16.M88.4 R8, [R217+0x2000] ;  /* 0x00200000d908783b */ /* 0x000e6e0000000200 */
[C---:B------:R-:W-:Y:S08]  /*9d10*/  HMMA.16816.F32 R60, R180.reuse, R152, R60 ;  /* 0x00000098b43c723c */ /* 0x040ff0000000183c */
[----:B------:R-:W-:Y:S01]  /*9d20*/  HMMA.16816.F32 R56, R180, R154, R56 ;  /* 0x0000009ab438723c */ /* 0x000fe20000001838 */
[----:B------:R-:W-:Y:S07]  /*9d30*/  LDSM.16.M88.4 R152, [R215+0xa000] ;  /* 0x00a00000d798783b */ /* 0x000fee0000000200 */
[C---:B--2---:R-:W-:Y:S08]  /*9d40*/  HMMA.16816.F32 R52, R172.reuse, R160, R52 ;  /* 0x000000a0ac34723c */ /* 0x044ff00000001834 */
[----:B------:R-:W-:Y:S01]  /*9d50*/  HMMA.16816.F32 R48, R172, R162, R48 ;  /* 0x000000a2ac30723c */ /* 0x000fe20000001830 */
[----:B------:R-:W2:Y:S07]  /*9d60*/  LDSM.16.M88.4 R160, [R204+0x4800] ;  /* 0x00480000cca0783b */ /* 0x000eae0000000200 */
[C---:B------:R-:W-:Y:S08]  /*9d70*/  HMMA.16816.F32 R36, R180.reuse, R140, R36 ;  /* 0x0000008cb424723c */ /* 0x040ff00000001824 */
[----:B------:R-:W-:Y:S01]  /*9d80*/  HMMA.16816.F32 R32, R180, R142, R32 ;  /* 0x0000008eb420723c */ /* 0x000fe20000001820 */
[----:B------:R-:W4:Y:S07]  /*9d90*/  LDSM.16.M88.4 R140, [R215+0xb800] ;  /* 0x00b80000d78c783b */ /* 0x000f2e0000000200 */
[C---:B------:R-:W-:Y:S08]  /*9da0*/  HMMA.16816.F32 R136, R172.reuse, R168, R136 ;  /* 0x000000a8ac88723c */ /* 0x040ff00000001888 */
[C---:B------:R-:W-:Y:S08]  /*9db0*/  HMMA.16816.F32 R64, R172.reuse, R170, R64 ;  /* 0x000000aaac40723c */ /* 0x040ff00000001840 */
[C---:B---3--:R-:W-:Y:S08]  /*9dc0*/  HMMA.16816.F32 R20, R172.reuse, R144, R20 ;  /* 0x00000090ac14723c */ /* 0x048ff00000001814 */
[C---:B------:R-:W-:Y:S01]  /*9dd0*/  HMMA.16816.F32 R16, R172.reuse, R146, R16 ;  /* 0x00000092ac10723c */ /* 0x040fe20000001810 */
[----:B------:R-:W3:Y:S07]  /*9de0*/  LDSM.16.M88.4 R144, [R204+0x5000] ;  /* 0x00500000cc90783b */ /* 0x000eee0000000200 */
[----:B------:R-:W-:Y:S08]  /*9df0*/  HMMA.16816.F32 R60, R172, R164, R60 ;  /* 0x000000a4ac3c723c */ /* 0x000ff0000000183c */
[----:B------:R-:W-:Y:S08]  /*9e00*/  HMMA.16816.F32 R12, R180, R184, R12 ;  /* 0x000000b8b40c723c */ /* 0x000ff0000000180c */
[----:B------:R-:W-:Y:S08]  /*9e10*/  HMMA.16816.F32 R56, R172, R166, R56 ;  /* 0x000000a6ac38723c */ /* 0x000ff00000001838 */
[C---:B-1----:R-:W-:Y:S08]  /*9e20*/  HMMA.16816.F32 R136, R8.reuse, R4, R136 ;  /* 0x000000040888723c */ /* 0x042ff00000001888 */
[C---:B------:R-:W-:Y:S01]  /*9e30*/  HMMA.16816.F32 R64, R8.reuse, R6, R64 ;  /* 0x000000060840723c */ /* 0x040fe20000001840 */
[----:B------:R-:W1:Y:S07]  /*9e40*/  LDSM.16.M88.4 R4, [R204+0x5800] ;  /* 0x00580000cc04783b */ /* 0x000e6e0000000200 */
[----:B--2---:R-:W-:Y:S08]  /*9e50*/  HMMA.16816.F32 R60, R8, R160, R60 ;  /* 0x000000a0083c723c */ /* 0x004ff0000000183c */
[----:B----4-:R-:W-:Y:S07]  /*9e60*/  HMMA.16816.F32 R12, R172, R140, R12 ;  /* 0x0000008cac0c723c */ /* 0x010fee000000180c */
[C---:B------:R-:W-:Y:S01]  /*9e70*/  IADD3 R140, R0.reuse, 0x1, RZ ;  /* 0x00000001008c7810 */ /* 0x040fe20007ffe0ff */
[----:B------:R-:W-:Y:S01]  /*9e80*/  HMMA.16816.F32 R56, R8, R162, R56 ;  /* 0x000000a20838723c */ /* 0x000fe20000001838 */
[----:B------:R-:W-:-:S02]  /*9e90*/  IADD3 R141, R0, 0x8, RZ ;  /* 0x00000008008d7810 */ /* 0x000fc40007ffe0ff */
[CC--:B------:R-:W-:Y:S02]  /*9ea0*/  ISETP.GE.AND P6, PT, R140.reuse, R135.reuse, PT ;  /* 0x000000878c00720c */ /* 0x0c0fe40003fc6270 */
[-C--:B------:R-:W-:Y:S02]  /*9eb0*/  ISETP.GE.AND P5, PT, R140, R134.reuse, PT ;  /* 0x000000868c00720c */ /* 0x080fe40003fa6270 */
[C---:B------:R-:W-:Y:S01]  /*9ec0*/  ISETP.GE.AND P4, PT, R141.reuse, R135, PT ;  /* 0x000000878d00720c */ /* 0x040fe20003f86270 */
[----:B---3--:R-:W-:Y:S01]  /*9ed0*/  HMMA.16816.F32 R52, R8, R144, R52 ;  /* 0x000000900834723c */ /* 0x008fe20000001834 */
[----:B------:R-:W-:Y:S02]  /*9ee0*/  IADD3 R140, R0, 0x9, RZ ;  /* 0x00000009008c7810 */ /* 0x000fe40007ffe0ff */
[----:B------:R-:W-:Y:S02]  /*9ef0*/  ISETP.GE.AND P3, PT, R141, R134, PT ;  /* 0x000000868d00720c */ /* 0x000fe40003f66270 */
[----:B------:R-:W-:-:S02]  /*9f00*/  FSEL R169, R137, -INF , !P6 ;  /* 0xff80000089a97808 */ /* 0x000fc40007000000 */
[----:B------:R-:W-:Y:S01]  /*9f10*/  FSEL R167, R64, -INF , !P4 ;  /* 0xff80000040a77808 */ /* 0x000fe20006000000 */
[C---:B------:R-:W-:Y:S01]  /*9f20*/  HMMA.16816.F32 R44, R172.reuse, R156, R44 ;  /* 0x0000009cac2c723c */ /* 0x040fe2000000182c */
[----:B------:R-:W-:Y:S02]  /*9f30*/  IADD3 R141, R0, 0x10, RZ ;  /* 0x00000010008d7810 */ /* 0x000fe40007ffe0ff */
[C---:B------:R-:W-:Y:S02]  /*9f40*/  ISETP.GE.AND P6, PT, R140.reuse, R135, PT ;  /* 0x000000878c00720c */ /* 0x040fe40003fc6270 */
[----:B------:R-:W-:Y:S02]  /*9f50*/  ISETP.GE.AND P4, PT, R140, R134, PT ;  /* 0x000000868c00720c */ /* 0x000fe40003f86270 */
[----:B------:R-:W-:Y:S01]  /*9f60*/  IADD3 R64, R0, 0x11, RZ ;  /* 0x0000001100407810 */ /* 0x000fe20007ffe0ff */
[----:B------:R-:W-:Y:S01]  /*9f70*/  HMMA.16816.F32 R40, R172, R158, R40 ;  /* 0x0000009eac28723c */ /* 0x000fe20000001828 */
[----:B------:R-:W-:-:S02]  /*9f80*/  FSEL R161, R66, -INF , !P3 ;  /* 0xff80000042a17808 */ /* 0x000fc40005800000 */
[-C--:B------:R-:W-:Y:S02]  /*9f90*/  ISETP.GE.AND P3, PT, R141, R135.reuse, PT ;  /* 0x000000878d00720c */ /* 0x080fe40003f66270 */
[----:B------:R-:W-:Y:S02]  /*9fa0*/  FSEL R165, R65, -INF , !P6 ;  /* 0xff80000041a57808 */ /* 0x000fe40007000000 */
[----:B------:R-:W-:Y:S01]  /*9fb0*/  FSEL R163, R67, -INF , !P4 ;  /* 0xff80000043a37808 */ /* 0x000fe20006000000 */
[----:B------:R-:W-:Y:S01]  /*9fc0*/  HMMA.16816.F32 R24, R172, R150, R24 ;  /* 0x00000096ac18723c */ /* 0x000fe20000001818 */
[----:B------:R-:W-:Y:S02]  /*9fd0*/  ISETP.GE.AND P6, PT, R141, R134, PT ;  /* 0x000000868d00720c */ /* 0x000fe40003fc6270 */
[----:B------:R-:W-:Y:S02]  /*9fe0*/  ISETP.GE.AND P4, PT, R64, R135, PT ;  /* 0x000000874000720c */ /* 0x000fe40003f86270 */
[----:B------:R-:W-:-:S02]  /*9ff0*/  IADD3 R137, R0, 0x18, RZ ;  /* 0x0000001800897810 */ /* 0x000fc40007ffe0ff */
[----:B------:R-:W-:Y:S01]  /*a000*/  FSEL R159, R60, -INF , !P3 ;  /* 0xff8000003c9f7808 */ /* 0x000fe20005800000 */
[----:B------:R-:W-:Y:S01]  /*a010*/  HMMA.16816.F32 R176, R180, R186, R176 ;  /* 0x000000bab4b0723c */ /* 0x000fe200000018b0 */
[-C--:B------:R-:W-:Y:S02]  /*a020*/  ISETP.GE.AND P3, PT, R64, R134.reuse, PT ;  /* 0x000000864000720c */ /* 0x080fe40003f66270 */
[----:B------:R-:W-:Y:S01]  /*a030*/  FSEL R151, R62, -INF , !P6 ;  /* 0xff8000003e977808 */ /* 0x000fe20007000000 */
[----:B------:R-:W2:Y:S01]  /*a040*/  LDSM.16.M88.4 R64, [R204+0x6000] ;  /* 0x00600000cc40783b */ /* 0x000ea20000000200 */
[----:B------:R-:W-:Y:S02]  /*a050*/  FSEL R157, R61, -INF , !P4 ;  /* 0xff8000003d9d7808 */ /* 0x000fe40006000000 */
[C---:B------:R-:W-:Y:S01]  /*a060*/  ISETP.GE.AND P6, PT, R137.reuse, R135, PT ;  /* 0x000000878900720c */ /* 0x040fe20003fc6270 */
[----:B------:R-:W-:Y:S01]  /*a070*/  HMMA.16816.F32 R36, R172, R152, R36 ;  /* 0x00000098ac24723c */ /* 0x000fe20000001824 */
[----:B------:R-:W-:-:S02]  /*a080*/  ISETP.GE.AND P4, PT, R137, R134, PT ;  /* 0x000000868900720c */ /* 0x000fc40003f86270 */
[C---:B------:R-:W-:Y:S02]  /*a090*/  IADD3 R60, R0.reuse, 0x19, RZ ;  /* 0x00000019003c7810 */ /* 0x040fe40007ffe0ff */
[----:B------:R-:W-:Y:S02]  /*a0a0*/  IADD3 R61, R0, 0x20, RZ ;  /* 0x00000020003d7810 */ /* 0x000fe40007ffe0ff */
[----:B------:R-:W-:Y:S01]  /*a0b0*/  FSEL R153, R63, -INF , !P3 ;  /* 0xff8000003f997808 */ /* 0x000fe20005800000 */
[----:B------:R-:W-:Y:S01]  /*a0c0*/  HMMA.16816.F32 R32, R172, R154, R32 ;  /* 0x0000009aac20723c */ /* 0x000fe20000001820 */
[----:B------:R-:W-:Y:S02]  /*a0d0*/  FSEL R63, R58, -INF , !P4 ;  /* 0xff8000003a3f7808 */ /* 0x000fe40006000000 */
[-C--:B------:R-:W-:Y:S02]  /*a0e0*/  ISETP.GE.AND P4, PT, R61, R135.reuse, PT ;  /* 0x000000873d00720c */ /* 0x080fe40003f86270 */
[----:B------:R-:W-:-:S02]  /*a0f0*/  ISETP.GE.AND P3, PT, R60, R135, PT ;  /* 0x000000873c00720c */ /* 0x000fc40003f66270 */
[----:B------:R-:W-:Y:S01]  /*a100*/  FSEL R155, R56, -INF , !P6 ;  /* 0xff800000389b7808 */ /* 0x000fe20007000000 */
[----:B------:R-:W-:Y:S01]  /*a110*/  HMMA.16816.F32 R48, R8, R146, R48 ;  /* 0x000000920830723c */ /* 0x000fe20000001830 */
[-C--:B------:R-:W-:Y:S02]  /*a120*/  ISETP.GE.AND P6, PT, R60, R134.reuse, PT ;  /* 0x000000863c00720c */ /* 0x080fe40003fc6270 */
[----:B------:R-:W-:Y:S02]  /*a130*/  IADD3 R56, R0, 0x21, RZ ;  /* 0x0000002100387810 */ /* 0x000fe40007ffe0ff */
[----:B------:R-:W-:Y:S02]  /*a140*/  FSEL R145, R52, -INF , !P4 ;  /* 0xff80000034917808 */ /* 0x000fe40006000000 */
[----:B------:R-:W-:Y:S01]  /*a150*/  FSEL R60, R57, -INF , !P3 ;  /* 0xff800000393c7808 */ /* 0x000fe20005800000 */
[----:B------:R-:W-:Y:S01]  /*a160*/  HMMA.16816.F32 R28, R172, R148, R28 ;  /* 0x00000094ac1c723c */ /* 0x000fe2000000181c */
[----:B------:R-:W-:-:S02]  /*a170*/  ISETP.GE.AND P4, PT, R56, R134, PT ;  /* 0x000000863800720c */ /* 0x000fc40003f86270 */
[----:B------:R-:W-:Y:S02]  /*a180*/  ISETP.GE.AND P3, PT, R61, R134, PT ;  /* 0x000000863d00720c */ /* 0x000fe40003f66270 */
[----:B------:R-:W-:Y:S02]  /*a190*/  FSEL R55, R55, -INF , !P4 ;  /* 0xff80000037377808 */ /* 0x000fe40006000000 */
[----:B------:R-:W-:Y:S01]  /*a1a0*/  FSEL R149, R59, -INF , !P6 ;  /* 0xff8000003b957808 */ /* 0x000fe20007000000 */
[----:B-1----:R-:W-:Y:S01]  /*a1b0*/  HMMA.16816.F32 R44, R8, R4, R44 ;  /* 0x00000004082c723c */ /* 0x002fe2000000182c */
[----:B------:R-:W-:Y:S02]  /*a1c0*/  ISETP.GE.AND P6, PT, R56, R135, PT ;  /* 0x000000873800720c */ /* 0x000fe40003fc6270 */
[----:B------:R-:W1:Y:S01]  /*a1d0*/  LDSM.16.M88.4 R56, [R204+0x6800] ;  /* 0x00680000cc38783b */ /* 0x000e620000000200 */
[----:B------:R-:W-:-:S03]  /*a1e0*/  FSEL R137, R54, -INF , !P3 ;  /* 0xff80000036897808 */ /* 0x000fc60005800000 */
[C---:B------:R-:W-:Y:S01]  /*a1f0*/  IADD3 R4, R0.reuse, 0x28, RZ ;  /* 0x0000002800047810 */ /* 0x040fe20007ffe0ff */
[----:B------:R-:W-:Y:S01]  /*a200*/  HMMA.16816.F32 R176, R172, R142, R176 ;  /* 0x0000008eacb0723c */ /* 0x000fe200000018b0 */
[----:B------:R-:W-:Y:S02]  /*a210*/  IADD3 R5, R0, 0x30, RZ ;  /* 0x0000003000057810 */ /* 0x000fe40007ffe0ff */
[----:B------:R-:W-:-:S04]  /*a220*/  ISETP.GE.AND P3, PT, R4, R135, PT ;  /* 0x000000870400720c */ /* 0x000fc80003f66270 */
[----:B------:R-:W-:Y:S01]  /*a230*/  FSEL R143, R53, -INF , !P6 ;  /* 0xff800000358f7808 */ /* 0x000fe20007000000 */
[C---:B------:R-:W-:Y:S01]  /*a240*/  HMMA.16816.F32 R40, R8.reuse, R6, R40 ;  /* 0x000000060828723c */ /* 0x040fe20000001828 */
[-C--:B------:R-:W-:Y:S01]  /*a250*/  ISETP.GE.AND P6, PT, R4, R134.reuse, PT ;  /* 0x000000860400720c */ /* 0x080fe20003fc6270 */
[----:B------:R-:W-:Y:S01]  /*a260*/  IMAD.MOV.U32 R172, RZ, RZ, R188 ;  /* 0x000000ffffac7224 */ /* 0x000fe200078e00bc */
[----:B------:R-:W-:Y:S01]  /*a270*/  IADD3 R4, R0, 0x29, RZ ;  /* 0x0000002900047810 */ /* 0x000fe20007ffe0ff */
[----:B------:R-:W-:Y:S01]  /*a280*/  IMAD.MOV.U32 R173, RZ, RZ, R189 ;  /* 0x000000ffffad7224 */ /* 0x000fe200078e00bd */
[----:B------:R-:W-:Y:S02]  /*a290*/  FSEL R147, R48, -INF , !P3 ;  /* 0xff80000030937808 */ /* 0x000fe40005800000 */
[C---:B------:R-:W-:Y:S01]  /*a2a0*/  ISETP.GE.AND P4, PT, R4.reuse, R135, PT ;  /* 0x000000870400720c */ /* 0x040fe20003f86270 */
[----:B--2---:R-:W-:Y:S01]  /*a2b0*/  HMMA.16816.F32 R36, R8, R64, R36 ;  /* 0x000000400824723c */ /* 0x004fe20000001824 */
[----:B------:R-:W-:-:S02]  /*a2c0*/  ISETP.GE.AND P3, PT, R4, R134, PT ;  /* 0x000000860400720c */ /* 0x000fc40003f66270 */
[----:B------:R-:W-:Y:S02]  /*a2d0*/  FSEL R53, R50, -INF , !P6 ;  /* 0xff80000032357808 */ /* 0x000fe40007000000 */
[----:B------:R-:W-:Y:S02]  /*a2e0*/  ISETP.GE.AND P6, PT, R5, R135, PT ;  /* 0x000000870500720c */ /* 0x000fe40003fc6270 */
[----:B------:R-:W-:Y:S01]  /*a2f0*/  IADD3 R4, R0, 0x31, RZ ;  /* 0x0000003100047810 */ /* 0x000fe20007ffe0ff */
[----:B------:R-:W-:Y:S01]  /*a300*/  HMMA.16816.F32 R32, R8, R66, R32 ;  /* 0x000000420820723c */ /* 0x000fe20000001820 */
[----:B------:R-:W-:Y:S02]  /*a310*/  FSEL R141, R49, -INF , !P4 ;  /* 0xff800000318d7808 */ /* 0x000fe40006000000 */
[----:B------:R-:W-:Y:S02]  /*a320*/  FSEL R166, R51, -INF , !P3 ;  /* 0xff80000033a67808 */ /* 0x000fe40005800000 */
[----:B------:R-:W-:-:S02]  /*a330*/  FSEL R160, R44, -INF , !P6 ;  /* 0xff8000002ca07808 */ /* 0x000fc40007000000 */
[-C--:B------:R-:W-:Y:S02]  /*a340*/  ISETP.GE.AND P4, PT, R5, R134.reuse, PT ;  /* 0x000000860500720c */ /* 0x080fe40003f86270 */
[C---:B------:R-:W-:Y:S02]  /*a350*/  ISETP.GE.AND P3, PT, R4.reuse, R135, PT ;  /* 0x000000870400720c */ /* 0x040fe40003f66270 */
[----:B------:R-:W-:Y:S01]  /*a360*/  ISETP.GE.AND P6, PT, R4, R134, PT ;  /* 0x000000860400720c */ /* 0x000fe20003fc6270 */
[----:B-1----:R-:W-:Y:S01]  /*a370*/  HMMA.16816.F32 R180, R8, R56, R28 ;  /* 0x0000003808b4723c */ /* 0x002fe2000000181c */
[----:B------:R-:W1:Y:S01]  /*a380*/  LDSM.16.M88.4 R4, [R204+0x7000] ;  /* 0x00700000cc04783b */ /* 0x000e620000000200 */
[C---:B------:R-:W-:Y:S02]  /*a390*/  IADD3 R48, R0.reuse, 0x38, RZ ;  /* 0x0000003800307810 */ /* 0x040fe40007ffe0ff */
[----:B------:R-:W-:Y:S01]  /*a3a0*/  IADD3 R44, R0, 0x39, RZ ;  /* 0x00000039002c7810 */ /* 0x000fe20007ffe0ff */
[----:B------:R-:W2:Y:S01]  /*a3b0*/  LDSM.16.M88.4 R28, [R204+0x7800] ;  /* 0x00780000cc1c783b */ /* 0x000ea20000000200 */
[----:B------:R-:W-:Y:S01]  /*a3c0*/  FSEL R248, R46, -INF , !P4 ;  /* 0xff8000002ef87808 */ /* 0x000fe20006000000 */
[----:B------:R-:W-:-:S04]  /*a3d0*/  DEPBAR.LE SB0, 0x0 ;  /* 0x000080000000791a */ /* 0x000fc80000000000 */
[----:B------:R-:W-:Y:S01]  /*a3e0*/  FSEL R52, R45, -INF , !P3 ;  /* 0xff8000002d347808 */ /* 0x000fe20005800000 */
[----:B------:R-:W-:Y:S01]  /*a3f0*/  HMMA.16816.F32 R24, R8, R58, R24 ;  /* 0x0000003a0818723c */ /* 0x000fe20000001818 */
[----:B------:R-:W-:Y:S02]  /*a400*/  FSEL R250, R47, -INF , !P6 ;  /* 0xff8000002ffa7808 */ /* 0x000fe40007000000 */
[CC--:B------:R-:W-:Y:S02]  /*a410*/  ISETP.GE.AND P4, PT, R48.reuse, R135.reuse, PT ;  /* 0x000000873000720c */ /* 0x0c0fe40003f86270 */
[----:B------:R-:W-:Y:S02]  /*a420*/  ISETP.GE.AND P3, PT, R48, R134, PT ;  /* 0x000000863000720c */ /* 0x000fe40003f66270 */
[----:B------:R-:W-:Y:S02]  /*a430*/  ISETP.GE.AND P6, PT, R44, R135, PT ;  /* 0x000000872c00720c */ /* 0x000fe40003fc6270 */
[----:B------:R-:W-:-:S02]  /*a440*/  IADD3 R45, R0, 0x40, RZ ;  /* 0x00000040002d7810 */ /* 0x000fc40007ffe0ff */
[----:B------:R-:W-:Y:S02]  /*a450*/  FSEL R54, R40, -INF , !P4 ;  /* 0xff80000028367808 */ /* 0x000fe40006000000 */
[----:B------:R-:W-:Y:S02]  /*a460*/  FSEL R246, R42, -INF , !P3 ;  /* 0xff8000002af67808 */ /* 0x000fe40005800000 */
[----:B------:R-:W-:Y:S02]  /*a470*/  FSEL R252, R41, -INF , !P6 ;  /* 0xff80000029fc7808 */ /* 0x000fe40007000000 */
        /* <DEDUP_REMOVED lines=9> */
[----:B------:R-:W-:-:S02]  /*a510*/  ISETP.GE.AND P4, PT, R40, R135, PT ;  /* 0x000000872800720c */ /* 0x000fc40003f86270 */
[-C--:B------:R-:W-:Y:S02]  /*a520*/  ISETP.GE.AND P3, PT, R40, R134.reuse, PT ;  /* 0x000000862800720c */ /* 0x080fe40003f66270 */
[----:B------:R-:W-:Y:S01]  /*a530*/  ISETP.GE.AND P6, PT, R41, R135, PT ;  /* 0x000000872900720c */ /* 0x000fe20003fc6270 */
[C---:B------:R-:W-:Y:S01]  /*a540*/  HMMA.16816.F32 R16, R8.reuse, R6, R16 ;  /* 0x000000060810723c */ /* 0x040fe20000001810 */
[----:B------:R-:W-:Y:S02]  /*a550*/  IADD3 R36, R0, 0x49, RZ ;  /* 0x0000004900247810 */ /* 0x000fe40007ffe0ff */
[----:B------:R-:W-:Y:S02]  /*a560*/  FSEL R236, R37, -INF , !P4 ;  /* 0xff80000025ec7808 */ /* 0x000fe40006000000 */
[----:B------:R-:W-:Y:S02]  /*a570*/  FSEL R186, R39, -INF , !P3 ;  /* 0xff80000027ba7808 */ /* 0x000fe40005800000 */
[----:B------:R-:W-:Y:S01]  /*a580*/  FSEL R242, R32, -INF , !P6 ;  /* 0xff80000020f27808 */ /* 0x000fe20007000000 */
[----:B--2---:R-:W-:Y:S01]  /*a590*/  HMMA.16816.F32 R12, R8, R28, R12 ;  /* 0x0000001c080c723c */ /* 0x004fe2000000180c */
[----:B------:R-:W-:-:S02]  /*a5a0*/  ISETP.GE.AND P4, PT, R41, R134, PT ;  /* 0x000000862900720c */ /* 0x000fc40003f86270 */
[C---:B------:R-:W-:Y:S02]  /*a5b0*/  ISETP.GE.AND P3, PT, R36.reuse, R135, PT ;  /* 0x000000872400720c */ /* 0x040fe40003f66270 */
[----:B------:R-:W-:Y:S02]  /*a5c0*/  ISETP.GE.AND P6, PT, R36, R134, PT ;  /* 0x000000862400720c */ /* 0x000fe40003fc6270 */
[C---:B------:R-:W-:Y:S01]  /*a5d0*/  IADD3 R37, R0.reuse, 0x50, RZ ;  /* 0x0000005000257810 */ /* 0x040fe20007ffe0ff */
[----:B------:R-:W-:Y:S01]  /*a5e0*/  HMMA.16816.F32 R176, R8, R30, R176 ;  /* 0x0000001e08b0723c */ /* 0x000fe200000018b0 */
[----:B------:R-:W-:Y:S02]  /*a5f0*/  IADD3 R32, R0, 0x51, RZ ;  /* 0x0000005100207810 */ /* 0x000fe40007ffe0ff */
[----:B------:R-:W-:Y:S02]  /*a600*/  FSEL R184, R34, -INF , !P4 ;  /* 0xff80000022b87808 */ /* 0x000fe40006000000 */
[----:B------:R-:W-:-:S02]  /*a610*/  FSEL R194, R33, -INF , !P3 ;  /* 0xff80000021c27808 */ /* 0x000fc40005800000 */
[----:B------:R-:W-:Y:S01]  /*a620*/  FSEL R190, R35, -INF , !P6 ;  /* 0xff80000023be7808 */ /* 0x000fe20007000000 */
[----:B------:R-:W-:Y:S01]  /*a630*/  BAR.SYNC.DEFER_BLOCKING 0x0 ;  /* 0x0000000000007b1d */ /* 0x000fe20000010000 */
[CC--:B------:R-:W-:Y:S02]  /*a640*/  ISETP.GE.AND P4, PT, R37.reuse, R135.reuse, PT ;  /* 0x000000872500720c */ /* 0x0c0fe40003f86270 */
[----:B------:R-:W-:Y:S02]  /*a650*/  ISETP.GE.AND P3, PT, R37, R134, PT ;  /* 0x000000862500720c */ /* 0x000fe40003f66270 */
[----:B------:R-:W-:Y:S02]  /*a660*/  ISETP.GE.AND P6, PT, R32, R135, PT ;  /* 0x000000872000720c */ /* 0x000fe40003fc6270 */
[----:B------:R-:W-:Y:S02]  /*a670*/  IADD3 R4, R0, 0x58, RZ ;  /* 0x0000005800047810 */ /* 0x000fe40007ffe0ff */
[----:B------:R-:W-:-:S02]  /*a680*/  FSEL R180, R180, -INF , !P4 ;  /* 0xff800000b4b47808 */ /* 0x000fc40006000000 */
        /* <DEDUP_REMOVED lines=8> */
[----:B------:R-:W-:Y:S02]  /*a710*/  IADD3 R5, R0, 0x60, RZ ;  /* 0x0000006000057810 */ /* 0x000fe40007ffe0ff */
[----:B------:R-:W-:Y:S02]  /*a720*/  FSEL R174, R24, -INF , !P3 ;  /* 0xff80000018ae7808 */ /* 0x000fe40005800000 */
[----:B------:R-:W-:Y:S02]  /*a730*/  FSEL R158, R26, -INF , !P6 ;  /* 0xff8000001a9e7808 */ /* 0x000fe40007000000 */
[----:B------:R-:W-:-:S02]  /*a740*/  FSEL R168, R25, -INF , !P4 ;  /* 0xff80000019a87808 */ /* 0x000fc40006000000 */
        /* <DEDUP_REMOVED lines=18> */
[----:B------:R-:W-:Y:S02]  /*a870*/  IADD3 R4, R0, 0x70, RZ ;  /* 0x0000007000047810 */ /* 0x000fe40007ffe0ff */
[----:B------:R-:W-:Y:S02]  /*a880*/  FSEL R142, R18, -INF , !P3 ;  /* 0xff800000128e7808 */ /* 0x000fe40005800000 */
[----:B------:R-:W-:Y:S02]  /*a890*/  ISETP.GE.AND P3, PT, R4, R135, PT ;  /* 0x000000870400720c */ /* 0x000fe40003f66270 */
[----:B------:R-:W-:Y:S02]  /*a8a0*/  IADD3 R5, R0, 0x71, RZ ;  /* 0x0000007100057810 */ /* 0x000fe40007ffe0ff */
[----:B------:R-:W-:Y:S02]  /*a8b0*/  FSEL R62, R12, -INF , !P3 ;  /* 0xff8000000c3e7808 */ /* 0x000fe40005800000 */
[----:B------:R-:W-:-:S02]  /*a8c0*/  ISETP.GE.AND P3, PT, R5, R134, PT ;  /* 0x000000860500720c */ /* 0x000fc40003f66270 */
[----:B------:R-:W-:Y:S02]  /*a8d0*/  FSEL R148, R17, -INF , !P6 ;  /* 0xff80000011947808 */ /* 0x000fe40007000000 */
[----:B------:R-:W-:Y:S02]  /*a8e0*/  FSEL R45, R15, -INF , !P3 ;  /* 0xff8000000f2d7808 */ /* 0x000fe40005800000 */
[----:B------:R-:W-:Y:S02]  /*a8f0*/  ISETP.GE.AND P3, PT, R0, R135, PT ;  /* 0x000000870000720c */ /* 0x000fe40003f66270 */
[----:B------:R-:W-:Y:S02]  /*a900*/  FSEL R140, R19, -INF , !P4 ;  /* 0xff800000138c7808 */ /* 0x000fe40006000000 */
[----:B------:R-:W-:Y:S02]  /*a910*/  FSEL R136, R136, -INF , !P3 ;  /* 0xff80000088887808 */ /* 0x000fe40005800000 */
[----:B------:R-:W-:-:S02]  /*a920*/  ISETP.GT.AND P3, PT, R229, R224, PT ;  /* 0x000000e0e500720c */ /* 0x000fc40003f64270 */
[----:B------:R-:W-:Y:S02]  /*a930*/  ISETP.GE.AND P6, PT, R4, R134, PT ;  /* 0x000000860400720c */ /* 0x000fe40003fc6270 */
[-C--:B------:R-:W-:Y:S02]  /*a940*/  ISETP.GE.AND P4, PT, R5, R135.reuse, PT ;  /* 0x000000870500720c */ /* 0x080fe40003f86270 */
[----:B------:R-:W-:Y:S02]  /*a950*/  IADD3 R4, R0, 0x78, RZ ;  /* 0x0000007800047810 */ /* 0x000fe40007ffe0ff */
[----:B------:R-:W-:Y:S02]  /*a960*/  FSEL R48, R14, -INF , !P6 ;  /* 0xff8000000e307808 */ /* 0x000fe40007000000 */
[----:B------:R-:W-:Y:S02]  /*a970*/  FSEL R58, R13, -INF , !P4 ;  /* 0xff8000000d3a7808 */ /* 0x000fe40006000000 */
[----:B------:R-:W-:-:S02]  /*a980*/  ISETP.GE.AND P6, PT, R4, R135, PT ;  /* 0x000000870400720c */ /* 0x000fc40003fc6270 */
[-C--:B------:R-:W-:Y:S02]  /*a990*/  ISETP.GE.AND P4, PT, R4, R134.reuse, PT ;  /* 0x000000860400720c */ /* 0x080fe40003f86270 */
[----:B------:R-:W-:Y:S02]  /*a9a0*/  IADD3 R5, R0, 0x79, RZ ;  /* 0x0000007900057810 */ /* 0x000fe40007ffe0ff */
[----:B------:R-:W-:Y:S02]  /*a9b0*/  FSEL R4, R139, -INF , !P5 ;  /* 0xff8000008b047808 */ /* 0x000fe40006800000 */
[----:B------:R-:W-:Y:S02]  /*a9c0*/  FSEL R56, R176, -INF , !P6 ;  /* 0xff800000b0387808 */ /* 0x000fe40007000000 */
[----:B------:R-:W-:Y:S02]  /*a9d0*/  FSEL R47, R178, -INF , !P4 ;  /* 0xff800000b22f7808 */ /* 0x000fe40006000000 */
[----:B------:R-:W-:-:S02]  /*a9e0*/  ISETP.GE.AND P5, PT, R0, R134, PT ;  /* 0x000000860000720c */ /* 0x000fc40003fa6270 */
[C---:B------:R-:W-:Y:S02]  /*a9f0*/  ISETP.GE.AND P6, PT, R5.reuse, R135, PT ;  /* 0x000000870500720c */ /* 0x040fe40003fc6270 */
[----:B------:R-:W-:Y:S02]  /*aa00*/  ISETP.GE.AND P4, PT, R5, R134, PT ;  /* 0x000000860500720c */ /* 0x000fe40003f86270 */
[----:B------:R-:W-:Y:S02]  /*aa10*/  FSEL R138, R138, -INF , !P5 ;  /* 0xff8000008a8a7808 */ /* 0x000fe40006800000 */
[----:B------:R-:W-:Y:S02]  /*aa20*/  FSEL R51, R177, -INF , !P6 ;  /* 0xff800000b1337808 */ /* 0x000fe40007000000 */
[----:B------:R-:W-:Y:S01]  /*aa30*/  FSEL R46, R179, -INF , !P4 ;  /* 0xff800000b32e7808 */ /* 0x000fe20006000000 */
[----:B------:R-:W-:Y:S05]  /*aa40*/  @!P3 BRA `(.L_x_1510) ;  /* 0x00000d300000b947 */ /* 0x000fea0003800000 */
[----:B------:R-:W-:Y:S05]  /*aa50*/  @!P0 BRA `(.L_x_1511) ;  /* 0x000003b000008947 */ /* 0x000fea0003800000 */
[----:B------:R-:W-:Y:S01]  /*aa60*/  IABS R0, c[0x0][0x2d0] ;  /* 0x0000b40000007a13 */ /* 0x000fe20000000000 */
[----:B------:R-:W-:-:S03]  /*aa70*/  IMAD.SHL.U32 R6, R229, 0x80, RZ ;  /* 0x00000080e5067824 */ /* 0x000fc600078e00ff */
[----:B------:R-:W1:Y:S02]  /*aa80*/  I2F.RP R7, R0 ;  /* 0x0000000000077306 */ /* 0x000e640000209400 */
[----:B------:R-:W-:Y:S02]  /*aa90*/  IABS R8, R6 ;  /* 0x0000000600087213 */ /* 0x000fe40000000000 */
[C---:B------:R-:W-:Y:S02]  /*aaa0*/  IADD3 R10, R6.reuse, -0x80, RZ ;  /* 0xffffff80060a7810 */ /* 0x040fe40007ffe0ff */
[----:B------:R-:W-:Y:S02]  /*aab0*/  LOP3.LUT R6, R6, c[0x0][0x2d0], RZ, 0x3c, !PT ;  /* 0x0000b40006067a12 */ /* 0x000fe400078e3cff */
[----:B-1----:R-:W1:Y:S02]  /*aac0*/  MUFU.RCP R12, R7 ;  /* 0x00000007000c7308 */ /* 0x002e640000001000 */
[----:B-1----:R-:W-:-:S02]  /*aad0*/  IADD3 R12, R12, 0xffffffe, RZ ;  /* 0x0ffffffe0c0c7810 */ /* 0x002fc40007ffe0ff */
[----:B------:R-:W-:-:S04]  /*aae0*/  IABS R7, R10 ;  /* 0x0000000a00077213 */ /* 0x000fc80000000000 */
[----:B------:R-:W1:Y:S01]  /*aaf0*/  F2I.FTZ.U32.TRUNC.NTZ R13, R12 ;  /* 0x0000000c000d7305 */ /* 0x000e62000021f000 */
[----:B------:R-:W-:Y:S01]  /*ab00*/  LOP3.LUT R10, R10, c[0x0][0x2d0], RZ, 0x3c, !PT ;  /* 0x0000b4000a0a7a12 */ /* 0x000fe200078e3cff */
[----:B-1----:R-:W-:Y:S02]  /*ab10*/  IMAD.MOV R5, RZ, RZ, -R13 ;  /* 0x000000ffff057224 */ /* 0x002fe400078e0a0d */
[----:B------:R-:W-:Y:S02]  /*ab20*/  IMAD.MOV.U32 R12, RZ, RZ, RZ ;  /* 0x000000ffff0c7224 */ /* 0x000fe400078e00ff */
[----:B------:R-:W-:-:S04]  /*ab30*/  IMAD R5, R5, R0, RZ ;  /* 0x0000000005057224 */ /* 0x000fc800078e02ff */
[----:B------:R-:W-:-:S06]  /*ab40*/  IMAD.HI.U32 R5, R13, R5, R12 ;  /* 0x000000050d057227 */ /* 0x000fcc00078e000c */
[----:B------:R-:W-:-:S04]  /*ab50*/  IMAD.HI.U32 R11, R5, R8, RZ ;  /* 0x00000008050b7227 */ /* 0x000fc800078e00ff */
[----:B------:R-:W-:Y:S01]  /*ab60*/  IMAD.HI.U32 R5, R5, R7, RZ ;  /* 0x0000000705057227 */ /* 0x000fe200078e00ff */
[----:B------:R-:W-:-:S05]  /*ab70*/  IADD3 R9, -R11, RZ, RZ ;  /* 0x000000ff0b097210 */ /* 0x000fca0007ffe1ff */
[----:B------:R-:W-:Y:S02]  /*ab80*/  IMAD R9, R0, R9, R8 ;  /* 0x0000000900097224 */ /* 0x000fe400078e0208 */
[----:B------:R-:W-:-:S03]  /*ab90*/  IMAD.MOV R8, RZ, RZ, -R5 ;  /* 0x000000ffff087224 */ /* 0x000fc600078e0a05 */
[C---:B------:R-:W-:Y:S01]  /*aba0*/  ISETP.GT.U32.AND P4, PT, R0.reuse, R9, PT ;  /* 0x000000090000720c */ /* 0x040fe20003f84070 */
[----:B------:R-:W-:-:S05]  /*abb0*/  IMAD R7, R0, R8, R7 ;  /* 0x0000000800077224 */ /* 0x000fca00078e0207 */
[----:B------:R-:W-:-:S07]  /*abc0*/  ISETP.GT.U32.AND P5, PT, R0, R7, PT ;  /* 0x000000070000720c */ /* 0x000fce0003fa4070 */
[----:B------:R-:W-:Y:S01]  /*abd0*/  @!P4 IMAD.IADD R9, R9, 0x1, -R0 ;  /* 0x000000010909c824 */ /* 0x000fe200078e0a00 */
[----:B------:R-:W-:-:S04]  /*abe0*/  @!P4 IADD3 R11, R11, 0x1, RZ ;  /* 0x000000010b0bc810 */ /* 0x000fc80007ffe0ff */
[-C--:B------:R-:W-:Y:S02]  /*abf0*/  ISETP.GE.U32.AND P6, PT, R9, R0.reuse, PT ;  /* 0x000000000900720c */ /* 0x080fe40003fc6070 */
[-C--:B------:R-:W-:Y:S02]  /*ac00*/  @!P5 IADD3 R7, R7, -R0.reuse, RZ ;  /* 0x800000000707d210 */ /* 0x080fe40007ffe0ff */
[----:B------:R-:W-:Y:S02]  /*ac10*/  @!P5 IADD3 R5, R5, 0x1, RZ ;  /* 0x000000010505d810 */ /* 0x000fe40007ffe0ff */
[----:B------:R-:W-:Y:S02]  /*ac20*/  ISETP.GE.U32.AND P4, PT, R7, R0, PT ;  /* 0x000000000700720c */ /* 0x000fe40003f86070 */
[----:B------:R-:W-:Y:S02]  /*ac30*/  ISETP.GE.AND P5, PT, R10, RZ, PT ;  /* 0x000000ff0a00720c */ /* 0x000fe40003fa6270 */
[----:B------:R-:W-:-:S03]  /*ac40*/  LOP3.LUT R0, RZ, c[0x0][0x2d0], RZ, 0x33, !PT ;  /* 0x0000b400ff007a12 */ /* 0x000fc600078e33ff */
[----:B------:R-:W-:Y:S02]  /*ac50*/  @P6 IADD3 R11, R11, 0x1, RZ ;  /* 0x000000010b0b6810 */ /* 0x000fe40007ffe0ff */
[----:B------:R-:W-:-:S04]  /*ac60*/  ISETP.GE.AND P6, PT, R6, RZ, PT ;  /* 0x000000ff0600720c */ /* 0x000fc80003fc6270 */
[----:B------:R-:W-:Y:S02]  /*ac70*/  @P4 IADD3 R5, R5, 0x1, RZ ;  /* 0x0000000105054810 */ /* 0x000fe40007ffe0ff */
[----:B------:R-:W-:-:S03]  /*ac80*/  ISETP.NE.AND P4, PT, RZ, c[0x0][0x2d0], PT ;  /* 0x0000b400ff007a0c */ /* 0x000fc60003f85270 */
[----:B------:R-:W-:-:S04]  /*ac90*/  @!P5 IMAD.MOV R5, RZ, RZ, -R5 ;  /* 0x000000ffff05d224 */ /* 0x000fc800078e0a05 */
[----:B------:R-:W-:-:S05]  /*aca0*/  @!P6 IMAD.MOV R11, RZ, RZ, -R11 ;  /* 0x000000ffff0be224 */ /* 0x000fca00078e0a0b */
        /* <DEDUP_REMOVED lines=16> */
[----:B------:R-:W-:-:S05]  /*adb0*/  SHF.R.S32.HI R5, RZ, 0x1f, R6 ;  /* 0x0000001fff057819 */ /* 0x000fca0000011406 */
[----:B------:R-:W-:-:S04]  /*adc0*/  IMAD R5, R5, c[0x0][0x180], RZ ;  /* 0x0000600005057a24 */ /* 0x000fc800078e02ff */
[----:B------:R-:W-:-:S04]  /*add0*/  IMAD R5, R6, c[0x0][0x184], R5 ;  /* 0x0000610006057a24 */ /* 0x000fc800078e0205 */
[----:B------:R-:W-:Y:S01]  /*ade0*/  IMAD.IADD R6, R9, 0x1, R5 ;  /* 0x0000000109067824 */ /* 0x000fe200078e0205 */
[----:B------:R-:W-:Y:S01]  /*adf0*/  MOV R9, R8 ;  /* 0x0000000800097202 */ /* 0x000fe20000000f00 */
[----:B------:R-:W-:Y:S05]  /*ae00*/  BRA `(.L_x_1512) ;  /* 0x0000003000007947 */ /* 0x000fea0003800000 */
.L_x_1511:
[----:B------:R-:W-:-:S05]  /*ae10*/  IMAD.MOV.U32 R9, RZ, RZ, c[0x0][0x198] ;  /* 0x00006600ff097624 */ /* 0x000fca00078e00ff */
[----:B------:R-:W-:-:S04]  /*ae20*/  LEA R9, -R9, RZ, 0x7 ;  /* 0x000000ff09097211 */ /* 0x000fc800078e39ff */
[----:B------:R-:W-:Y:S02]  /*ae30*/  SHF.R.S32.HI R6, RZ, 0x1f, R9 ;  /* 0x0000001fff067819 */ /* 0x000fe40000011409 */
.L_x_1512:
[-C--:B------:R-:W-:Y:S01]  /*ae40*/  @!P1 IADD3 R5, P4, R2, R9.reuse, RZ ;  /* 0x0000000902059210 */ /* 0x080fe20007f9e0ff */
[----:B------:R1:W-:Y:S01]  /*ae50*/  @P2 STS.128 [R230+0x4000], RZ ;  /* 0x004000ffe6002388 */ /* 0x0003e20000000c00 */
[----:B------:R-:W-:Y:S01]  /*ae60*/  @!P2 IADD3 R11, P6, R226, R9, RZ ;  /* 0x00000009e20ba210 */ /* 0x000fe20007fde0ff */
[----:B------:R-:W-:Y:S02]  /*ae70*/  BSSY B0, `(.L_x_1513) ;  /* 0x000008d000007945 */ /* 0x000fe40003800000 */
[----:B------:R-:W-:Y:S01]  /*ae80*/  @!P1 IMAD.X R0, R133, 0x1, R6, P4 ;  /* 0x0000000185009824 */ /* 0x000fe200020e0606 */
[----:B------:R-:W-:-:S04]  /*ae90*/  @!P1 LEA R28, P4, R5, c[0x0][0x168], 0x1 ;  /* 0x00005a00051c9a11 */ /* 0x000fc800078808ff */
[----:B------:R-:W-:Y:S01]  /*aea0*/  @!P1 LEA.HI.X R29, R5, c[0x0][0x16c], R0, 0x1, P4 ;  /* 0x00005b00051d9a11 */ /* 0x000fe200020f0c00 */
[----:B------:R-:W-:Y:S01]  /*aeb0*/  @!P2 IMAD.X R0, R225, 0x1, R6, P6 ;  /* 0x00000001e100a824 */ /* 0x000fe200030e0606 */
[-CC-:B------:R-:W-:Y:S02]  /*aec0*/  @!P1 IADD3 R8, P5, P4, R2, R9.reuse, R226.reuse ;  /* 0x0000000902089210 */ /* 0x180fe40007cbe0e2 */
[----:B------:R-:W-:Y:S02]  /*aed0*/  @!P2 LEA R26, P6, R11, R238, 0x1 ;  /* 0x000000ee0b1aa211 */ /* 0x000fe400078c08ff */
[----:B------:R-:W-:Y:S02]  /*aee0*/  @!P1 IADD3.X R5, R133, R6, R225, P5, P4 ;  /* 0x0000000685059210 */ /* 0x000fe40002fe84e1 */
[----:B------:R-:W-:Y:S02]  /*aef0*/  IADD3 R7, P5, P4, R226, R9, R226 ;  /* 0x00000009e2077210 */ /* 0x000fe40007cbe0e2 */
[----:B------:R-:W-:-:S02]  /*af00*/  @!P2 LEA.HI.X R27, R11, R237, R0, 0x1, P6 ;  /* 0x000000ed0b1ba211 */ /* 0x000fc400030f0c00 */
[----:B------:R-:W-:Y:S02]  /*af10*/  IADD3.X R0, R225, R6, R225, P5, P4 ;  /* 0x00000006e1007210 */ /* 0x000fe40002fe84e1 */
[----:B------:R-:W-:Y:S02]  /*af20*/  @!P1 LEA R24, P6, R8, c[0x0][0x168], 0x1 ;  /* 0x00005a0008189a11 */ /* 0x000fe400078c08ff */
[----:B------:R-:W-:Y:S02]  /*af30*/  @!P1 IADD3 R11, P4, R2, R7, RZ ;  /* 0x00000007020b9210 */ /* 0x000fe40007f9e0ff */
[----:B------:R-:W-:Y:S02]  /*af40*/  @!P2 LEA R20, P5, R9, R238, 0x1 ;  /* 0x000000ee0914a211 */ /* 0x000fe400078a08ff */
[----:B------:R-:W-:Y:S01]  /*af50*/  @!P1 LEA.HI.X R25, R8, c[0x0][0x16c], R5, 0x1, P6 ;  /* 0x00005b0008199a11 */ /* 0x000fe200030f0c05 */
[----:B------:R-:W-:Y:S01]  /*af60*/  @!P1 IMAD.X R8, R133, 0x1, R0, P4 ;  /* 0x0000000185089824 */ /* 0x000fe200020e0600 */
[----:B------:R-:W-:-:S02]  /*af70*/  @!P2 LEA.HI.X R21, R9, R237, R6, 0x1, P5 ;  /* 0x000000ed0915a211 */ /* 0x000fc400028f0c06 */
[-C--:B------:R-:W-:Y:S02]  /*af80*/  @!P2 LEA R22, P6, R7, R238.reuse, 0x1 ;  /* 0x000000ee0716a211 */ /* 0x080fe400078c08ff */
[----:B------:R-:W-:Y:S01]  /*af90*/  IADD3 R5, P4, R226, R7, RZ ;  /* 0x00000007e2057210 */ /* 0x000fe20007f9e0ff */
[----:B------:R-:W-:Y:S01]  /*afa0*/  @!PT LDS RZ, [RZ] ;  /* 0x00000000fffff984 */ /* 0x000fe20000000800 */
[----:B------:R-:W-:Y:S01]  /*afb0*/  @!PT LDS RZ, [RZ] ;  /* 0x00000000fffff984 */ /* 0x000fe20000000800 */
[----:B------:R-:W-:Y:S01]  /*afc0*/  @!PT LDS RZ, [RZ] ;  /* 0x00000000fffff984 */ /* 0x000fe20000000800 */
[----:B------:R2:W-:Y:S01]  /*afd0*/  @!P2 LDGSTS.E.BYPASS.LTC128B.128 [R230+0x4000], [R20.64] ;  /* 0x0400000014e6afae */ /* 0x0005e2000b901d4e */
[----:B------:R-:W-:Y:S02]  /*afe0*/  @!P1 LEA R18, P5, R11, c[0x0][0x168], 0x1 ;  /* 0x00005a000b129a11 */ /* 0x000fe400078a08ff */
[--C-:B------:R-:W-:Y:S01]  /*aff0*/  @!P2 LEA.HI.X R23, R7, R237, R0.reuse, 0x1, P6 ;  /* 0x000000ed0717a211 */ /* 0x100fe200030f0c00 */
[----:B------:R-:W-:Y:S01]  /*b000*/  IMAD.X R0, R225, 0x1, R0, P4 ;  /* 0x00000001e1007824 */ /* 0x000fe200020e0600 */
[----:B------:R-:W-:Y:S01]  /*b010*/  @!P1 LEA.HI.X R19, R11, c[0x0][0x16c], R8, 0x1, P5 ;  /* 0x00005b000b139a11 */ /* 0x000fe200028f0c08 */
[----:B------:R1:W-:Y:S01]  /*b020*/  @P1 STS.128 [R230+0x8000], RZ ;  /* 0x008000ffe6001388 */ /* 0x0003e20000000c00 */
[----:B------:R-:W-:-:S02]  /*b030*/  @!P2 LEA R16, P6, R5, R238, 0x1 ;  /* 0x000000ee0510a211 */ /* 0x000fc400078c08ff */
[-C--:B------:R-:W-:Y:S01]  /*b040*/  @!P1 IADD3 R8, P5, R2, R5.reuse, RZ ;  /* 0x0000000502089210 */ /* 0x080fe20007fbe0ff */
[----:B------:R-:W-:Y:S01]  /*b050*/  @!PT LDS RZ, [RZ] ;  /* 0x00000000fffff984 */ /* 0x000fe20000000800 */
[----:B------:R-:W-:Y:S01]  /*b060*/  @!PT LDS RZ, [RZ] ;  /* 0x00000000fffff984 */ /* 0x000fe20000000800 */
[----:B------:R-:W-:Y:S01]  /*b070*/  @!PT LDS RZ, [RZ] ;  /* 0x00000000fffff984 */ /* 0x000fe20000000800 */
[----:B------:R1:W-:Y:S01]  /*b080*/  @!P1 LDGSTS.E.BYPASS.LTC128B.128 [R230+0x8000], [R28.64+0x80] ;  /* 0x080000801ce69fae */ /* 0x0003e2000b901d4e */
[----:B------:R-:W-:Y:S02]  /*b090*/  IADD3 R7, P4, R226, R5, RZ ;  /* 0x00000005e2077210 */ /* 0x000fe40007f9e0ff */
[--C-:B------:R-:W-:Y:S01]  /*b0a0*/  @!P2 LEA.HI.X R17, R5, R237, R0.reuse, 0x1, P6 ;  /* 0x000000ed0511a211 */ /* 0x100fe200030f0c00 */
[--C-:B------:R-:W-:Y:S01]  /*b0b0*/  @!P1 IMAD.X R5, R133, 0x1, R0.reuse, P5 ;  /* 0x0000000185059824 */ /* 0x100fe200028e0600 */
[----:B------:R-:W-:Y:S01]  /*b0c0*/  @!P1 LEA R14, P5, R8, c[0x0][0x168], 0x1 ;  /* 0x00005a00080e9a11 */ /* 0x000fe200078a08ff */
[----:B------:R-:W-:Y:S01]  /*b0d0*/  IMAD.X R0, R225, 0x1, R0, P4 ;  /* 0x00000001e1007824 */ /* 0x000fe200020e0600 */
[----:B------:R-:W-:Y:S01]  /*b0e0*/  @!P1 IADD3 R11, P4, R2, R7, RZ ;  /* 0x00000007020b9210 */ /* 0x000fe20007f9e0ff */
[----:B------:R1:W-:Y:S01]  /*b0f0*/  @P2 STS.128 [R230+0x4800], RZ ;  /* 0x004800ffe6002388 */ /* 0x0003e20000000c00 */
[----:B------:R-:W-:-:S02]  /*b100*/  @!P1 LEA.HI.X R15, R8, c[0x0][0x16c], R5, 0x1, P5 ;  /* 0x00005b00080f9a11 */ /* 0x000fc400028f0c05 */
[-C--:B------:R-:W-:Y:S01]  /*b110*/  @!P2 LEA R12, P6, R7, R238.reuse, 0x1 ;  /* 0x000000ee070ca211 */ /* 0x080fe200078c08ff */
[--C-:B------:R-:W-:Y:S01]  /*b120*/  @!P1 IMAD.X R8, R133, 0x1, R0.reuse, P4 ;  /* 0x0000000185089824 */ /* 0x100fe200020e0600 */
        /* <DEDUP_REMOVED lines=21> */
[----:B--2---:R-:W-:Y:S01]  /*b280*/  @!P1 IADD3 R20, P4, R2, R7, RZ ;  /* 0x0000000702149210 */ /* 0x004fe20007f9e0ff */
[----:B------:R1:W-:Y:S01]  /*b290*/  @P2 STS.128 [R230+0x5000], RZ ;  /* 0x005000ffe6002388 */ /* 0x0003e20000000c00 */
[----:B------:R-:W-:-:S03]  /*b2a0*/  @!P1 LEA.HI.X R33, R8, c[0x0][0x16c], R5, 0x1, P5 ;  /* 0x00005b0008219a11 */ /* 0x000fc600028f0c05 */
[--C-:B------:R-:W-:Y:S01]  /*b2b0*/  @!P1 IMAD.X R5, R133, 0x1, R0.reuse, P4 ;  /* 0x0000000185059824 */ /* 0x100fe200020e0600 */
[C---:B------:R-:W-:Y:S01]  /*b2c0*/  @!P1 LEA R34, P4, R20.reuse, c[0x0][0x168], 0x1 ;  /* 0x00005a0014229a11 */ /* 0x040fe200078808ff */
[----:B------:R-:W-:Y:S01]  /*b2d0*/  @!PT LDS RZ, [RZ] ;  /* 0x00000000fffff984 */ /* 0x000fe20000000800 */
[----:B------:R-:W-:Y:S01]  /*b2e0*/  @!PT LDS RZ, [RZ] ;  /* 0x00000000fffff984 */ /* 0x000fe20000000800 */
[----:B------:R-:W-:Y:S01]  /*b2f0*/  @!PT LDS RZ, [RZ] ;  /* 0x00000000fffff984 */ /* 0x000fe20000000800 */
[----:B------:R1:W-:Y:S03]  /*b300*/  @!P2 LDGSTS.E.BYPASS.LTC128B.128 [R230+0x5000], [R22.64] ;  /* 0x0500000016e6afae */ /* 0x0003e6000b901d4e */
[----:B------:R-:W-:Y:S01]  /*b310*/  @!P1 LEA.HI.X R35, R20, c[0x0][0x16c], R5, 0x1, P4 ;  /* 0x00005b0014239a11 */ /* 0x000fe200020f0c05 */
[----:B------:R1:W-:Y:S01]  /*b320*/  @P1 STS.128 [R230+0x9000], RZ ;  /* 0x009000ffe6001388 */ /* 0x0003e20000000c00 */
[C---:B------:R-:W-:Y:S02]  /*b330*/  @!P2 LEA R20, P5, R7.reuse, R238, 0x1 ;  /* 0x000000ee0714a211 */ /* 0x040fe400078a08ff */
        /* <DEDUP_REMOVED lines=64> */
.L_x_1514:
[----:B------:R-:W-:Y:S05]  /*b740*/  BSYNC B0 ;  /* 0x0000000000007941 */ /* 0x000fea0003800000 */
.L_x_1513:
[----:B------:R-:W0:Y:S01]  /*b750*/  LDGDEPBAR ;  /* 0x00000000000079af */ /* 0x000e220000000000 */
[----:B------:R-:W-:-:S04]  /*b760*/  LEA R238, P1, R9, R238, 0x1 ;  /* 0x000000ee09ee7211 */ /* 0x000fc800078208ff */
[----:B------:R-:W-:Y:S02]  /*b770*/  LEA.HI.X R237, R9, R237, R6, 0x1, P1 ;  /* 0x000000ed09ed7211 */ /* 0x000fe400008f0c06 */
.L_x_1510:
        /* <DEDUP_REMOVED lines=80> */
[----:B------:R-:W-:Y:S02]  /*bc80*/  FSETP.NEU.FTZ.AND P1, PT, R37, -INF , PT ;  /* 0xff8000002500780b */ /* 0x000fe40003f3d000 */
[C---:B------:R-:W-:Y:S01]  /*bc90*/  FSETP.NEU.FTZ.AND P2, PT, R38.reuse, -INF , PT ;  /* 0xff8000002600780b */ /* 0x040fe20003f5d000 */
[C---:B------:R-:W-:Y:S01]  /*bca0*/  FMUL.FTZ R61, R38.reuse, c[0x0][0x23c] ;  /* 0x00008f00263d7a20 */ /* 0x040fe20000410000 */
[----:B------:R-:W-:Y:S02]  /*bcb0*/  FSEL R49, R49, RZ, P1 ;  /* 0x000000ff31317208 */ /* 0x000fe40000800000 */
[----:B------:R-:W-:Y:S02]  /*bcc0*/  FSEL R5, R38, RZ, P2 ;  /* 0x000000ff26057208 */ /* 0x000fe40001000000 */
[----:B------:R-:W-:Y:S01]  /*bcd0*/  FSEL R6, R37, RZ, P1 ;  /* 0x000000ff25067208 */ /* 0x000fe20000800000 */
[----:B------:R-:W-:Y:S01]  /*bce0*/  FFMA.FTZ R2, R4, c[0x0][0x23c], -R49 ;  /* 0x00008f0004027a23 */ /* 0x000fe20000010831 */
[----:B------:R-:W-:Y:S01]  /*bcf0*/  FSEL R61, R61, RZ, P2 ;  /* 0x000000ff3d3d7208 */ /* 0x000fe20001000000 */
[----:B------:R-:W-:-:S02]  /*bd00*/  FADD.FTZ R4, R132, -R5 ;  /* 0x8000000584047221 */ /* 0x000fc40000010000 */
[----:B------:R-:W-:Y:S02]  /*bd10*/  FADD.FTZ R6, R3, -R6 ;  /* 0x8000000603067221 */ /* 0x000fe40000010000 */
[--C-:B------:R-:W-:Y:S01]  /*bd20*/  FFMA.FTZ R36, R136, c[0x0][0x23c], -R61.reuse ;  /* 0x00008f0088247a23 */ /* 0x100fe2000001083d */
[----:B------:R-:W-:Y:S01]  /*bd30*/  MUFU.EX2 R2, R2 ;  /* 0x0000000200027308 */ /* 0x000fe20000000800 */
[--C-:B------:R-:W-:Y:S02]  /*bd40*/  FFMA.FTZ R31, R169, c[0x0][0x23c], -R61.reuse ;  /* 0x00008f00a91f7a23 */ /* 0x100fe4000001083d */
[--C-:B------:R-:W-:Y:S02]  /*bd50*/  FFMA.FTZ R30, R167, c[0x0][0x23c], -R61.reuse ;  /* 0x00008f00a71e7a23 */ /* 0x100fe4000001083d */
[----:B------:R-:W-:Y:S02]  /*bd60*/  FFMA.FTZ R29, R165, c[0x0][0x23c], -R61 ;  /* 0x00008f00a51d7a23 */ /* 0x000fe4000001083d */
[--C-:B------:R-:W-:Y:S01]  /*bd70*/  FFMA.FTZ R28, R138, c[0x0][0x23c], -R49.reuse ;  /* 0x00008f008a1c7a23 */ /* 0x100fe20000010831 */
[----:B------:R-:W-:Y:S01]  /*bd80*/  MUFU.EX2 R36, R36 ;  /* 0x0000002400247308 */ /* 0x000fe20000000800 */
[----:B------:R-:W-:-:S02]  /*bd90*/  FFMA.FTZ R0, R161, c[0x0][0x23c], -R49 ;  /* 0x00008f00a1007a23 */ /* 0x000fc40000010831 */
[----:B------:R-:W-:Y:S02]  /*bda0*/  FFMA.FTZ R39, R163, c[0x0][0x23c], -R49 ;  /* 0x00008f00a3277a23 */ /* 0x000fe40000010831 */
[----:B------:R-:W-:Y:S02]  /*bdb0*/  FMUL.FTZ R44, R4, c[0x0][0x23c] ;  /* 0x00008f00042c7a20 */ /* 0x000fe40000410000 */
[----:B------:R-:W-:Y:S01]  /*bdc0*/  FMUL.FTZ R3, R6, c[0x0][0x23c] ;  /* 0x00008f0006037a20 */ /* 0x000fe20000410000 */
[----:B------:R-:W1:Y:S01]  /*bdd0*/  MUFU.EX2 R31, R31 ;  /* 0x0000001f001f7308 */ /* 0x000e620000000800 */
[--C-:B------:R-:W-:Y:S02]  /*bde0*/  FFMA.FTZ R50, R159, c[0x0][0x23c], -R61.reuse ;  /* 0x00008f009f327a23 */ /* 0x100fe4000001083d */
[--C-:B------:R-:W-:Y:S02]  /*bdf0*/  FFMA.FTZ R59, R157, c[0x0][0x23c], -R61.reuse ;  /* 0x00008f009d3b7a23 */ /* 0x100fe4000001083d */
[----:B------:R-:W-:-:S02]  /*be00*/  FFMA.FTZ R57, R155, c[0x0][0x23c], -R61 ;  /* 0x00008f009b397a23 */ /* 0x000fc4000001083d */
[----:B------:R-:W-:Y:S01]  /*be10*/  FFMA.FTZ R60, R60, c[0x0][0x23c], -R61 ;  /* 0x00008f003c3c7a23 */ /* 0x000fe2000001083d */
[----:B------:R-:W-:Y:S01]  /*be20*/  MUFU.EX2 R30, R30 ;  /* 0x0000001e001e7308 */ /* 0x000fe20000000800 */
[--C-:B------:R-:W-:Y:S02]  /*be30*/  FFMA.FTZ R64, R151, c[0x0][0x23c], -R49.reuse ;  /* 0x00008f0097407a23 */ /* 0x100fe40000010831 */
[--C-:B------:R-:W-:Y:S02]  /*be40*/  FFMA.FTZ R65, R153, c[0x0][0x23c], -R49.reuse ;  /* 0x00008f0099417a23 */ /* 0x100fe40000010831 */
[--C-:B------:R-:W-:Y:S02]  /*be50*/  FFMA.FTZ R63, R63, c[0x0][0x23c], -R49.reuse ;  /* 0x00008f003f3f7a23 */ /* 0x100fe40000010831 */
[--C-:B------:R-:W-:Y:S01]  /*be60*/  FFMA.FTZ R66, R149, c[0x0][0x23c], -R49.reuse ;  /* 0x00008f0095427a23 */ /* 0x100fe20000010831 */
[----:B------:R-:W2:Y:S01]  /*be70*/  MUFU.EX2 R29, R29 ;  /* 0x0000001d001d7308 */ /* 0x000ea20000000800 */
[----:B-1----:R-:W-:Y:S01]  /*be80*/  F2FP.PACK_AB R4, R31, R36 ;  /* 0x000000241f04723e */ /* 0x002fe200000000ff */
[----:B------:R-:W-:-:S02]  /*be90*/  FFMA.FTZ R135, R137, c[0x0][0x23c], -R49 ;  /* 0x00008f0089877a23 */ /* 0x000fc40000010831 */
[----:B------:R-:W-:Y:S02]  /*bea0*/  FFMA.FTZ R138, R166, c[0x0][0x23c], -R49 ;  /* 0x00008f00a68a7a23 */ /* 0x000fe40000010831 */
[----:B------:R-:W-:Y:S02]  /*beb0*/  FFMA.FTZ R139, R160, c[0x0][0x23c], -R61 ;  /* 0x00008f00a08b7a23 */ /* 0x000fe4000001083d */
[----:B------:R-:W1:Y:S01]  /*bec0*/  MUFU.EX2 R28, R28 ;  /* 0x0000001c001c7308 */ /* 0x000e620000000800 */
[--C-:B------:R-:W-:Y:S02]  /*bed0*/  FFMA.FTZ R136, R55, c[0x0][0x23c], -R49.reuse ;  /* 0x00008f0037887a23 */ /* 0x100fe40000010831 */
[----:B------:R-:W-:Y:S02]  /*bee0*/  FFMA.FTZ R137, R53, c[0x0][0x23c], -R49 ;  /* 0x00008f0035897a23 */ /* 0x000fe40000010831 */
[--C-:B------:R-:W-:Y:S02]  /*bef0*/  FFMA.FTZ R160, R52, c[0x0][0x23c], -R61.reuse ;  /* 0x00008f0034a07a23 */ /* 0x100fe4000001083d */
[--C-:B------:R-:W-:Y:S01]  /*bf00*/  FFMA.FTZ R166, R54, c[0x0][0x23c], -R61.reuse ;  /* 0x00008f0036a67a23 */ /* 0x100fe2000001083d */
[----:B------:R-:W-:Y:S01]  /*bf10*/  MUFU.EX2 R0, R0 ;  /* 0x0000000000007308 */ /* 0x000fe20000000800 */
[----:B--2---:R-:W-:Y:S01]  /*bf20*/  F2FP.PACK_AB R6, R29, R30 ;  /* 0x0000001e1d06723e */ /* 0x004fe200000000ff */
[--C-:B------:R-:W-:Y:S01]  /*bf30*/  FFMA.FTZ R67, R145, c[0x0][0x23c], -R61.reuse ;  /* 0x00008f0091437a23 */ /* 0x100fe2000001083d */
[----:B------:R-:W-:Y:S01]  /*bf40*/  LDSM.16.MT88.4 R52, [R213+0x11000] ;  /* 0x01100000d534783b */ /* 0x000fe20000004200 */
[----:B------:R-:W-:-:S02]  /*bf50*/  FFMA.FTZ R132, R143, c[0x0][0x23c], -R61 ;  /* 0x00008f008f847a23 */ /* 0x000fc4000001083d */
[--C-:B------:R-:W-:Y:S02]  /*bf60*/  FFMA.FTZ R134, R147, c[0x0][0x23c], -R61.reuse ;  /* 0x00008f0093867a23 */ /* 0x100fe4000001083d */
[----:B------:R-:W2:Y:S01]  /*bf70*/  MUFU.EX2 R39, R39 ;  /* 0x0000002700277308 */ /* 0x000ea20000000800 */
[----:B-1----:R-:W-:Y:S01]  /*bf80*/  F2FP.PACK_AB R5, R2, R28 ;  /* 0x0000001c0205723e */ /* 0x002fe200000000ff */
[--C-:B------:R-:W-:Y:S02]  /*bf90*/  FFMA.FTZ R133, R141, c[0x0][0x23c], -R61.reuse ;  /* 0x00008f008d857a23 */ /* 0x100fe4000001083d */
[----:B------:R-:W-:Y:S02]  /*bfa0*/  FFMA.FTZ R141, R252, c[0x0][0x23c], -R61 ;  /* 0x00008f00fc8d7a23 */ /* 0x000fe4000001083d */
[--C-:B------:R-:W-:Y:S02]  /*bfb0*/  FFMA.FTZ R143, R248, c[0x0][0x23c], -R49.reuse ;  /* 0x00008f00f88f7a23 */ /* 0x100fe40000010831 */
[----:B------:R-:W1:Y:S01]  /*bfc0*/  MUFU.EX2 R44, R44 ;  /* 0x0000002c002c7308 */ /* 0x000e620000000800 */
[----:B------:R-:W-:-:S02]  /*bfd0*/  FFMA.FTZ R176, R250, c[0x0][0x23c], -R49 ;  /* 0x00008f00fab07a23 */ /* 0x000fc40000010831 */
[--C-:B------:R-:W-:Y:S02]  /*bfe0*/  FFMA.FTZ R145, R246, c[0x0][0x23c], -R49.reuse ;  /* 0x00008f00f6917a23 */ /* 0x100fe40000010831 */
[----:B------:R-:W-:Y:S02]  /*bff0*/  FFMA.FTZ R178, R244, c[0x0][0x23c], -R49 ;  /* 0x00008f00f4b27a23 */ /* 0x000fe40000010831 */
[--C-:B------:R-:W-:Y:S01]  /*c000*/  FFMA.FTZ R147, R240, c[0x0][0x23c], -R61.reuse ;  /* 0x00008f00f0937a23 */ /* 0x100fe2000001083d */
[----:B------:R-:W3:Y:S01]  /*c010*/  MUFU.EX2 R3, R3 ;  /* 0x0000000300037308 */ /* 0x000ee20000000800 */
[----:B--2---:R-:W-:Y:S01]  /*c020*/  F2FP.PACK_AB R7, R39, R0 ;  /* 0x000000002707723e */ /* 0x004fe200000000ff */
[--C-:B------:R-:W-:Y:S02]  /*c030*/  FFMA.FTZ R182, R236, c[0x0][0x23c], -R61.reuse ;  /* 0x00008f00ecb67a23 */ /* 0x100fe4000001083d */
[--C-:B------:R-:W-:Y:S02]  /*c040*/  FFMA.FTZ R149, R242, c[0x0][0x23c], -R61.reuse ;  /* 0x00008f00f2957a23 */ /* 0x100fe4000001083d */
[----:B------:R-:W-:-:S02]  /*c050*/  FFMA.FTZ R188, R194, c[0x0][0x23c], -R61 ;  /* 0x00008f00c2bc7a23 */ /* 0x000fc4000001083d */
[-C--:B-1----:R-:W-:Y:S01]  /*c060*/  FMUL.FTZ R128, R128, R44.reuse ;  /* 0x0000002c80807220 */ /* 0x082fe20000410000 */
[----:B------:R-:W-:Y:S01]  /*c070*/  MUFU.EX2 R50, R50 ;  /* 0x0000003200327308 */ /* 0x000fe20000000800 */
[-C--:B------:R-:W-:Y:S02]  /*c080*/  FMUL.FTZ R129, R129, R44.reuse ;  /* 0x0000002c81817220 */ /* 0x080fe40000410000 */
[-C--:B------:R-:W-:Y:S02]  /*c090*/  FMUL.FTZ R68, R68, R44.reuse ;  /* 0x0000002c44447220 */ /* 0x080fe40000410000 */
[----:B------:R-:W-:Y:S02]  /*c0a0*/  FMUL.FTZ R69, R69, R44 ;  /* 0x0000002c45457220 */ /* 0x000fe40000410000 */
[-C--:B---3--:R-:W-:Y:S01]  /*c0b0*/  FMUL.FTZ R130, R130, R3.reuse ;  /* 0x0000000382827220 */ /* 0x088fe20000410000 */
[----:B------:R-:W1:Y:S01]  /*c0c0*/  MUFU.EX2 R59, R59 ;  /* 0x0000003b003b7308 */ /* 0x000e620000000800 */
[----:B------:R-:W-:-:S02]  /*c0d0*/  FMUL.FTZ R131, R131, R3 ;  /* 0x0000000383837220 */ /* 0x000fc40000410000 */
[-C--:B------:R-:W-:Y:S02]  /*c0e0*/  FMUL.FTZ R70, R70, R3.reuse ;  /* 0x0000000346467220 */ /* 0x080fe40000410000 */
[-C--:B------:R-:W-:Y:S02]  /*c0f0*/  FMUL.FTZ R71, R71, R3.reuse ;  /* 0x0000000347477220 */ /* 0x080fe40000410000 */
[-C--:B------:R-:W-:Y:S01]  /*c100*/  FMUL.FTZ R72, R72, R44.reuse ;  /* 0x0000002c48487220 */ /* 0x080fe20000410000 */
[----:B------:R-:W-:Y:S01]  /*c110*/  HMMA.16816.F32 R128, R4, R12, R128 ;  /* 0x0000000c0480723c */ /* 0x000fe20000001880 */
[----:B------:R-:W-:Y:S01]  /*c120*/  FMUL.FTZ R73, R73, R44 ;  /* 0x0000002c49497220 */ /* 0x000fe20000410000 */
[----:B------:R-:W-:Y:S01]  /*c130*/  MUFU.EX2 R57, R57 ;  /* 0x0000003900397308 */ /* 0x000fe20000000800 */
[-C--:B------:R-:W-:Y:S02]  /*c140*/  FMUL.FTZ R74, R74, R3.reuse ;  /* 0x000000034a4a7220 */ /* 0x080fe40000410000 */
[----:B------:R-:W-:-:S02]  /*c150*/  FMUL.FTZ R75, R75, R3 ;  /* 0x000000034b4b7220 */ /* 0x000fc40000410000 */
        /* <DEDUP_REMOVED lines=37> */
[----:B------:R-:W2:Y:S01]  /*c3b0*/  MUFU.EX2 R67, R67 ;  /* 0x0000004300437308 */ /* 0x000ea20000000800 */
        /* <DEDUP_REMOVED lines=12> */
[----:B------:R-:W3:Y:S01]  /*c480*/  MUFU.EX2 R134, R134 ;  /* 0x0000008600867308 */ /* 0x000ee20000000800 */
[----:B------:R-:W-:Y:S02]  /*c490*/  FMUL.FTZ R107, R107, R3 ;  /* 0x000000036b6b7220 */ /* 0x000fe40000410000 */
[-C--:B------:R-:W-:Y:S01]  /*c4a0*/  FMUL.FTZ R124, R124, R44.reuse ;  /* 0x0000002c7c7c7220 */ /* 0x080fe20000410000 */
[----:B------:R-:W-:Y:S01]  /*c4b0*/  HMMA.16816.F32 R100, R4, R10, R100 ;  /* 0x0000000a0464723c */ /* 0x000fe20000001864 */
[----:B------:R-:W2:Y:S01]  /*c4c0*/  LDSM.16.MT88.4 R8, [R212+0x10000] ;  /* 0x01000000d408783b */ /* 0x000ea20000004200 */
[----:B------:R-:W-:-:S02]  /*c4d0*/  FMUL.FTZ R125, R125, R44 ;  /* 0x0000002c7d7d7220 */ /* 0x000fc40000410000 */
[-C--:B------:R-:W-:Y:S01]  /*c4e0*/  FMUL.FTZ R126, R126, R3.reuse ;  /* 0x000000037e7e7220 */ /* 0x080fe20000410000 */
[----:B------:R-:W1:Y:S01]  /*c4f0*/  MUFU.EX2 R133, R133 ;  /* 0x0000008500857308 */ /* 0x000e620000000800 */
        /* <DEDUP_REMOVED lines=12> */
[----:B------:R-:W-:Y:S01]  /*c5c0*/  MUFU.EX2 R136, R136 ;  /* 0x0000008800887308 */ /* 0x000fe20000000800 */
[----:B------:R-:W-:Y:S02]  /*c5d0*/  FMUL.FTZ R115, R115, R3 ;  /* 0x0000000373737220 */ /* 0x000fe40000410000 */
[-C--:B------:R-:W-:Y:S01]  /*c5e0*/  FMUL.FTZ R120, R120, R44.reuse ;  /* 0x0000002c78787220 */ /* 0x080fe20000410000 */
[----:B-1----:R-:W-:Y:S01]  /*c5f0*/  HMMA.16816.F32 R108, R4, R12, R108 ;  /* 0x0000000c046c723c */ /* 0x002fe2000000186c */
[----:B------:R-:W-:-:S02]  /*c600*/  FMUL.FTZ R121, R121, R44 ;  /* 0x0000002c79797220 */ /* 0x000fc40000410000 */
[-C--:B------:R-:W-:Y:S01]  /*c610*/  FMUL.FTZ R122, R122, R3.reuse ;  /* 0x000000037a7a7220 */ /* 0x080fe20000410000 */
[----:B------:R-:W-:Y:S01]  /*c620*/  MUFU.EX2 R137, R137 ;  /* 0x0000008900897308 */ /* 0x000fe20000000800 */
[-C--:B------:R-:W-:Y:S02]  /*c630*/  FMUL.FTZ R123, R123, R3.reuse ;  /* 0x000000037b7b7220 */ /* 0x080fe40000410000 */
[-C--:B------:R-:W-:Y:S01]  /*c640*/  FMUL.FTZ R116, R116, R44.reuse ;  /* 0x0000002c74747220 */ /* 0x080fe20000410000 */
[----:B------:R-:W-:Y:S01]  /*c650*/  HMMA.16816.F32 R112, R4, R14, R112 ;  /* 0x0000000e0470723c */ /* 0x000fe20000001870 */
[----:B------:R-:W1:Y:S01]  /*c660*/  LDSM.16.MT88.4 R12, [R212+0xc800] ;  /* 0x00c80000d40c783b */ /* 0x000e620000004200 */
[----:B------:R-:W-:Y:S02]  /*c670*/  FMUL.FTZ R117, R117, R44 ;  /* 0x0000002c75757220 */ /* 0x000fe40000410000 */
[-C--:B------:R-:W-:Y:S01]  /*c680*/  FMUL.FTZ R118, R118, R3.reuse ;  /* 0x0000000376767220 */ /* 0x080fe20000410000 */
[----:B------:R-:W-:Y:S01]  /*c690*/  MUFU.EX2 R138, R138 ;  /* 0x0000008a008a7308 */ /* 0x000fe20000000800 */
[----:B------:R-:W-:-:S02]  /*c6a0*/  FMUL.FTZ R119, R119, R3 ;  /* 0x0000000377777220 */ /* 0x000fc40000410000 */
[C---:B--2---:R-:W-:Y:S01]  /*c6b0*/  HMMA.16816.F32 R120, R4.reuse, R8, R120 ;  /* 0x000000080478723c */ /* 0x044fe20000001878 */
[--C-:B------:R-:W-:Y:S02]  /*c6c0*/  FFMA.FTZ R151, R192, c[0x0][0x23c], -R49.reuse ;  /* 0x00008f00c0977a23 */ /* 0x100fe40000010831 */
[----:B------:R-:W-:Y:S02]  /*c6d0*/  FFMA.FTZ R186, R186, c[0x0][0x23c], -R49 ;  /* 0x00008f00baba7a23 */ /* 0x000fe40000010831 */
[----:B------:R-:W2:Y:S01]  /*c6e0*/  MUFU.EX2 R139, R139 ;  /* 0x0000008b008b7308 */ /* 0x000ea20000000800 */
[--C-:B------:R-:W-:Y:S02]  /*c6f0*/  FFMA.FTZ R153, R174, c[0x0][0x23c], -R61.reuse ;  /* 0x00008f00ae997a23 */ /* 0x100fe4000001083d */
[----:B------:R-:W-:Y:S01]  /*c700*/  HMMA.16816.F32 R116, R4, R10, R116 ;  /* 0x0000000a0474723c */ /* 0x000fe20000001874 */
[----:B------:R-:W1:Y:S01]  /*c710*/  LDSM.16.MT88.4 R8, [R216+0x10800] ;  /* 0x01080000d808783b */ /* 0x000e620000004200 */
[----:B------:R-:W-:-:S02]  /*c720*/  FFMA.FTZ R168, R168, c[0x0][0x23c], -R61 ;  /* 0x00008f00a8a87a23 */ /* 0x000fc4000001083d */
[--C-:B------:R-:W-:Y:S01]  /*c730*/  FFMA.FTZ R155, R164, c[0x0][0x23c], -R49.reuse ;  /* 0x00008f00a49b7a23 */ /* 0x100fe20000010831 */
[----:B------:R-:W1:Y:S01]  /*c740*/  MUFU.EX2 R160, R160 ;  /* 0x000000a000a07308 */ /* 0x000e620000000800 */
[--C-:B------:R-:W-:Y:S01]  /*c750*/  FFMA.FTZ R162, R162, c[0x0][0x23c], -R49.reuse ;  /* 0x00008f00a2a27a23 */ /* 0x100fe20000010831 */
[----:B------:R-:W-:Y:S01]  /*c760*/  F2FP.PACK_AB R4, R59, R50 ;  /* 0x000000323b04723e */ /* 0x000fe200000000ff */
[--C-:B------:R-:W-:Y:S01]  /*c770*/  FFMA.FTZ R157, R158, c[0x0][0x23c], -R49.reuse ;  /* 0x00008f009e9d7a23 */ /* 0x100fe20000010831 */
[----:B----4-:R-:W-:Y:S01]  /*c780*/  F2FP.PACK_AB R5, R65, R64 ;  /* 0x000000404105723e */ /* 0x010fe200000000ff */
[----:B------:R-:W-:Y:S01]  /*c790*/  FFMA.FTZ R156, R156, c[0x0][0x23c], -R49 ;  /* 0x00008f009c9c7a23 */ /* 0x000fe20000010831 */
[----:B------:R-:W-:Y:S01]  /*c7a0*/  F2FP.PACK_AB R6, R60, R57 ;  /* 0x000000393c06723e */ /* 0x000fe200000000ff */
[--C-:B------:R-:W-:Y:S01]  /*c7b0*/  FFMA.FTZ R154, R154, c[0x0][0x23c], -R61.reuse ;  /* 0x00008f009a9a7a23 */ /* 0x100fe2000001083d */
[----:B------:R-:W-:Y:S01]  /*c7c0*/  F2FP.PACK_AB R7, R66, R63 ;  /* 0x0000003f4207723e */ /* 0x000fe200000000ff */
[----:B------:R-:W4:Y:S01]  /*c7d0*/  MUFU.EX2 R166, R166 ;  /* 0x000000a600a67308 */ /* 0x000f220000000800 */
[----:B------:R-:W-:-:S02]  /*c7e0*/  FFMA.FTZ R159, R152, c[0x0][0x23c], -R61 ;  /* 0x00008f00989f7a23 */ /* 0x000fc4000001083d */
[--C-:B------:R-:W-:Y:S02]  /*c7f0*/  FFMA.FTZ R150, R150, c[0x0][0x23c], -R61.reuse ;  /* 0x00008f0096967a23 */ /* 0x100fe4000001083d */
[----:B------:R-:W-:Y:S01]  /*c800*/  FFMA.FTZ R161, R148, c[0x0][0x23c], -R61 ;  /* 0x00008f0094a17a23 */ /* 0x000fe2000001083d */
[C---:B------:R-:W-:Y:S01]  /*c810*/  HMMA.16816.F32 R72, R4.reuse, R20, R72 ;  /* 0x000000140448723c */ /* 0x040fe20000001848 */
[--C-:B------:R-:W-:Y:S01]  /*c820*/  FFMA.FTZ R146, R146, c[0x0][0x23c], -R49.reuse ;  /* 0x00008f0092927a23 */ /* 0x100fe20000010831 */
[----:B------:R-:W1:Y:S01]  /*c830*/  MUFU.EX2 R141, R141 ;  /* 0x0000008d008d7308 */ /* 0x000e620000000800 */
[--C-:B------:R-:W-:Y:S02]  /*c840*/  FFMA.FTZ R163, R144, c[0x0][0x23c], -R49.reuse ;  /* 0x00008f0090a37a23 */ /* 0x100fe40000010831 */
[--C-:B------:R-:W-:Y:S02]  /*c850*/  FFMA.FTZ R142, R142, c[0x0][0x23c], -R49.reuse ;  /* 0x00008f008e8e7a23 */ /* 0x100fe40000010831 */
[----:B------:R-:W-:Y:S01]  /*c860*/  FFMA.FTZ R140, R140, c[0x0][0x23c], -R49 ;  /* 0x00008f008c8c7a23 */ /* 0x000fe20000010831 */
[----:B------:R-:W-:Y:S01]  /*c870*/  HMMA.16816.F32 R76, R4, R22, R76 ;  /* 0x00000016044c723c */ /* 0x000fe2000000184c */
[----:B------:R-:W2:Y:S01]  /*c880*/  LDSM.16.MT88.4 R20, [R212+0x10800] ;  /* 0x01080000d414783b */ /* 0x000ea20000004200 */
[----:B------:R-:W-:Y:S01]  /*c890*/  MUFU.EX2 R143, R143 ;  /* 0x0000008f008f7308 */ /* 0x000fe20000000800 */
[----:B------:R-:W-:-:S02]  /*c8a0*/  FFMA.FTZ R36, R241, R44, R36 ;  /* 0x0000002cf1247223 */ /* 0x000fc40000010024 */
[----:B------:R-:W-:Y:S02]  /*c8b0*/  FFMA.FTZ R3, R239, R3, R28 ;  /* 0x00000003ef037223 */ /* 0x000fe4000001001c */
        /* <DEDUP_REMOVED lines=8> */
[----:B------:R-:W4:Y:S01]  /*c940*/  LDSM.16.MT88.4 R16, [R214+0xd000] ;  /* 0x00d00000d610783b */ /* 0x000f220000004200 */
        /* <DEDUP_REMOVED lines=16> */
[----:B------:R-:W-:Y:S02]  /*ca50*/  HMMA.16816.F32 R96, R4, R8, R96 ;  /* 0x000000080460723c */ /* 0x000fe40000001860 */
[----:B------:R-:W-:Y:S01]  /*ca60*/  MUFU.EX2 R182, R182 ;  /* 0x000000b600b67308 */ /* 0x000fe20000000800 */
[----:B------:R-:W-:-:S04]  /*ca70*/  FADD.FTZ R3, R132, R3 ;  /* 0x0000000384037221 */ /* 0x000fc80000010000 */
[----:B---3--:R-:W-:Y:S01]  /*ca80*/  FADD.FTZ R0, R134, R3 ;  /* 0x0000000386007221 */ /* 0x008fe20000010000 */
[----:B------:R-:W-:Y:S01]  /*ca90*/  HMMA.16816.F32 R100, R4, R10, R100 ;  /* 0x0000000a0464723c */ /* 0x000fe20000001864 */
[----:B------:R-:W3:Y:S01]  /*caa0*/  LDSM.16.MT88.4 R8, [R212+0xd000] ;  /* 0x00d00000d408783b */ /* 0x000ee20000004200 */
[----:B------:R-:W-:Y:S01]  /*cab0*/  MUFU.EX2 R149, R149 ;  /* 0x0000009500957308 */ /* 0x000fe20000000800 */
[----:B------:R-:W-:-:S04]  /*cac0*/  FADD.FTZ R0, R133, R0 ;  /* 0x0000000085007221 */ /* 0x000fc80000010000 */
[----:B--2---:R-:W-:Y:S01]  /*cad0*/  FADD.FTZ R3, R139, R0 ;  /* 0x000000008b037221 */ /* 0x004fe20000010000 */
[----:B------:R-:W-:Y:S02]  /*cae0*/  HMMA.16816.F32 R104, R4, R40, R104 ;  /* 0x000000280468723c */ /* 0x000fe40000001868 */
[----:B------:R-:W-:Y:S01]  /*caf0*/  MUFU.EX2 R188, R188 ;  /* 0x000000bc00bc7308 */ /* 0x000fe20000000800 */
[----:B------:R-:W-:-:S04]  /*cb00*/  FADD.FTZ R3, R160, R3 ;  /* 0x00000003a0037221 */ /* 0x000fc80000010000 */
[----:B----4-:R-:W-:Y:S01]  /*cb10*/  FADD.FTZ R0, R166, R3 ;  /* 0x00000003a6007221 */ /* 0x010fe20000010000 */
[----:B------:R-:W-:Y:S01]  /*cb20*/  HMMA.16816.F32 R124, R4, R42, R124 ;  /* 0x0000002a047c723c */ /* 0x000fe2000000187c */
[----:B------:R-:W2:Y:S01]  /*cb30*/  LDSM.16.MT88.4 R40, [R214+0x11000] ;  /* 0x01100000d628783b */ /* 0x000ea20000004200 */
[----:B------:R-:W4:Y:S01]  /*cb40*/  MUFU.EX2 R151, R151 ;  /* 0x0000009700977308 */ /* 0x000f220000000800 */
[----:B------:R-:W-:-:S05]  /*cb50*/  FADD.FTZ R0, R141, R0 ;  /* 0x000000008d007221 */ /* 0x000fca0000010000 */
        /* <DEDUP_REMOVED lines=12> */
[----:B------:R-:W-:Y:S01]  /*cc20*/  HMMA.16816.F32 R116, R4, R22, R116 ;  /* 0x000000160474723c */ /* 0x000fe20000001874 */
[----:B------:R-:W2:Y:S01]  /*cc30*/  LDSM.16.MT88.4 R20, [R216+0x11000] ;  /* 0x01100000d814783b */ /* 0x000ea20000004200 */
[----:B------:R-:W-:Y:S05]  /*cc40*/  MUFU.EX2 R157, R157 ;  /* 0x0000009d009d7308 */ /* 0x000fea0000000800 */
[----:B------:R-:W-:-:S02]  /*cc50*/  F2FP.PACK_AB R4, R132, R67 ;  /* 0x000000438404723e */ /* 0x000fc400000000ff */
[----:B------:R-:W-:Y:S01]  /*cc60*/  F2FP.PACK_AB R5, R136, R135 ;  /* 0x000000878805723e */ /* 0x000fe200000000ff */
[----:B------:R-:W-:Y:S01]  /*cc70*/  MUFU.EX2 R156, R156 ;  /* 0x0000009c009c7308 */ /* 0x000fe20000000800 */
[----:B------:R-:W-:Y:S01]  /*cc80*/  F2FP.PACK_AB R6, R133, R134 ;  /* 0x000000868506723e */ /* 0x000fe200000000ff */
[----:B------:R-:W-:Y:S01]  /*cc90*/  FADD.FTZ R135, R135, R66 ;  /* 0x0000004287877221 */ /* 0x000fe20000010000 */
[----:B------:R-:W-:Y:S02]  /*cca0*/  F2FP.PACK_AB R7, R138, R137 ;  /* 0x000000898a07723e */ /* 0x000fe400000000ff */
[----:B------:R-:W-:Y:S01]  /*ccb0*/  MOV R132, R38 ;  /* 0x0000002600847202 */ /* 0x000fe20000000f00 */
[----:B------:R-:W-:Y:S02]  /*ccc0*/  FADD.FTZ R136, R136, R135 ;  /* 0x0000008788887221 */ /* 0x000fe40000010000 */
[----:B------:R-:W-:Y:S02]  /*ccd0*/  MUFU.EX2 R154, R154 ;  /* 0x0000009a009a7308 */ /* 0x000fe40000000800 */
[----:B------:R-:W-:Y:S01]  /*cce0*/  HMMA.16816.F32 R72, R4, R16, R72 ;  /* 0x000000100448723c */ /* 0x000fe20000001848 */
[----:B------:R-:W-:-:S04]  /*ccf0*/  FADD.FTZ R137, R137, R136 ;  /* 0x0000008889897221 */ /* 0x000fc80000010000 */
[----:B------:R-:W-:Y:S01]  /*cd00*/  FADD.FTZ R138, R138, R137 ;  /* 0x000000898a8a7221 */ /* 0x000fe20000010000 */
[----:B------:R-:W-:Y:S02]  /*cd10*/  MUFU.EX2 R159, R159 ;  /* 0x0000009f009f7308 */ /* 0x000fe40000000800 */
[C---:B------:R-:W-:Y:S01]  /*cd20*/  HMMA.16816.F32 R76, R4.reuse, R18, R76 ;  /* 0x00000012044c723c */ /* 0x040fe2000000184c */
[----:B------:R-:W2:Y:S05]  /*cd30*/  LDSM.16.MT88.4 R16, [R214+0xd800] ;  /* 0x00d80000d610783b */ /* 0x000eaa0000004200 */
[----:B------:R-:W-:Y:S02]  /*cd40*/  MUFU.EX2 R150, R150 ;  /* 0x0000009600967308 */ /* 0x000fe40000000800 */
[C---:B-1----:R-:W-:Y:S06]  /*cd50*/  HMMA.16816.F32 R80, R4.reuse, R12, R80 ;  /* 0x0000000c0450723c */ /* 0x042fec0000001850 */
[----:B------:R-:W-:Y:S02]  /*cd60*/  MUFU.EX2 R161, R161 ;  /* 0x000000a100a17308 */ /* 0x000fe40000000800 */
[C---:B------:R-:W-:Y:S01]  /*cd70*/  HMMA.16816.F32 R84, R4.reuse, R14, R84 ;  /* 0x0000000e0454723c */ /* 0x040fe20000001854 */
[----:B------:R-:W1:Y:S05]  /*cd80*/  LDSM.16.MT88.4 R12, [R213+0xd800] ;  /* 0x00d80000d50c783b */ /* 0x000e6a0000004200 */
[----:B------:R-:W-:Y:S02]  /*cd90*/  MUFU.EX2 R146, R146 ;  /* 0x0000009200927308 */ /* 0x000fe40000000800 */
[C---:B---3--:R-:W-:Y:S06]  /*cda0*/  HMMA.16816.F32 R88, R4.reuse, R8, R88 ;  /* 0x000000080458723c */ /* 0x048fec0000001858 */
[----:B------:R-:W-:Y:S02]  /*cdb0*/  MUFU.EX2 R163, R163 ;  /* 0x000000a300a37308 */ /* 0x000fe40000000800 */
[C---:B------:R-:W-:Y:S01]  /*cdc0*/  HMMA.16816.F32 R92, R4.reuse, R10, R92 ;  /* 0x0000000a045c723c */ /* 0x040fe2000000185c */
[----:B------:R-:W3:Y:S05]  /*cdd0*/  LDSM.16.MT88.4 R8, [R212+0xd800] ;  /* 0x00d80000d408783b */ /* 0x000eea0000004200 */
[----:B------:R-:W-:Y:S02]  /*cde0*/  MUFU.EX2 R142, R142 ;  /* 0x0000008e008e7308 */ /* 0x000fe40000000800 */
[C---:B------:R-:W-:Y:S08]  /*cdf0*/  HMMA.16816.F32 R108, R4.reuse, R52, R108 ;  /* 0x00000034046c723c */ /* 0x040ff0000000186c */
[C---:B------:R-:W-:Y:S01]  /*ce00*/  HMMA.16816.F32 R112, R4.reuse, R54, R112 ;  /* 0x000000360470723c */ /* 0x040fe20000001870 */
[----:B------:R-:W1:Y:S07]  /*ce10*/  LDSM.16.MT88.4 R52, [R214+0x11800] ;  /* 0x01180000d634783b */ /* 0x000e6e0000004200 */
[C---:B--2---:R-:W-:Y:S08]  /*ce20*/  HMMA.16816.F32 R104, R4.reuse, R40, R104 ;  /* 0x000000280468723c */ /* 0x044ff00000001868 */
[C---:B------:R-:W-:Y:S08]  /*ce30*/  HMMA.16816.F32 R128, R4.reuse, R24, R128 ;  /* 0x000000180480723c */ /* 0x040ff00000001880 */
[C---:B------:R-:W-:Y:S01]  /*ce40*/  HMMA.16816.F32 R68, R4.reuse, R26, R68 ;  /* 0x0000001a0444723c */ /* 0x040fe20000001844 */
[----:B------:R-:W2:Y:S07]  /*ce50*/  LDSM.16.MT88.4 R24, [R216+0xd800] ;  /* 0x00d80000d818783b */ /* 0x000eae0000004200 */
[C---:B------:R-:W-:Y:S08]  /*ce60*/  HMMA.16816.F32 R96, R4.reuse, R20, R96 ;  /* 0x000000140460723c */ /* 0x040ff00000001860 */
[C---:B------:R-:W-:Y:S01]  /*ce70*/  HMMA.16816.F32 R100, R4.reuse, R22, R100 ;  /* 0x000000160464723c */ /* 0x040fe20000001864 */
[----:B------:R-:W1:Y:S07]  /*ce80*/  LDSM.16.MT88.4 R20, [R216+0x11800] ;  /* 0x01180000d814783b */ /* 0x000e6e0000004200 */
[C---:B------:R-:W-:Y:S01]  /*ce90*/  HMMA.16816.F32 R124, R4.reuse, R42, R124 ;  /* 0x0000002a047c723c */ /* 0x040fe2000000187c */
[----:B------:R-:W1:Y:S07]  /*cea0*/  LDSM.16.MT88.4 R40, [R213+0x11800] ;  /* 0x01180000d528783b */ /* 0x000e6e0000004200 */
[C---:B------:R-:W-:Y:S08]  /*ceb0*/  HMMA.16816.F32 R120, R4.reuse, R32, R120 ;  /* 0x000000200478723c */ /* 0x040ff00000001878 */
[----:B------:R-:W-:Y:S01]  /*cec0*/  HMMA.16816.F32 R116, R4, R34, R116 ;  /* 0x000000220474723c */ /* 0x000fe20000001874 */
[----:B------:R-:W2:Y:S06]  /*ced0*/  LDSM.16.MT88.4 R32, [R212+0x11800] ;  /* 0x01180000d420783b */ /* 0x000eac0000004200 */
[----:B------:R-:W-:-:S02]  /*cee0*/  F2FP.PACK_AB R4, R160, R139 ;  /* 0x0000008ba004723e */ /* 0x000fc400000000ff */
[----:B-----5:R-:W-:Y:S01]  /*cef0*/  F2FP.PACK_AB R5, R176, R143 ;  /* 0x0000008fb005723e */ /* 0x020fe200000000ff */
[----:B------:R-:W-:Y:S01]  /*cf00*/  FADD.FTZ R143, R143, R138 ;  /* 0x0000008a8f8f7221 */ /* 0x000fe20000010000 */
[----:B------:R-:W-:Y:S02]  /*cf10*/  F2FP.PACK_AB R6, R141, R166 ;  /* 0x000000a68d06723e */ /* 0x000fe400000000ff */
[----:B------:R-:W-:Y:S01]  /*cf20*/  F2FP.PACK_AB R7, R178, R145 ;  /* 0x00000091b207723e */ /* 0x000fe200000000ff */
[----:B------:R-:W-:-:S04]  /*cf30*/  FADD.FTZ R176, R176, R143 ;  /* 0x0000008fb0b07221 */ /* 0x000fc80000010000 */
[----:B------:R-:W-:Y:S02]  /*cf40*/  FADD.FTZ R145, R145, R176 ;  /* 0x000000b091917221 */ /* 0x000fe40000010000 */
[----:B------:R-:W-:Y:S02]  /*cf50*/  HMMA.16816.F32 R72, R4, R16, R72 ;  /* 0x000000100448723c */ /* 0x000fe40000001848 */
[----:B------:R-:W-:-:S04]  /*cf60*/  FADD.FTZ R178, R178, R145 ;  /* 0x00000091b2b27221 */ /* 0x000fc80000010000 */
[----:B----4-:R-:W-:Y:S02]  /*cf70*/  FADD.FTZ R3, R151, R178 ;  /* 0x000000b297037221 */ /* 0x010fe40000010000 */
[----:B------:R-:W-:Y:S01]  /*cf80*/  HMMA.16816.F32 R76, R4, R18, R76 ;  /* 0x00000012044c723c */ /* 0x000fe2000000184c */
[----:B------:R-:W4:Y:S01]  /*cf90*/  LDSM.16.MT88.4 R16, [R214+0xe000] ;  /* 0x00e00000d610783b */ /* 0x000f220000004200 */
[----:B------:R-:W-:-:S06]  /*cfa0*/  FADD.FTZ R3, R186, R3 ;  /* 0x00000003ba037221 */ /* 0x000fcc0000010000 */
        /* <DEDUP_REMOVED lines=8> */
[----:B--2---:R-:W-:Y:S01]  /*d030*/  HMMA.16816.F32 R128, R4, R24, R128 ;  /* 0x000000180480723c */ /* 0x004fe20000001880 */
[----:B------:R-:W-:-:S04]  /*d040*/  FFMA.FTZ R53, R190, c[0x0][0x23c], -R49 ;  /* 0x00008f00be357a23 */ /* 0x000fc80000010831 */
[----:B------:R-:W2:Y:S03]  /*d050*/  MUFU.EX2 R52, R52 ;  /* 0x0000003400347308 */ /* 0x000ea60000000800 */
[C---:B------:R-:W-:Y:S01]  /*d060*/  HMMA.16816.F32 R68, R4.reuse, R26, R68 ;  /* 0x0000001a0444723c */ /* 0x040fe20000001844 */
[----:B------:R-:W5:Y:S04]  /*d070*/  LDSM.16.MT88.4 R24, [R216+0xe000] ;  /* 0x00e00000d818783b */ /* 0x000f680000004200 */
[----:B------:R-:W1:Y:S03]  /*d080*/  MUFU.EX2 R53, R53 ;  /* 0x0000003500357308 */ /* 0x000e660000000800 */
[C---:B------:R-:W-:Y:S08]  /*d090*/  HMMA.16816.F32 R96, R4.reuse, R20, R96 ;  /* 0x000000140460723c */ /* 0x040ff00000001860 */
[C---:B------:R-:W-:Y:S01]  /*d0a0*/  HMMA.16816.F32 R100, R4.reuse, R22, R100 ;  /* 0x000000160464723c */ /* 0x040fe20000001864 */
[----:B------:R-:W1:Y:S07]  /*d0b0*/  LDSM.16.MT88.4 R20, [R216+0x12000] ;  /* 0x01200000d814783b */ /* 0x000e6e0000004200 */
[C---:B------:R-:W-:Y:S07]  /*d0c0*/  HMMA.16816.F32 R124, R4.reuse, R54, R124 ;  /* 0x00000036047c723c */ /* 0x040fee000000187c */
[--C-:B------:R-:W-:Y:S01]  /*d0d0*/  FFMA.FTZ R54, R180, c[0x0][0x23c], -R61.reuse ;  /* 0x00008f00b4367a23 */ /* 0x100fe2000001083d */
[----:B------:R-:W-:Y:S01]  /*d0e0*/  HMMA.16816.F32 R108, R4, R40, R108 ;  /* 0x00000028046c723c */ /* 0x000fe2000000186c */
[----:B------:R-:W-:-:S04]  /*d0f0*/  FFMA.FTZ R55, R170, c[0x0][0x23c], -R61 ;  /* 0x00008f00aa377a23 */ /* 0x000fc8000001083d */
[----:B------:R-:W-:Y:S03]  /*d100*/  MUFU.EX2 R54, R54 ;  /* 0x0000003600367308 */ /* 0x000fe60000000800 */
[C---:B------:R-:W-:Y:S01]  /*d110*/  HMMA.16816.F32 R112, R4.reuse, R42, R112 ;  /* 0x0000002a0470723c */ /* 0x040fe20000001870 */
[----:B------:R-:W-:Y:S04]  /*d120*/  LDSM.16.MT88.4 R40, [R213+0x12800] ;  /* 0x01280000d528783b */ /* 0x000fe80000004200 */
[----:B------:R-:W1:Y:S03]  /*d130*/  MUFU.EX2 R55, R55 ;  /* 0x0000003700377308 */ /* 0x000e660000000800 */
[C---:B------:R-:W-:Y:S08]  /*d140*/  HMMA.16816.F32 R120, R4.reuse, R32, R120 ;  /* 0x000000200478723c */ /* 0x040ff00000001878 */
[----:B------:R-:W-:Y:S01]  /*d150*/  HMMA.16816.F32 R116, R4, R34, R116 ;  /* 0x000000220474723c */ /* 0x000fe20000001874 */
[----:B------:R-:W3:Y:S06]  /*d160*/  LDSM.16.MT88.4 R32, [R214+0x12000] ;  /* 0x01200000d620783b */ /* 0x000eec0000004200 */
[----:B------:R-:W-:Y:S01]  /*d170*/  F2FP.PACK_AB R4, R182, R147 ;  /* 0x00000093b604723e */ /* 0x000fe200000000ff */
[----:B------:R-:W-:Y:S01]  /*d180*/  FADD.FTZ R147, R147, R0 ;  /* 0x0000000093937221 */ /* 0x000fe20000010000 */
[----:B------:R-:W-:Y:S01]  /*d190*/  F2FP.PACK_AB R5, R186, R151 ;  /* 0x00000097ba05723e */ /* 0x000fe200000000ff */
[----:B--2---:R-:W-:Y:S01]  /*d1a0*/  FADD.FTZ R0, R52, R3 ;  /* 0x0000000334007221 */ /* 0x004fe20000010000 */
[----:B------:R-:W-:Y:S01]  /*d1b0*/  F2FP.PACK_AB R6, R188, R149 ;  /* 0x00000095bc06723e */ /* 0x000fe200000000ff */
[----:B------:R-:W-:Y:S01]  /*d1c0*/  FADD.FTZ R182, R182, R147 ;  /* 0x00000093b6b67221 */ /* 0x000fe20000010000 */
[C---:B-1----:R-:W-:Y:S01]  /*d1d0*/  F2FP.PACK_AB R7, R53.reuse, R52 ;  /* 0x000000343507723e */ /* 0x042fe200000000ff */
[----:B------:R-:W-:-:S02]  /*d1e0*/  FADD.FTZ R0, R53, R0 ;  /* 0x0000000035007221 */ /* 0x000fc40000010000 */
[----:B------:R-:W-:-:S04]  /*d1f0*/  FADD.FTZ R149, R149, R182 ;  /* 0x000000b695957221 */ /* 0x000fc80000010000 */
[----:B----4-:R-:W-:Y:S01]  /*d200*/  HMMA.16816.F32 R72, R4, R16, R72 ;  /* 0x000000100448723c */ /* 0x010fe20000001848 */
[----:B------:R-:W-:-:S07]  /*d210*/  FADD.FTZ R3, R188, R149 ;  /* 0x00000095bc037221 */ /* 0x000fce0000010000 */
        /* <DEDUP_REMOVED lines=8> */
[C---:B-----5:R-:W-:Y:S08]  /*d2a0*/  HMMA.16816.F32 R128, R4.reuse, R24, R128 ;  /* 0x000000180480723c */ /* 0x060ff00000001880 */
[C---:B------:R-:W-:Y:S01]  /*d2b0*/  HMMA.16816.F32 R68, R4.reuse, R26, R68 ;  /* 0x0000001a0444723c */ /* 0x040fe20000001844 */
[----:B------:R-:W-:Y:S07]  /*d2c0*/  LDSM.16.MT88.4 R24, [R216+0xe800] ;  /* 0x00e80000d818783b */ /* 0x000fee0000004200 */
[C---:B------:R-:W-:Y:S08]  /*d2d0*/  HMMA.16816.F32 R96, R4.reuse, R20, R96 ;  /* 0x000000140460723c */ /* 0x040ff00000001860 */
        /* <DEDUP_REMOVED lines=19> */
[----:B------:R-:W-:-:S04]  /*d410*/  FADD.FTZ R3, R153, R0 ;  /* 0x0000000099037221 */ /* 0x000fc80000010000 */
[----:B---3--:R-:W-:Y:S01]  /*d420*/  HMMA.16816.F32 R72, R4, R8, R72 ;  /* 0x000000080448723c */ /* 0x008fe20000001848 */
[----:B------:R-:W-:-:S07]  /*d430*/  FADD.FTZ R3, R168, R3 ;  /* 0x00000003a8037221 */ /* 0x000fce0000010000 */
[C---:B------:R-:W-:Y:S01]  /*d440*/  HMMA.16816.F32 R76, R4.reuse, R10, R76 ;  /* 0x0000000a044c723c */ /* 0x040fe2000000184c */
[----:B------:R-:W3:Y:S07]  /*d450*/  LDSM.16.MT88.4 R8, [R214+0x12800] ;  /* 0x01280000d608783b */ /* 0x000eee0000004200 */
[C---:B-1----:R-:W-:Y:S08]  /*d460*/  HMMA.16816.F32 R88, R4.reuse, R16, R88 ;  /* 0x000000100458723c */ /* 0x042ff00000001858 */
[C---:B------:R-:W-:Y:S01]  /*d470*/  HMMA.16816.F32 R92, R4.reuse, R18, R92 ;  /* 0x00000012045c723c */ /* 0x040fe2000000185c */
[----:B------:R-:W1:Y:S07]  /*d480*/  LDSM.16.MT88.4 R16, [R212+0x12800] ;  /* 0x01280000d410783b */ /* 0x000e6e0000004200 */
[C---:B------:R-:W-:Y:S08]  /*d490*/  HMMA.16816.F32 R80, R4.reuse, R20, R80 ;  /* 0x000000140450723c */ /* 0x040ff00000001850 */
[C---:B------:R-:W-:Y:S01]  /*d4a0*/  HMMA.16816.F32 R84, R4.reuse, R22, R84 ;  /* 0x000000160454723c */ /* 0x040fe20000001854 */
[----:B------:R-:W-:Y:S07]  /*d4b0*/  LDSM.16.MT88.4 R20, [R213+0xf000] ;  /* 0x00f00000d514783b */ /* 0x000fee0000004200 */
[C---:B--2---:R-:W-:Y:S08]  /*d4c0*/  HMMA.16816.F32 R96, R4.reuse, R12, R96 ;  /* 0x0000000c0460723c */ /* 0x044ff00000001860 */
[C---:B---3--:R-:W-:Y:S08]  /*d4d0*/  HMMA.16816.F32 R104, R4.reuse, R8, R104 ;  /* 0x000000080468723c */ /* 0x048ff00000001868 */
[C---:B------:R-:W-:Y:S01]  /*d4e0*/  HMMA.16816.F32 R124, R4.reuse, R10, R124 ;  /* 0x0000000a047c723c */ /* 0x040fe2000000187c */
[----:B------:R-:W2:Y:S07]  /*d4f0*/  LDSM.16.MT88.4 R8, [R216+0x13000] ;  /* 0x01300000d808783b */ /* 0x000eae0000004200 */
[C---:B------:R-:W-:Y:S01]  /*d500*/  HMMA.16816.F32 R100, R4.reuse, R14, R100 ;  /* 0x0000000e0464723c */ /* 0x040fe20000001864 */
[----:B------:R-:W3:Y:S07]  /*d510*/  LDSM.16.MT88.4 R12, [R212+0xf000] ;  /* 0x00f00000d40c783b */ /* 0x000eee0000004200 */
[C---:B------:R-:W-:Y:S01]  /*d520*/  HMMA.16816.F32 R108, R4.reuse, R40, R108 ;  /* 0x00000028046c723c */ /* 0x040fe2000000186c */
[----:B------:R-:W4:Y:S07]  /*d530*/  MUFU.EX2 R41, R140 ;  /* 0x0000008c00297308 */ /* 0x000f2e0000000800 */
[C---:B------:R-:W-:Y:S08]  /*d540*/  HMMA.16816.F32 R128, R4.reuse, R24, R128 ;  /* 0x000000180480723c */ /* 0x040ff00000001880 */
[C---:B------:R-:W-:Y:S01]  /*d550*/  HMMA.16816.F32 R68, R4.reuse, R26, R68 ;  /* 0x0000001a0444723c */ /* 0x040fe20000001844 */
[----:B------:R-:W5:Y:S07]  /*d560*/  LDSM.16.MT88.4 R24, [R214+0xf000] ;  /* 0x00f00000d618783b */ /* 0x000f6e0000004200 */
[C---:B------:R-:W-:Y:S08]  /*d570*/  HMMA.16816.F32 R112, R4.reuse, R42, R112 ;  /* 0x0000002a0470723c */ /* 0x040ff00000001870 */
[C---:B-1----:R-:W-:Y:S08]  /*d580*/  HMMA.16816.F32 R120, R4.reuse, R16, R120 ;  /* 0x000000100478723c */ /* 0x042ff00000001878 */
[----:B------:R-:W-:Y:S01]  /*d590*/  HMMA.16816.F32 R116, R4, R18, R116 ;  /* 0x000000120474723c */ /* 0x000fe20000001874 */
[----:B------:R-:W-:Y:S06]  /*d5a0*/  LDSM.16.MT88.4 R16, [R214+0x13000] ;  /* 0x01300000d610783b */ /* 0x000fec0000004200 */
[----:B------:R-:W-:Y:S01]  /*d5b0*/  F2FP.PACK_AB R4, R159, R154 ;  /* 0x0000009a9f04723e */ /* 0x000fe200000000ff */
[----:B------:R-:W-:Y:S01]  /*d5c0*/  FADD.FTZ R154, R154, R3 ;  /* 0x000000039a9a7221 */ /* 0x000fe20000010000 */
[----:B------:R-:W-:-:S02]  /*d5d0*/  F2FP.PACK_AB R5, R163, R146 ;  /* 0x00000092a305723e */ /* 0x000fc400000000ff */
[----:B------:R-:W-:Y:S01]  /*d5e0*/  F2FP.PACK_AB R6, R161, R150 ;  /* 0x00000096a106723e */ /* 0x000fe200000000ff */
[----:B------:R-:W-:Y:S01]  /*d5f0*/  FADD.FTZ R159, R159, R154 ;  /* 0x0000009a9f9f7221 */ /* 0x000fe20000010000 */
[----:B----4-:R-:W-:Y:S02]  /*d600*/  F2FP.PACK_AB R7, R41, R142 ;  /* 0x0000008e2907723e */ /* 0x010fe400000000ff */
[----:B------:R-:W-:Y:S01]  /*d610*/  MOV R3, R37 ;  /* 0x0000002500037202 */ /* 0x000fe20000000f00 */
[----:B------:R-:W-:-:S04]  /*d620*/  FADD.FTZ R150, R150, R159 ;  /* 0x0000009f96967221 */ /* 0x000fc80000010000 */
[----:B--2---:R-:W-:Y:S01]  /*d630*/  HMMA.16816.F32 R96, R4, R8, R96 ;  /* 0x000000080460723c */ /* 0x004fe20000001860 */
        /* <DEDUP_REMOVED lines=15> */
[----:B-----5:R-:W-:Y:S01]  /*d730*/  HMMA.16816.F32 R72, R4, R24, R72 ;  /* 0x000000180448723c */ /* 0x020fe20000001848 */
        /* <DEDUP_REMOVED lines=11> */
[----:B------:R-:W4:Y:S04]  /*d7f0*/  LDSM.16.MT88.4 R8, [R212+0xf800] ;  /* 0x00f80000d408783b */ /* 0x000f280000004200 */
[----:B------:R-:W-:Y:S03]  /*d800*/  MUFU.EX2 R26, R26 ;  /* 0x0000001a001a7308 */ /* 0x000fe60000000800 */
[C---:B------:R-:W-:Y:S05]  /*d810*/  HMMA.16816.F32 R104, R4.reuse, R16, R104 ;  /* 0x000000100468723c */ /* 0x040fea0000001868 */
[----:B------:R-:W5:Y:S03]  /*d820*/  MUFU.EX2 R27, R27 ;  /* 0x0000001b001b7308 */ /* 0x000f660000000800 */
[C---:B------:R-:W-:Y:S01]  /*d830*/  HMMA.16816.F32 R124, R4.reuse, R18, R124 ;  /* 0x00000012047c723c */ /* 0x040fe2000000187c */
[----:B------:R-:W4:Y:S04]  /*d840*/  LDSM.16.MT88.4 R16, [R216+0xf800] ;  /* 0x00f80000d810783b */ /* 0x000f280000004200 */
[----:B------:R-:W-:Y:S03]  /*d850*/  MUFU.EX2 R34, R34 ;  /* 0x0000002200227308 */ /* 0x000fe60000000800 */
[C---:B--2---:R-:W-:Y:S05]  /*d860*/  HMMA.16816.F32 R108, R4.reuse, R20, R108 ;  /* 0x00000014046c723c */ /* 0x044fea000000186c */
[----:B------:R-:W2:Y:S03]  /*d870*/  MUFU.EX2 R35, R35 ;  /* 0x0000002300237308 */ /* 0x000ea60000000800 */
[----:B------:R-:W-:Y:S01]  /*d880*/  HMMA.16816.F32 R112, R4, R22, R112 ;  /* 0x000000160470723c */ /* 0x000fe20000001870 */
[----:B------:R-:W4:Y:S06]  /*d890*/  LDSM.16.MT88.4 R20, [R213+0xf800] ;  /* 0x00f80000d514783b */ /* 0x000f2c0000004200 */
[----:B-1----:R-:W-:Y:S01]  /*d8a0*/  F2FP.PACK_AB R4, R25, R24 ;  /* 0x000000181904723e */ /* 0x002fe200000000ff */
[----:B------:R-:W-:Y:S01]  /*d8b0*/  FADD.FTZ R24, R24, R161 ;  /* 0x000000a118187221 */ /* 0x000fe20000010000 */
[----:B------:R-:W-:-:S02]  /*d8c0*/  F2FP.PACK_AB R5, R33, R32 ;  /* 0x000000202105723e */ /* 0x000fc400000000ff */
[----:B-----5:R-:W-:Y:S01]  /*d8d0*/  F2FP.PACK_AB R6, R27, R26 ;  /* 0x0000001a1b06723e */ /* 0x020fe200000000ff */
[----:B------:R-:W-:Y:S01]  /*d8e0*/  FADD.FTZ R25, R25, R24 ;  /* 0x0000001819197221 */ /* 0x000fe20000010000 */
[----:B--2---:R-:W-:-:S03]  /*d8f0*/  F2FP.PACK_AB R7, R35, R34 ;  /* 0x000000222307723e */ /* 0x004fc600000000ff */
[----:B------:R-:W-:-:S04]  /*d900*/  FADD.FTZ R26, R26, R25 ;  /* 0x000000191a1a7221 */ /* 0x000fc80000010000 */
[----:B---3--:R-:W-:Y:S01]  /*d910*/  HMMA.16816.F32 R72, R4, R12, R72 ;  /* 0x0000000c0448723c */ /* 0x008fe20000001848 */
[----:B------:R-:W-:-:S07]  /*d920*/  FADD.FTZ R241, R27, R26 ;  /* 0x0000001a1bf17221 */ /* 0x000fce0000010000 */
[C---:B------:R-:W-:Y:S01]  /*d930*/  HMMA.16816.F32 R76, R4.reuse, R14, R76 ;  /* 0x0000000e044c723c */ /* 0x040fe2000000184c */
[----:B------:R-:W1:Y:S07]  /*d940*/  LDSM.16.MT88.4 R12, [R216+0x13800] ;  /* 0x01380000d80c783b */ /* 0x000e6e0000004200 */
[C---:B----4-:R-:W-:Y:S08]  /*d950*/  HMMA.16816.F32 R88, R4.reuse, R8, R88 ;  /* 0x000000080458723c */ /* 0x050ff00000001858 */
        /* <DEDUP_REMOVED lines=9> */
[C---:B--2---:R-:W-:Y:S07]  /*d9f0*/  HMMA.16816.F32 R108, R4.reuse, R8, R108 ;  /* 0x00000008046c723c */ /* 0x044fee000000186c */
[----:B------:R-:W-:Y:S01]  /*da00*/  FADD.FTZ R9, R157, R162 ;  /* 0x000000a29d097221 */ /* 0x000fe20000010000 */
[----:B------:R-:W-:Y:S03]  /*da10*/  HMMA.16816.F32 R84, R4, R22, R84 ;  /* 0x000000160454723c */ /* 0x000fe60000001854 */
[----:B------:R-:W-:-:S04]  /*da20*/  FADD.FTZ R9, R156, R9 ;  /* 0x000000099c097221 */ /* 0x000fc80000010000 */
[----:B------:R-:W-:Y:S01]  /*da30*/  FADD.FTZ R146, R146, R9 ;  /* 0x0000000992927221 */ /* 0x000fe20000010000 */
[----:B---3--:R-:W-:Y:S03]  /*da40*/  HMMA.16816.F32 R104, R4, R16, R104 ;  /* 0x000000100468723c */ /* 0x008fe60000001868 */
[----:B------:R-:W-:-:S04]  /*da50*/  FADD.FTZ R163, R163, R146 ;  /* 0x00000092a3a37221 */ /* 0x000fc80000010000 */
[----:B------:R-:W-:Y:S01]  /*da60*/  FADD.FTZ R142, R142, R163 ;  /* 0x000000a38e8e7221 */ /* 0x000fe20000010000 */
[----:B------:R-:W-:Y:S03]  /*da70*/  HMMA.16816.F32 R124, R4, R18, R124 ;  /* 0x00000012047c723c */ /* 0x000fe6000000187c */
[----:B------:R-:W-:-:S04]  /*da80*/  FADD.FTZ R41, R41, R142 ;  /* 0x0000008e29297221 */ /* 0x000fc80000010000 */
[----:B------:R-:W-:Y:S01]  /*da90*/  FADD.FTZ R32, R32, R41 ;  /* 0x0000002920207221 */ /* 0x000fe20000010000 */
[----:B------:R-:W-:Y:S03]  /*daa0*/  HMMA.16816.F32 R112, R4, R10, R112 ;  /* 0x0000000a0470723c */ /* 0x000fe60000001870 */
[----:B------:R-:W-:-:S04]  /*dab0*/  FADD.FTZ R33, R33, R32 ;  /* 0x0000002021217221 */ /* 0x000fc80000010000 */
[----:B------:R-:W-:Y:S01]  /*dac0*/  FADD.FTZ R34, R34, R33 ;  /* 0x0000002122227221 */ /* 0x000fe20000010000 */
[----:B-1----:R-:W-:Y:S03]  /*dad0*/  HMMA.16816.F32 R120, R4, R12, R120 ;  /* 0x0000000c0478723c */ /* 0x002fe60000001878 */
[----:B------:R-:W-:-:S05]  /*dae0*/  FADD.FTZ R239, R35, R34 ;  /* 0x0000002223ef7221 */ /* 0x000fca0000010000 */
[----:B------:R-:W-:Y:S11]  /*daf0*/  HMMA.16816.F32 R116, R4, R14, R116 ;  /* 0x0000000e0474723c */ /* 0x000ff60000001874 */
[----:B------:R-:W-:Y:S08]  /*db00*/  @!UPT UIADD3 URZ, URZ, URZ, URZ ;  /* 0x0000003f3f3ff290 */ /* 0x000ff0000fffe03f */
.L_x_1507:
[----:B------:R-:W-:Y:S05]  /*db10*/  @!P3 BRA `(.L_x_1515) ;  /* 0x000049d00000b947 */ /* 0x000fea0003800000 */
[----:B------:R-:W-:Y:S01]  /*db20*/  ULDC.64 UR8, c[0x0][0x1a0] ;  /* 0x0000680000087ab9 */ /* 0x000fe20000000a00 */
[----:B------:R-:W-:Y:S01]  /*db30*/  IMAD.MOV.U32 R0, RZ, RZ, R3 ;  /* 0x000000ffff007224 */ /* 0x000fe200078e0003 */
[----:B------:R-:W-:Y:S01]  /*db40*/  ULEA UR5, -UR8, URZ, 0x7 ;  /* 0x0000003f08057291 */ /* 0x000fe2000f8e393f */
[----:B------:R-:W-:Y:S01]  /*db50*/  IMAD.MOV.U32 R133, RZ, RZ, R132 ;  /* 0x000000ffff857224 */ /* 0x000fe200078e0084 */
[----:B------:R-:W-:Y:S02]  /*db60*/  ULDC.64 UR6, c[0x0][0x198] ;  /* 0x0000660000067ab9 */ /* 0x000fe40000000a00 */
[----:B------:R-:W-:Y:S02]  /*db70*/  USHF.R.S32.HI UR4, URZ, 0x1f, UR5 ;  /* 0x0000001f3f047899 */ /* 0x000fe40008011405 */
[----:B------:R-:W-:Y:S01]  /*db80*/  ULEA UR11, -UR6, URZ, 0x7 ;  /* 0x0000003f060b7291 */ /* 0x000fe2000f8e393f */
[----:B------:R-:W-:-:S03]  /*db90*/  MOV R236, UR5 ;  /* 0x0000000500ec7c02 */ /* 0x000fc60008000f00 */
[----:B------:R-:W-:Y:S01]  /*dba0*/  MOV R233, UR4 ;  /* 0x0000000400e97c02 */ /* 0x000fe20008000f00 */
[----:B------:R-:W-:Y:S02]  /*dbb0*/  USHF.R.S32.HI UR10, URZ, 0x1f, UR11 ;  /* 0x0000001f3f0a7899 */ /* 0x000fe4000801140b */
[----:B------:R-:W-:Y:S02]  /*dbc0*/  ULDC.64 UR4, c[0x0][0x1a0] ;  /* 0x0000680000047ab9 */ /* 0x000fe40000000a00 */
.L_x_1519:
[----:B------:R-:W-:Y:S04]  /*dbd0*/  DEPBAR.LE SB0, 0x0 ;  /* 0x000080000000791a */ /* 0x000fe80000000000 */
[----:B------:R-:W-:Y:S01]  /*dbe0*/  BAR.SYNC.DEFER_BLOCKING 0x0 ;  /* 0x0000000000007b1d */ /* 0x000fe20000010000 */
[----:B------:R-:W-:Y:S01]  /*dbf0*/  IADD3 R229, R229, -0x1, RZ ;  /* 0xffffffffe5e57810 */ /* 0x000fe20007ffe0ff */
[----:B------:R-:W-:Y:S01]  /*dc00*/  IMAD.MOV.U32 R3, RZ, RZ, R236 ;  /* 0x000000ffff037224 */ /* 0x000fe200078e00ec */
[----:B------:R-:W-:Y:S03]  /*dc10*/  MOV R56, R233 ;  /* 0x000000e900387202 */ /* 0x000fe60000000f00 */
[----:B------:R-:W-:Y:S02]  /*dc20*/  UMOV UR13, UR4 ;  /* 0x00000004000d7c82 */ /* 0x000fe40008000000 */
[----:B------:R-:W-:Y:S01]  /*dc30*/  UMOV UR12, UR5 ;  /* 0x00000005000c7c82 */ /* 0x000fe20008000000 */
[----:B------:R-:W-:-:S05]  /*dc40*/  @!P0 BRA `(.L_x_1516) ;  /* 0x000003e000008947 */ /* 0x000fca0003800000 */
[----:B------:R-:W-:Y:S01]  /*dc50*/  IABS R2, c[0x0][0x2d0] ;  /* 0x0000b40000027a13 */ /* 0x000fe20000000000 */
[----:B------:R-:W-:Y:S02]  /*dc60*/  UMOV UR13, UR8 ;  /* 0x00000008000d7c82 */ /* 0x000fe40008000000 */
[----:B------:R-:W-:Y:S01]  /*dc70*/  UMOV UR12, UR9 ;  /* 0x00000009000c7c82 */ /* 0x000fe20008000000 */
[----:B------:R-:W1:Y:S10]  /*dc80*/  I2F.RP R7, R2 ;  /* 0x0000000200077306 */ /* 0x000e740000209400 */
[----:B-1----:R-:W1:Y:S02]  /*dc90*/  MUFU.RCP R3, R7 ;  /* 0x0000000700037308 */ /* 0x002e640000001000 */
[----:B-1----:R-:W-:Y:S01]  /*dca0*/  IADD3 R8, R3, 0xffffffe, RZ ;  /* 0x0ffffffe03087810 */ /* 0x002fe20007ffe0ff */
[----:B------:R-:W-:Y:S07]  /*dcb0*/  IMAD.SHL.U32 R3, R229, 0x80, RZ ;  /* 0x00000080e5037824 */ /* 0x000fee00078e00ff */
[----:B------:R-:W1:Y:S01]  /*dcc0*/  F2I.FTZ.U32.TRUNC.NTZ R9, R8 ;  /* 0x0000000800097305 */ /* 0x000e62000021f000 */
[----:B------:R-:W-:Y:S02]  /*dcd0*/  IABS R4, R3 ;  /* 0x0000000300047213 */ /* 0x000fe40000000000 */
[C---:B------:R-:W-:Y:S02]  /*dce0*/  IADD3 R10, R3.reuse, 0x80, RZ ;  /* 0x00000080030a7810 */ /* 0x040fe40007ffe0ff */
[----:B------:R-:W-:Y:S02]  /*dcf0*/  LOP3.LUT R3, R3, c[0x0][0x2d0], RZ, 0x3c, !PT ;  /* 0x0000b40003037a12 */ /* 0x000fe400078e3cff */
[----:B------:R-:W-:Y:S02]  /*dd00*/  IABS R6, R10 ;  /* 0x0000000a00067213 */ /* 0x000fe40000000000 */
[----:B------:R-:W-:Y:S02]  /*dd10*/  LOP3.LUT R10, R10, c[0x0][0x2d0], RZ, 0x3c, !PT ;  /* 0x0000b4000a0a7a12 */ /* 0x000fe400078e3cff */
[----:B------:R-:W-:Y:S02]  /*dd20*/  ISETP.GE.AND P1, PT, R3, RZ, PT ;  /* 0x000000ff0300720c */ /* 0x000fe40003f26270 */
        /* <DEDUP_REMOVED lines=14> */
[----:B------:R-:W-:Y:S01]  /*de10*/  @!P4 IADD3 R9, R9, 0x1, RZ ;  /* 0x000000010909c810 */ /* 0x000fe20007ffe0ff */
[--C-:B------:R-:W-:Y:S01]  /*de20*/  @!P4 IMAD.IADD R6, R6, 0x1, -R2.reuse ;  /* 0x000000010606c824 */ /* 0x100fe200078e0a02 */
[----:B------:R-:W-:Y:S01]  /*de30*/  @!P2 IADD3 R8, R8, 0x1, RZ ;  /* 0x000000010808a810 */ /* 0x000fe20007ffe0ff */
[----:B------:R-:W-:Y:S01]  /*de40*/  @!P2 IMAD.IADD R4, R4, 0x1, -R2 ;  /* 0x000000010404a824 */ /* 0x000fe200078e0a02 */
[----:B------:R-:W-:Y:S02]  /*de50*/  ISETP.NE.AND P2, PT, RZ, c[0x0][0x2d0], PT ;  /* 0x0000b400ff007a0c */ /* 0x000fe40003f45270 */
[-C--:B------:R-:W-:Y:S01]  /*de60*/  ISETP.GE.U32.AND P6, PT, R6, R2.reuse, PT ;  /* 0x000000020600720c */ /* 0x080fe20003fc6070 */
[----:B------:R-:W-:Y:S01]  /*de70*/  IMAD.MOV.U32 R6, RZ, RZ, c[0x0][0x2d0] ;  /* 0x0000b400ff067624 */ /* 0x000fe200078e00ff */
[----:B------:R-:W-:Y:S11]  /*de80*/  ISETP.GE.U32.AND P5, PT, R4, R2, PT ;  /* 0x000000020400720c */ /* 0x000ff60003fa6070 */
[----:B------:R-:W-:Y:S02]  /*de90*/  @P6 IADD3 R9, R9, 0x1, RZ ;  /* 0x0000000109096810 */ /* 0x000fe40007ffe0ff */
[----:B------:R-:W-:Y:S03]  /*dea0*/  @P5 IADD3 R8, R8, 0x1, RZ ;  /* 0x0000000108085810 */ /* 0x000fe60007ffe0ff */
[----:B------:R-:W-:Y:S01]  /*deb0*/  @!P3 IMAD.MOV R9, RZ, RZ, -R9 ;  /* 0x000000ffff09b224 */ /* 0x000fe200078e0a09 */
[----:B------:R-:W-:Y:S04]  /*dec0*/  @!P1 IADD3 R8, -R8, RZ, RZ ;  /* 0x000000ff08089210 */ /* 0x000fe80007ffe1ff */
        /* <DEDUP_REMOVED lines=13> */
[----:B------:R-:W-:Y:S05]  /*dfa0*/  IMAD R2, R3, UR8, R2 ;  /* 0x0000000803027c24 */ /* 0x000fea000f8e0202 */
[----:B------:R-:W-:Y:S01]  /*dfb0*/  IADD3 R7, R7, R2, RZ ;  /* 0x0000000207077210 */ /* 0x000fe20007ffe0ff */
[----:B--2---:R-:W-:Y:S04]  /*dfc0*/  IMAD.IADD R4, R4, 0x1, -R5 ;  /* 0x0000000104047824 */ /* 0x004fe800078e0a05 */
[C---:B------:R-:W-:Y:S01]  /*dfd0*/  IMAD.WIDE.U32 R6, R4.reuse, c[0x0][0x188], R6 ;  /* 0x0000620004067a25 */ /* 0x040fe200078e0006 */
[----:B------:R-:W-:Y:S05]  /*dfe0*/  SHF.R.S32.HI R3, RZ, 0x1f, R4 ;  /* 0x0000001fff037819 */ /* 0x000fea0000011404 */
[----:B------:R-:W-:Y:S04]  /*dff0*/  IMAD R3, R3, c[0x0][0x188], RZ ;  /* 0x0000620003037a24 */ /* 0x000fe800078e02ff */
[----:B------:R-:W-:Y:S02]  /*e000*/  IMAD R5, R4, c[0x0][0x18c], R3 ;  /* 0x0000630004057a24 */ /* 0x000fe400078e0203 */
[----:B------:R-:W-:Y:S02]  /*e010*/  IMAD.MOV.U32 R3, RZ, RZ, R6 ;  /* 0x000000ffff037224 */ /* 0x000fe400078e0006 */
[----:B------:R-:W-:Y:S02]  /*e020*/  IMAD.IADD R56, R7, 0x1, R5 ;  /* 0x0000000107387824 */ /* 0x000fe400078e0205 */
.L_x_1516:
[C---:B------:R-:W-:Y:S02]  /*e030*/  ISETP.GE.AND P4, PT, R231.reuse, c[0x0][0x220], PT ;  /* 0x00008800e7007a0c */ /* 0x040fe40003f86270 */
[----:B------:R-:W-:Y:S02]  /*e040*/  IADD3 R57, R231, 0x40, RZ ;  /* 0x00000040e7397810 */ /* 0x000fe40007ffe0ff */
[-C--:B------:R-:W-:Y:S02]  /*e050*/  LEA R2, P2, R3, R172.reuse, 0x1 ;  /* 0x000000ac03027211 */ /* 0x080fe400078408ff */
[----:B------:R-:W-:Y:S02]  /*e060*/  ISETP.GE.AND P3, PT, R57, c[0x0][0x220], PT ;  /* 0x0000880039007a0c */ /* 0x000fe40003f66270 */
[C---:B------:R-:W-:Y:S02]  /*e070*/  IADD3 R61, P1, R228.reuse, R3, RZ ;  /* 0x00000003e43d7210 */ /* 0x040fe40007f3e0ff */
[--C-:B------:R-:W-:Y:S03]  /*e080*/  LEA.HI.X R3, R3, R173, R56.reuse, 0x1, P2 ;  /* 0x000000ad03037211 */ /* 0x100fe600010f0c38 */
[----:B------:R-:W-:Y:S01]  /*e090*/  @P4 STS.128 [R230+0xc000], RZ ;  /* 0x00c000ffe6004388 */ /* 0x000fe20000000c00 */
[----:B------:R-:W-:Y:S01]  /*e0a0*/  IMAD.X R56, R227, 0x1, R56, P1 ;  /* 0x00000001e3387824 */ /* 0x000fe200008e0638 */
[CC--:B------:R-:W-:Y:S02]  /*e0b0*/  @!P4 LEA R174, P5, R61.reuse, R172.reuse, 0x1 ;  /* 0x000000ac3daec211 */ /* 0x0c0fe400078a08ff */
[----:B------:R-:W-:Y:S01]  /*e0c0*/  @!PT LDS RZ, [RZ] ;  /* 0x00000000fffff984 */ /* 0x000fe20000000800 */
[----:B------:R-:W-:Y:S01]  /*e0d0*/  @!PT LDS RZ, [RZ] ;  /* 0x00000000fffff984 */ /* 0x000fe20000000800 */
[----:B------:R-:W-:Y:S01]  /*e0e0*/  @!PT LDS RZ, [RZ] ;  /* 0x00000000fffff984 */ /* 0x000fe20000000800 */
[----:B------:R1:W-:Y:S01]  /*e0f0*/  @!P4 LDGSTS.E.BYPASS.LTC128B.128 [R230+0xc000], [R2.64] ;  /* 0x0c00000002e6cfae */ /* 0x0003e2000b901d4e */
[C---:B------:R-:W-:Y:S02]  /*e100*/  IADD3 R59, P1, R228.reuse, R61, RZ ;  /* 0x0000003de43b7210 */ /* 0x040fe40007f3e0ff */
[CCC-:B------:R-:W-:Y:S01]  /*e110*/  @!P4 LEA.HI.X R175, R61.reuse, R173.reuse, R56.reuse, 0x1, P5 ;  /* 0x000000ad3dafc211 */ /* 0x1c0fe200028f0c38 */
[----:B------:R-:W-:Y:S01]  /*e120*/  @P3 STS.128 [R230+0x10000], RZ ;  /* 0x010000ffe6003388 */ /* 0x000fe20000000c00 */
[-C--:B------:R-:W-:Y:S01]  /*e130*/  @!P3 LEA R64, P2, R61, R172.reuse, 0x1 ;  /* 0x000000ac3d40b211 */ /* 0x080fe200078408ff */
[--C-:B------:R-:W-:Y:S01]  /*e140*/  IMAD.X R58, R227, 0x1, R56.reuse, P1 ;  /* 0x00000001e33a7824 */ /* 0x100fe200008e0638 */
[-C--:B------:R-:W-:Y:S01]  /*e150*/  @!P4 LEA R134, P6, R59, R172.reuse, 0x1 ;  /* 0x000000ac3b86c211 */ /* 0x080fe200078c08ff */
[----:B------:R-:W-:Y:S01]  /*e160*/  @!PT LDS RZ, [RZ] ;  /* 0x00000000fffff984 */ /* 0x000fe20000000800 */
[----:B------:R-:W-:Y:S01]  /*e170*/  @!PT LDS RZ, [RZ] ;  /* 0x00000000fffff984 */ /* 0x000fe20000000800 */
[----:B------:R-:W-:Y:S01]  /*e180*/  @!PT LDS RZ, [RZ] ;  /* 0x00000000fffff984 */ /* 0x000fe20000000800 */
[----:B------:R1:W-:Y:S01]  /*e190*/  @!P3 LDGSTS.E.BYPASS.LTC128B.128 [R230+0x10000], [R2.64+0x80] ;  /* 0x1000008002e6bfae */ /* 0x0003e2000b901d4e */
[-C--:B------:R-:W-:Y:S02]  /*e1a0*/  @!P3 LEA.HI.X R65, R61, R173.reuse, R56, 0x1, P2 ;  /* 0x000000ad3d41b211 */ /* 0x080fe400010f0c38 */
[C-C-:B------:R-:W-:Y:S01]  /*e1b0*/  @!P4 LEA.HI.X R135, R59.reuse, R173, R58.reuse, 0x1, P6 ;  /* 0x000000ad3b87c211 */ /* 0x140fe200030f0c3a */
[----:B------:R-:W-:Y:S01]  /*e1c0*/  @P4 STS.128 [R230+0xc800], RZ ;  /* 0x00c800ffe6004388 */ /* 0x000fe20000000c00 */
[CC--:B------:R-:W-:Y:S02]  /*e1d0*/  @!P3 LEA R62, P1, R59.reuse, R172.reuse, 0x1 ;  /* 0x000000ac3b3eb211 */ /* 0x0c0fe400078208ff */
[C---:B------:R-:W-:Y:S01]  /*e1e0*/  IADD3 R57, P5, R228.reuse, R59, RZ ;  /* 0x0000003be4397210 */ /* 0x040fe20007fbe0ff */
[----:B------:R-:W-:Y:S01]  /*e1f0*/  @!PT LDS RZ, [RZ] ;  /* 0x00000000fffff984 */ /* 0x000fe20000000800 */
[----:B------:R-:W-:Y:S01]  /*e200*/  @!PT LDS RZ, [RZ] ;  /* 0x00000000fffff984 */ /* 0x000fe20000000800 */
[----:B------:R-:W-:Y:S01]  /*e210*/  @!PT LDS RZ, [RZ] ;  /* 0x00000000fffff984 */ /* 0x000fe20000000800 */
[----:B------:R2:W-:Y:S01]  /*e220*/  @!P4 LDGSTS.E.BYPASS.LTC128B.128 [R230+0xc800], [R174.64] ;  /* 0x0c800000aee6cfae */ /* 0x0005e2000b901d4e */
[--C-:B------:R-:W-:Y:S02]  /*e230*/  @!P3 LEA.HI.X R63, R59, R173, R58.reuse, 0x1, P1 ;  /* 0x000000ad3b3fb211 */ /* 0x100fe400008f0c3a */
[-C--:B------:R-:W-:Y:S01]  /*e240*/  @!P3 LEA R60, P1, R57, R172.reuse, 0x1 ;  /* 0x000000ac393cb211 */ /* 0x080fe200078208ff */
[----:B------:R-:W-:Y:S01]  /*e250*/  @P3 STS.128 [R230+0x10800], RZ ;  /* 0x010800ffe6003388 */ /* 0x000fe20000000c00 */
[----:B------:R-:W-:Y:S01]  /*e260*/  IMAD.X R58, R227, 0x1, R58, P5 ;  /* 0x00000001e33a7824 */ /* 0x000fe200028e063a */
[CC--:B------:R-:W-:Y:S02]  /*e270*/  @!P4 LEA R66, P5, R57.reuse, R172.reuse, 0x1 ;  /* 0x000000ac3942c211 */ /* 0x0c0fe400078a08ff */
[----:B------:R-:W-:Y:S01]  /*e280*/  @!PT LDS RZ, [RZ] ;  /* 0x00000000fffff984 */ /* 0x000fe20000000800 */
[----:B------:R-:W-:Y:S01]  /*e290*/  @!PT LDS RZ, [RZ] ;  /* 0x00000000fffff984 */ /* 0x000fe20000000800 */
[----:B------:R-:W-:Y:S01]  /*e2a0*/  @!PT LDS RZ, [RZ] ;  /* 0x00000000fffff984 */ /* 0x000fe20000000800 */
[----:B------:R3:W-:Y:S01]  /*e2b0*/  @!P3 LDGSTS.E.BYPASS.LTC128B.128 [R230+0x10800], [R64.64+0x80] ;  /* 0x1080008040e6bfae */ /* 0x0007e2000b901d4e */
[C---:B------:R-:W-:Y:S02]  /*e2c0*/  IADD3 R59, P2, R228.reuse, R57, RZ ;  /* 0x00000039e43b7210 */ /* 0x040fe40007f5e0ff */
[CCC-:B------:R-:W-:Y:S01]  /*e2d0*/  @!P4 LEA.HI.X R67, R57.reuse, R173.reuse, R58.reuse, 0x1, P5 ;  /* 0x000000ad3943c211 */ /* 0x1c0fe200028f0c3a */
[----:B------:R-:W-:Y:S01]  /*e2e0*/  @P4 STS.128 [R230+0xd000], RZ ;  /* 0x00d000ffe6004388 */ /* 0x000fe20000000c00 */
[-CC-:B------:R-:W-:Y:S01]  /*e2f0*/  @!P3 LEA.HI.X R61, R57, R173.reuse, R58.reuse, 0x1, P1 ;  /* 0x000000ad393db211 */ /* 0x180fe200008f0c3a */
[----:B------:R-:W-:Y:S01]  /*e300*/  IMAD.X R58, R227, 0x1, R58, P2 ;  /* 0x00000001e33a7824 */ /* 0x000fe200010e063a */
[CC--:B------:R-:W-:Y:S01]  /*e310*/  @!P4 LEA R178, P5, R59.reuse, R172.reuse, 0x1 ;  /* 0x000000ac3bb2c211 */ /* 0x0c0fe200078a08ff */
[----:B------:R-:W-:Y:S01]  /*e320*/  @!PT LDS RZ, [RZ] ;  /* 0x00000000fffff984 */ /* 0x000fe20000000800 */
[----:B------:R-:W-:Y:S01]  /*e330*/  @!PT LDS RZ, [RZ] ;  /* 0x00000000fffff984 */ /* 0x000fe20000000800 */
[----:B------:R-:W-:Y:S01]  /*e340*/  @!PT LDS RZ, [RZ] ;  /* 0x00000000fffff984 */ /* 0x000fe20000000800 */
[----:B------:R1:W-:Y:S01]  /*e350*/  @!P4 LDGSTS.E.BYPASS.LTC128B.128 [R230+0xd000], [R134.64] ;  /* 0x0d00000086e6cfae */ /* 0x0003e2000b901d4e */
[CC--:B------:R-:W-:Y:S02]  /*e360*/  @!P3 LEA R176, P1, R59.reuse, R172.reuse, 0x1 ;  /* 0x000000ac3bb0b211 */ /* 0x0c0fe400078208ff */
[C-C-:B------:R-:W-:Y:S01]  /*e370*/  @!P4 LEA.HI.X R179, R59.reuse, R173, R58.reuse, 0x1, P5 ;  /* 0x000000ad3bb3c211 */ /* 0x140fe200028f0c3a */
[----:B------:R-:W-:Y:S01]  /*e380*/  @P3 STS.128 [R230+0x11000], RZ ;  /* 0x011000ffe6003388 */ /* 0x000fe20000000c00 */
[C---:B------:R-:W-:Y:S02]  /*e390*/  IADD3 R57, P2, R228.reuse, R59, RZ ;  /* 0x0000003be4397210 */ /* 0x040fe40007f5e0ff */
[--C-:B------:R-:W-:Y:S01]  /*e3a0*/  @!P3 LEA.HI.X R177, R59, R173, R58.reuse, 0x1, P1 ;  /* 0x000000ad3bb1b211 */ /* 0x100fe200008f0c3a */
[----:B------:R-:W-:Y:S01]  /*e3b0*/  @!PT LDS RZ, [RZ] ;  /* 0x00000000fffff984 */ /* 0x000fe20000000800 */
[----:B------:R-:W-:Y:S01]  /*e3c0*/  @!PT LDS RZ, [RZ] ;  /* 0x00000000fffff984 */ /* 0x000fe20000000800 */
[----:B------:R-:W-:Y:S01]  /*e3d0*/  @!PT LDS RZ, [RZ] ;  /* 0x00000000fffff984 */ /* 0x000fe20000000800 */
[----:B------:R4:W-:Y:S01]  /*e3e0*/  @!P3 LDGSTS.E.BYPASS.LTC128B.128 [R230+0x11000], [R62.64+0x80] ;  /* 0x110000803ee6bfae */ /* 0x0009e2000b901d4e */
[-C--:B------:R-:W-:Y:S01]  /*e3f0*/  @!P4 LEA R182, P5, R57, R172.reuse, 0x1 ;  /* 0x000000ac39b6c211 */ /* 0x080fe200078a08ff */
[----:B------:R-:W-:Y:S01]  /*e400*/  IMAD.X R58, R227, 0x1, R58, P2 ;  /* 0x00000001e33a7824 */ /* 0x000fe200010e063a */
[CC--:B------:R-:W-:Y:S01]  /*e410*/  @!P3 LEA R180, P1, R57.reuse, R172.reuse, 0x1 ;  /* 0x000000ac39b4b211 */ /* 0x0c0fe200078208ff */
[----:B------:R-:W-:Y:S01]  /*e420*/  @P4 STS.128 [R230+0xd800], RZ ;  /* 0x00d800ffe6004388 */ /* 0x000fe20000000c00 */
[C---:B------:R-:W-:Y:S02]  /*e430*/  IADD3 R59, P2, R228.reuse, R57, RZ ;  /* 0x00000039e43b7210 */ /* 0x040fe40007f5e0ff */
[CCC-:B------:R-:W-:Y:S01]  /*e440*/  @!P4 LEA.HI.X R183, R57.reuse, R173.reuse, R58.reuse, 0x1, P5 ;  /* 0x000000ad39b7c211 */ /* 0x1c0fe200028f0c3a */
[----:B------:R-:W-:Y:S01]  /*e450*/  @!PT LDS RZ, [RZ] ;  /* 0x00000000fffff984 */ /* 0x000fe20000000800 */
[----:B------:R-:W-:Y:S01]  /*e460*/  @!PT LDS RZ, [RZ] ;  /* 0x00000000fffff984 */ /* 0x000fe20000000800 */
[----:B------:R-:W-:Y:S01]  /*e470*/  @!PT LDS RZ, [RZ] ;  /* 0x00000000fffff984 */ /* 0x000fe20000000800 */
[----:B------:R3:W-:Y:S01]  /*e480*/  @!P4 LDGSTS.E.BYPASS.LTC128B.128 [R230+0xd800], [R66.64] ;  /* 0x0d80000042e6cfae */ /* 0x0007e2000b901d4e */
[-CC-:B------:R-:W-:Y:S01]  /*e490*/  @!P3 LEA.HI.X R181, R57, R173.reuse, R58.reuse, 0x1, P1 ;  /* 0x000000ad39b5b211 */ /* 0x180fe200008f0c3a */
[----:B------:R-:W-:Y:S01]  /*e4a0*/  IMAD.X R58, R227, 0x1, R58, P2 ;  /* 0x00000001e33a7824 */ /* 0x000fe200010e063a */
[CC--:B------:R-:W-:Y:S01]  /*e4b0*/  @!P4 LEA R188, P6, R59.reuse, R172.reuse, 0x1 ;  /* 0x000000ac3bbcc211 */ /* 0x0c0fe200078c08ff */
[----:B------:R-:W-:Y:S01]  /*e4c0*/  @P3 STS.128 [R230+0x11800], RZ ;  /* 0x011800ffe6003388 */ /* 0x000fe20000000c00 */
[CC--:B------:R-:W-:Y:S02]  /*e4d0*/  @!P3 LEA R184, P2, R59.reuse, R172.reuse, 0x1 ;  /* 0x000000ac3bb8b211 */ /* 0x0c0fe400078408ff */
[C-C-:B------:R-:W-:Y:S01]  /*e4e0*/  @!P4 LEA.HI.X R189, R59.reuse, R173, R58.reuse, 0x1, P6 ;  /* 0x000000ad3bbdc211 */ /* 0x140fe200030f0c3a */
[----:B------:R-:W-:Y:S01]  /*e4f0*/  @!PT LDS RZ, [RZ] ;  /* 0x00000000fffff984 */ /* 0x000fe20000000800 */
[----:B------:R-:W-:Y:S01]  /*e500*/  @!PT LDS RZ, [RZ] ;  /* 0x00000000fffff984 */ /* 0x000fe20000000800 */
[----:B------:R-:W-:Y:S01]  /*e510*/  @!PT LDS RZ, [RZ] ;  /* 0x00000000fffff984 */ /* 0x000fe20000000800 */
[----:B------:R4:W-:Y:S01]  /*e520*/  @!P3 LDGSTS.E.BYPASS.LTC128B.128 [R230+0x11800], [R60.64+0x80] ;  /* 0x118000803ce6bfae */ /* 0x0009e2000b901d4e */
[----:B------:R-:W-:Y:S02]  /*e530*/  IADD3 R57, P1, R228, R59, RZ ;  /* 0x0000003be4397210 */ /* 0x000fe40007f3e0ff */
[-CC-:B------:R-:W-:Y:S01]  /*e540*/  @!P3 LEA.HI.X R185, R59, R173.reuse, R58.reuse, 0x1, P2 ;  /* 0x000000ad3bb9b211 */ /* 0x180fe200010f0c3a */
[----:B------:R-:W-:Y:S01]  /*e550*/  @P4 STS.128 [R230+0xe000], RZ ;  /* 0x00e000ffe6004388 */ /* 0x000fe20000000c00 */
[-C--:B------:R-:W-:Y:S01]  /*e560*/  @!P4 LEA R186, P5, R57, R172.reuse, 0x1 ;  /* 0x000000ac39bac211 */ /* 0x080fe200078a08ff */
[----:B------:R-:W-:Y:S01]  /*e570*/  IMAD.X R56, R227, 0x1, R58, P1 ;  /* 0x00000001e3387824 */ /* 0x000fe200008e063a */
[C---:B------:R-:W-:Y:S01]  /*e580*/  @!P3 LEA R172, P1, R57.reuse, R172, 0x1 ;  /* 0x000000ac39acb211 */ /* 0x040fe200078208ff */
[----:B------:R-:W-:Y:S01]  /*e590*/  @!PT LDS RZ, [RZ] ;  /* 0x00000000fffff984 */ /* 0x000fe20000000800 */
[----:B------:R-:W-:Y:S01]  /*e5a0*/  @!PT LDS RZ, [RZ] ;  /* 0x00000000fffff984 */ /* 0x000fe20000000800 */
[----:B------:R-:W-:Y:S01]  /*e5b0*/  @!PT LDS RZ, [RZ] ;  /* 0x00000000fffff984 */ /* 0x000fe20000000800 */
[----:B------:R5:W-:Y:S03]  /*e5c0*/  @!P4 LDGSTS.E.BYPASS.LTC128B.128 [R230+0xe000], [R178.64] ;  /* 0x0e000000b2e6cfae */ /* 0x000be6000b901d4e */
[CCC-:B------:R-:W-:Y:S01]  /*e5d0*/  @!P4 LEA.HI.X R187, R57.reuse, R173.reuse, R56.reuse, 0x1, P5 ;  /* 0x000000ad39bbc211 */ /* 0x1c0fe200028f0c38 */
[----:B------:R-:W-:Y:S01]  /*e5e0*/  @P3 STS.128 [R230+0x12000], RZ ;  /* 0x012000ffe6003388 */ /* 0x000fe20000000c00 */
[----:B------:R-:W-:Y:S02]  /*e5f0*/  @!P3 LEA.HI.X R173, R57, R173, R56, 0x1, P1 ;  /* 0x000000ad39adb211 */ /* 0x000fe400008f0c38 */
[----:B------:R-:W-:Y:S01]  /*e600*/  ISETP.GT.AND P1, PT, R229, R224, PT ;  /* 0x000000e0e500720c */ /* 0x000fe20003f24270 */
        /* <DEDUP_REMOVED lines=43> */
[----:B------:R-:W-:Y:S04]  /*e8c0*/  LDSM.16.M88.4 R168, [R211] ;  /* 0x00000000d3a8783b */ /* 0x000fe80000000200 */
[----:B--2---:R-:W-:Y:S01]  /*e8d0*/  LDSM.16.M88.4 R172, [R221+0x8800] ;  /* 0x00880000ddac783b */ /* 0x004fe20000000200 */
[C---:B-1----:R-:W-:Y:S03]  /*e8e0*/  HMMA.16816.F32 R4, R136.reuse, R140, RZ ;  /* 0x0000008c8804723c */ /* 0x042fe600000018ff */
[----:B-----5:R-:W-:Y:S04]  /*e8f0*/  LDSM.16.M88.4 R176, [R221+0xa000] ;  /* 0x00a00000ddb0783b */ /* 0x020fe80000000200 */
[----:B------:R-:W-:Y:S01]  /*e900*/  LDSM.16.M88.4 R180, [R200] ;  /* 0x00000000c8b4783b */ /* 0x000fe20000000200 */
        /* <DEDUP_REMOVED lines=13> */
[----:B------:R-:W5:Y:S07]  /*e9e0*/  LDSM.16.M88.4 R152, [R210] ;  /* 0x00000000d298783b */ /* 0x000f6e0000000200 */
[C---:B----4-:R-:W-:Y:S08]  /*e9f0*/  HMMA.16816.F32 R36, R136.reuse, R156, RZ ;  /* 0x0000009c8824723c */ /* 0x050ff000000018ff */
[C---:B------:R-:W-:Y:S01]  /*ea00*/  HMMA.16816.F32 R40, R136.reuse, R158, RZ ;  /* 0x0000009e8828723c */ /* 0x040fe200000018ff */
[----:B------:R-:W4:Y:S07]  /*ea10*/  LDSM.16.M88.4 R156, [R209] ;  /* 0x00000000d19c783b */ /* 0x000f2e0000000200 */
[C---:B------:R-:W-:Y:S08]  /*ea20*/  HMMA.16816.F32 R44, R136.reuse, R160, RZ ;  /* 0x000000a0882c723c */ /* 0x040ff000000018ff */
[C---:B------:R-:W-:Y:S01]  /*ea30*/  HMMA.16816.F32 R48, R136.reuse, R162, RZ ;  /* 0x000000a28830723c */ /* 0x040fe200000018ff */
[----:B------:R-:W-:Y:S07]  /*ea40*/  LDSM.16.M88.4 R160, [R215+0x4000] ;  /* 0x00400000d7a0783b */ /* 0x000fee0000000200 */
[C---:B-1----:R-:W-:Y:S08]  /*ea50*/  HMMA.16816.F32 R52, R136.reuse, R140, RZ ;  /* 0x0000008c8834723c */ /* 0x042ff000000018ff */
[C---:B------:R-:W-:Y:S01]  /*ea60*/  HMMA.16816.F32 R56, R136.reuse, R142, RZ ;  /* 0x0000008e8838723c */ /* 0x040fe200000018ff */
[----:B------:R-:W-:Y:S07]  /*ea70*/  LDSM.16.M88.4 R140, [R207] ;  /* 0x00000000cf8c783b */ /* 0x000fee0000000200 */
[C---:B--2---:R-:W-:Y:S08]  /*ea80*/  HMMA.16816.F32 R60, R136.reuse, R144, RZ ;  /* 0x00000090883c723c */ /* 0x044ff000000018ff */
[----:B------:R-:W-:Y:S01]  /*ea90*/  HMMA.16816.F32 R64, R136, R146, RZ ;  /* 0x000000928840723c */ /* 0x000fe200000018ff */
[----:B------:R-:W1:Y:S04]  /*eaa0*/  LDSM.16.M88.4 R136, [R208] ;  /* 0x00000000d088783b */ /* 0x000e680000000200 */
[----:B------:R-:W2:Y:S03]  /*eab0*/  LDSM.16.M88.4 R144, [R206] ;  /* 0x00000000ce90783b */ /* 0x000ea60000000200 */
        /* <DEDUP_REMOVED lines=8> */
[----:B------:R-:W3:Y:S07]  /*eb40*/  LDSM.16.M88.4 R152, [R205] ;  /* 0x00000000cd98783b */ /* 0x000eee0000000200 */
        /* <DEDUP_REMOVED lines=72> */
[C---:B-----5:R-:W-:Y:S08]  /*efd0*/  HMMA.16816.F32 R20, R160.reuse, R164, R20 ;  /* 0x000000a4a014723c */ /* 0x060ff00000001814 */
[C---:B------:R-:W-:Y:S01]  /*efe0*/  HMMA.16816.F32 R24, R160.reuse, R166, R24 ;  /* 0x000000a6a018723c */ /* 0x040fe20000001818 */
[----:B------:R-:W-:Y:S07]  /*eff0*/  LDSM.16.M88.4 R164, [R198] ;  /* 0x00000000c6a4783b */ /* 0x000fee0000000200 */
[C---:B-1----:R-:W-:Y:S08]  /*f000*/  HMMA.16816.F32 R28, R160.reuse, R136, R28 ;  /* 0x00000088a01c723c */ /* 0x042ff0000000181c */
[C---:B------:R-:W-:Y:S01]  /*f010*/  HMMA.16816.F32 R32, R160.reuse, R138, R32 ;  /* 0x0000008aa020723c */ /* 0x040fe20000001820 */
[----:B------:R-:W1:Y:S07]  /*f020*/  LDSM.16.M88.4 R136, [R199] ;  /* 0x00000000c788783b */ /* 0x000e6e0000000200 */
[C---:B------:R-:W-:Y:S08]  /*f030*/  HMMA.16816.F32 R36, R160.reuse, R176, R36 ;  /* 0x000000b0a024723c */ /* 0x040ff00000001824 */
[C---:B------:R-:W-:Y:S01]  /*f040*/  HMMA.16816.F32 R40, R160.reuse, R178, R40 ;  /* 0x000000b2a028723c */ /* 0x040fe20000001828 */
[----:B------:R-:W5:Y:S07]  /*f050*/  LDSM.16.M88.4 R176, [R197] ;  /* 0x00000000c5b0783b */ /* 0x000f6e0000000200 */
[C---:B----4-:R-:W-:Y:S08]  /*f060*/  HMMA.16816.F32 R44, R160.reuse, R140, R44 ;  /* 0x0000008ca02c723c */ /* 0x050ff0000000182c */
[C---:B------:R-:W-:Y:S01]  /*f070*/  HMMA.16816.F32 R48, R160.reuse, R142, R48 ;  /* 0x0000008ea030723c */ /* 0x040fe20000001830 */
[----:B------:R-:W4:Y:S07]  /*f080*/  LDSM.16.M88.4 R140, [R196] ;  /* 0x00000000c48c783b */ /* 0x000f2e0000000200 */
        /* <DEDUP_REMOVED lines=74> */
[----:B------:R-:W-:Y:S02]  /*f530*/  MOV R135, UR11 ;  /* 0x0000000b00877c02 */ /* 0x000fe40008000f00 */
[----:B------:R-:W-:Y:S01]  /*f540*/  MOV R132, UR10 ;  /* 0x0000000a00847c02 */ /* 0x000fe20008000f00 */
[----:B------:R-:W-:-:S06]  /*f550*/  @!P0 BRA `(.L_x_1518) ;  /* 0x000003e000008947 */ /* 0x000fcc0003800000 */
        /* <DEDUP_REMOVED lines=8> */
[C---:B------:R-:W-:Y:S02]  /*f5e0*/  IADD3 R138, R3.reuse, -0x80, RZ ;  /* 0xffffff80038a7810 */ /* 0x040fe40007ffe0ff */
[----:B------:R-:W-:Y:S02]  /*f5f0*/  IABS R134, R3 ;  /* 0x0000000300867213 */ /* 0x000fe40000000000 */
[----:B------:R-:W-:Y:S02]  /*f600*/  IABS R132, R138 ;  /* 0x0000008a00847213 */ /* 0x000fe40000000000 */
[----:B------:R-:W-:Y:S02]  /*f610*/  LOP3.LUT R3, R3, c[0x0][0x2d0], RZ, 0x3c, !PT ;  /* 0x0000b40003037a12 */ /* 0x000fe400078e3cff */
[----:B------:R-:W-:Y:S01]  /*f620*/  LOP3.LUT R138, R138, c[0x0][0x2d0], RZ, 0x3c, !PT ;  /* 0x0000b4008a8a7a12 */ /* 0x000fe200078e3cff */
        /* <DEDUP_REMOVED lines=14> */
[----:B------:R-:W-:Y:S01]  /*f710*/  ISETP.GE.AND P2, PT, R3, RZ, PT ;  /* 0x000000ff0300720c */ /* 0x000fe20003f46270 */
[----:B------:R-:W-:Y:S01]  /*f720*/  @!P1 IMAD.IADD R132, R132, 0x1, -R2 ;  /* 0x0000000184849824 */ /* 0x000fe200078e0a02 */
[----:B------:R-:W-:Y:S02]  /*f730*/  @!P1 IADD3 R136, R136, 0x1, RZ ;  /* 0x0000000188889810 */ /* 0x000fe40007ffe0ff */
[-C--:B------:R-:W-:Y:S01]  /*f740*/  ISETP.GE.U32.AND P6, PT, R134, R2.reuse, PT ;  /* 0x000000028600720c */ /* 0x080fe20003fc6070 */
[----:B------:R-:W-:Y:S01]  /*f750*/  IMAD.MOV.U32 R134, RZ, RZ, c[0x0][0x2d0] ;  /* 0x0000b400ff867624 */ /* 0x000fe200078e00ff */
[----:B------:R-:W-:Y:S02]  /*f760*/  ISETP.GE.U32.AND P5, PT, R132, R2, PT ;  /* 0x000000028400720c */ /* 0x000fe40003fa6070 */
[----:B------:R-:W-:Y:S02]  /*f770*/  ISETP.GE.AND P1, PT, R138, RZ, PT ;  /* 0x000000ff8a00720c */ /* 0x000fe40003f26270 */
[----:B------:R-:W-:Y:S07]  /*f780*/  LOP3.LUT R3, RZ, c[0x0][0x2d0], RZ, 0x33, !PT ;  /* 0x0000b400ff037a12 */ /* 0x000fee00078e33ff */
[----:B------:R-:W-:Y:S02]  /*f790*/  @P6 IADD3 R139, R139, 0x1, RZ ;  /* 0x000000018b8b6810 */ /* 0x000fe40007ffe0ff */
[----:B------:R-:W-:Y:S02]  /*f7a0*/  @P5 IADD3 R136, R136, 0x1, RZ ;  /* 0x0000000188885810 */ /* 0x000fe40007ffe0ff */
[----:B------:R-:W-:Y:S01]  /*f7b0*/  ISETP.NE.AND P5, PT, RZ, c[0x0][0x2d0], PT ;  /* 0x0000b400ff007a0c */ /* 0x000fe20003fa5270 */
        /* <DEDUP_REMOVED lines=12> */
[----:B------:R-:W-:Y:S01]  /*f880*/  IMAD R2, R134, UR7, RZ ;  /* 0x0000000786027c24 */ /* 0x000fe2000f8e02ff */
[----:B------:R-:W-:Y:S05]  /*f890*/  SHF.R.S32.HI R3, RZ, 0x1f, R134 ;  /* 0x0000001fff037819 */ /* 0x000fea0000011486 */
[----:B------:R-:W-:Y:S02]  /*f8a0*/  IMAD R2, R3, UR6, R2 ;  /* 0x0000000603027c24 */ /* 0x000fe4000f8e0202 */
[----:B--2---:R-:W-:Y:S02]  /*f8b0*/  IMAD.IADD R132, R132, 0x1, -R135 ;  /* 0x0000000184847824 */ /* 0x004fe400078e0a87 */
[----:B------:R-:W-:Y:S03]  /*f8c0*/  IMAD.WIDE.U32 R134, R134, UR6, RZ ;  /* 0x0000000686867c25 */ /* 0x000fe6000f8e00ff */
[----:B------:R-:W-:Y:S02]  /*f8d0*/  SHF.R.S32.HI R3, RZ, 0x1f, R132 ;  /* 0x0000001fff037819 */ /* 0x000fe40000011484 */
[----:B------:R-:W-:Y:S03]  /*f8e0*/  IADD3 R135, R135, R2, RZ ;  /* 0x0000000287877210 */ /* 0x000fe60007ffe0ff */
[----:B------:R-:W-:Y:S02]  /*f8f0*/  IMAD R3, R3, c[0x0][0x180], RZ ;  /* 0x0000600003037a24 */ /* 0x000fe400078e02ff */
[C---:B------:R-:W-:Y:S04]  /*f900*/  IMAD.WIDE.U32 R136, R132.reuse, c[0x0][0x180], R134 ;  /* 0x0000600084887a25 */ /* 0x040fe800078e0086 */
[----:B------:R-:W-:Y:S02]  /*f910*/  IMAD R3, R132, c[0x0][0x184], R3 ;  /* 0x0000610084037a24 */ /* 0x000fe400078e0203 */
[----:B------:R-:W-:Y:S02]  /*f920*/  IMAD.MOV.U32 R135, RZ, RZ, R136 ;  /* 0x000000ffff877224 */ /* 0x000fe400078e0088 */
[----:B------:R-:W-:Y:S02]  /*f930*/  IMAD.IADD R132, R137, 0x1, R3 ;  /* 0x0000000189847824 */ /* 0x000fe400078e0203 */
.L_x_1518:
[----:B------:R1:W-:Y:S01]  /*f940*/  @P4 STS.128 [R230+0x4000], RZ ;  /* 0x004000ffe6004388 */ /* 0x0003e20000000c00 */
[CC--:B------:R-:W-:Y:S01]  /*f950*/  LEA R146, P2, R135.reuse, R238.reuse, 0x1 ;  /* 0x000000ee87927211 */ /* 0x0c0fe200078408ff */
[----:B------:R-:W-:Y:S01]  /*f960*/  UMOV UR6, UR8 ;  /* 0x0000000800067c82 */ /* 0x000fe20008000000 */
[C---:B------:R-:W-:Y:S01]  /*f970*/  IADD3 R3, P1, R226.reuse, R135, RZ ;  /* 0x00000087e2037210 */ /* 0x040fe20007f3e0ff */
[----:B------:R-:W-:Y:S01]  /*f980*/  UMOV UR7, UR9 ;  /* 0x0000000900077c82 */ /* 0x000fe20008000000 */
[--C-:B------:R-:W-:Y:S02]  /*f990*/  LEA.HI.X R147, R135, R237, R132.reuse, 0x1, P2 ;  /* 0x000000ed87937211 */ /* 0x100fe400010f0c84 */
[-C--:B------:R-:W-:Y:S01]  /*f9a0*/  @!P4 LEA R148, P5, R3, R238.reuse, 0x1 ;  /* 0x000000ee0394c211 */ /* 0x080fe200078a08ff */
[----:B------:R-:W-:Y:S01]  /*f9b0*/  IMAD.X R132, R225, 0x1, R132, P1 ;  /* 0x00000001e1847824 */ /* 0x000fe200008e0684 */
[CC--:B------:R-:W-:Y:S01]  /*f9c0*/  @!P3 LEA R140, P1, R3.reuse, R238.reuse, 0x1 ;  /* 0x000000ee038cb211 */ /* 0x0c0fe200078208ff */
[----:B------:R-:W-:Y:S01]  /*f9d0*/  @!PT LDS RZ, [RZ] ;  /* 0x00000000fffff984 */ /* 0x000fe20000000800 */
[----:B------:R-:W-:Y:S01]  /*f9e0*/  @!PT LDS RZ, [RZ] ;  /* 0x00000000fffff984 */ /* 0x000fe20000000800 */
[----:B------:R-:W-:Y:S01]  /*f9f0*/  @!PT LDS RZ, [RZ] ;  /* 0x00000000fffff984 */ /* 0x000fe20000000800 */
[----:B------:R1:W-:Y:S01]  /*fa00*/  @!P4 LDGSTS.E.BYPASS.LTC128B.128 [R230+0x4000], [R146.64] ;  /* 0x0400000092e6cfae */ /* 0x0003e2000b901d4e */
[C---:B------:R-:W-:Y:S02]  /*fa10*/  IADD3 R135, P2, R226.reuse, R3, RZ ;  /* 0x00000003e2877210 */ /* 0x040fe40007f5e0ff */
[CCC-:B------:R-:W-:Y:S01]  /*fa20*/  @!P4 LEA.HI.X R149, R3.reuse, R237.reuse, R132.reuse, 0x1, P5 ;  /* 0x000000ed0395c211 */ /* 0x1c0fe200028f0c84 */
[----:B------:R1:W-:Y:S01]  /*fa30*/  @P3 STS.128 [R230+0x8000], RZ ;  /* 0x008000ffe6003388 */ /* 0x0003e20000000c00 */
[-CC-:B------:R-:W-:Y:S01]  /*fa40*/  @!P3 LEA.HI.X R141, R3, R237.reuse, R132.reuse, 0x1, P1 ;  /* 0x000000ed038db211 */ /* 0x180fe200008f0c84 */
[----:B------:R-:W-:Y:S01]  /*fa50*/  IMAD.X R132, R225, 0x1, R132, P2 ;  /* 0x00000001e1847824 */ /* 0x000fe200010e0684 */
        /* <DEDUP_REMOVED lines=9> */
[C---:B------:R-:W-:Y:S01]  /*faf0*/  IADD3 R3, P2, R226.reuse, R135, RZ ;  /* 0x00000087e2037210 */ /* 0x040fe20007f5e0ff */
[----:B------:R-:W-:Y:S01]  /*fb00*/  @!PT LDS RZ, [RZ] ;  /* 0x00000000fffff984 */ /* 0x000fe20000000800 */
[----:B------:R-:W-:Y:S01]  /*fb10*/  @!PT LDS RZ, [RZ] ;  /* 0x00000000fffff984 */ /* 0x000fe20000000800 */
[----:B------:R-:W-:Y:S01]  /*fb20*/  @!PT LDS RZ, [RZ] ;  /* 0x00000000fffff984 */ /* 0x000fe20000000800 */
[----:B------:R1:W-:Y:S03]  /*fb30*/  @!P4 LDGSTS.E.BYPASS.LTC128B.128 [R230+0x4800], [R148.64] ;  /* 0x0480000094e6cfae */ /* 0x0003e6000b901d4e */
[CC--:B------:R-:W-:Y:S01]  /*fb40*/  @!P4 LEA R142, P5, R3.reuse, R238.reuse, 0x1 ;  /* 0x000000ee038ec211 */ /* 0x0c0fe200078a08ff */
[----:B------:R1:W-:Y:S01]  /*fb50*/  @P3 STS.128 [R230+0x8800], RZ ;  /* 0x008800ffe6003388 */ /* 0x0003e20000000c00 */
[-C--:B------:R-:W-:Y:S01]  /*fb60*/  @!P3 LEA R136, P1, R3, R238.reuse, 0x1 ;  /* 0x000000ee0388b211 */ /* 0x080fe200078208ff */
[----:B------:R-:W-:Y:S01]  /*fb70*/  IMAD.X R132, R225, 0x1, R132, P2 ;  /* 0x00000001e1847824 */ /* 0x000fe200010e0684 */
[C---:B------:R-:W-:Y:S01]  /*fb80*/  IADD3 R135, P2, R226.reuse, R3, RZ ;  /* 0x00000003e2877210 */ /* 0x040fe20007f5e0ff */
[----:B------:R-:W-:Y:S01]  /*fb90*/  @!PT LDS RZ, [RZ] ;  /* 0x00000000fffff984 */ /* 0x000fe20000000800 */
[----:B------:R-:W-:Y:S01]  /*fba0*/  @!PT LDS RZ, [RZ] ;  /* 0x00000000fffff984 */ /* 0x000fe20000000800 */
[----:B------:R-:W-:Y:S01]  /*fbb0*/  @!PT LDS RZ, [RZ] ;  /* 0x00000000fffff984 */ /* 0x000fe20000000800 */
[----:B------:R1:W-:Y:S03]  /*fbc0*/  @!P3 LDGSTS.E.BYPASS.LTC128B.128 [R230+0x8800], [R140.64+0x80] ;  /* 0x088000808ce6bfae */ /* 0x0003e6000b901d4e */
        /* <DEDUP_REMOVED lines=17> */
[----:B------:R1:W-:Y:S03]  /*fce0*/  @!P3 LDGSTS.E.BYPASS.LTC128B.128 [R230+0x9000], [R138.64+0x80] ;  /* 0x090000808ae6bfae */ /* 0x0003e6000b901d4e */
        /* <DEDUP_REMOVED lines=8> */
[----:B------:R1:W-:Y:S03]  /*fd70*/  @!P4 LDGSTS.E.BYPASS.LTC128B.128 [R230+0x5800], [R142.64] ;  /* 0x058000008ee6cfae */ /* 0x0003e6000b901d4e */
        /* <DEDUP_REMOVED lines=10> */
[C-C-:B------:R-:W-:Y:S01]  /*fe20*/  @!P4 LEA.HI.X R161, R135.reuse, R237, R132.reuse, 0x1, P6 ;  /* 0x000000ed87a1c211 */ /* 0x140fe200030f0c84 */
[----:B------:R1:W-:Y:S01]  /*fe30*/  @P4 STS.128 [R230+0x6000], RZ ;  /* 0x006000ffe6004388 */ /* 0x0003e20000000c00 */
[----:B------:R-:W-:Y:S02]  /*fe40*/  IADD3 R3, P1, R226, R135, RZ ;  /* 0x00000087e2037210 */ /* 0x000fe40007f3e0ff */
[-CC-:B------:R-:W-:Y:S01]  /*fe50*/  @!P3 LEA.HI.X R135, R135, R237.reuse, R132.reuse, 0x1, P2 ;  /* 0x000000ed8787b211 */ /* 0x180fe200010f0c84 */
[----:B------:R-:W-:Y:S01]  /*fe60*/  @!PT LDS RZ, [RZ] ;  /* 0x00000000fffff984 */ /* 0x000fe20000000800 */
[----:B------:R-:W-:Y:S01]  /*fe70*/  @!PT LDS RZ, [RZ] ;  /* 0x00000000fffff984 */ /* 0x000fe20000000800 */
[----:B------:R-:W-:Y:S01]  /*fe80*/  @!PT LDS RZ, [RZ] ;  /* 0x00000000fffff984 */ /* 0x000fe20000000800 */
[----:B------:R1:W-:Y:S01]  /*fe90*/  @!P4 LDGSTS.E.BYPASS.LTC128B.128 [R230+0x6000], [R152.64] ;  /* 0x0600000098e6cfae */ /* 0x0003e2000b901d4e */
[-C--:B------:R-:W-:Y:S01]  /*fea0*/  @!P4 LEA R158, P5, R3, R238.reuse, 0x1 ;  /* 0x000000ee039ec211 */ /* 0x080fe200078a08ff */
        /* <DEDUP_REMOVED lines=42> */
.L_x_1517:
        /* <DEDUP_REMOVED lines=91> */
[----:B------:R-:W-:Y:S01]  /*10700*/  ISETP.GT.AND P1, PT, R229, R224, PT ;  /* 0x000000e0e500720c */ /* 0x000fe20003f24270 */
[--C-:B------:R-:W-:Y:S02]  /*10710*/  FFMA.FTZ R134, R8, c[0x0][0x23c], -R152.reuse ;  /* 0x00008f0008867a23 */ /* 0x100fe40000010898 */
        /* <DEDUP_REMOVED lines=40> */
[C---:B------:R-:W-:Y:S01]  /*109a0*/  FMUL.FTZ R88, R2.reuse, R88 ;  /* 0x0000005802587220 */ /* 0x040fe20000410000 */
        /* <DEDUP_REMOVED lines=141> */
[----:B------:R-:W-:Y:S02]  /*11280*/  FFMA.FTZ R6, R0, R239, R6 ;  /* 0x000000ef00067223 */ /* 0x000fe40000010006 */
        /* <DEDUP_REMOVED lines=61> */
[----:B------:R-:W-:Y:S01]  /*11660*/  MUFU.EX2 R140, R140 ;  /* 0x0000008c008c7308 */ /* 0x000fe20000000800 */
[----:B------:R-:W-:Y:S01]  /*11670*/  FADD.FTZ R144, R144, R161 ;  /* 0x000000a190907221 */ /* 0x000fe20000010000 */
[C---:B----4-:R-:W-:Y:S01]  /*11680*/  HMMA.16816.F32 R72, R20.reuse, R24, R72 ;  /* 0x000000181448723c */ /* 0x050fe20000001848 */
[----:B------:R-:W-:Y:S03]  /*11690*/  LDSM.16.MT88.4 R28, [R213+0x11000] ;  /* 0x01100000d51c783b */ /* 0x000fe60000004200 */
[----:B------:R-:W-:Y:S02]  /*116a0*/  FADD.FTZ R146, R146, R5 ;  /* 0x0000000592927221 */ /* 0x000fe40000010000 */
[----:B------:R-:W-:Y:S02]  /*116b0*/  FADD.FTZ R144, R145, R144 ;  /* 0x0000009091907221 */ /* 0x000fe40000010000 */
[C---:B------:R-:W-:Y:S01]  /*116c0*/  HMMA.16816.F32 R76, R20.reuse, R26, R76 ;  /* 0x0000001a144c723c */ /* 0x040fe2000000184c */
[----:B------:R-:W3:Y:S01]  /*116d0*/  LDSM.16.MT88.4 R24, [R214+0x11000] ;  /* 0x01100000d618783b */ /* 0x000ee20000004200 */
[----:B------:R-:W4:Y:S02]  /*116e0*/  MUFU.EX2 R142, R142 ;  /* 0x0000008e008e7308 */ /* 0x000f240000000800 */
[----:B------:R-:W-:Y:S04]  /*116f0*/  FADD.FTZ R147, R147, R146 ;  /* 0x0000009293937221 */ /* 0x000fe80000010000 */
[C---:B--2---:R-:W-:Y:S04]  /*11700*/  HMMA.16816.F32 R80, R20.reuse, R120, R80 ;  /* 0x000000781450723c */ /* 0x044fe80000001850 */
[----:B------:R-:W2:Y:S04]  /*11710*/  MUFU.EX2 R143, R143 ;  /* 0x0000008f008f7308 */ /* 0x000ea80000000800 */
[C---:B------:R-:W-:Y:S01]  /*11720*/  HMMA.16816.F32 R84, R20.reuse, R122, R84 ;  /* 0x0000007a1454723c */ /* 0x040fe20000001854 */
[----:B------:R-:W5:Y:S05]  /*11730*/  LDSM.16.MT88.4 R120, [R216+0xd800] ;  /* 0x00d80000d878783b */ /* 0x000f6a0000004200 */
[----:B------:R-:W-:Y:S02]  /*11740*/  MUFU.EX2 R55, R55 ;  /* 0x0000003700377308 */ /* 0x000fe40000000800 */
[C---:B------:R-:W-:Y:S04]  /*11750*/  HMMA.16816.F32 R88, R20.reuse, R128, R88 ;  /* 0x000000801458723c */ /* 0x040fe80000001858 */
[----:B----4-:R-:W-:Y:S04]  /*11760*/  FADD.FTZ R0, R142, R147 ;  /* 0x000000938e007221 */ /* 0x010fe80000010000 */
[----:B------:R-:W-:Y:S01]  /*11770*/  MUFU.EX2 R56, R56 ;  /* 0x0000003800387308 */ /* 0x000fe20000000800 */
[C---:B------:R-:W-:Y:S03]  /*11780*/  HMMA.16816.F32 R92, R20.reuse, R130, R92 ;  /* 0x00000082145c723c */ /* 0x040fe6000000185c */
[----:B--2---:R-:W-:Y:S05]  /*11790*/  FADD.FTZ R0, R143, R0 ;  /* 0x000000008f007221 */ /* 0x004fea0000010000 */
[C---:B-1----:R-:W-:Y:S01]  /*117a0*/  HMMA.16816.F32 R96, R20.reuse, R124, R96 ;  /* 0x0000007c1460723c */ /* 0x042fe20000001860 */
[----:B------:R-:W-:Y:S03]  /*117b0*/  MUFU.EX2 R57, R57 ;  /* 0x0000003900397308 */ /* 0x000fe60000000800 */
[----:B------:R-:W-:Y:S04]  /*117c0*/  FADD.FTZ R5, R167, R0 ;  /* 0x00000000a7057221 */ /* 0x000fe80000010000 */
[C---:B------:R-:W-:Y:S01]  /*117d0*/  HMMA.16816.F32 R100, R20.reuse, R126, R100 ;  /* 0x0000007e1464723c */ /* 0x040fe20000001864 */
[----:B------:R-:W-:Y:S02]  /*117e0*/  LDSM.16.MT88.4 R124, [R212+0x11800] ;  /* 0x01180000d47c783b */ /* 0x000fe40000004200 */
[----:B------:R-:W-:Y:S01]  /*117f0*/  MUFU.EX2 R58, R58 ;  /* 0x0000003a003a7308 */ /* 0x000fe20000000800 */
[----:B------:R-:W-:Y:S04]  /*11800*/  FADD.FTZ R5, R168, R5 ;  /* 0x00000005a8057221 */ /* 0x000fe80000010000 */
[C---:B---3--:R-:W-:Y:S05]  /*11810*/  HMMA.16816.F32 R104, R20.reuse, R24, R104 ;  /* 0x000000181468723c */ /* 0x048fea0000001868 */
[----:B------:R-:W-:Y:S03]  /*11820*/  MUFU.EX2 R59, R59 ;  /* 0x0000003b003b7308 */ /* 0x000fe60000000800 */
[C---:B------:R-:W-:Y:S01]  /*11830*/  HMMA.16816.F32 R12, R20.reuse, R26, R12 ;  /* 0x0000001a140c723c */ /* 0x040fe2000000180c */
[----:B------:R-:W1:Y:S06]  /*11840*/  LDSM.16.MT88.4 R24, [R213+0xd800] ;  /* 0x00d80000d518783b */ /* 0x000e6c0000004200 */
[----:B------:R-:W-:Y:S01]  /*11850*/  MUFU.EX2 R60, R60 ;  /* 0x0000003c003c7308 */ /* 0x000fe20000000800 */
[C---:B------:R-:W-:Y:S08]  /*11860*/  HMMA.16816.F32 R108, R20.reuse, R28, R108 ;  /* 0x0000001c146c723c */ /* 0x040ff0000000186c */
[C---:B------:R-:W-:Y:S01]  /*11870*/  HMMA.16816.F32 R112, R20.reuse, R30, R112 ;  /* 0x0000001e1470723c */ /* 0x040fe20000001870 */
[----:B------:R-:W2:Y:S01]  /*11880*/  LDSM.16.MT88.4 R28, [R212+0xd800] ;  /* 0x00d80000d41c783b */ /* 0x000ea20000004200 */
[----:B------:R-:W-:Y:S06]  /*11890*/  MUFU.EX2 R61, R61 ;  /* 0x0000003d003d7308 */ /* 0x000fec0000000800 */
[C---:B------:R-:W-:Y:S04]  /*118a0*/  HMMA.16816.F32 R16, R20.reuse, R136, R16 ;  /* 0x000000881410723c */ /* 0x040fe80000001810 */
[----:B------:R-:W-:Y:S03]  /*118b0*/  MUFU.EX2 R62, R62 ;  /* 0x0000003e003e7308 */ /* 0x000fe60000000800 */
[--C-:B------:R-:W-:Y:S01]  /*118c0*/  FFMA.FTZ R137, R36, c[0x0][0x23c], -R152.reuse ;  /* 0x00008f0024897a23 */ /* 0x100fe20000010898 */
[----:B------:R-:W-:Y:S04]  /*118d0*/  HMMA.16816.F32 R116, R20, R138, R116 ;  /* 0x0000008a1474723c */ /* 0x000fe80000001874 */
[----:B------:R-:W-:Y:S02]  /*118e0*/  FFMA.FTZ R136, R37, c[0x0][0x23c], -R152 ;  /* 0x00008f0025887a23 */ /* 0x000fe40000010898 */
[----:B------:R-:W-:Y:S01]  /*118f0*/  MUFU.EX2 R137, R137 ;  /* 0x0000008900897308 */ /* 0x000fe20000000800 */
[----:B------:R-:W-:Y:S01]  /*11900*/  F2FP.PACK_AB R20, R140, R141 ;  /* 0x0000008d8c14723e */ /* 0x000fe200000000ff */
[--C-:B------:R-:W-:Y:S01]  /*11910*/  FFMA.FTZ R138, R38, c[0x0][0x23c], -R151.reuse ;  /* 0x00008f00268a7a23 */ /* 0x100fe20000010897 */
[----:B------:R-:W-:Y:S03]  /*11920*/  F2FP.PACK_AB R21, R143, R142 ;  /* 0x0000008e8f15723e */ /* 0x000fe600000000ff */
[----:B------:R-:W-:Y:S01]  /*11930*/  F2FP.PACK_AB R22, R166, R165 ;  /* 0x000000a5a616723e */ /* 0x000fe200000000ff */
[----:B------:R-:W-:Y:S01]  /*11940*/  FFMA.FTZ R139, R39, c[0x0][0x23c], -R151 ;  /* 0x00008f00278b7a23 */ /* 0x000fe20000010897 */
[----:B------:R-:W-:Y:S01]  /*11950*/  F2FP.PACK_AB R23, R168, R167 ;  /* 0x000000a7a817723e */ /* 0x000fe200000000ff */
[----:B------:R-:W-:Y:S01]  /*11960*/  LDSM.16.MT88.4 R36, [R214+0x11800] ;  /* 0x01180000d624783b */ /* 0x000fe20000004200 */
[----:B------:R-:W-:Y:S01]  /*11970*/  MUFU.EX2 R136, R136 ;  /* 0x0000008800887308 */ /* 0x000fe20000000800 */
[----:B------:R-:W-:Y:S04]  /*11980*/  FADD.FTZ R141, R141, R144 ;  /* 0x000000908d8d7221 */ /* 0x000fe80000010000 */
[C---:B-----5:R-:W-:Y:S03]  /*11990*/  HMMA.16816.F32 R8, R20.reuse, R120, R8 ;  /* 0x000000781408723c */ /* 0x060fe60000001808 */
[----:B------:R-:W-:Y:S02]  /*119a0*/  FADD.FTZ R140, R140, R141 ;  /* 0x0000008d8c8c7221 */ /* 0x000fe40000010000 */
[----:B------:R-:W3:Y:S02]  /*119b0*/  MUFU.EX2 R138, R138 ;  /* 0x0000008a008a7308 */ /* 0x000ee40000000800 */
[----:B------:R-:W-:Y:S01]  /*119c0*/  FADD.FTZ R165, R165, R140 ;  /* 0x0000008ca5a57221 */ /* 0x000fe20000010000 */
[C---:B------:R-:W-:Y:S01]  /*119d0*/  HMMA.16816.F32 R68, R20.reuse, R122, R68 ;  /* 0x0000007a1444723c */ /* 0x040fe20000001844 */
[----:B------:R-:W-:Y:S03]  /*119e0*/  LDSM.16.MT88.4 R120, [R213+0x11800] ;  /* 0x01180000d578783b */ /* 0x000fe60000004200 */
[----:B------:R-:W-:Y:S03]  /*119f0*/  FADD.FTZ R166, R166, R165 ;  /* 0x000000a5a6a67221 */ /* 0x000fe60000010000 */
[----:B------:R-:W4:Y:S01]  /*11a00*/  MUFU.EX2 R139, R139 ;  /* 0x0000008b008b7308 */ /* 0x000f220000000800 */
[C---:B------:R-:W-:Y:S08]  /*11a10*/  HMMA.16816.F32 R72, R20.reuse, R32, R72 ;  /* 0x000000201448723c */ /* 0x040ff00000001848 */
[C---:B------:R-:W-:Y:S01]  /*11a20*/  HMMA.16816.F32 R76, R20.reuse, R34, R76 ;  /* 0x00000022144c723c */ /* 0x040fe2000000184c */
[----:B------:R-:W5:Y:S01]  /*11a30*/  LDSM.16.MT88.4 R32, [R216+0x11800] ;  /* 0x01180000d820783b */ /* 0x000f620000004200 */
[----:B------:R-:W-:Y:S02]  /*11a40*/  MUFU.EX2 R63, R63 ;  /* 0x0000003f003f7308 */ /* 0x000fe40000000800 */
[----:B---3--:R-:W-:Y:S04]  /*11a50*/  FADD.FTZ R0, R138, R5 ;  /* 0x000000058a007221 */ /* 0x008fe80000010000 */
[C---:B-1----:R-:W-:Y:S04]  /*11a60*/  HMMA.16816.F32 R80, R20.reuse, R24, R80 ;  /* 0x000000181450723c */ /* 0x042fe80000001850 */
[----:B------:R-:W-:Y:S01]  /*11a70*/  MUFU.EX2 R64, R64 ;  /* 0x0000004000407308 */ /* 0x000fe20000000800 */
[----:B----4-:R-:W-:Y:S03]  /*11a80*/  FADD.FTZ R0, R139, R0 ;  /* 0x000000008b007221 */ /* 0x010fe60000010000 */
[C---:B------:R-:W-:Y:S01]  /*11a90*/  HMMA.16816.F32 R84, R20.reuse, R26, R84 ;  /* 0x0000001a1454723c */ /* 0x040fe20000001854 */
[----:B------:R-:W1:Y:S03]  /*11aa0*/  LDSM.16.MT88.4 R24, [R216+0xe000] ;  /* 0x00e00000d818783b */ /* 0x000e660000004200 */
[----:B------:R-:W-:Y:S02]  /*11ab0*/  FADD.FTZ R5, R171, R0 ;  /* 0x00000000ab057221 */ /* 0x000fe40000010000 */
[----:B------:R-:W-:Y:S02]  /*11ac0*/  MUFU.EX2 R66, R66 ;  /* 0x0000004200427308 */ /* 0x000fe40000000800 */
[C---:B--2---:R-:W-:Y:S04]  /*11ad0*/  HMMA.16816.F32 R88, R20.reuse, R28, R88 ;  /* 0x0000001c1458723c */ /* 0x044fe80000001858 */
[----:B------:R-:W-:Y:S04]  /*11ae0*/  FADD.FTZ R5, R174, R5 ;  /* 0x00000005ae057221 */ /* 0x000fe80000010000 */
[C---:B------:R-:W-:Y:S01]  /*11af0*/  HMMA.16816.F32 R92, R20.reuse, R30, R92 ;  /* 0x0000001e145c723c */ /* 0x040fe2000000185c */
[----:B------:R-:W2:Y:S07]  /*11b00*/  LDSM.16.MT88.4 R28, [R214+0xe000] ;  /* 0x00e00000d61c783b */ /* 0x000eae0000004200 */
[C---:B-----5:R-:W-:Y:S08]  /*11b10*/  HMMA.16816.F32 R96, R20.reuse, R32, R96 ;  /* 0x000000201460723c */ /* 0x060ff00000001860 */
[C---:B------:R-:W-:Y:S01]  /*11b20*/  HMMA.16816.F32 R100, R20.reuse, R34, R100 ;  /* 0x000000221464723c */ /* 0x040fe20000001864 */
[----:B------:R-:W3:Y:S07]  /*11b30*/  LDSM.16.MT88.4 R32, [R213+0xe000] ;  /* 0x00e00000d520783b */ /* 0x000eee0000004200 */
[C---:B------:R-:W-:Y:S08]  /*11b40*/  HMMA.16816.F32 R104, R20.reuse, R36, R104 ;  /* 0x000000241468723c */ /* 0x040ff00000001868 */
[C---:B------:R-:W-:Y:S01]  /*11b50*/  HMMA.16816.F32 R12, R20.reuse, R38, R12 ;  /* 0x00000026140c723c */ /* 0x040fe2000000180c */
[----:B------:R-:W4:Y:S07]  /*11b60*/  LDSM.16.MT88.4 R36, [R212+0xe000] ;  /* 0x00e00000d424783b */ /* 0x000f2e0000004200 */
        /* <DEDUP_REMOVED lines=9> */
[----:B------:R-:W-:Y:S01]  /*11c00*/  MUFU.EX2 R121, R121 ;  /* 0x0000007900797308 */ /* 0x000fe20000000800 */
[----:B------:R-:W-:Y:S01]  /*11c10*/  HMMA.16816.F32 R116, R20, R126, R116 ;  /* 0x0000007e1474723c */ /* 0x000fe20000001874 */
[----:B------:R-:W-:Y:S03]  /*11c20*/  LDSM.16.MT88.4 R44, [R214+0xe800] ;  /* 0x00e80000d62c783b */ /* 0x000fe60000004200 */
[----:B------:R-:W-:Y:S03]  /*11c30*/  FFMA.FTZ R151, R67, c[0x0][0x23c], -R151 ;  /* 0x00008f0043977a23 */ /* 0x000fe60000010897 */
[----:B------:R-:W-:Y:S01]  /*11c40*/  F2FP.PACK_AB R20, R136, R137 ;  /* 0x000000898814723e */ /* 0x000fe200000000ff */
[----:B------:R-:W-:Y:S01]  /*11c50*/  FADD.FTZ R137, R137, R166 ;  /* 0x000000a689897221 */ /* 0x000fe20000010000 */
[----:B------:R-:W-:Y:S01]  /*11c60*/  F2FP.PACK_AB R21, R139, R138 ;  /* 0x0000008a8b15723e */ /* 0x000fe200000000ff */
[----:B------:R-:W-:Y:S01]  /*11c70*/  LDSM.16.MT88.4 R124, [R214+0x13800] ;  /* 0x01380000d67c783b */ /* 0x000fe20000004200 */
[----:B------:R-:W5:Y:S01]  /*11c80*/  MUFU.EX2 R122, R122 ;  /* 0x0000007a007a7308 */ /* 0x000f620000000800 */
[----:B------:R-:W-:Y:S01]  /*11c90*/  F2FP.PACK_AB R22, R170, R169 ;  /* 0x000000a9aa16723e */ /* 0x000fe200000000ff */
[----:B------:R-:W-:Y:S01]  /*11ca0*/  FADD.FTZ R136, R136, R137 ;  /* 0x0000008988887221 */ /* 0x000fe20000010000 */
[----:B------:R-:W-:Y:S03]  /*11cb0*/  F2FP.PACK_AB R23, R174, R171 ;  /* 0x000000abae17723e */ /* 0x000fe600000000ff */
[----:B------:R-:W-:Y:S04]  /*11cc0*/  FADD.FTZ R169, R169, R136 ;  /* 0x00000088a9a97221 */ /* 0x000fe80000010000 */
[C---:B-1----:R-:W-:Y:S01]  /*11cd0*/  HMMA.16816.F32 R8, R20.reuse, R24, R8 ;  /* 0x000000181408723c */ /* 0x042fe20000001808 */
[----:B------:R-:W1:Y:S02]  /*11ce0*/  MUFU.EX2 R123, R123 ;  /* 0x0000007b007b7308 */ /* 0x000e640000000800 */
[----:B------:R-:W-:Y:S05]  /*11cf0*/  FADD.FTZ R169, R170, R169 ;  /* 0x000000a9aaa97221 */ /* 0x000fea0000010000 */
[C---:B------:R-:W-:Y:S01]  /*11d00*/  HMMA.16816.F32 R68, R20.reuse, R26, R68 ;  /* 0x0000001a1444723c */ /* 0x040fe20000001844 */
[----:B------:R-:W4:Y:S02]  /*11d10*/  LDSM.16.MT88.4 R24, [R216+0x12000] ;  /* 0x01200000d818783b */ /* 0x000f240000004200 */
[----:B------:R-:W4:Y:S01]  /*11d20*/  MUFU.EX2 R65, R152 ;  /* 0x0000009800417308 */ /* 0x000f220000000800 */
[----:B-----5:R-:W-:Y:S04]  /*11d30*/  FADD.FTZ R0, R122, R5 ;  /* 0x000000057a007221 */ /* 0x020fe80000010000 */
[C---:B--2---:R-:W-:Y:S05]  /*11d40*/  HMMA.16816.F32 R72, R20.reuse, R28, R72 ;  /* 0x0000001c1448723c */ /* 0x044fea0000001848 */
[----:B------:R-:W2:Y:S03]  /*11d50*/  MUFU.EX2 R151, R151 ;  /* 0x0000009700977308 */ /* 0x000ea60000000800 */
[C---:B------:R-:W-:Y:S01]  /*11d60*/  HMMA.16816.F32 R76, R20.reuse, R30, R76 ;  /* 0x0000001e144c723c */ /* 0x040fe2000000184c */
[----:B------:R-:W5:Y:S03]  /*11d70*/  LDSM.16.MT88.4 R28, [R214+0x12000] ;  /* 0x01200000d61c783b */ /* 0x000f660000004200 */
[----:B-1----:R-:W-:Y:S04]  /*11d80*/  FADD.FTZ R0, R123, R0 ;  /* 0x000000007b007221 */ /* 0x002fe80000010000 */
[C---:B---3--:R-:W-:Y:S04]  /*11d90*/  HMMA.16816.F32 R80, R20.reuse, R32, R80 ;  /* 0x000000201450723c */ /* 0x048fe80000001850 */
[----:B------:R-:W-:Y:S01]  /*11da0*/  FADD.FTZ R5, R177, R0 ;  /* 0x00000000b1057221 */ /* 0x000fe20000010000 */
[----:B------:R-:W-:Y:S03]  /*11db0*/  MOV R0, R3 ;  /* 0x0000000300007202 */ /* 0x000fe60000000f00 */
[C---:B------:R-:W-:Y:S01]  /*11dc0*/  HMMA.16816.F32 R84, R20.reuse, R34, R84 ;  /* 0x000000221454723c */ /* 0x040fe20000001854 */
[----:B------:R-:W1:Y:S03]  /*11dd0*/  LDSM.16.MT88.4 R32, [R213+0x12000] ;  /* 0x01200000d520783b */ /* 0x000e660000004200 */
[----:B------:R-:W-:Y:S04]  /*11de0*/  FADD.FTZ R5, R178, R5 ;  /* 0x00000005b2057221 */ /* 0x000fe80000010000 */
[C---:B----4-:R-:W-:Y:S08]  /*11df0*/  HMMA.16816.F32 R88, R20.reuse, R36, R88 ;  /* 0x000000241458723c */ /* 0x050ff00000001858 */
[C---:B------:R-:W-:Y:S01]  /*11e00*/  HMMA.16816.F32 R92, R20.reuse, R38, R92 ;  /* 0x00000026145c723c */ /* 0x040fe2000000185c */
[----:B------:R-:W3:Y:S07]  /*11e10*/  LDSM.16.MT88.4 R36, [R216+0xe800] ;  /* 0x00e80000d824783b */ /* 0x000eee0000004200 */
[C---:B------:R-:W-:Y:S08]  /*11e20*/  HMMA.16816.F32 R96, R20.reuse, R24, R96 ;  /* 0x000000181460723c */ /* 0x040ff00000001860 */
[C---:B------:R-:W-:Y:S01]  /*11e30*/  HMMA.16816.F32 R100, R20.reuse, R26, R100 ;  /* 0x0000001a1464723c */ /* 0x040fe20000001864 */
[----:B------:R-:W4:Y:S07]  /*11e40*/  LDSM.16.MT88.4 R24, [R213+0xe800] ;  /* 0x00e80000d518783b */ /* 0x000f2e0000004200 */
[C---:B-----5:R-:W-:Y:S08]  /*11e50*/  HMMA.16816.F32 R104, R20.reuse, R28, R104 ;  /* 0x0000001c1468723c */ /* 0x060ff00000001868 */
[C---:B------:R-:W-:Y:S01]  /*11e60*/  HMMA.16816.F32 R12, R20.reuse, R30, R12 ;  /* 0x0000001e140c723c */ /* 0x040fe2000000180c */
[----:B------:R-:W5:Y:S07]  /*11e70*/  LDSM.16.MT88.4 R28, [R212+0xe800] ;  /* 0x00e80000d41c783b */ /* 0x000f6e0000004200 */
[C---:B-1----:R-:W-:Y:S08]  /*11e80*/  HMMA.16816.F32 R108, R20.reuse, R32, R108 ;  /* 0x00000020146c723c */ /* 0x042ff0000000186c */
[C---:B------:R-:W-:Y:S01]  /*11e90*/  HMMA.16816.F32 R112, R20.reuse, R34, R112 ;  /* 0x000000221470723c */ /* 0x040fe20000001870 */
[----:B------:R-:W1:Y:S07]  /*11ea0*/  LDSM.16.MT88.4 R32, [R216+0x12800] ;  /* 0x01280000d820783b */ /* 0x000e6e0000004200 */
        /* <DEDUP_REMOVED lines=8> */
[----:B------:R-:W-:Y:S03]  /*11f30*/  F2FP.PACK_AB R23, R178, R177 ;  /* 0x000000b1b217723e */ /* 0x000fe600000000ff */
[----:B------:R-:W-:Y:S04]  /*11f40*/  FADD.FTZ R175, R175, R120 ;  /* 0x00000078afaf7221 */ /* 0x000fe80000010000 */
[C---:B---3--:R-:W-:Y:S03]  /*11f50*/  HMMA.16816.F32 R8, R20.reuse, R36, R8 ;  /* 0x000000241408723c */ /* 0x048fe60000001808 */
[----:B------:R-:W-:Y:S05]  /*11f60*/  FADD.FTZ R175, R176, R175 ;  /* 0x000000afb0af7221 */ /* 0x000fea0000010000 */
[C---:B------:R-:W-:Y:S01]  /*11f70*/  HMMA.16816.F32 R68, R20.reuse, R38, R68 ;  /* 0x000000261444723c */ /* 0x040fe20000001844 */
[----:B------:R-:W3:Y:S07]  /*11f80*/  LDSM.16.MT88.4 R36, [R214+0x12800] ;  /* 0x01280000d624783b */ /* 0x000eee0000004200 */
[C---:B------:R-:W-:Y:S08]  /*11f90*/  HMMA.16816.F32 R72, R20.reuse, R44, R72 ;  /* 0x0000002c1448723c */ /* 0x040ff00000001848 */
[C---:B------:R-:W-:Y:S01]  /*11fa0*/  HMMA.16816.F32 R76, R20.reuse, R46, R76 ;  /* 0x0000002e144c723c */ /* 0x040fe2000000184c */
[----:B------:R-:W-:Y:S07]  /*11fb0*/  LDSM.16.MT88.4 R44, [R213+0x13000] ;  /* 0x01300000d52c783b */ /* 0x000fee0000004200 */
[C---:B----4-:R-:W-:Y:S08]  /*11fc0*/  HMMA.16816.F32 R80, R20.reuse, R24, R80 ;  /* 0x000000181450723c */ /* 0x050ff00000001850 */
        /* <DEDUP_REMOVED lines=8> */
[C---:B---3--:R-:W-:Y:S08]  /*12050*/  HMMA.16816.F32 R104, R20.reuse, R36, R104 ;  /* 0x000000241468723c */ /* 0x048ff00000001868 */
[C---:B------:R-:W-:Y:S01]  /*12060*/  HMMA.16816.F32 R12, R20.reuse, R38, R12 ;  /* 0x00000026140c723c */ /* 0x040fe2000000180c */
[----:B------:R-:W-:Y:S07]  /*12070*/  LDSM.16.MT88.4 R36, [R212+0xf000] ;  /* 0x00f00000d424783b */ /* 0x000fee0000004200 */
[C---:B----4-:R-:W-:Y:S08]  /*12080*/  HMMA.16816.F32 R108, R20.reuse, R24, R108 ;  /* 0x00000018146c723c */ /* 0x050ff0000000186c */
[C---:B------:R-:W-:Y:S01]  /*12090*/  HMMA.16816.F32 R112, R20.reuse, R26, R112 ;  /* 0x0000001a1470723c */ /* 0x040fe20000001870 */
[----:B------:R-:W3:Y:S07]  /*120a0*/  LDSM.16.MT88.4 R24, [R214+0xf000] ;  /* 0x00f00000d618783b */ /* 0x000eee0000004200 */
[C---:B-----5:R-:W-:Y:S08]  /*120b0*/  HMMA.16816.F32 R16, R20.reuse, R28, R16 ;  /* 0x0000001c1410723c */ /* 0x060ff00000001810 */
[----:B------:R-:W-:Y:S01]  /*120c0*/  HMMA.16816.F32 R116, R20, R30, R116 ;  /* 0x0000001e1474723c */ /* 0x000fe20000001874 */
[----:B------:R-:W4:Y:S06]  /*120d0*/  LDSM.16.MT88.4 R28, [R213+0xf000] ;  /* 0x00f00000d51c783b */ /* 0x000f2c0000004200 */
        /* <DEDUP_REMOVED lines=9> */
[C---:B-1----:R-:W-:Y:S03]  /*12170*/  HMMA.16816.F32 R8, R20.reuse, R32, R8 ;  /* 0x000000201408723c */ /* 0x042fe60000001808 */
[----:B------:R-:W-:Y:S02]  /*12180*/  FADD.FTZ R58, R58, R55 ;  /* 0x000000373a3a7221 */ /* 0x000fe40000010000 */
[----:B------:R-:W-:Y:S02]  /*12190*/  FADD.FTZ R57, R57, R56 ;  /* 0x0000003839397221 */ /* 0x000fe40000010000 */
[----:B------:R-:W-:Y:S01]  /*121a0*/  FADD.FTZ R59, R59, R58 ;  /* 0x0000003a3b3b7221 */ /* 0x000fe20000010000 */
[C---:B------:R-:W-:Y:S01]  /*121b0*/  HMMA.16816.F32 R68, R20.reuse, R34, R68 ;  /* 0x000000221444723c */ /* 0x040fe20000001844 */
[----:B------:R-:W1:Y:S07]  /*121c0*/  LDSM.16.MT88.4 R32, [R216+0x13000] ;  /* 0x01300000d820783b */ /* 0x000e6e0000004200 */
[C---:B---3--:R-:W-:Y:S08]  /*121d0*/  HMMA.16816.F32 R72, R20.reuse, R24, R72 ;  /* 0x000000181448723c */ /* 0x048ff00000001848 */
[C---:B------:R-:W-:Y:S01]  /*121e0*/  HMMA.16816.F32 R76, R20.reuse, R26, R76 ;  /* 0x0000001a144c723c */ /* 0x040fe2000000184c */
[----:B------:R-:W3:Y:S07]  /*121f0*/  LDSM.16.MT88.4 R24, [R216+0xf800] ;  /* 0x00f80000d818783b */ /* 0x000eee0000004200 */
[C---:B----4-:R-:W-:Y:S08]  /*12200*/  HMMA.16816.F32 R80, R20.reuse, R28, R80 ;  /* 0x0000001c1450723c */ /* 0x050ff00000001850 */
[C---:B------:R-:W-:Y:S01]  /*12210*/  HMMA.16816.F32 R84, R20.reuse, R30, R84 ;  /* 0x0000001e1454723c */ /* 0x040fe20000001854 */
[----:B------:R-:W4:Y:S07]  /*12220*/  LDSM.16.MT88.4 R28, [R214+0xf800] ;  /* 0x00f80000d61c783b */ /* 0x000f2e0000004200 */
[C---:B------:R-:W-:Y:S08]  /*12230*/  HMMA.16816.F32 R88, R20.reuse, R36, R88 ;  /* 0x000000241458723c */ /* 0x040ff00000001858 */
[C---:B------:R-:W-:Y:S08]  /*12240*/  HMMA.16816.F32 R92, R20.reuse, R38, R92 ;  /* 0x00000026145c723c */ /* 0x040ff0000000185c */
[C---:B-1----:R-:W-:Y:S08]  /*12250*/  HMMA.16816.F32 R96, R20.reuse, R32, R96 ;  /* 0x000000201460723c */ /* 0x042ff00000001860 */
[C---:B------:R-:W-:Y:S01]  /*12260*/  HMMA.16816.F32 R100, R20.reuse, R34, R100 ;  /* 0x000000221464723c */ /* 0x040fe20000001864 */
[----:B------:R-:W1:Y:S07]  /*12270*/  LDSM.16.MT88.4 R32, [R213+0xf800] ;  /* 0x00f80000d520783b */ /* 0x000e6e0000004200 */
        /* <DEDUP_REMOVED lines=11> */
[----:B--2---:R-:W-:Y:S01]  /*12330*/  F2FP.PACK_AB R23, R151, R66 ;  /* 0x000000429717723e */ /* 0x004fe200000000ff */
[----:B------:R-:W-:Y:S02]  /*12340*/  FADD.FTZ R61, R61, R60 ;  /* 0x0000003c3d3d7221 */ /* 0x000fe40000010000 */
[----:B------:R-:W-:Y:S02]  /*12350*/  FADD.FTZ R63, R63, R62 ;  /* 0x0000003e3f3f7221 */ /* 0x000fe40000010000 */
[----:B------:R-:W-:Y:S02]  /*12360*/  FADD.FTZ R64, R64, R61 ;  /* 0x0000003d40407221 */ /* 0x000fe40000010000 */
[C---:B---3--:R-:W-:Y:S01]  /*12370*/  HMMA.16816.F32 R128, R20.reuse, R24, R8 ;  /* 0x000000181480723c */ /* 0x048fe20000001808 */
[----:B------:R-:W2:Y:S02]  /*12380*/  LDSM.16.MT88.4 R8, [R212+0xf800] ;  /* 0x00f80000d408783b */ /* 0x000ea40000004200 */
[----:B------:R-:W-:Y:S02]  /*12390*/  FADD.FTZ R66, R66, R63 ;  /* 0x0000003f42427221 */ /* 0x000fe40000010000 */
[----:B------:R-:W-:Y:S02]  /*123a0*/  FADD.FTZ R241, R65, R64 ;  /* 0x0000004041f17221 */ /* 0x000fe40000010000 */
[----:B------:R-:W-:Y:S01]  /*123b0*/  FADD.FTZ R239, R151, R66 ;  /* 0x0000004297ef7221 */ /* 0x000fe20000010000 */
[C---:B------:R-:W-:Y:S01]  /*123c0*/  HMMA.16816.F32 R68, R20.reuse, R26, R68 ;  /* 0x0000001a1444723c */ /* 0x040fe20000001844 */
[----:B------:R-:W3:Y:S07]  /*123d0*/  LDSM.16.MT88.4 R24, [R216+0x13800] ;  /* 0x01380000d818783b */ /* 0x000eee0000004200 */
[C---:B----4-:R-:W-:Y:S08]  /*123e0*/  HMMA.16816.F32 R72, R20.reuse, R28, R72 ;  /* 0x0000001c1448723c */ /* 0x050ff00000001848 */
[C---:B------:R-:W-:Y:S08]  /*123f0*/  HMMA.16816.F32 R76, R20.reuse, R30, R76 ;  /* 0x0000001e144c723c */ /* 0x040ff0000000184c */
[C---:B-1----:R-:W-:Y:S08]  /*12400*/  HMMA.16816.F32 R80, R20.reuse, R32, R80 ;  /* 0x000000201450723c */ /* 0x042ff00000001850 */
[C---:B------:R-:W-:Y:S08]  /*12410*/  HMMA.16816.F32 R84, R20.reuse, R34, R84 ;  /* 0x000000221454723c */ /* 0x040ff00000001854 */
[C---:B--2---:R-:W-:Y:S08]  /*12420*/  HMMA.16816.F32 R88, R20.reuse, R8, R88 ;  /* 0x000000081458723c */ /* 0x044ff00000001858 */
[C---:B------:R-:W-:Y:S01]  /*12430*/  HMMA.16816.F32 R92, R20.reuse, R10, R92 ;  /* 0x0000000a145c723c */ /* 0x040fe2000000185c */
[----:B------:R-:W1:Y:S07]  /*12440*/  LDSM.16.MT88.4 R8, [R213+0x13800] ;  /* 0x01380000d508783b */ /* 0x000e6e0000004200 */
[C---:B---3--:R-:W-:Y:S08]  /*12450*/  HMMA.16816.F32 R96, R20.reuse, R24, R96 ;  /* 0x000000181460723c */ /* 0x048ff00000001860 */
        /* <DEDUP_REMOVED lines=9> */
.L_x_1515:
[----:B------:R-:W1:Y:S01]  /*124f0*/  SHFL.BFLY PT, R2, R239, 0x2, 0x1f ;  /* 0x0c401f00ef027f89 */ /* 0x000e6200000e0000 */
[----:B------:R-:W-:Y:S01]  /*12500*/  MOV R8, 0x3f800000 ;  /* 0x3f80000000087802 */ /* 0x000fe20000000f00 */
[----:B------:R-:W-:Y:S01]  /*12510*/  BSSY B0, `(.L_x_1520) ;  /* 0x00000de000007945 */ /* 0x000fe20003800000 */
[----:B------:R-:W-:Y:S01]  /*12520*/  MOV R7, 0x3f800000 ;  /* 0x3f80000000077802 */ /* 0x000fe20000000f00 */
[----:B------:R-:W2:Y:S04]  /*12530*/  SHFL.BFLY PT, R0, R241, 0x2, 0x1f ;  /* 0x0c401f00f1007f89 */ /* 0x000ea800000e0000 */
[----:B------:R-:W-:Y:S01]  /*12540*/  BAR.SYNC.DEFER_BLOCKING 0x0 ;  /* 0x0000000000007b1d */ /* 0x000fe20000010000 */
[----:B-1----:R-:W-:-:S05]  /*12550*/  FADD.FTZ R9, R2, R239 ;  /* 0x000000ef02097221 */ /* 0x002fca0000010000 */
[----:B------:R-:W1:Y:S01]  /*12560*/  S2R R2, SR_TID.X ;  /* 0x0000000000027919 */ /* 0x000e620000002100 */
[----:B--2---:R-:W-:-:S03]  /*12570*/  FADD.FTZ R0, R0, R241 ;  /* 0x000000f100007221 */ /* 0x004fc60000010000 */
[----:B------:R-:W2:Y:S04]  /*12580*/  SHFL.BFLY PT, R4, R9, 0x1, 0x1f ;  /* 0x0c201f0009047f89 */ /* 0x000ea800000e0000 */
[----:B------:R-:W3:Y:S01]  /*12590*/  SHFL.BFLY PT, R5, R0, 0x1, 0x1f ;  /* 0x0c201f0000057f89 */ /* 0x000ee200000e0000 */
[----:B-1----:R-:W-:-:S04]  /*125a0*/  SHF.R.S32.HI R11, RZ, 0x1f, R2 ;  /* 0x0000001fff0b7819 */ /* 0x002fc80000011402 */
[----:B------:R-:W-:Y:S01]  /*125b0*/  LEA.HI R15, R11, R2, RZ, 0x2 ;  /* 0x000000020b0f7211 */ /* 0x000fe200078f10ff */
[----:B--2---:R-:W-:-:S03]  /*125c0*/  FADD.FTZ R4, R9, R4 ;  /* 0x0000000409047221 */ /* 0x004fc60000010000 */
[----:B------:R-:W-:Y:S01]  /*125d0*/  SHF.R.S32.HI R13, RZ, 0x2, R15 ;  /* 0x00000002ff0d7819 */ /* 0x000fe2000001140f */
[----:B---3--:R-:W-:Y:S01]  /*125e0*/  FADD.FTZ R5, R0, R5 ;  /* 0x0000000500057221 */ /* 0x008fe20000010000 */
[----:B------:R-:W-:Y:S02]  /*125f0*/  SHF.R.S32.HI R6, RZ, 0x1f, R15 ;  /* 0x0000001fff067819 */ /* 0x000fe4000001140f */
[----:B------:R-:W-:Y:S02]  /*12600*/  LOP3.LUT R15, R15, 0x1ffffffc, RZ, 0xc0, !PT ;  /* 0x1ffffffc0f0f7812 */ /* 0x000fe400078ec0ff */
[-C--:B------:R-:W-:Y:S02]  /*12610*/  LEA.HI R0, R11, R2.reuse, RZ, 0x5 ;  /* 0x000000020b007211 */ /* 0x080fe400078f28ff */
[----:B------:R-:W-:Y:S02]  /*12620*/  IADD3 R10, -R15, R2, RZ ;  /* 0x000000020f0a7210 */ /* 0x000fe40007ffe1ff */
[----:B------:R-:W-:-:S02]  /*12630*/  SHF.R.S32.HI R9, RZ, 0x5, R0 ;  /* 0x00000005ff097819 */ /* 0x000fc40000011400 */
[----:B------:R-:W-:Y:S02]  /*12640*/  LEA.HI R6, R6, R13, RZ, 0x3 ;  /* 0x0000000d06067211 */ /* 0x000fe400078f18ff */
[----:B------:R-:W-:Y:S02]  /*12650*/  LEA R9, R9, R10, 0x9 ;  /* 0x0000000a09097211 */ /* 0x000fe400078e48ff */
[----:B------:R-:W1:Y:S01]  /*12660*/  S2R R10, SR_TID.X ;  /* 0x00000000000a7919 */ /* 0x000e620000002100 */
[----:B------:R-:W-:Y:S02]  /*12670*/  LOP3.LUT R6, R6, 0xfffffff8, RZ, 0xc0, !PT ;  /* 0xfffffff806067812 */ /* 0x000fe400078ec0ff */
[----:B------:R-:W-:Y:S02]  /*12680*/  LEA.HI R11, R11, R2, RZ, 0x4 ;  /* 0x000000020b0b7211 */ /* 0x000fe400078f20ff */
[----:B------:R-:W-:Y:S02]  /*12690*/  IADD3 R6, R13, -R6, RZ ;  /* 0x800000060d067210 */ /* 0x000fe40007ffe0ff */
[----:B------:R-:W-:-:S02]  /*126a0*/  FSETP.NE.FTZ.AND P4, PT, R5, RZ, PT ;  /* 0x000000ff0500720b */ /* 0x000fc40003f95000 */
[----:B------:R-:W-:Y:S02]  /*126b0*/  FSETP.NE.FTZ.AND P3, PT, R4, RZ, PT ;  /* 0x000000ff0400720b */ /* 0x000fe40003f75000 */
[----:B------:R-:W-:Y:S02]  /*126c0*/  LOP3.LUT R11, R11, 0xfffffff0, RZ, 0xc0, !PT ;  /* 0xfffffff00b0b7812 */ /* 0x000fe400078ec0ff */
[C---:B------:R-:W-:Y:S02]  /*126d0*/  LOP3.LUT R15, R6.reuse, 0x1, RZ, 0xc0, !PT ;  /* 0x00000001060f7812 */ /* 0x040fe400078ec0ff */
[----:B------:R-:W-:Y:S02]  /*126e0*/  IADD3 R11, -R11, R2, RZ ;  /* 0x000000020b0b7210 */ /* 0x000fe40007ffe1ff */
[----:B------:R-:W-:Y:S02]  /*126f0*/  ISETP.NE.U32.AND P0, PT, R15, 0x1, PT ;  /* 0x000000010f00780c */ /* 0x000fe40003f05070 */
[----:B------:R-:W-:Y:S01]  /*12700*/  LEA.HI R16, R11, R11, RZ, 0x1 ;  /* 0x0000000b0b107211 */ /* 0x000fe200078f08ff */
[----:B------:R-:W2:Y:S01]  /*12710*/  @P4 MUFU.RCP R8, R5 ;  /* 0x0000000500084308 */ /* 0x000ea20000001000 */
[----:B------:R-:W-:-:S02]  /*12720*/  SHF.L.U32 R18, R6, 0x6, RZ ;  /* 0x0000000606127819 */ /* 0x000fc400000006ff */
[----:B------:R-:W-:Y:S02]  /*12730*/  SHF.L.U32 R15, R16, 0x2, RZ ;  /* 0x00000002100f7819 */ /* 0x000fe400000006ff */
[----:B-1----:R-:W-:Y:S02]  /*12740*/  SHF.R.S32.HI R13, RZ, 0x1f, R10 ;  /* 0x0000001fff0d7819 */ /* 0x002fe4000001140a */
[----:B------:R-:W-:Y:S01]  /*12750*/  LOP3.LUT R18, R18, 0x1c0, RZ, 0xc0, !PT ;  /* 0x000001c012127812 */ /* 0x000fe200078ec0ff */
[----:B------:R-:W1:Y:S01]  /*12760*/  @P3 MUFU.RCP R7, R4 ;  /* 0x0000000400073308 */ /* 0x000e620000001000 */
[----:B------:R-:W-:Y:S02]  /*12770*/  LEA.HI R12, R13, R10, RZ, 0x4 ;  /* 0x0000000a0d0c7211 */ /* 0x000fe400078f20ff */
[----:B------:R-:W-:Y:S02]  /*12780*/  LOP3.LUT R16, R16, 0xffffffe, RZ, 0xc0, !PT ;  /* 0x0ffffffe10107812 */ /* 0x000fe400078ec0ff */
[----:B------:R-:W-:-:S02]  /*12790*/  SHF.R.S32.HI R12, RZ, 0x4, R12 ;  /* 0x00000004ff0c7819 */ /* 0x000fc4000001140c */
[----:B------:R-:W-:Y:S01]  /*127a0*/  LEA.HI R18, R18, R18, RZ, 0x1d ;  /* 0x0000001212127211 */ /* 0x000fe200078fe8ff */
[----:B--2---:R-:W-:Y:S01]  /*127b0*/  FMUL.FTZ R128, R8, R128 ;  /* 0x0000008008807220 */ /* 0x004fe20000410000 */
[----:B------:R-:W-:Y:S01]  /*127c0*/  SHF.L.U32 R14, R12, 0x6, RZ ;  /* 0x000000060c0e7819 */ /* 0x000fe200000006ff */
[----:B------:R-:W-:Y:S01]  /*127d0*/  FMUL.FTZ R129, R8, R129 ;  /* 0x0000008108817220 */ /* 0x000fe20000410000 */
[----:B------:R-:W-:Y:S01]  /*127e0*/  R2P PR, R6, 0x6 ;  /* 0x0000000606007804 */ /* 0x000fe20000000000 */
[----:B------:R-:W-:Y:S01]  /*127f0*/  FMUL.FTZ R68, R8, R68 ;  /* 0x0000004408447220 */ /* 0x000fe20000410000 */
[----:B------:R-:W-:Y:S01]  /*12800*/  LOP3.LUT R14, R14, 0x1c0, RZ, 0xc0, !PT ;  /* 0x000001c00e0e7812 */ /* 0x000fe200078ec0ff */
[C---:B------:R-:W-:Y:S01]  /*12810*/  FMUL.FTZ R69, R8.reuse, R69 ;  /* 0x0000004508457220 */ /* 0x040fe20000410000 */
[----:B------:R-:W-:Y:S01]  /*12820*/  LEA R9, R9, R18, 0x1 ;  /* 0x0000001209097211 */ /* 0x000fe200078e08ff */
[----:B------:R-:W-:Y:S01]  /*12830*/  FMUL.FTZ R72, R8, R72 ;  /* 0x0000004808487220 */ /* 0x000fe20000410000 */
[----:B------:R-:W-:Y:S01]  /*12840*/  LOP3.LUT R15, R14, 0x38, R15, 0xf8, !PT ;  /* 0x000000380e0f7812 */ /* 0x000fe200078ef80f */
[C---:B------:R-:W-:Y:S01]  /*12850*/  FMUL.FTZ R73, R8.reuse, R73 ;  /* 0x0000004908497220 */ /* 0x040fe20000410000 */
[----:B------:R-:W-:Y:S01]  /*12860*/  SHF.R.U32.HI R14, RZ, 0x3, R14 ;  /* 0x00000003ff0e7819 */ /* 0x000fe2000001160e */
[C---:B------:R-:W-:Y:S01]  /*12870*/  FMUL.FTZ R76, R8.reuse, R76 ;  /* 0x0000004c084c7220 */ /* 0x040fe20000410000 */
[----:B------:R-:W-:Y:S01]  /*12880*/  STS.64 [R9.X4], R128 ;  /* 0x0000008009007388 */ /* 0x000fe20000004a00 */
[C---:B------:R-:W-:Y:S01]  /*12890*/  FMUL.FTZ R77, R8.reuse, R77 ;  /* 0x0000004d084d7220 */ /* 0x040fe20000410000 */
[----:B------:R-:W-:Y:S01]  /*128a0*/  LOP3.LUT R14, R15, R14, RZ, 0x3c, !PT ;  /* 0x0000000e0f0e7212 */ /* 0x000fe200078e3cff */
[C---:B------:R-:W-:Y:S01]  /*128b0*/  FMUL.FTZ R80, R8.reuse, R80 ;  /* 0x0000005008507220 */ /* 0x040fe20000410000 */
[----:B------:R-:W-:Y:S01]  /*128c0*/  IADD3 R15, R11, -R16, RZ ;  /* 0x800000100b0f7210 */ /* 0x000fe20007ffe0ff */
[C---:B------:R-:W-:Y:S01]  /*128d0*/  FMUL.FTZ R81, R8.reuse, R81 ;  /* 0x0000005108517220 */ /* 0x040fe20000410000 */
[----:B------:R-:W-:Y:S01]  /*128e0*/  LEA.HI R13, R13, R10, RZ, 0x5 ;  /* 0x0000000a0d0d7211 */ /* 0x000fe200078f28ff */
[C---:B------:R-:W-:Y:S01]  /*128f0*/  FMUL.FTZ R84, R8.reuse, R84 ;  /* 0x0000005408547220 */ /* 0x040fe20000410000 */
[----:B------:R-:W-:Y:S01]  /*12900*/  LEA R6, R15, R14, 0x2 ;  /* 0x0000000e0f067211 */ /* 0x000fe200078e10ff */
[C---:B------:R-:W-:Y:S01]  /*12910*/  FMUL.FTZ R85, R8.reuse, R85 ;  /* 0x0000005508557220 */ /* 0x040fe20000410000 */
[----:B------:R-:W-:Y:S01]  /*12920*/  MOV R14, 0x80 ;  /* 0x00000080000e7802 */ /* 0x000fe20000000f00 */
[C---:B------:R-:W-:Y:S01]  /*12930*/  FMUL.FTZ R88, R8.reuse, R88 ;  /* 0x0000005808587220 */ /* 0x040fe20000410000 */
[----:B------:R-:W2:Y:S01]  /*12940*/  @P4 MUFU.LG2 R5, R5 ;  /* 0x0000000500054308 */ /* 0x000ea20000000c00 */
[----:B------:R-:W-:Y:S01]  /*12950*/  FMUL.FTZ R89, R8, R89 ;  /* 0x0000005908597220 */ /* 0x000fe20000410000 */
[----:B------:R-:W-:Y:S01]  /*12960*/  SEL R14, R14, 0xffffff80, !P2 ;  /* 0xffffff800e0e7807 */ /* 0x000fe20005000000 */
[----:B------:R-:W-:-:S02]  /*12970*/  FMUL.FTZ R92, R8, R92 ;  /* 0x0000005c085c7220 */ /* 0x000fc40000410000 */
[C---:B------:R-:W-:Y:S02]  /*12980*/  FMUL.FTZ R93, R8.reuse, R93 ;  /* 0x0000005d085d7220 */ /* 0x040fe40000410000 */
[C---:B------:R-:W-:Y:S01]  /*12990*/  FMUL.FTZ R96, R8.reuse, R96 ;  /* 0x0000006008607220 */ /* 0x040fe20000410000 */
[----:B------:R-:W3:Y:S01]  /*129a0*/  @P3 MUFU.LG2 R4, R4 ;  /* 0x0000000400043308 */ /* 0x000ee20000000c00 */
[C---:B------:R-:W-:Y:S02]  /*129b0*/  FMUL.FTZ R97, R8.reuse, R97 ;  /* 0x0000006108617220 */ /* 0x040fe40000410000 */
[C---:B------:R-:W-:Y:S02]  /*129c0*/  FMUL.FTZ R100, R8.reuse, R100 ;  /* 0x0000006408647220 */ /* 0x040fe40000410000 */
[C---:B------:R-:W-:Y:S02]  /*129d0*/  FMUL.FTZ R101, R8.reuse, R101 ;  /* 0x0000006508657220 */ /* 0x040fe40000410000 */
[----:B------:R-:W-:-:S02]  /*129e0*/  FMUL.FTZ R104, R8, R104 ;  /* 0x0000006808687220 */ /* 0x000fc40000410000 */
[C---:B------:R-:W-:Y:S02]  /*129f0*/  FMUL.FTZ R105, R8.reuse, R105 ;  /* 0x0000006908697220 */ /* 0x040fe40000410000 */
[C---:B------:R-:W-:Y:S02]  /*12a00*/  FMUL.FTZ R124, R8.reuse, R124 ;  /* 0x0000007c087c7220 */ /* 0x040fe40000410000 */
        /* <DEDUP_REMOVED lines=8> */
[----:B------:R-:W-:Y:S01]  /*12a90*/  FMUL.FTZ R117, R8, R117 ;  /* 0x0000007508757220 */ /* 0x000fe20000410000 */
[----:B------:R-:W-:Y:S01]  /*12aa0*/  MOV R8, 0x40 ;  /* 0x0000004000087802 */ /* 0x000fe20000000f00 */
[----:B-1----:R-:W-:-:S02]  /*12ab0*/  FMUL.FTZ R131, R7, R131 ;  /* 0x0000008307837220 */ /* 0x002fc40000410000 */
[C---:B------:R-:W-:Y:S01]  /*12ac0*/  FMUL.FTZ R130, R7.reuse, R130 ;  /* 0x0000008207827220 */ /* 0x040fe20000410000 */
[----:B------:R-:W-:Y:S01]  /*12ad0*/  SEL R8, R8, 0xffffffc0, !P1 ;  /* 0xffffffc008087807 */ /* 0x000fe20004800000 */
[C---:B------:R-:W-:Y:S02]  /*12ae0*/  FMUL.FTZ R71, R7.reuse, R71 ;  /* 0x0000004707477220 */ /* 0x040fe40000410000 */
[C---:B------:R-:W-:Y:S01]  /*12af0*/  FMUL.FTZ R70, R7.reuse, R70 ;  /* 0x0000004607467220 */ /* 0x040fe20000410000 */
[----:B------:R-:W-:Y:S01]  /*12b00*/  STS.64 [R9.X4+0x800], R130 ;  /* 0x0008008209007388 */ /* 0x000fe20000004a00 */
        /* <DEDUP_REMOVED lines=27> */
[----:B------:R-:W-:Y:S01]  /*12cc0*/  FMUL.FTZ R118, R7, R118 ;  /* 0x0000007607767220 */ /* 0x000fe20000410000 */
[----:B------:R-:W-:Y:S01]  /*12cd0*/  SHF.L.U32 R7, R9, 0x2, RZ ;  /* 0x0000000209077819 */ /* 0x000fe200000006ff */
[----:B--2---:R-:W-:Y:S02]  /*12ce0*/  @P4 FMUL.FTZ R5, R5, 0.69314718246459960938 ;  /* 0x3f31721805054820 */ /* 0x004fe40000410000 */
[----:B---3--:R-:W-:Y:S01]  /*12cf0*/  @P3 FMUL.FTZ R4, R4, 0.69314718246459960938 ;  /* 0x3f31721804043820 */ /* 0x008fe20000410000 */
[C---:B------:R-:W-:Y:S02]  /*12d00*/  IADD3 R16, R7.reuse, -0x20, RZ ;  /* 0xffffffe007107810 */ /* 0x040fe40007ffe0ff */
[C---:B------:R-:W-:Y:S02]  /*12d10*/  @P0 IADD3 R16, R7.reuse, 0x20, RZ ;  /* 0x0000002007100810 */ /* 0x040fe40007ffe0ff */
[C---:B------:R-:W-:Y:S02]  /*12d20*/  IADD3 R15, R7.reuse, R8, RZ ;  /* 0x00000008070f7210 */ /* 0x040fe40007ffe0ff */
[----:B------:R-:W-:Y:S01]  /*12d30*/  IADD3 R18, R7, R14, RZ ;  /* 0x0000000e07127210 */ /* 0x000fe20007ffe0ff */
[----:B------:R-:W-:Y:S01]  /*12d40*/  STS.64 [R16], R68 ;  /* 0x0000004410007388 */ /* 0x000fe20000000a00 */
[----:B------:R-:W-:-:S02]  /*12d50*/  IADD3 R17, R8, R16, RZ ;  /* 0x0000001008117210 */ /* 0x000fc40007ffe0ff */
[----:B------:R-:W-:Y:S01]  /*12d60*/  IADD3 R19, R14, R16, RZ ;  /* 0x000000100e137210 */ /* 0x000fe20007ffe0ff */
[----:B------:R-:W1:Y:S01]  /*12d70*/  S2R R7, SR_CTAID.Y ;  /* 0x0000000000077919 */ /* 0x000e620000002600 */
[-C--:B------:R-:W-:Y:S02]  /*12d80*/  IADD3 R20, R15, R14.reuse, RZ ;  /* 0x0000000e0f147210 */ /* 0x080fe40007ffe0ff */
[----:B------:R-:W-:Y:S01]  /*12d90*/  IADD3 R14, R17, R14, RZ ;  /* 0x0000000e110e7210 */ /* 0x000fe20007ffe0ff */
[----:B------:R-:W-:Y:S04]  /*12da0*/  STS.64 [R16+0x800], R70 ;  /* 0x0008004610007388 */ /* 0x000fe80000000a00 */
[----:B------:R-:W-:Y:S04]  /*12db0*/  STS.64 [R15], R72 ;  /* 0x000000480f007388 */ /* 0x000fe80000000a00 */
        /* <DEDUP_REMOVED lines=11> */
[----:B------:R-:W-:Y:S04]  /*12e70*/  STS.64 [R9.X4+0x4000], R96 ;  /* 0x0040006009007388 */ /* 0x000fe80000004a00 */
[----:B------:R2:W-:Y:S04]  /*12e80*/  STS.64 [R9.X4+0x4800], R98 ;  /* 0x0048006209007388 */ /* 0x0005e80000004a00 */
[----:B------:R-:W-:Y:S04]  /*12e90*/  STS.64 [R16+0x4000], R100 ;  /* 0x0040006410007388 */ /* 0x000fe80000000a00 */
[----:B------:R-:W-:Y:S04]  /*12ea0*/  STS.64 [R16+0x4800], R102 ;  /* 0x0048006610007388 */ /* 0x000fe80000000a00 */
[----:B------:R-:W-:Y:S04]  /*12eb0*/  STS.64 [R15+0x4000], R104 ;  /* 0x004000680f007388 */ /* 0x000fe80000000a00 */
[----:B------:R3:W-:Y:S04]  /*12ec0*/  STS.64 [R15+0x4800], R106 ;  /* 0x0048006a0f007388 */ /* 0x0007e80000000a00 */
[----:B------:R-:W-:Y:S04]  /*12ed0*/  STS.64 [R17+0x4000], R124 ;  /* 0x0040007c11007388 */ /* 0x000fe80000000a00 */
[----:B------:R-:W-:Y:S04]  /*12ee0*/  STS.64 [R17+0x4800], R126 ;  /* 0x0048007e11007388 */ /* 0x000fe80000000a00 */
[----:B--2---:R-:W2:Y:S04]  /*12ef0*/  S2R R9, SR_CTAID.Z ;  /* 0x0000000000097919 */ /* 0x004ea80000002700 */
[----:B------:R-:W-:Y:S04]  /*12f00*/  STS.64 [R18+0x4000], R108 ;  /* 0x0040006c12007388 */ /* 0x000fe80000000a00 */
[----:B------:R-:W-:Y:S04]  /*12f10*/  STS.64 [R18+0x4800], R110 ;  /* 0x0048006e12007388 */ /* 0x000fe80000000a00 */
[----:B------:R-:W-:Y:S01]  /*12f20*/  STS.64 [R19+0x4000], R112 ;  /* 0x0040007013007388 */ /* 0x000fe20000000a00 */
[----:B---3--:R-:W-:-:S03]  /*12f30*/  LOP3.LUT R15, R13, 0xffffffe0, RZ, 0xc0, !PT ;  /* 0xffffffe00d0f7812 */ /* 0x008fc600078ec0ff */
[----:B------:R-:W-:Y:S01]  /*12f40*/  STS.64 [R19+0x4800], R114 ;  /* 0x0048007213007388 */ /* 0x000fe20000000a00 */
[----:B------:R-:W-:Y:S02]  /*12f50*/  SHF.R.S32.HI R13, RZ, 0x5, R13 ;  /* 0x00000005ff0d7819 */ /* 0x000fe4000001140d */
[----:B------:R-:W-:Y:S01]  /*12f60*/  IADD3 R15, -R15, R10, RZ ;  /* 0x0000000a0f0f7210 */ /* 0x000fe20007ffe1ff */
[----:B------:R-:W3:Y:S01]  /*12f70*/  S2R R8, SR_CTAID.X ;  /* 0x0000000000087919 */ /* 0x000ee20000002500 */
[----:B------:R-:W-:-:S03]  /*12f80*/  SHF.R.S32.HI R10, RZ, 0x1f, R13 ;  /* 0x0000001fff0a7819 */ /* 0x000fc6000001140d */
[----:B------:R-:W-:Y:S01]  /*12f90*/  STS.64 [R20+0x4000], R120 ;  /* 0x0040007814007388 */ /* 0x000fe20000000a00 */
[----:B------:R-:W-:-:S03]  /*12fa0*/  LEA.HI R10, R10, R13, RZ, 0x2 ;  /* 0x0000000d0a0a7211 */ /* 0x000fc600078f10ff */
[----:B------:R-:W-:Y:S01]  /*12fb0*/  STS.64 [R20+0x4800], R122 ;  /* 0x0048007a14007388 */ /* 0x000fe20000000a00 */
[----:B------:R-:W-:-:S03]  /*12fc0*/  LOP3.LUT R10, R10, 0xfffffffc, RZ, 0xc0, !PT ;  /* 0xfffffffc0a0a7812 */ /* 0x000fc600078ec0ff */
[----:B------:R-:W-:Y:S01]  /*12fd0*/  STS.64 [R14+0x4000], R116 ;  /* 0x004000740e007388 */ /* 0x000fe20000000a00 */
[----:B------:R-:W-:-:S03]  /*12fe0*/  IADD3 R10, R13, -R10, RZ ;  /* 0x8000000a0d0a7210 */ /* 0x000fc60007ffe0ff */
[----:B------:R4:W-:Y:S04]  /*12ff0*/  STS.64 [R14+0x4800], R118 ;  /* 0x004800760e007388 */ /* 0x0009e80000000a00 */
[----:B------:R-:W-:Y:S01]  /*13000*/  BAR.SYNC.DEFER_BLOCKING 0x0 ;  /* 0x0000000000007b1d */ /* 0x000fe20000010000 */
[----:B---3--:R-:W-:Y:S02]  /*13010*/  SHF.L.U32 R8, R8, 0x6, RZ ;  /* 0x0000000608087819 */ /* 0x008fe400000006ff */
[----:B----4-:R-:W-:Y:S01]  /*13020*/  IADD3 R14, -R232, RZ, RZ ;  /* 0x000000ffe80e7210 */ /* 0x010fe20007ffe1ff */
[----:B-1----:R-:W-:Y:S01]  /*13030*/  IMAD R232, R7, c[0x0][0x210], R232 ;  /* 0x0000840007e87a24 */ /* 0x002fe200078e02e8 */
[----:B------:R-:W-:Y:S01]  /*13040*/  LOP3.LUT R7, R0, 0xffffffe0, RZ, 0xc0, !PT ;  /* 0xffffffe000077812 */ /* 0x000fe200078ec0ff */
[----:B------:R-:W1:Y:S01]  /*13050*/  LDS.128 R72, [R6.X4] ;  /* 0x0000000006487984 */ /* 0x000e620000004c00 */
[----:B------:R-:W-:Y:S01]  /*13060*/  SHF.R.S32.HI R0, RZ, 0x1f, R15 ;  /* 0x0000001fff007819 */ /* 0x000fe2000001140f */
[----:B--2---:R-:W-:Y:S01]  /*13070*/  IMAD R9, R14, c[0x0][0x1c0], R9 ;  /* 0x000070000e097a24 */ /* 0x004fe200078e0209 */
[----:B------:R-:W-:Y:S01]  /*13080*/  IADD3 R7, -R7, R2, RZ ;  /* 0x0000000207077210 */ /* 0x000fe20007ffe1ff */
[----:B------:R-:W2:Y:S01]  /*13090*/  LDS.128 R68, [R6.X4+0x800] ;  /* 0x0008000006447984 */ /* 0x000ea20000004c00 */
[----:B------:R-:W-:Y:S01]  /*130a0*/  LEA.HI R0, R0, R15, RZ, 0x2 ;  /* 0x0000000f00007211 */ /* 0x000fe200078f10ff */
[----:B------:R-:W-:Y:S01]  /*130b0*/  IMAD R9, R232, c[0x0][0x1c0], R9 ;  /* 0x00007000e8097a24 */ /* 0x000fe200078e0209 */
[----:B------:R-:W-:Y:S01]  /*130c0*/  LOP3.LUT P0, RZ, R7, 0x3, RZ, 0xc0, !PT ;  /* 0x0000000307ff7812 */ /* 0x000fe2000780c0ff */
[----:B------:R-:W3:Y:S01]  /*130d0*/  LDS.128 R64, [R6.X4+0x1000] ;  /* 0x0010000006407984 */ /* 0x000ee20000004c00 */
[----:B------:R-:W-:Y:S01]  /*130e0*/  SHF.L.U32 R14, R11, 0x2, RZ ;  /* 0x000000020b0e7819 */ /* 0x000fe200000006ff */
[----:B------:R-:W-:Y:S01]  /*130f0*/  IMAD R8, R9, c[0x0][0x214], R8 ;  /* 0x0000850009087a24 */ /* 0x000fe200078e0208 */
[----:B------:R-:W-:Y:S01]  /*13100*/  SHF.R.S32.HI R7, RZ, 0x2, R0 ;  /* 0x00000002ff077819 */ /* 0x000fe20000011400 */
[----:B------:R-:W4:Y:S01]  /*13110*/  LDS.128 R60, [R6.X4+0x1800] ;  /* 0x00180000063c7984 */ /* 0x000f220000004c00 */
[----:B------:R-:W-:Y:S01]  /*13120*/  MOV R2, 0xff800000 ;  /* 0xff80000000027802 */ /* 0x000fe20000000f00 */
[----:B------:R-:W-:Y:S01]  /*13130*/  @P4 FFMA.FTZ R2, R132, c[0x0][0x238], R5 ;  /* 0x00008e0084024a23 */ /* 0x000fe20000010005 */
[----:B------:R-:W-:Y:S01]  /*13140*/  SHF.R.S32.HI R15, RZ, 0x1f, R14 ;  /* 0x0000001fff0f7819 */ /* 0x000fe2000001140e */
[----:B------:R-:W1:Y:S01]  /*13150*/  LDS.128 R56, [R6.X4+0x2000] ;  /* 0x0020000006387984 */ /* 0x000e620000004c00 */
[----:B------:R-:W-:-:S03]  /*13160*/  LEA R7, R10, R7, 0x4 ;  /* 0x000000070a077211 */ /* 0x000fc600078e20ff */
[----:B------:R-:W1:Y:S04]  /*13170*/  LDS.128 R52, [R6.X4+0x2800] ;  /* 0x0028000006347984 */ /* 0x000e680000004c00 */
        /* <DEDUP_REMOVED lines=9> */
[----:B------:R5:W1:Y:S02]  /*13210*/  LDS.128 R76, [R6.X4+0x7800] ;  /* 0x00780000064c7984 */ /* 0x000a640000004c00 */
[----:B-----5:R-:W-:Y:S01]  /*13220*/  MOV R6, 0xff800000 ;  /* 0xff80000000067802 */ /* 0x020fe20000000f00 */
[----:B------:R-:W-:Y:S01]  /*13230*/  @P3 FFMA.FTZ R6, R3, c[0x0][0x238], R4 ;  /* 0x00008e0003063a23 */ /* 0x000fe20000010004 */
[----:B------:R-:W-:Y:S05]  /*13240*/  @P0 BRA `(.L_x_1521) ;  /* 0x000000a000000947 */ /* 0x000fea0003800000 */
[----:B--234-:R-:W-:Y:S02]  /*13250*/  IADD3 R4, R7, 0x8, RZ ;  /* 0x0000000807047810 */ /* 0x01cfe40007ffe0ff */
[----:B------:R-:W-:-:S02]  /*13260*/  SHF.R.S32.HI R3, RZ, 0x1f, R7 ;  /* 0x0000001fff037819 */ /* 0x000fc40000011407 */
[----:B------:R-:W-:Y:S02]  /*13270*/  IADD3 R0, P0, R8, R7, RZ ;  /* 0x0000000708007210 */ /* 0x000fe40007f1e0ff */
[-C--:B------:R-:W-:Y:S02]  /*13280*/  ISETP.GE.AND P2, PT, R7, R223.reuse, PT ;  /* 0x000000df0700720c */ /* 0x080fe40003f46270 */
[----:B------:R-:W-:Y:S02]  /*13290*/  ISETP.GE.AND P1, PT, R4, R223, PT ;  /* 0x000000df0400720c */ /* 0x000fe40003f26270 */
[----:B------:R-:W-:Y:S02]  /*132a0*/  LEA.HI.X.SX32 R3, R8, R3, 0x1, P0 ;  /* 0x0000000308037211 */ /* 0x000fe400000f0eff */
[----:B------:R-:W-:-:S04]  /*132b0*/  LEA R4, P0, R0, c[0x0][0x208], 0x2 ;  /* 0x0000820000047a11 */ /* 0x000fc800078010ff */
[----:B------:R-:W-:-:S05]  /*132c0*/  LEA.HI.X R5, R0, c[0x0][0x20c], R3, 0x2, P0 ;  /* 0x0000830000057a11 */ /* 0x000fca00000f1403 */
[----:B------:R2:W-:Y:S04]  /*132d0*/  @!P2 STG.E [R4.64], R2 ;  /* 0x000000020400a986 */ /* 0x0005e8000c10190e */
[----:B------:R2:W-:Y:S02]  /*132e0*/  @!P1 STG.E [R4.64+0x20], R6 ;  /* 0x0000200604009986 */ /* 0x0005e4000c10190e */
.L_x_1521:
[----:B--234-:R-:W-:Y:S05]  /*132f0*/  BSYNC B0 ;  /* 0x0000000000007941 */ /* 0x01cfea0003800000 */
.L_x_1520:
[C---:B------:R-:W-:Y:S01]  /*13300*/  IMAD.WIDE R4, R12.reuse, 0x80, R14 ;  /* 0x000000800c047825 */ /* 0x040fe200078e020e */
[----:B------:R-:W-:Y:S01]  /*13310*/  ISETP.GE.AND P1, PT, R12, R223, PT ;  /* 0x000000df0c00720c */ /* 0x000fe20003f26270 */
[----:B------:R-:W-:Y:S02]  /*13320*/  BSSY B0, `(.L_x_1522) ;  /* 0x000000d000007945 */ /* 0x000fe40003800000 */
[----:B------:R-:W-:-:S05]  /*13330*/  IMAD R0, R8, c[0x0][0x22c], RZ ;  /* 0x00008b0008007a24 */ /* 0x000fca00078e02ff */
        /* <DEDUP_REMOVED lines=8> */
[----:B-1----:R1:W-:Y:S04]  /*133c0*/  @!P0 STG.E.128 [R4.64+0x100], R40 ;  /* 0x0001002804008986 */ /* 0x0023e8000c101d0e */
[----:B------:R1:W-:Y:S04]  /*133d0*/  @!P1 STG.E.64 [R4.64], R72 ;  /* 0x0000004804009986 */ /* 0x0003e8000c101b0e */
[----:B------:R1:W-:Y:S02]  /*133e0*/  @!P1 STG.E.64 [R4.64+0x8], R74 ;  /* 0x0000084a04009986 */ /* 0x0003e4000c101b0e */
.L_x_1523:
[----:B------:R-:W-:Y:S05]  /*133f0*/  BSYNC B0 ;  /* 0x0000000000007941 */ /* 0x000fea0003800000 */
.L_x_1522:
[----:B------:R-:W-:Y:S01]  /*13400*/  IADD3 R2, R12, 0x8, RZ ;  /* 0x000000080c027810 */ /* 0x000fe20007ffe0ff */
[----:B------:R-:W-:Y:S03]  /*13410*/  BSSY B0, `(.L_x_1524) ;  /* 0x0000007000007945 */ /* 0x000fe60003800000 */
[----:B------:R-:W-:-:S13]  /*13420*/  ISETP.GE.AND P0, PT, R2, R223, PT ;  /* 0x000000df0200720c */ /* 0x000fda0003f06270 */
[----:B------:R-:W-:Y:S05]  /*13430*/  @P0 BRA `(.L_x_1525) ;  /* 0x0000004000000947 */ /* 0x000fea0003800000 */
[----:B------:R-:W-:Y:S02]  /*13440*/  ISETP.GE.AND P1, PT, R14, c[0x0][0x220], PT ;  /* 0x000088000e007a0c */ /* 0x000fe40003f26270 */
[----:B------:R-:W-:-:S11]  /*13450*/  ISETP.GE.AND P0, PT, R0, c[0x0][0x220], PT ;  /* 0x0000880000007a0c */ /* 0x000fd60003f06270 */
[----:B------:R2:W-:Y:S04]  /*13460*/  @!P1 STG.E.128 [R4.64+0x1000], R68 ;  /* 0x0010004404009986 */ /* 0x0005e8000c101d0e */
[----:B-1----:R2:W-:Y:S02]  /*13470*/  @!P0 STG.E.128 [R4.64+0x1100], R36 ;  /* 0x0011002404008986 */ /* 0x0025e4000c101d0e */
.L_x_1525:
[----:B------:R-:W-:Y:S05]  /*13480*/  BSYNC B0 ;  /* 0x0000000000007941 */ /* 0x000fea0003800000 */
.L_x_1524:
        /* <DEDUP_REMOVED lines=8> */
.L_x_1527:
[----:B------:R-:W-:Y:S05]  /*13510*/  BSYNC B0 ;  /* 0x0000000000007941 */ /* 0x000fea0003800000 */
.L_x_1526:
        /* <DEDUP_REMOVED lines=8> */
.L_x_1529:
[----:B------:R-:W-:Y:S05]  /*135a0*/  BSYNC B0 ;  /* 0x0000000000007941 */ /* 0x000fea0003800000 */
.L_x_1528:
[----:B------:R-:W-:Y:S01]  /*135b0*/  IADD3 R2, R12, 0x20, RZ ;  /* 0x000000200c027810 */ /* 0x000fe20007ffe0ff */
[----:B------:R-:W-:Y:S03]  /*135c0*/  BSSY B0, `(.L_x_1530) ;  /* 0x0000007000007945 */ /* 0x000fe60003800000 */
[----:B------:R-:W-:-:S13]  /*135d0*/  ISETP.GE.AND P0, PT, R2, R223, PT ;  /* 0x000000df0200720c */ /* 0x000fda0003f06270 */
[----:B------:R-:W-:Y:S05]  /*135e0*/  @P0 BRA `(.L_x_1531) ;  /* 0x0000004000000947 */ /* 0x000fea0003800000 */
[----:B------:R-:W-:Y:S02]  /*135f0*/  ISETP.GE.AND P1, PT, R14, c[0x0][0x220], PT ;  /* 0x000088000e007a0c */ /* 0x000fe40003f26270 */
[----:B------:R-:W-:-:S11]  /*13600*/  ISETP.GE.AND P0, PT, R0, c[0x0][0x220], PT ;  /* 0x0000880000007a0c */ /* 0x000fd60003f06270 */
[----:B-1----:R1:W-:Y:S04]  /*13610*/  @!P1 STG.E.128 [R4.64+0x4000], R56 ;  /* 0x0040003804009986 */ /* 0x0023e8000c101d0e */
[----:B------:R1:W-:Y:S02]  /*13620*/  @!P0 STG.E.128 [R4.64+0x4100], R24 ;  /* 0x0041001804008986 */ /* 0x0003e4000c101d0e */
.L_x_1531:
[----:B------:R-:W-:Y:S05]  /*13630*/  BSYNC B0 ;  /* 0x0000000000007941 */ /* 0x000fea0003800000 */
.L_x_1530:
        /* <DEDUP_REMOVED lines=8> */
.L_x_1533:
[----:B------:R-:W-:Y:S05]  /*136c0*/  BSYNC B0 ;  /* 0x0000000000007941 */ /* 0x000fea0003800000 */
.L_x_1532:
        /* <DEDUP_REMOVED lines=8> */
.L_x_1535:
[----:B------:R-:W-:Y:S05]  /*13750*/  BSYNC B0 ;  /* 0x0000000000007941 */ /* 0x000fea0003800000 */
.L_x_1534:
[----:B------:R-:W-:-:S04]  /*13760*/  IADD3 R12, R12, 0x38, RZ ;  /* 0x000000380c0c7810 */ /* 0x000fc80007ffe0ff */
[----:B------:R-:W-:-:S13]  /*13770*/  ISETP.GE.AND P0, PT, R12, R223, PT ;  /* 0x000000df0c00720c */ /* 0x000fda0003f06270 */
[----:B------:R-:W-:Y:S05]  /*13780*/  @P0 EXIT ;  /* 0x000000000000094d */ /* 0x000fea0003800000 */
[----:B------:R-:W-:-:S13]  /*13790*/  ISETP.GE.AND P0, PT, R14, c[0x0][0x220], PT ;  /* 0x000088000e007a0c */ /* 0x000fda0003f06270 */
[----:B-1----:R1:W-:Y:S01]  /*137a0*/  @!P0 STG.E.128 [R4.64+0x7000], R44 ;  /* 0x0070002c04008986 */ /* 0x0023e2000c101d0e */
[----:B------:R-:W-:-:S13]  /*137b0*/  ISETP.GE.AND P0, PT, R0, c[0x0][0x220], PT ;  /* 0x0000880000007a0c */ /* 0x000fda0003f06270 */
[----:B------:R-:W-:Y:S05]  /*137c0*/  @P0 EXIT ;  /* 0x000000000000094d */ /* 0x000fea0003800000 */
[----:B------:R-:W-:Y:S01]  /*137d0*/  STG.E.128 [R4.64+0x7100], R76 ;  /* 0x0071004c04007986 */ /* 0x000fe2000c101d0e */
[----:B------:R-:W-:Y:S05]  /*137e0*/  EXIT ;  /* 0x000000000000794d */ /* 0x000fea0003800000 */
.L_x_1536:
        /* <DEDUP_REMOVED lines=9> */
.L_x_8222:


//--------------------- .text._ZN5flash24flash_fwd_splitkv_kernelI23Flash_fwd_kernel_traitsILi128ELi64ELi128ELi4ELb0ELb0EN7cutlass6half_tE19Flash_kernel_traitsILi128ELi64ELi128ELi4ES3_EELb1ELb0ELb0ELb0ELb0ELb1ELb1ELb0EEEvNS_16Flash_fwd_paramsE --------------------------
	.section	.text._ZN5flash24flash_fwd_splitkv_kernelI23Flash_fwd_kernel_traitsILi128ELi64ELi128ELi4ELb0ELb0EN7cutlass6half_tE19Flash_kernel_traitsILi128ELi64ELi128ELi4ES3_EELb1ELb0ELb0ELb0ELb0ELb1ELb1ELb0EEEvNS_16Flash_fwd_paramsE,"ax",@progbits
	.sectioninfo	@"SHI_REGISTERS=255"
	.align	128
        .global         _ZN5flash24flash_fwd_splitkv_kernelI23Flash_fwd_kernel_traitsILi128ELi64ELi128ELi4ELb0ELb0EN7cutlass6half_tE19Flash_kernel_traitsILi128ELi64ELi128ELi4ES3_EELb1ELb0ELb0ELb0ELb0ELb1ELb1ELb0EEEvNS_16Flash_fwd_paramsE
        .type           _ZN5flash24flash_fwd_splitkv_kernelI23Flash_fwd_kernel_traitsILi128ELi64ELi128ELi4ELb0ELb0EN7cutlass6half_tE19Flash_kernel_traitsILi128ELi64ELi128ELi4ES3_EELb1ELb0ELb0ELb0ELb0ELb1ELb1ELb0EEEvNS_16Flash_fwd_paramsE,@function
        .size           _ZN5flash24flash_fwd_splitkv_kernelI23Flash_fwd_kernel_traitsILi128ELi64ELi128ELi4ELb0ELb0EN7cutlass6half_tE19Flash_kernel_traitsILi128ELi64ELi128ELi4ES3_EELb1ELb0ELb0ELb0ELb0ELb1ELb1ELb0EEEvNS_16Flash_fwd_paramsE,(.L_x_8223 - _ZN5flash24flash_fwd_splitkv_kernelI23Flash_fwd_kernel_traitsILi128ELi64ELi128ELi4ELb0ELb0EN7cutlass6half_tE19Flash_kernel_traitsILi128ELi64ELi128ELi4ES3_EELb1ELb0ELb0ELb0ELb0ELb1ELb1ELb0EEEvNS_16Flash_fwd_paramsE)
        .other          _ZN5flash24flash_fwd_splitkv_kernelI23Flash_fwd_kernel_traitsILi128ELi64ELi128ELi4ELb0ELb0EN7cutlass6half_tE19Flash_kernel_traitsILi128ELi64ELi128ELi4ES3_EELb1ELb0ELb0ELb0ELb0ELb1ELb1ELb0EEEvNS_16Flash_fwd_paramsE,@"STO_CUDA_ENTRY STV_DEFAULT"
_ZN5flash24flash_fwd_splitkv_kernelI23Flash_fwd_kernel_traitsILi128ELi64ELi128ELi4ELb0ELb0EN7cutlass6half_tE19Flash_kernel_traitsILi128ELi64ELi128ELi4ES3_EELb1ELb0ELb0ELb0ELb0ELb1ELb1ELb0EEEvNS_16Flash_fwd_paramsE:
.text._ZN5flash24flash_fwd_splitkv_kernelI23Flash_fwd_kernel_traitsILi128ELi64ELi128ELi4ELb0ELb0EN7cutlass6half_tE19Flash_kernel_traitsILi128ELi64ELi128ELi4ES3_EELb1ELb0ELb0ELb0ELb0ELb1ELb1ELb0EEEvNS_16Flash_fwd_paramsE:
[----:B------:R-:W-:Y:S02]  /*0000*/  MOV R1, c[0x0][0x28] ;  /* 0x00000a0000017a02 */ /* 0x000fe40000000f00 */
[----:B------:R-:W1:Y:S01]  /*0010*/  I2F.U32.RP R4, c[0x0][0x1c0] ;  /* 0x0000700000047b06 */ /* 0x000e620000209000 */
[----:B------:R-:W2:Y:S01]  /*0020*/  S2R R2, SR_CTAID.Z ;  /* 0x0000000000027919 */ /* 0x000ea20000002700 */
[----:B------:R-:W-:Y:S01]  /*0030*/  ISETP.NE.U32.AND P1, PT, RZ, c[0x0][0x1c0], PT ;  /* 0x00007000ff007a0c */ /* 0x000fe20003f25070 */
[----:B------:R-:W-:Y:S01]  /*0040*/  IMAD.MOV.U32 R227, RZ, RZ, 0x4 ;  /* 0x00000004ffe37424 */ /* 0x000fe200078e00ff */
[----:B------:R-:W-:Y:S01]  /*0050*/  ULDC.64 UR14, c[0x0][0x118] ;  /* 0x00004600000e7ab9 */ /* 0x000fe20000000a00 */
[----:B------:R-:W-:-:S03]  /*0060*/  IMAD.MOV.U32 R15, RZ, RZ, -0x1 ;  /* 0xffffffffff0f7424 */ /* 0x000fc600078e00ff */
[----:B-1----:R-:W1:Y:S02]  /*0070*/  MUFU.RCP R4, R4 ;  /* 0x0000000400047308 */ /* 0x002e640000001000 */
[----:B-1----:R-:W-:-:S06]  /*0080*/  IADD3 R4, R4, 0xffffffe, RZ ;  /* 0x0ffffffe04047810 */ /* 0x002fcc0007ffe0ff */
[----:B------:R-:W1:Y:S02]  /*0090*/  F2I.FTZ.U32.TRUNC.NTZ R5, R4 ;  /* 0x0000000400057305 */ /* 0x000e64000021f000 */
[----:B-1----:R-:W-:Y:S02]  /*00a0*/  IMAD.MOV R0, RZ, RZ, -R5 ;  /* 0x000000ffff007224 */ /* 0x002fe400078e0a05 */
[----:B------:R-:W-:Y:S02]  /*00b0*/  IMAD.MOV.U32 R4, RZ, RZ, RZ ;  /* 0x000000ffff047224 */ /* 0x000fe400078e00ff */
[----:B------:R-:W-:-:S04]  /*00c0*/  IMAD R0, R0, c[0x0][0x1c0], RZ ;  /* 0x0000700000007a24 */ /* 0x000fc800078e02ff */
[----:B------:R-:W-:-:S06]  /*00d0*/  IMAD.HI.U32 R0, R5, R0, R4 ;  /* 0x0000000005007227 */ /* 0x000fcc00078e0004 */
[----:B--2---:R-:W-:Y:S02]  /*00e0*/  IMAD.HI.U32 R232, R0, R2, RZ ;  /* 0x0000000200e87227 */ /* 0x004fe400078e00ff */
[----:B------:R-:W1:Y:S02]  /*00f0*/  LDC.U8 R0, c[0x0][0x312] ;  /* 0x0000c480ff007b82 */ /* 0x000e640000000000 */
[----:B------:R-:W-:-:S04]  /*0100*/  IMAD.MOV R3, RZ, RZ, -R232 ;  /* 0x000000ffff037224 */ /* 0x000fc800078e0ae8 */
[----:B------:R-:W-:-:S05]  /*0110*/  IMAD R3, R3, c[0x0][0x1c0], R2 ;  /* 0x0000700003037a24 */ /* 0x000fca00078e0202 */
[----:B------:R-:W-:-:S13]  /*0120*/  ISETP.GE.U32.AND P2, PT, R3, c[0x0][0x1c0], PT ;  /* 0x0000700003007a0c */ /* 0x000fda0003f46070 */
[----:B------:R-:W-:Y:S02]  /*0130*/  @P2 IADD3 R3, R3, -c[0x0][0x1c0], RZ ;  /* 0x8000700003032a10 */ /* 0x000fe40007ffe0ff */
[----:B------:R-:W-:Y:S02]  /*0140*/  @P2 IADD3 R232, R232, 0x1, RZ ;  /* 0x00000001e8e82810 */ /* 0x000fe40007ffe0ff */
[----:B------:R-:W-:Y:S02]  /*0150*/  ISETP.GE.U32.AND P0, PT, R3, c[0x0][0x1c0], PT ;  /* 0x0000700003007a0c */ /* 0x000fe40003f06070 */
[----:B------:R-:W-:Y:S02]  /*0160*/  ISETP.NE.U32.AND P2, PT, RZ, c[0x0][0x240], PT ;  /* 0x00009000ff007a0c */ /* 0x000fe40003f45070 */
[----:B-1----:R-:W-:Y:S02]  /*0170*/  ISETP.NE.AND P3, PT, R0, RZ, PT ;  /* 0x000000ff0000720c */ /* 0x002fe40003f65270 */
        /* <DEDUP_REMOVED lines=9> */
[CC--:B------:R-:W-:Y:S01]  /*0210*/  IMAD.WIDE R6, R232.reuse, R227.reuse, c[0x0][0x248] ;  /* 0x00009200e8067625 */ /* 0x0c0fe200078e02e3 */
[----:B------:R1:W2:Y:S09]  /*0220*/  @P2 LDG.E R15, [R128.64] ;  /* 0x0000000e800f2981 */ /* 0x0002b2000c1e1900 */
[----:B------:R3:W5:Y:S04]  /*0230*/  @!P1 LDG.E R14, [R6.64] ;  /* 0x0000000e060e9981 */ /* 0x000768000c1e1900 */
[----:B-1----:R-:W2:Y:S01]  /*0240*/  @P2 LDG.E R128, [R128.64+0x4] ;  /* 0x0000040e80802981 */ /* 0x002ea2000c1e1900 */
[----:B------:R-:W-:Y:S01]  /*0250*/  MOV R3, RZ ;  /* 0x000000ff00037202 */ /* 0x000fe20000000f00 */
[----:B------:R-:W-:-:S02]  /*0260*/  @P0 IMAD.WIDE R4, R232, R227, c[0x0][0x250] ;  /* 0x00009400e8040625 */ /* 0x000fc400078e02e3 */
[----:B------:R-:W1:Y:S04]  /*0270*/  S2R R20, SR_CTAID.X ;  /* 0x0000000000147919 */ /* 0x000e680000002500 */
[----:B------:R3:W5:Y:S01]  /*0280*/  @P0 LDG.E R3, [R4.64] ;  /* 0x0000000e04030981 */ /* 0x000762000c1e1900 */
[----:B------:R-:W-:-:S03]  /*0290*/  ISETP.NE.U32.AND P0, PT, RZ, c[0x0][0x248], PT ;  /* 0x00009200ff007a0c */ /* 0x000fc60003f05070 */
[----:B------:R-:W4:Y:S01]  /*02a0*/  S2R R0, SR_CTAID.Y ;  /* 0x0000000000007919 */ /* 0x000f220000002600 */
[----:B------:R-:W-:Y:S01]  /*02b0*/  ISETP.NE.AND.EX P0, PT, RZ, c[0x0][0x24c], PT, P0 ;  /* 0x00009300ff007a0c */ /* 0x000fe20003f05300 */
[----:B------:R-:W-:-:S04]  /*02c0*/  IMAD.MOV R10, RZ, RZ, -R232 ;  /* 0x000000ffff0a7224 */ /* 0x000fc800078e0ae8 */
[----:B------:R-:W-:Y:S01]  /*02d0*/  IMAD R10, R10, c[0x0][0x1c0], R2 ;  /* 0x000070000a0a7a24 */ /* 0x000fe200078e0202 */
[----:B--2---:R-:W-:Y:S01]  /*02e0*/  @P2 IADD3 R128, R128, -R15, RZ ;  /* 0x8000000f80802210 */ /* 0x004fe20007ffe0ff */
[----:B------:R-:W-:-:S06]  /*02f0*/  @!P2 IMAD.MOV.U32 R128, RZ, RZ, c[0x0][0x214] ;  /* 0x00008500ff80a624 */ /* 0x000fcc00078e00ff */
[----:B------:R-:W-:Y:S05]  /*0300*/  @!P0 BRA `(.L_x_1537) ;  /* 0x0000004000008947 */ /* 0x000fea0003800000 */
[----:B-1-34-:R-:W2:Y:S02]  /*0310*/  @P3 LDG.E R4, [R6.64+0x4] ;  /* 0x0000040e06043981 */ /* 0x01aea4000c1e1900 */
[----:B--2--5:R-:W-:-:S06]  /*0320*/  @P3 IADD3 R4, R4, -R14, RZ ;  /* 0x8000000e04043210 */ /* 0x024fcc0007ffe0ff */
[----:B------:R1:W5:Y:S01]  /*0330*/  @!P3 LDG.E R4, [R6.64] ;  /* 0x0000000e0604b981 */ /* 0x000362000c1e1900 */
[----:B------:R-:W-:Y:S05]  /*0340*/  BRA `(.L_x_1538) ;  /* 0x0000001000007947 */ /* 0x000fea0003800000 */
.L_x_1537:
[----:B-1-34-:R-:W-:Y:S02]  /*0350*/  MOV R4, c[0x0][0x218] ;  /* 0x0000860000047a02 */ /* 0x01afe40000000f00 */
.L_x_1538:
        /* <DEDUP_REMOVED lines=21> */
[----:B------:R-:W-:-:S04]  /*04b0*/  IADD3 R6, R6, -0x1, RZ ;  /* 0xffffffff06067810 */ /* 0x000fc80007ffe0ff */
[----:B------:R-:W-:Y:S02]  /*04c0*/  IABS R2, R6 ;  /* 0x0000000600027213 */ /* 0x000fe40000000000 */
[----:B------:R-:W-:-:S04]  /*04d0*/  LOP3.LUT R6, R6, c[0x0][0x10], RZ, 0x3c, !PT ;  /* 0x0000040006067a12 */ /* 0x000fc800078e3cff */
[----:B------:R-:W-:Y:S02]  /*04e0*/  ISETP.GE.AND P0, PT, R6, RZ, PT ;  /* 0x000000ff0600720c */ /* 0x000fe40003f06270 */
[----:B------:R-:W-:Y:S02]  /*04f0*/  IADD3 R6, R123, 0x7f, RZ ;  /* 0x0000007f7b067810 */ /* 0x000fe40007ffe0ff */
[----:B--2---:R-:W-:-:S04]  /*0500*/  IADD3 R8, R8, 0xffffffe, RZ ;  /* 0x0ffffffe08087810 */ /* 0x004fc80007ffe0ff */
[----:B------:R-:W2:Y:S02]  /*0510*/  F2I.FTZ.U32.TRUNC.NTZ R9, R8 ;  /* 0x0000000800097305 */ /* 0x000ea4000021f000 */
[----:B--2---:R-:W-:Y:S02]  /*0520*/  IMAD.MOV R4, RZ, RZ, -R9 ;  /* 0x000000ffff047224 */ /* 0x004fe400078e0a09 */
[----:B------:R-:W-:Y:S02]  /*0530*/  IMAD.MOV.U32 R8, RZ, RZ, RZ ;  /* 0x000000ffff087224 */ /* 0x000fe400078e00ff */
[----:B------:R-:W-:-:S04]  /*0540*/  IMAD R4, R4, R5, RZ ;  /* 0x0000000504047224 */ /* 0x000fc800078e02ff */
[----:B------:R-:W-:-:S04]  /*0550*/  IMAD.HI.U32 R7, R9, R4, R8 ;  /* 0x0000000409077227 */ /* 0x000fc800078e0008 */
[----:B------:R-:W-:-:S04]  /*0560*/  IMAD.MOV.U32 R4, RZ, RZ, R2 ;  /* 0x000000ffff047224 */ /* 0x000fc800078e0002 */
[----:B------:R-:W-:-:S04]  /*0570*/  IMAD.HI.U32 R7, R7, R4, RZ ;  /* 0x0000000407077227 */ /* 0x000fc800078e00ff */
[----:B------:R-:W-:-:S04]  /*0580*/  IMAD.MOV R2, RZ, RZ, -R7 ;  /* 0x000000ffff027224 */ /* 0x000fc800078e0a07 */
[----:B------:R-:W-:Y:S01]  /*0590*/  IMAD R2, R5, R2, R4 ;  /* 0x0000000205027224 */ /* 0x000fe200078e0204 */
[----:B------:R-:W-:-:S04]  /*05a0*/  SHF.R.S32.HI R4, RZ, 0x1f, R6 ;  /* 0x0000001fff047819 */ /* 0x000fc80000011406 */
[----:B------:R-:W-:Y:S02]  /*05b0*/  ISETP.GT.U32.AND P1, PT, R5, R2, PT ;  /* 0x000000020500720c */ /* 0x000fe40003f24070 */
[----:B------:R-:W-:-:S04]  /*05c0*/  LEA.HI R4, R4, R6, RZ, 0x7 ;  /* 0x0000000604047211 */ /* 0x000fc800078f38ff */
[----:B------:R-:W-:-:S07]  /*05d0*/  SHF.R.S32.HI R4, RZ, 0x7, R4 ;  /* 0x00000007ff047819 */ /* 0x000fce0000011404 */
[----:B------:R-:W-:Y:S01]  /*05e0*/  @!P1 IMAD.IADD R2, R2, 0x1, -R5 ;  /* 0x0000000102029824 */ /* 0x000fe200078e0a05 */
[----:B------:R-:W-:Y:S02]  /*05f0*/  @!P1 IADD3 R7, R7, 0x1, RZ ;  /* 0x0000000107079810 */ /* 0x000fe40007ffe0ff */
[----:B------:R-:W-:Y:S02]  /*0600*/  ISETP.NE.AND P1, PT, RZ, c[0x0][0x10], PT ;  /* 0x00000400ff007a0c */ /* 0x000fe40003f25270 */
[----:B------:R-:W-:Y:S02]  /*0610*/  ISETP.GE.U32.AND P2, PT, R2, R5, PT ;  /* 0x000000050200720c */ /* 0x000fe40003f46070 */
[----:B------:R-:W-:-:S04]  /*0620*/  IADD3 R5, -R128, 0xbf, R127 ;  /* 0x000000bf80057810 */ /* 0x000fc80007ffe17f */
[----:B------:R-:W-:-:S04]  /*0630*/  IADD3 R5, R5, c[0x0][0x2e8], R123 ;  /* 0x0000ba0005057a10 */ /* 0x000fc80007ffe07b */
[----:B------:R-:W-:-:S03]  /*0640*/  SHF.R.S32.HI R37, RZ, 0x1f, R5 ;  /* 0x0000001fff257819 */ /* 0x000fc60000011405 */
[----:B------:R-:W-:Y:S02]  /*0650*/  @P2 IADD3 R7, R7, 0x1, RZ ;  /* 0x0000000107072810 */ /* 0x000fe40007ffe0ff */
[----:B------:R-:W-:-:S03]  /*0660*/  LEA.HI R37, R37, R5, RZ, 0x7 ;  /* 0x0000000525257211 */ /* 0x000fc600078f38ff */
[----:B------:R-:W-:Y:S01]  /*0670*/  IMAD.MOV.U32 R2, RZ, RZ, R7 ;  /* 0x000000ffff027224 */ /* 0x000fe200078e0007 */
[----:B------:R-:W-:-:S03]  /*0680*/  SHF.R.S32.HI R37, RZ, 0x7, R37 ;  /* 0x00000007ff257819 */ /* 0x000fc60000011425 */
[----:B------:R-:W-:Y:S01]  /*0690*/  @!P0 IMAD.MOV R2, RZ, RZ, -R2 ;  /* 0x000000ffff028224 */ /* 0x000fe200078e0a02 */
[----:B------:R-:W-:-:S05]  /*06a0*/  @!P1 LOP3.LUT R2, RZ, c[0x0][0x10], RZ, 0x33, !PT ;  /* 0x00000400ff029a12 */ /* 0x000fca00078e33ff */
[----:B------:R-:W-:-:S04]  /*06b0*/  IMAD R224, R2, R0, RZ ;  /* 0x0000000002e07224 */ /* 0x000fc800078e02ff */
[----:B------:R-:W-:-:S05]  /*06c0*/  IMAD.IADD R2, R2, 0x1, R224 ;  /* 0x0000000102027824 */ /* 0x000fca00078e02e0 */
        /* <DEDUP_REMOVED lines=9> */
[----:B------:R-:W-:-:S05]  /*0760*/  LOP3.LUT R2, R3, 0xfffffff0, RZ, 0xc0, !PT ;  /* 0xfffffff003027812 */ /* 0x000fca00078ec0ff */
[----:B------:R-:W-:Y:S02]  /*0770*/  IMAD.IADD R125, R125, 0x1, -R2 ;  /* 0x000000017d7d7824 */ /* 0x000fe400078e0a02 */
[----:B------:R-:W-:Y:S01]  /*0780*/  IMAD R2, R0, c[0x0][0x214], R127 ;  /* 0x0000850000027a24 */ /* 0x000fe200078e027f */
[----:B------:R-:W-:Y:S01]  /*0790*/  SHF.R.S32.HI R0, RZ, 0x4, R3 ;  /* 0x00000004ff007819 */ /* 0x000fe20000011403 */
[----:B------:R-:W-:Y:S02]  /*07a0*/  IMAD.SHL.U32 R4, R125, 0x4, RZ ;  /* 0x000000047d047824 */ /* 0x000fe400078e00ff */
[----:B------:R-:W-:Y:S02]  /*07b0*/  IMAD.IADD R127, R128, 0x1, -R127 ;  /* 0x00000001807f7824 */ /* 0x000fe400078e0a7f */
[----:B------:R-:W-:Y:S01]  /*07c0*/  IMAD R6, R2, c[0x0][0x22c], RZ ;  /* 0x00008b0002067a24 */ /* 0x000fe200078e02ff */
[----:B------:R-:W-:Y:S02]  /*07d0*/  SHF.R.S32.HI R5, RZ, 0x1f, R4 ;  /* 0x0000001fff057819 */ /* 0x000fe40000011404 */
[----:B------:R-:W-:-:S02]  /*07e0*/  ISETP.GE.AND P1, PT, R0, R127, PT ;  /* 0x0000007f0000720c */ /* 0x000fc40003f26270 */
[----:B------:R-:W-:Y:S01]  /*07f0*/  IADD3 R12, R4, 0x40, RZ ;  /* 0x00000040040c7810 */ /* 0x000fe20007ffe0ff */
[----:B------:R-:W-:-:S05]  /*0800*/  IMAD.WIDE R8, R0, 0x80, R4 ;  /* 0x0000008000087825 */ /* 0x000fca00078e0204 */
[----:B------:R-:W-:-:S04]  /*0810*/  IADD3 R3, P0, R6, R8, RZ ;  /* 0x0000000806037210 */ /* 0x000fc80007f1e0ff */
[----:B------:R-:W-:Y:S02]  /*0820*/  LEA.HI.X.SX32 R6, R6, R9, 0x1, P0 ;  /* 0x0000000906067211 */ /* 0x000fe400000f0eff */
[----:B------:R-:W-:-:S04]  /*0830*/  LEA R14, P0, R3, c[0x0][0x1d8], 0x2 ;  /* 0x00007600030e7a11 */ /* 0x000fc800078010ff */
[----:B------:R-:W-:Y:S01]  /*0840*/  LEA.HI.X R15, R3, c[0x0][0x1dc], R6, 0x2, P0 ;  /* 0x00007700030f7a11 */ /* 0x000fe200000f1406 */
[----:B------:R-:W-:Y:S05]  /*0850*/  @P1 BRA `(.L_x_1541) ;  /* 0x0000004000001947 */ /* 0x000fea0003800000 */
[----:B------:R-:W-:Y:S02]  /*0860*/  ISETP.GE.AND P1, PT, R4, c[0x0][0x220], PT ;  /* 0x0000880004007a0c */ /* 0x000fe40003f26270 */
[----:B------:R-:W-:-:S11]  /*0870*/  ISETP.GE.AND P0, PT, R12, c[0x0][0x220], PT ;  /* 0x000088000c007a0c */ /* 0x000fd60003f06270 */
[----:B------:R1:W-:Y:S04]  /*0880*/  @!P1 STG.E.128 [R14.64], RZ ;  /* 0x000000ff0e009986 */ /* 0x0003e8000c101d0e */
[----:B------:R1:W-:Y:S02]  /*0890*/  @!P0 STG.E.128 [R14.64+0x100], RZ ;  /* 0x000100ff0e008986 */ /* 0x0003e4000c101d0e */
.L_x_1541:
[----:B------:R-:W-:Y:S05]  /*08a0*/  BSYNC B0 ;  /* 0x0000000000007941 */ /* 0x000fea0003800000 */
.L_x_1540:
        /* <DEDUP_REMOVED lines=8> */
.L_x_1543:
[----:B------:R-:W-:Y:S05]  /*0930*/  BSYNC B0 ;  /* 0x0000000000007941 */ /* 0x000fea0003800000 */
.L_x_1542:
        /* <DEDUP_REMOVED lines=8> */
.L_x_1545:
[----:B------:R-:W-:Y:S05]  /*09c0*/  BSYNC B0 ;  /* 0x0000000000007941 */ /* 0x000fea0003800000 */
.L_x_1544:
        /* <DEDUP_REMOVED lines=8> */
.L_x_1547:
[----:B------:R-:W-:Y:S05]  /*0a50*/  BSYNC B0 ;  /* 0x0000000000007941 */ /* 0x000fea0003800000 */
.L_x_1546:
        /* <DEDUP_REMOVED lines=8> */
.L_x_1549:
[----:B------:R-:W-:Y:S05]  /*0ae0*/  BSYNC B0 ;  /* 0x0000000000007941 */ /* 0x000fea0003800000 */
.L_x_1548:
        /* <DEDUP_REMOVED lines=8> */
.L_x_1551:
[----:B------:R-:W-:Y:S05]  /*0b70*/  BSYNC B0 ;  /* 0x0000000000007941 */ /* 0x000fea0003800000 */
.L_x_1550:
        /* <DEDUP_REMOVED lines=8> */
.L_x_1553:
[----:B------:R-:W-:Y:S05]  /*0c00*/  BSYNC B0 ;  /* 0x0000000000007941 */ /* 0x000fea0003800000 */
.L_x_1552:
        /* <DEDUP_REMOVED lines=8> */
.L_x_1555:
[----:B------:R-:W-:Y:S05]  /*0c90*/  BSYNC B0 ;  /* 0x0000000000007941 */ /* 0x000fea0003800000 */
.L_x_1554:
[----:B------:R-:W-:Y:S02]  /*0ca0*/  ISETP.NE.AND P6, PT, R125, RZ, PT ;  /* 0x000000ff7d00720c */ /* 0x000fe40003fc5270 */
[----:B------:R-:W-:Y:S02]  /*0cb0*/  SHF.R.S32.HI R4, RZ, 0x1f, R2 ;  /* 0x0000001fff047819 */ /* 0x000fe40000011402 */
[----:B------:R-:W-:Y:S02]  /*0cc0*/  ISETP.GE.OR P0, PT, R0, R127, P6 ;  /* 0x0000007f0000720c */ /* 0x000fe40003706670 */
[----:B------:R-:W-:-:S02]  /*0cd0*/  IADD3 R2, P1, R2, R0, RZ ;  /* 0x0000000002027210 */ /* 0x000fc40007f3e0ff */
[-C--:B------:R-:W-:Y:S02]  /*0ce0*/  ISETP.GE.OR P5, PT, R11, R127.reuse, P6 ;  /* 0x0000007f0b00720c */ /* 0x080fe400037a6670 */
[----:B------:R-:W-:Y:S02]  /*0cf0*/  LEA.HI.X.SX32 R4, R0, R4, 0x1, P1 ;  /* 0x0000000400047211 */ /* 0x000fe400008f0eff */
[----:B------:R-:W-:Y:S02]  /*0d00*/  LEA R12, P1, R2, c[0x0][0x208], 0x2 ;  /* 0x00008200020c7a11 */ /* 0x000fe400078210ff */
[-C--:B------:R-:W-:Y:S02]  /*0d10*/  ISETP.GE.OR P4, PT, R10, R127.reuse, P6 ;  /* 0x0000007f0a00720c */ /* 0x080fe40003786670 */
[----:B------:R-:W-:Y:S01]  /*0d20*/  LEA.HI.X R13, R2, c[0x0][0x20c], R4, 0x2, P1 ;  /* 0x00008300020d7a11 */ /* 0x000fe200008f1404 */
[----:B------:R-:W-:Y:S01]  /*0d30*/  @!P0 IMAD.MOV.U32 R0, RZ, RZ, -0x800000 ;  /* 0xff800000ff008424 */ /* 0x000fe200078e00ff */
[----:B------:R-:W-:-:S02]  /*0d40*/  ISETP.GE.OR P3, PT, R9, R127, P6 ;  /* 0x0000007f0900720c */ /* 0x000fc40003766670 */
[-C--:B------:R-:W-:Y:S02]  /*0d50*/  ISETP.GE.OR P2, PT, R8, R127.reuse, P6 ;  /* 0x0000007f0800720c */ /* 0x080fe40003746670 */
[----:B------:R5:W-:Y:S01]  /*0d60*/  @!P0 STG.E [R12.64], R0 ;  /* 0x000000000c008986 */ /* 0x000be2000c10190e */
[-C--:B------:R-:W-:Y:S02]  /*0d70*/  ISETP.GE.OR P1, PT, R7, R127.reuse, P6 ;  /* 0x0000007f0700720c */ /* 0x080fe40003726670 */
[-C--:B------:R-:W-:Y:S02]  /*0d80*/  ISETP.GE.OR P0, PT, R6, R127.reuse, P6 ;  /* 0x0000007f0600720c */ /* 0x080fe40003706670 */
[----:B------:R-:W-:Y:S01]  /*0d90*/  ISETP.GE.OR P6, PT, R3, R127, P6 ;  /* 0x0000007f0300720c */ /* 0x000fe200037c6670 */
[----:B------:R-:W-:-:S03]  /*0da0*/  @!P4 IMAD.MOV.U32 R6, RZ, RZ, -0x800000 ;  /* 0xff800000ff06c424 */ /* 0x000fc600078e00ff */
[----:B------:R-:W-:Y:S02]  /*0db0*/  @!P3 IMAD.MOV.U32 R5, RZ, RZ, -0x800000 ;  /* 0xff800000ff05b424 */ /* 0x000fe400078e00ff */
[----:B------:R-:W-:Y:S01]  /*0dc0*/  @!P2 IMAD.MOV.U32 R4, RZ, RZ, -0x800000 ;  /* 0xff800000ff04a424 */ /* 0x000fe200078e00ff */
[----:B------:R-:W-:Y:S02]  /*0dd0*/  @!P4 STG.E [R12.64+0x40], R6 ;  /* 0x000040060c00c986 */ /* 0x000fe4000c10190e */
[----:B------:R-:W-:Y:S02]  /*0de0*/  @!P1 IMAD.MOV.U32 R2, RZ, RZ, -0x800000 ;  /* 0xff800000ff029424 */ /* 0x000fe400078e00ff */
[----:B------:R-:W-:Y:S04]  /*0df0*/  @!P3 STG.E [R12.64+0x60], R5 ;  /* 0x000060050c00b986 */ /* 0x000fe8000c10190e */
[----:B------:R-:W-:Y:S04]  /*0e00*/  @!P2 STG.E [R12.64+0x80], R4 ;  /* 0x000080040c00a986 */ /* 0x000fe8000c10190e */
[----:B------:R-:W-:Y:S01]  /*0e10*/  @!P1 STG.E [R12.64+0xa0], R2 ;  /* 0x0000a0020c009986 */ /* 0x000fe2000c10190e */
[----:B-----5:R-:W-:-:S05]  /*0e20*/  @!P5 IMAD.MOV.U32 R0, RZ, RZ, -0x800000 ;  /* 0xff800000ff00d424 */ /* 0x020fca00078e00ff */
[----:B------:R5:W-:Y:S02]  /*0e30*/  @!P5 STG.E [R12.64+0x20], R0 ;  /* 0x000020000c00d986 */ /* 0x000be4000c10190e */
[----:B-----5:R-:W-:-:S05]  /*0e40*/  @!P0 IMAD.MOV.U32 R0, RZ, RZ, -0x800000 ;  /* 0xff800000ff008424 */ /* 0x020fca00078e00ff */
[----:B------:R1:W-:Y:S01]  /*0e50*/  @!P0 STG.E [R12.64+0xc0], R0 ;  /* 0x0000c0000c008986 */ /* 0x0003e2000c10190e */
[----:B------:R-:W-:Y:S05]  /*0e60*/  @P6 EXIT ;  /* 0x000000000000694d */ /* 0x000fea0003800000 */
[----:B-1----:R-:W-:-:S05]  /*0e70*/  MOV R0, 0xff800000 ;  /* 0xff80000000007802 */ /* 0x002fca0000000f00 */
[----:B------:R-:W-:Y:S01]  /*0e80*/  STG.E [R12.64+0xe0], R0 ;  /* 0x0000e0000c007986 */ /* 0x000fe2000c10190e */
[----:B------:R-:W-:Y:S05]  /*0e90*/  EXIT ;  /* 0x000000000000794d */ /* 0x000fea0003800000 */
.L_x_1539:
[----:B-1----:R-:W-:Y:S01]  /*0ea0*/  ISETP.NE.U32.AND P2, PT, RZ, c[0x0][0x2c0], PT ;  /* 0x0000b000ff007a0c */ /* 0x002fe20003f45070 */
[----:B------:R-:W-:Y:S01]  /*0eb0*/  IMAD.MOV.U32 R0, RZ, RZ, R232 ;  /* 0x000000ffff007224 */ /* 0x000fe200078e00e8 */
[----:B------:R-:W-:Y:S02]  /*0ec0*/  ISETP.NE.U32.AND P0, PT, RZ, c[0x0][0x2b8], PT ;  /* 0x0000ae00ff007a0c */ /* 0x000fe40003f05070 */
[----:B------:R-:W-:Y:S02]  /*0ed0*/  ISETP.NE.AND.EX P2, PT, RZ, c[0x0][0x2c4], PT, P2 ;  /* 0x0000b100ff007a0c */ /* 0x000fe40003f45320 */
[----:B------:R-:W-:-:S11]  /*0ee0*/  ISETP.NE.AND.EX P0, PT, RZ, c[0x0][0x2bc], PT, P0 ;  /* 0x0000af00ff007a0c */ /* 0x000fd60003f05300 */
[----:B------:R-:W-:Y:S02]  /*0ef0*/  @P2 SHF.R.S32.HI R2, RZ, 0x1f, R232 ;  /* 0x0000001fff022819 */ /* 0x000fe400000114e8 */
[----:B------:R-:W-:-:S04]  /*0f00*/  @P0 IMAD.WIDE R4, R232, R227, c[0x0][0x2b8] ;  /* 0x0000ae00e8040625 */ /* 0x000fc800078e02e3 */
[----:B------:R-:W-:Y:S01]  /*0f10*/  @P2 IMAD R2, R2, c[0x0][0x2c8], RZ ;  /* 0x0000b20002022a24 */ /* 0x000fe200078e02ff */
[----:B------:R1:W5:Y:S01]  /*0f20*/  @P0 LDG.E R0, [R4.64] ;  /* 0x0000000e04000981 */ /* 0x000362000c1e1900 */
[----:B------:R-:W-:Y:S01]  /*0f30*/  CS2R R234, SRZ ;  /* 0x0000000000ea7805 */ /* 0x000fe2000001ff00 */
[----:B------:R-:W-:Y:S01]  /*0f40*/  PLOP3.LUT P0, PT, PT, PT, PT, 0x8, 0x0 ;  /* 0x000000000000781c */ /* 0x000fe20003f0e170 */
[C---:B------:R-:W-:Y:S01]  /*0f50*/  @P2 IMAD R2, R232.reuse, c[0x0][0x2cc], R2 ;  /* 0x0000b300e8022a24 */ /* 0x040fe200078e0202 */
[----:B------:R-:W-:Y:S01]  /*0f60*/  IABS R39, c[0x0][0x2d0] ;  /* 0x0000b40000277a13 */ /* 0x000fe20000000000 */
[----:B-1----:R-:W-:-:S04]  /*0f70*/  @P2 IMAD.WIDE.U32 R4, R232, c[0x0][0x2c8], RZ ;  /* 0x0000b200e8042a25 */ /* 0x002fc800078e00ff */
[----:B------:R-:W-:Y:S01]  /*0f80*/  @P2 IMAD.IADD R2, R5, 0x1, R2 ;  /* 0x0000000105022824 */ /* 0x000fe200078e0202 */
[----:B------:R-:W-:-:S04]  /*0f90*/  @P2 LEA R234, P1, R4, c[0x0][0x2c0], 0x2 ;  /* 0x0000b00004ea2a11 */ /* 0x000fc800078210ff */
[----:B------:R-:W-:-:S04]  /*0fa0*/  @P2 SHF.L.U64.HI R2, R4, 0x2, R2 ;  /* 0x0000000204022819 */ /* 0x000fc80000010202 */
[----:B------:R-:W-:Y:S02]  /*0fb0*/  @P2 IADD3.X R235, R2, c[0x0][0x2c4], RZ, P1, !PT ;  /* 0x0000b10002eb2a10 */ /* 0x000fe40000ffe4ff */
[----:B------:R-:W-:-:S04]  /*0fc0*/  @P2 ISETP.NE.U32.AND P1, PT, R234, RZ, PT ;  /* 0x000000ffea00220c */ /* 0x000fc80003f25070 */
[----:B------:R-:W-:-:S13]  /*0fd0*/  @P2 ISETP.NE.AND.EX P0, PT, R235, RZ, PT, P1 ;  /* 0x000000ffeb00220c */ /* 0x000fda0003f05310 */
[----:B------:R-:W-:Y:S05]  /*0fe0*/  @!P0 BRA `(.L_x_1556) ;  /* 0x000004a000008947 */ /* 0x000fea0003800000 */
[----:B------:R-:W1:Y:S01]  /*0ff0*/  I2F.RP R4, R39 ;  /* 0x0000002700047306 */ /* 0x000e620000209400 */
        /* <DEDUP_REMOVED lines=20> */
[----:B------:R-:W-:-:S05]  /*1140*/  @P3 IADD3 R3, R3, 0x1, RZ ;  /* 0x0000000103033810 */ /* 0x000fca0007ffe0ff */
[----:B------:R-:W-:-:S05]  /*1150*/  IMAD.MOV.U32 R2, RZ, RZ, R3 ;  /* 0x000000ffff027224 */ /* 0x000fca00078e0003 */
[----:B------:R-:W-:Y:S02]  /*1160*/  @!P1 IADD3 R2, -R2, RZ, RZ ;  /* 0x000000ff02029210 */ /* 0x000fe40007ffe1ff */
[----:B------:R-:W-:-:S05]  /*1170*/  @!P2 LOP3.LUT R2, RZ, c[0x0][0x2d0], RZ, 0x33, !PT ;  /* 0x0000b400ff02aa12 */ /* 0x000fca00078e33ff */
[----:B------:R-:W-:-:S06]  /*1180*/  IMAD.WIDE R12, R2, 0x4, R234 ;  /* 0x00000004020c7825 */ /* 0x000fcc00078e02ea */
[----:B------:R-:W2:Y:S01]  /*1190*/  LDG.E R12, [R12.64] ;  /* 0x0000000e0c0c7981 */ /* 0x000ea2000c1e1900 */
[----:B------:R-:W-:Y:S02]  /*11a0*/  IABS R0, c[0x0][0x1c8] ;  /* 0x0000720000007a13 */ /* 0x000fe40000000000 */
[----:B------:R-:W-:Y:S02]  /*11b0*/  IADD3 R2, -R2, RZ, RZ ;  /* 0x000000ff02027210 */ /* 0x000fe40007ffe1ff */
[----:B------:R-:W1:Y:S03]  /*11c0*/  I2F.RP R6, R0 ;  /* 0x0000000000067306 */ /* 0x000e660000209400 */
[----:B------:R-:W-:-:S05]  /*11d0*/  IMAD R42, R2, c[0x0][0x2d0], R42 ;  /* 0x0000b400022a7a24 */ /* 0x000fca00078e022a */
[----:B------:R-:W-:Y:S01]  /*11e0*/  SHF.R.S32.HI R2, RZ, 0x1f, R42 ;  /* 0x0000001fff027819 */ /* 0x000fe2000001142a */
[----:B-1----:R-:W1:Y:S02]  /*11f0*/  MUFU.RCP R6, R6 ;  /* 0x0000000600067308 */ /* 0x002e640000001000 */
[----:B-1----:R-:W-:-:S06]  /*1200*/  IADD3 R6, R6, 0xffffffe, RZ ;  /* 0x0ffffffe06067810 */ /* 0x002fcc0007ffe0ff */
[----:B------:R-:W1:Y:S02]  /*1210*/  F2I.FTZ.U32.TRUNC.NTZ R7, R6 ;  /* 0x0000000600077305 */ /* 0x000e64000021f000 */
[----:B-1----:R-:W-:Y:S01]  /*1220*/  IMAD.MOV R3, RZ, RZ, -R7 ;  /* 0x000000ffff037224 */ /* 0x002fe200078e0a07 */
[----:B------:R-:W-:-:S03]  /*1230*/  MOV R6, RZ ;  /* 0x000000ff00067202 */ /* 0x000fc60000000f00 */
[----:B------:R-:W-:Y:S01]  /*1240*/  IMAD R4, R3, R0, RZ ;  /* 0x0000000003047224 */ /* 0x000fe200078e02ff */
[----:B------:R-:W-:-:S03]  /*1250*/  IABS R3, R10 ;  /* 0x0000000a00037213 */ /* 0x000fc60000000000 */
[----:B------:R-:W-:-:S04]  /*1260*/  IMAD.HI.U32 R5, R7, R4, R6 ;  /* 0x0000000407057227 */ /* 0x000fc800078e0006 */
[----:B------:R-:W-:-:S04]  /*1270*/  IMAD.MOV.U32 R4, RZ, RZ, R3 ;  /* 0x000000ffff047224 */ /* 0x000fc800078e0003 */
[----:B------:R-:W-:-:S05]  /*1280*/  IMAD.HI.U32 R5, R5, R4, RZ ;  /* 0x0000000405057227 */ /* 0x000fca00078e00ff */
[----:B------:R-:W-:-:S05]  /*1290*/  IADD3 R3, -R5, RZ, RZ ;  /* 0x000000ff05037210 */ /* 0x000fca0007ffe1ff */
[----:B------:R-:W-:-:S05]  /*12a0*/  IMAD R3, R0, R3, R4 ;  /* 0x0000000300037224 */ /* 0x000fca00078e0204 */
[----:B------:R-:W-:-:S13]  /*12b0*/  ISETP.GT.U32.AND P1, PT, R0, R3, PT ;  /* 0x000000030000720c */ /* 0x000fda0003f24070 */
[----:B------:R-:W-:Y:S01]  /*12c0*/  @!P1 IMAD.IADD R3, R3, 0x1, -R0 ;  /* 0x0000000103039824 */ /* 0x000fe200078e0a00 */
[----:B------:R-:W-:-:S04]  /*12d0*/  @!P1 IADD3 R5, R5, 0x1, RZ ;  /* 0x0000000105059810 */ /* 0x000fc80007ffe0ff */
[----:B------:R-:W-:Y:S02]  /*12e0*/  ISETP.GE.U32.AND P2, PT, R3, R0, PT ;  /* 0x000000000300720c */ /* 0x000fe40003f46070 */
[----:B------:R-:W-:-:S04]  /*12f0*/  LOP3.LUT R0, R10, c[0x0][0x1c8], RZ, 0x3c, !PT ;  /* 0x000072000a007a12 */ /* 0x000fc800078e3cff */
[----:B------:R-:W-:Y:S01]  /*1300*/  ISETP.GE.AND P1, PT, R0, RZ, PT ;  /* 0x000000ff0000720c */ /* 0x000fe20003f26270 */
[----:B------:R-:W-:-:S04]  /*1310*/  IMAD R0, R2, c[0x0][0x198], RZ ;  /* 0x0000660002007a24 */ /* 0x000fc800078e02ff */
[----:B------:R-:W-:Y:S02]  /*1320*/  IMAD R0, R42, c[0x0][0x19c], R0 ;  /* 0x000067002a007a24 */ /* 0x000fe400078e0200 */
[----:B------:R-:W-:Y:S02]  /*1330*/  @P2 IADD3 R5, R5, 0x1, RZ ;  /* 0x0000000105052810 */ /* 0x000fe40007ffe0ff */
[----:B------:R-:W-:-:S04]  /*1340*/  ISETP.NE.AND P2, PT, RZ, c[0x0][0x1c8], PT ;  /* 0x00007200ff007a0c */ /* 0x000fc80003f45270 */
[----:B------:R-:W-:-:S09]  /*1350*/  @!P1 IMAD.MOV R5, RZ, RZ, -R5 ;  /* 0x000000ffff059224 */ /* 0x000fd200078e0a05 */
[----:B------:R-:W-:-:S04]  /*1360*/  @!P2 LOP3.LUT R5, RZ, c[0x0][0x1c8], RZ, 0x33, !PT ;  /* 0x00007200ff05aa12 */ /* 0x000fc800078e33ff */
[----:B------:R-:W-:Y:S02]  /*1370*/  SHF.R.S32.HI R8, RZ, 0x1f, R5 ;  /* 0x0000001fff087819 */ /* 0x000fe40000011405 */
[----:B--2---:R-:W-:Y:S01]  /*1380*/  SHF.R.S32.HI R14, RZ, 0x1f, R12 ;  /* 0x0000001fff0e7819 */ /* 0x004fe2000001140c */
[----:B------:R-:W-:-:S04]  /*1390*/  IMAD.WIDE.U32 R6, R12, c[0x0][0x180], RZ ;  /* 0x000060000c067a25 */ /* 0x000fc800078e00ff */
[C---:B------:R-:W-:Y:S02]  /*13a0*/  IMAD R3, R14.reuse, c[0x0][0x180], RZ ;  /* 0x000060000e037a24 */ /* 0x040fe400078e02ff */
[----:B------:R-:W-:Y:S02]  /*13b0*/  IMAD R14, R14, c[0x0][0x188], RZ ;  /* 0x000062000e0e7a24 */ /* 0x000fe400078e02ff */
[C---:B------:R-:W-:Y:S02]  /*13c0*/  IMAD R3, R12.reuse, c[0x0][0x184], R3 ;  /* 0x000061000c037a24 */ /* 0x040fe400078e0203 */
[C---:B------:R-:W-:Y:S02]  /*13d0*/  IMAD R14, R12.reuse, c[0x0][0x18c], R14 ;  /* 0x000063000c0e7a24 */ /* 0x040fe400078e020e */
[----:B------:R-:W-:Y:S01]  /*13e0*/  IMAD.WIDE.U32 R12, R12, c[0x0][0x188], RZ ;  /* 0x000062000c0c7a25 */ /* 0x000fe200078e00ff */
[----:B------:R-:W-:-:S03]  /*13f0*/  IADD3 R7, R7, R3, RZ ;  /* 0x0000000307077210 */ /* 0x000fc60007ffe0ff */
[----:B------:R-:W-:Y:S01]  /*1400*/  IMAD.IADD R14, R13, 0x1, R14 ;  /* 0x000000010d0e7824 */ /* 0x000fe200078e020e */
[----:B------:R-:W-:Y:S01]  /*1410*/  MOV R24, R12 ;  /* 0x0000000c00187202 */ /* 0x000fe20000000f00 */
[----:B------:R-:W-:-:S04]  /*1420*/  IMAD.WIDE.U32 R22, R42, c[0x0][0x198], R6 ;  /* 0x000066002a167a25 */ /* 0x000fc800078e0006 */
[----:B------:R-:W-:Y:S02]  /*1430*/  IMAD.IADD R23, R23, 0x1, R0 ;  /* 0x0000000117177824 */ /* 0x000fe400078e0200 */
[----:B------:R-:W-:Y:S02]  /*1440*/  IMAD R7, R8, c[0x0][0x1b0], RZ ;  /* 0x00006c0008077a24 */ /* 0x000fe400078e02ff */
[----:B------:R-:W-:-:S04]  /*1450*/  IMAD.WIDE.U32 R22, R5, c[0x0][0x1b0], R22 ;  /* 0x00006c0005167a25 */ /* 0x000fc800078e0016 */
[----:B------:R-:W-:-:S05]  /*1460*/  IMAD R7, R5, c[0x0][0x1b4], R7 ;  /* 0x00006d0005077a24 */ /* 0x000fca00078e0207 */
[----:B------:R-:W-:Y:S01]  /*1470*/  IADD3 R7, R23, R7, RZ ;  /* 0x0000000717077210 */ /* 0x000fe20007ffe0ff */
[----:B------:R-:W-:Y:S05]  /*1480*/  BRA `(.L_x_1557) ;  /* 0x000004a000007947 */ /* 0x000fea0003800000 */
.L_x_1556:
[----:B------:R-:W-:-:S13]  /*1490*/  ISETP.NE.AND P4, PT, R14, -0x1, PT ;  /* 0xffffffff0e00780c */ /* 0x000fda0003f85270 */
        /* <DEDUP_REMOVED lines=12> */
[----:B------:R-:W-:Y:S02]  /*1560*/  IADD3 R5, R7, R4, RZ ;  /* 0x0000000407057210 */ /* 0x000fe40007ffe0ff */
[----:B------:R-:W-:-:S05]  /*1570*/  MOV R4, R6 ;  /* 0x0000000600047202 */ /* 0x000fca0000000f00 */
[----:B------:R-:W-:-:S05]  /*1580*/  IMAD.WIDE.U32 R4, R0, c[0x0][0x180], R4 ;  /* 0x0000600000047a25 */ /* 0x000fca00078e0004 */
[----:B------:R-:W-:Y:S02]  /*1590*/  IADD3 R6, R5, R2, RZ ;  /* 0x0000000205067210 */ /* 0x000fe40007ffe0ff */
[----:B------:R-:W-:Y:S02]  /*15a0*/  MOV R7, R4 ;  /* 0x0000000400077202 */ /* 0x000fe40000000f00 */
.L_x_1558:
[----:B------:R-:W-:Y:S02]  /*15b0*/  IABS R5, c[0x0][0x1c8] ;  /* 0x0000720000057a13 */ /* 0x000fe40000000000 */
[-C--:B------:R-:W-:Y:S02]  /*15c0*/  LOP3.LUT R7, R7, R6.reuse, RZ, 0x3c, !PT ;  /* 0x0000000607077212 */ /* 0x080fe400078e3cff */
[----:B------:R-:W1:Y:S01]  /*15d0*/  I2F.RP R8, R5 ;  /* 0x0000000500087306 */ /* 0x000e620000209400 */
[----:B------:R-:W-:Y:S02]  /*15e0*/  LEA R42, R37, 0xffffff80, 0x7 ;  /* 0xffffff80252a7811 */ /* 0x000fe400078e38ff */
[----:B------:R-:W-:Y:S02]  /*15f0*/  LOP3.LUT R6, R7, R6, RZ, 0x3c, !PT ;  /* 0x0000000607067212 */ /* 0x000fe400078e3cff */
[----:B------:R-:W-:-:S02]  /*1600*/  @P4 IADD3 R14, R3, R14, RZ ;  /* 0x0000000e030e4210 */ /* 0x000fc40007ffe0ff */
[----:B------:R-:W-:-:S03]  /*1610*/  LOP3.LUT R7, R7, R6, RZ, 0x3c, !PT ;  /* 0x0000000607077212 */ /* 0x000fc600078e3cff */
[----:B------:R-:W-:-:S04]  /*1620*/  @P4 IMAD.WIDE.U32 R24, R14, c[0x0][0x1a0], RZ ;  /* 0x000068000e184a25 */ /* 0x000fc800078e00ff */
[----:B------:R-:W-:Y:S01]  /*1630*/  IMAD.WIDE.U32 R6, R42, c[0x0][0x198], R6 ;  /* 0x000066002a067a25 */ /* 0x000fe200078e0006 */
[----:B-1----:R-:W1:Y:S03]  /*1640*/  MUFU.RCP R8, R8 ;  /* 0x0000000800087308 */ /* 0x002e660000001000 */
[----:B------:R-:W-:Y:S01]  /*1650*/  @P4 IMAD R14, R14, c[0x0][0x1a4], R25 ;  /* 0x000069000e0e4a24 */ /* 0x000fe200078e0219 */
[----:B------:R-:W-:Y:S02]  /*1660*/  MOV R12, R6 ;  /* 0x00000006000c7202 */ /* 0x000fe40000000f00 */
[----:B-1----:R-:W-:-:S04]  /*1670*/  IADD3 R8, R8, 0xffffffe, RZ ;  /* 0x0ffffffe08087810 */ /* 0x002fc80007ffe0ff */
[----:B------:R-:W1:Y:S02]  /*1680*/  F2I.FTZ.U32.TRUNC.NTZ R9, R8 ;  /* 0x0000000800097305 */ /* 0x000e64000021f000 */
[----:B-1----:R-:W-:Y:S02]  /*1690*/  IMAD.MOV R2, RZ, RZ, -R9 ;  /* 0x000000ffff027224 */ /* 0x002fe400078e0a09 */
[----:B------:R-:W-:Y:S02]  /*16a0*/  IMAD.MOV.U32 R8, RZ, RZ, RZ ;  /* 0x000000ffff087224 */ /* 0x000fe400078e00ff */
[----:B------:R-:W-:Y:S01]  /*16b0*/  IMAD R4, R2, R5, RZ ;  /* 0x0000000502047224 */ /* 0x000fe200078e02ff */
[----:B------:R-:W-:-:S03]  /*16c0*/  IABS R2, R10 ;  /* 0x0000000a00027213 */ /* 0x000fc60000000000 */
[----:B------:R-:W-:Y:S01]  /*16d0*/  IMAD.HI.U32 R4, R9, R4, R8 ;  /* 0x0000000409047227 */ /* 0x000fe200078e0008 */
[----:B------:R-:W-:-:S05]  /*16e0*/  MOV R8, R2 ;  /* 0x0000000200087202 */ /* 0x000fca0000000f00 */
        /* <DEDUP_REMOVED lines=8> */
[----:B------:R-:W-:-:S04]  /*1770*/  LOP3.LUT R2, R10, c[0x0][0x1c8], RZ, 0x3c, !PT ;  /* 0x000072000a027a12 */ /* 0x000fc800078e3cff */
[----:B------:R-:W-:Y:S02]  /*1780*/  ISETP.GE.AND P2, PT, R2, RZ, PT ;  /* 0x000000ff0200720c */ /* 0x000fe40003f46270 */
[----:B------:R-:W-:-:S05]  /*1790*/  SHF.R.S32.HI R2, RZ, 0x1f, R42 ;  /* 0x0000001fff027819 */ /* 0x000fca000001142a */
[----:B------:R-:W-:-:S04]  /*17a0*/  @P3 IADD3 R4, R4, 0x1, RZ ;  /* 0x0000000104043810 */ /* 0x000fc80007ffe0ff */
[----:B------:R-:W-:Y:S01]  /*17b0*/  MOV R5, R4 ;  /* 0x0000000400057202 */ /* 0x000fe20000000f00 */
[----:B------:R-:W-:-:S04]  /*17c0*/  IMAD R4, R2, c[0x0][0x198], RZ ;  /* 0x0000660002047a24 */ /* 0x000fc800078e02ff */
[----:B------:R-:W-:Y:S01]  /*17d0*/  @!P2 IMAD.MOV R5, RZ, RZ, -R5 ;  /* 0x000000ffff05a224 */ /* 0x000fe200078e0a05 */
[----:B------:R-:W-:Y:S01]  /*17e0*/  @!P1 LOP3.LUT R5, RZ, c[0x0][0x1c8], RZ, 0x33, !PT ;  /* 0x00007200ff059a12 */ /* 0x000fe200078e33ff */
[----:B------:R-:W-:-:S03]  /*17f0*/  IMAD R4, R42, c[0x0][0x19c], R4 ;  /* 0x000067002a047a24 */ /* 0x000fc600078e0204 */
[----:B------:R-:W-:Y:S01]  /*1800*/  SHF.R.S32.HI R8, RZ, 0x1f, R5 ;  /* 0x0000001fff087819 */ /* 0x000fe20000011405 */
[----:B------:R-:W-:-:S04]  /*1810*/  IMAD.IADD R13, R7, 0x1, R4 ;  /* 0x00000001070d7824 */ /* 0x000fc800078e0204 */
[----:B------:R-:W-:Y:S02]  /*1820*/  IMAD R7, R8, c[0x0][0x1b0], RZ ;  /* 0x00006c0008077a24 */ /* 0x000fe400078e02ff */
[----:B------:R-:W-:-:S04]  /*1830*/  IMAD.WIDE.U32 R12, R5, c[0x0][0x1b0], R12 ;  /* 0x00006c00050c7a25 */ /* 0x000fc800078e000c */
[----:B------:R-:W-:Y:S02]  /*1840*/  IMAD R7, R5, c[0x0][0x1b4], R7 ;  /* 0x00006d0005077a24 */ /* 0x000fe400078e0207 */
[----:B------:R-:W-:-:S03]  /*1850*/  IMAD.MOV.U32 R22, RZ, RZ, R12 ;  /* 0x000000ffff167224 */ /* 0x000fc600078e000c */
[----:B------:R-:W-:Y:S01]  /*1860*/  IADD3 R7, R13, R7, RZ ;  /* 0x000000070d077210 */ /* 0x000fe20007ffe0ff */
        /* <DEDUP_REMOVED lines=11> */
[----:B------:R-:W-:Y:S02]  /*1920*/  MOV R24, R12 ;  /* 0x0000000c00187202 */ /* 0x000fe40000000f00 */
.L_x_1557:
[----:B------:R-:W-:Y:S01]  /*1930*/  ISETP.NE.AND P1, PT, R15, -0x1, PT ;  /* 0xffffffff0f00780c */ /* 0x000fe20003f25270 */
[----:B------:R-:W-:Y:S01]  /*1940*/  IMAD R8, R8, c[0x0][0x1b8], RZ ;  /* 0x00006e0008087a24 */ /* 0x000fe200078e02ff */
[----:B-----5:R-:W-:Y:S01]  /*1950*/  SHF.R.S32.HI R0, RZ, 0x1f, R125 ;  /* 0x0000001fff007819 */ /* 0x020fe2000001147d */
[----:B------:R-:W-:Y:S01]  /*1960*/  BSSY B0, `(.L_x_1559) ;  /* 0x0000060000007945 */ /* 0x000fe20003800000 */
[----:B------:R-:W-:Y:S01]  /*1970*/  IADD3 R223, -R127, R128, RZ ;  /* 0x000000807fdf7210 */ /* 0x000fe20007ffe1ff */
[----:B------:R-:W-:Y:S01]  /*1980*/  IMAD R8, R5, c[0x0][0x1bc], R8 ;  /* 0x00006f0005087a24 */ /* 0x000fe200078e0208 */
[CC--:B------:R-:W-:Y:S02]  /*1990*/  LEA.HI R3, R0.reuse, R125.reuse, RZ, 0x3 ;  /* 0x0000007d00037211 */ /* 0x0c0fe400078f18ff */
[----:B------:R-:W-:-:S02]  /*19a0*/  LEA.HI R4, R0, R125, RZ, 0x4 ;  /* 0x0000007d00047211 */ /* 0x000fc400078f20ff */
[----:B------:R-:W-:Y:S02]  /*19b0*/  SHF.R.S32.HI R16, RZ, 0x3, R3 ;  /* 0x00000003ff107819 */ /* 0x000fe40000011403 */
[----:B------:R-:W-:Y:S01]  /*19c0*/  LOP3.LUT R3, R3, 0xfffffff8, RZ, 0xc0, !PT ;  /* 0xfffffff803037812 */ /* 0x000fe200078ec0ff */
[C---:B------:R-:W-:Y:S01]  /*19d0*/  @P1 IMAD.WIDE.U32 R12, R15.reuse, c[0x0][0x190], RZ ;  /* 0x000064000f0c1a25 */ /* 0x040fe200078e00ff */
[----:B------:R-:W-:Y:S02]  /*19e0*/  @!P1 SHF.R.S32.HI R9, RZ, 0x1f, R232 ;  /* 0x0000001fff099819 */ /* 0x000fe400000114e8 */
[CC--:B------:R-:W-:Y:S01]  /*19f0*/  LEA.HI R11, R0.reuse, R125.reuse, RZ, 0x6 ;  /* 0x0000007d000b7211 */ /* 0x0c0fe200078f30ff */
[----:B------:R-:W-:Y:S01]  /*1a00*/  @P1 IMAD R15, R15, c[0x0][0x194], R13 ;  /* 0x000065000f0f1a24 */ /* 0x000fe200078e020d */
[----:B------:R-:W-:Y:S01]  /*1a10*/  SHF.R.S32.HI R17, RZ, 0x1f, R16 ;  /* 0x0000001fff117819 */ /* 0x000fe20000011410 */
[----:B------:R-:W-:Y:S01]  /*1a20*/  @!P1 IMAD R9, R9, c[0x0][0x178], RZ ;  /* 0x00005e0009099a24 */ /* 0x000fe200078e02ff */
[----:B------:R-:W-:Y:S01]  /*1a30*/  LEA.HI R126, R0, R125, RZ, 0x5 ;  /* 0x0000007d007e7211 */ /* 0x000fe200078f28ff */
[----:B------:R-:W-:-:S02]  /*1a40*/  @P1 IMAD.MOV.U32 R6, RZ, RZ, R12 ;  /* 0x000000ffff061224 */ /* 0x000fc400078e000c */
[----:B------:R-:W-:-:S04]  /*1a50*/  @!P1 IMAD.WIDE.U32 R12, R232, c[0x0][0x178], RZ ;  /* 0x00005e00e80c9a25 */ /* 0x000fc800078e00ff */
[----:B------:R-:W-:Y:S02]  /*1a60*/  @!P1 IMAD R9, R232, c[0x0][0x17c], R9 ;  /* 0x00005f00e8099a24 */ /* 0x000fe400078e0209 */
[----:B------:R-:W-:Y:S02]  /*1a70*/  IMAD.IADD R3, R125, 0x1, -R3 ;  /* 0x000000017d037824 */ /* 0x000fe400078e0a03 */
[----:B------:R-:W-:Y:S01]  /*1a80*/  @!P1 IMAD.IADD R15, R13, 0x1, R9 ;  /* 0x000000010d0f9824 */ /* 0x000fe200078e0209 */
[----:B------:R-:W-:Y:S01]  /*1a90*/  LOP3.LUT R13, R4, 0xfffffff0, RZ, 0xc0, !PT ;  /* 0xfffffff0040d7812 */ /* 0x000fe200078ec0ff */
[----:B------:R-:W-:Y:S01]  /*1aa0*/  IMAD.SHL.U32 R231, R3, 0x8, RZ ;  /* 0x0000000803e77824 */ /* 0x000fe200078e00ff */
[----:B------:R-:W-:Y:S01]  /*1ab0*/  SHF.L.U32 R9, R16, 0x6, RZ ;  /* 0x0000000610097819 */ /* 0x000fe200000006ff */
[----:B------:R-:W-:Y:S01]  /*1ac0*/  @!P1 IMAD.MOV.U32 R6, RZ, RZ, R12 ;  /* 0x000000ffff069224 */ /* 0x000fe200078e000c */
[----:B------:R-:W-:Y:S01]  /*1ad0*/  SHF.R.S32.HI R4, RZ, 0x4, R4 ;  /* 0x00000004ff047819 */ /* 0x000fe20000011404 */
[----:B------:R-:W-:Y:S01]  /*1ae0*/  IMAD.IADD R13, R125, 0x1, -R13 ;  /* 0x000000017d0d7824 */ /* 0x000fe200078e0a0d */
[----:B------:R-:W-:Y:S01]  /*1af0*/  IADD3 R24, P2, R231, R24, RZ ;  /* 0x00000018e7187210 */ /* 0x000fe20007f5e0ff */
[----:B------:R-:W-:Y:S01]  /*1b00*/  IMAD.SHL.U32 R230, R11, 0x8, RZ ;  /* 0x000000080be67824 */ /* 0x000fe200078e00ff */
[----:B------:R-:W-:Y:S01]  /*1b10*/  SHF.R.S32.HI R18, RZ, 0x1f, R231 ;  /* 0x0000001fff127819 */ /* 0x000fe200000114e7 */
[----:B------:R-:W-:Y:S01]  /*1b20*/  IMAD.MOV.U32 R0, RZ, RZ, 0x20 ;  /* 0x00000020ff007424 */ /* 0x000fe200078e00ff */
[----:B------:R-:W-:Y:S01]  /*1b30*/  SHF.R.S32.HI R19, RZ, 0x1f, R13 ;  /* 0x0000001fff137819 */ /* 0x000fe2000001140d */
[----:B------:R-:W-:Y:S01]  /*1b40*/  IMAD.WIDE R20, R20, 0x40, R16 ;  /* 0x0000004014147825 */ /* 0x000fe200078e0210 */
[----:B------:R-:W-:-:S02]  /*1b50*/  LOP3.LUT R9, R9, 0x1c0, RZ, 0xc0, !PT ;  /* 0x000001c009097812 */ /* 0x000fc400078ec0ff */
[----:B------:R-:W-:Y:S01]  /*1b60*/  IADD3 R22, P3, R231, R22, RZ ;  /* 0x00000016e7167210 */ /* 0x000fe20007f7e0ff */
[----:B------:R-:W-:Y:S01]  /*1b70*/  IMAD.X R25, R18, 0x1, R14, P2 ;  /* 0x0000000112197824 */ /* 0x000fe200010e060e */
[----:B------:R-:W-:Y:S02]  /*1b80*/  LEA.HI R14, R19, R13, RZ, 0x3 ;  /* 0x0000000d130e7211 */ /* 0x000fe400078f18ff */
[----:B------:R-:W-:Y:S01]  /*1b90*/  IADD3 R6, P1, R231, R6, RZ ;  /* 0x00000006e7067210 */ /* 0x000fe20007f3e0ff */
[----:B------:R-:W-:Y:S01]  /*1ba0*/  IMAD.WIDE.U32 R24, R5, c[0x0][0x1b8], R24 ;  /* 0x00006e0005187a25 */ /* 0x000fe200078e0018 */
[----:B------:R-:W-:Y:S02]  /*1bb0*/  LOP3.LUT R12, R9, 0x38, R231, 0xf8, !PT ;  /* 0x00000038090c7812 */ /* 0x000fe400078ef8e7 */
[----:B------:R-:W-:Y:S02]  /*1bc0*/  LOP3.LUT R11, R14, 0xfffffff8, RZ, 0xc0, !PT ;  /* 0xfffffff80e0b7812 */ /* 0x000fe400078ec0ff */
[----:B------:R-:W-:-:S02]  /*1bd0*/  SHF.R.U32.HI R9, RZ, 0x3, R9 ;  /* 0x00000003ff097819 */ /* 0x000fc40000011609 */
[C---:B------:R-:W-:Y:S01]  /*1be0*/  IADD3.X R23, R18.reuse, R7, RZ, P3, !PT ;  /* 0x0000000712177210 */ /* 0x040fe20001ffe4ff */
[----:B------:R-:W-:Y:S01]  /*1bf0*/  IMAD.X R7, R18, 0x1, R15, P1 ;  /* 0x0000000112077824 */ /* 0x000fe200008e060f */
[----:B------:R-:W-:Y:S01]  /*1c00*/  LOP3.LUT R12, R12, R9, RZ, 0x3c, !PT ;  /* 0x000000090c0c7212 */ /* 0x000fe200078e3cff */
[----:B------:R-:W-:Y:S01]  /*1c10*/  IMAD.IADD R13, R13, 0x1, -R11 ;  /* 0x000000010d0d7824 */ /* 0x000fe200078e0a0b */
[C---:B------:R-:W-:Y:S01]  /*1c20*/  IADD3 R42, P1, R16.reuse, R42, RZ ;  /* 0x0000002a102a7210 */ /* 0x040fe20007f3e0ff */
[C---:B------:R-:W-:Y:S01]  /*1c30*/  IMAD R11, R17.reuse, c[0x0][0x198], RZ ;  /* 0x00006600110b7a24 */ /* 0x040fe200078e02ff */
[----:B------:R-:W-:Y:S01]  /*1c40*/  SHF.R.S32.HI R9, RZ, 0x1f, R10 ;  /* 0x0000001fff097819 */ /* 0x000fe2000001140a */
[C---:B------:R-:W-:Y:S01]  /*1c50*/  IMAD.WIDE.U32 R22, R16.reuse, c[0x0][0x198], R22 ;  /* 0x0000660010167a25 */ /* 0x040fe200078e0016 */
[----:B------:R-:W-:Y:S02]  /*1c60*/  IADD3.X R2, R17, R2, RZ, P1, !PT ;  /* 0x0000000211027210 */ /* 0x000fe40000ffe4ff */
[----:B------:R-:W-:Y:S01]  /*1c70*/  R2P PR, R13, 0x6 ;  /* 0x000000060d007804 */ /* 0x000fe20000000000 */
[----:B------:R-:W-:Y:S01]  /*1c80*/  IMAD R9, R9, c[0x0][0x1a8], RZ ;  /* 0x00006a0009097a24 */ /* 0x000fe200078e02ff */
[----:B------:R-:W-:Y:S01]  /*1c90*/  ISETP.GE.AND P3, PT, R16, R223, PT ;  /* 0x000000df1000720c */ /* 0x000fe20003f66270 */
[----:B------:R-:W-:Y:S01]  /*1ca0*/  IMAD R2, R2, c[0x0][0x1a0], RZ ;  /* 0x0000680002027a24 */ /* 0x000fe200078e02ff */
[----:B------:R-:W-:Y:S01]  /*1cb0*/  LOP3.LUT R230, R12, 0xfffffe00, R230, 0xf8, !PT ;  /* 0xfffffe000ce67812 */ /* 0x000fe200078ef8e6 */
[----:B------:R-:W-:Y:S01]  /*1cc0*/  IMAD R18, R10, c[0x0][0x1ac], R9 ;  /* 0x00006b000a127a24 */ /* 0x000fe200078e0209 */
[----:B------:R-:W-:Y:S01]  /*1cd0*/  LOP3.LUT R15, R126, 0xffffffe0, RZ, 0xc0, !PT ;  /* 0xffffffe07e0f7812 */ /* 0x000fe200078ec0ff */
[----:B------:R-:W-:Y:S01]  /*1ce0*/  IMAD.IADD R9, R25, 0x1, R8 ;  /* 0x0000000119097824 */ /* 0x000fe200078e0208 */
[----:B------:R-:W-:Y:S01]  /*1cf0*/  MOV R8, R24 ;  /* 0x0000001800087202 */ /* 0x000fe20000000f00 */
[----:B------:R-:W-:Y:S01]  /*1d00*/  IMAD R133, R16, c[0x0][0x19c], R11 ;  /* 0x0000670010857a24 */ /* 0x000fe200078e020b */
[----:B------:R-:W-:Y:S01]  /*1d10*/  SHF.R.S32.HI R126, RZ, 0x5, R126 ;  /* 0x00000005ff7e7819 */ /* 0x000fe2000001147e */
[----:B------:R-:W-:Y:S01]  /*1d20*/  IMAD R36, R42, c[0x0][0x1a4], R2 ;  /* 0x000069002a247a24 */ /* 0x000fe200078e0202 */
[----:B------:R-:W-:Y:S01]  /*1d30*/  IADD3 R40, R231, 0x40, RZ ;  /* 0x00000040e7287810 */ /* 0x000fe20007ffe0ff */
[----:B------:R-:W-:Y:S01]  /*1d40*/  IMAD.WIDE.U32 R10, R10, c[0x0][0x1a8], R6 ;  /* 0x00006a000a0a7a25 */ /* 0x000fe200078e0006 */
[----:B------:R-:W-:-:S03]  /*1d50*/  SEL R0, R0, 0xffffffe0, !P2 ;  /* 0xffffffe000007807 */ /* 0x000fc60005000000 */
[----:B------:R-:W-:Y:S01]  /*1d60*/  IMAD.MOV.U32 R2, RZ, RZ, 0x10 ;  /* 0x00000010ff027424 */ /* 0x000fe200078e00ff */
[----:B------:R-:W-:Y:S01]  /*1d70*/  IADD3 R19, R11, R18, RZ ;  /* 0x000000120b137210 */ /* 0x000fe20007ffe0ff */
[----:B------:R-:W-:-:S03]  /*1d80*/  IMAD.WIDE.U32 R42, R42, c[0x0][0x1a0], R8 ;  /* 0x000068002a2a7a25 */ /* 0x000fc600078e0008 */
[----:B------:R-:W-:Y:S01]  /*1d90*/  SEL R2, R2, 0xfffffff0, !P1 ;  /* 0xfffffff002027807 */ /* 0x000fe20004800000 */
[----:B------:R-:W-:Y:S02]  /*1da0*/  IMAD.IADD R133, R23, 0x1, R133 ;  /* 0x0000000117857824 */ /* 0x000fe400078e0285 */
[----:B------:R-:W-:Y:S02]  /*1db0*/  IMAD.MOV.U32 R134, RZ, RZ, R22 ;  /* 0x000000ffff867224 */ /* 0x000fe400078e0016 */
[----:B------:R-:W-:Y:S02]  /*1dc0*/  IMAD.IADD R15, R125, 0x1, -R15 ;  /* 0x000000017d0f7824 */ /* 0x000fe400078e0a0f */
[----:B------:R-:W-:Y:S02]  /*1dd0*/  IMAD.SHL.U32 R230, R230, 0x2, RZ ;  /* 0x00000002e6e67824 */ /* 0x000fe400078e00ff */
[----:B------:R-:W-:Y:S01]  /*1de0*/  IMAD.IADD R36, R43, 0x1, R36 ;  /* 0x000000012b247824 */ /* 0x000fe200078e0224 */
[----:B------:R-:W-:Y:S05]  /*1df0*/  @P3 BRA `(.L_x_1560) ;  /* 0x0000016000003947 */ /* 0x000fea0003800000 */
[----:B------:R-:W-:Y:S01]  /*1e00*/  ISETP.GE.AND P3, PT, R231, c[0x0][0x220], PT ;  /* 0x00008800e7007a0c */ /* 0x000fe20003f66270 */
[----:B------:R-:W-:Y:S01]  /*1e10*/  IMAD R5, R21, c[0x0][0x190], RZ ;  /* 0x0000640015057a24 */ /* 0x000fe200078e02ff */
[----:B------:R-:W-:Y:S01]  /*1e20*/  ISETP.GE.AND P2, PT, R40, c[0x0][0x220], PT ;  /* 0x0000880028007a0c */ /* 0x000fe20003f46270 */
[----:B------:R-:W-:-:S02]  /*1e30*/  IMAD.MOV.U32 R18, RZ, RZ, R10 ;  /* 0x000000ffff127224 */ /* 0x000fc400078e000a */
        /* <DEDUP_REMOVED lines=18> */
.L_x_1560:
[----:B------:R-:W-:Y:S05]  /*1f60*/  BSYNC B0 ;  /* 0x0000000000007941 */ /* 0x000fea0003800000 */
.L_x_1559:
        /* <DEDUP_REMOVED lines=29> */
.L_x_1562:
[----:B------:R-:W-:Y:S05]  /*2140*/  BSYNC B0 ;  /* 0x0000000000007941 */ /* 0x000fea0003800000 */
.L_x_1561:
[----:B------:R-:W-:Y:S01]  /*2150*/  IADD3 R6, R16, 0x20, RZ ;  /* 0x0000002010067810 */ /* 0x000fe20007ffe0ff */
[----:B------:R-:W-:Y:S03]  /*2160*/  BSSY B0, `(.L_x_1563) ;  /* 0x000001c000007945 */ /* 0x000fe60003800000 */
[----:B------:R-:W-:-:S13]  /*2170*/  ISETP.GE.AND P1, PT, R6, R223, PT ;  /* 0x000000df0600720c */ /* 0x000fda0003f26270 */
[----:B------:R-:W-:Y:S05]  /*2180*/  @P1 BRA `(.L_x_1564) ;  /* 0x0000019000001947 */ /* 0x000fea0003800000 */
[----:B-1----:R-:W-:Y:S01]  /*2190*/  IADD3 R8, P1, R20, 0x20, RZ ;  /* 0x0000002014087810 */ /* 0x002fe20007f3e0ff */
        /* <DEDUP_REMOVED lines=24> */
.L_x_1564:
[----:B------:R-:W-:Y:S05]  /*2320*/  BSYNC B0 ;  /* 0x0000000000007941 */ /* 0x000fea0003800000 */
.L_x_1563:
[----:B------:R-:W-:Y:S01]  /*2330*/  IADD3 R12, R16, 0x30, RZ ;  /* 0x00000030100c7810 */ /* 0x000fe20007ffe0ff */
[----:B------:R-:W-:Y:S03]  /*2340*/  BSSY B0, `(.L_x_1565) ;  /* 0x000001b000007945 */ /* 0x000fe60003800000 */
[----:B------:R-:W-:-:S13]  /*2350*/  ISETP.GE.AND P1, PT, R12, R223, PT ;  /* 0x000000df0c00720c */ /* 0x000fda0003f26270 */
[----:B------:R-:W-:Y:S05]  /*2360*/  @P1 BRA `(.L_x_1566) ;  /* 0x0000018000001947 */ /* 0x000fea0003800000 */
[----:B-1----:R-:W-:Y:S02]  /*2370*/  IADD3 R8, P1, R20, 0x30, RZ ;  /* 0x0000003014087810 */ /* 0x002fe40007f3e0ff */
        /* <DEDUP_REMOVED lines=23> */
.L_x_1566:
[----:B------:R-:W-:Y:S05]  /*24f0*/  BSYNC B0 ;  /* 0x0000000000007941 */ /* 0x000fea0003800000 */
.L_x_1565:
        /* <DEDUP_REMOVED lines=23> */
.L_x_1568:
[----:B------:R-:W-:Y:S05]  /*2670*/  BSYNC B0 ;  /* 0x0000000000007941 */ /* 0x000fea0003800000 */
.L_x_1567:
[----:B------:R-:W-:Y:S01]  /*2680*/  ISETP.GE.AND P1, PT, R7, R5, PT ;  /* 0x000000050700720c */ /* 0x000fe20003f26270 */
[----:B------:R-:W-:Y:S01]  /*2690*/  IMAD.MOV.U32 R120, RZ, RZ, c[0x0][0x198] ;  /* 0x00006600ff787624 */ /* 0x000fe200078e00ff */
[----:B------:R-:W-:Y:S03]  /*26a0*/  BSSY B0, `(.L_x_1569) ;  /* 0x0000017000007945 */ /* 0x000fe60003800000 */
[C---:B------:R-:W-:Y:S01]  /*26b0*/  IMAD.SHL.U32 R226, R120.reuse, 0x10, RZ ;  /* 0x0000001078e27824 */ /* 0x040fe200078e00ff */
[----:B------:R-:W-:-:S07]  /*26c0*/  SHF.L.U64.HI R225, R120, R227, c[0x0][0x19c] ;  /* 0x0000670078e17619 */ /* 0x000fce00000102e3 */
[----:B------:R-:W-:Y:S05]  /*26d0*/  @P1 BRA `(.L_x_1570) ;  /* 0x0000013000001947 */ /* 0x000fea0003800000 */
[----:B------:R-:W-:Y:S02]  /*26e0*/  ISETP.GE.AND P2, PT, R231, c[0x0][0x220], PT ;  /* 0x00008800e7007a0c */ /* 0x000fe40003f46270 */
[----:B-1----:R-:W-:Y:S02]  /*26f0*/  IADD3 R9, P3, R226, R134, RZ ;  /* 0x00000086e2097210 */ /* 0x002fe40007f7e0ff */
[----:B------:R-:W-:-:S03]  /*2700*/  ISETP.GE.AND P1, PT, R40, c[0x0][0x220], PT ;  /* 0x0000880028007a0c */ /* 0x000fc60003f26270 */
[----:B------:R-:W-:-:S06]  /*2710*/  IMAD.X R8, R225, 0x1, R133, P3 ;  /* 0x00000001e1087824 */ /* 0x000fcc00018e0685 */
        /* <DEDUP_REMOVED lines=15> */
.L_x_1570:
[----:B------:R-:W-:Y:S05]  /*2810*/  BSYNC B0 ;  /* 0x0000000000007941 */ /* 0x000fea0003800000 */
.L_x_1569:
[----:B------:R-:W-:Y:S01]  /*2820*/  ISETP.GE.AND P1, PT, R6, R5, PT ;  /* 0x000000050600720c */ /* 0x000fe20003f26270 */
[----:B------:R-:W-:-:S12]  /*2830*/  BSSY B0, `(.L_x_1571) ;  /* 0x0000016000007945 */ /* 0x000fd80003800000 */
[----:B------:R-:W-:Y:S05]  /*2840*/  @P1 BRA `(.L_x_1572) ;  /* 0x0000014000001947 */ /* 0x000fea0003800000 */
[----:B------:R-:W-:Y:S01]  /*2850*/  ISETP.GE.AND P2, PT, R231, c[0x0][0x220], PT ;  /* 0x00008800e7007a0c */ /* 0x000fe20003f46270 */
[----:B-1----:R-:W-:Y:S01]  /*2860*/  IMAD.MOV.U32 R8, RZ, RZ, c[0x0][0x19c] ;  /* 0x00006700ff087624 */ /* 0x002fe200078e00ff */
        /* <DEDUP_REMOVED lines=18> */
.L_x_1572:
[----:B------:R-:W-:Y:S05]  /*2990*/  BSYNC B0 ;  /* 0x0000000000007941 */ /* 0x000fea0003800000 */
.L_x_1571:
[----:B------:R-:W-:Y:S01]  /*29a0*/  ISETP.GE.AND P1, PT, R12, R5, PT ;  /* 0x000000050c00720c */ /* 0x000fe20003f26270 */
[----:B------:R-:W-:-:S12]  /*29b0*/  BSSY B0, `(.L_x_1573) ;  /* 0x0000019000007945 */ /* 0x000fd80003800000 */
[----:B------:R-:W-:Y:S05]  /*29c0*/  @P1 BRA `(.L_x_1574) ;  /* 0x0000017000001947 */ /* 0x000fea0003800000 */
[----:B------:R-:W-:Y:S01]  /*29d0*/  ISETP.GE.AND P2, PT, R231, c[0x0][0x220], PT ;  /* 0x00008800e7007a0c */ /* 0x000fe20003f46270 */
[----:B-1----:R-:W-:Y:S01]  /*29e0*/  IMAD.MOV.U32 R8, RZ, RZ, R134 ;  /* 0x000000ffff087224 */ /* 0x002fe200078e0086 */
[----:B------:R-:W-:Y:S01]  /*29f0*/  ULDC UR4, c[0x0][0x19c] ;  /* 0x0000670000047ab9 */ /* 0x000fe20000000800 */
[----:B------:R-:W-:Y:S01]  /*2a00*/  IMAD.MOV.U32 R9, RZ, RZ, R133 ;  /* 0x000000ffff097224 */ /* 0x000fe200078e0085 */
[----:B------:R-:W-:Y:S01]  /*2a10*/  UIMAD UR4, UR4, 0x30, URZ ;  /* 0x00000030040478a4 */ /* 0x000fe2000f8e023f */
[----:B------:R-:W-:Y:S02]  /*2a20*/  ISETP.GE.AND P1, PT, R40, c[0x0][0x220], PT ;  /* 0x0000880028007a0c */ /* 0x000fe40003f26270 */
[----:B------:R-:W-:-:S05]  /*2a30*/  IMAD.WIDE.U32 R18, R120, 0x30, R8 ;  /* 0x0000003078127825 */ /* 0x000fca00078e0008 */
[----:B------:R-:W-:Y:S01]  /*2a40*/  IADD3 R8, R19, UR4, RZ ;  /* 0x0000000413087c10 */ /* 0x000fe2000fffe0ff */
[----:B------:R1:W-:Y:S01]  /*2a50*/  @P2 STS.128 [R230+0x5800], RZ ;  /* 0x005800ffe6002388 */ /* 0x0003e20000000c00 */
[----:B------:R-:W-:-:S04]  /*2a60*/  @!P2 LEA R10, P3, R18, c[0x0][0x168], 0x1 ;  /* 0x00005a00120aaa11 */ /* 0x000fc800078608ff */
        /* <DEDUP_REMOVED lines=13> */
.L_x_1574:
[----:B------:R-:W-:Y:S05]  /*2b40*/  BSYNC B0 ;  /* 0x0000000000007941 */ /* 0x000fea0003800000 */
.L_x_1573:
[----:B-1----:R-:W-:Y:S01]  /*2b50*/  IADD3 R11, R16, 0x40, RZ ;  /* 0x00000040100b7810 */ /* 0x002fe20007ffe0ff */
        /* <DEDUP_REMOVED lines=23> */
.L_x_1576:
[----:B------:R-:W-:Y:S05]  /*2cd0*/  BSYNC B0 ;  /* 0x0000000000007941 */ /* 0x000fea0003800000 */
.L_x_1575:
[----:B------:R-:W-:Y:S01]  /*2ce0*/  IADD3 R10, R16, 0x50, RZ ;  /* 0x00000050100a7810 */ /* 0x000fe20007ffe0ff */
[----:B------:R-:W-:Y:S03]  /*2cf0*/  BSSY B0, `(.L_x_1577) ;  /* 0x000001a000007945 */ /* 0x000fe60003800000 */
[----:B------:R-:W-:-:S13]  /*2d00*/  ISETP.GE.AND P1, PT, R10, R5, PT ;  /* 0x000000050a00720c */ /* 0x000fda0003f26270 */
[----:B------:R-:W-:Y:S05]  /*2d10*/  @P1 BRA `(.L_x_1578) ;  /* 0x0000017000001947 */ /* 0x000fea0003800000 */
[----:B------:R-:W-:Y:S01]  /*2d20*/  ISETP.GE.AND P2, PT, R231, c[0x0][0x220], PT ;  /* 0x00008800e7007a0c */ /* 0x000fe20003f46270 */
[----:B------:R-:W-:Y:S01]  /*2d30*/  IMAD.MOV.U32 R8, RZ, RZ, R134 ;  /* 0x000000ffff087224 */ /* 0x000fe200078e0086 */
[----:B------:R-:W-:Y:S01]  /*2d40*/  ULDC UR4, c[0x0][0x19c] ;  /* 0x0000670000047ab9 */ /* 0x000fe20000000800 */
[----:B------:R-:W-:Y:S01]  /*2d50*/  IMAD.MOV.U32 R9, RZ, RZ, R133 ;  /* 0x000000ffff097224 */ /* 0x000fe200078e0085 */
[----:B------:R-:W-:Y:S01]  /*2d60*/  UIMAD UR4, UR4, 0x50, URZ ;  /* 0x00000050040478a4 */ /* 0x000fe2000f8e023f */
[----:B------:R-:W-:Y:S02]  /*2d70*/  ISETP.GE.AND P1, PT, R40, c[0x0][0x220], PT ;  /* 0x0000880028007a0c */ /* 0x000fe40003f26270 */
[----:B------:R-:W-:-:S05]  /*2d80*/  IMAD.WIDE.U32 R20, R120, 0x50, R8 ;  /* 0x0000005078147825 */ /* 0x000fca00078e0008 */
[----:B------:R-:W-:Y:S01]  /*2d90*/  IADD3 R8, R21, UR4, RZ ;  /* 0x0000000415087c10 */ /* 0x000fe2000fffe0ff */
[----:B------:R2:W-:Y:S01]  /*2da0*/  @P2 STS.128 [R230+0x6800], RZ ;  /* 0x006800ffe6002388 */ /* 0x0005e20000000c00 */
[----:B-1----:R-:W-:-:S04]  /*2db0*/  @!P2 LEA R18, P3, R20, c[0x0][0x168], 0x1 ;  /* 0x00005a001412aa11 */ /* 0x002fc800078608ff */
        /* <DEDUP_REMOVED lines=13> */
.L_x_1578:
[----:B------:R-:W-:Y:S05]  /*2e90*/  BSYNC B0 ;  /* 0x0000000000007941 */ /* 0x000fea0003800000 */
.L_x_1577:
[----:B------:R-:W-:Y:S01]  /*2ea0*/  IADD3 R9, R16, 0x60, RZ ;  /* 0x0000006010097810 */ /* 0x000fe20007ffe0ff */
[----:B------:R-:W-:Y:S03]  /*2eb0*/  BSSY B0, `(.L_x_1579) ;  /* 0x000001a000007945 */ /* 0x000fe60003800000 */
[----:B------:R-:W-:-:S13]  /*2ec0*/  ISETP.GE.AND P1, PT, R9, R5, PT ;  /* 0x000000050900720c */ /* 0x000fda0003f26270 */
[----:B------:R-:W-:Y:S05]  /*2ed0*/  @P1 BRA `(.L_x_1580) ;  /* 0x0000017000001947 */ /* 0x000fea0003800000 */
[----:B------:R-:W-:Y:S01]  /*2ee0*/  ISETP.GE.AND P2, PT, R231, c[0x0][0x220], PT ;  /* 0x00008800e7007a0c */ /* 0x000fe20003f46270 */
[----:B-12---:R-:W-:Y:S01]  /*2ef0*/  IMAD.MOV.U32 R18, RZ, RZ, R134 ;  /* 0x000000ffff127224 */ /* 0x006fe200078e0086 */
        /* <DEDUP_REMOVED lines=21> */
.L_x_1580:
[----:B------:R-:W-:Y:S05]  /*3050*/  BSYNC B0 ;  /* 0x0000000000007941 */ /* 0x000fea0003800000 */
.L_x_1579:
        /* <DEDUP_REMOVED lines=27> */
.L_x_1582:
[----:B------:R-:W-:Y:S05]  /*3210*/  BSYNC B0 ;  /* 0x0000000000007941 */ /* 0x000fea0003800000 */
.L_x_1581:
        /* <DEDUP_REMOVED lines=17> */
[----:B-12---:R-:W-:Y:S01]  /*3330*/  @!P2 IMAD.MOV.U32 R18, RZ, RZ, R136 ;  /* 0x000000ffff12a224 */ /* 0x006fe200078e0088 */
[----:B------:R1:W-:Y:S01]  /*3340*/  @P2 STS.128 [R230+0xc000], RZ ;  /* 0x00c000ffe6002388 */ /* 0x0003e20000000c00 */
[----:B------:R-:W-:-:S05]  /*3350*/  @!P2 IMAD.MOV.U32 R19, RZ, RZ, R135 ;  /* 0x000000ffff13a224 */ /* 0x000fca00078e0087 */
[----:B------:R-:W-:Y:S01]  /*3360*/  @!PT LDS RZ, [RZ] ;  /* 0x00000000fffff984 */ /* 0x000fe20000000800 */
[----:B------:R-:W-:Y:S01]  /*3370*/  @!PT LDS RZ, [RZ] ;  /* 0x00000000fffff984 */ /* 0x000fe20000000800 */
[----:B------:R-:W-:Y:S01]  /*3380*/  @!PT LDS RZ, [RZ] ;  /* 0x00000000fffff984 */ /* 0x000fe20000000800 */
[----:B------:R1:W-:Y:S04]  /*3390*/  @!P2 LDGSTS.E.BYPASS.LTC128B.128 [R230+0xc000], [R18.64] ;  /* 0x0c00000012e6afae */ /* 0x0003e8000b901d4e */
[----:B------:R1:W-:Y:S01]  /*33a0*/  @P1 STS.128 [R230+0x10000], RZ ;  /* 0x010000ffe6001388 */ /* 0x0003e20000000c00 */
[----:B------:R-:W-:Y:S05]  /*33b0*/  @P1 BRA `(.L_x_1584) ;  /* 0x0000006000001947 */ /* 0x000fea0003800000 */
[----:B-1----:R-:W-:Y:S02]  /*33c0*/  MOV R18, R136 ;  /* 0x0000008800127202 */ /* 0x002fe40000000f00 */
[----:B------:R-:W-:-:S05]  /*33d0*/  MOV R19, R135 ;  /* 0x0000008700137202 */ /* 0x000fca0000000f00 */
[----:B------:R-:W-:Y:S01]  /*33e0*/  @!PT LDS RZ, [RZ] ;  /* 0x00000000fffff984 */ /* 0x000fe20000000800 */
[----:B------:R-:W-:Y:S01]  /*33f0*/  @!PT LDS RZ, [RZ] ;  /* 0x00000000fffff984 */ /* 0x000fe20000000800 */
[----:B------:R-:W-:Y:S01]  /*3400*/  @!PT LDS RZ, [RZ] ;  /* 0x00000000fffff984 */ /* 0x000fe20000000800 */
[----:B------:R1:W-:Y:S02]  /*3410*/  LDGSTS.E.BYPASS.LTC128B.128 [R230+0x10000], [R18.64+0x80] ;  /* 0x1000008012e67fae */ /* 0x0003e4000b901d4e */
.L_x_1584:
[----:B------:R-:W-:Y:S05]  /*3420*/  BSYNC B0 ;  /* 0x0000000000007941 */ /* 0x000fea0003800000 */
.L_x_1583:
        /* <DEDUP_REMOVED lines=10> */
[C---:B-12---:R-:W-:Y:S01]  /*34d0*/  @!P2 LEA R18, P3, R228.reuse, R136, 0x1 ;  /* 0x00000088e412a211 */ /* 0x046fe200078608ff */
        /* <DEDUP_REMOVED lines=14> */
.L_x_1586:
[----:B------:R-:W-:Y:S05]  /*35c0*/  BSYNC B0 ;  /* 0x0000000000007941 */ /* 0x000fea0003800000 */
.L_x_1585:
        /* <DEDUP_REMOVED lines=25> */
.L_x_1588:
[----:B------:R-:W-:Y:S05]  /*3760*/  BSYNC B0 ;  /* 0x0000000000007941 */ /* 0x000fea0003800000 */
.L_x_1587:
        /* <DEDUP_REMOVED lines=8> */
[----:B-12---:R-:W-:Y:S01]  /*37f0*/  @!P2 IMAD.MOV.U32 R19, RZ, RZ, R135 ;  /* 0x000000ffff13a224 */ /* 0x006fe200078e0087 */
[----:B------:R-:W-:Y:S01]  /*3800*/  @!P2 MOV R18, R136 ;  /* 0x000000880012a202 */ /* 0x000fe20000000f00 */
[----:B------:R1:W-:Y:S02]  /*3810*/  @P2 STS.128 [R230+0xd800], RZ ;  /* 0x00d800ffe6002388 */ /* 0x0003e40000000c00 */
[----:B------:R-:W-:Y:S02]  /*3820*/  @!P2 IMAD R6, R6, 0x60, RZ ;  /* 0x000000600606a824 */ /* 0x000fe400078e02ff */
[----:B------:R-:W-:-:S05]  /*3830*/  @!P2 IMAD.WIDE.U32 R18, R38, 0x60, R18 ;  /* 0x000000602612a825 */ /* 0x000fca00078e0012 */
[----:B------:R-:W-:Y:S01]  /*3840*/  @!P2 IADD3 R7, R19, R6, RZ ;  /* 0x000000061307a210 */ /* 0x000fe20007ffe0ff */
[----:B------:R-:W-:-:S05]  /*3850*/  @!P2 IMAD.MOV.U32 R6, RZ, RZ, R18 ;  /* 0x000000ffff06a224 */ /* 0x000fca00078e0012 */
[----:B------:R-:W-:Y:S01]  /*3860*/  @!PT LDS RZ, [RZ] ;  /* 0x00000000fffff984 */ /* 0x000fe20000000800 */
[----:B------:R-:W-:Y:S01]  /*3870*/  @!PT LDS RZ, [RZ] ;  /* 0x00000000fffff984 */ /* 0x000fe20000000800 */
[----:B------:R-:W-:Y:S01]  /*3880*/  @!PT LDS RZ, [RZ] ;  /* 0x00000000fffff984 */ /* 0x000fe20000000800 */
[----:B------:R1:W-:Y:S04]  /*3890*/  @!P2 LDGSTS.E.BYPASS.LTC128B.128 [R230+0xd800], [R6.64] ;  /* 0x0d80000006e6afae */ /* 0x0003e8000b901d4e */
[----:B------:R1:W-:Y:S01]  /*38a0*/  @P1 STS.128 [R230+0x11800], RZ ;  /* 0x011800ffe6001388 */ /* 0x0003e20000000c00 */
[----:B------:R-:W-:Y:S05]  /*38b0*/  @P1 BRA `(.L_x_1590) ;  /* 0x000000a000001947 */ /* 0x000fea0003800000 */
[----:B-1----:R-:W-:Y:S01]  /*38c0*/  MOV R6, R136 ;  /* 0x0000008800067202 */ /* 0x002fe20000000f00 */
[----:B------:R-:W-:Y:S01]  /*38d0*/  ULDC UR4, c[0x0][0x1a4] ;  /* 0x0000690000047ab9 */ /* 0x000fe20000000800 */
[----:B------:R-:W-:Y:S01]  /*38e0*/  MOV R7, R135 ;  /* 0x0000008700077202 */ /* 0x000fe20000000f00 */
[----:B------:R-:W-:-:S04]  /*38f0*/  UIMAD UR4, UR4, 0x60, URZ ;  /* 0x00000060040478a4 */ /* 0x000fc8000f8e023f */
[----:B------:R-:W-:-:S05]  /*3900*/  IMAD.WIDE.U32 R6, R38, 0x60, R6 ;  /* 0x0000006026067825 */ /* 0x000fca00078e0006 */
[----:B------:R-:W-:-:S05]  /*3910*/  IADD3 R7, R7, UR4, RZ ;  /* 0x0000000407077c10 */ /* 0x000fca000fffe0ff */
[----:B------:R-:W-:Y:S01]  /*3920*/  @!PT LDS RZ, [RZ] ;  /* 0x00000000fffff984 */ /* 0x000fe20000000800 */
[----:B------:R-:W-:Y:S01]  /*3930*/  @!PT LDS RZ, [RZ] ;  /* 0x00000000fffff984 */ /* 0x000fe20000000800 */
[----:B------:R-:W-:Y:S01]  /*3940*/  @!PT LDS RZ, [RZ] ;  /* 0x00000000fffff984 */ /* 0x000fe20000000800 */
[----:B------:R1:W-:Y:S02]  /*3950*/  LDGSTS.E.BYPASS.LTC128B.128 [R230+0x11800], [R6.64+0x80] ;  /* 0x1180008006e67fae */ /* 0x0003e4000b901d4e */
.L_x_1590:
[----:B------:R-:W-:Y:S05]  /*3960*/  BSYNC B0 ;  /* 0x0000000000007941 */ /* 0x000fea0003800000 */
.L_x_1589:
[----:B------:R-:W-:Y:S01]  /*3970*/  ISETP.GE.AND P1, PT, R11, R5, PT ;  /* 0x000000050b00720c */ /* 0x000fe20003f26270 */
[----:B------:R-:W-:-:S12]  /*3980*/  BSSY B0, `(.L_x_1591) ;  /* 0x0000018000007945 */ /* 0x000fd80003800000 */
[----:B------:R1:W-:Y:S04]  /*3990*/  @P1 STS.128 [R230+0xe000], RZ ;  /* 0x00e000ffe6001388 */ /* 0x0003e80000000c00 */
[----:B------:R1:W-:Y:S01]  /*39a0*/  @P1 STS.128 [R230+0x12000], RZ ;  /* 0x012000ffe6001388 */ /* 0x0003e20000000c00 */
[----:B------:R-:W-:Y:S05]  /*39b0*/  @P1 BRA `(.L_x_1592) ;  /* 0x0000014000001947 */ /* 0x000fea0003800000 */
[----:B------:R-:W-:Y:S01]  /*39c0*/  ISETP.GE.AND P2, PT, R231, c[0x0][0x220], PT ;  /* 0x00008800e7007a0c */ /* 0x000fe20003f46270 */
[----:B-1----:R-:W-:Y:S01]  /*39d0*/  IMAD.MOV.U32 R6, RZ, RZ, c[0x0][0x1a4] ;  /* 0x00006900ff067624 */ /* 0x002fe200078e00ff */
[----:B------:R-:W-:Y:S01]  /*39e0*/  ISETP.GE.AND P1, PT, R40, c[0x0][0x220], PT ;  /* 0x0000880028007a0c */ /* 0x000fe20003f26270 */
[----:B------:R-:W-:-:S03]  /*39f0*/  IMAD.SHL.U32 R7, R38, 0x40, RZ ;  /* 0x0000004026077824 */ /* 0x000fc600078e00ff */
[----:B------:R-:W-:-:S07]  /*3a00*/  SHF.L.U64.HI R6, R38, 0x6, R6 ;  /* 0x0000000626067819 */ /* 0x000fce0000010206 */
[C---:B--2---:R-:W-:Y:S01]  /*3a10*/  @!P2 LEA R18, P3, R7.reuse, R136, 0x1 ;  /* 0x000000880712a211 */ /* 0x044fe200078608ff */
        /* <DEDUP_REMOVED lines=14> */
.L_x_1592:
[----:B------:R-:W-:Y:S05]  /*3b00*/  BSYNC B0 ;  /* 0x0000000000007941 */ /* 0x000fea0003800000 */
.L_x_1591:
[----:B------:R-:W-:Y:S01]  /*3b10*/  ISETP.GE.AND P1, PT, R10, R5, PT ;  /* 0x000000050a00720c */ /* 0x000fe20003f26270 */
[----:B------:R-:W-:-:S12]  /*3b20*/  BSSY B0, `(.L_x_1593) ;  /* 0x000001e000007945 */ /* 0x000fd80003800000 */
[----:B------:R1:W-:Y:S04]  /*3b30*/  @P1 STS.128 [R230+0xe800], RZ ;  /* 0x00e800ffe6001388 */ /* 0x0003e80000000c00 */
[----:B------:R1:W-:Y:S01]  /*3b40*/  @P1 STS.128 [R230+0x12800], RZ ;  /* 0x012800ffe6001388 */ /* 0x0003e20000000c00 */
[----:B------:R-:W-:Y:S05]  /*3b50*/  @P1 BRA `(.L_x_1594) ;  /* 0x000001a000001947 */ /* 0x000fea0003800000 */
[----:B------:R-:W-:Y:S02]  /*3b60*/  ISETP.GE.AND P2, PT, R231, c[0x0][0x220], PT ;  /* 0x00008800e7007a0c */ /* 0x000fe40003f46270 */
[----:B------:R-:W-:-:S11]  /*3b70*/  ISETP.GE.AND P1, PT, R40, c[0x0][0x220], PT ;  /* 0x0000880028007a0c */ /* 0x000fd60003f26270 */
[----:B-1----:R-:W-:Y:S01]  /*3b80*/  @!P2 MOV R6, c[0x0][0x1a4] ;  /* 0x000069000006aa02 */ /* 0x002fe20000000f00 */
[----:B------:R-:W-:Y:S01]  /*3b90*/  @!P2 IMAD.MOV.U32 R11, RZ, RZ, R135 ;  /* 0x000000ffff0ba224 */ /* 0x000fe200078e0087 */
        /* <DEDUP_REMOVED lines=22> */
.L_x_1594:
[----:B------:R-:W-:Y:S05]  /*3d00*/  BSYNC B0 ;  /* 0x0000000000007941 */ /* 0x000fea0003800000 */
.L_x_1593:
        /* <DEDUP_REMOVED lines=31> */
.L_x_1596:
[----:B------:R-:W-:Y:S05]  /*3f00*/  BSYNC B0 ;  /* 0x0000000000007941 */ /* 0x000fea0003800000 */
.L_x_1595:
[----:B------:R-:W-:Y:S01]  /*3f10*/  ISETP.GE.AND P1, PT, R8, R5, PT ;  /* 0x000000050800720c */ /* 0x000fe20003f26270 */
[----:B------:R-:W-:-:S12]  /*3f20*/  BSSY B0, `(.L_x_1597) ;  /* 0x000001d000007945 */ /* 0x000fd80003800000 */
[----:B------:R1:W-:Y:S04]  /*3f30*/  @P1 STS.128 [R230+0xf800], RZ ;  /* 0x00f800ffe6001388 */ /* 0x0003e80000000c00 */
[----:B------:R1:W-:Y:S01]  /*3f40*/  @P1 STS.128 [R230+0x13800], RZ ;  /* 0x013800ffe6001388 */ /* 0x0003e20000000c00 */
[----:B------:R-:W-:Y:S05]  /*3f50*/  @P1 BRA `(.L_x_1598) ;  /* 0x0000019000001947 */ /* 0x000fea0003800000 */
[----:B------:R-:W-:Y:S02]  /*3f60*/  ISETP.GE.AND P2, PT, R231, c[0x0][0x220], PT ;  /* 0x00008800e7007a0c */ /* 0x000fe40003f46270 */
[----:B------:R-:W-:-:S11]  /*3f70*/  ISETP.GE.AND P1, PT, R40, c[0x0][0x220], PT ;  /* 0x0000880028007a0c */ /* 0x000fd60003f26270 */
[----:B-1----:R-:W-:Y:S01]  /*3f80*/  @!P2 MOV R7, R135 ;  /* 0x000000870007a202 */ /* 0x002fe20000000f00 */
[----:B------:R-:W-:Y:S01]  /*3f90*/  @!P2 IMAD.MOV.U32 R5, RZ, RZ, c[0x0][0x1a4] ;  /* 0x00006900ff05a624 */ /* 0x000fe200078e00ff */
[----:B------:R1:W-:Y:S01]  /*3fa0*/  @P2 STS.128 [R230+0xf800], RZ ;  /* 0x00f800ffe6002388 */ /* 0x0003e20000000c00 */
[----:B------:R-:W-:Y:S02]  /*3fb0*/  @!P2 IMAD.MOV.U32 R6, RZ, RZ, R136 ;  /* 0x000000ffff06a224 */ /* 0x000fe400078e0088 */
[----:B------:R-:W-:Y:S02]  /*3fc0*/  @!P2 IMAD R5, R5, 0xe0, RZ ;  /* 0x000000e00505a824 */ /* 0x000fe400078e02ff */
[----:B------:R-:W-:-:S05]  /*3fd0*/  @!P2 IMAD.WIDE.U32 R6, R38, 0xe0, R6 ;  /* 0x000000e02606a825 */ /* 0x000fca00078e0006 */
[----:B------:R-:W-:-:S05]  /*3fe0*/  @!P2 IADD3 R7, R7, R5, RZ ;  /* 0x000000050707a210 */ /* 0x000fca0007ffe0ff */
        /* <DEDUP_REMOVED lines=16> */
.L_x_1598:
[----:B------:R-:W-:Y:S05]  /*40f0*/  BSYNC B0 ;  /* 0x0000000000007941 */ /* 0x000fea0003800000 */
.L_x_1597:
[----:B-1----:R-:W-:Y:S01]  /*4100*/  LEA.HI R6, R4, R4, RZ, 0x1 ;  /* 0x0000000404067211 */ /* 0x002fe200078f08ff */
[C---:B------:R-:W-:Y:S01]  /*4110*/  IMAD.SHL.U32 R5, R3.reuse, 0x40, RZ ;  /* 0x0000004003057824 */ /* 0x040fe200078e00ff */
[----:B------:R-:W-:Y:S01]  /*4120*/  R2P PR, R3, 0x6 ;  /* 0x0000000603007804 */ /* 0x000fe20000000000 */
[----:B------:R-:W-:Y:S01]  /*4130*/  IMAD.SHL.U32 R13, R13, 0x40, RZ ;  /* 0x000000400d0d7824 */ /* 0x000fe200078e00ff */
[----:B------:R-:W-:Y:S01]  /*4140*/  LOP3.LUT R6, R6, 0xfffffffe, RZ, 0xc0, !PT ;  /* 0xfffffffe06067812 */ /* 0x000fe200078ec0ff */
[----:B------:R-:W-:Y:S01]  /*4150*/  IMAD.SHL.U32 R16, R16, 0x8, RZ ;  /* 0x0000000810107824 */ /* 0x000fe200078e00ff */
[----:B------:R-:W-:Y:S01]  /*4160*/  LOP3.LUT R5, R5, 0x1c0, RZ, 0xc0, !PT ;  /* 0x000001c005057812 */ /* 0x000fe200078ec0ff */
[----:B------:R-:W-:Y:S01]  /*4170*/  IMAD.SHL.U32 R122, R14, 0x40, RZ ;  /* 0x000000400e7a7824 */ /* 0x000fe200078e00ff */
[----:B------:R-:W-:Y:S01]  /*4180*/  LOP3.LUT R13, R13, 0x1c0, RZ, 0xc0, !PT ;  /* 0x000001c00d0d7812 */ /* 0x000fe200078ec0ff */
[----:B------:R-:W-:Y:S01]  /*4190*/  IMAD.IADD R4, R4, 0x1, -R6 ;  /* 0x0000000104047824 */ /* 0x000fe200078e0a06 */
[----:B------:R-:W-:Y:S01]  /*41a0*/  LOP3.LUT R16, R5, 0x8, R16, 0xf8, !PT ;  /* 0x0000000805107812 */ /* 0x000fe200078ef810 */
[----:B------:R-:W-:Y:S01]  /*41b0*/  IMAD.IADD R125, R41, 0x1, R125 ;  /* 0x00000001297d7824 */ /* 0x000fe200078e027d */
[----:B------:R-:W-:Y:S01]  /*41c0*/  LOP3.LUT R122, R122, 0xfffffe00, RZ, 0xc0, !PT ;  /* 0xfffffe007a7a7812 */ /* 0x000fe200078ec0ff */
[----:B------:R-:W-:Y:S01]  /*41d0*/  IMAD.SHL.U32 R6, R4, 0x8, RZ ;  /* 0x0000000804067824 */ /* 0x000fe200078e00ff */
[----:B------:R-:W-:Y:S01]  /*41e0*/  SHF.R.U32.HI R5, RZ, 0x3, R5 ;  /* 0x00000003ff057819 */ /* 0x000fe20000011605 */
[----:B------:R-:W0:Y:S01]  /*41f0*/  LDGDEPBAR ;  /* 0x00000000000079af */ /* 0x000e220000000000 */
[----:B------:R-:W-:Y:S01]  /*4200*/  SHF.R.U32.HI R121, RZ, 0x3, R13 ;  /* 0x00000003ff797819 */ /* 0x000fe2000001160d */
[C---:B------:R-:W-:Y:S01]  /*4210*/  IMAD R222, R126.reuse, 0x400, R122 ;  /* 0x000004007ede7824 */ /* 0x040fe200078e027a */
[----:B------:R-:W-:Y:S01]  /*4220*/  LOP3.LUT R6, R13, 0x8, R6, 0xf8, !PT ;  /* 0x000000080d067812 */ /* 0x000fe200078ef806 */
[----:B------:R-:W-:Y:S01]  /*4230*/  IMAD R126, R126, 0x10, R127 ;  /* 0x000000107e7e7824 */ /* 0x000fe200078e027f */
[----:B------:R-:W-:-:S02]  /*4240*/  LOP3.LUT R5, R16, R5, RZ, 0x3c, !PT ;  /* 0x0000000510057212 */ /* 0x000fc400078e3cff */
[----:B------:R-:W-:Y:S02]  /*4250*/  LOP3.LUT R121, R6, R121, RZ, 0x3c, !PT ;  /* 0x0000007906797212 */ /* 0x000fe400078e3cff */
[----:B------:R-:W-:Y:S01]  /*4260*/  IADD3 R124, R126, 0x1, R124 ;  /* 0x000000017e7c7810 */ /* 0x000fe20007ffe07c */
[----:B------:R-:W-:Y:S01]  /*4270*/  IMAD R221, R4, 0x200, R5 ;  /* 0x0000020004dd7824 */ /* 0x000fe200078e0205 */
[C---:B------:R-:W-:Y:S01]  /*4280*/  LOP3.LUT R216, R121.reuse, R122, RZ, 0xfc, !PT ;  /* 0x0000007a79d87212 */ /* 0x040fe200078efcff */
[----:B------:R-:W-:Y:S01]  /*4290*/  IMAD.IADD R222, R121, 0x1, R222 ;  /* 0x0000000179de7824 */ /* 0x000fe200078e02de */
[----:B------:R-:W-:Y:S01]  /*42a0*/  IADD3 R124, R123, R124, -R128 ;  /* 0x0000007c7b7c7210 */ /* 0x000fe20007ffe880 */
[----:B------:R-:W-:Y:S02]  /*42b0*/  IMAD.SHL.U32 R221, R221, 0x2, RZ ;  /* 0x00000002dddd7824 */ /* 0x000fe400078e00ff */
[----:B------:R-:W-:Y:S01]  /*42c0*/  IMAD.SHL.U32 R222, R222, 0x2, RZ ;  /* 0x00000002dede7824 */ /* 0x000fe200078e00ff */
[----:B------:R-:W-:-:S02]  /*42d0*/  IADD3 R189, R124, c[0x0][0x2e8], RZ ;  /* 0x0000ba007cbd7a10 */ /* 0x000fc40007ffe0ff */
[----:B------:R-:W-:Y:S01]  /*42e0*/  LDSM.16.M88.4 R44, [R221+0x4000] ;  /* 0x00400000dd2c783b */ /* 0x000fe20000000200 */
[C---:B------:R-:W-:Y:S01]  /*42f0*/  IADD3 R3, R221.reuse, 0x4000, RZ ;  /* 0x00004000dd037810 */ /* 0x040fe20007ffe0ff */
[--C-:B------:R-:W-:Y:S01]  /*4300*/  IMAD R220, R2, 0x2, R222.reuse ;  /* 0x0000000202dc7824 */ /* 0x100fe200078e02de */
[----:B------:R-:W-:Y:S01]  /*4310*/  IADD3 R219, R221, 0x4020, RZ ;  /* 0x00004020dddb7810 */ /* 0x000fe20007ffe0ff */
[----:B------:R-:W1:Y:S01]  /*4320*/  LDSM.16.M88.4 R56, [R222] ;  /* 0x00000000de38783b */ /* 0x000e620000000200 */
[----:B------:R-:W-:Y:S01]  /*4330*/  @P1 IADD3 R219, R3, -0x20, RZ ;  /* 0xffffffe003db1810 */ /* 0x000fe20007ffe0ff */
[----:B------:R-:W-:Y:S01]  /*4340*/  IMAD.MOV.U32 R3, RZ, RZ, 0x40 ;  /* 0x00000040ff037424 */ /* 0x000fe200078e00ff */
[C---:B------:R-:W-:Y:S01]  /*4350*/  IADD3 R188, R189.reuse, 0x8, RZ ;  /* 0x00000008bdbc7810 */ /* 0x040fe20007ffe0ff */
[----:B------:R-:W5:Y:S01]  /*4360*/  LDSM.16.M88.4 R28, [R221+0x4800] ;  /* 0x00480000dd1c783b */ /* 0x000f620000000200 */
[C---:B------:R-:W-:Y:S01]  /*4370*/  IMAD R218, R0.reuse, 0x2, R222 ;  /* 0x0000000200da7824 */ /* 0x040fe200078e02de */
[----:B------:R-:W-:Y:S01]  /*4380*/  IMNMX R189, R189, R123, PT ;  /* 0x0000007bbdbd7217 */ /* 0x000fe20003800200 */
[----:B------:R-:W-:Y:S01]  /*4390*/  IMAD R217, R0, 0x2, R220 ;  /* 0x0000000200d97824 */ /* 0x000fe200078e02dc */
[----:B------:R-:W2:Y:S01]  /*43a0*/  LDSM.16.M88.4 R20, [R221+0x5000] ;  /* 0x00500000dd14783b */ /* 0x000ea20000000200 */
[----:B------:R-:W-:-:S02]  /*43b0*/  SEL R3, R3, 0xffffffc0, !P2 ;  /* 0xffffffc003037807 */ /* 0x000fc40005000000 */
[----:B------:R-:W-:Y:S01]  /*43c0*/  IMNMX R188, R188, R123, PT ;  /* 0x0000007bbcbc7217 */ /* 0x000fe20003800200 */
[----:B------:R-:W3:Y:S01]  /*43d0*/  LDSM.16.M88.4 R12, [R221+0x5800] ;  /* 0x00580000dd0c783b */ /* 0x000ee20000000200 */
[----:B------:R-:W-:Y:S01]  /*43e0*/  IADD3 R211, R219, 0x800, RZ ;  /* 0x00000800dbd37810 */ /* 0x000fe20007ffe0ff */
[----:B------:R-:W-:Y:S01]  /*43f0*/  IMAD.IADD R215, R221, 0x1, R3 ;  /* 0x00000001ddd77824 */ /* 0x000fe200078e0203 */
[----:B------:R-:W-:Y:S01]  /*4400*/  IADD3 R210, R219, 0x1000, RZ ;  /* 0x00001000dbd27810 */ /* 0x000fe20007ffe0ff */
[----:B------:R-:W4:Y:S01]  /*4410*/  LDSM.16.M88.4 R80, [R221+0x6000] ;  /* 0x00600000dd50783b */ /* 0x000f220000000200 */
[----:B------:R-:W-:Y:S01]  /*4420*/  IMAD.IADD R204, R3, 0x1, R219 ;  /* 0x0000000103cc7824 */ /* 0x000fe200078e02db */
[C---:B------:R-:W-:Y:S02]  /*4430*/  IADD3 R209, R219.reuse, 0x1800, RZ ;  /* 0x00001800dbd17810 */ /* 0x040fe40007ffe0ff */
[----:B------:R-:W3:Y:S01]  /*4440*/  LDSM.16.M88.4 R72, [R221+0x6800] ;  /* 0x00680000dd48783b */ /* 0x000ee20000000200 */
[----:B------:R-:W-:-:S02]  /*4450*/  IADD3 R208, R219, 0x2000, RZ ;  /* 0x00002000dbd07810 */ /* 0x000fc40007ffe0ff */
[C---:B------:R-:W-:Y:S01]  /*4460*/  IADD3 R207, R219.reuse, 0x2800, RZ ;  /* 0x00002800dbcf7810 */ /* 0x040fe20007ffe0ff */
[----:B------:R-:W3:Y:S01]  /*4470*/  LDSM.16.M88.4 R64, [R221+0x7000] ;  /* 0x00700000dd40783b */ /* 0x000ee20000000200 */
[C---:B------:R-:W-:Y:S02]  /*4480*/  IADD3 R206, R219.reuse, 0x3000, RZ ;  /* 0x00003000dbce7810 */ /* 0x040fe40007ffe0ff */
[C---:B------:R-:W-:Y:S01]  /*4490*/  IADD3 R205, R219.reuse, 0x3800, RZ ;  /* 0x00003800dbcd7810 */ /* 0x040fe20007ffe0ff */
[----:B------:R-:W3:Y:S01]  /*44a0*/  LDSM.16.M88.4 R88, [R221+0x7800] ;  /* 0x00780000dd58783b */ /* 0x000ee20000000200 */
[C---:B------:R-:W-:Y:S02]  /*44b0*/  IADD3 R203, R219.reuse, 0x4000, RZ ;  /* 0x00004000dbcb7810 */ /* 0x040fe40007ffe0ff */
[C---:B------:R-:W-:Y:S01]  /*44c0*/  IADD3 R202, R219.reuse, 0x4800, RZ ;  /* 0x00004800dbca7810 */ /* 0x040fe20007ffe0ff */
[----:B------:R-:W-:Y:S01]  /*44d0*/  LDSM.16.M88.4 R84, [R219] ;  /* 0x00000000db54783b */ /* 0x000fe20000000200 */
[----:B------:R-:W-:-:S02]  /*44e0*/  IADD3 R201, R219, 0x5000, RZ ;  /* 0x00005000dbc97810 */ /* 0x000fc40007ffe0ff */
[C---:B------:R-:W-:Y:S01]  /*44f0*/  IADD3 R200, R219.reuse, 0x5800, RZ ;  /* 0x00005800dbc87810 */ /* 0x040fe20007ffe0ff */
[----:B------:R-:W3:Y:S01]  /*4500*/  LDSM.16.M88.4 R104, [R220] ;  /* 0x00000000dc68783b */ /* 0x000ee20000000200 */
[C---:B------:R-:W-:Y:S02]  /*4510*/  IADD3 R199, R219.reuse, 0x6000, RZ ;  /* 0x00006000dbc77810 */ /* 0x040fe40007ffe0ff */
[C---:B------:R-:W-:Y:S01]  /*4520*/  IADD3 R198, R219.reuse, 0x6800, RZ ;  /* 0x00006800dbc67810 */ /* 0x040fe20007ffe0ff */
[----:B------:R-:W3:Y:S01]  /*4530*/  LDSM.16.M88.4 R52, [R219+0x800] ;  /* 0x00080000db34783b */ /* 0x000ee20000000200 */
[----:B-1----:R-:W-:Y:S01]  /*4540*/  HMMA.16816.F32 R48, R56, R44, RZ ;  /* 0x0000002c3830723c */ /* 0x002fe200000018ff */
[C---:B------:R-:W-:Y:S02]  /*4550*/  IADD3 R197, R219.reuse, 0x7000, RZ ;  /* 0x00007000dbc57810 */ /* 0x040fe40007ffe0ff */
[----:B------:R-:W1:Y:S01]  /*4560*/  LDSM.16.M88.4 R4, [R219+0x1000] ;  /* 0x00100000db04783b */ /* 0x000e620000000200 */
[----:B------:R-:W-:-:S03]  /*4570*/  IADD3 R196, R219, 0x7800, RZ ;  /* 0x00007800dbc47810 */ /* 0x000fc60007ffe0ff */
[----:B------:R-:W1:Y:S01]  /*4580*/  LDSM.16.M88.4 R92, [R219+0x1800] ;  /* 0x00180000db5c783b */ /* 0x000e620000000200 */
[C---:B-----5:R-:W-:Y:S03]  /*4590*/  HMMA.16816.F32 R32, R56.reuse, R28, RZ ;  /* 0x0000001c3820723c */ /* 0x060fe600000018ff */
[----:B------:R-:W-:Y:S04]  /*45a0*/  LDSM.16.M88.4 R116, [R219+0x2000] ;  /* 0x00200000db74783b */ /* 0x000fe80000000200 */
[----:B------:R-:W-:Y:S01]  /*45b0*/  LDSM.16.M88.4 R112, [R219+0x3000] ;  /* 0x00300000db70783b */ /* 0x000fe20000000200 */
[C---:B--2---:R-:W-:Y:S03]  /*45c0*/  HMMA.16816.F32 R24, R56.reuse, R20, RZ ;  /* 0x000000143818723c */ /* 0x044fe600000018ff */
[----:B------:R-:W-:Y:S04]  /*45d0*/  LDSM.16.M88.4 R108, [R219+0x3800] ;  /* 0x00380000db6c783b */ /* 0x000fe80000000200 */
[----:B------:R-:W-:Y:S01]  /*45e0*/  LDSM.16.M88.4 R100, [R215+0x4000] ;  /* 0x00400000d764783b */ /* 0x000fe20000000200 */
[C---:B------:R-:W-:Y:S03]  /*45f0*/  HMMA.16816.F32 R44, R56.reuse, R46, RZ ;  /* 0x0000002e382c723c */ /* 0x040fe600000018ff */
[----:B------:R-:W-:Y:S05]  /*4600*/  LDSM.16.M88.4 R96, [R215+0x5800] ;  /* 0x00580000d760783b */ /* 0x000fea0000000200 */
[C---:B------:R-:W-:Y:S08]  /*4610*/  HMMA.16816.F32 R28, R56.reuse, R30, RZ ;  /* 0x0000001e381c723c */ /* 0x040ff000000018ff */
[C---:B------:R-:W-:Y:S08]  /*4620*/  HMMA.16816.F32 R20, R56.reuse, R22, RZ ;  /* 0x000000163814723c */ /* 0x040ff000000018ff */
        /* <DEDUP_REMOVED lines=19> */
[----:B------:R-:W1:Y:S07]  /*4760*/  LDSM.16.M88.4 R4, [R218] ;  /* 0x00000000da04783b */ /* 0x000e6e0000000200 */
[C---:B------:R-:W-:Y:S08]  /*4770*/  HMMA.16816.F32 R16, R104.reuse, R92, R16 ;  /* 0x0000005c6810723c */ /* 0x040ff00000001810 */
[C---:B------:R-:W-:Y:S01]  /*4780*/  HMMA.16816.F32 R12, R104.reuse, R94, R12 ;  /* 0x0000005e680c723c */ /* 0x040fe2000000180c */
[----:B------:R-:W3:Y:S07]  /*4790*/  LDSM.16.M88.4 R92, [R215+0x6000] ;  /* 0x00600000d75c783b */ /* 0x000eee0000000200 */
[C---:B--2---:R-:W-:Y:S08]  /*47a0*/  HMMA.16816.F32 R76, R104.reuse, R88, R76 ;  /* 0x00000058684c723c */ /* 0x044ff0000000184c */
[C---:B------:R-:W-:Y:S01]  /*47b0*/  HMMA.16816.F32 R72, R104.reuse, R90, R72 ;  /* 0x0000005a6848723c */ /* 0x040fe20000001848 */
[----:B------:R-:W2:Y:S07]  /*47c0*/  LDSM.16.M88.4 R88, [R215+0x6800] ;  /* 0x00680000d758783b */ /* 0x000eae0000000200 */
[C---:B------:R-:W-:Y:S08]  /*47d0*/  HMMA.16816.F32 R8, R104.reuse, R116, R8 ;  /* 0x000000746808723c */ /* 0x040ff00000001808 */
[----:B------:R-:W-:Y:S01]  /*47e0*/  HMMA.16816.F32 R80, R104, R118, R80 ;  /* 0x000000766850723c */ /* 0x000fe20000001850 */
[----:B------:R-:W-:Y:S07]  /*47f0*/  LDSM.16.M88.4 R116, [R221+0x9800] ;  /* 0x00980000dd74783b */ /* 0x000fee0000000200 */
[C---:B-1----:R-:W-:Y:S08]  /*4800*/  HMMA.16816.F32 R32, R4.reuse, R84, R32 ;  /* 0x000000540420723c */ /* 0x042ff00000001820 */
[C---:B------:R-:W-:Y:S01]  /*4810*/  HMMA.16816.F32 R28, R4.reuse, R86, R28 ;  /* 0x00000056041c723c */ /* 0x040fe2000000181c */
[----:B------:R-:W1:Y:S07]  /*4820*/  LDSM.16.M88.4 R84, [R215+0x7000] ;  /* 0x00700000d754783b */ /* 0x000e6e0000000200 */
[C---:B------:R-:W-:Y:S08]  /*4830*/  HMMA.16816.F32 R24, R4.reuse, R52, R24 ;  /* 0x000000340418723c */ /* 0x040ff00000001818 */
[----:B------:R-:W-:Y:S01]  /*4840*/  HMMA.16816.F32 R20, R4, R54, R20 ;  /* 0x000000360414723c */ /* 0x000fe20000001814 */
[----:B------:R-:W4:Y:S07]  /*4850*/  LDSM.16.M88.4 R52, [R215+0x7800] ;  /* 0x00780000d734783b */ /* 0x000f2e0000000200 */
[C---:B------:R-:W-:Y:S08]  /*4860*/  HMMA.16816.F32 R68, R104.reuse, R112, R68 ;  /* 0x000000706844723c */ /* 0x040ff00000001844 */
[C---:B------:R-:W-:Y:S01]  /*4870*/  HMMA.16816.F32 R64, R104.reuse, R114, R64 ;  /* 0x000000726840723c */ /* 0x040fe20000001840 */
[----:B------:R-:W-:Y:S07]  /*4880*/  LDSM.16.M88.4 R112, [R217] ;  /* 0x00000000d970783b */ /* 0x000fee0000000200 */
[C---:B------:R-:W-:Y:S08]  /*4890*/  HMMA.16816.F32 R60, R104.reuse, R108, R60 ;  /* 0x0000006c683c723c */ /* 0x040ff0000000183c */
[----:B------:R-:W-:Y:S01]  /*48a0*/  HMMA.16816.F32 R56, R104, R110, R56 ;  /* 0x0000006e6838723c */ /* 0x000fe20000001838 */
[----:B------:R-:W5:Y:S04]  /*48b0*/  LDSM.16.M88.4 R108, [R204] ;  /* 0x00000000cc6c783b */ /* 0x000f680000000200 */
[----:B------:R-:W1:Y:S03]  /*48c0*/  LDSM.16.M88.4 R104, [R204+0x800] ;  /* 0x00080000cc68783b */ /* 0x000e660000000200 */
[C---:B------:R-:W-:Y:S08]  /*48d0*/  HMMA.16816.F32 R48, R4.reuse, R100, R48 ;  /* 0x000000640430723c */ /* 0x040ff00000001830 */
[C---:B------:R-:W-:Y:S01]  /*48e0*/  HMMA.16816.F32 R44, R4.reuse, R102, R44 ;  /* 0x00000066042c723c */ /* 0x040fe2000000182c */
[----:B------:R-:W1:Y:S07]  /*48f0*/  LDSM.16.M88.4 R100, [R204+0x1000] ;  /* 0x00100000cc64783b */ /* 0x000e6e0000000200 */
[C---:B---3--:R-:W-:Y:S08]  /*4900*/  HMMA.16816.F32 R8, R4.reuse, R92, R8 ;  /* 0x0000005c0408723c */ /* 0x048ff00000001808 */
[C---:B------:R-:W-:Y:S01]  /*4910*/  HMMA.16816.F32 R80, R4.reuse, R94, R80 ;  /* 0x0000005e0450723c */ /* 0x040fe20000001850 */
[----:B------:R-:W3:Y:S07]  /*4920*/  LDSM.16.M88.4 R92, [R204+0x2000] ;  /* 0x00200000cc5c783b */ /* 0x000eee0000000200 */
[C---:B--2---:R-:W-:Y:S08]  /*4930*/  HMMA.16816.F32 R76, R4.reuse, R88, R76 ;  /* 0x00000058044c723c */ /* 0x044ff0000000184c */
[C---:B------:R-:W-:Y:S01]  /*4940*/  HMMA.16816.F32 R72, R4.reuse, R90, R72 ;  /* 0x0000005a0448723c */ /* 0x040fe20000001848 */
[----:B------:R-:W2:Y:S07]  /*4950*/  LDSM.16.M88.4 R88, [R204+0x2800] ;  /* 0x00280000cc58783b */ /* 0x000eae0000000200 */
[C---:B------:R-:W-:Y:S08]  /*4960*/  HMMA.16816.F32 R16, R4.reuse, R96, R16 ;  /* 0x000000600410723c */ /* 0x040ff00000001810 */
[C---:B------:R-:W-:Y:S01]  /*4970*/  HMMA.16816.F32 R12, R4.reuse, R98, R12 ;  /* 0x00000062040c723c */ /* 0x040fe2000000180c */
[----:B------:R-:W2:Y:S07]  /*4980*/  LDSM.16.M88.4 R96, [R204+0x1800] ;  /* 0x00180000cc60783b */ /* 0x000eae0000000200 */
[C---:B-1----:R-:W-:Y:S08]  /*4990*/  HMMA.16816.F32 R68, R4.reuse, R84, R68 ;  /* 0x000000540444723c */ /* 0x042ff00000001844 */
[C---:B------:R-:W-:Y:S01]  /*49a0*/  HMMA.16816.F32 R64, R4.reuse, R86, R64 ;  /* 0x000000560440723c */ /* 0x040fe20000001840 */
[----:B------:R-:W-:Y:S07]  /*49b0*/  LDSM.16.M88.4 R84, [R204+0x3000] ;  /* 0x00300000cc54783b */ /* 0x000fee0000000200 */
[C---:B----4-:R-:W-:Y:S08]  /*49c0*/  HMMA.16816.F32 R60, R4.reuse, R52, R60 ;  /* 0x00000034043c723c */ /* 0x050ff0000000183c */
[----:B------:R-:W-:Y:S01]  /*49d0*/  HMMA.16816.F32 R56, R4, R54, R56 ;  /* 0x000000360438723c */ /* 0x000fe20000001838 */
[----:B------:R-:W-:Y:S04]  /*49e0*/  LDSM.16.M88.4 R52, [R221+0x8000] ;  /* 0x00800000dd34783b */ /* 0x000fe80000000200 */
[----:B------:R-:W1:Y:S03]  /*49f0*/  LDSM.16.M88.4 R4, [R222+0x2000] ;  /* 0x00200000de04783b */ /* 0x000e660000000200 */
[C---:B-----5:R-:W-:Y:S08]  /*4a00*/  HMMA.16816.F32 R44, R112.reuse, R110, R44 ;  /* 0x0000006e702c723c */ /* 0x060ff0000000182c */
[C---:B------:R-:W-:Y:S01]  /*4a10*/  HMMA.16816.F32 R48, R112.reuse, R108, R48 ;  /* 0x0000006c7030723c */ /* 0x040fe20000001830 */
[----:B------:R-:W-:Y:S07]  /*4a20*/  LDSM.16.M88.4 R108, [R221+0x9000] ;  /* 0x00900000dd6c783b */ /* 0x000fee0000000200 */
[C---:B------:R-:W-:Y:S08]  /*4a30*/  HMMA.16816.F32 R32, R112.reuse, R104, R32 ;  /* 0x000000687020723c */ /* 0x040ff00000001820 */
[C---:B------:R-:W-:Y:S08]  /*4a40*/  HMMA.16816.F32 R28, R112.reuse, R106, R28 ;  /* 0x0000006a701c723c */ /* 0x040ff0000000181c */
[C---:B------:R-:W-:Y:S08]  /*4a50*/  HMMA.16816.F32 R24, R112.reuse, R100, R24 ;  /* 0x000000647018723c */ /* 0x040ff00000001818 */
[C---:B------:R-:W-:Y:S01]  /*4a60*/  HMMA.16816.F32 R20, R112.reuse, R102, R20 ;  /* 0x000000667014723c */ /* 0x040fe20000001814 */
[----:B------:R-:W-:Y:S07]  /*4a70*/  LDSM.16.M88.4 R100, [R219+0x4000] ;  /* 0x00400000db64783b */ /* 0x000fee0000000200 */
[C---:B---3--:R-:W-:Y:S01]  /*4a80*/  HMMA.16816.F32 R104, R112.reuse, R92, R8 ;  /* 0x0000005c7068723c */ /* 0x048fe20000001808 */
[----:B------:R-:W3:Y:S07]  /*4a90*/  LDSM.16.M88.4 R8, [R220+0x2000] ;  /* 0x00200000dc08783b */ /* 0x000eee0000000200 */
[C---:B--2---:R-:W-:Y:S08]  /*4aa0*/  HMMA.16816.F32 R76, R112.reuse, R88, R76 ;  /* 0x00000058704c723c */ /* 0x044ff0000000184c */
[C---:B------:R-:W-:Y:S01]  /*4ab0*/  HMMA.16816.F32 R72, R112.reuse, R90, R72 ;  /* 0x0000005a7048723c */ /* 0x040fe20000001848 */
[----:B------:R-:W2:Y:S07]  /*4ac0*/  LDSM.16.M88.4 R88, [R221+0x8800] ;  /* 0x00880000dd58783b */ /* 0x000eae0000000200 */
[C---:B------:R-:W-:Y:S08]  /*4ad0*/  HMMA.16816.F32 R16, R112.reuse, R96, R16 ;  /* 0x000000607010723c */ /* 0x040ff00000001810 */
[----:B------:R-:W-:Y:S01]  /*4ae0*/  HMMA.16816.F32 R12, R112, R98, R12 ;  /* 0x00000062700c723c */ /* 0x000fe2000000180c */
[----:B------:R-:W4:Y:S07]  /*4af0*/  LDSM.16.M88.4 R96, [R204+0x3800] ;  /* 0x00380000cc60783b */ /* 0x000f2e0000000200 */
[C---:B-1----:R-:W-:Y:S08]  /*4b00*/  HMMA.16816.F32 R44, R4.reuse, R54, R44 ;  /* 0x00000036042c723c */ /* 0x042ff0000000182c */
[----:B------:R-:W-:Y:S01]  /*4b10*/  HMMA.16816.F32 R48, R4, R52, R48 ;  /* 0x000000340430723c */ /* 0x000fe20000001830 */
[----:B------:R-:W-:Y:S07]  /*4b20*/  LDSM.16.M88.4 R52, [R219+0x4800] ;  /* 0x00480000db34783b */ /* 0x000fee0000000200 */
[C---:B------:R-:W-:Y:S08]  /*4b30*/  HMMA.16816.F32 R80, R112.reuse, R94, R80 ;  /* 0x0000005e7050723c */ /* 0x040ff00000001850 */
[C---:B------:R-:W-:Y:S08]  /*4b40*/  HMMA.16816.F32 R68, R112.reuse, R84, R68 ;  /* 0x000000547044723c */ /* 0x040ff00000001844 */
[----:B------:R-:W-:Y:S01]  /*4b50*/  HMMA.16816.F32 R92, R112, R86, R64 ;  /* 0x00000056705c723c */ /* 0x000fe20000001840 */
[----:B------:R-:W-:Y:S04]  /*4b60*/  LDSM.16.M88.4 R84, [R215+0x8000] ;  /* 0x00800000d754783b */ /* 0x000fe80000000200 */
[----:B------:R-:W1:Y:S03]  /*4b70*/  LDSM.16.M88.4 R64, [R218+0x2000] ;  /* 0x00200000da40783b */ /* 0x000e660000000200 */
[C---:B---3--:R-:W-:Y:S08]  /*4b80*/  HMMA.16816.F32 R44, R8.reuse, R102, R44 ;  /* 0x00000066082c723c */ /* 0x048ff0000000182c */
[----:B------:R-:W-:Y:S01]  /*4b90*/  HMMA.16816.F32 R48, R8, R100, R48 ;  /* 0x000000640830723c */ /* 0x000fe20000001830 */
[----:B------:R-:W-:Y:S07]  /*4ba0*/  LDSM.16.M88.4 R100, [R215+0x8800] ;  /* 0x00880000d764783b */ /* 0x000fee0000000200 */
[----:B--2---:R-:W-:Y:S08]  /*4bb0*/  HMMA.16816.F32 R32, R4, R88, R32 ;  /* 0x000000580420723c */ /* 0x004ff00000001820 */
[C---:B----4-:R-:W-:Y:S08]  /*4bc0*/  HMMA.16816.F32 R60, R112.reuse, R96, R60 ;  /* 0x00000060703c723c */ /* 0x050ff0000000183c */
[----:B------:R-:W-:Y:S01]  /*4bd0*/  HMMA.16816.F32 R96, R112, R98, R56 ;  /* 0x000000627060723c */ /* 0x000fe20000001838 */
[----:B------:R-:W-:Y:S04]  /*4be0*/  LDSM.16.M88.4 R112, [R204+0x4000] ;  /* 0x00400000cc70783b */ /* 0x000fe80000000200 */
[----:B------:R-:W2:Y:S03]  /*4bf0*/  LDSM.16.M88.4 R56, [R217+0x2000] ;  /* 0x00200000d938783b */ /* 0x000ea60000000200 */
[C---:B------:R-:W-:Y:S01]  /*4c00*/  HMMA.16816.F32 R28, R4.reuse, R90, R28 ;  /* 0x0000005a041c723c */ /* 0x040fe2000000181c */
[----:B------:R-:W-:Y:S07]  /*4c10*/  LDSM.16.M88.4 R88, [R221+0xa000] ;  /* 0x00a00000dd58783b */ /* 0x000fee0000000200 */
[C---:B------:R-:W-:Y:S08]  /*4c20*/  HMMA.16816.F32 R24, R4.reuse, R108, R24 ;  /* 0x0000006c0418723c */ /* 0x040ff00000001818 */
[----:B------:R-:W-:Y:S01]  /*4c30*/  HMMA.16816.F32 R20, R4, R110, R20 ;  /* 0x0000006e0414723c */ /* 0x000fe20000001814 */
[----:B------:R-:W3:Y:S07]  /*4c40*/  LDSM.16.M88.4 R108, [R219+0x5000] ;  /* 0x00500000db6c783b */ /* 0x000eee0000000200 */
[C---:B-1----:R-:W-:Y:S08]  /*4c50*/  HMMA.16816.F32 R44, R64.reuse, R86, R44 ;  /* 0x00000056402c723c */ /* 0x042ff0000000182c */
[----:B------:R-:W-:Y:S01]  /*4c60*/  HMMA.16816.F32 R48, R64, R84, R48 ;  /* 0x000000544030723c */ /* 0x000fe20000001830 */
[----:B------:R-:W1:Y:S07]  /*4c70*/  LDSM.16.M88.4 R84, [R204+0x4800] ;  /* 0x00480000cc54783b */ /* 0x000e6e0000000200 */
[C---:B------:R-:W-:Y:S08]  /*4c80*/  HMMA.16816.F32 R32, R8.reuse, R52, R32 ;  /* 0x000000340820723c */ /* 0x040ff00000001820 */
[----:B------:R-:W-:Y:S01]  /*4c90*/  HMMA.16816.F32 R28, R8, R54, R28 ;  /* 0x00000036081c723c */ /* 0x000fe2000000181c */
[----:B------:R-:W4:Y:S07]  /*4ca0*/  LDSM.16.M88.4 R52, [R215+0x9000] ;  /* 0x00900000d734783b */ /* 0x000f2e0000000200 */
[C---:B--2---:R-:W-:Y:S08]  /*4cb0*/  HMMA.16816.F32 R44, R56.reuse, R114, R44 ;  /* 0x00000072382c723c */ /* 0x044ff0000000182c */
[----:B------:R-:W-:Y:S01]  /*4cc0*/  HMMA.16816.F32 R48, R56, R112, R48 ;  /* 0x000000703830723c */ /* 0x000fe20000001830 */
[----:B------:R-:W2:Y:S07]  /*4cd0*/  LDSM.16.M88.4 R112, [R219+0x5800] ;  /* 0x00580000db70783b */ /* 0x000eae0000000200 */
[----:B------:R-:W-:Y:S08]  /*4ce0*/  HMMA.16816.F32 R32, R64, R100, R32 ;  /* 0x000000644020723c */ /* 0x000ff00000001820 */
[----:B---3--:R-:W-:Y:S01]  /*4cf0*/  HMMA.16816.F32 R24, R8, R108, R24 ;  /* 0x0000006c0818723c */ /* 0x008fe20000001818 */
[----:B------:R-:W-:-:S02]  /*4d00*/  FMUL.FTZ R44, R44, c[0x0][0x2ec] ;  /* 0x0000bb002c2c7a20 */ /* 0x000fc40000410000 */
[----:B------:R-:W-:Y:S02]  /*4d10*/  FMUL.FTZ R45, R45, c[0x0][0x2ec] ;  /* 0x0000bb002d2d7a20 */ /* 0x000fe40000410000 */
[----:B------:R-:W-:Y:S02]  /*4d20*/  FMUL.FTZ R46, R46, c[0x0][0x2ec] ;  /* 0x0000bb002e2e7a20 */ /* 0x000fe40000410000 */
[----:B------:R-:W-:Y:S01]  /*4d30*/  FMUL.FTZ R47, R47, c[0x0][0x2ec] ;  /* 0x0000bb002f2f7a20 */ /* 0x000fe20000410000 */
[----:B------:R-:W-:Y:S01]  /*4d40*/  HMMA.16816.F32 R16, R4, R116, R16 ;  /* 0x000000740410723c */ /* 0x000fe20000001810 */
[----:B------:R-:W-:Y:S01]  /*4d50*/  FMUL.FTZ R3, R48, c[0x0][0x2ec] ;  /* 0x0000bb0030037a20 */ /* 0x000fe20000410000 */
[----:B------:R-:W-:Y:S01]  /*4d60*/  MUFU.TANH R108, R46 ;  /* 0x0000002e006c7308 */ /* 0x000fe20000002400 */
[----:B------:R-:W-:Y:S02]  /*4d70*/  FMUL.FTZ R48, R49, c[0x0][0x2ec] ;  /* 0x0000bb0031307a20 */ /* 0x000fe40000410000 */
[----:B------:R-:W-:-:S03]  /*4d80*/  FMUL.FTZ R51, R51, c[0x0][0x2ec] ;  /* 0x0000bb0033337a20 */ /* 0x000fc60000410000 */
[C---:B------:R-:W-:Y:S02]  /*4d90*/  HMMA.16816.F32 R12, R4.reuse, R118, R12 ;  /* 0x00000076040c723c */ /* 0x040fe4000000180c */
[----:B------:R-:W3:Y:S06]  /*4da0*/  MUFU.TANH R49, R44 ;  /* 0x0000002c00317308 */ /* 0x000eec0000002400 */
[C---:B------:R-:W-:Y:S02]  /*4db0*/  HMMA.16816.F32 R104, R4.reuse, R88, R104 ;  /* 0x000000580468723c */ /* 0x040fe40000001868 */
[----:B------:R-:W-:Y:S06]  /*4dc0*/  MUFU.TANH R48, R48 ;  /* 0x0000003000307308 */ /* 0x000fec0000002400 */
[----:B------:R-:W-:Y:S01]  /*4dd0*/  HMMA.16816.F32 R80, R4, R90, R80 ;  /* 0x0000005a0450723c */ /* 0x000fe20000001850 */
[----:B------:R-:W5:Y:S01]  /*4de0*/  LDSM.16.M88.4 R88, [R204+0x5000] ;  /* 0x00500000cc58783b */ /* 0x000f620000000200 */
[----:B------:R-:W-:Y:S06]  /*4df0*/  MUFU.TANH R51, R51 ;  /* 0x0000003300337308 */ /* 0x000fec0000002400 */
[----:B-1----:R-:W-:Y:S02]  /*4e00*/  HMMA.16816.F32 R32, R56, R84, R32 ;  /* 0x000000543820723c */ /* 0x002fe40000001820 */
[----:B------:R-:W1:Y:S06]  /*4e10*/  MUFU.TANH R84, R45 ;  /* 0x0000002d00547308 */ /* 0x000e6c0000002400 */
[----:B------:R-:W-:Y:S02]  /*4e20*/  HMMA.16816.F32 R20, R8, R110, R20 ;  /* 0x0000006e0814723c */ /* 0x000fe40000001814 */
[----:B------:R1:W1:Y:S06]  /*4e30*/  MUFU.TANH R85, R47 ;  /* 0x0000002f00557308 */ /* 0x00026c0000002400 */
[----:B----4-:R-:W-:Y:S02]  /*4e40*/  HMMA.16816.F32 R24, R64, R52, R24 ;  /* 0x000000344018723c */ /* 0x010fe40000001818 */
[----:B------:R-:W-:Y:S06]  /*4e50*/  MUFU.TANH R3, R3 ;  /* 0x0000000300037308 */ /* 0x000fec0000002400 */
[----:B--2---:R-:W-:Y:S01]  /*4e60*/  HMMA.16816.F32 R16, R8, R112, R16 ;  /* 0x000000700810723c */ /* 0x004fe20000001810 */
[----:B------:R-:W-:Y:S01]  /*4e70*/  FMUL.FTZ R32, R32, c[0x0][0x2ec] ;  /* 0x0000bb0020207a20 */ /* 0x000fe20000410000 */
[----:B-1----:R-:W1:Y:S01]  /*4e80*/  LDSM.16.M88.4 R44, [R215+0x9800] ;  /* 0x00980000d72c783b */ /* 0x002e620000000200 */
[----:B------:R-:W-:-:S02]  /*4e90*/  FMUL.FTZ R33, R33, c[0x0][0x2ec] ;  /* 0x0000bb0021217a20 */ /* 0x000fc40000410000 */
[----:B------:R-:W-:Y:S02]  /*4ea0*/  FMUL.FTZ R34, R34, c[0x0][0x2ec] ;  /* 0x0000bb0022227a20 */ /* 0x000fe40000410000 */
[----:B------:R-:W-:Y:S01]  /*4eb0*/  FMUL.FTZ R35, R35, c[0x0][0x2ec] ;  /* 0x0000bb0023237a20 */ /* 0x000fe20000410000 */
[----:B------:R-:W-:Y:S01]  /*4ec0*/  HMMA.16816.F32 R112, R8, R114, R12 ;  /* 0x000000720870723c */ /* 0x000fe2000000180c */
[----:B------:R-:W-:Y:S07]  /*4ed0*/  LDSM.16.M88.4 R12, [R204+0x5800] ;  /* 0x00580000cc0c783b */ /* 0x000fee0000000200 */
[C---:B------:R-:W-:Y:S01]  /*4ee0*/  HMMA.16816.F32 R28, R64.reuse, R102, R28 ;  /* 0x00000066401c723c */ /* 0x040fe2000000181c */
[----:B------:R-:W2:Y:S07]  /*4ef0*/  LDSM.16.M88.4 R100, [R221+0xa800] ;  /* 0x00a80000dd64783b */ /* 0x000eae0000000200 */
[----:B------:R-:W-:Y:S01]  /*4f00*/  HMMA.16816.F32 R20, R64, R54, R20 ;  /* 0x000000364014723c */ /* 0x000fe20000001814 */
[----:B------:R-:W4:Y:S07]  /*4f10*/  LDSM.16.M88.4 R52, [R221+0xb000] ;  /* 0x00b00000dd34783b */ /* 0x000f2e0000000200 */
[C---:B-----5:R-:W-:Y:S08]  /*4f20*/  HMMA.16816.F32 R24, R56.reuse, R88, R24 ;  /* 0x000000583818723c */ /* 0x060ff00000001818 */
[----:B------:R-:W-:Y:S01]  /*4f30*/  HMMA.16816.F32 R28, R56, R86, R28 ;  /* 0x00000056381c723c */ /* 0x000fe2000000181c */
[----:B------:R-:W5:Y:S07]  /*4f40*/  MUFU.TANH R86, R32 ;  /* 0x0000002000567308 */ /* 0x000f6e0000002400 */
[C---:B-1----:R-:W-:Y:S01]  /*4f50*/  HMMA.16816.F32 R16, R64.reuse, R44, R16 ;  /* 0x0000002c4010723c */ /* 0x042fe20000001810 */
[----:B------:R-:W1:Y:S07]  /*4f60*/  MUFU.TANH R87, R33 ;  /* 0x0000002100577308 */ /* 0x000e6e0000002400 */
[----:B------:R-:W-:Y:S01]  /*4f70*/  HMMA.16816.F32 R112, R64, R46, R112 ;  /* 0x0000002e4070723c */ /* 0x000fe20000001870 */
[----:B------:R-:W-:Y:S01]  /*4f80*/  FMUL.FTZ R24, R24, c[0x0][0x2ec] ;  /* 0x0000bb0018187a20 */ /* 0x000fe20000410000 */
[----:B------:R-:W-:Y:S01]  /*4f90*/  LDSM.16.M88.4 R44, [R204+0x6000] ;  /* 0x00600000cc2c783b */ /* 0x000fe20000000200 */
[----:B------:R-:W-:-:S02]  /*4fa0*/  FMUL.FTZ R25, R25, c[0x0][0x2ec] ;  /* 0x0000bb0019197a20 */ /* 0x000fc40000410000 */
[----:B------:R-:W-:Y:S02]  /*4fb0*/  FMUL.FTZ R26, R26, c[0x0][0x2ec] ;  /* 0x0000bb001a1a7a20 */ /* 0x000fe40000410000 */
[----:B------:R-:W-:Y:S01]  /*4fc0*/  FMUL.FTZ R27, R27, c[0x0][0x2ec] ;  /* 0x0000bb001b1b7a20 */ /* 0x000fe20000410000 */
[----:B------:R-:W-:Y:S01]  /*4fd0*/  HMMA.16816.F32 R20, R56, R90, R20 ;  /* 0x0000005a3814723c */ /* 0x000fe20000001814 */
[----:B------:R-:W-:Y:S01]  /*4fe0*/  MUFU.TANH R90, R24 ;  /* 0x00000018005a7308 */ /* 0x000fe20000002400 */
[----:B------:R-:W-:Y:S02]  /*4ff0*/  FMUL.FTZ R28, R28, c[0x0][0x2ec] ;  /* 0x0000bb001c1c7a20 */ /* 0x000fe40000410000 */
[----:B------:R-:W-:Y:S02]  /*5000*/  FMUL.FTZ R29, R29, c[0x0][0x2ec] ;  /* 0x0000bb001d1d7a20 */ /* 0x000fe40000410000 */
[----:B------:R-:W-:Y:S02]  /*5010*/  FMUL.FTZ R30, R30, c[0x0][0x2ec] ;  /* 0x0000bb001e1e7a20 */ /* 0x000fe40000410000 */
[----:B--2---:R-:W-:Y:S01]  /*5020*/  HMMA.16816.F32 R72, R4, R102, R72 ;  /* 0x000000660448723c */ /* 0x004fe20000001848 */
[----:B------:R-:W-:Y:S01]  /*5030*/  MUFU.TANH R91, R25 ;  /* 0x00000019005b7308 */ /* 0x000fe20000002400 */
[----:B------:R-:W-:-:S06]  /*5040*/  FMUL.FTZ R31, R31, c[0x0][0x2ec] ;  /* 0x0000bb001f1f7a20 */ /* 0x000fcc0000410000 */
[----:B------:R-:W-:Y:S01]  /*5050*/  HMMA.16816.F32 R112, R56, R14, R112 ;  /* 0x0000000e3870723c */ /* 0x000fe20000001870 */
[----:B------:R-:W-:Y:S07]  /*5060*/  MUFU.TANH R102, R26 ;  /* 0x0000001a00667308 */ /* 0x000fee0000002400 */
[----:B------:R-:W-:Y:S01]  /*5070*/  HMMA.16816.F32 R76, R4, R100, R76 ;  /* 0x00000064044c723c */ /* 0x000fe2000000184c */
[----:B------:R2:W-:Y:S01]  /*5080*/  MUFU.TANH R178, R27 ;  /* 0x0000001b00b27308 */ /* 0x0005e20000002400 */
[----:B------:R-:W-:-:S02]  /*5090*/  FMUL.FTZ R20, R20, c[0x0][0x2ec] ;  /* 0x0000bb0014147a20 */ /* 0x000fc40000410000 */
[----:B------:R-:W-:Y:S02]  /*50a0*/  FMUL.FTZ R21, R21, c[0x0][0x2ec] ;  /* 0x0000bb0015157a20 */ /* 0x000fe40000410000 */
[----:B------:R-:W-:Y:S02]  /*50b0*/  FMUL.FTZ R22, R22, c[0x0][0x2ec] ;  /* 0x0000bb0016167a20 */ /* 0x000fe40000410000 */
[----:B------:R-:W-:Y:S01]  /*50c0*/  FMUL.FTZ R23, R23, c[0x0][0x2ec] ;  /* 0x0000bb0017177a20 */ /* 0x000fe20000410000 */
[----:B------:R-:W-:Y:S01]  /*50d0*/  MUFU.TANH R100, R34 ;  /* 0x0000002200647308 */ /* 0x000fe20000002400 */
[----:B----4-:R-:W-:Y:S06]  /*50e0*/  HMMA.16816.F32 R68, R4, R52, R68 ;  /* 0x000000340444723c */ /* 0x010fec0000001844 */
[----:B------:R-:W-:Y:S01]  /*50f0*/  FMUL.FTZ R112, R112, c[0x0][0x2ec] ;  /* 0x0000bb0070707a20 */ /* 0x000fe20000410000 */
[----:B------:R4:W-:Y:S01]  /*5100*/  MUFU.TANH R101, R35 ;  /* 0x0000002300657308 */ /* 0x0009e20000002400 */
[----:B--2---:R-:W-:Y:S01]  /*5110*/  HMMA.16816.F32 R24, R56, R12, R16 ;  /* 0x0000000c3818723c */ /* 0x004fe20000001810 */
[----:B------:R-:W2:Y:S01]  /*5120*/  LDSM.16.M88.4 R12, [R219+0x6800] ;  /* 0x00680000db0c783b */ /* 0x000ea20000000200 */
[----:B------:R-:W-:-:S02]  /*5130*/  FMUL.FTZ R113, R113, c[0x0][0x2ec] ;  /* 0x0000bb0071717a20 */ /* 0x000fc40000410000 */
[----:B------:R-:W-:Y:S01]  /*5140*/  FMUL.FTZ R114, R114, c[0x0][0x2ec] ;  /* 0x0000bb0072727a20 */ /* 0x000fe20000410000 */
[----:B------:R-:W-:Y:S01]  /*5150*/  LDSM.16.M88.4 R16, [R221+0xb800] ;  /* 0x00b80000dd10783b */ /* 0x000fe20000000200 */
[----:B------:R-:W-:Y:S01]  /*5160*/  FMUL.FTZ R115, R115, c[0x0][0x2ec] ;  /* 0x0000bb0073737a20 */ /* 0x000fe20000410000 */
[----:B------:R-:W-:Y:S01]  /*5170*/  MUFU.TANH R103, R20 ;  /* 0x0000001400677308 */ /* 0x000fe20000002400 */
[----:B------:R-:W-:Y:S01]  /*5180*/  HMMA.16816.F32 R92, R4, R54, R92 ;  /* 0x00000036045c723c */ /* 0x000fe2000000185c */
[----:B----4-:R-:W4:Y:S06]  /*5190*/  LDSM.16.M88.4 R32, [R219+0x6000] ;  /* 0x00600000db20783b */ /* 0x010f2c0000000200 */
[----:B------:R-:W-:Y:S08]  /*51a0*/  MUFU.TANH R52, R21 ;  /* 0x0000001500347308 */ /* 0x000ff00000002400 */
[----:B------:R-:W-:Y:S01]  /*51b0*/  MUFU.TANH R177, R22 ;  /* 0x0000001600b17308 */ /* 0x000fe20000002400 */
[----:B------:R-:W-:-:S02]  /*51c0*/  FMUL.FTZ R24, R24, c[0x0][0x2ec] ;  /* 0x0000bb0018187a20 */ /* 0x000fc40000410000 */
[----:B------:R-:W-:Y:S02]  /*51d0*/  FMUL.FTZ R25, R25, c[0x0][0x2ec] ;  /* 0x0000bb0019197a20 */ /* 0x000fe40000410000 */
[----:B------:R-:W-:Y:S02]  /*51e0*/  FMUL.FTZ R26, R26, c[0x0][0x2ec] ;  /* 0x0000bb001a1a7a20 */ /* 0x000fe40000410000 */
[----:B------:R-:W-:Y:S01]  /*51f0*/  FMUL.FTZ R27, R27, c[0x0][0x2ec] ;  /* 0x0000bb001b1b7a20 */ /* 0x000fe20000410000 */
[----:B------:R1:W-:Y:S08]  /*5200*/  MUFU.TANH R176, R23 ;  /* 0x0000001700b07308 */ /* 0x0003f00000002400 */
[----:B------:R-:W-:Y:S01]  /*5210*/  MUFU.TANH R109, R28 ;  /* 0x0000001c006d7308 */ /* 0x000fe20000002400 */
[C---:B--2---:R-:W-:Y:S01]  /*5220*/  HMMA.16816.F32 R76, R8.reuse, R12, R76 ;  /* 0x0000000c084c723c */ /* 0x044fe2000000184c */
[----:B-1----:R-:W1:Y:S06]  /*5230*/  LDSM.16.M88.4 R20, [R215+0xa800] ;  /* 0x00a80000d714783b */ /* 0x002e6c0000000200 */
[----:B------:R-:W-:Y:S01]  /*5240*/  MUFU.TANH R88, R29 ;  /* 0x0000001d00587308 */ /* 0x000fe20000002400 */
[C---:B------:R-:W-:Y:S01]  /*5250*/  HMMA.16816.F32 R72, R8.reuse, R14, R72 ;  /* 0x0000000e0848723c */ /* 0x040fe20000001848 */
[----:B------:R-:W2:Y:S06]  /*5260*/  LDSM.16.M88.4 R12, [R204+0x6800] ;  /* 0x00680000cc0c783b */ /* 0x000eac0000000200 */
[----:B------:R-:W1:Y:S01]  /*5270*/  MUFU.TANH R89, R30 ;  /* 0x0000001e00597308 */ /* 0x000e620000002400 */
[C---:B----4-:R-:W-:Y:S07]  /*5280*/  HMMA.16816.F32 R104, R8.reuse, R32, R104 ;  /* 0x000000200868723c */ /* 0x050fee0000001868 */
[----:B------:R4:W1:Y:S01]  /*5290*/  MUFU.TANH R110, R31 ;  /* 0x0000001f006e7308 */ /* 0x0008620000002400 */
[----:B------:R-:W-:Y:S07]  /*52a0*/  HMMA.16816.F32 R80, R8, R34, R80 ;  /* 0x000000220850723c */ /* 0x000fee0000001850 */
[----:B------:R-:W1:Y:S01]  /*52b0*/  MUFU.TANH R139, R24 ;  /* 0x00000018008b7308 */ /* 0x000e620000002400 */
[C---:B------:R-:W-:Y:S01]  /*52c0*/  HMMA.16816.F32 R60, R4.reuse, R16, R60 ;  /* 0x00000010043c723c */ /* 0x040fe2000000183c */
[----:B----4-:R-:W4:Y:S06]  /*52d0*/  LDSM.16.M88.4 R28, [R215+0xa000] ;  /* 0x00a00000d71c783b */ /* 0x010f2c0000000200 */
[----:B------:R-:W-:Y:S01]  /*52e0*/  MUFU.TANH R145, R25 ;  /* 0x0000001900917308 */ /* 0x000fe20000002400 */
[C---:B------:R-:W-:Y:S01]  /*52f0*/  IADD3 R16, R125.reuse, 0x1, RZ ;  /* 0x000000017d107810 */ /* 0x040fe20007ffe0ff */
[----:B------:R-:W-:Y:S01]  /*5300*/  HMMA.16816.F32 R96, R4, R18, R96 ;  /* 0x000000120460723c */ /* 0x000fe20000001860 */
[----:B------:R-:W-:Y:S01]  /*5310*/  IADD3 R17, R125, 0x9, RZ ;  /* 0x000000097d117810 */ /* 0x000fe20007ffe0ff */
[----:B------:R-:W-:Y:S01]  /*5320*/  LDSM.16.M88.4 R4, [R204+0x7000] ;  /* 0x00700000cc04783b */ /* 0x000fe20000000200 */
[----:B------:R-:W-:-:S02]  /*5330*/  ISETP.GE.AND P6, PT, R16, R189, PT ;  /* 0x000000bd1000720c */ /* 0x000fc40003fc6270 */
[-C--:B------:R-:W-:Y:S01]  /*5340*/  ISETP.GE.AND P4, PT, R16, R188.reuse, PT ;  /* 0x000000bc1000720c */ /* 0x080fe20003f86270 */
[----:B------:R-:W2:Y:S01]  /*5350*/  MUFU.TANH R148, R26 ;  /* 0x0000001a00947308 */ /* 0x000ea20000002400 */
[----:B------:R-:W-:Y:S01]  /*5360*/  IADD3 R16, R125, 0x8, RZ ;  /* 0x000000087d107810 */ /* 0x000fe20007ffe0ff */
[C---:B-1----:R-:W-:Y:S01]  /*5370*/  HMMA.16816.F32 R76, R64.reuse, R20, R76 ;  /* 0x00000014404c723c */ /* 0x042fe2000000184c */
[-C--:B------:R-:W-:Y:S02]  /*5380*/  ISETP.GE.AND P3, PT, R17, R189.reuse, PT ;  /* 0x000000bd1100720c */ /* 0x080fe40003f66270 */
[C---:B------:R-:W-:Y:S02]  /*5390*/  ISETP.GE.AND P5, PT, R16.reuse, R189, PT ;  /* 0x000000bd1000720c */ /* 0x040fe40003fa6270 */
[----:B------:R-:W-:Y:S01]  /*53a0*/  ISETP.GE.AND P1, PT, R16, R188, PT ;  /* 0x000000bc1000720c */ /* 0x000fe20003f26270 */
[----:B------:R1:W1:Y:S01]  /*53b0*/  MUFU.TANH R149, R27 ;  /* 0x0000001b00957308 */ /* 0x0002620000002400 */
[----:B---3--:R-:W-:Y:S01]  /*53c0*/  FSEL R49, R49, -INF , !P5 ;  /* 0xff80000031317808 */ /* 0x008fe20006800000 */
[----:B------:R-:W-:Y:S01]  /*53d0*/  HMMA.16816.F32 R72, R64, R22, R72 ;  /* 0x000000164048723c */ /* 0x000fe20000001848 */
[----:B------:R-:W3:Y:S01]  /*53e0*/  LDSM.16.M88.4 R20, [R219+0x7800] ;  /* 0x00780000db14783b */ /* 0x000ee20000000200 */
[----:B------:R-:W-:-:S02]  /*53f0*/  FSEL R108, R108, -INF , !P1 ;  /* 0xff8000006c6c7808 */ /* 0x000fc40004800000 */
[----:B------:R-:W-:Y:S02]  /*5400*/  ISETP.GE.AND P2, PT, R17, R188, PT ;  /* 0x000000bc1100720c */ /* 0x000fe40003f46270 */
[----:B------:R-:W-:Y:S01]  /*5410*/  IADD3 R16, R125, 0x10, RZ ;  /* 0x000000107d107810 */ /* 0x000fe20007ffe0ff */
[----:B------:R-:W3:Y:S01]  /*5420*/  MUFU.TANH R147, R112 ;  /* 0x0000007000937308 */ /* 0x000ee20000002400 */
[----:B------:R-:W-:Y:S02]  /*5430*/  FSEL R84, R84, -INF , !P3 ;  /* 0xff80000054547808 */ /* 0x000fe40005800000 */
[----:B------:R-:W-:Y:S02]  /*5440*/  FSEL R85, R85, -INF , !P2 ;  /* 0xff80000055557808 */ /* 0x000fe40005000000 */
[----:B------:R-:W-:Y:S01]  /*5450*/  FSEL R48, R48, -INF , !P6 ;  /* 0xff80000030307808 */ /* 0x000fe20007000000 */
[----:B-1----:R-:W1:Y:S01]  /*5460*/  LDSM.16.M88.4 R24, [R219+0x7000] ;  /* 0x00700000db18783b */ /* 0x002e620000000200 */
[----:B------:R-:W-:-:S02]  /*5470*/  FSEL R51, R51, -INF , !P4 ;  /* 0xff80000033337808 */ /* 0x000fc40006000000 */
[----:B--2---:R-:W-:Y:S01]  /*5480*/  HMMA.16816.F32 R76, R56, R12, R76 ;  /* 0x0000000c384c723c */ /* 0x004fe2000000184c */
[CC--:B------:R-:W-:Y:S01]  /*5490*/  ISETP.GE.AND P6, PT, R16.reuse, R189.reuse, PT ;  /* 0x000000bd1000720c */ /* 0x0c0fe20003fc6270 */
[----:B------:R-:W-:Y:S01]  /*54a0*/  MUFU.TANH R146, R113 ;  /* 0x0000007100927308 */ /* 0x000fe20000002400 */
[----:B------:R-:W-:Y:S02]  /*54b0*/  ISETP.GE.AND P4, PT, R16, R188, PT ;  /* 0x000000bc1000720c */ /* 0x000fe40003f86270 */
[----:B-----5:R-:W-:Y:S02]  /*54c0*/  FSEL R86, R86, -INF , !P6 ;  /* 0xff80000056567808 */ /* 0x020fe40007000000 */
[C---:B------:R-:W-:Y:S01]  /*54d0*/  IADD3 R12, R125.reuse, 0x11, RZ ;  /* 0x000000117d0c7810 */ /* 0x040fe20007ffe0ff */
[----:B----4-:R-:W-:Y:S01]  /*54e0*/  HMMA.16816.F32 R104, R64, R28, R104 ;  /* 0x0000001c4068723c */ /* 0x010fe20000001868 */
[----:B------:R-:W-:Y:S01]  /*54f0*/  IADD3 R13, R125, 0x19, RZ ;  /* 0x000000197d0d7810 */ /* 0x000fe20007ffe0ff */
[----:B------:R-:W2:Y:S01]  /*5500*/  MUFU.TANH R152, R114 ;  /* 0x0000007200987308 */ /* 0x000ea20000002400 */
[----:B------:R-:W-:-:S02]  /*5510*/  ISETP.GE.AND P5, PT, R12, R189, PT ;  /* 0x000000bd0c00720c */ /* 0x000fc40003fa6270 */
[-C--:B------:R-:W-:Y:S02]  /*5520*/  ISETP.GE.AND P1, PT, R12, R188.reuse, PT ;  /* 0x000000bc0c00720c */ /* 0x080fe40003f26270 */
[----:B------:R-:W-:Y:S01]  /*5530*/  IADD3 R12, R125, 0x18, RZ ;  /* 0x000000187d0c7810 */ /* 0x000fe20007ffe0ff */
[----:B------:R-:W-:Y:S01]  /*5540*/  HMMA.16816.F32 R80, R64, R30, R80 ;  /* 0x0000001e4050723c */ /* 0x000fe20000001850 */
[----:B------:R-:W4:Y:S01]  /*5550*/  LDSM.16.M88.4 R28, [R215+0xb000] ;  /* 0x00b00000d71c783b */ /* 0x000f220000000200 */
[----:B------:R-:W-:Y:S01]  /*5560*/  FSEL R34, R87, -INF , !P5 ;  /* 0xff80000057227808 */ /* 0x000fe20006800000 */
[----:B------:R-:W5:Y:S01]  /*5570*/  MUFU.TANH R153, R115 ;  /* 0x0000007300997308 */ /* 0x000f620000002400 */
[CC--:B------:R-:W-:Y:S02]  /*5580*/  ISETP.GE.AND P3, PT, R12.reuse, R189.reuse, PT ;  /* 0x000000bd0c00720c */ /* 0x0c0fe40003f66270 */
[-C--:B------:R-:W-:Y:S02]  /*5590*/  ISETP.GE.AND P2, PT, R12, R188.reuse, PT ;  /* 0x000000bc0c00720c */ /* 0x080fe40003f46270 */
[----:B------:R-:W-:Y:S01]  /*55a0*/  IADD3 R12, R125, 0x20, RZ ;  /* 0x000000207d0c7810 */ /* 0x000fe20007ffe0ff */
[----:B------:R-:W-:Y:S01]  /*55b0*/  HMMA.16816.F32 R72, R56, R14, R72 ;  /* 0x0000000e3848723c */ /* 0x000fe20000001848 */
[-C--:B------:R-:W-:Y:S01]  /*55c0*/  ISETP.GE.AND P6, PT, R13, R189.reuse, PT ;  /* 0x000000bd0d00720c */ /* 0x080fe20003fc6270 */
[----:B------:R-:W-:Y:S01]  /*55d0*/  FMUL.FTZ R76, R76, c[0x0][0x2ec] ;  /* 0x0000bb004c4c7a20 */ /* 0x000fe20000410000 */
[-C--:B------:R-:W-:Y:S01]  /*55e0*/  ISETP.GE.AND P5, PT, R12, R189.reuse, PT ;  /* 0x000000bd0c00720c */ /* 0x080fe20003fa6270 */
[----:B------:R-:W-:Y:S01]  /*55f0*/  FMUL.FTZ R78, R78, c[0x0][0x2ec] ;  /* 0x0000bb004e4e7a20 */ /* 0x000fe20000410000 */
[----:B------:R-:W-:Y:S01]  /*5600*/  IADD3 R16, R125, 0x21, RZ ;  /* 0x000000217d107810 */ /* 0x000fe20007ffe0ff */
[----:B------:R-:W-:Y:S01]  /*5610*/  MUFU.TANH R175, R76 ;  /* 0x0000004c00af7308 */ /* 0x000fe20000002400 */
[----:B------:R-:W-:Y:S01]  /*5620*/  FSEL R33, R89, -INF , !P2 ;  /* 0xff80000059217808 */ /* 0x000fe20005000000 */
[C---:B---3--:R-:W-:Y:S01]  /*5630*/  HMMA.16816.F32 R60, R8.reuse, R20, R60 ;  /* 0x00000014083c723c */ /* 0x048fe2000000183c */
[----:B------:R-:W-:Y:S01]  /*5640*/  ISETP.GE.AND P2, PT, R16, R188, PT ;  /* 0x000000bc1000720c */ /* 0x000fe20003f46270 */
[----:B------:R-:W-:Y:S01]  /*5650*/  FMUL.FTZ R77, R77, c[0x0][0x2ec] ;  /* 0x0000bb004d4d7a20 */ /* 0x000fe20000410000 */
[----:B------:R-:W-:Y:S01]  /*5660*/  IADD3 R17, R125, 0x28, RZ ;  /* 0x000000287d117810 */ /* 0x000fe20007ffe0ff */
[----:B------:R-:W-:Y:S01]  /*5670*/  FMUL.FTZ R79, R79, c[0x0][0x2ec] ;  /* 0x0000bb004f4f7a20 */ /* 0x000fe20000410000 */
[----:B------:R-:W-:Y:S01]  /*5680*/  FSEL R88, R88, -INF , !P6 ;  /* 0xff80000058587808 */ /* 0x000fe20007000000 */
[----:B------:R-:W-:Y:S01]  /*5690*/  MUFU.TANH R171, R78 ;  /* 0x0000004e00ab7308 */ /* 0x000fe20000002400 */
[----:B------:R-:W-:Y:S01]  /*56a0*/  ISETP.GE.AND P6, PT, R17, R189, PT ;  /* 0x000000bd1100720c */ /* 0x000fe20003fc6270 */
[----:B-1----:R-:W-:Y:S01]  /*56b0*/  HMMA.16816.F32 R68, R8, R24, R68 ;  /* 0x000000180844723c */ /* 0x002fe20000001844 */
[----:B------:R-:W-:-:S05]  /*56c0*/  FSEL R178, R178, -INF , !P2 ;  /* 0xff800000b2b27808 */ /* 0x000fca0005000000 */
[----:B------:R-:W-:Y:S01]  /*56d0*/  MUFU.TANH R174, R77 ;  /* 0x0000004d00ae7308 */ /* 0x000fe20000002400 */
[----:B------:R-:W-:Y:S01]  /*56e0*/  FSEL R25, R100, -INF , !P4 ;  /* 0xff80000064197808 */ /* 0x000fe20006000000 */
[C---:B------:R-:W-:Y:S01]  /*56f0*/  HMMA.16816.F32 R92, R8.reuse, R26, R92 ;  /* 0x0000001a085c723c */ /* 0x040fe2000000185c */
[----:B------:R-:W-:Y:S01]  /*5700*/  FSEL R24, R101, -INF , !P1 ;  /* 0xff80000065187808 */ /* 0x000fe20004800000 */
[----:B------:R-:W-:Y:S01]  /*5710*/  FMUL.FTZ R72, R72, c[0x0][0x2ec] ;  /* 0x0000bb0048487a20 */ /* 0x000fe20000410000 */
[-C--:B------:R-:W-:Y:S01]  /*5720*/  ISETP.GE.AND P4, PT, R13, R188.reuse, PT ;  /* 0x000000bc0d00720c */ /* 0x080fe20003f86270 */
[----:B------:R-:W-:Y:S01]  /*5730*/  FMUL.FTZ R74, R74, c[0x0][0x2ec] ;  /* 0x0000bb004a4a7a20 */ /* 0x000fe20000410000 */
[-C--:B------:R-:W-:Y:S01]  /*5740*/  ISETP.GE.AND P1, PT, R12, R188.reuse, PT ;  /* 0x000000bc0c00720c */ /* 0x080fe20003f26270 */
[----:B------:R-:W-:Y:S01]  /*5750*/  MUFU.TANH R170, R79 ;  /* 0x0000004f00aa7308 */ /* 0x000fe20000002400 */
[----:B------:R-:W1:Y:S01]  /*5760*/  LDSM.16.M88.4 R12, [R215+0xb800] ;  /* 0x00b80000d70c783b */ /* 0x000e620000000200 */
[----:B------:R-:W-:Y:S01]  /*5770*/  FSEL R26, R109, -INF , !P3 ;  /* 0xff8000006d1a7808 */ /* 0x000fe20005800000 */
[----:B------:R-:W-:Y:S01]  /*5780*/  HMMA.16816.F32 R96, R8, R22, R96 ;  /* 0x000000160860723c */ /* 0x000fe20000001860 */
[----:B------:R-:W-:Y:S01]  /*5790*/  ISETP.GE.AND P3, PT, R16, R189, PT ;  /* 0x000000bd1000720c */ /* 0x000fe20003f66270 */
[----:B------:R-:W-:Y:S01]  /*57a0*/  FMUL.FTZ R73, R73, c[0x0][0x2ec] ;  /* 0x0000bb0049497a20 */ /* 0x000fe20000410000 */
[----:B------:R-:W-:Y:S01]  /*57b0*/  IADD3 R16, R125, 0x29, RZ ;  /* 0x000000297d107810 */ /* 0x000fe20007ffe0ff */
[----:B------:R-:W-:Y:S01]  /*57c0*/  FMUL.FTZ R75, R75, c[0x0][0x2ec] ;  /* 0x0000bb004b4b7a20 */ /* 0x000fe20000410000 */
[----:B------:R-:W-:Y:S01]  /*57d0*/  FSEL R32, R110, -INF , !P4 ;  /* 0xff8000006e207808 */ /* 0x000fe20006000000 */
[----:B------:R-:W-:Y:S01]  /*57e0*/  MUFU.TANH R173, R72 ;  /* 0x0000004800ad7308 */ /* 0x000fe20000002400 */
[----:B------:R-:W-:Y:S01]  /*57f0*/  ISETP.GE.AND P4, PT, R17, R188, PT ;  /* 0x000000bc1100720c */ /* 0x000fe20003f86270 */
[----:B----4-:R-:W-:Y:S03]  /*5800*/  HMMA.16816.F32 R68, R64, R28, R68 ;  /* 0x0000001c4044723c */ /* 0x010fe60000001844 */
[----:B------:R-:W-:-:S03]  /*5810*/  FSEL R177, R177, -INF , !P4 ;  /* 0xff800000b1b17808 */ /* 0x000fc60006000000 */
[----:B------:R-:W-:Y:S01]  /*5820*/  MUFU.TANH R167, R74 ;  /* 0x0000004a00a77308 */ /* 0x000fe20000002400 */
[----:B------:R-:W-:Y:S01]  /*5830*/  FSEL R28, R90, -INF , !P5 ;  /* 0xff8000005a1c7808 */ /* 0x000fe20006800000 */
[----:B------:R-:W-:Y:S01]  /*5840*/  HMMA.16816.F32 R104, R56, R44, R104 ;  /* 0x0000002c3868723c */ /* 0x000fe20000001868 */
[----:B------:R-:W-:Y:S02]  /*5850*/  ISETP.GE.AND P5, PT, R16, R189, PT ;  /* 0x000000bd1000720c */ /* 0x000fe40003fa6270 */
[----:B------:R-:W-:-:S03]  /*5860*/  FSEL R29, R103, -INF , !P6 ;  /* 0xff800000671d7808 */ /* 0x000fc60007000000 */
[----:B------:R-:W-:Y:S01]  /*5870*/  MUFU.TANH R172, R73 ;  /* 0x0000004900ac7308 */ /* 0x000fe20000002400 */
[----:B------:R-:W-:Y:S01]  /*5880*/  FSEL R44, R102, -INF , !P1 ;  /* 0xff800000662c7808 */ /* 0x000fe20004800000 */
[----:B------:R-:W-:Y:S01]  /*5890*/  HMMA.16816.F32 R80, R56, R46, R80 ;  /* 0x0000002e3850723c */ /* 0x000fe20000001850 */
[----:B------:R-:W-:Y:S02]  /*58a0*/  ISETP.GE.AND P1, PT, R16, R188, PT ;  /* 0x000000bc1000720c */ /* 0x000fe40003f26270 */
[----:B------:R-:W3:Y:S01]  /*58b0*/  LDSM.16.M88.4 R16, [R204+0x7800] ;  /* 0x00780000cc10783b */ /* 0x000ee20000000200 */
[----:B------:R-:W-:Y:S01]  /*58c0*/  FSEL R45, R91, -INF , !P3 ;  /* 0xff8000005b2d7808 */ /* 0x000fe20005800000 */
[----:B------:R-:W-:-:S04]  /*58d0*/  DEPBAR.LE SB0, 0x0 ;  /* 0x000080000000791a */ /* 0x000fc80000000000 */
[----:B------:R-:W-:Y:S01]  /*58e0*/  HMMA.16816.F32 R92, R64, R30, R92 ;  /* 0x0000001e405c723c */ /* 0x000fe2000000185c */
[----:B------:R-:W-:Y:S01]  /*58f0*/  FSEL R47, R52, -INF , !P5 ;  /* 0xff800000342f7808 */ /* 0x000fe20006800000 */
[----:B------:R-:W-:Y:S01]  /*5900*/  MUFU.TANH R164, R75 ;  /* 0x0000004b00a47308 */ /* 0x000fe20000002400 */
[----:B------:R-:W-:-:S04]  /*5910*/  FSEL R176, R176, -INF , !P1 ;  /* 0xff800000b0b07808 */ /* 0x000fc80004800000 */
[----:B------:R-:W-:Y:S01]  /*5920*/  FMUL.FTZ R105, R105, c[0x0][0x2ec] ;  /* 0x0000bb0069697a20 */ /* 0x000fe20000410000 */
[C---:B-1----:R-:W-:Y:S01]  /*5930*/  HMMA.16816.F32 R60, R64.reuse, R12, R60 ;  /* 0x0000000c403c723c */ /* 0x042fe2000000183c */
[----:B------:R-:W-:Y:S02]  /*5940*/  FMUL.FTZ R107, R107, c[0x0][0x2ec] ;  /* 0x0000bb006b6b7a20 */ /* 0x000fe40000410000 */
[----:B------:R-:W1:Y:S01]  /*5950*/  MUFU.TANH R161, R105 ;  /* 0x0000006900a17308 */ /* 0x000e620000002400 */
[----:B------:R-:W-:Y:S02]  /*5960*/  FMUL.FTZ R104, R104, c[0x0][0x2ec] ;  /* 0x0000bb0068687a20 */ /* 0x000fe40000410000 */
[----:B------:R-:W-:Y:S02]  /*5970*/  FMUL.FTZ R106, R106, c[0x0][0x2ec] ;  /* 0x0000bb006a6a7a20 */ /* 0x000fe40000410000 */
[----:B------:R-:W-:Y:S01]  /*5980*/  HMMA.16816.F32 R96, R64, R14, R96 ;  /* 0x0000000e4060723c */ /* 0x000fe20000001860 */
[----:B------:R-:W-:-:S02]  /*5990*/  FMUL.FTZ R80, R80, c[0x0][0x2ec] ;  /* 0x0000bb0050507a20 */ /* 0x000fc40000410000 */
[----:B------:R-:W4:Y:S01]  /*59a0*/  MUFU.TANH R166, R107 ;  /* 0x0000006b00a67308 */ /* 0x000f220000002400 */
[----:B------:R-:W-:Y:S02]  /*59b0*/  FMUL.FTZ R82, R82, c[0x0][0x2ec] ;  /* 0x0000bb0052527a20 */ /* 0x000fe40000410000 */
[----:B------:R-:W-:Y:S02]  /*59c0*/  FMUL.FTZ R81, R81, c[0x0][0x2ec] ;  /* 0x0000bb0051517a20 */ /* 0x000fe40000410000 */
[C---:B------:R-:W-:Y:S01]  /*59d0*/  HMMA.16816.F32 R68, R56.reuse, R4, R68 ;  /* 0x000000043844723c */ /* 0x040fe20000001844 */
[----:B------:R-:W-:Y:S02]  /*59e0*/  FMUL.FTZ R83, R83, c[0x0][0x2ec] ;  /* 0x0000bb0053537a20 */ /* 0x000fe40000410000 */
[----:B------:R-:W1:Y:S04]  /*59f0*/  MUFU.TANH R160, R104 ;  /* 0x0000006800a07308 */ /* 0x000e680000002400 */
[C---:B------:R-:W-:Y:S01]  /*5a00*/  IADD3 R4, R125.reuse, 0x31, RZ ;  /* 0x000000317d047810 */ /* 0x040fe20007ffe0ff */
[----:B------:R-:W-:Y:S01]  /*5a10*/  HMMA.16816.F32 R92, R56, R6, R92 ;  /* 0x00000006385c723c */ /* 0x000fe2000000185c */
[----:B------:R-:W-:-:S02]  /*5a20*/  IADD3 R5, R125, 0x30, RZ ;  /* 0x000000307d057810 */ /* 0x000fc40007ffe0ff */
[CC--:B------:R-:W-:Y:S01]  /*5a30*/  ISETP.GE.AND P6, PT, R4.reuse, R189.reuse, PT ;  /* 0x000000bd0400720c */ /* 0x0c0fe20003fc6270 */
[----:B------:R-:W1:Y:S01]  /*5a40*/  MUFU.TANH R165, R106 ;  /* 0x0000006a00a57308 */ /* 0x000e620000002400 */
[-C--:B------:R-:W-:Y:S02]  /*5a50*/  ISETP.GE.AND P4, PT, R4, R188.reuse, PT ;  /* 0x000000bc0400720c */ /* 0x080fe40003f86270 */
[----:B------:R-:W-:Y:S01]  /*5a60*/  IADD3 R4, R125, 0x38, RZ ;  /* 0x000000387d047810 */ /* 0x000fe20007ffe0ff */
[----:B---3--:R-:W-:Y:S01]  /*5a70*/  HMMA.16816.F32 R60, R56, R16, R60 ;  /* 0x00000010383c723c */ /* 0x008fe2000000183c */
[CC--:B------:R-:W-:Y:S02]  /*5a80*/  ISETP.GE.AND P3, PT, R5.reuse, R189.reuse, PT ;  /* 0x000000bd0500720c */ /* 0x0c0fe40003f66270 */
[----:B------:R-:W-:Y:S01]  /*5a90*/  ISETP.GE.AND P2, PT, R5, R188, PT ;  /* 0x000000bc0500720c */ /* 0x000fe20003f46270 */
[----:B------:R-:W3:Y:S01]  /*5aa0*/  MUFU.TANH R163, R80 ;  /* 0x0000005000a37308 */ /* 0x000ee20000002400 */
[----:B------:R-:W-:-:S02]  /*5ab0*/  ISETP.GE.AND P5, PT, R4, R189, PT ;  /* 0x000000bd0400720c */ /* 0x000fc40003fa6270 */
[-C--:B------:R-:W-:Y:S01]  /*5ac0*/  ISETP.GE.AND P1, PT, R4, R188.reuse, PT ;  /* 0x000000bc0400720c */ /* 0x080fe20003f26270 */
[----:B------:R-:W-:Y:S01]  /*5ad0*/  HMMA.16816.F32 R16, R56, R18, R96 ;  /* 0x000000123810723c */ /* 0x000fe20000001860 */
[C---:B------:R-:W-:Y:S01]  /*5ae0*/  IADD3 R5, R125.reuse, 0x39, RZ ;  /* 0x000000397d057810 */ /* 0x040fe20007ffe0ff */
[----:B------:R-:W-:Y:S01]  /*5af0*/  FMUL.FTZ R68, R68, c[0x0][0x2ec] ;  /* 0x0000bb0044447a20 */ /* 0x000fe20000410000 */
[----:B------:R-:W-:Y:S01]  /*5b00*/  IADD3 R4, R125, 0x40, RZ ;  /* 0x000000407d047810 */ /* 0x000fe20007ffe0ff */
[----:B------:R-:W1:Y:S01]  /*5b10*/  MUFU.TANH R168, R82 ;  /* 0x0000005200a87308 */ /* 0x000e620000002400 */
[----:B------:R-:W-:Y:S01]  /*5b20*/  FSEL R139, R139, -INF , !P3 ;  /* 0xff8000008b8b7808 */ /* 0x000fe20005800000 */
[----:B------:R-:W-:Y:S01]  /*5b30*/  FMUL.FTZ R70, R70, c[0x0][0x2ec] ;  /* 0x0000bb0046467a20 */ /* 0x000fe20000410000 */
[----:B------:R-:W-:Y:S01]  /*5b40*/  FSEL R148, R148, -INF , !P2 ;  /* 0xff80000094947808 */ /* 0x000fe20005000000 */
[----:B------:R-:W-:Y:S01]  /*5b50*/  FMUL.FTZ R69, R69, c[0x0][0x2ec] ;  /* 0x0000bb0045457a20 */ /* 0x000fe20000410000 */
[----:B------:R-:W-:Y:S01]  /*5b60*/  FSEL R145, R145, -INF , !P6 ;  /* 0xff80000091917808 */ /* 0x000fe20007000000 */
[----:B------:R-:W-:Y:S01]  /*5b70*/  FMUL.FTZ R71, R71, c[0x0][0x2ec] ;  /* 0x0000bb0047477a20 */ /* 0x000fe20000410000 */
[----:B------:R-:W-:Y:S01]  /*5b80*/  FSEL R149, R149, -INF , !P4 ;  /* 0xff80000095957808 */ /* 0x000fe20006000000 */
[----:B------:R-:W1:Y:S01]  /*5b90*/  MUFU.TANH R162, R81 ;  /* 0x0000005100a27308 */ /* 0x000e620000002400 */
[-C--:B------:R-:W-:Y:S01]  /*5ba0*/  ISETP.GE.AND P3, PT, R5, R189.reuse, PT ;  /* 0x000000bd0500720c */ /* 0x080fe20003f66270 */
[----:B------:R-:W-:Y:S01]  /*5bb0*/  FMUL.FTZ R93, R93, c[0x0][0x2ec] ;  /* 0x0000bb005d5d7a20 */ /* 0x000fe20000410000 */
[-C--:B------:R-:W-:Y:S01]  /*5bc0*/  ISETP.GE.AND P2, PT, R5, R188.reuse, PT ;  /* 0x000000bc0500720c */ /* 0x080fe20003f46270 */
[----:B------:R-:W-:Y:S01]  /*5bd0*/  FMUL.FTZ R95, R95, c[0x0][0x2ec] ;  /* 0x0000bb005f5f7a20 */ /* 0x000fe20000410000 */
[-C--:B------:R-:W-:Y:S01]  /*5be0*/  ISETP.GE.AND P6, PT, R4, R189.reuse, PT ;  /* 0x000000bd0400720c */ /* 0x080fe20003fc6270 */
[----:B------:R-:W-:Y:S01]  /*5bf0*/  FMUL.FTZ R92, R92, c[0x0][0x2ec] ;  /* 0x0000bb005c5c7a20 */ /* 0x000fe20000410000 */
[-C--:B------:R-:W-:Y:S01]  /*5c00*/  ISETP.GE.AND P4, PT, R4, R188.reuse, PT ;  /* 0x000000bc0400720c */ /* 0x080fe20003f86270 */
[----:B------:R-:W1:Y:S01]  /*5c10*/  MUFU.TANH R169, R83 ;  /* 0x0000005300a97308 */ /* 0x000e620000002400 */
[C---:B------:R-:W-:Y:S01]  /*5c20*/  IADD3 R5, R125.reuse, 0x41, RZ ;  /* 0x000000417d057810 */ /* 0x040fe20007ffe0ff */
[----:B------:R-:W-:Y:S01]  /*5c30*/  FMUL.FTZ R94, R94, c[0x0][0x2ec] ;  /* 0x0000bb005e5e7a20 */ /* 0x000fe20000410000 */
[----:B------:R-:W-:Y:S01]  /*5c40*/  IADD3 R4, R125, 0x48, RZ ;  /* 0x000000487d047810 */ /* 0x000fe20007ffe0ff */
[----:B------:R-:W-:Y:S01]  /*5c50*/  FMUL.FTZ R16, R16, c[0x0][0x2ec] ;  /* 0x0000bb0010107a20 */ /* 0x000fe20000410000 */
[----:B------:R-:W-:Y:S01]  /*5c60*/  FSEL R147, R147, -INF , !P5 ;  /* 0xff80000093937808 */ /* 0x000fe20006800000 */
[----:B------:R-:W-:Y:S01]  /*5c70*/  FMUL.FTZ R60, R60, c[0x0][0x2ec] ;  /* 0x0000bb003c3c7a20 */ /* 0x000fe20000410000 */
[----:B--2---:R-:W-:Y:S01]  /*5c80*/  FSEL R152, R152, -INF , !P1 ;  /* 0xff80000098987808 */ /* 0x004fe20004800000 */
[----:B------:R-:W2:Y:S01]  /*5c90*/  MUFU.TANH R159, R68 ;  /* 0x00000044009f7308 */ /* 0x000ea20000002400 */
[----:B------:R-:W-:Y:S01]  /*5ca0*/  FSEL R146, R146, -INF , !P3 ;  /* 0xff80000092927808 */ /* 0x000fe20005800000 */
[----:B------:R-:W-:Y:S01]  /*5cb0*/  FMUL.FTZ R61, R61, c[0x0][0x2ec] ;  /* 0x0000bb003d3d7a20 */ /* 0x000fe20000410000 */
[----:B-----5:R-:W-:Y:S01]  /*5cc0*/  FSEL R153, R153, -INF , !P2 ;  /* 0xff80000099997808 */ /* 0x020fe20005000000 */
[----:B------:R-:W-:Y:S01]  /*5cd0*/  FMUL.FTZ R62, R62, c[0x0][0x2ec] ;  /* 0x0000bb003e3e7a20 */ /* 0x000fe20000410000 */
[-C--:B------:R-:W-:Y:S01]  /*5ce0*/  ISETP.GE.AND P5, PT, R5, R189.reuse, PT ;  /* 0x000000bd0500720c */ /* 0x080fe20003fa6270 */
[----:B------:R-:W-:Y:S01]  /*5cf0*/  FMUL.FTZ R63, R63, c[0x0][0x2ec] ;  /* 0x0000bb003f3f7a20 */ /* 0x000fe20000410000 */
[-C--:B------:R-:W-:Y:S01]  /*5d00*/  ISETP.GE.AND P1, PT, R5, R188.reuse, PT ;  /* 0x000000bc0500720c */ /* 0x080fe20003f26270 */
[----:B------:R-:W5:Y:S01]  /*5d10*/  MUFU.TANH R155, R70 ;  /* 0x00000046009b7308 */ /* 0x000f620000002400 */
[C---:B------:R-:W-:Y:S01]  /*5d20*/  ISETP.GE.AND P3, PT, R4.reuse, R189, PT ;  /* 0x000000bd0400720c */ /* 0x040fe20003f66270 */
[----:B------:R-:W-:Y:S01]  /*5d30*/  FMUL.FTZ R17, R17, c[0x0][0x2ec] ;  /* 0x0000bb0011117a20 */ /* 0x000fe20000410000 */
[----:B------:R-:W-:Y:S01]  /*5d40*/  ISETP.GE.AND P2, PT, R4, R188, PT ;  /* 0x000000bc0400720c */ /* 0x000fe20003f46270 */
[----:B------:R-:W-:Y:S01]  /*5d50*/  FMUL.FTZ R18, R18, c[0x0][0x2ec] ;  /* 0x0000bb0012127a20 */ /* 0x000fe20000410000 */
[----:B------:R-:W-:Y:S01]  /*5d60*/  IADD3 R4, R125, 0x50, RZ ;  /* 0x000000507d047810 */ /* 0x000fe20007ffe0ff */
[----:B------:R-:W-:Y:S01]  /*5d70*/  FMUL.FTZ R19, R19, c[0x0][0x2ec] ;  /* 0x0000bb0013137a20 */ /* 0x000fe20000410000 */
[----:B-1----:R-:W-:Y:S01]  /*5d80*/  FSEL R161, R161, -INF , !P5 ;  /* 0xff800000a1a17808 */ /* 0x002fe20006800000 */
[----:B------:R-:W1:Y:S01]  /*5d90*/  MUFU.TANH R158, R69 ;  /* 0x00000045009e7308 */ /* 0x000e620000002400 */
[----:B----4-:R-:W-:-:S02]  /*5da0*/  FSEL R166, R166, -INF , !P1 ;  /* 0xff800000a6a67808 */ /* 0x010fc40004800000 */
[C---:B------:R-:W-:Y:S02]  /*5db0*/  ISETP.GE.AND P5, PT, R4.reuse, R189, PT ;  /* 0x000000bd0400720c */ /* 0x040fe40003fa6270 */
[----:B------:R-:W-:Y:S02]  /*5dc0*/  ISETP.GE.AND P1, PT, R4, R188, PT ;  /* 0x000000bc0400720c */ /* 0x000fe40003f26270 */
[C---:B------:R-:W-:Y:S01]  /*5dd0*/  IADD3 R5, R125.reuse, 0x49, RZ ;  /* 0x000000497d057810 */ /* 0x040fe20007ffe0ff */
[----:B------:R-:W4:Y:S01]  /*5de0*/  MUFU.TANH R154, R71 ;  /* 0x00000047009a7308 */ /* 0x000f220000002400 */
[----:B------:R-:W-:Y:S02]  /*5df0*/  IADD3 R4, R125, 0x51, RZ ;  /* 0x000000517d047810 */ /* 0x000fe40007ffe0ff */
[----:B------:R-:W-:Y:S02]  /*5e00*/  FSEL R160, R160, -INF , !P6 ;  /* 0xff800000a0a07808 */ /* 0x000fe40007000000 */
[----:B------:R-:W-:-:S02]  /*5e10*/  FSEL R165, R165, -INF , !P4 ;  /* 0xff800000a5a57808 */ /* 0x000fc40006000000 */
[----:B---3--:R-:W-:Y:S01]  /*5e20*/  FSEL R163, R163, -INF , !P3 ;  /* 0xff800000a3a37808 */ /* 0x008fe20005800000 */
[----:B------:R-:W3:Y:S01]  /*5e30*/  MUFU.TANH R156, R93 ;  /* 0x0000005d009c7308 */ /* 0x000ee20000002400 */
[----:B------:R-:W-:Y:S02]  /*5e40*/  FSEL R168, R168, -INF , !P2 ;  /* 0xff800000a8a87808 */ /* 0x000fe40005000000 */
[CC--:B------:R-:W-:Y:S02]  /*5e50*/  ISETP.GE.AND P6, PT, R5.reuse, R189.reuse, PT ;  /* 0x000000bd0500720c */ /* 0x0c0fe40003fc6270 */
[-C--:B------:R-:W-:Y:S02]  /*5e60*/  ISETP.GE.AND P4, PT, R5, R188.reuse, PT ;  /* 0x000000bc0500720c */ /* 0x080fe40003f86270 */
[C---:B------:R-:W-:Y:S01]  /*5e70*/  ISETP.GE.AND P3, PT, R4.reuse, R189, PT ;  /* 0x000000bd0400720c */ /* 0x040fe20003f66270 */
[----:B------:R-:W1:Y:S01]  /*5e80*/  MUFU.TANH R150, R95 ;  /* 0x0000005f00967308 */ /* 0x000e620000002400 */
[----:B------:R-:W-:-:S02]  /*5e90*/  ISETP.GE.AND P2, PT, R4, R188, PT ;  /* 0x000000bc0400720c */ /* 0x000fc40003f46270 */
[----:B------:R-:W-:Y:S02]  /*5ea0*/  IADD3 R4, R125, 0x58, RZ ;  /* 0x000000587d047810 */ /* 0x000fe40007ffe0ff */
[----:B------:R-:W-:Y:S02]  /*5eb0*/  FSEL R162, R162, -INF , !P6 ;  /* 0xff800000a2a27808 */ /* 0x000fe40007000000 */
[----:B------:R-:W-:Y:S01]  /*5ec0*/  FSEL R169, R169, -INF , !P4 ;  /* 0xff800000a9a97808 */ /* 0x000fe20006000000 */
[----:B------:R-:W1:Y:S01]  /*5ed0*/  MUFU.TANH R142, R16 ;  /* 0x00000010008e7308 */ /* 0x000e620000002400 */
[C---:B------:R-:W-:Y:S02]  /*5ee0*/  ISETP.GE.AND P6, PT, R4.reuse, R189, PT ;  /* 0x000000bd0400720c */ /* 0x040fe40003fc6270 */
[----:B------:R-:W-:Y:S02]  /*5ef0*/  ISETP.GE.AND P4, PT, R4, R188, PT ;  /* 0x000000bc0400720c */ /* 0x000fe40003f86270 */
[----:B------:R-:W-:-:S02]  /*5f00*/  IADD3 R4, R125, 0x59, RZ ;  /* 0x000000597d047810 */ /* 0x000fc40007ffe0ff */
[----:B------:R-:W-:Y:S01]  /*5f10*/  FSEL R175, R175, -INF , !P5 ;  /* 0xff800000afaf7808 */ /* 0x000fe20006800000 */
[----:B------:R-:W1:Y:S01]  /*5f20*/  MUFU.TANH R157, R92 ;  /* 0x0000005c009d7308 */ /* 0x000e620000002400 */
[----:B------:R-:W-:Y:S02]  /*5f30*/  FSEL R171, R171, -INF , !P1 ;  /* 0xff800000abab7808 */ /* 0x000fe40004800000 */
[C---:B------:R-:W-:Y:S02]  /*5f40*/  ISETP.GE.AND P5, PT, R4.reuse, R189, PT ;  /* 0x000000bd0400720c */ /* 0x040fe40003fa6270 */
[----:B------:R-:W-:Y:S02]  /*5f50*/  ISETP.GE.AND P1, PT, R4, R188, PT ;  /* 0x000000bc0400720c */ /* 0x000fe40003f26270 */
[C---:B------:R-:W-:Y:S01]  /*5f60*/  IADD3 R5, R125.reuse, 0x60, RZ ;  /* 0x000000607d057810 */ /* 0x040fe20007ffe0ff */
[----:B------:R-:W1:Y:S01]  /*5f70*/  MUFU.TANH R151, R94 ;  /* 0x0000005e00977308 */ /* 0x000e620000002400 */
[----:B------:R-:W-:-:S02]  /*5f80*/  IADD3 R4, R125, 0x61, RZ ;  /* 0x000000617d047810 */ /* 0x000fc40007ffe0ff */
[----:B------:R-:W-:Y:S02]  /*5f90*/  FSEL R174, R174, -INF , !P3 ;  /* 0xff800000aeae7808 */ /* 0x000fe40005800000 */
[----:B------:R-:W-:Y:S02]  /*5fa0*/  FSEL R170, R170, -INF , !P2 ;  /* 0xff800000aaaa7808 */ /* 0x000fe40005000000 */
[----:B------:R-:W-:Y:S01]  /*5fb0*/  FSEL R173, R173, -INF , !P6 ;  /* 0xff800000adad7808 */ /* 0x000fe20007000000 */
[----:B------:R-:W1:Y:S01]  /*5fc0*/  MUFU.TANH R144, R60 ;  /* 0x0000003c00907308 */ /* 0x000e620000002400 */
[----:B------:R-:W-:Y:S02]  /*5fd0*/  FSEL R167, R167, -INF , !P4 ;  /* 0xff800000a7a77808 */ /* 0x000fe40006000000 */
[C---:B------:R-:W-:Y:S02]  /*5fe0*/  ISETP.GE.AND P3, PT, R5.reuse, R189, PT ;  /* 0x000000bd0500720c */ /* 0x040fe40003f66270 */
[----:B------:R-:W-:-:S02]  /*5ff0*/  ISETP.GE.AND P2, PT, R5, R188, PT ;  /* 0x000000bc0500720c */ /* 0x000fc40003f46270 */
[CC--:B------:R-:W-:Y:S01]  /*6000*/  ISETP.GE.AND P6, PT, R4.reuse, R189.reuse, PT ;  /* 0x000000bd0400720c */ /* 0x0c0fe20003fc6270 */
[----:B------:R-:W-:Y:S01]  /*6010*/  MUFU.TANH R143, R61 ;  /* 0x0000003d008f7308 */ /* 0x000fe20000002400 */
[----:B------:R-:W-:Y:S02]  /*6020*/  ISETP.GE.AND P4, PT, R4, R188, PT ;  /* 0x000000bc0400720c */ /* 0x000fe40003f86270 */
[----:B------:R-:W-:Y:S02]  /*6030*/  IADD3 R4, R125, 0x69, RZ ;  /* 0x000000697d047810 */ /* 0x000fe40007ffe0ff */
[----:B--2---:R-:W-:Y:S02]  /*6040*/  FSEL R159, R159, -INF , !P3 ;  /* 0xff8000009f9f7808 */ /* 0x004fe40005800000 */
[----:B-----5:R-:W-:Y:S01]  /*6050*/  FSEL R155, R155, -INF , !P2 ;  /* 0xff8000009b9b7808 */ /* 0x020fe20005000000 */
[----:B------:R-:W2:Y:S01]  /*6060*/  MUFU.TANH R138, R62 ;  /* 0x0000003e008a7308 */ /* 0x000ea20000002400 */
[----:B------:R-:W-:-:S02]  /*6070*/  ISETP.GE.AND P3, PT, R4, R189, PT ;  /* 0x000000bd0400720c */ /* 0x000fc40003f66270 */
[-C--:B------:R-:W-:Y:S02]  /*6080*/  ISETP.GE.AND P2, PT, R4, R188.reuse, PT ;  /* 0x000000bc0400720c */ /* 0x080fe40003f46270 */
[----:B------:R-:W-:Y:S02]  /*6090*/  IADD3 R4, R125, 0x70, RZ ;  /* 0x000000707d047810 */ /* 0x000fe40007ffe0ff */
[----:B-1----:R-:W-:Y:S01]  /*60a0*/  FSEL R158, R158, -INF , !P6 ;  /* 0xff8000009e9e7808 */ /* 0x002fe20007000000 */
[----:B------:R-:W1:Y:S01]  /*60b0*/  MUFU.TANH R137, R63 ;  /* 0x0000003f00897308 */ /* 0x000e620000002400 */
[----:B----4-:R-:W-:Y:S02]  /*60c0*/  FSEL R154, R154, -INF , !P4 ;  /* 0xff8000009a9a7808 */ /* 0x010fe40006000000 */
[C---:B------:R-:W-:Y:S02]  /*60d0*/  ISETP.GE.AND P6, PT, R4.reuse, R189, PT ;  /* 0x000000bd0400720c */ /* 0x040fe40003fc6270 */
[----:B------:R-:W-:-:S02]  /*60e0*/  ISETP.GE.AND P4, PT, R4, R188, PT ;  /* 0x000000bc0400720c */ /* 0x000fc40003f86270 */
[C---:B------:R-:W-:Y:S01]  /*60f0*/  IADD3 R4, R125.reuse, 0x78, RZ ;  /* 0x000000787d047810 */ /* 0x040fe20007ffe0ff */
[----:B------:R-:W-:Y:S01]  /*6100*/  MUFU.TANH R140, R17 ;  /* 0x00000011008c7308 */ /* 0x000fe20000002400 */
[----:B---3--:R-:W-:Y:S02]  /*6110*/  FSEL R156, R156, -INF , !P3 ;  /* 0xff8000009c9c7808 */ /* 0x008fe40005800000 */
[----:B------:R-:W-:Y:S02]  /*6120*/  FSEL R150, R150, -INF , !P2 ;  /* 0xff80000096967808 */ /* 0x000fe40005000000 */
[C---:B------:R-:W-:Y:S02]  /*6130*/  ISETP.GE.AND P3, PT, R4.reuse, R189, PT ;  /* 0x000000bd0400720c */ /* 0x040fe40003f66270 */
[----:B------:R-:W-:Y:S01]  /*6140*/  ISETP.GE.AND P2, PT, R4, R188, PT ;  /* 0x000000bc0400720c */ /* 0x000fe20003f46270 */
[----:B------:R-:W-:Y:S01]  /*6150*/  FMUL.FTZ R4, R50, c[0x0][0x2ec] ;  /* 0x0000bb0032047a20 */ /* 0x000fe20000410000 */
[----:B------:R-:W-:Y:S01]  /*6160*/  IADD3 R5, R125, 0x68, RZ ;  /* 0x000000687d057810 */ /* 0x000fe20007ffe0ff */
[----:B------:R-:W3:Y:S01]  /*6170*/  MUFU.TANH R67, R18 ;  /* 0x0000001200437308 */ /* 0x000ee20000002400 */
[----:B------:R-:W-:-:S02]  /*6180*/  FSEL R142, R142, -INF , !P3 ;  /* 0xff8000008e8e7808 */ /* 0x000fc40005800000 */
[----:B------:R-:W-:Y:S02]  /*6190*/  FSEL R172, R172, -INF , !P5 ;  /* 0xff800000acac7808 */ /* 0x000fe40006800000 */
[----:B------:R-:W-:Y:S02]  /*61a0*/  FSEL R164, R164, -INF , !P1 ;  /* 0xff800000a4a47808 */ /* 0x000fe40004800000 */
[----:B------:R-:W-:Y:S01]  /*61b0*/  ISETP.GT.AND P3, PT, R229, R224, PT ;  /* 0x000000e0e500720c */ /* 0x000fe20003f64270 */
[----:B------:R-:W4:Y:S01]  /*61c0*/  MUFU.TANH R4, R4 ;  /* 0x0000000400047308 */ /* 0x000f220000002400 */
[----:B------:R-:W-:Y:S01]  /*61d0*/  BAR.SYNC.DEFER_BLOCKING 0x0 ;  /* 0x0000000000007b1d */ /* 0x000fe20000010000 */
[C---:B------:R-:W-:Y:S02]  /*61e0*/  ISETP.GE.AND P5, PT, R5.reuse, R189, PT ;  /* 0x000000bd0500720c */ /* 0x040fe40003fa6270 */
[----:B------:R-:W-:Y:S02]  /*61f0*/  ISETP.GE.AND P1, PT, R5, R188, PT ;  /* 0x000000bc0500720c */ /* 0x000fe40003f26270 */
[----:B------:R-:W-:-:S02]  /*6200*/  IADD3 R5, R125, 0x71, RZ ;  /* 0x000000717d057810 */ /* 0x000fc40007ffe0ff */
[----:B------:R-:W5:Y:S01]  /*6210*/  MUFU.TANH R65, R19 ;  /* 0x0000001300417308 */ /* 0x000f620000002400 */
[----:B------:R-:W-:Y:S02]  /*6220*/  FSEL R157, R157, -INF , !P5 ;  /* 0xff8000009d9d7808 */ /* 0x000fe40006800000 */
[----:B------:R-:W-:Y:S02]  /*6230*/  FSEL R151, R151, -INF , !P1 ;  /* 0xff80000097977808 */ /* 0x000fe40004800000 */
[C---:B------:R-:W-:Y:S02]  /*6240*/  ISETP.GE.AND P5, PT, R5.reuse, R189, PT ;  /* 0x000000bd0500720c */ /* 0x040fe40003fa6270 */
[----:B------:R-:W-:Y:S02]  /*6250*/  ISETP.GE.AND P1, PT, R5, R188, PT ;  /* 0x000000bc0500720c */ /* 0x000fe40003f26270 */
[----:B------:R-:W-:Y:S02]  /*6260*/  IADD3 R5, R125, 0x79, RZ ;  /* 0x000000797d057810 */ /* 0x000fe40007ffe0ff */
[----:B------:R-:W-:-:S02]  /*6270*/  FSEL R144, R144, -INF , !P6 ;  /* 0xff80000090907808 */ /* 0x000fc40007000000 */
[----:B--2---:R-:W-:Y:S02]  /*6280*/  FSEL R138, R138, -INF , !P4 ;  /* 0xff8000008a8a7808 */ /* 0x004fe40006000000 */
[----:B------:R-:W-:Y:S02]  /*6290*/  FSEL R143, R143, -INF , !P5 ;  /* 0xff8000008f8f7808 */ /* 0x000fe40006800000 */
[----:B-1----:R-:W-:Y:S02]  /*62a0*/  FSEL R137, R137, -INF , !P1 ;  /* 0xff80000089897808 */ /* 0x002fe40004800000 */
[CC--:B------:R-:W-:Y:S02]  /*62b0*/  ISETP.GE.AND P6, PT, R125.reuse, R189.reuse, PT ;  /* 0x000000bd7d00720c */ /* 0x0c0fe40003fc6270 */
[----:B------:R-:W-:Y:S02]  /*62c0*/  ISETP.GE.AND P4, PT, R125, R188, PT ;  /* 0x000000bc7d00720c */ /* 0x000fe40003f86270 */
[----:B------:R-:W-:-:S02]  /*62d0*/  ISETP.GE.AND P5, PT, R5, R189, PT ;  /* 0x000000bd0500720c */ /* 0x000fc40003fa6270 */
[----:B------:R-:W-:Y:S02]  /*62e0*/  ISETP.GE.AND P1, PT, R5, R188, PT ;  /* 0x000000bc0500720c */ /* 0x000fe40003f26270 */
[----:B---3--:R-:W-:Y:S02]  /*62f0*/  FSEL R67, R67, -INF , !P2 ;  /* 0xff80000043437808 */ /* 0x008fe40005000000 */
[----:B------:R-:W-:Y:S02]  /*6300*/  FSEL R3, R3, -INF , !P6 ;  /* 0xff80000003037808 */ /* 0x000fe40007000000 */
[----:B----4-:R-:W-:Y:S02]  /*6310*/  FSEL R4, R4, -INF , !P4 ;  /* 0xff80000004047808 */ /* 0x010fe40006000000 */
[----:B------:R-:W-:Y:S02]  /*6320*/  FSEL R140, R140, -INF , !P5 ;  /* 0xff8000008c8c7808 */ /* 0x000fe40006800000 */
[----:B-----5:R-:W-:Y:S01]  /*6330*/  FSEL R65, R65, -INF , !P1 ;  /* 0xff80000041417808 */ /* 0x020fe20004800000 */
[----:B------:R-:W-:Y:S05]  /*6340*/  @!P3 BRA `(.L_x_1599) ;  /* 0x00000e300000b947 */ /* 0x000fea0003800000 */
[----:B------:R-:W-:Y:S05]  /*6350*/  @!P0 BRA `(.L_x_1600) ;  /* 0x000003a000008947 */ /* 0x000fea0003800000 */
[----:B------:R-:W1:Y:S01]  /*6360*/  I2F.RP R12, R39 ;  /* 0x00000027000c7306 */ /* 0x000e620000209400 */
[----:B------:R-:W-:-:S02]  /*6370*/  IADD3 R10, R41, -0x80, RZ ;  /* 0xffffff80290a7810 */ /* 0x000fc40007ffe0ff */
[----:B------:R-:W-:Y:S02]  /*6380*/  IABS R8, R41 ;  /* 0x0000002900087213 */ /* 0x000fe40000000000 */
[----:B------:R-:W-:Y:S02]  /*6390*/  IABS R6, R10 ;  /* 0x0000000a00067213 */ /* 0x000fe40000000000 */
        /* <DEDUP_REMOVED lines=12> */
[----:B------:R-:W-:Y:S01]  /*6460*/  IMAD.MOV R7, RZ, RZ, -R11 ;  /* 0x000000ffff077224 */ /* 0x000fe200078e0a0b */
[----:B------:R-:W-:-:S03]  /*6470*/  IADD3 R5, -R9, RZ, RZ ;  /* 0x000000ff09057210 */ /* 0x000fc60007ffe1ff */
[C---:B------:R-:W-:Y:S02]  /*6480*/  IMAD R7, R39.reuse, R7, R8 ;  /* 0x0000000727077224 */ /* 0x040fe400078e0208 */
        /* <DEDUP_REMOVED lines=10> */
[----:B------:R-:W-:-:S02]  /*6530*/  ISETP.NE.AND P2, PT, RZ, c[0x0][0x2d0], PT ;  /* 0x0000b400ff007a0c */ /* 0x000fc40003f45270 */
[----:B------:R-:W-:-:S05]  /*6540*/  LOP3.LUT R7, RZ, c[0x0][0x2d0], RZ, 0x33, !PT ;  /* 0x0000b400ff077a12 */ /* 0x000fca00078e33ff */
[----:B------:R-:W-:Y:S02]  /*6550*/  @P6 IADD3 R11, R11, 0x1, RZ ;  /* 0x000000010b0b6810 */ /* 0x000fe40007ffe0ff */
[----:B------:R-:W-:Y:S02]  /*6560*/  @P5 IADD3 R9, R9, 0x1, RZ ;  /* 0x0000000109095810 */ /* 0x000fe40007ffe0ff */
[----:B------:R-:W-:-:S03]  /*6570*/  MOV R5, R11 ;  /* 0x0000000b00057202 */ /* 0x000fc60000000f00 */
[----:B------:R-:W-:Y:S02]  /*6580*/  @!P1 IMAD.MOV R9, RZ, RZ, -R9 ;  /* 0x000000ffff099224 */ /* 0x000fe400078e0a09 */
[----:B------:R-:W-:-:S05]  /*6590*/  @!P4 IMAD.MOV R5, RZ, RZ, -R5 ;  /* 0x000000ffff05c224 */ /* 0x000fca00078e0a05 */
[C---:B------:R-:W-:Y:S02]  /*65a0*/  SEL R5, R7.reuse, R5, !P2 ;  /* 0x0000000507057207 */ /* 0x040fe40005000000 */
[----:B------:R-:W-:-:S03]  /*65b0*/  SEL R7, R7, R9, !P2 ;  /* 0x0000000907077207 */ /* 0x000fc60005000000 */
[----:B------:R-:W-:-:S04]  /*65c0*/  IMAD.WIDE R10, R5, 0x4, R234 ;  /* 0x00000004050a7825 */ /* 0x000fc800078e02ea */
[----:B------:R-:W-:Y:S01]  /*65d0*/  IMAD.WIDE R8, R7, 0x4, R234 ;  /* 0x0000000407087825 */ /* 0x000fe200078e02ea */
[----:B------:R1:W2:Y:S05]  /*65e0*/  LDG.E R6, [R10.64] ;  /* 0x0000000e0a067981 */ /* 0x0002aa000c1e1900 */
[----:B------:R-:W2:Y:S01]  /*65f0*/  LDG.E R8, [R8.64] ;  /* 0x0000000e08087981 */ /* 0x000ea2000c1e1900 */
[----:B------:R-:W-:Y:S01]  /*6600*/  IADD3 R5, R5, -R7, RZ ;  /* 0x8000000705057210 */ /* 0x000fe20007ffe0ff */
[----:B------:R-:W-:-:S04]  /*6610*/  IMAD.MOV.U32 R7, RZ, RZ, c[0x0][0x2d0] ;  /* 0x0000b400ff077624 */ /* 0x000fc800078e00ff */
[----:B------:R-:W-:-:S05]  /*6620*/  IMAD R7, R5, R7, -0x80 ;  /* 0xffffff8005077424 */ /* 0x000fca00078e0207 */
[----:B------:R-:W-:-:S05]  /*6630*/  SHF.R.S32.HI R5, RZ, 0x1f, R7 ;  /* 0x0000001fff057819 */ /* 0x000fca0000011407 */
[----:B------:R-:W-:Y:S02]  /*6640*/  IMAD R5, R5, c[0x0][0x198], RZ ;  /* 0x0000660005057a24 */ /* 0x000fe400078e02ff */
[----:B-1----:R-:W-:-:S04]  /*6650*/  IMAD.WIDE.U32 R10, R7, c[0x0][0x198], RZ ;  /* 0x00006600070a7a25 */ /* 0x002fc800078e00ff */
        /* <DEDUP_REMOVED lines=10> */
.L_x_1600:
[----:B------:R-:W-:-:S04]  /*6700*/  LEA R120, -R120, RZ, 0x7 ;  /* 0x000000ff78787211 */ /* 0x000fc800078e39ff */
[----:B------:R-:W-:Y:S02]  /*6710*/  SHF.R.S32.HI R9, RZ, 0x1f, R120 ;  /* 0x0000001fff097819 */ /* 0x000fe40000011478 */
.L_x_1601:
        /* <DEDUP_REMOVED lines=78> */
[C---:B------:R-:W-:Y:S01]  /*6c00*/  @!P2 LEA R12, P5, R6.reuse, c[0x0][0x168], 0x1 ;  /* 0x00005a00060caa11 */ /* 0x040fe200078a08ff */
        /* <DEDUP_REMOVED lines=18> */
[----:B------:R-:W-:Y:S01]  /*6d30*/  @!P2 LEA R60, P1, R8, c[0x0][0x168], 0x1 ;  /* 0x00005a00083caa11 */ /* 0x000fe200078208ff */
[----:B------:R1:W-:Y:S01]  /*6d40*/  @P2 STS.128 [R230+0x9800], RZ ;  /* 0x009800ffe6002388 */ /* 0x0003e20000000c00 */
[----:B--2---:R-:W-:Y:S01]  /*6d50*/  @!P4 LEA R58, P6, R10, c[0x0][0x168], 0x1 ;  /* 0x00005a000a3aca11 */ /* 0x004fe200078c08ff */
        /* <DEDUP_REMOVED lines=10> */
[--C-:B------:R-:W-:Y:S01]  /*6e00*/  @!P2 IMAD.X R8, R6, 0x1, R133.reuse, P1 ;  /* 0x000000010608a824 */ /* 0x100fe200008e0685 */
        /* <DEDUP_REMOVED lines=8> */
[----:B---3--:R-:W-:Y:S01]  /*6e90*/  @!P4 LEA R20, P1, R10, c[0x0][0x168], 0x1 ;  /* 0x00005a000a14ca11 */ /* 0x008fe200078208ff */
        /* <DEDUP_REMOVED lines=42> */
.L_x_1603:
[----:B------:R-:W-:Y:S05]  /*7140*/  BSYNC B0 ;  /* 0x0000000000007941 */ /* 0x000fea0003800000 */
.L_x_1602:
[----:B------:R-:W0:Y:S01]  /*7150*/  LDGDEPBAR ;  /* 0x00000000000079af */ /* 0x000e220000000000 */
[----:B------:R-:W-:-:S04]  /*7160*/  IADD3 R134, P1, R120, R134, RZ ;  /* 0x0000008678867210 */ /* 0x000fc80007f3e0ff */
[----:B------:R-:W-:Y:S02]  /*7170*/  IADD3.X R133, R9, R133, RZ, P1, !PT ;  /* 0x0000008509857210 */ /* 0x000fe40000ffe4ff */
.L_x_1599:
        /* <DEDUP_REMOVED lines=65> */
[----:B------:R-:W-:Y:S01]  /*7590*/  LDSM.16.MT88.4 R92, [R216+0x10000] ;  /* 0x01000000d85c783b */ /* 0x000fe20000004200 */
[----:B------:R-:W-:-:S02]  /*75a0*/  LEA R213, R0, R216, 0x1 ;  /* 0x000000d800d57211 */ /* 0x000fc400078e08ff */
[----:B------:R-:W-:Y:S01]  /*75b0*/  LEA R212, R0, R214, 0x1 ;  /* 0x000000d600d47211 */ /* 0x000fe200078e08ff */
[----:B------:R-:W-:Y:S04]  /*75c0*/  LDSM.16.MT88.4 R124, [R216+0xc000] ;  /* 0x00c00000d87c783b */ /* 0x000fe80000004200 */
[----:B------:R-:W-:Y:S04]  /*75d0*/  LDSM.16.MT88.4 R100, [R212+0xc000] ;  /* 0x00c00000d464783b */ /* 0x000fe80000004200 */
[----:B------:R-:W-:Y:S04]  /*75e0*/  LDSM.16.MT88.4 R116, [R214+0xc000] ;  /* 0x00c00000d674783b */ /* 0x000fe80000004200 */
[----:B------:R-:W-:Y:S01]  /*75f0*/  LDSM.16.MT88.4 R76, [R213+0x10000] ;  /* 0x01000000d54c783b */ /* 0x000fe20000004200 */
[----:B---3--:R-:W-:-:S03]  /*7600*/  FMNMX.FTZ R5, R6, R5, !PT ;  /* 0x0000000506057209 */ /* 0x008fc60007810000 */
[----:B-1----:R-:W-:Y:S04]  /*7610*/  LDSM.16.MT88.4 R12, [R212+0xc800] ;  /* 0x00c80000d40c783b */ /* 0x002fe80000004200 */
[----:B------:R-:W1:Y:S04]  /*7620*/  SHFL.BFLY PT, R6, R7, 0x2, 0x1f ;  /* 0x0c401f0007067f89 */ /* 0x000e6800000e0000 */
[----:B------:R-:W3:Y:S04]  /*7630*/  SHFL.BFLY PT, R132, R5, 0x1, 0x1f ;  /* 0x0c201f0005847f89 */ /* 0x000ee800000e0000 */
[----:B--2---:R-:W-:Y:S04]  /*7640*/  LDSM.16.MT88.4 R8, [R216+0x10800] ;  /* 0x01080000d808783b */ /* 0x004fe80000004200 */
[----:B------:R-:W-:Y:S04]  /*7650*/  LDSM.16.MT88.4 R20, [R214+0xc800] ;  /* 0x00c80000d614783b */ /* 0x000fe80000004200 */
[----:B------:R-:W-:Y:S01]  /*7660*/  LDSM.16.MT88.4 R16, [R213+0xc800] ;  /* 0x00c80000d510783b */ /* 0x000fe20000004200 */
[----:B-1----:R-:W-:-:S02]  /*7670*/  FMNMX.FTZ R6, R7, R6, !PT ;  /* 0x0000000607067209 */ /* 0x002fc40007810000 */
[----:B---3--:R-:W-:-:S03]  /*7680*/  FMNMX.FTZ R132, R5, R132, !PT ;  /* 0x0000008405847209 */ /* 0x008fc60007810000 */
        /* <DEDUP_REMOVED lines=9> */
[--C-:B------:R-:W-:Y:S02]  /*7720*/  FFMA.FTZ R58, R86, c[0x0][0x23c], -R141.reuse ;  /* 0x00008f00563a7a23 */ /* 0x100fe4000001088d */
[--C-:B------:R-:W-:Y:S01]  /*7730*/  FFMA.FTZ R54, R34, c[0x0][0x23c], -R141.reuse ;  /* 0x00008f0022367a23 */ /* 0x100fe2000001088d */
[----:B-1----:R-:W-:Y:S01]  /*7740*/  FMNMX.FTZ R3, R6, R5, !PT ;  /* 0x0000000506037209 */ /* 0x002fe20007810000 */
[----:B------:R-:W-:-:S02]  /*7750*/  FFMA.FTZ R53, R26, c[0x0][0x23c], -R141 ;  /* 0x00008f001a357a23 */ /* 0x000fc4000001088d */
[--C-:B------:R-:W-:Y:S01]  /*7760*/  FFMA.FTZ R50, R88, c[0x0][0x23c], -R141.reuse ;  /* 0x00008f0058327a23 */ /* 0x100fe2000001088d */
[C---:B------:R-:W-:Y:S01]  /*7770*/  FSETP.NEU.FTZ.AND P1, PT, R3.reuse, -INF , PT ;  /* 0xff8000000300780b */ /* 0x040fe20003f3d000 */
[----:B------:R-:W-:Y:S01]  /*7780*/  FMUL.FTZ R66, R3, c[0x0][0x23c] ;  /* 0x00008f0003427a20 */ /* 0x000fe20000410000 */
[----:B------:R-:W1:Y:S01]  /*7790*/  MUFU.EX2 R60, R60 ;  /* 0x0000003c003c7308 */ /* 0x000e620000000800 */
[--C-:B------:R-:W-:Y:S02]  /*77a0*/  FFMA.FTZ R46, R45, c[0x0][0x23c], -R141.reuse ;  /* 0x00008f002d2e7a23 */ /* 0x100fe4000001088d */
[--C-:B------:R-:W-:Y:S01]  /*77b0*/  FFMA.FTZ R49, R28, c[0x0][0x23c], -R141.reuse ;  /* 0x00008f001c317a23 */ /* 0x100fe2000001088d */
[----:B------:R-:W-:Y:S01]  /*77c0*/  FSEL R66, R66, RZ, P1 ;  /* 0x000000ff42427208 */ /* 0x000fe20000800000 */
[----:B------:R-:W-:Y:S01]  /*77d0*/  FFMA.FTZ R45, R29, c[0x0][0x23c], -R141 ;  /* 0x00008f001d2d7a23 */ /* 0x000fe2000001088d */
[----:B------:R-:W-:Y:S01]  /*77e0*/  LEA R238, P1, R134, c[0x0][0x168], 0x1 ;  /* 0x00005a0086ee7a11 */ /* 0x000fe200078208ff */
[----:B------:R-:W-:Y:S01]  /*77f0*/  LDSM.16.MT88.4 R28, [R213+0x10800] ;  /* 0x01080000d51c783b */ /* 0x000fe20000004200 */
[----:B------:R-:W-:Y:S01]  /*7800*/  MUFU.EX2 R59, R59 ;  /* 0x0000003b003b7308 */ /* 0x000fe20000000800 */
[--C-:B------:R-:W-:Y:S01]  /*7810*/  FFMA.FTZ R64, R4, c[0x0][0x23c], -R66.reuse ;  /* 0x00008f0004407a23 */ /* 0x100fe20000010842 */
[----:B------:R-:W-:Y:S01]  /*7820*/  LEA.HI.X R237, R134, c[0x0][0x16c], R133, 0x1, P1 ;  /* 0x00005b0086ed7a11 */ /* 0x000fe200008f0c85 */
[--C-:B------:R-:W-:Y:S01]  /*7830*/  FFMA.FTZ R63, R51, c[0x0][0x23c], -R66.reuse ;  /* 0x00008f00333f7a23 */ /* 0x100fe20000010842 */
[----:B------:R-:W-:Y:S01]  /*7840*/  LDSM.16.MT88.4 R4, [R212+0x10000] ;  /* 0x01000000d404783b */ /* 0x000fe20000004200 */
[----:B------:R-:W-:-:S02]  /*7850*/  FFMA.FTZ R62, R108, c[0x0][0x23c], -R66 ;  /* 0x00008f006c3e7a23 */ /* 0x000fc40000010842 */
[--C-:B------:R-:W-:Y:S01]  /*7860*/  FFMA.FTZ R56, R85, c[0x0][0x23c], -R66.reuse ;  /* 0x00008f0055387a23 */ /* 0x100fe20000010842 */
[----:B------:R-:W2:Y:S01]  /*7870*/  LDSM.16.MT88.4 R108, [R213+0xc000] ;  /* 0x00c00000d56c783b */ /* 0x000ea20000004200 */
[----:B------:R-:W3:Y:S01]  /*7880*/  MUFU.EX2 R55, R55 ;  /* 0x0000003700377308 */ /* 0x000ee20000000800 */
[----:B-1----:R-:W-:Y:S01]  /*7890*/  F2FP.PACK_AB R68, R60, R61 ;  /* 0x0000003d3c44723e */ /* 0x002fe200000000ff */
[--C-:B------:R-:W-:Y:S01]  /*78a0*/  FFMA.FTZ R57, R25, c[0x0][0x23c], -R66.reuse ;  /* 0x00008f0019397a23 */ /* 0x100fe20000010842 */
[----:B------:R-:W1:Y:S01]  /*78b0*/  LDSM.16.MT88.4 R84, [R214+0x10000] ;  /* 0x01000000d654783b */ /* 0x000e620000004200 */
[--C-:B------:R-:W-:Y:S02]  /*78c0*/  FFMA.FTZ R52, R24, c[0x0][0x23c], -R66.reuse ;  /* 0x00008f0018347a23 */ /* 0x100fe40000010842 */
[--C-:B------:R-:W-:Y:S01]  /*78d0*/  FFMA.FTZ R51, R33, c[0x0][0x23c], -R66.reuse ;  /* 0x00008f0021337a23 */ /* 0x100fe20000010842 */
[----:B------:R-:W4:Y:S01]  /*78e0*/  LDSM.16.MT88.4 R24, [R216+0xc800] ;  /* 0x00c80000d818783b */ /* 0x000f220000004200 */
[----:B------:R-:W-:Y:S01]  /*78f0*/  MUFU.EX2 R64, R64 ;  /* 0x0000004000407308 */ /* 0x000fe20000000800 */
[----:B------:R-:W-:-:S02]  /*7900*/  FFMA.FTZ R48, R32, c[0x0][0x23c], -R66 ;  /* 0x00008f0020307a23 */ /* 0x000fc40000010842 */
[----:B------:R-:W5:Y:S01]  /*7910*/  LDSM.16.MT88.4 R32, [R214+0x10800] ;  /* 0x01080000d620783b */ /* 0x000f620000004200 */
[----:B------:R-:W-:Y:S02]  /*7920*/  FFMA.FTZ R2, R47, c[0x0][0x23c], -R141 ;  /* 0x00008f002f027a23 */ /* 0x000fe4000001088d */
[--C-:B------:R-:W-:Y:S02]  /*7930*/  FFMA.FTZ R47, R44, c[0x0][0x23c], -R66.reuse ;  /* 0x00008f002c2f7a23 */ /* 0x100fe40000010842 */
[----:B------:R-:W2:Y:S01]  /*7940*/  MUFU.EX2 R63, R63 ;  /* 0x0000003f003f7308 */ /* 0x000ea20000000800 */
[----:B---3--:R-:W-:Y:S01]  /*7950*/  F2FP.PACK_AB R70, R55, R59 ;  /* 0x0000003b3746723e */ /* 0x008fe200000000ff */
[--C-:B------:R-:W-:Y:S02]  /*7960*/  FFMA.FTZ R44, R178, c[0x0][0x23c], -R66.reuse ;  /* 0x00008f00b22c7a23 */ /* 0x100fe40000010842 */
[--C-:B------:R-:W-:Y:S02]  /*7970*/  FFMA.FTZ R41, R177, c[0x0][0x23c], -R66.reuse ;  /* 0x00008f00b1297a23 */ /* 0x100fe40000010842 */
[----:B------:R-:W-:-:S02]  /*7980*/  FFMA.FTZ R0, R176, c[0x0][0x23c], -R66 ;  /* 0x00008f00b0007a23 */ /* 0x000fc40000010842 */
[----:B------:R-:W-:Y:S01]  /*7990*/  MUFU.EX2 R62, R62 ;  /* 0x0000003e003e7308 */ /* 0x000fe20000000800 */
        /* <DEDUP_REMOVED lines=15> */
[----:B------:R-:W2:Y:S01]  /*7a90*/  MUFU.EX2 R54, R54 ;  /* 0x0000003600367308 */ /* 0x000ea20000000800 */
        /* <DEDUP_REMOVED lines=23> */
[----:B------:R-:W3:Y:S01]  /*7c10*/  MUFU.EX2 R52, R52 ;  /* 0x0000003400347308 */ /* 0x000ee20000000800 */
[----:B------:R-:W-:-:S02]  /*7c20*/  FFMA.FTZ R156, R156, c[0x0][0x23c], -R141 ;  /* 0x00008f009c9c7a23 */ /* 0x000fc4000001088d */
[--C-:B------:R-:W-:Y:S02]  /*7c30*/  FFMA.FTZ R155, R155, c[0x0][0x23c], -R66.reuse ;  /* 0x00008f009b9b7a23 */ /* 0x100fe40000010842 */
[--C-:B------:R-:W-:Y:S01]  /*7c40*/  FFMA.FTZ R154, R154, c[0x0][0x23c], -R66.reuse ;  /* 0x00008f009a9a7a23 */ /* 0x100fe20000010842 */
[C---:B------:R-:W-:Y:S01]  /*7c50*/  HMMA.16816.F32 R128, R68.reuse, R124, RZ ;  /* 0x0000007c4480723c */ /* 0x040fe200000018ff */
[--C-:B------:R-:W-:Y:S01]  /*7c60*/  FFMA.FTZ R151, R151, c[0x0][0x23c], -R66.reuse ;  /* 0x00008f0097977a23 */ /* 0x100fe20000010842 */
[----:B------:R-:W-:Y:S01]  /*7c70*/  MUFU.EX2 R51, R51 ;  /* 0x0000003300337308 */ /* 0x000fe20000000800 */
[----:B------:R-:W-:Y:S02]  /*7c80*/  FFMA.FTZ R150, R150, c[0x0][0x23c], -R66 ;  /* 0x00008f0096967a23 */ /* 0x000fe40000010842 */
[----:B------:R-:W-:Y:S02]  /*7c90*/  FADD.FTZ R60, R61, R60 ;  /* 0x0000003c3d3c7221 */ /* 0x000fe40000010000 */
[----:B------:R-:W-:Y:S01]  /*7ca0*/  FADD.FTZ R63, R64, R63 ;  /* 0x0000003f403f7221 */ /* 0x000fe20000010000 */
[----:B------:R-:W-:Y:S01]  /*7cb0*/  HMMA.16816.F32 R120, R68, R116, RZ ;  /* 0x000000744478723c */ /* 0x000fe200000018ff */
[----:B------:R-:W-:Y:S01]  /*7cc0*/  FADD.FTZ R59, R59, R60 ;  /* 0x0000003c3b3b7221 */ /* 0x000fe20000010000 */
[----:B------:R-:W2:Y:S01]  /*7cd0*/  MUFU.EX2 R48, R48 ;  /* 0x0000003000307308 */ /* 0x000ea20000000800 */
[----:B------:R-:W-:-:S02]  /*7ce0*/  FADD.FTZ R62, R62, R63 ;  /* 0x0000003f3e3e7221 */ /* 0x000fc40000010000 */
[----:B------:R-:W-:Y:S02]  /*7cf0*/  FFMA.FTZ R240, R140, c[0x0][0x23c], -R141 ;  /* 0x00008f008cf07a23 */ /* 0x000fe4000001088d */
[----:B------:R-:W-:Y:S01]  /*7d00*/  FFMA.FTZ R239, R65, c[0x0][0x23c], -R66 ;  /* 0x00008f0041ef7a23 */ /* 0x000fe20000010842 */
[----:B------:R-:W-:Y:S01]  /*7d10*/  HMMA.16816.F32 R112, R68, R108, RZ ;  /* 0x0000006c4470723c */ /* 0x000fe200000018ff */
[----:B------:R-:W-:Y:S01]  /*7d20*/  FADD.FTZ R59, R55, R59 ;  /* 0x0000003b373b7221 */ /* 0x000fe20000010000 */
[----:B------:R-:W-:Y:S01]  /*7d30*/  MUFU.EX2 R49, R49 ;  /* 0x0000003100317308 */ /* 0x000fe20000000800 */
[----:B------:R-:W-:-:S05]  /*7d40*/  FADD.FTZ R62, R56, R62 ;  /* 0x0000003e383e7221 */ /* 0x000fca0000010000 */
[C---:B-1----:R-:W-:Y:S02]  /*7d50*/  HMMA.16816.F32 R88, R68.reuse, R84, RZ ;  /* 0x000000544458723c */ /* 0x042fe400000018ff */
[----:B------:R-:W1:Y:S06]  /*7d60*/  MUFU.EX2 R46, R46 ;  /* 0x0000002e002e7308 */ /* 0x000e6c0000000800 */
        /* <DEDUP_REMOVED lines=14> */
[----:B--2---:R-:W-:Y:S01]  /*7e50*/  F2FP.PACK_AB R4, R54, R58 ;  /* 0x0000003a3604723e */ /* 0x004fe200000000ff */
[----:B------:R-:W-:Y:S01]  /*7e60*/  HMMA.16816.F32 R68, R68, R6, RZ ;  /* 0x000000064444723c */ /* 0x000fe200000018ff */
[----:B---3--:R-:W-:Y:S01]  /*7e70*/  F2FP.PACK_AB R5, R52, R57 ;  /* 0x000000393405723e */ /* 0x008fe200000000ff */
[----:B------:R-:W2:Y:S01]  /*7e80*/  MUFU.EX2 R145, R145 ;  /* 0x0000009100917308 */ /* 0x000ea20000000800 */
[----:B------:R-:W-:-:S02]  /*7e90*/  FADD.FTZ R58, R58, R59 ;  /* 0x0000003b3a3a7221 */ /* 0x000fc40000010000 */
[----:B------:R-:W-:Y:S02]  /*7ea0*/  FADD.FTZ R57, R57, R62 ;  /* 0x0000003e39397221 */ /* 0x000fe40000010000 */
[----:B------:R-:W-:Y:S01]  /*7eb0*/  F2FP.PACK_AB R6, R50, R53 ;  /* 0x000000353206723e */ /* 0x000fe200000000ff */
[----:B------:R-:W-:Y:S01]  /*7ec0*/  FADD.FTZ R58, R54, R58 ;  /* 0x0000003a363a7221 */ /* 0x000fe20000010000 */
[----:B------:R-:W-:Y:S01]  /*7ed0*/  F2FP.PACK_AB R7, R48, R51 ;  /* 0x000000333007723e */ /* 0x000fe200000000ff */
        /* <DEDUP_REMOVED lines=9> */
[----:B------:R-:W3:Y:S01]  /*7f70*/  LDSM.16.MT88.4 R12, [R212+0x10800] ;  /* 0x01080000d40c783b */ /* 0x000ee20000004200 */
[----:B------:R-:W-:Y:S06]  /*7f80*/  MUFU.EX2 R148, R148 ;  /* 0x0000009400947308 */ /* 0x000fec0000000800 */
[C---:B------:R-:W-:Y:S02]  /*7f90*/  HMMA.16816.F32 R96, R4.reuse, R8, R96 ;  /* 0x000000080460723c */ /* 0x040fe40000001860 */
[----:B------:R-:W1:Y:S06]  /*7fa0*/  MUFU.EX2 R149, R149 ;  /* 0x0000009500957308 */ /* 0x000e6c0000000800 */
[C---:B------:R-:W-:Y:S01]  /*7fb0*/  HMMA.16816.F32 R92, R4.reuse, R10, R92 ;  /* 0x0000000a045c723c */ /* 0x040fe2000000185c */
[----:B------:R-:W1:Y:S01]  /*7fc0*/  LDSM.16.MT88.4 R8, [R212+0xd000] ;  /* 0x00d00000d408783b */ /* 0x000e620000004200 */
[----:B------:R-:W-:Y:S06]  /*7fd0*/  MUFU.EX2 R152, R152 ;  /* 0x0000009800987308 */ /* 0x000fec0000000800 */
[C---:B----4-:R-:W-:Y:S02]  /*7fe0*/  HMMA.16816.F32 R128, R4.reuse, R24, R128 ;  /* 0x000000180480723c */ /* 0x050fe40000001880 */
[----:B------:R-:W4:Y:S06]  /*7ff0*/  MUFU.EX2 R153, R153 ;  /* 0x0000009900997308 */ /* 0x000f2c0000000800 */
        /* <DEDUP_REMOVED lines=13> */
[C---:B-----5:R-:W-:Y:S02]  /*80d0*/  HMMA.16816.F32 R88, R4.reuse, R32, R88 ;  /* 0x000000200458723c */ /* 0x060fe40000001858 */
[----:B------:R-:W5:Y:S06]  /*80e0*/  MUFU.EX2 R166, R166 ;  /* 0x000000a600a67308 */ /* 0x000f6c0000000800 */
[C---:B------:R-:W-:Y:S01]  /*80f0*/  HMMA.16816.F32 R84, R4.reuse, R34, R84 ;  /* 0x000000220454723c */ /* 0x040fe20000001854 */
[----:B------:R-:W-:Y:S01]  /*8100*/  LDSM.16.MT88.4 R32, [R214+0x11000] ;  /* 0x01100000d620783b */ /* 0x000fe20000004200 */
[----:B------:R-:W-:Y:S06]  /*8110*/  MUFU.EX2 R168, R168 ;  /* 0x000000a800a87308 */ /* 0x000fec0000000800 */
[C---:B------:R-:W-:Y:S02]  /*8120*/  HMMA.16816.F32 R80, R4.reuse, R28, R80 ;  /* 0x0000001c0450723c */ /* 0x040fe40000001850 */
[----:B------:R-:W1:Y:S06]  /*8130*/  MUFU.EX2 R169, R169 ;  /* 0x000000a900a97308 */ /* 0x000e6c0000000800 */
[C---:B------:R-:W-:Y:S01]  /*8140*/  HMMA.16816.F32 R76, R4.reuse, R30, R76 ;  /* 0x0000001e044c723c */ /* 0x040fe2000000184c */
[----:B------:R-:W-:Y:S01]  /*8150*/  LDSM.16.MT88.4 R28, [R213+0x11000] ;  /* 0x01100000d51c783b */ /* 0x000fe20000004200 */
[----:B------:R-:W1:Y:S06]  /*8160*/  MUFU.EX2 R175, R175 ;  /* 0x000000af00af7308 */ /* 0x000e6c0000000800 */
[C---:B---3--:R-:W-:Y:S02]  /*8170*/  HMMA.16816.F32 R72, R4.reuse, R12, R72 ;  /* 0x0000000c0448723c */ /* 0x048fe40000001848 */
[----:B------:R-:W3:Y:S06]  /*8180*/  MUFU.EX2 R174, R174 ;  /* 0x000000ae00ae7308 */ /* 0x000eec0000000800 */
[----:B------:R-:W-:Y:S01]  /*8190*/  HMMA.16816.F32 R68, R4, R14, R68 ;  /* 0x0000000e0444723c */ /* 0x000fe20000001844 */
[----:B------:R-:W2:Y:S01]  /*81a0*/  LDSM.16.MT88.4 R12, [R216+0x11000] ;  /* 0x01100000d80c783b */ /* 0x000ea20000004200 */
[----:B------:R-:W-:Y:S05]  /*81b0*/  MUFU.EX2 R173, R173 ;  /* 0x000000ad00ad7308 */ /* 0x000fea0000000800 */
[----:B-1----:R-:W-:Y:S01]  /*81c0*/  F2FP.PACK_AB R4, R46, R49 ;  /* 0x000000312e04723e */ /* 0x002fe200000000ff */
        /* <DEDUP_REMOVED lines=11> */
[----:B------:R-:W-:Y:S02]  /*8280*/  FADD.FTZ R41, R41, R47 ;  /* 0x0000002f29297221 */ /* 0x000fe40000010000 */
[----:B------:R-:W-:Y:S02]  /*8290*/  FADD.FTZ R45, R2, R45 ;  /* 0x0000002d022d7221 */ /* 0x000fe40000010000 */
[----:B------:R-:W-:Y:S01]  /*82a0*/  FADD.FTZ R41, R0, R41 ;  /* 0x0000002900297221 */ /* 0x000fe20000010000 */
[----:B------:R-:W1:Y:S02]  /*82b0*/  MUFU.EX2 R170, R170 ;  /* 0x000000aa00aa7308 */ /* 0x000e640000000800 */
[C---:B------:R-:W-:Y:S01]  /*82c0*/  HMMA.16816.F32 R100, R4.reuse, R10, R100 ;  /* 0x0000000a0464723c */ /* 0x040fe20000001864 */
[----:B------:R-:W1:Y:S05]  /*82d0*/  LDSM.16.MT88.4 R8, [R212+0x11000] ;  /* 0x01100000d408783b */ /* 0x000e6a0000004200 */
[----:B------:R-:W-:Y:S02]  /*82e0*/  MUFU.EX2 R167, R167 ;  /* 0x000000a700a77308 */ /* 0x000fe40000000800 */
[C---:B------:R-:W-:Y:S06]  /*82f0*/  HMMA.16816.F32 R112, R4.reuse, R16, R112 ;  /* 0x000000100470723c */ /* 0x040fec0000001870 */
[----:B------:R-:W1:Y:S02]  /*8300*/  MUFU.EX2 R164, R164 ;  /* 0x000000a400a47308 */ /* 0x000e640000000800 */
[C---:B------:R-:W-:Y:S01]  /*8310*/  HMMA.16816.F32 R108, R4.reuse, R18, R108 ;  /* 0x00000012046c723c */ /* 0x040fe2000000186c */
[----:B------:R-:W3:Y:S05]  /*8320*/  LDSM.16.MT88.4 R16, [R213+0xd800] ;  /* 0x00d80000d510783b */ /* 0x000eea0000004200 */
[----:B------:R-:W1:Y:S02]  /*8330*/  MUFU.EX2 R159, R159 ;  /* 0x0000009f009f7308 */ /* 0x000e640000000800 */
[C---:B--2---:R-:W-:Y:S06]  /*8340*/  HMMA.16816.F32 R96, R4.reuse, R12, R96 ;  /* 0x0000000c0460723c */ /* 0x044fec0000001860 */
[----:B------:R-:W2:Y:S02]  /*8350*/  MUFU.EX2 R158, R158 ;  /* 0x0000009e009e7308 */ /* 0x000ea40000000800 */
[C---:B------:R-:W-:Y:S01]  /*8360*/  HMMA.16816.F32 R92, R4.reuse, R14, R92 ;  /* 0x0000000e045c723c */ /* 0x040fe2000000185c */
[----:B------:R-:W2:Y:S05]  /*8370*/  LDSM.16.MT88.4 R12, [R212+0xd800] ;  /* 0x00d80000d40c783b */ /* 0x000eaa0000004200 */
[----:B------:R-:W-:Y:S02]  /*8380*/  MUFU.EX2 R157, R157 ;  /* 0x0000009d009d7308 */ /* 0x000fe40000000800 */
[C---:B------:R-:W-:Y:S06]  /*8390*/  HMMA.16816.F32 R128, R4.reuse, R24, R128 ;  /* 0x000000180480723c */ /* 0x040fec0000001880 */
[----:B------:R-:W-:Y:S02]  /*83a0*/  MUFU.EX2 R156, R156 ;  /* 0x0000009c009c7308 */ /* 0x000fe40000000800 */
[C---:B-1----:R-:W-:Y:S06]  /*83b0*/  HMMA.16816.F32 R72, R4.reuse, R8, R72 ;  /* 0x000000080448723c */ /* 0x042fec0000001848 */
[----:B------:R-:W-:Y:S02]  /*83c0*/  MUFU.EX2 R155, R155 ;  /* 0x0000009b009b7308 */ /* 0x000fe40000000800 */
[C---:B------:R-:W-:Y:S01]  /*83d0*/  HMMA.16816.F32 R68, R4.reuse, R10, R68 ;  /* 0x0000000a0444723c */ /* 0x040fe20000001844 */
[----:B------:R-:W1:Y:S05]  /*83e0*/  LDSM.16.MT88.4 R8, [R216+0x11800] ;  /* 0x01180000d808783b */ /* 0x000e6a0000004200 */
[----:B------:R-:W1:Y:S02]  /*83f0*/  MUFU.EX2 R154, R154 ;  /* 0x0000009a009a7308 */ /* 0x000e640000000800 */
[C---:B------:R-:W-:Y:S01]  /*8400*/  HMMA.16816.F32 R124, R4.reuse, R26, R124 ;  /* 0x0000001a047c723c */ /* 0x040fe2000000187c */
[----:B------:R-:W1:Y:S05]  /*8410*/  LDSM.16.MT88.4 R24, [R216+0xd800] ;  /* 0x00d80000d818783b */ /* 0x000e6a0000004200 */
[----:B------:R-:W-:Y:S02]  /*8420*/  MUFU.EX2 R151, R151 ;  /* 0x0000009700977308 */ /* 0x000fe40000000800 */
        /* <DEDUP_REMOVED lines=21> */
[----:B---3--:R-:W-:Y:S01]  /*8580*/  HMMA.16816.F32 R112, R4, R16, R112 ;  /* 0x000000100470723c */ /* 0x008fe20000001870 */
[----:B------:R-:W-:Y:S02]  /*8590*/  FADD.FTZ R147, R146, R147 ;  /* 0x0000009392937221 */ /* 0x000fe40000010000 */
[----:B------:R-:W-:Y:S02]  /*85a0*/  FADD.FTZ R152, R153, R152 ;  /* 0x0000009899987221 */ /* 0x000fe40000010000 */
[----:B------:R-:W-:-:S03]  /*85b0*/  FADD.FTZ R147, R160, R147 ;  /* 0x00000093a0937221 */ /* 0x000fc60000010000 */
        /* <DEDUP_REMOVED lines=11> */
[C---:B------:R-:W-:Y:S08]  /*8670*/  HMMA.16816.F32 R120, R4.reuse, R20, R120 ;  /* 0x000000140478723c */ /* 0x040ff00000001878 */
[C---:B------:R-:W-:Y:S01]  /*8680*/  HMMA.16816.F32 R116, R4.reuse, R22, R116 ;  /* 0x000000160474723c */ /* 0x040fe20000001874 */
[----:B------:R-:W4:Y:S07]  /*8690*/  LDSM.16.MT88.4 R20, [R214+0xe000] ;  /* 0x00e00000d614783b */ /* 0x000f2e0000004200 */
[C---:B---3--:R-:W-:Y:S08]  /*86a0*/  HMMA.16816.F32 R88, R4.reuse, R16, R88 ;  /* 0x000000100458723c */ /* 0x048ff00000001858 */
[C---:B------:R-:W-:Y:S01]  /*86b0*/  HMMA.16816.F32 R84, R4.reuse, R18, R84 ;  /* 0x000000120454723c */ /* 0x040fe20000001854 */
[----:B------:R-:W3:Y:S07]  /*86c0*/  LDSM.16.MT88.4 R16, [R212+0xe000] ;  /* 0x00e00000d410783b */ /* 0x000eee0000004200 */
        /* <DEDUP_REMOVED lines=8> */
[----:B-----5:R-:W-:Y:S01]  /*8750*/  F2FP.PACK_AB R5, R166, R165 ;  /* 0x000000a5a605723e */ /* 0x020fe200000000ff */
        /* <DEDUP_REMOVED lines=12> */
[C---:B----4-:R-:W-:Y:S08]  /*8820*/  HMMA.16816.F32 R120, R4.reuse, R20, R120 ;  /* 0x000000140478723c */ /* 0x050ff00000001878 */
[C---:B------:R-:W-:Y:S01]  /*8830*/  HMMA.16816.F32 R116, R4.reuse, R22, R116 ;  /* 0x000000160474723c */ /* 0x040fe20000001874 */
[----:B------:R-:W4:Y:S07]  /*8840*/  LDSM.16.MT88.4 R20, [R214+0x12000] ;  /* 0x01200000d614783b */ /* 0x000f2e0000004200 */
[C---:B---3--:R-:W-:Y:S08]  /*8850*/  HMMA.16816.F32 R104, R4.reuse, R16, R104 ;  /* 0x000000100468723c */ /* 0x048ff00000001868 */
        /* <DEDUP_REMOVED lines=12> */
[C---:B------:R-:W-:Y:S01]  /*8920*/  HMMA.16816.F32 R84, R4.reuse, R22, R84 ;  /* 0x000000160454723c */ /* 0x040fe20000001854 */
[----:B------:R-:W4:Y:S07]  /*8930*/  LDSM.16.MT88.4 R20, [R213+0xe800] ;  /* 0x00e80000d514783b */ /* 0x000f2e0000004200 */
[C---:B---3--:R-:W-:Y:S08]  /*8940*/  HMMA.16816.F32 R72, R4.reuse, R16, R72 ;  /* 0x000000100448723c */ /* 0x048ff00000001848 */
[----:B------:R-:W-:Y:S01]  /*8950*/  HMMA.16816.F32 R68, R4, R18, R68 ;  /* 0x000000120444723c */ /* 0x000fe20000001844 */
[----:B------:R-:W3:Y:S06]  /*8960*/  LDSM.16.MT88.4 R16, [R216+0x12800] ;  /* 0x01280000d810783b */ /* 0x000eec0000004200 */
[C---:B------:R-:W-:Y:S01]  /*8970*/  F2FP.PACK_AB R4, R174.reuse, R175 ;  /* 0x000000afae04723e */ /* 0x040fe200000000ff */
        /* <DEDUP_REMOVED lines=14> */
[C---:B-1----:R-:W-:Y:S08]  /*8a60*/  HMMA.16816.F32 R104, R4.reuse, R8, R104 ;  /* 0x000000080468723c */ /* 0x042ff00000001868 */
[C---:B------:R-:W-:Y:S01]  /*8a70*/  HMMA.16816.F32 R100, R4.reuse, R10, R100 ;  /* 0x0000000a0464723c */ /* 0x040fe20000001864 */
[----:B------:R-:W1:Y:S07]  /*8a80*/  LDSM.16.MT88.4 R8, [R212+0x12800] ;  /* 0x01280000d408783b */ /* 0x000e6e0000004200 */
[C---:B----4-:R-:W-:Y:S08]  /*8a90*/  HMMA.16816.F32 R112, R4.reuse, R20, R112 ;  /* 0x000000140470723c */ /* 0x050ff00000001870 */
[C---:B------:R-:W-:Y:S01]  /*8aa0*/  HMMA.16816.F32 R108, R4.reuse, R22, R108 ;  /* 0x00000016046c723c */ /* 0x040fe2000000186c */
[----:B------:R-:W-:Y:S07]  /*8ab0*/  LDSM.16.MT88.4 R20, [R212+0xf000] ;  /* 0x00f00000d414783b */ /* 0x000fee0000004200 */
        /* <DEDUP_REMOVED lines=14> */
[----:B------:R-:W-:Y:S07]  /*8ba0*/  HMMA.16816.F32 R76, R4, R34, R76 ;  /* 0x00000022044c723c */ /* 0x000fee000000184c */
[C---:B------:R-:W-:Y:S01]  /*8bb0*/  F2FP.PACK_AB R4, R158.reuse, R159 ;  /* 0x0000009f9e04723e */ /* 0x040fe200000000ff */
        /* <DEDUP_REMOVED lines=9> */
[----:B---3--:R-:W-:Y:S02]  /*8c50*/  HMMA.16816.F32 R112, R4, R16, R112 ;  /* 0x000000100470723c */ /* 0x008fe40000001870 */
[----:B------:R-:W-:-:S06]  /*8c60*/  FADD.FTZ R151, R32, R151 ;  /* 0x0000009720977221 */ /* 0x000fcc0000010000 */
[C---:B------:R-:W-:Y:S01]  /*8c70*/  HMMA.16816.F32 R108, R4.reuse, R18, R108 ;  /* 0x00000012046c723c */ /* 0x040fe2000000186c */
[----:B------:R-:W3:Y:S07]  /*8c80*/  LDSM.16.MT88.4 R16, [R213+0x13000] ;  /* 0x01300000d510783b */ /* 0x000eee0000004200 */
[C---:B------:R-:W-:Y:S08]  /*8c90*/  HMMA.16816.F32 R104, R4.reuse, R20, R104 ;  /* 0x000000140468723c */ /* 0x040ff00000001868 */
[C---:B------:R-:W-:Y:S01]  /*8ca0*/  HMMA.16816.F32 R100, R4.reuse, R22, R100 ;  /* 0x000000160464723c */ /* 0x040fe20000001864 */
[----:B------:R-:W4:Y:S07]  /*8cb0*/  LDSM.16.MT88.4 R20, [R212+0x13000] ;  /* 0x01300000d414783b */ /* 0x000f2e0000004200 */
[C---:B--2---:R-:W-:Y:S08]  /*8cc0*/  HMMA.16816.F32 R96, R4.reuse, R12, R96 ;  /* 0x0000000c0460723c */ /* 0x044ff00000001860 */
[C---:B------:R-:W-:Y:S01]  /*8cd0*/  HMMA.16816.F32 R92, R4.reuse, R14, R92 ;  /* 0x0000000e045c723c */ /* 0x040fe2000000185c */
[----:B------:R-:W2:Y:S07]  /*8ce0*/  LDSM.16.MT88.4 R12, [R216+0xf800] ;  /* 0x00f80000d80c783b */ /* 0x000eae0000004200 */
[C---:B-1----:R-:W-:Y:S08]  /*8cf0*/  HMMA.16816.F32 R88, R4.reuse, R8, R88 ;  /* 0x000000080458723c */ /* 0x042ff00000001858 */
[C---:B------:R-:W-:Y:S01]  /*8d00*/  HMMA.16816.F32 R84, R4.reuse, R10, R84 ;  /* 0x0000000a0454723c */ /* 0x040fe20000001854 */
[----:B------:R-:W1:Y:S07]  /*8d10*/  LDSM.16.MT88.4 R8, [R214+0xf800] ;  /* 0x00f80000d608783b */ /* 0x000e6e0000004200 */
[C---:B------:R-:W-:Y:S07]  /*8d20*/  HMMA.16816.F32 R128, R4.reuse, R28, R128 ;  /* 0x0000001c0480723c */ /* 0x040fee0000001880 */
[--C-:B------:R-:W-:Y:S01]  /*8d30*/  FFMA.FTZ R28, R137, c[0x0][0x23c], -R66.reuse ;  /* 0x00008f00891c7a23 */ /* 0x100fe20000010842 */
[----:B-----5:R-:W-:Y:S01]  /*8d40*/  HMMA.16816.F32 R120, R4, R24, R120 ;  /* 0x000000180478723c */ /* 0x020fe20000001878 */
[----:B------:R-:W-:-:S04]  /*8d50*/  FFMA.FTZ R29, R67, c[0x0][0x23c], -R66 ;  /* 0x00008f00431d7a23 */ /* 0x000fc80000010842 */
[----:B------:R-:W-:Y:S02]  /*8d60*/  MUFU.EX2 R28, R28 ;  /* 0x0000001c001c7308 */ /* 0x000fe40000000800 */
[--C-:B------:R-:W-:Y:S01]  /*8d70*/  FFMA.FTZ R24, R144, c[0x0][0x23c], -R141.reuse ;  /* 0x00008f0090187a23 */ /* 0x100fe2000001088d */
[----:B------:R-:W-:Y:S01]  /*8d80*/  HMMA.16816.F32 R116, R4, R26, R116 ;  /* 0x0000001a0474723c */ /* 0x000fe20000001874 */
[----:B------:R-:W-:-:S04]  /*8d90*/  FFMA.FTZ R25, R143, c[0x0][0x23c], -R141 ;  /* 0x00008f008f197a23 */ /* 0x000fc8000001088d */
[----:B------:R-:W5:Y:S02]  /*8da0*/  MUFU.EX2 R24, R24 ;  /* 0x0000001800187308 */ /* 0x000f640000000800 */
[----:B------:R-:W-:Y:S01]  /*8db0*/  FFMA.FTZ R26, R142, c[0x0][0x23c], -R141 ;  /* 0x00008f008e1a7a23 */ /* 0x000fe2000001088d */
[----:B------:R-:W-:Y:S01]  /*8dc0*/  HMMA.16816.F32 R124, R4, R30, R124 ;  /* 0x0000001e047c723c */ /* 0x000fe2000000187c */
[----:B------:R-:W-:-:S04]  /*8dd0*/  FFMA.FTZ R27, R138, c[0x0][0x23c], -R66 ;  /* 0x00008f008a1b7a23 */ /* 0x000fc80000010842 */
[----:B------:R-:W1:Y:S03]  /*8de0*/  MUFU.EX2 R25, R25 ;  /* 0x0000001900197308 */ /* 0x000e660000000800 */
[C---:B---3--:R-:W-:Y:S05]  /*8df0*/  HMMA.16816.F32 R80, R4.reuse, R16, R80 ;  /* 0x000000100450723c */ /* 0x048fea0000001850 */
[----:B------:R-:W3:Y:S01]  /*8e00*/  MUFU.EX2 R26, R26 ;  /* 0x0000001a001a7308 */ /* 0x000ee20000000800 */
[----:B-----5:R-:W-:Y:S02]  /*8e10*/  FADD.FTZ R156, R24, R156 ;  /* 0x0000009c189c7221 */ /* 0x020fe40000010000 */
[----:B------:R-:W-:Y:S01]  /*8e20*/  HMMA.16816.F32 R76, R4, R18, R76 ;  /* 0x00000012044c723c */ /* 0x000fe2000000184c */
[----:B------:R-:W5:Y:S04]  /*8e30*/  LDSM.16.MT88.4 R16, [R213+0xf800] ;  /* 0x00f80000d510783b */ /* 0x000f680000004200 */
[----:B------:R-:W2:Y:S01]  /*8e40*/  MUFU.EX2 R27, R27 ;  /* 0x0000001b001b7308 */ /* 0x000ea20000000800 */
[----:B-1----:R-:W-:-:S02]  /*8e50*/  FADD.FTZ R156, R25, R156 ;  /* 0x0000009c199c7221 */ /* 0x002fc40000010000 */
[C---:B----4-:R-:W-:Y:S05]  /*8e60*/  HMMA.16816.F32 R72, R4.reuse, R20, R72 ;  /* 0x000000140448723c */ /* 0x050fea0000001848 */
[----:B------:R-:W1:Y:S01]  /*8e70*/  MUFU.EX2 R29, R29 ;  /* 0x0000001d001d7308 */ /* 0x000e620000000800 */
[----:B---3--:R-:W-:Y:S02]  /*8e80*/  FADD.FTZ R156, R26, R156 ;  /* 0x0000009c1a9c7221 */ /* 0x008fe40000010000 */
[----:B------:R-:W-:Y:S01]  /*8e90*/  HMMA.16816.F32 R68, R4, R22, R68 ;  /* 0x000000160444723c */ /* 0x000fe20000001844 */
[----:B--2---:R-:W-:-:S06]  /*8ea0*/  FADD.FTZ R151, R27, R151 ;  /* 0x000000971b977221 */ /* 0x004fcc0000010000 */
[----:B------:R-:W-:Y:S02]  /*8eb0*/  F2FP.PACK_AB R4, R25, R24 ;  /* 0x000000181904723e */ /* 0x000fe400000000ff */
[C---:B------:R-:W-:Y:S01]  /*8ec0*/  F2FP.PACK_AB R5, R28.reuse, R27 ;  /* 0x0000001b1c05723e */ /* 0x040fe200000000ff */
[----:B------:R-:W-:Y:S01]  /*8ed0*/  FADD.FTZ R151, R28, R151 ;  /* 0x000000971c977221 */ /* 0x000fe20000010000 */
[C---:B------:R-:W-:Y:S01]  /*8ee0*/  F2FP.PACK_AB R6, R240.reuse, R26 ;  /* 0x0000001af006723e */ /* 0x040fe200000000ff */
[----:B------:R-:W-:Y:S01]  /*8ef0*/  FADD.FTZ R240, R240, R156 ;  /* 0x0000009cf0f07221 */ /* 0x000fe20000010000 */
[----:B-1----:R-:W-:Y:S01]  /*8f00*/  F2FP.PACK_AB R7, R239, R29 ;  /* 0x0000001def07723e */ /* 0x002fe200000000ff */
        /* <DEDUP_REMOVED lines=8> */
[C---:B-----5:R-:W-:Y:S08]  /*8f90*/  HMMA.16816.F32 R112, R4.reuse, R16, R112 ;  /* 0x000000100470723c */ /* 0x060ff00000001870 */
        /* <DEDUP_REMOVED lines=14> */
[----:B------:R-:W-:Y:S07]  /*9080*/  @!UPT UIADD3 URZ, URZ, URZ, URZ ;  /* 0x0000003f3f3ff290 */ /* 0x000fee000fffe03f */
[----:B------:R-:W-:Y:S11]  /*9090*/  @!P3 BRA `(.L_x_1604) ;  /* 0x00005ce00000b947 */ /* 0x000ff60003800000 */
        /* <DEDUP_REMOVED lines=38> */
[----:B------:R-:W-:Y:S01]  /*9300*/  IMAD.MOV.U32 R0, RZ, RZ, R8 ;  /* 0x000000ffff007224 */ /* 0x000fe200078e0008 */
[----:B------:R-:W-:-:S03]  /*9310*/  @!P1 IADD3 R7, -R7, RZ, RZ ;  /* 0x000000ff07079210 */ /* 0x000fc60007ffe1ff */
[----:B------:R-:W-:-:S05]  /*9320*/  @!P3 IMAD.MOV R0, RZ, RZ, -R0 ;  /* 0x000000ffff00b224 */ /* 0x000fca00078e0a00 */
[C---:B------:R-:W-:Y:S02]  /*9330*/  SEL R0, R4.reuse, R0, !P2 ;  /* 0x0000000004007207 */ /* 0x040fe40005000000 */
[----:B------:R-:W-:-:S03]  /*9340*/  SEL R4, R4, R7, !P2 ;  /* 0x0000000704047207 */ /* 0x000fc60005000000 */
[----:B------:R-:W-:-:S04]  /*9350*/  IMAD.WIDE R8, R0, 0x4, R234 ;  /* 0x0000000400087825 */ /* 0x000fc800078e02ea */
[----:B------:R-:W-:Y:S01]  /*9360*/  IMAD.WIDE R6, R4, 0x4, R234 ;  /* 0x0000000404067825 */ /* 0x000fe200078e02ea */
[----:B------:R-:W2:Y:S04]  /*9370*/  LDG.E R2, [R8.64] ;  /* 0x0000000e08027981 */ /* 0x000ea8000c1e1900 */
[----:B------:R1:W2:Y:S01]  /*9380*/  LDG.E R5, [R6.64] ;  /* 0x0000000e06057981 */ /* 0x0002a2000c1e1900 */
[----:B------:R-:W-:Y:S02]  /*9390*/  IMAD.IADD R0, R0, 0x1, -R4 ;  /* 0x0000000100007824 */ /* 0x000fe400078e0a04 */
[----:B------:R-:W-:-:S04]  /*93a0*/  IMAD.MOV.U32 R4, RZ, RZ, c[0x0][0x2d0] ;  /* 0x0000b400ff047624 */ /* 0x000fc800078e00ff */
[----:B------:R-:W-:-:S05]  /*93b0*/  IMAD R4, R0, R4, -0x80 ;  /* 0xffffff8000047424 */ /* 0x000fca00078e0204 */
[----:B------:R-:W-:-:S05]  /*93c0*/  SHF.R.S32.HI R0, RZ, 0x1f, R4 ;  /* 0x0000001fff007819 */ /* 0x000fca0000011404 */
[----:B------:R-:W-:-:S04]  /*93d0*/  IMAD R0, R0, c[0x0][0x1a0], RZ ;  /* 0x0000680000007a24 */ /* 0x000fc800078e02ff */
[C---:B------:R-:W-:Y:S02]  /*93e0*/  IMAD R0, R4.reuse, c[0x0][0x1a4], R0 ;  /* 0x0000690004007a24 */ /* 0x040fe400078e0200 */
[----:B-1----:R-:W-:-:S04]  /*93f0*/  IMAD.WIDE.U32 R6, R4, c[0x0][0x1a0], RZ ;  /* 0x0000680004067a25 */ /* 0x002fc800078e00ff */
[----:B------:R-:W-:Y:S01]  /*9400*/  IMAD.IADD R7, R7, 0x1, R0 ;  /* 0x0000000107077824 */ /* 0x000fe200078e0200 */
[----:B--2---:R-:W-:-:S04]  /*9410*/  IADD3 R5, -R2, R5, RZ ;  /* 0x0000000502057210 */ /* 0x004fc80007ffe1ff */
[----:B------:R-:W-:-:S05]  /*9420*/  SHF.R.S32.HI R2, RZ, 0x1f, R5 ;  /* 0x0000001fff027819 */ /* 0x000fca0000011405 */
[----:B------:R-:W-:-:S04]  /*9430*/  IMAD R2, R2, c[0x0][0x188], RZ ;  /* 0x0000620002027a24 */ /* 0x000fc800078e02ff */
[C---:B------:R-:W-:Y:S02]  /*9440*/  IMAD R2, R5.reuse, c[0x0][0x18c], R2 ;  /* 0x0000630005027a24 */ /* 0x040fe400078e0202 */
[----:B------:R-:W-:-:S05]  /*9450*/  IMAD.WIDE.U32 R4, R5, c[0x0][0x188], R6 ;  /* 0x0000620005047a25 */ /* 0x000fca00078e0006 */
[----:B------:R-:W-:Y:S01]  /*9460*/  IADD3 R2, R5, R2, RZ ;  /* 0x0000000205027210 */ /* 0x000fe20007ffe0ff */
[----:B------:R-:W-:Y:S05]  /*9470*/  BRA `(.L_x_1606) ;  /* 0x0000002000007947 */ /* 0x000fea0003800000 */
.L_x_1605:
[----:B------:R-:W-:-:S04]  /*9480*/  LEA R4, -R38, RZ, 0x7 ;  /* 0x000000ff26047211 */ /* 0x000fc800078e39ff */
[----:B------:R-:W-:Y:S02]  /*9490*/  SHF.R.S32.HI R2, RZ, 0x1f, R4 ;  /* 0x0000001fff027819 */ /* 0x000fe40000011404 */
.L_x_1606:
[----:B------:R-:W-:Y:S02]  /*94a0*/  ISETP.GE.AND P1, PT, R40, c[0x0][0x220], PT ;  /* 0x0000880028007a0c */ /* 0x000fe40003f26270 */
[C---:B------:R-:W-:Y:S02]  /*94b0*/  LEA R190, P3, R4.reuse, R136, 0x1 ;  /* 0x0000008804be7211 */ /* 0x040fe400078608ff */
[----:B------:R-:W-:Y:S02]  /*94c0*/  ISETP.GE.AND P2, PT, R231, c[0x0][0x220], PT ;  /* 0x00008800e7007a0c */ /* 0x000fe40003f46270 */
[----:B------:R-:W-:-:S07]  /*94d0*/  LEA.HI.X R191, R4, R135, R2, 0x1, P3 ;  /* 0x0000008704bf7211 */ /* 0x000fce00018f0c02 */
[----:B------:R-:W-:Y:S02]  /*94e0*/  @!P1 IADD3 R5, P4, R4, R42, RZ ;  /* 0x0000002a04059210 */ /* 0x000fe40007f9e0ff */
        /* <DEDUP_REMOVED lines=50> */
[----:B------:R-:W-:Y:S01]  /*9810*/  @!P2 LEA R10, P5, R4, R136, 0x1 ;  /* 0x00000088040aa211 */ /* 0x000fe200078a08ff */
        /* <DEDUP_REMOVED lines=34> */
[C---:B------:R-:W-:Y:S01]  /*9a40*/  @!P1 IADD3 R42, P3, R0.reuse, R42, RZ ;  /* 0x0000002a002a9210 */ /* 0x040fe20007f7e0ff */
[----:B------:R-:W-:Y:S01]  /*9a50*/  IMAD.X R2, R227, 0x1, R2, P4 ;  /* 0x00000001e3027824 */ /* 0x000fe200020e0602 */
[----:B------:R-:W-:Y:S01]  /*9a60*/  @P1 STS.128 [R230+0x11800], RZ ;  /* 0x011800ffe6001388 */ /* 0x000fe20000000c00 */
[----:B------:R-:W-:-:S02]  /*9a70*/  @!P2 LEA R30, P4, R0, R136, 0x1 ;  /* 0x00000088001ea211 */ /* 0x000fc400078808ff */
[----:B--2---:R-:W-:Y:S01]  /*9a80*/  @!P1 LEA R24, P5, R4, c[0x0][0x170], 0x1 ;  /* 0x00005c0004189a11 */ /* 0x004fe200078a08ff */
        /* <DEDUP_REMOVED lines=51> */
[----:B------:R-:W4:Y:S04]  /*9dc0*/  LDSM.16.M88.4 R64, [R221+0x5000] ;  /* 0x00500000dd40783b */ /* 0x000f280000000200 */
[----:B------:R-:W4:Y:S04]  /*9dd0*/  LDSM.16.M88.4 R48, [R221+0x6000] ;  /* 0x00600000dd30783b */ /* 0x000f280000000200 */
[----:B------:R-:W-:Y:S04]  /*9de0*/  LDSM.16.M88.4 R156, [R220] ;  /* 0x00000000dc9c783b */ /* 0x000fe80000000200 */
[----:B--2---:R-:W2:Y:S04]  /*9df0*/  LDSM.16.M88.4 R8, [R211] ;  /* 0x00000000d308783b */ /* 0x004ea80000000200 */
[----:B-1----:R-:W5:Y:S04]  /*9e00*/  LDSM.16.M88.4 R24, [R221+0x4000] ;  /* 0x00400000dd18783b */ /* 0x002f680000000200 */
[----:B------:R-:W1:Y:S04]  /*9e10*/  LDSM.16.M88.4 R56, [R221+0x5800] ;  /* 0x00580000dd38783b */ /* 0x000e680000000200 */
[----:B------:R-:W1:Y:S04]  /*9e20*/  LDSM.16.M88.4 R40, [R221+0x6800] ;  /* 0x00680000dd28783b */ /* 0x000e680000000200 */
[----:B------:R-:W1:Y:S04]  /*9e30*/  LDSM.16.M88.4 R168, [R221+0x7000] ;  /* 0x00700000dda8783b */ /* 0x000e680000000200 */
[----:B------:R-:W1:Y:S01]  /*9e40*/  LDSM.16.M88.4 R32, [R221+0x7800] ;  /* 0x00780000dd20783b */ /* 0x000e620000000200 */
[C---:B---3--:R-:W-:Y:S03]  /*9e50*/  HMMA.16816.F32 R144, R160.reuse, R140, RZ ;  /* 0x0000008ca090723c */ /* 0x048fe600000018ff */
[----:B------:R-:W3:Y:S04]  /*9e60*/  LDSM.16.M88.4 R20, [R210] ;  /* 0x00000000d214783b */ /* 0x000ee80000000200 */
[----:B------:R-:W1:Y:S01]  /*9e70*/  LDSM.16.M88.4 R4, [R208] ;  /* 0x00000000d004783b */ /* 0x000e620000000200 */
[C---:B------:R-:W-:Y:S03]  /*9e80*/  HMMA.16816.F32 R140, R160.reuse, R142, RZ ;  /* 0x0000008ea08c723c */ /* 0x040fe600000018ff */
[----:B------:R-:W1:Y:S04]  /*9e90*/  LDSM.16.M88.4 R28, [R219] ;  /* 0x00000000db1c783b */ /* 0x000e680000000200 */
[----:B----4-:R-:W4:Y:S01]  /*9ea0*/  LDSM.16.M88.4 R16, [R209] ;  /* 0x00000000d110783b */ /* 0x010f220000000200 */
[C---:B------:R-:W-:Y:S03]  /*9eb0*/  HMMA.16816.F32 R136, R160.reuse, R64, RZ ;  /* 0x00000040a088723c */ /* 0x040fe600000018ff */
[----:B------:R-:W1:Y:S04]  /*9ec0*/  LDSM.16.M88.4 R176, [R206] ;  /* 0x00000000ceb0783b */ /* 0x000e680000000200 */
[----:B------:R-:W-:Y:S01]  /*9ed0*/  LDSM.16.M88.4 R148, [R215+0x4800] ;  /* 0x00480000d794783b */ /* 0x000fe20000000200 */
[C---:B------:R-:W-:Y:S03]  /*9ee0*/  HMMA.16816.F32 R52, R160.reuse, R48, RZ ;  /* 0x00000030a034723c */ /* 0x040fe600000018ff */
[----:B------:R-:W-:Y:S04]  /*9ef0*/  LDSM.16.M88.4 R180, [R207] ;  /* 0x00000000cfb4783b */ /* 0x000fe80000000200 */
[----:B------:R-:W-:Y:S01]  /*9f00*/  LDSM.16.M88.4 R152, [R215+0x4000] ;  /* 0x00400000d798783b */ /* 0x000fe20000000200 */
[C---:B------:R-:W-:Y:S03]  /*9f10*/  HMMA.16816.F32 R64, R160.reuse, R66, RZ ;  /* 0x00000042a040723c */ /* 0x040fe600000018ff */
[----:B------:R-:W-:Y:S04]  /*9f20*/  LDSM.16.M88.4 R172, [R205] ;  /* 0x00000000cdac783b */ /* 0x000fe80000000200 */
[----:B------:R-:W-:Y:S01]  /*9f30*/  LDSM.16.M88.4 R184, [R203] ;  /* 0x00000000cbb8783b */ /* 0x000fe20000000200 */
[----:B------:R-:W-:Y:S03]  /*9f40*/  HMMA.16816.F32 R48, R160, R50, RZ ;  /* 0x00000032a030723c */ /* 0x000fe600000018ff */
[----:B------:R-:W0:Y:S05]  /*9f50*/  LDGDEPBAR ;  /* 0x00000000000079af */ /* 0x000e2a0000000000 */
[C---:B--2---:R-:W-:Y:S08]  /*9f60*/  HMMA.16816.F32 R144, R156.reuse, R8, R144 ;  /* 0x000000089c90723c */ /* 0x044ff00000001890 */
[----:B------:R-:W-:Y:S01]  /*9f70*/  HMMA.16816.F32 R140, R156, R10, R140 ;  /* 0x0000000a9c8c723c */ /* 0x000fe2000000188c */
[----:B------:R-:W2:Y:S07]  /*9f80*/  LDSM.16.M88.4 R8, [R218] ;  /* 0x00000000da08783b */ /* 0x000eae0000000200 */
[C---:B-----5:R-:W-:Y:S08]  /*9f90*/  HMMA.16816.F32 R12, R160.reuse, R24, RZ ;  /* 0x00000018a00c723c */ /* 0x060ff000000018ff */
[C---:B-1----:R-:W-:Y:S08]  /*9fa0*/  HMMA.16816.F32 R60, R160.reuse, R56, RZ ;  /* 0x00000038a03c723c */ /* 0x042ff000000018ff */
        /* <DEDUP_REMOVED lines=9> */
[C---:B---3--:R-:W-:Y:S08]  /*a040*/  HMMA.16816.F32 R136, R156.reuse, R20, R136 ;  /* 0x000000149c88723c */ /* 0x048ff00000001888 */
        /* <DEDUP_REMOVED lines=8> */
[C---:B----4-:R-:W-:Y:S08]  /*a0d0*/  HMMA.16816.F32 R60, R156.reuse, R16, R60 ;  /* 0x000000109c3c723c */ /* 0x050ff0000000183c */
[C---:B------:R-:W-:Y:S01]  /*a0e0*/  HMMA.16816.F32 R56, R156.reuse, R18, R56 ;  /* 0x000000129c38723c */ /* 0x040fe20000001838 */
[----:B------:R-:W4:Y:S07]  /*a0f0*/  LDSM.16.M88.4 R16, [R215+0x6800] ;  /* 0x00680000d710783b */ /* 0x000f2e0000000200 */
[C---:B------:R-:W-:Y:S08]  /*a100*/  HMMA.16816.F32 R36, R156.reuse, R176, R36 ;  /* 0x000000b09c24723c */ /* 0x040ff00000001824 */
[----:B------:R-:W-:Y:S01]  /*a110*/  HMMA.16816.F32 R168, R156, R178, R168 ;  /* 0x000000b29ca8723c */ /* 0x000fe200000018a8 */
[----:B------:R-:W-:Y:S07]  /*a120*/  LDSM.16.M88.4 R176, [R217] ;  /* 0x00000000d9b0783b */ /* 0x000fee0000000200 */
[C---:B--2---:R-:W-:Y:S08]  /*a130*/  HMMA.16816.F32 R144, R8.reuse, R148, R144 ;  /* 0x000000940890723c */ /* 0x044ff00000001890 */
[----:B------:R-:W-:Y:S01]  /*a140*/  HMMA.16816.F32 R140, R8, R150, R140 ;  /* 0x00000096088c723c */ /* 0x000fe2000000188c */
[----:B------:R-:W2:Y:S07]  /*a150*/  LDSM.16.M88.4 R148, [R204] ;  /* 0x00000000cc94783b */ /* 0x000eae0000000200 */
        /* <DEDUP_REMOVED lines=8> */
[----:B------:R-:W5:Y:S07]  /*a1e0*/  LDSM.16.M88.4 R152, [R215+0x7800] ;  /* 0x00780000d798783b */ /* 0x000f6e0000000200 */
[C---:B------:R-:W-:Y:S08]  /*a1f0*/  HMMA.16816.F32 R164, R156.reuse, R172, R164 ;  /* 0x000000ac9ca4723c */ /* 0x040ff000000018a4 */
[----:B------:R-:W-:Y:S01]  /*a200*/  HMMA.16816.F32 R160, R156, R174, R160 ;  /* 0x000000ae9ca0723c */ /* 0x000fe200000018a0 */
[----:B------:R-:W-:Y:S04]  /*a210*/  LDSM.16.M88.4 R156, [R222+0x2000] ;  /* 0x00200000de9c783b */ /* 0x000fe80000000200 */
[----:B------:R-:W-:Y:S03]  /*a220*/  LDSM.16.M88.4 R172, [R204+0x3800] ;  /* 0x00380000ccac783b */ /* 0x000fe60000000200 */
[C---:B---3--:R-:W-:Y:S08]  /*a230*/  HMMA.16816.F32 R36, R8.reuse, R4, R36 ;  /* 0x000000040824723c */ /* 0x048ff00000001824 */
[C---:B------:R-:W-:Y:S01]  /*a240*/  HMMA.16816.F32 R168, R8.reuse, R6, R168 ;  /* 0x0000000608a8723c */ /* 0x040fe200000018a8 */
[----:B------:R-:W3:Y:S07]  /*a250*/  LDSM.16.M88.4 R4, [R221+0x8000] ;  /* 0x00800000dd04783b */ /* 0x000eee0000000200 */
[C---:B------:R-:W-:Y:S08]  /*a260*/  HMMA.16816.F32 R52, R8.reuse, R20, R52 ;  /* 0x000000140834723c */ /* 0x040ff00000001834 */
[C---:B------:R-:W-:Y:S01]  /*a270*/  HMMA.16816.F32 R48, R8.reuse, R22, R48 ;  /* 0x000000160830723c */ /* 0x040fe20000001830 */
[----:B------:R-:W1:Y:S07]  /*a280*/  LDSM.16.M88.4 R20, [R204+0x1800] ;  /* 0x00180000cc14783b */ /* 0x000e6e0000000200 */
[C---:B----4-:R-:W-:Y:S08]  /*a290*/  HMMA.16816.F32 R44, R8.reuse, R16, R44 ;  /* 0x00000010082c723c */ /* 0x050ff0000000182c */
[----:B------:R-:W-:Y:S01]  /*a2a0*/  HMMA.16816.F32 R40, R8, R18, R40 ;  /* 0x000000120828723c */ /* 0x000fe20000001828 */
[----:B------:R-:W4:Y:S07]  /*a2b0*/  LDSM.16.M88.4 R16, [R204+0x2000] ;  /* 0x00200000cc10783b */ /* 0x000f2e0000000200 */
[C---:B--2---:R-:W-:Y:S08]  /*a2c0*/  HMMA.16816.F32 R12, R176.reuse, R148, R12 ;  /* 0x00000094b00c723c */ /* 0x044ff0000000180c */
[----:B------:R-:W-:Y:S01]  /*a2d0*/  HMMA.16816.F32 R24, R176, R150, R24 ;  /* 0x00000096b018723c */ /* 0x000fe20000001818 */
[----:B------:R-:W-:Y:S07]  /*a2e0*/  LDSM.16.M88.4 R148, [R221+0x9000] ;  /* 0x00900000dd94783b */ /* 0x000fee0000000200 */
[C---:B------:R-:W-:Y:S08]  /*a2f0*/  HMMA.16816.F32 R60, R8.reuse, R28, R60 ;  /* 0x0000001c083c723c */ /* 0x040ff0000000183c */
[----:B------:R-:W-:Y:S01]  /*a300*/  HMMA.16816.F32 R56, R8, R30, R56 ;  /* 0x0000001e0838723c */ /* 0x000fe20000001838 */
[----:B------:R-:W2:Y:S07]  /*a310*/  LDSM.16.M88.4 R28, [R204+0x1000] ;  /* 0x00100000cc1c783b */ /* 0x000eae0000000200 */
[C---:B-1----:R-:W-:Y:S08]  /*a320*/  HMMA.16816.F32 R144, R176.reuse, R32, R144 ;  /* 0x00000020b090723c */ /* 0x042ff00000001890 */
[----:B------:R-:W-:Y:S01]  /*a330*/  HMMA.16816.F32 R140, R176, R34, R140 ;  /* 0x00000022b08c723c */ /* 0x000fe2000000188c */
[----:B------:R-:W1:Y:S07]  /*a340*/  LDSM.16.M88.4 R32, [R220+0x2000] ;  /* 0x00200000dc20783b */ /* 0x000e6e0000000200 */
[C---:B-----5:R-:W-:Y:S08]  /*a350*/  HMMA.16816.F32 R164, R8.reuse, R152, R164 ;  /* 0x0000009808a4723c */ /* 0x060ff000000018a4 */
[----:B------:R-:W-:Y:S01]  /*a360*/  HMMA.16816.F32 R160, R8, R154, R160 ;  /* 0x0000009a08a0723c */ /* 0x000fe200000018a0 */
[----:B------:R-:W5:Y:S04]  /*a370*/  LDSM.16.M88.4 R8, [R204+0x2800] ;  /* 0x00280000cc08783b */ /* 0x000f680000000200 */
[----:B------:R-:W1:Y:S03]  /*a380*/  LDSM.16.M88.4 R152, [R221+0x8800] ;  /* 0x00880000dd98783b */ /* 0x000e660000000200 */
[C---:B---3--:R-:W-:Y:S08]  /*a390*/  HMMA.16816.F32 R12, R156.reuse, R4, R12 ;  /* 0x000000049c0c723c */ /* 0x048ff0000000180c */
[----:B------:R-:W-:Y:S01]  /*a3a0*/  HMMA.16816.F32 R24, R156, R6, R24 ;  /* 0x000000069c18723c */ /* 0x000fe20000001818 */
[----:B------:R-:W-:Y:S07]  /*a3b0*/  LDSM.16.M88.4 R4, [R204+0x4000] ;  /* 0x00400000cc04783b */ /* 0x000fee0000000200 */
[C---:B------:R-:W-:Y:S08]  /*a3c0*/  HMMA.16816.F32 R60, R176.reuse, R20, R60 ;  /* 0x00000014b03c723c */ /* 0x040ff0000000183c */
[C---:B------:R-:W-:Y:S01]  /*a3d0*/  HMMA.16816.F32 R56, R176.reuse, R22, R56 ;  /* 0x00000016b038723c */ /* 0x040fe20000001838 */
[----:B------:R-:W-:Y:S07]  /*a3e0*/  LDSM.16.M88.4 R20, [R218+0x2000] ;  /* 0x00200000da14783b */ /* 0x000fee0000000200 */
[C---:B----4-:R-:W-:Y:S08]  /*a3f0*/  HMMA.16816.F32 R52, R176.reuse, R16, R52 ;  /* 0x00000010b034723c */ /* 0x050ff00000001834 */
[C---:B------:R-:W-:Y:S01]  /*a400*/  HMMA.16816.F32 R48, R176.reuse, R18, R48 ;  /* 0x00000012b030723c */ /* 0x040fe20000001830 */
[----:B------:R-:W3:Y:S07]  /*a410*/  LDSM.16.M88.4 R16, [R215+0x8000] ;  /* 0x00800000d710783b */ /* 0x000eee0000000200 */
[C---:B--2---:R-:W-:Y:S08]  /*a420*/  HMMA.16816.F32 R136, R176.reuse, R28, R136 ;  /* 0x0000001cb088723c */ /* 0x044ff00000001888 */
[----:B------:R-:W-:Y:S01]  /*a430*/  HMMA.16816.F32 R64, R176, R30, R64 ;  /* 0x0000001eb040723c */ /* 0x000fe20000001840 */
[----:B------:R-:W2:Y:S07]  /*a440*/  LDSM.16.M88.4 R28, [R202] ;  /* 0x00000000ca1c783b */ /* 0x000eae0000000200 */
[C---:B-1----:R-:W-:Y:S08]  /*a450*/  HMMA.16816.F32 R12, R32.reuse, R184, R12 ;  /* 0x000000b8200c723c */ /* 0x042ff0000000180c */
[----:B------:R-:W-:Y:S08]  /*a460*/  HMMA.16816.F32 R24, R32, R186, R24 ;  /* 0x000000ba2018723c */ /* 0x000ff00000001818 */
[C---:B-----5:R-:W-:Y:S08]  /*a470*/  HMMA.16816.F32 R44, R176.reuse, R8, R44 ;  /* 0x00000008b02c723c */ /* 0x060ff0000000182c */
[C---:B------:R-:W-:Y:S01]  /*a480*/  HMMA.16816.F32 R40, R176.reuse, R10, R40 ;  /* 0x0000000ab028723c */ /* 0x040fe20000001828 */
[----:B------:R-:W1:Y:S07]  /*a490*/  LDSM.16.M88.4 R8, [R217+0x2000] ;  /* 0x00200000d908783b */ /* 0x000e6e0000000200 */
[C---:B------:R-:W-:Y:S08]  /*a4a0*/  HMMA.16816.F32 R36, R176.reuse, R180, R36 ;  /* 0x000000b4b024723c */ /* 0x040ff00000001824 */
[----:B------:R-:W-:Y:S01]  /*a4b0*/  HMMA.16816.F32 R168, R176, R182, R168 ;  /* 0x000000b6b0a8723c */ /* 0x000fe200000018a8 */
[----:B------:R-:W4:Y:S07]  /*a4c0*/  LDSM.16.M88.4 R180, [R221+0x9800] ;  /* 0x00980000ddb4783b */ /* 0x000f2e0000000200 */
[C---:B------:R-:W-:Y:S08]  /*a4d0*/  HMMA.16816.F32 R144, R156.reuse, R152, R144 ;  /* 0x000000989c90723c */ /* 0x040ff00000001890 */
[----:B------:R-:W-:Y:S01]  /*a4e0*/  HMMA.16816.F32 R140, R156, R154, R140 ;  /* 0x0000009a9c8c723c */ /* 0x000fe2000000188c */
[----:B------:R-:W-:Y:S07]  /*a4f0*/  LDSM.16.M88.4 R152, [R221+0xa000] ;  /* 0x00a00000dd98783b */ /* 0x000fee0000000200 */
[C---:B---3--:R-:W-:Y:S08]  /*a500*/  HMMA.16816.F32 R12, R20.reuse, R16, R12 ;  /* 0x00000010140c723c */ /* 0x048ff0000000180c */
[----:B------:R-:W-:Y:S01]  /*a510*/  HMMA.16816.F32 R24, R20, R18, R24 ;  /* 0x000000121418723c */ /* 0x000fe20000001818 */
[----:B------:R-:W3:Y:S07]  /*a520*/  LDSM.16.M88.4 R16, [R201] ;  /* 0x00000000c910783b */ /* 0x000eee0000000200 */
[----:B------:R-:W-:Y:S08]  /*a530*/  HMMA.16816.F32 R136, R156, R148, R136 ;  /* 0x000000949c88723c */ /* 0x000ff00000001888 */
[----:B------:R-:W-:Y:S01]  /*a540*/  HMMA.16816.F32 R184, R176, R172, R164 ;  /* 0x000000acb0b8723c */ /* 0x000fe200000018a4 */
[----:B------:R-:W5:Y:S07]  /*a550*/  LDSM.16.M88.4 R164, [R215+0x8800] ;  /* 0x00880000d7a4783b */ /* 0x000f6e0000000200 */
[----:B--2---:R-:W-:Y:S08]  /*a560*/  HMMA.16816.F32 R144, R32, R28, R144 ;  /* 0x0000001c2090723c */ /* 0x004ff00000001890 */
[----:B------:R-:W-:Y:S01]  /*a570*/  HMMA.16816.F32 R148, R156, R150, R64 ;  /* 0x000000969c94723c */ /* 0x000fe20000001840 */
[----:B------:R-:W-:Y:S07]  /*a580*/  LDSM.16.M88.4 R64, [R204+0x4800] ;  /* 0x00480000cc40783b */ /* 0x000fee0000000200 */
[----:B------:R-:W-:Y:S01]  /*a590*/  HMMA.16816.F32 R140, R32, R30, R140 ;  /* 0x0000001e208c723c */ /* 0x000fe2000000188c */
[----:B------:R-:W2:Y:S07]  /*a5a0*/  LDSM.16.M88.4 R28, [R200] ;  /* 0x00000000c81c783b */ /* 0x000eae0000000200 */
[C---:B-1----:R-:W-:Y:S08]  /*a5b0*/  HMMA.16816.F32 R12, R8.reuse, R4, R12 ;  /* 0x00000004080c723c */ /* 0x042ff0000000180c */
[----:B------:R-:W-:Y:S01]  /*a5c0*/  HMMA.16816.F32 R24, R8, R6, R24 ;  /* 0x000000060818723c */ /* 0x000fe20000001818 */
[----:B------:R-:W1:Y:S07]  /*a5d0*/  LDSM.16.M88.4 R4, [R215+0x9000] ;  /* 0x00900000d704783b */ /* 0x000e6e0000000200 */
[C---:B----4-:R-:W-:Y:S08]  /*a5e0*/  HMMA.16816.F32 R60, R156.reuse, R180, R60 ;  /* 0x000000b49c3c723c */ /* 0x050ff0000000183c */
[----:B------:R-:W-:Y:S01]  /*a5f0*/  HMMA.16816.F32 R56, R156, R182, R56 ;  /* 0x000000b69c38723c */ /* 0x000fe20000001838 */
[----:B------:R-:W-:-:S02]  /*a600*/  FMUL.FTZ R13, R13, c[0x0][0x2ec] ;  /* 0x0000bb000d0d7a20 */ /* 0x000fc40000410000 */
[----:B------:R-:W-:Y:S02]  /*a610*/  FMUL.FTZ R0, R12, c[0x0][0x2ec] ;  /* 0x0000bb000c007a20 */ /* 0x000fe40000410000 */
[----:B------:R4:W1:Y:S01]  /*a620*/  MUFU.TANH R135, R13 ;  /* 0x0000000d00877308 */ /* 0x0008620000002400 */
[----:B------:R-:W-:Y:S02]  /*a630*/  FMUL.FTZ R2, R14, c[0x0][0x2ec] ;  /* 0x0000bb000e027a20 */ /* 0x000fe40000410000 */
[C---:B---3--:R-:W-:Y:S01]  /*a640*/  HMMA.16816.F32 R136, R32.reuse, R16, R136 ;  /* 0x000000102088723c */ /* 0x048fe20000001888 */
[----:B------:R-:W-:Y:S02]  /*a650*/  FMUL.FTZ R172, R15, c[0x0][0x2ec] ;  /* 0x0000bb000fac7a20 */ /* 0x000fe40000410000 */
[----:B------:R-:W-:Y:S02]  /*a660*/  FMUL.FTZ R24, R24, c[0x0][0x2ec] ;  /* 0x0000bb0018187a20 */ /* 0x000fe40000410000 */
[----:B------:R-:W-:Y:S01]  /*a670*/  FMUL.FTZ R25, R25, c[0x0][0x2ec] ;  /* 0x0000bb0019197a20 */ /* 0x000fe20000410000 */
[----:B------:R-:W-:Y:S01]  /*a680*/  MUFU.TANH R0, R0 ;  /* 0x0000000000007308 */ /* 0x000fe20000002400 */
[----:B------:R-:W-:Y:S01]  /*a690*/  FMUL.FTZ R26, R26, c[0x0][0x2ec] ;  /* 0x0000bb001a1a7a20 */ /* 0x000fe20000410000 */
[----:B------:R-:W-:Y:S01]  /*a6a0*/  HMMA.16816.F32 R148, R32, R18, R148 ;  /* 0x000000122094723c */ /* 0x000fe20000001894 */
[----:B------:R-:W3:Y:S01]  /*a6b0*/  LDSM.16.M88.4 R16, [R215+0x9800] ;  /* 0x00980000d710783b */ /* 0x000ee20000000200 */
[----:B------:R-:W-:-:S03]  /*a6c0*/  FMUL.FTZ R27, R27, c[0x0][0x2ec] ;  /* 0x0000bb001b1b7a20 */ /* 0x000fc60000410000 */
[----:B----4-:R-:W4:Y:S01]  /*a6d0*/  LDSM.16.M88.4 R12, [R221+0xa800] ;  /* 0x00a80000dd0c783b */ /* 0x010f220000000200 */
[----:B------:R-:W-:Y:S02]  /*a6e0*/  MUFU.TANH R173, R24 ;  /* 0x0000001800ad7308 */ /* 0x000fe40000002400 */
[C---:B-----5:R-:W-:Y:S06]  /*a6f0*/  HMMA.16816.F32 R144, R20.reuse, R164, R144 ;  /* 0x000000a41490723c */ /* 0x060fec0000001890 */
[----:B------:R-:W5:Y:S02]  /*a700*/  MUFU.TANH R172, R172 ;  /* 0x000000ac00ac7308 */ /* 0x000f640000002400 */
[----:B------:R-:W-:Y:S01]  /*a710*/  HMMA.16816.F32 R140, R20, R166, R140 ;  /* 0x000000a6148c723c */ /* 0x000fe2000000188c */
[----:B------:R-:W-:Y:S05]  /*a720*/  LDSM.16.M88.4 R164, [R204+0x5000] ;  /* 0x00500000cca4783b */ /* 0x000fea0000000200 */
[----:B------:R-:W-:Y:S02]  /*a730*/  MUFU.TANH R2, R2 ;  /* 0x0000000200027308 */ /* 0x000fe40000002400 */
[C---:B--2---:R-:W-:Y:S08]  /*a740*/  HMMA.16816.F32 R60, R32.reuse, R28, R60 ;  /* 0x0000001c203c723c */ /* 0x044ff0000000183c */
[----:B------:R-:W-:Y:S01]  /*a750*/  HMMA.16816.F32 R56, R32, R30, R56 ;  /* 0x0000001e2038723c */ /* 0x000fe20000001838 */
[----:B------:R-:W-:Y:S07]  /*a760*/  LDSM.16.M88.4 R28, [R215+0xa000] ;  /* 0x00a00000d71c783b */ /* 0x000fee0000000200 */
[C---:B-1----:R-:W-:Y:S08]  /*a770*/  HMMA.16816.F32 R136, R20.reuse, R4, R136 ;  /* 0x000000041488723c */ /* 0x042ff00000001888 */
[----:B------:R-:W-:Y:S01]  /*a780*/  HMMA.16816.F32 R148, R20, R6, R148 ;  /* 0x000000061494723c */ /* 0x000fe20000001894 */
[----:B------:R-:W1:Y:S07]  /*a790*/  LDSM.16.M88.4 R4, [R204+0x5800] ;  /* 0x00580000cc04783b */ /* 0x000e6e0000000200 */
[C---:B------:R-:W-:Y:S01]  /*a7a0*/  HMMA.16816.F32 R52, R156.reuse, R152, R52 ;  /* 0x000000989c34723c */ /* 0x040fe20000001834 */
[----:B------:R-:W-:Y:S07]  /*a7b0*/  MUFU.TANH R152, R25 ;  /* 0x0000001900987308 */ /* 0x000fee0000002400 */
[----:B------:R-:W-:Y:S01]  /*a7c0*/  HMMA.16816.F32 R48, R156, R154, R48 ;  /* 0x0000009a9c30723c */ /* 0x000fe20000001830 */
[----:B------:R-:W2:Y:S07]  /*a7d0*/  MUFU.TANH R153, R26 ;  /* 0x0000001a00997308 */ /* 0x000eae0000002400 */
[C---:B------:R-:W-:Y:S01]  /*a7e0*/  HMMA.16816.F32 R144, R8.reuse, R64, R144 ;  /* 0x000000400890723c */ /* 0x040fe20000001890 */
[----:B------:R1:W-:Y:S07]  /*a7f0*/  MUFU.TANH R154, R27 ;  /* 0x0000001b009a7308 */ /* 0x0003ee0000002400 */
[----:B------:R-:W-:Y:S01]  /*a800*/  HMMA.16816.F32 R140, R8, R66, R140 ;  /* 0x00000042088c723c */ /* 0x000fe2000000188c */
[----:B------:R-:W2:Y:S07]  /*a810*/  LDSM.16.M88.4 R64, [R198] ;  /* 0x00000000c640783b */ /* 0x000eae0000000200 */
[C---:B---3--:R-:W-:Y:S01]  /*a820*/  HMMA.16816.F32 R60, R20.reuse, R16, R60 ;  /* 0x00000010143c723c */ /* 0x048fe2000000183c */
[----:B-1----:R-:W1:Y:S07]  /*a830*/  LDSM.16.M88.4 R24, [R199] ;  /* 0x00000000c718783b */ /* 0x002e6e0000000200 */
[----:B------:R-:W-:Y:S01]  /*a840*/  HMMA.16816.F32 R56, R20, R18, R56 ;  /* 0x000000121438723c */ /* 0x000fe20000001838 */
[----:B------:R-:W-:Y:S01]  /*a850*/  LDSM.16.M88.4 R16, [R221+0xb000] ;  /* 0x00b00000dd10783b */ /* 0x000fe20000000200 */
[----:B------:R-:W-:-:S02]  /*a860*/  FMUL.FTZ R144, R144, c[0x0][0x2ec] ;  /* 0x0000bb0090907a20 */ /* 0x000fc40000410000 */
[----:B------:R-:W-:Y:S02]  /*a870*/  FMUL.FTZ R146, R146, c[0x0][0x2ec] ;  /* 0x0000bb0092927a20 */ /* 0x000fe40000410000 */
[----:B------:R-:W-:Y:S02]  /*a880*/  FMUL.FTZ R145, R145, c[0x0][0x2ec] ;  /* 0x0000bb0091917a20 */ /* 0x000fe40000410000 */
[----:B----4-:R-:W-:Y:S01]  /*a890*/  HMMA.16816.F32 R44, R156, R12, R44 ;  /* 0x0000000c9c2c723c */ /* 0x010fe2000000182c */
[----:B------:R3:W4:Y:S01]  /*a8a0*/  MUFU.TANH R155, R146 ;  /* 0x00000092009b7308 */ /* 0x0007220000002400 */
[----:B------:R-:W-:Y:S02]  /*a8b0*/  FMUL.FTZ R140, R140, c[0x0][0x2ec] ;  /* 0x0000bb008c8c7a20 */ /* 0x000fe40000410000 */
[----:B------:R-:W-:Y:S02]  /*a8c0*/  FMUL.FTZ R142, R142, c[0x0][0x2ec] ;  /* 0x0000bb008e8e7a20 */ /* 0x000fe40000410000 */
[----:B------:R-:W-:-:S02]  /*a8d0*/  FMUL.FTZ R141, R141, c[0x0][0x2ec] ;  /* 0x0000bb008d8d7a20 */ /* 0x000fc40000410000 */
[----:B------:R-:W-:Y:S01]  /*a8e0*/  HMMA.16816.F32 R60, R8, R4, R60 ;  /* 0x00000004083c723c */ /* 0x000fe2000000183c */
[----:B------:R-:W-:Y:S01]  /*a8f0*/  MUFU.TANH R144, R144 ;  /* 0x0000009000907308 */ /* 0x000fe20000002400 */
[----:B------:R-:W-:-:S06]  /*a900*/  FMUL.FTZ R143, R143, c[0x0][0x2ec] ;  /* 0x0000bb008f8f7a20 */ /* 0x000fcc0000410000 */
[----:B------:R-:W-:Y:S01]  /*a910*/  HMMA.16816.F32 R56, R8, R6, R56 ;  /* 0x000000060838723c */ /* 0x000fe20000001838 */
[----:B------:R-:W4:Y:S01]  /*a920*/  LDSM.16.M88.4 R4, [R215+0xa800] ;  /* 0x00a80000d704783b */ /* 0x000f220000000200 */
[----:B---3--:R-:W-:Y:S01]  /*a930*/  FMUL.FTZ R146, R147, c[0x0][0x2ec] ;  /* 0x0000bb0093927a20 */ /* 0x008fe20000410000 */
[----:B------:R-:W3:Y:S05]  /*a940*/  MUFU.TANH R145, R145 ;  /* 0x0000009100917308 */ /* 0x000eea0000002400 */
[C---:B--2---:R-:W-:Y:S03]  /*a950*/  HMMA.16816.F32 R44, R32.reuse, R64, R44 ;  /* 0x00000040202c723c */ /* 0x044fe6000000182c */
[----:B------:R-:W-:Y:S05]  /*a960*/  MUFU.TANH R146, R146 ;  /* 0x0000009200927308 */ /* 0x000fea0000002400 */
[----:B-1----:R-:W-:Y:S01]  /*a970*/  HMMA.16816.F32 R52, R32, R24, R52 ;  /* 0x000000182034723c */ /* 0x002fe20000001834 */
[----:B------:R-:W-:-:S02]  /*a980*/  FMUL.FTZ R63, R63, c[0x0][0x2ec] ;  /* 0x0000bb003f3f7a20 */ /* 0x000fc40000410000 */
[----:B------:R-:W-:Y:S01]  /*a990*/  MUFU.TANH R140, R140 ;  /* 0x0000008c008c7308 */ /* 0x000fe20000002400 */
[----:B------:R-:W-:Y:S02]  /*a9a0*/  FMUL.FTZ R61, R61, c[0x0][0x2ec] ;  /* 0x0000bb003d3d7a20 */ /* 0x000fe40000410000 */
[----:B------:R-:W-:Y:S02]  /*a9b0*/  FMUL.FTZ R60, R60, c[0x0][0x2ec] ;  /* 0x0000bb003c3c7a20 */ /* 0x000fe40000410000 */
[----:B------:R-:W-:Y:S01]  /*a9c0*/  HMMA.16816.F32 R48, R32, R26, R48 ;  /* 0x0000001a2030723c */ /* 0x000fe20000001830 */
[----:B------:R-:W-:Y:S01]  /*a9d0*/  LDSM.16.M88.4 R24, [R221+0xb800] ;  /* 0x00b80000dd18783b */ /* 0x000fe20000000200 */
[----:B------:R-:W-:Y:S01]  /*a9e0*/  FMUL.FTZ R58, R58, c[0x0][0x2ec] ;  /* 0x0000bb003a3a7a20 */ /* 0x000fe20000410000 */
[----:B------:R-:W1:Y:S01]  /*a9f0*/  MUFU.TANH R142, R142 ;  /* 0x0000008e008e7308 */ /* 0x000e620000002400 */
[----:B------:R-:W-:Y:S02]  /*aa00*/  FMUL.FTZ R57, R57, c[0x0][0x2ec] ;  /* 0x0000bb0039397a20 */ /* 0x000fe40000410000 */
[----:B------:R-:W-:-:S02]  /*aa10*/  FMUL.FTZ R62, R62, c[0x0][0x2ec] ;  /* 0x0000bb003e3e7a20 */ /* 0x000fc40000410000 */
[----:B------:R-:W-:Y:S01]  /*aa20*/  HMMA.16816.F32 R40, R156, R14, R40 ;  /* 0x0000000e9c28723c */ /* 0x000fe20000001828 */
[----:B------:R-:W2:Y:S01]  /*aa30*/  LDSM.16.M88.4 R12, [R204+0x6000] ;  /* 0x00600000cc0c783b */ /* 0x000ea20000000200 */
[----:B------:R-:W-:Y:S01]  /*aa40*/  FMUL.FTZ R56, R56, c[0x0][0x2ec] ;  /* 0x0000bb0038387a20 */ /* 0x000fe20000410000 */
[----:B------:R-:W-:Y:S01]  /*aa50*/  MUFU.TANH R141, R141 ;  /* 0x0000008d008d7308 */ /* 0x000fe20000002400 */
[----:B------:R-:W-:-:S04]  /*aa60*/  FMUL.FTZ R59, R59, c[0x0][0x2ec] ;  /* 0x0000bb003b3b7a20 */ /* 0x000fc80000410000 */
[C---:B------:R-:W-:Y:S03]  /*aa70*/  HMMA.16816.F32 R52, R20.reuse, R28, R52 ;  /* 0x0000001c1434723c */ /* 0x040fe60000001834 */
[----:B------:R-:W1:Y:S05]  /*aa80*/  MUFU.TANH R143, R143 ;  /* 0x0000008f008f7308 */ /* 0x000e6a0000002400 */
[C---:B------:R-:W-:Y:S01]  /*aa90*/  HMMA.16816.F32 R48, R20.reuse, R30, R48 ;  /* 0x0000001e1430723c */ /* 0x040fe20000001830 */
[----:B------:R-:W1:Y:S02]  /*aaa0*/  LDSM.16.M88.4 R28, [R197] ;  /* 0x00000000c51c783b */ /* 0x000e640000000200 */
[----:B------:R-:W-:Y:S05]  /*aab0*/  MUFU.TANH R60, R60 ;  /* 0x0000003c003c7308 */ /* 0x000fea0000002400 */
[----:B----4-:R-:W-:Y:S01]  /*aac0*/  HMMA.16816.F32 R44, R20, R4, R44 ;  /* 0x00000004142c723c */ /* 0x010fe2000000182c */
[----:B------:R-:W4:Y:S02]  /*aad0*/  S2R R4, SR_TID.X ;  /* 0x0000000000047919 */ /* 0x000f240000002100 */
[----:B------:R-:W-:Y:S05]  /*aae0*/  MUFU.TANH R62, R62 ;  /* 0x0000003e003e7308 */ /* 0x000fea0000002400 */
[C---:B------:R-:W-:Y:S03]  /*aaf0*/  HMMA.16816.F32 R36, R156.reuse, R16, R36 ;  /* 0x000000109c24723c */ /* 0x040fe60000001824 */
[----:B------:R-:W-:Y:S05]  /*ab00*/  MUFU.TANH R56, R56 ;  /* 0x0000003800387308 */ /* 0x000fea0000002400 */
[----:B------:R-:W-:Y:S01]  /*ab10*/  HMMA.16816.F32 R168, R156, R18, R168 ;  /* 0x000000129ca8723c */ /* 0x000fe200000018a8 */
[----:B------:R-:W3:Y:S02]  /*ab20*/  LDSM.16.M88.4 R16, [R204+0x6800] ;  /* 0x00680000cc10783b */ /* 0x000ee40000000200 */
[----:B------:R-:W-:Y:S05]  /*ab30*/  MUFU.TANH R59, R59 ;  /* 0x0000003b003b7308 */ /* 0x000fea0000002400 */
[----:B------:R-:W-:Y:S01]  /*ab40*/  HMMA.16816.F32 R40, R32, R66, R40 ;  /* 0x000000422028723c */ /* 0x000fe20000001828 */
[----:B----4-:R-:W-:-:S07]  /*ab50*/  IMAD.SHL.U32 R4, R4, 0x2, RZ ;  /* 0x0000000204047824 */ /* 0x010fce00078e00ff */
[----:B--2---:R-:W-:Y:S08]  /*ab60*/  HMMA.16816.F32 R52, R8, R12, R52 ;  /* 0x0000000c0834723c */ /* 0x004ff00000001834 */
[----:B-1----:R-:W-:Y:S07]  /*ab70*/  HMMA.16816.F32 R36, R32, R28, R36 ;  /* 0x0000001c2024723c */ /* 0x002fee0000001824 */
[----:B------:R-:W-:Y:S01]  /*ab80*/  LOP3.LUT R28, R4, 0x6, RZ, 0xc0, !PT ;  /* 0x00000006041c7812 */ /* 0x000fe200078ec0ff */
[----:B------:R-:W-:Y:S01]  /*ab90*/  HMMA.16816.F32 R48, R8, R14, R48 ;  /* 0x0000000e0830723c */ /* 0x000fe20000001830 */
[----:B------:R-:W1:Y:S03]  /*aba0*/  LDSM.16.M88.4 R12, [R215+0xb000] ;  /* 0x00b00000d70c783b */ /* 0x000e660000000200 */
[----:B------:R-:W-:-:S04]  /*abb0*/  IMAD R28, R229, 0x80, R28 ;  /* 0x00000080e51c7824 */ /* 0x000fc800078e021c */
[----:B------:R-:W-:Y:S01]  /*abc0*/  HMMA.16816.F32 R40, R20, R6, R40 ;  /* 0x000000061428723c */ /* 0x000fe20000001828 */
[----:B------:R-:W-:Y:S01]  /*abd0*/  IADD3 R4, R28, 0x1, RZ ;  /* 0x000000011c047810 */ /* 0x000fe20007ffe0ff */
[----:B------:R-:W-:Y:S01]  /*abe0*/  FMUL.FTZ R54, R54, c[0x0][0x2ec] ;  /* 0x0000bb0036367a20 */ /* 0x000fe20000410000 */
[----:B------:R-:W-:Y:S01]  /*abf0*/  IADD3 R5, R28, 0x8, RZ ;  /* 0x000000081c057810 */ /* 0x000fe20007ffe0ff */
[----:B------:R-:W-:Y:S01]  /*ac00*/  FMUL.FTZ R52, R52, c[0x0][0x2ec] ;  /* 0x0000bb0034347a20 */ /* 0x000fe20000410000 */
[CC--:B------:R-:W-:Y:S01]  /*ac10*/  ISETP.GE.AND P3, PT, R4.reuse, R189.reuse, PT ;  /* 0x000000bd0400720c */ /* 0x0c0fe20003f66270 */
[----:B------:R-:W-:Y:S01]  /*ac20*/  FMUL.FTZ R53, R53, c[0x0][0x2ec] ;  /* 0x0000bb0035357a20 */ /* 0x000fe20000410000 */
[-C--:B------:R-:W-:Y:S01]  /*ac30*/  ISETP.GE.AND P5, PT, R4, R188.reuse, PT ;  /* 0x000000bc0400720c */ /* 0x080fe20003fa6270 */
[----:B------:R-:W-:Y:S01]  /*ac40*/  HMMA.16816.F32 R136, R8, R164, R136 ;  /* 0x000000a40888723c */ /* 0x000fe20000001888 */
[C---:B------:R-:W-:Y:S01]  /*ac50*/  ISETP.GE.AND P6, PT, R5.reuse, R189, PT ;  /* 0x000000bd0500720c */ /* 0x040fe20003fc6270 */
[----:B------:R-:W-:Y:S01]  /*ac60*/  MUFU.TANH R165, R63 ;  /* 0x0000003f00a57308 */ /* 0x000fe20000002400 */
[----:B------:R-:W-:Y:S01]  /*ac70*/  ISETP.GE.AND P4, PT, R5, R188, PT ;  /* 0x000000bc0500720c */ /* 0x000fe20003f86270 */
[----:B------:R-:W-:Y:S01]  /*ac80*/  FMUL.FTZ R55, R55, c[0x0][0x2ec] ;  /* 0x0000bb0037377a20 */ /* 0x000fe20000410000 */
[----:B------:R-:W2:Y:S01]  /*ac90*/  LDSM.16.M88.4 R4, [R196] ;  /* 0x00000000c404783b */ /* 0x000ea20000000200 */
[----:B------:R-:W-:-:S02]  /*aca0*/  FSEL R29, R135, -INF , !P3 ;  /* 0xff800000871d7808 */ /* 0x000fc40005800000 */
[C---:B---3--:R-:W-:Y:S01]  /*acb0*/  HMMA.16816.F32 R44, R8.reuse, R16, R44 ;  /* 0x00000010082c723c */ /* 0x048fe2000000182c */
[----:B-----5:R-:W-:Y:S01]  /*acc0*/  FSEL R66, R172, -INF , !P5 ;  /* 0xff800000ac427808 */ /* 0x020fe20006800000 */
[----:B------:R-:W-:Y:S01]  /*acd0*/  FMUL.FTZ R50, R50, c[0x0][0x2ec] ;  /* 0x0000bb0032327a20 */ /* 0x000fe20000410000 */
[----:B------:R-:W-:Y:S01]  /*ace0*/  FSEL R153, R153, -INF , !P4 ;  /* 0xff80000099997808 */ /* 0x000fe20006000000 */
[----:B------:R-:W-:Y:S01]  /*acf0*/  FMUL.FTZ R51, R51, c[0x0][0x2ec] ;  /* 0x0000bb0033337a20 */ /* 0x000fe20000410000 */
[----:B------:R-:W-:Y:S01]  /*ad00*/  MUFU.TANH R52, R52 ;  /* 0x0000003400347308 */ /* 0x000fe20000002400 */
[----:B------:R-:W-:Y:S01]  /*ad10*/  FMUL.FTZ R48, R48, c[0x0][0x2ec] ;  /* 0x0000bb0030307a20 */ /* 0x000fe20000410000 */
[----:B------:R-:W-:Y:S01]  /*ad20*/  IADD3 R16, R28, 0x9, RZ ;  /* 0x000000091c107810 */ /* 0x000fe20007ffe0ff */
[----:B------:R-:W-:Y:S01]  /*ad30*/  HMMA.16816.F32 R148, R8, R166, R148 ;  /* 0x000000a60894723c */ /* 0x000fe20000001894 */
[----:B------:R-:W-:Y:S02]  /*ad40*/  FMUL.FTZ R49, R49, c[0x0][0x2ec] ;  /* 0x0000bb0031317a20 */ /* 0x000fe40000410000 */
[----:B------:R-:W-:-:S02]  /*ad50*/  ISETP.GE.AND P3, PT, R16, R189, PT ;  /* 0x000000bd1000720c */ /* 0x000fc40003f66270 */
[-C--:B------:R-:W-:Y:S01]  /*ad60*/  ISETP.GE.AND P5, PT, R16, R188.reuse, PT ;  /* 0x000000bc1000720c */ /* 0x080fe20003fa6270 */
[----:B------:R-:W-:Y:S01]  /*ad70*/  MUFU.TANH R167, R58 ;  /* 0x0000003a00a77308 */ /* 0x000fe20000002400 */
[----:B------:R-:W-:Y:S01]  /*ad80*/  IADD3 R16, R28, 0x10, RZ ;  /* 0x000000101c107810 */ /* 0x000fe20007ffe0ff */
[----:B------:R-:W-:Y:S01]  /*ad90*/  HMMA.16816.F32 R184, R156, R24, R184 ;  /* 0x000000189cb8723c */ /* 0x000fe200000018b8 */
[----:B------:R-:W-:Y:S02]  /*ada0*/  FMUL.FTZ R136, R136, c[0x0][0x2ec] ;  /* 0x0000bb0088887a20 */ /* 0x000fe40000410000 */
[----:B------:R-:W-:-:S03]  /*adb0*/  ISETP.GE.AND P4, PT, R16, R188, PT ;  /* 0x000000bc1000720c */ /* 0x000fc60003f86270 */
[----:B------:R3:W4:Y:S01]  /*adc0*/  MUFU.TANH R147, R136 ;  /* 0x0000008800937308 */ /* 0x0007220000002400 */
[----:B------:R-:W-:Y:S01]  /*add0*/  FSEL R64, R155, -INF , !P4 ;  /* 0xff8000009b407808 */ /* 0x000fe20006000000 */
[----:B------:R-:W-:Y:S01]  /*ade0*/  HMMA.16816.F32 R40, R8, R18, R40 ;  /* 0x000000120828723c */ /* 0x000fe20000001828 */
[----:B------:R-:W-:Y:S02]  /*adf0*/  FMUL.FTZ R44, R44, c[0x0][0x2ec] ;  /* 0x0000bb002c2c7a20 */ /* 0x000fe40000410000 */
[----:B------:R-:W-:Y:S02]  /*ae00*/  FMUL.FTZ R45, R45, c[0x0][0x2ec] ;  /* 0x0000bb002d2d7a20 */ /* 0x000fe40000410000 */
[----:B------:R-:W-:Y:S01]  /*ae10*/  FMUL.FTZ R47, R47, c[0x0][0x2ec] ;  /* 0x0000bb002f2f7a20 */ /* 0x000fe20000410000 */
[----:B------:R-:W-:Y:S02]  /*ae20*/  MUFU.TANH R166, R57 ;  /* 0x0000003900a67308 */ /* 0x000fe40000002400 */
[----:B------:R-:W-:Y:S01]  /*ae30*/  HMMA.16816.F32 R160, R176, R174, R160 ;  /* 0x000000aeb0a0723c */ /* 0x000fe200000018a0 */
[----:B------:R-:W-:-:S02]  /*ae40*/  FMUL.FTZ R150, R150, c[0x0][0x2ec] ;  /* 0x0000bb0096967a20 */ /* 0x000fc40000410000 */
[----:B------:R-:W-:Y:S02]  /*ae50*/  FMUL.FTZ R149, R149, c[0x0][0x2ec] ;  /* 0x0000bb0095957a20 */ /* 0x000fe40000410000 */
[----:B---3--:R-:W-:Y:S02]  /*ae60*/  FMUL.FTZ R136, R137, c[0x0][0x2ec] ;  /* 0x0000bb0089887a20 */ /* 0x008fe40000410000 */
[----:B------:R-:W-:Y:S01]  /*ae70*/  FSEL R174, R173, -INF , !P6 ;  /* 0xff800000adae7808 */ /* 0x000fe20007000000 */
[----:B------:R-:W-:Y:S01]  /*ae80*/  FMUL.FTZ R137, R138, c[0x0][0x2ec] ;  /* 0x0000bb008a897a20 */ /* 0x000fe20000410000 */
[----:B-1----:R-:W-:Y:S01]  /*ae90*/  HMMA.16816.F32 R36, R20, R12, R36 ;  /* 0x0000000c1424723c */ /* 0x002fe20000001824 */
[----:B------:R-:W-:Y:S01]  /*aea0*/  FMUL.FTZ R138, R139, c[0x0][0x2ec] ;  /* 0x0000bb008b8a7a20 */ /* 0x000fe20000410000 */
[-C--:B------:R-:W-:Y:S01]  /*aeb0*/  ISETP.GE.AND P6, PT, R16, R189.reuse, PT ;  /* 0x000000bd1000720c */ /* 0x080fe20003fc6270 */
[----:B------:R-:W-:Y:S01]  /*aec0*/  FMUL.FTZ R139, R148, c[0x0][0x2ec] ;  /* 0x0000bb00948b7a20 */ /* 0x000fe20000410000 */
[----:B------:R1:W-:Y:S01]  /*aed0*/  MUFU.TANH R176, R54 ;  /* 0x0000003600b07308 */ /* 0x0003e20000002400 */
[----:B------:R-:W-:Y:S01]  /*aee0*/  FSEL R175, R152, -INF , !P3 ;  /* 0xff80000098af7808 */ /* 0x000fe20005800000 */
[----:B------:R-:W3:Y:S01]  /*aef0*/  LDSM.16.M88.4 R16, [R215+0xb800] ;  /* 0x00b80000d710783b */ /* 0x000ee20000000200 */
[C---:B------:R-:W-:Y:S01]  /*af00*/  IADD3 R13, R28.reuse, 0x11, RZ ;  /* 0x000000111c0d7810 */ /* 0x040fe20007ffe0ff */
[C---:B------:R-:W-:Y:S01]  /*af10*/  HMMA.16816.F32 R168, R32.reuse, R30, R168 ;  /* 0x0000001e20a8723c */ /* 0x040fe200000018a8 */
[----:B------:R-:W-:Y:S01]  /*af20*/  IADD3 R12, R28, 0x18, RZ ;  /* 0x000000181c0c7810 */ /* 0x000fe20007ffe0ff */
[----:B------:R-:W-:Y:S01]  /*af30*/  FMUL.FTZ R148, R151, c[0x0][0x2ec] ;  /* 0x0000bb0097947a20 */ /* 0x000fe20000410000 */
[----:B------:R-:W-:Y:S01]  /*af40*/  ISETP.GE.AND P3, PT, R13, R189, PT ;  /* 0x000000bd0d00720c */ /* 0x000fe20003f66270 */
[----:B------:R5:W-:Y:S01]  /*af50*/  MUFU.TANH R179, R44 ;  /* 0x0000002c00b37308 */ /* 0x000be20000002400 */
[----:B------:R-:W-:Y:S01]  /*af60*/  ISETP.GE.AND P4, PT, R12, R188, PT ;  /* 0x000000bc0c00720c */ /* 0x000fe20003f86270 */
[----:B------:R-:W-:Y:S01]  /*af70*/  FMUL.FTZ R41, R41, c[0x0][0x2ec] ;  /* 0x0000bb0029297a20 */ /* 0x000fe20000410000 */
[----:B------:R-:W-:Y:S01]  /*af80*/  FSEL R58, R145, -INF , !P3 ;  /* 0xff800000913a7808 */ /* 0x000fe20005800000 */
[----:B--2---:R-:W-:Y:S01]  /*af90*/  HMMA.16816.F32 R184, R32, R4, R184 ;  /* 0x0000000420b8723c */ /* 0x004fe200000018b8 */
[----:B------:R-:W-:Y:S01]  /*afa0*/  FSEL R63, R142, -INF , !P4 ;  /* 0xff8000008e3f7808 */ /* 0x000fe20006000000 */
[----:B------:R-:W-:-:S02]  /*afb0*/  FMUL.FTZ R30, R46, c[0x0][0x2ec] ;  /* 0x0000bb002e1e7a20 */ /* 0x000fc40000410000 */
[----:B------:R-:W-:Y:S01]  /*afc0*/  MUFU.TANH R136, R136 ;  /* 0x0000008800887308 */ /* 0x000fe20000002400 */
[----:B-1----:R-:W-:Y:S01]  /*afd0*/  FSEL R54, R144, -INF , !P6 ;  /* 0xff80000090367808 */ /* 0x002fe20007000000 */
[----:B------:R-:W-:Y:S01]  /*afe0*/  FMUL.FTZ R42, R42, c[0x0][0x2ec] ;  /* 0x0000bb002a2a7a20 */ /* 0x000fe20000410000 */
[-C--:B------:R-:W-:Y:S01]  /*aff0*/  ISETP.GE.AND P6, PT, R12, R189.reuse, PT ;  /* 0x000000bd0c00720c */ /* 0x080fe20003fc6270 */
[----:B------:R-:W-:Y:S01]  /*b000*/  HMMA.16816.F32 R160, R156, R26, R160 ;  /* 0x0000001a9ca0723c */ /* 0x000fe200000018a0 */
[C---:B------:R-:W-:Y:S01]  /*b010*/  IADD3 R12, R28.reuse, 0x19, RZ ;  /* 0x000000191c0c7810 */ /* 0x040fe20007ffe0ff */
[----:B------:R-:W1:Y:S01]  /*b020*/  LDSM.16.M88.4 R24, [R204+0x7000] ;  /* 0x00700000cc18783b */ /* 0x000e620000000200 */
[----:B------:R-:W-:Y:S01]  /*b030*/  IADD3 R5, R28, 0x20, RZ ;  /* 0x000000201c057810 */ /* 0x000fe20007ffe0ff */
[----:B------:R-:W2:Y:S01]  /*b040*/  MUFU.TANH R138, R138 ;  /* 0x0000008a008a7308 */ /* 0x000ea20000002400 */
[----:B-----5:R-:W-:Y:S01]  /*b050*/  FSEL R44, R154, -INF , !P5 ;  /* 0xff8000009a2c7808 */ /* 0x020fe20006800000 */
[----:B------:R-:W-:Y:S01]  /*b060*/  FMUL.FTZ R31, R43, c[0x0][0x2ec] ;  /* 0x0000bb002b1f7a20 */ /* 0x000fe20000410000 */
[----:B------:R-:W-:Y:S01]  /*b070*/  ISETP.GE.AND P5, PT, R13, R188, PT ;  /* 0x000000bc0d00720c */ /* 0x000fe20003fa6270 */
[----:B------:R-:W-:Y:S01]  /*b080*/  HMMA.16816.F32 R168, R20, R14, R168 ;  /* 0x0000000e14a8723c */ /* 0x000fe200000018a8 */
[----:B------:R-:W-:-:S02]  /*b090*/  ISETP.GE.AND P3, PT, R12, R189, PT ;  /* 0x000000bd0c00720c */ /* 0x000fc40003f66270 */
[----:B------:R-:W-:Y:S01]  /*b0a0*/  FSEL R65, R146, -INF , !P5 ;  /* 0xff80000092417808 */ /* 0x000fe20006800000 */
[----:B------:R-:W5:Y:S01]  /*b0b0*/  MUFU.TANH R137, R137 ;  /* 0x0000008900897308 */ /* 0x000f620000002400 */
[-C--:B------:R-:W-:Y:S02]  /*b0c0*/  ISETP.GE.AND P5, PT, R12, R188.reuse, PT ;  /* 0x000000bc0c00720c */ /* 0x080fe40003fa6270 */
[----:B------:R-:W-:Y:S02]  /*b0d0*/  IADD3 R4, R28, 0x21, RZ ;  /* 0x000000211c047810 */ /* 0x000fe40007ffe0ff */
[----:B------:R-:W-:Y:S02]  /*b0e0*/  FSEL R57, R140, -INF , !P6 ;  /* 0xff8000008c397808 */ /* 0x000fe40007000000 */
[C---:B------:R-:W-:Y:S01]  /*b0f0*/  ISETP.GE.AND P6, PT, R5.reuse, R189, PT ;  /* 0x000000bd0500720c */ /* 0x040fe20003fc6270 */
[----:B------:R-:W-:Y:S01]  /*b100*/  MUFU.TANH R139, R139 ;  /* 0x0000008b008b7308 */ /* 0x000fe20000002400 */
[-C--:B------:R-:W-:Y:S01]  /*b110*/  ISETP.GE.AND P4, PT, R5, R188.reuse, PT ;  /* 0x000000bc0500720c */ /* 0x080fe20003f86270 */
[----:B------:R-:W-:Y:S01]  /*b120*/  FMUL.FTZ R5, R40, c[0x0][0x2ec] ;  /* 0x0000bb0028057a20 */ /* 0x000fe20000410000 */
[----:B------:R-:W-:Y:S01]  /*b130*/  FSEL R40, R143, -INF , !P5 ;  /* 0xff8000008f287808 */ /* 0x000fe20006800000 */
[----:B------:R-:W-:Y:S01]  /*b140*/  HMMA.16816.F32 R160, R32, R6, R160 ;  /* 0x0000000620a0723c */ /* 0x000fe200000018a0 */
[----:B------:R-:W-:-:S02]  /*b150*/  ISETP.GE.AND P5, PT, R4, R188, PT ;  /* 0x000000bc0400720c */ /* 0x000fc40003fa6270 */
[----:B------:R-:W-:Y:S01]  /*b160*/  IADD3 R12, R28, 0x29, RZ ;  /* 0x000000291c0c7810 */ /* 0x000fe20007ffe0ff */
[----:B------:R-:W-:Y:S01]  /*b170*/  MUFU.TANH R164, R150 ;  /* 0x0000009600a47308 */ /* 0x000fe20000002400 */
[----:B----4-:R-:W-:Y:S02]  /*b180*/  FSEL R67, R147, -INF , !P6 ;  /* 0xff80000093437808 */ /* 0x010fe40007000000 */
[----:B--2---:R-:W-:Y:S01]  /*b190*/  FSEL R138, R138, -INF , !P5 ;  /* 0xff8000008a8a7808 */ /* 0x004fe20006800000 */
[----:B---3--:R-:W-:Y:S01]  /*b1a0*/  HMMA.16816.F32 R184, R20, R16, R184 ;  /* 0x0000001014b8723c */ /* 0x008fe200000018b8 */
[----:B-----5:R-:W-:Y:S02]  /*b1b0*/  FSEL R137, R137, -INF , !P4 ;  /* 0xff80000089897808 */ /* 0x020fe40006000000 */
[----:B------:R-:W-:Y:S01]  /*b1c0*/  ISETP.GE.AND P5, PT, R12, R188, PT ;  /* 0x000000bc0c00720c */ /* 0x000fe20003fa6270 */
[----:B------:R2:W-:Y:S01]  /*b1d0*/  MUFU.TANH R151, R61 ;  /* 0x0000003d00977308 */ /* 0x0005e20000002400 */
[----:B------:R-:W-:-:S02]  /*b1e0*/  IADD3 R7, R28, 0x41, RZ ;  /* 0x000000411c077810 */ /* 0x000fc40007ffe0ff */
[C---:B------:R-:W-:Y:S02]  /*b1f0*/  IADD3 R17, R28.reuse, 0x31, RZ ;  /* 0x000000311c117810 */ /* 0x040fe40007ffe0ff */
[C---:B------:R-:W-:Y:S01]  /*b200*/  IADD3 R16, R28.reuse, 0x38, RZ ;  /* 0x000000381c107810 */ /* 0x040fe20007ffe0ff */
[C---:B-1----:R-:W-:Y:S01]  /*b210*/  HMMA.16816.F32 R36, R8.reuse, R24, R36 ;  /* 0x000000180824723c */ /* 0x042fe20000001824 */
[----:B------:R-:W-:Y:S01]  /*b220*/  IADD3 R6, R28, 0x48, RZ ;  /* 0x000000481c067810 */ /* 0x000fe20007ffe0ff */
[----:B------:R-:W1:Y:S06]  /*b230*/  MUFU.TANH R149, R149 ;  /* 0x0000009500957308 */ /* 0x000e6c0000002400 */
[----:B------:R-:W-:Y:S01]  /*b240*/  HMMA.16816.F32 R24, R8, R26, R168 ;  /* 0x0000001a0818723c */ /* 0x000fe200000018a8 */
[----:B--2---:R-:W-:Y:S01]  /*b250*/  FSEL R61, R141, -INF , !P3 ;  /* 0xff8000008d3d7808 */ /* 0x004fe20005800000 */
[----:B------:R-:W2:Y:S01]  /*b260*/  MUFU.TANH R148, R148 ;  /* 0x0000009400947308 */ /* 0x000ea20000002400 */
[----:B------:R-:W-:-:S04]  /*b270*/  ISETP.GE.AND P3, PT, R4, R189, PT ;  /* 0x000000bd0400720c */ /* 0x000fc80003f66270 */
[----:B------:R-:W-:Y:S01]  /*b280*/  FSEL R142, R136, -INF , !P3 ;  /* 0xff800000888e7808 */ /* 0x000fe20005800000 */
[----:B------:R-:W-:Y:S01]  /*b290*/  IMAD.MOV.U32 R136, RZ, RZ, R190 ;  /* 0x000000ffff887224 */ /* 0x000fe200078e00be */
[-C--:B------:R-:W-:Y:S01]  /*b2a0*/  ISETP.GE.AND P3, PT, R12, R189.reuse, PT ;  /* 0x000000bd0c00720c */ /* 0x080fe20003f66270 */
[----:B------:R3:W-:Y:S01]  /*b2b0*/  MUFU.TANH R4, R5 ;  /* 0x0000000500047308 */ /* 0x0007e20000002400 */
[----:B------:R-:W-:Y:S02]  /*b2c0*/  IADD3 R12, R28, 0x30, RZ ;  /* 0x000000301c0c7810 */ /* 0x000fe40007ffe0ff */
[----:B-1----:R-:W-:Y:S02]  /*b2d0*/  FSEL R149, R149, -INF , !P3 ;  /* 0xff80000095957808 */ /* 0x002fe40005800000 */
[----:B------:R-:W-:Y:S01]  /*b2e0*/  ISETP.GE.AND P3, PT, R17, R189, PT ;  /* 0x000000bd1100720c */ /* 0x000fe20003f66270 */
[----:B------:R-:W-:Y:S02]  /*b2f0*/  FMUL.FTZ R36, R36, c[0x0][0x2ec] ;  /* 0x0000bb0024247a20 */ /* 0x000fe40000410000 */
[----:B------:R-:W-:Y:S01]  /*b300*/  MUFU.TANH R135, R50 ;  /* 0x0000003200877308 */ /* 0x000fe20000002400 */
[----:B------:R-:W-:-:S02]  /*b310*/  FMUL.FTZ R37, R37, c[0x0][0x2ec] ;  /* 0x0000bb0025257a20 */ /* 0x000fc40000410000 */
[----:B------:R-:W-:-:S03]  /*b320*/  FMUL.FTZ R38, R38, c[0x0][0x2ec] ;  /* 0x0000bb0026267a20 */ /* 0x000fc60000410000 */
[----:B------:R-:W-:Y:S02]  /*b330*/  FMUL.FTZ R25, R25, c[0x0][0x2ec] ;  /* 0x0000bb0019197a20 */ /* 0x000fe40000410000 */
[----:B------:R-:W-:Y:S01]  /*b340*/  FMUL.FTZ R39, R39, c[0x0][0x2ec] ;  /* 0x0000bb0027277a20 */ /* 0x000fe20000410000 */
[----:B---3--:R-:W-:Y:S01]  /*b350*/  IADD3 R5, R28, 0x28, RZ ;  /* 0x000000281c057810 */ /* 0x008fe20007ffe0ff */
[----:B------:R2:W-:Y:S01]  /*b360*/  MUFU.TANH R157, R51 ;  /* 0x00000033009d7308 */ /* 0x0005e20000002400 */
[----:B------:R-:W-:Y:S02]  /*b370*/  FMUL.FTZ R24, R24, c[0x0][0x2ec] ;  /* 0x0000bb0018187a20 */ /* 0x000fe40000410000 */
[C---:B------:R-:W-:Y:S01]  /*b380*/  ISETP.GE.AND P6, PT, R5.reuse, R189, PT ;  /* 0x000000bd0500720c */ /* 0x040fe20003fc6270 */
[----:B------:R-:W-:Y:S01]  /*b390*/  FMUL.FTZ R26, R26, c[0x0][0x2ec] ;  /* 0x0000bb001a1a7a20 */ /* 0x000fe20000410000 */
[----:B------:R-:W-:Y:S01]  /*b3a0*/  ISETP.GE.AND P4, PT, R5, R188, PT ;  /* 0x000000bc0500720c */ /* 0x000fe20003f86270 */
[----:B------:R-:W-:Y:S01]  /*b3b0*/  FMUL.FTZ R27, R27, c[0x0][0x2ec] ;  /* 0x0000bb001b1b7a20 */ /* 0x000fe20000410000 */
[----:B------:R-:W-:Y:S01]  /*b3c0*/  FSEL R150, R139, -INF , !P6 ;  /* 0xff8000008b967808 */ /* 0x000fe20007000000 */
[----:B------:R-:W-:Y:S01]  /*b3d0*/  MUFU.TANH R177, R48 ;  /* 0x0000003000b17308 */ /* 0x000fe20000002400 */
[----:B------:R-:W-:-:S02]  /*b3e0*/  FSEL R139, R164, -INF , !P4 ;  /* 0xff800000a48b7808 */ /* 0x000fc40006000000 */
[C---:B------:R-:W-:Y:S02]  /*b3f0*/  ISETP.GE.AND P6, PT, R12.reuse, R189, PT ;  /* 0x000000bd0c00720c */ /* 0x040fe40003fc6270 */
[----:B------:R-:W-:Y:S02]  /*b400*/  ISETP.GE.AND P4, PT, R12, R188, PT ;  /* 0x000000bc0c00720c */ /* 0x000fe40003f86270 */
[----:B------:R-:W1:Y:S01]  /*b410*/  LDSM.16.M88.4 R12, [R204+0x7800] ;  /* 0x00780000cc0c783b */ /* 0x000e620000000200 */
[----:B--2---:R-:W-:Y:S01]  /*b420*/  FSEL R51, R148, -INF , !P5 ;  /* 0xff80000094337808 */ /* 0x004fe20006800000 */
[----:B------:R2:W-:Y:S01]  /*b430*/  MUFU.TANH R178, R49 ;  /* 0x0000003100b27308 */ /* 0x0005e20000002400 */
[----:B------:R-:W-:Y:S01]  /*b440*/  FSEL R50, R60, -INF , !P6 ;  /* 0xff8000003c327808 */ /* 0x000fe20007000000 */
[----:B------:R-:W-:-:S04]  /*b450*/  DEPBAR.LE SB0, 0x0 ;  /* 0x000080000000791a */ /* 0x000fc80000000000 */
[----:B------:R-:W-:Y:S02]  /*b460*/  FSEL R156, R62, -INF , !P4 ;  /* 0xff8000003e9c7808 */ /* 0x000fe40006000000 */
[-C--:B------:R-:W-:Y:S01]  /*b470*/  ISETP.GE.AND P5, PT, R17, R188.reuse, PT ;  /* 0x000000bc1100720c */ /* 0x080fe20003fa6270 */
[----:B------:R-:W3:Y:S01]  /*b480*/  MUFU.TANH R53, R53 ;  /* 0x0000003500357308 */ /* 0x000ee20000002400 */
[C---:B------:R-:W-:Y:S02]  /*b490*/  ISETP.GE.AND P6, PT, R16.reuse, R189, PT ;  /* 0x000000bd1000720c */ /* 0x040fe40003fc6270 */
[----:B------:R-:W-:Y:S02]  /*b4a0*/  ISETP.GE.AND P4, PT, R16, R188, PT ;  /* 0x000000bc1000720c */ /* 0x000fe40003f86270 */
[C---:B------:R-:W-:Y:S02]  /*b4b0*/  IADD3 R17, R28.reuse, 0x39, RZ ;  /* 0x000000391c117810 */ /* 0x040fe40007ffe0ff */
[----:B------:R-:W-:Y:S01]  /*b4c0*/  IADD3 R16, R28, 0x40, RZ ;  /* 0x000000401c107810 */ /* 0x000fe20007ffe0ff */
[----:B------:R-:W4:Y:S01]  /*b4d0*/  MUFU.TANH R55, R55 ;  /* 0x0000003700377308 */ /* 0x000f220000002400 */
[----:B--2---:R-:W-:-:S02]  /*b4e0*/  FSEL R49, R151, -INF , !P3 ;  /* 0xff80000097317808 */ /* 0x004fc40005800000 */
[----:B------:R-:W-:Y:S02]  /*b4f0*/  FSEL R158, R165, -INF , !P5 ;  /* 0xff800000a59e7808 */ /* 0x000fe40006800000 */
[----:B------:R-:W-:Y:S02]  /*b500*/  FSEL R48, R56, -INF , !P6 ;  /* 0xff80000038307808 */ /* 0x000fe40007000000 */
[----:B------:R-:W-:Y:S01]  /*b510*/  FSEL R159, R167, -INF , !P4 ;  /* 0xff800000a79f7808 */ /* 0x000fe20006000000 */
[----:B------:R-:W-:Y:S01]  /*b520*/  MUFU.TANH R45, R45 ;  /* 0x0000002d002d7308 */ /* 0x000fe20000002400 */
[CC--:B------:R-:W-:Y:S02]  /*b530*/  ISETP.GE.AND P3, PT, R17.reuse, R189.reuse, PT ;  /* 0x000000bd1100720c */ /* 0x0c0fe40003f66270 */
[----:B------:R-:W-:Y:S02]  /*b540*/  ISETP.GE.AND P5, PT, R17, R188, PT ;  /* 0x000000bc1100720c */ /* 0x000fe40003fa6270 */
[----:B------:R-:W-:-:S02]  /*b550*/  ISETP.GE.AND P6, PT, R16, R189, PT ;  /* 0x000000bd1000720c */ /* 0x000fc40003fc6270 */
[-C--:B------:R-:W-:Y:S01]  /*b560*/  ISETP.GE.AND P4, PT, R16, R188.reuse, PT ;  /* 0x000000bc1000720c */ /* 0x080fe20003f86270 */
[----:B------:R-:W2:Y:S01]  /*b570*/  MUFU.TANH R30, R30 ;  /* 0x0000001e001e7308 */ /* 0x000ea20000002400 */
[----:B------:R-:W-:Y:S01]  /*b580*/  HMMA.16816.F32 R16, R20, R18, R160 ;  /* 0x000000121410723c */ /* 0x000fe200000018a0 */
[----:B------:R-:W-:Y:S02]  /*b590*/  FSEL R152, R166, -INF , !P3 ;  /* 0xff800000a6987808 */ /* 0x000fe40005800000 */
[----:B------:R-:W-:Y:S02]  /*b5a0*/  FSEL R173, R59, -INF , !P5 ;  /* 0xff8000003bad7808 */ /* 0x000fe40006800000 */
[----:B------:R-:W-:Y:S02]  /*b5b0*/  FSEL R170, R52, -INF , !P6 ;  /* 0xff80000034aa7808 */ /* 0x000fe40007000000 */
[----:B------:R-:W-:Y:S01]  /*b5c0*/  FSEL R168, R176, -INF , !P4 ;  /* 0xff800000b0a87808 */ /* 0x000fe20006000000 */
[----:B-1----:R-:W-:Y:S01]  /*b5d0*/  HMMA.16816.F32 R184, R8, R12, R184 ;  /* 0x0000000c08b8723c */ /* 0x002fe200000018b8 */
[C---:B------:R-:W-:Y:S01]  /*b5e0*/  ISETP.GE.AND P3, PT, R7.reuse, R189, PT ;  /* 0x000000bd0700720c */ /* 0x040fe20003f66270 */
[----:B------:R-:W1:Y:S01]  /*b5f0*/  MUFU.TANH R155, R47 ;  /* 0x0000002f009b7308 */ /* 0x000e620000002400 */
[----:B------:R-:W-:-:S02]  /*b600*/  ISETP.GE.AND P5, PT, R7, R188, PT ;  /* 0x000000bc0700720c */ /* 0x000fc40003fa6270 */
[CC--:B------:R-:W-:Y:S02]  /*b610*/  ISETP.GE.AND P6, PT, R6.reuse, R189.reuse, PT ;  /* 0x000000bd0600720c */ /* 0x0c0fe40003fc6270 */
[-C--:B------:R-:W-:Y:S02]  /*b620*/  ISETP.GE.AND P4, PT, R6, R188.reuse, PT ;  /* 0x000000bc0600720c */ /* 0x080fe40003f86270 */
[----:B------:R-:W-:Y:S01]  /*b630*/  IADD3 R6, R28, 0x49, RZ ;  /* 0x000000491c067810 */ /* 0x000fe20007ffe0ff */
[----:B------:R-:W-:Y:S01]  /*b640*/  MUFU.TANH R5, R41 ;  /* 0x0000002900057308 */ /* 0x000fe20000002400 */
[----:B---3--:R-:W-:Y:S02]  /*b650*/  FSEL R171, R53, -INF , !P3 ;  /* 0xff80000035ab7808 */ /* 0x008fe40005800000 */
[----:B----4-:R-:W-:Y:S02]  /*b660*/  FSEL R167, R55, -INF , !P5 ;  /* 0xff80000037a77808 */ /* 0x010fe40006800000 */
[C---:B------:R-:W-:Y:S01]  /*b670*/  ISETP.GE.AND P3, PT, R6.reuse, R189, PT ;  /* 0x000000bd0600720c */ /* 0x040fe20003f66270 */
[----:B------:R-:W-:Y:S01]  /*b680*/  HMMA.16816.F32 R8, R8, R14, R16 ;  /* 0x0000000e0808723c */ /* 0x000fe20000001810 */
[----:B------:R-:W-:Y:S01]  /*b690*/  ISETP.GE.AND P5, PT, R6, R188, PT ;  /* 0x000000bc0600720c */ /* 0x000fe20003fa6270 */
[----:B------:R-:W3:Y:S01]  /*b6a0*/  MUFU.TANH R154, R42 ;  /* 0x0000002a009a7308 */ /* 0x000ee20000002400 */
[----:B------:R-:W-:-:S02]  /*b6b0*/  IADD3 R6, R28, 0x50, RZ ;  /* 0x000000501c067810 */ /* 0x000fc40007ffe0ff */
[----:B------:R-:W-:Y:S02]  /*b6c0*/  FSEL R172, R177, -INF , !P6 ;  /* 0xff800000b1ac7808 */ /* 0x000fe40007000000 */
[----:B------:R-:W-:Y:S01]  /*b6d0*/  FSEL R166, R135, -INF , !P4 ;  /* 0xff80000087a67808 */ /* 0x000fe20006000000 */
[----:B------:R-:W-:Y:S01]  /*b6e0*/  FMUL.FTZ R60, R185, c[0x0][0x2ec] ;  /* 0x0000bb00b93c7a20 */ /* 0x000fe20000410000 */
[CC--:B------:R-:W-:Y:S01]  /*b6f0*/  ISETP.GE.AND P6, PT, R6.reuse, R189.reuse, PT ;  /* 0x000000bd0600720c */ /* 0x0c0fe20003fc6270 */
[----:B------:R-:W4:Y:S01]  /*b700*/  MUFU.TANH R148, R36 ;  /* 0x0000002400947308 */ /* 0x000f220000002400 */
[-C--:B------:R-:W-:Y:S01]  /*b710*/  ISETP.GE.AND P4, PT, R6, R188.reuse, PT ;  /* 0x000000bc0600720c */ /* 0x080fe20003f86270 */
[----:B------:R-:W-:Y:S01]  /*b720*/  FMUL.FTZ R62, R184, c[0x0][0x2ec] ;  /* 0x0000bb00b83e7a20 */ /* 0x000fe20000410000 */
[----:B------:R-:W-:Y:S01]  /*b730*/  IADD3 R6, R28, 0x51, RZ ;  /* 0x000000511c067810 */ /* 0x000fe20007ffe0ff */
[----:B------:R-:W-:Y:S01]  /*b740*/  FMUL.FTZ R53, R186, c[0x0][0x2ec] ;  /* 0x0000bb00ba357a20 */ /* 0x000fe20000410000 */
[----:B------:R-:W-:Y:S01]  /*b750*/  FSEL R169, R178, -INF , !P3 ;  /* 0xff800000b2a97808 */ /* 0x000fe20005800000 */
[----:B------:R-:W-:Y:S01]  /*b760*/  FMUL.FTZ R46, R187, c[0x0][0x2ec] ;  /* 0x0000bb00bb2e7a20 */ /* 0x000fe20000410000 */
[----:B------:R-:W-:Y:S01]  /*b770*/  FSEL R165, R157, -INF , !P5 ;  /* 0xff8000009da57808 */ /* 0x000fe20006800000 */
[----:B------:R-:W-:Y:S01]  /*b780*/  MUFU.TANH R147, R37 ;  /* 0x0000002500937308 */ /* 0x000fe20000002400 */
[C---:B------:R-:W-:Y:S01]  /*b790*/  ISETP.GE.AND P3, PT, R6.reuse, R189, PT ;  /* 0x000000bd0600720c */ /* 0x040fe20003f66270 */
[----:B------:R-:W-:Y:S01]  /*b7a0*/  IMAD.MOV.U32 R135, RZ, RZ, R191 ;  /* 0x000000ffff877224 */ /* 0x000fe200078e00bf */
[----:B------:R-:W-:-:S02]  /*b7b0*/  ISETP.GE.AND P5, PT, R6, R188, PT ;  /* 0x000000bc0600720c */ /* 0x000fc40003fa6270 */
[----:B------:R-:W-:Y:S01]  /*b7c0*/  IADD3 R7, R28, 0x58, RZ ;  /* 0x000000581c077810 */ /* 0x000fe20007ffe0ff */
[----:B------:R-:W-:Y:S01]  /*b7d0*/  FMUL.FTZ R8, R8, c[0x0][0x2ec] ;  /* 0x0000bb0008087a20 */ /* 0x000fe20000410000 */
[----:B------:R-:W-:Y:S01]  /*b7e0*/  IADD3 R6, R28, 0x59, RZ ;  /* 0x000000591c067810 */ /* 0x000fe20007ffe0ff */
[----:B------:R-:W5:Y:S01]  /*b7f0*/  MUFU.TANH R144, R38 ;  /* 0x0000002600907308 */ /* 0x000f620000002400 */
[----:B------:R-:W-:Y:S01]  /*b800*/  FSEL R164, R179, -INF , !P6 ;  /* 0xff800000b3a47808 */ /* 0x000fe20007000000 */
[----:B------:R-:W-:Y:S01]  /*b810*/  FMUL.FTZ R10, R10, c[0x0][0x2ec] ;  /* 0x0000bb000a0a7a20 */ /* 0x000fe20000410000 */
[----:B--2---:R-:W-:Y:S01]  /*b820*/  FSEL R157, R30, -INF , !P4 ;  /* 0xff8000001e9d7808 */ /* 0x004fe20006000000 */
[----:B------:R-:W-:Y:S01]  /*b830*/  FMUL.FTZ R9, R9, c[0x0][0x2ec] ;  /* 0x0000bb0009097a20 */ /* 0x000fe20000410000 */
[----:B------:R-:W-:Y:S01]  /*b840*/  FSEL R163, R45, -INF , !P3 ;  /* 0xff8000002da37808 */ /* 0x000fe20005800000 */
[----:B------:R-:W-:Y:S01]  /*b850*/  FMUL.FTZ R11, R11, c[0x0][0x2ec] ;  /* 0x0000bb000b0b7a20 */ /* 0x000fe20000410000 */
[----:B-1----:R-:W-:Y:S01]  /*b860*/  FSEL R155, R155, -INF , !P5 ;  /* 0xff8000009b9b7808 */ /* 0x002fe20006800000 */
[----:B------:R-:W1:Y:S01]  /*b870*/  MUFU.TANH R145, R25 ;  /* 0x0000001900917308 */ /* 0x000e620000002400 */
[----:B------:R-:W-:-:S02]  /*b880*/  ISETP.GE.AND P6, PT, R7, R189, PT ;  /* 0x000000bd0700720c */ /* 0x000fc40003fc6270 */
[-C--:B------:R-:W-:Y:S02]  /*b890*/  ISETP.GE.AND P4, PT, R7, R188.reuse, PT ;  /* 0x000000bc0700720c */ /* 0x080fe40003f86270 */
[C---:B------:R-:W-:Y:S02]  /*b8a0*/  ISETP.GE.AND P3, PT, R6.reuse, R189, PT ;  /* 0x000000bd0600720c */ /* 0x040fe40003f66270 */
[----:B------:R-:W-:Y:S01]  /*b8b0*/  ISETP.GE.AND P5, PT, R6, R188, PT ;  /* 0x000000bc0600720c */ /* 0x000fe20003fa6270 */
[----:B------:R-:W2:Y:S01]  /*b8c0*/  MUFU.TANH R31, R31 ;  /* 0x0000001f001f7308 */ /* 0x000ea20000002400 */
[C---:B------:R-:W-:Y:S02]  /*b8d0*/  IADD3 R7, R28.reuse, 0x60, RZ ;  /* 0x000000601c077810 */ /* 0x040fe40007ffe0ff */
[----:B------:R-:W-:Y:S02]  /*b8e0*/  IADD3 R6, R28, 0x61, RZ ;  /* 0x000000611c067810 */ /* 0x000fe40007ffe0ff */
[----:B------:R-:W-:-:S02]  /*b8f0*/  FSEL R162, R4, -INF , !P6 ;  /* 0xff80000004a27808 */ /* 0x000fc40007000000 */
[----:B---3--:R-:W-:Y:S01]  /*b900*/  FSEL R154, R154, -INF , !P4 ;  /* 0xff8000009a9a7808 */ /* 0x008fe20006000000 */
[----:B------:R-:W3:Y:S01]  /*b910*/  MUFU.TANH R60, R60 ;  /* 0x0000003c003c7308 */ /* 0x000ee20000002400 */
[----:B------:R-:W-:Y:S02]  /*b920*/  FSEL R160, R5, -INF , !P3 ;  /* 0xff80000005a07808 */ /* 0x000fe40005800000 */
[CC--:B------:R-:W-:Y:S02]  /*b930*/  ISETP.GE.AND P6, PT, R7.reuse, R189.reuse, PT ;  /* 0x000000bd0700720c */ /* 0x0c0fe40003fc6270 */
[----:B------:R-:W-:Y:S02]  /*b940*/  ISETP.GE.AND P4, PT, R7, R188, PT ;  /* 0x000000bc0700720c */ /* 0x000fe40003f86270 */
[----:B------:R-:W-:Y:S01]  /*b950*/  ISETP.GE.AND P3, PT, R6, R189, PT ;  /* 0x000000bd0600720c */ /* 0x000fe20003f66270 */
[----:B------:R-:W1:Y:S01]  /*b960*/  MUFU.TANH R143, R39 ;  /* 0x00000027008f7308 */ /* 0x000e620000002400 */
[----:B------:R-:W-:-:S02]  /*b970*/  IADD3 R5, R28, 0x68, RZ ;  /* 0x000000681c057810 */ /* 0x000fc40007ffe0ff */
[----:B------:R-:W-:Y:S02]  /*b980*/  IADD3 R4, R28, 0x69, RZ ;  /* 0x000000691c047810 */ /* 0x000fe40007ffe0ff */
[----:B----4-:R-:W-:Y:S02]  /*b990*/  FSEL R148, R148, -INF , !P6 ;  /* 0xff80000094947808 */ /* 0x010fe40007000000 */
[----:B-----5:R-:W-:Y:S01]  /*b9a0*/  FSEL R144, R144, -INF , !P4 ;  /* 0xff80000090907808 */ /* 0x020fe20006000000 */
[----:B------:R-:W4:Y:S01]  /*b9b0*/  MUFU.TANH R146, R24 ;  /* 0x0000001800927308 */ /* 0x000f220000002400 */
[----:B------:R-:W-:Y:S02]  /*b9c0*/  FSEL R147, R147, -INF , !P3 ;  /* 0xff80000093937808 */ /* 0x000fe40005800000 */
[C---:B------:R-:W-:Y:S02]  /*b9d0*/  ISETP.GE.AND P6, PT, R5.reuse, R189, PT ;  /* 0x000000bd0500720c */ /* 0x040fe40003fc6270 */
[----:B------:R-:W-:-:S02]  /*b9e0*/  ISETP.GE.AND P4, PT, R5, R188, PT ;  /* 0x000000bc0500720c */ /* 0x000fc40003f86270 */
[-C--:B------:R-:W-:Y:S01]  /*b9f0*/  ISETP.GE.AND P3, PT, R4, R189.reuse, PT ;  /* 0x000000bd0400720c */ /* 0x080fe20003f66270 */
[----:B------:R-:W5:Y:S01]  /*ba00*/  MUFU.TANH R141, R26 ;  /* 0x0000001a008d7308 */ /* 0x000f620000002400 */
[----:B------:R-:W-:Y:S02]  /*ba10*/  IADD3 R5, R28, 0x71, RZ ;  /* 0x000000711c057810 */ /* 0x000fe40007ffe0ff */
[----:B-1----:R-:W-:Y:S02]  /*ba20*/  FSEL R145, R145, -INF , !P3 ;  /* 0xff80000091917808 */ /* 0x002fe40005800000 */
[----:B--2---:R-:W-:Y:S02]  /*ba30*/  FSEL R151, R31, -INF , !P5 ;  /* 0xff8000001f977808 */ /* 0x004fe40006800000 */
[----:B------:R-:W-:Y:S01]  /*ba40*/  ISETP.GE.AND P3, PT, R5, R189, PT ;  /* 0x000000bd0500720c */ /* 0x000fe20003f66270 */
[----:B------:R-:W1:Y:S01]  /*ba50*/  MUFU.TANH R140, R27 ;  /* 0x0000001b008c7308 */ /* 0x000e620000002400 */
[----:B------:R-:W-:-:S02]  /*ba60*/  ISETP.GE.AND P5, PT, R6, R188, PT ;  /* 0x000000bc0600720c */ /* 0x000fc40003fa6270 */
[----:B---3--:R-:W-:Y:S02]  /*ba70*/  FSEL R60, R60, -INF , !P3 ;  /* 0xff8000003c3c7808 */ /* 0x008fe40005800000 */
[----:B------:R-:W-:Y:S02]  /*ba80*/  FSEL R143, R143, -INF , !P5 ;  /* 0xff8000008f8f7808 */ /* 0x000fe40006800000 */
[----:B------:R-:W-:Y:S01]  /*ba90*/  ISETP.GE.AND P3, PT, R28, R189, PT ;  /* 0x000000bd1c00720c */ /* 0x000fe20003f66270 */
[----:B------:R-:W2:Y:S01]  /*baa0*/  MUFU.TANH R62, R62 ;  /* 0x0000003e003e7308 */ /* 0x000ea20000002400 */
[----:B------:R-:W-:Y:S02]  /*bab0*/  ISETP.GE.AND P5, PT, R4, R188, PT ;  /* 0x000000bc0400720c */ /* 0x000fe40003fa6270 */
[----:B------:R-:W-:Y:S02]  /*bac0*/  IADD3 R4, R28, 0x70, RZ ;  /* 0x000000701c047810 */ /* 0x000fe40007ffe0ff */
[----:B------:R-:W-:-:S02]  /*bad0*/  FSEL R0, R0, -INF , !P3 ;  /* 0xff80000000007808 */ /* 0x000fc40005800000 */
[----:B----4-:R-:W-:Y:S01]  /*bae0*/  FSEL R146, R146, -INF , !P6 ;  /* 0xff80000092927808 */ /* 0x010fe20007000000 */
[----:B------:R-:W3:Y:S01]  /*baf0*/  MUFU.TANH R53, R53 ;  /* 0x0000003500357308 */ /* 0x000ee20000002400 */
[----:B-----5:R-:W-:Y:S02]  /*bb00*/  FSEL R141, R141, -INF , !P4 ;  /* 0xff8000008d8d7808 */ /* 0x020fe40006000000 */
[----:B------:R-:W-:Y:S02]  /*bb10*/  ISETP.GT.AND P3, PT, R229, R224, PT ;  /* 0x000000e0e500720c */ /* 0x000fe40003f64270 */
[C---:B------:R-:W-:Y:S02]  /*bb20*/  ISETP.GE.AND P6, PT, R4.reuse, R189, PT ;  /* 0x000000bd0400720c */ /* 0x040fe40003fc6270 */
[----:B------:R-:W-:Y:S01]  /*bb30*/  ISETP.GE.AND P4, PT, R4, R188, PT ;  /* 0x000000bc0400720c */ /* 0x000fe20003f86270 */
[----:B------:R-:W4:Y:S01]  /*bb40*/  MUFU.TANH R46, R46 ;  /* 0x0000002e002e7308 */ /* 0x000f220000002400 */
[----:B------:R-:W-:-:S02]  /*bb50*/  IADD3 R4, R28, 0x78, RZ ;  /* 0x000000781c047810 */ /* 0x000fc40007ffe0ff */
[----:B-1----:R-:W-:Y:S02]  /*bb60*/  FSEL R140, R140, -INF , !P5 ;  /* 0xff8000008c8c7808 */ /* 0x002fe40006800000 */
[----:B--2---:R-:W-:Y:S01]  /*bb70*/  FSEL R62, R62, -INF , !P6 ;  /* 0xff8000003e3e7808 */ /* 0x004fe20007000000 */
[----:B------:R-:W-:Y:S01]  /*bb80*/  BAR.SYNC.DEFER_BLOCKING 0x0 ;  /* 0x0000000000007b1d */ /* 0x000fe20000010000 */
[-C--:B------:R-:W-:Y:S02]  /*bb90*/  ISETP.GE.AND P5, PT, R5, R188.reuse, PT ;  /* 0x000000bc0500720c */ /* 0x080fe40003fa6270 */
[----:B---3--:R-:W-:Y:S02]  /*bba0*/  FSEL R53, R53, -INF , !P4 ;  /* 0xff80000035357808 */ /* 0x008fe40006000000 */
[C---:B------:R-:W-:Y:S01]  /*bbb0*/  ISETP.GE.AND P6, PT, R4.reuse, R189, PT ;  /* 0x000000bd0400720c */ /* 0x040fe20003fc6270 */
[----:B------:R-:W1:Y:S01]  /*bbc0*/  MUFU.TANH R56, R8 ;  /* 0x0000000800387308 */ /* 0x000e620000002400 */
[----:B------:R-:W-:-:S02]  /*bbd0*/  ISETP.GE.AND P4, PT, R4, R188, PT ;  /* 0x000000bc0400720c */ /* 0x000fc40003f86270 */
[----:B------:R-:W-:Y:S02]  /*bbe0*/  IADD3 R4, R28, 0x79, RZ ;  /* 0x000000791c047810 */ /* 0x000fe40007ffe0ff */
[----:B----4-:R-:W-:Y:S02]  /*bbf0*/  FSEL R46, R46, -INF , !P5 ;  /* 0xff8000002e2e7808 */ /* 0x010fe40006800000 */
[----:B------:R-:W-:Y:S01]  /*bc00*/  ISETP.GE.AND P5, PT, R28, R188, PT ;  /* 0x000000bc1c00720c */ /* 0x000fe20003fa6270 */
[----:B------:R-:W2:Y:S03]  /*bc10*/  MUFU.TANH R47, R10 ;  /* 0x0000000a002f7308 */ /* 0x000ea60000002400 */
[----:B------:R-:W-:-:S05]  /*bc20*/  FSEL R2, R2, -INF , !P5 ;  /* 0xff80000002027808 */ /* 0x000fca0006800000 */
[----:B------:R-:W3:Y:S01]  /*bc30*/  MUFU.TANH R55, R9 ;  /* 0x0000000900377308 */ /* 0x000ee20000002400 */
[----:B-1----:R-:W-:Y:S02]  /*bc40*/  FSEL R56, R56, -INF , !P6 ;  /* 0xff80000038387808 */ /* 0x002fe40007000000 */
[----:B------:R-:W-:-:S05]  /*bc50*/  ISETP.GE.AND P6, PT, R4, R189, PT ;  /* 0x000000bd0400720c */ /* 0x000fca0003fc6270 */
[----:B------:R-:W1:Y:S01]  /*bc60*/  MUFU.TANH R45, R11 ;  /* 0x0000000b002d7308 */ /* 0x000e620000002400 */
[----:B--2---:R-:W-:Y:S02]  /*bc70*/  FSEL R47, R47, -INF , !P4 ;  /* 0xff8000002f2f7808 */ /* 0x004fe40006000000 */
[----:B------:R-:W-:Y:S02]  /*bc80*/  ISETP.GE.AND P4, PT, R4, R188, PT ;  /* 0x000000bc0400720c */ /* 0x000fe40003f86270 */
[----:B---3--:R-:W-:Y:S02]  /*bc90*/  FSEL R55, R55, -INF , !P6 ;  /* 0xff80000037377808 */ /* 0x008fe40007000000 */
[----:B-1----:R-:W-:Y:S01]  /*bca0*/  FSEL R45, R45, -INF , !P4 ;  /* 0xff8000002d2d7808 */ /* 0x002fe20006000000 */
        /* <DEDUP_REMOVED lines=31> */
[----:B------:R-:W-:-:S05]  /*bea0*/  ISETP.GE.AND P5, PT, R10, RZ, PT ;  /* 0x000000ff0a00720c */ /* 0x000fca0003fa6270 */
[----:B------:R-:W-:Y:S02]  /*beb0*/  @P6 IADD3 R11, R11, 0x1, RZ ;  /* 0x000000010b0b6810 */ /* 0x000fe40007ffe0ff */
[----:B------:R-:W-:Y:S02]  /*bec0*/  ISETP.GE.AND P6, PT, R6, RZ, PT ;  /* 0x000000ff0600720c */ /* 0x000fe40003fc6270 */
[----:B------:R-:W-:Y:S01]  /*bed0*/  LOP3.LUT R6, RZ, c[0x0][0x2d0], RZ, 0x33, !PT ;  /* 0x0000b400ff067a12 */ /* 0x000fe200078e33ff */
[----:B------:R-:W-:Y:S01]  /*bee0*/  IMAD.MOV.U32 R4, RZ, RZ, R11 ;  /* 0x000000ffff047224 */ /* 0x000fe200078e000b */
[----:B------:R-:W-:Y:S02]  /*bef0*/  @P4 IADD3 R5, R5, 0x1, RZ ;  /* 0x0000000105054810 */ /* 0x000fe40007ffe0ff */
[----:B------:R-:W-:Y:S02]  /*bf00*/  ISETP.NE.AND P4, PT, RZ, c[0x0][0x2d0], PT ;  /* 0x0000b400ff007a0c */ /* 0x000fe40003f85270 */
[----:B------:R-:W-:-:S05]  /*bf10*/  @!P5 IADD3 R5, -R5, RZ, RZ ;  /* 0x000000ff0505d210 */ /* 0x000fca0007ffe1ff */
        /* <DEDUP_REMOVED lines=16> */
[----:B------:R-:W-:Y:S01]  /*c020*/  SHF.R.S32.HI R5, RZ, 0x1f, R7 ;  /* 0x0000001fff057819 */ /* 0x000fe20000011407 */
[----:B------:R-:W-:-:S04]  /*c030*/  IMAD.WIDE.U32 R8, R7, c[0x0][0x180], R8 ;  /* 0x0000600007087a25 */ /* 0x000fc800078e0008 */
[----:B------:R-:W-:-:S04]  /*c040*/  IMAD R5, R5, c[0x0][0x180], RZ ;  /* 0x0000600005057a24 */ /* 0x000fc800078e02ff */
[----:B------:R-:W-:-:S05]  /*c050*/  IMAD R5, R7, c[0x0][0x184], R5 ;  /* 0x0000610007057a24 */ /* 0x000fca00078e0205 */
[----:B------:R-:W-:Y:S01]  /*c060*/  IADD3 R7, R9, R5, RZ ;  /* 0x0000000509077210 */ /* 0x000fe20007ffe0ff */
[----:B------:R-:W-:Y:S05]  /*c070*/  BRA `(.L_x_1609) ;  /* 0x0000003000007947 */ /* 0x000fea0003800000 */
.L_x_1608:
[----:B------:R-:W-:-:S05]  /*c080*/  IMAD.MOV.U32 R8, RZ, RZ, c[0x0][0x198] ;  /* 0x00006600ff087624 */ /* 0x000fca00078e00ff */
[----:B------:R-:W-:-:S04]  /*c090*/  LEA R8, -R8, RZ, 0x7 ;  /* 0x000000ff08087211 */ /* 0x000fc800078e39ff */
[----:B------:R-:W-:Y:S02]  /*c0a0*/  SHF.R.S32.HI R7, RZ, 0x1f, R8 ;  /* 0x0000001fff077819 */ /* 0x000fe40000011408 */
.L_x_1609:
        /* <DEDUP_REMOVED lines=8> */
[--C-:B------:R-:W-:Y:S02]  /*c130*/  @!P1 IADD3 R9, P5, P4, R134, R8, R226.reuse ;  /* 0x0000000886099210 */ /* 0x100fe40007cbe0e2 */
[----:B------:R-:W-:Y:S02]  /*c140*/  @!P2 LEA R26, P6, R10, R238, 0x1 ;  /* 0x000000ee0a1aa211 */ /* 0x000fe400078c08ff */
[----:B------:R-:W-:Y:S02]  /*c150*/  @!P1 IADD3.X R4, R133, R7, R225, P5, P4 ;  /* 0x0000000785049210 */ /* 0x000fe40002fe84e1 */
[----:B------:R-:W-:Y:S02]  /*c160*/  IADD3 R6, P5, P4, R226, R8, R226 ;  /* 0x00000008e2067210 */ /* 0x000fe40007cbe0e2 */
[----:B------:R-:W-:-:S02]  /*c170*/  @!P2 LEA.HI.X R27, R10, R237, R5, 0x1, P6 ;  /* 0x000000ed0a1ba211 */ /* 0x000fc400030f0c05 */
[----:B------:R-:W-:Y:S02]  /*c180*/  IADD3.X R5, R225, R7, R225, P5, P4 ;  /* 0x00000007e1057210 */ /* 0x000fe40002fe84e1 */
[C---:B------:R-:W-:Y:S02]  /*c190*/  @!P1 LEA R24, P6, R9.reuse, c[0x0][0x168], 0x1 ;  /* 0x00005a0009189a11 */ /* 0x040fe400078c08ff */
[----:B------:R-:W-:Y:S02]  /*c1a0*/  @!P1 IADD3 R10, P4, R134, R6, RZ ;  /* 0x00000006860a9210 */ /* 0x000fe40007f9e0ff */
[C---:B------:R-:W-:Y:S02]  /*c1b0*/  @!P2 LEA R32, P5, R8.reuse, R238, 0x1 ;  /* 0x000000ee0820a211 */ /* 0x040fe400078a08ff */
[----:B------:R-:W-:Y:S01]  /*c1c0*/  @!P1 LEA.HI.X R25, R9, c[0x0][0x16c], R4, 0x1, P6 ;  /* 0x00005b0009199a11 */ /* 0x000fe200030f0c04 */
[----:B------:R-:W-:Y:S01]  /*c1d0*/  @!P1 IMAD.X R9, R133, 0x1, R5, P4 ;  /* 0x0000000185099824 */ /* 0x000fe200020e0605 */
[----:B------:R-:W-:-:S02]  /*c1e0*/  @!P2 LEA.HI.X R33, R8, R237, R7, 0x1, P5 ;  /* 0x000000ed0821a211 */ /* 0x000fc400028f0c07 */
[----:B------:R-:W-:Y:S02]  /*c1f0*/  @!P2 LEA R22, P6, R6, R238, 0x1 ;  /* 0x000000ee0616a211 */ /* 0x000fe400078c08ff */
        /* <DEDUP_REMOVED lines=24> */
[----:B------:R-:W-:Y:S01]  /*c380*/  @!P2 LEA R14, P6, R6, R238, 0x1 ;  /* 0x000000ee060ea211 */ /* 0x000fe200078c08ff */
        /* <DEDUP_REMOVED lines=11> */
[----:B--2---:R-:W-:-:S02]  /*c440*/  @!P2 LEA R32, P6, R4, R238, 0x1 ;  /* 0x000000ee0420a211 */ /* 0x004fc400078c08ff */
        /* <DEDUP_REMOVED lines=12> */
[----:B------:R-:W-:-:S03]  /*c510*/  @!P1 LEA.HI.X R35, R9, c[0x0][0x16c], R4, 0x1, P5 ;  /* 0x00005b0009239a11 */ /* 0x000fc600028f0c04 */
[----:B------:R-:W-:Y:S01]  /*c520*/  @!P1 IMAD.X R4, R133, 0x1, R6, P4 ;  /* 0x0000000185049824 */ /* 0x000fe200020e0606 */
[C---:B---3--:R-:W-:Y:S01]  /*c530*/  @!P1 LEA R30, P4, R10.reuse, c[0x0][0x168], 0x1 ;  /* 0x00005a000a1e9a11 */ /* 0x048fe200078808ff */
        /* <DEDUP_REMOVED lines=48> */
[----:B------:R1:W-:Y:S01]  /*c840*/  @!P2 LDGSTS.E.BYPASS.LTC128B.128 [R230+0x7000], [R10.64] ;  /* 0x070000000ae6afae */ /* 0x0003e2000b901d4e */
[----:B--2---:R-:W-:-:S03]  /*c850*/  @!P2 LEA R12, P4, R4, R238, 0x1 ;  /* 0x000000ee040ca211 */ /* 0x004fc600078808ff */
[----:B------:R1:W-:Y:S01]  /*c860*/  @P1 STS.128 [R230+0xb000], RZ ;  /* 0x00b000ffe6001388 */ /* 0x0003e20000000c00 */
[----:B------:R-:W-:-:S03]  /*c870*/  @!P2 LEA.HI.X R13, R4, R237, R6, 0x1, P4 ;  /* 0x000000ed040da211 */ /* 0x000fc600020f0c06 */
        /* <DEDUP_REMOVED lines=19> */
.L_x_1611:
[----:B------:R-:W-:Y:S05]  /*c9b0*/  BSYNC B0 ;  /* 0x0000000000007941 */ /* 0x000fea0003800000 */
.L_x_1610:
[----:B------:R-:W0:Y:S01]  /*c9c0*/  LDGDEPBAR ;  /* 0x00000000000079af */ /* 0x000e220000000000 */
[----:B------:R-:W-:-:S04]  /*c9d0*/  LEA R238, P1, R8, R238, 0x1 ;  /* 0x000000ee08ee7211 */ /* 0x000fc800078208ff */
[----:B------:R-:W-:Y:S02]  /*c9e0*/  LEA.HI.X R237, R8, R237, R7, 0x1, P1 ;  /* 0x000000ed08ed7211 */ /* 0x000fe400008f0c07 */
.L_x_1607:
        /* <DEDUP_REMOVED lines=98> */
[----:B------:R-:W-:Y:S02]  /*d010*/  FMUL.FTZ R3, R5, c[0x0][0x23c] ;  /* 0x00008f0005037a20 */ /* 0x000fe40000410000 */
[----:B------:R-:W-:Y:S02]  /*d020*/  FMUL.FTZ R4, R4, c[0x0][0x23c] ;  /* 0x00008f0004047a20 */ /* 0x000fe40000410000 */
[----:B------:R-:W-:Y:S02]  /*d030*/  FFMA.FTZ R66, R65, c[0x0][0x23c], -R52 ;  /* 0x00008f0041427a23 */ /* 0x000fe40000010834 */
[--C-:B------:R-:W-:Y:S01]  /*d040*/  FFMA.FTZ R54, R54, c[0x0][0x23c], -R59.reuse ;  /* 0x00008f0036367a23 */ /* 0x100fe2000001083b */
[----:B------:R-:W-:Y:S01]  /*d050*/  MUFU.EX2 R30, R30 ;  /* 0x0000001e001e7308 */ /* 0x000fe20000000800 */
[----:B------:R-:W-:-:S02]  /*d060*/  FFMA.FTZ R58, R58, c[0x0][0x23c], -R59 ;  /* 0x00008f003a3a7a23 */ /* 0x000fc4000001083b */
[--C-:B------:R-:W-:Y:S02]  /*d070*/  FFMA.FTZ R57, R57, c[0x0][0x23c], -R59.reuse ;  /* 0x00008f0039397a23 */ /* 0x100fe4000001083b */
[--C-:B------:R-:W-:Y:S02]  /*d080*/  FFMA.FTZ R61, R61, c[0x0][0x23c], -R59.reuse ;  /* 0x00008f003d3d7a23 */ /* 0x100fe4000001083b */
[--C-:B------:R-:W-:Y:S01]  /*d090*/  FFMA.FTZ R64, R64, c[0x0][0x23c], -R52.reuse ;  /* 0x00008f0040407a23 */ /* 0x100fe20000010834 */
[----:B------:R-:W1:Y:S01]  /*d0a0*/  MUFU.EX2 R29, R29 ;  /* 0x0000001d001d7308 */ /* 0x000e620000000800 */
[--C-:B------:R-:W-:Y:S02]  /*d0b0*/  FFMA.FTZ R63, R63, c[0x0][0x23c], -R52.reuse ;  /* 0x00008f003f3f7a23 */ /* 0x100fe40000010834 */
[----:B------:R-:W-:Y:S02]  /*d0c0*/  FFMA.FTZ R65, R40, c[0x0][0x23c], -R52 ;  /* 0x00008f0028417a23 */ /* 0x000fe40000010834 */
[----:B------:R-:W-:Y:S01]  /*d0d0*/  LDSM.16.MT88.4 R40, [R214+0x10800] ;  /* 0x01080000d628783b */ /* 0x000fe20000004200 */
[----:B------:R-:W-:-:S02]  /*d0e0*/  FFMA.FTZ R132, R142, c[0x0][0x23c], -R59 ;  /* 0x00008f008e847a23 */ /* 0x000fc4000001083b */
        /* <DEDUP_REMOVED lines=9> */
[--C-:B------:R-:W-:Y:S01]  /*d180*/  FFMA.FTZ R67, R67, c[0x0][0x23c], -R59.reuse ;  /* 0x00008f0043437a23 */ /* 0x100fe2000001083b */
[----:B------:R-:W-:Y:S01]  /*d190*/  LDSM.16.MT88.4 R48, [R213+0x11000] ;  /* 0x01100000d530783b */ /* 0x000fe20000004200 */
[----:B------:R-:W-:Y:S01]  /*d1a0*/  MUFU.EX2 R0, R0 ;  /* 0x0000000000007308 */ /* 0x000fe20000000800 */
[--C-:B------:R-:W-:Y:S02]  /*d1b0*/  FFMA.FTZ R137, R137, c[0x0][0x23c], -R52.reuse ;  /* 0x00008f0089897a23 */ /* 0x100fe40000010834 */
[--C-:B------:R-:W-:Y:S02]  /*d1c0*/  FFMA.FTZ R138, R138, c[0x0][0x23c], -R52.reuse ;  /* 0x00008f008a8a7a23 */ /* 0x100fe40000010834 */
[--C-:B------:R-:W-:Y:S02]  /*d1d0*/  FFMA.FTZ R139, R139, c[0x0][0x23c], -R52.reuse ;  /* 0x00008f008b8b7a23 */ /* 0x100fe40000010834 */
[----:B------:R-:W-:Y:S01]  /*d1e0*/  FFMA.FTZ R152, R152, c[0x0][0x23c], -R59 ;  /* 0x00008f0098987a23 */ /* 0x000fe2000001083b */
[----:B------:R-:W1:Y:S01]  /*d1f0*/  MUFU.EX2 R39, R39 ;  /* 0x0000002700277308 */ /* 0x000e620000000800 */
[----:B--2---:R-:W-:Y:S01]  /*d200*/  F2FP.PACK_AB R5, R2, R28 ;  /* 0x0000001c0205723e */ /* 0x004fe200000000ff */
[----:B------:R-:W-:-:S02]  /*d210*/  FFMA.FTZ R156, R156, c[0x0][0x23c], -R52 ;  /* 0x00008f009c9c7a23 */ /* 0x000fc40000010834 */
[--C-:B------:R-:W-:Y:S02]  /*d220*/  FFMA.FTZ R158, R158, c[0x0][0x23c], -R52.reuse ;  /* 0x00008f009e9e7a23 */ /* 0x100fe40000010834 */
[--C-:B------:R-:W-:Y:S02]  /*d230*/  FFMA.FTZ R159, R159, c[0x0][0x23c], -R52.reuse ;  /* 0x00008f009f9f7a23 */ /* 0x100fe40000010834 */
[----:B------:R2:W3:Y:S01]  /*d240*/  MUFU.EX2 R44, R4 ;  /* 0x00000004002c7308 */ /* 0x0004e20000000800 */
[----:B------:R-:W-:Y:S02]  /*d250*/  FFMA.FTZ R161, R173, c[0x0][0x23c], -R52 ;  /* 0x00008f00ada17a23 */ /* 0x000fe40000010834 */
[--C-:B------:R-:W-:Y:S02]  /*d260*/  FFMA.FTZ R170, R170, c[0x0][0x23c], -R59.reuse ;  /* 0x00008f00aaaa7a23 */ /* 0x100fe4000001083b */
[--C-:B------:R-:W-:Y:S02]  /*d270*/  FFMA.FTZ R171, R171, c[0x0][0x23c], -R59.reuse ;  /* 0x00008f00abab7a23 */ /* 0x100fe4000001083b */
[--C-:B------:R-:W-:Y:S01]  /*d280*/  FFMA.FTZ R172, R172, c[0x0][0x23c], -R59.reuse ;  /* 0x00008f00acac7a23 */ /* 0x100fe2000001083b */
[----:B------:R-:W4:Y:S01]  /*d290*/  MUFU.EX2 R3, R3 ;  /* 0x0000000300037308 */ /* 0x000f220000000800 */
[----:B-1----:R-:W-:Y:S01]  /*d2a0*/  F2FP.PACK_AB R7, R39, R0 ;  /* 0x000000002707723e */ /* 0x002fe200000000ff */
[----:B------:R-:W-:-:S02]  /*d2b0*/  FFMA.FTZ R169, R169, c[0x0][0x23c], -R59 ;  /* 0x00008f00a9a97a23 */ /* 0x000fc4000001083b */
[--C-:B------:R-:W-:Y:S02]  /*d2c0*/  FFMA.FTZ R168, R168, c[0x0][0x23c], -R52.reuse ;  /* 0x00008f00a8a87a23 */ /* 0x100fe40000010834 */
[----:B------:R-:W-:Y:S01]  /*d2d0*/  FFMA.FTZ R167, R167, c[0x0][0x23c], -R52 ;  /* 0x00008f00a7a77a23 */ /* 0x000fe20000010834 */
[----:B--2---:R-:W-:Y:S01]  /*d2e0*/  F2FP.PACK_AB R4, R31, R36 ;  /* 0x000000241f04723e */ /* 0x004fe200000000ff */
[-C--:B---3--:R-:W-:Y:S01]  /*d2f0*/  FMUL.FTZ R128, R128, R44.reuse ;  /* 0x0000002c80807220 */ /* 0x088fe20000410000 */
[----:B------:R-:W-:Y:S01]  /*d300*/  MUFU.EX2 R54, R54 ;  /* 0x0000003600367308 */ /* 0x000fe20000000800 */
[-C--:B------:R-:W-:Y:S02]  /*d310*/  FMUL.FTZ R129, R129, R44.reuse ;  /* 0x0000002c81817220 */ /* 0x080fe40000410000 */
[-C--:B------:R-:W-:Y:S02]  /*d320*/  FMUL.FTZ R124, R124, R44.reuse ;  /* 0x0000002c7c7c7220 */ /* 0x080fe40000410000 */
[----:B------:R-:W-:-:S02]  /*d330*/  FMUL.FTZ R125, R125, R44 ;  /* 0x0000002c7d7d7220 */ /* 0x000fc40000410000 */
[-C--:B----4-:R-:W-:Y:S01]  /*d340*/  FMUL.FTZ R130, R130, R3.reuse ;  /* 0x0000000382827220 */ /* 0x090fe20000410000 */
        /* <DEDUP_REMOVED lines=54> */
[----:B------:R-:W-:Y:S01]  /*d6b0*/  MUFU.EX2 R132, R132 ;  /* 0x0000008400847308 */ /* 0x000fe20000000800 */
        /* <DEDUP_REMOVED lines=18> */
[----:B------:R-:W5:Y:S01]  /*d7e0*/  MUFU.EX2 R137, R137 ;  /* 0x0000008900897308 */ /* 0x000f620000000800 */
[----:B------:R-:W-:-:S02]  /*d7f0*/  FMUL.FTZ R83, R83, R3 ;  /* 0x0000000353537220 */ /* 0x000fc40000410000 */
[-C--:B------:R-:W-:Y:S01]  /*d800*/  FMUL.FTZ R76, R76, R44.reuse ;  /* 0x0000002c4c4c7220 */ /* 0x080fe20000410000 */
[C---:B------:R-:W-:Y:S01]  /*d810*/  HMMA.16816.F32 R84, R4.reuse, R18, R84 ;  /* 0x000000120454723c */ /* 0x040fe20000001854 */
[-C--:B------:R-:W-:Y:S01]  /*d820*/  FMUL.FTZ R77, R77, R44.reuse ;  /* 0x0000002c4d4d7220 */ /* 0x080fe20000410000 */
[----:B------:R-:W2:Y:S01]  /*d830*/  LDSM.16.MT88.4 R16, [R213+0xc800] ;  /* 0x00c80000d510783b */ /* 0x000ea20000004200 */
[-C--:B------:R-:W-:Y:S01]  /*d840*/  FMUL.FTZ R78, R78, R3.reuse ;  /* 0x000000034e4e7220 */ /* 0x080fe20000410000 */
[----:B------:R-:W2:Y:S01]  /*d850*/  MUFU.EX2 R138, R138 ;  /* 0x0000008a008a7308 */ /* 0x000ea20000000800 */
        /* <DEDUP_REMOVED lines=12> */
[----:B------:R-:W1:Y:S01]  /*d920*/  MUFU.EX2 R142, R142 ;  /* 0x0000008e008e7308 */ /* 0x000e620000000800 */
[----:B------:R-:W-:-:S02]  /*d930*/  FMUL.FTZ R71, R71, R3 ;  /* 0x0000000347477220 */ /* 0x000fc40000410000 */
[C---:B---3--:R-:W-:Y:S01]  /*d940*/  HMMA.16816.F32 R72, R4.reuse, R8, R72 ;  /* 0x000000080448723c */ /* 0x048fe20000001848 */
[--C-:B------:R-:W-:Y:S02]  /*d950*/  FFMA.FTZ R162, R162, c[0x0][0x23c], -R59.reuse ;  /* 0x00008f00a2a27a23 */ /* 0x100fe4000001083b */
[----:B------:R-:W-:Y:S02]  /*d960*/  FFMA.FTZ R160, R160, c[0x0][0x23c], -R59 ;  /* 0x00008f00a0a07a23 */ /* 0x000fe4000001083b */
[----:B------:R-:W3:Y:S01]  /*d970*/  MUFU.EX2 R149, R149 ;  /* 0x0000009500957308 */ /* 0x000ee20000000800 */
[--C-:B------:R-:W-:Y:S02]  /*d980*/  FFMA.FTZ R157, R157, c[0x0][0x23c], -R52.reuse ;  /* 0x00008f009d9d7a23 */ /* 0x100fe40000010834 */
[----:B------:R-:W-:Y:S01]  /*d990*/  HMMA.16816.F32 R68, R4, R10, R68 ;  /* 0x0000000a0444723c */ /* 0x000fe20000001844 */
[----:B------:R-:W1:Y:S01]  /*d9a0*/  LDSM.16.MT88.4 R8, [R216+0x10800] ;  /* 0x01080000d808783b */ /* 0x000e620000004200 */
[----:B------:R-:W-:-:S02]  /*d9b0*/  FFMA.FTZ R155, R155, c[0x0][0x23c], -R52 ;  /* 0x00008f009b9b7a23 */ /* 0x000fc40000010834 */
[--C-:B------:R-:W-:Y:S01]  /*d9c0*/  FFMA.FTZ R154, R154, c[0x0][0x23c], -R52.reuse ;  /* 0x00008f009a9a7a23 */ /* 0x100fe20000010834 */
[----:B------:R-:W-:Y:S01]  /*d9d0*/  MUFU.EX2 R150, R150 ;  /* 0x0000009600967308 */ /* 0x000fe20000000800 */
[----:B------:R-:W-:Y:S01]  /*d9e0*/  FFMA.FTZ R151, R151, c[0x0][0x23c], -R52 ;  /* 0x00008f0097977a23 */ /* 0x000fe20000010834 */
[----:B------:R-:W-:Y:S01]  /*d9f0*/  F2FP.PACK_AB R4, R58, R54 ;  /* 0x000000363a04723e */ /* 0x000fe200000000ff */
[--C-:B------:R-:W-:Y:S01]  /*da00*/  FFMA.FTZ R148, R148, c[0x0][0x23c], -R59.reuse ;  /* 0x00008f0094947a23 */ /* 0x100fe2000001083b */
[----:B----4-:R-:W-:Y:S01]  /*da10*/  F2FP.PACK_AB R5, R66, R64 ;  /* 0x000000404205723e */ /* 0x010fe200000000ff */
[--C-:B------:R-:W-:Y:S01]  /*da20*/  FFMA.FTZ R147, R147, c[0x0][0x23c], -R59.reuse ;  /* 0x00008f0093937a23 */ /* 0x100fe2000001083b */
[----:B------:R-:W-:Y:S01]  /*da30*/  F2FP.PACK_AB R6, R61, R57 ;  /* 0x000000393d06723e */ /* 0x000fe200000000ff */
[--C-:B------:R-:W-:Y:S01]  /*da40*/  FFMA.FTZ R146, R146, c[0x0][0x23c], -R59.reuse ;  /* 0x00008f0092927a23 */ /* 0x100fe2000001083b */
[----:B------:R-:W-:Y:S01]  /*da50*/  F2FP.PACK_AB R7, R65, R63 ;  /* 0x0000003f4107723e */ /* 0x000fe200000000ff */
[----:B------:R-:W-:Y:S01]  /*da60*/  MUFU.EX2 R153, R153 ;  /* 0x0000009900997308 */ /* 0x000fe20000000800 */
[----:B------:R-:W-:-:S02]  /*da70*/  FFMA.FTZ R145, R145, c[0x0][0x23c], -R59 ;  /* 0x00008f0091917a23 */ /* 0x000fc4000001083b */
[--C-:B------:R-:W-:Y:S02]  /*da80*/  FFMA.FTZ R144, R144, c[0x0][0x23c], -R52.reuse ;  /* 0x00008f0090907a23 */ /* 0x100fe40000010834 */
[--C-:B------:R-:W-:Y:S01]  /*da90*/  FFMA.FTZ R143, R143, c[0x0][0x23c], -R52.reuse ;  /* 0x00008f008f8f7a23 */ /* 0x100fe20000010834 */
[C---:B------:R-:W-:Y:S01]  /*daa0*/  HMMA.16816.F32 R120, R4.reuse, R20, R120 ;  /* 0x000000140478723c */ /* 0x040fe20000001878 */
[--C-:B------:R-:W-:Y:S01]  /*dab0*/  FFMA.FTZ R141, R141, c[0x0][0x23c], -R52.reuse ;  /* 0x00008f008d8d7a23 */ /* 0x100fe20000010834 */
[----:B------:R-:W-:Y:S01]  /*dac0*/  MUFU.EX2 R152, R152 ;  /* 0x0000009800987308 */ /* 0x000fe20000000800 */
[----:B------:R-:W-:Y:S02]  /*dad0*/  FFMA.FTZ R140, R140, c[0x0][0x23c], -R52 ;  /* 0x00008f008c8c7a23 */ /* 0x000fe40000010834 */
[----:B------:R-:W-:Y:S02]  /*dae0*/  FFMA.FTZ R36, R240, R44, R36 ;  /* 0x0000002cf0247223 */ /* 0x000fe40000010024 */
[----:B------:R-:W-:Y:S01]  /*daf0*/  FFMA.FTZ R3, R239, R3, R28 ;  /* 0x00000003ef037223 */ /* 0x000fe2000001001c */
[----:B------:R-:W-:Y:S01]  /*db00*/  HMMA.16816.F32 R116, R4, R22, R116 ;  /* 0x000000160474723c */ /* 0x000fe20000001874 */
[----:B------:R-:W4:Y:S01]  /*db10*/  LDSM.16.MT88.4 R20, [R212+0x10800] ;  /* 0x01080000d414783b */ /* 0x000f220000004200 */
[----:B------:R-:W1:Y:S01]  /*db20*/  MUFU.EX2 R156, R156 ;  /* 0x0000009c009c7308 */ /* 0x000e620000000800 */
[----:B------:R-:W-:-:S02]  /*db30*/  FADD.FTZ R31, R31, R36 ;  /* 0x000000241f1f7221 */ /* 0x000fc40000010000 */
[----:B------:R-:W-:Y:S01]  /*db40*/  FADD.FTZ R2, R2, R3 ;  /* 0x0000000302027221 */ /* 0x000fe20000010000 */
[----:B------:R-:W-:Y:S01]  /*db50*/  MOV R3, R37 ;  /* 0x0000002500037202 */ /* 0x000fe20000000f00 */
[----:B------:R-:W-:Y:S01]  /*db60*/  FADD.FTZ R31, R30, R31 ;  /* 0x0000001f1e1f7221 */ /* 0x000fe20000010000 */
[C---:B--2---:R-:W-:Y:S01]  /*db70*/  HMMA.16816.F32 R112, R4.reuse, R16, R112 ;  /* 0x000000100470723c */ /* 0x044fe20000001870 */
[----:B------:R-:W-:Y:S01]  /*db80*/  FADD.FTZ R2, R0, R2 ;  /* 0x0000000200027221 */ /* 0x000fe20000010000 */
[----:B------:R-:W2:Y:S01]  /*db90*/  MUFU.EX2 R158, R158 ;  /* 0x0000009e009e7308 */ /* 0x000ea20000000800 */
        /* <DEDUP_REMOVED lines=17> */
[----:B------:R-:W1:Y:S01]  /*dcb0*/  MUFU.EX2 R170, R170 ;  /* 0x000000aa00aa7308 */ /* 0x000e620000000800 */
[----:B------:R-:W-:-:S02]  /*dcc0*/  FADD.FTZ R61, R67, R61 ;  /* 0x0000003d433d7221 */ /* 0x000fc40000010000 */
[----:B-----5:R-:W-:-:S03]  /*dcd0*/  FADD.FTZ R65, R137, R65 ;  /* 0x0000004189417221 */ /* 0x020fc60000010000 */
        /* <DEDUP_REMOVED lines=20> */
[C---:B----4-:R-:W-:Y:S02]  /*de20*/  HMMA.16816.F32 R72, R4.reuse, R20, R72 ;  /* 0x000000140448723c */ /* 0x050fe40000001848 */
[----:B------:R-:W-:Y:S06]  /*de30*/  MUFU.EX2 R155, R155 ;  /* 0x0000009b009b7308 */ /* 0x000fec0000000800 */
[----:B------:R-:W-:Y:S01]  /*de40*/  HMMA.16816.F32 R68, R4, R22, R68 ;  /* 0x000000160444723c */ /* 0x000fe20000001844 */
[----:B------:R-:W4:Y:S01]  /*de50*/  LDSM.16.MT88.4 R20, [R216+0x11000] ;  /* 0x01100000d814783b */ /* 0x000f220000004200 */
[----:B------:R-:W-:Y:S05]  /*de60*/  MUFU.EX2 R154, R154 ;  /* 0x0000009a009a7308 */ /* 0x000fea0000000800 */
[C---:B------:R-:W-:Y:S01]  /*de70*/  F2FP.PACK_AB R4, R132.reuse, R67 ;  /* 0x000000438404723e */ /* 0x040fe200000000ff */
[----:B------:R-:W-:Y:S01]  /*de80*/  FADD.FTZ R132, R132, R61 ;  /* 0x0000003d84847221 */ /* 0x000fe20000010000 */
[C---:B------:R-:W-:Y:S01]  /*de90*/  F2FP.PACK_AB R5, R138.reuse, R137 ;  /* 0x000000898a05723e */ /* 0x040fe200000000ff */
        /* <DEDUP_REMOVED lines=8> */
[C---:B--2---:R-:W-:Y:S01]  /*df20*/  HMMA.16816.F32 R120, R4.reuse, R16, R120 ;  /* 0x000000100478723c */ /* 0x044fe20000001878 */
[----:B------:R-:W-:Y:S01]  /*df30*/  FADD.FTZ R142, R142, R138 ;  /* 0x0000008a8e8e7221 */ /* 0x000fe20000010000 */
[----:B------:R-:W-:Y:S01]  /*df40*/  MOV R132, R38 ;  /* 0x0000002600847202 */ /* 0x000fe20000000f00 */
[----:B---3--:R-:W-:Y:S02]  /*df50*/  FADD.FTZ R133, R149, R133 ;  /* 0x0000008595857221 */ /* 0x008fe40000010000 */
        /* <DEDUP_REMOVED lines=10> */
[C---:B-----5:R-:W-:Y:S06]  /*e000*/  HMMA.16816.F32 R104, R4.reuse, R8, R104 ;  /* 0x000000080468723c */ /* 0x060fec0000001868 */
[----:B------:R-:W-:Y:S02]  /*e010*/  MUFU.EX2 R143, R143 ;  /* 0x0000008f008f7308 */ /* 0x000fe40000000800 */
[C---:B------:R-:W-:Y:S01]  /*e020*/  HMMA.16816.F32 R100, R4.reuse, R10, R100 ;  /* 0x0000000a0464723c */ /* 0x040fe20000001864 */
[----:B------:R-:W3:Y:S05]  /*e030*/  LDSM.16.MT88.4 R8, [R212+0xd800] ;  /* 0x00d80000d408783b */ /* 0x000eea0000004200 */
[----:B------:R-:W-:Y:S02]  /*e040*/  MUFU.EX2 R141, R141 ;  /* 0x0000008d008d7308 */ /* 0x000fe40000000800 */
[C---:B------:R-:W-:Y:S08]  /*e050*/  HMMA.16816.F32 R80, R4.reuse, R48, R80 ;  /* 0x000000300450723c */ /* 0x040ff00000001850 */
[C---:B------:R-:W-:Y:S01]  /*e060*/  HMMA.16816.F32 R76, R4.reuse, R50, R76 ;  /* 0x00000032044c723c */ /* 0x040fe2000000184c */
[----:B------:R-:W5:Y:S07]  /*e070*/  LDSM.16.MT88.4 R48, [R214+0x11800] ;  /* 0x01180000d630783b */ /* 0x000f6e0000004200 */
[C---:B------:R-:W-:Y:S08]  /*e080*/  HMMA.16816.F32 R88, R4.reuse, R40, R88 ;  /* 0x000000280458723c */ /* 0x040ff00000001858 */
[C---:B------:R-:W-:Y:S08]  /*e090*/  HMMA.16816.F32 R128, R4.reuse, R24, R128 ;  /* 0x000000180480723c */ /* 0x040ff00000001880 */
[C---:B------:R-:W-:Y:S01]  /*e0a0*/  HMMA.16816.F32 R124, R4.reuse, R26, R124 ;  /* 0x0000001a047c723c */ /* 0x040fe2000000187c */
[----:B------:R-:W1:Y:S07]  /*e0b0*/  LDSM.16.MT88.4 R24, [R216+0xd800] ;  /* 0x00d80000d818783b */ /* 0x000e6e0000004200 */
[C---:B----4-:R-:W-:Y:S08]  /*e0c0*/  HMMA.16816.F32 R96, R4.reuse, R20, R96 ;  /* 0x000000140460723c */ /* 0x050ff00000001860 */
[C---:B------:R-:W-:Y:S01]  /*e0d0*/  HMMA.16816.F32 R92, R4.reuse, R22, R92 ;  /* 0x00000016045c723c */ /* 0x040fe2000000185c */
[----:B------:R-:W4:Y:S07]  /*e0e0*/  LDSM.16.MT88.4 R20, [R216+0x11800] ;  /* 0x01180000d814783b */ /* 0x000f2e0000004200 */
[C---:B------:R-:W-:Y:S01]  /*e0f0*/  HMMA.16816.F32 R84, R4.reuse, R42, R84 ;  /* 0x0000002a0454723c */ /* 0x040fe20000001854 */
[----:B------:R-:W1:Y:S07]  /*e100*/  LDSM.16.MT88.4 R40, [R213+0x11800] ;  /* 0x01180000d528783b */ /* 0x000e6e0000004200 */
[C---:B------:R-:W-:Y:S08]  /*e110*/  HMMA.16816.F32 R72, R4.reuse, R32, R72 ;  /* 0x000000200448723c */ /* 0x040ff00000001848 */
[----:B------:R-:W-:Y:S01]  /*e120*/  HMMA.16816.F32 R68, R4, R34, R68 ;  /* 0x000000220444723c */ /* 0x000fe20000001844 */
[----:B------:R-:W3:Y:S06]  /*e130*/  LDSM.16.MT88.4 R32, [R212+0x11800] ;  /* 0x01180000d420783b */ /* 0x000eec0000004200 */
        /* <DEDUP_REMOVED lines=18> */
[C---:B---3--:R-:W-:Y:S08]  /*e260*/  HMMA.16816.F32 R104, R4.reuse, R8, R104 ;  /* 0x000000080468723c */ /* 0x048ff00000001868 */
[C---:B------:R-:W-:Y:S01]  /*e270*/  HMMA.16816.F32 R100, R4.reuse, R10, R100 ;  /* 0x0000000a0464723c */ /* 0x040fe20000001864 */
[----:B------:R-:W3:Y:S07]  /*e280*/  LDSM.16.MT88.4 R8, [R212+0xe000] ;  /* 0x00e00000d408783b */ /* 0x000eee0000004200 */
[C---:B-----5:R-:W-:Y:S07]  /*e290*/  HMMA.16816.F32 R88, R4.reuse, R48, R88 ;  /* 0x000000300458723c */ /* 0x060fee0000001858 */
[--C-:B------:R-:W-:Y:S01]  /*e2a0*/  FFMA.FTZ R48, R166, c[0x0][0x23c], -R52.reuse ;  /* 0x00008f00a6307a23 */ /* 0x100fe20000010834 */
[----:B------:R-:W-:Y:S01]  /*e2b0*/  HMMA.16816.F32 R128, R4, R24, R128 ;  /* 0x000000180480723c */ /* 0x000fe20000001880 */
[----:B------:R-:W-:-:S04]  /*e2c0*/  FFMA.FTZ R49, R165, c[0x0][0x23c], -R52 ;  /* 0x00008f00a5317a23 */ /* 0x000fc80000010834 */
[----:B------:R-:W-:Y:S03]  /*e2d0*/  MUFU.EX2 R48, R48 ;  /* 0x0000003000307308 */ /* 0x000fe60000000800 */
[C---:B------:R-:W-:Y:S01]  /*e2e0*/  HMMA.16816.F32 R124, R4.reuse, R26, R124 ;  /* 0x0000001a047c723c */ /* 0x040fe2000000187c */
[----:B------:R-:W5:Y:S04]  /*e2f0*/  LDSM.16.MT88.4 R24, [R216+0xe000] ;  /* 0x00e00000d818783b */ /* 0x000f680000004200 */
[----:B------:R-:W1:Y:S03]  /*e300*/  MUFU.EX2 R49, R49 ;  /* 0x0000003100317308 */ /* 0x000e660000000800 */
[C---:B----4-:R-:W-:Y:S08]  /*e310*/  HMMA.16816.F32 R96, R4.reuse, R20, R96 ;  /* 0x000000140460723c */ /* 0x050ff00000001860 */
[C---:B------:R-:W-:Y:S01]  /*e320*/  HMMA.16816.F32 R92, R4.reuse, R22, R92 ;  /* 0x00000016045c723c */ /* 0x040fe2000000185c */
[----:B------:R-:W4:Y:S07]  /*e330*/  LDSM.16.MT88.4 R20, [R216+0x12000] ;  /* 0x01200000d814783b */ /* 0x000f2e0000004200 */
[C---:B------:R-:W-:Y:S07]  /*e340*/  HMMA.16816.F32 R84, R4.reuse, R50, R84 ;  /* 0x000000320454723c */ /* 0x040fee0000001854 */
[--C-:B------:R-:W-:Y:S01]  /*e350*/  FFMA.FTZ R50, R164, c[0x0][0x23c], -R59.reuse ;  /* 0x00008f00a4327a23 */ /* 0x100fe2000001083b */
[----:B------:R-:W-:Y:S01]  /*e360*/  HMMA.16816.F32 R80, R4, R40, R80 ;  /* 0x000000280450723c */ /* 0x000fe20000001850 */
[----:B------:R-:W-:-:S04]  /*e370*/  FFMA.FTZ R51, R163, c[0x0][0x23c], -R59 ;  /* 0x00008f00a3337a23 */ /* 0x000fc8000001083b */
        /* <DEDUP_REMOVED lines=13> */
[----:B-1----:R-:W-:Y:S01]  /*e450*/  F2FP.PACK_AB R7, R49, R48 ;  /* 0x000000303107723e */ /* 0x002fe200000000ff */
[----:B------:R-:W-:-:S02]  /*e460*/  FADD.FTZ R167, R48, R167 ;  /* 0x000000a730a77221 */ /* 0x000fc40000010000 */
[----:B------:R-:W-:Y:S02]  /*e470*/  FADD.FTZ R169, R169, R171 ;  /* 0x000000aba9a97221 */ /* 0x000fe40000010000 */
[----:B------:R-:W-:Y:S02]  /*e480*/  FADD.FTZ R49, R49, R167 ;  /* 0x000000a731317221 */ /* 0x000fe40000010000 */
[----:B--2---:R-:W-:Y:S01]  /*e490*/  HMMA.16816.F32 R120, R4, R16, R120 ;  /* 0x000000100478723c */ /* 0x004fe20000001878 */
[----:B------:R-:W-:Y:S02]  /*e4a0*/  FADD.FTZ R169, R50, R169 ;  /* 0x000000a932a97221 */ /* 0x000fe40000010000 */
[----:B------:R-:W-:-:S05]  /*e4b0*/  FADD.FTZ R49, R157, R49 ;  /* 0x000000319d317221 */ /* 0x000fca0000010000 */
        /* <DEDUP_REMOVED lines=11> */
[C---:B----4-:R-:W-:Y:S08]  /*e570*/  HMMA.16816.F32 R96, R4.reuse, R20, R96 ;  /* 0x000000140460723c */ /* 0x050ff00000001860 */
        /* <DEDUP_REMOVED lines=70> */
[----:B------:R-:W5:Y:S02]  /*e9e0*/  MUFU.EX2 R32, R32 ;  /* 0x0000002000207308 */ /* 0x000f640000000800 */
[--C-:B------:R-:W-:Y:S01]  /*e9f0*/  FFMA.FTZ R34, R47, c[0x0][0x23c], -R52.reuse ;  /* 0x00008f002f227a23 */ /* 0x100fe20000010834 */
[----:B------:R-:W-:Y:S01]  /*ea00*/  HMMA.16816.F32 R120, R4, R24, R120 ;  /* 0x000000180478723c */ /* 0x000fe20000001878 */
[----:B------:R-:W-:-:S04]  /*ea10*/  FFMA.FTZ R35, R45, c[0x0][0x23c], -R52 ;  /* 0x00008f002d237a23 */ /* 0x000fc80000010834 */
[----:B------:R-:W2:Y:S02]  /*ea20*/  MUFU.EX2 R33, R33 ;  /* 0x0000002100217308 */ /* 0x000ea40000000800 */
[--C-:B------:R-:W-:Y:S01]  /*ea30*/  FFMA.FTZ R24, R62, c[0x0][0x23c], -R59.reuse ;  /* 0x00008f003e187a23 */ /* 0x100fe2000001083b */
[----:B------:R-:W-:Y:S01]  /*ea40*/  HMMA.16816.F32 R116, R4, R26, R116 ;  /* 0x0000001a0474723c */ /* 0x000fe20000001874 */
[----:B------:R-:W-:-:S04]  /*ea50*/  FFMA.FTZ R25, R60, c[0x0][0x23c], -R59 ;  /* 0x00008f003c197a23 */ /* 0x000fc8000001083b */
[----:B------:R-:W3:Y:S01]  /*ea60*/  MUFU.EX2 R24, R24 ;  /* 0x0000001800187308 */ /* 0x000ee20000000800 */
[----:B-----5:R-:W-:Y:S02]  /*ea70*/  FADD.FTZ R40, R32, R40 ;  /* 0x0000002820287221 */ /* 0x020fe40000010000 */
[--C-:B------:R-:W-:Y:S01]  /*ea80*/  FFMA.FTZ R26, R56, c[0x0][0x23c], -R59.reuse ;  /* 0x00008f00381a7a23 */ /* 0x100fe2000001083b */
[----:B-1----:R-:W-:Y:S01]  /*ea90*/  HMMA.16816.F32 R88, R4, R16, R88 ;  /* 0x000000100458723c */ /* 0x002fe20000001858 */
[----:B------:R-:W-:-:S03]  /*eaa0*/  FFMA.FTZ R27, R55, c[0x0][0x23c], -R59 ;  /* 0x00008f00371b7a23 */ /* 0x000fc6000001083b */
[----:B------:R-:W1:Y:S01]  /*eab0*/  MUFU.EX2 R25, R25 ;  /* 0x0000001900197308 */ /* 0x000e620000000800 */
[----:B--2---:R-:W-:-:S03]  /*eac0*/  FADD.FTZ R40, R33, R40 ;  /* 0x0000002821287221 */ /* 0x004fc60000010000 */
[----:B------:R-:W-:Y:S01]  /*ead0*/  HMMA.16816.F32 R84, R4, R18, R84 ;  /* 0x000000120454723c */ /* 0x000fe20000001854 */
[----:B------:R-:W2:Y:S03]  /*eae0*/  LDSM.16.MT88.4 R16, [R216+0xf800] ;  /* 0x00f80000d810783b */ /* 0x000ea60000004200 */
[----:B------:R-:W5:Y:S01]  /*eaf0*/  MUFU.EX2 R26, R26 ;  /* 0x0000001a001a7308 */ /* 0x000f620000000800 */
[----:B---3--:R-:W-:-:S03]  /*eb00*/  FADD.FTZ R145, R24, R145 ;  /* 0x0000009118917221 */ /* 0x008fc60000010000 */
[----:B----4-:R-:W-:Y:S04]  /*eb10*/  HMMA.16816.F32 R80, R4, R20, R80 ;  /* 0x000000140450723c */ /* 0x010fe80000001850 */
[----:B------:R-:W3:Y:S01]  /*eb20*/  MUFU.EX2 R27, R27 ;  /* 0x0000001b001b7308 */ /* 0x000ee20000000800 */
[----:B-1----:R-:W-:-:S03]  /*eb30*/  FADD.FTZ R145, R25, R145 ;  /* 0x0000009119917221 */ /* 0x002fc60000010000 */
[----:B------:R-:W-:Y:S01]  /*eb40*/  HMMA.16816.F32 R76, R4, R22, R76 ;  /* 0x00000016044c723c */ /* 0x000fe2000000184c */
[----:B------:R-:W-:Y:S03]  /*eb50*/  LDSM.16.MT88.4 R20, [R213+0xf800] ;  /* 0x00f80000d514783b */ /* 0x000fe60000004200 */
[----:B------:R-:W1:Y:S01]  /*eb60*/  MUFU.EX2 R34, R34 ;  /* 0x0000002200227308 */ /* 0x000e620000000800 */
[----:B-----5:R-:W-:-:S03]  /*eb70*/  FADD.FTZ R145, R26, R145 ;  /* 0x000000911a917221 */ /* 0x020fc60000010000 */
[----:B------:R-:W-:Y:S04]  /*eb80*/  HMMA.16816.F32 R72, R4, R8, R72 ;  /* 0x000000080448723c */ /* 0x000fe80000001848 */
[----:B------:R-:W4:Y:S01]  /*eb90*/  MUFU.EX2 R35, R35 ;  /* 0x0000002300237308 */ /* 0x000f220000000800 */
[----:B---3--:R-:W-:-:S03]  /*eba0*/  FADD.FTZ R240, R27, R145 ;  /* 0x000000911bf07221 */ /* 0x008fc60000010000 */
[----:B------:R-:W-:Y:S01]  /*ebb0*/  HMMA.16816.F32 R68, R4, R10, R68 ;  /* 0x0000000a0444723c */ /* 0x000fe20000001844 */
[----:B------:R-:W3:Y:S01]  /*ebc0*/  LDSM.16.MT88.4 R8, [R212+0xf800] ;  /* 0x00f80000d408783b */ /* 0x000ee20000004200 */
[----:B-1----:R-:W-:-:S05]  /*ebd0*/  FADD.FTZ R40, R34, R40 ;  /* 0x0000002822287221 */ /* 0x002fca0000010000 */
[----:B------:R-:W-:Y:S02]  /*ebe0*/  F2FP.PACK_AB R4, R25, R24 ;  /* 0x000000181904723e */ /* 0x000fe400000000ff */
[----:B------:R-:W-:Y:S02]  /*ebf0*/  F2FP.PACK_AB R5, R33, R32 ;  /* 0x000000202105723e */ /* 0x000fe400000000ff */
[----:B------:R-:W-:Y:S01]  /*ec00*/  F2FP.PACK_AB R6, R27, R26 ;  /* 0x0000001a1b06723e */ /* 0x000fe200000000ff */
[C---:B----4-:R-:W-:Y:S01]  /*ec10*/  FADD.FTZ R239, R35.reuse, R40 ;  /* 0x0000002823ef7221 */ /* 0x050fe20000010000 */
[----:B------:R-:W-:-:S07]  /*ec20*/  F2FP.PACK_AB R7, R35, R34 ;  /* 0x000000222307723e */ /* 0x000fce00000000ff */
[C---:B------:R-:W-:Y:S08]  /*ec30*/  HMMA.16816.F32 R120, R4.reuse, R12, R120 ;  /* 0x0000000c0478723c */ /* 0x040ff00000001878 */
        /* <DEDUP_REMOVED lines=18> */
[----:B------:R-:W-:Y:S11]  /*ed60*/  HMMA.16816.F32 R68, R4, R14, R68 ;  /* 0x0000000e0444723c */ /* 0x000ff60000001844 */
[----:B------:R-:W-:Y:S08]  /*ed70*/  @!UPT UIADD3 URZ, URZ, URZ, URZ ;  /* 0x0000003f3f3ff290 */ /* 0x000ff0000fffe03f */
.L_x_1604:
[----:B------:R-:W-:Y:S05]  /*ed80*/  @!P3 BRA `(.L_x_1612) ;  /* 0x000051c00000b947 */ /* 0x000fea0003800000 */
[----:B------:R-:W-:Y:S01]  /*ed90*/  ULDC.64 UR8, c[0x0][0x1a0] ;  /* 0x0000680000087ab9 */ /* 0x000fe20000000a00 */
[----:B------:R-:W-:Y:S01]  /*eda0*/  IMAD.MOV.U32 R0, RZ, RZ, R3 ;  /* 0x000000ffff007224 */ /* 0x000fe200078e0003 */
[----:B------:R-:W-:Y:S01]  /*edb0*/  ULEA UR5, -UR8, URZ, 0x7 ;  /* 0x0000003f08057291 */ /* 0x000fe2000f8e393f */
[----:B------:R-:W-:Y:S01]  /*edc0*/  IMAD.MOV.U32 R2, RZ, RZ, R132 ;  /* 0x000000ffff027224 */ /* 0x000fe200078e0084 */
[----:B------:R-:W-:-:S02]  /*edd0*/  ULDC.64 UR6, c[0x0][0x198] ;  /* 0x0000660000067ab9 */ /* 0x000fc40000000a00 */
[----:B------:R-:W-:Y:S02]  /*ede0*/  USHF.R.S32.HI UR4, URZ, 0x1f, UR5 ;  /* 0x0000001f3f047899 */ /* 0x000fe40008011405 */
[----:B------:R-:W-:Y:S01]  /*edf0*/  ULEA UR11, -UR6, URZ, 0x7 ;  /* 0x0000003f060b7291 */ /* 0x000fe2000f8e393f */
[----:B------:R-:W-:-:S03]  /*ee00*/  MOV R236, UR5 ;  /* 0x0000000500ec7c02 */ /* 0x000fc60008000f00 */
[----:B------:R-:W-:Y:S01]  /*ee10*/  MOV R233, UR4 ;  /* 0x0000000400e97c02 */ /* 0x000fe20008000f00 */
[----:B------:R-:W-:Y:S02]  /*ee20*/  USHF.R.S32.HI UR10, URZ, 0x1f, UR11 ;  /* 0x0000001f3f0a7899 */ /* 0x000fe4000801140b */
[----:B------:R-:W-:Y:S02]  /*ee30*/  ULDC.64 UR4, c[0x0][0x1a0] ;  /* 0x0000680000047ab9 */ /* 0x000fe40000000a00 */
.L_x_1616:
        /* <DEDUP_REMOVED lines=8> */
[----:B------:R-:W-:Y:S01]  /*eec0*/  IMAD.SHL.U32 R4, R229, 0x80, RZ ;  /* 0x00000080e5047824 */ /* 0x000fe200078e00ff */
[----:B------:R-:W-:Y:S01]  /*eed0*/  IABS R3, c[0x0][0x2d0] ;  /* 0x0000b40000037a13 */ /* 0x000fe20000000000 */
[----:B------:R-:W-:Y:S02]  /*eee0*/  UMOV UR13, UR8 ;  /* 0x00000008000d7c82 */ /* 0x000fe40008000000 */
[----:B------:R-:W-:Y:S01]  /*eef0*/  UMOV UR12, UR9 ;  /* 0x00000009000c7c82 */ /* 0x000fe20008000000 */
[----:B------:R-:W1:Y:S01]  /*ef00*/  I2F.RP R12, R3 ;  /* 0x00000003000c7306 */ /* 0x000e620000209400 */
[C---:B------:R-:W-:Y:S02]  /*ef10*/  IADD3 R11, R4.reuse, 0x80, RZ ;  /* 0x00000080040b7810 */ /* 0x040fe40007ffe0ff */
[----:B------:R-:W-:Y:S02]  /*ef20*/  IABS R6, R4 ;  /* 0x0000000400067213 */ /* 0x000fe40000000000 */
[----:B------:R-:W-:Y:S02]  /*ef30*/  IABS R8, R11 ;  /* 0x0000000b00087213 */ /* 0x000fe40000000000 */
[----:B------:R-:W-:Y:S02]  /*ef40*/  LOP3.LUT R4, R4, c[0x0][0x2d0], RZ, 0x3c, !PT ;  /* 0x0000b40004047a12 */ /* 0x000fe400078e3cff */
[----:B------:R-:W-:Y:S02]  /*ef50*/  LOP3.LUT R11, R11, c[0x0][0x2d0], RZ, 0x3c, !PT ;  /* 0x0000b4000b0b7a12 */ /* 0x000fe400078e3cff */
[----:B------:R-:W-:Y:S02]  /*ef60*/  ISETP.GE.AND P1, PT, R4, RZ, PT ;  /* 0x000000ff0400720c */ /* 0x000fe40003f26270 */
[----:B------:R-:W-:Y:S01]  /*ef70*/  ISETP.GE.AND P3, PT, R11, RZ, PT ;  /* 0x000000ff0b00720c */ /* 0x000fe20003f66270 */
        /* <DEDUP_REMOVED lines=21> */
[----:B------:R-:W-:Y:S02]  /*f0d0*/  ISETP.NE.AND P2, PT, RZ, c[0x0][0x2d0], PT ;  /* 0x0000b400ff007a0c */ /* 0x000fe40003f45270 */
[----:B------:R-:W-:Y:S07]  /*f0e0*/  LOP3.LUT R3, RZ, c[0x0][0x2d0], RZ, 0x33, !PT ;  /* 0x0000b400ff037a12 */ /* 0x000fee00078e33ff */
        /* <DEDUP_REMOVED lines=10> */
[----:B------:R-:W-:Y:S03]  /*f190*/  IMAD.IADD R3, R3, 0x1, -R9 ;  /* 0x0000000103037824 */ /* 0x000fe600078e0a09 */
[----:B------:R1:W2:Y:S04]  /*f1a0*/  LDG.E R7, [R6.64] ;  /* 0x0000000e06077981 */ /* 0x0002a8000c1e1900 */
[----:B------:R3:W2:Y:S02]  /*f1b0*/  LDG.E R5, [R4.64] ;  /* 0x0000000e04057981 */ /* 0x0006a4000c1e1900 */
[----:B---3--:R-:W-:Y:S04]  /*f1c0*/  IMAD.MOV.U32 R4, RZ, RZ, c[0x0][0x2d0] ;  /* 0x0000b400ff047624 */ /* 0x008fe800078e00ff */
[----:B------:R-:W-:Y:S04]  /*f1d0*/  IMAD R4, R3, R4, -0x80 ;  /* 0xffffff8003047424 */ /* 0x000fe800078e0204 */
[----:B------:R-:W-:Y:S01]  /*f1e0*/  IMAD R3, R4, UR9, RZ ;  /* 0x0000000904037c24 */ /* 0x000fe2000f8e02ff */
[----:B-1----:R-:W-:Y:S05]  /*f1f0*/  SHF.R.S32.HI R6, RZ, 0x1f, R4 ;  /* 0x0000001fff067819 */ /* 0x002fea0000011404 */
        /* <DEDUP_REMOVED lines=9> */
.L_x_1613:
[C---:B------:R-:W-:Y:S02]  /*f290*/  ISETP.GE.AND P4, PT, R231.reuse, c[0x0][0x220], PT ;  /* 0x00008800e7007a0c */ /* 0x040fe40003f86270 */
[----:B------:R-:W-:Y:S02]  /*f2a0*/  IADD3 R5, R231, 0x40, RZ ;  /* 0x00000040e7057810 */ /* 0x000fe40007ffe0ff */
[C---:B------:R-:W-:Y:S02]  /*f2b0*/  LEA R242, P2, R4.reuse, R136, 0x1 ;  /* 0x0000008804f27211 */ /* 0x040fe400078408ff */
[----:B------:R-:W-:Y:S02]  /*f2c0*/  ISETP.GE.AND P3, PT, R5, c[0x0][0x220], PT ;  /* 0x0000880005007a0c */ /* 0x000fe40003f66270 */
[----:B------:R-:W-:Y:S02]  /*f2d0*/  LEA.HI.X R243, R4, R135, R3, 0x1, P2 ;  /* 0x0000008704f37211 */ /* 0x000fe400010f0c03 */
[C---:B------:R-:W-:Y:S03]  /*f2e0*/  IADD3 R7, P1, R228.reuse, R4, RZ ;  /* 0x00000004e4077210 */ /* 0x040fe60007f3e0ff */
[----:B------:R-:W-:Y:S01]  /*f2f0*/  @P4 STS.128 [R230+0xc000], RZ ;  /* 0x00c000ffe6004388 */ /* 0x000fe20000000c00 */
[-C--:B------:R-:W-:Y:S02]  /*f300*/  @!P4 LEA R18, P5, R7, R136.reuse, 0x1 ;  /* 0x000000880712c211 */ /* 0x080fe400078a08ff */
[----:B------:R-:W-:Y:S02]  /*f310*/  IADD3.X R6, R227, R3, RZ, P1, !PT ;  /* 0x00000003e3067210 */ /* 0x000fe40000ffe4ff */
[----:B------:R-:W-:Y:S02]  /*f320*/  IADD3 R4, P1, R228, R7, RZ ;  /* 0x00000007e4047210 */ /* 0x000fe40007f3e0ff */
[----:B------:R-:W-:Y:S01]  /*f330*/  @!PT LDS RZ, [RZ] ;  /* 0x00000000fffff984 */ /* 0x000fe20000000800 */
[----:B------:R-:W-:Y:S01]  /*f340*/  @!PT LDS RZ, [RZ] ;  /* 0x00000000fffff984 */ /* 0x000fe20000000800 */
[----:B------:R-:W-:Y:S01]  /*f350*/  @!PT LDS RZ, [RZ] ;  /* 0x00000000fffff984 */ /* 0x000fe20000000800 */
[----:B------:R1:W-:Y:S01]  /*f360*/  @!P4 LDGSTS.E.BYPASS.LTC128B.128 [R230+0xc000], [R242.64] ;  /* 0x0c000000f2e6cfae */ /* 0x0003e2000b901d4e */
[CCC-:B------:R-:W-:Y:S02]  /*f370*/  @!P4 LEA.HI.X R19, R7.reuse, R135.reuse, R6.reuse, 0x1, P5 ;  /* 0x000000870713c211 */ /* 0x1c0fe400028f0c06 */
[CC--:B------:R-:W-:Y:S02]  /*f380*/  @!P3 LEA R12, P2, R7.reuse, R136.reuse, 0x1 ;  /* 0x00000088070cb211 */ /* 0x0c0fe400078408ff */
[C---:B------:R-:W-:Y:S02]  /*f390*/  @!P4 LEA R16, P6, R4.reuse, R136, 0x1 ;  /* 0x000000880410c211 */ /* 0x040fe400078c08ff */
[----:B------:R-:W-:Y:S01]  /*f3a0*/  @P3 STS.128 [R230+0x10000], RZ ;  /* 0x010000ffe6003388 */ /* 0x000fe20000000c00 */
[-C--:B------:R-:W-:Y:S02]  /*f3b0*/  @!P3 LEA.HI.X R13, R7, R135.reuse, R6, 0x1, P2 ;  /* 0x00000087070db211 */ /* 0x080fe400010f0c06 */
[C---:B------:R-:W-:Y:S02]  /*f3c0*/  IADD3.X R5, R227.reuse, R6, RZ, P1, !PT ;  /* 0x00000006e3057210 */ /* 0x040fe40000ffe4ff */
[C---:B------:R-:W-:Y:S02]  /*f3d0*/  @!P3 LEA R10, P1, R4.reuse, R136, 0x1 ;  /* 0x00000088040ab211 */ /* 0x040fe400078208ff */
[----:B------:R-:W-:Y:S01]  /*f3e0*/  @!PT LDS RZ, [RZ] ;  /* 0x00000000fffff984 */ /* 0x000fe20000000800 */
[----:B------:R-:W-:Y:S01]  /*f3f0*/  @!PT LDS RZ, [RZ] ;  /* 0x00000000fffff984 */ /* 0x000fe20000000800 */
[----:B------:R-:W-:Y:S01]  /*f400*/  @!PT LDS RZ, [RZ] ;  /* 0x00000000fffff984 */ /* 0x000fe20000000800 */
[----:B------:R1:W-:Y:S01]  /*f410*/  @!P3 LDGSTS.E.BYPASS.LTC128B.128 [R230+0x10000], [R242.64+0x80] ;  /* 0x10000080f2e6bfae */ /* 0x0003e2000b901d4e */
[CCC-:B------:R-:W-:Y:S02]  /*f420*/  @!P4 LEA.HI.X R17, R4.reuse, R135.reuse, R5.reuse, 0x1, P6 ;  /* 0x000000870411c211 */ /* 0x1c0fe400030f0c05 */
[----:B------:R-:W-:Y:S02]  /*f430*/  @!P3 LEA.HI.X R11, R4, R135, R5, 0x1, P1 ;  /* 0x00000087040bb211 */ /* 0x000fe400008f0c05 */
[C---:B------:R-:W-:Y:S02]  /*f440*/  IADD3 R3, P5, R228.reuse, R4, RZ ;  /* 0x00000004e4037210 */ /* 0x040fe40007fbe0ff */
[----:B------:R-:W-:Y:S02]  /*f450*/  @P4 STS.128 [R230+0xc800], RZ ;  /* 0x00c800ffe6004388 */ /* 0x000fe40000000c00 */
[----:B------:R-:W-:Y:S02]  /*f460*/  IADD3.X R5, R227, R5, RZ, P5, !PT ;  /* 0x00000005e3057210 */ /* 0x000fe40002ffe4ff */
[CC--:B------:R-:W-:Y:S02]  /*f470*/  @!P4 LEA R14, P5, R3.reuse, R136.reuse, 0x1 ;  /* 0x00000088030ec211 */ /* 0x0c0fe400078a08ff */
        /* <DEDUP_REMOVED lines=9> */
[CC--:B------:R-:W-:Y:S02]  /*f510*/  @!P4 LEA R22, P5, R4.reuse, R136.reuse, 0x1 ;  /* 0x000000880416c211 */ /* 0x0c0fe400078a08ff */
[----:B------:R-:W-:Y:S02]  /*f520*/  IADD3.X R5, R227, R5, RZ, P2, !PT ;  /* 0x00000005e3057210 */ /* 0x000fe400017fe4ff */
[C---:B------:R-:W-:Y:S01]  /*f530*/  @!P3 LEA R20, P1, R4.reuse, R136, 0x1 ;  /* 0x000000880414b211 */ /* 0x040fe200078208ff */
        /* <DEDUP_REMOVED lines=8> */
[-C--:B------:R-:W-:Y:S02]  /*f5c0*/  @!P4 LEA R26, P5, R3, R136.reuse, 0x1 ;  /* 0x00000088031ac211 */ /* 0x080fe400078a08ff */
[----:B------:R-:W-:Y:S02]  /*f5d0*/  IADD3.X R5, R227, R5, RZ, P2, !PT ;  /* 0x00000005e3057210 */ /* 0x000fe400017fe4ff */
        /* <DEDUP_REMOVED lines=10> */
[C---:B------:R-:W-:Y:S02]  /*f680*/  IADD3.X R5, R227.reuse, R5, RZ, P2, !PT ;  /* 0x00000005e3057210 */ /* 0x040fe400017fe4ff */
[C---:B--2---:R-:W-:Y:S01]  /*f690*/  @!P3 LEA R18, P2, R6.reuse, R136, 0x1 ;  /* 0x000000880612b211 */ /* 0x044fe200078408ff */
        /* <DEDUP_REMOVED lines=17> */
[----:B------:R-:W-:Y:S02]  /*f7b0*/  ISETP.GT.AND P1, PT, R229, R224, PT ;  /* 0x000000e0e500720c */ /* 0x000fe40003f24270 */
        /* <DEDUP_REMOVED lines=46> */
[----:B--2---:R-:W2:Y:S07]  /*faa0*/  LDSM.16.M88.4 R8, [R221+0x4000] ;  /* 0x00400000dd08783b */ /* 0x004eae0000000200 */
[----:B----4-:R-:W3:Y:S07]  /*fab0*/  LDSM.16.M88.4 R16, [R221+0x4800] ;  /* 0x00480000dd10783b */ /* 0x010eee0000000200 */
[----:B-1----:R-:W5:Y:S07]  /*fac0*/  LDSM.16.M88.4 R24, [R221+0x5000] ;  /* 0x00500000dd18783b */ /* 0x002f6e0000000200 */
[----:B------:R-:W0:Y:S07]  /*fad0*/  LDGDEPBAR ;  /* 0x00000000000079af */ /* 0x000e2e0000000000 */
[----:B------:R-:W1:Y:S07]  /*fae0*/  LDSM.16.M88.4 R32, [R221+0x5800] ;  /* 0x00580000dd20783b */ /* 0x000e6e0000000200 */
[----:B------:R-:W4:Y:S01]  /*faf0*/  LDSM.16.M88.4 R40, [R221+0x6000] ;  /* 0x00600000dd28783b */ /* 0x000f220000000200 */
[C---:B--2---:R-:W-:Y:S06]  /*fb00*/  HMMA.16816.F32 R4, R64.reuse, R8, RZ ;  /* 0x000000084004723c */ /* 0x044fec00000018ff */
[----:B------:R-:W2:Y:S02]  /*fb10*/  LDSM.16.M88.4 R48, [R221+0x6800] ;  /* 0x00680000dd30783b */ /* 0x000ea40000000200 */
[C---:B------:R-:W-:Y:S05]  /*fb20*/  HMMA.16816.F32 R8, R64.reuse, R10, RZ ;  /* 0x0000000a4008723c */ /* 0x040fea00000018ff */
[----:B------:R-:W2:Y:S03]  /*fb30*/  LDSM.16.M88.4 R56, [R221+0x7000] ;  /* 0x00700000dd38783b */ /* 0x000ea60000000200 */
[C---:B---3--:R-:W-:Y:S04]  /*fb40*/  HMMA.16816.F32 R12, R64.reuse, R16, RZ ;  /* 0x00000010400c723c */ /* 0x048fe800000018ff */
[----:B------:R-:W3:Y:S04]  /*fb50*/  LDSM.16.M88.4 R132, [R221+0x7800] ;  /* 0x00780000dd84783b */ /* 0x000ee80000000200 */
[C---:B------:R-:W-:Y:S03]  /*fb60*/  HMMA.16816.F32 R16, R64.reuse, R18, RZ ;  /* 0x000000124010723c */ /* 0x040fe600000018ff */
[----:B------:R-:W-:Y:S05]  /*fb70*/  LDSM.16.M88.4 R136, [R220] ;  /* 0x00000000dc88783b */ /* 0x000fea0000000200 */
[C---:B-----5:R-:W-:Y:S02]  /*fb80*/  HMMA.16816.F32 R20, R64.reuse, R24, RZ ;  /* 0x000000184014723c */ /* 0x060fe400000018ff */
[----:B------:R-:W5:Y:S06]  /*fb90*/  LDSM.16.M88.4 R140, [R219] ;  /* 0x00000000db8c783b */ /* 0x000f6c0000000200 */
[C---:B------:R-:W-:Y:S01]  /*fba0*/  HMMA.16816.F32 R24, R64.reuse, R26, RZ ;  /* 0x0000001a4018723c */ /* 0x040fe200000018ff */
[----:B------:R-:W3:Y:S07]  /*fbb0*/  LDSM.16.M88.4 R144, [R211] ;  /* 0x00000000d390783b */ /* 0x000eee0000000200 */
[C---:B-1----:R-:W-:Y:S01]  /*fbc0*/  HMMA.16816.F32 R28, R64.reuse, R32, RZ ;  /* 0x00000020401c723c */ /* 0x042fe200000018ff */
[----:B------:R-:W1:Y:S07]  /*fbd0*/  LDSM.16.M88.4 R148, [R210] ;  /* 0x00000000d294783b */ /* 0x000e6e0000000200 */
[C---:B------:R-:W-:Y:S01]  /*fbe0*/  HMMA.16816.F32 R32, R64.reuse, R34, RZ ;  /* 0x000000224020723c */ /* 0x040fe200000018ff */
[----:B------:R-:W1:Y:S07]  /*fbf0*/  LDSM.16.M88.4 R152, [R209] ;  /* 0x00000000d198783b */ /* 0x000e6e0000000200 */
[C---:B----4-:R-:W-:Y:S01]  /*fc00*/  HMMA.16816.F32 R36, R64.reuse, R40, RZ ;  /* 0x000000284024723c */ /* 0x050fe200000018ff */
[----:B------:R-:W4:Y:S07]  /*fc10*/  LDSM.16.M88.4 R156, [R208] ;  /* 0x00000000d09c783b */ /* 0x000f2e0000000200 */
[C---:B------:R-:W-:Y:S01]  /*fc20*/  HMMA.16816.F32 R40, R64.reuse, R42, RZ ;  /* 0x0000002a4028723c */ /* 0x040fe200000018ff */
[----:B------:R-:W1:Y:S07]  /*fc30*/  LDSM.16.M88.4 R160, [R207] ;  /* 0x00000000cfa0783b */ /* 0x000e6e0000000200 */
[C---:B--2---:R-:W-:Y:S01]  /*fc40*/  HMMA.16816.F32 R44, R64.reuse, R48, RZ ;  /* 0x00000030402c723c */ /* 0x044fe200000018ff */
[----:B------:R-:W2:Y:S07]  /*fc50*/  LDSM.16.M88.4 R164, [R206] ;  /* 0x00000000cea4783b */ /* 0x000eae0000000200 */
[C---:B------:R-:W-:Y:S01]  /*fc60*/  HMMA.16816.F32 R48, R64.reuse, R50, RZ ;  /* 0x000000324030723c */ /* 0x040fe200000018ff */
[----:B------:R-:W1:Y:S07]  /*fc70*/  LDSM.16.M88.4 R168, [R205] ;  /* 0x00000000cda8783b */ /* 0x000e6e0000000200 */
[C---:B------:R-:W-:Y:S01]  /*fc80*/  HMMA.16816.F32 R52, R64.reuse, R56, RZ ;  /* 0x000000384034723c */ /* 0x040fe200000018ff */
[----:B------:R-:W-:Y:S07]  /*fc90*/  LDSM.16.M88.4 R172, [R218] ;  /* 0x00000000daac783b */ /* 0x000fee0000000200 */
[C---:B------:R-:W-:Y:S01]  /*fca0*/  HMMA.16816.F32 R56, R64.reuse, R58, RZ ;  /* 0x0000003a4038723c */ /* 0x040fe200000018ff */
[----:B------:R-:W1:Y:S07]  /*fcb0*/  LDSM.16.M88.4 R176, [R215+0x4000] ;  /* 0x00400000d7b0783b */ /* 0x000e6e0000000200 */
[C---:B---3--:R-:W-:Y:S01]  /*fcc0*/  HMMA.16816.F32 R60, R64.reuse, R132, RZ ;  /* 0x00000084403c723c */ /* 0x048fe200000018ff */
[----:B------:R-:W-:Y:S07]  /*fcd0*/  LDSM.16.M88.4 R180, [R220+0x2000] ;  /* 0x00200000dcb4783b */ /* 0x000fee0000000200 */
[----:B------:R-:W-:Y:S01]  /*fce0*/  HMMA.16816.F32 R64, R64, R134, RZ ;  /* 0x000000864040723c */ /* 0x000fe200000018ff */
[----:B------:R-:W3:Y:S07]  /*fcf0*/  LDSM.16.M88.4 R132, [R215+0x4800] ;  /* 0x00480000d784783b */ /* 0x000eee0000000200 */
[C---:B-----5:R-:W-:Y:S01]  /*fd00*/  HMMA.16816.F32 R4, R136.reuse, R140, R4 ;  /* 0x0000008c8804723c */ /* 0x060fe20000001804 */
[----:B------:R-:W-:Y:S07]  /*fd10*/  LDSM.16.M88.4 R184, [R203] ;  /* 0x00000000cbb8783b */ /* 0x000fee0000000200 */
[C---:B------:R-:W-:Y:S01]  /*fd20*/  HMMA.16816.F32 R8, R136.reuse, R142, R8 ;  /* 0x0000008e8808723c */ /* 0x040fe20000001808 */
[----:B------:R-:W5:Y:S07]  /*fd30*/  LDSM.16.M88.4 R140, [R215+0x5000] ;  /* 0x00500000d78c783b */ /* 0x000f6e0000000200 */
[C---:B------:R-:W-:Y:S01]  /*fd40*/  HMMA.16816.F32 R12, R136.reuse, R144, R12 ;  /* 0x00000090880c723c */ /* 0x040fe2000000180c */
[----:B------:R-:W-:Y:S07]  /*fd50*/  LDSM.16.M88.4 R188, [R217+0x2000] ;  /* 0x00200000d9bc783b */ /* 0x000fee0000000200 */
[C---:B------:R-:W-:Y:S01]  /*fd60*/  HMMA.16816.F32 R16, R136.reuse, R146, R16 ;  /* 0x000000928810723c */ /* 0x040fe20000001810 */
[----:B------:R-:W2:Y:S07]  /*fd70*/  LDSM.16.M88.4 R144, [R215+0x5800] ;  /* 0x00580000d790783b */ /* 0x000eae0000000200 */
[C---:B-1----:R-:W-:Y:S01]  /*fd80*/  HMMA.16816.F32 R20, R136.reuse, R148, R20 ;  /* 0x000000948814723c */ /* 0x042fe20000001814 */
        /* <DEDUP_REMOVED lines=8> */
[----:B------:R-:W-:Y:S07]  /*fe10*/  LDSM.16.M88.4 R156, [R215+0x7800] ;  /* 0x00780000d79c783b */ /* 0x000fee0000000200 */
[C---:B------:R-:W-:Y:S08]  /*fe20*/  HMMA.16816.F32 R44, R136.reuse, R160, R44 ;  /* 0x000000a0882c723c */ /* 0x040ff0000000182c */
[C---:B------:R-:W-:Y:S01]  /*fe30*/  HMMA.16816.F32 R48, R136.reuse, R162, R48 ;  /* 0x000000a28830723c */ /* 0x040fe20000001830 */
[----:B------:R-:W-:Y:S07]  /*fe40*/  LDSM.16.M88.4 R160, [R217] ;  /* 0x00000000d9a0783b */ /* 0x000fee0000000200 */
[C---:B--2---:R-:W-:Y:S08]  /*fe50*/  HMMA.16816.F32 R52, R136.reuse, R164, R52 ;  /* 0x000000a48834723c */ /* 0x044ff00000001834 */
[C---:B------:R-:W-:Y:S01]  /*fe60*/  HMMA.16816.F32 R56, R136.reuse, R166, R56 ;  /* 0x000000a68838723c */ /* 0x040fe20000001838 */
[----:B------:R-:W-:Y:S07]  /*fe70*/  LDSM.16.M88.4 R164, [R204] ;  /* 0x00000000cca4783b */ /* 0x000fee0000000200 */
[C---:B------:R-:W-:Y:S08]  /*fe80*/  HMMA.16816.F32 R60, R136.reuse, R168, R60 ;  /* 0x000000a8883c723c */ /* 0x040ff0000000183c */
[----:B------:R-:W-:Y:S01]  /*fe90*/  HMMA.16816.F32 R64, R136, R170, R64 ;  /* 0x000000aa8840723c */ /* 0x000fe20000001840 */
[----:B------:R-:W2:Y:S07]  /*fea0*/  LDSM.16.M88.4 R136, [R215+0x7000] ;  /* 0x00700000d788783b */ /* 0x000eae0000000200 */
[C---:B------:R-:W-:Y:S01]  /*feb0*/  HMMA.16816.F32 R4, R172.reuse, R176, R4 ;  /* 0x000000b0ac04723c */ /* 0x040fe20000001804 */
[----:B------:R-:W4:Y:S07]  /*fec0*/  LDSM.16.M88.4 R168, [R204+0x800] ;  /* 0x00080000cca8783b */ /* 0x000f2e0000000200 */
[C---:B------:R-:W-:Y:S01]  /*fed0*/  HMMA.16816.F32 R8, R172.reuse, R178, R8 ;  /* 0x000000b2ac08723c */ /* 0x040fe20000001808 */
[----:B------:R-:W1:Y:S07]  /*fee0*/  LDSM.16.M88.4 R176, [R204+0x1000] ;  /* 0x00100000ccb0783b */ /* 0x000e6e0000000200 */
[C---:B---3--:R-:W-:Y:S08]  /*fef0*/  HMMA.16816.F32 R12, R172.reuse, R132, R12 ;  /* 0x00000084ac0c723c */ /* 0x048ff0000000180c */
[C---:B------:R-:W-:Y:S01]  /*ff00*/  HMMA.16816.F32 R16, R172.reuse, R134, R16 ;  /* 0x00000086ac10723c */ /* 0x040fe20000001810 */
[----:B------:R-:W3:Y:S07]  /*ff10*/  LDSM.16.M88.4 R132, [R204+0x1800] ;  /* 0x00180000cc84783b */ /* 0x000eee0000000200 */
[C---:B-----5:R-:W-:Y:S08]  /*ff20*/  HMMA.16816.F32 R20, R172.reuse, R140, R20 ;  /* 0x0000008cac14723c */ /* 0x060ff00000001814 */
[C---:B------:R-:W-:Y:S01]  /*ff30*/  HMMA.16816.F32 R24, R172.reuse, R142, R24 ;  /* 0x0000008eac18723c */ /* 0x040fe20000001818 */
[----:B------:R-:W5:Y:S07]  /*ff40*/  LDSM.16.M88.4 R140, [R204+0x2000] ;  /* 0x00200000cc8c783b */ /* 0x000f6e0000000200 */
[C---:B------:R-:W-:Y:S08]  /*ff50*/  HMMA.16816.F32 R28, R172.reuse, R144, R28 ;  /* 0x00000090ac1c723c */ /* 0x040ff0000000181c */
[C---:B------:R-:W-:Y:S01]  /*ff60*/  HMMA.16816.F32 R32, R172.reuse, R146, R32 ;  /* 0x00000092ac20723c */ /* 0x040fe20000001820 */
[----:B------:R-:W3:Y:S07]  /*ff70*/  LDSM.16.M88.4 R144, [R204+0x2800] ;  /* 0x00280000cc90783b */ /* 0x000eee0000000200 */
[C---:B-1----:R-:W-:Y:S08]  /*ff80*/  HMMA.16816.F32 R36, R172.reuse, R148, R36 ;  /* 0x00000094ac24723c */ /* 0x042ff00000001824 */
[C---:B------:R-:W-:Y:S01]  /*ff90*/  HMMA.16816.F32 R40, R172.reuse, R150, R40 ;  /* 0x00000096ac28723c */ /* 0x040fe20000001828 */
[----:B------:R-:W1:Y:S07]  /*ffa0*/  LDSM.16.M88.4 R148, [R204+0x3000] ;  /* 0x00300000cc94783b */ /* 0x000e6e0000000200 */
[C---:B------:R-:W-:Y:S08]  /*ffb0*/  HMMA.16816.F32 R44, R172.reuse, R152, R44 ;  /* 0x00000098ac2c723c */ /* 0x040ff0000000182c */
[C---:B------:R-:W-:Y:S01]  /*ffc0*/  HMMA.16816.F32 R48, R172.reuse, R154, R48 ;  /* 0x0000009aac30723c */ /* 0x040fe20000001830 */
[----:B------:R-:W-:Y:S07]  /*ffd0*/  LDSM.16.M88.4 R152, [R222+0x2000] ;  /* 0x00200000de98783b */ /* 0x000fee0000000200 */
[C---:B--2---:R-:W-:Y:S08]  /*ffe0*/  HMMA.16816.F32 R52, R172.reuse, R136, R52 ;  /* 0x00000088ac34723c */ /* 0x044ff00000001834 */
[C---:B------:R-:W-:Y:S01]  /*fff0*/  HMMA.16816.F32 R56, R172.reuse, R138, R56 ;  /* 0x0000008aac38723c */ /* 0x040fe20000001838 */
[----:B------:R-:W2:Y:S07]  /*10000*/  LDSM.16.M88.4 R136, [R204+0x3800] ;  /* 0x00380000cc88783b */ /* 0x000eae0000000200 */
[C---:B------:R-:W-:Y:S08]  /*10010*/  HMMA.16816.F32 R60, R172.reuse, R156, R60 ;  /* 0x0000009cac3c723c */ /* 0x040ff0000000183c */
[----:B------:R-:W-:Y:S01]  /*10020*/  HMMA.16816.F32 R64, R172, R158, R64 ;  /* 0x0000009eac40723c */ /* 0x000fe20000001840 */
[----:B------:R-:W1:Y:S07]  /*10030*/  LDSM.16.M88.4 R156, [R221+0x8000] ;  /* 0x00800000dd9c783b */ /* 0x000e6e0000000200 */
[C---:B------:R-:W-:Y:S01]  /*10040*/  HMMA.16816.F32 R4, R160.reuse, R164, R4 ;  /* 0x000000a4a004723c */ /* 0x040fe20000001804 */
[----:B------:R-:W-:Y:S07]  /*10050*/  LDSM.16.M88.4 R172, [R221+0x9800] ;  /* 0x00980000ddac783b */ /* 0x000fee0000000200 */
[C---:B------:R-:W-:Y:S01]  /*10060*/  HMMA.16816.F32 R8, R160.reuse, R166, R8 ;  /* 0x000000a6a008723c */ /* 0x040fe20000001808 */
[----:B------:R-:W1:Y:S07]  /*10070*/  LDSM.16.M88.4 R164, [R221+0x8800] ;  /* 0x00880000dda4783b */ /* 0x000e6e0000000200 */
[C---:B----4-:R-:W-:Y:S08]  /*10080*/  HMMA.16816.F32 R12, R160.reuse, R168, R12 ;  /* 0x000000a8a00c723c */ /* 0x050ff0000000180c */
[C---:B------:R-:W-:Y:S01]  /*10090*/  HMMA.16816.F32 R16, R160.reuse, R170, R16 ;  /* 0x000000aaa010723c */ /* 0x040fe20000001810 */
[----:B------:R-:W4:Y:S07]  /*100a0*/  LDSM.16.M88.4 R168, [R221+0x9000] ;  /* 0x00900000dda8783b */ /* 0x000f2e0000000200 */
        /* <DEDUP_REMOVED lines=14> */
[----:B------:R-:W1:Y:S07]  /*10190*/  LDSM.16.M88.4 R148, [R202] ;  /* 0x00000000ca94783b */ /* 0x000e6e0000000200 */
[C---:B--2---:R-:W-:Y:S08]  /*101a0*/  HMMA.16816.F32 R60, R160.reuse, R136, R60 ;  /* 0x00000088a03c723c */ /* 0x044ff0000000183c */
[----:B------:R-:W-:Y:S01]  /*101b0*/  HMMA.16816.F32 R64, R160, R138, R64 ;  /* 0x0000008aa040723c */ /* 0x000fe20000001840 */
[----:B------:R-:W2:Y:S07]  /*101c0*/  LDSM.16.M88.4 R136, [R201] ;  /* 0x00000000c988783b */ /* 0x000eae0000000200 */
[C---:B------:R-:W-:Y:S01]  /*101d0*/  HMMA.16816.F32 R4, R152.reuse, R156, R4 ;  /* 0x0000009c9804723c */ /* 0x040fe20000001804 */
[----:B------:R-:W-:Y:S07]  /*101e0*/  LDSM.16.M88.4 R160, [R215+0x8000] ;  /* 0x00800000d7a0783b */ /* 0x000fee0000000200 */
[C---:B------:R-:W-:Y:S01]  /*101f0*/  HMMA.16816.F32 R8, R152.reuse, R158, R8 ;  /* 0x0000009e9808723c */ /* 0x040fe20000001808 */
[----:B------:R-:W1:Y:S07]  /*10200*/  LDSM.16.M88.4 R156, [R200] ;  /* 0x00000000c89c783b */ /* 0x000e6e0000000200 */
[C---:B------:R-:W-:Y:S08]  /*10210*/  HMMA.16816.F32 R12, R152.reuse, R164, R12 ;  /* 0x000000a4980c723c */ /* 0x040ff0000000180c */
[C---:B------:R-:W-:Y:S01]  /*10220*/  HMMA.16816.F32 R16, R152.reuse, R166, R16 ;  /* 0x000000a69810723c */ /* 0x040fe20000001810 */
[----:B------:R-:W-:Y:S07]  /*10230*/  LDSM.16.M88.4 R164, [R215+0x9000] ;  /* 0x00900000d7a4783b */ /* 0x000fee0000000200 */
[C---:B----4-:R-:W-:Y:S08]  /*10240*/  HMMA.16816.F32 R20, R152.reuse, R168, R20 ;  /* 0x000000a89814723c */ /* 0x050ff00000001814 */
[C---:B------:R-:W-:Y:S01]  /*10250*/  HMMA.16816.F32 R24, R152.reuse, R170, R24 ;  /* 0x000000aa9818723c */ /* 0x040fe20000001818 */
[----:B------:R-:W-:Y:S07]  /*10260*/  LDSM.16.M88.4 R168, [R215+0x9800] ;  /* 0x00980000d7a8783b */ /* 0x000fee0000000200 */
[C---:B------:R-:W-:Y:S08]  /*10270*/  HMMA.16816.F32 R28, R152.reuse, R172, R28 ;  /* 0x000000ac981c723c */ /* 0x040ff0000000181c */
[C---:B------:R-:W-:Y:S01]  /*10280*/  HMMA.16816.F32 R32, R152.reuse, R174, R32 ;  /* 0x000000ae9820723c */ /* 0x040fe20000001820 */
[----:B------:R-:W-:Y:S07]  /*10290*/  LDSM.16.M88.4 R172, [R215+0xa000] ;  /* 0x00a00000d7ac783b */ /* 0x000fee0000000200 */
[C---:B---3--:R-:W-:Y:S08]  /*102a0*/  HMMA.16816.F32 R36, R152.reuse, R132, R36 ;  /* 0x000000849824723c */ /* 0x048ff00000001824 */
[C---:B------:R-:W-:Y:S01]  /*102b0*/  HMMA.16816.F32 R40, R152.reuse, R134, R40 ;  /* 0x000000869828723c */ /* 0x040fe20000001828 */
[----:B------:R-:W3:Y:S07]  /*102c0*/  LDSM.16.M88.4 R132, [R199] ;  /* 0x00000000c784783b */ /* 0x000eee0000000200 */
[C---:B-----5:R-:W-:Y:S08]  /*102d0*/  HMMA.16816.F32 R44, R152.reuse, R140, R44 ;  /* 0x0000008c982c723c */ /* 0x060ff0000000182c */
[C---:B------:R-:W-:Y:S01]  /*102e0*/  HMMA.16816.F32 R48, R152.reuse, R142, R48 ;  /* 0x0000008e9830723c */ /* 0x040fe20000001830 */
[----:B------:R-:W4:Y:S07]  /*102f0*/  LDSM.16.M88.4 R140, [R198] ;  /* 0x00000000c68c783b */ /* 0x000f2e0000000200 */
[C---:B------:R-:W-:Y:S08]  /*10300*/  HMMA.16816.F32 R52, R152.reuse, R144, R52 ;  /* 0x000000909834723c */ /* 0x040ff00000001834 */
[C---:B------:R-:W-:Y:S01]  /*10310*/  HMMA.16816.F32 R56, R152.reuse, R146, R56 ;  /* 0x000000929838723c */ /* 0x040fe20000001838 */
[----:B------:R-:W5:Y:S07]  /*10320*/  LDSM.16.M88.4 R144, [R197] ;  /* 0x00000000c590783b */ /* 0x000f6e0000000200 */
[C---:B------:R-:W-:Y:S08]  /*10330*/  HMMA.16816.F32 R60, R152.reuse, R176, R60 ;  /* 0x000000b0983c723c */ /* 0x040ff0000000183c */
[----:B------:R-:W-:Y:S01]  /*10340*/  HMMA.16816.F32 R64, R152, R178, R64 ;  /* 0x000000b29840723c */ /* 0x000fe20000001840 */
[----:B------:R-:W-:Y:S07]  /*10350*/  LDSM.16.M88.4 R152, [R218+0x2000] ;  /* 0x00200000da98783b */ /* 0x000fee0000000200 */
[----:B------:R-:W-:Y:S01]  /*10360*/  LDSM.16.M88.4 R176, [R215+0xa800] ;  /* 0x00a80000d7b0783b */ /* 0x000fe20000000200 */
[C---:B------:R-:W-:Y:S08]  /*10370*/  HMMA.16816.F32 R4, R180.reuse, R184, R4 ;  /* 0x000000b8b404723c */ /* 0x040ff00000001804 */
[C---:B------:R-:W-:Y:S01]  /*10380*/  HMMA.16816.F32 R8, R180.reuse, R186, R8 ;  /* 0x000000bab408723c */ /* 0x040fe20000001808 */
[----:B------:R-:W-:Y:S07]  /*10390*/  LDSM.16.M88.4 R184, [R215+0xb000] ;  /* 0x00b00000d7b8783b */ /* 0x000fee0000000200 */
[C---:B-1----:R-:W-:Y:S08]  /*103a0*/  HMMA.16816.F32 R12, R180.reuse, R148, R12 ;  /* 0x00000094b40c723c */ /* 0x042ff0000000180c */
[C---:B------:R-:W-:Y:S01]  /*103b0*/  HMMA.16816.F32 R16, R180.reuse, R150, R16 ;  /* 0x00000096b410723c */ /* 0x040fe20000001810 */
[----:B------:R-:W1:Y:S07]  /*103c0*/  LDSM.16.M88.4 R148, [R196] ;  /* 0x00000000c494783b */ /* 0x000e6e0000000200 */
[C---:B--2---:R-:W-:Y:S08]  /*103d0*/  HMMA.16816.F32 R20, R180.reuse, R136, R20 ;  /* 0x00000088b414723c */ /* 0x044ff00000001814 */
[C---:B------:R-:W-:Y:S01]  /*103e0*/  HMMA.16816.F32 R24, R180.reuse, R138, R24 ;  /* 0x0000008ab418723c */ /* 0x040fe20000001818 */
[----:B------:R-:W2:Y:S07]  /*103f0*/  LDSM.16.M88.4 R136, [R215+0x8800] ;  /* 0x00880000d788783b */ /* 0x000eae0000000200 */
[C---:B------:R-:W-:Y:S08]  /*10400*/  HMMA.16816.F32 R28, R180.reuse, R156, R28 ;  /* 0x0000009cb41c723c */ /* 0x040ff0000000181c */
[C---:B------:R-:W-:Y:S01]  /*10410*/  HMMA.16816.F32 R32, R180.reuse, R158, R32 ;  /* 0x0000009eb420723c */ /* 0x040fe20000001820 */
[----:B------:R-:W1:Y:S07]  /*10420*/  LDSM.16.M88.4 R156, [R215+0xb800] ;  /* 0x00b80000d79c783b */ /* 0x000e6e0000000200 */
[C---:B---3--:R-:W-:Y:S08]  /*10430*/  HMMA.16816.F32 R36, R180.reuse, R132, R36 ;  /* 0x00000084b424723c */ /* 0x048ff00000001824 */
[C---:B------:R-:W-:Y:S01]  /*10440*/  HMMA.16816.F32 R40, R180.reuse, R134, R40 ;  /* 0x00000086b428723c */ /* 0x040fe20000001828 */
[----:B------:R-:W3:Y:S07]  /*10450*/  LDSM.16.M88.4 R132, [R204+0x4800] ;  /* 0x00480000cc84783b */ /* 0x000eee0000000200 */
[C---:B----4-:R-:W-:Y:S08]  /*10460*/  HMMA.16816.F32 R44, R180.reuse, R140, R44 ;  /* 0x0000008cb42c723c */ /* 0x050ff0000000182c */
[C---:B------:R-:W-:Y:S08]  /*10470*/  HMMA.16816.F32 R48, R180.reuse, R142, R48 ;  /* 0x0000008eb430723c */ /* 0x040ff00000001830 */
[C---:B-----5:R-:W-:Y:S08]  /*10480*/  HMMA.16816.F32 R52, R180.reuse, R144, R52 ;  /* 0x00000090b434723c */ /* 0x060ff00000001834 */
[C---:B------:R-:W-:Y:S08]  /*10490*/  HMMA.16816.F32 R56, R180.reuse, R146, R56 ;  /* 0x00000092b438723c */ /* 0x040ff00000001838 */
[C---:B-1----:R-:W-:Y:S08]  /*104a0*/  HMMA.16816.F32 R60, R180.reuse, R148, R60 ;  /* 0x00000094b43c723c */ /* 0x042ff0000000183c */
[----:B------:R-:W-:Y:S08]  /*104b0*/  HMMA.16816.F32 R64, R180, R150, R64 ;  /* 0x00000096b440723c */ /* 0x000ff00000001840 */
[C---:B------:R-:W-:Y:S08]  /*104c0*/  HMMA.16816.F32 R4, R152.reuse, R160, R4 ;  /* 0x000000a09804723c */ /* 0x040ff00000001804 */
[C---:B------:R-:W-:Y:S08]  /*104d0*/  HMMA.16816.F32 R8, R152.reuse, R162, R8 ;  /* 0x000000a29808723c */ /* 0x040ff00000001808 */
[C---:B--2---:R-:W-:Y:S07]  /*104e0*/  HMMA.16816.F32 R12, R152.reuse, R136, R12 ;  /* 0x00000088980c723c */ /* 0x044fee000000180c */
[----:B------:R-:W-:Y:S01]  /*104f0*/  MOV R136, R242 ;  /* 0x000000f200887202 */ /* 0x000fe20000000f00 */
        /* <DEDUP_REMOVED lines=16> */
[----:B------:R-:W-:Y:S01]  /*10600*/  FMUL.FTZ R4, R4, c[0x0][0x2ec] ;  /* 0x0000bb0004047a20 */ /* 0x000fe20000410000 */
[C---:B------:R-:W-:Y:S03]  /*10610*/  HMMA.16816.F32 R16, R188.reuse, R134, R16 ;  /* 0x00000086bc10723c */ /* 0x040fe60000001810 */
[----:B------:R-:W1:Y:S01]  /*10620*/  MUFU.TANH R141, R4 ;  /* 0x00000004008d7308 */ /* 0x000e620000002400 */
[----:B------:R-:W-:Y:S02]  /*10630*/  FMUL.FTZ R5, R5, c[0x0][0x2ec] ;  /* 0x0000bb0005057a20 */ /* 0x000fe40000410000 */
[----:B------:R-:W-:Y:S01]  /*10640*/  FMUL.FTZ R6, R6, c[0x0][0x2ec] ;  /* 0x0000bb0006067a20 */ /* 0x000fe20000410000 */
[----:B------:R-:W-:Y:S01]  /*10650*/  MOV R135, R243 ;  /* 0x000000f300877202 */ /* 0x000fe20000000f00 */
[----:B------:R-:W-:Y:S04]  /*10660*/  FMUL.FTZ R7, R7, c[0x0][0x2ec] ;  /* 0x0000bb0007077a20 */ /* 0x000fe80000410000 */
[----:B------:R-:W-:Y:S01]  /*10670*/  FMUL.FTZ R8, R8, c[0x0][0x2ec] ;  /* 0x0000bb0008087a20 */ /* 0x000fe20000410000 */
[----:B------:R-:W2:Y:S01]  /*10680*/  MUFU.TANH R140, R5 ;  /* 0x00000005008c7308 */ /* 0x000ea20000002400 */
[----:B------:R-:W-:Y:S02]  /*10690*/  FMUL.FTZ R9, R9, c[0x0][0x2ec] ;  /* 0x0000bb0009097a20 */ /* 0x000fe40000410000 */
[----:B------:R-:W-:Y:S02]  /*106a0*/  FMUL.FTZ R10, R10, c[0x0][0x2ec] ;  /* 0x0000bb000a0a7a20 */ /* 0x000fe40000410000 */
[----:B------:R-:W-:Y:S02]  /*106b0*/  FMUL.FTZ R11, R11, c[0x0][0x2ec] ;  /* 0x0000bb000b0b7a20 */ /* 0x000fe40000410000 */
[----:B------:R-:W-:Y:S02]  /*106c0*/  FMUL.FTZ R12, R12, c[0x0][0x2ec] ;  /* 0x0000bb000c0c7a20 */ /* 0x000fe40000410000 */
[----:B------:R-:W-:Y:S01]  /*106d0*/  FMUL.FTZ R13, R13, c[0x0][0x2ec] ;  /* 0x0000bb000d0d7a20 */ /* 0x000fe20000410000 */
[----:B------:R-:W3:Y:S01]  /*106e0*/  MUFU.TANH R139, R6 ;  /* 0x00000006008b7308 */ /* 0x000ee20000002400 */
[----:B------:R-:W-:Y:S02]  /*106f0*/  FMUL.FTZ R14, R14, c[0x0][0x2ec] ;  /* 0x0000bb000e0e7a20 */ /* 0x000fe40000410000 */
[----:B------:R-:W-:Y:S02]  /*10700*/  FMUL.FTZ R15, R15, c[0x0][0x2ec] ;  /* 0x0000bb000f0f7a20 */ /* 0x000fe40000410000 */
[----:B------:R-:W-:Y:S02]  /*10710*/  FMUL.FTZ R16, R16, c[0x0][0x2ec] ;  /* 0x0000bb0010107a20 */ /* 0x000fe40000410000 */
[----:B------:R-:W-:Y:S02]  /*10720*/  FMUL.FTZ R17, R17, c[0x0][0x2ec] ;  /* 0x0000bb0011117a20 */ /* 0x000fe40000410000 */
[----:B------:R-:W-:Y:S01]  /*10730*/  FMUL.FTZ R18, R18, c[0x0][0x2ec] ;  /* 0x0000bb0012127a20 */ /* 0x000fe20000410000 */
[----:B------:R4:W1:Y:S01]  /*10740*/  MUFU.TANH R138, R7 ;  /* 0x00000007008a7308 */ /* 0x0008620000002400 */
[----:B------:R-:W-:Y:S09]  /*10750*/  FMUL.FTZ R19, R19, c[0x0][0x2ec] ;  /* 0x0000bb0013137a20 */ /* 0x000ff20000410000 */
        /* <DEDUP_REMOVED lines=13> */
[----:B------:R-:W-:Y:S04]  /*10830*/  FMUL.FTZ R20, R20, c[0x0][0x2ec] ;  /* 0x0000bb0014147a20 */ /* 0x000fe80000410000 */
[----:B------:R4:W1:Y:S01]  /*10840*/  MUFU.TANH R247, R16 ;  /* 0x0000001000f77308 */ /* 0x0008620000002400 */
[----:B------:R-:W-:Y:S02]  /*10850*/  FMUL.FTZ R21, R21, c[0x0][0x2ec] ;  /* 0x0000bb0015157a20 */ /* 0x000fe40000410000 */
[----:B------:R-:W-:Y:S02]  /*10860*/  FMUL.FTZ R22, R22, c[0x0][0x2ec] ;  /* 0x0000bb0016167a20 */ /* 0x000fe40000410000 */
[----:B------:R-:W-:Y:S02]  /*10870*/  FMUL.FTZ R23, R23, c[0x0][0x2ec] ;  /* 0x0000bb0017177a20 */ /* 0x000fe40000410000 */
[----:B------:R-:W-:Y:S02]  /*10880*/  FMUL.FTZ R24, R24, c[0x0][0x2ec] ;  /* 0x0000bb0018187a20 */ /* 0x000fe40000410000 */
[----:B------:R-:W-:Y:S01]  /*10890*/  FMUL.FTZ R25, R25, c[0x0][0x2ec] ;  /* 0x0000bb0019197a20 */ /* 0x000fe20000410000 */
[----:B------:R4:W2:Y:S01]  /*108a0*/  MUFU.TANH R154, R17 ;  /* 0x00000011009a7308 */ /* 0x0008a20000002400 */
[----:B------:R-:W-:Y:S02]  /*108b0*/  FMUL.FTZ R26, R26, c[0x0][0x2ec] ;  /* 0x0000bb001a1a7a20 */ /* 0x000fe40000410000 */
[----:B------:R-:W-:Y:S01]  /*108c0*/  FMUL.FTZ R27, R27, c[0x0][0x2ec] ;  /* 0x0000bb001b1b7a20 */ /* 0x000fe20000410000 */
[C---:B-----5:R-:W-:Y:S06]  /*108d0*/  HMMA.16816.F32 R28, R188.reuse, R8, R28 ;  /* 0x00000008bc1c723c */ /* 0x060fec000000181c */
[----:B------:R4:W2:Y:S02]  /*108e0*/  MUFU.TANH R157, R18 ;  /* 0x00000012009d7308 */ /* 0x0008a40000002400 */
[C---:B------:R-:W-:Y:S01]  /*108f0*/  HMMA.16816.F32 R32, R188.reuse, R10, R32 ;  /* 0x0000000abc20723c */ /* 0x040fe20000001820 */
[----:B------:R-:W5:Y:S07]  /*10900*/  LDSM.16.M88.4 R8, [R204+0x6800] ;  /* 0x00680000cc08783b */ /* 0x000f6e0000000200 */
[----:B------:R4:W2:Y:S01]  /*10910*/  MUFU.TANH R162, R19 ;  /* 0x0000001300a27308 */ /* 0x0008a20000002400 */
[C---:B-1----:R-:W-:Y:S07]  /*10920*/  HMMA.16816.F32 R36, R188.reuse, R4, R36 ;  /* 0x00000004bc24723c */ /* 0x042fee0000001824 */
[----:B------:R-:W-:Y:S01]  /*10930*/  FMUL.FTZ R28, R28, c[0x0][0x2ec] ;  /* 0x0000bb001c1c7a20 */ /* 0x000fe20000410000 */
[C---:B------:R-:W-:Y:S01]  /*10940*/  HMMA.16816.F32 R40, R188.reuse, R6, R40 ;  /* 0x00000006bc28723c */ /* 0x040fe20000001828 */
[----:B------:R4:W1:Y:S01]  /*10950*/  MUFU.TANH R164, R20 ;  /* 0x0000001400a47308 */ /* 0x0008620000002400 */
[----:B------:R-:W1:Y:S02]  /*10960*/  LDSM.16.M88.4 R4, [R204+0x7000] ;  /* 0x00700000cc04783b */ /* 0x000e640000000200 */
[----:B------:R-:W-:Y:S02]  /*10970*/  FMUL.FTZ R29, R29, c[0x0][0x2ec] ;  /* 0x0000bb001d1d7a20 */ /* 0x000fe40000410000 */
[----:B------:R-:W-:Y:S02]  /*10980*/  FMUL.FTZ R30, R30, c[0x0][0x2ec] ;  /* 0x0000bb001e1e7a20 */ /* 0x000fe40000410000 */
[----:B------:R-:W-:Y:S03]  /*10990*/  FMUL.FTZ R31, R31, c[0x0][0x2ec] ;  /* 0x0000bb001f1f7a20 */ /* 0x000fe60000410000 */
[----:B------:R4:W1:Y:S01]  /*109a0*/  MUFU.TANH R165, R21 ;  /* 0x0000001500a57308 */ /* 0x0008620000002400 */
[----:B------:R-:W-:Y:S02]  /*109b0*/  FMUL.FTZ R32, R32, c[0x0][0x2ec] ;  /* 0x0000bb0020207a20 */ /* 0x000fe40000410000 */
[----:B------:R-:W-:Y:S02]  /*109c0*/  FMUL.FTZ R33, R33, c[0x0][0x2ec] ;  /* 0x0000bb0021217a20 */ /* 0x000fe40000410000 */
[----:B------:R-:W-:Y:S02]  /*109d0*/  FMUL.FTZ R34, R34, c[0x0][0x2ec] ;  /* 0x0000bb0022227a20 */ /* 0x000fe40000410000 */
[----:B------:R-:W-:Y:S02]  /*109e0*/  FMUL.FTZ R35, R35, c[0x0][0x2ec] ;  /* 0x0000bb0023237a20 */ /* 0x000fe40000410000 */
[----:B------:R-:W-:Y:S01]  /*109f0*/  FMUL.FTZ R36, R36, c[0x0][0x2ec] ;  /* 0x0000bb0024247a20 */ /* 0x000fe20000410000 */
[----:B------:R4:W2:Y:S01]  /*10a00*/  MUFU.TANH R166, R22 ;  /* 0x0000001600a67308 */ /* 0x0008a20000002400 */
[----:B------:R-:W-:Y:S01]  /*10a10*/  FMUL.FTZ R37, R37, c[0x0][0x2ec] ;  /* 0x0000bb0025257a20 */ /* 0x000fe20000410000 */
[C---:B-----5:R-:W-:Y:S03]  /*10a20*/  HMMA.16816.F32 R44, R188.reuse, R8, R44 ;  /* 0x00000008bc2c723c */ /* 0x060fe6000000182c */
[----:B------:R-:W-:Y:S02]  /*10a30*/  FMUL.FTZ R38, R38, c[0x0][0x2ec] ;  /* 0x0000bb0026267a20 */ /* 0x000fe40000410000 */
[----:B------:R-:W-:Y:S03]  /*10a40*/  FMUL.FTZ R39, R39, c[0x0][0x2ec] ;  /* 0x0000bb0027277a20 */ /* 0x000fe60000410000 */
[----:B------:R4:W2:Y:S01]  /*10a50*/  MUFU.TANH R167, R23 ;  /* 0x0000001700a77308 */ /* 0x0008a20000002400 */
[C---:B------:R-:W-:Y:S01]  /*10a60*/  HMMA.16816.F32 R48, R188.reuse, R10, R48 ;  /* 0x0000000abc30723c */ /* 0x040fe20000001830 */
[----:B------:R-:W5:Y:S01]  /*10a70*/  LDSM.16.M88.4 R8, [R204+0x7800] ;  /* 0x00780000cc08783b */ /* 0x000f620000000200 */
[----:B------:R-:W-:Y:S04]  /*10a80*/  DEPBAR.LE SB0, 0x0 ;  /* 0x000080000000791a */ /* 0x000fe80000000000 */
[----:B------:R-:W-:Y:S02]  /*10a90*/  FMUL.FTZ R40, R40, c[0x0][0x2ec] ;  /* 0x0000bb0028287a20 */ /* 0x000fe40000410000 */
[----:B------:R-:W-:Y:S01]  /*10aa0*/  FMUL.FTZ R41, R41, c[0x0][0x2ec] ;  /* 0x0000bb0029297a20 */ /* 0x000fe20000410000 */
[----:B------:R4:W2:Y:S01]  /*10ab0*/  MUFU.TANH R168, R24 ;  /* 0x0000001800a87308 */ /* 0x0008a20000002400 */
[----:B------:R-:W-:Y:S01]  /*10ac0*/  BAR.SYNC.DEFER_BLOCKING 0x0 ;  /* 0x0000000000007b1d */ /* 0x000fe20000010000 */
[C---:B-1----:R-:W-:Y:S05]  /*10ad0*/  HMMA.16816.F32 R52, R188.reuse, R4, R52 ;  /* 0x00000004bc34723c */ /* 0x042fea0000001834 */
[----:B------:R-:W-:Y:S02]  /*10ae0*/  FMUL.FTZ R42, R42, c[0x0][0x2ec] ;  /* 0x0000bb002a2a7a20 */ /* 0x000fe40000410000 */
[----:B------:R-:W-:Y:S01]  /*10af0*/  FMUL.FTZ R43, R43, c[0x0][0x2ec] ;  /* 0x0000bb002b2b7a20 */ /* 0x000fe20000410000 */
[----:B------:R4:W1:Y:S01]  /*10b00*/  MUFU.TANH R169, R25 ;  /* 0x0000001900a97308 */ /* 0x0008620000002400 */
[C---:B------:R-:W-:Y:S03]  /*10b10*/  HMMA.16816.F32 R56, R188.reuse, R6, R56 ;  /* 0x00000006bc38723c */ /* 0x040fe60000001838 */
[----:B------:R-:W-:Y:S02]  /*10b20*/  FMUL.FTZ R44, R44, c[0x0][0x2ec] ;  /* 0x0000bb002c2c7a20 */ /* 0x000fe40000410000 */
[----:B------:R-:W-:Y:S02]  /*10b30*/  FMUL.FTZ R45, R45, c[0x0][0x2ec] ;  /* 0x0000bb002d2d7a20 */ /* 0x000fe40000410000 */
[----:B------:R-:W-:Y:S02]  /*10b40*/  FMUL.FTZ R46, R46, c[0x0][0x2ec] ;  /* 0x0000bb002e2e7a20 */ /* 0x000fe40000410000 */
[----:B------:R4:W1:Y:S03]  /*10b50*/  MUFU.TANH R170, R26 ;  /* 0x0000001a00aa7308 */ /* 0x0008660000002400 */
[----:B------:R-:W-:Y:S02]  /*10b60*/  FMUL.FTZ R47, R47, c[0x0][0x2ec] ;  /* 0x0000bb002f2f7a20 */ /* 0x000fe40000410000 */
[----:B------:R-:W-:Y:S02]  /*10b70*/  FMUL.FTZ R48, R48, c[0x0][0x2ec] ;  /* 0x0000bb0030307a20 */ /* 0x000fe40000410000 */
[----:B------:R-:W-:Y:S02]  /*10b80*/  FMUL.FTZ R49, R49, c[0x0][0x2ec] ;  /* 0x0000bb0031317a20 */ /* 0x000fe40000410000 */
[----:B------:R-:W-:Y:S01]  /*10b90*/  FMUL.FTZ R50, R50, c[0x0][0x2ec] ;  /* 0x0000bb0032327a20 */ /* 0x000fe20000410000 */
[----:B------:R4:W1:Y:S01]  /*10ba0*/  MUFU.TANH R171, R27 ;  /* 0x0000001b00ab7308 */ /* 0x0008620000002400 */
[----:B------:R-:W-:Y:S01]  /*10bb0*/  FMUL.FTZ R51, R51, c[0x0][0x2ec] ;  /* 0x0000bb0033337a20 */ /* 0x000fe20000410000 */
[C---:B-----5:R-:W-:Y:S03]  /*10bc0*/  HMMA.16816.F32 R60, R188.reuse, R8, R60 ;  /* 0x00000008bc3c723c */ /* 0x060fe6000000183c */
[----:B------:R-:W-:Y:S02]  /*10bd0*/  FMUL.FTZ R52, R52, c[0x0][0x2ec] ;  /* 0x0000bb0034347a20 */ /* 0x000fe40000410000 */
[----:B------:R-:W-:Y:S02]  /*10be0*/  FMUL.FTZ R53, R53, c[0x0][0x2ec] ;  /* 0x0000bb0035357a20 */ /* 0x000fe40000410000 */
[----:B------:R-:W-:Y:S01]  /*10bf0*/  FMUL.FTZ R54, R54, c[0x0][0x2ec] ;  /* 0x0000bb0036367a20 */ /* 0x000fe20000410000 */
[----:B------:R4:W1:Y:S01]  /*10c00*/  MUFU.TANH R181, R28 ;  /* 0x0000001c00b57308 */ /* 0x0008620000002400 */
[----:B------:R-:W-:Y:S03]  /*10c10*/  HMMA.16816.F32 R64, R188, R10, R64 ;  /* 0x0000000abc40723c */ /* 0x000fe60000001840 */
        /* <DEDUP_REMOVED lines=9> */
[----:B------:R-:W-:Y:S02]  /*10cb0*/  FMUL.FTZ R62, R62, c[0x0][0x2ec] ;  /* 0x0000bb003e3e7a20 */ /* 0x000fe40000410000 */
[----:B------:R-:W-:Y:S02]  /*10cc0*/  FMUL.FTZ R63, R63, c[0x0][0x2ec] ;  /* 0x0000bb003f3f7a20 */ /* 0x000fe40000410000 */
[----:B------:R-:W-:Y:S02]  /*10cd0*/  FMUL.FTZ R64, R64, c[0x0][0x2ec] ;  /* 0x0000bb0040407a20 */ /* 0x000fe40000410000 */
[----:B------:R-:W-:Y:S02]  /*10ce0*/  FMUL.FTZ R65, R65, c[0x0][0x2ec] ;  /* 0x0000bb0041417a20 */ /* 0x000fe40000410000 */
[----:B------:R-:W-:Y:S01]  /*10cf0*/  FMUL.FTZ R66, R66, c[0x0][0x2ec] ;  /* 0x0000bb0042427a20 */ /* 0x000fe20000410000 */
[----:B------:R4:W1:Y:S01]  /*10d00*/  MUFU.TANH R183, R31 ;  /* 0x0000001f00b77308 */ /* 0x0008620000002400 */
[----:B------:R-:W-:Y:S09]  /*10d10*/  FMUL.FTZ R67, R67, c[0x0][0x2ec] ;  /* 0x0000bb0043437a20 */ /* 0x000ff20000410000 */
        /* <DEDUP_REMOVED lines=37> */
[----:B--23--:R-:W-:Y:S01]  /*10f70*/  ULDC.64 UR8, c[0x0][0x198] ;  /* 0x0000660000087ab9 */ /* 0x00cfe20000000a00 */
[----:B------:R-:W-:Y:S02]  /*10f80*/  MOV R4, UR11 ;  /* 0x0000000b00047c02 */ /* 0x000fe40008000f00 */
[----:B------:R-:W-:Y:S01]  /*10f90*/  MOV R5, UR10 ;  /* 0x0000000a00057c02 */ /* 0x000fe20008000f00 */
[----:B------:R-:W-:-:S05]  /*10fa0*/  @!P0 BRA `(.L_x_1615) ;  /* 0x000003d000008947 */ /* 0x000fca0003800000 */
[----:B------:R-:W-:Y:S01]  /*10fb0*/  IMAD.SHL.U32 R4, R229, 0x80, RZ ;  /* 0x00000080e5047824 */ /* 0x000fe200078e00ff */
[----:B------:R-:W-:Y:S01]  /*10fc0*/  IABS R3, c[0x0][0x2d0] ;  /* 0x0000b40000037a13 */ /* 0x000fe20000000000 */
[----:B------:R-:W-:Y:S02]  /*10fd0*/  UMOV UR8, UR6 ;  /* 0x0000000600087c82 */ /* 0x000fe40008000000 */
[----:B------:R-:W-:Y:S01]  /*10fe0*/  UMOV UR9, UR7 ;  /* 0x0000000700097c82 */ /* 0x000fe20008000000 */
[----:B------:R-:W2:Y:S01]  /*10ff0*/  I2F.RP R12, R3 ;  /* 0x00000003000c7306 */ /* 0x000ea20000209400 */
[C---:B------:R-:W-:Y:S02]  /*11000*/  IADD3 R10, R4.reuse, -0x80, RZ ;  /* 0xffffff80040a7810 */ /* 0x040fe40007ffe0ff */
        /* <DEDUP_REMOVED lines=24> */
[-C--:B------:R-:W-:Y:S02]  /*11190*/  ISETP.GE.U32.AND P5, PT, R6, R3.reuse, PT ;  /* 0x000000030600720c */ /* 0x080fe40003fa6070 */
[----:B------:R-:W-:Y:S02]  /*111a0*/  ISETP.GE.U32.AND P6, PT, R8, R3, PT ;  /* 0x000000030800720c */ /* 0x000fe40003fc6070 */
[----:B------:R-:W-:Y:S02]  /*111b0*/  ISETP.GE.AND P2, PT, R4, RZ, PT ;  /* 0x000000ff0400720c */ /* 0x000fe40003f46270 */
[----:B------:R-:W-:Y:S07]  /*111c0*/  LOP3.LUT R3, RZ, c[0x0][0x2d0], RZ, 0x33, !PT ;  /* 0x0000b400ff037a12 */ /* 0x000fee00078e33ff */
        /* <DEDUP_REMOVED lines=12> */
[----:B------:R2:W3:Y:S04]  /*11290*/  LDG.E R7, [R6.64] ;  /* 0x0000000e06077981 */ /* 0x0004e8000c1e1900 */
[----:B------:R5:W3:Y:S02]  /*112a0*/  LDG.E R5, [R4.64] ;  /* 0x0000000e04057981 */ /* 0x000ae4000c1e1900 */
[----:B-----5:R-:W-:Y:S04]  /*112b0*/  IMAD.MOV.U32 R4, RZ, RZ, c[0x0][0x2d0] ;  /* 0x0000b400ff047624 */ /* 0x020fe800078e00ff */
[----:B------:R-:W-:Y:S04]  /*112c0*/  IMAD R4, R3, R4, -0x80 ;  /* 0xffffff8003047424 */ /* 0x000fe800078e0204 */
[----:B------:R-:W-:Y:S01]  /*112d0*/  IMAD R3, R4, UR7, RZ ;  /* 0x0000000704037c24 */ /* 0x000fe2000f8e02ff */
[----:B--2---:R-:W-:Y:S05]  /*112e0*/  SHF.R.S32.HI R6, RZ, 0x1f, R4 ;  /* 0x0000001fff067819 */ /* 0x004fea0000011404 */
[----:B------:R-:W-:Y:S02]  /*112f0*/  IMAD R3, R6, UR6, R3 ;  /* 0x0000000606037c24 */ /* 0x000fe4000f8e0203 */
[----:B---3--:R-:W-:Y:S02]  /*11300*/  IMAD.IADD R7, R7, 0x1, -R5 ;  /* 0x0000000107077824 */ /* 0x008fe400078e0a05 */
[----:B------:R-:W-:Y:S03]  /*11310*/  IMAD.WIDE.U32 R4, R4, UR6, RZ ;  /* 0x0000000604047c25 */ /* 0x000fe6000f8e00ff */
[----:B------:R-:W-:Y:S01]  /*11320*/  SHF.R.S32.HI R6, RZ, 0x1f, R7 ;  /* 0x0000001fff067819 */ /* 0x000fe20000011407 */
[----:B------:R-:W-:Y:S04]  /*11330*/  IMAD.IADD R5, R5, 0x1, R3 ;  /* 0x0000000105057824 */ /* 0x000fe800078e0203 */
[----:B------:R-:W-:Y:S02]  /*11340*/  IMAD R6, R6, c[0x0][0x180], RZ ;  /* 0x0000600006067a24 */ /* 0x000fe400078e02ff */
[C---:B------:R-:W-:Y:S04]  /*11350*/  IMAD.WIDE.U32 R4, R7.reuse, c[0x0][0x180], R4 ;  /* 0x0000600007047a25 */ /* 0x040fe800078e0004 */
[----:B------:R-:W-:Y:S04]  /*11360*/  IMAD R6, R7, c[0x0][0x184], R6 ;  /* 0x0000610007067a24 */ /* 0x000fe800078e0206 */
[----:B------:R-:W-:Y:S02]  /*11370*/  IMAD.IADD R5, R5, 0x1, R6 ;  /* 0x0000000105057824 */ /* 0x000fe400078e0206 */
.L_x_1615:
[----:B------:R2:W-:Y:S01]  /*11380*/  @P4 STS.128 [R230+0x4000], RZ ;  /* 0x004000ffe6004388 */ /* 0x0005e20000000c00 */
[----:B----4-:R-:W-:Y:S01]  /*11390*/  LEA R18, P2, R4, R238, 0x1 ;  /* 0x000000ee04127211 */ /* 0x010fe200078408ff */
[----:B------:R-:W-:Y:S01]  /*113a0*/  UMOV UR6, UR8 ;  /* 0x0000000800067c82 */ /* 0x000fe20008000000 */
[----:B------:R-:W-:Y:S01]  /*113b0*/  IADD3 R3, P1, R226, R4, RZ ;  /* 0x00000004e2037210 */ /* 0x000fe20007f3e0ff */
        /* <DEDUP_REMOVED lines=19> */
[C---:B------:R-:W-:Y:S02]  /*114f0*/  @!P3 LEA R10, P1, R4.reuse, R238, 0x1 ;  /* 0x000000ee040ab211 */ /* 0x040fe400078208ff */
        /* <DEDUP_REMOVED lines=53> */
[C---:B---3--:R-:W-:Y:S02]  /*11850*/  @!P3 LEA R20, P2, R6.reuse, R238, 0x1 ;  /* 0x000000ee0614b211 */ /* 0x048fe400078408ff */
[CCC-:B------:R-:W-:Y:S01]  /*11860*/  @!P4 LEA.HI.X R33, R6.reuse, R237.reuse, R5.reuse, 0x1, P6 ;  /* 0x000000ed0621c211 */ /* 0x1c0fe200030f0c05 */
[----:B------:R2:W-:Y:S01]  /*11870*/  @P4 STS.128 [R230+0x6000], RZ ;  /* 0x006000ffe6004388 */ /* 0x0005e20000000c00 */
[-CC-:B------:R-:W-:Y:S02]  /*11880*/  @!P3 LEA.HI.X R21, R6, R237.reuse, R5.reuse, 0x1, P2 ;  /* 0x000000ed0615b211 */ /* 0x180fe400010f0c05 */
        /* <DEDUP_REMOVED lines=48> */
.L_x_1614:
[----:B--23--:R-:W-:Y:S01]  /*11b90*/  FMNMX.FTZ R5, R141, R2, !PT ;  /* 0x000000028d057209 */ /* 0x00cfe20007810000 */
[----:B----4-:R-:W-:Y:S01]  /*11ba0*/  LDSM.16.MT88.4 R12, [R216+0xc000] ;  /* 0x00c00000d80c783b */ /* 0x010fe20000004200 */
[----:B------:R-:W-:Y:S01]  /*11bb0*/  FMNMX.FTZ R3, R139, R0, !PT ;  /* 0x000000008b037209 */ /* 0x000fe20007810000 */
[----:B------:R-:W-:Y:S01]  /*11bc0*/  UMOV UR8, UR13 ;  /* 0x0000000d00087c82 */ /* 0x000fe20008000000 */
[----:B------:R-:W-:Y:S01]  /*11bd0*/  FMNMX.FTZ R5, R140, R5, !PT ;  /* 0x000000058c057209 */ /* 0x000fe20007810000 */
[----:B------:R-:W-:Y:S01]  /*11be0*/  UMOV UR9, UR12 ;  /* 0x0000000c00097c82 */ /* 0x000fe20008000000 */
[----:B------:R-:W-:Y:S02]  /*11bf0*/  MOV R8, R142 ;  /* 0x0000008e00087202 */ /* 0x000fe40000000f00 */
[----:B------:R-:W-:Y:S01]  /*11c00*/  FMNMX.FTZ R5, R137, R5, !PT ;  /* 0x0000000589057209 */ /* 0x000fe20007810000 */
[----:B------:R-:W-:Y:S01]  /*11c10*/  LDSM.16.MT88.4 R20, [R214+0xc000] ;  /* 0x00c00000d614783b */ /* 0x000fe20000004200 */
[----:B------:R-:W-:Y:S02]  /*11c20*/  MOV R7, R143 ;  /* 0x0000008f00077202 */ /* 0x000fe40000000f00 */
        /* <DEDUP_REMOVED lines=78> */
[----:B------:R-:W-:Y:S02]  /*12110*/  FADD.FTZ R2, -R132, R2 ;  /* 0x0000000284027221 */ /* 0x000fe40000010100 */
[----:B------:R-:W1:Y:S01]  /*12120*/  MUFU.EX2 R0, R0 ;  /* 0x0000000000007308 */ /* 0x000e620000000800 */
[----:B------:R-:W-:Y:S01]  /*12130*/  FSEL R147, R147, RZ, P1 ;  /* 0x000000ff93937208 */ /* 0x000fe20000800000 */
[----:B------:R-:W-:Y:S01]  /*12140*/  FMUL.FTZ R2, R2, c[0x0][0x23c] ;  /* 0x00008f0002027a20 */ /* 0x000fe20000410000 */
[----:B------:R-:W-:Y:S03]  /*12150*/  FSETP.NEU.FTZ.AND P1, PT, R3, -INF , PT ;  /* 0xff8000000300780b */ /* 0x000fe60003f3d000 */
[--C-:B------:R-:W-:Y:S01]  /*12160*/  FFMA.FTZ R144, R141, c[0x0][0x23c], -R147.reuse ;  /* 0x00008f008d907a23 */ /* 0x100fe20000010893 */
[----:B------:R-:W-:Y:S01]  /*12170*/  FSEL R146, R146, RZ, P1 ;  /* 0x000000ff92927208 */ /* 0x000fe20000800000 */
[--C-:B------:R-:W-:Y:S01]  /*12180*/  FFMA.FTZ R141, R8, c[0x0][0x23c], -R147.reuse ;  /* 0x00008f00088d7a23 */ /* 0x100fe20000010893 */
[----:B------:R-:W-:Y:S01]  /*12190*/  ISETP.GT.AND P1, PT, R229, R224, PT ;  /* 0x000000e0e500720c */ /* 0x000fe20003f24270 */
[--C-:B------:R-:W-:Y:S01]  /*121a0*/  FFMA.FTZ R143, R140, c[0x0][0x23c], -R147.reuse ;  /* 0x00008f008c8f7a23 */ /* 0x100fe20000010893 */
[----:B------:R-:W2:Y:S01]  /*121b0*/  MUFU.EX2 R2, R2 ;  /* 0x0000000200027308 */ /* 0x000ea20000000800 */
[--C-:B------:R-:W-:Y:S02]  /*121c0*/  FFMA.FTZ R140, R139, c[0x0][0x23c], -R146.reuse ;  /* 0x00008f008b8c7a23 */ /* 0x100fe40000010892 */
        /* <DEDUP_REMOVED lines=17> */
[C---:B------:R-:W-:Y:S02]  /*122e0*/  FMUL.FTZ R9, R2.reuse, R125 ;  /* 0x0000007d02097220 */ /* 0x040fe40000410000 */
[C---:B------:R-:W-:Y:S01]  /*122f0*/  FMUL.FTZ R16, R2.reuse, R116 ;  /* 0x0000007402107220 */ /* 0x040fe20000410000 */
[----:B------:R-:W-:Y:S01]  /*12300*/  LDSM.16.MT88.4 R124, [R216+0xf800] ;  /* 0x00f80000d87c783b */ /* 0x000fe20000004200 */
[C---:B------:R-:W-:Y:S02]  /*12310*/  FMUL.FTZ R17, R2.reuse, R117 ;  /* 0x0000007502117220 */ /* 0x040fe40000410000 */
[C---:B------:R-:W-:Y:S02]  /*12320*/  FMUL.FTZ R24, R2.reuse, R108 ;  /* 0x0000006c02187220 */ /* 0x040fe40000410000 */
[----:B------:R-:W-:Y:S01]  /*12330*/  FMUL.FTZ R25, R2, R109 ;  /* 0x0000006d02197220 */ /* 0x000fe20000410000 */
[----:B------:R-:W2:Y:S01]  /*12340*/  MUFU.EX2 R139, R139 ;  /* 0x0000008b008b7308 */ /* 0x000ea20000000800 */
[C---:B------:R-:W-:Y:S01]  /*12350*/  FMUL.FTZ R26, R0.reuse, R110 ;  /* 0x0000006e001a7220 */ /* 0x040fe20000410000 */
[----:B------:R-:W-:Y:S01]  /*12360*/  LDSM.16.MT88.4 R116, [R214+0xf800] ;  /* 0x00f80000d674783b */ /* 0x000fe20000004200 */
[----:B------:R-:W-:Y:S01]  /*12370*/  FMUL.FTZ R27, R0, R111 ;  /* 0x0000006f001b7220 */ /* 0x000fe20000410000 */
[----:B-1----:R-:W-:Y:S01]  /*12380*/  F2FP.PACK_AB R128, R143, R144 ;  /* 0x000000908f80723e */ /* 0x002fe200000000ff */
[C---:B------:R-:W-:Y:S02]  /*12390*/  FMUL.FTZ R32, R2.reuse, R100 ;  /* 0x0000006402207220 */ /* 0x040fe40000410000 */
[----:B------:R-:W-:Y:S02]  /*123a0*/  FMUL.FTZ R33, R2, R101 ;  /* 0x0000006502217220 */ /* 0x000fe40000410000 */
[C---:B------:R-:W-:Y:S01]  /*123b0*/  FMUL.FTZ R34, R0.reuse, R102 ;  /* 0x0000006600227220 */ /* 0x040fe20000410000 */
[----:B------:R-:W-:Y:S01]  /*123c0*/  MUFU.EX2 R142, R142 ;  /* 0x0000008e008e7308 */ /* 0x000fe20000000800 */
[----:B------:R-:W-:Y:S01]  /*123d0*/  FMUL.FTZ R35, R0, R103 ;  /* 0x0000006700237220 */ /* 0x000fe20000410000 */
[----:B------:R-:W-:Y:S01]  /*123e0*/  LDSM.16.MT88.4 R108, [R213+0xf800] ;  /* 0x00f80000d56c783b */ /* 0x000fe20000004200 */
[C---:B------:R-:W-:Y:S02]  /*123f0*/  FMUL.FTZ R40, R2.reuse, R92 ;  /* 0x0000005c02287220 */ /* 0x040fe40000410000 */
[----:B------:R-:W-:Y:S02]  /*12400*/  FMUL.FTZ R41, R2, R93 ;  /* 0x0000005d02297220 */ /* 0x000fe40000410000 */
[C---:B------:R-:W-:Y:S02]  /*12410*/  FMUL.FTZ R42, R0.reuse, R94 ;  /* 0x0000005e002a7220 */ /* 0x040fe40000410000 */
[----:B------:R-:W-:Y:S01]  /*12420*/  FMUL.FTZ R43, R0, R95 ;  /* 0x0000005f002b7220 */ /* 0x000fe20000410000 */
[----:B------:R-:W1:Y:S01]  /*12430*/  MUFU.EX2 R141, R141 ;  /* 0x0000008d008d7308 */ /* 0x000e620000000800 */
[----:B------:R-:W-:Y:S01]  /*12440*/  LDSM.16.MT88.4 R92, [R212+0x11000] ;  /* 0x01100000d45c783b */ /* 0x000fe20000004200 */
[C---:B------:R-:W-:Y:S01]  /*12450*/  FMUL.FTZ R48, R2.reuse, R84 ;  /* 0x0000005402307220 */ /* 0x040fe20000410000 */
[----:B--2---:R-:W-:Y:S01]  /*12460*/  F2FP.PACK_AB R129, R139, R140 ;  /* 0x0000008c8b81723e */ /* 0x004fe200000000ff */
[----:B------:R-:W-:Y:S02]  /*12470*/  FMUL.FTZ R49, R2, R85 ;  /* 0x0000005502317220 */ /* 0x000fe40000410000 */
[C---:B------:R-:W-:Y:S03]  /*12480*/  FMUL.FTZ R50, R0.reuse, R86 ;  /* 0x0000005600327220 */ /* 0x040fe60000410000 */
[----:B------:R-:W-:Y:S01]  /*12490*/  LDSM.16.MT88.4 R100, [R212+0xf800] ;  /* 0x00f80000d464783b */ /* 0x000fe20000004200 */
[----:B------:R-:W-:Y:S01]  /*124a0*/  MUFU.EX2 R138, R138 ;  /* 0x0000008a008a7308 */ /* 0x000fe20000000800 */
[----:B------:R-:W-:Y:S02]  /*124b0*/  FMUL.FTZ R51, R0, R87 ;  /* 0x0000005700337220 */ /* 0x000fe40000410000 */
[C---:B------:R-:W-:Y:S02]  /*124c0*/  FMUL.FTZ R56, R2.reuse, R76 ;  /* 0x0000004c02387220 */ /* 0x040fe40000410000 */
[----:B------:R-:W-:Y:S02]  /*124d0*/  FMUL.FTZ R57, R2, R77 ;  /* 0x0000004d02397220 */ /* 0x000fe40000410000 */
[----:B------:R-:W2:Y:S01]  /*124e0*/  LDSM.16.MT88.4 R84, [R212+0x10000] ;  /* 0x01000000d454783b */ /* 0x000ea20000004200 */
[C---:B------:R-:W-:Y:S02]  /*124f0*/  FMUL.FTZ R58, R0.reuse, R78 ;  /* 0x0000004e003a7220 */ /* 0x040fe40000410000 */
[----:B------:R-:W3:Y:S01]  /*12500*/  MUFU.EX2 R137, R137 ;  /* 0x0000008900897308 */ /* 0x000ee20000000800 */
[----:B------:R-:W-:Y:S02]  /*12510*/  FMUL.FTZ R59, R0, R79 ;  /* 0x0000004f003b7220 */ /* 0x000fe40000410000 */
[C---:B------:R-:W-:Y:S01]  /*12520*/  FMUL.FTZ R64, R2.reuse, R68 ;  /* 0x0000004402407220 */ /* 0x040fe20000410000 */
[----:B-1----:R-:W-:Y:S01]  /*12530*/  F2FP.PACK_AB R130, R141, R142 ;  /* 0x0000008e8d82723e */ /* 0x002fe200000000ff */
[----:B------:R-:W1:Y:S01]  /*12540*/  LDSM.16.MT88.4 R76, [R216+0xc800] ;  /* 0x00c80000d84c783b */ /* 0x000e620000004200 */
[----:B------:R-:W-:Y:S02]  /*12550*/  FMUL.FTZ R65, R2, R69 ;  /* 0x0000004502417220 */ /* 0x000fe40000410000 */
[C---:B------:R-:W-:Y:S02]  /*12560*/  FMUL.FTZ R66, R0.reuse, R70 ;  /* 0x0000004600427220 */ /* 0x040fe40000410000 */
[----:B------:R-:W-:Y:S01]  /*12570*/  FMUL.FTZ R67, R0, R71 ;  /* 0x0000004700437220 */ /* 0x000fe20000410000 */
[----:B------:R-:W-:Y:S01]  /*12580*/  MUFU.EX2 R154, R154 ;  /* 0x0000009a009a7308 */ /* 0x000fe20000000800 */
[--C-:B------:R-:W-:Y:S02]  /*12590*/  FFMA.FTZ R157, R157, c[0x0][0x23c], -R146.reuse ;  /* 0x00008f009d9d7a23 */ /* 0x100fe40000010892 */
[--C-:B------:R-:W-:Y:S02]  /*125a0*/  FFMA.FTZ R162, R162, c[0x0][0x23c], -R146.reuse ;  /* 0x00008f00a2a27a23 */ /* 0x100fe40000010892 */
[--C-:B------:R-:W-:Y:S02]  /*125b0*/  FFMA.FTZ R164, R164, c[0x0][0x23c], -R147.reuse ;  /* 0x00008f00a4a47a23 */ /* 0x100fe40000010893 */
[--C-:B------:R-:W-:Y:S02]  /*125c0*/  FFMA.FTZ R165, R165, c[0x0][0x23c], -R147.reuse ;  /* 0x00008f00a5a57a23 */ /* 0x100fe40000010893 */
[--C-:B------:R-:W-:Y:S01]  /*125d0*/  FFMA.FTZ R166, R166, c[0x0][0x23c], -R146.reuse ;  /* 0x00008f00a6a67a23 */ /* 0x100fe20000010892 */
[----:B------:R-:W-:Y:S01]  /*125e0*/  MUFU.EX2 R157, R157 ;  /* 0x0000009d009d7308 */ /* 0x000fe20000000800 */
[--C-:B------:R-:W-:Y:S01]  /*125f0*/  FFMA.FTZ R167, R167, c[0x0][0x23c], -R146.reuse ;  /* 0x00008f00a7a77a23 */ /* 0x100fe20000010892 */
[----:B---3--:R-:W-:Y:S01]  /*12600*/  F2FP.PACK_AB R131, R137, R138 ;  /* 0x0000008a8983723e */ /* 0x008fe200000000ff */
[--C-:B------:R-:W-:Y:S02]  /*12610*/  FFMA.FTZ R168, R168, c[0x0][0x23c], -R147.reuse ;  /* 0x00008f00a8a87a23 */ /* 0x100fe40000010893 */
[--C-:B------:R-:W-:Y:S02]  /*12620*/  FFMA.FTZ R169, R169, c[0x0][0x23c], -R147.reuse ;  /* 0x00008f00a9a97a23 */ /* 0x100fe40000010893 */
[--C-:B------:R-:W-:Y:S02]  /*12630*/  FFMA.FTZ R170, R170, c[0x0][0x23c], -R146.reuse ;  /* 0x00008f00aaaa7a23 */ /* 0x100fe40000010892 */
[C---:B------:R-:W-:Y:S01]  /*12640*/  HMMA.16816.F32 R4, R128.reuse, R12, R4 ;  /* 0x0000000c8004723c */ /* 0x040fe20000001804 */
[----:B------:R-:W3:Y:S04]  /*12650*/  MUFU.EX2 R162, R162 ;  /* 0x000000a200a27308 */ /* 0x000ee80000000800 */
[--C-:B------:R-:W-:Y:S02]  /*12660*/  FFMA.FTZ R171, R171, c[0x0][0x23c], -R146.reuse ;  /* 0x00008f00abab7a23 */ /* 0x100fe40000010892 */
[C---:B------:R-:W-:Y:S01]  /*12670*/  FMUL.FTZ R12, R2.reuse, R120 ;  /* 0x00000078020c7220 */ /* 0x040fe20000410000 */
[C---:B------:R-:W-:Y:S03]  /*12680*/  HMMA.16816.F32 R8, R128.reuse, R14, R8 ;  /* 0x0000000e8008723c */ /* 0x040fe60000001808 */
[----:B------:R-:W-:Y:S01]  /*12690*/  MUFU.EX2 R164, R164 ;  /* 0x000000a400a47308 */ /* 0x000fe20000000800 */
[----:B------:R-:W-:Y:S02]  /*126a0*/  FMUL.FTZ R13, R2, R121 ;  /* 0x00000079020d7220 */ /* 0x000fe40000410000 */
[--C-:B------:R-:W-:Y:S02]  /*126b0*/  FFMA.FTZ R181, R181, c[0x0][0x23c], -R147.reuse ;  /* 0x00008f00b5b57a23 */ /* 0x100fe40000010893 */
[C---:B------:R-:W-:Y:S04]  /*126c0*/  FMUL.FTZ R14, R0.reuse, R122 ;  /* 0x0000007a000e7220 */ /* 0x040fe80000410000 */
[----:B------:R-:W-:Y:S01]  /*126d0*/  FMUL.FTZ R15, R0, R123 ;  /* 0x0000007b000f7220 */ /* 0x000fe20000410000 */
[----:B------:R-:W-:Y:S01]  /*126e0*/  MUFU.EX2 R165, R165 ;  /* 0x000000a500a57308 */ /* 0x000fe20000000800 */
[--C-:B------:R-:W-:Y:S02]  /*126f0*/  FFMA.FTZ R179, R179, c[0x0][0x23c], -R147.reuse ;  /* 0x00008f00b3b37a23 */ /* 0x100fe40000010893 */
[--C-:B------:R-:W-:Y:S01]  /*12700*/  FFMA.FTZ R182, R182, c[0x0][0x23c], -R146.reuse ;  /* 0x00008f00b6b67a23 */ /* 0x100fe20000010892 */
[----:B---3--:R-:W-:Y:S01]  /*12710*/  F2FP.PACK_AB R71, R162, R157 ;  /* 0x0000009da247723e */ /* 0x008fe200000000ff */
[--C-:B------:R-:W-:Y:S01]  /*12720*/  FFMA.FTZ R183, R183, c[0x0][0x23c], -R146.reuse ;  /* 0x00008f00b7b77a23 */ /* 0x100fe20000010892 */
[C---:B------:R-:W-:Y:S03]  /*12730*/  HMMA.16816.F32 R12, R128.reuse, R20, R12 ;  /* 0x00000014800c723c */ /* 0x040fe6000000180c */
[--C-:B------:R-:W-:Y:S01]  /*12740*/  FFMA.FTZ R184, R184, c[0x0][0x23c], -R147.reuse ;  /* 0x00008f00b8b87a23 */ /* 0x100fe20000010893 */
[----:B------:R-:W-:Y:S01]  /*12750*/  MUFU.EX2 R166, R166 ;  /* 0x000000a600a67308 */ /* 0x000fe20000000800 */
[--C-:B------:R-:W-:Y:S02]  /*12760*/  FFMA.FTZ R185, R185, c[0x0][0x23c], -R147.reuse ;  /* 0x00008f00b9b97a23 */ /* 0x100fe40000010893 */
[C---:B------:R-:W-:Y:S01]  /*12770*/  FMUL.FTZ R20, R2.reuse, R112 ;  /* 0x0000007002147220 */ /* 0x040fe20000410000 */
[C---:B------:R-:W-:Y:S04]  /*12780*/  HMMA.16816.F32 R16, R128.reuse, R22, R16 ;  /* 0x000000168010723c */ /* 0x040fe80000001810 */
[----:B------:R-:W-:Y:S02]  /*12790*/  FMUL.FTZ R21, R2, R113 ;  /* 0x0000007102157220 */ /* 0x000fe40000410000 */
[----:B------:R-:W-:Y:S01]  /*127a0*/  MUFU.EX2 R167, R167 ;  /* 0x000000a700a77308 */ /* 0x000fe20000000800 */
[C---:B------:R-:W-:Y:S02]  /*127b0*/  FMUL.FTZ R22, R0.reuse, R114 ;  /* 0x0000007200167220 */ /* 0x040fe40000410000 */
[----:B------:R-:W-:Y:S03]  /*127c0*/  FMUL.FTZ R23, R0, R115 ;  /* 0x0000007300177220 */ /* 0x000fe60000410000 */
[--C-:B------:R-:W-:Y:S02]  /*127d0*/  FFMA.FTZ R112, R247, c[0x0][0x23c], -R147.reuse ;  /* 0x00008f00f7707a23 */ /* 0x100fe40000010893 */
[--C-:B------:R-:W-:Y:S02]  /*127e0*/  FFMA.FTZ R186, R186, c[0x0][0x23c], -R146.reuse ;  /* 0x00008f00baba7a23 */ /* 0x100fe40000010892 */
[C---:B------:R-:W-:Y:S01]  /*127f0*/  HMMA.16816.F32 R20, R128.reuse, R28, R20 ;  /* 0x0000001c8014723c */ /* 0x040fe20000001814 */
[----:B------:R-:W-:Y:S02]  /*12800*/  MUFU.EX2 R168, R168 ;  /* 0x000000a800a87308 */ /* 0x000fe40000000800 */
[--C-:B------:R-:W-:Y:S02]  /*12810*/  FFMA.FTZ R187, R187, c[0x0][0x23c], -R146.reuse ;  /* 0x00008f00bbbb7a23 */ /* 0x100fe40000010892 */
[--C-:B------:R-:W-:Y:S02]  /*12820*/  FFMA.FTZ R189, R246, c[0x0][0x23c], -R147.reuse ;  /* 0x00008f00f6bd7a23 */ /* 0x100fe40000010893 */
[C---:B------:R-:W-:Y:S01]  /*12830*/  FMUL.FTZ R28, R2.reuse, R104 ;  /* 0x00000068021c7220 */ /* 0x040fe20000410000 */
[C---:B------:R-:W-:Y:S03]  /*12840*/  HMMA.16816.F32 R24, R128.reuse, R30, R24 ;  /* 0x0000001e8018723c */ /* 0x040fe60000001818 */
[----:B------:R-:W3:Y:S01]  /*12850*/  MUFU.EX2 R112, R112 ;  /* 0x0000007000707308 */ /* 0x000ee20000000800 */
[----:B------:R-:W-:Y:S02]  /*12860*/  FMUL.FTZ R29, R2, R105 ;  /* 0x00000069021d7220 */ /* 0x000fe40000410000 */
[--C-:B------:R-:W-:Y:S02]  /*12870*/  FFMA.FTZ R104, R251, c[0x0][0x23c], -R147.reuse ;  /* 0x00008f00fb687a23 */ /* 0x100fe40000010893 */
[C---:B------:R-:W-:Y:S04]  /*12880*/  FMUL.FTZ R30, R0.reuse, R106 ;  /* 0x0000006a001e7220 */ /* 0x040fe80000410000 */
[----:B------:R-:W-:Y:S01]  /*12890*/  FMUL.FTZ R31, R0, R107 ;  /* 0x0000006b001f7220 */ /* 0x000fe20000410000 */
[----:B------:R-:W-:Y:S01]  /*128a0*/  MUFU.EX2 R104, R104 ;  /* 0x0000006800687308 */ /* 0x000fe20000000800 */
[--C-:B------:R-:W-:Y:S02]  /*128b0*/  FFMA.FTZ R105, R250, c[0x0][0x23c], -R147.reuse ;  /* 0x00008f00fa697a23 */ /* 0x100fe40000010893 */
[--C-:B------:R-:W-:Y:S02]  /*128c0*/  FFMA.FTZ R106, R249, c[0x0][0x23c], -R146.reuse ;  /* 0x00008f00f96a7a23 */ /* 0x100fe40000010892 */
[--C-:B------:R-:W-:Y:S01]  /*128d0*/  FFMA.FTZ R107, R248, c[0x0][0x23c], -R146.reuse ;  /* 0x00008f00f86b7a23 */ /* 0x100fe20000010892 */
[C---:B------:R-:W-:Y:S03]  /*128e0*/  HMMA.16816.F32 R28, R128.reuse, R36, R28 ;  /* 0x00000024801c723c */ /* 0x040fe6000000181c */
[--C-:B------:R-:W-:Y:S01]  /*128f0*/  FFMA.FTZ R188, R245, c[0x0][0x23c], -R147.reuse ;  /* 0x00008f00f5bc7a23 */ /* 0x100fe20000010893 */
[----:B------:R-:W4:Y:S01]  /*12900*/  MUFU.EX2 R105, R105 ;  /* 0x0000006900697308 */ /* 0x000f220000000800 */
[--C-:B------:R-:W-:Y:S02]  /*12910*/  FFMA.FTZ R190, R244, c[0x0][0x23c], -R146.reuse ;  /* 0x00008f00f4be7a23 */ /* 0x100fe40000010892 */
[C---:B------:R-:W-:Y:S01]  /*12920*/  FMUL.FTZ R36, R2.reuse, R96 ;  /* 0x0000006002247220 */ /* 0x040fe20000410000 */
[C---:B------:R-:W-:Y:S04]  /*12930*/  HMMA.16816.F32 R32, R128.reuse, R38, R32 ;  /* 0x000000268020723c */ /* 0x040fe80000001820 */
[----:B------:R-:W-:Y:S01]  /*12940*/  FMUL.FTZ R37, R2, R97 ;  /* 0x0000006102257220 */ /* 0x000fe20000410000 */
[----:B---3--:R-:W-:Y:S01]  /*12950*/  F2FP.PACK_AB R70, R154, R112 ;  /* 0x000000709a46723e */ /* 0x008fe200000000ff */
[----:B------:R-:W-:Y:S01]  /*12960*/  MUFU.EX2 R106, R106 ;  /* 0x0000006a006a7308 */ /* 0x000fe20000000800 */
[C---:B------:R-:W-:Y:S02]  /*12970*/  FMUL.FTZ R38, R0.reuse, R98 ;  /* 0x0000006200267220 */ /* 0x040fe40000410000 */
[----:B------:R-:W-:Y:S02]  /*12980*/  FMUL.FTZ R39, R0, R99 ;  /* 0x0000006300277220 */ /* 0x000fe40000410000 */
[----:B------:R-:W-:Y:S01]  /*12990*/  LDSM.16.MT88.4 R96, [R212+0x13000] ;  /* 0x01300000d460783b */ /* 0x000fe20000004200 */
[--C-:B------:R-:W-:Y:S02]  /*129a0*/  FFMA.FTZ R191, R241, c[0x0][0x23c], -R146.reuse ;  /* 0x00008f00f1bf7a23 */ /* 0x100fe40000010892 */
[--C-:B------:R-:W-:Y:S02]  /*129b0*/  FFMA.FTZ R195, R195, c[0x0][0x23c], -R147.reuse ;  /* 0x00008f00c3c37a23 */ /* 0x100fe40000010893 */
[C---:B------:R-:W-:Y:S01]  /*129c0*/  HMMA.16816.F32 R36, R128.reuse, R44, R36 ;  /* 0x0000002c8024723c */ /* 0x040fe20000001824 */
[----:B------:R-:W3:Y:S02]  /*129d0*/  MUFU.EX2 R107, R107 ;  /* 0x0000006b006b7308 */ /* 0x000ee40000000800 */
[--C-:B------:R-:W-:Y:S01]  /*129e0*/  FFMA.FTZ R194, R194, c[0x0][0x23c], -R147.reuse ;  /* 0x00008f00c2c27a23 */ /* 0x100fe20000010893 */
[----:B----4-:R-:W-:Y:S01]  /*129f0*/  F2FP.PACK_AB R68, R105, R104 ;  /* 0x000000686944723e */ /* 0x010fe200000000ff */
[--C-:B------:R-:W-:Y:S02]  /*12a00*/  FFMA.FTZ R193, R193, c[0x0][0x23c], -R146.reuse ;  /* 0x00008f00c1c17a23 */ /* 0x100fe40000010892 */
[C---:B------:R-:W-:Y:S01]  /*12a10*/  FMUL.FTZ R44, R2.reuse, R88 ;  /* 0x00000058022c7220 */ /* 0x040fe20000410000 */
[C---:B------:R-:W-:Y:S03]  /*12a20*/  HMMA.16816.F32 R40, R128.reuse, R46, R40 ;  /* 0x0000002e8028723c */ /* 0x040fe60000001828 */
[----:B------:R-:W4:Y:S01]  /*12a30*/  MUFU.EX2 R169, R169 ;  /* 0x000000a900a97308 */ /* 0x000f220000000800 */
[----:B------:R-:W-:Y:S02]  /*12a40*/  FMUL.FTZ R45, R2, R89 ;  /* 0x00000059022d7220 */ /* 0x000fe40000410000 */
[--C-:B------:R-:W-:Y:S02]  /*12a50*/  FFMA.FTZ R192, R192, c[0x0][0x23c], -R146.reuse ;  /* 0x00008f00c0c07a23 */ /* 0x100fe40000010892 */
[C---:B------:R-:W-:Y:S04]  /*12a60*/  FMUL.FTZ R46, R0.reuse, R90 ;  /* 0x0000005a002e7220 */ /* 0x040fe80000410000 */
[----:B------:R-:W-:Y:S01]  /*12a70*/  FMUL.FTZ R47, R0, R91 ;  /* 0x0000005b002f7220 */ /* 0x000fe20000410000 */
[----:B------:R-:W-:Y:S01]  /*12a80*/  MUFU.EX2 R170, R170 ;  /* 0x000000aa00aa7308 */ /* 0x000fe20000000800 */
[----:B------:R-:W-:Y:S01]  /*12a90*/  LDSM.16.MT88.4 R88, [R212+0x10800] ;  /* 0x01080000d458783b */ /* 0x000fe20000004200 */
[--C-:B------:R-:W-:Y:S01]  /*12aa0*/  FFMA.FTZ R180, R180, c[0x0][0x23c], -R147.reuse ;  /* 0x00008f00b4b47a23 */ /* 0x100fe20000010893 */
[----:B---3--:R-:W-:Y:S01]  /*12ab0*/  F2FP.PACK_AB R69, R107, R106 ;  /* 0x0000006a6b45723e */ /* 0x008fe200000000ff */
[--C-:B------:R-:W-:Y:S02]  /*12ac0*/  FFMA.FTZ R178, R178, c[0x0][0x23c], -R147.reuse ;  /* 0x00008f00b2b27a23 */ /* 0x100fe40000010893 */
[C---:B------:R-:W-:Y:S03]  /*12ad0*/  HMMA.16816.F32 R44, R128.reuse, R52, R44 ;  /* 0x00000034802c723c */ /* 0x040fe6000000182c */
[--C-:B------:R-:W-:Y:S01]  /*12ae0*/  FFMA.FTZ R177, R177, c[0x0][0x23c], -R146.reuse ;  /* 0x00008f00b1b17a23 */ /* 0x100fe20000010892 */
[----:B------:R-:W3:Y:S01]  /*12af0*/  MUFU.EX2 R171, R171 ;  /* 0x000000ab00ab7308 */ /* 0x000ee20000000800 */
[--C-:B------:R-:W-:Y:S02]  /*12b00*/  FFMA.FTZ R176, R176, c[0x0][0x23c], -R146.reuse ;  /* 0x00008f00b0b07a23 */ /* 0x100fe40000010892 */
[C---:B------:R-:W-:Y:S01]  /*12b10*/  FMUL.FTZ R52, R2.reuse, R80 ;  /* 0x0000005002347220 */ /* 0x040fe20000410000 */
[C---:B------:R-:W-:Y:S04]  /*12b20*/  HMMA.16816.F32 R48, R128.reuse, R54, R48 ;  /* 0x000000368030723c */ /* 0x040fe80000001830 */
[----:B------:R-:W-:Y:S02]  /*12b30*/  FMUL.FTZ R53, R2, R81 ;  /* 0x0000005102357220 */ /* 0x000fe40000410000 */
[----:B------:R-:W-:Y:S01]  /*12b40*/  MUFU.EX2 R181, R181 ;  /* 0x000000b500b57308 */ /* 0x000fe20000000800 */
[C---:B------:R-:W-:Y:S02]  /*12b50*/  FMUL.FTZ R54, R0.reuse, R82 ;  /* 0x0000005200367220 */ /* 0x040fe40000410000 */
[----:B------:R-:W-:Y:S02]  /*12b60*/  FMUL.FTZ R55, R0, R83 ;  /* 0x0000005300377220 */ /* 0x000fe40000410000 */
[----:B------:R-:W-:Y:S01]  /*12b70*/  LDSM.16.MT88.4 R80, [R213+0xc800] ;  /* 0x00c80000d550783b */ /* 0x000fe20000004200 */
        /* <DEDUP_REMOVED lines=8> */
[----:B------:R-:W5:Y:S01]  /*12c00*/  MUFU.EX2 R182, R182 ;  /* 0x000000b600b67308 */ /* 0x000f620000000800 */
[----:B------:R-:W-:Y:S02]  /*12c10*/  FMUL.FTZ R61, R2, R73 ;  /* 0x00000049023d7220 */ /* 0x000fe40000410000 */
[--C-:B------:R-:W-:Y:S02]  /*12c20*/  FFMA.FTZ R161, R161, c[0x0][0x23c], -R147.reuse ;  /* 0x00008f00a1a17a23 */ /* 0x100fe40000010893 */
[C---:B------:R-:W-:Y:S04]  /*12c30*/  FMUL.FTZ R62, R0.reuse, R74 ;  /* 0x0000004a003e7220 */ /* 0x040fe80000410000 */
[----:B------:R-:W-:Y:S01]  /*12c40*/  FMUL.FTZ R63, R0, R75 ;  /* 0x0000004b003f7220 */ /* 0x000fe20000410000 */
[----:B------:R-:W3:Y:S01]  /*12c50*/  MUFU.EX2 R183, R183 ;  /* 0x000000b700b77308 */ /* 0x000ee20000000800 */
[----:B------:R-:W3:Y:S01]  /*12c60*/  LDSM.16.MT88.4 R72, [R214+0xc800] ;  /* 0x00c80000d648783b */ /* 0x000ee20000004200 */
[--C-:B------:R-:W-:Y:S02]  /*12c70*/  FFMA.FTZ R163, R163, c[0x0][0x23c], -R147.reuse ;  /* 0x00008f00a3a37a23 */ /* 0x100fe40000010893 */
[--C-:B------:R-:W-:Y:S02]  /*12c80*/  FFMA.FTZ R160, R160, c[0x0][0x23c], -R146.reuse ;  /* 0x00008f00a0a07a23 */ /* 0x100fe40000010892 */
[C---:B--2---:R-:W-:Y:S03]  /*12c90*/  HMMA.16816.F32 R60, R128.reuse, R84, R60 ;  /* 0x00000054803c723c */ /* 0x044fe6000000183c */
[--C-:B------:R-:W-:Y:S01]  /*12ca0*/  FFMA.FTZ R159, R159, c[0x0][0x23c], -R146.reuse ;  /* 0x00008f009f9f7a23 */ /* 0x100fe20000010892 */
[----:B------:R-:W-:Y:S01]  /*12cb0*/  MUFU.EX2 R184, R184 ;  /* 0x000000b800b87308 */ /* 0x000fe20000000800 */
[--C-:B------:R-:W-:Y:S02]  /*12cc0*/  FFMA.FTZ R158, R158, c[0x0][0x23c], -R147.reuse ;  /* 0x00008f009e9e7a23 */ /* 0x100fe40000010893 */
[--C-:B------:R-:W-:Y:S01]  /*12cd0*/  FFMA.FTZ R156, R156, c[0x0][0x23c], -R147.reuse ;  /* 0x00008f009c9c7a23 */ /* 0x100fe20000010893 */
[----:B------:R-:W-:Y:S01]  /*12ce0*/  HMMA.16816.F32 R64, R128, R86, R64 ;  /* 0x000000568040723c */ /* 0x000fe20000001840 */
[----:B------:R-:W2:Y:S03]  /*12cf0*/  LDSM.16.MT88.4 R84, [R212+0xc800] ;  /* 0x00c80000d454783b */ /* 0x000ea60000004200 */
[--C-:B------:R-:W-:Y:S02]  /*12d00*/  FFMA.FTZ R155, R155, c[0x0][0x23c], -R146.reuse ;  /* 0x00008f009b9b7a23 */ /* 0x100fe40000010892 */
[----:B------:R-:W2:Y:S01]  /*12d10*/  MUFU.EX2 R185, R185 ;  /* 0x000000b900b97308 */ /* 0x000ea20000000800 */
[--C-:B------:R-:W-:Y:S01]  /*12d20*/  FFMA.FTZ R153, R153, c[0x0][0x23c], -R146.reuse ;  /* 0x00008f0099997a23 */ /* 0x100fe20000010892 */
[C---:B-1----:R-:W-:Y:S05]  /*12d30*/  HMMA.16816.F32 R4, R68.reuse, R76, R4 ;  /* 0x0000004c4404723c */ /* 0x042fea0000001804 */
[--C-:B------:R-:W-:Y:S02]  /*12d40*/  FFMA.FTZ R151, R151, c[0x0][0x23c], -R147.reuse ;  /* 0x00008f0097977a23 */ /* 0x100fe40000010893 */
[--C-:B------:R-:W-:Y:S01]  /*12d50*/  FFMA.FTZ R152, R152, c[0x0][0x23c], -R147.reuse ;  /* 0x00008f0098987a23 */ /* 0x100fe20000010893 */
[C---:B------:R-:W-:Y:S01]  /*12d60*/  HMMA.16816.F32 R8, R68.reuse, R78, R8 ;  /* 0x0000004e4408723c */ /* 0x040fe20000001808 */
[----:B------:R-:W1:Y:S01]  /*12d70*/  LDSM.16.MT88.4 R76, [R216+0x10800] ;  /* 0x01080000d84c783b */ /* 0x000e620000004200 */
[----:B------:R-:W-:Y:S02]  /*12d80*/  MUFU.EX2 R186, R186 ;  /* 0x000000ba00ba7308 */ /* 0x000fe40000000800 */
[--C-:B------:R-:W-:Y:S02]  /*12d90*/  FFMA.FTZ R150, R150, c[0x0][0x23c], -R146.reuse ;  /* 0x00008f0096967a23 */ /* 0x100fe40000010892 */
[--C-:B------:R-:W-:Y:S02]  /*12da0*/  FFMA.FTZ R149, R149, c[0x0][0x23c], -R146.reuse ;  /* 0x00008f0095957a23 */ /* 0x100fe40000010892 */
[--C-:B------:R-:W-:Y:S01]  /*12db0*/  FFMA.FTZ R148, R148, c[0x0][0x23c], -R147.reuse ;  /* 0x00008f0094947a23 */ /* 0x100fe20000010893 */
[C---:B---3--:R-:W-:Y:S03]  /*12dc0*/  HMMA.16816.F32 R12, R68.reuse, R72, R12 ;  /* 0x00000048440c723c */ /* 0x048fe6000000180c */
[----:B------:R-:W3:Y:S01]  /*12dd0*/  MUFU.EX2 R187, R187 ;  /* 0x000000bb00bb7308 */ /* 0x000ee20000000800 */
[----:B------:R-:W-:Y:S02]  /*12de0*/  FFMA.FTZ R147, R145, c[0x0][0x23c], -R147 ;  /* 0x00008f0091937a23 */ /* 0x000fe40000010893 */
[--C-:B------:R-:W-:Y:S02]  /*12df0*/  FFMA.FTZ R134, R134, c[0x0][0x23c], -R146.reuse ;  /* 0x00008f0086867a23 */ /* 0x100fe40000010892 */
[----:B------:R-:W-:Y:S01]  /*12e00*/  FFMA.FTZ R146, R133, c[0x0][0x23c], -R146 ;  /* 0x00008f0085927a23 */ /* 0x000fe20000010892 */
[C---:B------:R-:W-:Y:S01]  /*12e10*/  HMMA.16816.F32 R16, R68.reuse, R74, R16 ;  /* 0x0000004a4410723c */ /* 0x040fe20000001810 */
[----:B------:R-:W3:Y:S03]  /*12e20*/  LDSM.16.MT88.4 R72, [R214+0x10800] ;  /* 0x01080000d648783b */ /* 0x000ee60000004200 */
[----:B------:R-:W-:Y:S01]  /*12e30*/  MUFU.EX2 R189, R189 ;  /* 0x000000bd00bd7308 */ /* 0x000fe20000000800 */
[----:B------:R-:W-:Y:S01]  /*12e40*/  FFMA.FTZ R144, R2, R240, R144 ;  /* 0x000000f002907223 */ /* 0x000fe20000010090 */
[----:B------:R-:W-:Y:S01]  /*12e50*/  MOV R2, R132 ;  /* 0x0000008400027202 */ /* 0x000fe20000000f00 */
[----:B------:R-:W-:Y:S01]  /*12e60*/  FFMA.FTZ R140, R0, R239, R140 ;  /* 0x000000ef008c7223 */ /* 0x000fe2000001008c */
[C---:B------:R-:W-:Y:S04]  /*12e70*/  HMMA.16816.F32 R20, R68.reuse, R80, R20 ;  /* 0x000000504414723c */ /* 0x040fe80000001814 */
[----:B------:R-:W-:Y:S02]  /*12e80*/  FADD.FTZ R144, R143, R144 ;  /* 0x000000908f907221 */ /* 0x000fe40000010000 */
[----:B------:R-:W-:Y:S01]  /*12e90*/  MUFU.EX2 R188, R188 ;  /* 0x000000bc00bc7308 */ /* 0x000fe20000000800 */
[----:B------:R-:W-:Y:S01]  /*12ea0*/  FADD.FTZ R140, R139, R140 ;  /* 0x0000008c8b8c7221 */ /* 0x000fe20000010000 */
[C---:B------:R-:W-:Y:S01]  /*12eb0*/  HMMA.16816.F32 R24, R68.reuse, R82, R24 ;  /* 0x000000524418723c */ /* 0x040fe20000001818 */
[----:B------:R-:W4:Y:S03]  /*12ec0*/  LDSM.16.MT88.4 R80, [R213+0x10800] ;  /* 0x01080000d550783b */ /* 0x000f260000004200 */
[----:B------:R-:W-:Y:S02]  /*12ed0*/  FADD.FTZ R142, R142, R144 ;  /* 0x000000908e8e7221 */ /* 0x000fe40000010000 */
[----:B------:R-:W-:Y:S02]  /*12ee0*/  FADD.FTZ R140, R138, R140 ;  /* 0x0000008c8a8c7221 */ /* 0x000fe40000010000 */
[----:B------:R-:W3:Y:S01]  /*12ef0*/  MUFU.EX2 R190, R190 ;  /* 0x000000be00be7308 */ /* 0x000ee20000000800 */
[C---:B--2---:R-:W-:Y:S03]  /*12f00*/  HMMA.16816.F32 R28, R68.reuse, R84, R28 ;  /* 0x00000054441c723c */ /* 0x044fe6000000181c */
[----:B------:R-:W-:Y:S02]  /*12f10*/  FADD.FTZ R142, R141, R142 ;  /* 0x0000008e8d8e7221 */ /* 0x000fe40000010000 */
[----:B------:R-:W-:Y:S03]  /*12f20*/  FADD.FTZ R137, R137, R140 ;  /* 0x0000008c89897221 */ /* 0x000fe60000010000 */
[C---:B------:R-:W-:Y:S01]  /*12f30*/  HMMA.16816.F32 R32, R68.reuse, R86, R32 ;  /* 0x000000564420723c */ /* 0x040fe20000001820 */
[----:B------:R-:W2:Y:S01]  /*12f40*/  LDSM.16.MT88.4 R84, [R216+0xd000] ;  /* 0x00d00000d854783b */ /* 0x000ea20000004200 */
[----:B------:R-:W2:Y:S02]  /*12f50*/  MUFU.EX2 R191, R191 ;  /* 0x000000bf00bf7308 */ /* 0x000ea40000000800 */
[----:B------:R-:W-:Y:S02]  /*12f60*/  FADD.FTZ R104, R104, R142 ;  /* 0x0000008e68687221 */ /* 0x000fe40000010000 */
[----:B------:R-:W-:Y:S02]  /*12f70*/  FADD.FTZ R137, R106, R137 ;  /* 0x000000896a897221 */ /* 0x000fe40000010000 */
[C---:B-1----:R-:W-:Y:S04]  /*12f80*/  HMMA.16816.F32 R36, R68.reuse, R76, R36 ;  /* 0x0000004c4424723c */ /* 0x042fe80000001824 */
[----:B------:R-:W-:Y:S01]  /*12f90*/  MUFU.EX2 R195, R195 ;  /* 0x000000c300c37308 */ /* 0x000fe20000000800 */
[----:B------:R-:W-:Y:S02]  /*12fa0*/  FADD.FTZ R0, R105, R104 ;  /* 0x0000006869007221 */ /* 0x000fe40000010000 */
[----:B------:R-:W-:Y:S01]  /*12fb0*/  FADD.FTZ R107, R107, R137 ;  /* 0x000000896b6b7221 */ /* 0x000fe20000010000 */
[C---:B------:R-:W-:Y:S01]  /*12fc0*/  HMMA.16816.F32 R40, R68.reuse, R78, R40 ;  /* 0x0000004e4428723c */ /* 0x040fe20000001828 */
[----:B------:R-:W1:Y:S03]  /*12fd0*/  LDSM.16.MT88.4 R76, [R214+0xd000] ;  /* 0x00d00000d64c783b */ /* 0x000e660000004200 */
[----:B------:R-:W-:Y:S02]  /*12fe0*/  FADD.FTZ R0, R112, R0 ;  /* 0x0000000070007221 */ /* 0x000fe40000010000 */
[----:B------:R-:W1:Y:S01]  /*12ff0*/  MUFU.EX2 R194, R194 ;  /* 0x000000c200c27308 */ /* 0x000e620000000800 */
[----:B------:R-:W-:Y:S01]  /*13000*/  FADD.FTZ R107, R157, R107 ;  /* 0x0000006b9d6b7221 */ /* 0x000fe20000010000 */
[C---:B---3--:R-:W-:Y:S04]  /*13010*/  HMMA.16816.F32 R44, R68.reuse, R72, R44 ;  /* 0x00000048442c723c */ /* 0x048fe8000000182c */
[----:B------:R-:W-:Y:S02]  /*13020*/  FADD.FTZ R0, R154, R0 ;  /* 0x000000009a007221 */ /* 0x000fe40000010000 */
[----:B------:R-:W-:Y:S02]  /*13030*/  FADD.FTZ R162, R162, R107 ;  /* 0x0000006ba2a27221 */ /* 0x000fe40000010000 */
[C---:B------:R-:W-:Y:S01]  /*13040*/  HMMA.16816.F32 R48, R68.reuse, R74, R48 ;  /* 0x0000004a4430723c */ /* 0x040fe20000001830 */
[----:B------:R-:W3:Y:S01]  /*13050*/  LDSM.16.MT88.4 R72, [R213+0xd000] ;  /* 0x00d00000d548783b */ /* 0x000ee20000004200 */
[----:B------:R-:W-:Y:S02]  /*13060*/  MUFU.EX2 R193, R193 ;  /* 0x000000c100c17308 */ /* 0x000fe40000000800 */
[----:B------:R-:W-:Y:S04]  /*13070*/  FADD.FTZ R162, R166, R162 ;  /* 0x000000a2a6a27221 */ /* 0x000fe80000010000 */
[C---:B----4-:R-:W-:Y:S04]  /*13080*/  HMMA.16816.F32 R52, R68.reuse, R80, R52 ;  /* 0x000000504434723c */ /* 0x050fe80000001834 */
[----:B------:R-:W4:Y:S04]  /*13090*/  MUFU.EX2 R192, R192 ;  /* 0x000000c000c07308 */ /* 0x000f280000000800 */
[C---:B------:R-:W-:Y:S01]  /*130a0*/  HMMA.16816.F32 R56, R68.reuse, R82, R56 ;  /* 0x000000524438723c */ /* 0x040fe20000001838 */
[----:B------:R-:W1:Y:S05]  /*130b0*/  LDSM.16.MT88.4 R80, [R212+0xd000] ;  /* 0x00d00000d450783b */ /* 0x000e6a0000004200 */
[----:B------:R-:W-:Y:S02]  /*130c0*/  MUFU.EX2 R180, R180 ;  /* 0x000000b400b47308 */ /* 0x000fe40000000800 */
[C---:B------:R-:W-:Y:S08]  /*130d0*/  HMMA.16816.F32 R60, R68.reuse, R88, R60 ;  /* 0x00000058443c723c */ /* 0x040ff0000000183c */
[----:B------:R-:W-:Y:S01]  /*130e0*/  HMMA.16816.F32 R64, R68, R90, R64 ;  /* 0x0000005a4440723c */ /* 0x000fe20000001840 */
[----:B------:R-:W-:Y:S01]  /*130f0*/  LDSM.16.MT88.4 R88, [R213+0x11000] ;  /* 0x01100000d558783b */ /* 0x000fe20000004200 */
[----:B------:R-:W-:Y:S05]  /*13100*/  MUFU.EX2 R178, R178 ;  /* 0x000000b200b27308 */ /* 0x000fea0000000800 */
[----:B------:R-:W-:Y:S01]  /*13110*/  F2FP.PACK_AB R68, R165, R164 ;  /* 0x000000a4a544723e */ /* 0x000fe200000000ff */
[----:B------:R-:W-:Y:S01]  /*13120*/  FADD.FTZ R164, R164, R0 ;  /* 0x00000000a4a47221 */ /* 0x000fe20000010000 */
[----:B------:R-:W-:Y:S03]  /*13130*/  F2FP.PACK_AB R69, R167, R166 ;  /* 0x000000a6a745723e */ /* 0x000fe600000000ff */
[----:B------:R-:W-:Y:S01]  /*13140*/  F2FP.PACK_AB R70, R169, R168 ;  /* 0x000000a8a946723e */ /* 0x000fe200000000ff */
[----:B------:R-:W1:Y:S01]  /*13150*/  MUFU.EX2 R177, R177 ;  /* 0x000000b100b17308 */ /* 0x000e620000000800 */
[----:B------:R-:W-:Y:S01]  /*13160*/  F2FP.PACK_AB R71, R171, R170 ;  /* 0x000000aaab47723e */ /* 0x000fe200000000ff */
[----:B------:R-:W-:Y:S01]  /*13170*/  FADD.FTZ R164, R165, R164 ;  /* 0x000000a4a5a47221 */ /* 0x000fe20000010000 */
[----:B------:R-:W-:Y:S01]  /*13180*/  MOV R0, R3 ;  /* 0x0000000300007202 */ /* 0x000fe20000000f00 */
[----:B------:R-:W-:Y:S02]  /*13190*/  FADD.FTZ R167, R167, R162 ;  /* 0x000000a2a7a77221 */ /* 0x000fe40000010000 */
[----:B------:R-:W-:Y:S02]  /*131a0*/  FADD.FTZ R168, R168, R164 ;  /* 0x000000a4a8a87221 */ /* 0x000fe40000010000 */
[C---:B--2---:R-:W-:Y:S02]  /*131b0*/  HMMA.16816.F32 R4, R68.reuse, R84, R4 ;  /* 0x000000544404723c */ /* 0x044fe40000001804 */
[----:B------:R-:W2:Y:S01]  /*131c0*/  MUFU.EX2 R176, R176 ;  /* 0x000000b000b07308 */ /* 0x000ea20000000800 */
[----:B------:R-:W-:Y:S02]  /*131d0*/  FADD.FTZ R167, R170, R167 ;  /* 0x000000a7aaa77221 */ /* 0x000fe40000010000 */
[----:B------:R-:W-:Y:S02]  /*131e0*/  FADD.FTZ R168, R169, R168 ;  /* 0x000000a8a9a87221 */ /* 0x000fe40000010000 */
[----:B------:R-:W-:Y:S01]  /*131f0*/  FADD.FTZ R171, R171, R167 ;  /* 0x000000a7abab7221 */ /* 0x000fe20000010000 */
[C---:B------:R-:W-:Y:S01]  /*13200*/  HMMA.16816.F32 R8, R68.reuse, R86, R8 ;  /* 0x000000564408723c */ /* 0x040fe20000001808 */
[----:B------:R-:W2:Y:S03]  /*13210*/  LDSM.16.MT88.4 R84, [R216+0x11000] ;  /* 0x01100000d854783b */ /* 0x000ea60000004200 */
[----:B------:R-:W-:Y:S01]  /*13220*/  MUFU.EX2 R175, R175 ;  /* 0x000000af00af7308 */ /* 0x000fe20000000800 */
[----:B-----5:R-:W-:Y:S03]  /*13230*/  FADD.FTZ R171, R182, R171 ;  /* 0x000000abb6ab7221 */ /* 0x020fe60000010000 */
[C---:B-1----:R-:W-:Y:S06]  /*13240*/  HMMA.16816.F32 R12, R68.reuse, R76, R12 ;  /* 0x0000004c440c723c */ /* 0x042fec000000180c */
[----:B------:R-:W1:Y:S02]  /*13250*/  MUFU.EX2 R174, R174 ;  /* 0x000000ae00ae7308 */ /* 0x000e640000000800 */
[C---:B------:R-:W-:Y:S01]  /*13260*/  HMMA.16816.F32 R16, R68.reuse, R78, R16 ;  /* 0x0000004e4410723c */ /* 0x040fe20000001810 */
[----:B------:R-:W5:Y:S07]  /*13270*/  LDSM.16.MT88.4 R76, [R214+0x11000] ;  /* 0x01100000d64c783b */ /* 0x000f6e0000004200 */
[C---:B---3--:R-:W-:Y:S01]  /*13280*/  HMMA.16816.F32 R20, R68.reuse, R72, R20 ;  /* 0x000000484414723c */ /* 0x048fe20000001814 */
[----:B------:R-:W-:Y:S07]  /*13290*/  MUFU.EX2 R173, R173 ;  /* 0x000000ad00ad7308 */ /* 0x000fee0000000800 */
[C---:B------:R-:W-:Y:S01]  /*132a0*/  HMMA.16816.F32 R24, R68.reuse, R74, R24 ;  /* 0x0000004a4418723c */ /* 0x040fe20000001818 */
[----:B------:R-:W3:Y:S02]  /*132b0*/  LDSM.16.MT88.4 R72, [R216+0xd800] ;  /* 0x00d80000d848783b */ /* 0x000ee40000004200 */
[----:B------:R-:W1:Y:S05]  /*132c0*/  MUFU.EX2 R172, R172 ;  /* 0x000000ac00ac7308 */ /* 0x000e6a0000000800 */
[C---:B------:R-:W-:Y:S05]  /*132d0*/  HMMA.16816.F32 R28, R68.reuse, R80, R28 ;  /* 0x00000050441c723c */ /* 0x040fea000000181c */
[----:B------:R-:W-:Y:S03]  /*132e0*/  MUFU.EX2 R161, R161 ;  /* 0x000000a100a17308 */ /* 0x000fe60000000800 */
[C---:B------:R-:W-:Y:S01]  /*132f0*/  HMMA.16816.F32 R32, R68.reuse, R82, R32 ;  /* 0x000000524420723c */ /* 0x040fe20000001820 */
[----:B------:R-:W1:Y:S06]  /*13300*/  LDSM.16.MT88.4 R80, [R214+0xd800] ;  /* 0x00d80000d650783b */ /* 0x000e6c0000004200 */
[----:B------:R-:W-:Y:S01]  /*13310*/  MUFU.EX2 R163, R163 ;  /* 0x000000a300a37308 */ /* 0x000fe20000000800 */
[C---:B--2---:R-:W-:Y:S08]  /*13320*/  HMMA.16816.F32 R36, R68.reuse, R84, R36 ;  /* 0x000000544424723c */ /* 0x044ff00000001824 */
[C---:B------:R-:W-:Y:S01]  /*13330*/  HMMA.16816.F32 R40, R68.reuse, R86, R40 ;  /* 0x000000564428723c */ /* 0x040fe20000001828 */
[----:B------:R-:W-:Y:S01]  /*13340*/  LDSM.16.MT88.4 R84, [R212+0xd800] ;  /* 0x00d80000d454783b */ /* 0x000fe20000004200 */
[----:B------:R-:W2:Y:S06]  /*13350*/  MUFU.EX2 R160, R160 ;  /* 0x000000a000a07308 */ /* 0x000eac0000000800 */
[C---:B-----5:R-:W-:Y:S04]  /*13360*/  HMMA.16816.F32 R44, R68.reuse, R76, R44 ;  /* 0x0000004c442c723c */ /* 0x060fe8000000182c */
[----:B------:R-:W5:Y:S04]  /*13370*/  MUFU.EX2 R159, R159 ;  /* 0x0000009f009f7308 */ /* 0x000f680000000800 */
[C---:B------:R-:W-:Y:S01]  /*13380*/  HMMA.16816.F32 R48, R68.reuse, R78, R48 ;  /* 0x0000004e4430723c */ /* 0x040fe20000001830 */
[----:B------:R-:W1:Y:S05]  /*13390*/  LDSM.16.MT88.4 R76, [R213+0xd800] ;  /* 0x00d80000d54c783b */ /* 0x000e6a0000004200 */
[----:B------:R-:W-:Y:S02]  /*133a0*/  MUFU.EX2 R158, R158 ;  /* 0x0000009e009e7308 */ /* 0x000fe40000000800 */
[C---:B------:R-:W-:Y:S08]  /*133b0*/  HMMA.16816.F32 R52, R68.reuse, R88, R52 ;  /* 0x000000584434723c */ /* 0x040ff00000001834 */
[C---:B------:R-:W-:Y:S01]  /*133c0*/  HMMA.16816.F32 R56, R68.reuse, R90, R56 ;  /* 0x0000005a4438723c */ /* 0x040fe20000001838 */
[----:B------:R-:W-:Y:S01]  /*133d0*/  LDSM.16.MT88.4 R88, [R213+0x11800] ;  /* 0x01180000d558783b */ /* 0x000fe20000004200 */
[----:B------:R-:W1:Y:S06]  /*133e0*/  MUFU.EX2 R156, R156 ;  /* 0x0000009c009c7308 */ /* 0x000e6c0000000800 */
[C---:B------:R-:W-:Y:S04]  /*133f0*/  HMMA.16816.F32 R60, R68.reuse, R92, R60 ;  /* 0x0000005c443c723c */ /* 0x040fe8000000183c */
[----:B------:R-:W-:Y:S04]  /*13400*/  MUFU.EX2 R155, R155 ;  /* 0x0000009b009b7308 */ /* 0x000fe80000000800 */
[----:B------:R-:W-:Y:S01]  /*13410*/  HMMA.16816.F32 R64, R68, R94, R64 ;  /* 0x0000005e4440723c */ /* 0x000fe20000001840 */
[----:B------:R-:W-:Y:S05]  /*13420*/  LDSM.16.MT88.4 R92, [R212+0x12000] ;  /* 0x01200000d45c783b */ /* 0x000fea0000004200 */
[----:B------:R-:W1:Y:S01]  /*13430*/  MUFU.EX2 R153, R153 ;  /* 0x0000009900997308 */ /* 0x000e620000000800 */
[----:B------:R-:W-:Y:S01]  /*13440*/  F2FP.PACK_AB R68, R179, R181 ;  /* 0x000000b5b344723e */ /* 0x000fe200000000ff */
[----:B------:R-:W-:Y:S01]  /*13450*/  FADD.FTZ R181, R181, R168 ;  /* 0x000000a8b5b57221 */ /* 0x000fe20000010000 */
[----:B------:R-:W-:Y:S03]  /*13460*/  F2FP.PACK_AB R69, R183, R182 ;  /* 0x000000b6b745723e */ /* 0x000fe600000000ff */
[----:B------:R-:W-:Y:S01]  /*13470*/  F2FP.PACK_AB R70, R185, R184 ;  /* 0x000000b8b946723e */ /* 0x000fe200000000ff */
[----:B------:R-:W-:Y:S01]  /*13480*/  FADD.FTZ R181, R179, R181 ;  /* 0x000000b5b3b57221 */ /* 0x000fe20000010000 */
[----:B------:R-:W-:Y:S01]  /*13490*/  F2FP.PACK_AB R71, R187, R186 ;  /* 0x000000babb47723e */ /* 0x000fe200000000ff */
[----:B------:R-:W-:Y:S01]  /*134a0*/  FADD.FTZ R183, R183, R171 ;  /* 0x000000abb7b77221 */ /* 0x000fe20000010000 */
[----:B------:R-:W-:Y:S01]  /*134b0*/  MUFU.EX2 R151, R151 ;  /* 0x0000009700977308 */ /* 0x000fe20000000800 */
[----:B------:R-:W-:Y:S02]  /*134c0*/  FADD.FTZ R184, R184, R181 ;  /* 0x000000b5b8b87221 */ /* 0x000fe40000010000 */
[----:B------:R-:W-:Y:S02]  /*134d0*/  FADD.FTZ R183, R186, R183 ;  /* 0x000000b7bab77221 */ /* 0x000fe40000010000 */
[C---:B---3--:R-:W-:Y:S03]  /*134e0*/  HMMA.16816.F32 R4, R68.reuse, R72, R4 ;  /* 0x000000484404723c */ /* 0x048fe60000001804 */
[----:B------:R-:W-:Y:S02]  /*134f0*/  FADD.FTZ R184, R185, R184 ;  /* 0x000000b8b9b87221 */ /* 0x000fe40000010000 */
[----:B------:R-:W-:Y:S01]  /*13500*/  MUFU.EX2 R152, R152 ;  /* 0x0000009800987308 */ /* 0x000fe20000000800 */
[----:B------:R-:W-:Y:S02]  /*13510*/  FADD.FTZ R187, R187, R183 ;  /* 0x000000b7bbbb7221 */ /* 0x000fe40000010000 */
[C---:B------:R-:W-:Y:S01]  /*13520*/  HMMA.16816.F32 R8, R68.reuse, R74, R8 ;  /* 0x0000004a4408723c */ /* 0x040fe20000001808 */
[----:B------:R-:W3:Y:S03]  /*13530*/  LDSM.16.MT88.4 R72, [R216+0x11800] ;  /* 0x01180000d848783b */ /* 0x000ee60000004200 */
[----:B------:R-:W-:Y:S03]  /*13540*/  FADD.FTZ R187, R190, R187 ;  /* 0x000000bbbebb7221 */ /* 0x000fe60000010000 */
[----:B------:R-:W2:Y:S01]  /*13550*/  MUFU.EX2 R150, R150 ;  /* 0x0000009600967308 */ /* 0x000ea20000000800 */
[C---:B-1----:R-:W-:Y:S08]  /*13560*/  HMMA.16816.F32 R12, R68.reuse, R80, R12 ;  /* 0x00000050440c723c */ /* 0x042ff0000000180c */
[C---:B------:R-:W-:Y:S01]  /*13570*/  HMMA.16816.F32 R16, R68.reuse, R82, R16 ;  /* 0x000000524410723c */ /* 0x040fe20000001810 */
[----:B------:R-:W1:Y:S01]  /*13580*/  LDSM.16.MT88.4 R80, [R214+0x11800] ;  /* 0x01180000d650783b */ /* 0x000e620000004200 */
[----:B------:R-:W1:Y:S06]  /*13590*/  MUFU.EX2 R149, R149 ;  /* 0x0000009500957308 */ /* 0x000e6c0000000800 */
[C---:B------:R-:W-:Y:S04]  /*135a0*/  HMMA.16816.F32 R20, R68.reuse, R76, R20 ;  /* 0x0000004c4414723c */ /* 0x040fe80000001814 */
[----:B------:R-:W-:Y:S04]  /*135b0*/  MUFU.EX2 R148, R148 ;  /* 0x0000009400947308 */ /* 0x000fe80000000800 */
[C---:B------:R-:W-:Y:S01]  /*135c0*/  HMMA.16816.F32 R24, R68.reuse, R78, R24 ;  /* 0x0000004e4418723c */ /* 0x040fe20000001818 */
[----:B------:R-:W2:Y:S05]  /*135d0*/  LDSM.16.MT88.4 R76, [R212+0x11800] ;  /* 0x01180000d44c783b */ /* 0x000eaa0000004200 */
[----:B------:R-:W-:Y:S02]  /*135e0*/  MUFU.EX2 R147, R147 ;  /* 0x0000009300937308 */ /* 0x000fe40000000800 */
[C---:B------:R-:W-:Y:S08]  /*135f0*/  HMMA.16816.F32 R28, R68.reuse, R84, R28 ;  /* 0x00000054441c723c */ /* 0x040ff0000000181c */
[C---:B------:R-:W-:Y:S01]  /*13600*/  HMMA.16816.F32 R32, R68.reuse, R86, R32 ;  /* 0x000000564420723c */ /* 0x040fe20000001820 */
[----:B------:R-:W2:Y:S01]  /*13610*/  LDSM.16.MT88.4 R84, [R216+0xe000] ;  /* 0x00e00000d854783b */ /* 0x000ea20000004200 */
[----:B------:R-:W2:Y:S06]  /*13620*/  MUFU.EX2 R134, R134 ;  /* 0x0000008600867308 */ /* 0x000eac0000000800 */
[C---:B---3--:R-:W-:Y:S04]  /*13630*/  HMMA.16816.F32 R36, R68.reuse, R72, R36 ;  /* 0x000000484424723c */ /* 0x048fe80000001824 */
[----:B------:R-:W3:Y:S04]  /*13640*/  MUFU.EX2 R146, R146 ;  /* 0x0000009200927308 */ /* 0x000ee80000000800 */
[C---:B------:R-:W-:Y:S01]  /*13650*/  HMMA.16816.F32 R40, R68.reuse, R74, R40 ;  /* 0x0000004a4428723c */ /* 0x040fe20000001828 */
[----:B------:R-:W3:Y:S07]  /*13660*/  LDSM.16.MT88.4 R72, [R214+0xe000] ;  /* 0x00e00000d648783b */ /* 0x000eee0000004200 */
[C---:B-1----:R-:W-:Y:S08]  /*13670*/  HMMA.16816.F32 R44, R68.reuse, R80, R44 ;  /* 0x00000050442c723c */ /* 0x042ff0000000182c */
[C---:B------:R-:W-:Y:S01]  /*13680*/  HMMA.16816.F32 R48, R68.reuse, R82, R48 ;  /* 0x000000524430723c */ /* 0x040fe20000001830 */
[----:B------:R-:W-:Y:S07]  /*13690*/  LDSM.16.MT88.4 R80, [R212+0xe000] ;  /* 0x00e00000d450783b */ /* 0x000fee0000004200 */
[C---:B------:R-:W-:Y:S08]  /*136a0*/  HMMA.16816.F32 R52, R68.reuse, R88, R52 ;  /* 0x000000584434723c */ /* 0x040ff00000001834 */
[C---:B------:R-:W-:Y:S01]  /*136b0*/  HMMA.16816.F32 R56, R68.reuse, R90, R56 ;  /* 0x0000005a4438723c */ /* 0x040fe20000001838 */
[----:B------:R-:W-:Y:S07]  /*136c0*/  LDSM.16.MT88.4 R88, [R213+0x12000] ;  /* 0x01200000d558783b */ /* 0x000fee0000004200 */
[C---:B--2---:R-:W-:Y:S08]  /*136d0*/  HMMA.16816.F32 R60, R68.reuse, R76, R60 ;  /* 0x0000004c443c723c */ /* 0x044ff0000000183c */
[----:B------:R-:W-:Y:S01]  /*136e0*/  HMMA.16816.F32 R64, R68, R78, R64 ;  /* 0x0000004e4440723c */ /* 0x000fe20000001840 */
[----:B------:R-:W1:Y:S06]  /*136f0*/  LDSM.16.MT88.4 R76, [R213+0xe000] ;  /* 0x00e00000d54c783b */ /* 0x000e6c0000004200 */
[----:B------:R-:W-:Y:S01]  /*13700*/  F2FP.PACK_AB R68, R188, R189 ;  /* 0x000000bdbc44723e */ /* 0x000fe200000000ff */
[----:B------:R-:W-:Y:S01]  /*13710*/  FADD.FTZ R189, R189, R184 ;  /* 0x000000b8bdbd7221 */ /* 0x000fe20000010000 */
[C---:B------:R-:W-:Y:S03]  /*13720*/  F2FP.PACK_AB R69, R191.reuse, R190 ;  /* 0x000000bebf45723e */ /* 0x040fe600000000ff */
[----:B------:R-:W-:Y:S01]  /*13730*/  F2FP.PACK_AB R70, R194, R195 ;  /* 0x000000c3c246723e */ /* 0x000fe200000000ff */
[----:B------:R-:W-:Y:S01]  /*13740*/  FADD.FTZ R189, R188, R189 ;  /* 0x000000bdbcbd7221 */ /* 0x000fe20000010000 */
[----:B----4-:R-:W-:Y:S01]  /*13750*/  F2FP.PACK_AB R71, R192, R193 ;  /* 0x000000c1c047723e */ /* 0x010fe200000000ff */
[----:B------:R-:W-:Y:S02]  /*13760*/  FADD.FTZ R191, R191, R187 ;  /* 0x000000bbbfbf7221 */ /* 0x000fe40000010000 */
[----:B------:R-:W-:Y:S02]  /*13770*/  FADD.FTZ R195, R195, R189 ;  /* 0x000000bdc3c37221 */ /* 0x000fe40000010000 */
[----:B------:R-:W-:Y:S02]  /*13780*/  FADD.FTZ R191, R193, R191 ;  /* 0x000000bfc1bf7221 */ /* 0x000fe40000010000 */
[C---:B------:R-:W-:Y:S03]  /*13790*/  HMMA.16816.F32 R4, R68.reuse, R84, R4 ;  /* 0x000000544404723c */ /* 0x040fe60000001804 */
[----:B------:R-:W-:Y:S02]  /*137a0*/  FADD.FTZ R195, R194, R195 ;  /* 0x000000c3c2c37221 */ /* 0x000fe40000010000 */
[----:B------:R-:W-:Y:S03]  /*137b0*/  FADD.FTZ R192, R192, R191 ;  /* 0x000000bfc0c07221 */ /* 0x000fe60000010000 */
[C---:B------:R-:W-:Y:S01]  /*137c0*/  HMMA.16816.F32 R8, R68.reuse, R86, R8 ;  /* 0x000000564408723c */ /* 0x040fe20000001808 */
[----:B------:R-:W2:Y:S03]  /*137d0*/  LDSM.16.MT88.4 R84, [R216+0x12000] ;  /* 0x01200000d854783b */ /* 0x000ea60000004200 */
[----:B------:R-:W-:Y:S04]  /*137e0*/  FADD.FTZ R192, R177, R192 ;  /* 0x000000c0b1c07221 */ /* 0x000fe80000010000 */
        /* <DEDUP_REMOVED lines=15> */
[C---:B------:R-:W-:Y:S08]  /*138e0*/  HMMA.16816.F32 R52, R68.reuse, R88, R52 ;  /* 0x000000584434723c */ /* 0x040ff00000001834 */
[C---:B------:R-:W-:Y:S01]  /*138f0*/  HMMA.16816.F32 R56, R68.reuse, R90, R56 ;  /* 0x0000005a4438723c */ /* 0x040fe20000001838 */
[----:B------:R-:W2:Y:S07]  /*13900*/  LDSM.16.MT88.4 R88, [R216+0x12800] ;  /* 0x01280000d858783b */ /* 0x000eae0000004200 */
        /* <DEDUP_REMOVED lines=14> */
[----:B------:R-:W-:Y:S03]  /*139f0*/  FADD.FTZ R172, R172, R176 ;  /* 0x000000b0acac7221 */ /* 0x000fe60000010000 */
[C---:B------:R-:W-:Y:S01]  /*13a00*/  HMMA.16816.F32 R8, R68.reuse, R78, R8 ;  /* 0x0000004e4408723c */ /* 0x040fe20000001808 */
[----:B------:R-:W1:Y:S03]  /*13a10*/  LDSM.16.MT88.4 R76, [R214+0x12800] ;  /* 0x01280000d64c783b */ /* 0x000e660000004200 */
[----:B------:R-:W-:Y:S04]  /*13a20*/  FADD.FTZ R172, R160, R172 ;  /* 0x000000aca0ac7221 */ /* 0x000fe80000010000 */
[C---:B----4-:R-:W-:Y:S08]  /*13a30*/  HMMA.16816.F32 R12, R68.reuse, R80, R12 ;  /* 0x00000050440c723c */ /* 0x050ff0000000180c */
[C---:B------:R-:W-:Y:S01]  /*13a40*/  HMMA.16816.F32 R16, R68.reuse, R82, R16 ;  /* 0x000000524410723c */ /* 0x040fe20000001810 */
[----:B------:R-:W4:Y:S07]  /*13a50*/  LDSM.16.MT88.4 R80, [R213+0x12800] ;  /* 0x01280000d550783b */ /* 0x000f2e0000004200 */
[C---:B--2---:R-:W-:Y:S08]  /*13a60*/  HMMA.16816.F32 R20, R68.reuse, R84, R20 ;  /* 0x000000544414723c */ /* 0x044ff00000001814 */
[C---:B------:R-:W-:Y:S01]  /*13a70*/  HMMA.16816.F32 R24, R68.reuse, R86, R24 ;  /* 0x000000564418723c */ /* 0x040fe20000001818 */
[----:B------:R-:W-:Y:S07]  /*13a80*/  LDSM.16.MT88.4 R84, [R212+0xf000] ;  /* 0x00f00000d454783b */ /* 0x000fee0000004200 */
[C---:B---3--:R-:W-:Y:S08]  /*13a90*/  HMMA.16816.F32 R28, R68.reuse, R72, R28 ;  /* 0x00000048441c723c */ /* 0x048ff0000000181c */
[C---:B------:R-:W-:Y:S01]  /*13aa0*/  HMMA.16816.F32 R32, R68.reuse, R74, R32 ;  /* 0x0000004a4420723c */ /* 0x040fe20000001820 */
[----:B------:R-:W2:Y:S07]  /*13ab0*/  LDSM.16.MT88.4 R72, [R212+0x12800] ;  /* 0x01280000d448783b */ /* 0x000eae0000004200 */
[C---:B------:R-:W-:Y:S08]  /*13ac0*/  HMMA.16816.F32 R36, R68.reuse, R88, R36 ;  /* 0x000000584424723c */ /* 0x040ff00000001824 */
        /* <DEDUP_REMOVED lines=9> */
[----:B------:R-:W-:Y:S01]  /*13b60*/  HMMA.16816.F32 R64, R68, R74, R64 ;  /* 0x0000004a4440723c */ /* 0x000fe20000001840 */
[----:B------:R-:W2:Y:S06]  /*13b70*/  LDSM.16.MT88.4 R72, [R213+0xf000] ;  /* 0x00f00000d548783b */ /* 0x000eac0000004200 */
[----:B------:R-:W-:Y:S01]  /*13b80*/  F2FP.PACK_AB R68, R163, R161 ;  /* 0x000000a1a344723e */ /* 0x000fe200000000ff */
[----:B------:R-:W-:Y:S01]  /*13b90*/  FADD.FTZ R161, R161, R175 ;  /* 0x000000afa1a17221 */ /* 0x000fe20000010000 */
[----:B-----5:R-:W-:Y:S03]  /*13ba0*/  F2FP.PACK_AB R69, R159, R160 ;  /* 0x000000a09f45723e */ /* 0x020fe600000000ff */
        /* <DEDUP_REMOVED lines=12> */
[C---:B---3--:R-:W-:Y:S04]  /*13c70*/  HMMA.16816.F32 R12, R68.reuse, R80, R12 ;  /* 0x00000050440c723c */ /* 0x048fe8000000180c */
[----:B------:R-:W-:Y:S04]  /*13c80*/  FADD.FTZ R153, R149, R153 ;  /* 0x0000009995997221 */ /* 0x000fe80000010000 */
[C---:B------:R-:W-:Y:S04]  /*13c90*/  HMMA.16816.F32 R16, R68.reuse, R82, R16 ;  /* 0x000000524410723c */ /* 0x040fe80000001810 */
[----:B------:R-:W-:Y:S04]  /*13ca0*/  FADD.FTZ R153, R134, R153 ;  /* 0x0000009986997221 */ /* 0x000fe80000010000 */
[C---:B--2---:R-:W-:Y:S04]  /*13cb0*/  HMMA.16816.F32 R20, R68.reuse, R72, R20 ;  /* 0x000000484414723c */ /* 0x044fe80000001814 */
[----:B------:R-:W-:Y:S04]  /*13cc0*/  FADD.FTZ R239, R146, R153 ;  /* 0x0000009992ef7221 */ /* 0x000fe80000010000 */
[C---:B------:R-:W-:Y:S08]  /*13cd0*/  HMMA.16816.F32 R24, R68.reuse, R74, R24 ;  /* 0x0000004a4418723c */ /* 0x040ff00000001818 */
[C---:B------:R-:W-:Y:S08]  /*13ce0*/  HMMA.16816.F32 R28, R68.reuse, R84, R28 ;  /* 0x00000054441c723c */ /* 0x040ff0000000181c */
[C---:B------:R-:W-:Y:S01]  /*13cf0*/  HMMA.16816.F32 R32, R68.reuse, R86, R32 ;  /* 0x000000564420723c */ /* 0x040fe20000001820 */
[----:B------:R-:W-:Y:S07]  /*13d00*/  LDSM.16.MT88.4 R84, [R214+0x13800] ;  /* 0x01380000d654783b */ /* 0x000fee0000004200 */
[C---:B-1----:R-:W-:Y:S08]  /*13d10*/  HMMA.16816.F32 R36, R68.reuse, R76, R36 ;  /* 0x0000004c4424723c */ /* 0x042ff00000001824 */
        /* <DEDUP_REMOVED lines=9> */
[C---:B------:R-:W-:Y:S01]  /*13db0*/  F2FP.PACK_AB R68, R152.reuse, R151 ;  /* 0x000000979844723e */ /* 0x040fe200000000ff */
[----:B------:R-:W-:Y:S01]  /*13dc0*/  FADD.FTZ R151, R151, R158 ;  /* 0x0000009e97977221 */ /* 0x000fe20000010000 */
[----:B------:R-:W-:Y:S03]  /*13dd0*/  F2FP.PACK_AB R69, R149, R150 ;  /* 0x000000969545723e */ /* 0x000fe600000000ff */
[C---:B------:R-:W-:Y:S01]  /*13de0*/  F2FP.PACK_AB R70, R147.reuse, R148 ;  /* 0x000000949346723e */ /* 0x040fe200000000ff */
[----:B------:R-:W-:Y:S01]  /*13df0*/  FADD.FTZ R151, R152, R151 ;  /* 0x0000009798977221 */ /* 0x000fe20000010000 */
[----:B------:R-:W-:Y:S03]  /*13e00*/  F2FP.PACK_AB R71, R146, R134 ;  /* 0x000000869247723e */ /* 0x000fe600000000ff */
[----:B------:R-:W-:Y:S04]  /*13e10*/  FADD.FTZ R151, R148, R151 ;  /* 0x0000009794977221 */ /* 0x000fe80000010000 */
[C---:B------:R-:W-:Y:S01]  /*13e20*/  HMMA.16816.F32 R128, R68.reuse, R124, R4 ;  /* 0x0000007c4480723c */ /* 0x040fe20000001804 */
[----:B------:R-:W2:Y:S02]  /*13e30*/  LDSM.16.MT88.4 R4, [R212+0x13800] ;  /* 0x01380000d404783b */ /* 0x000ea40000004200 */
[----:B------:R-:W-:Y:S05]  /*13e40*/  FADD.FTZ R240, R147, R151 ;  /* 0x0000009793f07221 */ /* 0x000fea0000010000 */
        /* <DEDUP_REMOVED lines=16> */
.L_x_1612:
        /* <DEDUP_REMOVED lines=12> */
[-C--:B------:R-:W-:Y:S01]  /*14010*/  LEA.HI R12, R10, R2.reuse, RZ, 0x2 ;  /* 0x000000020a0c7211 */ /* 0x080fe200078f10ff */
[----:B--2---:R-:W-:Y:S01]  /*14020*/  FADD.FTZ R5, R240, R5 ;  /* 0x00000005f0057221 */ /* 0x004fe20000010000 */
[----:B------:R-:W-:Y:S02]  /*14030*/  LEA.HI R0, R10, R2, RZ, 0x5 ;  /* 0x000000020a007211 */ /* 0x000fe400078f28ff */
[----:B------:R-:W-:Y:S01]  /*14040*/  SHF.R.S32.HI R11, RZ, 0x2, R12 ;  /* 0x00000002ff0b7819 */ /* 0x000fe2000001140c */
[----:B---3--:R-:W-:Y:S01]  /*14050*/  FADD.FTZ R4, R239, R4 ;  /* 0x00000004ef047221 */ /* 0x008fe20000010000 */
[----:B------:R-:W-:Y:S02]  /*14060*/  SHF.R.S32.HI R6, RZ, 0x1f, R12 ;  /* 0x0000001fff067819 */ /* 0x000fe4000001140c */
[----:B------:R-:W-:Y:S02]  /*14070*/  LOP3.LUT R12, R12, 0x1ffffffc, RZ, 0xc0, !PT ;  /* 0x1ffffffc0c0c7812 */ /* 0x000fe400078ec0ff */
[----:B------:R-:W-:-:S02]  /*14080*/  LEA.HI R6, R6, R11, RZ, 0x3 ;  /* 0x0000000b06067211 */ /* 0x000fc400078f18ff */
[----:B------:R-:W-:Y:S02]  /*14090*/  SHF.R.S32.HI R9, RZ, 0x5, R0 ;  /* 0x00000005ff097819 */ /* 0x000fe40000011400 */
[----:B------:R-:W-:Y:S02]  /*140a0*/  LOP3.LUT R6, R6, 0xfffffff8, RZ, 0xc0, !PT ;  /* 0xfffffff806067812 */ /* 0x000fe400078ec0ff */
[----:B------:R-:W-:Y:S02]  /*140b0*/  IADD3 R12, -R12, R2, RZ ;  /* 0x000000020c0c7210 */ /* 0x000fe40007ffe1ff */
[----:B------:R-:W-:Y:S02]  /*140c0*/  IADD3 R6, R11, -R6, RZ ;  /* 0x800000060b067210 */ /* 0x000fe40007ffe0ff */
[----:B------:R-:W1:Y:S01]  /*140d0*/  S2R R11, SR_TID.X ;  /* 0x00000000000b7919 */ /* 0x000e620000002100 */
[----:B------:R-:W-:Y:S02]  /*140e0*/  FSETP.NE.FTZ.AND P4, PT, R5, RZ, PT ;  /* 0x000000ff0500720b */ /* 0x000fe40003f95000 */
[----:B------:R-:W-:-:S02]  /*140f0*/  FSETP.NE.FTZ.AND P3, PT, R4, RZ, PT ;  /* 0x000000ff0400720b */ /* 0x000fc40003f75000 */
[----:B------:R-:W-:Y:S02]  /*14100*/  LEA R9, R9, R12, 0x9 ;  /* 0x0000000c09097211 */ /* 0x000fe400078e48ff */
[-C--:B------:R-:W-:Y:S02]  /*14110*/  LEA.HI R13, R10, R2.reuse, RZ, 0x4 ;  /* 0x000000020a0d7211 */ /* 0x080fe400078f20ff */
[C---:B------:R-:W-:Y:S02]  /*14120*/  LOP3.LUT R15, R6.reuse, 0x1, RZ, 0xc0, !PT ;  /* 0x00000001060f7812 */ /* 0x040fe400078ec0ff */
[----:B------:R-:W-:Y:S02]  /*14130*/  LOP3.LUT R13, R13, 0xfffffff0, RZ, 0xc0, !PT ;  /* 0xfffffff00d0d7812 */ /* 0x000fe400078ec0ff */
[----:B------:R-:W-:Y:S01]  /*14140*/  SHF.L.U32 R17, R6, 0x6, RZ ;  /* 0x0000000606117819 */ /* 0x000fe200000006ff */
[----:B------:R-:W2:Y:S01]  /*14150*/  @P4 MUFU.RCP R8, R5 ;  /* 0x0000000500084308 */ /* 0x000ea20000001000 */
[----:B------:R-:W-:-:S02]  /*14160*/  IADD3 R13, -R13, R2, RZ ;  /* 0x000000020d0d7210 */ /* 0x000fc40007ffe1ff */
[----:B------:R-:W-:Y:S02]  /*14170*/  ISETP.NE.U32.AND P0, PT, R15, 0x1, PT ;  /* 0x000000010f00780c */ /* 0x000fe40003f05070 */
[----:B------:R-:W-:Y:S02]  /*14180*/  LEA.HI R16, R13, R13, RZ, 0x1 ;  /* 0x0000000d0d107211 */ /* 0x000fe400078f08ff */
[----:B------:R-:W-:Y:S01]  /*14190*/  LOP3.LUT R17, R17, 0x1c0, RZ, 0xc0, !PT ;  /* 0x000001c011117812 */ /* 0x000fe200078ec0ff */
[----:B------:R-:W3:Y:S01]  /*141a0*/  @P3 MUFU.RCP R7, R4 ;  /* 0x0000000400073308 */ /* 0x000ee20000001000 */
[----:B------:R-:W-:Y:S02]  /*141b0*/  SHF.L.U32 R15, R16, 0x2, RZ ;  /* 0x00000002100f7819 */ /* 0x000fe400000006ff */
[----:B-1----:R-:W-:Y:S02]  /*141c0*/  SHF.R.S32.HI R12, RZ, 0x1f, R11 ;  /* 0x0000001fff0c7819 */ /* 0x002fe4000001140b */
[----:B------:R-:W-:-:S02]  /*141d0*/  LEA.HI R17, R17, R17, RZ, 0x1d ;  /* 0x0000001111117211 */ /* 0x000fc400078fe8ff */
[----:B------:R-:W-:Y:S01]  /*141e0*/  LEA.HI R10, R12, R11, RZ, 0x4 ;  /* 0x0000000b0c0a7211 */ /* 0x000fe200078f20ff */
[----:B--2---:R-:W-:Y:S01]  /*141f0*/  FMUL.FTZ R128, R8, R128 ;  /* 0x0000008008807220 */ /* 0x004fe20000410000 */
[----:B------:R-:W-:Y:S01]  /*14200*/  LOP3.LUT R16, R16, 0xffffffe, RZ, 0xc0, !PT ;  /* 0x0ffffffe10107812 */ /* 0x000fe200078ec0ff */
[C---:B------:R-:W-:Y:S01]  /*14210*/  FMUL.FTZ R129, R8.reuse, R129 ;  /* 0x0000008108817220 */ /* 0x040fe20000410000 */
[----:B------:R-:W-:Y:S01]  /*14220*/  SHF.R.S32.HI R10, RZ, 0x4, R10 ;  /* 0x00000004ff0a7819 */ /* 0x000fe2000001140a */
[C---:B------:R-:W-:Y:S01]  /*14230*/  FMUL.FTZ R124, R8.reuse, R124 ;  /* 0x0000007c087c7220 */ /* 0x040fe20000410000 */
[----:B------:R-:W-:Y:S01]  /*14240*/  LEA R9, R9, R17, 0x1 ;  /* 0x0000001109097211 */ /* 0x000fe200078e08ff */
[----:B------:R-:W-:Y:S01]  /*14250*/  FMUL.FTZ R125, R8, R125 ;  /* 0x0000007d087d7220 */ /* 0x000fe20000410000 */
[----:B------:R-:W-:Y:S01]  /*14260*/  SHF.L.U32 R14, R10, 0x6, RZ ;  /* 0x000000060a0e7819 */ /* 0x000fe200000006ff */
[----:B---3--:R-:W-:Y:S01]  /*14270*/  FMUL.FTZ R131, R7, R131 ;  /* 0x0000008307837220 */ /* 0x008fe20000410000 */
[----:B------:R-:W-:Y:S01]  /*14280*/  IADD3 R16, R13, -R16, RZ ;  /* 0x800000100d107210 */ /* 0x000fe20007ffe0ff */
[C---:B------:R-:W-:Y:S01]  /*14290*/  FMUL.FTZ R130, R7.reuse, R130 ;  /* 0x0000008207827220 */ /* 0x040fe20000410000 */
[----:B------:R-:W-:Y:S01]  /*142a0*/  LOP3.LUT R14, R14, 0x1c0, RZ, 0xc0, !PT ;  /* 0x000001c00e0e7812 */ /* 0x000fe200078ec0ff */
[C---:B------:R-:W-:Y:S01]  /*142b0*/  FMUL.FTZ R127, R7.reuse, R127 ;  /* 0x0000007f077f7220 */ /* 0x040fe20000410000 */
[----:B------:R-:W-:Y:S01]  /*142c0*/  R2P PR, R6, 0x6 ;  /* 0x0000000606007804 */ /* 0x000fe20000000000 */
[C---:B------:R-:W-:Y:S01]  /*142d0*/  FMUL.FTZ R126, R7.reuse, R126 ;  /* 0x0000007e077e7220 */ /* 0x040fe20000410000 */
[----:B------:R-:W-:Y:S01]  /*142e0*/  LOP3.LUT R15, R14, 0x38, R15, 0xf8, !PT ;  /* 0x000000380e0f7812 */ /* 0x000fe200078ef80f */
[C---:B------:R-:W-:Y:S01]  /*142f0*/  FMUL.FTZ R120, R8.reuse, R120 ;  /* 0x0000007808787220 */ /* 0x040fe20000410000 */
[----:B------:R-:W-:Y:S01]  /*14300*/  SHF.R.U32.HI R14, RZ, 0x3, R14 ;  /* 0x00000003ff0e7819 */ /* 0x000fe2000001160e */
[C---:B------:R-:W-:Y:S01]  /*14310*/  FMUL.FTZ R121, R8.reuse, R121 ;  /* 0x0000007908797220 */ /* 0x040fe20000410000 */
[----:B------:R-:W-:Y:S01]  /*14320*/  STS.64 [R9.X4], R128 ;  /* 0x0000008009007388 */ /* 0x000fe20000004a00 */
[----:B------:R-:W-:Y:S01]  /*14330*/  FMUL.FTZ R123, R7, R123 ;  /* 0x0000007b077b7220 */ /* 0x000fe20000410000 */
[----:B------:R-:W-:Y:S01]  /*14340*/  LOP3.LUT R14, R15, R14, RZ, 0x3c, !PT ;  /* 0x0000000e0f0e7212 */ /* 0x000fe200078e3cff */
[C---:B------:R-:W-:Y:S01]  /*14350*/  FMUL.FTZ R122, R7.reuse, R122 ;  /* 0x0000007a077a7220 */ /* 0x040fe20000410000 */
[----:B------:R-:W-:Y:S01]  /*14360*/  STS.64 [R9.X4+0x800], R130 ;  /* 0x0008008209007388 */ /* 0x000fe20000004a00 */
[----:B------:R-:W-:Y:S01]  /*14370*/  FMUL.FTZ R116, R8, R116 ;  /* 0x0000007408747220 */ /* 0x000fe20000410000 */
[----:B------:R-:W-:Y:S01]  /*14380*/  LEA R6, R16, R14, 0x2 ;  /* 0x0000000e10067211 */ /* 0x000fe200078e10ff */
[----:B------:R-:W-:Y:S01]  /*14390*/  FMUL.FTZ R117, R8, R117 ;  /* 0x0000007508757220 */ /* 0x000fe20000410000 */
[----:B------:R-:W-:Y:S01]  /*143a0*/  MOV R14, 0x80 ;  /* 0x00000080000e7802 */ /* 0x000fe20000000f00 */
[C---:B------:R-:W-:Y:S01]  /*143b0*/  FMUL.FTZ R119, R7.reuse, R119 ;  /* 0x0000007707777220 */ /* 0x040fe20000410000 */
[----:B------:R-:W-:Y:S01]  /*143c0*/  LEA.HI R12, R12, R11, RZ, 0x5 ;  /* 0x0000000b0c0c7211 */ /* 0x000fe200078f28ff */
[C---:B------:R-:W-:Y:S01]  /*143d0*/  FMUL.FTZ R118, R7.reuse, R118 ;  /* 0x0000007607767220 */ /* 0x040fe20000410000 */
[----:B------:R-:W-:Y:S01]  /*143e0*/  SEL R14, R14, 0xffffff80, !P2 ;  /* 0xffffff800e0e7807 */ /* 0x000fe20005000000 */
[----:B------:R-:W-:Y:S01]  /*143f0*/  FMUL.FTZ R112, R8, R112 ;  /* 0x0000007008707220 */ /* 0x000fe20000410000 */
[----:B------:R-:W-:Y:S01]  /*14400*/  LOP3.LUT R0, R0, 0xffffffe0, RZ, 0xc0, !PT ;  /* 0xffffffe000007812 */ /* 0x000fe200078ec0ff */
[----:B------:R-:W-:Y:S01]  /*14410*/  FMUL.FTZ R113, R8, R113 ;  /* 0x0000007108717220 */ /* 0x000fe20000410000 */
[----:B------:R-:W1:Y:S01]  /*14420*/  @P3 MUFU.LG2 R4, R4 ;  /* 0x0000000400043308 */ /* 0x000e620000000c00 */
[C---:B------:R-:W-:Y:S01]  /*14430*/  FMUL.FTZ R115, R7.reuse, R115 ;  /* 0x0000007307737220 */ /* 0x040fe20000410000 */
[----:B------:R-:W-:Y:S01]  /*14440*/  IADD3 R2, -R0, R2, RZ ;  /* 0x0000000200027210 */ /* 0x000fe20007ffe1ff */
[----:B------:R-:W-:-:S02]  /*14450*/  FMUL.FTZ R114, R7, R114 ;  /* 0x0000007207727220 */ /* 0x000fc40000410000 */
[C---:B------:R-:W-:Y:S02]  /*14460*/  FMUL.FTZ R108, R8.reuse, R108 ;  /* 0x0000006c086c7220 */ /* 0x040fe40000410000 */
[C---:B------:R-:W-:Y:S02]  /*14470*/  FMUL.FTZ R109, R8.reuse, R109 ;  /* 0x0000006d086d7220 */ /* 0x040fe40000410000 */
[C---:B------:R-:W-:Y:S02]  /*14480*/  FMUL.FTZ R111, R7.reuse, R111 ;  /* 0x0000006f076f7220 */ /* 0x040fe40000410000 */
[----:B------:R-:W-:Y:S02]  /*14490*/  FMUL.FTZ R110, R7, R110 ;  /* 0x0000006e076e7220 */ /* 0x000fe40000410000 */
[C---:B------:R-:W-:Y:S02]  /*144a0*/  FMUL.FTZ R104, R8.reuse, R104 ;  /* 0x0000006808687220 */ /* 0x040fe40000410000 */
        /* <DEDUP_REMOVED lines=34> */
[C---:B------:R-:W-:Y:S02]  /*146d0*/  FMUL.FTZ R74, R7.reuse, R74 ;  /* 0x0000004a074a7220 */ /* 0x040fe40000410000 */
[C---:B------:R-:W-:Y:S02]  /*146e0*/  FMUL.FTZ R68, R8.reuse, R68 ;  /* 0x0000004408447220 */ /* 0x040fe40000410000 */
[----:B------:R-:W-:Y:S01]  /*146f0*/  FMUL.FTZ R69, R8, R69 ;  /* 0x0000004508457220 */ /* 0x000fe20000410000 */
[----:B------:R-:W-:Y:S01]  /*14700*/  MOV R8, 0x40 ;  /* 0x0000004000087802 */ /* 0x000fe20000000f00 */
[----:B------:R-:W-:-:S02]  /*14710*/  FMUL.FTZ R71, R7, R71 ;  /* 0x0000004707477220 */ /* 0x000fc40000410000 */
[----:B------:R-:W-:Y:S01]  /*14720*/  FMUL.FTZ R70, R7, R70 ;  /* 0x0000004607467220 */ /* 0x000fe20000410000 */
[----:B------:R-:W-:Y:S01]  /*14730*/  SHF.L.U32 R7, R9, 0x2, RZ ;  /* 0x0000000209077819 */ /* 0x000fe200000006ff */
[----:B-1----:R-:W-:Y:S01]  /*14740*/  @P3 FMUL.FTZ R4, R4, 0.69314718246459960938 ;  /* 0x3f31721804043820 */ /* 0x002fe20000410000 */
[----:B------:R-:W-:Y:S02]  /*14750*/  SEL R8, R8, 0xffffffc0, !P1 ;  /* 0xffffffc008087807 */ /* 0x000fe40004800000 */
[C---:B------:R-:W-:Y:S02]  /*14760*/  IADD3 R15, R7.reuse, -0x20, RZ ;  /* 0xffffffe0070f7810 */ /* 0x040fe40007ffe0ff */
[C---:B------:R-:W-:Y:S02]  /*14770*/  @P0 IADD3 R15, R7.reuse, 0x20, RZ ;  /* 0x00000020070f0810 */ /* 0x040fe40007ffe0ff */
[C---:B------:R-:W-:Y:S02]  /*14780*/  IADD3 R16, R7.reuse, R8, RZ ;  /* 0x0000000807107210 */ /* 0x040fe40007ffe0ff */
[----:B------:R-:W-:Y:S01]  /*14790*/  IADD3 R8, R8, R15, RZ ;  /* 0x0000000f08087210 */ /* 0x000fe20007ffe0ff */
[----:B------:R-:W-:Y:S01]  /*147a0*/  STS.64 [R15], R124 ;  /* 0x0000007c0f007388 */ /* 0x000fe20000000a00 */
[----:B------:R-:W-:-:S02]  /*147b0*/  IADD3 R7, R7, R14, RZ ;  /* 0x0000000e07077210 */ /* 0x000fc40007ffe0ff */
[----:B------:R-:W-:Y:S01]  /*147c0*/  IADD3 R17, R14, R15, RZ ;  /* 0x0000000f0e117210 */ /* 0x000fe20007ffe0ff */
[----:B------:R-:W-:Y:S01]  /*147d0*/  STS.64 [R15+0x800], R126 ;  /* 0x0008007e0f007388 */ /* 0x000fe20000000a00 */
[-C--:B------:R-:W-:Y:S02]  /*147e0*/  IADD3 R18, R16, R14.reuse, RZ ;  /* 0x0000000e10127210 */ /* 0x080fe40007ffe0ff */
[----:B------:R-:W-:Y:S01]  /*147f0*/  IADD3 R14, R8, R14, RZ ;  /* 0x0000000e080e7210 */ /* 0x000fe20007ffe0ff */
[----:B------:R-:W-:Y:S01]  /*14800*/  STS.64 [R16], R120 ;  /* 0x0000007810007388 */ /* 0x000fe20000000a00 */
[----:B------:R-:W-:Y:S02]  /*14810*/  LOP3.LUT P0, RZ, R2, 0x3, RZ, 0xc0, !PT ;  /* 0x0000000302ff7812 */ /* 0x000fe4000780c0ff */
[----:B------:R-:W-:Y:S01]  /*14820*/  MOV R2, 0xff800000 ;  /* 0xff80000000027802 */ /* 0x000fe20000000f00 */
        /* <DEDUP_REMOVED lines=16> */
[----:B------:R-:W-:Y:S04]  /*14930*/  STS.64 [R16+0x4800], R90 ;  /* 0x0048005a10007388 */ /* 0x000fe80000000a00 */
[----:B------:R-:W-:Y:S04]  /*14940*/  STS.64 [R8+0x4000], R84 ;  /* 0x0040005408007388 */ /* 0x000fe80000000a00 */
[----:B------:R-:W-:Y:S04]  /*14950*/  STS.64 [R8+0x4800], R86 ;  /* 0x0048005608007388 */ /* 0x000fe80000000a00 */
[----:B------:R-:W-:Y:S04]  /*14960*/  STS.64 [R7+0x4000], R80 ;  /* 0x0040005007007388 */ /* 0x000fe80000000a00 */
[----:B------:R2:W-:Y:S04]  /*14970*/  STS.64 [R7+0x4800], R82 ;  /* 0x0048005207007388 */ /* 0x0005e80000000a00 */
[----:B------:R-:W-:Y:S04]  /*14980*/  STS.64 [R17+0x4000], R76 ;  /* 0x0040004c11007388 */ /* 0x000fe80000000a00 */
[----:B------:R-:W-:Y:S04]  /*14990*/  STS.64 [R17+0x4800], R78 ;  /* 0x0048004e11007388 */ /* 0x000fe80000000a00 */
[----:B------:R-:W-:Y:S04]  /*149a0*/  STS.64 [R18+0x4000], R72 ;  /* 0x0040004812007388 */ /* 0x000fe80000000a00 */
[----:B------:R-:W-:Y:S04]  /*149b0*/  STS.64 [R18+0x4800], R74 ;  /* 0x0048004a12007388 */ /* 0x000fe80000000a00 */
[----:B------:R-:W-:Y:S04]  /*149c0*/  STS.64 [R14+0x4000], R68 ;  /* 0x004000440e007388 */ /* 0x000fe80000000a00 */
[----:B------:R3:W-:Y:S04]  /*149d0*/  STS.64 [R14+0x4800], R70 ;  /* 0x004800460e007388 */ /* 0x0007e80000000a00 */
[----:B------:R-:W-:Y:S06]  /*149e0*/  BAR.SYNC.DEFER_BLOCKING 0x0 ;  /* 0x0000000000007b1d */ /* 0x000fec0000010000 */
[----:B-1----:R-:W1:Y:S04]  /*149f0*/  S2R R9, SR_CTAID.Z ;  /* 0x0000000000097919 */ /* 0x002e680000002700 */
[----:B--2---:R-:W2:Y:S04]  /*14a00*/  S2R R7, SR_CTAID.Y ;  /* 0x0000000000077919 */ /* 0x004ea80000002600 */
[----:B------:R-:W4:Y:S01]  /*14a10*/  S2R R8, SR_CTAID.X ;  /* 0x0000000000087919 */ /* 0x000f220000002500 */
[----:B---3--:R-:W3:Y:S03]  /*14a20*/  @P4 MUFU.LG2 R14, R5 ;  /* 0x00000005000e4308 */ /* 0x008ee60000000c00 */
[----:B------:R-:W1:Y:S04]  /*14a30*/  LDS.128 R72, [R6.X4] ;  /* 0x0000000006487984 */ /* 0x000e680000004c00 */
[----:B------:R-:W1:Y:S04]  /*14a40*/  LDS.128 R68, [R6.X4+0x800] ;  /* 0x0008000006447984 */ /* 0x000e680000004c00 */
[----:B------:R-:W1:Y:S01]  /*14a50*/  LDS.128 R64, [R6.X4+0x1000] ;  /* 0x0010000006407984 */ /* 0x000e620000004c00 */
[----:B--2---:R-:W-:-:S03]  /*14a60*/  IMAD R7, R7, c[0x0][0x210], R232 ;  /* 0x0000840007077a24 */ /* 0x004fc600078e02e8 */
[----:B------:R-:W2:Y:S01]  /*14a70*/  LDS.128 R60, [R6.X4+0x1800] ;  /* 0x00180000063c7984 */ /* 0x000ea20000004c00 */
[----:B----4-:R-:W-:Y:S01]  /*14a80*/  SHF.L.U32 R8, R8, 0x6, RZ ;  /* 0x0000000608087819 */ /* 0x010fe200000006ff */
[----:B---3--:R-:W-:Y:S01]  /*14a90*/  @P4 FMUL.FTZ R14, R14, 0.69314718246459960938 ;  /* 0x3f3172180e0e4820 */ /* 0x008fe20000410000 */
[----:B------:R-:W-:Y:S01]  /*14aa0*/  LOP3.LUT R5, R12, 0xffffffe0, RZ, 0xc0, !PT ;  /* 0xffffffe00c057812 */ /* 0x000fe200078ec0ff */
[----:B------:R-:W3:Y:S01]  /*14ab0*/  LDS.128 R56, [R6.X4+0x2000] ;  /* 0x0020000006387984 */ /* 0x000ee20000004c00 */
[----:B------:R-:W-:Y:S01]  /*14ac0*/  SHF.R.S32.HI R12, RZ, 0x5, R12 ;  /* 0x00000005ff0c7819 */ /* 0x000fe2000001140c */
[----:B------:R-:W-:Y:S01]  /*14ad0*/  @P4 FFMA.FTZ R2, R132, c[0x0][0x238], R14 ;  /* 0x00008e0084024a23 */ /* 0x000fe2000001000e */
[----:B------:R-:W-:Y:S01]  /*14ae0*/  IADD3 R11, -R5, R11, RZ ;  /* 0x0000000b050b7210 */ /* 0x000fe20007ffe1ff */
[----:B------:R-:W4:Y:S01]  /*14af0*/  LDS.128 R52, [R6.X4+0x2800] ;  /* 0x0028000006347984 */ /* 0x000f220000004c00 */
[----:B------:R-:W-:Y:S02]  /*14b00*/  SHF.R.S32.HI R5, RZ, 0x1f, R12 ;  /* 0x0000001fff057819 */ /* 0x000fe4000001140c */
[----:B------:R-:W-:Y:S01]  /*14b10*/  SHF.R.S32.HI R0, RZ, 0x1f, R11 ;  /* 0x0000001fff007819 */ /* 0x000fe2000001140b */
[----:B------:R-:W1:Y:S01]  /*14b20*/  LDS.128 R48, [R6.X4+0x3000] ;  /* 0x0030000006307984 */ /* 0x000e620000004c00 */
[----:B------:R-:W-:-:S02]  /*14b30*/  LEA.HI R5, R5, R12, RZ, 0x2 ;  /* 0x0000000c05057211 */ /* 0x000fc400078f10ff */
[----:B------:R-:W-:Y:S01]  /*14b40*/  LEA.HI R0, R0, R11, RZ, 0x2 ;  /* 0x0000000b00007211 */ /* 0x000fe200078f10ff */
[----:B------:R-:W1:Y:S01]  /*14b50*/  LDS.128 R44, [R6.X4+0x3800] ;  /* 0x00380000062c7984 */ /* 0x000e620000004c00 */
[----:B------:R-:W-:Y:S02]  /*14b60*/  LOP3.LUT R5, R5, 0xfffffffc, RZ, 0xc0, !PT ;  /* 0xfffffffc05057812 */ /* 0x000fe400078ec0ff */
[----:B------:R-:W-:Y:S01]  /*14b70*/  SHF.R.S32.HI R0, RZ, 0x2, R0 ;  /* 0x00000002ff007819 */ /* 0x000fe20000011400 */
[----:B------:R-:W1:Y:S01]  /*14b80*/  LDS.128 R40, [R6.X4+0x4000] ;  /* 0x0040000006287984 */ /* 0x000e620000004c00 */
[----:B------:R-:W-:-:S03]  /*14b90*/  IADD3 R5, R12, -R5, RZ ;  /* 0x800000050c057210 */ /* 0x000fc60007ffe0ff */
[----:B------:R-:W1:Y:S01]  /*14ba0*/  LDS.128 R36, [R6.X4+0x4800] ;  /* 0x0048000006247984 */ /* 0x000e620000004c00 */
[----:B------:R-:W-:-:S03]  /*14bb0*/  LEA R5, R5, R0, 0x4 ;  /* 0x0000000005057211 */ /* 0x000fc600078e20ff */
[----:B------:R-:W1:Y:S04]  /*14bc0*/  LDS.128 R32, [R6.X4+0x5000] ;  /* 0x0050000006207984 */ /* 0x000e680000004c00 */
[----:B------:R-:W1:Y:S04]  /*14bd0*/  LDS.128 R28, [R6.X4+0x5800] ;  /* 0x00580000061c7984 */ /* 0x000e680000004c00 */
[----:B------:R-:W1:Y:S04]  /*14be0*/  LDS.128 R24, [R6.X4+0x6000] ;  /* 0x0060000006187984 */ /* 0x000e680000004c00 */
[----:B------:R-:W2:Y:S04]  /*14bf0*/  LDS.128 R20, [R6.X4+0x6800] ;  /* 0x0068000006147984 */ /* 0x000ea80000004c00 */
[----:B------:R-:W2:Y:S04]  /*14c00*/  LDS.128 R16, [R6.X4+0x7000] ;  /* 0x0070000006107984 */ /* 0x000ea80000004c00 */
[----:B------:R5:W2:Y:S02]  /*14c10*/  LDS.128 R76, [R6.X4+0x7800] ;  /* 0x00780000064c7984 */ /* 0x000aa40000004c00 */
[----:B-----5:R-:W-:-:S05]  /*14c20*/  IADD3 R6, -R232, RZ, RZ ;  /* 0x000000ffe8067210 */ /* 0x020fca0007ffe1ff */
[----:B-1----:R-:W-:-:S04]  /*14c30*/  IMAD R6, R6, c[0x0][0x1c0], R9 ;  /* 0x0000700006067a24 */ /* 0x002fc800078e0209 */
[----:B------:R-:W-:Y:S01]  /*14c40*/  IMAD R6, R7, c[0x0][0x1c0], R6 ;  /* 0x0000700007067a24 */ /* 0x000fe200078e0206 */
[----:B------:R-:W-:Y:S01]  /*14c50*/  MOV R7, 0xff800000 ;  /* 0xff80000000077802 */ /* 0x000fe20000000f00 */
[----:B------:R-:W-:Y:S02]  /*14c60*/  @P3 FFMA.FTZ R7, R3, c[0x0][0x238], R4 ;  /* 0x00008e0003073a23 */ /* 0x000fe40000010004 */
[----:B------:R-:W-:Y:S01]  /*14c70*/  IMAD R6, R6, c[0x0][0x214], R8 ;  /* 0x0000850006067a24 */ /* 0x000fe200078e0208 */
[----:B------:R-:W-:-:S04]  /*14c80*/  SHF.L.U32 R8, R13, 0x2, RZ ;  /* 0x000000020d087819 */ /* 0x000fc800000006ff */
[----:B------:R-:W-:Y:S01]  /*14c90*/  SHF.R.S32.HI R9, RZ, 0x1f, R8 ;  /* 0x0000001fff097819 */ /* 0x000fe20000011408 */
[----:B------:R-:W-:Y:S05]  /*14ca0*/  @P0 BRA `(.L_x_1618) ;  /* 0x000000a000000947 */ /* 0x000fea0003800000 */
[C---:B--234-:R-:W-:Y:S02]  /*14cb0*/  IADD3 R4, R5.reuse, 0x8, RZ ;  /* 0x0000000805047810 */ /* 0x05cfe40007ffe0ff */
[----:B------:R-:W-:Y:S02]  /*14cc0*/  SHF.R.S32.HI R3, RZ, 0x1f, R5 ;  /* 0x0000001fff037819 */ /* 0x000fe40000011405 */
[----:B------:R-:W-:Y:S02]  /*14cd0*/  IADD3 R0, P0, R6, R5, RZ ;  /* 0x0000000506007210 */ /* 0x000fe40007f1e0ff */
[-C--:B------:R-:W-:Y:S02]  /*14ce0*/  ISETP.GE.AND P2, PT, R5, R223.reuse, PT ;  /* 0x000000df0500720c */ /* 0x080fe40003f46270 */
[----:B------:R-:W-:Y:S02]  /*14cf0*/  ISETP.GE.AND P1, PT, R4, R223, PT ;  /* 0x000000df0400720c */ /* 0x000fe40003f26270 */
[----:B------:R-:W-:-:S02]  /*14d00*/  LEA.HI.X.SX32 R3, R6, R3, 0x1, P0 ;  /* 0x0000000306037211 */ /* 0x000fc400000f0eff */
[----:B------:R-:W-:-:S04]  /*14d10*/  LEA R4, P0, R0, c[0x0][0x208], 0x2 ;  /* 0x0000820000047a11 */ /* 0x000fc800078010ff */
[----:B------:R-:W-:-:S05]  /*14d20*/  LEA.HI.X R5, R0, c[0x0][0x20c], R3, 0x2, P0 ;  /* 0x0000830000057a11 */ /* 0x000fca00000f1403 */
[----:B------:R1:W-:Y:S04]  /*14d30*/  @!P2 STG.E [R4.64], R2 ;  /* 0x000000020400a986 */ /* 0x0003e8000c10190e */
[----:B------:R1:W-:Y:S02]  /*14d40*/  @!P1 STG.E [R4.64+0x20], R7 ;  /* 0x0000200704009986 */ /* 0x0003e4000c10190e */
.L_x_1618:
[----:B--234-:R-:W-:Y:S05]  /*14d50*/  BSYNC B0 ;  /* 0x0000000000007941 */ /* 0x01cfea0003800000 */
.L_x_1617:
[C---:B-1----:R-:W-:Y:S01]  /*14d60*/  IMAD.WIDE R2, R10.reuse, 0x80, R8 ;  /* 0x000000800a027825 */ /* 0x042fe200078e0208 */
        /* <DEDUP_REMOVED lines=11> */
[----:B------:R1:W-:Y:S04]  /*14e20*/  @!P0 STG.E.128 [R4.64+0x100], R40 ;  /* 0x0001002804008986 */ /* 0x0003e8000c101d0e */
[----:B------:R1:W-:Y:S04]  /*14e30*/  @!P1 STG.E.64 [R4.64], R72 ;  /* 0x0000004804009986 */ /* 0x0003e8000c101b0e */
[----:B------:R1:W-:Y:S02]  /*14e40*/  @!P1 STG.E.64 [R4.64+0x8], R74 ;  /* 0x0000084a04009986 */ /* 0x0003e4000c101b0e */
.L_x_1620:
[----:B------:R-:W-:Y:S05]  /*14e50*/  BSYNC B0 ;  /* 0x0000000000007941 */ /* 0x000fea0003800000 */
.L_x_1619:
[----:B------:R-:W-:Y:S01]  /*14e60*/  IADD3 R2, R10, 0x8, RZ ;  /* 0x000000080a027810 */ /* 0x000fe20007ffe0ff */
[----:B------:R-:W-:Y:S03]  /*14e70*/  BSSY B0, `(.L_x_1621) ;  /* 0x0000007000007945 */ /* 0x000fe60003800000 */
[----:B------:R-:W-:-:S13]  /*14e80*/  ISETP.GE.AND P0, PT, R2, R223, PT ;  /* 0x000000df0200720c */ /* 0x000fda0003f06270 */
[----:B------:R-:W-:Y:S05]  /*14e90*/  @P0 BRA `(.L_x_1622) ;  /* 0x0000004000000947 */ /* 0x000fea0003800000 */
[----:B------:R-:W-:Y:S02]  /*14ea0*/  ISETP.GE.AND P1, PT, R8, c[0x0][0x220], PT ;  /* 0x0000880008007a0c */ /* 0x000fe40003f26270 */
[----:B------:R-:W-:-:S11]  /*14eb0*/  ISETP.GE.AND P0, PT, R0, c[0x0][0x220], PT ;  /* 0x0000880000007a0c */ /* 0x000fd60003f06270 */
[----:B------:R2:W-:Y:S04]  /*14ec0*/  @!P1 STG.E.128 [R4.64+0x1000], R68 ;  /* 0x0010004404009986 */ /* 0x0005e8000c101d0e */
[----:B------:R2:W-:Y:S02]  /*14ed0*/  @!P0 STG.E.128 [R4.64+0x1100], R36 ;  /* 0x0011002404008986 */ /* 0x0005e4000c101d0e */
.L_x_1622:
[----:B------:R-:W-:Y:S05]  /*14ee0*/  BSYNC B0 ;  /* 0x0000000000007941 */ /* 0x000fea0003800000 */
.L_x_1621:
        /* <DEDUP_REMOVED lines=8> */
.L_x_1624:
[----:B------:R-:W-:Y:S05]  /*14f70*/  BSYNC B0 ;  /* 0x0000000000007941 */ /* 0x000fea0003800000 */
.L_x_1623:
        /* <DEDUP_REMOVED lines=8> */
.L_x_1626:
[----:B------:R-:W-:Y:S05]  /*15000*/  BSYNC B0 ;  /* 0x0000000000007941 */ /* 0x000fea0003800000 */
.L_x_1625:
        /* <DEDUP_REMOVED lines=8> */
.L_x_1628:
[----:B------:R-:W-:Y:S05]  /*15090*/  BSYNC B0 ;  /* 0x0000000000007941 */ /* 0x000fea0003800000 */
.L_x_1627:
        /* <DEDUP_REMOVED lines=8> */
.L_x_1630:
[----:B------:R-:W-:Y:S05]  /*15120*/  BSYNC B0 ;  /* 0x0000000000007941 */ /* 0x000fea0003800000 */
.L_x_1629:
        /* <DEDUP_REMOVED lines=8> */
.L_x_1632:
[----:B------:R-:W-:Y:S05]  /*151b0*/  BSYNC B0 ;  /* 0x0000000000007941 */ /* 0x000fea0003800000 */
.L_x_1631:
[----:B------:R-:W-:-:S04]  /*151c0*/  IADD3 R10, R10, 0x38, RZ ;  /* 0x000000380a0a7810 */ /* 0x000fc80007ffe0ff */
[----:B------:R-:W-:-:S13]  /*151d0*/  ISETP.GE.AND P0, PT, R10, R223, PT ;  /* 0x000000df0a00720c */ /* 0x000fda0003f06270 */
[----:B------:R-:W-:Y:S05]  /*151e0*/  @P0 EXIT ;  /* 0x000000000000094d */ /* 0x000fea0003800000 */
[----:B------:R-:W-:-:S13]  /*151f0*/  ISETP.GE.AND P0, PT, R8, c[0x0][0x220], PT ;  /* 0x0000880008007a0c */ /* 0x000fda0003f06270 */
[----:B------:R1:W-:Y:S01]  /*15200*/  @!P0 STG.E.128 [R4.64+0x7000], R44 ;  /* 0x0070002c04008986 */ /* 0x0003e2000c101d0e */
[----:B------:R-:W-:-:S13]  /*15210*/  ISETP.GE.AND P0, PT, R0, c[0x0][0x220], PT ;  /* 0x0000880000007a0c */ /* 0x000fda0003f06270 */
[----:B------:R-:W-:Y:S05]  /*15220*/  @P0 EXIT ;  /* 0x000000000000094d */ /* 0x000fea0003800000 */
[----:B------:R-:W-:Y:S01]  /*15230*/  STG.E.128 [R4.64+0x7100], R76 ;  /* 0x0071004c04007986 */ /* 0x000fe2000c101d0e */
[----:B------:R-:W-:Y:S05]  /*15240*/  EXIT ;  /* 0x000000000000794d */ /* 0x000fea0003800000 */
.L_x_1633:
        /* <DEDUP_REMOVED lines=11> */
.L_x_8223:


//--------------------- .text._ZN5flash24flash_fwd_splitkv_kernelI23Flash_fwd_kernel_traitsILi128ELi64ELi128ELi4ELb0ELb0EN7cutlass6half_tE19Flash_kernel_traitsILi128ELi64ELi128ELi4ES3_EELb1ELb0ELb0ELb0ELb0ELb0ELb1ELb1EEEvNS_16Flash_fwd_paramsE --------------------------
	.section	.text._ZN5flash24flash_fwd_splitkv_kernelI23Flash_fwd_kernel_traitsILi128ELi64ELi128ELi4ELb0ELb0EN7cutlass6half_tE19Flash_kernel_traitsILi128ELi64ELi128ELi4ES3_EELb1ELb0ELb0ELb0ELb0ELb0ELb1ELb1EEEvNS_16Flash_fwd_paramsE,"ax",@progbits
	.sectioninfo	@"SHI_REGISTERS=250"
	.align	128
        .global         _ZN5flash24flash_fwd_splitkv_kernelI23Flash_fwd_kernel_traitsILi128ELi64ELi128ELi4ELb0ELb0EN7cutlass6half_tE19Flash_kernel_traitsILi128ELi64ELi128ELi4ES3_EELb1ELb0ELb0ELb0ELb0ELb0ELb1ELb1EEEvNS_16Flash_fwd_paramsE
        .type           _ZN5flash24flash_fwd_splitkv_kernelI23Flash_fwd_kernel_traitsILi128ELi64ELi128ELi4ELb0ELb0EN7cutlass6half_tE19Flash_kernel_traitsILi128ELi64ELi128ELi4ES3_EELb1ELb0ELb0ELb0ELb0ELb0ELb1ELb1EEEvNS_16Flash_fwd_paramsE,@function
        .size           _ZN5flash24flash_fwd_splitkv_kernelI23Flash_fwd_kernel_traitsILi128ELi64ELi128ELi4ELb0ELb0EN7cutlass6half_tE19Flash_kernel_traitsILi128ELi64ELi128ELi4ES3_EELb1ELb0ELb0ELb0ELb0ELb0ELb1ELb1EEEvNS_16Flash_fwd_paramsE,(.L_x_8179 - _ZN5flash24flash_fwd_splitkv_kernelI23Flash_fwd_kernel_traitsILi128ELi64ELi128ELi4ELb0ELb0EN7cutlass6half_tE19Flash_kernel_traitsILi128ELi64ELi128ELi4ES3_EELb1ELb0ELb0ELb0ELb0ELb0ELb1ELb1EEEvNS_16Flash_fwd_paramsE)
        .other          _ZN5flash24flash_fwd_splitkv_kernelI23Flash_fwd_kernel_traitsILi128ELi64ELi128ELi4ELb0ELb0EN7cutlass6half_tE19Flash_kernel_traitsILi128ELi64ELi128ELi4ES3_EELb1ELb0ELb0ELb0ELb0ELb0ELb1ELb1EEEvNS_16Flash_fwd_paramsE,@"STO_CUDA_ENTRY STV_DEFAULT"
_ZN5flash24flash_fwd_splitkv_kernelI23Flash_fwd_kernel_traitsILi128ELi64ELi128ELi4ELb0ELb0EN7cutlass6half_tE19Flash_kernel_traitsILi128ELi64ELi128ELi4ES3_EELb1ELb0ELb0ELb0ELb0ELb0ELb1ELb1EEEvNS_16Flash_fwd_paramsE:
.text._ZN5flash24flash_fwd_splitkv_kernelI23Flash_fwd_kernel_traitsILi128ELi64ELi128ELi4ELb0ELb0EN7cutlass6half_tE19Flash_kernel_traitsILi128ELi64ELi128ELi4ES3_EELb1ELb0ELb0ELb0ELb0ELb0ELb1ELb1EEEvNS_16Flash_fwd_paramsE:
[----:B------:R-:W-:Y:S02]  /*0000*/  MOV R1, c[0x0][0x28] ;  /* 0x00000a0000017a02 */ /* 0x000fe40000000f00 */
[----:B------:R-:W1:Y:S01]  /*0010*/  I2F.U32.RP R4, c[0x0][0x1c0] ;  /* 0x0000700000047b06 */ /* 0x000e620000209000 */
[----:B------:R-:W2:Y:S01]  /*0020*/  S2R R233, SR_CTAID.Z ;  /* 0x0000000000e97919 */ /* 0x000ea20000002700 */
[----:B------:R-:W-:Y:S01]  /*0030*/  IMAD.MOV.U32 R2, RZ, RZ, RZ ;  /* 0x000000ffff027224 */ /* 0x000fe200078e00ff */
[----:B------:R-:W-:Y:S01]  /*0040*/  ISETP.NE.U32.AND P0, PT, RZ, c[0x0][0x1c0], PT ;  /* 0x00007000ff007a0c */ /* 0x000fe20003f05070 */
[----:B------:R-:W3:Y:S01]  /*0050*/  S2UR UR8, SR_CTAID.Y ;  /* 0x00000000000879c3 */ /* 0x000ee20000002600 */
[----:B------:R-:W4:Y:S01]  /*0060*/  S2R R231, SR_CTAID.X ;  /* 0x0000000000e77919 */ /* 0x000f220000002500 */
[----:B------:R-:W-:Y:S01]  /*0070*/  ULDC.64 UR4, c[0x0][0x40] ;  /* 0x0000100000047ab9 */ /* 0x000fe20000000a00 */
[----:B------:R-:W-:Y:S01]  /*0080*/  BSSY B4, `(.L_x_1634) ;  /* 0x0000016000047945 */ /* 0x000fe20003800000 */
[----:B------:R-:W-:Y:S01]  /*0090*/  UIADD3 UR4, UP0, UR4, 0x160, URZ ;  /* 0x0000016004047890 */ /* 0x000fe2000ff1e03f */
[----:B------:R-:W-:-:S03]  /*00a0*/  MOV R230, 0x1e0 ;  /* 0x000001e000e67802 */ /* 0x000fc60000000f00 */
[----:B------:R-:W-:Y:S01]  /*00b0*/  UIADD3.X UR5, URZ, UR5, URZ, UP0, !UPT ;  /* 0x000000053f057290 */ /* 0x000fe200087fe43f */
[----:B-1----:R-:W1:Y:S02]  /*00c0*/  MUFU.RCP R3, R4 ;  /* 0x0000000400037308 */ /* 0x002e640000001000 */
[----:B-1----:R-:W-:-:S06]  /*00d0*/  IADD3 R3, R3, 0xffffffe, RZ ;  /* 0x0ffffffe03037810 */ /* 0x002fcc0007ffe0ff */
[----:B------:R-:W1:Y:S02]  /*00e0*/  F2I.FTZ.U32.TRUNC.NTZ R3, R3 ;  /* 0x0000000300037305 */ /* 0x000e64000021f000 */
[----:B-1----:R-:W-:-:S04]  /*00f0*/  IMAD.MOV R0, RZ, RZ, -R3 ;  /* 0x000000ffff007224 */ /* 0x002fc800078e0a03 */
[----:B------:R-:W-:-:S04]  /*0100*/  IMAD R5, R0, c[0x0][0x1c0], RZ ;  /* 0x0000700000057a24 */ /* 0x000fc800078e02ff */
[----:B------:R-:W-:-:S06]  /*0110*/  IMAD.HI.U32 R2, R3, R5, R2 ;  /* 0x0000000503027227 */ /* 0x000fcc00078e0002 */
[----:B--2---:R-:W-:-:S04]  /*0120*/  IMAD.HI.U32 R235, R2, R233, RZ ;  /* 0x000000e902eb7227 */ /* 0x004fc800078e00ff */
[----:B------:R-:W-:-:S04]  /*0130*/  IMAD.MOV R0, RZ, RZ, -R235 ;  /* 0x000000ffff007224 */ /* 0x000fc800078e0aeb */
[----:B------:R-:W-:-:S05]  /*0140*/  IMAD R0, R0, c[0x0][0x1c0], R233 ;  /* 0x0000700000007a24 */ /* 0x000fca00078e02e9 */
[----:B------:R-:W-:-:S13]  /*0150*/  ISETP.GE.U32.AND P2, PT, R0, c[0x0][0x1c0], PT ;  /* 0x0000700000007a0c */ /* 0x000fda0003f46070 */
[----:B------:R-:W-:Y:S02]  /*0160*/  @P2 IADD3 R0, R0, -c[0x0][0x1c0], RZ ;  /* 0x8000700000002a10 */ /* 0x000fe40007ffe0ff */
[----:B------:R-:W-:Y:S02]  /*0170*/  @P2 IADD3 R235, R235, 0x1, RZ ;  /* 0x00000001ebeb2810 */ /* 0x000fe40007ffe0ff */
[----:B------:R-:W-:-:S13]  /*0180*/  ISETP.GE.U32.AND P1, PT, R0, c[0x0][0x1c0], PT ;  /* 0x0000700000007a0c */ /* 0x000fda0003f26070 */
[----:B------:R-:W-:Y:S02]  /*0190*/  @P1 IADD3 R235, R235, 0x1, RZ ;  /* 0x00000001ebeb1810 */ /* 0x000fe40007ffe0ff */
[----:B------:R-:W-:-:S05]  /*01a0*/  @!P0 LOP3.LUT R235, RZ, c[0x0][0x1c0], RZ, 0x33, !PT ;  /* 0x00007000ffeb8a12 */ /* 0x000fca00078e33ff */
[----:B------:R-:W-:-:S04]  /*01b0*/  IMAD.MOV R0, RZ, RZ, -R235 ;  /* 0x000000ffff007224 */ /* 0x000fc800078e0aeb */
[----:B------:R-:W-:Y:S02]  /*01c0*/  IMAD R233, R0, c[0x0][0x1c0], R233 ;  /* 0x0000700000e97a24 */ /* 0x000fe400078e02e9 */
[----:B---34-:R-:W-:Y:S05]  /*01d0*/  CALL.REL.NOINC `($_ZN5flash24flash_fwd_splitkv_kernelI23Flash_fwd_kernel_traitsILi128ELi64ELi128ELi4ELb0ELb0EN7cutlass6half_tE19Flash_kernel_traitsILi128ELi64ELi128ELi4ES3_EELb1ELb0ELb0ELb0ELb0ELb0ELb1ELb1EEEvNS_16Flash_fwd_paramsE$_ZN5flash30compute_attn_1rowblock_splitkvI23Flash_fwd_kernel_traitsILi128ELi64ELi128ELi4ELb0ELb0EN7cutlass6half_tE19Flash_kernel_traitsILi128ELi64ELi128ELi4ES3_EELb1ELb0ELb0ELb0ELb0ELb0ELb1ELb1ENS_16Flash_fwd_paramsEEEvRKT8_iiiii) ;  /* 0x0000002000007944 */ /* 0x018fea0003c00000 */
[----:B------:R-:W-:Y:S05]  /*01e0*/  BSYNC B4 ;  /* 0x0000000000047941 */ /* 0x000fea0003800000 */
.L_x_1634:
[----:B------:R-:W-:Y:S05]  /*01f0*/  EXIT ;  /* 0x000000000000794d */ /* 0x000fea0003800000 */
        .type           $_ZN5flash24flash_fwd_splitkv_kernelI23Flash_fwd_kernel_traitsILi128ELi64ELi128ELi4ELb0ELb0EN7cutlass6half_tE19Flash_kernel_traitsILi128ELi64ELi128ELi4ES3_EELb1ELb0ELb0ELb0ELb0ELb0ELb1ELb1EEEvNS_16Flash_fwd_paramsE$_ZN5flash30compute_attn_1rowblock_splitkvI23Flash_fwd_kernel_traitsILi128ELi64ELi128ELi4ELb0ELb0EN7cutlass6half_tE19Flash_kernel_traitsILi128ELi64ELi128ELi4ES3_EELb1ELb0ELb0ELb0ELb0ELb0ELb1ELb1ENS_16Flash_fwd_paramsEEEvRKT8_iiiii,@function
        .size           $_ZN5flash24flash_fwd_splitkv_kernelI23Flash_fwd_kernel_traitsILi128ELi64ELi128ELi4ELb0ELb0EN7cutlass6half_tE19Flash_kernel_traitsILi128ELi64ELi128ELi4ES3_EELb1ELb0ELb0ELb0ELb0ELb0ELb1ELb1EEEvNS_16Flash_fwd_paramsE$_ZN5flash30compute_attn_1rowblock_splitkvI23Flash_fwd_kernel_traitsILi128ELi64ELi128ELi4ELb0ELb0EN7cutlass6half_tE19Flash_kernel_traitsILi128ELi64ELi128ELi4ES3_EELb1ELb0ELb0ELb0ELb0ELb0ELb1ELb1ENS_16Flash_fwd_paramsEEEvRKT8_iiiii,($__internal_16_$__cuda_sm70_shflsync_bfly_p - $_ZN5flash24flash_fwd_splitkv_kernelI23Flash_fwd_kernel_traitsILi128ELi64ELi128ELi4ELb0ELb0EN7cutlass6half_tE19Flash_kernel_traitsILi128ELi64ELi128ELi4ES3_EELb1ELb0ELb0ELb0ELb0ELb0ELb1ELb1EEEvNS_16Flash_fwd_paramsE$_ZN5flash30compute_attn_1rowblock_splitkvI23Flash_fwd_kernel_traitsILi128ELi64ELi128ELi4ELb0ELb0EN7cutlass6half_tE19Flash_kernel_traitsILi128ELi64ELi128ELi4ES3_EELb1ELb0ELb0ELb0ELb0ELb0ELb1ELb1ENS_16Flash_fwd_paramsEEEvRKT8_iiiii)
$_ZN5flash24flash_fwd_splitkv_kernelI23Flash_fwd_kernel_traitsILi128ELi64ELi128ELi4ELb0ELb0EN7cutlass6half_tE19Flash_kernel_traitsILi128ELi64ELi128ELi4ES3_EELb1ELb0ELb0ELb0ELb0ELb0ELb1ELb1EEEvNS_16Flash_fwd_paramsE$_ZN5flash30compute_attn_1rowblock_splitkvI23Flash_fwd_kernel_traitsILi128ELi64ELi128ELi4ELb0ELb0EN7cutlass6half_tE19Flash_kernel_traitsILi128ELi64ELi128ELi4ES3_EELb1ELb0ELb0ELb0ELb0ELb0ELb1ELb1ENS_16Flash_fwd_paramsEEEvRKT8_iiiii:
        /* <DEDUP_REMOVED lines=20> */
.L_x_1636:
[----:B------:R-:W-:Y:S05]  /*0340*/  BSYNC B0 ;  /* 0x0000000000007941 */ /* 0x000fea0003800000 */
.L_x_1635:
[----:B------:R-:W3:Y:S04]  /*0350*/  LD.E.64 R24, [R10.64+0xf0] ;  /* 0x0000f0060a187980 */ /* 0x000ee8000c101b00 */
[----:B------:R-:W4:Y:S01]  /*0360*/  @P1 LD.E R232, [R2.64+0x4] ;  /* 0x0000040602e81980 */ /* 0x000f22000c101900 */
[----:B------:R-:W-:Y:S01]  /*0370*/  IMAD.MOV.U32 R14, RZ, RZ, RZ ;  /* 0x000000ffff0e7224 */ /* 0x000fe200078e00ff */
[----:B---3--:R-:W-:-:S04]  /*0380*/  ISETP.NE.U32.AND P4, PT, R24, RZ, PT ;  /* 0x000000ff1800720c */ /* 0x008fc80003f85070 */
[----:B------:R-:W-:Y:S01]  /*0390*/  ISETP.NE.AND.EX P4, PT, R25, RZ, PT, P4 ;  /* 0x000000ff1900720c */ /* 0x000fe20003f85340 */
[----:B------:R-:W-:Y:S01]  /*03a0*/  IMAD.WIDE R24, R235, 0x4, R24 ;  /* 0x00000004eb187825 */ /* 0x000fe200078e0218 */
[----:B----45:R-:W-:-:S06]  /*03b0*/  @P1 IADD3 R232, R232, -R27, RZ ;  /* 0x8000001be8e81210 */ /* 0x030fcc0007ffe0ff */
        /* <DEDUP_REMOVED lines=10> */
.L_x_1638:
[----:B-1----:R1:W5:Y:S02]  /*0460*/  LD.E R3, [R10.64+0xb8] ;  /* 0x0000b8060a037980 */ /* 0x002364000c101900 */
.L_x_1639:
[----:B------:R-:W-:Y:S05]  /*0470*/  BSYNC B0 ;  /* 0x0000000000007941 */ /* 0x000fea0003800000 */
.L_x_1637:
        /* <DEDUP_REMOVED lines=10> */
.L_x_1641:
[----:B------:R-:W2:Y:S01]  /*0520*/  LD.E.64 R2, [R10.64+0x108] ;  /* 0x000108060a027980 */ /* 0x000ea2000c101b00 */
[----:B------:R-:W-:Y:S01]  /*0530*/  BSSY B0, `(.L_x_1643) ;  /* 0x0000006000007945 */ /* 0x000fe20003800000 */
[----:B--2---:R-:W-:-:S04]  /*0540*/  ISETP.NE.U32.AND P0, PT, R2, RZ, PT ;  /* 0x000000ff0200720c */ /* 0x004fc80003f05070 */
[----:B------:R-:W-:Y:S01]  /*0550*/  ISETP.NE.AND.EX P0, PT, R3, RZ, PT, P0 ;  /* 0x000000ff0300720c */ /* 0x000fe20003f05300 */
[----:B------:R-:W-:-:S12]  /*0560*/  IMAD.MOV.U32 R3, RZ, RZ, RZ ;  /* 0x000000ffff037224 */ /* 0x000fd800078e00ff */
[----:B------:R-:W-:Y:S05]  /*0570*/  @!P0 BRA `(.L_x_1644) ;  /* 0x0000001000008947 */ /* 0x000fea0003800000 */
[----:B------:R1:W5:Y:S02]  /*0580*/  LD.E R3, [R10.64+0xbc] ;  /* 0x0000bc060a037980 */ /* 0x000364000c101900 */
.L_x_1644:
[----:B------:R-:W-:Y:S05]  /*0590*/  BSYNC B0 ;  /* 0x0000000000007941 */ /* 0x000fea0003800000 */
.L_x_1643:
[----:B-----5:R-:W-:Y:S02]  /*05a0*/  IADD3 R58, R86, R3, RZ ;  /* 0x00000003563a7210 */ /* 0x020fe40007ffe0ff */
.L_x_1642:
[----:B------:R-:W-:Y:S05]  /*05b0*/  BSYNC B1 ;  /* 0x0000000000017941 */ /* 0x000fea0003800000 */
.L_x_1640:
[----:B------:R-:W-:Y:S01]  /*05c0*/  IMAD.SHL.U32 R65, R231, 0x40, RZ ;  /* 0x00000040e7417824 */ /* 0x000fe200078e00ff */
[----:B------:R-:W-:Y:S01]  /*05d0*/  MOV R2, R230 ;  /* 0x000000e600027202 */ /* 0x000fe20000000f00 */
[----:B------:R-:W-:-:S03]  /*05e0*/  IMAD.MOV.U32 R3, RZ, RZ, 0x0 ;  /* 0x00000000ff037424 */ /* 0x000fc600078e00ff */
[----:B------:R-:W-:-:S13]  /*05f0*/  ISETP.GT.AND P0, PT, R232, R65, PT ;  /* 0x00000041e800720c */ /* 0x000fda0003f04270 */
[----:B------:R-:W-:Y:S05]  /*0600*/  @!P0 RET.REL.NODEC R2 `(_ZN5flash24flash_fwd_splitkv_kernelI23Flash_fwd_kernel_traitsILi128ELi64ELi128ELi4ELb0ELb0EN7cutlass6half_tE19Flash_kernel_traitsILi128ELi64ELi128ELi4ES3_EELb1ELb0ELb0ELb0ELb0ELb0ELb1ELb1EEEvNS_16Flash_fwd_paramsE) ;  /* 0xfffff9f002008950 */ /* 0x000fea0003c3ffff */
[----:B------:R-:W2:Y:S04]  /*0610*/  LD.E R7, [R10.64+0xb8] ;  /* 0x0000b8060a077980 */ /* 0x000ea8000c101900 */
[----:B------:R-:W4:Y:S01]  /*0620*/  LD.E R5, [R10.64+0x188] ;  /* 0x000188060a057980 */ /* 0x000f22000c101900 */
[----:B------:R-:W-:-:S03]  /*0630*/  IABS R3, c[0x0][0x10] ;  /* 0x0000040000037a13 */ /* 0x000fc60000000000 */
[----:B------:R-:W1:Y:S01]  /*0640*/  S2R R144, SR_TID.X ;  /* 0x0000000000907919 */ /* 0x000e620000002100 */
[----:B------:R-:W5:Y:S08]  /*0650*/  I2F.RP R0, R3 ;  /* 0x0000000300007306 */ /* 0x000f700000209400 */
[----:B-----5:R-:W5:Y:S02]  /*0660*/  MUFU.RCP R8, R0 ;  /* 0x0000000000087308 */ /* 0x020f640000001000 */
[----:B-----5:R-:W-:-:S02]  /*0670*/  IADD3 R8, R8, 0xffffffe, RZ ;  /* 0x0ffffffe08087810 */ /* 0x020fc40007ffe0ff */
[----:B------:R-:W-:-:S04]  /*0680*/  IABS R0, c[0x0][0x10] ;  /* 0x0000040000007a13 */ /* 0x000fc80000000000 */
[----:B------:R-:W5:Y:S01]  /*0690*/  F2I.FTZ.U32.TRUNC.NTZ R9, R8 ;  /* 0x0000000800097305 */ /* 0x000f62000021f000 */
[----:B------:R-:W-:Y:S02]  /*06a0*/  IMAD.MOV R0, RZ, RZ, -R0 ;  /* 0x000000ffff007224 */ /* 0x000fe400078e0a00 */
[----:B-----5:R-:W-:Y:S02]  /*06b0*/  IMAD.MOV R4, RZ, RZ, -R9 ;  /* 0x000000ffff047224 */ /* 0x020fe400078e0a09 */
[----:B------:R-:W-:Y:S02]  /*06c0*/  IMAD.MOV.U32 R8, RZ, RZ, RZ ;  /* 0x000000ffff087224 */ /* 0x000fe400078e00ff */
[----:B------:R-:W-:-:S04]  /*06d0*/  IMAD R4, R4, R3, RZ ;  /* 0x0000000304047224 */ /* 0x000fc800078e02ff */
[----:B------:R-:W-:Y:S01]  /*06e0*/  IMAD.HI.U32 R4, R9, R4, R8 ;  /* 0x0000000409047227 */ /* 0x000fe200078e0008 */
[----:B--2---:R-:W-:-:S04]  /*06f0*/  IADD3 R7, R7, 0x7f, RZ ;  /* 0x0000007f07077810 */ /* 0x004fc80007ffe0ff */
[----:B------:R-:W-:-:S04]  /*0700*/  SHF.R.S32.HI R6, RZ, 0x1f, R7 ;  /* 0x0000001fff067819 */ /* 0x000fc80000011407 */
[----:B------:R-:W-:-:S04]  /*0710*/  LEA.HI R6, R6, R7, RZ, 0x7 ;  /* 0x0000000706067211 */ /* 0x000fc800078f38ff */
[----:B------:R-:W-:-:S04]  /*0720*/  LEA.HI.SX32 R6, R6, c[0x0][0x10], 0x19 ;  /* 0x0000040006067a11 */ /* 0x000fc800078fcaff */
[----:B------:R-:W-:-:S04]  /*0730*/  IADD3 R6, R6, -0x1, RZ ;  /* 0xffffffff06067810 */ /* 0x000fc80007ffe0ff */
[----:B------:R-:W-:Y:S02]  /*0740*/  IABS R2, R6 ;  /* 0x0000000600027213 */ /* 0x000fe40000000000 */
[----:B------:R-:W-:-:S03]  /*0750*/  LOP3.LUT R6, R6, c[0x0][0x10], RZ, 0x3c, !PT ;  /* 0x0000040006067a12 */ /* 0x000fc600078e3cff */
[----:B------:R-:W-:Y:S01]  /*0760*/  IMAD.HI.U32 R7, R4, R2, RZ ;  /* 0x0000000204077227 */ /* 0x000fe200078e00ff */
[----:B------:R-:W-:-:S03]  /*0770*/  ISETP.GE.AND P0, PT, R6, RZ, PT ;  /* 0x000000ff0600720c */ /* 0x000fc60003f06270 */
[----:B------:R-:W-:-:S05]  /*0780*/  IMAD R0, R7, R0, R2 ;  /* 0x0000000007007224 */ /* 0x000fca00078e0202 */
[----:B------:R-:W-:-:S13]  /*0790*/  ISETP.GT.U32.AND P1, PT, R3, R0, PT ;  /* 0x000000000300720c */ /* 0x000fda0003f24070 */
[----:B------:R-:W-:Y:S01]  /*07a0*/  @!P1 IMAD.IADD R0, R0, 0x1, -R3 ;  /* 0x0000000100009824 */ /* 0x000fe200078e0a03 */
[----:B------:R-:W-:Y:S02]  /*07b0*/  @!P1 IADD3 R7, R7, 0x1, RZ ;  /* 0x0000000107079810 */ /* 0x000fe40007ffe0ff */
[----:B------:R-:W-:Y:S02]  /*07c0*/  ISETP.NE.AND P1, PT, RZ, c[0x0][0x10], PT ;  /* 0x00000400ff007a0c */ /* 0x000fe40003f25270 */
[----:B------:R-:W-:Y:S02]  /*07d0*/  ISETP.GE.U32.AND P2, PT, R0, R3, PT ;  /* 0x000000030000720c */ /* 0x000fe40003f46070 */
[----:B------:R-:W-:Y:S02]  /*07e0*/  IADD3 R0, -R232, 0xbf, R65 ;  /* 0x000000bfe8007810 */ /* 0x000fe40007ffe141 */
[----:B------:R-:W-:Y:S02]  /*07f0*/  IADD3 R3, R58, 0x7f, RZ ;  /* 0x0000007f3a037810 */ /* 0x000fe40007ffe0ff */
[----:B----4-:R-:W-:-:S02]  /*0800*/  IADD3 R5, R5, R0, R58 ;  /* 0x0000000005057210 */ /* 0x010fc40007ffe03a */
[----:B------:R-:W-:Y:S02]  /*0810*/  SHF.R.S32.HI R0, RZ, 0x1f, R3 ;  /* 0x0000001fff007819 */ /* 0x000fe40000011403 */
[----:B------:R-:W-:Y:S02]  /*0820*/  SHF.R.S32.HI R48, RZ, 0x1f, R5 ;  /* 0x0000001fff307819 */ /* 0x000fe40000011405 */
[----:B------:R-:W-:Y:S02]  /*0830*/  LEA.HI R3, R0, R3, RZ, 0x7 ;  /* 0x0000000300037211 */ /* 0x000fe400078f38ff */
[----:B------:R-:W-:Y:S02]  /*0840*/  @P2 IADD3 R7, R7, 0x1, RZ ;  /* 0x0000000107072810 */ /* 0x000fe40007ffe0ff */
[----:B------:R-:W-:Y:S02]  /*0850*/  LEA.HI R48, R48, R5, RZ, 0x7 ;  /* 0x0000000530307211 */ /* 0x000fe400078f38ff */
[----:B------:R-:W-:Y:S01]  /*0860*/  SHF.R.S32.HI R3, RZ, 0x7, R3 ;  /* 0x00000007ff037819 */ /* 0x000fe20000011403 */
[----:B------:R-:W-:Y:S01]  /*0870*/  @!P0 IMAD.MOV R7, RZ, RZ, -R7 ;  /* 0x000000ffff078224 */ /* 0x000fe200078e0a07 */
[----:B------:R-:W-:-:S02]  /*0880*/  @!P1 LOP3.LUT R7, RZ, c[0x0][0x10], RZ, 0x33, !PT ;  /* 0x00000400ff079a12 */ /* 0x000fc400078e33ff */
[----:B------:R-:W-:-:S03]  /*0890*/  SHF.R.S32.HI R48, RZ, 0x7, R48 ;  /* 0x00000007ff307819 */ /* 0x000fc60000011430 */
[----:B------:R-:W-:-:S04]  /*08a0*/  IMAD R227, R7, UR8, RZ ;  /* 0x0000000807e37c24 */ /* 0x000fc8000f8e02ff */
[----:B------:R-:W-:-:S05]  /*08b0*/  IMAD.IADD R0, R7, 0x1, R227 ;  /* 0x0000000107007824 */ /* 0x000fca00078e02e3 */
[----:B------:R-:W-:-:S04]  /*08c0*/  IMNMX R3, R3, R0, PT ;  /* 0x0000000003037217 */ /* 0x000fc80003800200 */
[----:B------:R-:W-:-:S04]  /*08d0*/  IMNMX R48, R3, R48, PT ;  /* 0x0000003003307217 */ /* 0x000fc80003800200 */
[----:B------:R-:W-:-:S13]  /*08e0*/  ISETP.GE.AND P0, PT, R227, R48, PT ;  /* 0x00000030e300720c */ /* 0x000fda0003f06270 */
[----:B------:R-:W-:Y:S05]  /*08f0*/  @!P0 BRA `(.L_x_1645) ;  /* 0x0000081000008947 */ /* 0x000fea0003800000 */
[----:B-1----:R-:W2:Y:S04]  /*0900*/  LD.E.64 R2, [R10.64+0xb0] ;  /* 0x0000b0060a027980 */ /* 0x002ea8000c101b00 */
[----:B------:R-:W4:Y:S04]  /*0910*/  LD.E R6, [R10.64+0x60] ;  /* 0x000060060a067980 */ /* 0x000f28000c101900 */
[----:B---3--:R-:W3:Y:S04]  /*0920*/  LD.E R0, [R10.64+0xcc] ;  /* 0x0000cc060a007980 */ /* 0x008ee8000c101900 */
[----:B------:R1:W3:Y:S01]  /*0930*/  LD.E.64 R8, [R10.64+0x78] ;  /* 0x000078060a087980 */ /* 0x0002e2000c101b00 */
[----:B------:R-:W-:-:S03]  /*0940*/  SHF.R.S32.HI R5, RZ, 0x1f, R144 ;  /* 0x0000001fff057819 */ /* 0x000fc60000011490 */
[----:B------:R1:W5:Y:S01]  /*0950*/  LD.E R4, [R10.64+0xc0] ;  /* 0x0000c0060a047980 */ /* 0x000362000c101900 */
[----:B------:R-:W-:-:S03]  /*0960*/  LEA.HI R5, R5, R144, RZ, 0x4 ;  /* 0x0000009005057211 */ /* 0x000fc600078f20ff */
[----:B------:R1:W5:Y:S01]  /*0970*/  LD.E.64 R12, [R10.64+0xa8] ;  /* 0x0000a8060a0c7980 */ /* 0x000362000c101b00 */
[----:B------:R-:W-:Y:S01]  /*0980*/  LOP3.LUT R7, R5, 0xfffffff0, RZ, 0xc0, !PT ;  /* 0xfffffff005077812 */ /* 0x000fe200078ec0ff */
[----:B------:R-:W-:Y:S04]  /*0990*/  BSSY B0, `(.L_x_1646) ;  /* 0x0000016000007945 */ /* 0x000fe80003800000 */
[----:B------:R-:W-:Y:S02]  /*09a0*/  IMAD.IADD R144, R144, 0x1, -R7 ;  /* 0x0000000190907824 */ /* 0x000fe400078e0a07 */
[----:B--2---:R-:W-:-:S04]  /*09b0*/  IMAD R2, R2, UR8, R235 ;  /* 0x0000000802027c24 */ /* 0x004fc8000f8e02eb */
[----:B----4-:R-:W-:Y:S02]  /*09c0*/  IMAD R2, R2, R6, R233 ;  /* 0x0000000602027224 */ /* 0x010fe400078e02e9 */
[----:B------:R-:W-:Y:S02]  /*09d0*/  IMAD.SHL.U32 R6, R144, 0x4, RZ ;  /* 0x0000000490067824 */ /* 0x000fe400078e00ff */
[----:B------:R-:W-:Y:S01]  /*09e0*/  IMAD R3, R3, R2, R65 ;  /* 0x0000000203037224 */ /* 0x000fe200078e0241 */
[----:B------:R-:W-:Y:S01]  /*09f0*/  SHF.R.S32.HI R2, RZ, 0x4, R5 ;  /* 0x00000004ff027819 */ /* 0x000fe20000011405 */
[----:B------:R-:W-:Y:S01]  /*0a00*/  IMAD.IADD R65, R232, 0x1, -R65 ;  /* 0x00000001e8417824 */ /* 0x000fe200078e0a41 */
[----:B------:R-:W-:Y:S01]  /*0a10*/  SHF.R.S32.HI R7, RZ, 0x1f, R6 ;  /* 0x0000001fff077819 */ /* 0x000fe20000011406 */
[----:B---3--:R-:W-:-:S03]  /*0a20*/  IMAD R0, R3, R0, RZ ;  /* 0x0000000003007224 */ /* 0x008fc600078e02ff */
[C---:B------:R-:W-:Y:S01]  /*0a30*/  ISETP.GE.AND P1, PT, R2.reuse, R65, PT ;  /* 0x000000410200720c */ /* 0x040fe20003f26270 */
[----:B-1----:R-:W-:-:S05]  /*0a40*/  IMAD.WIDE R10, R2, 0x80, R6 ;  /* 0x00000080020a7825 */ /* 0x002fca00078e0206 */
[----:B------:R-:W-:-:S04]  /*0a50*/  IADD3 R5, P0, R0, R10, RZ ;  /* 0x0000000a00057210 */ /* 0x000fc80007f1e0ff */
[----:B------:R-:W-:Y:S02]  /*0a60*/  LEA.HI.X.SX32 R0, R0, R11, 0x1, P0 ;  /* 0x0000000b00007211 */ /* 0x000fe400000f0eff */
[----:B------:R-:W-:-:S04]  /*0a70*/  LEA R22, P0, R5, R8, 0x2 ;  /* 0x0000000805167211 */ /* 0x000fc800078010ff */
[----:B------:R-:W-:Y:S02]  /*0a80*/  LEA.HI.X R23, R5, R9, R0, 0x2, P0 ;  /* 0x0000000905177211 */ /* 0x000fe400000f1400 */
[----:B------:R-:W-:Y:S01]  /*0a90*/  IADD3 R5, R6, 0x40, RZ ;  /* 0x0000004006057810 */ /* 0x000fe20007ffe0ff */
[----:B------:R-:W-:Y:S05]  /*0aa0*/  @P1 BRA `(.L_x_1647) ;  /* 0x0000004000001947 */ /* 0x000fea0003800000 */
[-C--:B-----5:R-:W-:Y:S02]  /*0ab0*/  ISETP.GE.AND P1, PT, R6, R4.reuse, PT ;  /* 0x000000040600720c */ /* 0x0a0fe40003f26270 */
[----:B------:R-:W-:-:S11]  /*0ac0*/  ISETP.GE.AND P0, PT, R5, R4, PT ;  /* 0x000000040500720c */ /* 0x000fd60003f06270 */
[----:B------:R1:W-:Y:S04]  /*0ad0*/  @!P1 ST.E.128 [R22.64], RZ ;  /* 0x000000ff16009985 */ /* 0x0003e8000c101d06 */
[----:B------:R1:W-:Y:S02]  /*0ae0*/  @!P0 ST.E.128 [R22.64+0x100], RZ ;  /* 0x000100ff16008985 */ /* 0x0003e4000c101d06 */
.L_x_1647:
[----:B------:R-:W-:Y:S05]  /*0af0*/  BSYNC B0 ;  /* 0x0000000000007941 */ /* 0x000fea0003800000 */
.L_x_1646:
[----:B------:R-:W-:Y:S01]  /*0b00*/  IADD3 R20, R2, 0x8, RZ ;  /* 0x0000000802147810 */ /* 0x000fe20007ffe0ff */
[----:B------:R-:W-:Y:S03]  /*0b10*/  BSSY B0, `(.L_x_1648) ;  /* 0x0000007000007945 */ /* 0x000fe60003800000 */
[----:B------:R-:W-:-:S13]  /*0b20*/  ISETP.GE.AND P0, PT, R20, R65, PT ;  /* 0x000000411400720c */ /* 0x000fda0003f06270 */
[----:B------:R-:W-:Y:S05]  /*0b30*/  @P0 BRA `(.L_x_1649) ;  /* 0x0000004000000947 */ /* 0x000fea0003800000 */
[-C--:B-----5:R-:W-:Y:S02]  /*0b40*/  ISETP.GE.AND P1, PT, R6, R4.reuse, PT ;  /* 0x000000040600720c */ /* 0x0a0fe40003f26270 */
[----:B------:R-:W-:-:S11]  /*0b50*/  ISETP.GE.AND P0, PT, R5, R4, PT ;  /* 0x000000040500720c */ /* 0x000fd60003f06270 */
[----:B------:R2:W-:Y:S04]  /*0b60*/  @!P1 ST.E.128 [R22.64+0x1000], RZ ;  /* 0x001000ff16009985 */ /* 0x0005e8000c101d06 */
[----:B------:R2:W-:Y:S02]  /*0b70*/  @!P0 ST.E.128 [R22.64+0x1100], RZ ;  /* 0x001100ff16008985 */ /* 0x0005e4000c101d06 */
.L_x_1649:
[----:B------:R-:W-:Y:S05]  /*0b80*/  BSYNC B0 ;  /* 0x0000000000007941 */ /* 0x000fea0003800000 */
.L_x_1648:
        /* <DEDUP_REMOVED lines=8> */
.L_x_1651:
[----:B------:R-:W-:Y:S05]  /*0c10*/  BSYNC B0 ;  /* 0x0000000000007941 */ /* 0x000fea0003800000 */
.L_x_1650:
        /* <DEDUP_REMOVED lines=8> */
.L_x_1653:
[----:B------:R-:W-:Y:S05]  /*0ca0*/  BSYNC B0 ;  /* 0x0000000000007941 */ /* 0x000fea0003800000 */
.L_x_1652:
        /* <DEDUP_REMOVED lines=8> */
.L_x_1655:
[----:B------:R-:W-:Y:S05]  /*0d30*/  BSYNC B0 ;  /* 0x0000000000007941 */ /* 0x000fea0003800000 */
.L_x_1654:
        /* <DEDUP_REMOVED lines=8> */
.L_x_1657:
[----:B------:R-:W-:Y:S05]  /*0dc0*/  BSYNC B0 ;  /* 0x0000000000007941 */ /* 0x000fea0003800000 */
.L_x_1656:
        /* <DEDUP_REMOVED lines=8> */
.L_x_1659:
[----:B------:R-:W-:Y:S05]  /*0e50*/  BSYNC B0 ;  /* 0x0000000000007941 */ /* 0x000fea0003800000 */
.L_x_1658:
        /* <DEDUP_REMOVED lines=8> */
.L_x_1661:
[----:B------:R-:W-:Y:S05]  /*0ee0*/  BSYNC B0 ;  /* 0x0000000000007941 */ /* 0x000fea0003800000 */
.L_x_1660:
[----:B------:R-:W-:Y:S01]  /*0ef0*/  ISETP.NE.AND P6, PT, R144, RZ, PT ;  /* 0x000000ff9000720c */ /* 0x000fe20003fc5270 */
[----:B------:R-:W-:Y:S01]  /*0f00*/  IMAD.MOV.U32 R231, RZ, RZ, 0x0 ;  /* 0x00000000ffe77424 */ /* 0x000fe200078e00ff */
[----:B------:R-:W-:Y:S02]  /*0f10*/  SHF.R.S32.HI R5, RZ, 0x1f, R3 ;  /* 0x0000001fff057819 */ /* 0x000fe40000011403 */
[----:B------:R-:W-:Y:S02]  /*0f20*/  ISETP.GE.OR P0, PT, R2, R65, P6 ;  /* 0x000000410200720c */ /* 0x000fe40003706670 */
[----:B------:R-:W-:-:S02]  /*0f30*/  IADD3 R3, P1, R3, R2, RZ ;  /* 0x0000000203037210 */ /* 0x000fc40007f3e0ff */
[----:B------:R-:W-:Y:S02]  /*0f40*/  ISETP.GE.OR P5, PT, R20, R65, P6 ;  /* 0x000000411400720c */ /* 0x000fe400037a6670 */
[----:B------:R-:W-:Y:S02]  /*0f50*/  LEA.HI.X.SX32 R5, R2, R5, 0x1, P1 ;  /* 0x0000000502057211 */ /* 0x000fe400008f0eff */
[C---:B-----5:R-:W-:Y:S02]  /*0f60*/  LEA R2, P1, R3.reuse, R12, 0x2 ;  /* 0x0000000c03027211 */ /* 0x060fe400078210ff */
[----:B------:R-:W-:Y:S02]  /*0f70*/  ISETP.GE.OR P4, PT, R18, R65, P6 ;  /* 0x000000411200720c */ /* 0x000fe40003786670 */
[----:B------:R-:W-:Y:S01]  /*0f80*/  LEA.HI.X R3, R3, R13, R5, 0x2, P1 ;  /* 0x0000000d03037211 */ /* 0x000fe200008f1405 */
[----:B------:R-:W-:Y:S01]  /*0f90*/  @!P0 IMAD.MOV.U32 R15, RZ, RZ, -0x800000 ;  /* 0xff800000ff0f8424 */ /* 0x000fe200078e00ff */
[----:B------:R-:W-:-:S02]  /*0fa0*/  ISETP.GE.OR P3, PT, R16, R65, P6 ;  /* 0x000000411000720c */ /* 0x000fc40003766670 */
[-C--:B------:R-:W-:Y:S01]  /*0fb0*/  ISETP.GE.OR P2, PT, R14, R65.reuse, P6 ;  /* 0x000000410e00720c */ /* 0x080fe20003746670 */
[----:B------:R-:W-:Y:S01]  /*0fc0*/  @!P5 IMAD.MOV.U32 R17, RZ, RZ, -0x800000 ;  /* 0xff800000ff11d424 */ /* 0x000fe200078e00ff */
[----:B------:R1:W-:Y:S01]  /*0fd0*/  @!P0 ST.E [R2.64], R15 ;  /* 0x0000000f02008985 */ /* 0x0003e2000c101906 */
[-C--:B------:R-:W-:Y:S02]  /*0fe0*/  ISETP.GE.OR P1, PT, R10, R65.reuse, P6 ;  /* 0x000000410a00720c */ /* 0x080fe40003726670 */
[-C--:B------:R-:W-:Y:S01]  /*0ff0*/  ISETP.GE.OR P0, PT, R8, R65.reuse, P6 ;  /* 0x000000410800720c */ /* 0x080fe20003706670 */
[----:B------:R1:W-:Y:S01]  /*1000*/  @!P5 ST.E [R2.64+0x20], R17 ;  /* 0x000020110200d985 */ /* 0x0003e2000c101906 */
[----:B------:R-:W-:Y:S01]  /*1010*/  ISETP.GE.OR P6, PT, R0, R65, P6 ;  /* 0x000000410000720c */ /* 0x000fe200037c6670 */
[----:B------:R-:W-:-:S03]  /*1020*/  @!P4 IMAD.MOV.U32 R13, RZ, RZ, -0x800000 ;  /* 0xff800000ff0dc424 */ /* 0x000fc600078e00ff */
[----:B------:R-:W-:Y:S02]  /*1030*/  @!P3 IMAD.MOV.U32 R11, RZ, RZ, -0x800000 ;  /* 0xff800000ff0bb424 */ /* 0x000fe400078e00ff */
[----:B------:R-:W-:Y:S01]  /*1040*/  @!P2 IMAD.MOV.U32 R9, RZ, RZ, -0x800000 ;  /* 0xff800000ff09a424 */ /* 0x000fe200078e00ff */
[----:B------:R1:W-:Y:S02]  /*1050*/  @!P4 ST.E [R2.64+0x40], R13 ;  /* 0x0000400d0200c985 */ /* 0x0003e4000c101906 */
[----:B------:R-:W-:Y:S02]  /*1060*/  @!P1 IMAD.MOV.U32 R7, RZ, RZ, -0x800000 ;  /* 0xff800000ff079424 */ /* 0x000fe400078e00ff */
[----:B------:R-:W-:Y:S01]  /*1070*/  @!P0 IMAD.MOV.U32 R5, RZ, RZ, -0x800000 ;  /* 0xff800000ff058424 */ /* 0x000fe200078e00ff */
[----:B------:R1:W-:Y:S04]  /*1080*/  @!P3 ST.E [R2.64+0x60], R11 ;  /* 0x0000600b0200b985 */ /* 0x0003e8000c101906 */
[----:B------:R1:W-:Y:S04]  /*1090*/  @!P2 ST.E [R2.64+0x80], R9 ;  /* 0x000080090200a985 */ /* 0x0003e8000c101906 */
[----:B------:R1:W-:Y:S04]  /*10a0*/  @!P1 ST.E [R2.64+0xa0], R7 ;  /* 0x0000a00702009985 */ /* 0x0003e8000c101906 */
[----:B------:R1:W-:Y:S01]  /*10b0*/  @!P0 ST.E [R2.64+0xc0], R5 ;  /* 0x0000c00502008985 */ /* 0x0003e2000c101906 */
[----:B------:R-:W-:Y:S05]  /*10c0*/  @P6 RET.REL.NODEC R230 `(_ZN5flash24flash_fwd_splitkv_kernelI23Flash_fwd_kernel_traitsILi128ELi64ELi128ELi4ELb0ELb0EN7cutlass6half_tE19Flash_kernel_traitsILi128ELi64ELi128ELi4ES3_EELb1ELb0ELb0ELb0ELb0ELb0ELb1ELb1EEEvNS_16Flash_fwd_paramsE) ;  /* 0xffffef30e6006950 */ /* 0x000fea0003c3ffff */
[----:B-1----:R-:W-:Y:S02]  /*10d0*/  MOV R5, 0xff800000 ;  /* 0xff80000000057802 */ /* 0x002fe40000000f00 */
[----:B------:R-:W-:-:S03]  /*10e0*/  MOV R231, 0x0 ;  /* 0x0000000000e77802 */ /* 0x000fc60000000f00 */
[----:B------:R1:W-:Y:S01]  /*10f0*/  ST.E [R2.64+0xe0], R5 ;  /* 0x0000e00502007985 */ /* 0x0003e2000c101906 */
[----:B------:R-:W-:Y:S05]  /*1100*/  RET.REL.NODEC R230 `(_ZN5flash24flash_fwd_splitkv_kernelI23Flash_fwd_kernel_traitsILi128ELi64ELi128ELi4ELb0ELb0EN7cutlass6half_tE19Flash_kernel_traitsILi128ELi64ELi128ELi4ES3_EELb1ELb0ELb0ELb0ELb0ELb0ELb1ELb1EEEvNS_16Flash_fwd_paramsE) ;  /* 0xffffeef0e6007950 */ /* 0x000fea0003c3ffff */
.L_x_1645:
        /* <DEDUP_REMOVED lines=55> */
[----:B------:R-:W-:-:S06]  /*1480*/  IMAD.WIDE R2, R9, 0x4, R236 ;  /* 0x0000000409027825 */ /* 0x000fcc00078e02ec */
[----:B------:R1:W2:Y:S01]  /*1490*/  LD.E R3, [R2.64] ;  /* 0x0000000602037980 */ /* 0x0002a2000c101900 */
[----:B----4-:R-:W-:-:S04]  /*14a0*/  IABS R8, R6 ;  /* 0x0000000600087213 */ /* 0x010fc80000000000 */
[----:B------:R-:W4:Y:S08]  /*14b0*/  I2F.RP R16, R8 ;  /* 0x0000000800107306 */ /* 0x000f300000209400 */
[----:B----4-:R-:W4:Y:S02]  /*14c0*/  MUFU.RCP R4, R16 ;  /* 0x0000001000047308 */ /* 0x010f240000001000 */
[----:B----4-:R-:W-:-:S06]  /*14d0*/  IADD3 R4, R4, 0xffffffe, RZ ;  /* 0x0ffffffe04047810 */ /* 0x010fcc0007ffe0ff */
[----:B------:R-:W1:Y:S01]  /*14e0*/  F2I.FTZ.U32.TRUNC.NTZ R21, R4 ;  /* 0x0000000400157305 */ /* 0x000e62000021f000 */
        /* <DEDUP_REMOVED lines=15> */
[----:B------:R-:W-:Y:S01]  /*15e0*/  ISETP.GE.AND P0, PT, R8, RZ, PT ;  /* 0x000000ff0800720c */ /* 0x000fe20003f06270 */
[----:B------:R-:W-:Y:S01]  /*15f0*/  IMAD R0, R0, R9, R5 ;  /* 0x0000000900007224 */ /* 0x000fe200078e0205 */
[----:B------:R-:W-:-:S03]  /*1600*/  ISETP.NE.AND P1, PT, R6, RZ, PT ;  /* 0x000000ff0600720c */ /* 0x000fc60003f25270 */
[----:B---3--:R-:W-:Y:S02]  /*1610*/  IMAD R8, R61, R0, RZ ;  /* 0x000000003d087224 */ /* 0x008fe400078e02ff */
[----:B------:R-:W-:-:S06]  /*1620*/  @P2 IADD3 R4, R4, 0x1, RZ ;  /* 0x0000000104042810 */ /* 0x000fcc0007ffe0ff */
[----:B------:R-:W-:Y:S02]  /*1630*/  @!P0 IMAD.MOV R4, RZ, RZ, -R4 ;  /* 0x000000ffff048224 */ /* 0x000fe400078e0a04 */
[----:B------:R-:W-:-:S04]  /*1640*/  @!P1 LOP3.LUT R4, RZ, R6, RZ, 0x33, !PT ;  /* 0x00000006ff049212 */ /* 0x000fc800078e33ff */
[----:B------:R-:W-:Y:S01]  /*1650*/  SHF.R.S32.HI R9, RZ, 0x1f, R4 ;  /* 0x0000001fff097819 */ /* 0x000fe20000011404 */
        /* <DEDUP_REMOVED lines=9> */
[----:B------:R-:W-:-:S03]  /*16f0*/  IMAD R13, R13, R3, RZ ;  /* 0x000000030d0d7224 */ /* 0x000fc600078e02ff */
[----:B------:R-:W-:Y:S01]  /*1700*/  IADD3 R17, R17, R8, RZ ;  /* 0x0000000811117210 */ /* 0x000fe20007ffe0ff */
[----:B------:R-:W-:-:S04]  /*1710*/  IMAD.WIDE.U32 R18, R12, R3, RZ ;  /* 0x000000030c127225 */ /* 0x000fc800078e00ff */
[----:B------:R-:W-:Y:S02]  /*1720*/  IMAD R13, R12, R2, R13 ;  /* 0x000000020c0d7224 */ /* 0x000fe400078e020d */
[----:B------:R-:W-:-:S04]  /*1730*/  IMAD.WIDE.U32 R16, R4, R14, R16 ;  /* 0x0000000e04107225 */ /* 0x000fc800078e0010 */
[----:B------:R-:W-:Y:S01]  /*1740*/  IMAD R3, R14, R9, R6 ;  /* 0x000000090e037224 */ /* 0x000fe200078e0206 */
[----:B------:R-:W-:Y:S01]  /*1750*/  IADD3 R15, R19, R13, RZ ;  /* 0x0000000d130f7210 */ /* 0x000fe20007ffe0ff */
[----:B------:R-:W-:Y:S01]  /*1760*/  IMAD.MOV.U32 R6, RZ, RZ, R18 ;  /* 0x000000ffff067224 */ /* 0x000fe200078e0012 */
[----:B------:R-:W-:Y:S01]  /*1770*/  MOV R2, R16 ;  /* 0x0000001000027202 */ /* 0x000fe20000000f00 */
[----:B------:R-:W-:Y:S01]  /*1780*/  IMAD.IADD R3, R17, 0x1, R3 ;  /* 0x0000000111037824 */ /* 0x000fe200078e0203 */
[----:B------:R-:W-:Y:S05]  /*1790*/  BRA `(.L_x_1664) ;  /* 0x0000051000007947 */ /* 0x000fea0003800000 */
.L_x_1663:
        /* <DEDUP_REMOVED lines=49> */
[----:B------:R-:W-:Y:S01]  /*1ab0*/  IMAD R8, R7, R60, R8 ;  /* 0x0000003c07087224 */ /* 0x000fe200078e0208 */
[----:B------:R-:W-:Y:S01]  /*1ac0*/  ISETP.NE.AND P0, PT, R4, RZ, PT ;  /* 0x000000ff0400720c */ /* 0x000fe20003f05270 */
[----:B------:R-:W-:Y:S01]  /*1ad0*/  IMAD.WIDE.U32 R20, R60, R5, R20 ;  /* 0x000000053c147225 */ /* 0x000fe200078e0014 */
[----:B------:R-:W-:Y:S02]  /*1ae0*/  @P2 IADD3 R2, R2, 0x1, RZ ;  /* 0x0000000102022810 */ /* 0x000fe40007ffe0ff */
[----:B------:R-:W-:Y:S01]  /*1af0*/  @!P3 SHF.R.S32.HI R3, RZ, 0x1f, R14 ;  /* 0x0000001fff03b819 */ /* 0x000fe2000001140e */
[----:B------:R-:W-:Y:S01]  /*1b00*/  @!P3 IMAD R6, R63, R14, RZ ;  /* 0x0000000e3f06b224 */ /* 0x000fe200078e02ff */
[----:B------:R-:W-:-:S02]  /*1b10*/  IADD3 R21, R21, R8, RZ ;  /* 0x0000000815157210 */ /* 0x000fc40007ffe0ff */
[----:B------:R-:W-:Y:S01]  /*1b20*/  MOV R8, R2 ;  /* 0x0000000200087202 */ /* 0x000fe20000000f00 */
[----:B------:R-:W-:Y:S02]  /*1b30*/  @!P3 IMAD R3, R3, R62, R6 ;  /* 0x0000003e0303b224 */ /* 0x000fe400078e0206 */
[----:B------:R-:W-:Y:S01]  /*1b40*/  @!P3 IMAD.WIDE.U32 R22, R62, R14, RZ ;  /* 0x0000000e3e16b225 */ /* 0x000fe200078e00ff */
[----:B------:R-:W-:-:S03]  /*1b50*/  @P3 IADD3 R14, R14, R15, RZ ;  /* 0x0000000f0e0e3210 */ /* 0x000fc60007ffe0ff */
[----:B------:R-:W-:Y:S01]  /*1b60*/  @!P1 IMAD.MOV R8, RZ, RZ, -R8 ;  /* 0x000000ffff089224 */ /* 0x000fe200078e0a08 */
[----:B------:R-:W-:Y:S01]  /*1b70*/  @!P0 LOP3.LUT R8, RZ, R4, RZ, 0x33, !PT ;  /* 0x00000004ff088212 */ /* 0x000fe200078e33ff */
[----:B------:R-:W-:Y:S01]  /*1b80*/  @!P3 IMAD.IADD R23, R23, 0x1, R3 ;  /* 0x000000011717b824 */ /* 0x000fe200078e0203 */
[----:B------:R-:W-:Y:S01]  /*1b90*/  @!P3 SHF.R.S32.HI R3, RZ, 0x1f, R13 ;  /* 0x0000001fff03b819 */ /* 0x000fe2000001140d */
[----:B------:R-:W-:Y:S01]  /*1ba0*/  @!P3 IMAD R0, R19, R13, RZ ;  /* 0x0000000d1300b224 */ /* 0x000fe200078e02ff */
[----:B------:R-:W-:Y:S01]  /*1bb0*/  SHF.R.S32.HI R9, RZ, 0x1f, R8 ;  /* 0x0000001fff097819 */ /* 0x000fe20000011408 */
[----:B------:R-:W-:Y:S02]  /*1bc0*/  IMAD R2, R17, R8, RZ ;  /* 0x0000000811027224 */ /* 0x000fe400078e02ff */
[-C--:B------:R-:W-:Y:S02]  /*1bd0*/  @P3 IMAD R15, R63, R14.reuse, RZ ;  /* 0x0000000e3f0f3224 */ /* 0x080fe400078e02ff */
[----:B------:R-:W-:-:S04]  /*1be0*/  @P3 IMAD.WIDE.U32 R30, R62, R14, RZ ;  /* 0x0000000e3e1e3225 */ /* 0x000fc800078e00ff */
[C---:B------:R-:W-:Y:S02]  /*1bf0*/  @!P3 IMAD R0, R18.reuse, R3, R0 ;  /* 0x000000031200b224 */ /* 0x040fe400078e0200 */
        /* <DEDUP_REMOVED lines=11> */
.L_x_1664:
[----:B-1----:R-:W-:Y:S05]  /*1cb0*/  BSYNC B0 ;  /* 0x0000000000007941 */ /* 0x002fea0003800000 */
.L_x_1662:
        /* <DEDUP_REMOVED lines=12> */
[----:B------:R-:W-:Y:S01]  /*1d80*/  IMAD.IADD R64, R144, 0x1, -R19 ;  /* 0x0000000190407824 */ /* 0x000fe200078e0a13 */
[----:B------:R-:W-:-:S03]  /*1d90*/  SHF.R.S32.HI R212, RZ, 0x3, R212 ;  /* 0x00000003ffd47819 */ /* 0x000fc600000114d4 */
[----:B------:R-:W-:-:S05]  /*1da0*/  IMAD.SHL.U32 R18, R64, 0x8, RZ ;  /* 0x0000000840127824 */ /* 0x000fca00078e00ff */
[----:B------:R-:W-:Y:S02]  /*1db0*/  IADD3 R14, P0, R18, R6, RZ ;  /* 0x00000006120e7210 */ /* 0x000fe40007f1e0ff */
[----:B------:R-:W-:Y:S01]  /*1dc0*/  SHF.R.S32.HI R19, RZ, 0x1f, R18 ;  /* 0x0000001fff137819 */ /* 0x000fe20000011412 */
[----:B------:R-:W-:Y:S02]  /*1dd0*/  IMAD.SHL.U32 R6, R212, 0x40, RZ ;  /* 0x00000040d4067824 */ /* 0x000fe400078e00ff */
[----:B------:R-:W-:Y:S02]  /*1de0*/  IMAD R7, R7, R62, RZ ;  /* 0x0000003e07077224 */ /* 0x000fe400078e02ff */
[----:B------:R-:W-:Y:S01]  /*1df0*/  IMAD.X R15, R19, 0x1, R15, P0 ;  /* 0x00000001130f7824 */ /* 0x000fe200000e060f */
[----:B-1----:R-:W-:Y:S01]  /*1e00*/  LOP3.LUT R25, R6, 0x1c0, RZ, 0xc0, !PT ;  /* 0x000001c006197812 */ /* 0x002fe200078ec0ff */
[C---:B------:R-:W-:Y:S01]  /*1e10*/  IMAD R7, R0.reuse, R63, R7 ;  /* 0x0000003f00077224 */ /* 0x040fe200078e0207 */
[----:B------:R-:W-:Y:S01]  /*1e20*/  LEA.HI R66, R13, R144, RZ, 0x4 ;  /* 0x000000900d427211 */ /* 0x000fe200078f20ff */
[----:B------:R-:W-:Y:S01]  /*1e30*/  IMAD.WIDE.U32 R30, R0, R62, R14 ;  /* 0x0000003e001e7225 */ /* 0x000fe200078e000e */
[----:B------:R-:W-:-:S02]  /*1e40*/  LOP3.LUT R15, R25, 0x38, R18, 0xf8, !PT ;  /* 0x00000038190f7812 */ /* 0x000fc400078ef812 */
[----:B------:R-:W-:Y:S01]  /*1e50*/  SHF.R.U32.HI R176, RZ, 0x3, R25 ;  /* 0x00000003ffb07819 */ /* 0x000fe20000011619 */
[----:B------:R-:W-:Y:S01]  /*1e60*/  IMAD R6, R29, R4, RZ ;  /* 0x000000041d067224 */ /* 0x000fe200078e02ff */
[----:B------:R-:W-:Y:S01]  /*1e70*/  LOP3.LUT R29, R66, 0xfffffff0, RZ, 0xc0, !PT ;  /* 0xfffffff0421d7812 */ /* 0x000fe200078ec0ff */
[----:B------:R-:W-:Y:S02]  /*1e80*/  IMAD.IADD R25, R31, 0x1, R7 ;  /* 0x000000011f197824 */ /* 0x000fe400078e0207 */
[----:B------:R-:W-:Y:S02]  /*1e90*/  IMAD.MOV.U32 R24, RZ, RZ, R30 ;  /* 0x000000ffff187224 */ /* 0x000fe400078e001e */
[-C--:B------:R-:W-:Y:S02]  /*1ea0*/  IMAD R6, R9, R28.reuse, R6 ;  /* 0x0000001c09067224 */ /* 0x080fe400078e0206 */
[----:B------:R-:W-:Y:S01]  /*1eb0*/  IMAD.WIDE.U32 R24, R4, R28, R24 ;  /* 0x0000001c04187225 */ /* 0x000fe200078e0018 */
[----:B------:R-:W-:-:S03]  /*1ec0*/  SHF.R.S32.HI R68, RZ, 0x1f, R235 ;  /* 0x0000001fff447819 */ /* 0x000fc600000114eb */
[----:B------:R-:W-:Y:S01]  /*1ed0*/  IMAD.IADD R172, R144, 0x1, -R29 ;  /* 0x0000000190ac7824 */ /* 0x000fe200078e0a1d */
[----:B------:R-:W-:Y:S02]  /*1ee0*/  LOP3.LUT R176, R15, R176, RZ, 0x3c, !PT ;  /* 0x000000b00fb07212 */ /* 0x000fe400078e3cff */
[----:B------:R-:W-:Y:S01]  /*1ef0*/  LEA.HI R15, R13, R144, RZ, 0x6 ;  /* 0x000000900d0f7211 */ /* 0x000fe200078f30ff */
[----:B------:R-:W-:Y:S01]  /*1f00*/  IMAD.IADD R25, R25, 0x1, R6 ;  /* 0x0000000119197824 */ /* 0x000fe200078e0206 */
[----:B------:R-:W-:Y:S02]  /*1f10*/  IADD3 R14, R18, 0x40, RZ ;  /* 0x00000040120e7810 */ /* 0x000fe40007ffe0ff */
[----:B------:R-:W-:Y:S02]  /*1f20*/  SHF.L.U32 R15, R15, 0x3, RZ ;  /* 0x000000030f0f7819 */ /* 0x000fe400000006ff */
[----:B------:R-:W-:Y:S02]  /*1f30*/  SHF.R.S32.HI R213, RZ, 0x1f, R212 ;  /* 0x0000001fffd57819 */ /* 0x000fe400000114d4 */
[----:B------:R-:W-:-:S02]  /*1f40*/  LOP3.LUT R176, R176, 0xfffffe00, R15, 0xf8, !PT ;  /* 0xfffffe00b0b07812 */ /* 0x000fc400078ef80f */
[----:B------:R-:W-:Y:S01]  /*1f50*/  SHF.R.S32.HI R15, RZ, 0x1f, R233 ;  /* 0x0000001fff0f7819 */ /* 0x000fe200000114e9 */
[----:B------:R-:W-:Y:S02]  /*1f60*/  IMAD R149, R63, R212, RZ ;  /* 0x000000d43f957224 */ /* 0x000fe400078e02ff */
[----:B------:R-:W-:-:S04]  /*1f70*/  IMAD.WIDE.U32 R24, R212, R62, R24 ;  /* 0x0000003ed4187225 */ /* 0x000fc800078e0018 */
[----:B------:R-:W-:-:S04]  /*1f80*/  IMAD R149, R213, R62, R149 ;  /* 0x0000003ed5957224 */ /* 0x000fc800078e0295 */
[----:B------:R-:W-:Y:S02]  /*1f90*/  IMAD.IADD R149, R25, 0x1, R149 ;  /* 0x0000000119957824 */ /* 0x000fe400078e0295 */
[----:B------:R-:W-:Y:S01]  /*1fa0*/  IMAD R177, R61, R212, RZ ;  /* 0x000000d43db17224 */ /* 0x000fe200078e02ff */
[----:B------:R-:W-:-:S03]  /*1fb0*/  LEA.HI R56, R13, R144, RZ, 0x5 ;  /* 0x000000900d387211 */ /* 0x000fc600078f28ff */
[----:B------:R-:W-:Y:S01]  /*1fc0*/  IMAD R177, R213, R60, R177 ;  /* 0x0000003cd5b17224 */ /* 0x000fe200078e02b1 */
[----:B------:R-:W-:Y:S01]  /*1fd0*/  MOV R47, 0x20 ;  /* 0x00000020002f7802 */ /* 0x000fe20000000f00 */
[----:B------:R-:W-:Y:S01]  /*1fe0*/  IMAD.MOV.U32 R49, RZ, RZ, 0x10 ;  /* 0x00000010ff317424 */ /* 0x000fe200078e00ff */
[----:B------:R-:W-:Y:S01]  /*1ff0*/  LOP3.LUT R175, R56, 0xffffffe0, RZ, 0xc0, !PT ;  /* 0xffffffe038af7812 */ /* 0x000fe200078ec0ff */
[C---:B------:R-:W-:Y:S01]  /*2000*/  IMAD.SHL.U32 R225, R60.reuse, 0x10, RZ ;  /* 0x000000103ce17824 */ /* 0x040fe200078e00ff */
[----:B------:R-:W-:Y:S01]  /*2010*/  SHF.L.U64.HI R226, R60, 0x4, R61 ;  /* 0x000000043ce27819 */ /* 0x000fe2000001023d */
[C---:B------:R-:W-:Y:S01]  /*2020*/  IMAD.SHL.U32 R223, R62.reuse, 0x10, RZ ;  /* 0x000000103edf7824 */ /* 0x040fe200078e00ff */
[----:B------:R-:W-:Y:S01]  /*2030*/  SHF.L.U64.HI R224, R62, 0x4, R63 ;  /* 0x000000043ee07819 */ /* 0x000fe2000001023f */
[----:B------:R-:W-:Y:S01]  /*2040*/  IMAD.SHL.U32 R170, R64, 0x4, RZ ;  /* 0x0000000440aa7824 */ /* 0x000fe200078e00ff */
[----:B------:R-:W-:Y:S02]  /*2050*/  SHF.R.S32.HI R66, RZ, 0x4, R66 ;  /* 0x00000004ff427819 */ /* 0x000fe40000011442 */
[----:B------:R-:W-:-:S02]  /*2060*/  SHF.R.S32.HI R56, RZ, 0x5, R56 ;  /* 0x00000005ff387819 */ /* 0x000fc40000011438 */
[----:B------:R-:W-:Y:S01]  /*2070*/  IADD3 R175, -R175, R144, RZ ;  /* 0x00000090afaf7210 */ /* 0x000fe20007ffe1ff */
[-C--:B--2---:R-:W-:Y:S02]  /*2080*/  @P1 IMAD R7, R219, R27.reuse, RZ ;  /* 0x0000001bdb071224 */ /* 0x084fe400078e02ff */
[----:B------:R-:W-:-:S04]  /*2090*/  @P1 IMAD.WIDE.U32 R28, R218, R27, RZ ;  /* 0x0000001bda1c1225 */ /* 0x000fc800078e00ff */
[----:B------:R-:W-:Y:S02]  /*20a0*/  @P1 IMAD.MOV.U32 R0, RZ, RZ, R28 ;  /* 0x000000ffff001224 */ /* 0x000fe400078e001c */
[----:B---3--:R-:W-:-:S04]  /*20b0*/  @!P1 IMAD.WIDE.U32 R26, R16, R235, RZ ;  /* 0x000000eb101a9225 */ /* 0x008fc800078e00ff */
[----:B------:R-:W-:Y:S02]  /*20c0*/  @!P1 IMAD R17, R17, R235, RZ ;  /* 0x000000eb11119224 */ /* 0x000fe400078e02ff */
[----:B------:R-:W-:Y:S02]  /*20d0*/  @!P1 IMAD.MOV.U32 R0, RZ, RZ, R26 ;  /* 0x000000ffff009224 */ /* 0x000fe400078e001a */
[----:B------:R-:W-:Y:S02]  /*20e0*/  @!P1 IMAD R8, R16, R68, R17 ;  /* 0x0000004410089224 */ /* 0x000fe400078e0211 */
[----:B------:R-:W-:Y:S01]  /*20f0*/  @P1 IMAD.IADD R7, R29, 0x1, R7 ;  /* 0x000000011d071824 */ /* 0x000fe200078e0207 */
[----:B------:R-:W-:Y:S01]  /*2100*/  IADD3 R6, P0, R18, R0, RZ ;  /* 0x0000000012067210 */ /* 0x000fe20007f1e0ff */
[----:B------:R-:W-:Y:S02]  /*2110*/  @!P1 IMAD.IADD R7, R27, 0x1, R8 ;  /* 0x000000011b079824 */ /* 0x000fe400078e0208 */
[----:B----4-:R-:W-:-:S02]  /*2120*/  IMAD R0, R23, R233, RZ ;  /* 0x000000e917007224 */ /* 0x010fc400078e02ff */
[----:B------:R-:W-:Y:S01]  /*2130*/  IMAD.X R7, R19, 0x1, R7, P0 ;  /* 0x0000000113077824 */ /* 0x000fe200000e0607 */
[----:B------:R-:W-:Y:S01]  /*2140*/  ISETP.GE.AND P0, PT, R14, R173, PT ;  /* 0x000000ad0e00720c */ /* 0x000fe20003f06270 */
[----:B------:R-:W-:Y:S01]  /*2150*/  IMAD R0, R22, R15, R0 ;  /* 0x0000000f16007224 */ /* 0x000fe200078e0200 */
[----:B------:R-:W-:Y:S01]  /*2160*/  ISETP.GE.AND P1, PT, R18, R173, PT ;  /* 0x000000ad1200720c */ /* 0x000fe20003f26270 */
[----:B------:R-:W-:Y:S01]  /*2170*/  IMAD.WIDE.U32 R194, R233, R22, R6 ;  /* 0x00000016e9c27225 */ /* 0x000fe200078e0006 */
[----:B------:R-:W-:-:S03]  /*2180*/  SEL R171, RZ, 0xffffffff, P0 ;  /* 0xffffffffffab7807 */ /* 0x000fc60000000000 */
[----:B------:R-:W-:Y:S01]  /*2190*/  IMAD.WIDE R6, R231, 0x40, R212 ;  /* 0x00000040e7067825 */ /* 0x000fe200078e02d4 */
[----:B------:R-:W-:-:S03]  /*21a0*/  SHF.R.S32.HI R17, RZ, 0x1f, R172 ;  /* 0x0000001fff117819 */ /* 0x000fc600000114ac */
[----:B------:R-:W-:Y:S01]  /*21b0*/  IMAD.IADD R195, R195, 0x1, R0 ;  /* 0x00000001c3c37824 */ /* 0x000fe200078e0200 */
[----:B------:R-:W-:Y:S01]  /*21c0*/  SEL R0, RZ, 0x1, P1 ;  /* 0x00000001ff007807 */ /* 0x000fe20000800000 */
[----:B------:R-:W-:Y:S02]  /*21d0*/  IMAD.SHL.U32 R171, R171, 0x2, RZ ;  /* 0x00000002abab7824 */ /* 0x000fe400078e00ff */
[----:B------:R-:W-:Y:S01]  /*21e0*/  IMAD R197, R7, R218, RZ ;  /* 0x000000da07c57224 */ /* 0x000fe200078e02ff */
[----:B------:R-:W-:Y:S02]  /*21f0*/  SHF.R.S32.HI R7, RZ, 0x1f, R86 ;  /* 0x0000001fff077819 */ /* 0x000fe40000011456 */
[----:B------:R-:W-:Y:S02]  /*2200*/  LEA.HI R174, R17, R172, RZ, 0x3 ;  /* 0x000000ac11ae7211 */ /* 0x000fe400078f18ff */
[----:B------:R-:W-:Y:S02]  /*2210*/  LOP3.LUT R171, R171, 0x2, R0, 0xe2, !PT ;  /* 0x00000002abab7812 */ /* 0x000fe400078ee200 */
[----:B------:R-:W-:-:S02]  /*2220*/  LEA.HI R0, R7, R86, RZ, 0x7 ;  /* 0x0000005607007211 */ /* 0x000fc400078f38ff */
[----:B------:R-:W-:Y:S02]  /*2230*/  LEA R148, P0, R24, R20, 0x1 ;  /* 0x0000001418947211 */ /* 0x000fe400078008ff */
[----:B------:R-:W-:Y:S02]  /*2240*/  LOP3.LUT R17, R174, 0xfffffff8, RZ, 0xc0, !PT ;  /* 0xfffffff8ae117812 */ /* 0x000fe400078ec0ff */
[----:B------:R-:W-:Y:S02]  /*2250*/  SHF.R.S32.HI R0, RZ, 0x7, R0 ;  /* 0x00000007ff007819 */ /* 0x000fe40000011400 */
[----:B------:R-:W-:Y:S02]  /*2260*/  LEA.HI.X R149, R24, R21, R149, 0x1, P0 ;  /* 0x0000001518957211 */ /* 0x000fe400000f0c95 */
[----:B------:R-:W-:Y:S02]  /*2270*/  IADD3 R172, R172, -R17, RZ ;  /* 0x80000011acac7210 */ /* 0x000fe40007ffe0ff */
[----:B------:R-:W-:-:S02]  /*2280*/  IADD3 R192, P0, R18, R2, RZ ;  /* 0x0000000212c07210 */ /* 0x000fc40007f1e0ff */
[----:B------:R-:W-:Y:S02]  /*2290*/  IMNMX R85, R227, R0, !PT ;  /* 0x00000000e3557217 */ /* 0x000fe40007800200 */
[----:B------:R-:W-:Y:S02]  /*22a0*/  R2P PR, R172, 0x6 ;  /* 0x00000006ac007804 */ /* 0x000fe40000000000 */
[----:B------:R-:W-:Y:S01]  /*22b0*/  ISETP.GT.AND P3, PT, R48, R85, PT ;  /* 0x000000553000720c */ /* 0x000fe20003f64270 */
[----:B------:R-:W-:-:S04]  /*22c0*/  IMAD.X R193, R19, 0x1, R3, P0 ;  /* 0x0000000113c17824 */ /* 0x000fc800000e0603 */
[----:B------:R-:W-:-:S04]  /*22d0*/  IMAD.WIDE.U32 R192, R212, R60, R192 ;  /* 0x0000003cd4c07225 */ /* 0x000fc800078e00c0 */
[----:B------:R-:W-:Y:S01]  /*22e0*/  IMAD.IADD R177, R193, 0x1, R177 ;  /* 0x00000001c1b17824 */ /* 0x000fe200078e02b1 */
[----:B------:R-:W-:Y:S01]  /*22f0*/  LEA R228, P0, R192, R216, 0x1 ;  /* 0x000000d8c0e47211 */ /* 0x000fe200078008ff */
[C---:B------:R-:W-:Y:S02]  /*2300*/  IMAD R197, R6.reuse, R219, R197 ;  /* 0x000000db06c57224 */ /* 0x040fe400078e02c5 */
[----:B------:R-:W-:Y:S01]  /*2310*/  IMAD.WIDE.U32 R194, R6, R218, R194 ;  /* 0x000000da06c27225 */ /* 0x000fe200078e00c2 */
[----:B------:R-:W-:Y:S02]  /*2320*/  SEL R49, R49, 0xfffffff0, !P1 ;  /* 0xfffffff031317807 */ /* 0x000fe40004800000 */
[----:B------:R-:W-:Y:S01]  /*2330*/  SEL R47, R47, 0xffffffe0, !P2 ;  /* 0xffffffe02f2f7807 */ /* 0x000fe20005000000 */
[----:B------:R-:W-:Y:S01]  /*2340*/  @!P4 IMAD.MOV.U32 R12, RZ, RZ, RZ ;  /* 0x000000ffff0cc224 */ /* 0x000fe200078e00ff */
[----:B------:R-:W-:Y:S01]  /*2350*/  LEA.HI.X R229, R192, R217, R177, 0x1, P0 ;  /* 0x000000d9c0e57211 */ /* 0x000fe200000f0cb1 */
[----:B------:R-:W-:Y:S01]  /*2360*/  IMAD.IADD R197, R195, 0x1, R197 ;  /* 0x00000001c3c57824 */ /* 0x000fe200078e02c5 */
[----:B------:R-:W-:Y:S05]  /*2370*/  @!P3 BRA `(.L_x_1665) ;  /* 0x0000ce600000b947 */ /* 0x000fea0003800000 */
[----:B------:R-:W2:Y:S04]  /*2380*/  LD.E.64 R30, [R10.64+0x120] ;  /* 0x000120060a1e7980 */ /* 0x000ea8000c101b00 */
[----:B------:R-:W3:Y:S04]  /*2390*/  LD.E.64 R32, [R10.64+0x118] ;  /* 0x000118060a207980 */ /* 0x000ee8000c101b00 */
[----:B------:R-:W4:Y:S04]  /*23a0*/  LD.E.64 R198, [R10.64+0x130] ;  /* 0x000130060ac67980 */ /* 0x000f28000c101b00 */
[----:B------:R-:W4:Y:S04]  /*23b0*/  LD.E.64 R214, [R10.64+0x128] ;  /* 0x000128060ad67980 */ /* 0x000f28000c101b00 */
[----:B------:R-:W4:Y:S04]  /*23c0*/  LD.E.64 R26, [R10.64+0x140] ;  /* 0x000140060a1a7980 */ /* 0x000f28000c101b00 */
[----:B------:R-:W4:Y:S04]  /*23d0*/  LD.E.64 R24, [R10.64+0x138] ;  /* 0x000138060a187980 */ /* 0x000f28000c101b00 */
[----:B------:R-:W4:Y:S04]  /*23e0*/  LD.E R8, [R10.64+0xd0] ;  /* 0x0000d0060a087980 */ /* 0x000f28000c101900 */
[----:B------:R-:W4:Y:S04]  /*23f0*/  LD.E.64 R20, [R10.64+0x108] ;  /* 0x000108060a147980 */ /* 0x000f28000c101b00 */
[----:B------:R-:W4:Y:S04]  /*2400*/  LD.E.64 R22, [R10.64+0x110] ;  /* 0x000110060a167980 */ /* 0x000f28000c101b00 */
[----:B------:R-:W4:Y:S04]  /*2410*/  LD.E.64 R16, [R10.64+0x150] ;  /* 0x000150060a107980 */ /* 0x000f28000c101b00 */
[----:B------:R-:W4:Y:S01]  /*2420*/  LD.E.64 R6, [R10.64+0x148] ;  /* 0x000148060a067980 */ /* 0x000f22000c101b00 */
[----:B------:R-:W-:-:S02]  /*2430*/  SHF.R.S32.HI R13, RZ, 0x1f, R86 ;  /* 0x0000001fff0d7819 */ /* 0x000fc40000011456 */
[C---:B------:R-:W-:Y:S02]  /*2440*/  SHF.L.U32 R79, R60.reuse, 0x6, RZ ;  /* 0x000000063c4f7819 */ /* 0x040fe400000006ff */
[----:B------:R-:W-:Y:S01]  /*2450*/  SHF.L.U64.HI R80, R60, 0x6, R61 ;  /* 0x000000063c507819 */ /* 0x000fe2000001023d */
[C---:B------:R-:W-:Y:S01]  /*2460*/  IMAD.WIDE.U32 R182, R62.reuse, 0xa0, RZ ;  /* 0x000000a03eb67825 */ /* 0x040fe200078e00ff */
[----:B------:R-:W-:Y:S02]  /*2470*/  LOP3.LUT R166, R171, 0xffff, RZ, 0xc0, !PT ;  /* 0x0000ffffaba67812 */ /* 0x000fe400078ec0ff */
[C-C-:B------:R-:W-:Y:S01]  /*2480*/  SHF.L.U64.HI R75, R62.reuse, 0x5, R63.reuse ;  /* 0x000000053e4b7819 */ /* 0x140fe2000001023f */
[----:B------:R-:W-:Y:S01]  /*2490*/  IMAD R77, R61, 0x30, RZ ;  /* 0x000000303d4d7824 */ /* 0x000fe200078e02ff */
[C---:B------:R-:W-:Y:S01]  /*24a0*/  SHF.L.U64.HI R72, R62.reuse, 0x6, R63 ;  /* 0x000000063e487819 */ /* 0x040fe2000001023f */
[C---:B------:R-:W-:Y:S02]  /*24b0*/  IMAD.SHL.U32 R74, R62.reuse, 0x20, RZ ;  /* 0x000000203e4a7824 */ /* 0x040fe400078e00ff */
[----:B------:R-:W-:-:S02]  /*24c0*/  IMAD.SHL.U32 R71, R62, 0x40, RZ ;  /* 0x000000403e477824 */ /* 0x000fc400078e00ff */
[C---:B------:R-:W-:Y:S02]  /*24d0*/  IMAD R73, R63.reuse, 0x60, RZ ;  /* 0x000000603f497824 */ /* 0x040fe400078e02ff */
[C---:B------:R-:W-:Y:S02]  /*24e0*/  IMAD R69, R63.reuse, 0xc0, RZ ;  /* 0x000000c03f457824 */ /* 0x040fe400078e02ff */
[----:B------:R-:W-:Y:S02]  /*24f0*/  IMAD R67, R63, 0xe0, RZ ;  /* 0x000000e03f437824 */ /* 0x000fe400078e02ff */
[----:B------:R-:W-:Y:S01]  /*2500*/  IMAD.WIDE.U32 R184, R62, 0x60, RZ ;  /* 0x000000603eb87825 */ /* 0x000fe200078e00ff */
[----:B------:R-:W-:-:S03]  /*2510*/  LOP3.LUT R168, R166, 0x1, RZ, 0xc0, !PT ;  /* 0x00000001a6a87812 */ /* 0x000fc600078ec0ff */
[----:B------:R-:W-:Y:S01]  /*2520*/  IMAD.WIDE.U32 R180, R62, 0xc0, RZ ;  /* 0x000000c03eb47825 */ /* 0x000fe200078e00ff */
[----:B------:R-:W-:-:S03]  /*2530*/  SHF.L.U64.HI R75, R74, 0x1, R75 ;  /* 0x000000014a4b7819 */ /* 0x000fc6000001024b */
[----:B------:R-:W-:Y:S01]  /*2540*/  IMAD.WIDE.U32 R178, R62, 0xe0, RZ ;  /* 0x000000e03eb27825 */ /* 0x000fe200078e00ff */
[C---:B------:R-:W-:Y:S02]  /*2550*/  SHF.L.U64.HI R72, R71.reuse, 0x1, R72 ;  /* 0x0000000147487819 */ /* 0x040fe40000010248 */
[C---:B------:R-:W-:Y:S01]  /*2560*/  IADD3 R167, R212.reuse, 0x10, RZ ;  /* 0x00000010d4a77810 */ /* 0x040fe20007ffe0ff */
[----:B------:R-:W-:Y:S01]  /*2570*/  IMAD.MOV.U32 R126, RZ, RZ, R228 ;  /* 0x000000ffff7e7224 */ /* 0x000fe200078e00e4 */
[C---:B------:R-:W-:Y:S01]  /*2580*/  IADD3 R165, R212.reuse, 0x20, RZ ;  /* 0x00000020d4a57810 */ /* 0x040fe20007ffe0ff */
[----:B------:R-:W-:Y:S01]  /*2590*/  IMAD.MOV.U32 R128, RZ, RZ, R148 ;  /* 0x000000ffff807224 */ /* 0x000fe200078e0094 */
[C---:B------:R-:W-:Y:S01]  /*25a0*/  IADD3 R164, R212.reuse, 0x30, RZ ;  /* 0x00000030d4a47810 */ /* 0x040fe20007ffe0ff */
[----:B------:R-:W-:Y:S01]  /*25b0*/  IMAD.MOV.U32 R129, RZ, RZ, R149 ;  /* 0x000000ffff817224 */ /* 0x000fe200078e0095 */
[C---:B------:R-:W-:Y:S01]  /*25c0*/  IADD3 R163, R212.reuse, 0x40, RZ ;  /* 0x00000040d4a37810 */ /* 0x040fe20007ffe0ff */
[----:B------:R-:W-:Y:S01]  /*25d0*/  IMAD.SHL.U32 R71, R71, 0x2, RZ ;  /* 0x0000000247477824 */ /* 0x000fe200078e00ff */
[C---:B------:R-:W-:Y:S01]  /*25e0*/  IADD3 R162, R212.reuse, 0x50, RZ ;  /* 0x00000050d4a27810 */ /* 0x040fe20007ffe0ff */
[----:B------:R-:W-:Y:S01]  /*25f0*/  IMAD.IADD R73, R185, 0x1, R73 ;  /* 0x00000001b9497824 */ /* 0x000fe200078e0249 */
[C---:B------:R-:W-:Y:S01]  /*2600*/  IADD3 R161, R212.reuse, 0x60, RZ ;  /* 0x00000060d4a17810 */ /* 0x040fe20007ffe0ff */
[----:B------:R-:W-:Y:S01]  /*2610*/  IMAD.IADD R69, R181, 0x1, R69 ;  /* 0x00000001b5457824 */ /* 0x000fe200078e0245 */
[----:B------:R-:W-:Y:S01]  /*2620*/  IADD3 R160, R212, 0x70, RZ ;  /* 0x00000070d4a07810 */ /* 0x000fe20007ffe0ff */
[----:B------:R-:W-:Y:S01]  /*2630*/  IMAD.IADD R67, R179, 0x1, R67 ;  /* 0x00000001b3437824 */ /* 0x000fe200078e0243 */
[----:B------:R-:W-:-:S02]  /*2640*/  SHF.L.U64.HI R84, R60, 0x5, R61 ;  /* 0x000000053c547819 */ /* 0x000fc4000001023d */
[----:B------:R-:W-:Y:S02]  /*2650*/  SHF.L.U32 R83, R60, 0x5, RZ ;  /* 0x000000053c537819 */ /* 0x000fe400000006ff */
[----:B------:R-:W-:Y:S02]  /*2660*/  MOV R127, R229 ;  /* 0x000000e5007f7202 */ /* 0x000fe40000000f00 */
[----:B------:R-:W-:Y:S02]  /*2670*/  LOP3.LUT R166, R166, 0x2, RZ, 0xc0, !PT ;  /* 0x00000002a6a67812 */ /* 0x000fe400078ec0ff */
[----:B------:R-:W-:Y:S01]  /*2680*/  SHF.L.U32 R74, R74, 0x1, RZ ;  /* 0x000000014a4a7819 */ /* 0x000fe200000006ff */
[----:B--2---:R-:W-:-:S04]  /*2690*/  IMAD R3, R31, R235, RZ ;  /* 0x000000eb1f037224 */ /* 0x004fc800078e02ff */
[----:B------:R-:W-:Y:S02]  /*26a0*/  IMAD R0, R30, R68, R3 ;  /* 0x000000441e007224 */ /* 0x000fe400078e0203 */
[----:B------:R-:W-:-:S04]  /*26b0*/  IMAD.WIDE.U32 R30, R235, R30, R18 ;  /* 0x0000001eeb1e7225 */ /* 0x000fc800078e0012 */
[----:B---3--:R-:W-:Y:S02]  /*26c0*/  IMAD R3, R33, R235, RZ ;  /* 0x000000eb21037224 */ /* 0x008fe400078e02ff */
[----:B------:R-:W-:Y:S02]  /*26d0*/  IMAD.IADD R31, R31, 0x1, R0 ;  /* 0x000000011f1f7824 */ /* 0x000fe400078e0200 */
[----:B------:R-:W-:-:S04]  /*26e0*/  IMAD.WIDE.U32 R28, R235, R32, R18 ;  /* 0x00000020eb1c7225 */ /* 0x000fc800078e0012 */
[----:B------:R-:W-:Y:S01]  /*26f0*/  IMAD R0, R32, R68, R3 ;  /* 0x0000004420007224 */ /* 0x000fe200078e0203 */
[----:B------:R-:W-:Y:S01]  /*2700*/  SHF.R.S32.HI R3, RZ, 0x1f, R5 ;  /* 0x0000001fff037819 */ /* 0x000fe20000011405 */
[-C--:B----4-:R-:W-:Y:S02]  /*2710*/  IMAD R2, R199, R5.reuse, RZ ;  /* 0x00000005c7027224 */ /* 0x090fe400078e02ff */
[----:B------:R-:W-:Y:S02]  /*2720*/  IMAD.IADD R29, R29, 0x1, R0 ;  /* 0x000000011d1d7824 */ /* 0x000fe400078e0200 */
[----:B------:R-:W-:Y:S02]  /*2730*/  IMAD R0, R215, R5, RZ ;  /* 0x00000005d7007224 */ /* 0x000fe400078e02ff */
[C---:B------:R-:W-:Y:S02]  /*2740*/  IMAD R2, R198.reuse, R3, R2 ;  /* 0x00000003c6027224 */ /* 0x040fe400078e0202 */
[----:B------:R-:W-:-:S04]  /*2750*/  IMAD.WIDE.U32 R30, R198, R5, R30 ;  /* 0x00000005c61e7225 */ /* 0x000fc800078e001e */
[C---:B------:R-:W-:Y:S02]  /*2760*/  IMAD R0, R214.reuse, R3, R0 ;  /* 0x00000003d6007224 */ /* 0x040fe400078e0200 */
[----:B------:R-:W-:Y:S01]  /*2770*/  IMAD.WIDE.U32 R28, R214, R5, R28 ;  /* 0x00000005d61c7225 */ /* 0x000fe200078e001c */
[----:B------:R-:W-:Y:S02]  /*2780*/  IADD3 R31, R31, R2, RZ ;  /* 0x000000021f1f7210 */ /* 0x000fe40007ffe0ff */
[----:B------:R-:W-:Y:S01]  /*2790*/  IADD3 R3, P0, -R86, R212, RZ ;  /* 0x000000d456037210 */ /* 0x000fe20007f1e1ff */
[-C--:B------:R-:W-:Y:S02]  /*27a0*/  IMAD R2, R27, R4.reuse, RZ ;  /* 0x000000041b027224 */ /* 0x080fe400078e02ff */
[----:B------:R-:W-:Y:S02]  /*27b0*/  IMAD.IADD R29, R29, 0x1, R0 ;  /* 0x000000011d1d7824 */ /* 0x000fe400078e0200 */
[----:B------:R-:W-:Y:S01]  /*27c0*/  IMAD R0, R25, R4, RZ ;  /* 0x0000000419007224 */ /* 0x000fe200078e02ff */
[----:B------:R-:W-:Y:S01]  /*27d0*/  LEA.HI R147, R8, R8, RZ, 0x1 ;  /* 0x0000000808937211 */ /* 0x000fe200078f08ff */
[----:B------:R-:W-:-:S02]  /*27e0*/  IMAD R2, R26, R9, R2 ;  /* 0x000000091a027224 */ /* 0x000fc400078e0202 */
[----:B------:R-:W-:-:S04]  /*27f0*/  IMAD.WIDE.U32 R26, R26, R4, R30 ;  /* 0x000000041a1a7225 */ /* 0x000fc800078e001e */
[C---:B------:R-:W-:Y:S02]  /*2800*/  IMAD R0, R24.reuse, R9, R0 ;  /* 0x0000000918007224 */ /* 0x040fe400078e0200 */
[----:B------:R-:W-:Y:S01]  /*2810*/  IMAD.WIDE.U32 R24, R24, R4, R28 ;  /* 0x0000000418187225 */ /* 0x000fe200078e001c */
[----:B------:R-:W-:-:S03]  /*2820*/  SHF.R.S32.HI R147, RZ, 0x1, R147 ;  /* 0x00000001ff937819 */ /* 0x000fc60000011493 */
[----:B------:R-:W-:Y:S01]  /*2830*/  IMAD.X R13, R213, 0x1, ~R13, P0 ;  /* 0x00000001d50d7824 */ /* 0x000fe200000e0e0d */
[----:B------:R-:W-:Y:S01]  /*2840*/  IADD3 R27, R27, R2, RZ ;  /* 0x000000021b1b7210 */ /* 0x000fe20007ffe0ff */
[----:B------:R-:W-:Y:S02]  /*2850*/  IMAD.IADD R25, R25, 0x1, R0 ;  /* 0x0000000119197824 */ /* 0x000fe400078e0200 */
[C---:B------:R-:W-:Y:S02]  /*2860*/  IMAD R121, R13.reuse, R214, RZ ;  /* 0x000000d60d797224 */ /* 0x040fe400078e02ff */
[----:B-----5:R-:W-:Y:S02]  /*2870*/  IMAD.IADD R2, R12, 0x1, R5 ;  /* 0x000000010c027824 */ /* 0x020fe400078e0205 */
[----:B------:R-:W-:Y:S02]  /*2880*/  IMAD R117, R13, R198, RZ ;  /* 0x000000c60d757224 */ /* 0x000fe400078e02ff */
[----:B------:R-:W-:-:S02]  /*2890*/  IMAD R5, R212, R147, R170 ;  /* 0x00000093d4057224 */ /* 0x000fc400078e02aa */
[-C--:B------:R-:W-:Y:S02]  /*28a0*/  IMAD R121, R215, R3.reuse, R121 ;  /* 0x00000003d7797224 */ /* 0x080fe400078e0279 */
[----:B------:R-:W-:-:S04]  /*28b0*/  IMAD.WIDE.U32 R12, R214, R3, R24 ;  /* 0x00000003d60c7225 */ /* 0x000fc800078e0018 */
[-C--:B------:R-:W-:Y:S02]  /*28c0*/  IMAD R117, R199, R3.reuse, R117 ;  /* 0x00000003c7757224 */ /* 0x080fe400078e0275 */
[----:B------:R-:W-:Y:S02]  /*28d0*/  IMAD R2, R147, R2, RZ ;  /* 0x0000000293027224 */ /* 0x000fe400078e02ff */
[----:B------:R-:W-:Y:S01]  /*28e0*/  IMAD.WIDE.U32 R8, R198, R3, R26 ;  /* 0x00000003c6087225 */ /* 0x000fe200078e001a */
[-C--:B------:R-:W-:Y:S02]  /*28f0*/  IADD3 R3, R170, R5.reuse, RZ ;  /* 0x00000005aa037210 */ /* 0x080fe40007ffe0ff */
[----:B------:R-:W-:Y:S01]  /*2900*/  LEA R120, P0, R12, R20, 0x1 ;  /* 0x000000140c787211 */ /* 0x000fe200078008ff */
[----:B------:R-:W-:Y:S01]  /*2910*/  IMAD.IADD R121, R13, 0x1, R121 ;  /* 0x000000010d797824 */ /* 0x000fe200078e0279 */
[----:B------:R-:W-:Y:S01]  /*2920*/  SHF.R.S32.HI R0, RZ, 0x1f, R2 ;  /* 0x0000001fff007819 */ /* 0x000fe20000011402 */
[----:B------:R-:W-:Y:S01]  /*2930*/  IMAD.IADD R117, R9, 0x1, R117 ;  /* 0x0000000109757824 */ /* 0x000fe200078e0275 */
[----:B------:R-:W-:-:S02]  /*2940*/  IADD3 R9, P3, R2, R5, RZ ;  /* 0x0000000502097210 */ /* 0x000fc40007f7e0ff */
[----:B------:R-:W-:Y:S02]  /*2950*/  LEA R118, P1, R8, R22, 0x1 ;  /* 0x0000001608767211 */ /* 0x000fe400078208ff */
[----:B------:R-:W-:Y:S02]  /*2960*/  IADD3 R125, P2, R2, R3, RZ ;  /* 0x00000003027d7210 */ /* 0x000fe40007f5e0ff */
[----:B------:R-:W-:Y:S02]  /*2970*/  LEA.HI.X R121, R12, R21, R121, 0x1, P0 ;  /* 0x000000150c797211 */ /* 0x000fe400000f0c79 */
[----:B------:R-:W-:Y:S02]  /*2980*/  LEA.HI.X.SX32 R2, R5, R0, 0x1, P3 ;  /* 0x0000000005027211 */ /* 0x000fe400018f0eff */
[----:B------:R-:W-:Y:S02]  /*2990*/  SHF.L.U32 R12, R9, 0x1, RZ ;  /* 0x00000001090c7819 */ /* 0x000fe400000006ff */
[----:B------:R-:W-:-:S02]  /*29a0*/  LEA.HI.X R117, R8, R23, R117, 0x1, P1 ;  /* 0x0000001708757211 */ /* 0x000fc400008f0c75 */
[----:B------:R-:W-:Y:S02]  /*29b0*/  SHF.L.U64.HI R9, R9, 0x1, R2 ;  /* 0x0000000109097819 */ /* 0x000fe40000010202 */
[-C--:B------:R-:W-:Y:S02]  /*29c0*/  IADD3 R50, P1, R16, R12.reuse, RZ ;  /* 0x0000000c10327210 */ /* 0x080fe40007f3e0ff */
[----:B------:R-:W-:Y:S02]  /*29d0*/  IADD3 R12, P0, R6, R12, RZ ;  /* 0x0000000c060c7210 */ /* 0x000fe40007f1e0ff */
[----:B------:R-:W-:Y:S01]  /*29e0*/  SHF.L.U32 R169, R147, 0x4, RZ ;  /* 0x0000000493a97819 */ /* 0x000fe200000006ff */
[--C-:B------:R-:W-:Y:S02]  /*29f0*/  IMAD.X R51, R17, 0x1, R9.reuse, P1 ;  /* 0x0000000111337824 */ /* 0x100fe400008e0609 */
[----:B------:R-:W-:Y:S01]  /*2a00*/  IMAD.X R9, R7, 0x1, R9, P0 ;  /* 0x0000000107097824 */ /* 0x000fe200000e0609 */
[----:B------:R-:W-:-:S02]  /*2a10*/  IADD3 R82, P0, R225, 0x40, RZ ;  /* 0x00000040e1527810 */ /* 0x000fc40007f1e0ff */
[----:B------:R-:W-:Y:S02]  /*2a20*/  IADD3 R158, R169, 0x40, RZ ;  /* 0x00000040a99e7810 */ /* 0x000fe40007ffe0ff */
[----:B------:R-:W-:Y:S01]  /*2a30*/  IADD3.X R81, RZ, R226, RZ, P0, !PT ;  /* 0x000000e2ff517210 */ /* 0x000fe200007fe4ff */
[----:B------:R-:W-:Y:S01]  /*2a40*/  IMAD.SHL.U32 R88, R214, 0x10, RZ ;  /* 0x00000010d6587824 */ /* 0x000fe200078e00ff */
[----:B------:R-:W-:Y:S02]  /*2a50*/  IADD3 R206, P0, R79, 0x40, RZ ;  /* 0x000000404fce7810 */ /* 0x000fe40007f1e0ff */
[-C--:B------:R-:W-:Y:S02]  /*2a60*/  IADD3 R210, P1, R82, R225.reuse, RZ ;  /* 0x000000e152d27210 */ /* 0x080fe40007f3e0ff */
[----:B------:R-:W-:Y:S01]  /*2a70*/  IADD3 R156, R169, R158, RZ ;  /* 0x0000009ea99c7210 */ /* 0x000fe20007ffe0ff */
[----:B------:R-:W-:Y:S01]  /*2a80*/  IMAD.X R207, RZ, RZ, R80, P0 ;  /* 0x000000ffffcf7224 */ /* 0x000fe200000e0650 */
[--C-:B------:R-:W-:Y:S01]  /*2a90*/  SHF.L.U64.HI R87, R214, 0x4, R215.reuse ;  /* 0x00000004d6577819 */ /* 0x100fe200000102d7 */
[----:B------:R-:W-:Y:S01]  /*2aa0*/  IMAD.X R211, R81, 0x1, R226, P1 ;  /* 0x0000000151d37824 */ /* 0x000fe200008e06e2 */
[----:B------:R-:W-:Y:S01]  /*2ab0*/  IADD3 R89, P0, R88, 0x40, RZ ;  /* 0x0000004058597810 */ /* 0x000fe20007f1e0ff */
[----:B------:R-:W-:Y:S01]  /*2ac0*/  IMAD.SHL.U32 R96, R214, 0x20, RZ ;  /* 0x00000020d6607824 */ /* 0x000fe200078e00ff */
[----:B------:R-:W-:Y:S01]  /*2ad0*/  IADD3 R208, P1, R210, R225, RZ ;  /* 0x000000e1d2d07210 */ /* 0x000fe20007f3e0ff */
[C---:B------:R-:W-:Y:S01]  /*2ae0*/  IMAD.IADD R154, R169.reuse, 0x1, R156 ;  /* 0x00000001a99a7824 */ /* 0x040fe200078e029c */
[----:B------:R-:W-:Y:S01]  /*2af0*/  SHF.L.U64.HI R95, R214, 0x5, R215 ;  /* 0x00000005d65f7819 */ /* 0x000fe200000102d7 */
[----:B------:R-:W-:Y:S01]  /*2b00*/  IMAD.X R90, RZ, RZ, R87, P0 ;  /* 0x000000ffff5a7224 */ /* 0x000fe200000e0657 */
[----:B------:R-:W-:Y:S01]  /*2b10*/  IADD3 R97, P0, R96, R89, RZ ;  /* 0x0000005960617210 */ /* 0x000fe20007f1e0ff */
[----:B------:R-:W-:-:S02]  /*2b20*/  IMAD.IADD R152, R169, 0x1, R154 ;  /* 0x00000001a9987824 */ /* 0x000fc400078e029a */
[----:B------:R-:W-:Y:S01]  /*2b30*/  IMAD.X R209, R211, 0x1, R226, P1 ;  /* 0x00000001d3d17824 */ /* 0x000fe200008e06e2 */
[----:B------:R-:W-:Y:S01]  /*2b40*/  IADD3 R92, P1, R89, R88, RZ ;  /* 0x00000058595c7210 */ /* 0x000fe20007f3e0ff */
[----:B------:R-:W-:Y:S01]  /*2b50*/  IMAD.IADD R150, R169, 0x1, R152 ;  /* 0x00000001a9967824 */ /* 0x000fe200078e0298 */
[----:B------:R-:W-:Y:S01]  /*2b60*/  LEA.HI.X.SX32 R0, R3, R0, 0x1, P2 ;  /* 0x0000000003007211 */ /* 0x000fe200010f0eff */
[----:B------:R-:W-:Y:S01]  /*2b70*/  IMAD R3, R63, 0xa0, RZ ;  /* 0x000000a03f037824 */ /* 0x000fe200078e02ff */
[----:B------:R-:W-:Y:S01]  /*2b80*/  IADD3.X R91, R90, R87, RZ, P1, !PT ;  /* 0x000000575a5b7210 */ /* 0x000fe20000ffe4ff */
[----:B------:R-:W-:Y:S01]  /*2b90*/  IMAD.SHL.U32 R124, R125, 0x2, RZ ;  /* 0x000000027d7c7824 */ /* 0x000fe200078e00ff */
[----:B------:R-:W-:Y:S01]  /*2ba0*/  IADD3 R99, P1, R96, R92, RZ ;  /* 0x0000005c60637210 */ /* 0x000fe20007f3e0ff */
[----:B------:R-:W-:Y:S01]  /*2bb0*/  IMAD.X R98, R95, 0x1, R90, P0 ;  /* 0x000000015f627824 */ /* 0x000fe200000e065a */
[----:B------:R-:W-:Y:S02]  /*2bc0*/  IADD3 R101, P0, R97, R96, RZ ;  /* 0x0000006061657210 */ /* 0x000fe40007f1e0ff */
[----:B------:R-:W-:Y:S01]  /*2bd0*/  IADD3 R146, R169, R150, RZ ;  /* 0x00000096a9927210 */ /* 0x000fe20007ffe0ff */
[C---:B------:R-:W-:Y:S01]  /*2be0*/  IMAD.SHL.U32 R108, R198.reuse, 0x10, RZ ;  /* 0x00000010c66c7824 */ /* 0x040fe200078e00ff */
[----:B------:R-:W-:Y:S01]  /*2bf0*/  IADD3 R70, R183, R3, RZ ;  /* 0x00000003b7467210 */ /* 0x000fe20007ffe0ff */
[----:B------:R-:W-:Y:S01]  /*2c00*/  IMAD.SHL.U32 R110, R198, 0x20, RZ ;  /* 0x00000020c66e7824 */ /* 0x000fe200078e00ff */
[----:B------:R-:W-:Y:S01]  /*2c10*/  IADD3 R122, P3, R16, R124, RZ ;  /* 0x0000007c107a7210 */ /* 0x000fe20007f7e0ff */
[C---:B------:R-:W-:Y:S01]  /*2c20*/  IMAD R111, R199.reuse, 0x60, RZ ;  /* 0x00000060c76f7824 */ /* 0x040fe200078e02ff */
[C-C-:B------:R-:W-:Y:S01]  /*2c30*/  SHF.L.U64.HI R107, R198.reuse, 0x4, R199.reuse ;  /* 0x00000004c66b7819 */ /* 0x140fe200000102c7 */
[C---:B------:R-:W-:Y:S01]  /*2c40*/  IMAD R5, R199.reuse, 0xa0, RZ ;  /* 0x000000a0c7057824 */ /* 0x040fe200078e02ff */
[C-C-:B------:R-:W-:Y:S01]  /*2c50*/  SHF.L.U64.HI R109, R198.reuse, 0x5, R199.reuse ;  /* 0x00000005c66d7819 */ /* 0x140fe200000102c7 */
[C---:B------:R-:W-:Y:S01]  /*2c60*/  IMAD R115, R199.reuse, 0xc0, RZ ;  /* 0x000000c0c7737824 */ /* 0x040fe200078e02ff */
[C---:B------:R-:W-:Y:S01]  /*2c70*/  SHF.L.U64.HI R112, R198.reuse, 0x6, R199 ;  /* 0x00000006c6707819 */ /* 0x040fe200000102c7 */
[----:B------:R-:W-:Y:S01]  /*2c80*/  IMAD R3, R199, 0xe0, RZ ;  /* 0x000000e0c7037824 */ /* 0x000fe200078e02ff */
[C---:B------:R-:W-:Y:S01]  /*2c90*/  SHF.L.U32 R113, R198.reuse, 0x6, RZ ;  /* 0x00000006c6717819 */ /* 0x040fe200000006ff */
[----:B------:R-:W-:Y:S01]  /*2ca0*/  IMAD.WIDE.U32 R204, R198, 0x60, RZ ;  /* 0x00000060c6cc7825 */ /* 0x000fe200078e00ff */
[----:B------:R-:W-:-:S02]  /*2cb0*/  IADD3.X R100, R95, R91, RZ, P1, !PT ;  /* 0x0000005b5f647210 */ /* 0x000fc40000ffe4ff */
[----:B------:R-:W-:Y:S01]  /*2cc0*/  IADD3.X R102, R98, R95, RZ, P0, !PT ;  /* 0x0000005f62667210 */ /* 0x000fe200007fe4ff */
[----:B------:R-:W-:Y:S01]  /*2cd0*/  IMAD.WIDE.U32 R202, R198, 0xa0, RZ ;  /* 0x000000a0c6ca7825 */ /* 0x000fe200078e00ff */
[----:B------:R-:W-:Y:S02]  /*2ce0*/  SHF.L.U64.HI R125, R125, 0x1, R0 ;  /* 0x000000017d7d7819 */ /* 0x000fe40000010200 */
[----:B------:R-:W-:Y:S01]  /*2cf0*/  IADD3 R124, P2, R6, R124, RZ ;  /* 0x0000007c067c7210 */ /* 0x000fe20007f5e0ff */
[----:B------:R-:W-:Y:S01]  /*2d00*/  IMAD.WIDE.U32 R200, R198, 0xc0, RZ ;  /* 0x000000c0c6c87825 */ /* 0x000fe200078e00ff */
[-C--:B------:R-:W-:Y:S02]  /*2d10*/  IADD3 R104, P1, R99, R96.reuse, RZ ;  /* 0x0000006063687210 */ /* 0x080fe40007f3e0ff */
[----:B------:R-:W-:Y:S01]  /*2d20*/  IADD3 R106, P0, R101, R96, RZ ;  /* 0x00000060656a7210 */ /* 0x000fe20007f1e0ff */
[C---:B------:R-:W-:Y:S02]  /*2d30*/  IMAD.SHL.U32 R159, R147.reuse, 0x20, RZ ;  /* 0x00000020939f7824 */ /* 0x040fe400078e00ff */
[----:B------:R-:W-:-:S02]  /*2d40*/  IMAD R157, R147, 0x30, RZ ;  /* 0x00000030939d7824 */ /* 0x000fc400078e02ff */
[C---:B------:R-:W-:Y:S02]  /*2d50*/  IMAD.SHL.U32 R155, R147.reuse, 0x40, RZ ;  /* 0x00000040939b7824 */ /* 0x040fe400078e00ff */
[C---:B------:R-:W-:Y:S02]  /*2d60*/  IMAD R153, R147.reuse, 0x50, RZ ;  /* 0x0000005093997824 */ /* 0x040fe400078e02ff */
[----:B------:R-:W-:Y:S02]  /*2d70*/  IMAD R151, R147, 0x60, RZ ;  /* 0x0000006093977824 */ /* 0x000fe400078e02ff */
[----:B------:R-:W-:Y:S01]  /*2d80*/  IMAD.WIDE.U32 R190, R60, 0x30, R210 ;  /* 0x000000303cbe7825 */ /* 0x000fe200078e00d2 */
[----:B------:R-:W-:-:S03]  /*2d90*/  IADD3 R145, R169, R146, RZ ;  /* 0x00000092a9917210 */ /* 0x000fc60007ffe0ff */
[----:B------:R-:W-:-:S04]  /*2da0*/  IMAD.WIDE.U32 R198, R198, 0xe0, RZ ;  /* 0x000000e0c6c67825 */ /* 0x000fc800078e00ff */
[----:B------:R-:W-:Y:S02]  /*2db0*/  IMAD R147, R147, 0x70, RZ ;  /* 0x0000007093937824 */ /* 0x000fe400078e02ff */
[----:B------:R-:W-:-:S04]  /*2dc0*/  IMAD.WIDE.U32 R186, R60, 0x30, R206 ;  /* 0x000000303cba7825 */ /* 0x000fc800078e00ce */
[----:B------:R-:W-:Y:S01]  /*2dd0*/  IMAD.WIDE.U32 R188, R60, 0x30, R208 ;  /* 0x000000303cbc7825 */ /* 0x000fe200078e00d0 */
[----:B------:R-:W-:Y:S02]  /*2de0*/  IADD3.X R123, R17, R125, RZ, P3, !PT ;  /* 0x0000007d117b7210 */ /* 0x000fe40001ffe4ff */
[----:B------:R-:W-:Y:S01]  /*2df0*/  SHF.L.U64.HI R107, R108, 0x1, R107 ;  /* 0x000000016c6b7819 */ /* 0x000fe2000001026b */
[----:B------:R-:W-:Y:S01]  /*2e00*/  IMAD.IADD R76, R77, 0x1, R187 ;  /* 0x000000014d4c7824 */ /* 0x000fe200078e02bb */
[C---:B------:R-:W-:Y:S01]  /*2e10*/  SHF.L.U64.HI R109, R110.reuse, 0x1, R109 ;  /* 0x000000016e6d7819 */ /* 0x040fe2000001026d */
[----:B------:R-:W-:Y:S01]  /*2e20*/  IMAD.X R125, R7, 0x1, R125, P2 ;  /* 0x00000001077d7824 */ /* 0x000fe200010e067d */
[----:B------:R-:W-:Y:S01]  /*2e30*/  SHF.L.U64.HI R112, R113, 0x1, R112 ;  /* 0x0000000171707819 */ /* 0x000fe20000010270 */
[----:B------:R-:W-:Y:S01]  /*2e40*/  IMAD.MOV.U32 R13, RZ, RZ, R48 ;  /* 0x000000ffff0d7224 */ /* 0x000fe200078e0030 */
[----:B------:R-:W-:Y:S01]  /*2e50*/  IADD3 R78, R191, R77, RZ ;  /* 0x0000004dbf4e7210 */ /* 0x000fe20007ffe0ff */
[----:B------:R-:W-:Y:S01]  /*2e60*/  IMAD.SHL.U32 R110, R110, 0x2, RZ ;  /* 0x000000026e6e7824 */ /* 0x000fe200078e00ff */
[C---:B------:R-:W-:Y:S01]  /*2e70*/  SHF.L.U64.HI R93, R214.reuse, 0x6, R215 ;  /* 0x00000006d65d7819 */ /* 0x040fe200000102d7 */
[----:B------:R-:W-:Y:S01]  /*2e80*/  IMAD.SHL.U32 R113, R113, 0x2, RZ ;  /* 0x0000000271717824 */ /* 0x000fe200078e00ff */
[----:B------:R-:W-:Y:S01]  /*2e90*/  SHF.L.U32 R94, R214, 0x6, RZ ;  /* 0x00000006d65e7819 */ /* 0x000fe200000006ff */
[----:B------:R-:W-:Y:S01]  /*2ea0*/  IMAD.IADD R114, R203, 0x1, R5 ;  /* 0x00000001cb727824 */ /* 0x000fe200078e0205 */
[----:B------:R-:W-:Y:S01]  /*2eb0*/  SHF.L.U32 R108, R108, 0x1, RZ ;  /* 0x000000016c6c7819 */ /* 0x000fe200000006ff */
[----:B------:R-:W-:Y:S01]  /*2ec0*/  IMAD.IADD R115, R201, 0x1, R115 ;  /* 0x00000001c9737824 */ /* 0x000fe200078e0273 */
[----:B------:R-:W-:Y:S01]  /*2ed0*/  IADD3 R111, R205, R111, RZ ;  /* 0x0000006fcd6f7210 */ /* 0x000fe20007ffe0ff */
[--C-:B------:R-:W-:Y:S01]  /*2ee0*/  IMAD.X R103, R100, 0x1, R95.reuse, P1 ;  /* 0x0000000164677824 */ /* 0x100fe200008e065f */
[----:B------:R-:W-:Y:S01]  /*2ef0*/  IADD3 R116, R199, R3, RZ ;  /* 0x00000003c7747210 */ /* 0x000fe20007ffe0ff */
[----:B------:R-:W-:Y:S01]  /*2f00*/  IMAD.X R105, R102, 0x1, R95, P0 ;  /* 0x0000000166697824 */ /* 0x000fe200000e065f */
[----:B------:R-:W-:-:S02]  /*2f10*/  SHF.R.S32.HI R143, RZ, 0x1f, R169 ;  /* 0x0000001fff8f7819 */ /* 0x000fc400000114a9 */
[----:B------:R-:W-:Y:S02]  /*2f20*/  SHF.R.S32.HI R142, RZ, 0x1f, R159 ;  /* 0x0000001fff8e7819 */ /* 0x000fe4000001149f */
[----:B------:R-:W-:Y:S02]  /*2f30*/  SHF.R.S32.HI R140, RZ, 0x1f, R157 ;  /* 0x0000001fff8c7819 */ /* 0x000fe4000001149d */
[----:B------:R-:W-:Y:S02]  /*2f40*/  SHF.R.S32.HI R138, RZ, 0x1f, R155 ;  /* 0x0000001fff8a7819 */ /* 0x000fe4000001149b */
[----:B------:R-:W-:Y:S02]  /*2f50*/  SHF.R.S32.HI R136, RZ, 0x1f, R153 ;  /* 0x0000001fff887819 */ /* 0x000fe40000011499 */
[----:B------:R-:W-:Y:S02]  /*2f60*/  SHF.R.S32.HI R134, RZ, 0x1f, R151 ;  /* 0x0000001fff867819 */ /* 0x000fe40000011497 */
[----:B------:R-:W-:-:S02]  /*2f70*/  SHF.R.S32.HI R132, RZ, 0x1f, R147 ;  /* 0x0000001fff847819 */ /* 0x000fc40000011493 */
[----:B------:R-:W-:Y:S02]  /*2f80*/  SHF.R.S32.HI R141, RZ, 0x1f, R158 ;  /* 0x0000001fff8d7819 */ /* 0x000fe4000001149e */
[----:B------:R-:W-:Y:S02]  /*2f90*/  IADD3 R77, R77, R189, RZ ;  /* 0x000000bd4d4d7210 */ /* 0x000fe40007ffe0ff */
[----:B------:R-:W-:Y:S02]  /*2fa0*/  SHF.R.S32.HI R139, RZ, 0x1f, R156 ;  /* 0x0000001fff8b7819 */ /* 0x000fe4000001149c */
[----:B------:R-:W-:Y:S02]  /*2fb0*/  SHF.R.S32.HI R137, RZ, 0x1f, R154 ;  /* 0x0000001fff897819 */ /* 0x000fe4000001149a */
[----:B------:R-:W-:Y:S02]  /*2fc0*/  SHF.R.S32.HI R135, RZ, 0x1f, R152 ;  /* 0x0000001fff877819 */ /* 0x000fe40000011498 */
[----:B------:R-:W-:-:S02]  /*2fd0*/  SHF.R.S32.HI R133, RZ, 0x1f, R150 ;  /* 0x0000001fff857819 */ /* 0x000fc40000011496 */
[----:B------:R-:W-:Y:S02]  /*2fe0*/  SHF.R.S32.HI R131, RZ, 0x1f, R146 ;  /* 0x0000001fff837819 */ /* 0x000fe40000011492 */
[----:B------:R-:W-:Y:S02]  /*2ff0*/  SHF.R.S32.HI R130, RZ, 0x1f, R145 ;  /* 0x0000001fff827819 */ /* 0x000fe40000011491 */
.L_x_1799:
        /* <DEDUP_REMOVED lines=17> */
.L_x_1667:
[----:B------:R-:W-:Y:S05]  /*3110*/  BSYNC B0 ;  /* 0x0000000000007941 */ /* 0x000fea0003800000 */
.L_x_1666:
        /* <DEDUP_REMOVED lines=15> */
.L_x_1669:
[----:B------:R-:W-:Y:S05]  /*3210*/  BSYNC B0 ;  /* 0x0000000000007941 */ /* 0x000fea0003800000 */
.L_x_1668:
        /* <DEDUP_REMOVED lines=15> */
.L_x_1671:
[----:B------:R-:W-:Y:S05]  /*3310*/  BSYNC B0 ;  /* 0x0000000000007941 */ /* 0x000fea0003800000 */
.L_x_1670:
        /* <DEDUP_REMOVED lines=15> */
.L_x_1673:
[----:B------:R-:W-:Y:S05]  /*3410*/  BSYNC B0 ;  /* 0x0000000000007941 */ /* 0x000fea0003800000 */
.L_x_1672:
        /* <DEDUP_REMOVED lines=15> */
.L_x_1675:
[----:B------:R-:W-:Y:S05]  /*3510*/  BSYNC B0 ;  /* 0x0000000000007941 */ /* 0x000fea0003800000 */
.L_x_1674:
        /* <DEDUP_REMOVED lines=15> */
.L_x_1677:
[----:B------:R-:W-:Y:S05]  /*3610*/  BSYNC B0 ;  /* 0x0000000000007941 */ /* 0x000fea0003800000 */
.L_x_1676:
        /* <DEDUP_REMOVED lines=15> */
.L_x_1679:
[----:B------:R-:W-:Y:S05]  /*3710*/  BSYNC B0 ;  /* 0x0000000000007941 */ /* 0x000fea0003800000 */
.L_x_1678:
        /* <DEDUP_REMOVED lines=15> */
.L_x_1681:
[----:B------:R-:W-:Y:S05]  /*3810*/  BSYNC B0 ;  /* 0x0000000000007941 */ /* 0x000fea0003800000 */
.L_x_1680:
        /* <DEDUP_REMOVED lines=23> */
[----:B------:R-:W-:Y:S01]  /*3990*/  @!P0 MOV R8, R12 ;  /* 0x0000000c00088202 */ /* 0x000fe20000000f00 */
        /* <DEDUP_REMOVED lines=22> */
[----:B------:R-:W-:Y:S01]  /*3b00*/  @!P0 F2FP.PACK_AB R35, R0, R35 ;  /* 0x000000230023823e */ /* 0x000fe200000000ff */
[--C-:B------:R-:W-:Y:S01]  /*3b10*/  @!P0 HADD2.F32 R31, -RZ, R33.reuse.H0_H0 ;  /* 0x20000021ff1f8230 */ /* 0x100fe20000004100 */
[C---:B------:R-:W-:Y:S01]  /*3b20*/  @!P0 FMUL.FTZ R3, R26.reuse, R5 ;  /* 0x000000051a038220 */ /* 0x040fe20000410000 */
[----:B------:R-:W-:Y:S01]  /*3b30*/  @!P0 HADD2.F32 R33, -RZ, R33.H1_H1 ;  /* 0x30000021ff218230 */ /* 0x000fe20000004100 */
[----:B------:R-:W-:Y:S01]  /*3b40*/  @!P0 FMUL.FTZ R37, R27, R30 ;  /* 0x0000001e1b258220 */ /* 0x000fe20000410000 */
[--C-:B------:R-:W-:Y:S01]  /*3b50*/  @!P0 HADD2.F32 R8, -RZ, R24.reuse.H1_H1 ;  /* 0x30000018ff088230 */ /* 0x100fe20000004100 */
[----:B------:R-:W-:Y:S01]  /*3b60*/  @!P0 FMUL.FTZ R34, R26, R31 ;  /* 0x0000001f1a228220 */ /* 0x000fe20000410000 */
[----:B------:R-:W-:Y:S01]  /*3b70*/  @!P0 HADD2.F32 R28, -RZ, R25.H0_H0 ;  /* 0x20000019ff1c8230 */ /* 0x000fe20000004100 */
[----:B------:R-:W-:Y:S01]  /*3b80*/  @!P0 FFMA.FTZ R2, R30, R29, R2 ;  /* 0x0000001d1e028223 */ /* 0x000fe20000010002 */
[----:B------:R-:W-:Y:S01]  /*3b90*/  @!P0 MOV R20, R35 ;  /* 0x0000002300148202 */ /* 0x000fe20000000f00 */
[C---:B------:R-:W-:Y:S01]  /*3ba0*/  @!P0 FMUL.FTZ R36, R8.reuse, R33 ;  /* 0x0000002108248220 */ /* 0x040fe20000410000 */
        /* <DEDUP_REMOVED lines=14> */
.L_x_1688:
[----:B------:R-:W-:Y:S05]  /*3c90*/  BSYNC B0 ;  /* 0x0000000000007941 */ /* 0x000fea0003800000 */
.L_x_1687:
[----:B------:R-:W-:Y:S11]  /*3ca0*/  ISETP.GE.AND P0, PT, R14, R119, PT ;  /* 0x000000770e00720c */ /* 0x000ff60003f06270 */
[----:B------:R-:W-:Y:S02]  /*3cb0*/  @!UPT UIADD3 URZ, URZ, URZ, URZ ;  /* 0x0000003f3f3ff290 */ /* 0x000fe4000fffe03f */
[----:B------:R-:W-:-:S05]  /*3cc0*/  @P0 BRA `(.L_x_1686) ;  /* 0x0000033000000947 */ /* 0x000fca0003800000 */
[----:B------:R-:W-:Y:S01]  /*3cd0*/  ISETP.GE.AND P0, PT, R14, R17, PT ;  /* 0x000000110e00720c */ /* 0x000fe20003f06270 */
[----:B-1----:R-:W2:Y:S11]  /*3ce0*/  LD.E.128 R20, [R120.64+0x80] ;  /* 0x0000800678147980 */ /* 0x002eb6000c101d00 */
[----:B------:R-:W-:Y:S01]  /*3cf0*/  @!UPT UIADD3 URZ, URZ, URZ, URZ ;  /* 0x0000003f3f3ff290 */ /* 0x000fe2000fffe03f */
[----:B------:R-:W-:Y:S01]  /*3d00*/  @!P0 MOV R8, R12 ;  /* 0x0000000c00088202 */ /* 0x000fe20000000f00 */
        /* <DEDUP_REMOVED lines=46> */
[----:B------:R1:W-:Y:S02]  /*3ff0*/  ST.E.128 [R126.64+0x80], R20 ;  /* 0x000080147e007985 */ /* 0x0003e4000c101d06 */
.L_x_1686:
[----:B------:R-:W-:Y:S05]  /*4000*/  BSYNC B1 ;  /* 0x0000000000017941 */ /* 0x000fea0003800000 */
.L_x_1685:
        /* <DEDUP_REMOVED lines=67> */
.L_x_1692:
[----:B------:R-:W-:Y:S05]  /*4440*/  BSYNC B0 ;  /* 0x0000000000007941 */ /* 0x000fea0003800000 */
.L_x_1691:
        /* <DEDUP_REMOVED lines=56> */
.L_x_1690:
[----:B------:R-:W-:Y:S05]  /*47d0*/  BSYNC B1 ;  /* 0x0000000000017941 */ /* 0x000fea0003800000 */
.L_x_1689:
        /* <DEDUP_REMOVED lines=67> */
.L_x_1696:
[----:B------:R-:W-:Y:S05]  /*4c10*/  BSYNC B0 ;  /* 0x0000000000007941 */ /* 0x000fea0003800000 */
.L_x_1695:
        /* <DEDUP_REMOVED lines=56> */
.L_x_1694:
[----:B------:R-:W-:Y:S05]  /*4fa0*/  BSYNC B1 ;  /* 0x0000000000017941 */ /* 0x000fea0003800000 */
.L_x_1693:
        /* <DEDUP_REMOVED lines=69> */
.L_x_1700:
[----:B------:R-:W-:Y:S05]  /*5400*/  BSYNC B0 ;  /* 0x0000000000007941 */ /* 0x000fea0003800000 */
.L_x_1699:
        /* <DEDUP_REMOVED lines=56> */
.L_x_1698:
[----:B------:R-:W-:Y:S05]  /*5790*/  BSYNC B1 ;  /* 0x0000000000017941 */ /* 0x000fea0003800000 */
.L_x_1697:
        /* <DEDUP_REMOVED lines=67> */
.L_x_1704:
[----:B------:R-:W-:Y:S05]  /*5bd0*/  BSYNC B0 ;  /* 0x0000000000007941 */ /* 0x000fea0003800000 */
.L_x_1703:
        /* <DEDUP_REMOVED lines=56> */
.L_x_1702:
[----:B------:R-:W-:Y:S05]  /*5f60*/  BSYNC B1 ;  /* 0x0000000000017941 */ /* 0x000fea0003800000 */
.L_x_1701:
        /* <DEDUP_REMOVED lines=69> */
.L_x_1708:
[----:B------:R-:W-:Y:S05]  /*63c0*/  BSYNC B0 ;  /* 0x0000000000007941 */ /* 0x000fea0003800000 */
.L_x_1707:
        /* <DEDUP_REMOVED lines=56> */
.L_x_1706:
[----:B------:R-:W-:Y:S05]  /*6750*/  BSYNC B1 ;  /* 0x0000000000017941 */ /* 0x000fea0003800000 */
.L_x_1705:
        /* <DEDUP_REMOVED lines=69> */
.L_x_1712:
[----:B------:R-:W-:Y:S05]  /*6bb0*/  BSYNC B0 ;  /* 0x0000000000007941 */ /* 0x000fea0003800000 */
.L_x_1711:
        /* <DEDUP_REMOVED lines=56> */
.L_x_1710:
[----:B------:R-:W-:Y:S05]  /*6f40*/  BSYNC B1 ;  /* 0x0000000000017941 */ /* 0x000fea0003800000 */
.L_x_1709:
        /* <DEDUP_REMOVED lines=69> */
.L_x_1716:
[----:B------:R-:W-:Y:S05]  /*73a0*/  BSYNC B0 ;  /* 0x0000000000007941 */ /* 0x000fea0003800000 */
.L_x_1715:
[----:B------:R-:W-:Y:S11]  /*73b0*/  ISETP.GE.AND P0, PT, R14, R119, PT ;  /* 0x000000770e00720c */ /* 0x000ff60003f06270 */
[----:B------:R-:W-:Y:S02]  /*73c0*/  @!UPT UIADD3 URZ, URZ, URZ, URZ ;  /* 0x0000003f3f3ff290 */ /* 0x000fe4000fffe03f */
[----:B------:R-:W-:-:S05]  /*73d0*/  @P0 BRA `(.L_x_1714) ;  /* 0x0000035000000947 */ /* 0x000fca0003800000 */
[----:B------:R-:W-:Y:S02]  /*73e0*/  LEA R34, P1, R106, R120, 0x1 ;  /* 0x000000786a227211 */ /* 0x000fe400078208ff */
        /* <DEDUP_REMOVED lines=52> */
.L_x_1714:
[----:B------:R-:W-:Y:S05]  /*7730*/  BSYNC B1 ;  /* 0x0000000000017941 */ /* 0x000fea0003800000 */
.L_x_1713:
[----:B------:R-:W2:Y:S01]  /*7740*/  LD.E R3, [R10.64+0xd0] ;  /* 0x0000d0060a037980 */ /* 0x000ea2000c101900 */
[----:B------:R-:W-:Y:S02]  /*7750*/  IMAD.MOV.U32 R8, RZ, RZ, R12 ;  /* 0x000000ffff087224 */ /* 0x000fe400078e000c */
[----:B--2---:R-:W-:Y:S05]  /*7760*/  IMAD.U32 R3, R3, -0x40, RZ ;  /* 0xffffffc003037824 */ /* 0x004fea00078e00ff */
[C---:B------:R-:W-:Y:S02]  /*7770*/  LEA R12, P1, R3.reuse, R8, 0x1 ;  /* 0x00000008030c7211 */ /* 0x040fe400078208ff */
[C---:B------:R-:W-:Y:S02]  /*7780*/  LEA R50, P0, R3.reuse, R50, 0x1 ;  /* 0x0000003203327211 */ /* 0x040fe400078008ff */
[C---:B------:R-:W-:Y:S02]  /*7790*/  LEA.HI.X.SX32 R9, R3.reuse, R9, 0x1, P1 ;  /* 0x0000000903097211 */ /* 0x040fe400008f0eff */
[----:B------:R-:W-:Y:S01]  /*77a0*/  LEA.HI.X.SX32 R51, R3, R51, 0x1, P0 ;  /* 0x0000003303337211 */ /* 0x000fe200000f0eff */
[----:B------:R-:W-:-:S05]  /*77b0*/  BRA `(.L_x_1717) ;  /* 0x000073b000007947 */ /* 0x000fca0003800000 */
.L_x_1684:
        /* <DEDUP_REMOVED lines=15> */
[----:B------:R-:W-:Y:S01]  /*78b0*/  MOV R59, R37 ;  /* 0x00000025003b7202 */ /* 0x000fe20000000f00 */
[----:B------:R-:W-:Y:S01]  /*78c0*/  HADD2.F32 R37, -RZ, R36.H1_H1 ;  /* 0x30000024ff257230 */ /* 0x000fe20000004100 */
[-C--:B------:R-:W-:Y:S02]  /*78d0*/  ISETP.GE.AND P2, PT, R18, R245.reuse, PT ;  /* 0x000000f51200720c */ /* 0x080fe40003f46270 */
[----:B------:R-:W-:Y:S02]  /*78e0*/  MOV R241, R245 ;  /* 0x000000f500f17202 */ /* 0x000fe40000000f00 */
[----:B------:R-:W-:Y:S02]  /*78f0*/  MOV R46, R38 ;  /* 0x00000026002e7202 */ /* 0x000fe40000000f00 */
[----:B------:R-:W-:Y:S07]  /*7900*/  MOV R57, R39 ;  /* 0x0000002700397202 */ /* 0x000fee0000000f00 */
[C---:B------:R-:W-:Y:S02]  /*7910*/  @P2 IADD3 R241, -R245.reuse, RZ, RZ ;  /* 0x000000fff5f12210 */ /* 0x040fe40007ffe1ff */
[----:B------:R-:W-:Y:S02]  /*7920*/  @P2 IADD3 R239, -R245, RZ, RZ ;  /* 0x000000fff5ef2210 */ /* 0x000fe40007ffe1ff */
[----:B------:R-:W-:Y:S02]  /*7930*/  LEA R20, P1, R241, R120, 0x1 ;  /* 0x00000078f1147211 */ /* 0x000fe400078208ff */
[----:B------:R-:W-:Y:S02]  /*7940*/  LEA R242, P0, R239, R122, 0x1 ;  /* 0x0000007aeff27211 */ /* 0x000fe400078008ff */
[----:B------:R-:W-:Y:S02]  /*7950*/  LEA.HI.X.SX32 R21, R241, R121, 0x1, P1 ;  /* 0x00000079f1157211 */ /* 0x000fe400008f0eff */
[----:B------:R-:W-:Y:S02]  /*7960*/  LEA.HI.X.SX32 R243, R239, R123, 0x1, P0 ;  /* 0x0000007beff37211 */ /* 0x000fe400000f0eff */
[----:B------:R-:W-:Y:S02]  /*7970*/  MOV R239, RZ ;  /* 0x000000ff00ef7202 */ /* 0x000fe40000000f00 */
[----:B------:R-:W-:Y:S01]  /*7980*/  @P2 IADD3 R239, -R245, RZ, RZ ;  /* 0x000000fff5ef2210 */ /* 0x000fe20007ffe1ff */
[----:B------:R-:W2:Y:S03]  /*7990*/  LD.E.128 R20, [R20.64] ;  /* 0x0000000614147980 */ /* 0x000ea6000c101d00 */
[C---:B------:R-:W-:Y:S04]  /*79a0*/  LEA R40, P0, R239.reuse, R124, 0x1 ;  /* 0x0000007cef287211 */ /* 0x040fe800078008ff */
[----:B------:R-:W-:Y:S01]  /*79b0*/  LEA.HI.X.SX32 R41, R239, R125, 0x1, P0 ;  /* 0x0000007def297211 */ /* 0x000fe200000f0eff */
        /* <DEDUP_REMOVED lines=64> */
.L_x_1723:
[----:B------:R-:W-:Y:S05]  /*7dc0*/  BSYNC B0 ;  /* 0x0000000000007941 */ /* 0x000fea0003800000 */
.L_x_1722:
[----:B-----5:R2:W-:Y:S02]  /*7dd0*/  ST.E.128 [R126.64], R36 ;  /* 0x000000247e007985 */ /* 0x0205e4000c101d06 */
.L_x_1721:
[----:B------:R-:W-:Y:S05]  /*7de0*/  BSYNC B1 ;  /* 0x0000000000017941 */ /* 0x000fea0003800000 */
.L_x_1720:
        /* <DEDUP_REMOVED lines=93> */
.L_x_1725:
[----:B------:R-:W-:Y:S05]  /*83c0*/  BSYNC B0 ;  /* 0x0000000000007941 */ /* 0x000fea0003800000 */
.L_x_1724:
[----:B-----5:R3:W-:Y:S02]  /*83d0*/  ST.E.128 [R126.64+0x80], R36 ;  /* 0x000080247e007985 */ /* 0x0207e4000c101d06 */
.L_x_1719:
[----:B------:R-:W-:Y:S05]  /*83e0*/  BSYNC B2 ;  /* 0x0000000000027941 */ /* 0x000fea0003800000 */
.L_x_1718:
        /* <DEDUP_REMOVED lines=104> */
.L_x_1731:
[----:B------:R-:W-:Y:S05]  /*8a70*/  BSYNC B0 ;  /* 0x0000000000007941 */ /* 0x000fea0003800000 */
.L_x_1730:
[C---:B------:R-:W-:Y:S04]  /*8a80*/  LEA R2, P0, R225.reuse, R126, 0x1 ;  /* 0x0000007ee1027211 */ /* 0x040fe800078008ff */
[----:B------:R-:W-:Y:S05]  /*8a90*/  LEA.HI.X R3, R225, R127, R226, 0x1, P0 ;  /* 0x0000007fe1037211 */ /* 0x000fea00000f0ce2 */
[----:B-----5:R3:W-:Y:S04]  /*8aa0*/  ST.E.128 [R2.64], R36 ;  /* 0x0000002402007985 */ /* 0x0207e8000c101d06 */
.L_x_1729:
[----:B------:R-:W-:Y:S05]  /*8ab0*/  BSYNC B1 ;  /* 0x0000000000017941 */ /* 0x000fea0003800000 */
.L_x_1728:
        /* <DEDUP_REMOVED lines=98> */
.L_x_1733:
[----:B------:R-:W-:Y:S05]  /*90e0*/  BSYNC B0 ;  /* 0x0000000000007941 */ /* 0x000fea0003800000 */
.L_x_1732:
[C---:B------:R-:W-:Y:S04]  /*90f0*/  LEA R2, P0, R82.reuse, R126, 0x1 ;  /* 0x0000007e52027211 */ /* 0x040fe800078008ff */
[----:B------:R-:W-:Y:S05]  /*9100*/  LEA.HI.X R3, R82, R127, R81, 0x1, P0 ;  /* 0x0000007f52037211 */ /* 0x000fea00000f0c51 */
[----:B-----5:R3:W-:Y:S04]  /*9110*/  ST.E.128 [R2.64], R36 ;  /* 0x0000002402007985 */ /* 0x0207e8000c101d06 */
.L_x_1727:
[----:B------:R-:W-:Y:S05]  /*9120*/  BSYNC B2 ;  /* 0x0000000000027941 */ /* 0x000fea0003800000 */
.L_x_1726:
        /* <DEDUP_REMOVED lines=104> */
.L_x_1739:
[----:B------:R-:W-:Y:S05]  /*97b0*/  BSYNC B0 ;  /* 0x0000000000007941 */ /* 0x000fea0003800000 */
.L_x_1738:
[C---:B------:R-:W-:Y:S04]  /*97c0*/  LEA R2, P0, R83.reuse, R126, 0x1 ;  /* 0x0000007e53027211 */ /* 0x040fe800078008ff */
[----:B------:R-:W-:Y:S05]  /*97d0*/  LEA.HI.X R3, R83, R127, R84, 0x1, P0 ;  /* 0x0000007f53037211 */ /* 0x000fea00000f0c54 */
[----:B-----5:R3:W-:Y:S04]  /*97e0*/  ST.E.128 [R2.64], R36 ;  /* 0x0000002402007985 */ /* 0x0207e8000c101d06 */
.L_x_1737:
[----:B------:R-:W-:Y:S05]  /*97f0*/  BSYNC B1 ;  /* 0x0000000000017941 */ /* 0x000fea0003800000 */
.L_x_1736:
        /* <DEDUP_REMOVED lines=98> */
.L_x_1741:
[----:B------:R-:W-:Y:S05]  /*9e20*/  BSYNC B0 ;  /* 0x0000000000007941 */ /* 0x000fea0003800000 */
.L_x_1740:
[C---:B------:R-:W-:Y:S04]  /*9e30*/  LEA R2, P0, R210.reuse, R126, 0x1 ;  /* 0x0000007ed2027211 */ /* 0x040fe800078008ff */
[----:B------:R-:W-:Y:S05]  /*9e40*/  LEA.HI.X R3, R210, R127, R211, 0x1, P0 ;  /* 0x0000007fd2037211 */ /* 0x000fea00000f0cd3 */
[----:B-----5:R3:W-:Y:S04]  /*9e50*/  ST.E.128 [R2.64], R36 ;  /* 0x0000002402007985 */ /* 0x0207e8000c101d06 */
.L_x_1735:
[----:B------:R-:W-:Y:S05]  /*9e60*/  BSYNC B2 ;  /* 0x0000000000027941 */ /* 0x000fea0003800000 */
.L_x_1734:
        /* <DEDUP_REMOVED lines=105> */
.L_x_1747:
[----:B------:R-:W-:Y:S05]  /*a500*/  BSYNC B0 ;  /* 0x0000000000007941 */ /* 0x000fea0003800000 */
.L_x_1746:
[----:B------:R-:W-:Y:S02]  /*a510*/  IMAD R0, R61, 0x60, RZ ;  /* 0x000000603d007824 */ /* 0x000fe400078e02ff */
[----:B------:R-:W-:Y:S05]  /*a520*/  IMAD.WIDE.U32 R2, R60, 0x60, R126 ;  /* 0x000000603c027825 */ /* 0x000fea00078e007e */
[----:B------:R-:W-:Y:S05]  /*a530*/  IADD3 R3, R3, R0, RZ ;  /* 0x0000000003037210 */ /* 0x000fea0007ffe0ff */
[----:B-----5:R3:W-:Y:S02]  /*a540*/  ST.E.128 [R2.64], R36 ;  /* 0x0000002402007985 */ /* 0x0207e4000c101d06 */
.L_x_1745:
[----:B------:R-:W-:Y:S05]  /*a550*/  BSYNC B1 ;  /* 0x0000000000017941 */ /* 0x000fea0003800000 */
.L_x_1744:
        /* <DEDUP_REMOVED lines=98> */
.L_x_1749:
[----:B------:R-:W-:Y:S05]  /*ab80*/  BSYNC B0 ;  /* 0x0000000000007941 */ /* 0x000fea0003800000 */
.L_x_1748:
[C---:B------:R-:W-:Y:S04]  /*ab90*/  LEA R2, P0, R208.reuse, R126, 0x1 ;  /* 0x0000007ed0027211 */ /* 0x040fe800078008ff */
[----:B------:R-:W-:Y:S05]  /*aba0*/  LEA.HI.X R3, R208, R127, R209, 0x1, P0 ;  /* 0x0000007fd0037211 */ /* 0x000fea00000f0cd1 */
[----:B-----5:R3:W-:Y:S04]  /*abb0*/  ST.E.128 [R2.64], R36 ;  /* 0x0000002402007985 */ /* 0x0207e8000c101d06 */
.L_x_1743:
[----:B------:R-:W-:Y:S05]  /*abc0*/  BSYNC B2 ;  /* 0x0000000000027941 */ /* 0x000fea0003800000 */
.L_x_1742:
        /* <DEDUP_REMOVED lines=104> */
.L_x_1755:
[----:B------:R-:W-:Y:S05]  /*b250*/  BSYNC B0 ;  /* 0x0000000000007941 */ /* 0x000fea0003800000 */
.L_x_1754:
[C---:B------:R-:W-:Y:S04]  /*b260*/  LEA R2, P0, R79.reuse, R126, 0x1 ;  /* 0x0000007e4f027211 */ /* 0x040fe800078008ff */
[----:B------:R-:W-:Y:S05]  /*b270*/  LEA.HI.X R3, R79, R127, R80, 0x1, P0 ;  /* 0x0000007f4f037211 */ /* 0x000fea00000f0c50 */
[----:B-----5:R3:W-:Y:S04]  /*b280*/  ST.E.128 [R2.64], R36 ;  /* 0x0000002402007985 */ /* 0x0207e8000c101d06 */
.L_x_1753:
[----:B------:R-:W-:Y:S05]  /*b290*/  BSYNC B1 ;  /* 0x0000000000017941 */ /* 0x000fea0003800000 */
.L_x_1752:
        /* <DEDUP_REMOVED lines=98> */
.L_x_1757:
[----:B------:R-:W-:Y:S05]  /*b8c0*/  BSYNC B0 ;  /* 0x0000000000007941 */ /* 0x000fea0003800000 */
.L_x_1756:
[C---:B------:R-:W-:Y:S04]  /*b8d0*/  LEA R2, P0, R206.reuse, R126, 0x1 ;  /* 0x0000007ece027211 */ /* 0x040fe800078008ff */
[----:B------:R-:W-:Y:S05]  /*b8e0*/  LEA.HI.X R3, R206, R127, R207, 0x1, P0 ;  /* 0x0000007fce037211 */ /* 0x000fea00000f0ccf */
[----:B-----5:R3:W-:Y:S04]  /*b8f0*/  ST.E.128 [R2.64], R36 ;  /* 0x0000002402007985 */ /* 0x0207e8000c101d06 */
.L_x_1751:
[----:B------:R-:W-:Y:S05]  /*b900*/  BSYNC B2 ;  /* 0x0000000000027941 */ /* 0x000fea0003800000 */
.L_x_1750:
        /* <DEDUP_REMOVED lines=105> */
.L_x_1763:
[----:B------:R-:W-:Y:S05]  /*bfa0*/  BSYNC B0 ;  /* 0x0000000000007941 */ /* 0x000fea0003800000 */
.L_x_1762:
[----:B------:R-:W-:Y:S02]  /*bfb0*/  IMAD R0, R61, 0xa0, RZ ;  /* 0x000000a03d007824 */ /* 0x000fe400078e02ff */
[----:B---3--:R-:W-:Y:S05]  /*bfc0*/  IMAD.WIDE.U32 R2, R60, 0xa0, R126 ;  /* 0x000000a03c027825 */ /* 0x008fea00078e007e */
[----:B------:R-:W-:Y:S05]  /*bfd0*/  IADD3 R3, R3, R0, RZ ;  /* 0x0000000003037210 */ /* 0x000fea0007ffe0ff */
[----:B-----5:R3:W-:Y:S02]  /*bfe0*/  ST.E.128 [R2.64], R28 ;  /* 0x0000001c02007985 */ /* 0x0207e4000c101d06 */
.L_x_1761:
[----:B------:R-:W-:Y:S05]  /*bff0*/  BSYNC B1 ;  /* 0x0000000000017941 */ /* 0x000fea0003800000 */
.L_x_1760:
        /* <DEDUP_REMOVED lines=19> */
[C---:B---3--:R-:W-:Y:S02]  /*c130*/  LEA R2, P0, R5.reuse, R2, 0x1 ;  /* 0x0000000205027211 */ /* 0x048fe400078008ff */
        /* <DEDUP_REMOVED lines=78> */
.L_x_1765:
[----:B------:R-:W-:Y:S05]  /*c620*/  BSYNC B0 ;  /* 0x0000000000007941 */ /* 0x000fea0003800000 */
.L_x_1764:
[C---:B---3--:R-:W-:Y:S04]  /*c630*/  LEA R2, P0, R190.reuse, R126, 0x1 ;  /* 0x0000007ebe027211 */ /* 0x048fe800078008ff */
[----:B------:R-:W-:Y:S05]  /*c640*/  LEA.HI.X R3, R190, R127, R78, 0x1, P0 ;  /* 0x0000007fbe037211 */ /* 0x000fea00000f0c4e */
[----:B-----5:R3:W-:Y:S04]  /*c650*/  ST.E.128 [R2.64], R24 ;  /* 0x0000001802007985 */ /* 0x0207e8000c101d06 */
.L_x_1759:
[----:B------:R-:W-:Y:S05]  /*c660*/  BSYNC B2 ;  /* 0x0000000000027941 */ /* 0x000fea0003800000 */
.L_x_1758:
        /* <DEDUP_REMOVED lines=105> */
.L_x_1771:
[----:B------:R-:W-:Y:S05]  /*cd00*/  BSYNC B0 ;  /* 0x0000000000007941 */ /* 0x000fea0003800000 */
.L_x_1770:
[----:B------:R-:W-:Y:S02]  /*cd10*/  IMAD R0, R61, 0xc0, RZ ;  /* 0x000000c03d007824 */ /* 0x000fe400078e02ff */
[----:B---3--:R-:W-:Y:S05]  /*cd20*/  IMAD.WIDE.U32 R2, R60, 0xc0, R126 ;  /* 0x000000c03c027825 */ /* 0x008fea00078e007e */
[----:B------:R-:W-:Y:S05]  /*cd30*/  IADD3 R3, R3, R0, RZ ;  /* 0x0000000003037210 */ /* 0x000fea0007ffe0ff */
[----:B-----5:R3:W-:Y:S02]  /*cd40*/  ST.E.128 [R2.64], R24 ;  /* 0x0000001802007985 */ /* 0x0207e4000c101d06 */
.L_x_1769:
[----:B------:R-:W-:Y:S05]  /*cd50*/  BSYNC B1 ;  /* 0x0000000000017941 */ /* 0x000fea0003800000 */
.L_x_1768:
        /* <DEDUP_REMOVED lines=98> */
.L_x_1773:
[----:B------:R-:W-:Y:S05]  /*d380*/  BSYNC B0 ;  /* 0x0000000000007941 */ /* 0x000fea0003800000 */
.L_x_1772:
[C---:B---3--:R-:W-:Y:S04]  /*d390*/  LEA R2, P0, R188.reuse, R126, 0x1 ;  /* 0x0000007ebc027211 */ /* 0x048fe800078008ff */
[----:B------:R-:W-:Y:S05]  /*d3a0*/  LEA.HI.X R3, R188, R127, R77, 0x1, P0 ;  /* 0x0000007fbc037211 */ /* 0x000fea00000f0c4d */
[----:B-----5:R3:W-:Y:S04]  /*d3b0*/  ST.E.128 [R2.64], R24 ;  /* 0x0000001802007985 */ /* 0x0207e8000c101d06 */
.L_x_1767:
[----:B------:R-:W-:Y:S05]  /*d3c0*/  BSYNC B2 ;  /* 0x0000000000027941 */ /* 0x000fea0003800000 */
.L_x_1766:
        /* <DEDUP_REMOVED lines=105> */
.L_x_1779:
[----:B------:R-:W-:Y:S05]  /*da60*/  BSYNC B0 ;  /* 0x0000000000007941 */ /* 0x000fea0003800000 */
.L_x_1778:
[----:B------:R-:W-:Y:S02]  /*da70*/  IMAD R0, R61, 0xe0, RZ ;  /* 0x000000e03d007824 */ /* 0x000fe400078e02ff */
[----:B---3--:R-:W-:Y:S05]  /*da80*/  IMAD.WIDE.U32 R2, R60, 0xe0, R126 ;  /* 0x000000e03c027825 */ /* 0x008fea00078e007e */
[----:B------:R-:W-:Y:S05]  /*da90*/  IADD3 R3, R3, R0, RZ ;  /* 0x0000000003037210 */ /* 0x000fea0007ffe0ff */
[----:B-----5:R3:W-:Y:S02]  /*daa0*/  ST.E.128 [R2.64], R24 ;  /* 0x0000001802007985 */ /* 0x0207e4000c101d06 */
.L_x_1777:
[----:B------:R-:W-:Y:S05]  /*dab0*/  BSYNC B1 ;  /* 0x0000000000017941 */ /* 0x000fea0003800000 */
.L_x_1776:
        /* <DEDUP_REMOVED lines=16> */
[----:B------:R-:W-:Y:S02]  /*dbc0*/  MOV R33, R7 ;  /* 0x0000000700217202 */ /* 0x000fe40000000f00 */
[----:B------:R-:W-:Y:S07]  /*dbd0*/  MOV R35, R5 ;  /* 0x0000000500237202 */ /* 0x000fee0000000f00 */
[--C-:B------:R-:W-:Y:S01]  /*dbe0*/  @P1 IMAD.MOV R20, RZ, RZ, -R25.reuse ;  /* 0x000000ffff141224 */ /* 0x100fe200078e0a19 */
[----:B------:R-:W-:Y:S04]  /*dbf0*/  @P1 IADD3 R8, -R25, RZ, RZ ;  /* 0x000000ff19081210 */ /* 0x000fe80007ffe1ff */
[C---:B---3--:R-:W-:Y:S02]  /*dc00*/  LEA R2, P0, R20.reuse, R2, 0x1 ;  /* 0x0000000214027211 */ /* 0x048fe400078008ff */
[C---:B------:R-:W-:Y:S02]  /*dc10*/  IADD3 R0, P2, R145.reuse, R8, RZ ;  /* 0x0000000891007210 */ /* 0x040fe40007f5e0ff */
[----:B------:R-:W-:Y:S02]  /*dc20*/  LEA.HI.X.SX32 R3, R20, R3, 0x1, P0 ;  /* 0x0000000314037211 */ /* 0x000fe400000f0eff */
[----:B--2---:R-:W-:Y:S02]  /*dc30*/  LEA R36, P0, R0, R122, 0x1 ;  /* 0x0000007a00247211 */ /* 0x004fe400078008ff */
[----:B------:R-:W-:Y:S01]  /*dc40*/  LEA.HI.X.SX32 R8, R8, R130, 0x1, P2 ;  /* 0x0000008208087211 */ /* 0x000fe200010f0eff */
[----:B------:R2:W3:Y:S03]  /*dc50*/  LD.E.128 R20, [R2.64] ;  /* 0x0000000602147980 */ /* 0x0004e6000c101d00 */
[----:B------:R-:W-:Y:S02]  /*dc60*/  LEA.HI.X R37, R0, R123, R8, 0x1, P0 ;  /* 0x0000007b00257211 */ /* 0x000fe400000f0c08 */
[----:B------:R-:W-:Y:S01]  /*dc70*/  MOV R0, RZ ;  /* 0x000000ff00007202 */ /* 0x000fe20000000f00 */
[----:B------:R-:W-:Y:S03]  /*dc80*/  @P1 IMAD.MOV R0, RZ, RZ, -R25 ;  /* 0x000000ffff001224 */ /* 0x000fe600078e0a19 */
[----:B------:R-:W2:Y:S02]  /*dc90*/  LD.E.128 R36, [R36.64] ;  /* 0x0000000624247980 */ /* 0x000ea4000c101d00 */
[----:B------:R-:W-:Y:S04]  /*dca0*/  IADD3 R25, P0, R145, R0, RZ ;  /* 0x0000000091197210 */ /* 0x000fe80007f1e0ff */
[----:B------:R-:W-:Y:S02]  /*dcb0*/  LEA.HI.X.SX32 R0, R0, R130, 0x1, P0 ;  /* 0x0000008200007211 */ /* 0x000fe400000f0eff */
[C---:B------:R-:W-:Y:S04]  /*dcc0*/  LEA R28, P0, R25.reuse, R124, 0x1 ;  /* 0x0000007c191c7211 */ /* 0x040fe800078008ff */
[----:B------:R-:W-:Y:S06]  /*dcd0*/  LEA.HI.X R29, R25, R125, R0, 0x1, P0 ;  /* 0x0000007d191d7211 */ /* 0x000fec00000f0c00 */
        /* <DEDUP_REMOVED lines=66> */
.L_x_1781:
[----:B------:R-:W-:Y:S05]  /*e100*/  BSYNC B0 ;  /* 0x0000000000007941 */ /* 0x000fea0003800000 */
.L_x_1780:
[C---:B---3--:R-:W-:Y:S04]  /*e110*/  LEA R2, P0, R186.reuse, R126, 0x1 ;  /* 0x0000007eba027211 */ /* 0x048fe800078008ff */
[----:B------:R-:W-:Y:S05]  /*e120*/  LEA.HI.X R3, R186, R127, R76, 0x1, P0 ;  /* 0x0000007fba037211 */ /* 0x000fea00000f0c4c */
[----:B-----5:R3:W-:Y:S04]  /*e130*/  ST.E.128 [R2.64], R4 ;  /* 0x0000000402007985 */ /* 0x0207e8000c101d06 */
.L_x_1775:
[----:B------:R-:W-:Y:S05]  /*e140*/  BSYNC B2 ;  /* 0x0000000000027941 */ /* 0x000fea0003800000 */
.L_x_1774:
[----:B---3--:R-:W3:Y:S02]  /*e150*/  LD.E R3, [R10.64+0xd0] ;  /* 0x0000d0060a037980 */ /* 0x008ee4000c101900 */
[----:B---3--:R-:W-:Y:S05]  /*e160*/  IMAD.U32 R3, R3, -0x40, RZ ;  /* 0xffffffc003037824 */ /* 0x008fea00078e00ff */
[C---:B------:R-:W-:Y:S02]  /*e170*/  LEA R124, P1, R3.reuse, R124, 0x1 ;  /* 0x0000007c037c7211 */ /* 0x040fe400078208ff */
[C---:B------:R-:W-:Y:S02]  /*e180*/  LEA R122, P0, R3.reuse, R122, 0x1 ;  /* 0x0000007a037a7211 */ /* 0x040fe400078008ff */
[C---:B------:R-:W-:Y:S02]  /*e190*/  LEA.HI.X.SX32 R125, R3.reuse, R125, 0x1, P1 ;  /* 0x0000007d037d7211 */ /* 0x040fe400008f0eff */
[----:B------:R-:W-:Y:S01]  /*e1a0*/  LEA.HI.X.SX32 R123, R3, R123, 0x1, P0 ;  /* 0x0000007b037b7211 */ /* 0x000fe200000f0eff */
[----:B------:R-:W-:-:S05]  /*e1b0*/  BRA `(.L_x_1717) ;  /* 0x000009b000007947 */ /* 0x000fca0003800000 */
.L_x_1683:
        /* <DEDUP_REMOVED lines=8> */
.L_x_1783:
[----:B------:R-:W-:Y:S05]  /*e240*/  BSYNC B0 ;  /* 0x0000000000007941 */ /* 0x000fea0003800000 */
.L_x_1782:
        /* <DEDUP_REMOVED lines=19> */
.L_x_1785:
[----:B------:R-:W-:Y:S05]  /*e380*/  BSYNC B0 ;  /* 0x0000000000007941 */ /* 0x000fea0003800000 */
.L_x_1784:
        /* <DEDUP_REMOVED lines=19> */
.L_x_1787:
[----:B------:R-:W-:Y:S05]  /*e4c0*/  BSYNC B0 ;  /* 0x0000000000007941 */ /* 0x000fea0003800000 */
.L_x_1786:
        /* <DEDUP_REMOVED lines=21> */
.L_x_1789:
[----:B------:R-:W-:Y:S05]  /*e620*/  BSYNC B0 ;  /* 0x0000000000007941 */ /* 0x000fea0003800000 */
.L_x_1788:
        /* <DEDUP_REMOVED lines=19> */
.L_x_1791:
[----:B------:R-:W-:Y:S05]  /*e760*/  BSYNC B0 ;  /* 0x0000000000007941 */ /* 0x000fea0003800000 */
.L_x_1790:
        /* <DEDUP_REMOVED lines=21> */
.L_x_1793:
[----:B------:R-:W-:Y:S05]  /*e8c0*/  BSYNC B0 ;  /* 0x0000000000007941 */ /* 0x000fea0003800000 */
.L_x_1792:
        /* <DEDUP_REMOVED lines=21> */
.L_x_1795:
[----:B------:R-:W-:Y:S05]  /*ea20*/  BSYNC B0 ;  /* 0x0000000000007941 */ /* 0x000fea0003800000 */
.L_x_1794:
        /* <DEDUP_REMOVED lines=20> */
.L_x_1717:
[----:B------:R-:W-:Y:S05]  /*eb70*/  BSYNC B3 ;  /* 0x0000000000037941 */ /* 0x000fea0003800000 */
.L_x_1682:
        /* <DEDUP_REMOVED lines=89> */
.L_x_1797:
        /* <DEDUP_REMOVED lines=8> */
.L_x_1798:
[----:B------:R-:W-:Y:S05]  /*f190*/  BSYNC B0 ;  /* 0x0000000000007941 */ /* 0x000fea0003800000 */
.L_x_1796:
[----:B------:R-:W-:Y:S04]  /*f1a0*/  IADD3 R13, R13, -0x1, RZ ;  /* 0xffffffff0d0d7810 */ /* 0x000fe80007ffe0ff */
[----:B------:R-:W-:Y:S11]  /*f1b0*/  ISETP.GT.AND P0, PT, R13, R85, PT ;  /* 0x000000550d00720c */ /* 0x000ff60003f04270 */
[----:B------:R-:W-:Y:S02]  /*f1c0*/  @!UPT UIADD3 URZ, URZ, URZ, URZ ;  /* 0x0000003f3f3ff290 */ /* 0x000fe4000fffe03f */
[----:B------:R-:W-:-:S05]  /*f1d0*/  @P0 BRA `(.L_x_1799) ;  /* 0xffff3e2000000947 */ /* 0x000fca000383ffff */
.L_x_1665:
        /* <DEDUP_REMOVED lines=9> */
[----:B----4-:R-:W2:Y:S01]  /*f270*/  LD.E.64 R6, [R10.64+0xf0] ;  /* 0x0000f0060a067980 */ /* 0x010ea2000c101b00 */
[----:B------:R-:W-:-:S03]  /*f280*/  IMAD.MOV.U32 R2, RZ, RZ, RZ ;  /* 0x000000ffff027224 */ /* 0x000fc600078e00ff */
[----:B------:R-:W3:Y:S04]  /*f290*/  LD.E.U8 R0, [R10.64+0x1b3] ;  /* 0x0001b3060a007980 */ /* 0x000ee8000c101100 */
[----:B------:R1:W5:Y:S04]  /*f2a0*/  LD.E R9, [R10.64+0xc0] ;  /* 0x0000c0060a097980 */ /* 0x000368000c101900 */
[----:B------:R1:W5:Y:S04]  /*f2b0*/  LD.E.64 R32, [R10.64+0x148] ;  /* 0x000148060a207980 */ /* 0x000368000c101b00 */
[----:B------:R1:W5:Y:S01]  /*f2c0*/  LD.E.64 R36, [R10.64+0x150] ;  /* 0x000150060a247980 */ /* 0x000362000c101b00 */
[----:B--2---:R-:W-:-:S04]  /*f2d0*/  ISETP.NE.U32.AND P1, PT, R6, RZ, PT ;  /* 0x000000ff0600720c */ /* 0x004fc80003f25070 */
[----:B------:R-:W-:-:S13]  /*f2e0*/  ISETP.NE.AND.EX P1, PT, R7, RZ, PT, P1 ;  /* 0x000000ff0700720c */ /* 0x000fda0003f25310 */
[----:B-----5:R-:W-:-:S04]  /*f2f0*/  @P1 LEA R12, P0, R235, R6, 0x2 ;  /* 0x00000006eb0c1211 */ /* 0x020fc800078010ff */
[----:B------:R-:W-:-:S05]  /*f300*/  @P1 LEA.HI.X R13, R235, R7, R68, 0x2, P0 ;  /* 0x00000007eb0d1211 */ /* 0x000fca00000f1444 */
[----:B------:R2:W4:Y:S01]  /*f310*/  @P1 LD.E R2, [R12.64] ;  /* 0x000000060c021980 */ /* 0x000522000c101900 */
[----:B------:R-:W-:-:S05]  /*f320*/  IADD3 R5, P1, R5, R194, RZ ;  /* 0x000000c205057210 */ /* 0x000fca0007f3e0ff */
[----:B------:R-:W-:Y:S01]  /*f330*/  IMAD.X R6, R15, 0x1, R197, P1 ;  /* 0x000000010f067824 */ /* 0x000fe200008e06c5 */
[C---:B------:R-:W-:Y:S02]  /*f340*/  LEA R40, P1, R5.reuse, R220, 0x1 ;  /* 0x000000dc05287211 */ /* 0x040fe400078208ff */
[----:B------:R-:W-:Y:S02]  /*f350*/  LEA R7, P0, R218, R194, 0x5 ;  /* 0x000000c2da077211 */ /* 0x000fe400078028ff */
[----:B---3--:R-:W-:Y:S01]  /*f360*/  ISETP.NE.AND P4, PT, R0, RZ, PT ;  /* 0x000000ff0000720c */ /* 0x008fe20003f85270 */
[----:B------:R-:W-:Y:S01]  /*f370*/  IMAD.MOV.U32 R196, RZ, RZ, R194 ;  /* 0x000000ffffc47224 */ /* 0x000fe200078e00c2 */
[----:B------:R-:W-:Y:S02]  /*f380*/  LEA R42, P2, R194, R220, 0x1 ;  /* 0x000000dcc22a7211 */ /* 0x000fe400078408ff */
[----:B------:R-:W-:Y:S02]  /*f390*/  LEA.HI.X R41, R5, R221, R6, 0x1, P1 ;  /* 0x000000dd05297211 */ /* 0x000fe400008f0c06 */
[----:B--2---:R-:W-:-:S04]  /*f3a0*/  LEA.HI R13, R3, R3, RZ, 0x1 ;  /* 0x00000003030d7211 */ /* 0x004fc800078f08ff */
[----:B------:R-:W-:Y:S02]  /*f3b0*/  SHF.R.S32.HI R13, RZ, 0x1, R13 ;  /* 0x00000001ff0d7819 */ /* 0x000fe4000001140d */
[----:B------:R-:W-:-:S03]  /*f3c0*/  LEA.HI.X R8, R218, R197, R219, 0x5, P0 ;  /* 0x000000c5da087211 */ /* 0x000fc600000f2cdb */
[----:B------:R-:W-:Y:S01]  /*f3d0*/  IMAD R5, R212, R13, R170 ;  /* 0x0000000dd4057224 */ /* 0x000fe200078e02aa */
[--C-:B------:R-:W-:Y:S01]  /*f3e0*/  LEA.HI.X R43, R194, R221, R197.reuse, 0x1, P2 ;  /* 0x000000ddc22b7211 */ /* 0x100fe200010f0cc5 */
[----:B------:R-:W-:Y:S01]  /*f3f0*/  IMAD R4, R219, 0x30, RZ ;  /* 0x00000030db047824 */ /* 0x000fe200078e02ff */
[----:B------:R-:W-:Y:S01]  /*f400*/  LEA R16, P0, R7, R220, 0x1 ;  /* 0x000000dc07107211 */ /* 0x000fe200078008ff */
[----:B------:R-:W-:-:S04]  /*f410*/  IMAD.WIDE.U32 R196, R218, 0x30, R196 ;  /* 0x00000030dac47825 */ /* 0x000fc800078e00c4 */
[----:B------:R-:W-:Y:S02]  /*f420*/  IMAD.IADD R15, R232, 0x1, -R65 ;  /* 0x00000001e80f7824 */ /* 0x000fe400078e0a41 */
[----:B------:R-:W-:Y:S01]  /*f430*/  IMAD.IADD R21, R170, 0x1, R5 ;  /* 0x00000001aa157824 */ /* 0x000fe200078e0205 */
[----:B------:R-:W-:Y:S01]  /*f440*/  LEA.HI.X R17, R7, R221, R8, 0x1, P0 ;  /* 0x000000dd07117211 */ /* 0x000fe200000f0c08 */
[----:B------:R-:W-:Y:S01]  /*f450*/  IMAD.IADD R7, R197, 0x1, R4 ;  /* 0x00000001c5077824 */ /* 0x000fe200078e0204 */
[----:B------:R-:W-:Y:S02]  /*f460*/  ISETP.GE.AND P0, PT, R212, R15, PT ;  /* 0x0000000fd400720c */ /* 0x000fe40003f06270 */
[----:B------:R-:W-:Y:S01]  /*f470*/  LEA R38, P1, R196, R220, 0x1 ;  /* 0x000000dcc4267211 */ /* 0x000fe200078208ff */
        /* <DEDUP_REMOVED lines=29> */
[--C-:B-----5:R-:W-:Y:S02]  /*f650*/  HADD2.F32 R27, -RZ, R21.reuse.H1_H1 ;  /* 0x30000015ff1b7230 */ /* 0x120fe40000004100 */
[----:B------:R-:W-:Y:S02]  /*f660*/  HADD2.F32 R26, -RZ, R21.H0_H0 ;  /* 0x20000015ff1a7230 */ /* 0x000fe40000004100 */
[--C-:B------:R-:W-:Y:S02]  /*f670*/  HADD2.F32 R25, -RZ, R23.reuse.H1_H1 ;  /* 0x30000017ff197230 */ /* 0x100fe40000004100 */
[----:B------:R-:W-:-:S02]  /*f680*/  HADD2.F32 R29, -RZ, R23.H0_H0 ;  /* 0x20000017ff1d7230 */ /* 0x000fc40000004100 */
[----:B---3--:R-:W-:Y:S02]  /*f690*/  HADD2.F32 R2, -RZ, R4.H1_H1 ;  /* 0x30000004ff027230 */ /* 0x008fe40000004100 */
[----:B------:R-:W-:Y:S02]  /*f6a0*/  HADD2.F32 R0, -RZ, R5.H1_H1 ;  /* 0x30000005ff007230 */ /* 0x000fe40000004100 */
[----:B----4-:R-:W-:Y:S01]  /*f6b0*/  HADD2.F32 R21, -RZ, R6.H1_H1 ;  /* 0x30000006ff157230 */ /* 0x010fe20000004100 */
[----:B------:R-:W-:Y:S01]  /*f6c0*/  FMUL.FTZ R28, R27, R2 ;  /* 0x000000021b1c7220 */ /* 0x000fe20000410000 */
[----:B------:R-:W-:Y:S01]  /*f6d0*/  HADD2.F32 R8, -RZ, R7.H1_H1 ;  /* 0x30000007ff087230 */ /* 0x000fe20000004100 */
[----:B------:R-:W-:Y:S01]  /*f6e0*/  FMUL.FTZ R23, R25, R0 ;  /* 0x0000000019177220 */ /* 0x000fe20000410000 */
[----:B------:R-:W-:Y:S01]  /*f6f0*/  HADD2.F32 R4, -RZ, R4.H0_H0 ;  /* 0x20000004ff047230 */ /* 0x000fe20000004100 */
[-C--:B------:R-:W-:Y:S01]  /*f700*/  FMUL.FTZ R27, R27, R21.reuse ;  /* 0x000000151b1b7220 */ /* 0x080fe20000410000 */
[----:B------:R-:W-:Y:S01]  /*f710*/  HADD2.F32 R6, -RZ, R6.H0_H0 ;  /* 0x20000006ff067230 */ /* 0x000fe20000004100 */
[C---:B------:R-:W-:Y:S01]  /*f720*/  FFMA.FTZ R28, R26.reuse, R21, -R28 ;  /* 0x000000151a1c7223 */ /* 0x040fe2000001081c */
[----:B------:R-:W-:Y:S01]  /*f730*/  HADD2.F32 R21, -RZ, R20.H1_H1 ;  /* 0x30000014ff157230 */ /* 0x000fe20000004100 */
[----:B------:R-:W-:Y:S01]  /*f740*/  FMUL.FTZ R25, R25, R8 ;  /* 0x0000000819197220 */ /* 0x000fe20000410000 */
        /* <DEDUP_REMOVED lines=21> */
[----:B------:R-:W-:Y:S02]  /*f8a0*/  MOV R20, R26 ;  /* 0x0000001a00147202 */ /* 0x000fe40000000f00 */
.L_x_1808:
[----:B------:R-:W-:Y:S05]  /*f8b0*/  BSYNC B0 ;  /* 0x0000000000007941 */ /* 0x000fea0003800000 */
.L_x_1807:
[----:B-----5:R3:W-:Y:S02]  /*f8c0*/  STS.128 [R234], R20 ;  /* 0x00000014ea007388 */ /* 0x0207e40000000c00 */
.L_x_1806:
[----:B------:R-:W-:Y:S05]  /*f8d0*/  BSYNC B1 ;  /* 0x0000000000017941 */ /* 0x000fea0003800000 */
.L_x_1805:
        /* <DEDUP_REMOVED lines=9> */
[--C-:B-----5:R-:W-:Y:S02]  /*f970*/  HADD2.F32 R27, -RZ, R21.reuse.H1_H1 ;  /* 0x30000015ff1b7230 */ /* 0x120fe40000004100 */
[----:B------:R-:W-:Y:S02]  /*f980*/  HADD2.F32 R26, -RZ, R21.H0_H0 ;  /* 0x20000015ff1a7230 */ /* 0x000fe40000004100 */
[--C-:B------:R-:W-:Y:S02]  /*f990*/  HADD2.F32 R25, -RZ, R23.reuse.H1_H1 ;  /* 0x30000017ff197230 */ /* 0x100fe40000004100 */
[----:B------:R-:W-:-:S02]  /*f9a0*/  HADD2.F32 R29, -RZ, R23.H0_H0 ;  /* 0x20000017ff1d7230 */ /* 0x000fc40000004100 */
[----:B--2---:R-:W-:Y:S02]  /*f9b0*/  HADD2.F32 R2, -RZ, R4.H1_H1 ;  /* 0x30000004ff027230 */ /* 0x004fe40000004100 */
[----:B------:R-:W-:Y:S02]  /*f9c0*/  HADD2.F32 R0, -RZ, R5.H1_H1 ;  /* 0x30000005ff007230 */ /* 0x000fe40000004100 */
[----:B---3--:R-:W-:Y:S01]  /*f9d0*/  HADD2.F32 R21, -RZ, R6.H1_H1 ;  /* 0x30000006ff157230 */ /* 0x008fe20000004100 */
        /* <DEDUP_REMOVED lines=31> */
.L_x_1810:
[----:B------:R-:W-:Y:S05]  /*fbd0*/  BSYNC B0 ;  /* 0x0000000000007941 */ /* 0x000fea0003800000 */
.L_x_1809:
[----:B-----5:R1:W-:Y:S02]  /*fbe0*/  STS.128 [R234+0x2000], R20 ;  /* 0x00200014ea007388 */ /* 0x0203e40000000c00 */
.L_x_1804:
[----:B------:R-:W-:Y:S05]  /*fbf0*/  BSYNC B2 ;  /* 0x0000000000027941 */ /* 0x000fea0003800000 */
.L_x_1803:
        /* <DEDUP_REMOVED lines=31> */
[----:B------:R-:W-:Y:S01]  /*fdf0*/  FMUL.FTZ R28, R25, R2 ;  /* 0x00000002191c7220 */ /* 0x000fe20000410000 */
[--C-:B------:R-:W-:Y:S01]  /*fe00*/  HADD2.F32 R22, -RZ, R6.reuse.H1_H1 ;  /* 0x30000006ff167230 */ /* 0x100fe20000004100 */
[----:B------:R-:W-:Y:S01]  /*fe10*/  FMUL.FTZ R29, R35, R8 ;  /* 0x00000008231d7220 */ /* 0x000fe20000410000 */
[----:B------:R-:W-:Y:S01]  /*fe20*/  HADD2.F32 R6, -RZ, R6.H0_H0 ;  /* 0x20000006ff067230 */ /* 0x000fe20000004100 */
[-C--:B------:R-:W-:Y:S01]  /*fe30*/  FMUL.FTZ R25, R25, R21.reuse ;  /* 0x0000001519197220 */ /* 0x080fe20000410000 */
[----:B------:R-:W-:Y:S01]  /*fe40*/  HADD2.F32 R4, -RZ, R4.H0_H0 ;  /* 0x20000004ff047230 */ /* 0x000fe20000004100 */
[----:B------:R-:W-:Y:S01]  /*fe50*/  FMUL.FTZ R23, R35, R22 ;  /* 0x0000001623177220 */ /* 0x000fe20000410000 */
[----:B------:R-:W-:Y:S01]  /*fe60*/  HADD2.F32 R5, -RZ, R5.H0_H0 ;  /* 0x20000005ff057230 */ /* 0x000fe20000004100 */
[C---:B------:R-:W-:Y:S01]  /*fe70*/  FFMA.FTZ R28, R31.reuse, R21, -R28 ;  /* 0x000000151f1c7223 */ /* 0x040fe2000001081c */
[----:B------:R-:W-:Y:S01]  /*fe80*/  HADD2.F32 R21, -RZ, R20.H1_H1 ;  /* 0x30000014ff157230 */ /* 0x000fe20000004100 */
[----:B------:R-:W-:Y:S01]  /*fe90*/  FFMA.FTZ R25, R31, R2, R25 ;  /* 0x000000021f197223 */ /* 0x000fe20000010019 */
[----:B------:R-:W-:Y:S01]  /*fea0*/  HADD2.F32 R2, -RZ, R26.H1_H1 ;  /* 0x3000001aff027230 */ /* 0x000fe20000004100 */
        /* <DEDUP_REMOVED lines=19> */
.L_x_1816:
[----:B------:R-:W-:Y:S05]  /*ffe0*/  BSYNC B0 ;  /* 0x0000000000007941 */ /* 0x000fea0003800000 */
.L_x_1815:
[----:B-----5:R3:W-:Y:S02]  /*fff0*/  STS.128 [R234+0x800], R20 ;  /* 0x00080014ea007388 */ /* 0x0207e40000000c00 */
.L_x_1814:
[----:B------:R-:W-:Y:S05]  /*10000*/  BSYNC B1 ;  /* 0x0000000000017941 */ /* 0x000fea0003800000 */
.L_x_1813:
        /* <DEDUP_REMOVED lines=9> */
[--C-:B-----5:R-:W-:Y:S02]  /*100a0*/  HADD2.F32 R27, -RZ, R41.reuse.H1_H1 ;  /* 0x30000029ff1b7230 */ /* 0x120fe40000004100 */
[----:B------:R-:W-:Y:S02]  /*100b0*/  HADD2.F32 R22, -RZ, R41.H0_H0 ;  /* 0x20000029ff167230 */ /* 0x000fe40000004100 */
[--C-:B------:R-:W-:Y:S02]  /*100c0*/  HADD2.F32 R23, -RZ, R43.reuse.H1_H1 ;  /* 0x3000002bff177230 */ /* 0x100fe40000004100 */
[----:B------:R-:W-:-:S02]  /*100d0*/  HADD2.F32 R43, -RZ, R43.H0_H0 ;  /* 0x2000002bff2b7230 */ /* 0x000fc40000004100 */
[----:B--2---:R-:W-:Y:S02]  /*100e0*/  HADD2.F32 R8, -RZ, R4.H1_H1 ;  /* 0x30000004ff087230 */ /* 0x004fe40000004100 */
[----:B------:R-:W-:Y:S02]  /*100f0*/  HADD2.F32 R2, -RZ, R5.H1_H1 ;  /* 0x30000005ff027230 */ /* 0x000fe40000004100 */
[--C-:B---3--:R-:W-:Y:S01]  /*10100*/  HADD2.F32 R21, -RZ, R6.reuse.H1_H1 ;  /* 0x30000006ff157230 */ /* 0x108fe20000004100 */
        /* <DEDUP_REMOVED lines=29> */
.L_x_1818:
[----:B------:R-:W-:Y:S05]  /*102e0*/  BSYNC B0 ;  /* 0x0000000000007941 */ /* 0x000fea0003800000 */
.L_x_1817:
[----:B-----5:R1:W-:Y:S02]  /*102f0*/  STS.128 [R234+0x2800], R40 ;  /* 0x00280028ea007388 */ /* 0x0203e40000000c00 */
.L_x_1812:
[----:B------:R-:W-:Y:S05]  /*10300*/  BSYNC B2 ;  /* 0x0000000000027941 */ /* 0x000fea0003800000 */
.L_x_1811:
        /* <DEDUP_REMOVED lines=63> */
.L_x_1824:
[----:B------:R-:W-:Y:S05]  /*10700*/  BSYNC B0 ;  /* 0x0000000000007941 */ /* 0x000fea0003800000 */
.L_x_1823:
[----:B-----5:R3:W-:Y:S02]  /*10710*/  STS.128 [R234+0x1000], R20 ;  /* 0x00100014ea007388 */ /* 0x0207e40000000c00 */
.L_x_1822:
[----:B------:R-:W-:Y:S05]  /*10720*/  BSYNC B1 ;  /* 0x0000000000017941 */ /* 0x000fea0003800000 */
.L_x_1821:
        /* <DEDUP_REMOVED lines=46> */
.L_x_1826:
[----:B------:R-:W-:Y:S05]  /*10a10*/  BSYNC B0 ;  /* 0x0000000000007941 */ /* 0x000fea0003800000 */
.L_x_1825:
[----:B-----5:R1:W-:Y:S02]  /*10a20*/  STS.128 [R234+0x3000], R20 ;  /* 0x00300014ea007388 */ /* 0x0203e40000000c00 */
.L_x_1820:
[----:B------:R-:W-:Y:S05]  /*10a30*/  BSYNC B2 ;  /* 0x0000000000027941 */ /* 0x000fea0003800000 */
.L_x_1819:
[----:B------:R-:W-:-:S04]  /*10a40*/  IADD3 R28, R212, 0x30, RZ ;  /* 0x00000030d41c7810 */ /* 0x000fc80007ffe0ff */
        /* <DEDUP_REMOVED lines=22> */
[----:B-----5:R-:W-:Y:S02]  /*10bb0*/  HADD2.F32 R17, -RZ, R23.H1_H1 ;  /* 0x30000017ff117230 */ /* 0x020fe40000004100 */
[--C-:B------:R-:W-:Y:S02]  /*10bc0*/  HADD2.F32 R19, -RZ, R21.reuse.H0_H0 ;  /* 0x20000015ff137230 */ /* 0x100fe40000004100 */
[----:B------:R-:W-:Y:S02]  /*10bd0*/  HADD2.F32 R21, -RZ, R21.H1_H1 ;  /* 0x30000015ff157230 */ /* 0x000fe40000004100 */
        /* <DEDUP_REMOVED lines=33> */
.L_x_1831:
[----:B------:R-:W-:Y:S05]  /*10df0*/  BSYNC B0 ;  /* 0x0000000000007941 */ /* 0x000fea0003800000 */
.L_x_1830:
[----:B-----5:R3:W-:Y:S02]  /*10e00*/  STS.128 [R234+0x1800], R20 ;  /* 0x00180014ea007388 */ /* 0x0207e40000000c00 */
.L_x_1829:
[----:B------:R-:W-:Y:S05]  /*10e10*/  BSYNC B1 ;  /* 0x0000000000017941 */ /* 0x000fea0003800000 */
.L_x_1828:
        /* <DEDUP_REMOVED lines=45> */
.L_x_1833:
[----:B------:R-:W-:Y:S05]  /*110f0*/  BSYNC B0 ;  /* 0x0000000000007941 */ /* 0x000fea0003800000 */
.L_x_1832:
[----:B-----5:R1:W-:Y:S01]  /*11100*/  STS.128 [R234+0x3800], R36 ;  /* 0x00380024ea007388 */ /* 0x0203e20000000c00 */
[----:B------:R-:W-:Y:S05]  /*11110*/  BRA `(.L_x_1827) ;  /* 0x000034b000007947 */ /* 0x000fea0003800000 */
.L_x_1802:
        /* <DEDUP_REMOVED lines=30> */
[--C-:B----4-:R-:W-:Y:S02]  /*11300*/  HADD2.F32 R0, -RZ, R5.reuse.H0_H0 ;  /* 0x20000005ff007230 */ /* 0x110fe40000004100 */
[----:B------:R-:W-:Y:S02]  /*11310*/  HADD2.F32 R12, -RZ, R5.H1_H1 ;  /* 0x30000005ff0c7230 */ /* 0x000fe40000004100 */
[----:B------:R-:W-:Y:S02]  /*11320*/  HADD2.F32 R5, -RZ, R7.H0_H0 ;  /* 0x20000007ff057230 */ /* 0x000fe40000004100 */
[--C-:B------:R-:W-:Y:S02]  /*11330*/  HADD2.F32 R34, -RZ, R4.reuse.H0_H0 ;  /* 0x20000004ff227230 */ /* 0x100fe40000004100 */
[----:B------:R-:W-:Y:S01]  /*11340*/  HADD2.F32 R44, -RZ, R4.H1_H1 ;  /* 0x30000004ff2c7230 */ /* 0x000fe20000004100 */
[----:B------:R-:W-:Y:S01]  /*11350*/  @!P1 FADD.FTZ R5, -R5, -RZ ;  /* 0x800000ff05059221 */ /* 0x000fe20000010100 */
[----:B------:R-:W-:-:S02]  /*11360*/  HADD2.F32 R4, -RZ, R6.H0_H0 ;  /* 0x20000006ff047230 */ /* 0x000fc40000004100 */
[----:B------:R-:W-:Y:S02]  /*11370*/  HADD2.F32 R7, -RZ, R7.H1_H1 ;  /* 0x30000007ff077230 */ /* 0x000fe40000004100 */
[----:B------:R-:W-:Y:S01]  /*11380*/  HADD2.F32 R6, -RZ, R6.H1_H1 ;  /* 0x30000006ff067230 */ /* 0x000fe20000004100 */
[----:B------:R-:W-:Y:S01]  /*11390*/  FMUL.FTZ R46, R46, R5 ;  /* 0x000000052e2e7220 */ /* 0x000fe20000410000 */
[--C-:B------:R-:W-:Y:S01]  /*113a0*/  HADD2.F32 R45, -RZ, R25.reuse.H0_H0 ;  /* 0x20000019ff2d7230 */ /* 0x100fe20000004100 */
[----:B------:R-:W-:Y:S01]  /*113b0*/  @!P1 FADD.FTZ R0, -R0, -RZ ;  /* 0x800000ff00009221 */ /* 0x000fe20000010100 */
[----:B------:R-:W-:Y:S01]  /*113c0*/  HADD2.F32 R25, -RZ, R25.H1_H1 ;  /* 0x30000019ff197230 */ /* 0x000fe20000004100 */
[----:B------:R-:W-:Y:S01]  /*113d0*/  @!P1 FADD.FTZ R12, -R12, -RZ ;  /* 0x800000ff0c0c9221 */ /* 0x000fe20000010100 */
[----:B------:R-:W-:Y:S01]  /*113e0*/  HADD2.F32 R50, -RZ, R27.H1_H1 ;  /* 0x3000001bff327230 */ /* 0x000fe20000004100 */
[----:B------:R-:W-:Y:S01]  /*113f0*/  @!P1 FADD.FTZ R7, -R7, -RZ ;  /* 0x800000ff07079221 */ /* 0x000fe20000010100 */
[----:B------:R-:W-:Y:S01]  /*11400*/  HADD2.F32 R5, -RZ, R26.H1_H1 ;  /* 0x3000001aff057230 */ /* 0x000fe20000004100 */
[----:B------:R-:W-:Y:S01]  /*11410*/  @!P1 FADD.FTZ R6, -R6, -RZ ;  /* 0x800000ff06069221 */ /* 0x000fe20000010100 */
[--C-:B------:R-:W-:Y:S01]  /*11420*/  HADD2.F32 R51, -RZ, R24.reuse.H0_H0 ;  /* 0x20000018ff337230 */ /* 0x100fe20000004100 */
[----:B------:R-:W-:Y:S01]  /*11430*/  FMUL.FTZ R45, R45, R0 ;  /* 0x000000002d2d7220 */ /* 0x000fe20000410000 */
[----:B------:R-:W-:Y:S01]  /*11440*/  HADD2.F32 R27, -RZ, R24.H1_H1 ;  /* 0x30000018ff1b7230 */ /* 0x000fe20000004100 */
[----:B------:R-:W-:Y:S01]  /*11450*/  FMUL.FTZ R25, R25, R12 ;  /* 0x0000000c19197220 */ /* 0x000fe20000410000 */
[--C-:B-----5:R-:W-:Y:S01]  /*11460*/  HADD2.F32 R0, -RZ, R29.reuse.H0_H0 ;  /* 0x2000001dff007230 */ /* 0x120fe20000004100 */
[----:B------:R-:W-:Y:S01]  /*11470*/  FMUL.FTZ R50, R50, R7 ;  /* 0x0000000732327220 */ /* 0x000fe20000410000 */
[----:B------:R-:W-:Y:S01]  /*11480*/  HADD2.F32 R7, -RZ, R26.H0_H0 ;  /* 0x2000001aff077230 */ /* 0x000fe20000004100 */
[----:B------:R-:W-:Y:S01]  /*11490*/  FMUL.FTZ R6, R5, R6 ;  /* 0x0000000605067220 */ /* 0x000fe20000410000 */
[----:B------:R-:W-:Y:S01]  /*114a0*/  HADD2.F32 R12, -RZ, R29.H1_H1 ;  /* 0x3000001dff0c7230 */ /* 0x000fe20000004100 */
[----:B------:R-:W-:Y:S01]  /*114b0*/  @!P1 FADD.FTZ R4, -R4, -RZ ;  /* 0x800000ff04049221 */ /* 0x000fe20000010100 */
[----:B--2---:R-:W-:-:S02]  /*114c0*/  HADD2.F32 R5, -RZ, R21.H0_H0 ;  /* 0x20000015ff057230 */ /* 0x004fc40000004100 */
[----:B------:R-:W-:Y:S01]  /*114d0*/  HADD2.F32 R24, -RZ, R21.H1_H1 ;  /* 0x30000015ff187230 */ /* 0x000fe20000004100 */
[----:B------:R-:W-:Y:S02]  /*114e0*/  @!P1 FADD.FTZ R34, -R34, -RZ ;  /* 0x800000ff22229221 */ /* 0x000fe40000010100 */
[----:B------:R-:W-:Y:S01]  /*114f0*/  @!P1 FADD.FTZ R44, -R44, -RZ ;  /* 0x800000ff2c2c9221 */ /* 0x000fe20000010100 */
[----:B------:R-:W-:Y:S01]  /*11500*/  HADD2.F32 R21, -RZ, R23.H0_H0 ;  /* 0x20000017ff157230 */ /* 0x000fe20000004100 */
[----:B------:R-:W-:Y:S01]  /*11510*/  FMUL.FTZ R4, R7, R4 ;  /* 0x0000000407047220 */ /* 0x000fe20000410000 */
[----:B------:R-:W-:Y:S01]  /*11520*/  HADD2.F32 R7, -RZ, R31.H0_H0 ;  /* 0x2000001fff077230 */ /* 0x000fe20000004100 */
[----:B------:R-:W-:Y:S01]  /*11530*/  FFMA.FTZ R0, R0, R5, R45 ;  /* 0x0000000500007223 */ /* 0x000fe2000001002d */
[----:B------:R-:W-:Y:S01]  /*11540*/  HADD2.F32 R5, -RZ, R28.H0_H0 ;  /* 0x2000001cff057230 */ /* 0x000fe20000004100 */
[----:B------:R-:W-:Y:S01]  /*11550*/  FFMA.FTZ R25, R12, R24, R25 ;  /* 0x000000180c197223 */ /* 0x000fe20000010019 */
[----:B------:R-:W-:Y:S01]  /*11560*/  HADD2.F32 R12, -RZ, R30.H0_H0 ;  /* 0x2000001eff0c7230 */ /* 0x000fe20000004100 */
[----:B------:R-:W-:Y:S01]  /*11570*/  FMUL.FTZ R34, R51, R34 ;  /* 0x0000002233227220 */ /* 0x000fe20000410000 */
[----:B------:R-:W-:Y:S01]  /*11580*/  HADD2.F32 R23, -RZ, R23.H1_H1 ;  /* 0x30000017ff177230 */ /* 0x000fe20000004100 */
[----:B------:R-:W-:Y:S01]  /*11590*/  FMUL.FTZ R44, R27, R44 ;  /* 0x0000002c1b2c7220 */ /* 0x000fe20000410000 */
[----:B------:R-:W-:-:S02]  /*115a0*/  HADD2.F32 R27, -RZ, R20.H0_H0 ;  /* 0x20000014ff1b7230 */ /* 0x000fc40000004100 */
[----:B------:R-:W-:Y:S02]  /*115b0*/  HADD2.F32 R51, -RZ, R20.H1_H1 ;  /* 0x30000014ff337230 */ /* 0x000fe40000004100 */
[--C-:B------:R-:W-:Y:S02]  /*115c0*/  HADD2.F32 R29, -RZ, R22.reuse.H0_H0 ;  /* 0x20000016ff1d7230 */ /* 0x100fe40000004100 */
[----:B------:R-:W-:Y:S02]  /*115d0*/  HADD2.F32 R53, -RZ, R22.H1_H1 ;  /* 0x30000016ff357230 */ /* 0x000fe40000004100 */
[----:B------:R-:W-:Y:S02]  /*115e0*/  HADD2.F32 R31, -RZ, R31.H1_H1 ;  /* 0x3000001fff1f7230 */ /* 0x000fe40000004100 */
[----:B------:R-:W-:Y:S02]  /*115f0*/  HADD2.F32 R28, -RZ, R28.H1_H1 ;  /* 0x3000001cff1c7230 */ /* 0x000fe40000004100 */
[----:B------:R-:W-:Y:S01]  /*11600*/  HADD2.F32 R30, -RZ, R30.H1_H1 ;  /* 0x3000001eff1e7230 */ /* 0x000fe20000004100 */
[----:B------:R-:W-:-:S02]  /*11610*/  FFMA.FTZ R7, R7, R21, R46 ;  /* 0x0000001507077223 */ /* 0x000fc4000001002e */
[----:B------:R-:W-:Y:S02]  /*11620*/  FFMA.FTZ R50, R31, R23, R50 ;  /* 0x000000171f327223 */ /* 0x000fe40000010032 */
[----:B------:R-:W-:Y:S02]  /*11630*/  FFMA.FTZ R5, R5, R27, R34 ;  /* 0x0000001b05057223 */ /* 0x000fe40000010022 */
[----:B------:R-:W-:Y:S02]  /*11640*/  FFMA.FTZ R28, R28, R51, R44 ;  /* 0x000000331c1c7223 */ /* 0x000fe4000001002c */
[----:B------:R-:W-:Y:S02]  /*11650*/  FFMA.FTZ R4, R12, R29, R4 ;  /* 0x0000001d0c047223 */ /* 0x000fe40000010004 */
[----:B------:R-:W-:Y:S01]  /*11660*/  FFMA.FTZ R53, R30, R53, R6 ;  /* 0x000000351e357223 */ /* 0x000fe20000010006 */
[----:B------:R-:W-:Y:S02]  /*11670*/  F2FP.PACK_AB R29, R25, R0 ;  /* 0x00000000191d723e */ /* 0x000fe400000000ff */
[----:B------:R-:W-:-:S02]  /*11680*/  F2FP.PACK_AB R28, R28, R5 ;  /* 0x000000051c1c723e */ /* 0x000fc400000000ff */
[----:B------:R-:W-:Y:S02]  /*11690*/  F2FP.PACK_AB R31, R50, R7 ;  /* 0x00000007321f723e */ /* 0x000fe400000000ff */
[----:B------:R-:W-:Y:S02]  /*116a0*/  F2FP.PACK_AB R30, R53, R4 ;  /* 0x00000004351e723e */ /* 0x000fe400000000ff */
.L_x_1839:
[----:B------:R-:W-:Y:S05]  /*116b0*/  BSYNC B0 ;  /* 0x0000000000007941 */ /* 0x000fea0003800000 */
.L_x_1838:
[----:B-----5:R3:W-:Y:S02]  /*116c0*/  STS.128 [R234], R28 ;  /* 0x0000001cea007388 */ /* 0x0207e40000000c00 */
.L_x_1837:
[----:B------:R-:W-:Y:S05]  /*116d0*/  BSYNC B1 ;  /* 0x0000000000017941 */ /* 0x000fea0003800000 */
.L_x_1836:
        /* <DEDUP_REMOVED lines=35> */
[----:B------:R-:W-:Y:S02]  /*11910*/  HADD2.F32 R43, -RZ, R24.H0_H0 ;  /* 0x20000018ff2b7230 */ /* 0x000fe40000004100 */
[--C-:B------:R-:W-:Y:S02]  /*11920*/  HADD2.F32 R6, -RZ, R7.reuse.H0_H0 ;  /* 0x20000007ff067230 */ /* 0x100fe40000004100 */
        /* <DEDUP_REMOVED lines=9> */
[--C-:B----4-:R-:W-:Y:S01]  /*119c0*/  HADD2.F32 R24, -RZ, R20.reuse.H1_H1 ;  /* 0x30000014ff187230 */ /* 0x110fe20000004100 */
[----:B------:R-:W-:Y:S01]  /*119d0*/  FMUL.FTZ R5, R4, R5 ;  /* 0x0000000504057220 */ /* 0x000fe20000410000 */
[----:B------:R-:W-:Y:S01]  /*119e0*/  HADD2.F32 R4, -RZ, R20.H0_H0 ;  /* 0x20000014ff047230 */ /* 0x000fe20000004100 */
[----:B------:R-:W-:Y:S01]  /*119f0*/  FMUL.FTZ R51, R51, R12 ;  /* 0x0000000c33337220 */ /* 0x000fe20000410000 */
[----:B------:R-:W-:Y:S01]  /*11a00*/  HADD2.F32 R25, -RZ, R25.H1_H1 ;  /* 0x30000019ff197230 */ /* 0x000fe20000004100 */
[----:B------:R-:W-:Y:S01]  /*11a10*/  FMUL.FTZ R7, R0, R7 ;  /* 0x0000000700077220 */ /* 0x000fe20000410000 */
[----:B-----5:R-:W-:Y:S01]  /*11a20*/  HADD2.F32 R0, -RZ, R28.H0_H0 ;  /* 0x2000001cff007230 */ /* 0x020fe20000004100 */
[----:B------:R-:W-:Y:S01]  /*11a30*/  @!P1 FADD.FTZ R34, -R34, -RZ ;  /* 0x800000ff22229221 */ /* 0x000fe20000010100 */
[----:B------:R-:W-:Y:S02]  /*11a40*/  HADD2.F32 R12, -RZ, R29.H0_H0 ;  /* 0x2000001dff0c7230 */ /* 0x000fe40000004100 */
[----:B------:R-:W-:Y:S01]  /*11a50*/  HADD2.F32 R20, -RZ, R21.H0_H0 ;  /* 0x20000015ff147230 */ /* 0x000fe20000004100 */
[----:B------:R-:W-:Y:S01]  /*11a60*/  @!P1 FADD.FTZ R42, -R42, -RZ ;  /* 0x800000ff2a2a9221 */ /* 0x000fe20000010100 */
[----:B------:R-:W-:Y:S01]  /*11a70*/  HADD2.F32 R55, -RZ, R26.H1_H1 ;  /* 0x3000001aff377230 */ /* 0x000fe20000004100 */
[----:B------:R-:W-:Y:S01]  /*11a80*/  @!P1 FADD.FTZ R6, -R6, -RZ ;  /* 0x800000ff06069221 */ /* 0x000fe20000010100 */
[----:B------:R-:W-:Y:S01]  /*11a90*/  HADD2.F32 R53, -RZ, R27.H0_H0 ;  /* 0x2000001bff357230 */ /* 0x000fe20000004100 */
[----:B------:R-:W-:Y:S01]  /*11aa0*/  FMUL.FTZ R25, R25, R34 ;  /* 0x0000002219197220 */ /* 0x000fe20000410000 */
[----:B------:R-:W-:Y:S01]  /*11ab0*/  HADD2.F32 R34, -RZ, R21.H1_H1 ;  /* 0x30000015ff227230 */ /* 0x000fe20000004100 */
[----:B------:R-:W-:Y:S01]  /*11ac0*/  FFMA.FTZ R0, R0, R4, R43 ;  /* 0x0000000400007223 */ /* 0x000fe2000001002b */
[--C-:B------:R-:W-:Y:S01]  /*11ad0*/  HADD2.F32 R26, -RZ, R22.reuse.H0_H0 ;  /* 0x20000016ff1a7230 */ /* 0x100fe20000004100 */
[----:B------:R-:W-:Y:S01]  /*11ae0*/  FFMA.FTZ R12, R12, R20, R45 ;  /* 0x000000140c0c7223 */ /* 0x000fe2000001002d */
[----:B------:R-:W-:-:S02]  /*11af0*/  HADD2.F32 R27, -RZ, R22.H1_H1 ;  /* 0x30000016ff1b7230 */ /* 0x000fc40000004100 */
[----:B------:R-:W-:Y:S02]  /*11b00*/  HADD2.F32 R4, -RZ, R30.H0_H0 ;  /* 0x2000001eff047230 */ /* 0x000fe40000004100 */
[----:B------:R-:W-:Y:S01]  /*11b10*/  HADD2.F32 R20, -RZ, R31.H0_H0 ;  /* 0x2000001fff147230 */ /* 0x000fe20000004100 */
[----:B------:R-:W-:Y:S01]  /*11b20*/  FMUL.FTZ R42, R55, R42 ;  /* 0x0000002a372a7220 */ /* 0x000fe20000410000 */
[----:B------:R-:W-:Y:S01]  /*11b30*/  HADD2.F32 R28, -RZ, R28.H1_H1 ;  /* 0x3000001cff1c7230 */ /* 0x000fe20000004100 */
[----:B------:R-:W-:Y:S01]  /*11b40*/  FMUL.FTZ R6, R53, R6 ;  /* 0x0000000635067220 */ /* 0x000fe20000410000 */
[--C-:B------:R-:W-:Y:S02]  /*11b50*/  HADD2.F32 R21, -RZ, R23.reuse.H0_H0 ;  /* 0x20000017ff157230 */ /* 0x100fe40000004100 */
        /* <DEDUP_REMOVED lines=9> */
[----:B------:R-:W-:Y:S01]  /*11bf0*/  FFMA.FTZ R7, R31, R22, R7 ;  /* 0x000000161f077223 */ /* 0x000fe20000010007 */
[----:B------:R-:W-:Y:S02]  /*11c00*/  F2FP.PACK_AB R28, R51, R0 ;  /* 0x00000000331c723e */ /* 0x000fe400000000ff */
[----:B------:R-:W-:Y:S02]  /*11c10*/  F2FP.PACK_AB R29, R25, R12 ;  /* 0x0000000c191d723e */ /* 0x000fe400000000ff */
[----:B------:R-:W-:Y:S02]  /*11c20*/  F2FP.PACK_AB R30, R27, R4 ;  /* 0x000000041b1e723e */ /* 0x000fe400000000ff */
[----:B------:R-:W-:Y:S02]  /*11c30*/  F2FP.PACK_AB R31, R7, R6 ;  /* 0x00000006071f723e */ /* 0x000fe400000000ff */
.L_x_1841:
[----:B------:R-:W-:Y:S05]  /*11c40*/  BSYNC B0 ;  /* 0x0000000000007941 */ /* 0x000fea0003800000 */
.L_x_1840:
[----:B-----5:R1:W-:Y:S02]  /*11c50*/  STS.128 [R234+0x2000], R28 ;  /* 0x0020001cea007388 */ /* 0x0203e40000000c00 */
.L_x_1835:
[----:B------:R-:W-:Y:S05]  /*11c60*/  BSYNC B2 ;  /* 0x0000000000027941 */ /* 0x000fea0003800000 */
.L_x_1834:
        /* <DEDUP_REMOVED lines=47> */
[--C-:B------:R-:W-:Y:S01]  /*11f60*/  HADD2.F32 R12, -RZ, R26.reuse.H0_H0 ;  /* 0x2000001aff0c7230 */ /* 0x100fe20000004100 */
[----:B------:R-:W-:Y:S01]  /*11f70*/  FMUL.FTZ R51, R51, R4 ;  /* 0x0000000433337220 */ /* 0x000fe20000410000 */
[----:B------:R-:W-:Y:S01]  /*11f80*/  HADD2.F32 R4, -RZ, R27.H1_H1 ;  /* 0x3000001bff047230 */ /* 0x000fe20000004100 */
[----:B------:R-:W-:Y:S02]  /*11f90*/  @!P0 FADD.FTZ R5, -R5, -RZ ;  /* 0x800000ff05058221 */ /* 0x000fe40000010100 */
[----:B------:R-:W-:Y:S01]  /*11fa0*/  @!P0 FADD.FTZ R7, -R7, -RZ ;  /* 0x800000ff07078221 */ /* 0x000fe20000010100 */
[----:B------:R-:W-:Y:S01]  /*11fb0*/  HADD2.F32 R26, -RZ, R26.H1_H1 ;  /* 0x3000001aff1a7230 */ /* 0x000fe20000004100 */
[----:B------:R-:W-:Y:S01]  /*11fc0*/  @!P0 FADD.FTZ R43, -R43, -RZ ;  /* 0x800000ff2b2b8221 */ /* 0x000fe20000010100 */
[----:B------:R-:W-:Y:S01]  /*11fd0*/  HADD2.F32 R25, -RZ, R25.H1_H1 ;  /* 0x30000019ff197230 */ /* 0x000fe20000004100 */
[----:B------:R-:W-:Y:S01]  /*11fe0*/  @!P0 FADD.FTZ R42, -R42, -RZ ;  /* 0x800000ff2a2a8221 */ /* 0x000fe20000010100 */
[----:B------:R-:W-:Y:S01]  /*11ff0*/  HADD2.F32 R53, -RZ, R24.H1_H1 ;  /* 0x30000018ff357230 */ /* 0x000fe20000004100 */
[----:B------:R-:W-:Y:S01]  /*12000*/  FMUL.FTZ R5, R12, R5 ;  /* 0x000000050c057220 */ /* 0x000fe20000410000 */
[----:B----4-:R-:W-:Y:S01]  /*12010*/  HADD2.F32 R12, -RZ, R20.H0_H0 ;  /* 0x20000014ff0c7230 */ /* 0x010fe20000004100 */
[----:B------:R-:W-:Y:S01]  /*12020*/  FMUL.FTZ R7, R4, R7 ;  /* 0x0000000704077220 */ /* 0x000fe20000410000 */
[----:B-----5:R-:W-:Y:S01]  /*12030*/  HADD2.F32 R4, -RZ, R28.H0_H0 ;  /* 0x2000001cff047230 */ /* 0x020fe20000004100 */
[----:B------:R-:W-:Y:S01]  /*12040*/  @!P0 FADD.FTZ R34, -R34, -RZ ;  /* 0x800000ff22228221 */ /* 0x000fe20000010100 */
[----:B------:R-:W-:Y:S01]  /*12050*/  HADD2.F32 R55, -RZ, R27.H0_H0 ;  /* 0x2000001bff377230 */ /* 0x000fe20000004100 */
[----:B------:R-:W-:Y:S01]  /*12060*/  FMUL.FTZ R43, R26, R43 ;  /* 0x0000002b1a2b7220 */ /* 0x000fe20000410000 */
[----:B------:R-:W-:Y:S01]  /*12070*/  HADD2.F32 R26, -RZ, R20.H1_H1 ;  /* 0x30000014ff1a7230 */ /* 0x000fe20000004100 */
[----:B------:R-:W-:Y:S01]  /*12080*/  FMUL.FTZ R25, R25, R42 ;  /* 0x0000002a19197220 */ /* 0x000fe20000410000 */
[--C-:B------:R-:W-:Y:S01]  /*12090*/  HADD2.F32 R20, -RZ, R21.reuse.H0_H0 ;  /* 0x20000015ff147230 */ /* 0x100fe20000004100 */
[----:B------:R-:W-:Y:S01]  /*120a0*/  @!P0 FADD.FTZ R6, -R6, -RZ ;  /* 0x800000ff06068221 */ /* 0x000fe20000010100 */
        /* <DEDUP_REMOVED lines=8> */
[----:B------:R-:W-:Y:S01]  /*12130*/  HADD2.F32 R23, -RZ, R31.H0_H0 ;  /* 0x2000001fff177230 */ /* 0x000fe20000004100 */
[----:B------:R-:W-:Y:S01]  /*12140*/  FMUL.FTZ R6, R55, R6 ;  /* 0x0000000637067220 */ /* 0x000fe20000410000 */
[----:B------:R-:W-:Y:S02]  /*12150*/  HADD2.F32 R28, -RZ, R28.H1_H1 ;  /* 0x3000001cff1c7230 */ /* 0x000fe40000004100 */
[----:B------:R-:W-:-:S02]  /*12160*/  HADD2.F32 R22, -RZ, R22.H1_H1 ;  /* 0x30000016ff167230 */ /* 0x000fc40000004100 */
[----:B------:R-:W-:Y:S02]  /*12170*/  HADD2.F32 R29, -RZ, R29.H1_H1 ;  /* 0x3000001dff1d7230 */ /* 0x000fe40000004100 */
[----:B------:R-:W-:Y:S02]  /*12180*/  HADD2.F32 R30, -RZ, R30.H1_H1 ;  /* 0x3000001eff1e7230 */ /* 0x000fe40000004100 */
[----:B------:R-:W-:Y:S01]  /*12190*/  HADD2.F32 R31, -RZ, R31.H1_H1 ;  /* 0x3000001fff1f7230 */ /* 0x000fe20000004100 */
[----:B------:R-:W-:Y:S02]  /*121a0*/  FFMA.FTZ R53, R28, R26, R53 ;  /* 0x0000001a1c357223 */ /* 0x000fe40000010035 */
[----:B------:R-:W-:Y:S02]  /*121b0*/  FFMA.FTZ R20, R24, R20, R51 ;  /* 0x0000001418147223 */ /* 0x000fe40000010033 */
[----:B------:R-:W-:Y:S02]  /*121c0*/  FFMA.FTZ R25, R29, R42, R25 ;  /* 0x0000002a1d197223 */ /* 0x000fe40000010019 */
[----:B------:R-:W-:-:S02]  /*121d0*/  FFMA.FTZ R5, R12, R34, R5 ;  /* 0x000000220c057223 */ /* 0x000fc40000010005 */
[----:B------:R-:W-:Y:S02]  /*121e0*/  FFMA.FTZ R22, R30, R22, R43 ;  /* 0x000000161e167223 */ /* 0x000fe4000001002b */
[----:B------:R-:W-:Y:S02]  /*121f0*/  FFMA.FTZ R6, R23, R21, R6 ;  /* 0x0000001517067223 */ /* 0x000fe40000010006 */
[----:B------:R-:W-:Y:S01]  /*12200*/  FFMA.FTZ R7, R31, R44, R7 ;  /* 0x0000002c1f077223 */ /* 0x000fe20000010007 */
[----:B------:R-:W-:Y:S02]  /*12210*/  F2FP.PACK_AB R28, R53, R4 ;  /* 0x00000004351c723e */ /* 0x000fe400000000ff */
[----:B------:R-:W-:Y:S02]  /*12220*/  F2FP.PACK_AB R29, R25, R20 ;  /* 0x00000014191d723e */ /* 0x000fe400000000ff */
[----:B------:R-:W-:Y:S02]  /*12230*/  F2FP.PACK_AB R30, R22, R5 ;  /* 0x00000005161e723e */ /* 0x000fe400000000ff */
[----:B------:R-:W-:-:S02]  /*12240*/  F2FP.PACK_AB R31, R7, R6 ;  /* 0x00000006071f723e */ /* 0x000fc400000000ff */
.L_x_1847:
[----:B------:R-:W-:Y:S05]  /*12250*/  BSYNC B0 ;  /* 0x0000000000007941 */ /* 0x000fea0003800000 */
.L_x_1846:
[----:B-----5:R3:W-:Y:S02]  /*12260*/  STS.128 [R234+0x800], R28 ;  /* 0x0008001cea007388 */ /* 0x0207e40000000c00 */
.L_x_1845:
[----:B------:R-:W-:Y:S05]  /*12270*/  BSYNC B1 ;  /* 0x0000000000017941 */ /* 0x000fea0003800000 */
.L_x_1844:
        /* <DEDUP_REMOVED lines=29> */
[----:B-1-3--:R-:W-:Y:S02]  /*12450*/  HADD2.F32 R41, -RZ, R24.H0_H0 ;  /* 0x20000018ff297230 */ /* 0x00afe40000004100 */
        /* <DEDUP_REMOVED lines=59> */
.L_x_1849:
[----:B------:R-:W-:Y:S05]  /*12810*/  BSYNC B0 ;  /* 0x0000000000007941 */ /* 0x000fea0003800000 */
.L_x_1848:
[----:B-----5:R3:W-:Y:S02]  /*12820*/  STS.128 [R234+0x2800], R28 ;  /* 0x0028001cea007388 */ /* 0x0207e40000000c00 */
.L_x_1843:
[----:B------:R-:W-:Y:S05]  /*12830*/  BSYNC B2 ;  /* 0x0000000000027941 */ /* 0x000fea0003800000 */
.L_x_1842:
        /* <DEDUP_REMOVED lines=53> */
[----:B------:R-:W-:Y:S02]  /*12b90*/  @!P0 FADD.FTZ R7, -R7, -RZ ;  /* 0x800000ff07078221 */ /* 0x000fe40000010100 */
        /* <DEDUP_REMOVED lines=8> */
[----:B------:R-:W-:Y:S01]  /*12c20*/  @!P0 FADD.FTZ R40, -R40, -RZ ;  /* 0x800000ff28288221 */ /* 0x000fe20000010100 */
[----:B------:R-:W-:Y:S01]  /*12c30*/  HADD2.F32 R35, -RZ, R27.H0_H0 ;  /* 0x2000001bff237230 */ /* 0x000fe20000004100 */
        /* <DEDUP_REMOVED lines=8> */
[----:B------:R-:W-:Y:S01]  /*12cc0*/  FFMA.FTZ R4, R4, R12, R43 ;  /* 0x0000000c04047223 */ /* 0x000fe2000001002b */
[----:B------:R-:W-:-:S02]  /*12cd0*/  HADD2.F32 R21, -RZ, R23.H0_H0 ;  /* 0x20000017ff157230 */ /* 0x000fc40000004100 */
[----:B------:R-:W-:Y:S02]  /*12ce0*/  HADD2.F32 R44, -RZ, R23.H1_H1 ;  /* 0x30000017ff2c7230 */ /* 0x000fe40000004100 */
        /* <DEDUP_REMOVED lines=20> */
.L_x_1855:
[----:B------:R-:W-:Y:S05]  /*12e30*/  BSYNC B0 ;  /* 0x0000000000007941 */ /* 0x000fea0003800000 */
.L_x_1854:
[----:B-----5:R3:W-:Y:S02]  /*12e40*/  STS.128 [R234+0x1000], R28 ;  /* 0x0010001cea007388 */ /* 0x0207e40000000c00 */
.L_x_1853:
[----:B------:R-:W-:Y:S05]  /*12e50*/  BSYNC B1 ;  /* 0x0000000000017941 */ /* 0x000fea0003800000 */
.L_x_1852:
        /* <DEDUP_REMOVED lines=19> */
[----:B-1----:R-:W-:Y:S01]  /*12f90*/  MOV R17, RZ ;  /* 0x000000ff00117202 */ /* 0x002fe20000000f00 */
        /* <DEDUP_REMOVED lines=9> */
[--C-:B---3--:R-:W-:Y:S02]  /*13030*/  HADD2.F32 R41, -RZ, R24.reuse.H0_H0 ;  /* 0x20000018ff297230 */ /* 0x108fe40000004100 */
[----:B------:R-:W-:Y:S02]  /*13040*/  HADD2.F32 R45, -RZ, R24.H1_H1 ;  /* 0x30000018ff2d7230 */ /* 0x000fe40000004100 */
[--C-:B--2---:R-:W-:Y:S02]  /*13050*/  HADD2.F32 R12, -RZ, R4.reuse.H0_H0 ;  /* 0x20000004ff0c7230 */ /* 0x104fe40000004100 */
[----:B------:R-:W-:Y:S02]  /*13060*/  HADD2.F32 R16, -RZ, R4.H1_H1 ;  /* 0x30000004ff107230 */ /* 0x000fe40000004100 */
[--C-:B------:R-:W-:Y:S02]  /*13070*/  HADD2.F32 R4, -RZ, R5.reuse.H0_H0 ;  /* 0x20000005ff047230 */ /* 0x100fe40000004100 */
[----:B------:R-:W-:Y:S01]  /*13080*/  HADD2.F32 R17, -RZ, R5.H1_H1 ;  /* 0x30000005ff117230 */ /* 0x000fe20000004100 */
[----:B------:R-:W-:Y:S01]  /*13090*/  @!P0 FADD.FTZ R12, -R12, -RZ ;  /* 0x800000ff0c0c8221 */ /* 0x000fe20000010100 */
        /* <DEDUP_REMOVED lines=9> */
[----:B------:R-:W-:Y:S01]  /*13130*/  HADD2.F32 R12, -RZ, R26.H0_H0 ;  /* 0x2000001aff0c7230 */ /* 0x000fe20000004100 */
[----:B------:R-:W-:Y:S01]  /*13140*/  FMUL.FTZ R43, R43, R4 ;  /* 0x000000042b2b7220 */ /* 0x000fe20000410000 */
[--C-:B------:R-:W-:Y:S01]  /*13150*/  HADD2.F32 R4, -RZ, R27.reuse.H1_H1 ;  /* 0x3000001bff047230 */ /* 0x100fe20000004100 */
[----:B------:R-:W-:Y:S01]  /*13160*/  FMUL.FTZ R24, R24, R17 ;  /* 0x0000001118187220 */ /* 0x000fe20000410000 */
[----:B------:R-:W-:Y:S01]  /*13170*/  HADD2.F32 R17, -RZ, R27.H0_H0 ;  /* 0x2000001bff117230 */ /* 0x000fe20000004100 */
[----:B------:R-:W-:-:S02]  /*13180*/  @!P0 FADD.FTZ R16, -R16, -RZ ;  /* 0x800000ff10108221 */ /* 0x000fc40000010100 */
[----:B------:R-:W-:Y:S02]  /*13190*/  @!P0 FADD.FTZ R5, -R5, -RZ ;  /* 0x800000ff05058221 */ /* 0x000fe40000010100 */
[----:B------:R-:W-:Y:S02]  /*131a0*/  @!P0 FADD.FTZ R6, -R6, -RZ ;  /* 0x800000ff06068221 */ /* 0x000fe40000010100 */
[----:B------:R-:W-:Y:S01]  /*131b0*/  @!P0 FADD.FTZ R7, -R7, -RZ ;  /* 0x800000ff07078221 */ /* 0x000fe20000010100 */
[----:B------:R-:W-:Y:S01]  /*131c0*/  HADD2.F32 R26, -RZ, R26.H1_H1 ;  /* 0x3000001aff1a7230 */ /* 0x000fe20000004100 */
[----:B------:R-:W-:Y:S01]  /*131d0*/  FMUL.FTZ R45, R45, R16 ;  /* 0x000000102d2d7220 */ /* 0x000fe20000410000 */
[----:B-----5:R-:W-:Y:S01]  /*131e0*/  HADD2.F32 R16, -RZ, R29.H0_H0 ;  /* 0x2000001dff107230 */ /* 0x020fe20000004100 */
[----:B------:R-:W-:Y:S01]  /*131f0*/  FMUL.FTZ R5, R12, R5 ;  /* 0x000000050c057220 */ /* 0x000fe20000410000 */
[----:B----4-:R-:W-:Y:S01]  /*13200*/  HADD2.F32 R12, -RZ, R20.H0_H0 ;  /* 0x20000014ff0c7230 */ /* 0x010fe20000004100 */
[----:B------:R-:W-:Y:S01]  /*13210*/  FMUL.FTZ R6, R17, R6 ;  /* 0x0000000611067220 */ /* 0x000fe20000410000 */
[----:B------:R-:W-:Y:S01]  /*13220*/  HADD2.F32 R17, -RZ, R21.H0_H0 ;  /* 0x20000015ff117230 */ /* 0x000fe20000004100 */
[----:B------:R-:W-:Y:S01]  /*13230*/  FMUL.FTZ R7, R4, R7 ;  /* 0x0000000704077220 */ /* 0x000fe20000410000 */
[----:B------:R-:W-:Y:S01]  /*13240*/  HADD2.F32 R4, -RZ, R28.H0_H0 ;  /* 0x2000001cff047230 */ /* 0x000fe20000004100 */
[----:B------:R-:W-:-:S02]  /*13250*/  @!P0 FADD.FTZ R35, -R35, -RZ ;  /* 0x800000ff23238221 */ /* 0x000fc40000010100 */
[----:B------:R-:W-:Y:S01]  /*13260*/  FFMA.FTZ R16, R16, R17, R43 ;  /* 0x0000001110107223 */ /* 0x000fe2000001002b */
[----:B------:R-:W-:Y:S01]  /*13270*/  HADD2.F32 R17, -RZ, R31.H0_H0 ;  /* 0x2000001fff117230 */ /* 0x000fe20000004100 */
[----:B------:R-:W-:Y:S01]  /*13280*/  FMUL.FTZ R35, R26, R35 ;  /* 0x000000231a237220 */ /* 0x000fe20000410000 */
[----:B------:R-:W-:Y:S01]  /*13290*/  HADD2.F32 R26, -RZ, R22.H0_H0 ;  /* 0x20000016ff1a7230 */ /* 0x000fe20000004100 */
[----:B------:R-:W-:Y:S01]  /*132a0*/  FFMA.FTZ R4, R4, R12, R41 ;  /* 0x0000000c04047223 */ /* 0x000fe20000010029 */
[----:B------:R-:W-:Y:S02]  /*132b0*/  HADD2.F32 R12, -RZ, R30.H0_H0 ;  /* 0x2000001eff0c7230 */ /* 0x000fe40000004100 */
[----:B------:R-:W-:Y:S02]  /*132c0*/  HADD2.F32 R28, -RZ, R28.H1_H1 ;  /* 0x3000001cff1c7230 */ /* 0x000fe40000004100 */
[----:B------:R-:W-:Y:S02]  /*132d0*/  HADD2.F32 R20, -RZ, R20.H1_H1 ;  /* 0x30000014ff147230 */ /* 0x000fe40000004100 */
[----:B------:R-:W-:-:S02]  /*132e0*/  HADD2.F32 R21, -RZ, R21.H1_H1 ;  /* 0x30000015ff157230 */ /* 0x000fc40000004100 */
        /* <DEDUP_REMOVED lines=16> */
.L_x_1857:
[----:B------:R-:W-:Y:S05]  /*133f0*/  BSYNC B0 ;  /* 0x0000000000007941 */ /* 0x000fea0003800000 */
.L_x_1856:
[----:B-----5:R3:W-:Y:S02]  /*13400*/  STS.128 [R234+0x3000], R28 ;  /* 0x0030001cea007388 */ /* 0x0207e40000000c00 */
.L_x_1851:
[----:B------:R-:W-:Y:S05]  /*13410*/  BSYNC B2 ;  /* 0x0000000000027941 */ /* 0x000fea0003800000 */
.L_x_1850:
[----:B-1-3--:R-:W-:-:S04]  /*13420*/  IADD3 R28, R212, 0x30, RZ ;  /* 0x00000030d41c7810 */ /* 0x00afc80007ffe0ff */
        /* <DEDUP_REMOVED lines=21> */
[----:B------:R-:W-:Y:S01]  /*13580*/  IMAD.WIDE R24, R17, 0x2, R38 ;  /* 0x0000000211187825 */ /* 0x000fe200078e0226 */
[----:B------:R-:W-:Y:S02]  /*13590*/  LEA.HI.X.SX32 R5, R5, R12, 0x1, P1 ;  /* 0x0000000c05057211 */ /* 0x000fe400008f0eff */
[----:B------:R-:W-:-:S02]  /*135a0*/  LEA R4, P1, R7, R36, 0x1 ;  /* 0x0000002407047211 */ /* 0x000fc400078208ff */
[----:B------:R-:W-:Y:S01]  /*135b0*/  @P0 IADD3 R16, -R13, RZ, RZ ;  /* 0x000000ff0d100210 */ /* 0x000fe20007ffe1ff */
[----:B--2---:R-:W2:Y:S01]  /*135c0*/  LD.E.128 R24, [R24.64] ;  /* 0x0000000618187980 */ /* 0x004ea2000c101d00 */
[----:B------:R-:W-:Y:S02]  /*135d0*/  LEA.HI.X R5, R7, R37, R5, 0x1, P1 ;  /* 0x0000002507057211 */ /* 0x000fe400008f0c05 */
[----:B------:R-:W-:-:S04]  /*135e0*/  IADD3 R15, P1, R16, R15, RZ ;  /* 0x0000000f100f7210 */ /* 0x000fc80007f3e0ff */
[----:B---3--:R-:W3:Y:S01]  /*135f0*/  LD.E.128 R4, [R4.64] ;  /* 0x0000000604047980 */ /* 0x008ee2000c101d00 */
[----:B------:R-:W-:Y:S02]  /*13600*/  LEA.HI.X.SX32 R12, R16, R12, 0x1, P1 ;  /* 0x0000000c100c7211 */ /* 0x000fe400008f0eff */
[----:B------:R-:W-:-:S04]  /*13610*/  LEA R16, P1, R15, R32, 0x1 ;  /* 0x000000200f107211 */ /* 0x000fc800078208ff */
[----:B------:R-:W-:-:S06]  /*13620*/  LEA.HI.X R17, R15, R33, R12, 0x1, P1 ;  /* 0x000000210f117211 */ /* 0x000fcc00008f0c0c */
[----:B----4-:R-:W4:Y:S01]  /*13630*/  LD.E.128 R16, [R16.64] ;  /* 0x0000000610107980 */ /* 0x010f22000c101d00 */
        /* <DEDUP_REMOVED lines=15> */
[--C-:B------:R-:W-:Y:S01]  /*13730*/  HADD2.F32 R12, -RZ, R26.reuse.H0_H0 ;  /* 0x2000001aff0c7230 */ /* 0x100fe20000004100 */
[----:B------:R-:W-:Y:S01]  /*13740*/  @!P0 FADD.FTZ R15, -R15, -RZ ;  /* 0x800000ff0f0f8221 */ /* 0x000fe20000010100 */
[----:B------:R-:W-:Y:S01]  /*13750*/  HADD2.F32 R4, -RZ, R27.H1_H1 ;  /* 0x3000001bff047230 */ /* 0x000fe20000004100 */
[----:B------:R-:W-:Y:S02]  /*13760*/  @!P0 FADD.FTZ R5, -R5, -RZ ;  /* 0x800000ff05058221 */ /* 0x000fe40000010100 */
[----:B------:R-:W-:Y:S01]  /*13770*/  @!P0 FADD.FTZ R7, -R7, -RZ ;  /* 0x800000ff07078221 */ /* 0x000fe20000010100 */
[----:B------:R-:W-:Y:S01]  /*13780*/  HADD2.F32 R40, -RZ, R25.H1_H1 ;  /* 0x30000019ff287230 */ /* 0x000fe20000004100 */
[----:B------:R-:W-:Y:S01]  /*13790*/  FMUL.FTZ R24, R24, R15 ;  /* 0x0000000f18187220 */ /* 0x000fe20000410000 */
[----:B------:R-:W-:Y:S01]  /*137a0*/  HADD2.F32 R25, -RZ, R26.H1_H1 ;  /* 0x3000001aff197230 */ /* 0x000fe20000004100 */
[----:B------:R-:W-:Y:S01]  /*137b0*/  @!P0 FADD.FTZ R29, -R29, -RZ ;  /* 0x800000ff1d1d8221 */ /* 0x000fe20000010100 */
[----:B------:R-:W-:Y:S01]  /*137c0*/  HADD2.F32 R15, -RZ, R27.H0_H0 ;  /* 0x2000001bff0f7230 */ /* 0x000fe20000004100 */
[----:B------:R-:W-:Y:S01]  /*137d0*/  FMUL.FTZ R5, R12, R5 ;  /* 0x000000050c057220 */ /* 0x000fe20000410000 */
[----:B----4-:R-:W-:Y:S01]  /*137e0*/  HADD2.F32 R12, -RZ, R16.H0_H0 ;  /* 0x20000010ff0c7230 */ /* 0x010fe20000004100 */
[----:B------:R-:W-:Y:S01]  /*137f0*/  FMUL.FTZ R7, R4, R7 ;  /* 0x0000000704077220 */ /* 0x000fe20000410000 */
[----:B-----5:R-:W-:Y:S01]  /*13800*/  HADD2.F32 R4, -RZ, R20.H0_H0 ;  /* 0x20000014ff047230 */ /* 0x020fe20000004100 */
[----:B------:R-:W-:-:S02]  /*13810*/  @!P0 FADD.FTZ R30, -R30, -RZ ;  /* 0x800000ff1e1e8221 */ /* 0x000fc40000010100 */
[----:B------:R-:W-:Y:S01]  /*13820*/  @!P0 FADD.FTZ R6, -R6, -RZ ;  /* 0x800000ff06068221 */ /* 0x000fe20000010100 */
[--C-:B------:R-:W-:Y:S01]  /*13830*/  HADD2.F32 R26, -RZ, R18.reuse.H0_H0 ;  /* 0x20000012ff1a7230 */ /* 0x100fe20000004100 */
[----:B------:R-:W-:Y:S01]  /*13840*/  FMUL.FTZ R40, R40, R29 ;  /* 0x0000001d28287220 */ /* 0x000fe20000410000 */
[----:B------:R-:W-:Y:S01]  /*13850*/  HADD2.F32 R29, -RZ, R18.H1_H1 ;  /* 0x30000012ff1d7230 */ /* 0x000fe20000004100 */
[----:B------:R-:W-:Y:S01]  /*13860*/  FMUL.FTZ R30, R25, R30 ;  /* 0x0000001e191e7220 */ /* 0x000fe20000410000 */
[----:B------:R-:W-:Y:S01]  /*13870*/  HADD2.F32 R25, -RZ, R16.H1_H1 ;  /* 0x30000010ff197230 */ /* 0x000fe20000004100 */
[----:B------:R-:W-:Y:S01]  /*13880*/  FMUL.FTZ R6, R15, R6 ;  /* 0x000000060f067220 */ /* 0x000fe20000410000 */
[----:B------:R-:W-:Y:S01]  /*13890*/  HADD2.F32 R15, -RZ, R20.H1_H1 ;  /* 0x30000014ff0f7230 */ /* 0x000fe20000004100 */
[----:B------:R-:W-:Y:S01]  /*138a0*/  FFMA.FTZ R4, R4, R12, R31 ;  /* 0x0000000c04047223 */ /* 0x000fe2000001001f */
[--C-:B------:R-:W-:Y:S02]  /*138b0*/  HADD2.F32 R27, -RZ, R19.reuse.H0_H0 ;  /* 0x20000013ff1b7230 */ /* 0x100fe40000004100 */
        /* <DEDUP_REMOVED lines=20> */
.L_x_1861:
[----:B------:R-:W-:Y:S05]  /*13a00*/  BSYNC B0 ;  /* 0x0000000000007941 */ /* 0x000fea0003800000 */
.L_x_1860:
[----:B-----5:R1:W-:Y:S02]  /*13a10*/  STS.128 [R234+0x1800], R20 ;  /* 0x00180014ea007388 */ /* 0x0203e40000000c00 */
.L_x_1859:
[----:B------:R-:W-:Y:S05]  /*13a20*/  BSYNC B1 ;  /* 0x0000000000017941 */ /* 0x000fea0003800000 */
.L_x_1858:
[----:B------:R-:W-:-:S13]  /*13a30*/  ISETP.GE.AND P0, PT, R14, R9, PT ;  /* 0x000000090e00720c */ /* 0x000fda0003f06270 */
[----:B------:R1:W-:Y:S01]  /*13a40*/  @P0 STS.128 [R234+0x3800], RZ ;  /* 0x003800ffea000388 */ /* 0x0003e20000000c00 */
[----:B------:R-:W-:Y:S05]  /*13a50*/  @P0 BRA `(.L_x_1827) ;  /* 0x00000b7000000947 */ /* 0x000fea0003800000 */
[----:B------:R1:W5:Y:S01]  /*13a60*/  LD.E.128 R16, [R38.64+0x80] ;  /* 0x0000800626107980 */ /* 0x000362000c101d00 */
[----:B------:R-:W-:Y:S01]  /*13a70*/  ISETP.GE.AND P0, PT, R14, R3, PT ;  /* 0x000000030e00720c */ /* 0x000fe20003f06270 */
[----:B------:R-:W-:Y:S01]  /*13a80*/  BSSY B0, `(.L_x_1862) ;  /* 0x0000057000007945 */ /* 0x000fe20003800000 */
[----:B------:R-:W-:-:S05]  /*13a90*/  IADD3 R6, P1, R38, 0x80, RZ ;  /* 0x0000008026067810 */ /* 0x000fca0007f3e0ff */
[----:B------:R-:W-:-:S06]  /*13aa0*/  IMAD.X R7, RZ, RZ, R39, P1 ;  /* 0x000000ffff077224 */ /* 0x000fcc00008e0627 */
[----:B------:R-:W-:Y:S05]  /*13ab0*/  @P0 BRA `(.L_x_1863) ;  /* 0x0000053000000947 */ /* 0x000fea0003800000 */
[----:B------:R-:W-:Y:S02]  /*13ac0*/  ISETP.GE.AND P0, PT, R14, R13, PT ;  /* 0x0000000d0e00720c */ /* 0x000fe40003f06270 */
[----:B------:R-:W-:Y:S02]  /*13ad0*/  MOV R4, 0x30 ;  /* 0x0000003000047802 */ /* 0x000fe40000000f00 */
[----:B------:R-:W-:-:S03]  /*13ae0*/  MOV R3, RZ ;  /* 0x000000ff00037202 */ /* 0x000fc60000000f00 */
[----:B------:R-:W-:Y:S01]  /*13af0*/  IMAD R5, R13, R4, 0x40 ;  /* 0x000000400d057424 */ /* 0x000fe200078e0204 */
[----:B------:R-:W-:-:S04]  /*13b00*/  MOV R4, R13 ;  /* 0x0000000d00047202 */ /* 0x000fc80000000f00 */
[----:B------:R-:W-:Y:S02]  /*13b10*/  IADD3 R2, P1, R5, R2, RZ ;  /* 0x0000000205027210 */ /* 0x000fe40007f3e0ff */
[----:B------:R-:W-:Y:S02]  /*13b20*/  @P0 IADD3 R3, -R13, RZ, RZ ;  /* 0x000000ff0d030210 */ /* 0x000fe40007ffe1ff */
[----:B------:R-:W-:Y:S02]  /*13b30*/  LEA.HI.X.SX32 R8, R5, R8, 0x1, P1 ;  /* 0x0000000805087211 */ /* 0x000fe400008f0eff */
[----:B------:R-:W-:Y:S02]  /*13b40*/  IADD3 R5, P1, R3, R2, RZ ;  /* 0x0000000203057210 */ /* 0x000fe40007f3e0ff */
[----:B------:R-:W-:Y:S02]  /*13b50*/  @P0 IADD3 R4, -R13, RZ, RZ ;  /* 0x000000ff0d040210 */ /* 0x000fe40007ffe1ff */
[----:B------:R-:W-:-:S02]  /*13b60*/  LEA.HI.X.SX32 R3, R3, R8, 0x1, P1 ;  /* 0x0000000803037211 */ /* 0x000fc400008f0eff */
[----:B------:R-:W-:Y:S01]  /*13b70*/  LEA R24, P1, R5, R36, 0x1 ;  /* 0x0000002405187211 */ /* 0x000fe200078208ff */
[----:B-1----:R-:W-:-:S03]  /*13b80*/  IMAD.WIDE R20, R4, 0x2, R6 ;  /* 0x0000000204147825 */ /* 0x002fc600078e0206 */
[----:B------:R-:W-:Y:S02]  /*13b90*/  LEA.HI.X R25, R5, R37, R3, 0x1, P1 ;  /* 0x0000002505197211 */ /* 0x000fe400008f0c03 */
[----:B------:R-:W-:Y:S01]  /*13ba0*/  MOV R3, RZ ;  /* 0x000000ff00037202 */ /* 0x000fe20000000f00 */
[----:B--2---:R-:W2:Y:S01]  /*13bb0*/  LD.E.128 R20, [R20.64] ;  /* 0x0000000614147980 */ /* 0x004ea2000c101d00 */
[----:B------:R-:W-:-:S03]  /*13bc0*/  @P0 IADD3 R3, -R13, RZ, RZ ;  /* 0x000000ff0d030210 */ /* 0x000fc60007ffe1ff */
[----:B---3--:R2:W3:Y:S01]  /*13bd0*/  LD.E.128 R4, [R24.64] ;  /* 0x0000000618047980 */ /* 0x0084e2000c101d00 */
[----:B------:R-:W-:-:S04]  /*13be0*/  IADD3 R9, P1, R3, R2, RZ ;  /* 0x0000000203097210 */ /* 0x000fc80007f3e0ff */
[----:B------:R-:W-:Y:S02]  /*13bf0*/  LEA.HI.X.SX32 R3, R3, R8, 0x1, P1 ;  /* 0x0000000803037211 */ /* 0x000fe400008f0eff */
[----:B------:R-:W-:-:S04]  /*13c00*/  LEA R12, P1, R9, R32, 0x1 ;  /* 0x00000020090c7211 */ /* 0x000fc800078208ff */
[----:B------:R-:W-:-:S06]  /*13c10*/  LEA.HI.X R13, R9, R33, R3, 0x1, P1 ;  /* 0x00000021090d7211 */ /* 0x000fcc00008f0c03 */
[----:B----4-:R-:W4:Y:S01]  /*13c20*/  LD.E.128 R12, [R12.64] ;  /* 0x000000060c0c7980 */ /* 0x010f22000c101d00 */
[--C-:B--2---:R-:W-:Y:S02]  /*13c30*/  HADD2.F32 R25, -RZ, R20.reuse.H0_H0 ;  /* 0x20000014ff197230 */ /* 0x104fe40000004100 */
[----:B------:R-:W-:Y:S02]  /*13c40*/  HADD2.F32 R27, -RZ, R20.H1_H1 ;  /* 0x30000014ff1b7230 */ /* 0x000fe40000004100 */
[----:B---3--:R-:W-:Y:S02]  /*13c50*/  HADD2.F32 R2, -RZ, R4.H0_H0 ;  /* 0x20000004ff027230 */ /* 0x008fe40000004100 */
[--C-:B------:R-:W-:Y:S02]  /*13c60*/  HADD2.F32 R3, -RZ, R5.reuse.H0_H0 ;  /* 0x20000005ff037230 */ /* 0x100fe40000004100 */
[----:B------:R-:W-:Y:S01]  /*13c70*/  HADD2.F32 R8, -RZ, R5.H1_H1 ;  /* 0x30000005ff087230 */ /* 0x000fe20000004100 */
[----:B------:R-:W-:Y:S01]  /*13c80*/  @!P0 FADD.FTZ R2, -R2, -RZ ;  /* 0x800000ff02028221 */ /* 0x000fe20000010100 */
[--C-:B------:R-:W-:Y:S01]  /*13c90*/  HADD2.F32 R5, -RZ, R6.reuse.H0_H0 ;  /* 0x20000006ff057230 */ /* 0x100fe20000004100 */
[----:B------:R-:W-:Y:S01]  /*13ca0*/  @!P0 FADD.FTZ R3, -R3, -RZ ;  /* 0x800000ff03038221 */ /* 0x000fe20000010100 */
[----:B------:R-:W-:Y:S01]  /*13cb0*/  HADD2.F32 R9, -RZ, R6.H1_H1 ;  /* 0x30000006ff097230 */ /* 0x000fe20000004100 */
[----:B------:R-:W-:Y:S01]  /*13cc0*/  FMUL.FTZ R25, R25, R2 ;  /* 0x0000000219197220 */ /* 0x000fe20000410000 */
[----:B------:R-:W-:Y:S01]  /*13cd0*/  HADD2.F32 R20, -RZ, R21.H0_H0 ;  /* 0x20000015ff147230 */ /* 0x000fe20000004100 */
[----:B------:R-:W-:Y:S01]  /*13ce0*/  @!P0 FADD.FTZ R8, -R8, -RZ ;  /* 0x800000ff08088221 */ /* 0x000fe20000010100 */
[--C-:B------:R-:W-:Y:S01]  /*13cf0*/  HADD2.F32 R6, -RZ, R7.reuse.H0_H0 ;  /* 0x20000007ff067230 */ /* 0x100fe20000004100 */
[----:B------:R-:W-:Y:S01]  /*13d00*/  @!P0 FADD.FTZ R5, -R5, -RZ ;  /* 0x800000ff05058221 */ /* 0x000fe20000010100 */
[----:B------:R-:W-:Y:S01]  /*13d10*/  HADD2.F32 R4, -RZ, R4.H1_H1 ;  /* 0x30000004ff047230 */ /* 0x000fe20000004100 */
[----:B------:R-:W-:Y:S01]  /*13d20*/  FMUL.FTZ R20, R20, R3 ;  /* 0x0000000314147220 */ /* 0x000fe20000410000 */
[----:B------:R-:W-:Y:S01]  /*13d30*/  HADD2.F32 R7, -RZ, R7.H1_H1 ;  /* 0x30000007ff077230 */ /* 0x000fe20000004100 */
[----:B------:R-:W-:Y:S01]  /*13d40*/  @!P0 FADD.FTZ R6, -R6, -RZ ;  /* 0x800000ff06068221 */ /* 0x000fe20000010100 */
[--C-:B------:R-:W-:Y:S01]  /*13d50*/  HADD2.F32 R3, -RZ, R23.reuse.H0_H0 ;  /* 0x20000017ff037230 */ /* 0x100fe20000004100 */
[----:B------:R-:W-:Y:S01]  /*13d60*/  @!P0 FADD.FTZ R4, -R4, -RZ ;  /* 0x800000ff04048221 */ /* 0x000fe20000010100 */
[----:B------:R-:W-:Y:S01]  /*13d70*/  HADD2.F32 R2, -RZ, R23.H1_H1 ;  /* 0x30000017ff027230 */ /* 0x000fe20000004100 */
[----:B------:R-:W-:Y:S01]  /*13d80*/  @!P0 FADD.FTZ R7, -R7, -RZ ;  /* 0x800000ff07078221 */ /* 0x000fe20000010100 */
[----:B------:R-:W-:Y:S01]  /*13d90*/  HADD2.F32 R21, -RZ, R21.H1_H1 ;  /* 0x30000015ff157230 */ /* 0x000fe20000004100 */
[----:B------:R-:W-:Y:S01]  /*13da0*/  FMUL.FTZ R27, R27, R4 ;  /* 0x000000041b1b7220 */ /* 0x000fe20000410000 */
[----:B------:R-:W-:Y:S01]  /*13db0*/  HADD2.F32 R4, -RZ, R22.H0_H0 ;  /* 0x20000016ff047230 */ /* 0x000fe20000004100 */
[----:B------:R-:W-:Y:S01]  /*13dc0*/  FMUL.FTZ R6, R3, R6 ;  /* 0x0000000603067220 */ /* 0x000fe20000410000 */
[----:B----4-:R-:W-:Y:S01]  /*13dd0*/  HADD2.F32 R3, -RZ, R12.H0_H0 ;  /* 0x2000000cff037230 */ /* 0x010fe20000004100 */
[----:B------:R-:W-:Y:S01]  /*13de0*/  FMUL.FTZ R7, R2, R7 ;  /* 0x0000000702077220 */ /* 0x000fe20000410000 */
[----:B-----5:R-:W-:Y:S01]  /*13df0*/  HADD2.F32 R2, -RZ, R16.H0_H0 ;  /* 0x20000010ff027230 */ /* 0x020fe20000004100 */
[----:B------:R-:W-:Y:S01]  /*13e00*/  @!P0 FADD.FTZ R9, -R9, -RZ ;  /* 0x800000ff09098221 */ /* 0x000fe20000010100 */
[----:B------:R-:W-:Y:S01]  /*13e10*/  HADD2.F32 R22, -RZ, R22.H1_H1 ;  /* 0x30000016ff167230 */ /* 0x000fe20000004100 */
[----:B------:R-:W-:Y:S01]  /*13e20*/  FMUL.FTZ R21, R21, R8 ;  /* 0x0000000815157220 */ /* 0x000fe20000410000 */
[----:B------:R-:W-:Y:S01]  /*13e30*/  HADD2.F32 R16, -RZ, R16.H1_H1 ;  /* 0x30000010ff107230 */ /* 0x000fe20000004100 */
[----:B------:R-:W-:Y:S01]  /*13e40*/  FMUL.FTZ R5, R4, R5 ;  /* 0x0000000504057220 */ /* 0x000fe20000410000 */
[----:B------:R-:W-:Y:S01]  /*13e50*/  HADD2.F32 R12, -RZ, R12.H1_H1 ;  /* 0x3000000cff0c7230 */ /* 0x000fe20000004100 */
[----:B------:R-:W-:Y:S01]  /*13e60*/  FMUL.FTZ R9, R22, R9 ;  /* 0x0000000916097220 */ /* 0x000fe20000410000 */
[----:B------:R-:W-:Y:S01]  /*13e70*/  HADD2.F32 R23, -RZ, R17.H0_H0 ;  /* 0x20000011ff177230 */ /* 0x000fe20000004100 */
[----:B------:R-:W-:Y:S01]  /*13e80*/  FFMA.FTZ R2, R2, R3, R25 ;  /* 0x0000000302027223 */ /* 0x000fe20000010019 */
[--C-:B------:R-:W-:Y:S01]  /*13e90*/  HADD2.F32 R4, -RZ, R13.reuse.H0_H0 ;  /* 0x2000000dff047230 */ /* 0x100fe20000004100 */
[----:B------:R-:W-:Y:S01]  /*13ea0*/  FFMA.FTZ R27, R16, R12, R27 ;  /* 0x0000000c101b7223 */ /* 0x000fe2000001001b */
[----:B------:R-:W-:-:S02]  /*13eb0*/  HADD2.F32 R22, -RZ, R13.H1_H1 ;  /* 0x3000000dff167230 */ /* 0x000fc40000004100 */
[----:B------:R-:W-:Y:S01]  /*13ec0*/  HADD2.F32 R8, -RZ, R14.H0_H0 ;  /* 0x2000000eff087230 */ /* 0x000fe20000004100 */
[----:B------:R-:W-:Y:S01]  /*13ed0*/  FFMA.FTZ R4, R23, R4, R20 ;  /* 0x0000000417047223 */ /* 0x000fe20000010014 */
[----:B------:R-:W-:Y:S01]  /*13ee0*/  HADD2.F32 R12, -RZ, R18.H0_H0 ;  /* 0x20000012ff0c7230 */ /* 0x000fe20000004100 */
[----:B------:R-:W-:Y:S01]  /*13ef0*/  F2FP.PACK_AB R16, R27, R2 ;  /* 0x000000021b10723e */ /* 0x000fe200000000ff */
[----:B------:R-:W-:Y:S02]  /*13f00*/  HADD2.F32 R3, -RZ, R19.H0_H0 ;  /* 0x20000013ff037230 */ /* 0x000fe40000004100 */
[----:B------:R-:W-:Y:S01]  /*13f10*/  HADD2.F32 R14, -RZ, R14.H1_H1 ;  /* 0x3000000eff0e7230 */ /* 0x000fe20000004100 */
[----:B------:R-:W-:Y:S01]  /*13f20*/  FFMA.FTZ R5, R12, R8, R5 ;  /* 0x000000080c057223 */ /* 0x000fe20000010005 */
[--C-:B------:R-:W-:Y:S02]  /*13f30*/  HADD2.F32 R13, -RZ, R15.reuse.H0_H0 ;  /* 0x2000000fff0d7230 */ /* 0x100fe40000004100 */
[----:B------:R-:W-:-:S02]  /*13f40*/  HADD2.F32 R24, -RZ, R15.H1_H1 ;  /* 0x3000000fff187230 */ /* 0x000fc40000004100 */
[----:B------:R-:W-:Y:S01]  /*13f50*/  HADD2.F32 R17, -RZ, R17.H1_H1 ;  /* 0x30000011ff117230 */ /* 0x000fe20000004100 */
[----:B------:R-:W-:Y:S01]  /*13f60*/  FFMA.FTZ R3, R3, R13, R6 ;  /* 0x0000000d03037223 */ /* 0x000fe20000010006 */
[----:B------:R-:W-:Y:S02]  /*13f70*/  HADD2.F32 R19, -RZ, R19.H1_H1 ;  /* 0x30000013ff137230 */ /* 0x000fe40000004100 */
[----:B------:R-:W-:Y:S01]  /*13f80*/  HADD2.F32 R18, -RZ, R18.H1_H1 ;  /* 0x30000012ff127230 */ /* 0x000fe20000004100 */
[----:B------:R-:W-:Y:S02]  /*13f90*/  FFMA.FTZ R17, R17, R22, R21 ;  /* 0x0000001611117223 */ /* 0x000fe40000010015 */
[----:B------:R-:W-:Y:S02]  /*13fa0*/  FFMA.FTZ R24, R19, R24, R7 ;  /* 0x0000001813187223 */ /* 0x000fe40000010007 */
[----:B------:R-:W-:Y:S01]  /*13fb0*/  FFMA.FTZ R14, R18, R14, R9 ;  /* 0x0000000e120e7223 */ /* 0x000fe20000010009 */
[----:B------:R-:W-:-:S02]  /*13fc0*/  F2FP.PACK_AB R17, R17, R4 ;  /* 0x000000041111723e */ /* 0x000fc400000000ff */
[----:B------:R-:W-:Y:S02]  /*13fd0*/  F2FP.PACK_AB R19, R24, R3 ;  /* 0x000000031813723e */ /* 0x000fe400000000ff */
[----:B------:R-:W-:Y:S02]  /*13fe0*/  F2FP.PACK_AB R18, R14, R5 ;  /* 0x000000050e12723e */ /* 0x000fe400000000ff */
.L_x_1863:
[----:B------:R-:W-:Y:S05]  /*13ff0*/  BSYNC B0 ;  /* 0x0000000000007941 */ /* 0x000fea0003800000 */
.L_x_1862:
[----:B-----5:R1:W-:Y:S01]  /*14000*/  STS.128 [R234+0x3800], R16 ;  /* 0x00380010ea007388 */ /* 0x0203e20000000c00 */
[----:B------:R-:W-:Y:S05]  /*14010*/  BRA `(.L_x_1827) ;  /* 0x000005b000007947 */ /* 0x000fea0003800000 */
.L_x_1801:
        /* <DEDUP_REMOVED lines=21> */
.L_x_1865:
[----:B------:R-:W-:Y:S05]  /*14170*/  BSYNC B0 ;  /* 0x0000000000007941 */ /* 0x000fea0003800000 */
.L_x_1864:
        /* <DEDUP_REMOVED lines=22> */
.L_x_1867:
[----:B------:R-:W-:Y:S05]  /*142e0*/  BSYNC B0 ;  /* 0x0000000000007941 */ /* 0x000fea0003800000 */
.L_x_1866:
        /* <DEDUP_REMOVED lines=22> */
.L_x_1869:
[----:B------:R-:W-:Y:S05]  /*14450*/  BSYNC B0 ;  /* 0x0000000000007941 */ /* 0x000fea0003800000 */
.L_x_1868:
        /* <DEDUP_REMOVED lines=23> */
.L_x_1827:
[----:B------:R-:W-:Y:S05]  /*145d0*/  BSYNC B3 ;  /* 0x0000000000037941 */ /* 0x000fea0003800000 */
.L_x_1800:
        /* <DEDUP_REMOVED lines=9> */
[----:B------:R-:W-:-:S13]  /*14670*/  ISETP.NE.U32.AND P1, PT, R2, 0x1, PT ;  /* 0x000000010200780c */ /* 0x000fda0003f25070 */
[----:B-1--4-:R-:W-:Y:S02]  /*14680*/  @!P1 IMAD.MOV.U32 R6, RZ, RZ, R228 ;  /* 0x000000ffff069224 */ /* 0x012fe400078e00e4 */
        /* <DEDUP_REMOVED lines=11> */
.L_x_1871:
[----:B------:R-:W-:Y:S05]  /*14740*/  BSYNC B0 ;  /* 0x0000000000007941 */ /* 0x000fea0003800000 */
.L_x_1870:
[----:B------:R-:W-:Y:S01]  /*14750*/  ISETP.GE.AND P0, PT, R0, R5, PT ;  /* 0x000000050000720c */ /* 0x000fe20003f06270 */
[----:B------:R-:W-:-:S12]  /*14760*/  BSSY B0, `(.L_x_1872) ;  /* 0x0000015000007945 */ /* 0x000fd80003800000 */
[----:B------:R-:W-:Y:S05]  /*14770*/  @P0 BRA `(.L_x_1873) ;  /* 0x0000013000000947 */ /* 0x000fea0003800000 */
[C---:B------:R-:W-:Y:S02]  /*14780*/  LOP3.LUT R2, R239.reuse, 0x1, RZ, 0xc0, !PT ;  /* 0x00000001ef027812 */ /* 0x040fe400078ec0ff */
[----:B------:R-:W-:Y:S02]  /*14790*/  LOP3.LUT P0, RZ, R239, 0x2, RZ, 0xc0, !PT ;  /* 0x00000002efff7812 */ /* 0x000fe4000780c0ff */
[----:B------:R-:W-:-:S11]  /*147a0*/  ISETP.NE.U32.AND P1, PT, R2, 0x1, PT ;  /* 0x000000010200780c */ /* 0x000fd60003f25070 */
[C---:B-1----:R-:W-:Y:S02]  /*147b0*/  @P0 IADD3 R9, P2, R225.reuse, R192, RZ ;  /* 0x000000c0e1090210 */ /* 0x042fe40007f5e0ff */
[----:B-----5:R-:W-:-:S03]  /*147c0*/  @!P1 LEA R12, P3, R225, R228, 0x1 ;  /* 0x000000e4e10c9211 */ /* 0x020fc600078608ff */
        /* <DEDUP_REMOVED lines=14> */
.L_x_1873:
[----:B------:R-:W-:Y:S05]  /*148b0*/  BSYNC B0 ;  /* 0x0000000000007941 */ /* 0x000fea0003800000 */
.L_x_1872:
        /* <DEDUP_REMOVED lines=24> */
.L_x_1875:
[----:B------:R-:W-:Y:S05]  /*14a40*/  BSYNC B0 ;  /* 0x0000000000007941 */ /* 0x000fea0003800000 */
.L_x_1874:
[----:B------:R-:W-:Y:S01]  /*14a50*/  ISETP.GE.AND P0, PT, R28, R5, PT ;  /* 0x000000051c00720c */ /* 0x000fe20003f06270 */
[----:B------:R-:W-:-:S12]  /*14a60*/  BSSY B0, `(.L_x_1876) ;  /* 0x0000018000007945 */ /* 0x000fd80003800000 */
[----:B------:R-:W-:Y:S05]  /*14a70*/  @P0 BRA `(.L_x_1877) ;  /* 0x0000016000000947 */ /* 0x000fea0003800000 */
[C---:B------:R-:W-:Y:S02]  /*14a80*/  LOP3.LUT P0, RZ, R239.reuse, 0x2, RZ, 0xc0, !PT ;  /* 0x00000002efff7812 */ /* 0x040fe4000780c0ff */
[----:B------:R-:W-:-:S04]  /*14a90*/  LOP3.LUT R2, R239, 0x1, RZ, 0xc0, !PT ;  /* 0x00000001ef027812 */ /* 0x000fc800078ec0ff */
[----:B------:R-:W-:-:S07]  /*14aa0*/  ISETP.NE.U32.AND P1, PT, R2, 0x1, PT ;  /* 0x000000010200780c */ /* 0x000fce0003f25070 */
[----:B------:R-:W-:Y:S02]  /*14ab0*/  @P0 IMAD.MOV.U32 R176, RZ, RZ, R192 ;  /* 0x000000ffffb00224 */ /* 0x000fe400078e00c0 */
[----:B------:R-:W-:Y:S02]  /*14ac0*/  @P0 IMAD R2, R61, 0x30, RZ ;  /* 0x000000303d020824 */ /* 0x000fe400078e02ff */
[----:B-1--4-:R-:W-:-:S04]  /*14ad0*/  @P0 IMAD.WIDE.U32 R6, R60, 0x30, R176 ;  /* 0x000000303c060825 */ /* 0x012fc800078e00b0 */
[----:B------:R-:W-:Y:S01]  /*14ae0*/  @!P1 IMAD R4, R61, 0x60, RZ ;  /* 0x000000603d049824 */ /* 0x000fe200078e02ff */
[----:B------:R-:W-:Y:S01]  /*14af0*/  @P0 IADD3 R7, R2, R7, RZ ;  /* 0x0000000702070210 */ /* 0x000fe20007ffe0ff */
[----:B------:R-:W-:Y:S01]  /*14b00*/  @!P1 IMAD.WIDE.U32 R8, R60, 0x60, R228 ;  /* 0x000000603c089825 */ /* 0x000fe200078e00e4 */
[----:B-----5:R-:W-:-:S03]  /*14b10*/  @P0 LEA R12, P2, R6, R216, 0x1 ;  /* 0x000000d8060c0211 */ /* 0x020fc600078408ff */
        /* <DEDUP_REMOVED lines=12> */
.L_x_1877:
[----:B------:R-:W-:Y:S05]  /*14be0*/  BSYNC B0 ;  /* 0x0000000000007941 */ /* 0x000fea0003800000 */
.L_x_1876:
        /* <DEDUP_REMOVED lines=25> */
.L_x_1879:
[----:B------:R-:W-:Y:S05]  /*14d80*/  BSYNC B0 ;  /* 0x0000000000007941 */ /* 0x000fea0003800000 */
.L_x_1878:
[----:B------:R-:W-:Y:S01]  /*14d90*/  IADD3 R8, R212, 0x50, RZ ;  /* 0x00000050d4087810 */ /* 0x000fe20007ffe0ff */
[----:B------:R-:W-:Y:S03]  /*14da0*/  BSSY B0, `(.L_x_1880) ;  /* 0x000001a000007945 */ /* 0x000fe60003800000 */
[----:B------:R-:W-:-:S13]  /*14db0*/  ISETP.GE.AND P0, PT, R8, R5, PT ;  /* 0x000000050800720c */ /* 0x000fda0003f06270 */
[----:B------:R-:W-:Y:S05]  /*14dc0*/  @P0 BRA `(.L_x_1881) ;  /* 0x0000017000000947 */ /* 0x000fea0003800000 */
[C---:B------:R-:W-:Y:S02]  /*14dd0*/  LOP3.LUT P0, RZ, R239.reuse, 0x2, RZ, 0xc0, !PT ;  /* 0x00000002efff7812 */ /* 0x040fe4000780c0ff */
[----:B------:R-:W-:-:S04]  /*14de0*/  LOP3.LUT R2, R239, 0x1, RZ, 0xc0, !PT ;  /* 0x00000001ef027812 */ /* 0x000fc800078ec0ff */
[----:B------:R-:W-:-:S07]  /*14df0*/  ISETP.NE.U32.AND P1, PT, R2, 0x1, PT ;  /* 0x000000010200780c */ /* 0x000fce0003f25070 */
[----:B-1--4-:R-:W-:Y:S02]  /*14e00*/  @P0 IMAD.MOV.U32 R6, RZ, RZ, R192 ;  /* 0x000000ffff060224 */ /* 0x012fe400078e00c0 */
[----:B------:R-:W-:Y:S02]  /*14e10*/  @P0 IMAD.MOV.U32 R7, RZ, RZ, R177 ;  /* 0x000000ffff070224 */ /* 0x000fe400078e00b1 */
        /* <DEDUP_REMOVED lines=18> */
.L_x_1881:
[----:B------:R-:W-:Y:S05]  /*14f40*/  BSYNC B0 ;  /* 0x0000000000007941 */ /* 0x000fea0003800000 */
.L_x_1880:
[----:B-1--4-:R-:W-:Y:S01]  /*14f50*/  IADD3 R6, R212, 0x60, RZ ;  /* 0x00000060d4067810 */ /* 0x012fe20007ffe0ff */
[----:B------:R-:W-:Y:S03]  /*14f60*/  BSSY B0, `(.L_x_1882) ;  /* 0x000001a000007945 */ /* 0x000fe60003800000 */
[----:B------:R-:W-:-:S13]  /*14f70*/  ISETP.GE.AND P0, PT, R6, R5, PT ;  /* 0x000000050600720c */ /* 0x000fda0003f06270 */
[----:B------:R-:W-:Y:S05]  /*14f80*/  @P0 BRA `(.L_x_1883) ;  /* 0x0000017000000947 */ /* 0x000fea0003800000 */
[C---:B------:R-:W-:Y:S02]  /*14f90*/  LOP3.LUT P0, RZ, R239.reuse, 0x2, RZ, 0xc0, !PT ;  /* 0x00000002efff7812 */ /* 0x040fe4000780c0ff */
[----:B------:R-:W-:-:S04]  /*14fa0*/  LOP3.LUT R2, R239, 0x1, RZ, 0xc0, !PT ;  /* 0x00000001ef027812 */ /* 0x000fc800078ec0ff */
[----:B------:R-:W-:-:S07]  /*14fb0*/  ISETP.NE.U32.AND P1, PT, R2, 0x1, PT ;  /* 0x000000010200780c */ /* 0x000fce0003f25070 */
[----:B------:R-:W-:Y:S02]  /*14fc0*/  @P0 IMAD.MOV.U32 R14, RZ, RZ, R192 ;  /* 0x000000ffff0e0224 */ /* 0x000fe400078e00c0 */
        /* <DEDUP_REMOVED lines=19> */
.L_x_1883:
[----:B------:R-:W-:Y:S05]  /*15100*/  BSYNC B0 ;  /* 0x0000000000007941 */ /* 0x000fea0003800000 */
.L_x_1882:
        /* <DEDUP_REMOVED lines=12> */
[----:B-1----:R-:W-:Y:S02]  /*151d0*/  @P0 LEA R18, P2, R14, R216, 0x1 ;  /* 0x000000d80e120211 */ /* 0x002fe400078408ff */
[----:B------:R-:W-:Y:S02]  /*151e0*/  @!P1 IMAD.WIDE.U32 R16, R60, 0xe0, R228 ;  /* 0x000000e03c109825 */ /* 0x000fe400078e00e4 */
[----:B------:R-:W-:Y:S02]  /*151f0*/  @P0 LEA.HI.X R19, R14, R217, R7, 0x1, P2 ;  /* 0x000000d90e130211 */ /* 0x000fe400010f0c07 */
[----:B------:R-:W-:-:S05]  /*15200*/  @!P1 IMAD R61, R61, 0xe0, RZ ;  /* 0x000000e03d3d9824 */ /* 0x000fca00078e02ff */
        /* <DEDUP_REMOVED lines=11> */
.L_x_1885:
[----:B------:R-:W-:Y:S05]  /*152c0*/  BSYNC B0 ;  /* 0x0000000000007941 */ /* 0x000fea0003800000 */
.L_x_1884:
        /* <DEDUP_REMOVED lines=29> */
.L_x_1887:
[----:B------:R-:W-:Y:S05]  /*154a0*/  BSYNC B0 ;  /* 0x0000000000007941 */ /* 0x000fea0003800000 */
.L_x_1886:
        /* <DEDUP_REMOVED lines=8> */
[CC--:B---3--:R-:W-:Y:S02]  /*15530*/  @P1 LEA R14, P0, R223.reuse, R148.reuse, 0x1 ;  /* 0x00000094df0e1211 */ /* 0x0c8fe400078008ff */
        /* <DEDUP_REMOVED lines=13> */
.L_x_1889:
[----:B------:R-:W-:Y:S05]  /*15610*/  BSYNC B0 ;  /* 0x0000000000007941 */ /* 0x000fea0003800000 */
.L_x_1888:
        /* <DEDUP_REMOVED lines=9> */
[----:B------:R-:W-:-:S09]  /*156b0*/  SHF.L.U64.HI R7, R62, 0x5, R63 ;  /* 0x000000053e077819 */ /* 0x000fd2000001023f */
[CC--:B-1-3--:R-:W-:Y:S02]  /*156c0*/  @P1 LEA R14, P0, R0.reuse, R148.reuse, 0x1 ;  /* 0x00000094000e1211 */ /* 0x0cafe400078008ff */
        /* <DEDUP_REMOVED lines=13> */
.L_x_1891:
[----:B------:R-:W-:Y:S05]  /*157a0*/  BSYNC B0 ;  /* 0x0000000000007941 */ /* 0x000fea0003800000 */
.L_x_1890:
        /* <DEDUP_REMOVED lines=24> */
.L_x_1893:
[----:B------:R-:W-:Y:S05]  /*15930*/  BSYNC B0 ;  /* 0x0000000000007941 */ /* 0x000fea0003800000 */
.L_x_1892:
        /* <DEDUP_REMOVED lines=24> */
.L_x_1895:
[----:B------:R-:W-:Y:S05]  /*15ac0*/  BSYNC B0 ;  /* 0x0000000000007941 */ /* 0x000fea0003800000 */
.L_x_1894:
        /* <DEDUP_REMOVED lines=24> */
.L_x_1897:
[----:B------:R-:W-:Y:S05]  /*15c50*/  BSYNC B0 ;  /* 0x0000000000007941 */ /* 0x000fea0003800000 */
.L_x_1896:
        /* <DEDUP_REMOVED lines=24> */
.L_x_1899:
[----:B------:R-:W-:Y:S05]  /*15de0*/  BSYNC B0 ;  /* 0x0000000000007941 */ /* 0x000fea0003800000 */
.L_x_1898:
        /* <DEDUP_REMOVED lines=24> */
.L_x_1901:
[----:B------:R-:W-:Y:S05]  /*15f70*/  BSYNC B0 ;  /* 0x0000000000007941 */ /* 0x000fea0003800000 */
.L_x_1900:
[----:B-1----:R-:W-:Y:S01]  /*15f80*/  LEA.HI R5, R66, R66, RZ, 0x1 ;  /* 0x0000004242057211 */ /* 0x002fe200078f08ff */
[C---:B------:R-:W-:Y:S01]  /*15f90*/  IMAD.SHL.U32 R0, R64.reuse, 0x40, RZ ;  /* 0x0000004040007824 */ /* 0x040fe200078e00ff */
[----:B------:R-:W-:Y:S01]  /*15fa0*/  R2P PR, R64, 0x6 ;  /* 0x0000000640007804 */ /* 0x000fe20000000000 */
[----:B------:R-:W-:Y:S01]  /*15fb0*/  IMAD.SHL.U32 R172, R172, 0x40, RZ ;  /* 0x00000040acac7824 */ /* 0x000fe200078e00ff */
[----:B------:R-:W-:Y:S01]  /*15fc0*/  LOP3.LUT R5, R5, 0xfffffffe, RZ, 0xc0, !PT ;  /* 0xfffffffe05057812 */ /* 0x000fe200078ec0ff */
[----:B------:R-:W-:Y:S01]  /*15fd0*/  IMAD.SHL.U32 R212, R212, 0x8, RZ ;  /* 0x00000008d4d47824 */ /* 0x000fe200078e00ff */
[----:B------:R-:W0:Y:S01]  /*15fe0*/  LDGDEPBAR ;  /* 0x00000000000079af */ /* 0x000e220000000000 */
[----:B------:R-:W-:Y:S01]  /*15ff0*/  IMAD.SHL.U32 R9, R174, 0x40, RZ ;  /* 0x00000040ae097824 */ /* 0x000fe200078e00ff */
[----:B------:R-:W-:Y:S01]  /*16000*/  LOP3.LUT R7, R172, 0x1c0, RZ, 0xc0, !PT ;  /* 0x000001c0ac077812 */ /* 0x000fe200078ec0ff */
[----:B------:R-:W-:Y:S01]  /*16010*/  IMAD.IADD R66, R66, 0x1, -R5 ;  /* 0x0000000142427824 */ /* 0x000fe200078e0a05 */
[----:B------:R-:W-:Y:S01]  /*16020*/  LOP3.LUT R5, R0, 0x1c0, RZ, 0xc0, !PT ;  /* 0x000001c000057812 */ /* 0x000fe200078ec0ff */
[----:B------:R-:W-:Y:S01]  /*16030*/  BSSY B1, `(.L_x_1902) ;  /* 0x000025f000017945 */ /* 0x000fe20003800000 */
[----:B------:R-:W-:Y:S01]  /*16040*/  LOP3.LUT R9, R9, 0xfffffe00, RZ, 0xc0, !PT ;  /* 0xfffffe0009097812 */ /* 0x000fe200078ec0ff */
[----:B------:R-:W-:Y:S01]  /*16050*/  IMAD.SHL.U32 R0, R66, 0x8, RZ ;  /* 0x0000000842007824 */ /* 0x000fe200078e00ff */
[----:B------:R-:W-:-:S02]  /*16060*/  LOP3.LUT R212, R5, 0x8, R212, 0xf8, !PT ;  /* 0x0000000805d47812 */ /* 0x000fc400078ef8d4 */
[----:B------:R-:W-:Y:S02]  /*16070*/  SHF.R.U32.HI R5, RZ, 0x3, R5 ;  /* 0x00000003ff057819 */ /* 0x000fe40000011605 */
[----:B------:R-:W-:Y:S02]  /*16080*/  LOP3.LUT R0, R7, 0x8, R0, 0xf8, !PT ;  /* 0x0000000807007812 */ /* 0x000fe400078ef800 */
[----:B------:R-:W-:Y:S02]  /*16090*/  SHF.R.U32.HI R7, RZ, 0x3, R7 ;  /* 0x00000003ff077819 */ /* 0x000fe40000011607 */
[----:B------:R-:W-:Y:S01]  /*160a0*/  LOP3.LUT R221, R212, R5, RZ, 0x3c, !PT ;  /* 0x00000005d4dd7212 */ /* 0x000fe200078e3cff */
[----:B------:R-:W-:Y:S01]  /*160b0*/  IMAD R5, R56, 0x400, R9 ;  /* 0x0000040038057824 */ /* 0x000fe200078e0209 */
[----:B------:R-:W-:Y:S01]  /*160c0*/  LOP3.LUT R8, R0, R7, RZ, 0x3c, !PT ;  /* 0x0000000700087212 */ /* 0x000fe200078e3cff */
[----:B------:R-:W-:Y:S02]  /*160d0*/  IMAD R56, R56, 0x10, R45 ;  /* 0x0000001038387824 */ /* 0x000fe400078e022d */
[----:B------:R-:W-:-:S02]  /*160e0*/  IMAD R221, R66, 0x200, R221 ;  /* 0x0000020042dd7824 */ /* 0x000fc400078e02dd */
[----:B------:R-:W-:Y:S01]  /*160f0*/  IMAD.IADD R222, R8, 0x1, R5 ;  /* 0x0000000108de7824 */ /* 0x000fe200078e0205 */
[----:B------:R-:W-:Y:S01]  /*16100*/  IADD3 R65, R56, 0x1, R65 ;  /* 0x0000000138417810 */ /* 0x000fe20007ffe041 */
[----:B------:R-:W-:Y:S02]  /*16110*/  IMAD.SHL.U32 R221, R221, 0x2, RZ ;  /* 0x00000002dddd7824 */ /* 0x000fe400078e00ff */
[----:B------:R-:W-:-:S03]  /*16120*/  IMAD.SHL.U32 R222, R222, 0x2, RZ ;  /* 0x00000002dede7824 */ /* 0x000fc600078e00ff */
[----:B------:R-:W-:Y:S01]  /*16130*/  LDSM.16.M88.4 R88, [R221+0x4000] ;  /* 0x00400000dd58783b */ /* 0x000fe20000000200 */
[----:B------:R-:W-:Y:S01]  /*16140*/  IADD3 R0, R221, 0x4000, RZ ;  /* 0x00004000dd007810 */ /* 0x000fe20007ffe0ff */
[--C-:B------:R-:W-:Y:S01]  /*16150*/  IMAD R220, R49, 0x2, R222.reuse ;  /* 0x0000000231dc7824 */ /* 0x100fe200078e02de */
[----:B------:R-:W-:Y:S01]  /*16160*/  IADD3 R219, R221, 0x4020, RZ ;  /* 0x00004020dddb7810 */ /* 0x000fe20007ffe0ff */
[----:B------:R-:W1:Y:S01]  /*16170*/  LDSM.16.M88.4 R124, [R222] ;  /* 0x00000000de7c783b */ /* 0x000e620000000200 */
[----:B------:R-:W-:Y:S01]  /*16180*/  @P1 IADD3 R219, R0, -0x20, RZ ;  /* 0xffffffe000db1810 */ /* 0x000fe20007ffe0ff */
[----:B------:R-:W-:Y:S02]  /*16190*/  IMAD.MOV.U32 R0, RZ, RZ, 0x40 ;  /* 0x00000040ff007424 */ /* 0x000fe400078e00ff */
[----:B------:R-:W2:Y:S01]  /*161a0*/  LDSM.16.M88.4 R80, [R221+0x4800] ;  /* 0x00480000dd50783b */ /* 0x000ea20000000200 */
[----:B------:R-:W-:Y:S01]  /*161b0*/  IMAD R218, R47, 0x2, R222 ;  /* 0x000000022fda7824 */ /* 0x000fe200078e02de */
[----:B------:R-:W-:Y:S01]  /*161c0*/  IADD3 R211, R219, 0x800, RZ ;  /* 0x00000800dbd37810 */ /* 0x000fe20007ffe0ff */
[----:B------:R-:W-:Y:S01]  /*161d0*/  IMAD R217, R47, 0x2, R220 ;  /* 0x000000022fd97824 */ /* 0x000fe200078e02dc */
[----:B------:R-:W3:Y:S01]  /*161e0*/  LDSM.16.M88.4 R72, [R221+0x5000] ;  /* 0x00500000dd48783b */ /* 0x000ee20000000200 */
[----:B------:R-:W-:-:S02]  /*161f0*/  SEL R0, R0, 0xffffffc0, !P2 ;  /* 0xffffffc000007807 */ /* 0x000fc40005000000 */
[C---:B------:R-:W-:Y:S01]  /*16200*/  IADD3 R210, R219.reuse, 0x1000, RZ ;  /* 0x00001000dbd27810 */ /* 0x040fe20007ffe0ff */
[----:B------:R-:W4:Y:S01]  /*16210*/  LDSM.16.M88.4 R60, [R221+0x5800] ;  /* 0x00580000dd3c783b */ /* 0x000f220000000200 */
[----:B------:R-:W-:Y:S01]  /*16220*/  IADD3 R209, R219, 0x1800, RZ ;  /* 0x00001800dbd17810 */ /* 0x000fe20007ffe0ff */
[----:B------:R-:W-:Y:S01]  /*16230*/  IMAD.IADD R215, R221, 0x1, R0 ;  /* 0x00000001ddd77824 */ /* 0x000fe200078e0200 */
[C---:B------:R-:W-:Y:S01]  /*16240*/  IADD3 R208, R219.reuse, 0x2000, RZ ;  /* 0x00002000dbd07810 */ /* 0x040fe20007ffe0ff */
[----:B------:R-:W2:Y:S01]  /*16250*/  LDSM.16.M88.4 R40, [R221+0x6000] ;  /* 0x00600000dd28783b */ /* 0x000ea20000000200 */
[----:B------:R-:W-:Y:S01]  /*16260*/  IMAD.IADD R204, R0, 0x1, R219 ;  /* 0x0000000100cc7824 */ /* 0x000fe200078e02db */
[----:B------:R-:W-:Y:S01]  /*16270*/  IADD3 R207, R219, 0x2800, RZ ;  /* 0x00002800dbcf7810 */ /* 0x000fe20007ffe0ff */
[----:B------:R-:W-:Y:S01]  /*16280*/  IMAD.IADD R0, R3, 0x1, R44 ;  /* 0x0000000103007824 */ /* 0x000fe200078e022c */
[----:B------:R-:W3:Y:S01]  /*16290*/  LDSM.16.M88.4 R32, [R221+0x6800] ;  /* 0x00680000dd20783b */ /* 0x000ee20000000200 */
[----:B------:R-:W-:-:S02]  /*162a0*/  IADD3 R206, R219, 0x3000, RZ ;  /* 0x00003000dbce7810 */ /* 0x000fc40007ffe0ff */
[C---:B------:R-:W-:Y:S01]  /*162b0*/  IADD3 R205, R219.reuse, 0x3800, RZ ;  /* 0x00003800dbcd7810 */ /* 0x040fe20007ffe0ff */
[----:B------:R-:W3:Y:S01]  /*162c0*/  LDSM.16.M88.4 R24, [R221+0x7000] ;  /* 0x00700000dd18783b */ /* 0x000ee20000000200 */
[----:B------:R-:W-:Y:S02]  /*162d0*/  IADD3 R56, R0, 0x49, RZ ;  /* 0x0000004900387810 */ /* 0x000fe40007ffe0ff */
[C---:B------:R-:W-:Y:S01]  /*162e0*/  IADD3 R203, R219.reuse, 0x4000, RZ ;  /* 0x00004000dbcb7810 */ /* 0x040fe20007ffe0ff */
[----:B------:R-:W4:Y:S01]  /*162f0*/  LDSM.16.M88.4 R16, [R221+0x7800] ;  /* 0x00780000dd10783b */ /* 0x000f220000000200 */
[C---:B------:R-:W-:Y:S02]  /*16300*/  IADD3 R202, R219.reuse, 0x4800, RZ ;  /* 0x00004800dbca7810 */ /* 0x040fe40007ffe0ff */
[C---:B------:R-:W-:Y:S01]  /*16310*/  IADD3 R201, R219.reuse, 0x5000, RZ ;  /* 0x00005000dbc97810 */ /* 0x040fe20007ffe0ff */
[----:B---3--:R-:W-:Y:S01]  /*16320*/  LDSM.16.M88.4 R12, [R219] ;  /* 0x00000000db0c783b */ /* 0x008fe20000000200 */
[----:B------:R-:W-:-:S02]  /*16330*/  IADD3 R200, R219, 0x5800, RZ ;  /* 0x00005800dbc87810 */ /* 0x000fc40007ffe0ff */
[C---:B------:R-:W-:Y:S01]  /*16340*/  IADD3 R199, R219.reuse, 0x6000, RZ ;  /* 0x00006000dbc77810 */ /* 0x040fe20007ffe0ff */
[----:B------:R-:W3:Y:S01]  /*16350*/  LDSM.16.M88.4 R20, [R220] ;  /* 0x00000000dc14783b */ /* 0x000ee20000000200 */
[C---:B------:R-:W-:Y:S02]  /*16360*/  IADD3 R198, R219.reuse, 0x6800, RZ ;  /* 0x00006800dbc67810 */ /* 0x040fe40007ffe0ff */
[C---:B------:R-:W-:Y:S01]  /*16370*/  IADD3 R197, R219.reuse, 0x7000, RZ ;  /* 0x00007000dbc57810 */ /* 0x040fe20007ffe0ff */
[----:B-1----:R-:W-:Y:S01]  /*16380*/  HMMA.16816.F32 R92, R124, R88, RZ ;  /* 0x000000587c5c723c */ /* 0x002fe200000018ff */
[----:B------:R-:W1:Y:S01]  /*16390*/  LDSM.16.M88.4 R96, [R219+0x800] ;  /* 0x00080000db60783b */ /* 0x000e620000000200 */
[----:B------:R-:W-:-:S03]  /*163a0*/  IADD3 R196, R219, 0x7800, RZ ;  /* 0x00007800dbc47810 */ /* 0x000fc60007ffe0ff */
[----:B------:R-:W1:Y:S03]  /*163b0*/  LDSM.16.M88.4 R4, [R219+0x1000] ;  /* 0x00100000db04783b */ /* 0x000e660000000200 */
[C---:B------:R-:W-:Y:S01]  /*163c0*/  HMMA.16816.F32 R88, R124.reuse, R90, RZ ;  /* 0x0000005a7c58723c */ /* 0x040fe200000018ff */
[----:B------:R-:W1:Y:S04]  /*163d0*/  LDSM.16.M88.4 R120, [R219+0x1800] ;  /* 0x00180000db78783b */ /* 0x000e680000000200 */
[----:B------:R-:W-:Y:S03]  /*163e0*/  LDSM.16.M88.4 R116, [R219+0x2000] ;  /* 0x00200000db74783b */ /* 0x000fe60000000200 */
[C---:B--2---:R-:W-:Y:S01]  /*163f0*/  HMMA.16816.F32 R84, R124.reuse, R80, RZ ;  /* 0x000000507c54723c */ /* 0x044fe200000018ff */
[----:B------:R-:W-:Y:S04]  /*16400*/  LDSM.16.M88.4 R112, [R219+0x2800] ;  /* 0x00280000db70783b */ /* 0x000fe80000000200 */
[----:B------:R-:W-:Y:S03]  /*16410*/  LDSM.16.M88.4 R108, [R219+0x3000] ;  /* 0x00300000db6c783b */ /* 0x000fe60000000200 */
[C---:B------:R-:W-:Y:S01]  /*16420*/  HMMA.16816.F32 R76, R124.reuse, R72, RZ ;  /* 0x000000487c4c723c */ /* 0x040fe200000018ff */
[----:B------:R-:W-:Y:S04]  /*16430*/  LDSM.16.M88.4 R104, [R219+0x3800] ;  /* 0x00380000db68783b */ /* 0x000fe80000000200 */
[----:B------:R-:W-:Y:S03]  /*16440*/  LDSM.16.M88.4 R100, [R215+0x4800] ;  /* 0x00480000d764783b */ /* 0x000fe60000000200 */
[C---:B----4-:R-:W-:Y:S01]  /*16450*/  HMMA.16816.F32 R68, R124.reuse, R60, RZ ;  /* 0x0000003c7c44723c */ /* 0x050fe200000018ff */
[----:B------:R-:W-:Y:S04]  /*16460*/  LDSM.16.M88.4 R136, [R220+0x2000] ;  /* 0x00200000dc88783b */ /* 0x000fe80000000200 */
[----:B------:R-:W-:Y:S03]  /*16470*/  LDSM.16.M88.4 R132, [R219+0x7800] ;  /* 0x00780000db84783b */ /* 0x000fe60000000200 */
        /* <DEDUP_REMOVED lines=12> */
[C---:B---3--:R-:W-:Y:S08]  /*16540*/  HMMA.16816.F32 R92, R20.reuse, R12, R92 ;  /* 0x0000000c145c723c */ /* 0x048ff0000000185c */
[C---:B------:R-:W-:Y:S01]  /*16550*/  HMMA.16816.F32 R88, R20.reuse, R14, R88 ;  /* 0x0000000e1458723c */ /* 0x040fe20000001858 */
[----:B------:R-:W2:Y:S07]  /*16560*/  LDSM.16.M88.4 R12, [R215+0x4000] ;  /* 0x00400000d70c783b */ /* 0x000eae0000000200 */
[C---:B-1----:R-:W-:Y:S08]  /*16570*/  HMMA.16816.F32 R84, R20.reuse, R96, R84 ;  /* 0x000000601454723c */ /* 0x042ff00000001854 */
[C---:B------:R-:W-:Y:S01]  /*16580*/  HMMA.16816.F32 R80, R20.reuse, R98, R80 ;  /* 0x000000621450723c */ /* 0x040fe20000001850 */
[----:B------:R-:W1:Y:S07]  /*16590*/  LDSM.16.M88.4 R96, [R215+0x5000] ;  /* 0x00500000d760783b */ /* 0x000e6e0000000200 */
[C---:B------:R-:W-:Y:S08]  /*165a0*/  HMMA.16816.F32 R76, R20.reuse, R4, R76 ;  /* 0x00000004144c723c */ /* 0x040ff0000000184c */
[C---:B------:R-:W-:Y:S01]  /*165b0*/  HMMA.16816.F32 R72, R20.reuse, R6, R72 ;  /* 0x000000061448723c */ /* 0x040fe20000001848 */
[----:B------:R-:W3:Y:S07]  /*165c0*/  LDSM.16.M88.4 R4, [R215+0x5800] ;  /* 0x00580000d704783b */ /* 0x000eee0000000200 */
        /* <DEDUP_REMOVED lines=22> */
[C---:B-1----:R-:W-:Y:S08]  /*16730*/  HMMA.16816.F32 R76, R16.reuse, R96, R76 ;  /* 0x00000060104c723c */ /* 0x042ff0000000184c */
[C---:B------:R-:W-:Y:S01]  /*16740*/  HMMA.16816.F32 R72, R16.reuse, R98, R72 ;  /* 0x000000621048723c */ /* 0x040fe20000001848 */
[----:B------:R-:W-:Y:S07]  /*16750*/  LDSM.16.M88.4 R96, [R217] ;  /* 0x00000000d960783b */ /* 0x000fee0000000200 */
[C---:B---3--:R-:W-:Y:S08]  /*16760*/  HMMA.16816.F32 R68, R16.reuse, R4, R68 ;  /* 0x000000041044723c */ /* 0x048ff00000001844 */
        /* <DEDUP_REMOVED lines=97> */
[----:B------:R-:W1:Y:S01]  /*16d80*/  LDSM.16.M88.4 R64, [R204+0x5000] ;  /* 0x00500000cc40783b */ /* 0x000e620000000200 */
[----:B------:R-:W-:-:S02]  /*16d90*/  IADD3 R16, R0, 0x1, RZ ;  /* 0x0000000100107810 */ /* 0x000fc40007ffe0ff */
[----:B-----5:R-:W-:-:S03]  /*16da0*/  IMAD.IADD R17, R2, 0x1, R17 ;  /* 0x0000000102117824 */ /* 0x020fc600078e0211 */
[----:B------:R-:W-:Y:S01]  /*16db0*/  IADD3 R20, R0, 0x20, RZ ;  /* 0x0000002000147810 */ /* 0x000fe20007ffe0ff */
[----:B------:R-:W-:Y:S01]  /*16dc0*/  HMMA.16816.F32 R88, R4, R22, R88 ;  /* 0x000000160458723c */ /* 0x000fe20000001858 */
[C---:B------:R-:W-:Y:S02]  /*16dd0*/  IADD3 R133, R17.reuse, 0x8, RZ ;  /* 0x0000000811857810 */ /* 0x040fe40007ffe0ff */
[-C--:B------:R-:W-:Y:S02]  /*16de0*/  IMNMX R2, R17, R58.reuse, PT ;  /* 0x0000003a11027217 */ /* 0x080fe40003800200 */
[----:B------:R-:W-:Y:S02]  /*16df0*/  IMNMX R133, R133, R58, PT ;  /* 0x0000003a85857217 */ /* 0x000fe40003800200 */
[C---:B------:R-:W-:Y:S01]  /*16e00*/  ISETP.GE.AND P6, PT, R16.reuse, R2, PT ;  /* 0x000000021000720c */ /* 0x040fe20003fc6270 */
[----:B------:R-:W-:Y:S01]  /*16e10*/  HMMA.16816.F32 R80, R12, R118, R80 ;  /* 0x000000760c50723c */ /* 0x000fe20000001850 */
[----:B------:R-:W-:-:S02]  /*16e20*/  ISETP.GE.AND P2, PT, R16, R133, PT ;  /* 0x000000851000720c */ /* 0x000fc40003f46270 */
[C---:B------:R-:W-:Y:S02]  /*16e30*/  IADD3 R16, R0.reuse, 0x9, RZ ;  /* 0x0000000900107810 */ /* 0x040fe40007ffe0ff */
[----:B------:R-:W-:Y:S02]  /*16e40*/  IADD3 R17, R0, 0x10, RZ ;  /* 0x0000001000117810 */ /* 0x000fe40007ffe0ff */
[C---:B------:R-:W-:Y:S01]  /*16e50*/  ISETP.GE.AND P0, PT, R16.reuse, R2, PT ;  /* 0x000000021000720c */ /* 0x040fe20003f06270 */
[----:B------:R-:W-:Y:S01]  /*16e60*/  HMMA.16816.F32 R76, R12, R112, R76 ;  /* 0x000000700c4c723c */ /* 0x000fe2000000184c */
[----:B------:R-:W-:Y:S02]  /*16e70*/  ISETP.GE.AND P3, PT, R16, R133, PT ;  /* 0x000000851000720c */ /* 0x000fe40003f66270 */
[----:B------:R-:W-:Y:S02]  /*16e80*/  IADD3 R16, R0, 0x11, RZ ;  /* 0x0000001100107810 */ /* 0x000fe40007ffe0ff */
[----:B------:R-:W-:-:S02]  /*16e90*/  FSEL R93, R93, -INF , !P6 ;  /* 0xff8000005d5d7808 */ /* 0x000fc40007000000 */
[----:B------:R-:W-:Y:S01]  /*16ea0*/  FSEL R95, R95, -INF , !P2 ;  /* 0xff8000005f5f7808 */ /* 0x000fe20005000000 */
[C---:B------:R-:W-:Y:S01]  /*16eb0*/  HMMA.16816.F32 R72, R12.reuse, R114, R72 ;  /* 0x000000720c48723c */ /* 0x040fe20000001848 */
[CC--:B------:R-:W-:Y:S02]  /*16ec0*/  ISETP.GE.AND P4, PT, R17.reuse, R2.reuse, PT ;  /* 0x000000021100720c */ /* 0x0c0fe40003f86270 */
[----:B------:R-:W-:Y:S02]  /*16ed0*/  ISETP.GE.AND P6, PT, R17, R133, PT ;  /* 0x000000851100720c */ /* 0x000fe40003fc6270 */
[----:B------:R-:W-:Y:S02]  /*16ee0*/  ISETP.GE.AND P2, PT, R16, R2, PT ;  /* 0x000000021000720c */ /* 0x000fe40003f46270 */
[----:B------:R-:W-:Y:S01]  /*16ef0*/  IADD3 R17, R0, 0x18, RZ ;  /* 0x0000001800117810 */ /* 0x000fe20007ffe0ff */
[----:B------:R-:W-:Y:S01]  /*16f00*/  HMMA.16816.F32 R68, R12, R108, R68 ;  /* 0x0000006c0c44723c */ /* 0x000fe20000001844 */
[----:B------:R-:W-:-:S02]  /*16f10*/  FSEL R89, R89, -INF , !P0 ;  /* 0xff80000059597808 */ /* 0x000fc40004000000 */
[----:B------:R-:W-:Y:S02]  /*16f20*/  FSEL R91, R91, -INF , !P3 ;  /* 0xff8000005b5b7808 */ /* 0x000fe40005800000 */
[----:B------:R-:W-:Y:S02]  /*16f30*/  ISETP.GE.AND P0, PT, R17, R133, PT ;  /* 0x000000851100720c */ /* 0x000fe40003f06270 */
[C---:B------:R-:W-:Y:S01]  /*16f40*/  IADD3 R21, R0.reuse, 0x28, RZ ;  /* 0x0000002800157810 */ /* 0x040fe20007ffe0ff */
[C---:B------:R-:W-:Y:S08]  /*16f50*/  HMMA.16816.F32 R60, R12.reuse, R110, R60 ;  /* 0x0000006e0c3c723c */ /* 0x040ff0000000183c */
[C---:B------:R-:W-:Y:S08]  /*16f60*/  HMMA.16816.F32 R52, R12.reuse, R104, R52 ;  /* 0x000000680c34723c */ /* 0x040ff00000001834 */
[C---:B------:R-:W-:Y:S08]  /*16f70*/  HMMA.16816.F32 R40, R12.reuse, R106, R40 ;  /* 0x0000006a0c28723c */ /* 0x040ff00000001828 */
[C---:B------:R-:W-:Y:S08]  /*16f80*/  HMMA.16816.F32 R28, R12.reuse, R96, R28 ;  /* 0x000000600c1c723c */ /* 0x040ff0000000181c */
[C---:B------:R-:W-:Y:S08]  /*16f90*/  HMMA.16816.F32 R24, R12.reuse, R98, R24 ;  /* 0x000000620c18723c */ /* 0x040ff00000001818 */
[----:B------:R-:W-:Y:S07]  /*16fa0*/  HMMA.16816.F32 R124, R12, R18, R124 ;  /* 0x000000120c7c723c */ /* 0x000fee000000187c */
[----:B------:R-:W-:Y:S01]  /*16fb0*/  IADD3 R12, R0, 0x8, RZ ;  /* 0x00000008000c7810 */ /* 0x000fe20007ffe0ff */
[----:B--2---:R-:W-:Y:S03]  /*16fc0*/  HMMA.16816.F32 R84, R4, R100, R84 ;  /* 0x000000640454723c */ /* 0x004fe60000001854 */
[----:B------:R-:W-:-:S02]  /*16fd0*/  ISETP.GE.AND P5, PT, R12, R2, PT ;  /* 0x000000020c00720c */ /* 0x000fc40003fa6270 */
[-C--:B------:R-:W-:Y:S02]  /*16fe0*/  ISETP.GE.AND P1, PT, R12, R133.reuse, PT ;  /* 0x000000850c00720c */ /* 0x080fe40003f26270 */
[----:B------:R-:W2:Y:S01]  /*16ff0*/  LDSM.16.M88.4 R12, [R204+0x5800] ;  /* 0x00580000cc0c783b */ /* 0x000ea20000000200 */
[----:B------:R-:W-:Y:S01]  /*17000*/  FSEL R88, R88, -INF , !P5 ;  /* 0xff80000058587808 */ /* 0x000fe20006800000 */
[C---:B------:R-:W-:Y:S01]  /*17010*/  HMMA.16816.F32 R80, R4.reuse, R102, R80 ;  /* 0x000000660450723c */ /* 0x040fe20000001850 */
[----:B------:R-:W-:Y:S02]  /*17020*/  ISETP.GE.AND P5, PT, R16, R133, PT ;  /* 0x000000851000720c */ /* 0x000fe40003fa6270 */
[----:B------:R-:W-:Y:S02]  /*17030*/  IADD3 R16, R0, 0x19, RZ ;  /* 0x0000001900107810 */ /* 0x000fe40007ffe0ff */
[----:B------:R-:W-:Y:S02]  /*17040*/  FSEL R90, R90, -INF , !P1 ;  /* 0xff8000005a5a7808 */ /* 0x000fe40004800000 */
[-C--:B------:R-:W-:Y:S01]  /*17050*/  ISETP.GE.AND P1, PT, R17, R2.reuse, PT ;  /* 0x000000021100720c */ /* 0x080fe20003f26270 */
[----:B-1----:R-:W-:Y:S01]  /*17060*/  HMMA.16816.F32 R76, R4, R64, R76 ;  /* 0x00000040044c723c */ /* 0x002fe2000000184c */
[----:B------:R-:W-:-:S06]  /*17070*/  ISETP.GE.AND P3, PT, R16, R2, PT ;  /* 0x000000021000720c */ /* 0x000fcc0003f66270 */
[----:B------:R-:W-:Y:S01]  /*17080*/  FSEL R84, R84, -INF , !P4 ;  /* 0xff80000054547808 */ /* 0x000fe20006000000 */
[----:B------:R-:W-:Y:S01]  /*17090*/  HMMA.16816.F32 R72, R4, R66, R72 ;  /* 0x000000420448723c */ /* 0x000fe20000001848 */
[-C--:B------:R-:W-:Y:S02]  /*170a0*/  ISETP.GE.AND P4, PT, R16, R133.reuse, PT ;  /* 0x000000851000720c */ /* 0x080fe40003f86270 */
[----:B------:R-:W1:Y:S01]  /*170b0*/  LDSM.16.M88.4 R16, [R204+0x6000] ;  /* 0x00600000cc10783b */ /* 0x000e620000000200 */
[----:B------:R-:W-:Y:S02]  /*170c0*/  FSEL R86, R86, -INF , !P6 ;  /* 0xff80000056567808 */ /* 0x000fe40007000000 */
[----:B------:R-:W-:Y:S02]  /*170d0*/  FSEL R50, R85, -INF , !P2 ;  /* 0xff80000055327808 */ /* 0x000fe40005000000 */
[C---:B------:R-:W-:Y:S02]  /*170e0*/  ISETP.GE.AND P6, PT, R20.reuse, R2, PT ;  /* 0x000000021400720c */ /* 0x040fe40003fc6270 */
[----:B------:R-:W-:-:S02]  /*170f0*/  ISETP.GE.AND P2, PT, R20, R133, PT ;  /* 0x000000851400720c */ /* 0x000fc40003f46270 */
[----:B------:R-:W-:Y:S02]  /*17100*/  IADD3 R20, R0, 0x21, RZ ;  /* 0x0000002100147810 */ /* 0x000fe40007ffe0ff */
[----:B------:R-:W-:Y:S02]  /*17110*/  FSEL R87, R87, -INF , !P5 ;  /* 0xff80000057577808 */ /* 0x000fe40006800000 */
[----:B------:R-:W-:Y:S02]  /*17120*/  ISETP.GE.AND P5, PT, R20, R2, PT ;  /* 0x000000021400720c */ /* 0x000fe40003fa6270 */
[----:B------:R-:W-:Y:S02]  /*17130*/  FSEL R51, R80, -INF , !P1 ;  /* 0xff80000050337808 */ /* 0x000fe40004800000 */
[----:B------:R-:W-:Y:S01]  /*17140*/  FSEL R85, R82, -INF , !P0 ;  /* 0xff80000052557808 */ /* 0x000fe20004000000 */
[----:B--2---:R-:W-:Y:S01]  /*17150*/  HMMA.16816.F32 R68, R4, R12, R68 ;  /* 0x0000000c0444723c */ /* 0x004fe20000001844 */
[----:B------:R-:W-:-:S02]  /*17160*/  FSEL R177, R78, -INF , !P2 ;  /* 0xff8000004eb17808 */ /* 0x000fc40005000000 */
[----:B------:R-:W-:Y:S02]  /*17170*/  FSEL R175, R77, -INF , !P5 ;  /* 0xff8000004daf7808 */ /* 0x000fe40006800000 */
[-C--:B------:R-:W-:Y:S02]  /*17180*/  ISETP.GE.AND P1, PT, R20, R133.reuse, PT ;  /* 0x000000851400720c */ /* 0x080fe40003f26270 */
[----:B------:R-:W-:Y:S01]  /*17190*/  IADD3 R12, R0, 0x30, RZ ;  /* 0x00000030000c7810 */ /* 0x000fe20007ffe0ff */
[----:B------:R-:W-:Y:S01]  /*171a0*/  HMMA.16816.F32 R60, R4, R14, R60 ;  /* 0x0000000e043c723c */ /* 0x000fe2000000183c */
        /* <DEDUP_REMOVED lines=11> */
[CC--:B------:R-:W-:Y:S01]  /*17260*/  ISETP.GE.AND P1, PT, R12.reuse, R2.reuse, PT ;  /* 0x000000020c00720c */ /* 0x0c0fe20003f26270 */
[----:B------:R-:W-:Y:S01]  /*17270*/  HMMA.16816.F32 R40, R4, R18, R40 ;  /* 0x000000120428723c */ /* 0x000fe20000001828 */
[-C--:B------:R-:W-:Y:S02]  /*17280*/  ISETP.GE.AND P0, PT, R12, R133.reuse, PT ;  /* 0x000000850c00720c */ /* 0x080fe40003f06270 */
[-C--:B------:R-:W-:Y:S02]  /*17290*/  ISETP.GE.AND P3, PT, R21, R133.reuse, PT ;  /* 0x000000851500720c */ /* 0x080fe40003f66270 */
        /* <DEDUP_REMOVED lines=12> */
[CC--:B------:R-:W-:Y:S02]  /*17360*/  ISETP.GE.AND P5, PT, R16.reuse, R2.reuse, PT ;  /* 0x000000021000720c */ /* 0x0c0fe40003fa6270 */
[----:B------:R-:W-:Y:S02]  /*17370*/  ISETP.GE.AND P1, PT, R16, R133, PT ;  /* 0x000000851000720c */ /* 0x000fe40003f26270 */
[----:B------:R-:W-:-:S02]  /*17380*/  ISETP.GE.AND P3, PT, R13, R2, PT ;  /* 0x000000020d00720c */ /* 0x000fc40003f66270 */
[-C--:B------:R-:W-:Y:S02]  /*17390*/  ISETP.GE.AND P4, PT, R13, R133.reuse, PT ;  /* 0x000000850d00720c */ /* 0x080fe40003f86270 */
        /* <DEDUP_REMOVED lines=10> */
[CC--:B------:R-:W-:Y:S02]  /*17440*/  ISETP.GE.AND P0, PT, R16.reuse, R2.reuse, PT ;  /* 0x000000021000720c */ /* 0x0c0fe40003f06270 */
        /* <DEDUP_REMOVED lines=11> */
[----:B------:R-:W-:Y:S02]  /*17500*/  IADD3 R20, R0, 0x51, RZ ;  /* 0x0000005100147810 */ /* 0x000fe40007ffe0ff */
[----:B------:R-:W-:-:S02]  /*17510*/  FSEL R151, R63, -INF , !P2 ;  /* 0xff8000003f977808 */ /* 0x000fc40005000000 */
[----:B------:R-:W-:Y:S02]  /*17520*/  FSEL R160, R52, -INF , !P5 ;  /* 0xff80000034a07808 */ /* 0x000fe40006800000 */
[----:B------:R-:W-:Y:S01]  /*17530*/  FSEL R158, R55, -INF , !P3 ;  /* 0xff800000379e7808 */ /* 0x000fe20005800000 */
[C---:B--2---:R-:W-:Y:S01]  /*17540*/  HMMA.16816.F32 R28, R4.reuse, R12, R28 ;  /* 0x0000000c041c723c */ /* 0x044fe2000000181c */
[----:B------:R-:W-:Y:S02]  /*17550*/  FSEL R162, R40, -INF , !P4 ;  /* 0xff80000028a27808 */ /* 0x000fe40006000000 */
[CC--:B------:R-:W-:Y:S02]  /*17560*/  ISETP.GE.AND P2, PT, R56.reuse, R2.reuse, PT ;  /* 0x000000023800720c */ /* 0x0c0fe40003f46270 */
[-C--:B------:R-:W-:Y:S02]  /*17570*/  ISETP.GE.AND P5, PT, R56, R133.reuse, PT ;  /* 0x000000853800720c */ /* 0x080fe40003fa6270 */
[C---:B------:R-:W-:Y:S01]  /*17580*/  ISETP.GE.AND P3, PT, R20.reuse, R2, PT ;  /* 0x000000021400720c */ /* 0x040fe20003f66270 */
[----:B------:R-:W-:Y:S01]  /*17590*/  HMMA.16816.F32 R24, R4, R14, R24 ;  /* 0x0000000e0418723c */ /* 0x000fe20000001818 */
[----:B------:R-:W-:-:S02]  /*175a0*/  ISETP.GE.AND P4, PT, R20, R133, PT ;  /* 0x000000851400720c */ /* 0x000fc40003f86270 */
[C---:B------:R-:W-:Y:S02]  /*175b0*/  IADD3 R21, R0.reuse, 0x58, RZ ;  /* 0x0000005800157810 */ /* 0x040fe40007ffe0ff */
[----:B------:R-:W-:Y:S02]  /*175c0*/  IADD3 R20, R0, 0x59, RZ ;  /* 0x0000005900147810 */ /* 0x000fe40007ffe0ff */
[----:B------:R-:W-:Y:S02]  /*175d0*/  FSEL R165, R41, -INF , !P2 ;  /* 0xff80000029a57808 */ /* 0x000fe40005000000 */
[----:B------:R-:W-:Y:S01]  /*175e0*/  FSEL R166, R43, -INF , !P5 ;  /* 0xff8000002ba67808 */ /* 0x000fe20006800000 */
[----:B-1----:R-:W-:Y:S01]  /*175f0*/  HMMA.16816.F32 R128, R4, R16, R128 ;  /* 0x000000100480723c */ /* 0x002fe20000001880 */
[----:B------:R-:W-:Y:S02]  /*17600*/  ISETP.GE.AND P2, PT, R21, R133, PT ;  /* 0x000000851500720c */ /* 0x000fe40003f46270 */
[----:B------:R-:W-:-:S02]  /*17610*/  ISETP.GE.AND P5, PT, R20, R2, PT ;  /* 0x000000021400720c */ /* 0x000fc40003fa6270 */
[C---:B------:R-:W-:Y:S02]  /*17620*/  IADD3 R12, R0.reuse, 0x60, RZ ;  /* 0x00000060000c7810 */ /* 0x040fe40007ffe0ff */
[----:B------:R-:W-:Y:S01]  /*17630*/  IADD3 R13, R0, 0x68, RZ ;  /* 0x00000068000d7810 */ /* 0x000fe20007ffe0ff */
[----:B------:R-:W-:Y:S01]  /*17640*/  HMMA.16816.F32 R124, R4, R18, R124 ;  /* 0x00000012047c723c */ /* 0x000fe2000000187c */
[----:B------:R-:W-:Y:S02]  /*17650*/  FSEL R168, R37, -INF , !P3 ;  /* 0xff80000025a87808 */ /* 0x000fe40005800000 */
[----:B------:R-:W-:Y:S02]  /*17660*/  FSEL R170, R34, -INF , !P2 ;  /* 0xff80000022aa7808 */ /* 0x000fe40005000000 */
[----:B------:R-:W-:Y:S02]  /*17670*/  FSEL R164, R33, -INF , !P5 ;  /* 0xff80000021a47808 */ /* 0x000fe40006800000 */
[----:B------:R-:W-:-:S02]  /*17680*/  FSEL R159, R42, -INF , !P6 ;  /* 0xff8000002a9f7808 */ /* 0x000fc40007000000 */
[----:B------:R-:W-:Y:S02]  /*17690*/  FSEL R172, R38, -INF , !P0 ;  /* 0xff80000026ac7808 */ /* 0x000fe40004000000 */
[CC--:B------:R-:W-:Y:S02]  /*176a0*/  ISETP.GE.AND P3, PT, R12.reuse, R133.reuse, PT ;  /* 0x000000850c00720c */ /* 0x0c0fe40003f66270 */
[CC--:B------:R-:W-:Y:S02]  /*176b0*/  ISETP.GE.AND P2, PT, R13.reuse, R2.reuse, PT ;  /* 0x000000020d00720c */ /* 0x0c0fe40003f46270 */
[----:B------:R-:W-:Y:S02]  /*176c0*/  ISETP.GE.AND P5, PT, R13, R133, PT ;  /* 0x000000850d00720c */ /* 0x000fe40003fa6270 */
[-C--:B------:R-:W-:Y:S02]  /*176d0*/  ISETP.GE.AND P6, PT, R21, R2.reuse, PT ;  /* 0x000000021500720c */ /* 0x080fe40003fc6270 */
[----:B------:R-:W-:-:S02]  /*176e0*/  ISETP.GE.AND P0, PT, R12, R2, PT ;  /* 0x000000020c00720c */ /* 0x000fc40003f06270 */
[C---:B------:R-:W-:Y:S02]  /*176f0*/  IADD3 R13, R0.reuse, 0x70, RZ ;  /* 0x00000070000d7810 */ /* 0x040fe40007ffe0ff */
[----:B------:R-:W-:Y:S02]  /*17700*/  IADD3 R12, R0, 0x61, RZ ;  /* 0x00000061000c7810 */ /* 0x000fe40007ffe0ff */
[----:B------:R-:W-:Y:S02]  /*17710*/  FSEL R156, R30, -INF , !P3 ;  /* 0xff8000001e9c7808 */ /* 0x000fe40005800000 */
[----:B------:R-:W-:Y:S02]  /*17720*/  FSEL R169, R36, -INF , !P1 ;  /* 0xff80000024a97808 */ /* 0x000fe40004800000 */
[----:B------:R-:W-:Y:S02]  /*17730*/  FSEL R171, R39, -INF , !P4 ;  /* 0xff80000027ab7808 */ /* 0x000fe40006000000 */
[----:B------:R-:W-:-:S02]  /*17740*/  FSEL R167, R32, -INF , !P6 ;  /* 0xff80000020a77808 */ /* 0x000fc40007000000 */
[-C--:B------:R-:W-:Y:S02]  /*17750*/  ISETP.GE.AND P3, PT, R13, R2.reuse, PT ;  /* 0x000000020d00720c */ /* 0x080fe40003f66270 */
[-C--:B------:R-:W-:Y:S02]  /*17760*/  ISETP.GE.AND P1, PT, R20, R133.reuse, PT ;  /* 0x000000851400720c */ /* 0x080fe40003f26270 */
[C---:B------:R-:W-:Y:S02]  /*17770*/  ISETP.GE.AND P4, PT, R12.reuse, R2, PT ;  /* 0x000000020c00720c */ /* 0x040fe40003f86270 */
        /* <DEDUP_REMOVED lines=12> */
[----:B------:R-:W-:Y:S02]  /*17840*/  FSEL R145, R27, -INF , !P0 ;  /* 0xff8000001b917808 */ /* 0x000fe40004000000 */
[----:B------:R-:W-:Y:S01]  /*17850*/  ISETP.GT.AND P3, PT, R238, R227, PT ;  /* 0x000000e3ee00720c */ /* 0x000fe20003f64270 */
[----:B------:R-:W-:Y:S01]  /*17860*/  BAR.SYNC.DEFER_BLOCKING 0x0 ;  /* 0x0000000000007b1d */ /* 0x000fe20000010000 */
[----:B------:R-:W-:-:S02]  /*17870*/  ISETP.GE.AND P5, PT, R4, R2, PT ;  /* 0x000000020400720c */ /* 0x000fc40003fa6270 */
[-C--:B------:R-:W-:Y:S02]  /*17880*/  ISETP.GE.AND P1, PT, R4, R133.reuse, PT ;  /* 0x000000850400720c */ /* 0x080fe40003f26270 */
[C---:B------:R-:W-:Y:S02]  /*17890*/  ISETP.GE.AND P0, PT, R0.reuse, R2, PT ;  /* 0x000000020000720c */ /* 0x040fe40003f06270 */
        /* <DEDUP_REMOVED lines=8> */
[----:B------:R-:W-:Y:S02]  /*17920*/  FSEL R139, R130, -INF , !P4 ;  /* 0xff800000828b7808 */ /* 0x000fe40006000000 */
[----:B------:R-:W-:-:S02]  /*17930*/  FSEL R62, R127, -INF , !P0 ;  /* 0xff8000007f3e7808 */ /* 0x000fc40004000000 */
[CC--:B------:R-:W-:Y:S02]  /*17940*/  ISETP.GE.AND P6, PT, R12.reuse, R2.reuse, PT ;  /* 0x000000020c00720c */ /* 0x0c0fe40003fc6270 */
[----:B------:R-:W-:Y:S02]  /*17950*/  ISETP.GE.AND P2, PT, R12, R133, PT ;  /* 0x000000850c00720c */ /* 0x000fe40003f46270 */
[----:B------:R-:W-:Y:S02]  /*17960*/  ISETP.GE.AND P4, PT, R4, R2, PT ;  /* 0x000000020400720c */ /* 0x000fe40003f86270 */
[----:B------:R-:W-:Y:S02]  /*17970*/  ISETP.NE.U32.AND P0, PT, R236, RZ, PT ;  /* 0x000000ffec00720c */ /* 0x000fe40003f05070 */
[----:B------:R-:W-:Y:S02]  /*17980*/  LOP3.LUT R0, R8, R9, RZ, 0xfc, !PT ;  /* 0x0000000908007212 */ /* 0x000fe400078efcff */
        /* <DEDUP_REMOVED lines=12> */
[-C--:B--2---:R-:W-:Y:S02]  /*17a50*/  IABS R7, R14.reuse ;  /* 0x0000000e00077213 */ /* 0x084fe40000000000 */
[-C--:B------:R-:W-:Y:S02]  /*17a60*/  IABS R5, R14.reuse ;  /* 0x0000000e00057213 */ /* 0x080fe40000000000 */
[----:B------:R-:W1:Y:S01]  /*17a70*/  I2F.RP R8, R7 ;  /* 0x0000000700087306 */ /* 0x000e620000209400 */
[----:B------:R-:W-:Y:S02]  /*17a80*/  LOP3.LUT R3, R3, R14, RZ, 0x3c, !PT ;  /* 0x0000000e03037212 */ /* 0x000fe400078e3cff */
[----:B------:R-:W-:Y:S02]  /*17a90*/  IMAD.MOV R5, RZ, RZ, -R5 ;  /* 0x000000ffff057224 */ /* 0x000fe400078e0a05 */
[----:B------:R-:W-:-:S02]  /*17aa0*/  ISETP.GE.AND P4, PT, R3, RZ, PT ;  /* 0x000000ff0300720c */ /* 0x000fc40003f86270 */
[----:B------:R-:W-:Y:S01]  /*17ab0*/  LOP3.LUT R3, RZ, R14, RZ, 0x33, !PT ;  /* 0x0000000eff037212 */ /* 0x000fe200078e33ff */
        /* <DEDUP_REMOVED lines=21> */
[----:B------:R-:W-:Y:S02]  /*17c10*/  ISETP.GE.AND P1, PT, R9, RZ, PT ;  /* 0x000000ff0900720c */ /* 0x000fe40003f26270 */
[----:B------:R-:W-:-:S07]  /*17c20*/  ISETP.NE.AND P2, PT, R14, RZ, PT ;  /* 0x000000ff0e00720c */ /* 0x000fce0003f45270 */
[----:B------:R-:W-:Y:S02]  /*17c30*/  @P5 IADD3 R8, R8, 0x1, RZ ;  /* 0x0000000108085810 */ /* 0x000fe40007ffe0ff */
[----:B------:R-:W-:-:S03]  /*17c40*/  @P6 IADD3 R12, R12, 0x1, RZ ;  /* 0x000000010c0c6810 */ /* 0x000fc60007ffe0ff */
[----:B------:R-:W-:Y:S01]  /*17c50*/  @!P1 IMAD.MOV R8, RZ, RZ, -R8 ;  /* 0x000000ffff089224 */ /* 0x000fe200078e0a08 */
[----:B------:R-:W-:-:S04]  /*17c60*/  @!P4 IADD3 R12, -R12, RZ, RZ ;  /* 0x000000ff0c0cc210 */ /* 0x000fc80007ffe1ff */
[C---:B------:R-:W-:Y:S02]  /*17c70*/  SEL R5, R3.reuse, R12, !P2 ;  /* 0x0000000c03057207 */ /* 0x040fe40005000000 */
[----:B------:R-:W-:Y:S01]  /*17c80*/  SEL R6, R3, R8, !P2 ;  /* 0x0000000803067207 */ /* 0x000fe20005000000 */
[----:B------:R-:W2:Y:S02]  /*17c90*/  LD.E.64 R12, [R10.64+0x20] ;  /* 0x000020060a0c7980 */ /* 0x000ea4000c101b00 */
[C-C-:B------:R-:W-:Y:S02]  /*17ca0*/  IMAD.WIDE R18, R5.reuse, 0x4, R236.reuse ;  /* 0x0000000405127825 */ /* 0x140fe400078e02ec */
[----:B------:R-:W3:Y:S02]  /*17cb0*/  LD.E.64 R8, [R10.64+0x38] ;  /* 0x000038060a087980 */ /* 0x000ee4000c101b00 */
[----:B------:R-:W-:Y:S02]  /*17cc0*/  IMAD.WIDE R16, R6, 0x4, R236 ;  /* 0x0000000406107825 */ /* 0x000fe400078e02ec */
        /* <DEDUP_REMOVED lines=11> */
[----:B------:R-:W-:-:S03]  /*17d80*/  SHF.R.S32.HI R4, RZ, 0x1f, R3 ;  /* 0x0000001fff047819 */ /* 0x000fc60000011403 */
[----:B------:R-:W-:-:S04]  /*17d90*/  IMAD.WIDE.U32 R6, R3, R12, R14 ;  /* 0x0000000c03067225 */ /* 0x000fc800078e000e */
[----:B------:R-:W-:-:S04]  /*17da0*/  IMAD R4, R12, R4, R5 ;  /* 0x000000040c047224 */ /* 0x000fc800078e0205 */
[----:B------:R-:W-:Y:S01]  /*17db0*/  IMAD.IADD R4, R7, 0x1, R4 ;  /* 0x0000000107047824 */ /* 0x000fe200078e0204 */
[----:B------:R-:W-:Y:S05]  /*17dc0*/  BRA `(.L_x_1906) ;  /* 0x0000003000007947 */ /* 0x000fea0003800000 */
.L_x_1905:
[----:B------:R-:W2:Y:S02]  /*17dd0*/  LD.E R6, [R10.64+0x38] ;  /* 0x000038060a067980 */ /* 0x000ea4000c101900 */
[----:B--2---:R-:W-:-:S04]  /*17de0*/  LEA R6, -R6, RZ, 0x7 ;  /* 0x000000ff06067211 */ /* 0x004fc800078e39ff */
[----:B------:R-:W-:Y:S02]  /*17df0*/  SHF.R.S32.HI R4, RZ, 0x1f, R6 ;  /* 0x0000001fff047819 */ /* 0x000fe40000011406 */
.L_x_1906:
[----:B------:R-:W-:Y:S05]  /*17e00*/  BSYNC B0 ;  /* 0x0000000000007941 */ /* 0x000fea0003800000 */
.L_x_1904:
        /* <DEDUP_REMOVED lines=129> */
.L_x_1903:
[----:B------:R-:W-:Y:S05]  /*18620*/  BSYNC B1 ;  /* 0x0000000000017941 */ /* 0x000fea0003800000 */
.L_x_1902:
        /* <DEDUP_REMOVED lines=14> */
[----:B------:R-:W-:Y:S01]  /*18710*/  LDSM.16.MT88.4 R120, [R214+0x10000] ;  /* 0x01000000d678783b */ /* 0x000fe20000004200 */
[----:B------:R-:W-:Y:S02]  /*18720*/  FMNMX.FTZ R5, R85, R4, !PT ;  /* 0x0000000455057209 */ /* 0x000fe40007810000 */
[----:B------:R-:W-:Y:S01]  /*18730*/  FMNMX.FTZ R4, R88, R3, !PT ;  /* 0x0000000358047209 */ /* 0x000fe20007810000 */
[----:B------:R-:W-:Y:S01]  /*18740*/  LDSM.16.MT88.4 R80, [R213+0xc000] ;  /* 0x00c00000d550783b */ /* 0x000fe20000004200 */
        /* <DEDUP_REMOVED lines=70> */
[----:B---3--:R-:W-:Y:S02]  /*18bb0*/  FMNMX.FTZ R132, R5, R132, !PT ;  /* 0x0000008405847209 */ /* 0x008fe40007810000 */
[----:B------:R-:W-:Y:S01]  /*18bc0*/  LDSM.16.MT88.4 R4, [R212+0x10000] ;  /* 0x01000000d404783b */ /* 0x000fe20000004200 */
[C---:B--2---:R-:W-:Y:S02]  /*18bd0*/  FMUL.FTZ R63, R64.reuse, R3 ;  /* 0x00000003403f7220 */ /* 0x044fe40000410000 */
[----:B------:R-:W-:-:S03]  /*18be0*/  FMUL.FTZ R135, R64, R132 ;  /* 0x0000008440877220 */ /* 0x000fc60000410000 */
        /* <DEDUP_REMOVED lines=8> */
[-C--:B------:R-:W-:Y:S02]  /*18c70*/  FFMA.FTZ R53, R89, R64.reuse, -R135 ;  /* 0x0000004059357223 */ /* 0x080fe40000010887 */
[----:B------:R-:W1:Y:S01]  /*18c80*/  LDSM.16.MT88.4 R88, [R212+0xc000] ;  /* 0x00c00000d458783b */ /* 0x000e620000004200 */
[----:B------:R-:W-:-:S02]  /*18c90*/  FFMA.FTZ R56, R95, R64, -R63 ;  /* 0x000000405f387223 */ /* 0x000fc4000001083f */
[-CC-:B------:R-:W-:Y:S02]  /*18ca0*/  FFMA.FTZ R61, R92, R64.reuse, -R135.reuse ;  /* 0x000000405c3d7223 */ /* 0x180fe40000010887 */
[-C--:B------:R-:W-:Y:S01]  /*18cb0*/  FFMA.FTZ R60, R93, R64.reuse, -R135 ;  /* 0x000000405d3c7223 */ /* 0x080fe20000010887 */
[----:B------:R-:W-:Y:S01]  /*18cc0*/  MUFU.EX2 R59, R59 ;  /* 0x0000003b003b7308 */ /* 0x000fe20000000800 */
[-CC-:B------:R-:W-:Y:S02]  /*18cd0*/  FFMA.FTZ R54, R86, R64.reuse, -R63.reuse ;  /* 0x0000004056367223 */ /* 0x180fe4000001083f */
[-CC-:B------:R-:W-:Y:S02]  /*18ce0*/  FFMA.FTZ R49, R87, R64.reuse, -R63.reuse ;  /* 0x0000004057317223 */ /* 0x180fe4000001083f */
[-C--:B------:R-:W-:Y:S02]  /*18cf0*/  FFMA.FTZ R47, R85, R64.reuse, -R63 ;  /* 0x00000040552f7223 */ /* 0x080fe4000001083f */
[-CC-:B------:R-:W-:Y:S01]  /*18d00*/  FFMA.FTZ R55, R84, R64.reuse, -R135.reuse ;  /* 0x0000004054377223 */ /* 0x180fe20000010887 */
[----:B------:R-:W2:Y:S01]  /*18d10*/  MUFU.EX2 R56, R56 ;  /* 0x0000003800387308 */ /* 0x000ea20000000800 */
[----:B------:R-:W-:-:S02]  /*18d20*/  FFMA.FTZ R50, R50, R64, -R135 ;  /* 0x0000004032327223 */ /* 0x000fc40000010887 */
[-CC-:B------:R-:W-:Y:S02]  /*18d30*/  FFMA.FTZ R51, R51, R64.reuse, -R135.reuse ;  /* 0x0000004033337223 */ /* 0x180fe40000010887 */
[-C--:B------:R-:W-:Y:S02]  /*18d40*/  FFMA.FTZ R46, R46, R64.reuse, -R135 ;  /* 0x000000402e2e7223 */ /* 0x080fe40000010887 */
[-CC-:B------:R-:W-:Y:S01]  /*18d50*/  FFMA.FTZ R44, R44, R64.reuse, -R63.reuse ;  /* 0x000000402c2c7223 */ /* 0x180fe2000001083f */
[----:B------:R-:W3:Y:S01]  /*18d60*/  MUFU.EX2 R52, R52 ;  /* 0x0000003400347308 */ /* 0x000ee20000000800 */
[-CC-:B------:R-:W-:Y:S02]  /*18d70*/  FFMA.FTZ R43, R177, R64.reuse, -R63.reuse ;  /* 0x00000040b12b7223 */ /* 0x180fe4000001083f */
[-CC-:B------:R-:W-:Y:S02]  /*18d80*/  FFMA.FTZ R40, R178, R64.reuse, -R63.reuse ;  /* 0x00000040b2287223 */ /* 0x180fe4000001083f */
[----:B------:R-:W-:-:S02]  /*18d90*/  FFMA.FTZ R9, R179, R64, -R63 ;  /* 0x00000040b3097223 */ /* 0x000fc4000001083f */
[-CC-:B------:R-:W-:Y:S01]  /*18da0*/  FFMA.FTZ R45, R45, R64.reuse, -R135.reuse ;  /* 0x000000402d2d7223 */ /* 0x180fe20000010887 */
[----:B------:R-:W-:Y:S01]  /*18db0*/  MUFU.EX2 R61, R61 ;  /* 0x0000003d003d7308 */ /* 0x000fe20000000800 */
[----:B--2---:R-:W-:Y:S01]  /*18dc0*/  F2FP.PACK_AB R113, R56, R59 ;  /* 0x0000003b3871723e */ /* 0x004fe200000000ff */
[-CC-:B------:R-:W-:Y:S02]  /*18dd0*/  FFMA.FTZ R42, R175, R64.reuse, -R135.reuse ;  /* 0x00000040af2a7223 */ /* 0x180fe40000010887 */
[-CC-:B------:R-:W-:Y:S02]  /*18de0*/  FFMA.FTZ R41, R176, R64.reuse, -R135.reuse ;  /* 0x00000040b0297223 */ /* 0x180fe40000010887 */
[-C--:B------:R-:W-:Y:S02]  /*18df0*/  FFMA.FTZ R8, R174, R64.reuse, -R135 ;  /* 0x00000040ae087223 */ /* 0x080fe40000010887 */
[----:B------:R-:W2:Y:S01]  /*18e00*/  MUFU.EX2 R60, R60 ;  /* 0x0000003c003c7308 */ /* 0x000ea20000000800 */
[----:B---3--:R-:W-:Y:S01]  /*18e10*/  F2FP.PACK_AB R115, R52, R57 ;  /* 0x000000393473723e */ /* 0x008fe200000000ff */
        /* <DEDUP_REMOVED lines=8> */
[----:B------:R-:W3:Y:S01]  /*18ea0*/  MUFU.EX2 R53, R53 ;  /* 0x0000003500357308 */ /* 0x000ee20000000800 */
[----:B--2---:R-:W-:Y:S01]  /*18eb0*/  F2FP.PACK_AB R112, R60, R61 ;  /* 0x0000003d3c70723e */ /* 0x004fe200000000ff */
        /* <DEDUP_REMOVED lines=8> */
[----:B---3--:R-:W-:Y:S01]  /*18f40*/  F2FP.PACK_AB R114, R53, R58 ;  /* 0x0000003a3572723e */ /* 0x008fe200000000ff */
        /* <DEDUP_REMOVED lines=16> */
[C---:B------:R-:W-:Y:S01]  /*19050*/  HMMA.16816.F32 R92, R112.reuse, R96, RZ ;  /* 0x00000060705c723c */ /* 0x040fe200000018ff */
        /* <DEDUP_REMOVED lines=19> */
[----:B------:R-:W3:Y:S01]  /*19190*/  MUFU.EX2 R44, R44 ;  /* 0x0000002c002c7308 */ /* 0x000ee20000000800 */
        /* <DEDUP_REMOVED lines=11> */
[----:B------:R-:W4:Y:S06]  /*19250*/  MUFU.EX2 R42, R42 ;  /* 0x0000002a002a7308 */ /* 0x000f2c0000000800 */
[C---:B------:R-:W-:Y:S02]  /*19260*/  HMMA.16816.F32 R80, R112.reuse, R82, RZ ;  /* 0x000000527050723c */ /* 0x040fe400000018ff */
[----:B------:R-:W-:Y:S06]  /*19270*/  MUFU.EX2 R41, R41 ;  /* 0x0000002900297308 */ /* 0x000fec0000000800 */
[C---:B------:R-:W-:Y:S02]  /*19280*/  HMMA.16816.F32 R120, R112.reuse, R122, RZ ;  /* 0x0000007a7078723c */ /* 0x040fe400000018ff */
[----:B------:R-:W5:Y:S06]  /*19290*/  MUFU.EX2 R8, R8 ;  /* 0x0000000800087308 */ /* 0x000f6c0000000800 */
[C---:B------:R-:W-:Y:S02]  /*192a0*/  HMMA.16816.F32 R108, R112.reuse, R110, RZ ;  /* 0x0000006e706c723c */ /* 0x040fe400000018ff */
[----:B------:R-:W2:Y:S06]  /*192b0*/  MUFU.EX2 R0, R0 ;  /* 0x0000000000007308 */ /* 0x000eac0000000800 */
[C---:B------:R-:W-:Y:S02]  /*192c0*/  HMMA.16816.F32 R116, R112.reuse, R4, RZ ;  /* 0x000000047074723c */ /* 0x040fe400000018ff */
        /* <DEDUP_REMOVED lines=9> */
[----:B---3--:R-:W-:Y:S01]  /*19360*/  F2FP.PACK_AB R7, R44, R47 ;  /* 0x0000002f2c07723e */ /* 0x008fe200000000ff */
        /* <DEDUP_REMOVED lines=46> */
[----:B----4-:R-:W-:Y:S01]  /*19650*/  F2FP.PACK_AB R4, R42, R45 ;  /* 0x0000002d2a04723e */ /* 0x010fe200000000ff */
[----:B------:R-:W-:Y:S01]  /*19660*/  FADD.FTZ R45, R45, R46 ;  /* 0x0000002e2d2d7221 */ /* 0x000fe20000010000 */
[----:B------:R-:W-:Y:S01]  /*19670*/  F2FP.PACK_AB R5, R40, R43 ;  /* 0x0000002b2805723e */ /* 0x000fe200000000ff */
[----:B------:R-:W-:Y:S01]  /*19680*/  MUFU.EX2 R169, R169 ;  /* 0x000000a900a97308 */ /* 0x000fe20000000800 */
[----:B-----5:R-:W-:Y:S01]  /*19690*/  F2FP.PACK_AB R6, R8, R41 ;  /* 0x000000290806723e */ /* 0x020fe200000000ff */
[----:B------:R-:W-:Y:S01]  /*196a0*/  FADD.FTZ R43, R43, R44 ;  /* 0x0000002c2b2b7221 */ /* 0x000fe20000010000 */
[----:B------:R-:W-:Y:S01]  /*196b0*/  F2FP.PACK_AB R7, R0, R9 ;  /* 0x000000090007723e */ /* 0x000fe200000000ff */
[----:B------:R-:W-:-:S02]  /*196c0*/  FADD.FTZ R42, R42, R45 ;  /* 0x0000002d2a2a7221 */ /* 0x000fc40000010000 */
[----:B------:R-:W-:Y:S02]  /*196d0*/  FADD.FTZ R40, R40, R43 ;  /* 0x0000002b28287221 */ /* 0x000fe40000010000 */
[----:B------:R-:W4:Y:S01]  /*196e0*/  MUFU.EX2 R168, R168 ;  /* 0x000000a800a87308 */ /* 0x000f220000000800 */
        /* <DEDUP_REMOVED lines=8> */
[----:B------:R-:W5:Y:S02]  /*19770*/  MUFU.EX2 R164, R164 ;  /* 0x000000a400a47308 */ /* 0x000f640000000800 */
        /* <DEDUP_REMOVED lines=47> */
[----:B------:R-:W1:Y:S07]  /*19a70*/  LDSM.16.MT88.4 R20, [R212+0x11800] ;  /* 0x01180000d414783b */ /* 0x000e6e0000004200 */
        /* <DEDUP_REMOVED lines=64> */
[----:B------:R-:W-:Y:S01]  /*19e80*/  HMMA.16816.F32 R68, R4, R20, R68 ;  /* 0x000000140444723c */ /* 0x000fe20000001844 */
        /* <DEDUP_REMOVED lines=173> */
.L_x_1909:
[----:B------:R-:W2:Y:S02]  /*1a960*/  LD.E R4, [R10.64+0x40] ;  /* 0x000040060a047980 */ /* 0x000ea4000c101900 */
[----:B--2---:R-:W-:-:S04]  /*1a970*/  LEA R4, -R4, RZ, 0x7 ;  /* 0x000000ff04047211 */ /* 0x004fc800078e39ff */
[----:B------:R-:W-:Y:S02]  /*1a980*/  SHF.R.S32.HI R0, RZ, 0x1f, R4 ;  /* 0x0000001fff007819 */ /* 0x000fe40000011404 */
.L_x_1910:
[----:B------:R-:W-:Y:S05]  /*1a990*/  BSYNC B0 ;  /* 0x0000000000007941 */ /* 0x000fea0003800000 */
.L_x_1908:
        /* <DEDUP_REMOVED lines=133> */
[----:B------:R-:W1:Y:S04]  /*1b1f0*/  LDSM.16.M88.4 R52, [R221+0x4000] ;  /* 0x00400000dd34783b */ /* 0x000e680000000200 */
[----:B------:R-:W5:Y:S04]  /*1b200*/  LDSM.16.M88.4 R44, [R221+0x4800] ;  /* 0x00480000dd2c783b */ /* 0x000f680000000200 */
[----:B------:R-:W5:Y:S04]  /*1b210*/  LDSM.16.M88.4 R36, [R221+0x5000] ;  /* 0x00500000dd24783b */ /* 0x000f680000000200 */
[----:B--2---:R-:W2:Y:S04]  /*1b220*/  LDSM.16.M88.4 R28, [R221+0x5800] ;  /* 0x00580000dd1c783b */ /* 0x004ea80000000200 */
[----:B---3--:R-:W3:Y:S04]  /*1b230*/  LDSM.16.M88.4 R20, [R221+0x6000] ;  /* 0x00600000dd14783b */ /* 0x008ee80000000200 */
[----:B----4-:R-:W4:Y:S04]  /*1b240*/  LDSM.16.M88.4 R12, [R221+0x6800] ;  /* 0x00680000dd0c783b */ /* 0x010f280000000200 */
[----:B------:R-:W2:Y:S04]  /*1b250*/  LDSM.16.M88.4 R172, [R221+0x7000] ;  /* 0x00700000ddac783b */ /* 0x000ea80000000200 */
[----:B------:R-:W2:Y:S04]  /*1b260*/  LDSM.16.M88.4 R60, [R221+0x7800] ;  /* 0x00780000dd3c783b */ /* 0x000ea80000000200 */
[----:B------:R-:W-:Y:S04]  /*1b270*/  LDSM.16.M88.4 R64, [R220] ;  /* 0x00000000dc40783b */ /* 0x000fe80000000200 */
[----:B------:R-:W2:Y:S04]  /*1b280*/  LDSM.16.M88.4 R136, [R219] ;  /* 0x00000000db88783b */ /* 0x000ea80000000200 */
[----:B-1----:R-:W1:Y:S01]  /*1b290*/  LDSM.16.M88.4 R8, [R211] ;  /* 0x00000000d308783b */ /* 0x002e620000000200 */
[C---:B------:R-:W-:Y:S03]  /*1b2a0*/  HMMA.16816.F32 R56, R164.reuse, R52, RZ ;  /* 0x00000034a438723c */ /* 0x040fe600000018ff */
[----:B------:R-:W1:Y:S04]  /*1b2b0*/  LDSM.16.M88.4 R4, [R210] ;  /* 0x00000000d204783b */ /* 0x000e680000000200 */
[----:B------:R-:W-:Y:S01]  /*1b2c0*/  LDSM.16.M88.4 R144, [R206] ;  /* 0x00000000ce90783b */ /* 0x000fe20000000200 */
[C---:B-----5:R-:W-:Y:S03]  /*1b2d0*/  HMMA.16816.F32 R48, R164.reuse, R44, RZ ;  /* 0x0000002ca430723c */ /* 0x060fe600000018ff */
[----:B------:R-:W-:Y:S04]  /*1b2e0*/  LDSM.16.M88.4 R152, [R208] ;  /* 0x00000000d098783b */ /* 0x000fe80000000200 */
[----:B------:R-:W-:Y:S01]  /*1b2f0*/  LDSM.16.M88.4 R148, [R207] ;  /* 0x00000000cf94783b */ /* 0x000fe20000000200 */
[C---:B------:R-:W-:Y:S03]  /*1b300*/  HMMA.16816.F32 R40, R164.reuse, R36, RZ ;  /* 0x00000024a428723c */ /* 0x040fe600000018ff */
[----:B------:R-:W-:Y:S04]  /*1b310*/  LDSM.16.M88.4 R140, [R205] ;  /* 0x00000000cd8c783b */ /* 0x000fe80000000200 */
[----:B------:R-:W-:Y:S01]  /*1b320*/  LDSM.16.M88.4 R184, [R221+0x8000] ;  /* 0x00800000ddb8783b */ /* 0x000fe20000000200 */
[C---:B------:R-:W-:Y:S03]  /*1b330*/  HMMA.16816.F32 R52, R164.reuse, R54, RZ ;  /* 0x00000036a434723c */ /* 0x040fe600000018ff */
[----:B------:R-:W-:Y:S04]  /*1b340*/  LDSM.16.M88.4 R160, [R221+0xa000] ;  /* 0x00a00000dda0783b */ /* 0x000fe80000000200 */
[----:B------:R-:W-:Y:S01]  /*1b350*/  LDSM.16.M88.4 R156, [R221+0xa800] ;  /* 0x00a80000dd9c783b */ /* 0x000fe20000000200 */
[C---:B------:R-:W-:Y:S03]  /*1b360*/  HMMA.16816.F32 R44, R164.reuse, R46, RZ ;  /* 0x0000002ea42c723c */ /* 0x040fe600000018ff */
[----:B------:R-:W-:Y:S04]  /*1b370*/  LDSM.16.M88.4 R188, [R220+0x2000] ;  /* 0x00200000dcbc783b */ /* 0x000fe80000000200 */
[----:B------:R-:W-:Y:S01]  /*1b380*/  LDSM.16.M88.4 R180, [R221+0x9800] ;  /* 0x00980000ddb4783b */ /* 0x000fe20000000200 */
[C---:B------:R-:W-:Y:S03]  /*1b390*/  HMMA.16816.F32 R36, R164.reuse, R38, RZ ;  /* 0x00000026a424723c */ /* 0x040fe600000018ff */
[----:B------:R-:W5:Y:S04]  /*1b3a0*/  S2R R0, SR_TID.X ;  /* 0x0000000000007919 */ /* 0x000f680000002100 */
[----:B------:R-:W0:Y:S01]  /*1b3b0*/  LDGDEPBAR ;  /* 0x00000000000079af */ /* 0x000e220000000000 */
[C---:B--2---:R-:W-:Y:S08]  /*1b3c0*/  HMMA.16816.F32 R32, R164.reuse, R28, RZ ;  /* 0x0000001ca420723c */ /* 0x044ff000000018ff */
[C---:B---3--:R-:W-:Y:S08]  /*1b3d0*/  HMMA.16816.F32 R24, R164.reuse, R20, RZ ;  /* 0x00000014a418723c */ /* 0x048ff000000018ff */
[----:B----4-:R-:W-:Y:S01]  /*1b3e0*/  HMMA.16816.F32 R16, R164, R12, RZ ;  /* 0x0000000ca410723c */ /* 0x010fe200000018ff */
[----:B-----5:R-:W-:-:S07]  /*1b3f0*/  IMAD.SHL.U32 R0, R0, 0x2, RZ ;  /* 0x0000000200007824 */ /* 0x020fce00078e00ff */
[C---:B------:R-:W-:Y:S08]  /*1b400*/  HMMA.16816.F32 R176, R164.reuse, R172, RZ ;  /* 0x000000aca4b0723c */ /* 0x040ff000000018ff */
[C---:B------:R-:W-:Y:S08]  /*1b410*/  HMMA.16816.F32 R28, R164.reuse, R30, RZ ;  /* 0x0000001ea41c723c */ /* 0x040ff000000018ff */
[C---:B------:R-:W-:Y:S08]  /*1b420*/  HMMA.16816.F32 R20, R164.reuse, R22, RZ ;  /* 0x00000016a414723c */ /* 0x040ff000000018ff */
[C---:B------:R-:W-:Y:S08]  /*1b430*/  HMMA.16816.F32 R12, R164.reuse, R14, RZ ;  /* 0x0000000ea40c723c */ /* 0x040ff000000018ff */
[C---:B------:R-:W-:Y:S08]  /*1b440*/  HMMA.16816.F32 R172, R164.reuse, R174, RZ ;  /* 0x000000aea4ac723c */ /* 0x040ff000000018ff */
[C---:B------:R-:W-:Y:S08]  /*1b450*/  HMMA.16816.F32 R168, R164.reuse, R60, RZ ;  /* 0x0000003ca4a8723c */ /* 0x040ff000000018ff */
[----:B------:R-:W-:Y:S01]  /*1b460*/  HMMA.16816.F32 R164, R164, R62, RZ ;  /* 0x0000003ea4a4723c */ /* 0x000fe200000018ff */
[----:B------:R-:W2:Y:S07]  /*1b470*/  LDSM.16.M88.4 R60, [R209] ;  /* 0x00000000d13c783b */ /* 0x000eae0000000200 */
[C---:B------:R-:W-:Y:S08]  /*1b480*/  HMMA.16816.F32 R56, R64.reuse, R136, R56 ;  /* 0x000000884038723c */ /* 0x040ff00000001838 */
[C---:B------:R-:W-:Y:S01]  /*1b490*/  HMMA.16816.F32 R52, R64.reuse, R138, R52 ;  /* 0x0000008a4034723c */ /* 0x040fe20000001834 */
[----:B------:R-:W-:Y:S07]  /*1b4a0*/  LDSM.16.M88.4 R136, [R218] ;  /* 0x00000000da88783b */ /* 0x000fee0000000200 */
[C---:B-1----:R-:W-:Y:S08]  /*1b4b0*/  HMMA.16816.F32 R48, R64.reuse, R8, R48 ;  /* 0x000000084030723c */ /* 0x042ff00000001830 */
[C---:B------:R-:W-:Y:S01]  /*1b4c0*/  HMMA.16816.F32 R44, R64.reuse, R10, R44 ;  /* 0x0000000a402c723c */ /* 0x040fe2000000182c */
[----:B------:R-:W1:Y:S07]  /*1b4d0*/  LDSM.16.M88.4 R8, [R215+0x4000] ;  /* 0x00400000d708783b */ /* 0x000e6e0000000200 */
        /* <DEDUP_REMOVED lines=10> */
[C---:B------:R-:W-:Y:S01]  /*1b580*/  HMMA.16816.F32 R52, R136.reuse, R10, R52 ;  /* 0x0000000a8834723c */ /* 0x040fe20000001834 */
[----:B------:R-:W1:Y:S07]  /*1b590*/  LDSM.16.M88.4 R8, [R215+0x6000] ;  /* 0x00600000d708783b */ /* 0x000e6e0000000200 */
[C---:B---3--:R-:W-:Y:S08]  /*1b5a0*/  HMMA.16816.F32 R48, R136.reuse, R4, R48 ;  /* 0x000000048830723c */ /* 0x048ff00000001830 */
[----:B------:R-:W-:Y:S01]  /*1b5b0*/  HMMA.16816.F32 R44, R136, R6, R44 ;  /* 0x00000006882c723c */ /* 0x000fe2000000182c */
[----:B------:R-:W3:Y:S07]  /*1b5c0*/  LDSM.16.M88.4 R4, [R215+0x7000] ;  /* 0x00700000d704783b */ /* 0x000eee0000000200 */
        /* <DEDUP_REMOVED lines=10> */
[C---:B--2---:R-:W-:Y:S08]  /*1b670*/  HMMA.16816.F32 R40, R136.reuse, R60, R40 ;  /* 0x0000003c8828723c */ /* 0x044ff00000001828 */
[C---:B------:R-:W-:Y:S01]  /*1b680*/  HMMA.16816.F32 R36, R136.reuse, R62, R36 ;  /* 0x0000003e8824723c */ /* 0x040fe20000001824 */
[----:B------:R-:W2:Y:S07]  /*1b690*/  LDSM.16.M88.4 R60, [R217] ;  /* 0x00000000d93c783b */ /* 0x000eae0000000200 */
[C---:B----4-:R-:W-:Y:S08]  /*1b6a0*/  HMMA.16816.F32 R32, R136.reuse, R144, R32 ;  /* 0x000000908820723c */ /* 0x050ff00000001820 */
[C---:B------:R-:W-:Y:S01]  /*1b6b0*/  HMMA.16816.F32 R28, R136.reuse, R146, R28 ;  /* 0x00000092881c723c */ /* 0x040fe2000000181c */
[----:B------:R-:W4:Y:S07]  /*1b6c0*/  LDSM.16.M88.4 R144, [R204+0x1000] ;  /* 0x00100000cc90783b */ /* 0x000f2e0000000200 */
[C---:B-1----:R-:W-:Y:S08]  /*1b6d0*/  HMMA.16816.F32 R24, R136.reuse, R8, R24 ;  /* 0x000000088818723c */ /* 0x042ff00000001818 */
[C---:B------:R-:W-:Y:S01]  /*1b6e0*/  HMMA.16816.F32 R20, R136.reuse, R10, R20 ;  /* 0x0000000a8814723c */ /* 0x040fe20000001814 */
[----:B------:R-:W1:Y:S07]  /*1b6f0*/  LDSM.16.M88.4 R8, [R204+0x1800] ;  /* 0x00180000cc08783b */ /* 0x000e6e0000000200 */
[C---:B---3--:R-:W-:Y:S08]  /*1b700*/  HMMA.16816.F32 R176, R136.reuse, R4, R176 ;  /* 0x0000000488b0723c */ /* 0x048ff000000018b0 */
[----:B------:R-:W-:Y:S01]  /*1b710*/  HMMA.16816.F32 R172, R136, R6, R172 ;  /* 0x0000000688ac723c */ /* 0x000fe200000018ac */
[----:B------:R-:W3:Y:S07]  /*1b720*/  LDSM.16.M88.4 R4, [R204+0x2000] ;  /* 0x00200000cc04783b */ /* 0x000eee0000000200 */
        /* <DEDUP_REMOVED lines=8> */
[----:B------:R-:W2:Y:S04]  /*1b7b0*/  LDSM.16.M88.4 R136, [R204+0x3000] ;  /* 0x00300000cc88783b */ /* 0x000ea80000000200 */
[----:B------:R-:W-:Y:S03]  /*1b7c0*/  LDSM.16.M88.4 R152, [R221+0xb000] ;  /* 0x00b00000dd98783b */ /* 0x000fe60000000200 */
[C---:B----4-:R-:W-:Y:S08]  /*1b7d0*/  HMMA.16816.F32 R40, R60.reuse, R144, R40 ;  /* 0x000000903c28723c */ /* 0x050ff00000001828 */
[C---:B------:R-:W-:Y:S01]  /*1b7e0*/  HMMA.16816.F32 R36, R60.reuse, R146, R36 ;  /* 0x000000923c24723c */ /* 0x040fe20000001824 */
[----:B------:R-:W-:Y:S07]  /*1b7f0*/  LDSM.16.M88.4 R144, [R222+0x2000] ;  /* 0x00200000de90783b */ /* 0x000fee0000000200 */
[C---:B-1----:R-:W-:Y:S08]  /*1b800*/  HMMA.16816.F32 R32, R60.reuse, R8, R32 ;  /* 0x000000083c20723c */ /* 0x042ff00000001820 */
[C---:B------:R-:W-:Y:S01]  /*1b810*/  HMMA.16816.F32 R28, R60.reuse, R10, R28 ;  /* 0x0000000a3c1c723c */ /* 0x040fe2000000181c */
[----:B------:R-:W1:Y:S07]  /*1b820*/  LDSM.16.M88.4 R8, [R221+0x8800] ;  /* 0x00880000dd08783b */ /* 0x000e6e0000000200 */
[C---:B---3--:R-:W-:Y:S08]  /*1b830*/  HMMA.16816.F32 R24, R60.reuse, R4, R24 ;  /* 0x000000043c18723c */ /* 0x048ff00000001818 */
[C---:B------:R-:W-:Y:S01]  /*1b840*/  HMMA.16816.F32 R20, R60.reuse, R6, R20 ;  /* 0x000000063c14723c */ /* 0x040fe20000001814 */
[----:B------:R-:W3:Y:S07]  /*1b850*/  LDSM.16.M88.4 R4, [R221+0x9000] ;  /* 0x00900000dd04783b */ /* 0x000eee0000000200 */
[C---:B------:R-:W-:Y:S08]  /*1b860*/  HMMA.16816.F32 R48, R60.reuse, R148, R48 ;  /* 0x000000943c30723c */ /* 0x040ff00000001830 */
[C---:B------:R-:W-:Y:S01]  /*1b870*/  HMMA.16816.F32 R44, R60.reuse, R150, R44 ;  /* 0x000000963c2c723c */ /* 0x040fe2000000182c */
[----:B------:R-:W-:Y:S07]  /*1b880*/  LDSM.16.M88.4 R148, [R221+0xb800] ;  /* 0x00b80000dd94783b */ /* 0x000fee0000000200 */
[C---:B--2---:R-:W-:Y:S08]  /*1b890*/  HMMA.16816.F32 R168, R60.reuse, R64, R168 ;  /* 0x000000403ca8723c */ /* 0x044ff000000018a8 */
[C---:B------:R-:W-:Y:S01]  /*1b8a0*/  HMMA.16816.F32 R164, R60.reuse, R66, R164 ;  /* 0x000000423ca4723c */ /* 0x040fe200000018a4 */
[----:B------:R-:W2:Y:S07]  /*1b8b0*/  LDSM.16.M88.4 R64, [R201] ;  /* 0x00000000c940783b */ /* 0x000eae0000000200 */
[C---:B-----5:R-:W-:Y:S08]  /*1b8c0*/  HMMA.16816.F32 R16, R60.reuse, R140, R16 ;  /* 0x0000008c3c10723c */ /* 0x060ff00000001810 */
[C---:B------:R-:W-:Y:S01]  /*1b8d0*/  HMMA.16816.F32 R12, R60.reuse, R142, R12 ;  /* 0x0000008e3c0c723c */ /* 0x040fe2000000180c */
[----:B------:R-:W4:Y:S07]  /*1b8e0*/  LDSM.16.M88.4 R140, [R203] ;  /* 0x00000000cb8c783b */ /* 0x000f2e0000000200 */
[C---:B------:R-:W-:Y:S08]  /*1b8f0*/  HMMA.16816.F32 R176, R60.reuse, R136, R176 ;  /* 0x000000883cb0723c */ /* 0x040ff000000018b0 */
[----:B------:R-:W-:Y:S01]  /*1b900*/  HMMA.16816.F32 R172, R60, R138, R172 ;  /* 0x0000008a3cac723c */ /* 0x000fe200000018ac */
[----:B------:R-:W5:Y:S04]  /*1b910*/  LDSM.16.M88.4 R136, [R202] ;  /* 0x00000000ca88783b */ /* 0x000f680000000200 */
[----:B------:R-:W-:Y:S03]  /*1b920*/  LDSM.16.M88.4 R60, [R200] ;  /* 0x00000000c83c783b */ /* 0x000fe60000000200 */
[C---:B-1----:R-:W-:Y:S08]  /*1b930*/  HMMA.16816.F32 R48, R144.reuse, R8, R48 ;  /* 0x000000089030723c */ /* 0x042ff00000001830 */
[C---:B------:R-:W-:Y:S01]  /*1b940*/  HMMA.16816.F32 R44, R144.reuse, R10, R44 ;  /* 0x0000000a902c723c */ /* 0x040fe2000000182c */
[----:B------:R-:W1:Y:S07]  /*1b950*/  LDSM.16.M88.4 R8, [R199] ;  /* 0x00000000c708783b */ /* 0x000e6e0000000200 */
[C---:B---3--:R-:W-:Y:S08]  /*1b960*/  HMMA.16816.F32 R40, R144.reuse, R4, R40 ;  /* 0x000000049028723c */ /* 0x048ff00000001828 */
[C---:B------:R-:W-:Y:S01]  /*1b970*/  HMMA.16816.F32 R36, R144.reuse, R6, R36 ;  /* 0x000000069024723c */ /* 0x040fe20000001824 */
[----:B------:R-:W3:Y:S07]  /*1b980*/  LDSM.16.M88.4 R4, [R198] ;  /* 0x00000000c604783b */ /* 0x000eee0000000200 */
        /* <DEDUP_REMOVED lines=8> */
[----:B------:R-:W1:Y:S07]  /*1ba10*/  LDSM.16.M88.4 R156, [R215+0x8000] ;  /* 0x00800000d79c783b */ /* 0x000e6e0000000200 */
[C---:B------:R-:W-:Y:S08]  /*1ba20*/  HMMA.16816.F32 R176, R144.reuse, R152, R176 ;  /* 0x0000009890b0723c */ /* 0x040ff000000018b0 */
[----:B------:R-:W-:Y:S01]  /*1ba30*/  HMMA.16816.F32 R172, R144, R154, R172 ;  /* 0x0000009a90ac723c */ /* 0x000fe200000018ac */
[----:B------:R-:W1:Y:S07]  /*1ba40*/  LDSM.16.M88.4 R152, [R215+0x8800] ;  /* 0x00880000d798783b */ /* 0x000e6e0000000200 */
[C---:B--2---:R-:W-:Y:S08]  /*1ba50*/  HMMA.16816.F32 R40, R188.reuse, R64, R40 ;  /* 0x00000040bc28723c */ /* 0x044ff00000001828 */
[C---:B------:R-:W-:Y:S01]  /*1ba60*/  HMMA.16816.F32 R36, R188.reuse, R66, R36 ;  /* 0x00000042bc24723c */ /* 0x040fe20000001824 */
[----:B------:R-:W2:Y:S07]  /*1ba70*/  LDSM.16.M88.4 R64, [R215+0xb000] ;  /* 0x00b00000d740783b */ /* 0x000eae0000000200 */
[C---:B----4-:R-:W-:Y:S08]  /*1ba80*/  HMMA.16816.F32 R56, R188.reuse, R140, R56 ;  /* 0x0000008cbc38723c */ /* 0x050ff00000001838 */
[C---:B-----5:R-:W-:Y:S08]  /*1ba90*/  HMMA.16816.F32 R48, R188.reuse, R136, R48 ;  /* 0x00000088bc30723c */ /* 0x060ff00000001830 */
[C---:B------:R-:W-:Y:S01]  /*1baa0*/  HMMA.16816.F32 R44, R188.reuse, R138, R44 ;  /* 0x0000008abc2c723c */ /* 0x040fe2000000182c */
[----:B------:R-:W-:Y:S07]  /*1bab0*/  LDSM.16.M88.4 R136, [R215+0xa800] ;  /* 0x00a80000d788783b */ /* 0x000fee0000000200 */
[C---:B-1----:R-:W-:Y:S08]  /*1bac0*/  HMMA.16816.F32 R24, R188.reuse, R8, R24 ;  /* 0x00000008bc18723c */ /* 0x042ff00000001818 */
[C---:B------:R-:W-:Y:S01]  /*1bad0*/  HMMA.16816.F32 R20, R188.reuse, R10, R20 ;  /* 0x0000000abc14723c */ /* 0x040fe20000001814 */
[----:B------:R-:W-:Y:S07]  /*1bae0*/  LDSM.16.M88.4 R8, [R217+0x2000] ;  /* 0x00200000d908783b */ /* 0x000fee0000000200 */
[C---:B---3--:R-:W-:Y:S08]  /*1baf0*/  HMMA.16816.F32 R16, R188.reuse, R4, R16 ;  /* 0x00000004bc10723c */ /* 0x048ff00000001810 */
[----:B------:R-:W-:Y:S01]  /*1bb00*/  HMMA.16816.F32 R12, R188, R6, R12 ;  /* 0x00000006bc0c723c */ /* 0x000fe2000000180c */
[----:B------:R-:W1:Y:S07]  /*1bb10*/  LDSM.16.M88.4 R4, [R204+0x4000] ;  /* 0x00400000cc04783b */ /* 0x000e6e0000000200 */
[C---:B------:R-:W-:Y:S08]  /*1bb20*/  HMMA.16816.F32 R168, R144.reuse, R148, R168 ;  /* 0x0000009490a8723c */ /* 0x040ff000000018a8 */
[----:B------:R-:W-:Y:S01]  /*1bb30*/  HMMA.16816.F32 R164, R144, R150, R164 ;  /* 0x0000009690a4723c */ /* 0x000fe200000018a4 */
[----:B------:R-:W3:Y:S07]  /*1bb40*/  LDSM.16.M88.4 R148, [R215+0x9000] ;  /* 0x00900000d794783b */ /* 0x000eee0000000200 */
[C---:B------:R-:W-:Y:S08]  /*1bb50*/  HMMA.16816.F32 R176, R188.reuse, R184, R176 ;  /* 0x000000b8bcb0723c */ /* 0x040ff000000018b0 */
[----:B------:R-:W-:Y:S08]  /*1bb60*/  HMMA.16816.F32 R172, R188, R186, R172 ;  /* 0x000000babcac723c */ /* 0x000ff000000018ac */
[C---:B------:R-:W-:Y:S08]  /*1bb70*/  HMMA.16816.F32 R32, R144.reuse, R180, R32 ;  /* 0x000000b49020723c */ /* 0x040ff00000001820 */
[----:B------:R-:W-:Y:S01]  /*1bb80*/  HMMA.16816.F32 R28, R144, R182, R28 ;  /* 0x000000b6901c723c */ /* 0x000fe2000000181c */
[----:B------:R-:W4:Y:S04]  /*1bb90*/  LDSM.16.M88.4 R180, [R196] ;  /* 0x00000000c4b4783b */ /* 0x000f280000000200 */
[----:B------:R-:W-:Y:S03]  /*1bba0*/  LDSM.16.M88.4 R144, [R215+0x9800] ;  /* 0x00980000d790783b */ /* 0x000fe60000000200 */
[----:B------:R-:W-:Y:S01]  /*1bbb0*/  HMMA.16816.F32 R52, R188, R142, R52 ;  /* 0x0000008ebc34723c */ /* 0x000fe20000001834 */
[----:B------:R-:W-:Y:S07]  /*1bbc0*/  LDSM.16.M88.4 R140, [R215+0xa000] ;  /* 0x00a00000d78c783b */ /* 0x000fee0000000200 */
[C---:B------:R-:W-:Y:S08]  /*1bbd0*/  HMMA.16816.F32 R56, R160.reuse, R156, R56 ;  /* 0x0000009ca038723c */ /* 0x040ff00000001838 */
[C---:B------:R-:W-:Y:S08]  /*1bbe0*/  HMMA.16816.F32 R48, R160.reuse, R152, R48 ;  /* 0x00000098a030723c */ /* 0x040ff00000001830 */
[C---:B------:R-:W-:Y:S01]  /*1bbf0*/  HMMA.16816.F32 R44, R160.reuse, R154, R44 ;  /* 0x0000009aa02c723c */ /* 0x040fe2000000182c */
[----:B------:R-:W5:Y:S07]  /*1bc00*/  LDSM.16.M88.4 R152, [R204+0x4800] ;  /* 0x00480000cc98783b */ /* 0x000f6e0000000200 */
[C---:B--2---:R-:W-:Y:S08]  /*1bc10*/  HMMA.16816.F32 R176, R160.reuse, R64, R176 ;  /* 0x00000040a0b0723c */ /* 0x044ff000000018b0 */
[----:B------:R-:W-:Y:S01]  /*1bc20*/  HMMA.16816.F32 R172, R160, R66, R172 ;  /* 0x00000042a0ac723c */ /* 0x000fe200000018ac */
[----:B------:R-:W2:Y:S07]  /*1bc30*/  LDSM.16.M88.4 R64, [R204+0x5000] ;  /* 0x00500000cc40783b */ /* 0x000eae0000000200 */
[C---:B------:R-:W-:Y:S08]  /*1bc40*/  HMMA.16816.F32 R32, R188.reuse, R60, R32 ;  /* 0x0000003cbc20723c */ /* 0x040ff00000001820 */
[----:B------:R-:W-:Y:S01]  /*1bc50*/  HMMA.16816.F32 R28, R188, R62, R28 ;  /* 0x0000003ebc1c723c */ /* 0x000fe2000000181c */
[----:B------:R-:W2:Y:S07]  /*1bc60*/  LDSM.16.M88.4 R60, [R215+0xb800] ;  /* 0x00b80000d73c783b */ /* 0x000eae0000000200 */
[----:B------:R-:W-:Y:S08]  /*1bc70*/  HMMA.16816.F32 R52, R160, R158, R52 ;  /* 0x0000009ea034723c */ /* 0x000ff00000001834 */
[----:B-1----:R-:W-:Y:S07]  /*1bc80*/  HMMA.16816.F32 R56, R8, R4, R56 ;  /* 0x000000040838723c */ /* 0x002fee0000001838 */
[----:B------:R-:W-:Y:S01]  /*1bc90*/  LOP3.LUT R5, R0, 0x6, RZ, 0xc0, !PT ;  /* 0x0000000600057812 */ /* 0x000fe200078ec0ff */
[----:B---3--:R-:W-:Y:S04]  /*1bca0*/  HMMA.16816.F32 R40, R160, R148, R40 ;  /* 0x00000094a028723c */ /* 0x008fe80000001828 */
[----:B------:R-:W-:-:S03]  /*1bcb0*/  IMAD R0, R238, 0x80, R5 ;  /* 0x00000080ee007824 */ /* 0x000fc600078e0205 */
[----:B------:R-:W-:Y:S01]  /*1bcc0*/  IMAD.MOV.U32 R148, RZ, RZ, R134 ;  /* 0x000000ffff947224 */ /* 0x000fe200078e0086 */
[----:B----4-:R-:W-:Y:S01]  /*1bcd0*/  HMMA.16816.F32 R168, R188, R180, R168 ;  /* 0x000000b4bca8723c */ /* 0x010fe200000018a8 */
[----:B------:R-:W-:Y:S01]  /*1bce0*/  IADD3 R4, R0, 0x1, RZ ;  /* 0x0000000100047810 */ /* 0x000fe20007ffe0ff */
[----:B------:R-:W-:-:S03]  /*1bcf0*/  IMAD.MOV.U32 R149, RZ, RZ, R135 ;  /* 0x000000ffff957224 */ /* 0x000fc600078e0087 */
[C---:B------:R-:W-:Y:S02]  /*1bd00*/  ISETP.GE.AND P6, PT, R4.reuse, R2, PT ;  /* 0x000000020400720c */ /* 0x040fe40003fc6270 */
[----:B------:R-:W-:Y:S01]  /*1bd10*/  ISETP.GE.AND P4, PT, R4, R133, PT ;  /* 0x000000850400720c */ /* 0x000fe20003f86270 */
[----:B------:R-:W-:Y:S01]  /*1bd20*/  HMMA.16816.F32 R52, R8, R6, R52 ;  /* 0x000000060834723c */ /* 0x000fe20000001834 */
[----:B------:R-:W1:Y:S02]  /*1bd30*/  LDSM.16.M88.4 R4, [R204+0x5800] ;  /* 0x00580000cc04783b */ /* 0x000e640000000200 */
[----:B------:R-:W-:-:S05]  /*1bd40*/  FSEL R194, R59, -INF , !P4 ;  /* 0xff8000003bc27808 */ /* 0x000fca0006000000 */
[----:B------:R-:W-:Y:S07]  /*1bd50*/  HMMA.16816.F32 R164, R188, R182, R164 ;  /* 0x000000b6bca4723c */ /* 0x000fee00000018a4 */
[----:B------:R-:W-:Y:S01]  /*1bd60*/  FSEL R191, R57, -INF , !P6 ;  /* 0xff80000039bf7808 */ /* 0x000fe20007000000 */
[----:B-----5:R-:W-:Y:S01]  /*1bd70*/  HMMA.16816.F32 R48, R8, R152, R48 ;  /* 0x000000980830723c */ /* 0x020fe20000001830 */
[----:B------:R-:W-:-:S04]  /*1bd80*/  IADD3 R57, R0, 0x10, RZ ;  /* 0x0000001000397810 */ /* 0x000fc80007ffe0ff */
[----:B------:R-:W-:-:S03]  /*1bd90*/  ISETP.GE.AND P4, PT, R57, R2, PT ;  /* 0x000000023900720c */ /* 0x000fc60003f86270 */
[----:B------:R-:W-:Y:S08]  /*1bda0*/  HMMA.16816.F32 R36, R160, R150, R36 ;  /* 0x00000096a024723c */ /* 0x000ff00000001824 */
[C---:B------:R-:W-:Y:S08]  /*1bdb0*/  HMMA.16816.F32 R44, R8.reuse, R154, R44 ;  /* 0x0000009a082c723c */ /* 0x040ff0000000182c */
[----:B--2---:R-:W-:Y:S08]  /*1bdc0*/  HMMA.16816.F32 R40, R8, R64, R40 ;  /* 0x000000400828723c */ /* 0x004ff00000001828 */
[C---:B------:R-:W-:Y:S07]  /*1bdd0*/  HMMA.16816.F32 R168, R160.reuse, R60, R168 ;  /* 0x0000003ca0a8723c */ /* 0x040fee00000018a8 */
[C---:B------:R-:W-:Y:S01]  /*1bde0*/  IADD3 R60, R0.reuse, 0x8, RZ ;  /* 0x00000008003c7810 */ /* 0x040fe20007ffe0ff */
[----:B------:R-:W-:Y:S01]  /*1bdf0*/  HMMA.16816.F32 R32, R160, R144, R32 ;  /* 0x00000090a020723c */ /* 0x000fe20000001820 */
[----:B------:R-:W-:-:S02]  /*1be00*/  IADD3 R61, R0, 0x9, RZ ;  /* 0x00000009003d7810 */ /* 0x000fc40007ffe0ff */
[CC--:B------:R-:W-:Y:S02]  /*1be10*/  ISETP.GE.AND P5, PT, R60.reuse, R2.reuse, PT ;  /* 0x000000023c00720c */ /* 0x0c0fe40003fa6270 */
[-C--:B------:R-:W-:Y:S02]  /*1be20*/  ISETP.GE.AND P1, PT, R60, R133.reuse, PT ;  /* 0x000000853c00720c */ /* 0x080fe40003f26270 */
[C---:B------:R-:W-:Y:S01]  /*1be30*/  ISETP.GE.AND P3, PT, R61.reuse, R2, PT ;  /* 0x000000023d00720c */ /* 0x040fe20003f66270 */
[----:B------:R-:W-:Y:S01]  /*1be40*/  HMMA.16816.F32 R164, R160, R62, R164 ;  /* 0x0000003ea0a4723c */ /* 0x000fe200000018a4 */
[----:B------:R-:W-:Y:S02]  /*1be50*/  ISETP.GE.AND P6, PT, R61, R133, PT ;  /* 0x000000853d00720c */ /* 0x000fe40003fc6270 */
[----:B------:R-:W-:Y:S02]  /*1be60*/  FSEL R193, R52, -INF , !P5 ;  /* 0xff80000034c17808 */ /* 0x000fe40006800000 */
[----:B------:R-:W-:-:S02]  /*1be70*/  IADD3 R60, R0, 0x11, RZ ;  /* 0x00000011003c7810 */ /* 0x000fc40007ffe0ff */
[----:B------:R-:W-:Y:S01]  /*1be80*/  IADD3 R52, R0, 0x18, RZ ;  /* 0x0000001800347810 */ /* 0x000fe20007ffe0ff */
[C---:B------:R-:W-:Y:S01]  /*1be90*/  HMMA.16816.F32 R28, R160.reuse, R146, R28 ;  /* 0x00000092a01c723c */ /* 0x040fe2000000181c */
[----:B------:R-:W-:Y:S02]  /*1bea0*/  FSEL R195, R54, -INF , !P1 ;  /* 0xff80000036c37808 */ /* 0x000fe40004800000 */
[----:B------:R-:W-:Y:S02]  /*1beb0*/  FSEL R192, R53, -INF , !P3 ;  /* 0xff80000035c07808 */ /* 0x000fe40005800000 */
[----:B------:R-:W-:Y:S02]  /*1bec0*/  FSEL R240, R55, -INF , !P6 ;  /* 0xff80000037f07808 */ /* 0x000fe40007000000 */
[----:B------:R-:W-:Y:S01]  /*1bed0*/  ISETP.GE.AND P5, PT, R57, R133, PT ;  /* 0x000000853900720c */ /* 0x000fe20003fa6270 */
[----:B------:R-:W-:Y:S01]  /*1bee0*/  HMMA.16816.F32 R24, R160, R140, R24 ;  /* 0x0000008ca018723c */ /* 0x000fe20000001818 */
[----:B------:R-:W-:-:S02]  /*1bef0*/  ISETP.GE.AND P1, PT, R60, R2, PT ;  /* 0x000000023c00720c */ /* 0x000fc40003f26270 */
[----:B------:R-:W-:Y:S02]  /*1bf00*/  ISETP.GE.AND P3, PT, R60, R133, PT ;  /* 0x000000853c00720c */ /* 0x000fe40003f66270 */
[----:B------:R-:W-:Y:S02]  /*1bf10*/  ISETP.GE.AND P6, PT, R52, R2, PT ;  /* 0x000000023400720c */ /* 0x000fe40003fc6270 */
[----:B------:R-:W-:Y:S01]  /*1bf20*/  FSEL R63, R48, -INF , !P4 ;  /* 0xff800000303f7808 */ /* 0x000fe20006000000 */
[----:B------:R-:W-:Y:S01]  /*1bf30*/  HMMA.16816.F32 R20, R160, R142, R20 ;  /* 0x0000008ea014723c */ /* 0x000fe20000001814 */
[C---:B------:R-:W-:Y:S02]  /*1bf40*/  IADD3 R57, R0.reuse, 0x19, RZ ;  /* 0x0000001900397810 */ /* 0x040fe40007ffe0ff */
[----:B------:R-:W-:Y:S02]  /*1bf50*/  IADD3 R48, R0, 0x20, RZ ;  /* 0x0000002000307810 */ /* 0x000fe40007ffe0ff */
[----:B------:R-:W-:-:S02]  /*1bf60*/  FSEL R65, R49, -INF , !P1 ;  /* 0xff80000031417808 */ /* 0x000fc40004800000 */
[----:B------:R-:W-:Y:S01]  /*1bf70*/  FSEL R190, R50, -INF , !P5 ;  /* 0xff80000032be7808 */ /* 0x000fe20006800000 */
[C---:B------:R-:W-:Y:S01]  /*1bf80*/  HMMA.16816.F32 R16, R160.reuse, R136, R16 ;  /* 0x00000088a010723c */ /* 0x040fe20000001810 */
[CC--:B------:R-:W-:Y:S02]  /*1bf90*/  ISETP.GE.AND P1, PT, R57.reuse, R133.reuse, PT ;  /* 0x000000853900720c */ /* 0x0c0fe40003f26270 */
[----:B------:R-:W-:Y:S02]  /*1bfa0*/  ISETP.GE.AND P4, PT, R52, R133, PT ;  /* 0x000000853400720c */ /* 0x000fe40003f86270 */
[----:B------:R-:W-:Y:S01]  /*1bfb0*/  ISETP.GE.AND P5, PT, R57, R2, PT ;  /* 0x000000023900720c */ /* 0x000fe20003fa6270 */
[----:B------:R-:W2:Y:S01]  /*1bfc0*/  LDSM.16.M88.4 R52, [R204+0x6000] ;  /* 0x00600000cc34783b */ /* 0x000ea20000000200 */
[----:B------:R-:W-:Y:S01]  /*1bfd0*/  FSEL R156, R47, -INF , !P1 ;  /* 0xff8000002f9c7808 */ /* 0x000fe20004800000 */
[----:B------:R-:W-:Y:S01]  /*1bfe0*/  HMMA.16816.F32 R12, R160, R138, R12 ;  /* 0x0000008aa00c723c */ /* 0x000fe2000000180c */
[----:B------:R-:W-:-:S02]  /*1bff0*/  FSEL R57, R46, -INF , !P4 ;  /* 0xff8000002e397808 */ /* 0x000fc40006000000 */
[----:B------:R-:W-:Y:S02]  /*1c000*/  FSEL R64, R45, -INF , !P5 ;  /* 0xff8000002d407808 */ /* 0x000fe40006800000 */
[----:B------:R-:W-:Y:S02]  /*1c010*/  IADD3 R49, R0, 0x21, RZ ;  /* 0x0000002100317810 */ /* 0x000fe40007ffe0ff */
[----:B------:R-:W-:Y:S01]  /*1c020*/  FSEL R163, R44, -INF , !P6 ;  /* 0xff8000002ca37808 */ /* 0x000fe20007000000 */
[----:B------:R-:W-:Y:S01]  /*1c030*/  HMMA.16816.F32 R36, R8, R66, R36 ;  /* 0x000000420824723c */ /* 0x000fe20000001824 */
[----:B------:R-:W-:Y:S02]  /*1c040*/  IADD3 R44, R0, 0x28, RZ ;  /* 0x00000028002c7810 */ /* 0x000fe40007ffe0ff */
[----:B------:R-:W-:Y:S02]  /*1c050*/  ISETP.GE.AND P6, PT, R48, R133, PT ;  /* 0x000000853000720c */ /* 0x000fe40003fc6270 */
[----:B------:R-:W-:-:S02]  /*1c060*/  ISETP.GE.AND P1, PT, R44, R2, PT ;  /* 0x000000022c00720c */ /* 0x000fc40003f26270 */
[----:B------:R-:W-:Y:S01]  /*1c070*/  FSEL R66, R51, -INF , !P3 ;  /* 0xff80000033427808 */ /* 0x000fe20005800000 */
[C---:B-1----:R-:W-:Y:S01]  /*1c080*/  HMMA.16816.F32 R32, R8.reuse, R4, R32 ;  /* 0x000000040820723c */ /* 0x042fe20000001820 */
[-C--:B------:R-:W-:Y:S02]  /*1c090*/  ISETP.GE.AND P3, PT, R48, R2.reuse, PT ;  /* 0x000000023000720c */ /* 0x080fe40003f66270 */
[----:B------:R-:W-:Y:S02]  /*1c0a0*/  ISETP.GE.AND P4, PT, R49, R2, PT ;  /* 0x000000023100720c */ /* 0x000fe40003f86270 */
[----:B------:R-:W-:Y:S02]  /*1c0b0*/  FSEL R138, R40, -INF , !P3 ;  /* 0xff800000288a7808 */ /* 0x000fe40005800000 */
[----:B------:R-:W-:Y:S01]  /*1c0c0*/  ISETP.GE.AND P3, PT, R44, R133, PT ;  /* 0x000000852c00720c */ /* 0x000fe20003f66270 */
[----:B------:R-:W-:Y:S01]  /*1c0d0*/  HMMA.16816.F32 R28, R8, R6, R28 ;  /* 0x00000006081c723c */ /* 0x000fe2000000181c */
[----:B------:R-:W1:Y:S01]  /*1c0e0*/  LDSM.16.M88.4 R44, [R204+0x6800] ;  /* 0x00680000cc2c783b */ /* 0x000e620000000200 */
[----:B------:R-:W-:-:S02]  /*1c0f0*/  IADD3 R4, R0, 0x29, RZ ;  /* 0x0000002900047810 */ /* 0x000fc40007ffe0ff */
[----:B------:R-:W-:Y:S02]  /*1c100*/  FSEL R67, R42, -INF , !P6 ;  /* 0xff8000002a437808 */ /* 0x000fe40007000000 */
[----:B------:R-:W-:Y:S02]  /*1c110*/  FSEL R136, R41, -INF , !P4 ;  /* 0xff80000029887808 */ /* 0x000fe40006000000 */
[-C--:B------:R-:W-:Y:S02]  /*1c120*/  ISETP.GE.AND P5, PT, R49, R133.reuse, PT ;  /* 0x000000853100720c */ /* 0x080fe40003fa6270 */
[C---:B------:R-:W-:Y:S02]  /*1c130*/  ISETP.GE.AND P6, PT, R4.reuse, R2, PT ;  /* 0x000000020400720c */ /* 0x040fe40003fc6270 */
[----:B------:R-:W-:Y:S02]  /*1c140*/  ISETP.GE.AND P4, PT, R4, R133, PT ;  /* 0x000000850400720c */ /* 0x000fe40003f86270 */
[----:B------:R-:W-:Y:S01]  /*1c150*/  IADD3 R4, R0, 0x30, RZ ;  /* 0x0000003000047810 */ /* 0x000fe20007ffe0ff */
[----:B--2---:R-:W-:Y:S01]  /*1c160*/  HMMA.16816.F32 R24, R8, R52, R24 ;  /* 0x000000340818723c */ /* 0x004fe20000001818 */
[----:B------:R-:W-:-:S02]  /*1c170*/  FSEL R152, R43, -INF , !P5 ;  /* 0xff8000002b987808 */ /* 0x000fc40006800000 */
[----:B------:R-:W-:Y:S02]  /*1c180*/  FSEL R142, R36, -INF , !P1 ;  /* 0xff800000248e7808 */ /* 0x000fe40004800000 */
[C---:B------:R-:W-:Y:S02]  /*1c190*/  ISETP.GE.AND P5, PT, R4.reuse, R2, PT ;  /* 0x000000020400720c */ /* 0x040fe40003fa6270 */
[----:B------:R-:W-:Y:S01]  /*1c1a0*/  ISETP.GE.AND P1, PT, R4, R133, PT ;  /* 0x000000850400720c */ /* 0x000fe20003f26270 */
[----:B------:R-:W-:Y:S01]  /*1c1b0*/  HMMA.16816.F32 R20, R8, R54, R20 ;  /* 0x000000360814723c */ /* 0x000fe20000001814 */
[C---:B------:R-:W-:Y:S02]  /*1c1c0*/  IADD3 R5, R0.reuse, 0x31, RZ ;  /* 0x0000003100057810 */ /* 0x040fe40007ffe0ff */
[----:B------:R-:W-:Y:S02]  /*1c1d0*/  IADD3 R4, R0, 0x38, RZ ;  /* 0x0000003800047810 */ /* 0x000fe40007ffe0ff */
[----:B------:R-:W-:-:S02]  /*1c1e0*/  FSEL R155, R38, -INF , !P3 ;  /* 0xff800000269b7808 */ /* 0x000fc40005800000 */
[----:B------:R-:W-:Y:S02]  /*1c1f0*/  FSEL R139, R37, -INF , !P6 ;  /* 0xff800000258b7808 */ /* 0x000fe40007000000 */
[----:B------:R-:W-:Y:S02]  /*1c200*/  FSEL R51, R39, -INF , !P4 ;  /* 0xff80000027337808 */ /* 0x000fe40006000000 */
[----:B------:R-:W-:Y:S02]  /*1c210*/  FSEL R158, R32, -INF , !P5 ;  /* 0xff800000209e7808 */ /* 0x000fe40006800000 */
[CC--:B------:R-:W-:Y:S02]  /*1c220*/  ISETP.GE.AND P3, PT, R5.reuse, R2.reuse, PT ;  /* 0x000000020500720c */ /* 0x0c0fe40003f66270 */
[----:B------:R-:W-:Y:S02]  /*1c230*/  ISETP.GE.AND P6, PT, R5, R133, PT ;  /* 0x000000850500720c */ /* 0x000fe40003fc6270 */
[----:B------:R-:W-:Y:S01]  /*1c240*/  IADD3 R36, R0, 0x39, RZ ;  /* 0x0000003900247810 */ /* 0x000fe20007ffe0ff */
[----:B-1----:R-:W-:Y:S01]  /*1c250*/  HMMA.16816.F32 R12, R8, R46, R12 ;  /* 0x0000002e080c723c */ /* 0x002fe2000000180c */
[----:B------:R-:W-:-:S02]  /*1c260*/  ISETP.GE.AND P4, PT, R4, R2, PT ;  /* 0x000000020400720c */ /* 0x000fc40003f86270 */
[----:B------:R-:W-:Y:S02]  /*1c270*/  ISETP.GE.AND P5, PT, R4, R133, PT ;  /* 0x000000850400720c */ /* 0x000fe40003fa6270 */
[----:B------:R-:W1:Y:S01]  /*1c280*/  LDSM.16.M88.4 R4, [R204+0x7000] ;  /* 0x00700000cc04783b */ /* 0x000e620000000200 */
[----:B------:R-:W-:Y:S02]  /*1c290*/  FSEL R50, R34, -INF , !P1 ;  /* 0xff80000022327808 */ /* 0x000fe40004800000 */
[----:B------:R-:W-:Y:S02]  /*1c2a0*/  ISETP.GE.AND P1, PT, R36, R2, PT ;  /* 0x000000022400720c */ /* 0x000fe40003f26270 */
[----:B------:R-:W-:Y:S02]  /*1c2b0*/  FSEL R162, R33, -INF , !P3 ;  /* 0xff80000021a27808 */ /* 0x000fe40005800000 */
[C---:B------:R-:W-:Y:S02]  /*1c2c0*/  IADD3 R32, R0.reuse, 0x40, RZ ;  /* 0x0000004000207810 */ /* 0x040fe40007ffe0ff */
[----:B------:R-:W-:-:S02]  /*1c2d0*/  IADD3 R33, R0, 0x41, RZ ;  /* 0x0000004100217810 */ /* 0x000fc40007ffe0ff */
[----:B------:R-:W-:Y:S02]  /*1c2e0*/  FSEL R48, R35, -INF , !P6 ;  /* 0xff80000023307808 */ /* 0x000fe40007000000 */
[----:B------:R-:W-:Y:S02]  /*1c2f0*/  FSEL R189, R28, -INF , !P4 ;  /* 0xff8000001cbd7808 */ /* 0x000fe40006000000 */
[----:B------:R-:W-:Y:S02]  /*1c300*/  FSEL R49, R30, -INF , !P5 ;  /* 0xff8000001e317808 */ /* 0x000fe40006800000 */
[----:B------:R-:W-:Y:S02]  /*1c310*/  FSEL R188, R29, -INF , !P1 ;  /* 0xff8000001dbc7808 */ /* 0x000fe40004800000 */
[C---:B------:R-:W-:Y:S02]  /*1c320*/  ISETP.GE.AND P6, PT, R32.reuse, R2, PT ;  /* 0x000000022000720c */ /* 0x040fe40003fc6270 */
[----:B------:R-:W-:-:S02]  /*1c330*/  ISETP.GE.AND P4, PT, R32, R133, PT ;  /* 0x000000852000720c */ /* 0x000fc40003f86270 */
[C---:B------:R-:W-:Y:S02]  /*1c340*/  ISETP.GE.AND P5, PT, R33.reuse, R2, PT ;  /* 0x000000022100720c */ /* 0x040fe40003fa6270 */
[-C--:B------:R-:W-:Y:S02]  /*1c350*/  ISETP.GE.AND P1, PT, R33, R133.reuse, PT ;  /* 0x000000852100720c */ /* 0x080fe40003f26270 */
[----:B------:R-:W-:Y:S01]  /*1c360*/  HMMA.16816.F32 R32, R8, R44, R16 ;  /* 0x0000002c0820723c */ /* 0x000fe20000001810 */
[----:B------:R-:W2:Y:S01]  /*1c370*/  LDSM.16.M88.4 R16, [R204+0x7800] ;  /* 0x00780000cc10783b */ /* 0x000ea20000000200 */
[----:B------:R-:W-:Y:S01]  /*1c380*/  ISETP.GE.AND P3, PT, R36, R133, PT ;  /* 0x000000852400720c */ /* 0x000fe20003f66270 */
[----:B------:R-:W-:-:S04]  /*1c390*/  DEPBAR.LE SB0, 0x0 ;  /* 0x000080000000791a */ /* 0x000fc80000000000 */
[C---:B------:R-:W-:Y:S02]  /*1c3a0*/  IADD3 R28, R0.reuse, 0x48, RZ ;  /* 0x00000048001c7810 */ /* 0x040fe40007ffe0ff */
[----:B------:R-:W-:Y:S02]  /*1c3b0*/  IADD3 R29, R0, 0x49, RZ ;  /* 0x00000049001d7810 */ /* 0x000fe40007ffe0ff */
[----:B------:R-:W-:Y:S02]  /*1c3c0*/  FSEL R187, R31, -INF , !P3 ;  /* 0xff8000001fbb7808 */ /* 0x000fe40005800000 */
[----:B------:R-:W-:Y:S01]  /*1c3d0*/  FSEL R183, R24, -INF , !P6 ;  /* 0xff80000018b77808 */ /* 0x000fe20007000000 */
[----:B-1----:R-:W-:Y:S01]  /*1c3e0*/  HMMA.16816.F32 R172, R8, R6, R172 ;  /* 0x0000000608ac723c */ /* 0x002fe200000018ac */
[----:B------:R-:W-:Y:S02]  /*1c3f0*/  FSEL R184, R26, -INF , !P4 ;  /* 0xff8000001ab87808 */ /* 0x000fe40006000000 */
[----:B------:R-:W-:-:S02]  /*1c400*/  ISETP.GE.AND P3, PT, R28, R2, PT ;  /* 0x000000021c00720c */ /* 0x000fc40003f66270 */
[----:B------:R-:W-:Y:S02]  /*1c410*/  ISETP.GE.AND P6, PT, R28, R133, PT ;  /* 0x000000851c00720c */ /* 0x000fe40003fc6270 */
[----:B------:R-:W-:Y:S01]  /*1c420*/  ISETP.GE.AND P4, PT, R29, R2, PT ;  /* 0x000000021d00720c */ /* 0x000fe20003f86270 */
[----:B------:R-:W-:Y:S01]  /*1c430*/  IMAD.U32 R6, RZ, RZ, UR4 ;  /* 0x00000004ff067e24 */ /* 0x000fe2000f8e00ff */
[----:B------:R-:W-:Y:S01]  /*1c440*/  FSEL R182, R25, -INF , !P5 ;  /* 0xff80000019b67808 */ /* 0x000fe20006800000 */
[----:B------:R-:W-:Y:S01]  /*1c450*/  IMAD.U32 R7, RZ, RZ, UR5 ;  /* 0x00000005ff077e24 */ /* 0x000fe2000f8e00ff */
[C---:B------:R-:W-:Y:S01]  /*1c460*/  IADD3 R24, R0.reuse, 0x50, RZ ;  /* 0x0000005000187810 */ /* 0x040fe20007ffe0ff */
[----:B------:R-:W-:Y:S01]  /*1c470*/  ULDC.64 UR4, c[0x0][0x118] ;  /* 0x0000460000047ab9 */ /* 0x000fe20000000a00 */
[----:B------:R-:W-:Y:S02]  /*1c480*/  IADD3 R25, R0, 0x51, RZ ;  /* 0x0000005100197810 */ /* 0x000fe40007ffe0ff */
[----:B------:R-:W-:-:S02]  /*1c490*/  FSEL R185, R27, -INF , !P1 ;  /* 0xff8000001bb97808 */ /* 0x000fc40004800000 */
[----:B------:R-:W-:Y:S02]  /*1c4a0*/  FSEL R181, R20, -INF , !P3 ;  /* 0xff80000014b57808 */ /* 0x000fe40005800000 */
[----:B------:R-:W-:Y:S02]  /*1c4b0*/  FSEL R186, R22, -INF , !P6 ;  /* 0xff80000016ba7808 */ /* 0x000fe40007000000 */
[----:B------:R-:W-:Y:S02]  /*1c4c0*/  FSEL R180, R21, -INF , !P4 ;  /* 0xff80000015b47808 */ /* 0x000fe40006000000 */
[CC--:B------:R-:W-:Y:S02]  /*1c4d0*/  ISETP.GE.AND P1, PT, R24.reuse, R2.reuse, PT ;  /* 0x000000021800720c */ /* 0x0c0fe40003f26270 */
[-C--:B------:R-:W-:Y:S02]  /*1c4e0*/  ISETP.GE.AND P3, PT, R24, R133.reuse, PT ;  /* 0x000000851800720c */ /* 0x080fe40003f66270 */
[C---:B------:R-:W-:Y:S01]  /*1c4f0*/  ISETP.GE.AND P6, PT, R25.reuse, R2, PT ;  /* 0x000000021900720c */ /* 0x040fe20003fc6270 */
[----:B--2---:R-:W-:Y:S01]  /*1c500*/  HMMA.16816.F32 R168, R8, R16, R168 ;  /* 0x0000001008a8723c */ /* 0x004fe200000018a8 */
[----:B------:R-:W-:Y:S01]  /*1c510*/  BAR.SYNC.DEFER_BLOCKING 0x0 ;  /* 0x0000000000007b1d */ /* 0x000fe20000010000 */
[----:B------:R-:W-:-:S02]  /*1c520*/  ISETP.GE.AND P4, PT, R25, R133, PT ;  /* 0x000000851900720c */ /* 0x000fc40003f86270 */
[----:B------:R-:W-:Y:S02]  /*1c530*/  ISETP.GE.AND P5, PT, R29, R133, PT ;  /* 0x000000851d00720c */ /* 0x000fe40003fa6270 */
[----:B------:R-:W-:Y:S02]  /*1c540*/  IADD3 R20, R0, 0x58, RZ ;  /* 0x0000005800147810 */ /* 0x000fe40007ffe0ff */
[C---:B------:R-:W-:Y:S01]  /*1c550*/  HMMA.16816.F32 R24, R8.reuse, R4, R176 ;  /* 0x000000040818723c */ /* 0x040fe200000018b0 */
[----:B------:R-:W-:Y:S02]  /*1c560*/  FSEL R157, R32, -INF , !P1 ;  /* 0xff800000209d7808 */ /* 0x000fe40004800000 */
[----:B------:R-:W-:Y:S02]  /*1c570*/  FSEL R161, R34, -INF , !P3 ;  /* 0xff80000022a17808 */ /* 0x000fe40005800000 */
[----:B------:R-:W-:Y:S02]  /*1c580*/  FSEL R154, R33, -INF , !P6 ;  /* 0xff800000219a7808 */ /* 0x000fe40007000000 */
[----:B------:R-:W-:Y:S01]  /*1c590*/  IADD3 R4, R0, 0x59, RZ ;  /* 0x0000005900047810 */ /* 0x000fe20007ffe0ff */
[----:B------:R-:W-:Y:S01]  /*1c5a0*/  HMMA.16816.F32 R164, R8, R18, R164 ;  /* 0x0000001208a4723c */ /* 0x000fe200000018a4 */
[----:B------:R-:W-:-:S02]  /*1c5b0*/  FSEL R176, R23, -INF , !P5 ;  /* 0xff80000017b07808 */ /* 0x000fc40006800000 */
[CC--:B------:R-:W-:Y:S02]  /*1c5c0*/  ISETP.GE.AND P5, PT, R20.reuse, R2.reuse, PT ;  /* 0x000000021400720c */ /* 0x0c0fe40003fa6270 */
        /* <DEDUP_REMOVED lines=18> */
[-C--:B------:R-:W-:Y:S02]  /*1c6f0*/  ISETP.GE.AND P3, PT, R5, R2.reuse, PT ;  /* 0x000000020500720c */ /* 0x080fe40003f66270 */
[----:B------:R-:W-:Y:S02]  /*1c700*/  FSEL R160, R35, -INF , !P4 ;  /* 0xff80000023a07808 */ /* 0x000fe40006000000 */
[----:B------:R-:W-:Y:S02]  /*1c710*/  FSEL R53, R168, -INF , !P3 ;  /* 0xff800000a8357808 */ /* 0x000fe40005800000 */
[----:B------:R-:W-:Y:S02]  /*1c720*/  ISETP.GE.AND P4, PT, R4, R2, PT ;  /* 0x000000020400720c */ /* 0x000fe40003f86270 */
[----:B------:R-:W-:-:S02]  /*1c730*/  ISETP.GE.AND P3, PT, R0, R133, PT ;  /* 0x000000850000720c */ /* 0x000fc40003f66270 */
[----:B------:R-:W-:Y:S02]  /*1c740*/  IADD3 R4, R0, 0x68, RZ ;  /* 0x0000006800047810 */ /* 0x000fe40007ffe0ff */
[----:B------:R-:W-:Y:S02]  /*1c750*/  FSEL R150, R15, -INF , !P6 ;  /* 0xff8000000f967808 */ /* 0x000fe40007000000 */
[----:B------:R-:W-:Y:S02]  /*1c760*/  FSEL R144, R24, -INF , !P4 ;  /* 0xff80000018907808 */ /* 0x000fe40006000000 */
[----:B------:R-:W-:Y:S02]  /*1c770*/  FSEL R58, R58, -INF , !P3 ;  /* 0xff8000003a3a7808 */ /* 0x000fe40005800000 */
[C---:B------:R-:W-:Y:S02]  /*1c780*/  ISETP.GE.AND P6, PT, R4.reuse, R2, PT ;  /* 0x000000020400720c */ /* 0x040fe40003fc6270 */
[----:B------:R-:W-:-:S02]  /*1c790*/  ISETP.GE.AND P4, PT, R4, R133, PT ;  /* 0x000000850400720c */ /* 0x000fc40003f86270 */
[----:B------:R-:W-:Y:S02]  /*1c7a0*/  ISETP.GT.AND P3, PT, R238, R227, PT ;  /* 0x000000e3ee00720c */ /* 0x000fe40003f64270 */
[----:B------:R-:W-:Y:S02]  /*1c7b0*/  IADD3 R4, R0, 0x71, RZ ;  /* 0x0000007100047810 */ /* 0x000fe40007ffe0ff */
[----:B------:R-:W-:Y:S02]  /*1c7c0*/  FSEL R145, R174, -INF , !P4 ;  /* 0xff800000ae917808 */ /* 0x000fe40006000000 */
[----:B------:R-:W-:Y:S02]  /*1c7d0*/  FSEL R137, R173, -INF , !P5 ;  /* 0xff800000ad897808 */ /* 0x000fe40006800000 */
[----:B------:R-:W-:Y:S02]  /*1c7e0*/  FSEL R141, R172, -INF , !P6 ;  /* 0xff800000ac8d7808 */ /* 0x000fe40007000000 */
[----:B------:R-:W-:-:S02]  /*1c7f0*/  ISETP.GE.AND P4, PT, R4, R2, PT ;  /* 0x000000020400720c */ /* 0x000fc40003f86270 */
[-C--:B------:R-:W-:Y:S02]  /*1c800*/  ISETP.GE.AND P5, PT, R4, R133.reuse, PT ;  /* 0x000000850400720c */ /* 0x080fe40003fa6270 */
[----:B------:R-:W-:Y:S02]  /*1c810*/  FSEL R140, R175, -INF , !P1 ;  /* 0xff800000af8c7808 */ /* 0x000fe40004800000 */
[----:B------:R-:W-:Y:S02]  /*1c820*/  ISETP.GE.AND P6, PT, R5, R133, PT ;  /* 0x000000850500720c */ /* 0x000fe40003fc6270 */
[C---:B------:R-:W-:Y:S02]  /*1c830*/  ISETP.GE.AND P1, PT, R0.reuse, R2, PT ;  /* 0x000000020000720c */ /* 0x040fe40003f26270 */
        /* <DEDUP_REMOVED lines=9> */
[----:B------:R-:W-:Y:S02]  /*1c8d0*/  ISETP.GE.AND P1, PT, R0, R133, PT ;  /* 0x000000850000720c */ /* 0x000fe40003f26270 */
        /* <DEDUP_REMOVED lines=16> */
[----:B------:R-:W-:Y:S01]  /*1c9e0*/  IMAD.MOV R9, RZ, RZ, -R9 ;  /* 0x000000ffff097224 */ /* 0x000fe200078e0a09 */
[----:B------:R-:W-:Y:S02]  /*1c9f0*/  LOP3.LUT R11, R11, R13, RZ, 0x3c, !PT ;  /* 0x0000000d0b0b7212 */ /* 0x000fe400078e3cff */
[----:B------:R-:W-:Y:S02]  /*1ca00*/  ISETP.GE.AND P4, PT, R0, RZ, PT ;  /* 0x000000ff0000720c */ /* 0x000fe40003f86270 */
[----:B-1----:R-:W1:Y:S02]  /*1ca10*/  MUFU.RCP R16, R10 ;  /* 0x0000000a00107308 */ /* 0x002e640000001000 */
[----:B-1----:R-:W-:-:S06]  /*1ca20*/  IADD3 R16, R16, 0xffffffe, RZ ;  /* 0x0ffffffe10107810 */ /* 0x002fcc0007ffe0ff */
[----:B------:R-:W1:Y:S02]  /*1ca30*/  F2I.FTZ.U32.TRUNC.NTZ R17, R16 ;  /* 0x0000001000117305 */ /* 0x000e64000021f000 */
[----:B-1----:R-:W-:Y:S02]  /*1ca40*/  IMAD.MOV R15, RZ, RZ, -R17 ;  /* 0x000000ffff0f7224 */ /* 0x002fe400078e0a11 */
[----:B------:R-:W-:Y:S02]  /*1ca50*/  IMAD.MOV.U32 R16, RZ, RZ, RZ ;  /* 0x000000ffff107224 */ /* 0x000fe400078e00ff */
[----:B------:R-:W-:-:S04]  /*1ca60*/  IMAD R15, R15, R8, RZ ;  /* 0x000000080f0f7224 */ /* 0x000fc800078e02ff */
[----:B------:R-:W-:Y:S02]  /*1ca70*/  IMAD.HI.U32 R15, R17, R15, R16 ;  /* 0x0000000f110f7227 */ /* 0x000fe400078e0010 */
[----:B------:R-:W2:Y:S04]  /*1ca80*/  LD.E.64 R16, [R6.64+0x20] ;  /* 0x0000200406107980 */ /* 0x000ea8000c101b00 */
[----:B------:R-:W-:-:S04]  /*1ca90*/  IMAD.HI.U32 R12, R15, R4, RZ ;  /* 0x000000040f0c7227 */ /* 0x000fc800078e00ff */
[----:B------:R-:W-:-:S04]  /*1caa0*/  IMAD.HI.U32 R10, R15, R2, RZ ;  /* 0x000000020f0a7227 */ /* 0x000fc800078e00ff */
[-C--:B------:R-:W-:Y:S02]  /*1cab0*/  IMAD R15, R12, R9.reuse, R4 ;  /* 0x000000090c0f7224 */ /* 0x080fe400078e0204 */
[----:B------:R-:W-:-:S03]  /*1cac0*/  IMAD R9, R10, R9, R2 ;  /* 0x000000090a097224 */ /* 0x000fc600078e0202 */
[C---:B------:R-:W-:Y:S02]  /*1cad0*/  ISETP.GT.U32.AND P0, PT, R8.reuse, R15, PT ;  /* 0x0000000f0800720c */ /* 0x040fe40003f04070 */
[----:B------:R-:W-:-:S11]  /*1cae0*/  ISETP.GT.U32.AND P1, PT, R8, R9, PT ;  /* 0x000000090800720c */ /* 0x000fd60003f24070 */
[-C--:B------:R-:W-:Y:S02]  /*1caf0*/  @!P0 IADD3 R15, R15, -R8.reuse, RZ ;  /* 0x800000080f0f8210 */ /* 0x080fe40007ffe0ff */
[----:B------:R-:W-:Y:S01]  /*1cb00*/  @!P1 IMAD.IADD R9, R9, 0x1, -R8 ;  /* 0x0000000109099824 */ /* 0x000fe200078e0a08 */
[----:B------:R-:W-:Y:S02]  /*1cb10*/  @!P0 IADD3 R12, R12, 0x1, RZ ;  /* 0x000000010c0c8810 */ /* 0x000fe40007ffe0ff */
[-C--:B------:R-:W-:Y:S02]  /*1cb20*/  ISETP.GE.U32.AND P6, PT, R15, R8.reuse, PT ;  /* 0x000000080f00720c */ /* 0x080fe40003fc6070 */
[----:B------:R-:W-:Y:S01]  /*1cb30*/  ISETP.GE.U32.AND P5, PT, R9, R8, PT ;  /* 0x000000080900720c */ /* 0x000fe20003fa6070 */
[----:B------:R-:W3:Y:S01]  /*1cb40*/  LD.E.64 R14, [R6.64+0x38] ;  /* 0x00003804060e7980 */ /* 0x000ee2000c101b00 */
[----:B------:R-:W-:Y:S02]  /*1cb50*/  ISETP.GE.AND P0, PT, R11, RZ, PT ;  /* 0x000000ff0b00720c */ /* 0x000fe40003f06270 */
[----:B------:R-:W-:-:S02]  /*1cb60*/  @!P1 IADD3 R10, R10, 0x1, RZ ;  /* 0x000000010a0a9810 */ /* 0x000fc40007ffe0ff */
[----:B------:R-:W-:Y:S02]  /*1cb70*/  ISETP.NE.AND P1, PT, R13, RZ, PT ;  /* 0x000000ff0d00720c */ /* 0x000fe40003f25270 */
[----:B------:R-:W-:-:S03]  /*1cb80*/  LOP3.LUT R9, RZ, R13, RZ, 0x33, !PT ;  /* 0x0000000dff097212 */ /* 0x000fc600078e33ff */
        /* <DEDUP_REMOVED lines=8> */
[----:B------:R-:W4:Y:S04]  /*1cc10*/  LD.E R9, [R20.64] ;  /* 0x0000000414097980 */ /* 0x000f28000c101900 */
[----:B------:R-:W4:Y:S01]  /*1cc20*/  LD.E R0, [R18.64] ;  /* 0x0000000412007980 */ /* 0x000f22000c101900 */
[----:B------:R-:W-:-:S05]  /*1cc30*/  IADD3 R2, R11, -R2, RZ ;  /* 0x800000020b027210 */ /* 0x000fca0007ffe0ff */
[----:B------:R-:W-:-:S05]  /*1cc40*/  IMAD R13, R13, R2, -0x80 ;  /* 0xffffff800d0d7424 */ /* 0x000fca00078e0202 */
[----:B------:R-:W-:Y:S01]  /*1cc50*/  SHF.R.S32.HI R11, RZ, 0x1f, R13 ;  /* 0x0000001fff0b7819 */ /* 0x000fe2000001140d */
[-C--:B---3--:R-:W-:Y:S02]  /*1cc60*/  IMAD R2, R15, R13.reuse, RZ ;  /* 0x0000000d0f027224 */ /* 0x088fe400078e02ff */
[----:B------:R-:W-:-:S04]  /*1cc70*/  IMAD.WIDE.U32 R12, R14, R13, RZ ;  /* 0x0000000d0e0c7225 */ /* 0x000fc800078e00ff */
[----:B------:R-:W-:-:S04]  /*1cc80*/  IMAD R2, R14, R11, R2 ;  /* 0x0000000b0e027224 */ /* 0x000fc800078e0202 */
[----:B------:R-:W-:Y:S02]  /*1cc90*/  IMAD.IADD R13, R13, 0x1, R2 ;  /* 0x000000010d0d7824 */ /* 0x000fe400078e0202 */
[----:B----4-:R-:W-:-:S04]  /*1cca0*/  IMAD.IADD R9, R0, 0x1, -R9 ;  /* 0x0000000100097824 */ /* 0x010fc800078e0a09 */
[----:B--2---:R-:W-:Y:S01]  /*1ccb0*/  IMAD R11, R17, R9, RZ ;  /* 0x00000009110b7224 */ /* 0x004fe200078e02ff */
[----:B------:R-:W-:Y:S01]  /*1ccc0*/  SHF.R.S32.HI R0, RZ, 0x1f, R9 ;  /* 0x0000001fff007819 */ /* 0x000fe20000011409 */
[----:B------:R-:W-:-:S04]  /*1ccd0*/  IMAD.WIDE.U32 R12, R9, R16, R12 ;  /* 0x00000010090c7225 */ /* 0x000fc800078e000c */
[----:B------:R-:W-:Y:S02]  /*1cce0*/  IMAD R0, R16, R0, R11 ;  /* 0x0000000010007224 */ /* 0x000fe400078e020b */
[----:B------:R-:W-:-:S03]  /*1ccf0*/  IMAD.MOV.U32 R2, RZ, RZ, R12 ;  /* 0x000000ffff027224 */ /* 0x000fc600078e000c */
[----:B------:R-:W-:Y:S01]  /*1cd00*/  IADD3 R13, R13, R0, RZ ;  /* 0x000000000d0d7210 */ /* 0x000fe20007ffe0ff */
[----:B------:R-:W-:Y:S05]  /*1cd10*/  BRA `(.L_x_1915) ;  /* 0x0000003000007947 */ /* 0x000fea0003800000 */
.L_x_1914:
[----:B------:R-:W2:Y:S02]  /*1cd20*/  LD.E R2, [R6.64+0x38] ;  /* 0x0000380406027980 */ /* 0x000ea4000c101900 */
[----:B--2---:R-:W-:-:S04]  /*1cd30*/  LEA R2, -R2, RZ, 0x7 ;  /* 0x000000ff02027211 */ /* 0x004fc800078e39ff */
[----:B------:R-:W-:Y:S02]  /*1cd40*/  SHF.R.S32.HI R13, RZ, 0x1f, R2 ;  /* 0x0000001fff0d7819 */ /* 0x000fe40000011402 */
.L_x_1915:
[----:B------:R-:W-:Y:S05]  /*1cd50*/  BSYNC B0 ;  /* 0x0000000000007941 */ /* 0x000fea0003800000 */
.L_x_1913:
[----:B------:R-:W-:Y:S02]  /*1cd60*/  LOP3.LUT R0, R239, 0x1, RZ, 0xc0, !PT ;  /* 0x00000001ef007812 */ /* 0x000fe400078ec0ff */
[----:B------:R-:W-:Y:S02]  /*1cd70*/  @P2 IADD3 R11, P0, R2, R225, RZ ;  /* 0x000000e1020b2210 */ /* 0x000fe40007f1e0ff */
[----:B------:R-:W-:Y:S02]  /*1cd80*/  ISETP.NE.U32.AND P1, PT, R0, 0x1, PT ;  /* 0x000000010000780c */ /* 0x000fe40003f25070 */
[CC--:B------:R-:W-:Y:S01]  /*1cd90*/  LEA R24, P6, R2.reuse, R228.reuse, 0x1 ;  /* 0x000000e402187211 */ /* 0x0c0fe200078c08ff */
[----:B------:R-:W-:Y:S01]  /*1cda0*/  @P2 IMAD.X R0, R13, 0x1, R226, P0 ;  /* 0x000000010d002824 */ /* 0x000fe200000e06e2 */
[----:B------:R-:W-:Y:S02]  /*1cdb0*/  @P2 LEA R16, P0, R11, R228, 0x1 ;  /* 0x000000e40b102211 */ /* 0x000fe400078008ff */
[----:B------:R-:W-:-:S02]  /*1cdc0*/  LEA.HI.X R25, R2, R229, R13, 0x1, P6 ;  /* 0x000000e502197211 */ /* 0x000fc400030f0c0d */
[----:B------:R-:W-:-:S05]  /*1cdd0*/  @P2 LEA.HI.X R17, R11, R229, R0, 0x1, P0 ;  /* 0x000000e50b112211 */ /* 0x000fca00000f0c00 */
[----:B------:R-:W-:Y:S01]  /*1cde0*/  @!P1 IADD3 R9, P4, R2, R225, RZ ;  /* 0x000000e102099210 */ /* 0x000fe20007f9e0ff */
[----:B------:R-:W-:Y:S01]  /*1cdf0*/  @!PT LDS RZ, [RZ] ;  /* 0x00000000fffff984 */ /* 0x000fe20000000800 */
[----:B------:R-:W-:Y:S01]  /*1ce00*/  @!PT LDS RZ, [RZ] ;  /* 0x00000000fffff984 */ /* 0x000fe20000000800 */
[----:B------:R-:W-:Y:S01]  /*1ce10*/  @!PT LDS RZ, [RZ] ;  /* 0x00000000fffff984 */ /* 0x000fe20000000800 */
[----:B------:R1:W-:Y:S04]  /*1ce20*/  @!P1 LDGSTS.E.BYPASS.LTC128B.128 [R234+0x4000], [R24.64] ;  /* 0x0400000018ea9fae */ /* 0x0003e8000b901d44 */
[----:B------:R-:W-:Y:S01]  /*1ce30*/  @!P1 IMAD.X R4, R13, 0x1, R226, P4 ;  /* 0x000000010d049824 */ /* 0x000fe200020e06e2 */
[C---:B------:R-:W-:Y:S01]  /*1ce40*/  @!P1 LEA R22, P4, R9.reuse, R228, 0x1 ;  /* 0x000000e409169211 */ /* 0x040fe200078808ff */
[----:B------:R1:W-:Y:S03]  /*1ce50*/  @P1 STS.128 [R234+0x4000], RZ ;  /* 0x004000ffea001388 */ /* 0x0003e60000000c00 */
[----:B------:R-:W-:Y:S01]  /*1ce60*/  @!P1 LEA.HI.X R23, R9, R229, R4, 0x1, P4 ;  /* 0x000000e509179211 */ /* 0x000fe200020f0c04 */
[----:B------:R-:W-:Y:S01]  /*1ce70*/  @!PT LDS RZ, [RZ] ;  /* 0x00000000fffff984 */ /* 0x000fe20000000800 */
[----:B------:R-:W-:Y:S01]  /*1ce80*/  @!PT LDS RZ, [RZ] ;  /* 0x00000000fffff984 */ /* 0x000fe20000000800 */
[----:B------:R-:W-:Y:S01]  /*1ce90*/  @!PT LDS RZ, [RZ] ;  /* 0x00000000fffff984 */ /* 0x000fe20000000800 */
[----:B------:R1:W-:Y:S01]  /*1cea0*/  @P2 LDGSTS.E.BYPASS.LTC128B.128 [R234+0x8000], [R24.64+0x80] ;  /* 0x0800008018ea2fae */ /* 0x0003e2000b901d44 */
[----:B------:R-:W-:-:S03]  /*1ceb0*/  IADD3 R9, P5, P4, R225, R225, R2 ;  /* 0x000000e1e1097210 */ /* 0x000fc60007cbe002 */
[----:B------:R1:W-:Y:S01]  /*1cec0*/  @!P2 STS.128 [R234+0x8000], RZ ;  /* 0x008000ffea00a388 */ /* 0x0003e20000000c00 */
[----:B------:R-:W-:Y:S02]  /*1ced0*/  IADD3.X R2, R226, R226, R13, P5, P4 ;  /* 0x000000e2e2027210 */ /* 0x000fe40002fe840d */
[CC--:B------:R-:W-:Y:S01]  /*1cee0*/  @P2 LEA R14, P0, R9.reuse, R228.reuse, 0x1 ;  /* 0x000000e4090e2211 */ /* 0x0c0fe200078008ff */
[----:B------:R-:W-:Y:S01]  /*1cef0*/  @!PT LDS RZ, [RZ] ;  /* 0x00000000fffff984 */ /* 0x000fe20000000800 */
[----:B------:R-:W-:Y:S01]  /*1cf00*/  @!PT LDS RZ, [RZ] ;  /* 0x00000000fffff984 */ /* 0x000fe20000000800 */
[----:B------:R-:W-:Y:S01]  /*1cf10*/  @!PT LDS RZ, [RZ] ;  /* 0x00000000fffff984 */ /* 0x000fe20000000800 */
[----:B------:R1:W-:Y:S01]  /*1cf20*/  @!P1 LDGSTS.E.BYPASS.LTC128B.128 [R234+0x4800], [R22.64] ;  /* 0x0480000016ea9fae */ /* 0x0003e2000b901d44 */
[C---:B------:R-:W-:Y:S02]  /*1cf30*/  IADD3 R11, P4, R9.reuse, R225, RZ ;  /* 0x000000e1090b7210 */ /* 0x040fe40007f9e0ff */
[CC--:B------:R-:W-:Y:S01]  /*1cf40*/  @!P1 LEA R20, P5, R9.reuse, R228.reuse, 0x1 ;  /* 0x000000e409149211 */ /* 0x0c0fe200078a08ff */
[----:B------:R1:W-:Y:S01]  /*1cf50*/  @P1 STS.128 [R234+0x4800], RZ ;  /* 0x004800ffea001388 */ /* 0x0003e20000000c00 */
[CCC-:B------:R-:W-:Y:S02]  /*1cf60*/  @P2 LEA.HI.X R15, R9.reuse, R229.reuse, R2.reuse, 0x1, P0 ;  /* 0x000000e5090f2211 */ /* 0x1c0fe400000f0c02 */
[----:B------:R-:W-:Y:S01]  /*1cf70*/  @!P1 LEA.HI.X R21, R9, R229, R2, 0x1, P5 ;  /* 0x000000e509159211 */ /* 0x000fe200028f0c02 */
        /* <DEDUP_REMOVED lines=22> */
[----:B------:R-:W-:Y:S01]  /*1d0e0*/  IMAD.X R2, R2, 0x1, R226, P4 ;  /* 0x0000000102027824 */ /* 0x000fe200020e06e2 */
[CC--:B------:R-:W-:Y:S01]  /*1d0f0*/  @!P1 LEA R30, P5, R11.reuse, R228.reuse, 0x1 ;  /* 0x000000e40b1e9211 */ /* 0x0c0fe200078a08ff */
[----:B------:R-:W-:Y:S01]  /*1d100*/  @!PT LDS RZ, [RZ] ;  /* 0x00000000fffff984 */ /* 0x000fe20000000800 */
[----:B------:R-:W-:Y:S01]  /*1d110*/  @!PT LDS RZ, [RZ] ;  /* 0x00000000fffff984 */ /* 0x000fe20000000800 */
[----:B------:R-:W-:Y:S01]  /*1d120*/  @!PT LDS RZ, [RZ] ;  /* 0x00000000fffff984 */ /* 0x000fe20000000800 */
[----:B------:R1:W-:Y:S01]  /*1d130*/  @P2 LDGSTS.E.BYPASS.LTC128B.128 [R234+0x9000], [R14.64+0x80] ;  /* 0x090000800eea2fae */ /* 0x0003e2000b901d44 */
[CC--:B------:R-:W-:Y:S02]  /*1d140*/  @P2 LEA R10, P0, R11.reuse, R228.reuse, 0x1 ;  /* 0x000000e40b0a2211 */ /* 0x0c0fe400078008ff */
        /* <DEDUP_REMOVED lines=14> */
[-C--:B------:R-:W-:Y:S01]  /*1d230*/  @P2 LEA.HI.X R9, R9, R229.reuse, R2, 0x1, P0 ;  /* 0x000000e509092211 */ /* 0x080fe200000f0c02 */
[----:B------:R-:W-:Y:S01]  /*1d240*/  @!PT LDS RZ, [RZ] ;  /* 0x00000000fffff984 */ /* 0x000fe20000000800 */
[----:B------:R-:W-:Y:S01]  /*1d250*/  @!PT LDS RZ, [RZ] ;  /* 0x00000000fffff984 */ /* 0x000fe20000000800 */
[----:B------:R-:W-:Y:S01]  /*1d260*/  @!PT LDS RZ, [RZ] ;  /* 0x00000000fffff984 */ /* 0x000fe20000000800 */
[----:B------:R1:W-:Y:S01]  /*1d270*/  @P2 LDGSTS.E.BYPASS.LTC128B.128 [R234+0x9800], [R12.64+0x80] ;  /* 0x098000800cea2fae */ /* 0x0003e2000b901d44 */
[----:B------:R-:W-:Y:S01]  /*1d280*/  IMAD.X R2, R2, 0x1, R226, P4 ;  /* 0x0000000102027824 */ /* 0x000fe200020e06e2 */
[CC--:B------:R-:W-:Y:S02]  /*1d290*/  @!P1 LEA R34, P4, R0.reuse, R228.reuse, 0x1 ;  /* 0x000000e400229211 */ /* 0x0c0fe400078808ff */
[----:B------:R1:W-:Y:S01]  /*1d2a0*/  @!P2 STS.128 [R234+0x9800], RZ ;  /* 0x009800ffea00a388 */ /* 0x0003e20000000c00 */
[C---:B------:R-:W-:Y:S01]  /*1d2b0*/  @P2 LEA R36, P0, R0.reuse, R228, 0x1 ;  /* 0x000000e400242211 */ /* 0x040fe200078008ff */
[----:B------:R-:W-:Y:S01]  /*1d2c0*/  IMAD.MOV.U32 R228, RZ, RZ, R24 ;  /* 0x000000ffffe47224 */ /* 0x000fe200078e0018 */
[CCC-:B------:R-:W-:Y:S01]  /*1d2d0*/  @!P1 LEA.HI.X R35, R0.reuse, R229.reuse, R2.reuse, 0x1, P4 ;  /* 0x000000e500239211 */ /* 0x1c0fe200020f0c02 */
[----:B------:R-:W-:Y:S01]  /*1d2e0*/  @!PT LDS RZ, [RZ] ;  /* 0x00000000fffff984 */ /* 0x000fe20000000800 */
[----:B------:R-:W-:Y:S01]  /*1d2f0*/  @!PT LDS RZ, [RZ] ;  /* 0x00000000fffff984 */ /* 0x000fe20000000800 */
[----:B------:R-:W-:Y:S01]  /*1d300*/  @!PT LDS RZ, [RZ] ;  /* 0x00000000fffff984 */ /* 0x000fe20000000800 */
[----:B------:R1:W-:Y:S01]  /*1d310*/  @!P1 LDGSTS.E.BYPASS.LTC128B.128 [R234+0x6000], [R28.64] ;  /* 0x060000001cea9fae */ /* 0x0003e2000b901d44 */
[----:B------:R-:W-:Y:S01]  /*1d320*/  @P2 LEA.HI.X R37, R0, R229, R2, 0x1, P0 ;  /* 0x000000e500252211 */ /* 0x000fe200000f0c02 */
[----:B------:R-:W-:-:S02]  /*1d330*/  IMAD.MOV.U32 R229, RZ, RZ, R25 ;  /* 0x000000ffffe57224 */ /* 0x000fc400078e0019 */
        /* <DEDUP_REMOVED lines=37> */
.L_x_1912:
[----:B------:R-:W-:Y:S05]  /*1d590*/  BSYNC B1 ;  /* 0x0000000000017941 */ /* 0x000fea0003800000 */
.L_x_1911:
[----:B------:R2:W3:Y:S01]  /*1d5a0*/  LD.E R47, [R6.64+0xdc] ;  /* 0x0000dc04062f7980 */ /* 0x0004e2000c101900 */
[----:B-1----:R-:W-:-:S03]  /*1d5b0*/  FMNMX.FTZ R9, R3, R58, !PT ;  /* 0x0000003a03097209 */ /* 0x002fc60007810000 */
        /* <DEDUP_REMOVED lines=18> */
[----:B--2---:R-:W-:Y:S02]  /*1d6e0*/  FMNMX.FTZ R7, R67, R0, !PT ;  /* 0x0000000043077209 */ /* 0x004fe40007810000 */
        /* <DEDUP_REMOVED lines=15> */
[----:B------:R-:W-:-:S04]  /*1d7e0*/  FMNMX.FTZ R0, R184, R9, !PT ;  /* 0x00000009b8007209 */ /* 0x000fc80007810000 */
        /* <DEDUP_REMOVED lines=58> */
[-CC-:B------:R-:W-:Y:S02]  /*1db90*/  FFMA.FTZ R33, R195, R47.reuse, -R46.reuse ;  /* 0x0000002fc3217223 */ /* 0x180fe4000001082e */
[-C--:B------:R-:W-:Y:S01]  /*1dba0*/  FFMA.FTZ R0, R240, R47.reuse, -R46 ;  /* 0x0000002ff0007223 */ /* 0x080fe2000001082e */
[----:B------:R-:W-:Y:S01]  /*1dbb0*/  MUFU.EX2 R32, R32 ;  /* 0x0000002000207308 */ /* 0x000fe20000000800 */
[----:B------:R-:W-:-:S02]  /*1dbc0*/  FFMA.FTZ R35, R191, R47, -R56 ;  /* 0x0000002fbf237223 */ /* 0x000fc40000010838 */
[-CC-:B------:R-:W-:Y:S02]  /*1dbd0*/  FFMA.FTZ R34, R193, R47.reuse, -R56.reuse ;  /* 0x0000002fc1227223 */ /* 0x180fe40000010838 */
[----:B------:R-:W-:Y:S02]  /*1dbe0*/  FFMA.FTZ R3, R192, R47, -R56 ;  /* 0x0000002fc0037223 */ /* 0x000fe40000010838 */
[----:B------:R-:W-:Y:S01]  /*1dbf0*/  FMUL.FTZ R44, R47, R4 ;  /* 0x000000042f2c7220 */ /* 0x000fe20000410000 */
[----:B------:R-:W2:Y:S01]  /*1dc00*/  MUFU.EX2 R2, R2 ;  /* 0x0000000200027308 */ /* 0x000ea20000000800 */
[-C--:B-1----:R-:W-:Y:S02]  /*1dc10*/  FMUL.FTZ R130, R130, R43.reuse ;  /* 0x0000002b82827220 */ /* 0x082fe40000410000 */
        /* <DEDUP_REMOVED lines=13> */
[----:B------:R-:W-:Y:S01]  /*1dcf0*/  MUFU.EX2 R40, R40 ;  /* 0x0000002800287308 */ /* 0x000fe20000000800 */
[-C--:B------:R-:W-:Y:S02]  /*1dd00*/  FMUL.FTZ R83, R83, R43.reuse ;  /* 0x0000002b53537220 */ /* 0x080fe40000410000 */
[-C--:B------:R-:W-:Y:S02]  /*1dd10*/  FMUL.FTZ R86, R86, R43.reuse ;  /* 0x0000002b56567220 */ /* 0x080fe40000410000 */
[-C--:B------:R-:W-:Y:S02]  /*1dd20*/  FMUL.FTZ R87, R87, R43.reuse ;  /* 0x0000002b57577220 */ /* 0x080fe40000410000 */
[----:B------:R-:W-:Y:S01]  /*1dd30*/  FMUL.FTZ R90, R90, R43 ;  /* 0x0000002b5a5a7220 */ /* 0x000fe20000410000 */
        /* <DEDUP_REMOVED lines=15> */
[----:B------:R-:W2:Y:S01]  /*1de30*/  MUFU.EX2 R44, R44 ;  /* 0x0000002c002c7308 */ /* 0x000ea20000000800 */
[-C--:B------:R-:W-:Y:S02]  /*1de40*/  FMUL.FTZ R107, R107, R43.reuse ;  /* 0x0000002b6b6b7220 */ /* 0x080fe40000410000 */
[-C--:B------:R-:W-:Y:S02]  /*1de50*/  FMUL.FTZ R110, R110, R43.reuse ;  /* 0x0000002b6e6e7220 */ /* 0x080fe40000410000 */
[-C--:B------:R-:W-:Y:S02]  /*1de60*/  FMUL.FTZ R111, R111, R43.reuse ;  /* 0x0000002b6f6f7220 */ /* 0x080fe40000410000 */
[-C--:B------:R-:W-:Y:S01]  /*1de70*/  FMUL.FTZ R118, R118, R43.reuse ;  /* 0x0000002b76767220 */ /* 0x080fe20000410000 */
[----:B-1----:R-:W-:Y:S01]  /*1de80*/  F2FP.PACK_AB R6, R3, R34 ;  /* 0x000000220306723e */ /* 0x002fe200000000ff */
[----:B------:R-:W-:-:S02]  /*1de90*/  FMUL.FTZ R119, R119, R43 ;  /* 0x0000002b77777220 */ /* 0x000fc40000410000 */
[-C--:B------:R-:W-:Y:S02]  /*1dea0*/  FMUL.FTZ R114, R114, R43.reuse ;  /* 0x0000002b72727220 */ /* 0x080fe40000410000 */
[----:B------:R-:W-:Y:S02]  /*1deb0*/  FMUL.FTZ R115, R115, R43 ;  /* 0x0000002b73737220 */ /* 0x000fe40000410000 */
[----:B------:R-:W-:Y:S02]  /*1dec0*/  FFMA.FTZ R58, R66, R47, -R46 ;  /* 0x0000002f423a7223 */ /* 0x000fe4000001082e */
[-C--:B--2---:R-:W-:Y:S02]  /*1ded0*/  FMUL.FTZ R128, R128, R44.reuse ;  /* 0x0000002c80807220 */ /* 0x084fe40000410000 */
[-C--:B------:R-:W-:Y:S02]  /*1dee0*/  FMUL.FTZ R129, R129, R44.reuse ;  /* 0x0000002c81817220 */ /* 0x080fe40000410000 */
[-C--:B------:R-:W-:Y:S01]  /*1def0*/  FMUL.FTZ R124, R124, R44.reuse ;  /* 0x0000002c7c7c7220 */ /* 0x080fe20000410000 */
[----:B------:R-:W-:Y:S01]  /*1df00*/  MUFU.EX2 R58, R58 ;  /* 0x0000003a003a7308 */ /* 0x000fe20000000800 */
[----:B------:R-:W-:-:S02]  /*1df10*/  FMUL.FTZ R125, R125, R44 ;  /* 0x0000002c7d7d7220 */ /* 0x000fc40000410000 */
        /* <DEDUP_REMOVED lines=40> */
[-C--:B------:R-:W-:Y:S02]  /*1e1a0*/  FFMA.FTZ R66, R65, R47.reuse, -R56 ;  /* 0x0000002f41427223 */ /* 0x080fe40000010838 */
[-CC-:B------:R-:W-:Y:S02]  /*1e1b0*/  FFMA.FTZ R55, R190, R47.reuse, -R46.reuse ;  /* 0x0000002fbe377223 */ /* 0x180fe4000001082e */
[----:B--2---:R-:W-:Y:S01]  /*1e1c0*/  HMMA.16816.F32 R92, R4, R8, R92 ;  /* 0x00000008045c723c */ /* 0x004fe2000000185c */
[-C--:B------:R-:W-:Y:S01]  /*1e1d0*/  FFMA.FTZ R57, R57, R47.reuse, -R46 ;  /* 0x0000002f39397223 */ /* 0x080fe2000001082e */
        /* <DEDUP_REMOVED lines=9> */
[-CC-:B------:R-:W-:Y:S02]  /*1e270*/  FFMA.FTZ R134, R152, R47.reuse, -R46.reuse ;  /* 0x0000002f98867223 */ /* 0x180fe4000001082e */
[----:B---3--:R-:W-:Y:S01]  /*1e280*/  HMMA.16816.F32 R100, R4, R16, R100 ;  /* 0x000000100464723c */ /* 0x008fe20000001864 */
[----:B------:R-:W-:-:S02]  /*1e290*/  FFMA.FTZ R133, R155, R47, -R46 ;  /* 0x0000002f9b857223 */ /* 0x000fc4000001082e */
[----:B------:R-:W-:Y:S01]  /*1e2a0*/  MUFU.EX2 R57, R57 ;  /* 0x0000003900397308 */ /* 0x000fe20000000800 */
[-C--:B------:R-:W-:Y:S02]  /*1e2b0*/  FFMA.FTZ R138, R142, R47.reuse, -R56 ;  /* 0x0000002f8e8a7223 */ /* 0x080fe40000010838 */
[-CC-:B------:R-:W-:Y:S02]  /*1e2c0*/  FFMA.FTZ R142, R51, R47.reuse, -R46.reuse ;  /* 0x0000002f338e7223 */ /* 0x180fe4000001082e */
[----:B------:R-:W-:Y:S01]  /*1e2d0*/  HMMA.16816.F32 R120, R4, R18, R120 ;  /* 0x000000120478723c */ /* 0x000fe20000001878 */
[----:B------:R-:W3:Y:S01]  /*1e2e0*/  LDSM.16.MT88.4 R16, [R213+0xc800] ;  /* 0x00c80000d510783b */ /* 0x000ee20000004200 */
[-CC-:B------:R-:W-:Y:S01]  /*1e2f0*/  FFMA.FTZ R152, R50, R47.reuse, -R46.reuse ;  /* 0x0000002f32987223 */ /* 0x180fe2000001082e */
[----:B------:R-:W4:Y:S01]  /*1e300*/  MUFU.EX2 R63, R63 ;  /* 0x0000003f003f7308 */ /* 0x000f220000000800 */
[-CC-:B------:R-:W-:Y:S02]  /*1e310*/  FFMA.FTZ R155, R48, R47.reuse, -R46.reuse ;  /* 0x0000002f309b7223 */ /* 0x180fe4000001082e */
[----:B------:R-:W-:-:S02]  /*1e320*/  FFMA.FTZ R156, R49, R47, -R46 ;  /* 0x0000002f319c7223 */ /* 0x000fc4000001082e */
[-C--:B------:R-:W-:Y:S01]  /*1e330*/  FFMA.FTZ R67, R67, R47.reuse, -R46 ;  /* 0x0000002f43437223 */ /* 0x080fe2000001082e */
[C---:B-1----:R-:W-:Y:S01]  /*1e340*/  HMMA.16816.F32 R104, R4.reuse, R12, R104 ;  /* 0x0000000c0468723c */ /* 0x042fe20000001868 */
[-CC-:B------:R-:W-:Y:S01]  /*1e350*/  FFMA.FTZ R136, R136, R47.reuse, -R56.reuse ;  /* 0x0000002f88887223 */ /* 0x180fe20000010838 */
[----:B------:R-:W-:Y:S01]  /*1e360*/  MUFU.EX2 R65, R65 ;  /* 0x0000004100417308 */ /* 0x000fe20000000800 */
[-CC-:B------:R-:W-:Y:S01]  /*1e370*/  FFMA.FTZ R139, R139, R47.reuse, -R56.reuse ;  /* 0x0000002f8b8b7223 */ /* 0x180fe20000010838 */
        /* <DEDUP_REMOVED lines=19> */
[----:B------:R-:W-:Y:S02]  /*1e4b0*/  FFMA.FTZ R170, R181, R47, -R56 ;  /* 0x0000002fb5aa7223 */ /* 0x000fe40000010838 */
[----:B----4-:R-:W-:Y:S01]  /*1e4c0*/  F2FP.PACK_AB R4, R66, R63 ;  /* 0x0000003f4204723e */ /* 0x010fe200000000ff */
[----:B------:R-:W-:Y:S01]  /*1e4d0*/  FFMA.FTZ R176, R176, R47, -R46 ;  /* 0x0000002fb0b07223 */ /* 0x000fe2000001082e */
[----:B------:R-:W-:Y:S01]  /*1e4e0*/  F2FP.PACK_AB R5, R58, R55 ;  /* 0x000000373a05723e */ /* 0x000fe200000000ff */
[----:B------:R-:W-:Y:S01]  /*1e4f0*/  MUFU.EX2 R134, R134 ;  /* 0x0000008600867308 */ /* 0x000fe20000000800 */
[----:B-----5:R-:W-:Y:S01]  /*1e500*/  F2FP.PACK_AB R6, R64, R65 ;  /* 0x000000414006723e */ /* 0x020fe200000000ff */
[--C-:B------:R-:W-:Y:S01]  /*1e510*/  FFMA.FTZ R157, R157, R47, -R56.reuse ;  /* 0x0000002f9d9d7223 */ /* 0x100fe20000010838 */
[----:B--2---:R-:W-:Y:S01]  /*1e520*/  F2FP.PACK_AB R7, R132, R57 ;  /* 0x000000398407723e */ /* 0x004fe200000000ff */
[-CC-:B------:R-:W-:Y:S02]  /*1e530*/  FFMA.FTZ R154, R154, R47.reuse, -R56.reuse ;  /* 0x0000002f9a9a7223 */ /* 0x180fe40000010838 */
[----:B------:R-:W-:-:S02]  /*1e540*/  FFMA.FTZ R153, R153, R47, -R56 ;  /* 0x0000002f99997223 */ /* 0x000fc40000010838 */
[----:B------:R-:W-:Y:S01]  /*1e550*/  MUFU.EX2 R133, R133 ;  /* 0x0000008500857308 */ /* 0x000fe20000000800 */
[-CC-:B------:R-:W-:Y:S01]  /*1e560*/  FFMA.FTZ R147, R147, R47.reuse, -R46.reuse ;  /* 0x0000002f93937223 */ /* 0x180fe2000001082e */
[C---:B------:R-:W-:Y:S01]  /*1e570*/  HMMA.16816.F32 R68, R4.reuse, R20, R68 ;  /* 0x000000140444723c */ /* 0x040fe20000001844 */
[-CC-:B------:R-:W-:Y:S02]  /*1e580*/  FFMA.FTZ R146, R146, R47.reuse, -R46.reuse ;  /* 0x0000002f92927223 */ /* 0x180fe4000001082e */
[-C--:B------:R-:W-:Y:S02]  /*1e590*/  FFMA.FTZ R145, R145, R47.reuse, -R46 ;  /* 0x0000002f91917223 */ /* 0x080fe4000001082e */
[-CC-:B------:R-:W-:Y:S01]  /*1e5a0*/  FFMA.FTZ R144, R144, R47.reuse, -R56.reuse ;  /* 0x0000002f90907223 */ /* 0x180fe20000010838 */
[----:B------:R-:W2:Y:S01]  /*1e5b0*/  MUFU.EX2 R135, R135 ;  /* 0x0000008700877308 */ /* 0x000ea20000000800 */
[-CC-:B------:R-:W-:Y:S01]  /*1e5c0*/  FFMA.FTZ R143, R143, R47.reuse, -R56.reuse ;  /* 0x0000002f8f8f7223 */ /* 0x180fe20000010838 */
[----:B------:R-:W-:Y:S01]  /*1e5d0*/  HMMA.16816.F32 R72, R4, R22, R72 ;  /* 0x000000160448723c */ /* 0x000fe20000001848 */
[----:B------:R-:W4:Y:S01]  /*1e5e0*/  LDSM.16.MT88.4 R20, [R212+0x10800] ;  /* 0x01080000d414783b */ /* 0x000f220000004200 */
[----:B------:R-:W-:-:S02]  /*1e5f0*/  FFMA.FTZ R141, R141, R47, -R56 ;  /* 0x0000002f8d8d7223 */ /* 0x000fc40000010838 */
[----:B------:R-:W-:Y:S02]  /*1e600*/  FFMA.FTZ R140, R140, R47, -R46 ;  /* 0x0000002f8c8c7223 */ /* 0x000fe4000001082e */
[----:B------:R-:W5:Y:S01]  /*1e610*/  MUFU.EX2 R136, R136 ;  /* 0x0000008800887308 */ /* 0x000f620000000800 */
[----:B------:R-:W-:Y:S01]  /*1e620*/  FFMA.FTZ R43, R241, R43, R32 ;  /* 0x0000002bf12b7223 */ /* 0x000fe20000010020 */
[C---:B---3--:R-:W-:Y:S01]  /*1e630*/  HMMA.16816.F32 R76, R4.reuse, R16, R76 ;  /* 0x00000010044c723c */ /* 0x048fe2000000184c */
[----:B------:R-:W-:Y:S02]  /*1e640*/  FFMA.FTZ R40, R243, R44, R40 ;  /* 0x0000002cf3287223 */ /* 0x000fe40000010028 */
[----:B------:R-:W-:Y:S02]  /*1e650*/  FADD.FTZ R2, R2, R43 ;  /* 0x0000002b02027221 */ /* 0x000fe40000010000 */
[----:B------:R-:W-:Y:S01]  /*1e660*/  FADD.FTZ R35, R35, R40 ;  /* 0x0000002823237221 */ /* 0x000fe20000010000 */
[----:B------:R-:W-:Y:S01]  /*1e670*/  MUFU.EX2 R138, R138 ;  /* 0x0000008a008a7308 */ /* 0x000fe20000000800 */
[----:B------:R-:W-:Y:S01]  /*1e680*/  FADD.FTZ R33, R33, R2 ;  /* 0x0000000221217221 */ /* 0x000fe20000010000 */
[----:B------:R-:W-:Y:S01]  /*1e690*/  HMMA.16816.F32 R80, R4, R18, R80 ;  /* 0x000000120450723c */ /* 0x000fe20000001850 */
[----:B------:R-:W3:Y:S01]  /*1e6a0*/  LDSM.16.MT88.4 R16, [R214+0xd000] ;  /* 0x00d00000d610783b */ /* 0x000ee20000004200 */
[----:B------:R-:W-:-:S02]  /*1e6b0*/  FADD.FTZ R2, R34, R35 ;  /* 0x0000002322027221 */ /* 0x000fc40000010000 */
[----:B------:R-:W-:Y:S02]  /*1e6c0*/  FADD.FTZ R0, R0, R33 ;  /* 0x0000002100007221 */ /* 0x000fe40000010000 */
[----:B------:R-:W2:Y:S01]  /*1e6d0*/  MUFU.EX2 R139, R139 ;  /* 0x0000008b008b7308 */ /* 0x000ea20000000800 */
        /* <DEDUP_REMOVED lines=14> */
[----:B------:R-:W-:-:S04]  /*1e7c0*/  FADD.FTZ R64, R64, R65 ;  /* 0x0000004140407221 */ /* 0x000fc80000010000 */
[----:B--2---:R-:W-:Y:S01]  /*1e7d0*/  FADD.FTZ R3, R135, R64 ;  /* 0x0000004087037221 */ /* 0x004fe20000010000 */
[----:B------:R-:W-:Y:S02]  /*1e7e0*/  MUFU.EX2 R155, R155 ;  /* 0x0000009b009b7308 */ /* 0x000fe40000000800 */
[----:B------:R-:W-:Y:S01]  /*1e7f0*/  HMMA.16816.F32 R96, R4, R10, R96 ;  /* 0x0000000a0460723c */ /* 0x000fe20000001860 */
[----:B------:R-:W2:Y:S01]  /*1e800*/  LDSM.16.MT88.4 R8, [R212+0xd000] ;  /* 0x00d00000d408783b */ /* 0x000ea20000004200 */
[----:B-----5:R-:W-:-:S04]  /*1e810*/  FADD.FTZ R3, R136, R3 ;  /* 0x0000000388037221 */ /* 0x020fc80000010000 */
[----:B------:R-:W-:Y:S02]  /*1e820*/  MUFU.EX2 R156, R156 ;  /* 0x0000009c009c7308 */ /* 0x000fe40000000800 */
[C---:B------:R-:W-:Y:S06]  /*1e830*/  HMMA.16816.F32 R100, R4.reuse, R36, R100 ;  /* 0x000000240464723c */ /* 0x040fec0000001864 */
[----:B------:R-:W-:Y:S02]  /*1e840*/  MUFU.EX2 R158, R158 ;  /* 0x0000009e009e7308 */ /* 0x000fe40000000800 */
[C---:B------:R-:W-:Y:S01]  /*1e850*/  HMMA.16816.F32 R120, R4.reuse, R38, R120 ;  /* 0x000000260478723c */ /* 0x040fe20000001878 */
[----:B------:R-:W5:Y:S05]  /*1e860*/  LDSM.16.MT88.4 R36, [R214+0x11000] ;  /* 0x01100000d624783b */ /* 0x000f6a0000004200 */
        /* <DEDUP_REMOVED lines=9> */
[----:B------:R-:W2:Y:S05]  /*1e900*/  LDSM.16.MT88.4 R24, [R216+0xd000] ;  /* 0x00d00000d818783b */ /* 0x000eaa0000004200 */
[----:B------:R-:W-:Y:S02]  /*1e910*/  MUFU.EX2 R164, R164 ;  /* 0x000000a400a47308 */ /* 0x000fe40000000800 */
[C---:B----4-:R-:W-:Y:S06]  /*1e920*/  HMMA.16816.F32 R116, R4.reuse, R20, R116 ;  /* 0x000000140474723c */ /* 0x050fec0000001874 */
[----:B------:R-:W-:Y:S02]  /*1e930*/  MUFU.EX2 R169, R169 ;  /* 0x000000a900a97308 */ /* 0x000fe40000000800 */
[----:B------:R-:W-:Y:S01]  /*1e940*/  HMMA.16816.F32 R112, R4, R22, R112 ;  /* 0x000000160470723c */ /* 0x000fe20000001870 */
[----:B------:R-:W4:Y:S05]  /*1e950*/  LDSM.16.MT88.4 R20, [R216+0x11000] ;  /* 0x01100000d814783b */ /* 0x000f2a0000004200 */
[----:B------:R-:W-:Y:S01]  /*1e960*/  MUFU.EX2 R166, R166 ;  /* 0x000000a600a67308 */ /* 0x000fe20000000800 */
[----:B------:R-:W-:-:S02]  /*1e970*/  F2FP.PACK_AB R4, R136, R135 ;  /* 0x000000878804723e */ /* 0x000fc400000000ff */
[----:B------:R-:W-:Y:S01]  /*1e980*/  F2FP.PACK_AB R5, R134, R67 ;  /* 0x000000438605723e */ /* 0x000fe200000000ff */
[----:B------:R-:W-:Y:S01]  /*1e990*/  FADD.FTZ R67, R67, R132 ;  /* 0x0000008443437221 */ /* 0x000fe20000010000 */
[C---:B------:R-:W-:Y:S01]  /*1e9a0*/  F2FP.PACK_AB R6, R139.reuse, R138 ;  /* 0x0000008a8b06723e */ /* 0x040fe200000000ff */
[----:B------:R-:W-:Y:S01]  /*1e9b0*/  FADD.FTZ R138, R138, R3 ;  /* 0x000000038a8a7221 */ /* 0x000fe20000010000 */
[----:B-1----:R-:W-:Y:S01]  /*1e9c0*/  F2FP.PACK_AB R7, R142, R133 ;  /* 0x000000858e07723e */ /* 0x002fe200000000ff */
[----:B------:R-:W-:Y:S01]  /*1e9d0*/  MUFU.EX2 R168, R168 ;  /* 0x000000a800a87308 */ /* 0x000fe20000000800 */
[----:B------:R-:W-:Y:S01]  /*1e9e0*/  FADD.FTZ R134, R134, R67 ;  /* 0x0000004386867221 */ /* 0x000fe20000010000 */
[----:B------:R-:W-:Y:S01]  /*1e9f0*/  MOV R132, R42 ;  /* 0x0000002a00847202 */ /* 0x000fe20000000f00 */
[----:B------:R-:W-:Y:S02]  /*1ea00*/  FADD.FTZ R139, R139, R138 ;  /* 0x0000008a8b8b7221 */ /* 0x000fe40000010000 */
[----:B------:R-:W-:Y:S01]  /*1ea10*/  FADD.FTZ R133, R133, R134 ;  /* 0x0000008685857221 */ /* 0x000fe20000010000 */
[----:B---3--:R-:W-:Y:S02]  /*1ea20*/  HMMA.16816.F32 R68, R4, R16, R68 ;  /* 0x000000100444723c */ /* 0x008fe40000001844 */
        /* <DEDUP_REMOVED lines=13> */
[----:B------:R-:W2:Y:S01]  /*1eb00*/  LDSM.16.MT88.4 R8, [R212+0xd800] ;  /* 0x00d80000d408783b */ /* 0x000ea20000004200 */
[----:B------:R-:W-:Y:S06]  /*1eb10*/  MUFU.EX2 R147, R147 ;  /* 0x0000009300937308 */ /* 0x000fec0000000800 */
[C---:B------:R-:W-:Y:S02]  /*1eb20*/  HMMA.16816.F32 R104, R4.reuse, R48, R104 ;  /* 0x000000300468723c */ /* 0x040fe40000001868 */
[----:B------:R-:W-:Y:S06]  /*1eb30*/  MUFU.EX2 R146, R146 ;  /* 0x0000009200927308 */ /* 0x000fec0000000800 */
[C---:B------:R-:W-:Y:S01]  /*1eb40*/  HMMA.16816.F32 R108, R4.reuse, R50, R108 ;  /* 0x00000032046c723c */ /* 0x040fe2000000186c */
[----:B------:R-:W1:Y:S01]  /*1eb50*/  LDSM.16.MT88.4 R48, [R214+0x11800] ;  /* 0x01180000d630783b */ /* 0x000e620000004200 */
[----:B------:R-:W-:Y:S06]  /*1eb60*/  MUFU.EX2 R145, R145 ;  /* 0x0000009100917308 */ /* 0x000fec0000000800 */
[C---:B-----5:R-:W-:Y:S02]  /*1eb70*/  HMMA.16816.F32 R100, R4.reuse, R36, R100 ;  /* 0x000000240464723c */ /* 0x060fe40000001864 */
[----:B------:R-:W-:Y:S06]  /*1eb80*/  MUFU.EX2 R144, R144 ;  /* 0x0000009000907308 */ /* 0x000fec0000000800 */
[C---:B------:R-:W-:Y:S02]  /*1eb90*/  HMMA.16816.F32 R128, R4.reuse, R24, R128 ;  /* 0x000000180480723c */ /* 0x040fe40000001880 */
[----:B------:R-:W-:Y:S06]  /*1eba0*/  MUFU.EX2 R143, R143 ;  /* 0x0000008f008f7308 */ /* 0x000fec0000000800 */
[C---:B------:R-:W-:Y:S01]  /*1ebb0*/  HMMA.16816.F32 R124, R4.reuse, R26, R124 ;  /* 0x0000001a047c723c */ /* 0x040fe2000000187c */
[----:B------:R-:W5:Y:S01]  /*1ebc0*/  LDSM.16.MT88.4 R24, [R216+0xd800] ;  /* 0x00d80000d818783b */ /* 0x000f620000004200 */
[----:B------:R-:W-:Y:S06]  /*1ebd0*/  MUFU.EX2 R141, R141 ;  /* 0x0000008d008d7308 */ /* 0x000fec0000000800 */
[C---:B----4-:R-:W-:Y:S08]  /*1ebe0*/  HMMA.16816.F32 R92, R4.reuse, R20, R92 ;  /* 0x00000014045c723c */ /* 0x050ff0000000185c */
[C---:B------:R-:W-:Y:S01]  /*1ebf0*/  HMMA.16816.F32 R96, R4.reuse, R22, R96 ;  /* 0x000000160460723c */ /* 0x040fe20000001860 */
[----:B------:R-:W4:Y:S07]  /*1ec00*/  LDSM.16.MT88.4 R20, [R216+0x11800] ;  /* 0x01180000d814783b */ /* 0x000f2e0000004200 */
[C---:B------:R-:W-:Y:S01]  /*1ec10*/  HMMA.16816.F32 R120, R4.reuse, R38, R120 ;  /* 0x000000260478723c */ /* 0x040fe20000001878 */
[----:B------:R-:W1:Y:S07]  /*1ec20*/  LDSM.16.MT88.4 R36, [R213+0x11800] ;  /* 0x01180000d524783b */ /* 0x000e6e0000004200 */
[C---:B------:R-:W-:Y:S08]  /*1ec30*/  HMMA.16816.F32 R116, R4.reuse, R28, R116 ;  /* 0x0000001c0474723c */ /* 0x040ff00000001874 */
        /* <DEDUP_REMOVED lines=23> */
[C---:B------:R-:W-:Y:S07]  /*1edb0*/  HMMA.16816.F32 R100, R4.reuse, R48, R100 ;  /* 0x000000300464723c */ /* 0x040fee0000001864 */
[-C--:B------:R-:W-:Y:S01]  /*1edc0*/  FFMA.FTZ R49, R180, R47.reuse, -R56 ;  /* 0x0000002fb4317223 */ /* 0x080fe20000010838 */
[----:B------:R-:W-:Y:S01]  /*1edd0*/  HMMA.16816.F32 R120, R4, R50, R120 ;  /* 0x000000320478723c */ /* 0x000fe20000001878 */
[----:B------:R-:W-:Y:S01]  /*1ede0*/  MUFU.EX2 R51, R176 ;  /* 0x000000b000337308 */ /* 0x000fe20000000800 */
[----:B------:R-:W-:-:S02]  /*1edf0*/  FFMA.FTZ R48, R161, R47, -R46 ;  /* 0x0000002fa1307223 */ /* 0x000fc4000001082e */
[-C--:B------:R-:W-:Y:S02]  /*1ee00*/  FFMA.FTZ R161, R160, R47.reuse, -R46 ;  /* 0x0000002fa0a17223 */ /* 0x080fe4000001082e */
[-C--:B------:R-:W-:Y:S02]  /*1ee10*/  FFMA.FTZ R160, R151, R47.reuse, -R56 ;  /* 0x0000002f97a07223 */ /* 0x080fe40000010838 */
[----:B-----5:R-:W-:Y:S01]  /*1ee20*/  HMMA.16816.F32 R128, R4, R24, R128 ;  /* 0x000000180480723c */ /* 0x020fe20000001880 */
[----:B------:R-:W5:Y:S01]  /*1ee30*/  MUFU.EX2 R49, R49 ;  /* 0x0000003100317308 */ /* 0x000f620000000800 */
[-CC-:B------:R-:W-:Y:S02]  /*1ee40*/  FFMA.FTZ R50, R159, R47.reuse, -R46.reuse ;  /* 0x0000002f9f327223 */ /* 0x180fe4000001082e */
[-C--:B------:R-:W-:Y:S02]  /*1ee50*/  FFMA.FTZ R151, R150, R47.reuse, -R46 ;  /* 0x0000002f96977223 */ /* 0x080fe4000001082e */
[----:B------:R-:W-:-:S02]  /*1ee60*/  FFMA.FTZ R150, R137, R47, -R56 ;  /* 0x0000002f89967223 */ /* 0x000fc40000010838 */
[C---:B------:R-:W-:Y:S01]  /*1ee70*/  HMMA.16816.F32 R124, R4.reuse, R26, R124 ;  /* 0x0000001a047c723c */ /* 0x040fe2000000187c */
[----:B------:R-:W1:Y:S01]  /*1ee80*/  LDSM.16.MT88.4 R24, [R216+0xe000] ;  /* 0x00e00000d818783b */ /* 0x000e620000004200 */
[----:B------:R-:W-:Y:S06]  /*1ee90*/  MUFU.EX2 R48, R48 ;  /* 0x0000003000307308 */ /* 0x000fec0000000800 */
[C---:B----4-:R-:W-:Y:S02]  /*1eea0*/  HMMA.16816.F32 R92, R4.reuse, R20, R92 ;  /* 0x00000014045c723c */ /* 0x050fe4000000185c */
[----:B------:R-:W4:Y:S06]  /*1eeb0*/  MUFU.EX2 R161, R161 ;  /* 0x000000a100a17308 */ /* 0x000f2c0000000800 */
[C---:B------:R-:W-:Y:S01]  /*1eec0*/  HMMA.16816.F32 R96, R4.reuse, R22, R96 ;  /* 0x000000160460723c */ /* 0x040fe20000001860 */
[----:B------:R-:W1:Y:S01]  /*1eed0*/  LDSM.16.MT88.4 R20, [R216+0x12000] ;  /* 0x01200000d814783b */ /* 0x000e620000004200 */
        /* <DEDUP_REMOVED lines=8> */
[----:B------:R-:W-:Y:S01]  /*1ef60*/  HMMA.16816.F32 R112, R4, R30, R112 ;  /* 0x0000001e0470723c */ /* 0x000fe20000001870 */
[----:B------:R-:W2:Y:S06]  /*1ef70*/  LDSM.16.MT88.4 R28, [R214+0x12000] ;  /* 0x01200000d61c783b */ /* 0x000eac0000004200 */
        /* <DEDUP_REMOVED lines=51> */
[C---:B---3--:R-:W-:Y:S08]  /*1f2b0*/  HMMA.16816.F32 R84, R4.reuse, R16, R84 ;  /* 0x000000100454723c */ /* 0x048ff00000001854 */
[C---:B------:R-:W-:Y:S01]  /*1f2c0*/  HMMA.16816.F32 R88, R4.reuse, R18, R88 ;  /* 0x000000120458723c */ /* 0x040fe20000001858 */
[----:B------:R-:W3:Y:S07]  /*1f2d0*/  LDSM.16.MT88.4 R16, [R212+0x12800] ;  /* 0x01280000d410783b */ /* 0x000eee0000004200 */
[C---:B------:R-:W-:Y:S08]  /*1f2e0*/  HMMA.16816.F32 R76, R4.reuse, R20, R76 ;  /* 0x00000014044c723c */ /* 0x040ff0000000184c */
[C---:B------:R-:W-:Y:S01]  /*1f2f0*/  HMMA.16816.F32 R80, R4.reuse, R22, R80 ;  /* 0x000000160450723c */ /* 0x040fe20000001850 */
[----:B------:R-:W4:Y:S07]  /*1f300*/  LDSM.16.MT88.4 R20, [R213+0xf000] ;  /* 0x00f00000d514783b */ /* 0x000f2e0000004200 */
[C---:B-1----:R-:W-:Y:S08]  /*1f310*/  HMMA.16816.F32 R92, R4.reuse, R12, R92 ;  /* 0x0000000c045c723c */ /* 0x042ff0000000185c */
[C---:B--2---:R-:W-:Y:S08]  /*1f320*/  HMMA.16816.F32 R100, R4.reuse, R8, R100 ;  /* 0x000000080464723c */ /* 0x044ff00000001864 */
[C---:B------:R-:W-:Y:S01]  /*1f330*/  HMMA.16816.F32 R120, R4.reuse, R10, R120 ;  /* 0x0000000a0478723c */ /* 0x040fe20000001878 */
[----:B------:R-:W1:Y:S07]  /*1f340*/  LDSM.16.MT88.4 R8, [R216+0x13000] ;  /* 0x01300000d808783b */ /* 0x000e6e0000004200 */
[C---:B------:R-:W-:Y:S01]  /*1f350*/  HMMA.16816.F32 R96, R4.reuse, R14, R96 ;  /* 0x0000000e0460723c */ /* 0x040fe20000001860 */
[----:B------:R-:W2:Y:S07]  /*1f360*/  LDSM.16.MT88.4 R12, [R212+0xf000] ;  /* 0x00f00000d40c783b */ /* 0x000eae0000004200 */
[C---:B------:R-:W-:Y:S01]  /*1f370*/  HMMA.16816.F32 R104, R4.reuse, R36, R104 ;  /* 0x000000240468723c */ /* 0x040fe20000001868 */
[----:B------:R-:W5:Y:S07]  /*1f380*/  MUFU.EX2 R36, R140 ;  /* 0x0000008c00247308 */ /* 0x000f6e0000000800 */
[C---:B------:R-:W-:Y:S08]  /*1f390*/  HMMA.16816.F32 R128, R4.reuse, R24, R128 ;  /* 0x000000180480723c */ /* 0x040ff00000001880 */
[C---:B------:R-:W-:Y:S01]  /*1f3a0*/  HMMA.16816.F32 R124, R4.reuse, R26, R124 ;  /* 0x0000001a047c723c */ /* 0x040fe2000000187c */
[----:B------:R-:W1:Y:S07]  /*1f3b0*/  LDSM.16.MT88.4 R24, [R214+0xf000] ;  /* 0x00f00000d618783b */ /* 0x000e6e0000004200 */
[C---:B------:R-:W-:Y:S08]  /*1f3c0*/  HMMA.16816.F32 R108, R4.reuse, R38, R108 ;  /* 0x00000026046c723c */ /* 0x040ff0000000186c */
[C---:B---3--:R-:W-:Y:S08]  /*1f3d0*/  HMMA.16816.F32 R116, R4.reuse, R16, R116 ;  /* 0x000000100474723c */ /* 0x048ff00000001874 */
[----:B------:R-:W-:Y:S01]  /*1f3e0*/  HMMA.16816.F32 R112, R4, R18, R112 ;  /* 0x000000120470723c */ /* 0x000fe20000001870 */
[----:B------:R-:W3:Y:S06]  /*1f3f0*/  LDSM.16.MT88.4 R16, [R214+0x13000] ;  /* 0x01300000d610783b */ /* 0x000eec0000004200 */
[----:B------:R-:W-:-:S02]  /*1f400*/  F2FP.PACK_AB R4, R143, R144 ;  /* 0x000000908f04723e */ /* 0x000fc400000000ff */
[----:B------:R-:W-:Y:S01]  /*1f410*/  F2FP.PACK_AB R5, R146, R147 ;  /* 0x000000939205723e */ /* 0x000fe200000000ff */
[----:B------:R-:W-:Y:S01]  /*1f420*/  FADD.FTZ R147, R147, R0 ;  /* 0x0000000093937221 */ /* 0x000fe20000010000 */
[----:B------:R-:W-:Y:S01]  /*1f430*/  F2FP.PACK_AB R6, R150, R141 ;  /* 0x0000008d9606723e */ /* 0x000fe200000000ff */
[----:B------:R-:W-:Y:S01]  /*1f440*/  FADD.FTZ R0, R144, R3 ;  /* 0x0000000390007221 */ /* 0x000fe20000010000 */
[----:B-----5:R-:W-:Y:S01]  /*1f450*/  F2FP.PACK_AB R7, R36, R145 ;  /* 0x000000912407723e */ /* 0x020fe200000000ff */
[----:B------:R-:W-:Y:S02]  /*1f460*/  FADD.FTZ R146, R146, R147 ;  /* 0x0000009392927221 */ /* 0x000fe40000010000 */
[----:B------:R-:W-:Y:S02]  /*1f470*/  FADD.FTZ R0, R143, R0 ;  /* 0x000000008f007221 */ /* 0x000fe40000010000 */
[----:B------:R-:W-:Y:S02]  /*1f480*/  FADD.FTZ R3, R145, R146 ;  /* 0x0000009291037221 */ /* 0x000fe40000010000 */
[----:B----4-:R-:W-:Y:S01]  /*1f490*/  HMMA.16816.F32 R76, R4, R20, R76 ;  /* 0x00000014044c723c */ /* 0x010fe2000000184c */
[----:B------:R-:W-:-:S02]  /*1f4a0*/  FADD.FTZ R141, R141, R0 ;  /* 0x000000008d8d7221 */ /* 0x000fc40000010000 */
[----:B------:R-:W-:Y:S02]  /*1f4b0*/  FADD.FTZ R3, R36, R3 ;  /* 0x0000000324037221 */ /* 0x000fe40000010000 */
[----:B------:R-:W-:-:S03]  /*1f4c0*/  FADD.FTZ R150, R150, R141 ;  /* 0x0000008d96967221 */ /* 0x000fc60000010000 */
[C---:B------:R-:W-:Y:S01]  /*1f4d0*/  HMMA.16816.F32 R80, R4.reuse, R22, R80 ;  /* 0x000000160450723c */ /* 0x040fe20000001850 */
[----:B------:R-:W4:Y:S07]  /*1f4e0*/  LDSM.16.MT88.4 R20, [R213+0x13000] ;  /* 0x01300000d514783b */ /* 0x000f2e0000004200 */
[C---:B-1----:R-:W-:Y:S08]  /*1f4f0*/  HMMA.16816.F32 R92, R4.reuse, R8, R92 ;  /* 0x00000008045c723c */ /* 0x042ff0000000185c */
[C---:B------:R-:W-:Y:S01]  /*1f500*/  HMMA.16816.F32 R96, R4.reuse, R10, R96 ;  /* 0x0000000a0460723c */ /* 0x040fe20000001860 */
[----:B------:R-:W1:Y:S07]  /*1f510*/  LDSM.16.MT88.4 R8, [R212+0x13000] ;  /* 0x01300000d408783b */ /* 0x000e6e0000004200 */
        /* <DEDUP_REMOVED lines=17> */
[----:B---3--:R-:W-:Y:S01]  /*1f630*/  HMMA.16816.F32 R100, R4, R16, R100 ;  /* 0x000000100464723c */ /* 0x008fe20000001864 */
[----:B------:R-:W-:-:S04]  /*1f640*/  FFMA.FTZ R27, R53, R47, -R56 ;  /* 0x0000002f351b7223 */ /* 0x000fc80000010838 */
[----:B------:R-:W-:Y:S03]  /*1f650*/  MUFU.EX2 R25, R25 ;  /* 0x0000001900197308 */ /* 0x000fe60000000800 */
[C---:B------:R-:W-:Y:S01]  /*1f660*/  HMMA.16816.F32 R120, R4.reuse, R18, R120 ;  /* 0x000000120478723c */ /* 0x040fe20000001878 */
[----:B------:R-:W3:Y:S04]  /*1f670*/  LDSM.16.MT88.4 R16, [R214+0xf800] ;  /* 0x00f80000d610783b */ /* 0x000ee80000004200 */
[----:B------:R-:W-:Y:S03]  /*1f680*/  MUFU.EX2 R26, R26 ;  /* 0x0000001a001a7308 */ /* 0x000fe60000000800 */
[C---:B----4-:R-:W-:Y:S05]  /*1f690*/  HMMA.16816.F32 R104, R4.reuse, R20, R104 ;  /* 0x000000140468723c */ /* 0x050fea0000001868 */
[----:B------:R-:W4:Y:S03]  /*1f6a0*/  MUFU.EX2 R27, R27 ;  /* 0x0000001b001b7308 */ /* 0x000f260000000800 */
[C---:B------:R-:W-:Y:S01]  /*1f6b0*/  HMMA.16816.F32 R108, R4.reuse, R22, R108 ;  /* 0x00000016046c723c */ /* 0x040fe2000000186c */
[----:B------:R-:W-:Y:S04]  /*1f6c0*/  LDSM.16.MT88.4 R20, [R213+0xf800] ;  /* 0x00f80000d514783b */ /* 0x000fe80000004200 */
[----:B------:R-:W5:Y:S03]  /*1f6d0*/  MUFU.EX2 R30, R30 ;  /* 0x0000001e001e7308 */ /* 0x000f660000000800 */
[C---:B-1----:R-:W-:Y:S05]  /*1f6e0*/  HMMA.16816.F32 R116, R4.reuse, R8, R116 ;  /* 0x000000080474723c */ /* 0x042fea0000001874 */
[----:B------:R-:W1:Y:S03]  /*1f6f0*/  MUFU.EX2 R31, R31 ;  /* 0x0000001f001f7308 */ /* 0x000e660000000800 */
[----:B------:R-:W-:Y:S01]  /*1f700*/  HMMA.16816.F32 R112, R4, R10, R112 ;  /* 0x0000000a0470723c */ /* 0x000fe20000001870 */
[----:B------:R-:W3:Y:S06]  /*1f710*/  LDSM.16.MT88.4 R8, [R212+0xf800] ;  /* 0x00f80000d408783b */ /* 0x000eec0000004200 */
[----:B----4-:R-:W-:Y:S01]  /*1f720*/  F2FP.PACK_AB R4, R28, R27 ;  /* 0x0000001b1c04723e */ /* 0x010fe200000000ff */
[----:B------:R-:W-:Y:S01]  /*1f730*/  FADD.FTZ R27, R27, R150 ;  /* 0x000000961b1b7221 */ /* 0x000fe20000010000 */
[----:B------:R-:W-:Y:S01]  /*1f740*/  F2FP.PACK_AB R5, R25, R24 ;  /* 0x000000181905723e */ /* 0x000fe200000000ff */
[----:B------:R-:W-:Y:S01]  /*1f750*/  FADD.FTZ R24, R24, R3 ;  /* 0x0000000318187221 */ /* 0x000fe20000010000 */
[----:B-----5:R-:W-:Y:S01]  /*1f760*/  F2FP.PACK_AB R6, R30, R29 ;  /* 0x0000001d1e06723e */ /* 0x020fe200000000ff */
[----:B------:R-:W-:Y:S01]  /*1f770*/  FADD.FTZ R28, R28, R27 ;  /* 0x0000001b1c1c7221 */ /* 0x000fe20000010000 */
[----:B-1----:R-:W-:Y:S01]  /*1f780*/  F2FP.PACK_AB R7, R31, R26 ;  /* 0x0000001a1f07723e */ /* 0x002fe200000000ff */
[----:B------:R-:W-:Y:S01]  /*1f790*/  FADD.FTZ R25, R25, R24 ;  /* 0x0000001819197221 */ /* 0x000fe20000010000 */
[----:B------:R-:W-:Y:S01]  /*1f7a0*/  MOV R3, R41 ;  /* 0x0000002900037202 */ /* 0x000fe20000000f00 */
[----:B------:R-:W-:-:S02]  /*1f7b0*/  FADD.FTZ R29, R29, R28 ;  /* 0x0000001c1d1d7221 */ /* 0x000fc40000010000 */
[----:B------:R-:W-:Y:S02]  /*1f7c0*/  FADD.FTZ R26, R26, R25 ;  /* 0x000000191a1a7221 */ /* 0x000fe40000010000 */
[----:B--2---:R-:W-:Y:S01]  /*1f7d0*/  HMMA.16816.F32 R128, R4, R12, R128 ;  /* 0x0000000c0480723c */ /* 0x004fe20000001880 */
[----:B------:R-:W-:Y:S02]  /*1f7e0*/  FADD.FTZ R243, R30, R29 ;  /* 0x0000001d1ef37221 */ /* 0x000fe40000010000 */
[----:B------:R-:W-:-:S05]  /*1f7f0*/  FADD.FTZ R241, R31, R26 ;  /* 0x0000001a1ff17221 */ /* 0x000fca0000010000 */
[C---:B------:R-:W-:Y:S01]  /*1f800*/  HMMA.16816.F32 R124, R4.reuse, R14, R124 ;  /* 0x0000000e047c723c */ /* 0x040fe2000000187c */
[----:B------:R-:W1:Y:S07]  /*1f810*/  LDSM.16.MT88.4 R12, [R216+0x13800] ;  /* 0x01380000d80c783b */ /* 0x000e6e0000004200 */
[C---:B---3--:R-:W-:Y:S08]  /*1f820*/  HMMA.16816.F32 R68, R4.reuse, R16, R68 ;  /* 0x000000100444723c */ /* 0x048ff00000001844 */
        /* <DEDUP_REMOVED lines=17> */
.L_x_1907:
[----:B------:R-:W-:Y:S05]  /*1f940*/  @!P3 BRA `(.L_x_1916) ;  /* 0x00004a700000b947 */ /* 0x000fea0003800000 */
[----:B------:R-:W-:Y:S02]  /*1f950*/  MOV R0, R3 ;  /* 0x0000000300007202 */ /* 0x000fe40000000f00 */
[----:B------:R-:W-:-:S02]  /*1f960*/  MOV R135, R132 ;  /* 0x0000008400877202 */ /* 0x000fc40000000f00 */
.L_x_1925:
[----:B------:R-:W-:Y:S01]  /*1f970*/  ISETP.NE.U32.AND P1, PT, R236, RZ, PT ;  /* 0x000000ffec00720c */ /* 0x000fe20003f25070 */
[----:B------:R-:W-:Y:S04]  /*1f980*/  DEPBAR.LE SB0, 0x0 ;  /* 0x000080000000791a */ /* 0x000fe80000000000 */
[----:B------:R-:W-:Y:S01]  /*1f990*/  WARPSYNC 0xffffffff ;  /* 0xffffffff00007948 */ /* 0x000fe20003800000 */
[----:B------:R-:W-:Y:S01]  /*1f9a0*/  BAR.SYNC.DEFER_BLOCKING 0x0 ;  /* 0x0000000000007b1d */ /* 0x000fe20000010000 */
[----:B------:R-:W-:Y:S01]  /*1f9b0*/  ISETP.NE.AND.EX P1, PT, R237, RZ, PT, P1 ;  /* 0x000000ffed00720c */ /* 0x000fe20003f25310 */
[----:B------:R-:W-:Y:S01]  /*1f9c0*/  IMAD.MOV.U32 R2, RZ, RZ, c[0x0][0x40] ;  /* 0x00001000ff027624 */ /* 0x000fe200078e00ff */
[----:B------:R-:W-:Y:S04]  /*1f9d0*/  IADD3 R238, R238, -0x1, RZ ;  /* 0xffffffffeeee7810 */ /* 0x000fe80007ffe0ff */
[----:B------:R-:W-:Y:S05]  /*1f9e0*/  IADD3 R2, P0, R2, 0x160, RZ ;  /* 0x0000016002027810 */ /* 0x000fea0007f1e0ff */
[----:B------:R-:W-:Y:S01]  /*1f9f0*/  IMAD.X R3, RZ, RZ, c[0x0][0x44], P0 ;  /* 0x00001100ff037624 */ /* 0x000fe200000e06ff */
[----:B------:R-:W-:Y:S01]  /*1fa00*/  BSSY B0, `(.L_x_1917) ;  /* 0x0000045000007945 */ /* 0x000fe20003800000 */
[----:B------:R-:W-:-:S05]  /*1fa10*/  @!P1 BRA `(.L_x_1918) ;  /* 0x000003f000009947 */ /* 0x000fca0003800000 */
[----:B------:R-:W-:Y:S02]  /*1fa20*/  ULDC.64 UR4, c[0x0][0x118] ;  /* 0x0000460000047ab9 */ /* 0x000fe40000000a00 */
[----:B------:R-:W2:Y:S02]  /*1fa30*/  LD.E R11, [R2.64+0x170] ;  /* 0x00017004020b7980 */ /* 0x000ea4000c101900 */
[-C--:B--2---:R-:W-:Y:S02]  /*1fa40*/  IABS R8, R11.reuse ;  /* 0x0000000b00087213 */ /* 0x084fe40000000000 */
[-C--:B------:R-:W-:Y:S02]  /*1fa50*/  IABS R6, R11.reuse ;  /* 0x0000000b00067213 */ /* 0x080fe40000000000 */
[----:B------:R-:W1:Y:S03]  /*1fa60*/  I2F.RP R9, R8 ;  /* 0x0000000800097306 */ /* 0x000e660000209400 */
[----:B------:R-:W-:Y:S07]  /*1fa70*/  IMAD.MOV R6, RZ, RZ, -R6 ;  /* 0x000000ffff067224 */ /* 0x000fee00078e0a06 */
[----:B-1----:R-:W1:Y:S02]  /*1fa80*/  MUFU.RCP R4, R9 ;  /* 0x0000000900047308 */ /* 0x002e640000001000 */
[----:B-1----:R-:W-:Y:S01]  /*1fa90*/  IADD3 R14, R4, 0xffffffe, RZ ;  /* 0x0ffffffe040e7810 */ /* 0x002fe20007ffe0ff */
[----:B------:R-:W-:Y:S07]  /*1faa0*/  IMAD.SHL.U32 R4, R238, 0x80, RZ ;  /* 0x00000080ee047824 */ /* 0x000fee00078e00ff */
[----:B------:R-:W1:Y:S01]  /*1fab0*/  F2I.FTZ.U32.TRUNC.NTZ R15, R14 ;  /* 0x0000000e000f7305 */ /* 0x000e62000021f000 */
[C---:B------:R-:W-:Y:S02]  /*1fac0*/  IADD3 R12, R4.reuse, 0x80, RZ ;  /* 0x00000080040c7810 */ /* 0x040fe40007ffe0ff */
[----:B------:R-:W-:Y:S02]  /*1fad0*/  IABS R5, R4 ;  /* 0x0000000400057213 */ /* 0x000fe40000000000 */
        /* <DEDUP_REMOVED lines=51> */
.L_x_1918:
[----:B------:R-:W-:Y:S02]  /*1fe10*/  ULDC.64 UR4, c[0x0][0x118] ;  /* 0x0000460000047ab9 */ /* 0x000fe40000000a00 */
[----:B------:R-:W2:Y:S02]  /*1fe20*/  LD.E R10, [R2.64+0x40] ;  /* 0x00004004020a7980 */ /* 0x000ea4000c101900 */
[----:B--2---:R-:W-:Y:S04]  /*1fe30*/  LEA R10, -R10, RZ, 0x7 ;  /* 0x000000ff0a0a7211 */ /* 0x004fe800078e39ff */
[----:B------:R-:W-:Y:S02]  /*1fe40*/  SHF.R.S32.HI R7, RZ, 0x1f, R10 ;  /* 0x0000001fff077819 */ /* 0x000fe4000001140a */
.L_x_1919:
[----:B------:R-:W-:Y:S05]  /*1fe50*/  BSYNC B0 ;  /* 0x0000000000007941 */ /* 0x000fea0003800000 */
.L_x_1917:
[C---:B------:R-:W-:Y:S01]  /*1fe60*/  LOP3.LUT P4, RZ, R239.reuse, 0x1, RZ, 0xc0, !PT ;  /* 0x00000001efff7812 */ /* 0x040fe2000788c0ff */
[----:B------:R-:W-:Y:S01]  /*1fe70*/  ULDC.64 UR4, c[0x0][0x118] ;  /* 0x0000460000047ab9 */ /* 0x000fe20000000a00 */
[CC--:B------:R-:W-:Y:S01]  /*1fe80*/  LEA R132, P2, R10.reuse, R148.reuse, 0x1 ;  /* 0x000000940a847211 */ /* 0x0c0fe200078408ff */
[----:B------:R-:W-:Y:S01]  /*1fe90*/  BSSY B1, `(.L_x_1920) ;  /* 0x0000218000017945 */ /* 0x000fe20003800000 */
[----:B------:R-:W-:Y:S02]  /*1fea0*/  LOP3.LUT P3, RZ, R239, 0x2, RZ, 0xc0, !PT ;  /* 0x00000002efff7812 */ /* 0x000fe4000786c0ff */
[C---:B------:R-:W-:Y:S02]  /*1feb0*/  LEA.HI.X R133, R10.reuse, R149, R7, 0x1, P2 ;  /* 0x000000950a857211 */ /* 0x040fe400010f0c07 */
[-C--:B------:R-:W-:Y:S04]  /*1fec0*/  IADD3 R3, P1, R10, R223.reuse, RZ ;  /* 0x000000df0a037210 */ /* 0x080fe80007f3e0ff */
[----:B------:R-:W-:Y:S01]  /*1fed0*/  IADD3 R5, P2, R3, R223, RZ ;  /* 0x000000df03057210 */ /* 0x000fe20007f5e0ff */
        /* <DEDUP_REMOVED lines=51> */
[----:B------:R4:W-:Y:S01]  /*20210*/  @P3 LDGSTS.E.BYPASS.LTC128B.128 [R234+0x11000], [R10.64+0x80] ;  /* 0x110000800aea3fae */ /* 0x0009e2000b901d44 */
        /* <DEDUP_REMOVED lines=21> */
[-C--:B------:R-:W-:Y:S01]  /*20370*/  @P3 LEA.HI.X R29, R5, R149.reuse, R6, 0x1, P2 ;  /* 0x00000095051d3211 */ /* 0x080fe200010f0c06 */
[----:B------:R-:W-:Y:S01]  /*20380*/  @!P3 STS.128 [R234+0x11800], RZ ;  /* 0x011800ffea00b388 */ /* 0x000fe20000000c00 */
[CC--:B------:R-:W-:Y:S01]  /*20390*/  @P4 LEA R30, P5, R3.reuse, R148.reuse, 0x1 ;  /* 0x00000094031e4211 */ /* 0x0c0fe200078a08ff */
[----:B------:R-:W-:Y:S01]  /*203a0*/  IMAD.X R4, R6, 0x1, R224, P1 ;  /* 0x0000000106047824 */ /* 0x000fe200008e06e0 */
[C---:B------:R-:W-:Y:S01]  /*203b0*/  @P3 LEA R36, P1, R3.reuse, R148, 0x1 ;  /* 0x0000009403243211 */ /* 0x040fe200078208ff */
[----:B------:R-:W-:Y:S01]  /*203c0*/  @!PT LDS RZ, [RZ] ;  /* 0x00000000fffff984 */ /* 0x000fe20000000800 */
[----:B------:R-:W-:Y:S01]  /*203d0*/  @!PT LDS RZ, [RZ] ;  /* 0x00000000fffff984 */ /* 0x000fe20000000800 */
[----:B------:R-:W-:Y:S01]  /*203e0*/  @!PT LDS RZ, [RZ] ;  /* 0x00000000fffff984 */ /* 0x000fe20000000800 */
[----:B------:R5:W-:Y:S03]  /*203f0*/  @P4 LDGSTS.E.BYPASS.LTC128B.128 [R234+0xe000], [R22.64] ;  /* 0x0e00000016ea4fae */ /* 0x000be6000b901d44 */
[CCC-:B------:R-:W-:Y:S01]  /*20400*/  @P4 LEA.HI.X R31, R3.reuse, R149.reuse, R4.reuse, 0x1, P5 ;  /* 0x00000095031f4211 */ /* 0x1c0fe200028f0c04 */
[----:B------:R-:W-:Y:S01]  /*20410*/  @!P4 STS.128 [R234+0xe000], RZ ;  /* 0x00e000ffea00c388 */ /* 0x000fe20000000c00 */
[----:B------:R-:W-:Y:S01]  /*20420*/  @P3 LEA.HI.X R37, R3, R149, R4, 0x1, P1 ;  /* 0x0000009503253211 */ /* 0x000fe200008f0c04 */
[----:B------:R-:W-:Y:S01]  /*20430*/  IMAD.X R3, RZ, RZ, c[0x0][0x44], P0 ;  /* 0x00001100ff037624 */ /* 0x000fe200000e06ff */
[----:B------:R-:W-:Y:S01]  /*20440*/  ISETP.GT.AND P1, PT, R238, R227, PT ;  /* 0x000000e3ee00720c */ /* 0x000fe20003f24270 */
        /* <DEDUP_REMOVED lines=246> */
[----:B------:R-:W-:Y:S02]  /*213b0*/  ULDC.64 UR4, c[0x0][0x118] ;  /* 0x0000460000047ab9 */ /* 0x000fe40000000a00 */
[----:B------:R-:W2:Y:S04]  /*213c0*/  LD.E R141, [R2.64+0x170] ;  /* 0x00017004028d7980 */ /* 0x000ea8000c101900 */
[----:B------:R-:W3:Y:S01]  /*213d0*/  LD.E.64 R144, [R2.64+0x20] ;  /* 0x0000200402907980 */ /* 0x000ee2000c101b00 */
        /* <DEDUP_REMOVED lines=8> */
[C---:B------:R-:W-:Y:S02]  /*21460*/  IADD3 R139, R132.reuse, -0x80, RZ ;  /* 0xffffff80848b7810 */ /* 0x040fe40007ffe0ff */
[----:B------:R-:W-:Y:S02]  /*21470*/  IABS R137, R132 ;  /* 0x0000008400897213 */ /* 0x000fe40000000000 */
[----:B------:R-:W-:Y:S04]  /*21480*/  LOP3.LUT R132, R132, R141, RZ, 0x3c, !PT ;  /* 0x0000008d84847212 */ /* 0x000fe800078e3cff */
[----:B------:R-:W-:Y:S01]  /*21490*/  ISETP.GE.AND P2, PT, R132, RZ, PT ;  /* 0x000000ff8400720c */ /* 0x000fe20003f46270 */
[--C-:B-1----:R-:W-:Y:S02]  /*214a0*/  IMAD.MOV R133, RZ, RZ, -R143.reuse ;  /* 0x000000ffff857224 */ /* 0x102fe400078e0a8f */
[----:B------:R-:W-:Y:S02]  /*214b0*/  IMAD.MOV.U32 R142, RZ, RZ, RZ ;  /* 0x000000ffff8e7224 */ /* 0x000fe400078e00ff */
[----:B------:R-:W-:Y:S01]  /*214c0*/  IMAD R140, R133, R136, RZ ;  /* 0x00000088858c7224 */ /* 0x000fe200078e02ff */
[----:B------:R-:W-:Y:S02]  /*214d0*/  IABS R133, R139 ;  /* 0x0000008b00857213 */ /* 0x000fe40000000000 */
[----:B------:R-:W-:Y:S01]  /*214e0*/  LOP3.LUT R139, R139, R141, RZ, 0x3c, !PT ;  /* 0x0000008d8b8b7212 */ /* 0x000fe200078e3cff */
[----:B------:R-:W-:Y:S03]  /*214f0*/  IMAD.HI.U32 R140, R143, R140, R142 ;  /* 0x0000008c8f8c7227 */ /* 0x000fe600078e008e */
        /* <DEDUP_REMOVED lines=21> */
[----:B------:R-:W2:Y:S01]  /*21650*/  LD.E.64 R138, [R2.64+0x38] ;  /* 0x00003804028a7980 */ /* 0x000ea2000c101b00 */
        /* <DEDUP_REMOVED lines=20> */
.L_x_1923:
[----:B------:R-:W-:Y:S02]  /*217a0*/  ULDC.64 UR4, c[0x0][0x118] ;  /* 0x0000460000047ab9 */ /* 0x000fe40000000a00 */
[----:B------:R-:W2:Y:S02]  /*217b0*/  LD.E R140, [R2.64+0x38] ;  /* 0x00003804028c7980 */ /* 0x000ea4000c101900 */
[----:B--2---:R-:W-:Y:S04]  /*217c0*/  LEA R140, -R140, RZ, 0x7 ;  /* 0x000000ff8c8c7211 */ /* 0x004fe800078e39ff */
[----:B------:R-:W-:Y:S02]  /*217d0*/  SHF.R.S32.HI R137, RZ, 0x1f, R140 ;  /* 0x0000001fff897819 */ /* 0x000fe4000001148c */
.L_x_1924:
[----:B------:R-:W-:Y:S05]  /*217e0*/  BSYNC B0 ;  /* 0x0000000000007941 */ /* 0x000fea0003800000 */
.L_x_1922:
        /* <DEDUP_REMOVED lines=130> */
.L_x_1921:
[----:B------:R-:W-:Y:S05]  /*22010*/  BSYNC B1 ;  /* 0x0000000000017941 */ /* 0x000fea0003800000 */
.L_x_1920:
        /* <DEDUP_REMOVED lines=91> */
[----:B------:R-:W-:Y:S01]  /*225d0*/  FFMA.FTZ R135, R4, R133, -R158 ;  /* 0x0000008504877223 */ /* 0x000fe2000001089e */
[----:B------:R-:W-:Y:S01]  /*225e0*/  ISETP.GT.AND P0, PT, R238, R227, PT ;  /* 0x000000e3ee00720c */ /* 0x000fe20003f04270 */
        /* <DEDUP_REMOVED lines=50> */
[-C--:B------:R-:W-:Y:S01]  /*22910*/  FFMA.FTZ R168, R33, R133.reuse, -R158 ;  /* 0x0000008521a87223 */ /* 0x080fe2000001089e */
        /* <DEDUP_REMOVED lines=13> */
[-CC-:B------:R-:W-:Y:S01]  /*229f0*/  FFMA.FTZ R175, R42, R133.reuse, -R156.reuse ;  /* 0x000000852aaf7223 */ /* 0x180fe2000001089c */
        /* <DEDUP_REMOVED lines=110> */
[----:B------:R-:W-:Y:S02]  /*230e0*/  FFMA.FTZ R63, R63, R133, -R156 ;  /* 0x000000853f3f7223 */ /* 0x000fe4000001089c */
[----:B------:R-:W-:Y:S01]  /*230f0*/  FFMA.FTZ R151, R0, R241, R151 ;  /* 0x000000f100977223 */ /* 0x000fe20000010097 */
[----:B------:R-:W-:Y:S01]  /*23100*/  MUFU.EX2 R173, R173 ;  /* 0x000000ad00ad7308 */ /* 0x000fe20000000800 */
[C---:B------:R-:W-:Y:S05]  /*23110*/  HMMA.16816.F32 R4, R116.reuse, R136, R4 ;  /* 0x000000887404723c */ /* 0x040fea0000001804 */
[----:B------:R-:W-:Y:S02]  /*23120*/  FFMA.FTZ R135, R2, R243, R135 ;  /* 0x000000f302877223 */ /* 0x000fe40000010087 */
[----:B------:R-:W-:Y:S01]  /*23130*/  FADD.FTZ R151, R134, R151 ;  /* 0x0000009786977221 */ /* 0x000fe20000010000 */
[C---:B------:R-:W-:Y:S01]  /*23140*/  HMMA.16816.F32 R8, R116.reuse, R138, R8 ;  /* 0x0000008a7408723c */ /* 0x040fe20000001808 */
[----:B------:R-:W-:Y:S01]  /*23150*/  LDSM.16.MT88.4 R136, [R212+0x10800] ;  /* 0x01080000d488783b */ /* 0x000fe20000004200 */
[----:B------:R-:W-:Y:S02]  /*23160*/  MUFU.EX2 R176, R176 ;  /* 0x000000b000b07308 */ /* 0x000fe40000000800 */
[----:B------:R-:W-:Y:S02]  /*23170*/  FADD.FTZ R135, R150, R135 ;  /* 0x0000008796877221 */ /* 0x000fe40000010000 */
        /* <DEDUP_REMOVED lines=9> */
[----:B------:R-:W-:Y:S01]  /*23210*/  MUFU.EX2 R178, R178 ;  /* 0x000000b200b27308 */ /* 0x000fe20000000800 */
[----:B------:R-:W-:Y:S01]  /*23220*/  FADD.FTZ R0, R146, R155 ;  /* 0x0000009b92007221 */ /* 0x000fe20000010000 */
[C---:B------:R-:W-:Y:S04]  /*23230*/  HMMA.16816.F32 R76, R116.reuse, R140, R76 ;  /* 0x0000008c744c723c */ /* 0x040fe8000000184c */
[----:B------:R-:W-:Y:S02]  /*23240*/  FADD.FTZ R2, R144, R153 ;  /* 0x0000009990027221 */ /* 0x000fe40000010000 */
[----:B------:R-:W-:Y:S02]  /*23250*/  FADD.FTZ R0, R147, R0 ;  /* 0x0000000093007221 */ /* 0x000fe40000010000 */
[C---:B------:R-:W-:Y:S01]  /*23260*/  HMMA.16816.F32 R80, R116.reuse, R142, R80 ;  /* 0x0000008e7450723c */ /* 0x040fe20000001850 */
[----:B------:R-:W-:Y:S03]  /*23270*/  MUFU.EX2 R177, R177 ;  /* 0x000000b100b17308 */ /* 0x000fe60000000800 */
[-CC-:B------:R-:W-:Y:S02]  /*23280*/  FFMA.FTZ R140, R24, R133.reuse, -R158.reuse ;  /* 0x00000085188c7223 */ /* 0x180fe4000001089e */
[-C--:B------:R-:W-:Y:S02]  /*23290*/  FFMA.FTZ R141, R25, R133.reuse, -R158 ;  /* 0x00000085198d7223 */ /* 0x080fe4000001089e */
[C---:B--2---:R-:W-:Y:S03]  /*232a0*/  HMMA.16816.F32 R84, R116.reuse, R120, R84 ;  /* 0x000000787454723c */ /* 0x044fe60000001854 */
[----:B------:R-:W-:Y:S01]  /*232b0*/  MUFU.EX2 R140, R140 ;  /* 0x0000008c008c7308 */ /* 0x000fe20000000800 */
[-CC-:B------:R-:W-:Y:S02]  /*232c0*/  FFMA.FTZ R142, R26, R133.reuse, -R156.reuse ;  /* 0x000000851a8e7223 */ /* 0x180fe4000001089c */
[----:B------:R-:W-:Y:S02]  /*232d0*/  FFMA.FTZ R143, R27, R133, -R156 ;  /* 0x000000851b8f7223 */ /* 0x000fe4000001089c */
[C---:B------:R-:W-:Y:S01]  /*232e0*/  HMMA.16816.F32 R88, R116.reuse, R122, R88 ;  /* 0x0000007a7458723c */ /* 0x040fe20000001858 */
[----:B------:R-:W2:Y:S03]  /*232f0*/  LDSM.16.MT88.4 R120, [R216+0xd000] ;  /* 0x00d00000d878783b */ /* 0x000ea60000004200 */
[----:B------:R-:W-:Y:S01]  /*23300*/  FADD.FTZ R2, R145, R2 ;  /* 0x0000000291027221 */ /* 0x000fe20000010000 */
[----:B------:R-:W4:Y:S01]  /*23310*/  MUFU.EX2 R141, R141 ;  /* 0x0000008d008d7308 */ /* 0x000f220000000800 */
[----:B------:R-:W-:Y:S02]  /*23320*/  FADD.FTZ R159, R159, R0 ;  /* 0x000000009f9f7221 */ /* 0x000fe40000010000 */
[C---:B---3--:R-:W-:Y:S01]  /*23330*/  HMMA.16816.F32 R92, R116.reuse, R128, R92 ;  /* 0x00000080745c723c */ /* 0x048fe2000000185c */
[----:B------:R-:W3:Y:S03]  /*23340*/  LDSM.16.MT88.4 R24, [R214+0xd000] ;  /* 0x00d00000d618783b */ /* 0x000ee60000004200 */
[----:B------:R-:W-:Y:S02]  /*23350*/  FADD.FTZ R157, R157, R2 ;  /* 0x000000029d9d7221 */ /* 0x000fe40000010000 */
[----:B------:R-:W-:Y:S01]  /*23360*/  FADD.FTZ R162, R162, R159 ;  /* 0x0000009fa2a27221 */ /* 0x000fe20000010000 */
[----:B------:R-:W-:Y:S01]  /*23370*/  MUFU.EX2 R142, R142 ;  /* 0x0000008e008e7308 */ /* 0x000fe20000000800 */
[C---:B------:R-:W-:Y:S04]  /*23380*/  HMMA.16816.F32 R96, R116.reuse, R130, R96 ;  /* 0x000000827460723c */ /* 0x040fe80000001860 */
[----:B------:R-:W-:Y:S04]  /*23390*/  FADD.FTZ R160, R160, R157 ;  /* 0x0000009da0a07221 */ /* 0x000fe80000010000 */
[C---:B------:R-:W-:Y:S01]  /*233a0*/  HMMA.16816.F32 R100, R116.reuse, R20, R100 ;  /* 0x000000147464723c */ /* 0x040fe20000001864 */
[----:B------:R-:W5:Y:S06]  /*233b0*/  MUFU.EX2 R143, R143 ;  /* 0x0000008f008f7308 */ /* 0x000f6c0000000800 */
[----:B------:R-:W-:Y:S01]  /*233c0*/  F2FP.PACK_AB R20, R164, R161 ;  /* 0x000000a1a414723e */ /* 0x000fe200000000ff */
[C---:B------:R-:W-:Y:S03]  /*233d0*/  HMMA.16816.F32 R12, R116.reuse, R22, R12 ;  /* 0x00000016740c723c */ /* 0x040fe6000000180c */
[----:B------:R-:W-:Y:S01]  /*233e0*/  MUFU.EX2 R180, R180 ;  /* 0x000000b400b47308 */ /* 0x000fe20000000800 */
[----:B------:R-:W-:Y:S03]  /*233f0*/  F2FP.PACK_AB R21, R166, R163 ;  /* 0x000000a3a615723e */ /* 0x000fe600000000ff */
[----:B----4-:R-:W-:Y:S01]  /*23400*/  F2FP.PACK_AB R22, R141, R140 ;  /* 0x0000008c8d16723e */ /* 0x010fe200000000ff */
[C---:B-1----:R-:W-:Y:S05]  /*23410*/  HMMA.16816.F32 R104, R116.reuse, R124, R104 ;  /* 0x0000007c7468723c */ /* 0x042fea0000001868 */
[----:B------:R-:W-:Y:S03]  /*23420*/  MUFU.EX2 R179, R179 ;  /* 0x000000b300b37308 */ /* 0x000fe60000000800 */
[C---:B------:R-:W-:Y:S01]  /*23430*/  HMMA.16816.F32 R108, R116.reuse, R126, R108 ;  /* 0x0000007e746c723c */ /* 0x040fe2000000186c */
[----:B------:R-:W1:Y:S03]  /*23440*/  LDSM.16.MT88.4 R124, [R213+0xd000] ;  /* 0x00d00000d57c783b */ /* 0x000e660000004200 */
[----:B-----5:R-:W-:Y:S03]  /*23450*/  F2FP.PACK_AB R23, R143, R142 ;  /* 0x0000008e8f17723e */ /* 0x020fe600000000ff */
[----:B------:R-:W-:Y:S01]  /*23460*/  MUFU.EX2 R182, R182 ;  /* 0x000000b600b67308 */ /* 0x000fe20000000800 */
[C---:B------:R-:W-:Y:S07]  /*23470*/  HMMA.16816.F32 R16, R116.reuse, R136, R16 ;  /* 0x000000887410723c */ /* 0x040fee0000001810 */
[-CC-:B------:R-:W-:Y:S01]  /*23480*/  FFMA.FTZ R136, R28, R133.reuse, -R158.reuse ;  /* 0x000000851c887223 */ /* 0x180fe2000001089e */
[----:B------:R-:W-:Y:S01]  /*23490*/  HMMA.16816.F32 R112, R116, R138, R112 ;  /* 0x0000008a7470723c */ /* 0x000fe20000001870 */
[----:B------:R-:W4:Y:S01]  /*234a0*/  LDSM.16.MT88.4 R116, [R212+0xd000] ;  /* 0x00d00000d474783b */ /* 0x000f220000004200 */
        /* <DEDUP_REMOVED lines=9> */
[----:B------:R-:W5:Y:S01]  /*23540*/  LDSM.16.MT88.4 R120, [R216+0x11000] ;  /* 0x01100000d878783b */ /* 0x000f620000004200 */
        /* <DEDUP_REMOVED lines=12> */
[----:B------:R-:W-:Y:S06]  /*23610*/  MUFU.EX2 R54, R54 ;  /* 0x0000003600367308 */ /* 0x000fec0000000800 */
[C---:B-----5:R-:W-:Y:S04]  /*23620*/  HMMA.16816.F32 R92, R20.reuse, R120, R92 ;  /* 0x00000078145c723c */ /* 0x060fe8000000185c */
[----:B------:R-:W-:Y:S04]  /*23630*/  MUFU.EX2 R55, R55 ;  /* 0x0000003700377308 */ /* 0x000fe80000000800 */
[C---:B------:R-:W-:Y:S01]  /*23640*/  HMMA.16816.F32 R96, R20.reuse, R122, R96 ;  /* 0x0000007a1460723c */ /* 0x040fe20000001860 */
[----:B------:R-:W-:Y:S05]  /*23650*/  LDSM.16.MT88.4 R120, [R214+0x13800] ;  /* 0x01380000d678783b */ /* 0x000fea0000004200 */
[----:B------:R-:W-:Y:S02]  /*23660*/  MUFU.EX2 R56, R56 ;  /* 0x0000003800387308 */ /* 0x000fe40000000800 */
[C---:B---3--:R-:W-:Y:S08]  /*23670*/  HMMA.16816.F32 R100, R20.reuse, R24, R100 ;  /* 0x000000181464723c */ /* 0x048ff00000001864 */
[C---:B------:R-:W-:Y:S01]  /*23680*/  HMMA.16816.F32 R12, R20.reuse, R26, R12 ;  /* 0x0000001a140c723c */ /* 0x040fe2000000180c */
[----:B------:R-:W3:Y:S01]  /*23690*/  LDSM.16.MT88.4 R24, [R213+0xd800] ;  /* 0x00d80000d518783b */ /* 0x000ee20000004200 */
[----:B------:R-:W-:Y:S06]  /*236a0*/  MUFU.EX2 R57, R57 ;  /* 0x0000003900397308 */ /* 0x000fec0000000800 */
[C---:B------:R-:W-:Y:S04]  /*236b0*/  HMMA.16816.F32 R104, R20.reuse, R28, R104 ;  /* 0x0000001c1468723c */ /* 0x040fe80000001868 */
[----:B------:R-:W-:Y:S04]  /*236c0*/  MUFU.EX2 R58, R58 ;  /* 0x0000003a003a7308 */ /* 0x000fe80000000800 */
[C---:B------:R-:W-:Y:S01]  /*236d0*/  HMMA.16816.F32 R108, R20.reuse, R30, R108 ;  /* 0x0000001e146c723c */ /* 0x040fe2000000186c */
[----:B------:R-:W5:Y:S05]  /*236e0*/  LDSM.16.MT88.4 R28, [R212+0xd800] ;  /* 0x00d80000d41c783b */ /* 0x000f6a0000004200 */
[----:B------:R-:W-:Y:S02]  /*236f0*/  MUFU.EX2 R59, R59 ;  /* 0x0000003b003b7308 */ /* 0x000fe40000000800 */
[C---:B-1----:R-:W-:Y:S08]  /*23700*/  HMMA.16816.F32 R16, R20.reuse, R124, R16 ;  /* 0x0000007c1410723c */ /* 0x042ff00000001810 */
[----:B------:R-:W-:Y:S01]  /*23710*/  HMMA.16816.F32 R112, R20, R126, R112 ;  /* 0x0000007e1470723c */ /* 0x000fe20000001870 */
[----:B------:R-:W-:Y:S01]  /*23720*/  LDSM.16.MT88.4 R124, [R216+0xf800] ;  /* 0x00f80000d87c783b */ /* 0x000fe20000004200 */
[----:B------:R-:W-:Y:S05]  /*23730*/  MUFU.EX2 R60, R60 ;  /* 0x0000003c003c7308 */ /* 0x000fea0000000800 */
[----:B--2---:R-:W-:Y:S02]  /*23740*/  F2FP.PACK_AB R20, R137, R136 ;  /* 0x000000888914723e */ /* 0x004fe400000000ff */
[----:B------:R-:W-:Y:S03]  /*23750*/  F2FP.PACK_AB R21, R139, R138 ;  /* 0x0000008a8b15723e */ /* 0x000fe600000000ff */
[----:B------:R-:W-:Y:S01]  /*23760*/  F2FP.PACK_AB R22, R168, R165 ;  /* 0x000000a5a816723e */ /* 0x000fe200000000ff */
[----:B------:R-:W-:Y:S01]  /*23770*/  MUFU.EX2 R61, R61 ;  /* 0x0000003d003d7308 */ /* 0x000fe20000000800 */
[----:B------:R-:W-:Y:S07]  /*23780*/  F2FP.PACK_AB R23, R170, R167 ;  /* 0x000000a7aa17723e */ /* 0x000fee00000000ff */
[C---:B----4-:R-:W-:Y:S02]  /*23790*/  HMMA.16816.F32 R4, R20.reuse, R116, R4 ;  /* 0x000000741404723c */ /* 0x050fe40000001804 */
[----:B------:R-:W-:Y:S06]  /*237a0*/  MUFU.EX2 R62, R62 ;  /* 0x0000003e003e7308 */ /* 0x000fec0000000800 */
[C---:B------:R-:W-:Y:S01]  /*237b0*/  HMMA.16816.F32 R8, R20.reuse, R118, R8 ;  /* 0x000000761408723c */ /* 0x040fe20000001808 */
[----:B------:R-:W1:Y:S03]  /*237c0*/  LDSM.16.MT88.4 R116, [R216+0x11800] ;  /* 0x01180000d874783b */ /* 0x000e660000004200 */
[----:B------:R-:W-:Y:S04]  /*237d0*/  MUFU.EX2 R63, R63 ;  /* 0x0000003f003f7308 */ /* 0x000fe80000000800 */
        /* <DEDUP_REMOVED lines=18> */
[C---:B----4-:R-:W-:Y:S08]  /*23900*/  HMMA.16816.F32 R16, R20.reuse, R28, R16 ;  /* 0x0000001c1410723c */ /* 0x050ff00000001810 */
[----:B------:R-:W-:Y:S01]  /*23910*/  HMMA.16816.F32 R112, R20, R30, R112 ;  /* 0x0000001e1470723c */ /* 0x000fe20000001870 */
[----:B------:R-:W4:Y:S06]  /*23920*/  LDSM.16.MT88.4 R28, [R216+0x12000] ;  /* 0x01200000d81c783b */ /* 0x000f2c0000004200 */
[----:B------:R-:W-:Y:S02]  /*23930*/  F2FP.PACK_AB R20, R172, R169 ;  /* 0x000000a9ac14723e */ /* 0x000fe400000000ff */
[----:B------:R-:W-:Y:S03]  /*23940*/  F2FP.PACK_AB R21, R174, R171 ;  /* 0x000000abae15723e */ /* 0x000fe600000000ff */
[----:B------:R-:W-:Y:S02]  /*23950*/  F2FP.PACK_AB R22, R176, R173 ;  /* 0x000000adb016723e */ /* 0x000fe400000000ff */
[----:B------:R-:W-:Y:S07]  /*23960*/  F2FP.PACK_AB R23, R178, R175 ;  /* 0x000000afb217723e */ /* 0x000fee00000000ff */
[C---:B------:R-:W-:Y:S08]  /*23970*/  HMMA.16816.F32 R4, R20.reuse, R36, R4 ;  /* 0x000000241404723c */ /* 0x040ff00000001804 */
[C---:B------:R-:W-:Y:S01]  /*23980*/  HMMA.16816.F32 R8, R20.reuse, R38, R8 ;  /* 0x000000261408723c */ /* 0x040fe20000001808 */
[----:B------:R-:W5:Y:S07]  /*23990*/  LDSM.16.MT88.4 R36, [R214+0x12000] ;  /* 0x01200000d624783b */ /* 0x000f6e0000004200 */
[C---:B-1----:R-:W-:Y:S07]  /*239a0*/  HMMA.16816.F32 R68, R20.reuse, R116, R68 ;  /* 0x000000741444723c */ /* 0x042fee0000001844 */
[-CC-:B------:R-:W-:Y:S01]  /*239b0*/  FFMA.FTZ R116, R44, R133.reuse, -R158.reuse ;  /* 0x000000852c747223 */ /* 0x180fe2000001089e */
[C---:B------:R-:W-:Y:S04]  /*239c0*/  HMMA.16816.F32 R72, R20.reuse, R118, R72 ;  /* 0x000000761448723c */ /* 0x040fe80000001848 */
[-C--:B------:R-:W-:Y:S01]  /*239d0*/  FFMA.FTZ R117, R45, R133.reuse, -R158 ;  /* 0x000000852d757223 */ /* 0x080fe2000001089e */
[----:B------:R-:W-:Y:S02]  /*239e0*/  MUFU.EX2 R116, R116 ;  /* 0x0000007400747308 */ /* 0x000fe40000000800 */
[-CC-:B------:R-:W-:Y:S01]  /*239f0*/  FFMA.FTZ R118, R46, R133.reuse, -R156.reuse ;  /* 0x000000852e767223 */ /* 0x180fe2000001089c */
[C---:B--2---:R-:W-:Y:S04]  /*23a00*/  HMMA.16816.F32 R76, R20.reuse, R32, R76 ;  /* 0x00000020144c723c */ /* 0x044fe8000000184c */
[----:B------:R-:W-:Y:S02]  /*23a10*/  FFMA.FTZ R119, R47, R133, -R156 ;  /* 0x000000852f777223 */ /* 0x000fe4000001089c */
[----:B------:R-:W-:Y:S01]  /*23a20*/  LDSM.16.MT88.4 R44, [R213+0x13000] ;  /* 0x01300000d52c783b */ /* 0x000fe20000004200 */
[----:B------:R-:W1:Y:S01]  /*23a30*/  MUFU.EX2 R117, R117 ;  /* 0x0000007500757308 */ /* 0x000e620000000800 */
[C---:B------:R-:W-:Y:S06]  /*23a40*/  HMMA.16816.F32 R80, R20.reuse, R34, R80 ;  /* 0x000000221450723c */ /* 0x040fec0000001850 */
[----:B------:R-:W2:Y:S02]  /*23a50*/  LDSM.16.MT88.4 R32, [R213+0x12000] ;  /* 0x01200000d520783b */ /* 0x000ea40000004200 */
[C---:B---3--:R-:W-:Y:S01]  /*23a60*/  HMMA.16816.F32 R84, R20.reuse, R24, R84 ;  /* 0x000000181454723c */ /* 0x048fe20000001854 */
[----:B------:R-:W-:Y:S07]  /*23a70*/  MUFU.EX2 R118, R118 ;  /* 0x0000007600767308 */ /* 0x000fee0000000800 */
[C---:B------:R-:W-:Y:S01]  /*23a80*/  HMMA.16816.F32 R88, R20.reuse, R26, R88 ;  /* 0x0000001a1458723c */ /* 0x040fe20000001858 */
[----:B------:R-:W3:Y:S02]  /*23a90*/  LDSM.16.MT88.4 R24, [R212+0x12000] ;  /* 0x01200000d418783b */ /* 0x000ee40000004200 */
[----:B------:R-:W1:Y:S05]  /*23aa0*/  MUFU.EX2 R119, R119 ;  /* 0x0000007700777308 */ /* 0x000e6a0000000800 */
[C---:B----4-:R-:W-:Y:S08]  /*23ab0*/  HMMA.16816.F32 R92, R20.reuse, R28, R92 ;  /* 0x0000001c145c723c */ /* 0x050ff0000000185c */
[C---:B------:R-:W-:Y:S01]  /*23ac0*/  HMMA.16816.F32 R96, R20.reuse, R30, R96 ;  /* 0x0000001e1460723c */ /* 0x040fe20000001860 */
[----:B------:R-:W4:Y:S07]  /*23ad0*/  LDSM.16.MT88.4 R28, [R216+0xe800] ;  /* 0x00e80000d81c783b */ /* 0x000f2e0000004200 */
[C---:B-----5:R-:W-:Y:S08]  /*23ae0*/  HMMA.16816.F32 R100, R20.reuse, R36, R100 ;  /* 0x000000241464723c */ /* 0x060ff00000001864 */
[C---:B------:R-:W-:Y:S01]  /*23af0*/  HMMA.16816.F32 R12, R20.reuse, R38, R12 ;  /* 0x00000026140c723c */ /* 0x040fe2000000180c */
[----:B------:R-:W5:Y:S07]  /*23b00*/  LDSM.16.MT88.4 R36, [R214+0xe800] ;  /* 0x00e80000d624783b */ /* 0x000f6e0000004200 */
[C---:B--2---:R-:W-:Y:S08]  /*23b10*/  HMMA.16816.F32 R104, R20.reuse, R32, R104 ;  /* 0x000000201468723c */ /* 0x044ff00000001868 */
[C---:B------:R-:W-:Y:S01]  /*23b20*/  HMMA.16816.F32 R108, R20.reuse, R34, R108 ;  /* 0x00000022146c723c */ /* 0x040fe2000000186c */
[----:B------:R-:W2:Y:S07]  /*23b30*/  LDSM.16.MT88.4 R32, [R213+0xe800] ;  /* 0x00e80000d520783b */ /* 0x000eae0000004200 */
[C---:B---3--:R-:W-:Y:S08]  /*23b40*/  HMMA.16816.F32 R16, R20.reuse, R24, R16 ;  /* 0x000000181410723c */ /* 0x048ff00000001810 */
[----:B------:R-:W-:Y:S01]  /*23b50*/  HMMA.16816.F32 R112, R20, R26, R112 ;  /* 0x0000001a1470723c */ /* 0x000fe20000001870 */
[----:B------:R-:W3:Y:S06]  /*23b60*/  LDSM.16.MT88.4 R24, [R212+0xe800] ;  /* 0x00e80000d418783b */ /* 0x000eec0000004200 */
[----:B-1----:R-:W-:Y:S02]  /*23b70*/  F2FP.PACK_AB R20, R117, R116 ;  /* 0x000000747514723e */ /* 0x002fe400000000ff */
[----:B------:R-:W-:Y:S03]  /*23b80*/  F2FP.PACK_AB R21, R119, R118 ;  /* 0x000000767715723e */ /* 0x000fe600000000ff */
[----:B------:R-:W-:Y:S02]  /*23b90*/  F2FP.PACK_AB R22, R180, R177 ;  /* 0x000000b1b416723e */ /* 0x000fe400000000ff */
[----:B------:R-:W-:Y:S07]  /*23ba0*/  F2FP.PACK_AB R23, R182, R179 ;  /* 0x000000b3b617723e */ /* 0x000fee00000000ff */
[C---:B----4-:R-:W-:Y:S08]  /*23bb0*/  HMMA.16816.F32 R4, R20.reuse, R28, R4 ;  /* 0x0000001c1404723c */ /* 0x050ff00000001804 */
[C---:B------:R-:W-:Y:S01]  /*23bc0*/  HMMA.16816.F32 R8, R20.reuse, R30, R8 ;  /* 0x0000001e1408723c */ /* 0x040fe20000001808 */
[----:B------:R-:W1:Y:S07]  /*23bd0*/  LDSM.16.MT88.4 R28, [R216+0x12800] ;  /* 0x01280000d81c783b */ /* 0x000e6e0000004200 */
[C---:B-----5:R-:W-:Y:S08]  /*23be0*/  HMMA.16816.F32 R68, R20.reuse, R36, R68 ;  /* 0x000000241444723c */ /* 0x060ff00000001844 */
        /* <DEDUP_REMOVED lines=20> */
[----:B------:R-:W-:Y:S02]  /*23d30*/  F2FP.PACK_AB R20, R53, R52 ;  /* 0x000000343514723e */ /* 0x000fe400000000ff */
[----:B------:R-:W-:Y:S03]  /*23d40*/  F2FP.PACK_AB R21, R55, R54 ;  /* 0x000000363715723e */ /* 0x000fe600000000ff */
[----:B------:R-:W-:Y:S02]  /*23d50*/  F2FP.PACK_AB R22, R57, R56 ;  /* 0x000000383916723e */ /* 0x000fe400000000ff */
[----:B------:R-:W-:Y:S07]  /*23d60*/  F2FP.PACK_AB R23, R59, R58 ;  /* 0x0000003a3b17723e */ /* 0x000fee00000000ff */
[C---:B-1----:R-:W-:Y:S08]  /*23d70*/  HMMA.16816.F32 R4, R20.reuse, R28, R4 ;  /* 0x0000001c1404723c */ /* 0x042ff00000001804 */
[C---:B------:R-:W-:Y:S01]  /*23d80*/  HMMA.16816.F32 R8, R20.reuse, R30, R8 ;  /* 0x0000001e1408723c */ /* 0x040fe20000001808 */
[----:B------:R-:W1:Y:S07]  /*23d90*/  LDSM.16.MT88.4 R28, [R216+0x13000] ;  /* 0x01300000d81c783b */ /* 0x000e6e0000004200 */
[C---:B------:R-:W-:Y:S07]  /*23da0*/  HMMA.16816.F32 R68, R20.reuse, R32, R68 ;  /* 0x000000201444723c */ /* 0x040fee0000001844 */
[-CC-:B------:R-:W-:Y:S01]  /*23db0*/  FFMA.FTZ R32, R64, R133.reuse, -R158.reuse ;  /* 0x0000008540207223 */ /* 0x180fe2000001089e */
[C---:B------:R-:W-:Y:S04]  /*23dc0*/  HMMA.16816.F32 R72, R20.reuse, R34, R72 ;  /* 0x000000221448723c */ /* 0x040fe80000001848 */
[-C--:B------:R-:W-:Y:S01]  /*23dd0*/  FFMA.FTZ R158, R65, R133.reuse, -R158 ;  /* 0x00000085419e7223 */ /* 0x080fe2000001089e */
[----:B------:R-:W-:Y:S02]  /*23de0*/  MUFU.EX2 R32, R32 ;  /* 0x0000002000207308 */ /* 0x000fe40000000800 */
[-CC-:B------:R-:W-:Y:S01]  /*23df0*/  FFMA.FTZ R34, R66, R133.reuse, -R156.reuse ;  /* 0x0000008542227223 */ /* 0x180fe2000001089c */
[C---:B--2---:R-:W-:Y:S04]  /*23e00*/  HMMA.16816.F32 R76, R20.reuse, R24, R76 ;  /* 0x00000018144c723c */ /* 0x044fe8000000184c */
[----:B------:R-:W-:Y:S03]  /*23e10*/  FFMA.FTZ R156, R67, R133, -R156 ;  /* 0x00000085439c7223 */ /* 0x000fe6000001089c */
[----:B------:R-:W2:Y:S01]  /*23e20*/  MUFU.EX2 R33, R158 ;  /* 0x0000009e00217308 */ /* 0x000ea20000000800 */
[C---:B------:R-:W-:Y:S01]  /*23e30*/  HMMA.16816.F32 R80, R20.reuse, R26, R80 ;  /* 0x0000001a1450723c */ /* 0x040fe20000001850 */
[----:B------:R-:W3:Y:S07]  /*23e40*/  LDSM.16.MT88.4 R24, [R214+0xf800] ;  /* 0x00f80000d618783b */ /* 0x000eee0000004200 */
[C---:B------:R-:W-:Y:S01]  /*23e50*/  HMMA.16816.F32 R84, R20.reuse, R36, R84 ;  /* 0x000000241454723c */ /* 0x040fe20000001854 */
[----:B------:R-:W-:Y:S07]  /*23e60*/  MUFU.EX2 R34, R34 ;  /* 0x0000002200227308 */ /* 0x000fee0000000800 */
[C---:B------:R-:W-:Y:S03]  /*23e70*/  HMMA.16816.F32 R88, R20.reuse, R38, R88 ;  /* 0x000000261458723c */ /* 0x040fe60000001858 */
[----:B------:R-:W4:Y:S05]  /*23e80*/  MUFU.EX2 R35, R156 ;  /* 0x0000009c00237308 */ /* 0x000f2a0000000800 */
        /* <DEDUP_REMOVED lines=11> */
[----:B--2---:R-:W-:Y:S02]  /*23f40*/  F2FP.PACK_AB R22, R33, R32 ;  /* 0x000000202116723e */ /* 0x004fe400000000ff */
[----:B----4-:R-:W-:Y:S07]  /*23f50*/  F2FP.PACK_AB R23, R35, R34 ;  /* 0x000000222317723e */ /* 0x010fee00000000ff */
[C---:B------:R-:W-:Y:S01]  /*23f60*/  HMMA.16816.F32 R128, R20.reuse, R124, R4 ;  /* 0x0000007c1480723c */ /* 0x040fe20000001804 */
[----:B------:R-:W2:Y:S07]  /*23f70*/  LDSM.16.MT88.4 R4, [R212+0xf800] ;  /* 0x00f80000d404783b */ /* 0x000eae0000004200 */
[C---:B------:R-:W-:Y:S01]  /*23f80*/  HMMA.16816.F32 R124, R20.reuse, R126, R8 ;  /* 0x0000007e147c723c */ /* 0x040fe20000001808 */
[----:B------:R-:W4:Y:S07]  /*23f90*/  LDSM.16.MT88.4 R8, [R216+0x13800] ;  /* 0x01380000d808783b */ /* 0x000f2e0000004200 */
[C---:B---3--:R-:W-:Y:S07]  /*23fa0*/  HMMA.16816.F32 R68, R20.reuse, R24, R68 ;  /* 0x000000181444723c */ /* 0x048fee0000001844 */
[----:B------:R-:W-:Y:S01]  /*23fb0*/  FADD.FTZ R25, R163, R162 ;  /* 0x000000a2a3197221 */ /* 0x000fe20000010000 */
[C---:B------:R-:W-:Y:S04]  /*23fc0*/  HMMA.16816.F32 R72, R20.reuse, R26, R72 ;  /* 0x0000001a1448723c */ /* 0x040fe80000001848 */
[----:B------:R-:W-:Y:S03]  /*23fd0*/  FADD.FTZ R25, R166, R25 ;  /* 0x00000019a6197221 */ /* 0x000fe60000010000 */
[----:B------:R-:W-:Y:S01]  /*23fe0*/  FADD.FTZ R27, R161, R160 ;  /* 0x000000a0a11b7221 */ /* 0x000fe20000010000 */
[C---:B-1----:R-:W-:Y:S04]  /*23ff0*/  HMMA.16816.F32 R76, R20.reuse, R28, R76 ;  /* 0x0000001c144c723c */ /* 0x042fe8000000184c */
[----:B------:R-:W-:Y:S02]  /*24000*/  FADD.FTZ R27, R164, R27 ;  /* 0x0000001ba41b7221 */ /* 0x000fe40000010000 */
[----:B------:R-:W-:Y:S02]  /*24010*/  FADD.FTZ R142, R142, R25 ;  /* 0x000000198e8e7221 */ /* 0x000fe40000010000 */
[C---:B------:R-:W-:Y:S04]  /*24020*/  HMMA.16816.F32 R80, R20.reuse, R30, R80 ;  /* 0x0000001e1450723c */ /* 0x040fe80000001850 */
[----:B------:R-:W-:Y:S02]  /*24030*/  FADD.FTZ R140, R140, R27 ;  /* 0x0000001b8c8c7221 */ /* 0x000fe40000010000 */
[----:B------:R-:W-:Y:S02]  /*24040*/  FADD.FTZ R143, R143, R142 ;  /* 0x0000008e8f8f7221 */ /* 0x000fe40000010000 */
[----:B------:R-:W-:Y:S01]  /*24050*/  FADD.FTZ R141, R141, R140 ;  /* 0x0000008c8d8d7221 */ /* 0x000fe20000010000 */
[C---:B--2---:R-:W-:Y:S03]  /*24060*/  HMMA.16816.F32 R84, R20.reuse, R4, R84 ;  /* 0x000000041454723c */ /* 0x044fe60000001854 */
[----:B------:R-:W-:Y:S02]  /*24070*/  FADD.FTZ R0, R138, R143 ;  /* 0x0000008f8a007221 */ /* 0x000fe40000010000 */
[----:B------:R-:W-:Y:S02]  /*24080*/  FADD.FTZ R2, R136, R141 ;  /* 0x0000008d88027221 */ /* 0x000fe40000010000 */
[----:B------:R-:W-:Y:S01]  /*24090*/  FADD.FTZ R0, R139, R0 ;  /* 0x000000008b007221 */ /* 0x000fe20000010000 */
[C---:B------:R-:W-:Y:S01]  /*240a0*/  HMMA.16816.F32 R88, R20.reuse, R6, R88 ;  /* 0x000000061458723c */ /* 0x040fe20000001858 */
[----:B------:R-:W1:Y:S03]  /*240b0*/  LDSM.16.MT88.4 R4, [R213+0x13800] ;  /* 0x01380000d504783b */ /* 0x000e660000004200 */
[----:B------:R-:W-:Y:S02]  /*240c0*/  FADD.FTZ R2, R137, R2 ;  /* 0x0000000289027221 */ /* 0x000fe40000010000 */
[----:B------:R-:W-:Y:S02]  /*240d0*/  FADD.FTZ R167, R167, R0 ;  /* 0x00000000a7a77221 */ /* 0x000fe40000010000 */
[----:B------:R-:W-:Y:S01]  /*240e0*/  FADD.FTZ R165, R165, R2 ;  /* 0x00000002a5a57221 */ /* 0x000fe20000010000 */
[C---:B----4-:R-:W-:Y:S03]  /*240f0*/  HMMA.16816.F32 R92, R20.reuse, R8, R92 ;  /* 0x00000008145c723c */ /* 0x050fe6000000185c */
[----:B------:R-:W-:Y:S02]  /*24100*/  FADD.FTZ R170, R170, R167 ;  /* 0x000000a7aaaa7221 */ /* 0x000fe40000010000 */
[----:B------:R-:W-:Y:S02]  /*24110*/  FADD.FTZ R168, R168, R165 ;  /* 0x000000a5a8a87221 */ /* 0x000fe40000010000 */
[----:B------:R-:W-:Y:S01]  /*24120*/  FADD.FTZ R171, R171, R170 ;  /* 0x000000aaabab7221 */ /* 0x000fe20000010000 */
[C---:B------:R-:W-:Y:S01]  /*24130*/  HMMA.16816.F32 R96, R20.reuse, R10, R96 ;  /* 0x0000000a1460723c */ /* 0x040fe20000001860 */
[----:B------:R-:W2:Y:S03]  /*24140*/  LDSM.16.MT88.4 R8, [R212+0x13800] ;  /* 0x01380000d408783b */ /* 0x000ea60000004200 */
[----:B------:R-:W-:Y:S02]  /*24150*/  FADD.FTZ R169, R169, R168 ;  /* 0x000000a8a9a97221 */ /* 0x000fe40000010000 */
[----:B------:R-:W-:Y:S02]  /*24160*/  FADD.FTZ R174, R174, R171 ;  /* 0x000000abaeae7221 */ /* 0x000fe40000010000 */
[----:B------:R-:W-:Y:S01]  /*24170*/  FADD.FTZ R172, R172, R169 ;  /* 0x000000a9acac7221 */ /* 0x000fe20000010000 */
[C---:B------:R-:W-:Y:S03]  /*24180*/  HMMA.16816.F32 R100, R20.reuse, R120, R100 ;  /* 0x000000781464723c */ /* 0x040fe60000001864 */
[----:B------:R-:W-:Y:S02]  /*24190*/  FADD.FTZ R25, R175, R174 ;  /* 0x000000aeaf197221 */ /* 0x000fe40000010000 */
[----:B------:R-:W-:Y:S02]  /*241a0*/  FADD.FTZ R27, R173, R172 ;  /* 0x000000acad1b7221 */ /* 0x000fe40000010000 */
[----:B------:R-:W-:Y:S01]  /*241b0*/  FADD.FTZ R25, R178, R25 ;  /* 0x00000019b2197221 */ /* 0x000fe20000010000 */
[C---:B------:R-:W-:Y:S04]  /*241c0*/  HMMA.16816.F32 R120, R20.reuse, R122, R12 ;  /* 0x0000007a1478723c */ /* 0x040fe8000000180c */
[----:B------:R-:W-:Y:S02]  /*241d0*/  FADD.FTZ R27, R176, R27 ;  /* 0x0000001bb01b7221 */ /* 0x000fe40000010000 */
[----:B------:R-:W-:Y:S02]  /*241e0*/  FADD.FTZ R0, R118, R25 ;  /* 0x0000001976007221 */ /* 0x000fe40000010000 */
[----:B------:R-:W-:Y:S01]  /*241f0*/  FADD.FTZ R2, R116, R27 ;  /* 0x0000001b74027221 */ /* 0x000fe20000010000 */
[C---:B-1----:R-:W-:Y:S03]  /*24200*/  HMMA.16816.F32 R104, R20.reuse, R4, R104 ;  /* 0x000000041468723c */ /* 0x042fe60000001868 */
[----:B------:R-:W-:Y:S02]  /*24210*/  FADD.FTZ R0, R119, R0 ;  /* 0x0000000077007221 */ /* 0x000fe40000010000 */
[----:B------:R-:W-:Y:S02]  /*24220*/  FADD.FTZ R2, R117, R2 ;  /* 0x0000000275027221 */ /* 0x000fe40000010000 */
[----:B------:R-:W-:Y:S01]  /*24230*/  FADD.FTZ R5, R179, R0 ;  /* 0x00000000b3057221 */ /* 0x000fe20000010000 */
[----:B------:R-:W-:Y:S01]  /*24240*/  MOV R0, R3 ;  /* 0x0000000300007202 */ /* 0x000fe20000000f00 */
[----:B------:R-:W-:Y:S01]  /*24250*/  FADD.FTZ R13, R177, R2 ;  /* 0x00000002b10d7221 */ /* 0x000fe20000010000 */
[C---:B------:R-:W-:Y:S03]  /*24260*/  HMMA.16816.F32 R108, R20.reuse, R6, R108 ;  /* 0x00000006146c723c */ /* 0x040fe6000000186c */
[----:B------:R-:W-:Y:S02]  /*24270*/  FADD.FTZ R5, R182, R5 ;  /* 0x00000005b6057221 */ /* 0x000fe40000010000 */
[----:B------:R-:W-:Y:S02]  /*24280*/  FADD.FTZ R13, R180, R13 ;  /* 0x0000000db40d7221 */ /* 0x000fe40000010000 */
[----:B------:R-:W-:Y:S01]  /*24290*/  FADD.FTZ R54, R54, R5 ;  /* 0x0000000536367221 */ /* 0x000fe20000010000 */
[C---:B--2---:R-:W-:Y:S04]  /*242a0*/  HMMA.16816.F32 R116, R20.reuse, R8, R16 ;  /* 0x000000081474723c */ /* 0x044fe80000001810 */
[----:B------:R-:W-:Y:S02]  /*242b0*/  FADD.FTZ R52, R52, R13 ;  /* 0x0000000d34347221 */ /* 0x000fe40000010000 */
[----:B------:R-:W-:Y:S02]  /*242c0*/  FADD.FTZ R55, R55, R54 ;  /* 0x0000003637377221 */ /* 0x000fe40000010000 */
[----:B------:R-:W-:Y:S01]  /*242d0*/  FADD.FTZ R53, R53, R52 ;  /* 0x0000003435357221 */ /* 0x000fe20000010000 */
[----:B------:R-:W-:Y:S03]  /*242e0*/  HMMA.16816.F32 R112, R20, R10, R112 ;  /* 0x0000000a1470723c */ /* 0x000fe60000001870 */
[----:B------:R-:W-:Y:S02]  /*242f0*/  FADD.FTZ R58, R58, R55 ;  /* 0x000000373a3a7221 */ /* 0x000fe40000010000 */
[----:B------:R-:W-:Y:S02]  /*24300*/  FADD.FTZ R56, R56, R53 ;  /* 0x0000003538387221 */ /* 0x000fe40000010000 */
[----:B------:R-:W-:Y:S02]  /*24310*/  FADD.FTZ R59, R59, R58 ;  /* 0x0000003a3b3b7221 */ /* 0x000fe40000010000 */
[----:B------:R-:W-:Y:S03]  /*24320*/  FADD.FTZ R57, R57, R56 ;  /* 0x0000003839397221 */ /* 0x000fe60000010000 */
[----:B------:R-:W-:Y:S02]  /*24330*/  FADD.FTZ R62, R62, R59 ;  /* 0x0000003b3e3e7221 */ /* 0x000fe40000010000 */
[----:B------:R-:W-:Y:S02]  /*24340*/  FADD.FTZ R60, R60, R57 ;  /* 0x000000393c3c7221 */ /* 0x000fe40000010000 */
[----:B------:R-:W-:Y:S02]  /*24350*/  FADD.FTZ R63, R63, R62 ;  /* 0x0000003e3f3f7221 */ /* 0x000fe40000010000 */
[----:B------:R-:W-:Y:S02]  /*24360*/  FADD.FTZ R61, R61, R60 ;  /* 0x0000003c3d3d7221 */ /* 0x000fe40000010000 */
[----:B------:R-:W-:Y:S02]  /*24370*/  FADD.FTZ R34, R34, R63 ;  /* 0x0000003f22227221 */ /* 0x000fe40000010000 */
[----:B------:R-:W-:Y:S02]  /*24380*/  FADD.FTZ R32, R32, R61 ;  /* 0x0000003d20207221 */ /* 0x000fe40000010000 */
[----:B------:R-:W-:Y:S02]  /*24390*/  FADD.FTZ R241, R35, R34 ;  /* 0x0000002223f17221 */ /* 0x000fe40000010000 */
[----:B------:R-:W-:Y:S01]  /*243a0*/  FADD.FTZ R243, R33, R32 ;  /* 0x0000002021f37221 */ /* 0x000fe20000010000 */
[----:B------:R-:W-:-:S05]  /*243b0*/  @P0 BRA `(.L_x_1925) ;  /* 0xffffb5b000000947 */ /* 0x000fca000383ffff */
.L_x_1916:
        /* <DEDUP_REMOVED lines=11> */
.L_x_1944:
[----:B--23--:R-:W-:Y:S01]  /*24470*/  FADD.FTZ R243, R10, R243 ;  /* 0x000000f30af37221 */ /* 0x00cfe20000010000 */
[----:B------:R-:W-:Y:S05]  /*24480*/  BRA.DIV ~URZ, `(.L_x_1927) ;  /* 0x000014327f007947 */ /* 0x000fea000b800000 */
[----:B------:R-:W2:Y:S04]  /*24490*/  SHFL.BFLY PT, R6, R241, 0x2, 0x1f ;  /* 0x0c401f00f1067f89 */ /* 0x000ea800000e0000 */
[----:B------:R-:W3:Y:S01]  /*244a0*/  SHFL.BFLY PT, R2, R243, 0x1, 0x1f ;  /* 0x0c201f00f3027f89 */ /* 0x000ee200000e0000 */
[----:B--2---:R-:W-:Y:S02]  /*244b0*/  FADD.FTZ R11, R6, R241 ;  /* 0x000000f1060b7221 */ /* 0x004fe40000010000 */
[----:B---3--:R-:W-:-:S03]  /*244c0*/  FADD.FTZ R2, R243, R2 ;  /* 0x00000002f3027221 */ /* 0x008fc60000010000 */
[----:B------:R2:W3:Y:S04]  /*244d0*/  SHFL.BFLY PT, R10, R11, 0x1, 0x1f ;  /* 0x0c201f000b0a7f89 */ /* 0x0004e800000e0000 */
.L_x_1945:
[----:B------:R-:W4:Y:S01]  /*244e0*/  S2R R9, SR_TID.X ;  /* 0x0000000000097919 */ /* 0x000f220000002100 */
[----:B---3--:R-:W-:-:S03]  /*244f0*/  FADD.FTZ R6, R10, R11 ;  /* 0x0000000b0a067221 */ /* 0x008fc60000010000 */
[----:B------:R-:W-:Y:S01]  /*24500*/  BAR.SYNC.DEFER_BLOCKING 0x0 ;  /* 0x0000000000007b1d */ /* 0x000fe20000010000 */
[----:B------:R-:W-:Y:S02]  /*24510*/  FSETP.NE.FTZ.AND P4, PT, R2, RZ, PT ;  /* 0x000000ff0200720b */ /* 0x000fe40003f95000 */
[----:B------:R-:W-:Y:S02]  /*24520*/  FSETP.NE.FTZ.AND P3, PT, R6, RZ, PT ;  /* 0x000000ff0600720b */ /* 0x000fe40003f75000 */
[----:B------:R-:W-:Y:S01]  /*24530*/  MOV R8, 0x3f800000 ;  /* 0x3f80000000087802 */ /* 0x000fe20000000f00 */
[----:B------:R-:W-:Y:S01]  /*24540*/  ULDC.64 UR4, c[0x0][0x118] ;  /* 0x0000460000047ab9 */ /* 0x000fe20000000a00 */
[----:B------:R-:W-:-:S07]  /*24550*/  MOV R7, 0x3f800000 ;  /* 0x3f80000000077802 */ /* 0x000fce0000000f00 */
[----:B------:R-:W3:Y:S01]  /*24560*/  @P4 MUFU.RCP R8, R2 ;  /* 0x0000000200084308 */ /* 0x000ee20000001000 */
[----:B----4-:R-:W-:-:S07]  /*24570*/  SHF.R.S32.HI R10, RZ, 0x1f, R9 ;  /* 0x0000001fff0a7819 */ /* 0x010fce0000011409 */
[----:B------:R-:W4:Y:S01]  /*24580*/  @P3 MUFU.RCP R7, R6 ;  /* 0x0000000600073308 */ /* 0x000f220000001000 */
[----:B--2---:R-:W-:-:S04]  /*24590*/  LEA.HI R11, R10, R9, RZ, 0x2 ;  /* 0x000000090a0b7211 */ /* 0x004fc800078f10ff */
[--C-:B------:R-:W-:Y:S02]  /*245a0*/  SHF.R.S32.HI R13, RZ, 0x2, R11.reuse ;  /* 0x00000002ff0d7819 */ /* 0x100fe4000001140b */
[----:B------:R-:W-:Y:S01]  /*245b0*/  SHF.R.S32.HI R12, RZ, 0x1f, R11 ;  /* 0x0000001fff0c7819 */ /* 0x000fe2000001140b */
[C---:B---3--:R-:W-:Y:S01]  /*245c0*/  FMUL.FTZ R128, R8.reuse, R128 ;  /* 0x0000008008807220 */ /* 0x048fe20000410000 */
[----:B------:R-:W-:Y:S01]  /*245d0*/  LOP3.LUT R14, R11, 0x1ffffffc, RZ, 0xc0, !PT ;  /* 0x1ffffffc0b0e7812 */ /* 0x000fe200078ec0ff */
[----:B------:R-:W-:Y:S01]  /*245e0*/  FMUL.FTZ R129, R8, R129 ;  /* 0x0000008108817220 */ /* 0x000fe20000410000 */
[----:B------:R-:W-:Y:S01]  /*245f0*/  LEA.HI R12, R12, R13, RZ, 0x3 ;  /* 0x0000000d0c0c7211 */ /* 0x000fe200078f18ff */
[----:B------:R-:W-:Y:S01]  /*24600*/  FMUL.FTZ R124, R8, R124 ;  /* 0x0000007c087c7220 */ /* 0x000fe20000410000 */
[----:B------:R-:W-:Y:S01]  /*24610*/  IADD3 R14, -R14, R9, RZ ;  /* 0x000000090e0e7210 */ /* 0x000fe20007ffe1ff */
[----:B------:R-:W-:Y:S01]  /*24620*/  FMUL.FTZ R125, R8, R125 ;  /* 0x0000007d087d7220 */ /* 0x000fe20000410000 */
[----:B------:R-:W-:Y:S01]  /*24630*/  LOP3.LUT R12, R12, 0xfffffff8, RZ, 0xc0, !PT ;  /* 0xfffffff80c0c7812 */ /* 0x000fe200078ec0ff */
[----:B------:R-:W-:-:S02]  /*24640*/  FMUL.FTZ R68, R8, R68 ;  /* 0x0000004408447220 */ /* 0x000fc40000410000 */
[C---:B------:R-:W-:Y:S01]  /*24650*/  FMUL.FTZ R69, R8.reuse, R69 ;  /* 0x0000004508457220 */ /* 0x040fe20000410000 */
[----:B------:R-:W-:Y:S01]  /*24660*/  IADD3 R13, R13, -R12, RZ ;  /* 0x8000000c0d0d7210 */ /* 0x000fe20007ffe0ff */
[----:B------:R-:W-:Y:S01]  /*24670*/  FMUL.FTZ R72, R8, R72 ;  /* 0x0000004808487220 */ /* 0x000fe20000410000 */
[----:B------:R-:W-:Y:S01]  /*24680*/  LEA.HI R12, R10, R9, RZ, 0x5 ;  /* 0x000000090a0c7211 */ /* 0x000fe200078f28ff */
[C---:B------:R-:W-:Y:S01]  /*24690*/  FMUL.FTZ R73, R8.reuse, R73 ;  /* 0x0000004908497220 */ /* 0x040fe20000410000 */
[----:B------:R-:W-:Y:S01]  /*246a0*/  SHF.L.U32 R15, R13, 0x6, RZ ;  /* 0x000000060d0f7819 */ /* 0x000fe200000006ff */
[C---:B------:R-:W-:Y:S01]  /*246b0*/  FMUL.FTZ R76, R8.reuse, R76 ;  /* 0x0000004c084c7220 */ /* 0x040fe20000410000 */
[----:B------:R-:W-:Y:S01]  /*246c0*/  SHF.R.S32.HI R11, RZ, 0x5, R12 ;  /* 0x00000005ff0b7819 */ /* 0x000fe2000001140c */
[C---:B------:R-:W-:Y:S01]  /*246d0*/  FMUL.FTZ R77, R8.reuse, R77 ;  /* 0x0000004d084d7220 */ /* 0x040fe20000410000 */
[----:B------:R-:W-:Y:S01]  /*246e0*/  LOP3.LUT R15, R15, 0x1c0, RZ, 0xc0, !PT ;  /* 0x000001c00f0f7812 */ /* 0x000fe200078ec0ff */
[C---:B------:R-:W-:Y:S01]  /*246f0*/  FMUL.FTZ R80, R8.reuse, R80 ;  /* 0x0000005008507220 */ /* 0x040fe20000410000 */
[----:B------:R-:W-:Y:S01]  /*24700*/  LOP3.LUT R16, R13, 0x1, RZ, 0xc0, !PT ;  /* 0x000000010d107812 */ /* 0x000fe200078ec0ff */
[C---:B------:R-:W-:Y:S01]  /*24710*/  FMUL.FTZ R81, R8.reuse, R81 ;  /* 0x0000005108517220 */ /* 0x040fe20000410000 */
[----:B------:R-:W-:Y:S01]  /*24720*/  LEA R14, R11, R14, 0x9 ;  /* 0x0000000e0b0e7211 */ /* 0x000fe200078e48ff */
[C---:B------:R-:W-:Y:S01]  /*24730*/  FMUL.FTZ R84, R8.reuse, R84 ;  /* 0x0000005408547220 */ /* 0x040fe20000410000 */
[----:B------:R-:W-:Y:S01]  /*24740*/  LEA.HI R15, R15, R15, RZ, 0x1d ;  /* 0x0000000f0f0f7211 */ /* 0x000fe200078fe8ff */
[----:B------:R-:W-:Y:S01]  /*24750*/  FMUL.FTZ R85, R8, R85 ;  /* 0x0000005508557220 */ /* 0x000fe20000410000 */
[----:B------:R-:W-:Y:S01]  /*24760*/  ISETP.NE.U32.AND P0, PT, R16, 0x1, PT ;  /* 0x000000011000780c */ /* 0x000fe20003f05070 */
[----:B------:R-:W-:Y:S01]  /*24770*/  FMUL.FTZ R88, R8, R88 ;  /* 0x0000005808587220 */ /* 0x000fe20000410000 */
[----:B------:R-:W-:Y:S01]  /*24780*/  LEA R14, R14, R15, 0x1 ;  /* 0x0000000f0e0e7211 */ /* 0x000fe200078e08ff */
[C---:B------:R-:W-:Y:S01]  /*24790*/  FMUL.FTZ R89, R8.reuse, R89 ;  /* 0x0000005908597220 */ /* 0x040fe20000410000 */
[----:B------:R-:W-:Y:S01]  /*247a0*/  R2P PR, R13, 0x6 ;  /* 0x000000060d007804 */ /* 0x000fe20000000000 */
[----:B------:R-:W-:Y:S01]  /*247b0*/  FMUL.FTZ R92, R8, R92 ;  /* 0x0000005c085c7220 */ /* 0x000fe20000410000 */
[----:B------:R-:W-:Y:S01]  /*247c0*/  SHF.L.U32 R13, R14, 0x2, RZ ;  /* 0x000000020e0d7819 */ /* 0x000fe200000006ff */
[C---:B------:R-:W-:Y:S01]  /*247d0*/  FMUL.FTZ R93, R8.reuse, R93 ;  /* 0x0000005d085d7220 */ /* 0x040fe20000410000 */
[----:B------:R-:W-:Y:S01]  /*247e0*/  STS.64 [R14.X4], R128 ;  /* 0x000000800e007388 */ /* 0x000fe20000004a00 */
[C---:B------:R-:W-:Y:S01]  /*247f0*/  FMUL.FTZ R96, R8.reuse, R96 ;  /* 0x0000006008607220 */ /* 0x040fe20000410000 */
[----:B------:R-:W-:Y:S01]  /*24800*/  IADD3 R15, R13, -0x20, RZ ;  /* 0xffffffe00d0f7810 */ /* 0x000fe20007ffe0ff */
[----:B------:R-:W-:-:S02]  /*24810*/  FMUL.FTZ R97, R8, R97 ;  /* 0x0000006108617220 */ /* 0x000fc40000410000 */
[C---:B------:R-:W-:Y:S01]  /*24820*/  FMUL.FTZ R100, R8.reuse, R100 ;  /* 0x0000006408647220 */ /* 0x040fe20000410000 */
[----:B------:R-:W-:Y:S01]  /*24830*/  @P0 IADD3 R15, R13, 0x20, RZ ;  /* 0x000000200d0f0810 */ /* 0x000fe20007ffe0ff */
        /* <DEDUP_REMOVED lines=12> */
[----:B----4-:R-:W-:-:S02]  /*24900*/  FMUL.FTZ R131, R7, R131 ;  /* 0x0000008307837220 */ /* 0x010fc40000410000 */
[C---:B------:R-:W-:Y:S01]  /*24910*/  FMUL.FTZ R130, R7.reuse, R130 ;  /* 0x0000008207827220 */ /* 0x040fe20000410000 */
[----:B------:R-:W-:Y:S01]  /*24920*/  SEL R8, R8, 0xffffffc0, !P1 ;  /* 0xffffffc008087807 */ /* 0x000fe20004800000 */
[C---:B------:R-:W-:Y:S02]  /*24930*/  FMUL.FTZ R127, R7.reuse, R127 ;  /* 0x0000007f077f7220 */ /* 0x040fe40000410000 */
[----:B------:R-:W-:Y:S01]  /*24940*/  FMUL.FTZ R126, R7, R126 ;  /* 0x0000007e077e7220 */ /* 0x000fe20000410000 */
[----:B------:R-:W-:Y:S01]  /*24950*/  IADD3 R16, R13, R8, RZ ;  /* 0x000000080d107210 */ /* 0x000fe20007ffe0ff */
[C---:B------:R-:W-:Y:S01]  /*24960*/  FMUL.FTZ R71, R7.reuse, R71 ;  /* 0x0000004707477220 */ /* 0x040fe20000410000 */
[----:B------:R-:W-:Y:S01]  /*24970*/  STS.64 [R14.X4+0x800], R130 ;  /* 0x000800820e007388 */ /* 0x000fe20000004a00 */
[C---:B------:R-:W-:Y:S02]  /*24980*/  FMUL.FTZ R70, R7.reuse, R70 ;  /* 0x0000004607467220 */ /* 0x040fe40000410000 */
[C---:B------:R-:W-:Y:S01]  /*24990*/  FMUL.FTZ R75, R7.reuse, R75 ;  /* 0x0000004b074b7220 */ /* 0x040fe20000410000 */
[----:B------:R-:W-:Y:S01]  /*249a0*/  STS.64 [R15], R124 ;  /* 0x0000007c0f007388 */ /* 0x000fe20000000a00 */
[----:B------:R-:W-:-:S02]  /*249b0*/  FMUL.FTZ R74, R7, R74 ;  /* 0x0000004a074a7220 */ /* 0x000fc40000410000 */
[C---:B------:R-:W-:Y:S01]  /*249c0*/  FMUL.FTZ R79, R7.reuse, R79 ;  /* 0x0000004f074f7220 */ /* 0x040fe20000410000 */
[----:B------:R-:W-:Y:S01]  /*249d0*/  STS.64 [R15+0x800], R126 ;  /* 0x0008007e0f007388 */ /* 0x000fe20000000a00 */
[C---:B------:R-:W-:Y:S02]  /*249e0*/  FMUL.FTZ R78, R7.reuse, R78 ;  /* 0x0000004e074e7220 */ /* 0x040fe40000410000 */
[C---:B------:R-:W-:Y:S01]  /*249f0*/  FMUL.FTZ R83, R7.reuse, R83 ;  /* 0x0000005307537220 */ /* 0x040fe20000410000 */
[----:B------:R-:W-:Y:S01]  /*24a00*/  STS.64 [R16], R68 ;  /* 0x0000004410007388 */ /* 0x000fe20000000a00 */
[C---:B------:R-:W-:Y:S02]  /*24a10*/  FMUL.FTZ R82, R7.reuse, R82 ;  /* 0x0000005207527220 */ /* 0x040fe40000410000 */
[C---:B------:R-:W-:Y:S01]  /*24a20*/  FMUL.FTZ R87, R7.reuse, R87 ;  /* 0x0000005707577220 */ /* 0x040fe20000410000 */
[----:B------:R-:W-:Y:S01]  /*24a30*/  STS.64 [R16+0x800], R70 ;  /* 0x0008004610007388 */ /* 0x000fe20000000a00 */
        /* <DEDUP_REMOVED lines=19> */
[----:B------:R-:W-:-:S04]  /*24b70*/  MOV R7, 0x80 ;  /* 0x0000008000077802 */ /* 0x000fc80000000f00 */
[----:B------:R-:W-:Y:S02]  /*24b80*/  SEL R18, R7, 0xffffff80, !P2 ;  /* 0xffffff8007127807 */ /* 0x000fe40005000000 */
[-C--:B------:R-:W-:Y:S02]  /*24b90*/  IADD3 R7, R8, R15.reuse, RZ ;  /* 0x0000000f08077210 */ /* 0x080fe40007ffe0ff */
[-C--:B------:R-:W-:Y:S02]  /*24ba0*/  IADD3 R13, R13, R18.reuse, RZ ;  /* 0x000000120d0d7210 */ /* 0x080fe40007ffe0ff */
[----:B------:R-:W-:Y:S01]  /*24bb0*/  IADD3 R17, R18, R15, RZ ;  /* 0x0000000f12117210 */ /* 0x000fe20007ffe0ff */
[----:B------:R-:W-:Y:S01]  /*24bc0*/  STS.64 [R7], R72 ;  /* 0x0000004807007388 */ /* 0x000fe20000000a00 */
        /* <DEDUP_REMOVED lines=12> */
[----:B------:R-:W-:Y:S04]  /*24c90*/  STS.64 [R14.X4+0x4800], R94 ;  /* 0x0048005e0e007388 */ /* 0x000fe80000004a00 */
[----:B------:R-:W-:Y:S04]  /*24ca0*/  STS.64 [R15+0x4000], R96 ;  /* 0x004000600f007388 */ /* 0x000fe80000000a00 */
[----:B------:R2:W-:Y:S04]  /*24cb0*/  STS.64 [R15+0x4800], R98 ;  /* 0x004800620f007388 */ /* 0x0005e80000000a00 */
        /* <DEDUP_REMOVED lines=12> */
[----:B--2---:R-:W2:Y:S04]  /*24d80*/  LD.E.64 R14, [R4.64+0xb0] ;  /* 0x0000b004040e7980 */ /* 0x004ea8000c101b00 */
[----:B------:R-:W2:Y:S04]  /*24d90*/  LD.E R80, [R4.64+0x60] ;  /* 0x0000600404507980 */ /* 0x000ea8000c101900 */
[----:B---3--:R-:W3:Y:S01]  /*24da0*/  S2R R7, SR_TID.X ;  /* 0x0000000000077919 */ /* 0x008ee20000002100 */
[----:B------:R-:W-:-:S03]  /*24db0*/  LEA.HI R20, R10, R9, RZ, 0x4 ;  /* 0x000000090a147211 */ /* 0x000fc600078f20ff */
[----:B------:R1:W5:Y:S01]  /*24dc0*/  LD.E R8, [R4.64+0xcc] ;  /* 0x0000cc0404087980 */ /* 0x000362000c101900 */
[----:B------:R-:W-:-:S03]  /*24dd0*/  LOP3.LUT R20, R20, 0xfffffff0, RZ, 0xc0, !PT ;  /* 0xfffffff014147812 */ /* 0x000fc600078ec0ff */
[----:B------:R1:W5:Y:S01]  /*24de0*/  LD.E.64 R88, [R4.64+0x78] ;  /* 0x0000780404587980 */ /* 0x000362000c101b00 */
[----:B------:R-:W-:-:S03]  /*24df0*/  IADD3 R81, -R20, R9, RZ ;  /* 0x0000000914517210 */ /* 0x000fc60007ffe1ff */
[----:B------:R1:W5:Y:S01]  /*24e00*/  LD.E.64 R86, [R4.64+0xa8] ;  /* 0x0000a80404567980 */ /* 0x000362000c101b00 */
[----:B------:R-:W-:Y:S01]  /*24e10*/  LOP3.LUT R12, R12, 0xffffffe0, RZ, 0xc0, !PT ;  /* 0xffffffe00c0c7812 */ /* 0x000fe200078ec0ff */
[----:B------:R-:W-:Y:S01]  /*24e20*/  @P4 MUFU.LG2 R2, R2 ;  /* 0x0000000200024308 */ /* 0x000fe20000000c00 */
[----:B----4-:R-:W-:Y:S01]  /*24e30*/  LEA.HI R18, R81, R81, RZ, 0x1 ;  /* 0x0000005151127211 */ /* 0x010fe200078f08ff */
[----:B------:R-:W-:Y:S01]  /*24e40*/  BSSY B0, `(.L_x_1928) ;  /* 0x0000045000007945 */ /* 0x000fe20003800000 */
[----:B------:R-:W-:Y:S02]  /*24e50*/  IADD3 R12, -R12, R9, RZ ;  /* 0x000000090c0c7210 */ /* 0x000fe40007ffe1ff */
[C---:B------:R-:W-:Y:S02]  /*24e60*/  SHF.L.U32 R20, R18.reuse, 0x2, RZ ;  /* 0x0000000212147819 */ /* 0x040fe400000006ff */
[----:B------:R-:W-:Y:S01]  /*24e70*/  LOP3.LUT R18, R18, 0xffffffe, RZ, 0xc0, !PT ;  /* 0x0ffffffe12127812 */ /* 0x000fe200078ec0ff */
[----:B------:R-:W4:Y:S01]  /*24e80*/  @P3 MUFU.LG2 R6, R6 ;  /* 0x0000000600063308 */ /* 0x000f220000000c00 */
[----:B------:R-:W-:-:S02]  /*24e90*/  SHF.R.S32.HI R84, RZ, 0x1f, R11 ;  /* 0x0000001fff547819 */ /* 0x000fc4000001140b */
[----:B---3--:R-:W-:Y:S02]  /*24ea0*/  SHF.R.S32.HI R16, RZ, 0x1f, R7 ;  /* 0x0000001fff107819 */ /* 0x008fe40000011407 */
[----:B------:R-:W-:Y:S02]  /*24eb0*/  IADD3 R18, R81, -R18, RZ ;  /* 0x8000001251127210 */ /* 0x000fe40007ffe0ff */
[----:B------:R-:W-:Y:S01]  /*24ec0*/  LEA.HI R10, R16, R7, RZ, 0x4 ;  /* 0x00000007100a7211 */ /* 0x000fe200078f20ff */
[----:B------:R-:W-:Y:S01]  /*24ed0*/  BAR.SYNC.DEFER_BLOCKING 0x0 ;  /* 0x0000000000007b1d */ /* 0x000fe20000010000 */
[----:B------:R-:W-:Y:S02]  /*24ee0*/  LOP3.LUT P0, RZ, R12, 0x3, RZ, 0xc0, !PT ;  /* 0x000000030cff7812 */ /* 0x000fe4000780c0ff */
[----:B------:R-:W-:Y:S02]  /*24ef0*/  SHF.R.S32.HI R10, RZ, 0x4, R10 ;  /* 0x00000004ff0a7819 */ /* 0x000fe4000001140a */
[----:B------:R-:W-:-:S02]  /*24f00*/  LEA.HI R84, R84, R11, RZ, 0x2 ;  /* 0x0000000b54547211 */ /* 0x000fc400078f10ff */
[----:B------:R-:W-:Y:S01]  /*24f10*/  SHF.L.U32 R13, R10, 0x6, RZ ;  /* 0x000000060a0d7819 */ /* 0x000fe200000006ff */
[----:B----4-:R-:W-:Y:S01]  /*24f20*/  @P3 FMUL.FTZ R6, R6, 0.69314718246459960938 ;  /* 0x3f31721806063820 */ /* 0x010fe20000410000 */
[----:B------:R-:W-:Y:S02]  /*24f30*/  LOP3.LUT R84, R84, 0xffffffc, RZ, 0xc0, !PT ;  /* 0x0ffffffc54547812 */ /* 0x000fe400078ec0ff */
[----:B------:R-:W-:Y:S02]  /*24f40*/  LOP3.LUT R13, R13, 0x1c0, RZ, 0xc0, !PT ;  /* 0x000001c00d0d7812 */ /* 0x000fe400078ec0ff */
[----:B------:R-:W-:Y:S02]  /*24f50*/  SHF.L.U32 R9, R231, 0x6, RZ ;  /* 0x00000006e7097819 */ /* 0x000fe400000006ff */
[----:B------:R-:W-:Y:S02]  /*24f60*/  LOP3.LUT R20, R13, 0x38, R20, 0xf8, !PT ;  /* 0x000000380d147812 */ /* 0x000fe400078ef814 */
[----:B------:R-:W-:-:S02]  /*24f70*/  SHF.R.U32.HI R13, RZ, 0x3, R13 ;  /* 0x00000003ff0d7819 */ /* 0x000fc4000001160d */
[----:B------:R-:W-:Y:S02]  /*24f80*/  IADD3 R84, R11, -R84, RZ ;  /* 0x800000540b547210 */ /* 0x000fe40007ffe0ff */
[----:B------:R-:W-:Y:S02]  /*24f90*/  LOP3.LUT R13, R20, R13, RZ, 0x3c, !PT ;  /* 0x0000000d140d7212 */ /* 0x000fe400078e3cff */
[----:B------:R-:W-:Y:S02]  /*24fa0*/  MOV R11, 0xff800000 ;  /* 0xff800000000b7802 */ /* 0x000fe40000000f00 */
[----:B------:R-:W-:Y:S02]  /*24fb0*/  LEA R83, R18, R13, 0x2 ;  /* 0x0000000d12537211 */ /* 0x000fe400078e10ff */
[----:B------:R-:W-:Y:S02]  /*24fc0*/  LEA.HI R13, R16, R7, RZ, 0x5 ;  /* 0x00000007100d7211 */ /* 0x000fe400078f28ff */
[----:B------:R-:W-:Y:S01]  /*24fd0*/  MOV R12, 0xff800000 ;  /* 0xff800000000c7802 */ /* 0x000fe20000000f00 */
[----:B------:R1:W3:Y:S01]  /*24fe0*/  LDS.128 R76, [R83.X4] ;  /* 0x00000000534c7984 */ /* 0x0002e20000004c00 */
[----:B------:R-:W-:Y:S01]  /*24ff0*/  LOP3.LUT R82, R13, 0xffffffe0, RZ, 0xc0, !PT ;  /* 0xffffffe00d527812 */ /* 0x000fe200078ec0ff */
[----:B------:R-:W-:-:S02]  /*25000*/  @P4 FMUL.FTZ R13, R2, 0.69314718246459960938 ;  /* 0x3f317218020d4820 */ /* 0x000fc40000410000 */
[----:B------:R1:W4:Y:S01]  /*25010*/  LDS.128 R72, [R83.X4+0x800] ;  /* 0x0008000053487984 */ /* 0x0003220000004c00 */
[----:B------:R-:W-:Y:S01]  /*25020*/  IADD3 R82, -R82, R7, RZ ;  /* 0x0000000752527210 */ /* 0x000fe20007ffe1ff */
[-C--:B-----5:R-:W-:Y:S02]  /*25030*/  @P4 FFMA.FTZ R11, R132, R0.reuse, R13 ;  /* 0x00000000840b4223 */ /* 0x0a0fe4000001000d */
[----:B------:R1:W1:Y:S01]  /*25040*/  LDS.128 R68, [R83.X4+0x1000] ;  /* 0x0010000053447984 */ /* 0x0002620000004c00 */
[----:B------:R-:W-:Y:S01]  /*25050*/  SHF.R.S32.HI R7, RZ, 0x1f, R82 ;  /* 0x0000001fff077819 */ /* 0x000fe20000011452 */
[----:B------:R-:W-:Y:S02]  /*25060*/  @P3 FFMA.FTZ R12, R3, R0, R6 ;  /* 0x00000000030c3223 */ /* 0x000fe40000010006 */
[----:B------:R1:W1:Y:S01]  /*25070*/  LDS.128 R64, [R83.X4+0x1800] ;  /* 0x0018000053407984 */ /* 0x0002620000004c00 */
[----:B------:R-:W-:-:S03]  /*25080*/  LEA.HI R7, R7, R82, RZ, 0x2 ;  /* 0x0000005207077211 */ /* 0x000fc600078f10ff */
[----:B------:R1:W1:Y:S01]  /*25090*/  LDS.128 R60, [R83.X4+0x2000] ;  /* 0x00200000533c7984 */ /* 0x0002620000004c00 */
[----:B------:R-:W-:-:S03]  /*250a0*/  SHF.R.S32.HI R7, RZ, 0x2, R7 ;  /* 0x00000002ff077819 */ /* 0x000fc60000011407 */
[----:B------:R1:W1:Y:S01]  /*250b0*/  LDS.128 R56, [R83.X4+0x2800] ;  /* 0x0028000053387984 */ /* 0x0002620000004c00 */
[----:B------:R-:W-:-:S03]  /*250c0*/  LEA R7, R84, R7, 0x4 ;  /* 0x0000000754077211 */ /* 0x000fc600078e20ff */
[----:B------:R1:W1:Y:S04]  /*250d0*/  LDS.128 R52, [R83.X4+0x3000] ;  /* 0x0030000053347984 */ /* 0x0002680000004c00 */
        /* <DEDUP_REMOVED lines=8> */
[----:B------:R1:W1:Y:S01]  /*25160*/  LDS.128 R16, [R83.X4+0x7800] ;  /* 0x0078000053107984 */ /* 0x0002620000004c00 */
[----:B--2---:R-:W-:-:S04]  /*25170*/  IMAD R14, R14, UR8, R235 ;  /* 0x000000080e0e7c24 */ /* 0x004fc8000f8e02eb */
[----:B------:R-:W-:Y:S01]  /*25180*/  IMAD R14, R14, R80, R233 ;  /* 0x000000500e0e7224 */ /* 0x000fe200078e02e9 */
[----:B------:R-:W-:-:S03]  /*25190*/  SHF.L.U32 R80, R81, 0x2, RZ ;  /* 0x0000000251507819 */ /* 0x000fc600000006ff */
[----:B------:R-:W-:Y:S01]  /*251a0*/  IMAD R14, R15, R14, R9 ;  /* 0x0000000e0f0e7224 */ /* 0x000fe200078e0209 */
[----:B------:R-:W-:Y:S01]  /*251b0*/  SHF.R.S32.HI R81, RZ, 0x1f, R80 ;  /* 0x0000001fff517819 */ /* 0x000fe20000011450 */
[----:B------:R-:W-:Y:S05]  /*251c0*/  @P0 BRA `(.L_x_1929) ;  /* 0x000000c000000947 */ /* 0x000fea0003800000 */
[----:B-1-34-:R-:W-:Y:S01]  /*251d0*/  IMAD R0, R231, -0x40, R232 ;  /* 0xffffffc0e7007824 */ /* 0x01afe200078e02e8 */
[C---:B------:R-:W-:Y:S01]  /*251e0*/  IADD3 R9, R7.reuse, 0x8, RZ ;  /* 0x0000000807097810 */ /* 0x040fe20007ffe0ff */
[----:B------:R-:W-:Y:S01]  /*251f0*/  ULDC.64 UR4, c[0x0][0x118] ;  /* 0x0000460000047ab9 */ /* 0x000fe20000000a00 */
[----:B------:R-:W-:Y:S02]  /*25200*/  SHF.R.S32.HI R2, RZ, 0x1f, R14 ;  /* 0x0000001fff027819 */ /* 0x000fe4000001140e */
[----:B------:R-:W-:Y:S02]  /*25210*/  IADD3 R3, P0, R14, R7, RZ ;  /* 0x000000070e037210 */ /* 0x000fe40007f1e0ff */
[-C--:B------:R-:W-:Y:S02]  /*25220*/  ISETP.GE.AND P2, PT, R7, R0.reuse, PT ;  /* 0x000000000700720c */ /* 0x080fe40003f46270 */
[----:B------:R-:W-:-:S02]  /*25230*/  ISETP.GE.AND P1, PT, R9, R0, PT ;  /* 0x000000000900720c */ /* 0x000fc40003f26270 */
[----:B------:R-:W-:Y:S02]  /*25240*/  LEA.HI.X.SX32 R2, R7, R2, 0x1, P0 ;  /* 0x0000000207027211 */ /* 0x000fe400000f0eff */
[----:B------:R-:W-:-:S04]  /*25250*/  LEA R6, P0, R3, R86, 0x2 ;  /* 0x0000005603067211 */ /* 0x000fc800078010ff */
[----:B------:R-:W-:-:S05]  /*25260*/  LEA.HI.X R7, R3, R87, R2, 0x2, P0 ;  /* 0x0000005703077211 */ /* 0x000fca00000f1402 */
[----:B------:R1:W-:Y:S04]  /*25270*/  @!P2 ST.E [R6.64], R11 ;  /* 0x0000000b0600a985 */ /* 0x0003e8000c101904 */
[----:B------:R1:W-:Y:S02]  /*25280*/  @!P1 ST.E [R6.64+0x20], R12 ;  /* 0x0000200c06009985 */ /* 0x0003e4000c101904 */
.L_x_1929:
[----:B-1-34-:R-:W-:Y:S05]  /*25290*/  BSYNC B0 ;  /* 0x0000000000007941 */ /* 0x01afea0003800000 */
.L_x_1928:
[----:B------:R-:W-:Y:S01]  /*252a0*/  IMAD R231, R231, -0x40, R232 ;  /* 0xffffffc0e7e77824 */ /* 0x000fe200078e02e8 */
[----:B------:R-:W-:Y:S01]  /*252b0*/  ULDC.64 UR4, c[0x0][0x118] ;  /* 0x0000460000047ab9 */ /* 0x000fe20000000a00 */
[----:B------:R-:W-:Y:S01]  /*252c0*/  IMAD R8, R14, R8, RZ ;  /* 0x000000080e087224 */ /* 0x000fe200078e02ff */
[----:B------:R1:W5:Y:S01]  /*252d0*/  LD.E R4, [R4.64+0xc0] ;  /* 0x0000c00404047980 */ /* 0x000362000c101900 */
[C---:B------:R-:W-:Y:S01]  /*252e0*/  IMAD.WIDE R6, R10.reuse, 0x80, R80 ;  /* 0x000000800a067825 */ /* 0x040fe200078e0250 */
[----:B------:R-:W-:Y:S01]  /*252f0*/  ISETP.GE.AND P1, PT, R10, R231, PT ;  /* 0x000000e70a00720c */ /* 0x000fe20003f26270 */
[----:B------:R-:W-:Y:S03]  /*25300*/  BSSY B0, `(.L_x_1930) ;  /* 0x000000d000007945 */ /* 0x000fe60003800000 */
[----:B------:R-:W-:-:S04]  /*25310*/  IADD3 R3, P0, R6, R8, RZ ;  /* 0x0000000806037210 */ /* 0x000fc80007f1e0ff */
[----:B------:R-:W-:Y:S02]  /*25320*/  LEA.HI.X.SX32 R8, R8, R7, 0x1, P0 ;  /* 0x0000000708087211 */ /* 0x000fe400000f0eff */
[----:B------:R-:W-:-:S04]  /*25330*/  LEA R6, P0, R3, R88, 0x2 ;  /* 0x0000005803067211 */ /* 0x000fc800078010ff */
[----:B------:R-:W-:Y:S02]  /*25340*/  LEA.HI.X R7, R3, R89, R8, 0x2, P0 ;  /* 0x0000005903077211 */ /* 0x000fe400000f1408 */
[----:B------:R-:W-:Y:S01]  /*25350*/  IADD3 R3, R80, 0x40, RZ ;  /* 0x0000004050037810 */ /* 0x000fe20007ffe0ff */
[----:B------:R-:W-:Y:S05]  /*25360*/  @P1 BRA `(.L_x_1931) ;  /* 0x0000006000001947 */ /* 0x000fea0003800000 */
[-C--:B-----5:R-:W-:Y:S01]  /*25370*/  ISETP.GE.AND P0, PT, R3, R4.reuse, PT ;  /* 0x000000040300720c */ /* 0x0a0fe20003f06270 */
[----:B------:R-:W-:Y:S01]  /*25380*/  ULDC.64 UR4, c[0x0][0x118] ;  /* 0x0000460000047ab9 */ /* 0x000fe20000000a00 */
[----:B------:R-:W-:-:S11]  /*25390*/  ISETP.GE.AND P1, PT, R80, R4, PT ;  /* 0x000000045000720c */ /* 0x000fd60003f26270 */
[----:B------:R2:W-:Y:S04]  /*253a0*/  @!P0 ST.E.128 [R6.64+0x100], R44 ;  /* 0x0001002c06008985 */ /* 0x0005e8000c101d04 */
[----:B------:R2:W-:Y:S04]  /*253b0*/  @!P1 ST.E.64 [R6.64], R76 ;  /* 0x0000004c06009985 */ /* 0x0005e8000c101b04 */
[----:B------:R2:W-:Y:S02]  /*253c0*/  @!P1 ST.E.64 [R6.64+0x8], R78 ;  /* 0x0000084e06009985 */ /* 0x0005e4000c101b04 */
.L_x_1931:
[----:B------:R-:W-:Y:S05]  /*253d0*/  BSYNC B0 ;  /* 0x0000000000007941 */ /* 0x000fea0003800000 */
.L_x_1930:
[----:B------:R-:W-:Y:S01]  /*253e0*/  IADD3 R0, R10, 0x8, RZ ;  /* 0x000000080a007810 */ /* 0x000fe20007ffe0ff */
[----:B------:R-:W-:Y:S03]  /*253f0*/  BSSY B0, `(.L_x_1932) ;  /* 0x0000008000007945 */ /* 0x000fe60003800000 */
[----:B------:R-:W-:-:S13]  /*25400*/  ISETP.GE.AND P0, PT, R0, R231, PT ;  /* 0x000000e70000720c */ /* 0x000fda0003f06270 */
[----:B------:R-:W-:Y:S05]  /*25410*/  @P0 BRA `(.L_x_1933) ;  /* 0x0000005000000947 */ /* 0x000fea0003800000 */
[-C--:B-----5:R-:W-:Y:S01]  /*25420*/  ISETP.GE.AND P1, PT, R80, R4.reuse, PT ;  /* 0x000000045000720c */ /* 0x0a0fe20003f26270 */
[----:B------:R-:W-:Y:S01]  /*25430*/  ULDC.64 UR4, c[0x0][0x118] ;  /* 0x0000460000047ab9 */ /* 0x000fe20000000a00 */
[----:B------:R-:W-:-:S11]  /*25440*/  ISETP.GE.AND P0, PT, R3, R4, PT ;  /* 0x000000040300720c */ /* 0x000fd60003f06270 */
[----:B------:R3:W-:Y:S04]  /*25450*/  @!P1 ST.E.128 [R6.64+0x1000], R72 ;  /* 0x0010004806009985 */ /* 0x0007e8000c101d04 */
[----:B------:R3:W-:Y:S02]  /*25460*/  @!P0 ST.E.128 [R6.64+0x1100], R40 ;  /* 0x0011002806008985 */ /* 0x0007e4000c101d04 */
.L_x_1933:
[----:B------:R-:W-:Y:S05]  /*25470*/  BSYNC B0 ;  /* 0x0000000000007941 */ /* 0x000fea0003800000 */
.L_x_1932:
        /* <DEDUP_REMOVED lines=9> */
.L_x_1935:
[----:B------:R-:W-:Y:S05]  /*25510*/  BSYNC B0 ;  /* 0x0000000000007941 */ /* 0x000fea0003800000 */
.L_x_1934:
        /* <DEDUP_REMOVED lines=9> */
.L_x_1937:
[----:B------:R-:W-:Y:S05]  /*255b0*/  BSYNC B0 ;  /* 0x0000000000007941 */ /* 0x000fea0003800000 */
.L_x_1936:
        /* <DEDUP_REMOVED lines=9> */
.L_x_1939:
[----:B------:R-:W-:Y:S05]  /*25650*/  BSYNC B0 ;  /* 0x0000000000007941 */ /* 0x000fea0003800000 */
.L_x_1938:
        /* <DEDUP_REMOVED lines=9> */
.L_x_1941:
[----:B------:R-:W-:Y:S05]  /*256f0*/  BSYNC B0 ;  /* 0x0000000000007941 */ /* 0x000fea0003800000 */
.L_x_1940:
        /* <DEDUP_REMOVED lines=9> */
.L_x_1943:
[----:B------:R-:W-:Y:S05]  /*25790*/  BSYNC B0 ;  /* 0x0000000000007941 */ /* 0x000fea0003800000 */
.L_x_1942:
[----:B------:R-:W-:-:S04]  /*257a0*/  IADD3 R10, R10, 0x38, RZ ;  /* 0x000000380a0a7810 */ /* 0x000fc80007ffe0ff */
[----:B------:R-:W-:Y:S01]  /*257b0*/  ISETP.GE.AND P0, PT, R10, R231, PT ;  /* 0x000000e70a00720c */ /* 0x000fe20003f06270 */
[----:B------:R-:W-:-:S12]  /*257c0*/  IMAD.MOV.U32 R231, RZ, RZ, 0x0 ;  /* 0x00000000ffe77424 */ /* 0x000fd800078e00ff */
[----:B------:R-:W-:Y:S05]  /*257d0*/  @P0 RET.REL.NODEC R230 `(_ZN5flash24flash_fwd_splitkv_kernelI23Flash_fwd_kernel_traitsILi128ELi64ELi128ELi4ELb0ELb0EN7cutlass6half_tE19Flash_kernel_traitsILi128ELi64ELi128ELi4ES3_EELb1ELb0ELb0ELb0ELb0ELb0ELb1ELb1EEEvNS_16Flash_fwd_paramsE) ;  /* 0xfffda820e6000950 */ /* 0x000fea0003c3ffff */
[----:B-----5:R-:W-:Y:S01]  /*257e0*/  ISETP.GE.AND P0, PT, R80, R4, PT ;  /* 0x000000045000720c */ /* 0x020fe20003f06270 */
[----:B------:R-:W-:Y:S01]  /*257f0*/  ULDC.64 UR4, c[0x0][0x118] ;  /* 0x0000460000047ab9 */ /* 0x000fe20000000a00 */
[----:B------:R-:W-:-:S11]  /*25800*/  IMAD.MOV.U32 R231, RZ, RZ, 0x0 ;  /* 0x00000000ffe77424 */ /* 0x000fd600078e00ff */
[----:B------:R1:W-:Y:S01]  /*25810*/  @!P0 ST.E.128 [R6.64+0x7000], R48 ;  /* 0x0070003006008985 */ /* 0x0003e2000c101d04 */
[----:B------:R-:W-:-:S13]  /*25820*/  ISETP.GE.AND P0, PT, R3, R4, PT ;  /* 0x000000040300720c */ /* 0x000fda0003f06270 */
[----:B------:R-:W-:Y:S05]  /*25830*/  @P0 RET.REL.NODEC R230 `(_ZN5flash24flash_fwd_splitkv_kernelI23Flash_fwd_kernel_traitsILi128ELi64ELi128ELi4ELb0ELb0EN7cutlass6half_tE19Flash_kernel_traitsILi128ELi64ELi128ELi4ES3_EELb1ELb0ELb0ELb0ELb0ELb0ELb1ELb1EEEvNS_16Flash_fwd_paramsE) ;  /* 0xfffda7c0e6000950 */ /* 0x000fea0003c3ffff */
[----:B------:R-:W-:Y:S01]  /*25840*/  MOV R231, 0x0 ;  /* 0x0000000000e77802 */ /* 0x000fe20000000f00 */
[----:B------:R-:W-:Y:S02]  /*25850*/  ULDC.64 UR4, c[0x0][0x118] ;  /* 0x0000460000047ab9 */ /* 0x000fe40000000a00 */
[----:B------:R1:W-:Y:S01]  /*25860*/  ST.E.128 [R6.64+0x7100], R16 ;  /* 0x0071001006007985 */ /* 0x0003e2000c101d04 */
[----:B------:R-:W-:Y:S05]  /*25870*/  RET.REL.NODEC R230 `(_ZN5flash24flash_fwd_splitkv_kernelI23Flash_fwd_kernel_traitsILi128ELi64ELi128ELi4ELb0ELb0EN7cutlass6half_tE19Flash_kernel_traitsILi128ELi64ELi128ELi4ES3_EELb1ELb0ELb0ELb0ELb0ELb0ELb1ELb1EEEvNS_16Flash_fwd_paramsE) ;  /* 0xfffda780e6007950 */ /* 0x000fea0003c3ffff */
.L_x_1926:
[----:B------:R-:W-:Y:S02]  /*25880*/  MOV R9, 0x2 ;  /* 0x0000000200097802 */ /* 0x000fe40000000f00 */
[----:B------:R-:W-:Y:S02]  /*25890*/  MOV R8, 0x258b0 ;  /* 0x000258b000087802 */ /* 0x000fe40000000f00 */
[----:B-1---5:R-:W-:Y:S05]  /*258a0*/  CALL.REL.NOINC `($__internal_16_$__cuda_sm70_shflsync_bfly_p) ;  /* 0x000000f000007944 */ /* 0x022fea0003c00000 */
[----:B-12---:R-:W-:Y:S05]  /*258b0*/  BRA `(.L_x_1944) ;  /* 0xffffebb000007947 */ /* 0x006fea000383ffff */
.L_x_1927:
[----:B------:R-:W-:Y:S02]  /*258c0*/  MOV R9, 0x1 ;  /* 0x0000000100097802 */ /* 0x000fe40000000f00 */
[----:B------:R-:W-:Y:S02]  /*258d0*/  MOV R8, 0x258f0 ;  /* 0x000258f000087802 */ /* 0x000fe40000000f00 */
[----:B-1---5:R-:W-:Y:S05]  /*258e0*/  CALL.REL.NOINC `($__internal_16_$__cuda_sm70_shflsync_bfly_p) ;  /* 0x000000b000007944 */ /* 0x022fea0003c00000 */
[----:B--2---:R-:W-:Y:S01]  /*258f0*/  FADD.FTZ R2, R243, R10 ;  /* 0x0000000af3027221 */ /* 0x004fe20000010000 */
[----:B-1----:R-:W-:Y:S02]  /*25900*/  MOV R243, R241 ;  /* 0x000000f100f37202 */ /* 0x002fe40000000f00 */
[----:B------:R-:W-:-:S02]  /*25910*/  MOV R9, 0x2 ;  /* 0x0000000200097802 */ /* 0x000fc40000000f00 */
[----:B------:R-:W-:Y:S02]  /*25920*/  MOV R8, 0x25940 ;  /* 0x0002594000087802 */ /* 0x000fe40000000f00 */
[----:B------:R-:W-:Y:S05]  /*25930*/  CALL.REL.NOINC `($__internal_16_$__cuda_sm70_shflsync_bfly_p) ;  /* 0x0000006000007944 */ /* 0x000fea0003c00000 */
[----:B--2---:R-:W-:Y:S01]  /*25940*/  FADD.FTZ R11, R241, R10 ;  /* 0x0000000af10b7221 */ /* 0x004fe20000010000 */
[----:B-1----:R-:W-:Y:S02]  /*25950*/  MOV R9, 0x1 ;  /* 0x0000000100097802 */ /* 0x002fe40000000f00 */
[----:B------:R-:W-:Y:S02]  /*25960*/  MOV R8, 0x25990 ;  /* 0x0002599000087802 */ /* 0x000fe40000000f00 */
[----:B------:R-:W-:Y:S02]  /*25970*/  MOV R243, R11 ;  /* 0x0000000b00f37202 */ /* 0x000fe40000000f00 */
[----:B------:R-:W-:Y:S05]  /*25980*/  CALL.REL.NOINC `($__internal_16_$__cuda_sm70_shflsync_bfly_p) ;  /* 0x0000001000007944 */ /* 0x000fea0003c00000 */
[----:B-12---:R-:W-:Y:S05]  /*25990*/  BRA `(.L_x_1945) ;  /* 0xffffeb4000007947 */ /* 0x006fea000383ffff */
        .weak           $__internal_16_$__cuda_sm70_shflsync_bfly_p
        .type           $__internal_16_$__cuda_sm70_shflsync_bfly_p,@function
        .size           $__internal_16_$__cuda_sm70_shflsync_bfly_p,(.L_x_8179 - $__internal_16_$__cuda_sm70_shflsync_bfly_p)
$__internal_16_$__cuda_sm70_shflsync_bfly_p:
[----:B------:R-:W-:Y:S01]  /*259a0*/  MOV R12, R8 ;  /* 0x00000008000c7202 */ /* 0x000fe20000000f00 */
[----:B------:R-:W-:Y:S04]  /*259b0*/  WARPSYNC R6 ;  /* 0x0000000600007348 */ /* 0x000fe80003800000 */
[----:B------:R-:W-:Y:S01]  /*259c0*/  MOV R13, 0x0 ;  /* 0x00000000000d7802 */ /* 0x000fe20000000f00 */
[----:B------:R1:W2:Y:S03]  /*259d0*/  SHFL.BFLY PT, R10, R243, R9, R7 ;  /* 0x0c000009f30a7389 */ /* 0x0002a600000e0007 */
[----:B------:R-:W-:Y:S05]  /*259e0*/  RET.REL.NODEC R12 `(_ZN5flash24flash_fwd_splitkv_kernelI23Flash_fwd_kernel_traitsILi128ELi64ELi128ELi4ELb0ELb0EN7cutlass6half_tE19Flash_kernel_traitsILi128ELi64ELi128ELi4ES3_EELb1ELb0ELb0ELb0ELb0ELb0ELb1ELb1EEEvNS_16Flash_fwd_paramsE) ;  /* 0xfffda6100c007950 */ /* 0x000fea0003c3ffff */
.L_x_1946:
        /* <DEDUP_REMOVED lines=9> */
.L_x_8179:


//--------------------- .text._ZN5flash24flash_fwd_splitkv_kernelI23Flash_fwd_kernel_traitsILi128ELi64ELi128ELi4ELb0ELb0EN7cutlass6half_tE19Flash_kernel_traitsILi128ELi64ELi128ELi4ES3_EELb1ELb0ELb0ELb0ELb0ELb1ELb1ELb1EEEvNS_16Flash_fwd_paramsE --------------------------
	.section	.text._ZN5flash24flash_fwd_splitkv_kernelI23Flash_fwd_kernel_traitsILi128ELi64ELi128ELi4ELb0ELb0EN7cutlass6half_tE19Flash_kernel_traitsILi128ELi64ELi128ELi4ES3_EELb1ELb0ELb0ELb0ELb0ELb1ELb1ELb1EEEvNS_16Flash_fwd_paramsE,"ax",@progbits
	.sectioninfo	@"SHI_REGISTERS=255"
	.align	128
        .global         _ZN5flash24flash_fwd_splitkv_kernelI23Flash_fwd_kernel_traitsILi128ELi64ELi128ELi4ELb0ELb0EN7cutlass6half_tE19Flash_kernel_traitsILi128ELi64ELi128ELi4ES3_EELb1ELb0ELb0ELb0ELb0ELb1ELb1ELb1EEEvNS_16Flash_fwd_paramsE
        .type           _ZN5flash24flash_fwd_splitkv_kernelI23Flash_fwd_kernel_traitsILi128ELi64ELi128ELi4ELb0ELb0EN7cutlass6half_tE19Flash_kernel_traitsILi128ELi64ELi128ELi4ES3_EELb1ELb0ELb0ELb0ELb0ELb1ELb1ELb1EEEvNS_16Flash_fwd_paramsE,@function
        .size           _ZN5flash24flash_fwd_splitkv_kernelI23Flash_fwd_kernel_traitsILi128ELi64ELi128ELi4ELb0ELb0EN7cutlass6half_tE19Flash_kernel_traitsILi128ELi64ELi128ELi4ES3_EELb1ELb0ELb0ELb0ELb0ELb1ELb1ELb1EEEvNS_16Flash_fwd_paramsE,(.L_x_8181 - _ZN5flash24flash_fwd_splitkv_kernelI23Flash_fwd_kernel_traitsILi128ELi64ELi128ELi4ELb0ELb0EN7cutlass6half_tE19Flash_kernel_traitsILi128ELi64ELi128ELi4ES3_EELb1ELb0ELb0ELb0ELb0ELb1ELb1ELb1EEEvNS_16Flash_fwd_paramsE)
        .other          _ZN5flash24flash_fwd_splitkv_kernelI23Flash_fwd_kernel_traitsILi128ELi64ELi128ELi4ELb0ELb0EN7cutlass6half_tE19Flash_kernel_traitsILi128ELi64ELi128ELi4ES3_EELb1ELb0ELb0ELb0ELb0ELb1ELb1ELb1EEEvNS_16Flash_fwd_paramsE,@"STO_CUDA_ENTRY STV_DEFAULT"
_ZN5flash24flash_fwd_splitkv_kernelI23Flash_fwd_kernel_traitsILi128ELi64ELi128ELi4ELb0ELb0EN7cutlass6half_tE19Flash_kernel_traitsILi128ELi64ELi128ELi4ES3_EELb1ELb0ELb0ELb0ELb0ELb1ELb1ELb1EEEvNS_16Flash_fwd_paramsE:
.text._ZN5flash24flash_fwd_splitkv_kernelI23Flash_fwd_kernel_traitsILi128ELi64ELi128ELi4ELb0ELb0EN7cutlass6half_tE19Flash_kernel_traitsILi128ELi64ELi128ELi4ES3_EELb1ELb0ELb0ELb0ELb0ELb1ELb1ELb1EEEvNS_16Flash_fwd_paramsE:
[----:B------:R-:W-:Y:S02]  /*0000*/  MOV R1, c[0x0][0x28] ;  /* 0x00000a0000017a02 */ /* 0x000fe40000000f00 */
[----:B------:R-:W1:Y:S01]  /*0010*/  I2F.U32.RP R2, c[0x0][0x1c0] ;  /* 0x0000700000027b06 */ /* 0x000e620000209000 */
[----:B------:R-:W2:Y:S01]  /*0020*/  S2R R235, SR_CTAID.Z ;  /* 0x0000000000eb7919 */ /* 0x000ea20000002700 */
[----:B------:R-:W-:Y:S01]  /*0030*/  ISETP.NE.U32.AND P0, PT, RZ, c[0x0][0x1c0], PT ;  /* 0x00007000ff007a0c */ /* 0x000fe20003f05070 */
[----:B------:R-:W3:Y:S01]  /*0040*/  S2UR UR8, SR_CTAID.Y ;  /* 0x00000000000879c3 */ /* 0x000ee20000002600 */
[----:B------:R-:W-:Y:S01]  /*0050*/  ULDC.64 UR4, c[0x0][0x40] ;  /* 0x0000100000047ab9 */ /* 0x000fe20000000a00 */
[----:B------:R-:W4:Y:S01]  /*0060*/  S2R R233, SR_CTAID.X ;  /* 0x0000000000e97919 */ /* 0x000f220000002500 */
[----:B------:R-:W-:Y:S01]  /*0070*/  BSSY B4, `(.L_x_1947) ;  /* 0x0000017000047945 */ /* 0x000fe20003800000 */
[----:B------:R-:W-:Y:S01]  /*0080*/  UIADD3 UR4, UP0, UR4, 0x160, URZ ;  /* 0x0000016004047890 */ /* 0x000fe2000ff1e03f */
[----:B------:R-:W-:-:S03]  /*0090*/  MOV R232, 0x1e0 ;  /* 0x000001e000e87802 */ /* 0x000fc60000000f00 */
[----:B------:R-:W-:Y:S01]  /*00a0*/  UIADD3.X UR5, URZ, UR5, URZ, UP0, !UPT ;  /* 0x000000053f057290 */ /* 0x000fe200087fe43f */
[----:B-1----:R-:W1:Y:S02]  /*00b0*/  MUFU.RCP R2, R2 ;  /* 0x0000000200027308 */ /* 0x002e640000001000 */
[----:B-1----:R-:W-:-:S06]  /*00c0*/  IADD3 R2, R2, 0xffffffe, RZ ;  /* 0x0ffffffe02027810 */ /* 0x002fcc0007ffe0ff */
[----:B------:R-:W1:Y:S02]  /*00d0*/  F2I.FTZ.U32.TRUNC.NTZ R3, R2 ;  /* 0x0000000200037305 */ /* 0x000e64000021f000 */
[----:B-1----:R-:W-:Y:S02]  /*00e0*/  IMAD.MOV R0, RZ, RZ, -R3 ;  /* 0x000000ffff007224 */ /* 0x002fe400078e0a03 */
[----:B------:R-:W-:Y:S02]  /*00f0*/  IMAD.MOV.U32 R2, RZ, RZ, RZ ;  /* 0x000000ffff027224 */ /* 0x000fe400078e00ff */
        /* <DEDUP_REMOVED lines=13> */
[----:B---34-:R-:W-:Y:S05]  /*01d0*/  CALL.REL.NOINC `($_ZN5flash24flash_fwd_splitkv_kernelI23Flash_fwd_kernel_traitsILi128ELi64ELi128ELi4ELb0ELb0EN7cutlass6half_tE19Flash_kernel_traitsILi128ELi64ELi128ELi4ES3_EELb1ELb0ELb0ELb0ELb0ELb1ELb1ELb1EEEvNS_16Flash_fwd_paramsE$_ZN5flash30compute_attn_1rowblock_splitkvI23Flash_fwd_kernel_traitsILi128ELi64ELi128ELi4ELb0ELb0EN7cutlass6half_tE19Flash_kernel_traitsILi128ELi64ELi128ELi4ES3_EELb1ELb0ELb0ELb0ELb0ELb1ELb1ELb1ENS_16Flash_fwd_paramsEEEvRKT8_iiiii) ;  /* 0x0000002000007944 */ /* 0x018fea0003c00000 */
[----:B------:R-:W-:Y:S05]  /*01e0*/  BSYNC B4 ;  /* 0x0000000000047941 */ /* 0x000fea0003800000 */
.L_x_1947:
[----:B------:R-:W-:Y:S05]  /*01f0*/  EXIT ;  /* 0x000000000000794d */ /* 0x000fea0003800000 */
        .type           $_ZN5flash24flash_fwd_splitkv_kernelI23Flash_fwd_kernel_traitsILi128ELi64ELi128ELi4ELb0ELb0EN7cutlass6half_tE19Flash_kernel_traitsILi128ELi64ELi128ELi4ES3_EELb1ELb0ELb0ELb0ELb0ELb1ELb1ELb1EEEvNS_16Flash_fwd_paramsE$_ZN5flash30compute_attn_1rowblock_splitkvI23Flash_fwd_kernel_traitsILi128ELi64ELi128ELi4ELb0ELb0EN7cutlass6half_tE19Flash_kernel_traitsILi128ELi64ELi128ELi4ES3_EELb1ELb0ELb0ELb0ELb0ELb1ELb1ELb1ENS_16Flash_fwd_paramsEEEvRKT8_iiiii,@function
        .size           $_ZN5flash24flash_fwd_splitkv_kernelI23Flash_fwd_kernel_traitsILi128ELi64ELi128ELi4ELb0ELb0EN7cutlass6half_tE19Flash_kernel_traitsILi128ELi64ELi128ELi4ES3_EELb1ELb0ELb0ELb0ELb0ELb1ELb1ELb1EEEvNS_16Flash_fwd_paramsE$_ZN5flash30compute_attn_1rowblock_splitkvI23Flash_fwd_kernel_traitsILi128ELi64ELi128ELi4ELb0ELb0EN7cutlass6half_tE19Flash_kernel_traitsILi128ELi64ELi128ELi4ES3_EELb1ELb0ELb0ELb0ELb0ELb1ELb1ELb1ENS_16Flash_fwd_paramsEEEvRKT8_iiiii,($__internal_17_$__cuda_sm70_shflsync_bfly_p - $_ZN5flash24flash_fwd_splitkv_kernelI23Flash_fwd_kernel_traitsILi128ELi64ELi128ELi4ELb0ELb0EN7cutlass6half_tE19Flash_kernel_traitsILi128ELi64ELi128ELi4ES3_EELb1ELb0ELb0ELb0ELb0ELb1ELb1ELb1EEEvNS_16Flash_fwd_paramsE$_ZN5flash30compute_attn_1rowblock_splitkvI23Flash_fwd_kernel_traitsILi128ELi64ELi128ELi4ELb0ELb0EN7cutlass6half_tE19Flash_kernel_traitsILi128ELi64ELi128ELi4ES3_EELb1ELb0ELb0ELb0ELb0ELb1ELb1ELb1ENS_16Flash_fwd_paramsEEEvRKT8_iiiii)
$_ZN5flash24flash_fwd_splitkv_kernelI23Flash_fwd_kernel_traitsILi128ELi64ELi128ELi4ELb0ELb0EN7cutlass6half_tE19Flash_kernel_traitsILi128ELi64ELi128ELi4ES3_EELb1ELb0ELb0ELb0ELb0ELb1ELb1ELb1EEEvNS_16Flash_fwd_paramsE$_ZN5flash30compute_attn_1rowblock_splitkvI23Flash_fwd_kernel_traitsILi128ELi64ELi128ELi4ELb0ELb0EN7cutlass6half_tE19Flash_kernel_traitsILi128ELi64ELi128ELi4ES3_EELb1ELb0ELb0ELb0ELb0ELb1ELb1ELb1ENS_16Flash_fwd_paramsEEEvRKT8_iiiii:
        /* <DEDUP_REMOVED lines=20> */
.L_x_1949:
[----:B------:R-:W-:Y:S05]  /*0340*/  BSYNC B0 ;  /* 0x0000000000007941 */ /* 0x000fea0003800000 */
.L_x_1948:
        /* <DEDUP_REMOVED lines=17> */
.L_x_1951:
[----:B------:R4:W5:Y:S02]  /*0460*/  LD.E R73, [R10.64+0xb8] ;  /* 0x0000b8060a497980 */ /* 0x000964000c101900 */
.L_x_1952:
[----:B------:R-:W-:Y:S05]  /*0470*/  BSYNC B0 ;  /* 0x0000000000007941 */ /* 0x000fea0003800000 */
.L_x_1950:
        /* <DEDUP_REMOVED lines=10> */
.L_x_1954:
[----:B------:R-:W2:Y:S01]  /*0520*/  LD.E.64 R2, [R10.64+0x108] ;  /* 0x000108060a027980 */ /* 0x000ea2000c101b00 */
[----:B------:R-:W-:Y:S01]  /*0530*/  BSSY B0, `(.L_x_1956) ;  /* 0x0000006000007945 */ /* 0x000fe20003800000 */
[----:B------:R-:W-:Y:S01]  /*0540*/  IMAD.MOV.U32 R51, RZ, RZ, RZ ;  /* 0x000000ffff337224 */ /* 0x000fe200078e00ff */
[----:B--2---:R-:W-:-:S04]  /*0550*/  ISETP.NE.U32.AND P0, PT, R2, RZ, PT ;  /* 0x000000ff0200720c */ /* 0x004fc80003f05070 */
[----:B------:R-:W-:-:S13]  /*0560*/  ISETP.NE.AND.EX P0, PT, R3, RZ, PT, P0 ;  /* 0x000000ff0300720c */ /* 0x000fda0003f05300 */
[----:B------:R-:W-:Y:S05]  /*0570*/  @!P0 BRA `(.L_x_1957) ;  /* 0x0000001000008947 */ /* 0x000fea0003800000 */
[----:B------:R2:W5:Y:S02]  /*0580*/  LD.E R51, [R10.64+0xbc] ;  /* 0x0000bc060a337980 */ /* 0x000564000c101900 */
.L_x_1957:
[----:B------:R-:W-:Y:S05]  /*0590*/  BSYNC B0 ;  /* 0x0000000000007941 */ /* 0x000fea0003800000 */
.L_x_1956:
[----:B-----5:R-:W-:Y:S02]  /*05a0*/  IADD3 R51, R73, R51, RZ ;  /* 0x0000003349337210 */ /* 0x020fe40007ffe0ff */
.L_x_1955:
[----:B------:R-:W-:Y:S05]  /*05b0*/  BSYNC B1 ;  /* 0x0000000000017941 */ /* 0x000fea0003800000 */
.L_x_1953:
[----:B------:R-:W-:Y:S01]  /*05c0*/  IMAD.SHL.U32 R50, R233, 0x40, RZ ;  /* 0x00000040e9327824 */ /* 0x000fe200078e00ff */
[----:B------:R-:W-:Y:S01]  /*05d0*/  MOV R2, R232 ;  /* 0x000000e800027202 */ /* 0x000fe20000000f00 */
[----:B------:R-:W-:-:S03]  /*05e0*/  IMAD.MOV.U32 R3, RZ, RZ, 0x0 ;  /* 0x00000000ff037424 */ /* 0x000fc600078e00ff */
[----:B------:R-:W-:-:S13]  /*05f0*/  ISETP.GT.AND P0, PT, R234, R50, PT ;  /* 0x00000032ea00720c */ /* 0x000fda0003f04270 */
[----:B------:R-:W-:Y:S05]  /*0600*/  @!P0 RET.REL.NODEC R2 `(_ZN5flash24flash_fwd_splitkv_kernelI23Flash_fwd_kernel_traitsILi128ELi64ELi128ELi4ELb0ELb0EN7cutlass6half_tE19Flash_kernel_traitsILi128ELi64ELi128ELi4ES3_EELb1ELb0ELb0ELb0ELb0ELb1ELb1ELb1EEEvNS_16Flash_fwd_paramsE) ;  /* 0xfffff9f002008950 */ /* 0x000fea0003c3ffff */
[----:B------:R-:W4:Y:S04]  /*0610*/  LD.E R0, [R10.64+0xb8] ;  /* 0x0000b8060a007980 */ /* 0x000f28000c101900 */
[----:B------:R-:W5:Y:S01]  /*0620*/  LD.E R5, [R10.64+0x188] ;  /* 0x000188060a057980 */ /* 0x000f62000c101900 */
[----:B------:R-:W-:-:S03]  /*0630*/  IABS R3, c[0x0][0x10] ;  /* 0x0000040000037a13 */ /* 0x000fc60000000000 */
[----:B------:R-:W1:Y:S01]  /*0640*/  S2R R130, SR_TID.X ;  /* 0x0000000000827919 */ /* 0x000e620000002100 */
[----:B------:R-:W2:Y:S08]  /*0650*/  I2F.RP R8, R3 ;  /* 0x0000000300087306 */ /* 0x000eb00000209400 */
[----:B--2---:R-:W2:Y:S02]  /*0660*/  MUFU.RCP R8, R8 ;  /* 0x0000000800087308 */ /* 0x004ea40000001000 */
[----:B--2---:R-:W-:-:S06]  /*0670*/  IADD3 R8, R8, 0xffffffe, RZ ;  /* 0x0ffffffe08087810 */ /* 0x004fcc0007ffe0ff */
[----:B------:R-:W2:Y:S02]  /*0680*/  F2I.FTZ.U32.TRUNC.NTZ R9, R8 ;  /* 0x0000000800097305 */ /* 0x000ea4000021f000 */
[----:B-12---:R-:W-:Y:S02]  /*0690*/  IMAD.MOV R6, RZ, RZ, -R9 ;  /* 0x000000ffff067224 */ /* 0x006fe400078e0a09 */
[----:B------:R-:W-:Y:S02]  /*06a0*/  IMAD.MOV.U32 R8, RZ, RZ, RZ ;  /* 0x000000ffff087224 */ /* 0x000fe400078e00ff */
[----:B------:R-:W-:-:S04]  /*06b0*/  IMAD R6, R6, R3, RZ ;  /* 0x0000000306067224 */ /* 0x000fc800078e02ff */
[----:B------:R-:W-:Y:S01]  /*06c0*/  IMAD.HI.U32 R6, R9, R6, R8 ;  /* 0x0000000609067227 */ /* 0x000fe200078e0008 */
[----:B----4-:R-:W-:-:S04]  /*06d0*/  IADD3 R0, R0, 0x7f, RZ ;  /* 0x0000007f00007810 */ /* 0x010fc80007ffe0ff */
[----:B------:R-:W-:-:S04]  /*06e0*/  SHF.R.S32.HI R7, RZ, 0x1f, R0 ;  /* 0x0000001fff077819 */ /* 0x000fc80000011400 */
[----:B------:R-:W-:Y:S02]  /*06f0*/  LEA.HI R7, R7, R0, RZ, 0x7 ;  /* 0x0000000007077211 */ /* 0x000fe400078f38ff */
[----:B------:R-:W-:Y:S02]  /*0700*/  IABS R0, c[0x0][0x10] ;  /* 0x0000040000007a13 */ /* 0x000fe40000000000 */
[----:B------:R-:W-:-:S03]  /*0710*/  LEA.HI.SX32 R7, R7, c[0x0][0x10], 0x19 ;  /* 0x0000040007077a11 */ /* 0x000fc600078fcaff */
[----:B------:R-:W-:Y:S01]  /*0720*/  IMAD.MOV R0, RZ, RZ, -R0 ;  /* 0x000000ffff007224 */ /* 0x000fe200078e0a00 */
[----:B------:R-:W-:-:S04]  /*0730*/  IADD3 R7, R7, -0x1, RZ ;  /* 0xffffffff07077810 */ /* 0x000fc80007ffe0ff */
[----:B------:R-:W-:Y:S02]  /*0740*/  IABS R2, R7 ;  /* 0x0000000700027213 */ /* 0x000fe40000000000 */
[----:B------:R-:W-:-:S03]  /*0750*/  LOP3.LUT R7, R7, c[0x0][0x10], RZ, 0x3c, !PT ;  /* 0x0000040007077a12 */ /* 0x000fc600078e3cff */
[----:B------:R-:W-:Y:S01]  /*0760*/  IMAD.HI.U32 R6, R6, R2, RZ ;  /* 0x0000000206067227 */ /* 0x000fe200078e00ff */
[----:B------:R-:W-:-:S03]  /*0770*/  ISETP.GE.AND P0, PT, R7, RZ, PT ;  /* 0x000000ff0700720c */ /* 0x000fc60003f06270 */
[----:B------:R-:W-:Y:S01]  /*0780*/  IMAD R0, R6, R0, R2 ;  /* 0x0000000006007224 */ /* 0x000fe200078e0202 */
[----:B------:R-:W-:-:S04]  /*0790*/  IADD3 R2, R51, 0x7f, RZ ;  /* 0x0000007f33027810 */ /* 0x000fc80007ffe0ff */
[----:B------:R-:W-:-:S13]  /*07a0*/  ISETP.GT.U32.AND P1, PT, R3, R0, PT ;  /* 0x000000000300720c */ /* 0x000fda0003f24070 */
[----:B------:R-:W-:Y:S01]  /*07b0*/  @!P1 IMAD.IADD R0, R0, 0x1, -R3 ;  /* 0x0000000100009824 */ /* 0x000fe200078e0a03 */
[----:B------:R-:W-:Y:S02]  /*07c0*/  @!P1 IADD3 R6, R6, 0x1, RZ ;  /* 0x0000000106069810 */ /* 0x000fe40007ffe0ff */
[----:B------:R-:W-:Y:S02]  /*07d0*/  ISETP.NE.AND P1, PT, RZ, c[0x0][0x10], PT ;  /* 0x00000400ff007a0c */ /* 0x000fe40003f25270 */
[----:B------:R-:W-:Y:S02]  /*07e0*/  ISETP.GE.U32.AND P2, PT, R0, R3, PT ;  /* 0x000000030000720c */ /* 0x000fe40003f46070 */
[----:B------:R-:W-:-:S04]  /*07f0*/  IADD3 R3, -R234, 0xbf, R50 ;  /* 0x000000bfea037810 */ /* 0x000fc80007ffe132 */
[----:B-----5:R-:W-:Y:S02]  /*0800*/  IADD3 R5, R5, R3, R51 ;  /* 0x0000000305057210 */ /* 0x020fe40007ffe033 */
[----:B------:R-:W-:Y:S02]  /*0810*/  SHF.R.S32.HI R3, RZ, 0x1f, R2 ;  /* 0x0000001fff037819 */ /* 0x000fe40000011402 */
[----:B------:R-:W-:Y:S02]  /*0820*/  SHF.R.S32.HI R48, RZ, 0x1f, R5 ;  /* 0x0000001fff307819 */ /* 0x000fe40000011405 */
[----:B------:R-:W-:Y:S02]  /*0830*/  LEA.HI R2, R3, R2, RZ, 0x7 ;  /* 0x0000000203027211 */ /* 0x000fe400078f38ff */
[----:B------:R-:W-:Y:S02]  /*0840*/  @P2 IADD3 R6, R6, 0x1, RZ ;  /* 0x0000000106062810 */ /* 0x000fe40007ffe0ff */
[----:B------:R-:W-:-:S02]  /*0850*/  LEA.HI R48, R48, R5, RZ, 0x7 ;  /* 0x0000000530307211 */ /* 0x000fc400078f38ff */
[----:B------:R-:W-:Y:S01]  /*0860*/  SHF.R.S32.HI R2, RZ, 0x7, R2 ;  /* 0x00000007ff027819 */ /* 0x000fe20000011402 */
[----:B------:R-:W-:Y:S01]  /*0870*/  IMAD.MOV.U32 R0, RZ, RZ, R6 ;  /* 0x000000ffff007224 */ /* 0x000fe200078e0006 */
[----:B------:R-:W-:-:S03]  /*0880*/  SHF.R.S32.HI R48, RZ, 0x7, R48 ;  /* 0x00000007ff307819 */ /* 0x000fc60000011430 */
[----:B------:R-:W-:Y:S01]  /*0890*/  @!P0 IMAD.MOV R0, RZ, RZ, -R0 ;  /* 0x000000ffff008224 */ /* 0x000fe200078e0a00 */
[----:B------:R-:W-:-:S05]  /*08a0*/  @!P1 LOP3.LUT R0, RZ, c[0x0][0x10], RZ, 0x33, !PT ;  /* 0x00000400ff009a12 */ /* 0x000fca00078e33ff */
[----:B------:R-:W-:-:S04]  /*08b0*/  IMAD R229, R0, UR8, RZ ;  /* 0x0000000800e57c24 */ /* 0x000fc8000f8e02ff */
[----:B------:R-:W-:-:S05]  /*08c0*/  IMAD.IADD R0, R0, 0x1, R229 ;  /* 0x0000000100007824 */ /* 0x000fca00078e02e5 */
[----:B------:R-:W-:-:S04]  /*08d0*/  IMNMX R0, R2, R0, PT ;  /* 0x0000000002007217 */ /* 0x000fc80003800200 */
[----:B------:R-:W-:-:S04]  /*08e0*/  IMNMX R48, R0, R48, PT ;  /* 0x0000003000307217 */ /* 0x000fc80003800200 */
[----:B------:R-:W-:-:S13]  /*08f0*/  ISETP.GE.AND P0, PT, R229, R48, PT ;  /* 0x00000030e500720c */ /* 0x000fda0003f06270 */
[----:B------:R-:W-:Y:S05]  /*0900*/  @!P0 BRA `(.L_x_1958) ;  /* 0x0000082000008947 */ /* 0x000fea0003800000 */
[----:B------:R1:W2:Y:S04]  /*0910*/  LD.E.64 R2, [R10.64+0xb0] ;  /* 0x0000b0060a027980 */ /* 0x0002a8000c101b00 */
[----:B------:R1:W4:Y:S04]  /*0920*/  LD.E R5, [R10.64+0x60] ;  /* 0x000060060a057980 */ /* 0x000328000c101900 */
[----:B---3--:R1:W3:Y:S04]  /*0930*/  LD.E R0, [R10.64+0xcc] ;  /* 0x0000cc060a007980 */ /* 0x0082e8000c101900 */
[----:B------:R1:W3:Y:S04]  /*0940*/  LD.E.64 R6, [R10.64+0x78] ;  /* 0x000078060a067980 */ /* 0x0002e8000c101b00 */
[----:B------:R1:W5:Y:S04]  /*0950*/  LD.E R4, [R10.64+0xc0] ;  /* 0x0000c0060a047980 */ /* 0x000368000c101900 */
[----:B-1----:R-:W5:Y:S01]  /*0960*/  LD.E.64 R10, [R10.64+0xa8] ;  /* 0x0000a8060a0a7980 */ /* 0x002f62000c101b00 */
[----:B------:R-:W-:Y:S01]  /*0970*/  SHF.R.S32.HI R8, RZ, 0x1f, R130 ;  /* 0x0000001fff087819 */ /* 0x000fe20000011482 */
[----:B------:R-:W-:Y:S03]  /*0980*/  BSSY B0, `(.L_x_1959) ;  /* 0x0000018000007945 */ /* 0x000fe60003800000 */
[----:B------:R-:W-:-:S04]  /*0990*/  LEA.HI R8, R8, R130, RZ, 0x4 ;  /* 0x0000008208087211 */ /* 0x000fc800078f20ff */
[----:B------:R-:W-:Y:S02]  /*09a0*/  LOP3.LUT R9, R8, 0xfffffff0, RZ, 0xc0, !PT ;  /* 0xfffffff008097812 */ /* 0x000fe400078ec0ff */
[----:B------:R-:W-:-:S03]  /*09b0*/  SHF.R.S32.HI R8, RZ, 0x4, R8 ;  /* 0x00000004ff087819 */ /* 0x000fc60000011408 */
[----:B------:R-:W-:-:S04]  /*09c0*/  IMAD.IADD R130, R130, 0x1, -R9 ;  /* 0x0000000182827824 */ /* 0x000fc800078e0a09 */
[----:B------:R-:W-:-:S05]  /*09d0*/  IMAD.SHL.U32 R12, R130, 0x4, RZ ;  /* 0x00000004820c7824 */ /* 0x000fca00078e00ff */
[----:B------:R-:W-:-:S05]  /*09e0*/  SHF.R.S32.HI R13, RZ, 0x1f, R12 ;  /* 0x0000001fff0d7819 */ /* 0x000fca000001140c */
[----:B------:R-:W-:-:S04]  /*09f0*/  IMAD.WIDE R14, R8, 0x80, R12 ;  /* 0x00000080080e7825 */ /* 0x000fc800078e020c */
[----:B--2---:R-:W-:-:S04]  /*0a00*/  IMAD R2, R2, UR8, R236 ;  /* 0x0000000802027c24 */ /* 0x004fc8000f8e02ec */
[----:B----4-:R-:W-:-:S04]  /*0a10*/  IMAD R2, R2, R5, R235 ;  /* 0x0000000502027224 */ /* 0x010fc800078e02eb */
[--C-:B------:R-:W-:Y:S02]  /*0a20*/  IMAD R3, R3, R2, R50.reuse ;  /* 0x0000000203037224 */ /* 0x100fe400078e0232 */
[----:B------:R-:W-:Y:S02]  /*0a30*/  IMAD.IADD R50, R234, 0x1, -R50 ;  /* 0x00000001ea327824 */ /* 0x000fe400078e0a32 */
[----:B---3--:R-:W-:-:S03]  /*0a40*/  IMAD R2, R3, R0, RZ ;  /* 0x0000000003027224 */ /* 0x008fc600078e02ff */
[----:B------:R-:W-:Y:S02]  /*0a50*/  ISETP.GE.AND P1, PT, R8, R50, PT ;  /* 0x000000320800720c */ /* 0x000fe40003f26270 */
[----:B------:R-:W-:-:S04]  /*0a60*/  IADD3 R0, P0, R2, R14, RZ ;  /* 0x0000000e02007210 */ /* 0x000fc80007f1e0ff */
[----:B------:R-:W-:Y:S02]  /*0a70*/  LEA.HI.X.SX32 R2, R2, R15, 0x1, P0 ;  /* 0x0000000f02027211 */ /* 0x000fe400000f0eff */
[----:B------:R-:W-:Y:S02]  /*0a80*/  LEA R16, P0, R0, R6, 0x2 ;  /* 0x0000000600107211 */ /* 0x000fe400078010ff */
[----:B------:R-:W-:Y:S02]  /*0a90*/  IADD3 R15, R12, 0x40, RZ ;  /* 0x000000400c0f7810 */ /* 0x000fe40007ffe0ff */
[----:B------:R-:W-:Y:S01]  /*0aa0*/  LEA.HI.X R17, R0, R7, R2, 0x2, P0 ;  /* 0x0000000700117211 */ /* 0x000fe200000f1402 */
[----:B------:R-:W-:Y:S05]  /*0ab0*/  @P1 BRA `(.L_x_1960) ;  /* 0x0000004000001947 */ /* 0x000fea0003800000 */
[-C--:B-----5:R-:W-:Y:S02]  /*0ac0*/  ISETP.GE.AND P1, PT, R12, R4.reuse, PT ;  /* 0x000000040c00720c */ /* 0x0a0fe40003f26270 */
[----:B------:R-:W-:-:S11]  /*0ad0*/  ISETP.GE.AND P0, PT, R15, R4, PT ;  /* 0x000000040f00720c */ /* 0x000fd60003f06270 */
[----:B------:R1:W-:Y:S04]  /*0ae0*/  @!P1 ST.E.128 [R16.64], RZ ;  /* 0x000000ff10009985 */ /* 0x0003e8000c101d06 */
[----:B------:R1:W-:Y:S02]  /*0af0*/  @!P0 ST.E.128 [R16.64+0x100], RZ ;  /* 0x000100ff10008985 */ /* 0x0003e4000c101d06 */
.L_x_1960:
[----:B------:R-:W-:Y:S05]  /*0b00*/  BSYNC B0 ;  /* 0x0000000000007941 */ /* 0x000fea0003800000 */
.L_x_1959:
        /* <DEDUP_REMOVED lines=8> */
.L_x_1962:
[----:B------:R-:W-:Y:S05]  /*0b90*/  BSYNC B0 ;  /* 0x0000000000007941 */ /* 0x000fea0003800000 */
.L_x_1961:
        /* <DEDUP_REMOVED lines=8> */
.L_x_1964:
[----:B------:R-:W-:Y:S05]  /*0c20*/  BSYNC B0 ;  /* 0x0000000000007941 */ /* 0x000fea0003800000 */
.L_x_1963:
        /* <DEDUP_REMOVED lines=8> */
.L_x_1966:
[----:B------:R-:W-:Y:S05]  /*0cb0*/  BSYNC B0 ;  /* 0x0000000000007941 */ /* 0x000fea0003800000 */
.L_x_1965:
        /* <DEDUP_REMOVED lines=8> */
.L_x_1968:
[----:B------:R-:W-:Y:S05]  /*0d40*/  BSYNC B0 ;  /* 0x0000000000007941 */ /* 0x000fea0003800000 */
.L_x_1967:
        /* <DEDUP_REMOVED lines=8> */
.L_x_1970:
[----:B------:R-:W-:Y:S05]  /*0dd0*/  BSYNC B0 ;  /* 0x0000000000007941 */ /* 0x000fea0003800000 */
.L_x_1969:
        /* <DEDUP_REMOVED lines=8> */
.L_x_1972:
[----:B------:R-:W-:Y:S05]  /*0e60*/  BSYNC B0 ;  /* 0x0000000000007941 */ /* 0x000fea0003800000 */
.L_x_1971:
        /* <DEDUP_REMOVED lines=8> */
.L_x_1974:
[----:B------:R-:W-:Y:S05]  /*0ef0*/  BSYNC B0 ;  /* 0x0000000000007941 */ /* 0x000fea0003800000 */
.L_x_1973:
[----:B------:R-:W-:Y:S02]  /*0f00*/  ISETP.NE.AND P6, PT, R130, RZ, PT ;  /* 0x000000ff8200720c */ /* 0x000fe40003fc5270 */
[----:B-----5:R-:W-:Y:S02]  /*0f10*/  SHF.R.S32.HI R4, RZ, 0x1f, R3 ;  /* 0x0000001fff047819 */ /* 0x020fe40000011403 */
[----:B------:R-:W-:Y:S02]  /*0f20*/  ISETP.GE.OR P0, PT, R8, R50, P6 ;  /* 0x000000320800720c */ /* 0x000fe40003706670 */
[----:B------:R-:W-:-:S02]  /*0f30*/  IADD3 R3, P1, R3, R8, RZ ;  /* 0x0000000803037210 */ /* 0x000fc40007f3e0ff */
[----:B------:R-:W-:Y:S02]  /*0f40*/  ISETP.GE.OR P4, PT, R9, R50, P6 ;  /* 0x000000320900720c */ /* 0x000fe40003786670 */
[----:B------:R-:W-:Y:S02]  /*0f50*/  LEA.HI.X.SX32 R4, R8, R4, 0x1, P1 ;  /* 0x0000000408047211 */ /* 0x000fe400008f0eff */
[C---:B------:R-:W-:Y:S02]  /*0f60*/  LEA R8, P1, R3.reuse, R10, 0x2 ;  /* 0x0000000a03087211 */ /* 0x040fe400078210ff */
[-C--:B------:R-:W-:Y:S02]  /*0f70*/  ISETP.GE.OR P5, PT, R14, R50.reuse, P6 ;  /* 0x000000320e00720c */ /* 0x080fe400037a6670 */
[----:B------:R-:W-:Y:S01]  /*0f80*/  LEA.HI.X R9, R3, R11, R4, 0x2, P1 ;  /* 0x0000000b03097211 */ /* 0x000fe200008f1404 */
[----:B------:R-:W-:Y:S01]  /*0f90*/  @!P0 IMAD.MOV.U32 R3, RZ, RZ, -0x800000 ;  /* 0xff800000ff038424 */ /* 0x000fe200078e00ff */
[----:B------:R-:W-:-:S02]  /*0fa0*/  ISETP.GE.OR P1, PT, R5, R50, P6 ;  /* 0x000000320500720c */ /* 0x000fc40003726670 */
[-C--:B------:R-:W-:Y:S02]  /*0fb0*/  ISETP.GE.OR P3, PT, R7, R50.reuse, P6 ;  /* 0x000000320700720c */ /* 0x080fe40003766670 */
[----:B------:R1:W-:Y:S01]  /*0fc0*/  @!P0 ST.E [R8.64], R3 ;  /* 0x0000000308008985 */ /* 0x0003e2000c101906 */
[-C--:B------:R-:W-:Y:S02]  /*0fd0*/  ISETP.GE.OR P0, PT, R2, R50.reuse, P6 ;  /* 0x000000320200720c */ /* 0x080fe40003706670 */
[-C--:B------:R-:W-:Y:S01]  /*0fe0*/  ISETP.GE.OR P2, PT, R6, R50.reuse, P6 ;  /* 0x000000320600720c */ /* 0x080fe20003746670 */
[----:B------:R-:W-:Y:S01]  /*0ff0*/  @!P4 IMAD.MOV.U32 R6, RZ, RZ, -0x800000 ;  /* 0xff800000ff06c424 */ /* 0x000fe200078e00ff */
[----:B------:R-:W-:Y:S01]  /*1000*/  ISETP.GE.OR P6, PT, R0, R50, P6 ;  /* 0x000000320000720c */ /* 0x000fe200037c6670 */
[----:B------:R-:W-:-:S03]  /*1010*/  @!P5 IMAD.MOV.U32 R2, RZ, RZ, -0x800000 ;  /* 0xff800000ff02d424 */ /* 0x000fc600078e00ff */
[----:B------:R-:W-:Y:S02]  /*1020*/  @!P4 ST.E [R8.64+0x40], R6 ;  /* 0x000040060800c985 */ /* 0x000fe4000c101906 */
[----:B------:R-:W-:Y:S02]  /*1030*/  @!P3 IMAD.MOV.U32 R5, RZ, RZ, -0x800000 ;  /* 0xff800000ff05b424 */ /* 0x000fe400078e00ff */
[----:B------:R2:W-:Y:S03]  /*1040*/  @!P5 ST.E [R8.64+0x20], R2 ;  /* 0x000020020800d985 */ /* 0x0005e6000c101906 */
[----:B------:R-:W-:Y:S01]  /*1050*/  @!P2 IMAD.MOV.U32 R4, RZ, RZ, -0x800000 ;  /* 0xff800000ff04a424 */ /* 0x000fe200078e00ff */
[----:B------:R-:W-:Y:S04]  /*1060*/  @!P3 ST.E [R8.64+0x60], R5 ;  /* 0x000060050800b985 */ /* 0x000fe8000c101906 */
[----:B------:R-:W-:Y:S01]  /*1070*/  @!P2 ST.E [R8.64+0x80], R4 ;  /* 0x000080040800a985 */ /* 0x000fe2000c101906 */
[----:B-1----:R-:W-:-:S05]  /*1080*/  @!P1 IMAD.MOV.U32 R3, RZ, RZ, -0x800000 ;  /* 0xff800000ff039424 */ /* 0x002fca00078e00ff */
[----:B------:R1:W-:Y:S01]  /*1090*/  @!P1 ST.E [R8.64+0xa0], R3 ;  /* 0x0000a00308009985 */ /* 0x0003e2000c101906 */
[----:B--2---:R-:W-:-:S05]  /*10a0*/  @!P0 IMAD.MOV.U32 R2, RZ, RZ, -0x800000 ;  /* 0xff800000ff028424 */ /* 0x004fca00078e00ff */
[----:B------:R2:W-:Y:S01]  /*10b0*/  @!P0 ST.E [R8.64+0xc0], R2 ;  /* 0x0000c00208008985 */ /* 0x0005e2000c101906 */
[----:B-1----:R-:W-:Y:S02]  /*10c0*/  IMAD.MOV.U32 R3, RZ, RZ, 0x0 ;  /* 0x00000000ff037424 */ /* 0x002fe400078e00ff */
[----:B--2---:R-:W-:-:S04]  /*10d0*/  IMAD.MOV.U32 R2, RZ, RZ, R232 ;  /* 0x000000ffff027224 */ /* 0x004fc800078e00e8 */
[----:B------:R-:W-:Y:S05]  /*10e0*/  @P6 RET.REL.NODEC R2 `(_ZN5flash24flash_fwd_splitkv_kernelI23Flash_fwd_kernel_traitsILi128ELi64ELi128ELi4ELb0ELb0EN7cutlass6half_tE19Flash_kernel_traitsILi128ELi64ELi128ELi4ES3_EELb1ELb0ELb0ELb0ELb0ELb1ELb1ELb1EEEvNS_16Flash_fwd_paramsE) ;  /* 0xffffef1002006950 */ /* 0x000fea0003c3ffff */
[----:B------:R-:W-:Y:S02]  /*10f0*/  MOV R0, 0xff800000 ;  /* 0xff80000000007802 */ /* 0x000fe40000000f00 */
[----:B------:R-:W-:-:S03]  /*1100*/  MOV R233, 0x0 ;  /* 0x0000000000e97802 */ /* 0x000fc60000000f00 */
[----:B------:R1:W-:Y:S01]  /*1110*/  ST.E [R8.64+0xe0], R0 ;  /* 0x0000e00008007985 */ /* 0x0003e2000c101906 */
[----:B------:R-:W-:Y:S05]  /*1120*/  RET.REL.NODEC R232 `(_ZN5flash24flash_fwd_splitkv_kernelI23Flash_fwd_kernel_traitsILi128ELi64ELi128ELi4ELb0ELb0EN7cutlass6half_tE19Flash_kernel_traitsILi128ELi64ELi128ELi4ES3_EELb1ELb0ELb0ELb0ELb0ELb1ELb1ELb1EEEvNS_16Flash_fwd_paramsE) ;  /* 0xffffeed0e8007950 */ /* 0x000fea0003c3ffff */
.L_x_1958:
[----:B------:R-:W2:Y:S04]  /*1130*/  LD.E.64 R6, [R10.64+0x160] ;  /* 0x000160060a067980 */ /* 0x000ea8000c101b00 */
        /* <DEDUP_REMOVED lines=30> */
[----:B-----5:R-:W2:Y:S04]  /*1320*/  LD.E.64 R14, [R10.64+0x28] ;  /* 0x000028060a0e7980 */ /* 0x020ea8000c101b00 */
        /* <DEDUP_REMOVED lines=28> */
[----:B------:R2:W3:Y:S01]  /*14f0*/  LD.E R3, [R12.64] ;  /* 0x000000060c037980 */ /* 0x0004e2000c101900 */
        /* <DEDUP_REMOVED lines=8> */
[----:B--2---:R-:W-:Y:S01]  /*1580*/  IMAD R12, R0, R8, RZ ;  /* 0x00000008000c7224 */ /* 0x004fe200078e02ff */
        /* <DEDUP_REMOVED lines=26> */
[----:B------:R-:W-:Y:S02]  /*1730*/  IMAD R8, R44, R5, R8 ;  /* 0x000000052c087224 */ /* 0x000fe400078e0208 */
[----:B------:R-:W-:-:S03]  /*1740*/  IMAD R7, R15, R3, RZ ;  /* 0x000000030f077224 */ /* 0x000fc600078e02ff */
[----:B------:R-:W-:Y:S01]  /*1750*/  IADD3 R21, R21, R8, RZ ;  /* 0x0000000815157210 */ /* 0x000fe20007ffe0ff */
[----:B------:R-:W-:Y:S02]  /*1760*/  IMAD R8, R19, R12, RZ ;  /* 0x0000000c13087224 */ /* 0x000fe400078e02ff */
[----:B------:R-:W-:Y:S02]  /*1770*/  IMAD R7, R14, R0, R7 ;  /* 0x000000000e077224 */ /* 0x000fe400078e0207 */
[----:B------:R-:W-:Y:S02]  /*1780*/  IMAD R0, R18, R9, R8 ;  /* 0x0000000912007224 */ /* 0x000fe400078e0208 */
[----:B------:R-:W-:-:S04]  /*1790*/  IMAD.WIDE.U32 R24, R14, R3, RZ ;  /* 0x000000030e187225 */ /* 0x000fc800078e00ff */
[----:B------:R-:W-:Y:S01]  /*17a0*/  IMAD.WIDE.U32 R18, R12, R18, R20 ;  /* 0x000000120c127225 */ /* 0x000fe200078e0014 */
[----:B------:R-:W-:-:S03]  /*17b0*/  IADD3 R7, R25, R7, RZ ;  /* 0x0000000719077210 */ /* 0x000fc60007ffe0ff */
[----:B------:R-:W-:Y:S01]  /*17c0*/  IMAD.MOV.U32 R8, RZ, RZ, R24 ;  /* 0x000000ffff087224 */ /* 0x000fe200078e0018 */
[----:B------:R-:W-:Y:S01]  /*17d0*/  MOV R3, R18 ;  /* 0x0000001200037202 */ /* 0x000fe20000000f00 */
[----:B------:R-:W-:Y:S01]  /*17e0*/  IMAD.IADD R0, R19, 0x1, R0 ;  /* 0x0000000113007824 */ /* 0x000fe200078e0200 */
[----:B------:R-:W-:Y:S05]  /*17f0*/  BRA `(.L_x_1977) ;  /* 0x0000054000007947 */ /* 0x000fea0003800000 */
.L_x_1976:
        /* <DEDUP_REMOVED lines=22> */
[----:B------:R-:W-:Y:S02]  /*1960*/  IMAD R0, R6, R0, R8 ;  /* 0x0000000006007224 */ /* 0x000fe400078e0208 */
[-C--:B----4-:R-:W-:Y:S02]  /*1970*/  @!P3 IMAD R2, R45, R15.reuse, RZ ;  /* 0x0000000f2d02b224 */ /* 0x090fe400078e02ff */
[----:B------:R-:W-:Y:S01]  /*1980*/  @!P3 IMAD.WIDE.U32 R30, R44, R15, RZ ;  /* 0x0000000f2c1eb225 */ /* 0x000fe200078e00ff */
[----:B------:R-:W-:-:S03]  /*1990*/  ISETP.GT.U32.AND P0, PT, R3, R0, PT ;  /* 0x000000000300720c */ /* 0x000fc60003f04070 */
[----:B------:R-:W-:Y:S02]  /*19a0*/  @!P3 IMAD R2, R5, R44, R2 ;  /* 0x0000002c0502b224 */ /* 0x000fe400078e0202 */
[----:B------:R-:W-:Y:S01]  /*19b0*/  @P3 IMAD.IADD R8, R15, 0x1, R18 ;  /* 0x000000010f083824 */ /* 0x000fe200078e0212 */
[----:B-----5:R-:W-:Y:S02]  /*19c0*/  @!P3 SHF.R.S32.HI R5, RZ, 0x1f, R14 ;  /* 0x0000001fff05b819 */ /* 0x020fe4000001140e */
[----:B------:R-:W-:Y:S01]  /*19d0*/  @!P3 IADD3 R9, R31, R2, RZ ;  /* 0x000000021f09b210 */ /* 0x000fe20007ffe0ff */
[-C--:B------:R-:W-:Y:S02]  /*19e0*/  @P3 IMAD R12, R45, R8.reuse, RZ ;  /* 0x000000082d0c3224 */ /* 0x080fe400078e02ff */
[----:B------:R-:W-:-:S04]  /*19f0*/  @P3 IMAD.WIDE.U32 R28, R44, R8, RZ ;  /* 0x000000082c1c3225 */ /* 0x000fc800078e00ff */
[-C--:B---3--:R-:W-:Y:S02]  /*1a00*/  @!P3 IMAD R2, R27, R14.reuse, RZ ;  /* 0x0000000e1b02b224 */ /* 0x088fe400078e02ff */
[----:B------:R-:W-:Y:S02]  /*1a10*/  @!P3 IMAD.MOV.U32 R8, RZ, RZ, R30 ;  /* 0x000000ffff08b224 */ /* 0x000fe400078e001e */
[C---:B------:R-:W-:Y:S02]  /*1a20*/  @!P3 IMAD R2, R26.reuse, R5, R2 ;  /* 0x000000051a02b224 */ /* 0x040fe400078e0202 */
[----:B------:R-:W-:Y:S01]  /*1a30*/  @!P3 IMAD.WIDE.U32 R8, R26, R14, R8 ;  /* 0x0000000e1a08b225 */ /* 0x000fe200078e0008 */
[----:B------:R-:W-:Y:S02]  /*1a40*/  @P3 IADD3 R12, R29, R12, RZ ;  /* 0x0000000c1d0c3210 */ /* 0x000fe40007ffe0ff */
[----:B------:R-:W-:Y:S01]  /*1a50*/  @!P0 IADD3 R0, R0, -R3, RZ ;  /* 0x8000000300008210 */ /* 0x000fe20007ffe0ff */
[----:B------:R-:W-:Y:S01]  /*1a60*/  @P3 IMAD.MOV.U32 R13, RZ, RZ, R28 ;  /* 0x000000ffff0d3224 */ /* 0x000fe200078e001c */
[----:B------:R-:W-:Y:S01]  /*1a70*/  @!P3 MOV R13, R8 ;  /* 0x00000008000db202 */ /* 0x000fe20000000f00 */
[----:B------:R-:W-:Y:S01]  /*1a80*/  @!P3 IMAD.IADD R12, R9, 0x1, R2 ;  /* 0x00000001090cb824 */ /* 0x000fe200078e0202 */
[----:B------:R-:W-:-:S04]  /*1a90*/  ISETP.GE.U32.AND P2, PT, R0, R3, PT ;  /* 0x000000030000720c */ /* 0x000fc80003f46070 */
[-C--:B------:R-:W-:Y:S02]  /*1aa0*/  LOP3.LUT R13, R13, R12.reuse, RZ, 0x3c, !PT ;  /* 0x0000000c0d0d7212 */ /* 0x080fe400078e3cff */
[----:B------:R-:W-:Y:S02]  /*1ab0*/  LEA R2, R48, 0xffffff80, 0x7 ;  /* 0xffffff8030027811 */ /* 0x000fe400078e38ff */
[----:B------:R-:W-:Y:S02]  /*1ac0*/  LOP3.LUT R3, R235, R7, RZ, 0x3c, !PT ;  /* 0x00000007eb037212 */ /* 0x000fe400078e3cff */
[----:B------:R-:W-:Y:S02]  /*1ad0*/  LOP3.LUT R12, R13, R12, RZ, 0x3c, !PT ;  /* 0x0000000c0d0c7212 */ /* 0x000fe400078e3cff */
[----:B------:R-:W-:Y:S01]  /*1ae0*/  @!P0 IADD3 R6, R6, 0x1, RZ ;  /* 0x0000000106068810 */ /* 0x000fe20007ffe0ff */
[----:B------:R-:W-:Y:S01]  /*1af0*/  @!P3 IMAD R8, R47, R15, RZ ;  /* 0x0000000f2f08b224 */ /* 0x000fe200078e02ff */
[----:B------:R-:W-:Y:S01]  /*1b00*/  @!P3 SHF.R.S32.HI R0, RZ, 0x1f, R15 ;  /* 0x0000001fff00b819 */ /* 0x000fe2000001140f */
[----:B------:R-:W-:Y:S01]  /*1b10*/  IMAD R9, R45, R2, RZ ;  /* 0x000000022d097224 */ /* 0x000fe200078e02ff */
[----:B------:R-:W-:-:S02]  /*1b20*/  SHF.R.S32.HI R5, RZ, 0x1f, R2 ;  /* 0x0000001fff057819 */ /* 0x000fc40000011402 */
[----:B------:R-:W-:Y:S02]  /*1b30*/  ISETP.GE.AND P1, PT, R3, RZ, PT ;  /* 0x000000ff0300720c */ /* 0x000fe40003f26270 */
[----:B------:R-:W-:Y:S02]  /*1b40*/  LOP3.LUT R13, R13, R12, RZ, 0x3c, !PT ;  /* 0x0000000c0d0d7212 */ /* 0x000fe400078e3cff */
[----:B------:R-:W-:Y:S02]  /*1b50*/  ISETP.NE.AND P0, PT, R7, RZ, PT ;  /* 0x000000ff0700720c */ /* 0x000fe40003f05270 */
[----:B------:R-:W-:Y:S01]  /*1b60*/  @P2 IADD3 R6, R6, 0x1, RZ ;  /* 0x0000000106062810 */ /* 0x000fe20007ffe0ff */
[----:B------:R-:W-:Y:S02]  /*1b70*/  @!P3 IMAD R0, R0, R46, R8 ;  /* 0x0000002e0000b224 */ /* 0x000fe400078e0208 */
[----:B------:R-:W-:Y:S02]  /*1b80*/  IMAD R9, R5, R44, R9 ;  /* 0x0000002c05097224 */ /* 0x000fe400078e0209 */
[----:B------:R-:W-:-:S04]  /*1b90*/  IMAD.WIDE.U32 R28, R44, R2, R12 ;  /* 0x000000022c1c7225 */ /* 0x000fc800078e000c */
[----:B------:R-:W-:-:S04]  /*1ba0*/  @!P3 IMAD.WIDE.U32 R26, R46, R15, RZ ;  /* 0x0000000f2e1ab225 */ /* 0x000fc800078e00ff */
[----:B------:R-:W-:Y:S02]  /*1bb0*/  IMAD.MOV.U32 R12, RZ, RZ, R6 ;  /* 0x000000ffff0c7224 */ /* 0x000fe400078e0006 */
[----:B------:R-:W-:Y:S01]  /*1bc0*/  IMAD.IADD R19, R29, 0x1, R9 ;  /* 0x000000011d137824 */ /* 0x000fe200078e0209 */
[----:B------:R-:W-:Y:S01]  /*1bd0*/  @!P3 IADD3 R9, R27, R0, RZ ;  /* 0x000000001b09b210 */ /* 0x000fe20007ffe0ff */
[----:B------:R-:W-:Y:S01]  /*1be0*/  @!P3 IMAD R3, R25, R14, RZ ;  /* 0x0000000e1903b224 */ /* 0x000fe200078e02ff */
[----:B------:R-:W-:Y:S01]  /*1bf0*/  @!P3 SHF.R.S32.HI R0, RZ, 0x1f, R14 ;  /* 0x0000001fff00b819 */ /* 0x000fe2000001140e */
[----:B------:R-:W-:Y:S01]  /*1c00*/  @!P3 IMAD.MOV.U32 R8, RZ, RZ, R26 ;  /* 0x000000ffff08b224 */ /* 0x000fe200078e001a */
[----:B------:R-:W-:Y:S02]  /*1c10*/  @!P1 IADD3 R12, -R12, RZ, RZ ;  /* 0x000000ff0c0c9210 */ /* 0x000fe40007ffe1ff */
[----:B------:R-:W-:Y:S01]  /*1c20*/  @!P0 LOP3.LUT R12, RZ, R7, RZ, 0x33, !PT ;  /* 0x00000007ff0c8212 */ /* 0x000fe200078e33ff */
[C---:B------:R-:W-:Y:S01]  /*1c30*/  @!P3 IMAD R0, R24.reuse, R0, R3 ;  /* 0x000000001800b224 */ /* 0x040fe200078e0203 */
[----:B------:R-:W-:Y:S01]  /*1c40*/  @P3 IADD3 R15, R15, R18, RZ ;  /* 0x000000120f0f3210 */ /* 0x000fe20007ffe0ff */
[----:B------:R-:W-:Y:S01]  /*1c50*/  @!P3 IMAD.WIDE.U32 R24, R24, R14, R8 ;  /* 0x0000000e1818b225 */ /* 0x000fe200078e0008 */
[----:B------:R-:W-:-:S03]  /*1c60*/  SHF.R.S32.HI R9, RZ, 0x1f, R12 ;  /* 0x0000001fff097819 */ /* 0x000fc6000001140c */
[----:B------:R-:W-:Y:S02]  /*1c70*/  IMAD.MOV.U32 R18, RZ, RZ, R28 ;  /* 0x000000ffff127224 */ /* 0x000fe400078e001c */
[----:B------:R-:W-:Y:S02]  /*1c80*/  IMAD R3, R21, R12, RZ ;  /* 0x0000000c15037224 */ /* 0x000fe400078e02ff */
[-C--:B------:R-:W-:Y:S02]  /*1c90*/  @P3 IMAD R7, R47, R15.reuse, RZ ;  /* 0x0000000f2f073224 */ /* 0x080fe400078e02ff */
[----:B------:R-:W-:-:S04]  /*1ca0*/  @P3 IMAD.WIDE.U32 R26, R46, R15, RZ ;  /* 0x0000000f2e1a3225 */ /* 0x000fc800078e00ff */
[----:B------:R-:W-:Y:S01]  /*1cb0*/  IMAD.WIDE.U32 R18, R20, R12, R18 ;  /* 0x0000000c14127225 */ /* 0x000fe200078e0012 */
[----:B------:R-:W-:-:S03]  /*1cc0*/  @P3 IADD3 R7, R27, R7, RZ ;  /* 0x000000071b073210 */ /* 0x000fc60007ffe0ff */
[----:B------:R-:W-:Y:S01]  /*1cd0*/  IMAD R20, R20, R9, R3 ;  /* 0x0000000914147224 */ /* 0x000fe200078e0203 */
[----:B------:R-:W-:Y:S01]  /*1ce0*/  @!P3 IADD3 R7, R25, R0, RZ ;  /* 0x000000001907b210 */ /* 0x000fe20007ffe0ff */
[----:B------:R-:W-:Y:S01]  /*1cf0*/  @P3 IMAD.MOV.U32 R8, RZ, RZ, R26 ;  /* 0x000000ffff083224 */ /* 0x000fe200078e001a */
[----:B------:R-:W-:Y:S01]  /*1d00*/  @!P3 MOV R8, R24 ;  /* 0x000000180008b202 */ /* 0x000fe20000000f00 */
[----:B------:R-:W-:Y:S01]  /*1d10*/  IMAD.MOV.U32 R3, RZ, RZ, R18 ;  /* 0x000000ffff037224 */ /* 0x000fe200078e0012 */
[----:B------:R-:W-:Y:S02]  /*1d20*/  IADD3 R0, R19, R20, RZ ;  /* 0x0000001413007210 */ /* 0x000fe40007ffe0ff */
[----:B------:R-:W-:Y:S02]  /*1d30*/  MOV R6, R2 ;  /* 0x0000000200067202 */ /* 0x000fe40000000f00 */
.L_x_1977:
[----:B-1----:R-:W-:Y:S05]  /*1d40*/  BSYNC B0 ;  /* 0x0000000000007941 */ /* 0x002fea0003800000 */
.L_x_1975:
        /* <DEDUP_REMOVED lines=15> */
[----:B------:R-:W-:Y:S01]  /*1e40*/  IADD3 R28, P0, R18, R8, RZ ;  /* 0x00000008121c7210 */ /* 0x000fe20007f1e0ff */
[----:B------:R-:W-:Y:S01]  /*1e50*/  IMAD.SHL.U32 R8, R200, 0x40, RZ ;  /* 0x00000040c8087824 */ /* 0x000fe200078e00ff */
[----:B------:R-:W-:Y:S01]  /*1e60*/  SHF.R.S32.HI R19, RZ, 0x1f, R18 ;  /* 0x0000001fff137819 */ /* 0x000fe20000011412 */
[----:B-----5:R-:W-:-:S03]  /*1e70*/  IMAD R5, R5, R46, RZ ;  /* 0x0000002e05057224 */ /* 0x020fc600078e02ff */
[----:B------:R-:W-:Y:S01]  /*1e80*/  LOP3.LUT R8, R8, 0x1c0, RZ, 0xc0, !PT ;  /* 0x000001c008087812 */ /* 0x000fe200078ec0ff */
[----:B------:R-:W-:Y:S02]  /*1e90*/  IMAD.X R29, R19, 0x1, R7, P0 ;  /* 0x00000001131d7824 */ /* 0x000fe400000e0607 */
[----:B------:R-:W-:Y:S01]  /*1ea0*/  IMAD R5, R6, R47, R5 ;  /* 0x0000002f06057224 */ /* 0x000fe200078e0205 */
[----:B------:R-:W-:Y:S01]  /*1eb0*/  LOP3.LUT R7, R8, 0x38, R18, 0xf8, !PT ;  /* 0x0000003808077812 */ /* 0x000fe200078ef812 */
[----:B------:R-:W-:Y:S01]  /*1ec0*/  IMAD.WIDE.U32 R28, R6, R46, R28 ;  /* 0x0000002e061c7225 */ /* 0x000fe200078e001c */
[----:B------:R-:W-:Y:S02]  /*1ed0*/  SHF.R.U32.HI R162, RZ, 0x3, R8 ;  /* 0x00000003ffa27819 */ /* 0x000fe40000011608 */
[----:B------:R-:W-:Y:S01]  /*1ee0*/  SHF.R.S32.HI R54, RZ, 0x1f, R236 ;  /* 0x0000001fff367819 */ /* 0x000fe200000114ec */
[----:B------:R-:W-:Y:S01]  /*1ef0*/  IMAD R6, R23, R12, RZ ;  /* 0x0000000c17067224 */ /* 0x000fe200078e02ff */
[----:B------:R-:W-:Y:S01]  /*1f00*/  LOP3.LUT R162, R7, R162, RZ, 0x3c, !PT ;  /* 0x000000a207a27212 */ /* 0x000fe200078e3cff */
[----:B------:R-:W-:-:S02]  /*1f10*/  IMAD.IADD R29, R29, 0x1, R5 ;  /* 0x000000011d1d7824 */ /* 0x000fc400078e0205 */
[-C--:B------:R-:W-:Y:S02]  /*1f20*/  IMAD R6, R9, R22.reuse, R6 ;  /* 0x0000001609067224 */ /* 0x080fe400078e0206 */
[----:B------:R-:W-:Y:S01]  /*1f30*/  IMAD.WIDE.U32 R22, R12, R22, R28 ;  /* 0x000000160c167225 */ /* 0x000fe200078e001c */
[----:B------:R-:W-:-:S03]  /*1f40*/  LEA.HI R53, R49, R130, RZ, 0x4 ;  /* 0x0000008231357211 */ /* 0x000fc600078f20ff */
[----:B------:R-:W-:Y:S01]  /*1f50*/  IMAD.IADD R23, R23, 0x1, R6 ;  /* 0x0000000117177824 */ /* 0x000fe200078e0206 */
[----:B------:R-:W-:Y:S02]  /*1f60*/  LOP3.LUT R159, R53, 0xfffffff0, RZ, 0xc0, !PT ;  /* 0xfffffff0359f7812 */ /* 0x000fe400078ec0ff */
[----:B------:R-:W-:Y:S02]  /*1f70*/  SHF.R.S32.HI R6, RZ, 0x1f, R235 ;  /* 0x0000001fff067819 */ /* 0x000fe400000114eb */
[----:B------:R-:W-:Y:S01]  /*1f80*/  IADD3 R159, -R159, R130, RZ ;  /* 0x000000829f9f7210 */ /* 0x000fe20007ffe1ff */
[----:B------:R-:W-:Y:S01]  /*1f90*/  IMAD R140, R47, R200, RZ ;  /* 0x000000c82f8c7224 */ /* 0x000fe200078e02ff */
[----:B------:R-:W-:Y:S02]  /*1fa0*/  SHF.R.S32.HI R201, RZ, 0x1f, R200 ;  /* 0x0000001fffc97819 */ /* 0x000fe400000114c8 */
[----:B------:R-:W-:Y:S01]  /*1fb0*/  SHF.R.S32.HI R160, RZ, 0x1f, R159 ;  /* 0x0000001fffa07819 */ /* 0x000fe2000001149f */
[----:B------:R-:W-:Y:S01]  /*1fc0*/  IMAD.WIDE.U32 R22, R200, R46, R22 ;  /* 0x0000002ec8167225 */ /* 0x000fe200078e0016 */
[----:B------:R-:W-:-:S02]  /*1fd0*/  SHF.R.S32.HI R72, RZ, 0x1f, R73 ;  /* 0x0000001fff487819 */ /* 0x000fc40000011449 */
[----:B------:R-:W-:Y:S01]  /*1fe0*/  LEA.HI R160, R160, R159, RZ, 0x3 ;  /* 0x0000009fa0a07211 */ /* 0x000fe200078f18ff */
[----:B------:R-:W-:Y:S01]  /*1ff0*/  IMAD R140, R201, R46, R140 ;  /* 0x0000002ec98c7224 */ /* 0x000fe200078e028c */
[----:B------:R-:W-:-:S04]  /*2000*/  LEA.HI R72, R72, R73, RZ, 0x7 ;  /* 0x0000004948487211 */ /* 0x000fc800078f38ff */
[----:B------:R-:W-:Y:S02]  /*2010*/  IADD3 R140, R23, R140, RZ ;  /* 0x0000008c178c7210 */ /* 0x000fe40007ffe0ff */
[----:B------:R-:W-:-:S04]  /*2020*/  SHF.R.S32.HI R72, RZ, 0x7, R72 ;  /* 0x00000007ff487819 */ /* 0x000fc80000011448 */
[----:B------:R-:W-:Y:S01]  /*2030*/  IMNMX R72, R229, R72, !PT ;  /* 0x00000048e5487217 */ /* 0x000fe20007800200 */
[----:B------:R-:W-:Y:S01]  /*2040*/  IMAD R182, R45, R200, RZ ;  /* 0x000000c82db67224 */ /* 0x000fe200078e02ff */
[CC--:B------:R-:W-:Y:S02]  /*2050*/  LEA.HI R8, R49.reuse, R130.reuse, RZ, 0x6 ;  /* 0x0000008231087211 */ /* 0x0c0fe400078f30ff */
[----:B------:R-:W-:Y:S01]  /*2060*/  LEA.HI R49, R49, R130, RZ, 0x5 ;  /* 0x0000008231317211 */ /* 0x000fe200078f28ff */
[----:B------:R-:W-:Y:S02]  /*2070*/  IMAD R182, R201, R44, R182 ;  /* 0x0000002cc9b67224 */ /* 0x000fe400078e02b6 */
[----:B------:R-:W-:Y:S01]  /*2080*/  IMAD.SHL.U32 R8, R8, 0x8, RZ ;  /* 0x0000000808087824 */ /* 0x000fe200078e00ff */
[----:B------:R-:W-:Y:S01]  /*2090*/  LOP3.LUT R161, R49, 0xffffffe0, RZ, 0xc0, !PT ;  /* 0xffffffe031a17812 */ /* 0x000fe200078ec0ff */
[----:B------:R-:W-:Y:S02]  /*20a0*/  IMAD.MOV.U32 R32, RZ, RZ, 0x10 ;  /* 0x00000010ff207424 */ /* 0x000fe400078e00ff */
[----:B------:R-:W-:Y:S01]  /*20b0*/  IMAD.MOV.U32 R31, RZ, RZ, 0x20 ;  /* 0x00000020ff1f7424 */ /* 0x000fe200078e00ff */
[----:B------:R-:W-:Y:S01]  /*20c0*/  LOP3.LUT R162, R162, 0xfffffe00, R8, 0xf8, !PT ;  /* 0xfffffe00a2a27812 */ /* 0x000fe200078ef808 */
[C---:B------:R-:W-:Y:S01]  /*20d0*/  IMAD.SHL.U32 R227, R44.reuse, 0x10, RZ ;  /* 0x000000102ce37824 */ /* 0x040fe200078e00ff */
[----:B------:R-:W-:Y:S01]  /*20e0*/  SHF.L.U64.HI R228, R44, 0x4, R45 ;  /* 0x000000042ce47819 */ /* 0x000fe2000001022d */
[----:B------:R-:W-:Y:S01]  /*20f0*/  IMAD.IADD R161, R130, 0x1, -R161 ;  /* 0x0000000182a17824 */ /* 0x000fe200078e0aa1 */
[----:B------:R-:W-:Y:S01]  /*2100*/  SHF.L.U64.HI R226, R46, 0x4, R47 ;  /* 0x000000042ee27819 */ /* 0x000fe2000001022f */
[----:B------:R-:W-:Y:S01]  /*2110*/  IMAD.SHL.U32 R156, R52, 0x4, RZ ;  /* 0x00000004349c7824 */ /* 0x000fe200078e00ff */
[----:B------:R-:W-:-:S02]  /*2120*/  SHF.L.U32 R225, R46, 0x4, RZ ;  /* 0x000000042ee17819 */ /* 0x000fc400000006ff */
[----:B------:R-:W-:Y:S02]  /*2130*/  SHF.R.S32.HI R53, RZ, 0x4, R53 ;  /* 0x00000004ff357819 */ /* 0x000fe40000011435 */
[----:B------:R-:W-:Y:S01]  /*2140*/  SHF.R.S32.HI R49, RZ, 0x5, R49 ;  /* 0x00000005ff317819 */ /* 0x000fe20000011431 */
[----:B--2---:R-:W-:-:S04]  /*2150*/  @P1 IMAD.WIDE.U32 R28, R24, R4, RZ ;  /* 0x00000004181c1225 */ /* 0x004fc800078e00ff */
[----:B------:R-:W-:Y:S02]  /*2160*/  @P1 IMAD R5, R25, R4, RZ ;  /* 0x0000000419051224 */ /* 0x000fe400078e02ff */
[----:B---3--:R-:W-:-:S04]  /*2170*/  @!P1 IMAD R7, R27, R236, RZ ;  /* 0x000000ec1b079224 */ /* 0x008fc800078e02ff */
[C---:B------:R-:W-:Y:S02]  /*2180*/  @!P1 IMAD R7, R26.reuse, R54, R7 ;  /* 0x000000361a079224 */ /* 0x040fe400078e0207 */
[----:B------:R-:W-:-:S04]  /*2190*/  @!P1 IMAD.WIDE.U32 R26, R26, R236, RZ ;  /* 0x000000ec1a1a9225 */ /* 0x000fc800078e00ff */
[----:B------:R-:W-:Y:S02]  /*21a0*/  @P1 IMAD.MOV.U32 R4, RZ, RZ, R28 ;  /* 0x000000ffff041224 */ /* 0x000fe400078e001c */
[----:B------:R-:W-:Y:S02]  /*21b0*/  @!P1 IMAD.MOV.U32 R4, RZ, RZ, R26 ;  /* 0x000000ffff049224 */ /* 0x000fe400078e001a */
[----:B------:R-:W-:Y:S01]  /*21c0*/  @P1 IMAD.IADD R5, R29, 0x1, R5 ;  /* 0x000000011d051824 */ /* 0x000fe200078e0205 */
[----:B------:R-:W-:Y:S02]  /*21d0*/  @!P1 IADD3 R5, R27, R7, RZ ;  /* 0x000000071b059210 */ /* 0x000fe40007ffe0ff */
[----:B------:R-:W-:Y:S01]  /*21e0*/  IADD3 R26, P0, R18, R4, RZ ;  /* 0x00000004121a7210 */ /* 0x000fe20007f1e0ff */
[----:B------:R-:W-:-:S04]  /*21f0*/  IMAD R4, R15, R235, RZ ;  /* 0x000000eb0f047224 */ /* 0x000fc800078e02ff */
[----:B------:R-:W-:Y:S02]  /*2200*/  IMAD.X R27, R19, 0x1, R5, P0 ;  /* 0x00000001131b7824 */ /* 0x000fe400000e0605 */
[----:B------:R-:W-:Y:S02]  /*2210*/  IMAD R4, R14, R6, R4 ;  /* 0x000000060e047224 */ /* 0x000fe400078e0204 */
[----:B------:R-:W-:Y:S01]  /*2220*/  IMAD.WIDE.U32 R26, R235, R14, R26 ;  /* 0x0000000eeb1a7225 */ /* 0x000fe200078e001a */
[----:B------:R-:W-:-:S04]  /*2230*/  IADD3 R14, R18, 0x40, RZ ;  /* 0x00000040120e7810 */ /* 0x000fc80007ffe0ff */
[----:B----4-:R-:W-:Y:S02]  /*2240*/  ISETP.GE.AND P0, PT, R14, R158, PT ;  /* 0x0000009e0e00720c */ /* 0x010fe40003f06270 */
[----:B------:R-:W-:Y:S02]  /*2250*/  LOP3.LUT R7, R160, 0xfffffff8, RZ, 0xc0, !PT ;  /* 0xfffffff8a0077812 */ /* 0x000fe400078ec0ff */
[----:B------:R-:W-:Y:S02]  /*2260*/  SEL R157, RZ, 0xffffffff, P0 ;  /* 0xffffffffff9d7807 */ /* 0x000fe40000000000 */
[C---:B------:R-:W-:Y:S01]  /*2270*/  LEA R141, P0, R22.reuse, R20, 0x1 ;  /* 0x00000014168d7211 */ /* 0x040fe200078008ff */
[--C-:B------:R-:W-:Y:S01]  /*2280*/  @P1 IMAD.MOV.U32 R206, RZ, RZ, R24.reuse ;  /* 0x000000ffffce1224 */ /* 0x100fe200078e0018 */
[----:B------:R-:W-:Y:S01]  /*2290*/  @P1 MOV R207, R25 ;  /* 0x0000001900cf1202 */ /* 0x000fe20000000f00 */
[----:B------:R-:W-:Y:S01]  /*22a0*/  @!P1 IMAD.MOV.U32 R206, RZ, RZ, R24 ;  /* 0x000000ffffce9224 */ /* 0x000fe200078e0018 */
[----:B------:R-:W-:Y:S01]  /*22b0*/  LEA.HI.X R140, R22, R21, R140, 0x1, P0 ;  /* 0x00000015168c7211 */ /* 0x000fe200000f0c8c */
[----:B------:R-:W-:Y:S01]  /*22c0*/  @!P1 IMAD.MOV.U32 R207, RZ, RZ, R25 ;  /* 0x000000ffffcf9224 */ /* 0x000fe200078e0019 */
[C---:B------:R-:W-:Y:S01]  /*22d0*/  ISETP.GE.AND P1, PT, R18.reuse, R158, PT ;  /* 0x0000009e1200720c */ /* 0x040fe20003f26270 */
[----:B------:R-:W-:Y:S01]  /*22e0*/  IMAD.IADD R159, R159, 0x1, -R7 ;  /* 0x000000019f9f7824 */ /* 0x000fe200078e0a07 */
        /* <DEDUP_REMOVED lines=9> */
[----:B------:R-:W-:Y:S01]  /*2380*/  IMAD R184, R7, R206, RZ ;  /* 0x000000ce07b87224 */ /* 0x000fe200078e02ff */
[----:B------:R-:W-:Y:S01]  /*2390*/  LEA R231, P0, R178, R204, 0x1 ;  /* 0x000000ccb2e77211 */ /* 0x000fe200078008ff */
[----:B------:R-:W-:Y:S01]  /*23a0*/  IMAD.SHL.U32 R157, R157, 0x2, RZ ;  /* 0x000000029d9d7824 */ /* 0x000fe200078e00ff */
[----:B------:R-:W-:Y:S01]  /*23b0*/  IADD3 R183, R179, R182, RZ ;  /* 0x000000b6b3b77210 */ /* 0x000fe20007ffe0ff */
[C---:B------:R-:W-:Y:S02]  /*23c0*/  IMAD R184, R6.reuse, R207, R184 ;  /* 0x000000cf06b87224 */ /* 0x040fe400078e02b8 */
[----:B------:R-:W-:Y:S01]  /*23d0*/  IMAD.WIDE.U32 R180, R6, R206, R180 ;  /* 0x000000ce06b47225 */ /* 0x000fe200078e00b4 */
[----:B------:R-:W-:Y:S02]  /*23e0*/  LOP3.LUT R157, R157, 0x2, R4, 0xe2, !PT ;  /* 0x000000029d9d7812 */ /* 0x000fe400078ee204 */
[----:B------:R-:W-:Y:S01]  /*23f0*/  SEL R32, R32, 0xfffffff0, !P1 ;  /* 0xfffffff020207807 */ /* 0x000fe20004800000 */
[----:B------:R-:W-:Y:S01]  /*2400*/  @!P4 IMAD.MOV.U32 R16, RZ, RZ, RZ ;  /* 0x000000ffff10c224 */ /* 0x000fe200078e00ff */
[----:B------:R-:W-:Y:S01]  /*2410*/  SEL R31, R31, 0xffffffe0, !P2 ;  /* 0xffffffe01f1f7807 */ /* 0x000fe20005000000 */
[----:B------:R-:W-:Y:S01]  /*2420*/  IMAD.IADD R185, R181, 0x1, R184 ;  /* 0x00000001b5b97824 */ /* 0x000fe200078e02b8 */
[----:B------:R-:W-:Y:S01]  /*2430*/  LEA.HI.X R230, R178, R205, R183, 0x1, P0 ;  /* 0x000000cdb2e67211 */ /* 0x000fe200000f0cb7 */
[----:B------:R-:W-:Y:S05]  /*2440*/  @!P3 BRA `(.L_x_1978) ;  /* 0x0000d4700000b947 */ /* 0x000fea0003800000 */
[----:B-1----:R-:W2:Y:S04]  /*2450*/  LD.E.64 R34, [R10.64+0x120] ;  /* 0x000120060a227980 */ /* 0x002ea8000c101b00 */
[----:B------:R-:W3:Y:S04]  /*2460*/  LD.E.64 R36, [R10.64+0x118] ;  /* 0x000118060a247980 */ /* 0x000ee8000c101b00 */
[----:B------:R-:W4:Y:S04]  /*2470*/  LD.E.64 R186, [R10.64+0x130] ;  /* 0x000130060aba7980 */ /* 0x000f28000c101b00 */
[----:B------:R-:W5:Y:S04]  /*2480*/  LD.E.64 R202, [R10.64+0x128] ;  /* 0x000128060aca7980 */ /* 0x000f68000c101b00 */
[----:B------:R-:W4:Y:S04]  /*2490*/  LD.E.64 R26, [R10.64+0x140] ;  /* 0x000140060a1a7980 */ /* 0x000f28000c101b00 */
[----:B------:R-:W4:Y:S04]  /*24a0*/  LD.E.64 R24, [R10.64+0x138] ;  /* 0x000138060a187980 */ /* 0x000f28000c101b00 */
[----:B------:R-:W5:Y:S04]  /*24b0*/  LD.E R15, [R10.64+0xd0] ;  /* 0x0000d0060a0f7980 */ /* 0x000f68000c101900 */
[----:B------:R-:W5:Y:S04]  /*24c0*/  LD.E.64 R20, [R10.64+0x108] ;  /* 0x000108060a147980 */ /* 0x000f68000c101b00 */
[----:B------:R-:W5:Y:S04]  /*24d0*/  LD.E.64 R22, [R10.64+0x110] ;  /* 0x000110060a167980 */ /* 0x000f68000c101b00 */
[----:B------:R-:W5:Y:S04]  /*24e0*/  LD.E.64 R6, [R10.64+0x150] ;  /* 0x000150060a067980 */ /* 0x000f68000c101b00 */
[----:B------:R-:W5:Y:S01]  /*24f0*/  LD.E.64 R4, [R10.64+0x148] ;  /* 0x000148060a047980 */ /* 0x000f62000c101b00 */
[----:B------:R-:W-:Y:S01]  /*2500*/  SHF.R.S32.HI R13, RZ, 0x1f, R73 ;  /* 0x0000001fff0d7819 */ /* 0x000fe20000011449 */
[----:B------:R-:W-:-:S02]  /*2510*/  IMAD.IADD R16, R16, 0x1, R2 ;  /* 0x0000000110107824 */ /* 0x000fc400078e0202 */
[C---:B------:R-:W-:Y:S01]  /*2520*/  IMAD.SHL.U32 R66, R44.reuse, 0x40, RZ ;  /* 0x000000402c427824 */ /* 0x040fe200078e00ff */
[----:B------:R-:W-:Y:S01]  /*2530*/  SHF.L.U64.HI R67, R44, 0x6, R45 ;  /* 0x000000062c437819 */ /* 0x000fe2000001022d */
[----:B------:R-:W-:Y:S01]  /*2540*/  IMAD R64, R45, 0x30, RZ ;  /* 0x000000302d407824 */ /* 0x000fe200078e02ff */
[----:B------:R-:W-:Y:S01]  /*2550*/  LOP3.LUT R152, R157, 0xffff, RZ, 0xc0, !PT ;  /* 0x0000ffff9d987812 */ /* 0x000fe200078ec0ff */
[C---:B------:R-:W-:Y:S01]  /*2560*/  IMAD.SHL.U32 R61, R46.reuse, 0x20, RZ ;  /* 0x000000202e3d7824 */ /* 0x040fe200078e00ff */
[C-C-:B------:R-:W-:Y:S01]  /*2570*/  SHF.L.U64.HI R62, R46.reuse, 0x5, R47.reuse ;  /* 0x000000052e3e7819 */ /* 0x140fe2000001022f */
[C---:B------:R-:W-:Y:S01]  /*2580*/  IMAD R60, R47.reuse, 0x60, RZ ;  /* 0x000000602f3c7824 */ /* 0x040fe200078e02ff */
[C---:B------:R-:W-:Y:S01]  /*2590*/  SHF.L.U64.HI R59, R46.reuse, 0x6, R47 ;  /* 0x000000062e3b7819 */ /* 0x040fe2000001022f */
[----:B------:R-:W-:Y:S01]  /*25a0*/  IMAD R55, R47, 0xe0, RZ ;  /* 0x000000e02f377824 */ /* 0x000fe200078e02ff */
[C---:B------:R-:W-:Y:S01]  /*25b0*/  SHF.L.U32 R58, R46.reuse, 0x6, RZ ;  /* 0x000000062e3a7819 */ /* 0x040fe200000006ff */
[----:B------:R-:W-:-:S04]  /*25c0*/  IMAD.WIDE.U32 R170, R46, 0x60, RZ ;  /* 0x000000602eaa7825 */ /* 0x000fc800078e00ff */
[----:B------:R-:W-:Y:S01]  /*25d0*/  IMAD.WIDE.U32 R164, R46, 0xe0, RZ ;  /* 0x000000e02ea47825 */ /* 0x000fe200078e00ff */
[----:B------:R-:W-:-:S03]  /*25e0*/  LOP3.LUT R154, R152, 0x1, RZ, 0xc0, !PT ;  /* 0x00000001989a7812 */ /* 0x000fc600078ec0ff */
[C---:B------:R-:W-:Y:S02]  /*25f0*/  IMAD R57, R47.reuse, 0xa0, RZ ;  /* 0x000000a02f397824 */ /* 0x040fe400078e02ff */
[----:B------:R-:W-:Y:S02]  /*2600*/  IMAD R56, R47, 0xc0, RZ ;  /* 0x000000c02f387824 */ /* 0x000fe400078e02ff */
[----:B------:R-:W-:Y:S01]  /*2610*/  IMAD.WIDE.U32 R168, R46, 0xa0, RZ ;  /* 0x000000a02ea87825 */ /* 0x000fe200078e00ff */
[----:B------:R-:W-:-:S03]  /*2620*/  SHF.L.U64.HI R62, R61, 0x1, R62 ;  /* 0x000000013d3e7819 */ /* 0x000fc6000001023e */
[----:B------:R-:W-:Y:S01]  /*2630*/  IMAD.WIDE.U32 R166, R46, 0xc0, RZ ;  /* 0x000000c02ea67825 */ /* 0x000fe200078e00ff */
[----:B------:R-:W-:Y:S02]  /*2640*/  SHF.L.U64.HI R59, R58, 0x1, R59 ;  /* 0x000000013a3b7819 */ /* 0x000fe4000001023b */
[----:B------:R-:W-:Y:S01]  /*2650*/  IADD3 R153, R200, 0x10, RZ ;  /* 0x00000010c8997810 */ /* 0x000fe20007ffe0ff */
[----:B------:R-:W-:Y:S01]  /*2660*/  IMAD.SHL.U32 R70, R44, 0x20, RZ ;  /* 0x000000202c467824 */ /* 0x000fe200078e00ff */
[C---:B------:R-:W-:Y:S01]  /*2670*/  IADD3 R151, R200.reuse, 0x20, RZ ;  /* 0x00000020c8977810 */ /* 0x040fe20007ffe0ff */
[----:B------:R-:W-:Y:S01]  /*2680*/  IMAD.MOV.U32 R112, RZ, RZ, R230 ;  /* 0x000000ffff707224 */ /* 0x000fe200078e00e6 */
[C---:B------:R-:W-:Y:S01]  /*2690*/  IADD3 R150, R200.reuse, 0x30, RZ ;  /* 0x00000030c8967810 */ /* 0x040fe20007ffe0ff */
[----:B------:R-:W-:Y:S01]  /*26a0*/  IMAD.MOV.U32 R115, RZ, RZ, R141 ;  /* 0x000000ffff737224 */ /* 0x000fe200078e008d */
[C---:B------:R-:W-:Y:S01]  /*26b0*/  IADD3 R149, R200.reuse, 0x40, RZ ;  /* 0x00000040c8957810 */ /* 0x040fe20007ffe0ff */
[----:B------:R-:W-:Y:S01]  /*26c0*/  IMAD.SHL.U32 R61, R61, 0x2, RZ ;  /* 0x000000023d3d7824 */ /* 0x000fe200078e00ff */
[----:B------:R-:W-:Y:S01]  /*26d0*/  IADD3 R148, R200, 0x50, RZ ;  /* 0x00000050c8947810 */ /* 0x000fe20007ffe0ff */
[----:B------:R-:W-:Y:S01]  /*26e0*/  IMAD.SHL.U32 R58, R58, 0x2, RZ ;  /* 0x000000023a3a7824 */ /* 0x000fe200078e00ff */
[C---:B------:R-:W-:Y:S01]  /*26f0*/  IADD3 R147, R200.reuse, 0x60, RZ ;  /* 0x00000060c8937810 */ /* 0x040fe20007ffe0ff */
[----:B------:R-:W-:Y:S01]  /*2700*/  IMAD.IADD R57, R169, 0x1, R57 ;  /* 0x00000001a9397824 */ /* 0x000fe200078e0239 */
[----:B------:R-:W-:Y:S01]  /*2710*/  IADD3 R146, R200, 0x70, RZ ;  /* 0x00000070c8927810 */ /* 0x000fe20007ffe0ff */
[----:B------:R-:W-:Y:S01]  /*2720*/  IMAD.IADD R56, R167, 0x1, R56 ;  /* 0x00000001a7387824 */ /* 0x000fe200078e0238 */
[----:B------:R-:W-:-:S02]  /*2730*/  SHF.L.U64.HI R71, R44, 0x5, R45 ;  /* 0x000000052c477819 */ /* 0x000fc4000001022d */
[----:B------:R-:W-:Y:S02]  /*2740*/  MOV R113, R231 ;  /* 0x000000e700717202 */ /* 0x000fe40000000f00 */
[----:B------:R-:W-:Y:S02]  /*2750*/  MOV R114, R140 ;  /* 0x0000008c00727202 */ /* 0x000fe40000000f00 */
[----:B------:R-:W-:Y:S02]  /*2760*/  LOP3.LUT R152, R152, 0x2, RZ, 0xc0, !PT ;  /* 0x0000000298987812 */ /* 0x000fe400078ec0ff */
[----:B------:R-:W-:Y:S02]  /*2770*/  IADD3 R60, R171, R60, RZ ;  /* 0x0000003cab3c7210 */ /* 0x000fe40007ffe0ff */
[----:B------:R-:W-:Y:S01]  /*2780*/  IADD3 R55, R165, R55, RZ ;  /* 0x00000037a5377210 */ /* 0x000fe20007ffe0ff */
[----:B--2---:R-:W-:-:S04]  /*2790*/  IMAD R0, R35, R236, RZ ;  /* 0x000000ec23007224 */ /* 0x004fc800078e02ff */
[----:B------:R-:W-:Y:S02]  /*27a0*/  IMAD R0, R34, R54, R0 ;  /* 0x0000003622007224 */ /* 0x000fe400078e0200 */
[----:B------:R-:W-:-:S04]  /*27b0*/  IMAD.WIDE.U32 R34, R236, R34, R18 ;  /* 0x00000022ec227225 */ /* 0x000fc800078e0012 */
[----:B---3--:R-:W-:Y:S02]  /*27c0*/  IMAD R3, R37, R236, RZ ;  /* 0x000000ec25037224 */ /* 0x008fe400078e02ff */
[----:B------:R-:W-:Y:S01]  /*27d0*/  IMAD.IADD R35, R35, 0x1, R0 ;  /* 0x0000000123237824 */ /* 0x000fe200078e0200 */
[----:B------:R-:W-:Y:S01]  /*27e0*/  SHF.R.S32.HI R0, RZ, 0x1f, R2 ;  /* 0x0000001fff007819 */ /* 0x000fe20000011402 */
[----:B------:R-:W-:-:S04]  /*27f0*/  IMAD.WIDE.U32 R28, R236, R36, R18 ;  /* 0x00000024ec1c7225 */ /* 0x000fc800078e0012 */
[----:B------:R-:W-:Y:S02]  /*2800*/  IMAD R3, R36, R54, R3 ;  /* 0x0000003624037224 */ /* 0x000fe400078e0203 */
[-C--:B----4-:R-:W-:Y:S02]  /*2810*/  IMAD R8, R187, R2.reuse, RZ ;  /* 0x00000002bb087224 */ /* 0x090fe400078e02ff */
[----:B------:R-:W-:Y:S02]  /*2820*/  IMAD.IADD R29, R29, 0x1, R3 ;  /* 0x000000011d1d7824 */ /* 0x000fe400078e0203 */
[----:B-----5:R-:W-:Y:S02]  /*2830*/  IMAD R3, R203, R2, RZ ;  /* 0x00000002cb037224 */ /* 0x020fe400078e02ff */
[C---:B------:R-:W-:Y:S02]  /*2840*/  IMAD R8, R186.reuse, R0, R8 ;  /* 0x00000000ba087224 */ /* 0x040fe400078e0208 */
[----:B------:R-:W-:-:S04]  /*2850*/  IMAD.WIDE.U32 R34, R186, R2, R34 ;  /* 0x00000002ba227225 */ /* 0x000fc800078e0022 */
[C---:B------:R-:W-:Y:S01]  /*2860*/  IMAD R3, R202.reuse, R0, R3 ;  /* 0x00000000ca037224 */ /* 0x040fe200078e0203 */
[----:B------:R-:W-:Y:S01]  /*2870*/  IADD3 R35, R35, R8, RZ ;  /* 0x0000000823237210 */ /* 0x000fe20007ffe0ff */
[----:B------:R-:W-:Y:S01]  /*2880*/  IMAD.WIDE.U32 R28, R202, R2, R28 ;  /* 0x00000002ca1c7225 */ /* 0x000fe200078e001c */
[----:B------:R-:W-:-:S03]  /*2890*/  IADD3 R0, P0, -R73, R200, RZ ;  /* 0x000000c849007210 */ /* 0x000fc60007f1e1ff */
[-C--:B------:R-:W-:Y:S02]  /*28a0*/  IMAD R8, R27, R12.reuse, RZ ;  /* 0x0000000c1b087224 */ /* 0x080fe400078e02ff */
[----:B------:R-:W-:Y:S02]  /*28b0*/  IMAD.IADD R29, R29, 0x1, R3 ;  /* 0x000000011d1d7824 */ /* 0x000fe400078e0203 */
[-C--:B------:R-:W-:Y:S02]  /*28c0*/  IMAD R3, R25, R12.reuse, RZ ;  /* 0x0000000c19037224 */ /* 0x080fe400078e02ff */
[C---:B------:R-:W-:Y:S02]  /*28d0*/  IMAD R8, R26.reuse, R9, R8 ;  /* 0x000000091a087224 */ /* 0x040fe400078e0208 */
[----:B------:R-:W-:Y:S01]  /*28e0*/  IMAD.WIDE.U32 R26, R26, R12, R34 ;  /* 0x0000000c1a1a7225 */ /* 0x000fe200078e0022 */
[----:B------:R-:W-:-:S03]  /*28f0*/  LEA.HI R133, R15, R15, RZ, 0x1 ;  /* 0x0000000f0f857211 */ /* 0x000fc600078f08ff */
[C---:B------:R-:W-:Y:S02]  /*2900*/  IMAD R3, R24.reuse, R9, R3 ;  /* 0x0000000918037224 */ /* 0x040fe400078e0203 */
[----:B------:R-:W-:Y:S01]  /*2910*/  IMAD.WIDE.U32 R24, R24, R12, R28 ;  /* 0x0000000c18187225 */ /* 0x000fe200078e001c */
[----:B------:R-:W-:-:S03]  /*2920*/  IADD3 R9, R27, R8, RZ ;  /* 0x000000081b097210 */ /* 0x000fc60007ffe0ff */
[----:B------:R-:W-:Y:S01]  /*2930*/  IMAD.X R13, R201, 0x1, ~R13, P0 ;  /* 0x00000001c90d7824 */ /* 0x000fe200000e0e0d */
[----:B------:R-:W-:Y:S01]  /*2940*/  SHF.R.S32.HI R133, RZ, 0x1, R133 ;  /* 0x00000001ff857819 */ /* 0x000fe20000011485 */
[----:B------:R-:W-:Y:S01]  /*2950*/  IMAD.IADD R25, R25, 0x1, R3 ;  /* 0x0000000119197824 */ /* 0x000fe200078e0203 */
[----:B------:R-:W-:Y:S01]  /*2960*/  MOV R8, R26 ;  /* 0x0000001a00087202 */ /* 0x000fe20000000f00 */
[C---:B------:R-:W-:Y:S02]  /*2970*/  IMAD R104, R13.reuse, R186, RZ ;  /* 0x000000ba0d687224 */ /* 0x040fe400078e02ff */
[----:B------:R-:W-:Y:S02]  /*2980*/  IMAD R106, R13, R202, RZ ;  /* 0x000000ca0d6a7224 */ /* 0x000fe400078e02ff */
[----:B------:R-:W-:Y:S02]  /*2990*/  IMAD R104, R187, R0, R104 ;  /* 0x00000000bb687224 */ /* 0x000fe400078e0268 */
[----:B------:R-:W-:-:S02]  /*29a0*/  IMAD R110, R133, R16, RZ ;  /* 0x00000010856e7224 */ /* 0x000fc400078e02ff */
[----:B------:R-:W-:Y:S02]  /*29b0*/  IMAD R3, R200, R133, R156 ;  /* 0x00000085c8037224 */ /* 0x000fe400078e029c */
[----:B------:R-:W-:-:S04]  /*29c0*/  IMAD.WIDE.U32 R8, R186, R0, R8 ;  /* 0x00000000ba087225 */ /* 0x000fc800078e0008 */
[-C--:B------:R-:W-:Y:S02]  /*29d0*/  IMAD R106, R203, R0.reuse, R106 ;  /* 0x00000000cb6a7224 */ /* 0x080fe400078e026a */
[----:B------:R-:W-:-:S04]  /*29e0*/  IMAD.WIDE.U32 R12, R202, R0, R24 ;  /* 0x00000000ca0c7225 */ /* 0x000fc800078e0018 */
[----:B------:R-:W-:Y:S01]  /*29f0*/  IMAD.IADD R104, R9, 0x1, R104 ;  /* 0x0000000109687824 */ /* 0x000fe200078e0268 */
[----:B------:R-:W-:Y:S02]  /*2a00*/  IADD3 R106, R13, R106, RZ ;  /* 0x0000006a0d6a7210 */ /* 0x000fe40007ffe0ff */
[----:B------:R-:W-:Y:S02]  /*2a10*/  LEA R107, P0, R12, R20, 0x1 ;  /* 0x000000140c6b7211 */ /* 0x000fe400078008ff */
[----:B------:R-:W-:Y:S02]  /*2a20*/  IADD3 R9, P3, R110, R3, RZ ;  /* 0x000000036e097210 */ /* 0x000fe40007f7e0ff */
[----:B------:R-:W-:Y:S02]  /*2a30*/  SHF.R.S32.HI R0, RZ, 0x1f, R110 ;  /* 0x0000001fff007819 */ /* 0x000fe4000001146e */
[----:B------:R-:W-:Y:S01]  /*2a40*/  LEA.HI.X R106, R12, R21, R106, 0x1, P0 ;  /* 0x000000150c6a7211 */ /* 0x000fe200000f0c6a */
[----:B------:R-:W-:Y:S01]  /*2a50*/  IMAD.SHL.U32 R12, R9, 0x2, RZ ;  /* 0x00000002090c7824 */ /* 0x000fe200078e00ff */
[----:B------:R-:W-:Y:S01]  /*2a60*/  LEA R105, P1, R8, R22, 0x1 ;  /* 0x0000001608697211 */ /* 0x000fe200078208ff */
[----:B------:R-:W-:Y:S01]  /*2a70*/  IMAD.IADD R2, R156, 0x1, R3 ;  /* 0x000000019c027824 */ /* 0x000fe200078e0203 */
[----:B------:R-:W-:-:S02]  /*2a80*/  LEA.HI.X.SX32 R3, R3, R0, 0x1, P3 ;  /* 0x0000000003037211 */ /* 0x000fc400018f0eff */
[----:B------:R-:W-:Y:S02]  /*2a90*/  LEA.HI.X R104, R8, R23, R104, 0x1, P1 ;  /* 0x0000001708687211 */ /* 0x000fe400008f0c68 */
[-C--:B------:R-:W-:Y:S02]  /*2aa0*/  IADD3 R34, P1, R6, R12.reuse, RZ ;  /* 0x0000000c06227210 */ /* 0x080fe40007f3e0ff */
[----:B------:R-:W-:Y:S02]  /*2ab0*/  SHF.L.U64.HI R9, R9, 0x1, R3 ;  /* 0x0000000109097819 */ /* 0x000fe40000010203 */
[----:B------:R-:W-:Y:S01]  /*2ac0*/  IADD3 R12, P0, R4, R12, RZ ;  /* 0x0000000c040c7210 */ /* 0x000fe20007f1e0ff */
[----:B------:R-:W-:Y:S01]  /*2ad0*/  IMAD.SHL.U32 R155, R133, 0x10, RZ ;  /* 0x00000010859b7824 */ /* 0x000fe200078e00ff */
[----:B------:R-:W-:-:S03]  /*2ae0*/  IADD3.X R33, R7, R9, RZ, P1, !PT ;  /* 0x0000000907217210 */ /* 0x000fc60000ffe4ff */
[----:B------:R-:W-:Y:S01]  /*2af0*/  IMAD.X R9, R5, 0x1, R9, P0 ;  /* 0x0000000105097824 */ /* 0x000fe200000e0609 */
[----:B------:R-:W-:Y:S02]  /*2b00*/  IADD3 R69, P0, R227, 0x40, RZ ;  /* 0x00000040e3457810 */ /* 0x000fe40007f1e0ff */
[----:B------:R-:W-:Y:S02]  /*2b10*/  IADD3 R144, R155, 0x40, RZ ;  /* 0x000000409b907810 */ /* 0x000fe40007ffe0ff */
[-C--:B------:R-:W-:Y:S01]  /*2b20*/  IADD3 R198, P1, R69, R227.reuse, RZ ;  /* 0x000000e345c67210 */ /* 0x080fe20007f3e0ff */
[--C-:B------:R-:W-:Y:S01]  /*2b30*/  IMAD.X R68, RZ, RZ, R228.reuse, P0 ;  /* 0x000000ffff447224 */ /* 0x100fe200000e06e4 */
[----:B------:R-:W-:Y:S01]  /*2b40*/  IADD3 R194, P0, R66, 0x40, RZ ;  /* 0x0000004042c27810 */ /* 0x000fe20007f1e0ff */
[----:B------:R-:W-:Y:S01]  /*2b50*/  IMAD.SHL.U32 R75, R202, 0x10, RZ ;  /* 0x00000010ca4b7824 */ /* 0x000fe200078e00ff */
[----:B------:R-:W-:Y:S01]  /*2b60*/  IADD3 R142, R155, R144, RZ ;  /* 0x000000909b8e7210 */ /* 0x000fe20007ffe0ff */
[----:B------:R-:W-:Y:S01]  /*2b70*/  IMAD.X R199, R68, 0x1, R228, P1 ;  /* 0x0000000144c77824 */ /* 0x000fe200008e06e4 */
[----:B------:R-:W-:-:S02]  /*2b80*/  IADD3 R196, P1, R198, R227, RZ ;  /* 0x000000e3c6c47210 */ /* 0x000fc40007f3e0ff */
[----:B------:R-:W-:Y:S01]  /*2b90*/  IADD3.X R195, RZ, R67, RZ, P0, !PT ;  /* 0x00000043ffc37210 */ /* 0x000fe200007fe4ff */
[----:B------:R-:W-:Y:S01]  /*2ba0*/  IMAD.IADD R138, R155, 0x1, R142 ;  /* 0x000000019b8a7824 */ /* 0x000fe200078e028e */
[C---:B------:R-:W-:Y:S02]  /*2bb0*/  SHF.L.U64.HI R74, R202.reuse, 0x4, R203 ;  /* 0x00000004ca4a7819 */ /* 0x040fe400000102cb */
[----:B------:R-:W-:Y:S02]  /*2bc0*/  IADD3 R77, P0, R75, 0x40, RZ ;  /* 0x000000404b4d7810 */ /* 0x000fe40007f1e0ff */
[----:B------:R-:W-:Y:S01]  /*2bd0*/  SHF.L.U32 R83, R202, 0x5, RZ ;  /* 0x00000005ca537819 */ /* 0x000fe200000006ff */
[----:B------:R-:W-:Y:S01]  /*2be0*/  IMAD.X R197, R199, 0x1, R228, P1 ;  /* 0x00000001c7c57824 */ /* 0x000fe200008e06e4 */
[----:B------:R-:W-:Y:S01]  /*2bf0*/  IADD3.X R76, RZ, R74, RZ, P0, !PT ;  /* 0x0000004aff4c7210 */ /* 0x000fe200007fe4ff */
[----:B------:R-:W-:Y:S01]  /*2c00*/  IMAD.IADD R136, R155, 0x1, R138 ;  /* 0x000000019b887824 */ /* 0x000fe200078e028a */
[----:B------:R-:W-:-:S02]  /*2c10*/  IADD3 R110, P2, R110, R2, RZ ;  /* 0x000000026e6e7210 */ /* 0x000fc40007f5e0ff */
[----:B------:R-:W-:Y:S02]  /*2c20*/  SHF.L.U64.HI R82, R202, 0x5, R203 ;  /* 0x00000005ca527819 */ /* 0x000fe400000102cb */
[----:B------:R-:W-:Y:S02]  /*2c30*/  IADD3 R79, P1, R77, R75, RZ ;  /* 0x0000004b4d4f7210 */ /* 0x000fe40007f3e0ff */
[----:B------:R-:W-:Y:S01]  /*2c40*/  IADD3 R85, P0, R83, R77, RZ ;  /* 0x0000004d53557210 */ /* 0x000fe20007f1e0ff */
[----:B------:R-:W-:Y:S01]  /*2c50*/  IMAD.IADD R134, R155, 0x1, R136 ;  /* 0x000000019b867824 */ /* 0x000fe200078e0288 */
[----:B------:R-:W-:Y:S01]  /*2c60*/  LEA.HI.X.SX32 R0, R2, R0, 0x1, P2 ;  /* 0x0000000002007211 */ /* 0x000fe200010f0eff */
[----:B------:R-:W-:Y:S02]  /*2c70*/  IMAD.SHL.U32 R111, R110, 0x2, RZ ;  /* 0x000000026e6f7824 */ /* 0x000fe400078e00ff */
[----:B------:R-:W-:Y:S01]  /*2c80*/  IMAD.X R78, R76, 0x1, R74, P1 ;  /* 0x000000014c4e7824 */ /* 0x000fe200008e064a */
[----:B------:R-:W-:Y:S01]  /*2c90*/  IADD3 R87, P1, R83, R79, RZ ;  /* 0x0000004f53577210 */ /* 0x000fe20007f3e0ff */
[----:B------:R-:W-:Y:S01]  /*2ca0*/  IMAD.X R84, R82, 0x1, R76, P0 ;  /* 0x0000000152547824 */ /* 0x000fe200000e064c */
[----:B------:R-:W-:-:S02]  /*2cb0*/  IADD3 R89, P0, R85, R83, RZ ;  /* 0x0000005355597210 */ /* 0x000fc40007f1e0ff */
[----:B------:R-:W-:Y:S01]  /*2cc0*/  IADD3 R132, R155, R134, RZ ;  /* 0x000000869b847210 */ /* 0x000fe20007ffe0ff */
[----:B------:R-:W-:Y:S01]  /*2cd0*/  IMAD.SHL.U32 R95, R186, 0x10, RZ ;  /* 0x00000010ba5f7824 */ /* 0x000fe200078e00ff */
[----:B------:R-:W-:Y:S01]  /*2ce0*/  SHF.L.U64.HI R110, R110, 0x1, R0 ;  /* 0x000000016e6e7819 */ /* 0x000fe20000010200 */
[----:B------:R-:W-:Y:S01]  /*2cf0*/  IMAD.SHL.U32 R100, R186, 0x40, RZ ;  /* 0x00000040ba647824 */ /* 0x000fe200078e00ff */
[----:B------:R-:W-:Y:S01]  /*2d00*/  IADD3 R109, P3, R6, R111, RZ ;  /* 0x0000006f066d7210 */ /* 0x000fe20007f7e0ff */
[C---:B------:R-:W-:Y:S01]  /*2d10*/  IMAD.SHL.U32 R145, R133.reuse, 0x20, RZ ;  /* 0x0000002085917824 */ /* 0x040fe200078e00ff */
[C---:B------:R-:W-:Y:S01]  /*2d20*/  SHF.L.U32 R139, R133.reuse, 0x6, RZ ;  /* 0x00000006858b7819 */ /* 0x040fe200000006ff */
[C---:B------:R-:W-:Y:S01]  /*2d30*/  IMAD R143, R133.reuse, 0x30, RZ ;  /* 0x00000030858f7824 */ /* 0x040fe200078e02ff */
[----:B------:R-:W-:Y:S01]  /*2d40*/  IADD3.X R86, R82, R78, RZ, P1, !PT ;  /* 0x0000004e52567210 */ /* 0x000fe20000ffe4ff */
[C---:B------:R-:W-:Y:S01]  /*2d50*/  IMAD R137, R133.reuse, 0x50, RZ ;  /* 0x0000005085897824 */ /* 0x040fe200078e02ff */
[----:B------:R-:W-:Y:S01]  /*2d60*/  IADD3.X R88, R84, R82, RZ, P0, !PT ;  /* 0x0000005254587210 */ /* 0x000fe200007fe4ff */
[----:B------:R-:W-:Y:S01]  /*2d70*/  IMAD R135, R133, 0x60, RZ ;  /* 0x0000006085877824 */ /* 0x000fe200078e02ff */
[----:B------:R-:W-:Y:S01]  /*2d80*/  SHF.L.U64.HI R94, R186, 0x4, R187 ;  /* 0x00000004ba5e7819 */ /* 0x000fe200000102bb */
[----:B------:R-:W-:Y:S01]  /*2d90*/  IMAD.WIDE.U32 R176, R44, 0x30, R198 ;  /* 0x000000302cb07825 */ /* 0x000fe200078e00c6 */
[----:B------:R-:W-:-:S02]  /*2da0*/  SHF.L.U64.HI R96, R186, 0x5, R187 ;  /* 0x00000005ba607819 */ /* 0x000fc400000102bb */
[C---:B------:R-:W-:Y:S01]  /*2db0*/  SHF.L.U32 R97, R186.reuse, 0x5, RZ ;  /* 0x00000005ba617819 */ /* 0x040fe200000006ff */
[C---:B------:R-:W-:Y:S01]  /*2dc0*/  IMAD R98, R187.reuse, 0x60, RZ ;  /* 0x00000060bb627824 */ /* 0x040fe200078e02ff */
[----:B------:R-:W-:Y:S01]  /*2dd0*/  SHF.L.U64.HI R99, R186, 0x6, R187 ;  /* 0x00000006ba637819 */ /* 0x000fe200000102bb */
[----:B------:R-:W-:Y:S01]  /*2de0*/  IMAD R101, R187, 0xa0, RZ ;  /* 0x000000a0bb657824 */ /* 0x000fe200078e02ff */
[-C--:B------:R-:W-:Y:S01]  /*2df0*/  IADD3 R91, P1, R87, R83.reuse, RZ ;  /* 0x00000053575b7210 */ /* 0x080fe20007f3e0ff */
[----:B------:R-:W-:Y:S01]  /*2e00*/  IMAD R102, R187, 0xc0, RZ ;  /* 0x000000c0bb667824 */ /* 0x000fe200078e02ff */
[----:B------:R-:W-:Y:S01]  /*2e10*/  IADD3 R93, P0, R89, R83, RZ ;  /* 0x00000053595d7210 */ /* 0x000fe20007f1e0ff */
[----:B------:R-:W-:Y:S01]  /*2e20*/  IMAD R103, R187, 0xe0, RZ ;  /* 0x000000e0bb677824 */ /* 0x000fe200078e02ff */
[----:B------:R-:W-:Y:S01]  /*2e30*/  IADD3 R111, P2, R4, R111, RZ ;  /* 0x0000006f046f7210 */ /* 0x000fe20007f5e0ff */
[----:B------:R-:W-:Y:S01]  /*2e40*/  IMAD.WIDE.U32 R192, R186, 0x60, RZ ;  /* 0x00000060bac07825 */ /* 0x000fe200078e00ff */
[----:B------:R-:W-:-:S03]  /*2e50*/  IADD3 R131, R155, R132, RZ ;  /* 0x000000849b837210 */ /* 0x000fc60007ffe0ff */
[----:B------:R-:W-:-:S04]  /*2e60*/  IMAD.WIDE.U32 R190, R186, 0xa0, RZ ;  /* 0x000000a0babe7825 */ /* 0x000fc800078e00ff */
[----:B------:R-:W-:-:S04]  /*2e70*/  IMAD.WIDE.U32 R188, R186, 0xc0, RZ ;  /* 0x000000c0babc7825 */ /* 0x000fc800078e00ff */
[----:B------:R-:W-:Y:S02]  /*2e80*/  IMAD R133, R133, 0x70, RZ ;  /* 0x0000007085857824 */ /* 0x000fe400078e02ff */
[----:B------:R-:W-:-:S04]  /*2e90*/  IMAD.WIDE.U32 R172, R44, 0x30, R194 ;  /* 0x000000302cac7825 */ /* 0x000fc800078e00c2 */
[----:B------:R-:W-:Y:S01]  /*2ea0*/  IMAD.WIDE.U32 R174, R44, 0x30, R196 ;  /* 0x000000302cae7825 */ /* 0x000fe200078e00c4 */
[----:B------:R-:W-:-:S03]  /*2eb0*/  SHF.L.U64.HI R94, R95, 0x1, R94 ;  /* 0x000000015f5e7819 */ /* 0x000fc6000001025e */
[----:B------:R-:W-:Y:S01]  /*2ec0*/  IMAD.WIDE.U32 R186, R186, 0xe0, RZ ;  /* 0x000000e0baba7825 */ /* 0x000fe200078e00ff */
[----:B------:R-:W-:Y:S02]  /*2ed0*/  SHF.L.U64.HI R96, R97, 0x1, R96 ;  /* 0x0000000161607819 */ /* 0x000fe40000010260 */
[----:B------:R-:W-:Y:S01]  /*2ee0*/  SHF.L.U64.HI R99, R100, 0x1, R99 ;  /* 0x0000000164637819 */ /* 0x000fe20000010263 */
[----:B------:R-:W-:Y:S01]  /*2ef0*/  IMAD.X R108, R7, 0x1, R110, P3 ;  /* 0x00000001076c7824 */ /* 0x000fe200018e066e */
[----:B------:R-:W-:Y:S01]  /*2f00*/  IADD3 R65, R177, R64, RZ ;  /* 0x00000040b1417210 */ /* 0x000fe20007ffe0ff */
[----:B------:R-:W-:Y:S01]  /*2f10*/  IMAD.IADD R63, R64, 0x1, R173 ;  /* 0x00000001403f7824 */ /* 0x000fe200078e02ad */
[----:B------:R-:W-:Y:S01]  /*2f20*/  IADD3.X R110, R5, R110, RZ, P2, !PT ;  /* 0x0000006e056e7210 */ /* 0x000fe200017fe4ff */
[----:B------:R-:W-:Y:S01]  /*2f30*/  IMAD.MOV.U32 R13, RZ, RZ, R48 ;  /* 0x000000ffff0d7224 */ /* 0x000fe200078e0030 */
[C---:B------:R-:W-:Y:S01]  /*2f40*/  SHF.L.U64.HI R80, R202.reuse, 0x6, R203 ;  /* 0x00000006ca507819 */ /* 0x040fe200000102cb */
[----:B------:R-:W-:Y:S01]  /*2f50*/  IMAD.SHL.U32 R81, R202, 0x40, RZ ;  /* 0x00000040ca517824 */ /* 0x000fe200078e00ff */
[----:B------:R-:W-:Y:S01]  /*2f60*/  SHF.L.U32 R100, R100, 0x1, RZ ;  /* 0x0000000164647819 */ /* 0x000fe200000006ff */
[----:B------:R-:W-:Y:S01]  /*2f70*/  IMAD.SHL.U32 R95, R95, 0x2, RZ ;  /* 0x000000025f5f7824 */ /* 0x000fe200078e00ff */
[----:B------:R-:W-:Y:S01]  /*2f80*/  IADD3 R102, R189, R102, RZ ;  /* 0x00000066bd667210 */ /* 0x000fe20007ffe0ff */
[----:B------:R-:W-:Y:S01]  /*2f90*/  IMAD.SHL.U32 R97, R97, 0x2, RZ ;  /* 0x0000000261617824 */ /* 0x000fe200078e00ff */
[----:B------:R-:W-:Y:S01]  /*2fa0*/  SHF.R.S32.HI R129, RZ, 0x1f, R155 ;  /* 0x0000001fff817819 */ /* 0x000fe2000001149b */
[----:B------:R-:W-:Y:S01]  /*2fb0*/  IMAD.IADD R98, R193, 0x1, R98 ;  /* 0x00000001c1627824 */ /* 0x000fe200078e0262 */
[----:B------:R-:W-:Y:S01]  /*2fc0*/  SHF.R.S32.HI R128, RZ, 0x1f, R145 ;  /* 0x0000001fff807819 */ /* 0x000fe20000011491 */
[----:B------:R-:W-:Y:S01]  /*2fd0*/  IMAD.IADD R101, R191, 0x1, R101 ;  /* 0x00000001bf657824 */ /* 0x000fe200078e0265 */
[----:B------:R-:W-:Y:S01]  /*2fe0*/  SHF.R.S32.HI R126, RZ, 0x1f, R143 ;  /* 0x0000001fff7e7819 */ /* 0x000fe2000001148f */
        /* <DEDUP_REMOVED lines=8> */
[----:B------:R-:W-:Y:S02]  /*3070*/  IADD3 R64, R64, R175, RZ ;  /* 0x000000af40407210 */ /* 0x000fe40007ffe0ff */
[----:B------:R-:W-:Y:S02]  /*3080*/  SHF.R.S32.HI R125, RZ, 0x1f, R142 ;  /* 0x0000001fff7d7819 */ /* 0x000fe4000001148e */
[----:B------:R-:W-:Y:S02]  /*3090*/  SHF.R.S32.HI R123, RZ, 0x1f, R138 ;  /* 0x0000001fff7b7819 */ /* 0x000fe4000001148a */
[----:B------:R-:W-:-:S02]  /*30a0*/  SHF.R.S32.HI R121, RZ, 0x1f, R136 ;  /* 0x0000001fff797819 */ /* 0x000fc40000011488 */
[----:B------:R-:W-:Y:S02]  /*30b0*/  SHF.R.S32.HI R119, RZ, 0x1f, R134 ;  /* 0x0000001fff777819 */ /* 0x000fe40000011486 */
[----:B------:R-:W-:Y:S02]  /*30c0*/  SHF.R.S32.HI R117, RZ, 0x1f, R132 ;  /* 0x0000001fff757819 */ /* 0x000fe40000011484 */
[----:B------:R-:W-:Y:S02]  /*30d0*/  SHF.R.S32.HI R116, RZ, 0x1f, R131 ;  /* 0x0000001fff747819 */ /* 0x000fe40000011483 */
.L_x_2112:
        /* <DEDUP_REMOVED lines=23> */
.L_x_1980:
[----:B------:R-:W-:Y:S05]  /*3250*/  BSYNC B0 ;  /* 0x0000000000007941 */ /* 0x000fea0003800000 */
.L_x_1979:
[C---:B------:R-:W-:Y:S01]  /*3260*/  ISETP.GE.AND P0, PT, R153.reuse, R211, PT ;  /* 0x000000d39900720c */ /* 0x040fe20003f06270 */
[----:B------:R-:W-:Y:S03]  /*3270*/  BSSY B0, `(.L_x_1981) ;  /* 0x000000e000007945 */ /* 0x000fe60003800000 */
[----:B------:R-:W-:Y:S11]  /*3280*/  ISETP.GE.AND P0, PT, R153, R210, !P0 ;  /* 0x000000d29900720c */ /* 0x000ff60004706270 */
[----:B------:R-:W-:Y:S02]  /*3290*/  @!UPT UIADD3 URZ, URZ, URZ, URZ ;  /* 0x0000003f3f3ff290 */ /* 0x000fe4000fffe03f */
[----:B------:R-:W-:-:S05]  /*32a0*/  @!P0 BRA `(.L_x_1982) ;  /* 0x000000a000008947 */ /* 0x000fca0003800000 */
[----:B------:R-:W-:Y:S02]  /*32b0*/  ISETP.NE.AND P1, PT, R154, RZ, PT ;  /* 0x000000ff9a00720c */ /* 0x000fe40003f25270 */
[----:B------:R-:W-:Y:S02]  /*32c0*/  IADD3 R20, P0, R105, R95, RZ ;  /* 0x0000005f69147210 */ /* 0x000fe40007f1e0ff */
[C---:B-1----:R-:W-:Y:S03]  /*32d0*/  LEA R2, P3, R225.reuse, R115, 0x1 ;  /* 0x00000073e1027211 */ /* 0x042fe600078608ff */
[----:B------:R-:W-:Y:S01]  /*32e0*/  IMAD.X R21, R104, 0x1, R94, P0 ;  /* 0x0000000168157824 */ /* 0x000fe200000e065e */
[----:B------:R-:W-:Y:S02]  /*32f0*/  ISETP.NE.AND P0, PT, R152, RZ, PT ;  /* 0x000000ff9800720c */ /* 0x000fe40003f05270 */
[----:B------:R-:W-:Y:S03]  /*3300*/  LEA.HI.X R3, R225, R114, R226, 0x1, P3 ;  /* 0x00000072e1037211 */ /* 0x000fe600018f0ce2 */
[----:B------:R-:W2:Y:S04]  /*3310*/  @P1 LD.E.128 R4, [R20.64] ;  /* 0x0000000614041980 */ /* 0x000ea8000c101d00 */
[----:B--2---:R1:W-:Y:S04]  /*3320*/  @P1 ST.E.128 [R2.64], R4 ;  /* 0x0000000402001985 */ /* 0x0043e8000c101d06 */
[----:B-1----:R-:W2:Y:S04]  /*3330*/  @P0 LD.E.128 R4, [R20.64+0x80] ;  /* 0x0000800614040980 */ /* 0x002ea8000c101d00 */
[----:B--2---:R1:W-:Y:S02]  /*3340*/  @P0 ST.E.128 [R2.64+0x80], R4 ;  /* 0x0000800402000985 */ /* 0x0043e4000c101d06 */
.L_x_1982:
[----:B------:R-:W-:Y:S05]  /*3350*/  BSYNC B0 ;  /* 0x0000000000007941 */ /* 0x000fea0003800000 */
.L_x_1981:
        /* <DEDUP_REMOVED lines=15> */
.L_x_1984:
[----:B------:R-:W-:Y:S05]  /*3450*/  BSYNC B0 ;  /* 0x0000000000007941 */ /* 0x000fea0003800000 */
.L_x_1983:
        /* <DEDUP_REMOVED lines=15> */
.L_x_1986:
[----:B------:R-:W-:Y:S05]  /*3550*/  BSYNC B0 ;  /* 0x0000000000007941 */ /* 0x000fea0003800000 */
.L_x_1985:
        /* <DEDUP_REMOVED lines=15> */
.L_x_1988:
[----:B------:R-:W-:Y:S05]  /*3650*/  BSYNC B0 ;  /* 0x0000000000007941 */ /* 0x000fea0003800000 */
.L_x_1987:
        /* <DEDUP_REMOVED lines=15> */
.L_x_1990:
[----:B------:R-:W-:Y:S05]  /*3750*/  BSYNC B0 ;  /* 0x0000000000007941 */ /* 0x000fea0003800000 */
.L_x_1989:
        /* <DEDUP_REMOVED lines=15> */
.L_x_1992:
[----:B------:R-:W-:Y:S05]  /*3850*/  BSYNC B0 ;  /* 0x0000000000007941 */ /* 0x000fea0003800000 */
.L_x_1991:
        /* <DEDUP_REMOVED lines=15> */
.L_x_1994:
[----:B------:R-:W-:Y:S05]  /*3950*/  BSYNC B0 ;  /* 0x0000000000007941 */ /* 0x000fea0003800000 */
.L_x_1993:
        /* <DEDUP_REMOVED lines=25> */
[----:B------:R-:W-:Y:S02]  /*3af0*/  @!P0 MOV R35, R33 ;  /* 0x0000002100238202 */ /* 0x000fe40000000f00 */
[----:B------:R-:W-:Y:S03]  /*3b00*/  @!P0 MOV R8, R12 ;  /* 0x0000000c00088202 */ /* 0x000fe60000000f00 */
[----:B------:R-:W3:Y:S06]  /*3b10*/  @!P0 LD.E.64 R28, [R34.64] ;  /* 0x00000006221c8980 */ /* 0x000eec000c101b00 */
[----:B-1----:R-:W4:Y:S01]  /*3b20*/  @!P0 LD.E.64 R2, [R8.64] ;  /* 0x0000000608028980 */ /* 0x002f22000c101b00 */
[--C-:B---3--:R-:W-:Y:S01]  /*3b30*/  @!P0 HADD2.F32 R25, -RZ, R28.reuse.H0_H0 ;  /* 0x2000001cff198230 */ /* 0x108fe20000004100 */
[----:B--2---:R-:W-:Y:S01]  /*3b40*/  @!P0 MOV R24, R20 ;  /* 0x0000001400188202 */ /* 0x004fe20000000f00 */
[--C-:B------:R-:W-:Y:S01]  /*3b50*/  @!P0 HADD2.F32 R27, -RZ, R29.reuse.H0_H0 ;  /* 0x2000001dff1b8230 */ /* 0x100fe20000004100 */
[----:B------:R-:W-:Y:S01]  /*3b60*/  @!P0 MOV R7, R21 ;  /* 0x0000001500078202 */ /* 0x000fe20000000f00 */
[----:B------:R-:W-:Y:S02]  /*3b70*/  @!P0 HADD2.F32 R26, -RZ, R28.H1_H1 ;  /* 0x3000001cff1a8230 */ /* 0x000fe40000004100 */
[--C-:B------:R-:W-:Y:S02]  /*3b80*/  @!P0 HADD2.F32 R0, -RZ, R24.reuse.H1_H1 ;  /* 0x30000018ff008230 */ /* 0x100fe40000004100 */
[----:B------:R-:W-:Y:S02]  /*3b90*/  @!P0 HADD2.F32 R24, -RZ, R24.H0_H0 ;  /* 0x20000018ff188230 */ /* 0x000fe40000004100 */
[--C-:B----4-:R-:W-:Y:S02]  /*3ba0*/  @!P0 HADD2.F32 R8, -RZ, R2.reuse.H0_H0 ;  /* 0x20000002ff088230 */ /* 0x110fe40000004100 */
[----:B------:R-:W-:Y:S01]  /*3bb0*/  @!P0 HADD2.F32 R6, -RZ, R2.H1_H1 ;  /* 0x30000002ff068230 */ /* 0x000fe20000004100 */
[C---:B------:R-:W-:Y:S01]  /*3bc0*/  @!P0 FMUL.FTZ R2, R0.reuse, R25 ;  /* 0x0000001900028220 */ /* 0x040fe20000410000 */
[----:B------:R-:W-:Y:S01]  /*3bd0*/  @!P0 HADD2.F32 R28, -RZ, R29.H1_H1 ;  /* 0x3000001dff1c8230 */ /* 0x000fe20000004100 */
[-C--:B------:R-:W-:Y:S01]  /*3be0*/  @!P0 FMUL.FTZ R0, R0, R8.reuse ;  /* 0x0000000800008220 */ /* 0x080fe20000410000 */
[----:B------:R-:W-:Y:S01]  /*3bf0*/  @!P0 HADD2.F32 R4, -RZ, R3.H0_H0 ;  /* 0x20000003ff048230 */ /* 0x000fe20000004100 */
[----:B------:R-:W-:Y:S01]  /*3c00*/  @!P0 FFMA.FTZ R29, R24, R8, -R2 ;  /* 0x00000008181d8223 */ /* 0x000fe20000010802 */
[----:B------:R-:W-:Y:S01]  /*3c10*/  @!P0 MOV R8, R22 ;  /* 0x0000001600088202 */ /* 0x000fe20000000f00 */
[----:B------:R-:W-:Y:S01]  /*3c20*/  @!P0 FFMA.FTZ R0, R25, R24, R0 ;  /* 0x0000001819008223 */ /* 0x000fe20000010000 */
[----:B------:R-:W-:Y:S02]  /*3c30*/  @!P0 HADD2.F32 R2, -RZ, R7.H1_H1 ;  /* 0x30000007ff028230 */ /* 0x000fe40000004100 */
[----:B------:R-:W-:Y:S01]  /*3c40*/  @!P0 HADD2.F32 R5, -RZ, R3.H1_H1 ;  /* 0x30000003ff058230 */ /* 0x000fe20000004100 */
[----:B------:R-:W-:Y:S01]  /*3c50*/  @!P0 MOV R3, R23 ;  /* 0x0000001700038202 */ /* 0x000fe20000000f00 */
[----:B------:R-:W-:Y:S01]  /*3c60*/  @!P0 HADD2.F32 R25, -RZ, R7.H0_H0 ;  /* 0x20000007ff198230 */ /* 0x000fe20000004100 */
[C---:B------:R-:W-:Y:S01]  /*3c70*/  @!P0 FMUL.FTZ R30, R2.reuse, R26 ;  /* 0x0000001a021e8220 */ /* 0x040fe20000410000 */
[--C-:B------:R-:W-:Y:S01]  /*3c80*/  @!P0 HADD2.F32 R24, -RZ, R8.reuse.H1_H1 ;  /* 0x30000008ff188230 */ /* 0x100fe20000004100 */
[-C--:B------:R-:W-:Y:S01]  /*3c90*/  @!P0 FMUL.FTZ R2, R2, R6.reuse ;  /* 0x0000000602028220 */ /* 0x080fe20000410000 */
[----:B------:R-:W-:Y:S01]  /*3ca0*/  @!P0 F2FP.PACK_AB R0, R0, R29 ;  /* 0x0000001d0000823e */ /* 0x000fe200000000ff */
[----:B------:R-:W-:Y:S01]  /*3cb0*/  @!P0 FFMA.FTZ R30, R25, R6, -R30 ;  /* 0x00000006191e8223 */ /* 0x000fe2000001081e */
[--C-:B------:R-:W-:Y:S01]  /*3cc0*/  @!P0 HADD2.F32 R7, -RZ, R3.reuse.H1_H1 ;  /* 0x30000003ff078230 */ /* 0x100fe20000004100 */
[----:B------:R-:W-:Y:S01]  /*3cd0*/  @!P0 FMUL.FTZ R36, R24, R27 ;  /* 0x0000001b18248220 */ /* 0x000fe20000410000 */
[----:B------:R-:W-:Y:S01]  /*3ce0*/  @!P0 MOV R20, R0 ;  /* 0x0000000000148202 */ /* 0x000fe20000000f00 */
        /* <DEDUP_REMOVED lines=8> */
[----:B------:R-:W-:Y:S01]  /*3d70*/  @!P0 MOV R21, R2 ;  /* 0x0000000200158202 */ /* 0x000fe20000000f00 */
[----:B------:R-:W-:Y:S01]  /*3d80*/  @!P0 FFMA.FTZ R3, R27, R6, R3 ;  /* 0x000000061b038223 */ /* 0x000fe20000010003 */
[----:B------:R-:W-:Y:S01]  /*3d90*/  MOV R6, R113 ;  /* 0x0000007100067202 */ /* 0x000fe20000000f00 */
[----:B------:R-:W-:Y:S01]  /*3da0*/  @!P0 FFMA.FTZ R35, R8, R5, -R35 ;  /* 0x0000000508238223 */ /* 0x000fe20000010823 */
[----:B------:R-:W-:Y:S01]  /*3db0*/  MOV R7, R112 ;  /* 0x0000007000077202 */ /* 0x000fe20000000f00 */
[----:B------:R-:W-:Y:S01]  /*3dc0*/  @!P0 FFMA.FTZ R4, R28, R8, R4 ;  /* 0x000000081c048223 */ /* 0x000fe20000010004 */
[----:B------:R-:W-:Y:S04]  /*3dd0*/  @!P0 F2FP.PACK_AB R3, R3, R24 ;  /* 0x000000180303823e */ /* 0x000fe800000000ff */
[----:B------:R-:W-:Y:S02]  /*3de0*/  @!P0 F2FP.PACK_AB R4, R4, R35 ;  /* 0x000000230404823e */ /* 0x000fe400000000ff */
[----:B------:R-:W-:Y:S02]  /*3df0*/  @!P0 MOV R22, R3 ;  /* 0x0000000300168202 */ /* 0x000fe40000000f00 */
[----:B------:R-:W-:Y:S05]  /*3e00*/  @!P0 MOV R23, R4 ;  /* 0x0000000400178202 */ /* 0x000fea0000000f00 */
[----:B------:R1:W-:Y:S02]  /*3e10*/  ST.E.128 [R6.64], R20 ;  /* 0x0000001406007985 */ /* 0x0003e4000c101d06 */
.L_x_2001:
[----:B------:R-:W-:Y:S05]  /*3e20*/  BSYNC B0 ;  /* 0x0000000000007941 */ /* 0x000fea0003800000 */
.L_x_2000:
[----:B------:R-:W-:Y:S11]  /*3e30*/  ISETP.GE.AND P0, PT, R14, R163, PT ;  /* 0x000000a30e00720c */ /* 0x000ff60003f06270 */
[----:B------:R-:W-:Y:S02]  /*3e40*/  @!UPT UIADD3 URZ, URZ, URZ, URZ ;  /* 0x0000003f3f3ff290 */ /* 0x000fe4000fffe03f */
[----:B------:R-:W-:-:S05]  /*3e50*/  @P0 BRA `(.L_x_1999) ;  /* 0x0000037000000947 */ /* 0x000fca0003800000 */
[----:B------:R-:W-:Y:S02]  /*3e60*/  MOV R2, R107 ;  /* 0x0000006b00027202 */ /* 0x000fe40000000f00 */
[----:B------:R-:W-:Y:S02]  /*3e70*/  MOV R3, R106 ;  /* 0x0000006a00037202 */ /* 0x000fe40000000f00 */
[----:B------:R-:W-:Y:S03]  /*3e80*/  ISETP.GE.AND P0, PT, R14, R17, PT ;  /* 0x000000110e00720c */ /* 0x000fe60003f06270 */
[----:B-1----:R1:W2:Y:S10]  /*3e90*/  LD.E.128 R20, [R2.64+0x80] ;  /* 0x0000800602147980 */ /* 0x0022b4000c101d00 */
[----:B------:R-:W-:Y:S02]  /*3ea0*/  @!P0 MOV R35, R33 ;  /* 0x0000002100238202 */ /* 0x000fe40000000f00 */
[----:B------:R-:W-:Y:S03]  /*3eb0*/  @!P0 MOV R8, R12 ;  /* 0x0000000c00088202 */ /* 0x000fe60000000f00 */
[----:B------:R-:W3:Y:S06]  /*3ec0*/  @!P0 LD.E.64 R28, [R34.64+0x40] ;  /* 0x00004006221c8980 */ /* 0x000eec000c101b00 */
[----:B-1----:R-:W4:Y:S01]  /*3ed0*/  @!P0 LD.E.64 R2, [R8.64+0x40] ;  /* 0x0000400608028980 */ /* 0x002f22000c101b00 */
        /* <DEDUP_REMOVED lines=46> */
[----:B------:R1:W-:Y:S02]  /*41c0*/  ST.E.128 [R6.64+0x80], R20 ;  /* 0x0000801406007985 */ /* 0x0003e4000c101d06 */
.L_x_1999:
[----:B------:R-:W-:Y:S05]  /*41d0*/  BSYNC B1 ;  /* 0x0000000000017941 */ /* 0x000fea0003800000 */
.L_x_1998:
        /* <DEDUP_REMOVED lines=67> */
.L_x_2005:
[----:B------:R-:W-:Y:S05]  /*4610*/  BSYNC B0 ;  /* 0x0000000000007941 */ /* 0x000fea0003800000 */
.L_x_2004:
[----:B------:R-:W-:Y:S11]  /*4620*/  ISETP.GE.AND P0, PT, R14, R163, PT ;  /* 0x000000a30e00720c */ /* 0x000ff60003f06270 */
[----:B------:R-:W-:Y:S02]  /*4630*/  @!UPT UIADD3 URZ, URZ, URZ, URZ ;  /* 0x0000003f3f3ff290 */ /* 0x000fe4000fffe03f */
[----:B------:R-:W-:-:S05]  /*4640*/  @P0 BRA `(.L_x_2003) ;  /* 0x0000035000000947 */ /* 0x000fca0003800000 */
[C---:B-1----:R-:W-:Y:S02]  /*4650*/  LEA R20, P1, R77.reuse, R107, 0x1 ;  /* 0x0000006b4d147211 */ /* 0x042fe400078208ff */
        /* <DEDUP_REMOVED lines=52> */
.L_x_2003:
[----:B------:R-:W-:Y:S05]  /*49a0*/  BSYNC B1 ;  /* 0x0000000000017941 */ /* 0x000fea0003800000 */
.L_x_2002:
        /* <DEDUP_REMOVED lines=67> */
.L_x_2009:
[----:B------:R-:W-:Y:S05]  /*4de0*/  BSYNC B0 ;  /* 0x0000000000007941 */ /* 0x000fea0003800000 */
.L_x_2008:
        /* <DEDUP_REMOVED lines=56> */
.L_x_2007:
[----:B------:R-:W-:Y:S05]  /*5170*/  BSYNC B1 ;  /* 0x0000000000017941 */ /* 0x000fea0003800000 */
.L_x_2006:
        /* <DEDUP_REMOVED lines=73> */
.L_x_2013:
[----:B------:R-:W-:Y:S05]  /*5610*/  BSYNC B0 ;  /* 0x0000000000007941 */ /* 0x000fea0003800000 */
.L_x_2012:
        /* <DEDUP_REMOVED lines=56> */
.L_x_2011:
[----:B------:R-:W-:Y:S05]  /*59a0*/  BSYNC B1 ;  /* 0x0000000000017941 */ /* 0x000fea0003800000 */
.L_x_2010:
        /* <DEDUP_REMOVED lines=67> */
.L_x_2017:
[----:B------:R-:W-:Y:S05]  /*5de0*/  BSYNC B0 ;  /* 0x0000000000007941 */ /* 0x000fea0003800000 */
.L_x_2016:
        /* <DEDUP_REMOVED lines=56> */
.L_x_2015:
[----:B------:R-:W-:Y:S05]  /*6170*/  BSYNC B1 ;  /* 0x0000000000017941 */ /* 0x000fea0003800000 */
.L_x_2014:
        /* <DEDUP_REMOVED lines=73> */
.L_x_2021:
[----:B------:R-:W-:Y:S05]  /*6610*/  BSYNC B0 ;  /* 0x0000000000007941 */ /* 0x000fea0003800000 */
.L_x_2020:
        /* <DEDUP_REMOVED lines=56> */
.L_x_2019:
[----:B------:R-:W-:Y:S05]  /*69a0*/  BSYNC B1 ;  /* 0x0000000000017941 */ /* 0x000fea0003800000 */
.L_x_2018:
        /* <DEDUP_REMOVED lines=73> */
.L_x_2025:
[----:B------:R-:W-:Y:S05]  /*6e40*/  BSYNC B0 ;  /* 0x0000000000007941 */ /* 0x000fea0003800000 */
.L_x_2024:
        /* <DEDUP_REMOVED lines=56> */
.L_x_2023:
[----:B------:R-:W-:Y:S05]  /*71d0*/  BSYNC B1 ;  /* 0x0000000000017941 */ /* 0x000fea0003800000 */
.L_x_2022:
        /* <DEDUP_REMOVED lines=73> */
.L_x_2029:
[----:B------:R-:W-:Y:S05]  /*7670*/  BSYNC B0 ;  /* 0x0000000000007941 */ /* 0x000fea0003800000 */
.L_x_2028:
        /* <DEDUP_REMOVED lines=56> */
.L_x_2027:
[----:B------:R-:W-:Y:S05]  /*7a00*/  BSYNC B1 ;  /* 0x0000000000017941 */ /* 0x000fea0003800000 */
.L_x_2026:
[----:B------:R-:W2:Y:S01]  /*7a10*/  LD.E R0, [R10.64+0xd0] ;  /* 0x0000d0060a007980 */ /* 0x000ea2000c101900 */
        /* <DEDUP_REMOVED lines=8> */
.L_x_1997:
        /* <DEDUP_REMOVED lines=101> */
.L_x_2036:
[----:B------:R-:W-:Y:S05]  /*80f0*/  BSYNC B0 ;  /* 0x0000000000007941 */ /* 0x000fea0003800000 */
.L_x_2035:
[----:B------:R-:W-:Y:S02]  /*8100*/  MOV R2, R113 ;  /* 0x0000007100027202 */ /* 0x000fe40000000f00 */
[----:B------:R-:W-:Y:S05]  /*8110*/  MOV R3, R112 ;  /* 0x0000007000037202 */ /* 0x000fea0000000f00 */
[----:B-----5:R2:W-:Y:S02]  /*8120*/  ST.E.128 [R2.64], R40 ;  /* 0x0000002802007985 */ /* 0x0205e4000c101d06 */
.L_x_2034:
[----:B------:R-:W-:Y:S05]  /*8130*/  BSYNC B1 ;  /* 0x0000000000017941 */ /* 0x000fea0003800000 */
.L_x_2033:
        /* <DEDUP_REMOVED lines=98> */
.L_x_2038:
[----:B------:R-:W-:Y:S05]  /*8760*/  BSYNC B0 ;  /* 0x0000000000007941 */ /* 0x000fea0003800000 */
.L_x_2037:
[----:B------:R-:W-:Y:S02]  /*8770*/  MOV R2, R113 ;  /* 0x0000007100027202 */ /* 0x000fe40000000f00 */
[----:B------:R-:W-:Y:S05]  /*8780*/  MOV R3, R112 ;  /* 0x0000007000037202 */ /* 0x000fea0000000f00 */
[----:B-----5:R3:W-:Y:S02]  /*8790*/  ST.E.128 [R2.64+0x80], R40 ;  /* 0x0000802802007985 */ /* 0x0207e4000c101d06 */
.L_x_2032:
[----:B------:R-:W-:Y:S05]  /*87a0*/  BSYNC B2 ;  /* 0x0000000000027941 */ /* 0x000fea0003800000 */
.L_x_2031:
        /* <DEDUP_REMOVED lines=104> */
.L_x_2044:
[----:B------:R-:W-:Y:S05]  /*8e30*/  BSYNC B0 ;  /* 0x0000000000007941 */ /* 0x000fea0003800000 */
.L_x_2043:
[C---:B------:R-:W-:Y:S04]  /*8e40*/  LEA R2, P0, R227.reuse, R113, 0x1 ;  /* 0x00000071e3027211 */ /* 0x040fe800078008ff */
[----:B------:R-:W-:Y:S05]  /*8e50*/  LEA.HI.X R3, R227, R112, R228, 0x1, P0 ;  /* 0x00000070e3037211 */ /* 0x000fea00000f0ce4 */
[----:B-----5:R3:W-:Y:S04]  /*8e60*/  ST.E.128 [R2.64], R40 ;  /* 0x0000002802007985 */ /* 0x0207e8000c101d06 */
.L_x_2042:
[----:B------:R-:W-:Y:S05]  /*8e70*/  BSYNC B1 ;  /* 0x0000000000017941 */ /* 0x000fea0003800000 */
.L_x_2041:
        /* <DEDUP_REMOVED lines=98> */
.L_x_2046:
[----:B------:R-:W-:Y:S05]  /*94a0*/  BSYNC B0 ;  /* 0x0000000000007941 */ /* 0x000fea0003800000 */
.L_x_2045:
[C---:B------:R-:W-:Y:S04]  /*94b0*/  LEA R2, P0, R69.reuse, R113, 0x1 ;  /* 0x0000007145027211 */ /* 0x040fe800078008ff */
[----:B------:R-:W-:Y:S05]  /*94c0*/  LEA.HI.X R3, R69, R112, R68, 0x1, P0 ;  /* 0x0000007045037211 */ /* 0x000fea00000f0c44 */
[----:B-----5:R3:W-:Y:S04]  /*94d0*/  ST.E.128 [R2.64], R40 ;  /* 0x0000002802007985 */ /* 0x0207e8000c101d06 */
.L_x_2040:
[----:B------:R-:W-:Y:S05]  /*94e0*/  BSYNC B2 ;  /* 0x0000000000027941 */ /* 0x000fea0003800000 */
.L_x_2039:
        /* <DEDUP_REMOVED lines=104> */
.L_x_2052:
[----:B------:R-:W-:Y:S05]  /*9b70*/  BSYNC B0 ;  /* 0x0000000000007941 */ /* 0x000fea0003800000 */
.L_x_2051:
[C---:B------:R-:W-:Y:S04]  /*9b80*/  LEA R2, P0, R70.reuse, R113, 0x1 ;  /* 0x0000007146027211 */ /* 0x040fe800078008ff */
[----:B------:R-:W-:Y:S05]  /*9b90*/  LEA.HI.X R3, R70, R112, R71, 0x1, P0 ;  /* 0x0000007046037211 */ /* 0x000fea00000f0c47 */
[----:B-----5:R3:W-:Y:S04]  /*9ba0*/  ST.E.128 [R2.64], R40 ;  /* 0x0000002802007985 */ /* 0x0207e8000c101d06 */
.L_x_2050:
[----:B------:R-:W-:Y:S05]  /*9bb0*/  BSYNC B1 ;  /* 0x0000000000017941 */ /* 0x000fea0003800000 */
.L_x_2049:
        /* <DEDUP_REMOVED lines=98> */
.L_x_2054:
[----:B------:R-:W-:Y:S05]  /*a1e0*/  BSYNC B0 ;  /* 0x0000000000007941 */ /* 0x000fea0003800000 */
.L_x_2053:
[C---:B------:R-:W-:Y:S04]  /*a1f0*/  LEA R2, P0, R198.reuse, R113, 0x1 ;  /* 0x00000071c6027211 */ /* 0x040fe800078008ff */
[----:B------:R-:W-:Y:S05]  /*a200*/  LEA.HI.X R3, R198, R112, R199, 0x1, P0 ;  /* 0x00000070c6037211 */ /* 0x000fea00000f0cc7 */
[----:B-----5:R3:W-:Y:S04]  /*a210*/  ST.E.128 [R2.64], R40 ;  /* 0x0000002802007985 */ /* 0x0207e8000c101d06 */
.L_x_2048:
[----:B------:R-:W-:Y:S05]  /*a220*/  BSYNC B2 ;  /* 0x0000000000027941 */ /* 0x000fea0003800000 */
.L_x_2047:
        /* <DEDUP_REMOVED lines=107> */
.L_x_2060:
[----:B------:R-:W-:Y:S05]  /*a8e0*/  BSYNC B0 ;  /* 0x0000000000007941 */ /* 0x000fea0003800000 */
.L_x_2059:
[----:B------:R-:W-:Y:S01]  /*a8f0*/  MOV R2, R113 ;  /* 0x0000007100027202 */ /* 0x000fe20000000f00 */
[----:B------:R-:W-:Y:S01]  /*a900*/  IMAD R0, R45, 0x60, RZ ;  /* 0x000000602d007824 */ /* 0x000fe200078e02ff */
[----:B------:R-:W-:Y:S05]  /*a910*/  MOV R3, R112 ;  /* 0x0000007000037202 */ /* 0x000fea0000000f00 */
[----:B------:R-:W-:Y:S05]  /*a920*/  IMAD.WIDE.U32 R2, R44, 0x60, R2 ;  /* 0x000000602c027825 */ /* 0x000fea00078e0002 */
[----:B------:R-:W-:Y:S05]  /*a930*/  IADD3 R3, R3, R0, RZ ;  /* 0x0000000003037210 */ /* 0x000fea0007ffe0ff */
[----:B-----5:R3:W-:Y:S02]  /*a940*/  ST.E.128 [R2.64], R40 ;  /* 0x0000002802007985 */ /* 0x0207e4000c101d06 */
.L_x_2058:
[----:B------:R-:W-:Y:S05]  /*a950*/  BSYNC B1 ;  /* 0x0000000000017941 */ /* 0x000fea0003800000 */
.L_x_2057:
        /* <DEDUP_REMOVED lines=98> */
.L_x_2062:
[----:B------:R-:W-:Y:S05]  /*af80*/  BSYNC B0 ;  /* 0x0000000000007941 */ /* 0x000fea0003800000 */
.L_x_2061:
[C---:B------:R-:W-:Y:S04]  /*af90*/  LEA R2, P0, R196.reuse, R113, 0x1 ;  /* 0x00000071c4027211 */ /* 0x040fe800078008ff */
[----:B------:R-:W-:Y:S05]  /*afa0*/  LEA.HI.X R3, R196, R112, R197, 0x1, P0 ;  /* 0x00000070c4037211 */ /* 0x000fea00000f0cc5 */
[----:B-----5:R3:W-:Y:S04]  /*afb0*/  ST.E.128 [R2.64], R40 ;  /* 0x0000002802007985 */ /* 0x0207e8000c101d06 */
.L_x_2056:
[----:B------:R-:W-:Y:S05]  /*afc0*/  BSYNC B2 ;  /* 0x0000000000027941 */ /* 0x000fea0003800000 */
.L_x_2055:
        /* <DEDUP_REMOVED lines=104> */
.L_x_2068:
[----:B------:R-:W-:Y:S05]  /*b650*/  BSYNC B0 ;  /* 0x0000000000007941 */ /* 0x000fea0003800000 */
.L_x_2067:
[C---:B------:R-:W-:Y:S04]  /*b660*/  LEA R2, P0, R66.reuse, R113, 0x1 ;  /* 0x0000007142027211 */ /* 0x040fe800078008ff */
[----:B------:R-:W-:Y:S05]  /*b670*/  LEA.HI.X R3, R66, R112, R67, 0x1, P0 ;  /* 0x0000007042037211 */ /* 0x000fea00000f0c43 */
[----:B-----5:R3:W-:Y:S04]  /*b680*/  ST.E.128 [R2.64], R40 ;  /* 0x0000002802007985 */ /* 0x0207e8000c101d06 */
.L_x_2066:
[----:B------:R-:W-:Y:S05]  /*b690*/  BSYNC B1 ;  /* 0x0000000000017941 */ /* 0x000fea0003800000 */
.L_x_2065:
        /* <DEDUP_REMOVED lines=98> */
.L_x_2070:
[----:B------:R-:W-:Y:S05]  /*bcc0*/  BSYNC B0 ;  /* 0x0000000000007941 */ /* 0x000fea0003800000 */
.L_x_2069:
[C---:B------:R-:W-:Y:S04]  /*bcd0*/  LEA R2, P0, R194.reuse, R113, 0x1 ;  /* 0x00000071c2027211 */ /* 0x040fe800078008ff */
[----:B------:R-:W-:Y:S05]  /*bce0*/  LEA.HI.X R3, R194, R112, R195, 0x1, P0 ;  /* 0x00000070c2037211 */ /* 0x000fea00000f0cc3 */
[----:B-----5:R3:W-:Y:S04]  /*bcf0*/  ST.E.128 [R2.64], R40 ;  /* 0x0000002802007985 */ /* 0x0207e8000c101d06 */
.L_x_2064:
[----:B------:R-:W-:Y:S05]  /*bd00*/  BSYNC B2 ;  /* 0x0000000000027941 */ /* 0x000fea0003800000 */
.L_x_2063:
        /* <DEDUP_REMOVED lines=107> */
.L_x_2076:
[----:B------:R-:W-:Y:S05]  /*c3c0*/  BSYNC B0 ;  /* 0x0000000000007941 */ /* 0x000fea0003800000 */
.L_x_2075:
[----:B------:R-:W-:Y:S01]  /*c3d0*/  MOV R2, R113 ;  /* 0x0000007100027202 */ /* 0x000fe20000000f00 */
[----:B------:R-:W-:Y:S01]  /*c3e0*/  IMAD R0, R45, 0xa0, RZ ;  /* 0x000000a02d007824 */ /* 0x000fe200078e02ff */
[----:B------:R-:W-:Y:S05]  /*c3f0*/  MOV R3, R112 ;  /* 0x0000007000037202 */ /* 0x000fea0000000f00 */
[----:B------:R-:W-:Y:S05]  /*c400*/  IMAD.WIDE.U32 R2, R44, 0xa0, R2 ;  /* 0x000000a02c027825 */ /* 0x000fea00078e0002 */
[----:B------:R-:W-:Y:S05]  /*c410*/  IADD3 R3, R3, R0, RZ ;  /* 0x0000000003037210 */ /* 0x000fea0007ffe0ff */
[----:B-----5:R3:W-:Y:S02]  /*c420*/  ST.E.128 [R2.64], R40 ;  /* 0x0000002802007985 */ /* 0x0207e4000c101d06 */
.L_x_2074:
[----:B------:R-:W-:Y:S05]  /*c430*/  BSYNC B1 ;  /* 0x0000000000017941 */ /* 0x000fea0003800000 */
.L_x_2073:
        /* <DEDUP_REMOVED lines=98> */
.L_x_2078:
[----:B------:R-:W-:Y:S05]  /*ca60*/  BSYNC B0 ;  /* 0x0000000000007941 */ /* 0x000fea0003800000 */
.L_x_2077:
[C---:B------:R-:W-:Y:S04]  /*ca70*/  LEA R2, P0, R176.reuse, R113, 0x1 ;  /* 0x00000071b0027211 */ /* 0x040fe800078008ff */
[----:B------:R-:W-:Y:S05]  /*ca80*/  LEA.HI.X R3, R176, R112, R65, 0x1, P0 ;  /* 0x00000070b0037211 */ /* 0x000fea00000f0c41 */
[----:B-----5:R3:W-:Y:S04]  /*ca90*/  ST.E.128 [R2.64], R40 ;  /* 0x0000002802007985 */ /* 0x0207e8000c101d06 */
.L_x_2072:
[----:B------:R-:W-:Y:S05]  /*caa0*/  BSYNC B2 ;  /* 0x0000000000027941 */ /* 0x000fea0003800000 */
.L_x_2071:
        /* <DEDUP_REMOVED lines=107> */
.L_x_2084:
[----:B------:R-:W-:Y:S05]  /*d160*/  BSYNC B0 ;  /* 0x0000000000007941 */ /* 0x000fea0003800000 */
.L_x_2083:
[----:B------:R-:W-:Y:S01]  /*d170*/  MOV R2, R113 ;  /* 0x0000007100027202 */ /* 0x000fe20000000f00 */
[----:B------:R-:W-:Y:S01]  /*d180*/  IMAD R0, R45, 0xc0, RZ ;  /* 0x000000c02d007824 */ /* 0x000fe200078e02ff */
[----:B------:R-:W-:Y:S05]  /*d190*/  MOV R3, R112 ;  /* 0x0000007000037202 */ /* 0x000fea0000000f00 */
[----:B------:R-:W-:Y:S05]  /*d1a0*/  IMAD.WIDE.U32 R2, R44, 0xc0, R2 ;  /* 0x000000c02c027825 */ /* 0x000fea00078e0002 */
[----:B------:R-:W-:Y:S05]  /*d1b0*/  IADD3 R3, R3, R0, RZ ;  /* 0x0000000003037210 */ /* 0x000fea0007ffe0ff */
[----:B-----5:R3:W-:Y:S02]  /*d1c0*/  ST.E.128 [R2.64], R40 ;  /* 0x0000002802007985 */ /* 0x0207e4000c101d06 */
.L_x_2082:
[----:B------:R-:W-:Y:S05]  /*d1d0*/  BSYNC B1 ;  /* 0x0000000000017941 */ /* 0x000fea0003800000 */
.L_x_2081:
        /* <DEDUP_REMOVED lines=98> */
.L_x_2086:
[----:B------:R-:W-:Y:S05]  /*d800*/  BSYNC B0 ;  /* 0x0000000000007941 */ /* 0x000fea0003800000 */
.L_x_2085:
[C---:B------:R-:W-:Y:S04]  /*d810*/  LEA R2, P0, R174.reuse, R113, 0x1 ;  /* 0x00000071ae027211 */ /* 0x040fe800078008ff */
[----:B------:R-:W-:Y:S05]  /*d820*/  LEA.HI.X R3, R174, R112, R64, 0x1, P0 ;  /* 0x00000070ae037211 */ /* 0x000fea00000f0c40 */
[----:B-----5:R3:W-:Y:S04]  /*d830*/  ST.E.128 [R2.64], R40 ;  /* 0x0000002802007985 */ /* 0x0207e8000c101d06 */
.L_x_2080:
[----:B------:R-:W-:Y:S05]  /*d840*/  BSYNC B2 ;  /* 0x0000000000027941 */ /* 0x000fea0003800000 */
.L_x_2079:
        /* <DEDUP_REMOVED lines=107> */
.L_x_2092:
[----:B------:R-:W-:Y:S05]  /*df00*/  BSYNC B0 ;  /* 0x0000000000007941 */ /* 0x000fea0003800000 */
.L_x_2091:
[----:B------:R-:W-:Y:S01]  /*df10*/  MOV R2, R113 ;  /* 0x0000007100027202 */ /* 0x000fe20000000f00 */
[----:B------:R-:W-:Y:S01]  /*df20*/  IMAD R0, R45, 0xe0, RZ ;  /* 0x000000e02d007824 */ /* 0x000fe200078e02ff */
[----:B------:R-:W-:Y:S05]  /*df30*/  MOV R3, R112 ;  /* 0x0000007000037202 */ /* 0x000fea0000000f00 */
[----:B------:R-:W-:Y:S05]  /*df40*/  IMAD.WIDE.U32 R2, R44, 0xe0, R2 ;  /* 0x000000e02c027825 */ /* 0x000fea00078e0002 */
[----:B------:R-:W-:Y:S05]  /*df50*/  IADD3 R3, R3, R0, RZ ;  /* 0x0000000003037210 */ /* 0x000fea0007ffe0ff */
[----:B-----5:R3:W-:Y:S02]  /*df60*/  ST.E.128 [R2.64], R40 ;  /* 0x0000002802007985 */ /* 0x0207e4000c101d06 */
.L_x_2090:
[----:B------:R-:W-:Y:S05]  /*df70*/  BSYNC B1 ;  /* 0x0000000000017941 */ /* 0x000fea0003800000 */
.L_x_2089:
        /* <DEDUP_REMOVED lines=20> */
[----:B------:R-:W-:Y:S02]  /*e0c0*/  LEA R2, P0, R3, R20, 0x1 ;  /* 0x0000001403027211 */ /* 0x000fe400078008ff */
        /* <DEDUP_REMOVED lines=79> */
.L_x_2094:
[----:B------:R-:W-:Y:S05]  /*e5c0*/  BSYNC B0 ;  /* 0x0000000000007941 */ /* 0x000fea0003800000 */
.L_x_2093:
[C---:B---3--:R-:W-:Y:S04]  /*e5d0*/  LEA R2, P0, R172.reuse, R113, 0x1 ;  /* 0x00000071ac027211 */ /* 0x048fe800078008ff */
[----:B------:R-:W-:Y:S05]  /*e5e0*/  LEA.HI.X R3, R172, R112, R63, 0x1, P0 ;  /* 0x00000070ac037211 */ /* 0x000fea00000f0c3f */
[----:B-----5:R2:W-:Y:S04]  /*e5f0*/  ST.E.128 [R2.64], R4 ;  /* 0x0000000402007985 */ /* 0x0205e8000c101d06 */
.L_x_2088:
[----:B------:R-:W-:Y:S05]  /*e600*/  BSYNC B2 ;  /* 0x0000000000027941 */ /* 0x000fea0003800000 */
.L_x_2087:
        /* <DEDUP_REMOVED lines=11> */
.L_x_1996:
        /* <DEDUP_REMOVED lines=16> */
.L_x_2096:
[----:B------:R-:W-:Y:S05]  /*e7c0*/  BSYNC B0 ;  /* 0x0000000000007941 */ /* 0x000fea0003800000 */
.L_x_2095:
        /* <DEDUP_REMOVED lines=19> */
.L_x_2098:
[----:B------:R-:W-:Y:S05]  /*e900*/  BSYNC B0 ;  /* 0x0000000000007941 */ /* 0x000fea0003800000 */
.L_x_2097:
        /* <DEDUP_REMOVED lines=19> */
.L_x_2100:
[----:B------:R-:W-:Y:S05]  /*ea40*/  BSYNC B0 ;  /* 0x0000000000007941 */ /* 0x000fea0003800000 */
.L_x_2099:
        /* <DEDUP_REMOVED lines=25> */
.L_x_2102:
[----:B------:R-:W-:Y:S05]  /*ebe0*/  BSYNC B0 ;  /* 0x0000000000007941 */ /* 0x000fea0003800000 */
.L_x_2101:
        /* <DEDUP_REMOVED lines=19> */
.L_x_2104:
[----:B------:R-:W-:Y:S05]  /*ed20*/  BSYNC B0 ;  /* 0x0000000000007941 */ /* 0x000fea0003800000 */
.L_x_2103:
        /* <DEDUP_REMOVED lines=25> */
.L_x_2106:
[----:B------:R-:W-:Y:S05]  /*eec0*/  BSYNC B0 ;  /* 0x0000000000007941 */ /* 0x000fea0003800000 */
.L_x_2105:
        /* <DEDUP_REMOVED lines=25> */
.L_x_2108:
[----:B------:R-:W-:Y:S05]  /*f060*/  BSYNC B0 ;  /* 0x0000000000007941 */ /* 0x000fea0003800000 */
.L_x_2107:
        /* <DEDUP_REMOVED lines=24> */
.L_x_2030:
[----:B------:R-:W-:Y:S05]  /*f1f0*/  BSYNC B3 ;  /* 0x0000000000037941 */ /* 0x000fea0003800000 */
.L_x_1995:
        /* <DEDUP_REMOVED lines=91> */
.L_x_2110:
        /* <DEDUP_REMOVED lines=12> */
.L_x_2111:
[----:B------:R-:W-:Y:S05]  /*f870*/  BSYNC B0 ;  /* 0x0000000000007941 */ /* 0x000fea0003800000 */
.L_x_2109:
[----:B------:R-:W-:Y:S04]  /*f880*/  IADD3 R13, R13, -0x1, RZ ;  /* 0xffffffff0d0d7810 */ /* 0x000fe80007ffe0ff */
[----:B------:R-:W-:Y:S11]  /*f890*/  ISETP.GT.AND P0, PT, R13, R72, PT ;  /* 0x000000480d00720c */ /* 0x000ff60003f04270 */
[----:B------:R-:W-:Y:S02]  /*f8a0*/  @!UPT UIADD3 URZ, URZ, URZ, URZ ;  /* 0x0000003f3f3ff290 */ /* 0x000fe4000fffe03f */
[----:B------:R-:W-:-:S05]  /*f8b0*/  @P0 BRA `(.L_x_2112) ;  /* 0xffff382000000947 */ /* 0x000fca000383ffff */
.L_x_1978:
        /* <DEDUP_REMOVED lines=20> */
[----:B------:R-:W-:Y:S02]  /*fa00*/  LEA.HI R3, R0, R0, RZ, 0x1 ;  /* 0x0000000000037211 */ /* 0x000fe400078f08ff */
[-C--:B------:R-:W-:Y:S02]  /*fa10*/  IADD3 R5, P1, R5, R180.reuse, RZ ;  /* 0x000000b405057210 */ /* 0x080fe40007f3e0ff */
[----:B------:R-:W-:Y:S02]  /*fa20*/  SHF.R.S32.HI R3, RZ, 0x1, R3 ;  /* 0x00000001ff037819 */ /* 0x000fe40000011403 */
[----:B------:R-:W-:Y:S01]  /*fa30*/  LEA R6, P0, R206, R180, 0x5 ;  /* 0x000000b4ce067211 */ /* 0x000fe200078028ff */
[----:B------:R-:W-:Y:S01]  /*fa40*/  IMAD.X R9, R9, 0x1, R185, P1 ;  /* 0x0000000109097824 */ /* 0x000fe200008e06b9 */
[----:B------:R-:W-:-:S02]  /*fa50*/  LEA R42, P1, R5, R208, 0x1 ;  /* 0x000000d0052a7211 */ /* 0x000fc400078208ff */
[----:B---3--:R-:W-:Y:S01]  /*fa60*/  ISETP.NE.AND P4, PT, R4, RZ, PT ;  /* 0x000000ff0400720c */ /* 0x008fe20003f85270 */
[----:B------:R-:W-:Y:S01]  /*fa70*/  IMAD.MOV.U32 R184, RZ, RZ, R180 ;  /* 0x000000ffffb87224 */ /* 0x000fe200078e00b4 */
[-C--:B------:R-:W-:Y:S01]  /*fa80*/  LEA R54, P2, R180, R208.reuse, 0x1 ;  /* 0x000000d0b4367211 */ /* 0x080fe200078408ff */
[----:B------:R-:W-:Y:S01]  /*fa90*/  IMAD R25, R200, R3, R156 ;  /* 0x00000003c8197224 */ /* 0x000fe200078e029c */
[----:B------:R-:W-:Y:S02]  /*faa0*/  LEA.HI.X R12, R206, R185, R207, 0x5, P0 ;  /* 0x000000b9ce0c7211 */ /* 0x000fe400000f2ccf */
[-C--:B------:R-:W-:Y:S01]  /*fab0*/  LEA.HI.X R43, R5, R209.reuse, R9, 0x1, P1 ;  /* 0x000000d1052b7211 */ /* 0x080fe200008f0c09 */
[----:B------:R-:W-:Y:S01]  /*fac0*/  IMAD R8, R207, 0x30, RZ ;  /* 0x00000030cf087824 */ /* 0x000fe200078e02ff */
[--C-:B------:R-:W-:Y:S01]  /*fad0*/  LEA.HI.X R55, R180, R209, R185.reuse, 0x1, P2 ;  /* 0x000000d1b4377211 */ /* 0x100fe200010f0cb9 */
[----:B------:R-:W-:Y:S01]  /*fae0*/  IMAD.WIDE.U32 R184, R206, 0x30, R184 ;  /* 0x00000030ceb87825 */ /* 0x000fe200078e00b8 */
[----:B------:R-:W-:-:S03]  /*faf0*/  LEA R16, P0, R6, R208, 0x1 ;  /* 0x000000d006107211 */ /* 0x000fc600078008ff */
        /* <DEDUP_REMOVED lines=19> */
[----:B-----5:R-:W-:Y:S01]  /*fc30*/  ISETP.GE.AND P2, PT, R18, R2, PT ;  /* 0x000000021200720c */ /* 0x020fe20003f46270 */
        /* <DEDUP_REMOVED lines=35> */
[----:B------:R-:W-:Y:S01]  /*fe70*/  HADD2.F32 R12, -RZ, R9.H1_H1 ;  /* 0x30000009ff0c7230 */ /* 0x000fe20000004100 */
[C---:B------:R-:W-:Y:S01]  /*fe80*/  FFMA.FTZ R30, R27.reuse, R20, R30 ;  /* 0x000000141b1e7223 */ /* 0x040fe2000001001e */
[--C-:B------:R-:W-:Y:S01]  /*fe90*/  HADD2.F32 R20, -RZ, R26.reuse.H1_H1 ;  /* 0x3000001aff147230 */ /* 0x100fe20000004100 */
        /* <DEDUP_REMOVED lines=20> */
.L_x_2121:
[----:B------:R-:W-:Y:S05]  /*ffe0*/  BSYNC B0 ;  /* 0x0000000000007941 */ /* 0x000fea0003800000 */
.L_x_2120:
[----:B-----5:R3:W-:Y:S02]  /*fff0*/  STS.128 [R237], R20 ;  /* 0x00000014ed007388 */ /* 0x0207e40000000c00 */
.L_x_2119:
[----:B------:R-:W-:Y:S05]  /*10000*/  BSYNC B1 ;  /* 0x0000000000017941 */ /* 0x000fea0003800000 */
.L_x_2118:
        /* <DEDUP_REMOVED lines=52> */
.L_x_2123:
[----:B------:R-:W-:Y:S05]  /*10350*/  BSYNC B0 ;  /* 0x0000000000007941 */ /* 0x000fea0003800000 */
.L_x_2122:
[----:B-----5:R1:W-:Y:S02]  /*10360*/  STS.128 [R237+0x2000], R20 ;  /* 0x00200014ed007388 */ /* 0x0203e40000000c00 */
.L_x_2117:
[----:B------:R-:W-:Y:S05]  /*10370*/  BSYNC B2 ;  /* 0x0000000000027941 */ /* 0x000fea0003800000 */
.L_x_2116:
[----:B------:R-:W-:Y:S01]  /*10380*/  IADD3 R8, R200, 0x10, RZ ;  /* 0x00000010c8087810 */ /* 0x000fe20007ffe0ff */
[----:B------:R-:W-:Y:S03]  /*10390*/  BSSY B2, `(.L_x_2124) ;  /* 0x000007a000027945 */ /* 0x000fe60003800000 */
[----:B------:R-:W-:-:S04]  /*103a0*/  ISETP.GE.AND P0, PT, R8, R13, PT ;  /* 0x0000000d0800720c */ /* 0x000fc80003f06270 */
[----:B------:R-:W-:-:S13]  /*103b0*/  ISETP.LT.OR P0, PT, R130, -0x87, P0 ;  /* 0xffffff798200780c */ /* 0x000fda0000701670 */
[----:B------:R-:W-:Y:S05]  /*103c0*/  @P0 BRA `(.L_x_2125) ;  /* 0x0000076000000947 */ /* 0x000fea0003800000 */
[----:B-----5:R-:W-:Y:S01]  /*103d0*/  ISETP.GE.AND P0, PT, R18, R2, PT ;  /* 0x000000021200720c */ /* 0x020fe20003f06270 */
[----:B------:R-:W-:Y:S01]  /*103e0*/  BSSY B1, `(.L_x_2126) ;  /* 0x000003e000017945 */ /* 0x000fe20003800000 */
[----:B------:R-:W-:-:S04]  /*103f0*/  IADD3 R4, P1, R15, R24, RZ ;  /* 0x000000180f047210 */ /* 0x000fc80007f3e0ff */
[----:B------:R-:W-:Y:S01]  /*10400*/  LEA.HI.X.SX32 R15, R15, R25, 0x1, P1 ;  /* 0x000000190f0f7211 */ /* 0x000fe200008f0eff */
[----:B--23--:R-:W-:-:S03]  /*10410*/  IMAD.SHL.U32 R54, R4, 0x2, RZ ;  /* 0x0000000204367824 */ /* 0x00cfc600078e00ff */
[----:B------:R-:W-:Y:S02]  /*10420*/  SHF.L.U64.HI R4, R4, 0x1, R15 ;  /* 0x0000000104047819 */ /* 0x000fe4000001020f */
[-C--:B------:R-:W-:Y:S01]  /*10430*/  IADD3 R38, P2, R28, R54.reuse, RZ ;  /* 0x000000361c267210 */ /* 0x080fe20007f5e0ff */
        /* <DEDUP_REMOVED lines=54> */
.L_x_2129:
[----:B------:R-:W-:Y:S05]  /*107a0*/  BSYNC B0 ;  /* 0x0000000000007941 */ /* 0x000fea0003800000 */
.L_x_2128:
[----:B-----5:R3:W-:Y:S02]  /*107b0*/  STS.128 [R237+0x800], R20 ;  /* 0x00080014ed007388 */ /* 0x0207e40000000c00 */
.L_x_2127:
[----:B------:R-:W-:Y:S05]  /*107c0*/  BSYNC B1 ;  /* 0x0000000000017941 */ /* 0x000fea0003800000 */
.L_x_2126:
        /* <DEDUP_REMOVED lines=52> */
.L_x_2131:
[----:B------:R-:W-:Y:S05]  /*10b10*/  BSYNC B0 ;  /* 0x0000000000007941 */ /* 0x000fea0003800000 */
.L_x_2130:
[----:B-----5:R3:W-:Y:S02]  /*10b20*/  STS.128 [R237+0x2800], R20 ;  /* 0x00280014ed007388 */ /* 0x0207e40000000c00 */
.L_x_2125:
[----:B------:R-:W-:Y:S05]  /*10b30*/  BSYNC B2 ;  /* 0x0000000000027941 */ /* 0x000fea0003800000 */
.L_x_2124:
[----:B------:R-:W-:Y:S01]  /*10b40*/  IADD3 R33, R200, 0x20, RZ ;  /* 0x00000020c8217810 */ /* 0x000fe20007ffe0ff */
[----:B------:R-:W-:Y:S03]  /*10b50*/  BSSY B2, `(.L_x_2132) ;  /* 0x000007a000027945 */ /* 0x000fe60003800000 */
[----:B------:R-:W-:-:S04]  /*10b60*/  ISETP.GE.AND P0, PT, R33, R13, PT ;  /* 0x0000000d2100720c */ /* 0x000fc80003f06270 */
[----:B------:R-:W-:-:S13]  /*10b70*/  ISETP.LT.OR P0, PT, R130, -0x107, P0 ;  /* 0xfffffef98200780c */ /* 0x000fda0000701670 */
[----:B------:R-:W-:Y:S05]  /*10b80*/  @P0 BRA `(.L_x_2133) ;  /* 0x0000076000000947 */ /* 0x000fea0003800000 */
[----:B-----5:R-:W-:Y:S01]  /*10b90*/  ISETP.GE.AND P0, PT, R18, R2, PT ;  /* 0x000000021200720c */ /* 0x020fe20003f06270 */
[----:B------:R-:W-:Y:S01]  /*10ba0*/  IMAD.SHL.U32 R4, R3, 0x20, RZ ;  /* 0x0000002003047824 */ /* 0x000fe200078e00ff */
[----:B------:R-:W-:Y:S04]  /*10bb0*/  BSSY B1, `(.L_x_2134) ;  /* 0x000003e000017945 */ /* 0x000fe80003800000 */
[----:B------:R-:W-:-:S04]  /*10bc0*/  IADD3 R5, P1, R4, R24, RZ ;  /* 0x0000001804057210 */ /* 0x000fc80007f3e0ff */
[----:B------:R-:W-:Y:S01]  /*10bd0*/  LEA.HI.X.SX32 R4, R4, R25, 0x1, P1 ;  /* 0x0000001904047211 */ /* 0x000fe200008f0eff */
[C---:B-1----:R-:W-:Y:S02]  /*10be0*/  IMAD.SHL.U32 R42, R5.reuse, 0x2, RZ ;  /* 0x00000002052a7824 */ /* 0x042fe400078e00ff */
[----:B------:R1:W-:Y:S01]  /*10bf0*/  @P0 STS.128 [R237+0x1000], RZ ;  /* 0x001000ffed000388 */ /* 0x0003e20000000c00 */
[----:B------:R-:W-:Y:S02]  /*10c00*/  SHF.L.U64.HI R4, R5, 0x1, R4 ;  /* 0x0000000105047819 */ /* 0x000fe40000010204 */
[-C--:B------:R-:W-:Y:S02]  /*10c10*/  IADD3 R38, P2, R28, R42.reuse, RZ ;  /* 0x0000002a1c267210 */ /* 0x080fe40007f5e0ff */
[----:B------:R-:W-:-:S03]  /*10c20*/  IADD3 R42, P1, R34, R42, RZ ;  /* 0x0000002a222a7210 */ /* 0x000fc60007f3e0ff */
[--C-:B------:R-:W-:Y:S02]  /*10c30*/  IMAD.X R39, R29, 0x1, R4.reuse, P2 ;  /* 0x000000011d277824 */ /* 0x100fe400010e0604 */
[----:B------:R-:W-:Y:S01]  /*10c40*/  IMAD.X R43, R35, 0x1, R4, P1 ;  /* 0x00000001232b7824 */ /* 0x000fe200008e0604 */
[----:B------:R-:W-:Y:S05]  /*10c50*/  @P0 BRA `(.L_x_2135) ;  /* 0x0000033000000947 */ /* 0x000fea0003800000 */
[----:B---3--:R3:W5:Y:S01]  /*10c60*/  LD.E.128 R20, [R16.64] ;  /* 0x0000000610147980 */ /* 0x008762000c101d00 */
[----:B------:R-:W-:Y:S01]  /*10c70*/  ISETP.GE.AND P0, PT, R18, R0, PT ;  /* 0x000000001200720c */ /* 0x000fe20003f06270 */
[----:B------:R-:W-:-:S12]  /*10c80*/  BSSY B0, `(.L_x_2136) ;  /* 0x000002f000007945 */ /* 0x000fd80003800000 */
[----:B------:R-:W-:Y:S05]  /*10c90*/  @P0 BRA `(.L_x_2137) ;  /* 0x000002d000000947 */ /* 0x000fea0003800000 */
[----:B--2---:R-:W2:Y:S04]  /*10ca0*/  LD.E.64 R4, [R42.64] ;  /* 0x000000062a047980 */ /* 0x004ea8000c101b00 */
[----:B---3--:R-:W3:Y:S01]  /*10cb0*/  LD.E.64 R6, [R38.64] ;  /* 0x0000000626067980 */ /* 0x008ee2000c101b00 */
        /* <DEDUP_REMOVED lines=43> */
.L_x_2137:
[----:B------:R-:W-:Y:S05]  /*10f70*/  BSYNC B0 ;  /* 0x0000000000007941 */ /* 0x000fea0003800000 */
.L_x_2136:
[----:B-----5:R1:W-:Y:S02]  /*10f80*/  STS.128 [R237+0x1000], R20 ;  /* 0x00100014ed007388 */ /* 0x0203e40000000c00 */
.L_x_2135:
[----:B------:R-:W-:Y:S05]  /*10f90*/  BSYNC B1 ;  /* 0x0000000000017941 */ /* 0x000fea0003800000 */
.L_x_2134:
        /* <DEDUP_REMOVED lines=12> */
[----:B------:R-:W-:-:S02]  /*11060*/  HADD2.F32 R23, -RZ, R26.H0_H0 ;  /* 0x2000001aff177230 */ /* 0x000fc40000004100 */
[--C-:B------:R-:W-:Y:S02]  /*11070*/  HADD2.F32 R21, -RZ, R9.reuse.H1_H1 ;  /* 0x30000009ff157230 */ /* 0x100fe40000004100 */
[----:B------:R-:W-:Y:S02]  /*11080*/  HADD2.F32 R26, -RZ, R26.H1_H1 ;  /* 0x3000001aff1a7230 */ /* 0x000fe40000004100 */
[----:B------:R-:W-:Y:S02]  /*11090*/  HADD2.F32 R30, -RZ, R9.H0_H0 ;  /* 0x20000009ff1e7230 */ /* 0x000fe40000004100 */
[----:B---3--:R-:W-:Y:S02]  /*110a0*/  HADD2.F32 R15, -RZ, R5.H1_H1 ;  /* 0x30000005ff0f7230 */ /* 0x008fe40000004100 */
[----:B-1----:R-:W-:Y:S02]  /*110b0*/  HADD2.F32 R16, -RZ, R4.H1_H1 ;  /* 0x30000004ff107230 */ /* 0x002fe40000004100 */
        /* <DEDUP_REMOVED lines=23> */
[-C--:B------:R-:W-:Y:S01]  /*11230*/  FMUL.FTZ R16, R16, R7.reuse ;  /* 0x0000000710107220 */ /* 0x080fe20000410000 */
        /* <DEDUP_REMOVED lines=9> */
.L_x_2139:
[----:B------:R-:W-:Y:S05]  /*112d0*/  BSYNC B0 ;  /* 0x0000000000007941 */ /* 0x000fea0003800000 */
.L_x_2138:
[----:B-----5:R3:W-:Y:S02]  /*112e0*/  STS.128 [R237+0x3000], R20 ;  /* 0x00300014ed007388 */ /* 0x0207e40000000c00 */
.L_x_2133:
[----:B------:R-:W-:Y:S05]  /*112f0*/  BSYNC B2 ;  /* 0x0000000000027941 */ /* 0x000fea0003800000 */
.L_x_2132:
[----:B------:R-:W-:-:S04]  /*11300*/  IADD3 R36, R200, 0x30, RZ ;  /* 0x00000030c8247810 */ /* 0x000fc80007ffe0ff */
[----:B------:R-:W-:-:S04]  /*11310*/  ISETP.GE.AND P0, PT, R36, R13, PT ;  /* 0x0000000d2400720c */ /* 0x000fc80003f06270 */
[----:B------:R-:W-:-:S13]  /*11320*/  ISETP.LT.OR P0, PT, R130, -0x187, P0 ;  /* 0xfffffe798200780c */ /* 0x000fda0000701670 */
[----:B------:R-:W-:Y:S05]  /*11330*/  @P0 BRA `(.L_x_2140) ;  /* 0x0000414000000947 */ /* 0x000fea0003800000 */
[----:B-----5:R-:W-:Y:S01]  /*11340*/  ISETP.GE.AND P0, PT, R18, R2, PT ;  /* 0x000000021200720c */ /* 0x020fe20003f06270 */
        /* <DEDUP_REMOVED lines=21> */
[--C-:B------:R-:W-:Y:S01]  /*114a0*/  HADD2.F32 R21, -RZ, R15.reuse.H0_H0 ;  /* 0x2000000fff157230 */ /* 0x100fe20000004100 */
[----:B------:R-:W-:Y:S01]  /*114b0*/  MOV R20, R22 ;  /* 0x0000001600147202 */ /* 0x000fe20000000f00 */
[----:B------:R-:W-:-:S02]  /*114c0*/  HADD2.F32 R22, -RZ, R15.H1_H1 ;  /* 0x3000000fff167230 */ /* 0x000fc40000004100 */
[--C-:B------:R-:W-:Y:S02]  /*114d0*/  HADD2.F32 R19, -RZ, R3.reuse.H1_H1 ;  /* 0x30000003ff137230 */ /* 0x100fe40000004100 */
        /* <DEDUP_REMOVED lines=37> */
.L_x_2144:
[----:B------:R-:W-:Y:S05]  /*11730*/  BSYNC B0 ;  /* 0x0000000000007941 */ /* 0x000fea0003800000 */
.L_x_2143:
[----:B-----5:R3:W-:Y:S02]  /*11740*/  STS.128 [R237+0x1800], R20 ;  /* 0x00180014ed007388 */ /* 0x0207e40000000c00 */
.L_x_2142:
[----:B------:R-:W-:Y:S05]  /*11750*/  BSYNC B1 ;  /* 0x0000000000017941 */ /* 0x000fea0003800000 */
.L_x_2141:
        /* <DEDUP_REMOVED lines=53> */
.L_x_2146:
[----:B------:R-:W-:Y:S05]  /*11ab0*/  BSYNC B0 ;  /* 0x0000000000007941 */ /* 0x000fea0003800000 */
.L_x_2145:
[----:B-----5:R1:W-:Y:S01]  /*11ac0*/  STS.128 [R237+0x3800], R40 ;  /* 0x00380028ed007388 */ /* 0x0203e20000000c00 */
[----:B------:R-:W-:Y:S05]  /*11ad0*/  BRA `(.L_x_2140) ;  /* 0x000039a000007947 */ /* 0x000fea0003800000 */
.L_x_2115:
[----:B-1----:R-:W-:Y:S01]  /*11ae0*/  BSSY B2, `(.L_x_2147) ;  /* 0x00000c8000027945 */ /* 0x002fe20003800000 */
[----:B------:R-:W-:Y:S05]  /*11af0*/  @!P0 BRA `(.L_x_2148) ;  /* 0x00000c6000008947 */ /* 0x000fea0003800000 */
[----:B-----5:R-:W-:Y:S01]  /*11b00*/  ISETP.GE.AND P0, PT, R18, R2, PT ;  /* 0x000000021200720c */ /* 0x020fe20003f06270 */
        /* <DEDUP_REMOVED lines=26> */
[----:B-----5:R-:W-:Y:S01]  /*11cb0*/  MOV R8, R37 ;  /* 0x0000002500087202 */ /* 0x020fe20000000f00 */
[----:B------:R-:W-:Y:S01]  /*11cc0*/  IMAD.MOV.U32 R33, RZ, RZ, R36 ;  /* 0x000000ffff217224 */ /* 0x000fe200078e0024 */
[----:B------:R-:W-:Y:S02]  /*11cd0*/  MOV R36, R38 ;  /* 0x0000002600247202 */ /* 0x000fe40000000f00 */
[----:B------:R-:W-:Y:S02]  /*11ce0*/  MOV R30, R39 ;  /* 0x00000027001e7202 */ /* 0x000fe40000000f00 */
[----:B---3--:R-:W-:Y:S01]  /*11cf0*/  MOV R37, R25 ;  /* 0x0000001900257202 */ /* 0x008fe20000000f00 */
[----:B------:R-:W-:Y:S01]  /*11d00*/  IMAD.MOV.U32 R25, RZ, RZ, R26 ;  /* 0x000000ffff197224 */ /* 0x000fe200078e001a */
[--C-:B--2---:R-:W-:Y:S02]  /*11d10*/  HADD2.F32 R26, -RZ, R5.reuse.H0_H0 ;  /* 0x20000005ff1a7230 */ /* 0x104fe40000004100 */
[----:B------:R-:W-:-:S02]  /*11d20*/  HADD2.F32 R38, -RZ, R5.H1_H1 ;  /* 0x30000005ff267230 */ /* 0x000fc40000004100 */
        /* <DEDUP_REMOVED lines=40> */
[----:B------:R-:W-:Y:S02]  /*11fb0*/  HADD2.F32 R20, -RZ, R22.H0_H0 ;  /* 0x20000016ff147230 */ /* 0x000fe40000004100 */
[----:B------:R-:W-:Y:S02]  /*11fc0*/  HADD2.F32 R7, -RZ, R33.H0_H0 ;  /* 0x20000021ff077230 */ /* 0x000fe40000004100 */
[----:B------:R-:W-:-:S02]  /*11fd0*/  HADD2.F32 R21, -RZ, R36.H0_H0 ;  /* 0x20000024ff157230 */ /* 0x000fc40000004100 */
[----:B------:R-:W-:Y:S02]  /*11fe0*/  HADD2.F32 R23, -RZ, R23.H1_H1 ;  /* 0x30000017ff177230 */ /* 0x000fe40000004100 */
        /* <DEDUP_REMOVED lines=18> */
.L_x_2152:
[----:B------:R-:W-:Y:S05]  /*12110*/  BSYNC B0 ;  /* 0x0000000000007941 */ /* 0x000fea0003800000 */
.L_x_2151:
[----:B-----5:R3:W-:Y:S02]  /*12120*/  STS.128 [R237], R36 ;  /* 0x00000024ed007388 */ /* 0x0207e40000000c00 */
.L_x_2150:
[----:B------:R-:W-:Y:S05]  /*12130*/  BSYNC B1 ;  /* 0x0000000000017941 */ /* 0x000fea0003800000 */
.L_x_2149:
        /* <DEDUP_REMOVED lines=26> */
[----:B-----5:R-:W-:Y:S01]  /*122e0*/  MOV R8, R37 ;  /* 0x0000002500087202 */ /* 0x020fe20000000f00 */
[----:B------:R-:W-:Y:S01]  /*122f0*/  IMAD.MOV.U32 R33, RZ, RZ, R36 ;  /* 0x000000ffff217224 */ /* 0x000fe200078e0024 */
[----:B------:R-:W-:Y:S02]  /*12300*/  MOV R36, R38 ;  /* 0x0000002600247202 */ /* 0x000fe40000000f00 */
[----:B------:R-:W-:Y:S02]  /*12310*/  MOV R30, R39 ;  /* 0x00000027001e7202 */ /* 0x000fe40000000f00 */
[----:B--2---:R-:W-:Y:S01]  /*12320*/  MOV R37, R25 ;  /* 0x0000001900257202 */ /* 0x004fe20000000f00 */
[----:B------:R-:W-:Y:S01]  /*12330*/  IMAD.MOV.U32 R25, RZ, RZ, R26 ;  /* 0x000000ffff197224 */ /* 0x000fe200078e001a */
[----:B------:R-:W-:Y:S02]  /*12340*/  HADD2.F32 R55, -RZ, R24.H0_H0 ;  /* 0x20000018ff377230 */ /* 0x000fe40000004100 */
[----:B---3--:R-:W-:-:S02]  /*12350*/  HADD2.F32 R26, -RZ, R4.H0_H0 ;  /* 0x20000004ff1a7230 */ /* 0x008fc40000004100 */
[----:B------:R-:W-:Y:S02]  /*12360*/  HADD2.F32 R38, -RZ, R4.H1_H1 ;  /* 0x30000004ff267230 */ /* 0x000fe40000004100 */
        /* <DEDUP_REMOVED lines=19> */
[----:B------:R-:W-:Y:S02]  /*124a0*/  @!P1 FADD.FTZ R6, -R6, -RZ ;  /* 0x800000ff06069221 */ /* 0x000fe40000010100 */
[----:B------:R-:W-:Y:S02]  /*124b0*/  FMUL.FTZ R54, R25, R54 ;  /* 0x0000003619367220 */ /* 0x000fe40000410000 */
[----:B------:R-:W-:Y:S01]  /*124c0*/  FMUL.FTZ R7, R27, R7 ;  /* 0x000000071b077220 */ /* 0x000fe20000410000 */
[----:B------:R-:W-:Y:S01]  /*124d0*/  HADD2.F32 R37, -RZ, R37.H1_H1 ;  /* 0x30000025ff257230 */ /* 0x000fe20000004100 */
[----:B------:R-:W-:Y:S01]  /*124e0*/  FMUL.FTZ R5, R26, R5 ;  /* 0x000000051a057220 */ /* 0x000fe20000410000 */
[----:B------:R-:W-:Y:S01]  /*124f0*/  HADD2.F32 R26, -RZ, R8.H0_H0 ;  /* 0x20000008ff1a7230 */ /* 0x000fe20000004100 */
[----:B------:R-:W-:Y:S02]  /*12500*/  @!P1 FADD.FTZ R38, -R38, -RZ ;  /* 0x800000ff26269221 */ /* 0x000fe40000010100 */
[----:B------:R-:W-:Y:S01]  /*12510*/  FMUL.FTZ R6, R4, R6 ;  /* 0x0000000604067220 */ /* 0x000fe20000410000 */
[----:B----4-:R-:W-:-:S02]  /*12520*/  HADD2.F32 R25, -RZ, R20.H0_H0 ;  /* 0x20000014ff197230 */ /* 0x010fc40000004100 */
[----:B------:R-:W-:Y:S01]  /*12530*/  HADD2.F32 R27, -RZ, R20.H1_H1 ;  /* 0x30000014ff1b7230 */ /* 0x000fe20000004100 */
[----:B------:R-:W-:Y:S01]  /*12540*/  @!P1 FADD.FTZ R39, -R39, -RZ ;  /* 0x800000ff27279221 */ /* 0x000fe20000010100 */
[----:B------:R-:W-:Y:S02]  /*12550*/  HADD2.F32 R20, -RZ, R21.H0_H0 ;  /* 0x20000015ff147230 */ /* 0x000fe40000004100 */
[----:B------:R-:W-:Y:S01]  /*12560*/  HADD2.F32 R4, -RZ, R33.H0_H0 ;  /* 0x20000021ff047230 */ /* 0x000fe20000004100 */
[----:B------:R-:W-:Y:S01]  /*12570*/  FMUL.FTZ R56, R56, R38 ;  /* 0x0000002638387220 */ /* 0x000fe20000410000 */
[----:B------:R-:W-:Y:S01]  /*12580*/  HADD2.F32 R38, -RZ, R21.H1_H1 ;  /* 0x30000015ff267230 */ /* 0x000fe20000004100 */
[----:B------:R-:W-:Y:S01]  /*12590*/  FMUL.FTZ R37, R37, R39 ;  /* 0x0000002725257220 */ /* 0x000fe20000410000 */
[--C-:B------:R-:W-:Y:S01]  /*125a0*/  HADD2.F32 R21, -RZ, R22.reuse.H0_H0 ;  /* 0x20000016ff157230 */ /* 0x100fe20000004100 */
[----:B------:R-:W-:Y:S01]  /*125b0*/  FFMA.FTZ R20, R26, R20, R24 ;  /* 0x000000141a147223 */ /* 0x000fe20000010018 */
[----:B------:R-:W-:Y:S01]  /*125c0*/  HADD2.F32 R39, -RZ, R22.H1_H1 ;  /* 0x30000016ff277230 */ /* 0x000fe20000004100 */
[----:B------:R-:W-:Y:S01]  /*125d0*/  FFMA.FTZ R4, R4, R25, R55 ;  /* 0x0000001904047223 */ /* 0x000fe20000010037 */
[----:B------:R-:W-:-:S02]  /*125e0*/  HADD2.F32 R24, -RZ, R8.H1_H1 ;  /* 0x30000008ff187230 */ /* 0x000fc40000004100 */
[----:B------:R-:W-:Y:S02]  /*125f0*/  HADD2.F32 R22, -RZ, R23.H0_H0 ;  /* 0x20000017ff167230 */ /* 0x000fe40000004100 */
[----:B------:R-:W-:Y:S02]  /*12600*/  HADD2.F32 R8, -RZ, R36.H0_H0 ;  /* 0x20000024ff087230 */ /* 0x000fe40000004100 */
[----:B------:R-:W-:Y:S02]  /*12610*/  HADD2.F32 R25, -RZ, R30.H0_H0 ;  /* 0x2000001eff197230 */ /* 0x000fe40000004100 */
[----:B------:R-:W-:Y:S02]  /*12620*/  HADD2.F32 R33, -RZ, R33.H1_H1 ;  /* 0x30000021ff217230 */ /* 0x000fe40000004100 */
[----:B------:R-:W-:Y:S02]  /*12630*/  HADD2.F32 R23, -RZ, R23.H1_H1 ;  /* 0x30000017ff177230 */ /* 0x000fe40000004100 */
[----:B------:R-:W-:-:S02]  /*12640*/  HADD2.F32 R36, -RZ, R36.H1_H1 ;  /* 0x30000024ff247230 */ /* 0x000fc40000004100 */
[----:B------:R-:W-:Y:S01]  /*12650*/  HADD2.F32 R30, -RZ, R30.H1_H1 ;  /* 0x3000001eff1e7230 */ /* 0x000fe20000004100 */
[----:B------:R-:W-:Y:S02]  /*12660*/  FFMA.FTZ R27, R33, R27, R56 ;  /* 0x0000001b211b7223 */ /* 0x000fe40000010038 */
[----:B------:R-:W-:Y:S02]  /*12670*/  FFMA.FTZ R24, R24, R38, R37 ;  /* 0x0000002618187223 */ /* 0x000fe40000010025 */
[----:B------:R-:W-:Y:S02]  /*12680*/  FFMA.FTZ R5, R8, R21, R5 ;  /* 0x0000001508057223 */ /* 0x000fe40000010005 */
[----:B------:R-:W-:Y:S02]  /*12690*/  FFMA.FTZ R36, R36, R39, R54 ;  /* 0x0000002724247223 */ /* 0x000fe40000010036 */
[----:B------:R-:W-:Y:S02]  /*126a0*/  FFMA.FTZ R6, R25, R22, R6 ;  /* 0x0000001619067223 */ /* 0x000fe40000010006 */
[----:B------:R-:W-:Y:S01]  /*126b0*/  FFMA.FTZ R7, R30, R23, R7 ;  /* 0x000000171e077223 */ /* 0x000fe20000010007 */
[----:B------:R-:W-:-:S02]  /*126c0*/  F2FP.PACK_AB R4, R27, R4 ;  /* 0x000000041b04723e */ /* 0x000fc400000000ff */
[----:B------:R-:W-:Y:S02]  /*126d0*/  F2FP.PACK_AB R20, R24, R20 ;  /* 0x000000141814723e */ /* 0x000fe400000000ff */
[----:B------:R-:W-:Y:S02]  /*126e0*/  F2FP.PACK_AB R5, R36, R5 ;  /* 0x000000052405723e */ /* 0x000fe400000000ff */
[----:B------:R-:W-:Y:S02]  /*126f0*/  F2FP.PACK_AB R6, R7, R6 ;  /* 0x000000060706723e */ /* 0x000fe400000000ff */
[----:B------:R-:W-:Y:S02]  /*12700*/  MOV R36, R4 ;  /* 0x0000000400247202 */ /* 0x000fe40000000f00 */
[----:B------:R-:W-:Y:S02]  /*12710*/  MOV R37, R20 ;  /* 0x0000001400257202 */ /* 0x000fe40000000f00 */
[----:B------:R-:W-:-:S02]  /*12720*/  MOV R38, R5 ;  /* 0x0000000500267202 */ /* 0x000fc40000000f00 */
[----:B------:R-:W-:Y:S02]  /*12730*/  MOV R39, R6 ;  /* 0x0000000600277202 */ /* 0x000fe40000000f00 */
.L_x_2154:
[----:B------:R-:W-:Y:S05]  /*12740*/  BSYNC B0 ;  /* 0x0000000000007941 */ /* 0x000fea0003800000 */
.L_x_2153:
[----:B-----5:R1:W-:Y:S02]  /*12750*/  STS.128 [R237+0x2000], R36 ;  /* 0x00200024ed007388 */ /* 0x0203e40000000c00 */
.L_x_2148:
[----:B------:R-:W-:Y:S05]  /*12760*/  BSYNC B2 ;  /* 0x0000000000027941 */ /* 0x000fea0003800000 */
.L_x_2147:
[----:B------:R-:W-:Y:S01]  /*12770*/  IADD3 R8, R200, 0x10, RZ ;  /* 0x00000010c8087810 */ /* 0x000fe20007ffe0ff */
[----:B------:R-:W-:Y:S03]  /*12780*/  BSSY B2, `(.L_x_2155) ;  /* 0x00000ce000027945 */ /* 0x000fe60003800000 */
[----:B------:R-:W-:-:S04]  /*12790*/  ISETP.GE.AND P0, PT, R8, R13, PT ;  /* 0x0000000d0800720c */ /* 0x000fc80003f06270 */
[----:B------:R-:W-:-:S13]  /*127a0*/  ISETP.LT.OR P0, PT, R130, -0x87, P0 ;  /* 0xffffff798200780c */ /* 0x000fda0000701670 */
[----:B------:R-:W-:Y:S05]  /*127b0*/  @P0 BRA `(.L_x_2156) ;  /* 0x00000ca000000947 */ /* 0x000fea0003800000 */
[----:B-----5:R-:W-:Y:S01]  /*127c0*/  ISETP.GE.AND P0, PT, R18, R2, PT ;  /* 0x000000021200720c */ /* 0x020fe20003f06270 */
[----:B------:R-:W-:-:S12]  /*127d0*/  BSSY B1, `(.L_x_2157) ;  /* 0x0000063000017945 */ /* 0x000fd80003800000 */
[----:B------:R1:W-:Y:S01]  /*127e0*/  @P0 STS.128 [R237+0x800], RZ ;  /* 0x000800ffed000388 */ /* 0x0003e20000000c00 */
[----:B------:R-:W-:Y:S05]  /*127f0*/  @P0 BRA `(.L_x_2158) ;  /* 0x0000060000000947 */ /* 0x000fea0003800000 */
[----:B-1-3--:R1:W5:Y:S01]  /*12800*/  LD.E.128 R36, [R42.64] ;  /* 0x000000062a247980 */ /* 0x00a362000c101d00 */
[----:B------:R-:W-:Y:S01]  /*12810*/  ISETP.GE.AND P0, PT, R18, R0, PT ;  /* 0x000000001200720c */ /* 0x000fe20003f06270 */
[----:B------:R-:W-:-:S12]  /*12820*/  BSSY B0, `(.L_x_2159) ;  /* 0x000005c000007945 */ /* 0x000fd80003800000 */
[----:B------:R-:W-:Y:S05]  /*12830*/  @P0 BRA `(.L_x_2160) ;  /* 0x000005a000000947 */ /* 0x000fea0003800000 */
[----:B------:R-:W-:Y:S02]  /*12840*/  ISETP.GE.AND P0, PT, R18, R3, PT ;  /* 0x000000031200720c */ /* 0x000fe40003f06270 */
        /* <DEDUP_REMOVED lines=22> */
[----:B------:R-:W-:Y:S02]  /*129b0*/  MOV R33, R39 ;  /* 0x0000002700217202 */ /* 0x000fe40000000f00 */
[----:B---3--:R-:W-:Y:S01]  /*129c0*/  MOV R38, R25 ;  /* 0x0000001900267202 */ /* 0x008fe20000000f00 */
[----:B------:R-:W-:Y:S01]  /*129d0*/  IMAD.MOV.U32 R25, RZ, RZ, R26 ;  /* 0x000000ffff197224 */ /* 0x000fe200078e001a */
[----:B------:R-:W-:Y:S02]  /*129e0*/  HADD2.F32 R56, -RZ, R24.H0_H0 ;  /* 0x20000018ff387230 */ /* 0x000fe40000004100 */
[----:B--2---:R-:W-:-:S02]  /*129f0*/  HADD2.F32 R26, -RZ, R4.H0_H0 ;  /* 0x20000004ff1a7230 */ /* 0x004fc40000004100 */
        /* <DEDUP_REMOVED lines=22> */
[----:B------:R-:W-:Y:S02]  /*12b60*/  FMUL.FTZ R55, R25, R55 ;  /* 0x0000003719377220 */ /* 0x000fe40000410000 */
[----:B------:R-:W-:Y:S02]  /*12b70*/  FMUL.FTZ R7, R27, R7 ;  /* 0x000000071b077220 */ /* 0x000fe40000410000 */
[----:B------:R-:W-:Y:S02]  /*12b80*/  @!P0 FADD.FTZ R39, -R39, -RZ ;  /* 0x800000ff27278221 */ /* 0x000fe40000010100 */
[----:B------:R-:W-:Y:S01]  /*12b90*/  FMUL.FTZ R5, R26, R5 ;  /* 0x000000051a057220 */ /* 0x000fe20000410000 */
[----:B------:R-:W-:Y:S01]  /*12ba0*/  HADD2.F32 R26, -RZ, R30.H0_H0 ;  /* 0x2000001eff1a7230 */ /* 0x000fe20000004100 */
[----:B------:R-:W-:Y:S01]  /*12bb0*/  FMUL.FTZ R6, R4, R6 ;  /* 0x0000000604067220 */ /* 0x000fe20000410000 */
[----:B------:R-:W-:Y:S01]  /*12bc0*/  HADD2.F32 R4, -RZ, R36.H0_H0 ;  /* 0x20000024ff047230 */ /* 0x000fe20000004100 */
[----:B------:R-:W-:-:S02]  /*12bd0*/  @!P0 FADD.FTZ R54, -R54, -RZ ;  /* 0x800000ff36368221 */ /* 0x000fc40000010100 */
[----:B------:R-:W-:Y:S01]  /*12be0*/  FMUL.FTZ R57, R57, R39 ;  /* 0x0000002739397220 */ /* 0x000fe20000410000 */
[--C-:B----4-:R-:W-:Y:S02]  /*12bf0*/  HADD2.F32 R25, -RZ, R20.reuse.H0_H0 ;  /* 0x20000014ff197230 */ /* 0x110fe40000004100 */
[----:B------:R-:W-:Y:S02]  /*12c00*/  HADD2.F32 R27, -RZ, R20.H1_H1 ;  /* 0x30000014ff1b7230 */ /* 0x000fe40000004100 */
[--C-:B------:R-:W-:Y:S01]  /*12c10*/  HADD2.F32 R20, -RZ, R21.reuse.H0_H0 ;  /* 0x20000015ff147230 */ /* 0x100fe20000004100 */
[----:B------:R-:W-:Y:S01]  /*12c20*/  FMUL.FTZ R38, R38, R54 ;  /* 0x0000003626267220 */ /* 0x000fe20000410000 */
[----:B------:R-:W-:Y:S01]  /*12c30*/  HADD2.F32 R39, -RZ, R21.H1_H1 ;  /* 0x30000015ff277230 */ /* 0x000fe20000004100 */
[----:B------:R-:W-:Y:S01]  /*12c40*/  FFMA.FTZ R4, R4, R25, R56 ;  /* 0x0000001904047223 */ /* 0x000fe20000010038 */
[--C-:B------:R-:W-:Y:S01]  /*12c50*/  HADD2.F32 R21, -RZ, R22.reuse.H0_H0 ;  /* 0x20000016ff157230 */ /* 0x100fe20000004100 */
        /* <DEDUP_REMOVED lines=20> */
[----:B------:R-:W-:Y:S02]  /*12da0*/  MOV R36, R4 ;  /* 0x0000000400247202 */ /* 0x000fe40000000f00 */
[----:B------:R-:W-:-:S02]  /*12db0*/  MOV R37, R20 ;  /* 0x0000001400257202 */ /* 0x000fc40000000f00 */
[----:B------:R-:W-:Y:S02]  /*12dc0*/  MOV R38, R5 ;  /* 0x0000000500267202 */ /* 0x000fe40000000f00 */
[----:B------:R-:W-:Y:S02]  /*12dd0*/  MOV R39, R6 ;  /* 0x0000000600277202 */ /* 0x000fe40000000f00 */
.L_x_2160:
[----:B------:R-:W-:Y:S05]  /*12de0*/  BSYNC B0 ;  /* 0x0000000000007941 */ /* 0x000fea0003800000 */
.L_x_2159:
[----:B-----5:R3:W-:Y:S02]  /*12df0*/  STS.128 [R237+0x800], R36 ;  /* 0x00080024ed007388 */ /* 0x0207e40000000c00 */
.L_x_2158:
[----:B------:R-:W-:Y:S05]  /*12e00*/  BSYNC B1 ;  /* 0x0000000000017941 */ /* 0x000fea0003800000 */
.L_x_2157:
[----:B------:R-:W-:-:S13]  /*12e10*/  ISETP.GE.AND P0, PT, R14, R2, PT ;  /* 0x000000020e00720c */ /* 0x000fda0003f06270 */
[----:B------:R1:W-:Y:S01]  /*12e20*/  @P0 STS.128 [R237+0x2800], RZ ;  /* 0x002800ffed000388 */ /* 0x0003e20000000c00 */
[----:B------:R-:W-:Y:S05]  /*12e30*/  @P0 BRA `(.L_x_2156) ;  /* 0x0000062000000947 */ /* 0x000fea0003800000 */
[----:B-1-3--:R1:W5:Y:S01]  /*12e40*/  LD.E.128 R36, [R42.64+0x80] ;  /* 0x000080062a247980 */ /* 0x00a362000c101d00 */
[----:B------:R-:W-:Y:S01]  /*12e50*/  ISETP.GE.AND P0, PT, R14, R0, PT ;  /* 0x000000000e00720c */ /* 0x000fe20003f06270 */
[----:B------:R-:W-:-:S12]  /*12e60*/  BSSY B0, `(.L_x_2161) ;  /* 0x000005e000007945 */ /* 0x000fd80003800000 */
[----:B------:R-:W-:Y:S05]  /*12e70*/  @P0 BRA `(.L_x_2162) ;  /* 0x000005c000000947 */ /* 0x000fea0003800000 */
[----:B------:R-:W-:Y:S02]  /*12e80*/  ISETP.GE.AND P0, PT, R14, R3, PT ;  /* 0x000000030e00720c */ /* 0x000fe40003f06270 */
        /* <DEDUP_REMOVED lines=10> */
[C---:B------:R-:W-:Y:S01]  /*12f30*/  LEA R22, P1, R5.reuse, R34, 0x1 ;  /* 0x0000002205167211 */ /* 0x040fe200078208ff */
[----:B------:R-:W-:Y:S02]  /*12f40*/  IMAD.MOV.U32 R21, RZ, RZ, RZ ;  /* 0x000000ffff157224 */ /* 0x000fe400078e00ff */
[----:B------:R-:W3:Y:S01]  /*12f50*/  LD.E.128 R24, [R24.64+0x80] ;  /* 0x0000800618187980 */ /* 0x000ee2000c101d00 */
[----:B------:R-:W-:Y:S02]  /*12f60*/  LEA.HI.X R23, R5, R35, R4, 0x1, P1 ;  /* 0x0000002305177211 */ /* 0x000fe400008f0c04 */
[----:B------:R-:W-:-:S03]  /*12f70*/  @P0 IADD3 R21, -R3, RZ, RZ ;  /* 0x000000ff03150210 */ /* 0x000fc60007ffe1ff */
[----:B--2---:R1:W2:Y:S01]  /*12f80*/  LD.E.128 R4, [R22.64] ;  /* 0x0000000616047980 */ /* 0x0042a2000c101d00 */
[----:B------:R-:W-:-:S04]  /*12f90*/  IADD3 R20, P1, R21, R20, RZ ;  /* 0x0000001415147210 */ /* 0x000fc80007f3e0ff */
[----:B------:R-:W-:Y:S02]  /*12fa0*/  LEA.HI.X.SX32 R15, R21, R15, 0x1, P1 ;  /* 0x0000000f150f7211 */ /* 0x000fe400008f0eff */
[----:B-1----:R-:W-:-:S04]  /*12fb0*/  LEA R22, P1, R20, R28, 0x1 ;  /* 0x0000001c14167211 */ /* 0x002fc800078208ff */
[----:B------:R-:W-:-:S06]  /*12fc0*/  LEA.HI.X R23, R20, R29, R15, 0x1, P1 ;  /* 0x0000001d14177211 */ /* 0x000fcc00008f0c0f */
[----:B----4-:R-:W4:Y:S01]  /*12fd0*/  LD.E.128 R20, [R22.64] ;  /* 0x0000000616147980 */ /* 0x010f22000c101d00 */
[----:B-----5:R-:W-:Y:S02]  /*12fe0*/  MOV R15, R37 ;  /* 0x00000025000f7202 */ /* 0x020fe40000000f00 */
[----:B------:R-:W-:Y:S02]  /*12ff0*/  MOV R33, R36 ;  /* 0x0000002400217202 */ /* 0x000fe40000000f00 */
[----:B------:R-:W-:Y:S01]  /*13000*/  MOV R36, R38 ;  /* 0x0000002600247202 */ /* 0x000fe20000000f00 */
[----:B------:R-:W-:Y:S01]  /*13010*/  IMAD.MOV.U32 R30, RZ, RZ, R39 ;  /* 0x000000ffff1e7224 */ /* 0x000fe200078e0027 */
[----:B---3--:R-:W-:Y:S02]  /*13020*/  MOV R37, R25 ;  /* 0x0000001900257202 */ /* 0x008fe40000000f00 */
[----:B------:R-:W-:Y:S01]  /*13030*/  MOV R25, R26 ;  /* 0x0000001a00197202 */ /* 0x000fe20000000f00 */
[----:B--2---:R-:W-:-:S02]  /*13040*/  HADD2.F32 R26, -RZ, R4.H0_H0 ;  /* 0x20000004ff1a7230 */ /* 0x004fc40000004100 */
        /* <DEDUP_REMOVED lines=24> */
[--C-:B----4-:R-:W-:Y:S01]  /*131d0*/  HADD2.F32 R25, -RZ, R20.reuse.H0_H0 ;  /* 0x20000014ff197230 */ /* 0x110fe20000004100 */
[----:B------:R-:W-:Y:S01]  /*131e0*/  FMUL.FTZ R5, R26, R5 ;  /* 0x000000051a057220 */ /* 0x000fe20000410000 */
[----:B------:R-:W-:Y:S01]  /*131f0*/  HADD2.F32 R27, -RZ, R20.H1_H1 ;  /* 0x30000014ff1b7230 */ /* 0x000fe20000004100 */
[----:B------:R-:W-:Y:S01]  /*13200*/  @!P0 FADD.FTZ R38, -R38, -RZ ;  /* 0x800000ff26268221 */ /* 0x000fe20000010100 */
[----:B------:R-:W-:Y:S01]  /*13210*/  HADD2.F32 R37, -RZ, R37.H1_H1 ;  /* 0x30000025ff257230 */ /* 0x000fe20000004100 */
[----:B------:R-:W-:Y:S01]  /*13220*/  FMUL.FTZ R6, R4, R6 ;  /* 0x0000000604067220 */ /* 0x000fe20000410000 */
[----:B------:R-:W-:Y:S01]  /*13230*/  HADD2.F32 R26, -RZ, R15.H0_H0 ;  /* 0x2000000fff1a7230 */ /* 0x000fe20000004100 */
[----:B------:R-:W-:Y:S01]  /*13240*/  @!P0 FADD.FTZ R39, -R39, -RZ ;  /* 0x800000ff27278221 */ /* 0x000fe20000010100 */
[----:B------:R-:W-:-:S02]  /*13250*/  HADD2.F32 R20, -RZ, R21.H0_H0 ;  /* 0x20000015ff147230 */ /* 0x000fc40000004100 */
        /* <DEDUP_REMOVED lines=9> */
[----:B------:R-:W-:-:S02]  /*132f0*/  HADD2.F32 R33, -RZ, R33.H1_H1 ;  /* 0x30000021ff217230 */ /* 0x000fc40000004100 */
[--C-:B------:R-:W-:Y:S02]  /*13300*/  HADD2.F32 R22, -RZ, R23.reuse.H0_H0 ;  /* 0x20000017ff167230 */ /* 0x100fe40000004100 */
[----:B------:R-:W-:Y:S02]  /*13310*/  HADD2.F32 R15, -RZ, R36.H0_H0 ;  /* 0x20000024ff0f7230 */ /* 0x000fe40000004100 */
[----:B------:R-:W-:Y:S02]  /*13320*/  HADD2.F32 R25, -RZ, R30.H0_H0 ;  /* 0x2000001eff197230 */ /* 0x000fe40000004100 */
        /* <DEDUP_REMOVED lines=12> */
[----:B------:R-:W-:Y:S01]  /*133f0*/  F2FP.PACK_AB R6, R7, R6 ;  /* 0x000000060706723e */ /* 0x000fe200000000ff */
[----:B------:R-:W-:Y:S01]  /*13400*/  IMAD.MOV.U32 R36, RZ, RZ, R4 ;  /* 0x000000ffff247224 */ /* 0x000fe200078e0004 */
[----:B------:R-:W-:Y:S02]  /*13410*/  MOV R37, R20 ;  /* 0x0000001400257202 */ /* 0x000fe40000000f00 */
[----:B------:R-:W-:Y:S02]  /*13420*/  MOV R38, R5 ;  /* 0x0000000500267202 */ /* 0x000fe40000000f00 */
[----:B------:R-:W-:Y:S02]  /*13430*/  MOV R39, R6 ;  /* 0x0000000600277202 */ /* 0x000fe40000000f00 */
.L_x_2162:
[----:B------:R-:W-:Y:S05]  /*13440*/  BSYNC B0 ;  /* 0x0000000000007941 */ /* 0x000fea0003800000 */
.L_x_2161:
[----:B-----5:R3:W-:Y:S02]  /*13450*/  STS.128 [R237+0x2800], R36 ;  /* 0x00280024ed007388 */ /* 0x0207e40000000c00 */
.L_x_2156:
[----:B------:R-:W-:Y:S05]  /*13460*/  BSYNC B2 ;  /* 0x0000000000027941 */ /* 0x000fea0003800000 */
.L_x_2155:
        /* <DEDUP_REMOVED lines=14> */
[----:B------:R-:W-:Y:S02]  /*13550*/  SHF.L.U32 R15, R3, 0x5, RZ ;  /* 0x00000005030f7819 */ /* 0x000fe400000006ff */
[----:B------:R-:W-:Y:S02]  /*13560*/  MOV R4, RZ ;  /* 0x000000ff00047202 */ /* 0x000fe40000000f00 */
[C---:B------:R-:W-:Y:S02]  /*13570*/  IADD3 R20, P1, R15.reuse, R9, RZ ;  /* 0x000000090f147210 */ /* 0x040fe40007f3e0ff */
[----:B------:R-:W-:Y:S02]  /*13580*/  MOV R6, R3 ;  /* 0x0000000300067202 */ /* 0x000fe40000000f00 */
[----:B------:R-:W-:-:S03]  /*13590*/  LEA.HI.X.SX32 R15, R15, R12, 0x1, P1 ;  /* 0x0000000c0f0f7211 */ /* 0x000fc600008f0eff */
[----:B------:R-:W-:Y:S01]  /*135a0*/  @P0 IADD3 R4, -R3, RZ, RZ ;  /* 0x000000ff03040210 */ /* 0x000fe20007ffe1ff */
[----:B------:R-:W-:-:S03]  /*135b0*/  @P0 IMAD.MOV R6, RZ, RZ, -R3 ;  /* 0x000000ffff060224 */ /* 0x000fc600078e0a03 */
[----:B------:R-:W-:Y:S01]  /*135c0*/  IADD3 R5, P1, R4, R20, RZ ;  /* 0x0000001404057210 */ /* 0x000fe20007f3e0ff */
[----:B------:R-:W-:-:S03]  /*135d0*/  IMAD.WIDE R24, R6, 0x2, R16 ;  /* 0x0000000206187825 */ /* 0x000fc600078e0210 */
[----:B------:R-:W-:Y:S02]  /*135e0*/  LEA.HI.X.SX32 R4, R4, R15, 0x1, P1 ;  /* 0x0000000f04047211 */ /* 0x000fe400008f0eff */
[C---:B------:R-:W-:Y:S01]  /*135f0*/  LEA R22, P1, R5.reuse, R34, 0x1 ;  /* 0x0000002205167211 */ /* 0x040fe200078208ff */
[----:B------:R-:W3:Y:S03]  /*13600*/  LD.E.128 R24, [R24.64] ;  /* 0x0000000618187980 */ /* 0x000ee6000c101d00 */
[----:B------:R-:W-:Y:S02]  /*13610*/  LEA.HI.X R23, R5, R35, R4, 0x1, P1 ;  /* 0x0000002305177211 */ /* 0x000fe400008f0c04 */
[----:B------:R-:W-:Y:S02]  /*13620*/  MOV R21, RZ ;  /* 0x000000ff00157202 */ /* 0x000fe40000000f00 */
[----:B------:R-:W-:Y:S01]  /*13630*/  @P0 IADD3 R21, -R3, RZ, RZ ;  /* 0x000000ff03150210 */ /* 0x000fe20007ffe1ff */
[----:B--2---:R1:W2:Y:S03]  /*13640*/  LD.E.128 R4, [R22.64] ;  /* 0x0000000616047980 */ /* 0x0042a6000c101d00 */
[----:B------:R-:W-:-:S04]  /*13650*/  IADD3 R20, P1, R21, R20, RZ ;  /* 0x0000001415147210 */ /* 0x000fc80007f3e0ff */
[----:B------:R-:W-:Y:S02]  /*13660*/  LEA.HI.X.SX32 R15, R21, R15, 0x1, P1 ;  /* 0x0000000f150f7211 */ /* 0x000fe400008f0eff */
[----:B-1----:R-:W-:-:S04]  /*13670*/  LEA R22, P1, R20, R28, 0x1 ;  /* 0x0000001c14167211 */ /* 0x002fc800078208ff */
[----:B------:R-:W-:-:S06]  /*13680*/  LEA.HI.X R23, R20, R29, R15, 0x1, P1 ;  /* 0x0000001d14177211 */ /* 0x000fcc00008f0c0f */
[----:B----4-:R-:W4:Y:S01]  /*13690*/  LD.E.128 R20, [R22.64] ;  /* 0x0000000616147980 */ /* 0x010f22000c101d00 */
[----:B-----5:R-:W-:Y:S02]  /*136a0*/  MOV R15, R37 ;  /* 0x00000025000f7202 */ /* 0x020fe40000000f00 */
[----:B------:R-:W-:Y:S01]  /*136b0*/  MOV R37, R38 ;  /* 0x0000002600257202 */ /* 0x000fe20000000f00 */
[----:B------:R-:W-:Y:S01]  /*136c0*/  IMAD.MOV.U32 R30, RZ, RZ, R39 ;  /* 0x000000ffff1e7224 */ /* 0x000fe200078e0027 */
[----:B---3--:R-:W-:Y:S02]  /*136d0*/  MOV R38, R25 ;  /* 0x0000001900267202 */ /* 0x008fe40000000f00 */
[----:B------:R-:W-:Y:S01]  /*136e0*/  MOV R25, R26 ;  /* 0x0000001a00197202 */ /* 0x000fe20000000f00 */
        /* <DEDUP_REMOVED lines=27> */
[--C-:B----4-:R-:W-:Y:S01]  /*138a0*/  HADD2.F32 R25, -RZ, R20.reuse.H0_H0 ;  /* 0x20000014ff197230 */ /* 0x110fe20000004100 */
        /* <DEDUP_REMOVED lines=16> */
[----:B------:R-:W-:Y:S02]  /*139b0*/  HADD2.F32 R22, -RZ, R23.H0_H0 ;  /* 0x20000017ff167230 */ /* 0x000fe40000004100 */
[----:B------:R-:W-:Y:S02]  /*139c0*/  HADD2.F32 R15, -RZ, R37.H0_H0 ;  /* 0x20000025ff0f7230 */ /* 0x000fe40000004100 */
[--C-:B------:R-:W-:Y:S02]  /*139d0*/  HADD2.F32 R25, -RZ, R30.reuse.H0_H0 ;  /* 0x2000001eff197230 */ /* 0x100fe40000004100 */
        /* <DEDUP_REMOVED lines=17> */
.L_x_2168:
[----:B------:R-:W-:Y:S05]  /*13af0*/  BSYNC B0 ;  /* 0x0000000000007941 */ /* 0x000fea0003800000 */
.L_x_2167:
[----:B-----5:R3:W-:Y:S02]  /*13b00*/  STS.128 [R237+0x1000], R36 ;  /* 0x00100024ed007388 */ /* 0x0207e40000000c00 */
.L_x_2166:
[----:B------:R-:W-:Y:S05]  /*13b10*/  BSYNC B1 ;  /* 0x0000000000017941 */ /* 0x000fea0003800000 */
.L_x_2165:
        /* <DEDUP_REMOVED lines=19> */
[----:B-1----:R-:W-:Y:S02]  /*13c50*/  IMAD.MOV.U32 R16, RZ, RZ, RZ ;  /* 0x000000ffff107224 */ /* 0x002fe400078e00ff */
        /* <DEDUP_REMOVED lines=12> */
[----:B------:R-:W-:Y:S02]  /*13d20*/  MOV R30, R38 ;  /* 0x00000026001e7202 */ /* 0x000fe40000000f00 */
        /* <DEDUP_REMOVED lines=31> */
[----:B------:R-:W-:Y:S01]  /*13f20*/  @!P0 FADD.FTZ R37, -R37, -RZ ;  /* 0x800000ff25258221 */ /* 0x000fe20000010100 */
[--C-:B----4-:R-:W-:Y:S01]  /*13f30*/  HADD2.F32 R17, -RZ, R20.reuse.H0_H0 ;  /* 0x20000014ff117230 */ /* 0x110fe20000004100 */
[----:B------:R-:W-:Y:S01]  /*13f40*/  FMUL.FTZ R39, R25, R39 ;  /* 0x0000002719277220 */ /* 0x000fe20000410000 */
        /* <DEDUP_REMOVED lines=14> */
[----:B------:R-:W-:Y:S02]  /*14030*/  HADD2.F32 R24, -RZ, R16.H0_H0 ;  /* 0x20000010ff187230 */ /* 0x000fe40000004100 */
        /* <DEDUP_REMOVED lines=12> */
[----:B------:R-:W-:Y:S01]  /*14100*/  F2FP.PACK_AB R6, R7, R6 ;  /* 0x000000060706723e */ /* 0x000fe200000000ff */
[----:B------:R-:W-:Y:S01]  /*14110*/  IMAD.MOV.U32 R36, RZ, RZ, R4 ;  /* 0x000000ffff247224 */ /* 0x000fe200078e0004 */
[----:B------:R-:W-:Y:S02]  /*14120*/  MOV R37, R17 ;  /* 0x0000001100257202 */ /* 0x000fe40000000f00 */
[----:B------:R-:W-:Y:S02]  /*14130*/  MOV R38, R5 ;  /* 0x0000000500267202 */ /* 0x000fe40000000f00 */
[----:B------:R-:W-:Y:S02]  /*14140*/  MOV R39, R6 ;  /* 0x0000000600277202 */ /* 0x000fe40000000f00 */
.L_x_2170:
[----:B------:R-:W-:Y:S05]  /*14150*/  BSYNC B0 ;  /* 0x0000000000007941 */ /* 0x000fea0003800000 */
.L_x_2169:
[----:B-----5:R3:W-:Y:S02]  /*14160*/  STS.128 [R237+0x3000], R36 ;  /* 0x00300024ed007388 */ /* 0x0207e40000000c00 */
.L_x_2164:
[----:B------:R-:W-:Y:S05]  /*14170*/  BSYNC B2 ;  /* 0x0000000000027941 */ /* 0x000fea0003800000 */
.L_x_2163:
[----:B-1-3--:R-:W-:-:S04]  /*14180*/  IADD3 R36, R200, 0x30, RZ ;  /* 0x00000030c8247810 */ /* 0x00afc80007ffe0ff */
[----:B------:R-:W-:-:S04]  /*14190*/  ISETP.GE.AND P0, PT, R36, R13, PT ;  /* 0x0000000d2400720c */ /* 0x000fc80003f06270 */
[----:B------:R-:W-:-:S13]  /*141a0*/  ISETP.LT.OR P0, PT, R130, -0x187, P0 ;  /* 0xfffffe798200780c */ /* 0x000fda0000701670 */
[----:B------:R-:W-:Y:S05]  /*141b0*/  @P0 BRA `(.L_x_2140) ;  /* 0x000012c000000947 */ /* 0x000fea0003800000 */
[----:B-----5:R-:W-:Y:S01]  /*141c0*/  ISETP.GE.AND P0, PT, R18, R2, PT ;  /* 0x000000021200720c */ /* 0x020fe20003f06270 */
        /* <DEDUP_REMOVED lines=16> */
[----:B------:R-:W-:Y:S01]  /*142d0*/  IMAD.WIDE R24, R6, 0x2, R40 ;  /* 0x0000000206187825 */ /* 0x000fe200078e0228 */
[----:B------:R-:W-:Y:S02]  /*142e0*/  LEA.HI.X.SX32 R4, R4, R13, 0x1, P1 ;  /* 0x0000000d04047211 */ /* 0x000fe400008f0eff */
[----:B------:R-:W-:-:S03]  /*142f0*/  LEA R16, P1, R5, R34, 0x1 ;  /* 0x0000002205107211 */ /* 0x000fc600078208ff */
[----:B--2---:R-:W2:Y:S01]  /*14300*/  LD.E.128 R24, [R24.64] ;  /* 0x0000000618187980 */ /* 0x004ea2000c101d00 */
[----:B------:R-:W-:-:S05]  /*14310*/  LEA.HI.X R17, R5, R35, R4, 0x1, P1 ;  /* 0x0000002305117211 */ /* 0x000fca00008f0c04 */
[----:B---3--:R1:W3:Y:S02]  /*14320*/  LD.E.128 R4, [R16.64] ;  /* 0x0000000610047980 */ /* 0x0082e4000c101d00 */
        /* <DEDUP_REMOVED lines=9> */
[----:B--2---:R-:W-:Y:S01]  /*143c0*/  MOV R21, R24 ;  /* 0x0000001800157202 */ /* 0x004fe20000000f00 */
[----:B------:R-:W-:Y:S01]  /*143d0*/  IMAD.MOV.U32 R23, RZ, RZ, R26 ;  /* 0x000000ffff177224 */ /* 0x000fe200078e001a */
[----:B------:R-:W-:Y:S02]  /*143e0*/  MOV R24, R25 ;  /* 0x0000001900187202 */ /* 0x000fe40000000f00 */
[----:B------:R-:W-:Y:S01]  /*143f0*/  MOV R26, R27 ;  /* 0x0000001b001a7202 */ /* 0x000fe20000000f00 */
[--C-:B---3--:R-:W-:Y:S02]  /*14400*/  HADD2.F32 R25, -RZ, R4.reuse.H0_H0 ;  /* 0x20000004ff197230 */ /* 0x108fe40000004100 */
        /* <DEDUP_REMOVED lines=62> */
.L_x_2174:
[----:B------:R-:W-:Y:S05]  /*147f0*/  BSYNC B0 ;  /* 0x0000000000007941 */ /* 0x000fea0003800000 */
.L_x_2173:
[----:B-----5:R1:W-:Y:S02]  /*14800*/  STS.128 [R237+0x1800], R20 ;  /* 0x00180014ed007388 */ /* 0x0203e40000000c00 */
.L_x_2172:
[----:B------:R-:W-:Y:S05]  /*14810*/  BSYNC B1 ;  /* 0x0000000000017941 */ /* 0x000fea0003800000 */
.L_x_2171:
        /* <DEDUP_REMOVED lines=9> */
[----:B------:R-:W-:Y:S01]  /*148b0*/  ISETP.GE.AND P0, PT, R14, R3, PT ;  /* 0x000000030e00720c */ /* 0x000fe20003f06270 */
[----:B------:R-:W-:Y:S01]  /*148c0*/  IMAD.MOV.U32 R4, RZ, RZ, R3 ;  /* 0x000000ffff047224 */ /* 0x000fe200078e0003 */
[----:B------:R-:W-:Y:S02]  /*148d0*/  MOV R2, 0x30 ;  /* 0x0000003000027802 */ /* 0x000fe40000000f00 */
[----:B------:R-:W-:-:S03]  /*148e0*/  MOV R0, RZ ;  /* 0x000000ff00007202 */ /* 0x000fc60000000f00 */
[----:B------:R-:W-:-:S05]  /*148f0*/  IMAD R2, R3, R2, 0x40 ;  /* 0x0000004003027424 */ /* 0x000fca00078e0202 */
[C---:B------:R-:W-:Y:S02]  /*14900*/  IADD3 R9, P1, R2.reuse, R9, RZ ;  /* 0x0000000902097210 */ /* 0x040fe40007f3e0ff */
[C---:B------:R-:W-:Y:S02]  /*14910*/  @P0 IADD3 R0, -R3.reuse, RZ, RZ ;  /* 0x000000ff03000210 */ /* 0x040fe40007ffe1ff */
[----:B------:R-:W-:Y:S02]  /*14920*/  LEA.HI.X.SX32 R12, R2, R12, 0x1, P1 ;  /* 0x0000000c020c7211 */ /* 0x000fe400008f0eff */
[C---:B------:R-:W-:Y:S02]  /*14930*/  IADD3 R2, P1, R0.reuse, R9, RZ ;  /* 0x0000000900027210 */ /* 0x040fe40007f3e0ff */
[----:B------:R-:W-:Y:S02]  /*14940*/  @P0 IADD3 R4, -R3, RZ, RZ ;  /* 0x000000ff03040210 */ /* 0x000fe40007ffe1ff */
[----:B------:R-:W-:-:S02]  /*14950*/  LEA.HI.X.SX32 R0, R0, R12, 0x1, P1 ;  /* 0x0000000c00007211 */ /* 0x000fc400008f0eff */
[----:B------:R-:W-:Y:S01]  /*14960*/  LEA R14, P1, R2, R34, 0x1 ;  /* 0x00000022020e7211 */ /* 0x000fe200078208ff */
[----:B------:R-:W-:-:S03]  /*14970*/  IMAD.WIDE R6, R4, 0x2, R6 ;  /* 0x0000000204067825 */ /* 0x000fc600078e0206 */
[----:B------:R-:W-:Y:S02]  /*14980*/  LEA.HI.X R15, R2, R35, R0, 0x1, P1 ;  /* 0x00000023020f7211 */ /* 0x000fe400008f0c00 */
[----:B------:R-:W-:Y:S01]  /*14990*/  MOV R0, RZ ;  /* 0x000000ff00007202 */ /* 0x000fe20000000f00 */
[----:B-12---:R1:W2:Y:S01]  /*149a0*/  LD.E.128 R20, [R6.64] ;  /* 0x0000000606147980 */ /* 0x0062a2000c101d00 */
[----:B------:R-:W-:-:S04]  /*149b0*/  @P0 IADD3 R0, -R3, RZ, RZ ;  /* 0x000000ff03000210 */ /* 0x000fc80007ffe1ff */
[----:B------:R-:W-:-:S04]  /*149c0*/  IADD3 R9, P1, R0, R9, RZ ;  /* 0x0000000900097210 */ /* 0x000fc80007f3e0ff */
[----:B------:R-:W-:Y:S02]  /*149d0*/  LEA.HI.X.SX32 R0, R0, R12, 0x1, P1 ;  /* 0x0000000c00007211 */ /* 0x000fe400008f0eff */
[C---:B------:R-:W-:Y:S01]  /*149e0*/  LEA R12, P1, R9.reuse, R28, 0x1 ;  /* 0x0000001c090c7211 */ /* 0x040fe200078208ff */
[----:B-1-3--:R1:W3:Y:S03]  /*149f0*/  LD.E.128 R4, [R14.64] ;  /* 0x000000060e047980 */ /* 0x00a2e6000c101d00 */
[----:B------:R-:W-:-:S06]  /*14a00*/  LEA.HI.X R13, R9, R29, R0, 0x1, P1 ;  /* 0x0000001d090d7211 */ /* 0x000fcc00008f0c00 */
[----:B-1--4-:R-:W4:Y:S01]  /*14a10*/  LD.E.128 R12, [R12.64] ;  /* 0x000000060c0c7980 */ /* 0x012f22000c101d00 */
[----:B-----5:R-:W-:Y:S01]  /*14a20*/  MOV R3, R16 ;  /* 0x0000001000037202 */ /* 0x020fe20000000f00 */
[----:B------:R-:W-:Y:S01]  /*14a30*/  IMAD.MOV.U32 R0, RZ, RZ, R17 ;  /* 0x000000ffff007224 */ /* 0x000fe200078e0011 */
[----:B------:R-:W-:Y:S02]  /*14a40*/  MOV R16, R18 ;  /* 0x0000001200107202 */ /* 0x000fe40000000f00 */
[----:B------:R-:W-:Y:S01]  /*14a50*/  MOV R2, R19 ;  /* 0x0000001300027202 */ /* 0x000fe20000000f00 */
[----:B--2---:R-:W-:Y:S01]  /*14a60*/  IMAD.MOV.U32 R9, RZ, RZ, R20 ;  /* 0x000000ffff097224 */ /* 0x004fe200078e0014 */
[----:B------:R-:W-:Y:S02]  /*14a70*/  MOV R18, R21 ;  /* 0x0000001500127202 */ /* 0x000fe40000000f00 */
[----:B------:R-:W-:Y:S02]  /*14a80*/  MOV R17, R22 ;  /* 0x0000001600117202 */ /* 0x000fe40000000f00 */
[--C-:B------:R-:W-:Y:S01]  /*14a90*/  HADD2.F32 R24, -RZ, R9.reuse.H0_H0 ;  /* 0x20000009ff187230 */ /* 0x100fe20000004100 */
[----:B------:R-:W-:Y:S01]  /*14aa0*/  MOV R20, R23 ;  /* 0x0000001700147202 */ /* 0x000fe20000000f00 */
[----:B------:R-:W-:-:S02]  /*14ab0*/  HADD2.F32 R25, -RZ, R9.H1_H1 ;  /* 0x30000009ff197230 */ /* 0x000fc40000004100 */
[--C-:B------:R-:W-:Y:S02]  /*14ac0*/  HADD2.F32 R9, -RZ, R18.reuse.H0_H0 ;  /* 0x20000012ff097230 */ /* 0x100fe40000004100 */
[----:B------:R-:W-:Y:S02]  /*14ad0*/  HADD2.F32 R18, -RZ, R18.H1_H1 ;  /* 0x30000012ff127230 */ /* 0x000fe40000004100 */
[--C-:B---3--:R-:W-:Y:S02]  /*14ae0*/  HADD2.F32 R19, -RZ, R4.reuse.H0_H0 ;  /* 0x20000004ff137230 */ /* 0x108fe40000004100 */
[----:B------:R-:W-:Y:S02]  /*14af0*/  HADD2.F32 R21, -RZ, R4.H1_H1 ;  /* 0x30000004ff157230 */ /* 0x000fe40000004100 */
        /* <DEDUP_REMOVED lines=17> */
[----:B------:R-:W-:Y:S01]  /*14c10*/  @!P0 FADD.FTZ R23, -R23, -RZ ;  /* 0x800000ff17178221 */ /* 0x000fe20000010100 */
[----:B------:R-:W-:Y:S01]  /*14c20*/  HADD2.F32 R17, -RZ, R17.H1_H1 ;  /* 0x30000011ff117230 */ /* 0x000fe20000004100 */
[----:B------:R-:W-:Y:S01]  /*14c30*/  FMUL.FTZ R5, R19, R5 ;  /* 0x0000000513057220 */ /* 0x000fe20000410000 */
[--C-:B------:R-:W-:Y:S01]  /*14c40*/  HADD2.F32 R19, -RZ, R3.reuse.H1_H1 ;  /* 0x30000003ff137230 */ /* 0x100fe20000004100 */
[----:B------:R-:W-:Y:S01]  /*14c50*/  FMUL.FTZ R6, R4, R6 ;  /* 0x0000000604067220 */ /* 0x000fe20000410000 */
[----:B------:R-:W-:Y:S01]  /*14c60*/  HADD2.F32 R4, -RZ, R3.H0_H0 ;  /* 0x20000003ff047230 */ /* 0x000fe20000004100 */
[----:B------:R-:W-:Y:S01]  /*14c70*/  FMUL.FTZ R7, R20, R7 ;  /* 0x0000000714077220 */ /* 0x000fe20000410000 */
[--C-:B----4-:R-:W-:Y:S01]  /*14c80*/  HADD2.F32 R3, -RZ, R12.reuse.H0_H0 ;  /* 0x2000000cff037230 */ /* 0x110fe20000004100 */
[----:B------:R-:W-:Y:S01]  /*14c90*/  FMUL.FTZ R23, R17, R23 ;  /* 0x0000001711177220 */ /* 0x000fe20000410000 */
[----:B------:R-:W-:Y:S01]  /*14ca0*/  HADD2.F32 R20, -RZ, R12.H1_H1 ;  /* 0x3000000cff147230 */ /* 0x000fe20000004100 */
[----:B------:R-:W-:Y:S01]  /*14cb0*/  @!P0 FADD.FTZ R22, -R22, -RZ ;  /* 0x800000ff16168221 */ /* 0x000fe20000010100 */
[----:B------:R-:W-:Y:S01]  /*14cc0*/  HADD2.F32 R17, -RZ, R0.H0_H0 ;  /* 0x20000000ff117230 */ /* 0x000fe20000004100 */
[----:B------:R-:W-:Y:S01]  /*14cd0*/  FMUL.FTZ R25, R25, R21 ;  /* 0x0000001519197220 */ /* 0x000fe20000410000 */
[--C-:B------:R-:W-:Y:S01]  /*14ce0*/  HADD2.F32 R12, -RZ, R13.reuse.H0_H0 ;  /* 0x2000000dff0c7230 */ /* 0x100fe20000004100 */
[----:B------:R-:W-:Y:S01]  /*14cf0*/  FMUL.FTZ R18, R18, R22 ;  /* 0x0000001612127220 */ /* 0x000fe20000410000 */
[----:B------:R-:W-:Y:S01]  /*14d00*/  HADD2.F32 R21, -RZ, R13.H1_H1 ;  /* 0x3000000dff157230 */ /* 0x000fe20000004100 */
[----:B------:R-:W-:Y:S01]  /*14d10*/  FFMA.FTZ R3, R4, R3, R24 ;  /* 0x0000000304037223 */ /* 0x000fe20000010018 */
[--C-:B------:R-:W-:Y:S01]  /*14d20*/  HADD2.F32 R13, -RZ, R14.reuse.H0_H0 ;  /* 0x2000000eff0d7230 */ /* 0x100fe20000004100 */
[----:B------:R-:W-:Y:S01]  /*14d30*/  FFMA.FTZ R9, R17, R12, R9 ;  /* 0x0000000c11097223 */ /* 0x000fe20000010009 */
[----:B------:R-:W-:Y:S01]  /*14d40*/  HADD2.F32 R22, -RZ, R14.H1_H1 ;  /* 0x3000000eff167230 */ /* 0x000fe20000004100 */
[----:B------:R-:W-:Y:S01]  /*14d50*/  FFMA.FTZ R19, R19, R20, R25 ;  /* 0x0000001413137223 */ /* 0x000fe20000010019 */
[----:B------:R-:W-:-:S02]  /*14d60*/  HADD2.F32 R12, -RZ, R0.H1_H1 ;  /* 0x30000000ff0c7230 */ /* 0x000fc40000004100 */
[--C-:B------:R-:W-:Y:S02]  /*14d70*/  HADD2.F32 R14, -RZ, R15.reuse.H0_H0 ;  /* 0x2000000fff0e7230 */ /* 0x100fe40000004100 */
[----:B------:R-:W-:Y:S01]  /*14d80*/  HADD2.F32 R4, -RZ, R16.H0_H0 ;  /* 0x20000010ff047230 */ /* 0x000fe20000004100 */
[----:B------:R-:W-:Y:S01]  /*14d90*/  FFMA.FTZ R12, R12, R21, R18 ;  /* 0x000000150c0c7223 */ /* 0x000fe20000010012 */
[--C-:B------:R-:W-:Y:S01]  /*14da0*/  HADD2.F32 R0, -RZ, R2.reuse.H0_H0 ;  /* 0x20000002ff007230 */ /* 0x100fe20000004100 */
[----:B------:R-:W-:Y:S01]  /*14db0*/  F2FP.PACK_AB R3, R19, R3 ;  /* 0x000000031303723e */ /* 0x000fe200000000ff */
[----:B------:R-:W-:Y:S01]  /*14dc0*/  HADD2.F32 R15, -RZ, R15.H1_H1 ;  /* 0x3000000fff0f7230 */ /* 0x000fe20000004100 */
[----:B------:R-:W-:Y:S01]  /*14dd0*/  FFMA.FTZ R4, R4, R13, R5 ;  /* 0x0000000d04047223 */ /* 0x000fe20000010005 */
[----:B------:R-:W-:Y:S01]  /*14de0*/  HADD2.F32 R2, -RZ, R2.H1_H1 ;  /* 0x30000002ff027230 */ /* 0x000fe20000004100 */
[----:B------:R-:W-:Y:S01]  /*14df0*/  FFMA.FTZ R0, R0, R14, R6 ;  /* 0x0000000e00007223 */ /* 0x000fe20000010006 */
[----:B------:R-:W-:Y:S01]  /*14e00*/  HADD2.F32 R16, -RZ, R16.H1_H1 ;  /* 0x30000010ff107230 */ /* 0x000fe20000004100 */
[----:B------:R-:W-:-:S02]  /*14e10*/  F2FP.PACK_AB R9, R12, R9 ;  /* 0x000000090c09723e */ /* 0x000fc400000000ff */
[----:B------:R-:W-:Y:S02]  /*14e20*/  FFMA.FTZ R2, R2, R15, R7 ;  /* 0x0000000f02027223 */ /* 0x000fe40000010007 */
[----:B------:R-:W-:Y:S01]  /*14e30*/  FFMA.FTZ R16, R16, R22, R23 ;  /* 0x0000001610107223 */ /* 0x000fe20000010017 */
[----:B------:R-:W-:Y:S02]  /*14e40*/  MOV R17, R9 ;  /* 0x0000000900117202 */ /* 0x000fe40000000f00 */
[----:B------:R-:W-:Y:S02]  /*14e50*/  F2FP.PACK_AB R0, R2, R0 ;  /* 0x000000000200723e */ /* 0x000fe400000000ff */
[----:B------:R-:W-:Y:S01]  /*14e60*/  F2FP.PACK_AB R4, R16, R4 ;  /* 0x000000041004723e */ /* 0x000fe200000000ff */
[----:B------:R-:W-:Y:S01]  /*14e70*/  IMAD.MOV.U32 R16, RZ, RZ, R3 ;  /* 0x000000ffff107224 */ /* 0x000fe200078e0003 */
[----:B------:R-:W-:Y:S02]  /*14e80*/  MOV R19, R0 ;  /* 0x0000000000137202 */ /* 0x000fe40000000f00 */
[----:B------:R-:W-:-:S02]  /*14e90*/  MOV R18, R4 ;  /* 0x0000000400127202 */ /* 0x000fc40000000f00 */
.L_x_2176:
[----:B------:R-:W-:Y:S05]  /*14ea0*/  BSYNC B0 ;  /* 0x0000000000007941 */ /* 0x000fea0003800000 */
.L_x_2175:
[----:B-----5:R1:W-:Y:S01]  /*14eb0*/  STS.128 [R237+0x3800], R16 ;  /* 0x00380010ed007388 */ /* 0x0203e20000000c00 */
[----:B------:R-:W-:Y:S05]  /*14ec0*/  BRA `(.L_x_2140) ;  /* 0x000005b000007947 */ /* 0x000fea0003800000 */
.L_x_2114:
[----:B------:R-:W-:Y:S01]  /*14ed0*/  IMAD.IADD R0, R234, 0x1, -R50 ;  /* 0x00000001ea007824 */ /* 0x000fe200078e0a32 */
[----:B------:R-:W-:Y:S01]  /*14ee0*/  BSSY B0, `(.L_x_2177) ;  /* 0x0000014000007945 */ /* 0x000fe20003800000 */
[----:B------:R-:W-:-:S03]  /*14ef0*/  ISETP.GE.AND P0, PT, R14, R158, PT ;  /* 0x0000009e0e00720c */ /* 0x000fc60003f06270 */
[----:B------:R-:W-:-:S13]  /*14f00*/  ISETP.GE.AND P1, PT, R200, R0, PT ;  /* 0x00000000c800720c */ /* 0x000fda0003f26270 */
[----:B------:R-:W-:Y:S05]  /*14f10*/  @P1 BRA `(.L_x_2178) ;  /* 0x0000010000001947 */ /* 0x000fea0003800000 */
[----:B------:R-:W-:-:S13]  /*14f20*/  ISETP.GE.AND P2, PT, R18, R158, PT ;  /* 0x0000009e1200720c */ /* 0x000fda0003f46270 */
[C---:B------:R-:W-:Y:S01]  /*14f30*/  @!P2 LEA R2, P1, R180.reuse, R208, 0x1 ;  /* 0x000000d0b402a211 */ /* 0x040fe200078208ff */
        /* <DEDUP_REMOVED lines=14> */
.L_x_2178:
[----:B------:R-:W-:Y:S05]  /*15020*/  BSYNC B0 ;  /* 0x0000000000007941 */ /* 0x000fea0003800000 */
.L_x_2177:
[----:B------:R-:W-:Y:S01]  /*15030*/  IADD3 R8, R200, 0x10, RZ ;  /* 0x00000010c8087810 */ /* 0x000fe20007ffe0ff */
[----:B------:R-:W-:Y:S03]  /*15040*/  BSSY B0, `(.L_x_2179) ;  /* 0x0000015000007945 */ /* 0x000fe60003800000 */
[----:B------:R-:W-:-:S13]  /*15050*/  ISETP.GE.AND P1, PT, R8, R0, PT ;  /* 0x000000000800720c */ /* 0x000fda0003f26270 */
[----:B------:R-:W-:Y:S05]  /*15060*/  @P1 BRA `(.L_x_2180) ;  /* 0x0000012000001947 */ /* 0x000fea0003800000 */
[----:B------:R-:W-:Y:S02]  /*15070*/  ISETP.GE.AND P2, PT, R18, R158, PT ;  /* 0x0000009e1200720c */ /* 0x000fe40003f46270 */
[----:B------:R-:W-:-:S05]  /*15080*/  IADD3 R5, P1, R5, R180, RZ ;  /* 0x000000b405057210 */ /* 0x000fca0007f3e0ff */
[----:B------:R-:W-:-:S06]  /*15090*/  IMAD.X R9, R9, 0x1, R185, P1 ;  /* 0x0000000109097824 */ /* 0x000fcc00008e06b9 */
        /* <DEDUP_REMOVED lines=15> */
.L_x_2180:
[----:B------:R-:W-:Y:S05]  /*15190*/  BSYNC B0 ;  /* 0x0000000000007941 */ /* 0x000fea0003800000 */
.L_x_2179:
[----:B------:R-:W-:Y:S01]  /*151a0*/  IADD3 R33, R200, 0x20, RZ ;  /* 0x00000020c8217810 */ /* 0x000fe20007ffe0ff */
[----:B------:R-:W-:Y:S03]  /*151b0*/  BSSY B0, `(.L_x_2181) ;  /* 0x0000015000007945 */ /* 0x000fe60003800000 */
[----:B------:R-:W-:-:S13]  /*151c0*/  ISETP.GE.AND P1, PT, R33, R0, PT ;  /* 0x000000002100720c */ /* 0x000fda0003f26270 */
[----:B------:R-:W-:Y:S05]  /*151d0*/  @P1 BRA `(.L_x_2182) ;  /* 0x0000012000001947 */ /* 0x000fea0003800000 */
[----:B------:R-:W-:Y:S02]  /*151e0*/  ISETP.GE.AND P2, PT, R18, R158, PT ;  /* 0x0000009e1200720c */ /* 0x000fe40003f46270 */
[----:B-1----:R-:W-:-:S04]  /*151f0*/  LEA R3, P1, R206, R180, 0x5 ;  /* 0x000000b4ce037211 */ /* 0x002fc800078228ff */
[----:B------:R-:W-:-:S07]  /*15200*/  LEA.HI.X R2, R206, R185, R207, 0x5, P1 ;  /* 0x000000b9ce027211 */ /* 0x000fce00008f2ccf */
        /* <DEDUP_REMOVED lines=15> */
.L_x_2182:
[----:B------:R-:W-:Y:S05]  /*15300*/  BSYNC B0 ;  /* 0x0000000000007941 */ /* 0x000fea0003800000 */
.L_x_2181:
        /* <DEDUP_REMOVED lines=23> */
.L_x_2140:
[----:B------:R-:W-:Y:S05]  /*15480*/  BSYNC B3 ;  /* 0x0000000000037941 */ /* 0x000fea0003800000 */
.L_x_2113:
[----:B------:R-:W-:Y:S01]  /*15490*/  IADD3 R240, R48, -0x1, RZ ;  /* 0xffffffff30f07810 */ /* 0x000fe20007ffe0ff */
[----:B------:R-:W-:Y:S01]  /*154a0*/  BSSY B0, `(.L_x_2183) ;  /* 0x0000017000007945 */ /* 0x000fe20003800000 */
[----:B------:R-:W-:-:S03]  /*154b0*/  LOP3.LUT R241, R157, 0xff, RZ, 0xc0, !PT ;  /* 0x000000ff9df17812 */ /* 0x000fc600078ec0ff */
[----:B-1----:R-:W-:-:S04]  /*154c0*/  IMAD.SHL.U32 R3, R240, 0x80, RZ ;  /* 0x00000080f0037824 */ /* 0x002fc800078e00ff */
[----:B------:R-:W-:-:S05]  /*154d0*/  IMAD.IADD R0, R51, 0x1, -R3 ;  /* 0x0000000133007824 */ /* 0x000fca00078e0a03 */
[----:B------:R-:W-:-:S13]  /*154e0*/  ISETP.GE.AND P0, PT, R200, R0, PT ;  /* 0x00000000c800720c */ /* 0x000fda0003f06270 */
[----:B------:R-:W-:Y:S05]  /*154f0*/  @P0 BRA `(.L_x_2184) ;  /* 0x0000011000000947 */ /* 0x000fea0003800000 */
[C---:B-----5:R-:W-:Y:S02]  /*15500*/  LOP3.LUT R2, R241.reuse, 0x1, RZ, 0xc0, !PT ;  /* 0x00000001f1027812 */ /* 0x060fe400078ec0ff */
        /* <DEDUP_REMOVED lines=16> */
.L_x_2184:
[----:B------:R-:W-:Y:S05]  /*15610*/  BSYNC B0 ;  /* 0x0000000000007941 */ /* 0x000fea0003800000 */
.L_x_2183:
[----:B------:R-:W-:Y:S01]  /*15620*/  ISETP.GE.AND P0, PT, R8, R0, PT ;  /* 0x000000000800720c */ /* 0x000fe20003f06270 */
[----:B------:R-:W-:-:S12]  /*15630*/  BSSY B0, `(.L_x_2185) ;  /* 0x0000015000007945 */ /* 0x000fd80003800000 */
[----:B------:R-:W-:Y:S05]  /*15640*/  @P0 BRA `(.L_x_2186) ;  /* 0x0000013000000947 */ /* 0x000fea0003800000 */
[C---:B-----5:R-:W-:Y:S02]  /*15650*/  LOP3.LUT R2, R241.reuse, 0x1, RZ, 0xc0, !PT ;  /* 0x00000001f1027812 */ /* 0x060fe400078ec0ff */
[----:B------:R-:W-:Y:S02]  /*15660*/  LOP3.LUT P0, RZ, R241, 0x2, RZ, 0xc0, !PT ;  /* 0x00000002f1ff7812 */ /* 0x000fe4000780c0ff */
[----:B------:R-:W-:-:S11]  /*15670*/  ISETP.NE.U32.AND P1, PT, R2, 0x1, PT ;  /* 0x000000010200780c */ /* 0x000fd60003f25070 */
[C---:B-1----:R-:W-:Y:S02]  /*15680*/  @P0 IADD3 R4, P2, R227.reuse, R178, RZ ;  /* 0x000000b2e3040210 */ /* 0x042fe40007f5e0ff */
[----:B------:R-:W-:-:S03]  /*15690*/  @!P1 LEA R12, P3, R227, R231, 0x1 ;  /* 0x000000e7e30c9211 */ /* 0x000fc600078608ff */
        /* <DEDUP_REMOVED lines=14> */
.L_x_2186:
[----:B------:R-:W-:Y:S05]  /*15780*/  BSYNC B0 ;  /* 0x0000000000007941 */ /* 0x000fea0003800000 */
.L_x_2185:
[----:B------:R-:W-:Y:S01]  /*15790*/  ISETP.GE.AND P0, PT, R33, R0, PT ;  /* 0x000000002100720c */ /* 0x000fe20003f06270 */
[----:B------:R-:W-:-:S12]  /*157a0*/  BSSY B0, `(.L_x_2187) ;  /* 0x0000017000007945 */ /* 0x000fd80003800000 */
[----:B------:R-:W-:Y:S05]  /*157b0*/  @P0 BRA `(.L_x_2188) ;  /* 0x0000015000000947 */ /* 0x000fea0003800000 */
[C---:B-----5:R-:W-:Y:S02]  /*157c0*/  LOP3.LUT R2, R241.reuse, 0x1, RZ, 0xc0, !PT ;  /* 0x00000001f1027812 */ /* 0x060fe400078ec0ff */
[----:B------:R-:W-:Y:S02]  /*157d0*/  LOP3.LUT P0, RZ, R241, 0x2, RZ, 0xc0, !PT ;  /* 0x00000002f1ff7812 */ /* 0x000fe4000780c0ff */
[----:B------:R-:W-:Y:S01]  /*157e0*/  ISETP.NE.U32.AND P1, PT, R2, 0x1, PT ;  /* 0x000000010200780c */ /* 0x000fe20003f25070 */
[C---:B------:R-:W-:Y:S01]  /*157f0*/  IMAD.SHL.U32 R2, R44.reuse, 0x20, RZ ;  /* 0x000000202c027824 */ /* 0x040fe200078e00ff */
[----:B-1----:R-:W-:-:S09]  /*15800*/  SHF.L.U64.HI R4, R44, 0x5, R45 ;  /* 0x000000052c047819 */ /* 0x002fd2000001022d */
        /* <DEDUP_REMOVED lines=16> */
.L_x_2188:
[----:B------:R-:W-:Y:S05]  /*15910*/  BSYNC B0 ;  /* 0x0000000000007941 */ /* 0x000fea0003800000 */
.L_x_2187:
[----:B------:R-:W-:Y:S01]  /*15920*/  ISETP.GE.AND P0, PT, R36, R0, PT ;  /* 0x000000002400720c */ /* 0x000fe20003f06270 */
[----:B------:R-:W-:-:S12]  /*15930*/  BSSY B0, `(.L_x_2189) ;  /* 0x000001b000007945 */ /* 0x000fd80003800000 */
[----:B------:R-:W-:Y:S05]  /*15940*/  @P0 BRA `(.L_x_2190) ;  /* 0x0000019000000947 */ /* 0x000fea0003800000 */
[C---:B-----5:R-:W-:Y:S02]  /*15950*/  LOP3.LUT R2, R241.reuse, 0x1, RZ, 0xc0, !PT ;  /* 0x00000001f1027812 */ /* 0x060fe400078ec0ff */
[----:B------:R-:W-:Y:S02]  /*15960*/  LOP3.LUT P0, RZ, R241, 0x2, RZ, 0xc0, !PT ;  /* 0x00000002f1ff7812 */ /* 0x000fe4000780c0ff */
[----:B------:R-:W-:-:S11]  /*15970*/  ISETP.NE.U32.AND P1, PT, R2, 0x1, PT ;  /* 0x000000010200780c */ /* 0x000fd60003f25070 */
[----:B------:R-:W-:Y:S02]  /*15980*/  @P0 IMAD.MOV.U32 R182, RZ, RZ, R178 ;  /* 0x000000ffffb60224 */ /* 0x000fe400078e00b2 */
[----:B-1----:R-:W-:Y:S01]  /*15990*/  @!P1 MOV R13, R230 ;  /* 0x000000e6000d9202 */ /* 0x002fe20000000f00 */
        /* <DEDUP_REMOVED lines=20> */
.L_x_2190:
[----:B------:R-:W-:Y:S05]  /*15ae0*/  BSYNC B0 ;  /* 0x0000000000007941 */ /* 0x000fea0003800000 */
.L_x_2189:
[----:B-1----:R-:W-:Y:S01]  /*15af0*/  IADD3 R7, R200, 0x40, RZ ;  /* 0x00000040c8077810 */ /* 0x002fe20007ffe0ff */
[----:B------:R-:W-:Y:S03]  /*15b00*/  BSSY B0, `(.L_x_2191) ;  /* 0x0000018000007945 */ /* 0x000fe60003800000 */
[----:B------:R-:W-:-:S13]  /*15b10*/  ISETP.GE.AND P0, PT, R7, R0, PT ;  /* 0x000000000700720c */ /* 0x000fda0003f06270 */
[----:B------:R-:W-:Y:S05]  /*15b20*/  @P0 BRA `(.L_x_2192) ;  /* 0x0000015000000947 */ /* 0x000fea0003800000 */
[C---:B-----5:R-:W-:Y:S02]  /*15b30*/  LOP3.LUT R2, R241.reuse, 0x1, RZ, 0xc0, !PT ;  /* 0x00000001f1027812 */ /* 0x060fe400078ec0ff */
[----:B------:R-:W-:Y:S02]  /*15b40*/  LOP3.LUT P0, RZ, R241, 0x2, RZ, 0xc0, !PT ;  /* 0x00000002f1ff7812 */ /* 0x000fe4000780c0ff */
[----:B------:R-:W-:Y:S01]  /*15b50*/  ISETP.NE.U32.AND P1, PT, R2, 0x1, PT ;  /* 0x000000010200780c */ /* 0x000fe20003f25070 */
[C---:B------:R-:W-:Y:S01]  /*15b60*/  IMAD.SHL.U32 R2, R44.reuse, 0x40, RZ ;  /* 0x000000402c027824 */ /* 0x040fe200078e00ff */
        /* <DEDUP_REMOVED lines=17> */
.L_x_2192:
[----:B------:R-:W-:Y:S05]  /*15c80*/  BSYNC B0 ;  /* 0x0000000000007941 */ /* 0x000fea0003800000 */
.L_x_2191:
[----:B------:R-:W-:Y:S01]  /*15c90*/  IADD3 R6, R200, 0x50, RZ ;  /* 0x00000050c8067810 */ /* 0x000fe20007ffe0ff */
[----:B------:R-:W-:Y:S03]  /*15ca0*/  BSSY B0, `(.L_x_2193) ;  /* 0x000001c000007945 */ /* 0x000fe60003800000 */
[----:B------:R-:W-:-:S13]  /*15cb0*/  ISETP.GE.AND P0, PT, R6, R0, PT ;  /* 0x000000000600720c */ /* 0x000fda0003f06270 */
[----:B------:R-:W-:Y:S05]  /*15cc0*/  @P0 BRA `(.L_x_2194) ;  /* 0x0000019000000947 */ /* 0x000fea0003800000 */
[C---:B-----5:R-:W-:Y:S02]  /*15cd0*/  LOP3.LUT R2, R241.reuse, 0x1, RZ, 0xc0, !PT ;  /* 0x00000001f1027812 */ /* 0x060fe400078ec0ff */
[----:B------:R-:W-:Y:S02]  /*15ce0*/  LOP3.LUT P0, RZ, R241, 0x2, RZ, 0xc0, !PT ;  /* 0x00000002f1ff7812 */ /* 0x000fe4000780c0ff */
[----:B------:R-:W-:-:S11]  /*15cf0*/  ISETP.NE.U32.AND P1, PT, R2, 0x1, PT ;  /* 0x000000010200780c */ /* 0x000fd60003f25070 */
[----:B-1----:R-:W-:Y:S02]  /*15d00*/  @P0 IMAD.MOV.U32 R12, RZ, RZ, R178 ;  /* 0x000000ffff0c0224 */ /* 0x002fe400078e00b2 */
        /* <DEDUP_REMOVED lines=8> */
[----:B---3--:R-:W-:-:S04]  /*15d90*/  @P0 LEA R16, P2, R12, R204, 0x1 ;  /* 0x000000cc0c100211 */ /* 0x008fc800078408ff */
        /* <DEDUP_REMOVED lines=12> */
.L_x_2194:
[----:B------:R-:W-:Y:S05]  /*15e60*/  BSYNC B0 ;  /* 0x0000000000007941 */ /* 0x000fea0003800000 */
.L_x_2193:
        /* <DEDUP_REMOVED lines=29> */
.L_x_2196:
[----:B------:R-:W-:Y:S05]  /*16040*/  BSYNC B0 ;  /* 0x0000000000007941 */ /* 0x000fea0003800000 */
.L_x_2195:
[----:B------:R-:W-:Y:S01]  /*16050*/  IADD3 R4, R200, 0x70, RZ ;  /* 0x00000070c8047810 */ /* 0x000fe20007ffe0ff */
[----:B------:R-:W-:Y:S03]  /*16060*/  BSSY B0, `(.L_x_2197) ;  /* 0x000001c000007945 */ /* 0x000fe60003800000 */
[----:B------:R-:W-:-:S13]  /*16070*/  ISETP.GE.AND P0, PT, R4, R0, PT ;  /* 0x000000000400720c */ /* 0x000fda0003f06270 */
[----:B------:R-:W-:Y:S05]  /*16080*/  @P0 BRA `(.L_x_2198) ;  /* 0x0000019000000947 */ /* 0x000fea0003800000 */
[C---:B-----5:R-:W-:Y:S01]  /*16090*/  LOP3.LUT R2, R241.reuse, 0x1, RZ, 0xc0, !PT ;  /* 0x00000001f1027812 */ /* 0x060fe200078ec0ff */
[----:B-1----:R-:W-:Y:S01]  /*160a0*/  IMAD.MOV.U32 R12, RZ, RZ, R178 ;  /* 0x000000ffff0c7224 */ /* 0x002fe200078e00b2 */
[----:B------:R-:W-:Y:S01]  /*160b0*/  LOP3.LUT P0, RZ, R241, 0x2, RZ, 0xc0, !PT ;  /* 0x00000002f1ff7812 */ /* 0x000fe2000780c0ff */
[----:B------:R-:W-:Y:S01]  /*160c0*/  IMAD.MOV.U32 R13, RZ, RZ, R183 ;  /* 0x000000ffff0d7224 */ /* 0x000fe200078e00b7 */
[----:B------:R-:W-:Y:S01]  /*160d0*/  ISETP.NE.U32.AND P1, PT, R2, 0x1, PT ;  /* 0x000000010200780c */ /* 0x000fe20003f25070 */
[----:B------:R-:W-:Y:S02]  /*160e0*/  IMAD R2, R45, 0x70, RZ ;  /* 0x000000702d027824 */ /* 0x000fe400078e02ff */
[----:B------:R-:W-:-:S05]  /*160f0*/  IMAD.WIDE.U32 R12, R44, 0x70, R12 ;  /* 0x000000702c0c7825 */ /* 0x000fca00078e000c */
[----:B------:R-:W-:-:S03]  /*16100*/  IADD3 R2, R13, R2, RZ ;  /* 0x000000020d027210 */ /* 0x000fc60007ffe0ff */
[C---:B---3--:R-:W-:Y:S02]  /*16110*/  @P0 LEA R16, P2, R12.reuse, R204, 0x1 ;  /* 0x000000cc0c100211 */ /* 0x048fe400078408ff */
        /* <DEDUP_REMOVED lines=16> */
.L_x_2198:
[----:B------:R-:W-:Y:S05]  /*16220*/  BSYNC B0 ;  /* 0x0000000000007941 */ /* 0x000fea0003800000 */
.L_x_2197:
[----:B------:R-:W0:Y:S04]  /*16230*/  LDGDEPBAR ;  /* 0x00000000000079af */ /* 0x000e280000000000 */
[----:B-----5:R1:W5:Y:S01]  /*16240*/  LD.E R2, [R10.64+0x188] ;  /* 0x000188060a027980 */ /* 0x020362000c101900 */
        /* <DEDUP_REMOVED lines=15> */
[----:B-1----:R-:W-:Y:S02]  /*16340*/  @P0 IMAD.MOV.U32 R12, RZ, RZ, R141 ;  /* 0x000000ffff0c0224 */ /* 0x002fe400078e008d */
        /* <DEDUP_REMOVED lines=13> */
.L_x_2200:
[----:B------:R-:W-:Y:S05]  /*16420*/  BSYNC B0 ;  /* 0x0000000000007941 */ /* 0x000fea0003800000 */
.L_x_2199:
        /* <DEDUP_REMOVED lines=22> */
.L_x_2202:
[----:B------:R-:W-:Y:S05]  /*16590*/  BSYNC B0 ;  /* 0x0000000000007941 */ /* 0x000fea0003800000 */
.L_x_2201:
        /* <DEDUP_REMOVED lines=10> */
[CC--:B------:R-:W-:Y:S02]  /*16640*/  @P1 LEA R12, P0, R8.reuse, R141.reuse, 0x1 ;  /* 0x0000008d080c1211 */ /* 0x0c0fe400078008ff */
        /* <DEDUP_REMOVED lines=13> */
.L_x_2204:
[----:B------:R-:W-:Y:S05]  /*16720*/  BSYNC B0 ;  /* 0x0000000000007941 */ /* 0x000fea0003800000 */
.L_x_2203:
        /* <DEDUP_REMOVED lines=8> */
[-C--:B------:R-:W-:Y:S01]  /*167b0*/  @P0 MOV R12, R141.reuse ;  /* 0x0000008d000c0202 */ /* 0x080fe20000000f00 */
        /* <DEDUP_REMOVED lines=19> */
.L_x_2206:
[----:B------:R-:W-:Y:S05]  /*168f0*/  BSYNC B0 ;  /* 0x0000000000007941 */ /* 0x000fea0003800000 */
.L_x_2205:
        /* <DEDUP_REMOVED lines=24> */
.L_x_2208:
[----:B------:R-:W-:Y:S05]  /*16a80*/  BSYNC B0 ;  /* 0x0000000000007941 */ /* 0x000fea0003800000 */
.L_x_2207:
        /* <DEDUP_REMOVED lines=28> */
.L_x_2210:
[----:B------:R-:W-:Y:S05]  /*16c50*/  BSYNC B0 ;  /* 0x0000000000007941 */ /* 0x000fea0003800000 */
.L_x_2209:
        /* <DEDUP_REMOVED lines=11> */
[----:B-1----:R-:W-:Y:S01]  /*16d10*/  @!P1 IMAD.MOV.U32 R12, RZ, RZ, R141 ;  /* 0x000000ffff0c9224 */ /* 0x002fe200078e008d */
        /* <DEDUP_REMOVED lines=17> */
.L_x_2212:
[----:B------:R-:W-:Y:S05]  /*16e30*/  BSYNC B0 ;  /* 0x0000000000007941 */ /* 0x000fea0003800000 */
.L_x_2211:
        /* <DEDUP_REMOVED lines=28> */
.L_x_2214:
[----:B------:R-:W-:Y:S05]  /*17000*/  BSYNC B0 ;  /* 0x0000000000007941 */ /* 0x000fea0003800000 */
.L_x_2213:
[----:B-1----:R-:W-:Y:S01]  /*17010*/  LEA.HI R4, R53, R53, RZ, 0x1 ;  /* 0x0000003535047211 */ /* 0x002fe200078f08ff */
[----:B------:R-:W-:Y:S01]  /*17020*/  IMAD.SHL.U32 R0, R52, 0x40, RZ ;  /* 0x0000004034007824 */ /* 0x000fe200078e00ff */
[----:B--2---:R-:W2:Y:S01]  /*17030*/  LD.E R8, [R10.64+0x18c] ;  /* 0x00018c060a087980 */ /* 0x004ea2000c101900 */
[----:B------:R-:W-:Y:S01]  /*17040*/  IMAD.SHL.U32 R159, R159, 0x40, RZ ;  /* 0x000000409f9f7824 */ /* 0x000fe200078e00ff */
[----:B------:R-:W-:Y:S01]  /*17050*/  LOP3.LUT R4, R4, 0xfffffffe, RZ, 0xc0, !PT ;  /* 0xfffffffe04047812 */ /* 0x000fe200078ec0ff */
[----:B------:R-:W-:Y:S01]  /*17060*/  IMAD.SHL.U32 R200, R200, 0x8, RZ ;  /* 0x00000008c8c87824 */ /* 0x000fe200078e00ff */
[----:B------:R-:W-:Y:S01]  /*17070*/  LOP3.LUT R0, R0, 0x1c0, RZ, 0xc0, !PT ;  /* 0x000001c000007812 */ /* 0x000fe200078ec0ff */
[----:B------:R-:W-:Y:S01]  /*17080*/  IMAD.SHL.U32 R28, R160, 0x40, RZ ;  /* 0x00000040a01c7824 */ /* 0x000fe200078e00ff */
[----:B------:R-:W-:Y:S01]  /*17090*/  LOP3.LUT R159, R159, 0x1c0, RZ, 0xc0, !PT ;  /* 0x000001c09f9f7812 */ /* 0x000fe200078ec0ff */
[----:B------:R-:W-:Y:S01]  /*170a0*/  IMAD.IADD R53, R53, 0x1, -R4 ;  /* 0x0000000135357824 */ /* 0x000fe200078e0a04 */
[----:B------:R-:W-:-:S02]  /*170b0*/  LOP3.LUT R200, R0, 0x8, R200, 0xf8, !PT ;  /* 0x0000000800c87812 */ /* 0x000fc400078ef8c8 */
[----:B------:R-:W-:Y:S01]  /*170c0*/  R2P PR, R52, 0x6 ;  /* 0x0000000634007804 */ /* 0x000fe20000000000 */
[----:B------:R-:W-:Y:S01]  /*170d0*/  IMAD.SHL.U32 R4, R53, 0x8, RZ ;  /* 0x0000000835047824 */ /* 0x000fe200078e00ff */
[----:B------:R-:W-:Y:S01]  /*170e0*/  LOP3.LUT R28, R28, 0xfffffe00, RZ, 0xc0, !PT ;  /* 0xfffffe001c1c7812 */ /* 0x000fe200078ec0ff */
[----:B------:R-:W-:Y:S01]  /*170f0*/  IMAD R29, R49, 0x10, R29 ;  /* 0x00000010311d7824 */ /* 0x000fe200078e021d */
[----:B------:R-:W-:Y:S01]  /*17100*/  SHF.R.U32.HI R0, RZ, 0x3, R0 ;  /* 0x00000003ff007819 */ /* 0x000fe20000011600 */
[----:B------:R-:W0:Y:S01]  /*17110*/  LDGDEPBAR ;  /* 0x00000000000079af */ /* 0x000e220000000000 */
[----:B------:R-:W-:Y:S01]  /*17120*/  LOP3.LUT R4, R159, 0x8, R4, 0xf8, !PT ;  /* 0x000000089f047812 */ /* 0x000fe200078ef804 */
[----:B------:R-:W-:Y:S01]  /*17130*/  IMAD R224, R49, 0x400, R28 ;  /* 0x0000040031e07824 */ /* 0x000fe200078e021c */
[----:B------:R-:W-:Y:S02]  /*17140*/  SHF.R.U32.HI R9, RZ, 0x3, R159 ;  /* 0x00000003ff097819 */ /* 0x000fe4000001169f */
[----:B------:R-:W-:-:S02]  /*17150*/  LOP3.LUT R0, R200, R0, RZ, 0x3c, !PT ;  /* 0x00000000c8007212 */ /* 0x000fc400078e3cff */
[----:B------:R-:W-:-:S03]  /*17160*/  LOP3.LUT R9, R4, R9, RZ, 0x3c, !PT ;  /* 0x0000000904097212 */ /* 0x000fc600078e3cff */
[----:B------:R-:W-:Y:S02]  /*17170*/  IMAD R223, R53, 0x200, R0 ;  /* 0x0000020035df7824 */ /* 0x000fe400078e0200 */
[----:B------:R-:W-:Y:S02]  /*17180*/  IMAD.IADD R224, R9, 0x1, R224 ;  /* 0x0000000109e07824 */ /* 0x000fe400078e02e0 */
[----:B------:R-:W-:Y:S02]  /*17190*/  IMAD.SHL.U32 R223, R223, 0x2, RZ ;  /* 0x00000002dfdf7824 */ /* 0x000fe400078e00ff */
[----:B------:R-:W-:-:S03]  /*171a0*/  IMAD.SHL.U32 R224, R224, 0x2, RZ ;  /* 0x00000002e0e07824 */ /* 0x000fc600078e00ff */
[----:B---3--:R-:W-:Y:S04]  /*171b0*/  LDSM.16.M88.4 R20, [R223+0x4000] ;  /* 0x00400000df14783b */ /* 0x008fe80000000200 */
[----:B------:R-:W1:Y:S04]  /*171c0*/  LDSM.16.M88.4 R36, [R224] ;  /* 0x00000000e024783b */ /* 0x000e680000000200 */
[----:B------:R-:W3:Y:S04]  /*171d0*/  LDSM.16.M88.4 R100, [R223+0x5000] ;  /* 0x00500000df64783b */ /* 0x000ee80000000200 */
[----:B------:R-:W4:Y:S04]  /*171e0*/  LDSM.16.M88.4 R12, [R223+0x4800] ;  /* 0x00480000df0c783b */ /* 0x000f280000000200 */
[----:B------:R-:W3:Y:S04]  /*171f0*/  LDSM.16.M88.4 R72, [R223+0x5800] ;  /* 0x00580000df48783b */ /* 0x000ee80000000200 */
[----:B------:R-:W3:Y:S04]  /*17200*/  LDSM.16.M88.4 R64, [R223+0x6000] ;  /* 0x00600000df40783b */ /* 0x000ee80000000200 */
[----:B------:R-:W4:Y:S04]  /*17210*/  LDSM.16.M88.4 R56, [R223+0x6800] ;  /* 0x00680000df38783b */ /* 0x000f280000000200 */
[----:B------:R-:W4:Y:S04]  /*17220*/  LDSM.16.M88.4 R44, [R223+0x7000] ;  /* 0x00700000df2c783b */ /* 0x000f280000000200 */
[----:B------:R-:W4:Y:S01]  /*17230*/  LDSM.16.M88.4 R76, [R223+0x7800] ;  /* 0x00780000df4c783b */ /* 0x000f220000000200 */
        /* <DEDUP_REMOVED lines=14> */
[C---:B---3--:R-:W-:Y:S01]  /*17320*/  HMMA.16816.F32 R4, R36.reuse, R100, RZ ;  /* 0x000000642404723c */ /* 0x048fe200000018ff */
[----:B------:R-:W-:Y:S01]  /*17330*/  IMAD.IADD R217, R223, 0x1, R0 ;  /* 0x00000001dfd97824 */ /* 0x000fe200078e0200 */
[----:B------:R-:W3:Y:S04]  /*17340*/  LDSM.16.M88.4 R116, [R221+0x2000] ;  /* 0x00200000dd74783b */ /* 0x000ee80000000200 */
[----:B------:R-:W1:Y:S02]  /*17350*/  LDSM.16.M88.4 R112, [R221+0x2800] ;  /* 0x00280000dd70783b */ /* 0x000e640000000200 */
[C---:B------:R-:W-:Y:S02]  /*17360*/  HMMA.16816.F32 R100, R36.reuse, R102, RZ ;  /* 0x000000662464723c */ /* 0x040fe400000018ff */
[----:B------:R-:W1:Y:S04]  /*17370*/  LDSM.16.M88.4 R88, [R221+0x3000] ;  /* 0x00300000dd58783b */ /* 0x000e680000000200 */
[----:B------:R-:W1:Y:S02]  /*17380*/  LDSM.16.M88.4 R84, [R221+0x3800] ;  /* 0x00380000dd54783b */ /* 0x000e640000000200 */
[C---:B----4-:R-:W-:Y:S02]  /*17390*/  HMMA.16816.F32 R16, R36.reuse, R12, RZ ;  /* 0x0000000c2410723c */ /* 0x050fe400000018ff */
[----:B------:R-:W-:Y:S04]  /*173a0*/  LDSM.16.M88.4 R92, [R220] ;  /* 0x00000000dc5c783b */ /* 0x000fe80000000200 */
[----:B------:R-:W-:Y:S02]  /*173b0*/  LDSM.16.M88.4 R128, [R217+0x5800] ;  /* 0x00580000d980783b */ /* 0x000fe40000000200 */
        /* <DEDUP_REMOVED lines=11> */
[----:B------:R-:W4:Y:S07]  /*17470*/  LDSM.16.M88.4 R76, [R217+0x4000] ;  /* 0x00400000d94c783b */ /* 0x000f2e0000000200 */
[C---:B------:R-:W-:Y:S08]  /*17480*/  HMMA.16816.F32 R24, R80.reuse, R124, R24 ;  /* 0x0000007c5018723c */ /* 0x040ff00000001818 */
[C---:B------:R-:W-:Y:S08]  /*17490*/  HMMA.16816.F32 R20, R80.reuse, R126, R20 ;  /* 0x0000007e5014723c */ /* 0x040ff00000001814 */
[C---:B-1----:R-:W-:Y:S08]  /*174a0*/  HMMA.16816.F32 R4, R80.reuse, R108, R4 ;  /* 0x0000006c5004723c */ /* 0x042ff00000001804 */
[C---:B------:R-:W-:Y:S01]  /*174b0*/  HMMA.16816.F32 R100, R80.reuse, R110, R100 ;  /* 0x0000006e5064723c */ /* 0x040fe20000001864 */
[----:B------:R-:W1:Y:S07]  /*174c0*/  LDSM.16.M88.4 R108, [R217+0x4800] ;  /* 0x00480000d96c783b */ /* 0x000e6e0000000200 */
[C---:B------:R-:W-:Y:S08]  /*174d0*/  HMMA.16816.F32 R96, R80.reuse, R104, R96 ;  /* 0x000000685060723c */ /* 0x040ff00000001860 */
[C---:B------:R-:W-:Y:S01]  /*174e0*/  HMMA.16816.F32 R72, R80.reuse, R106, R72 ;  /* 0x0000006a5048723c */ /* 0x040fe20000001848 */
[----:B------:R-:W1:Y:S07]  /*174f0*/  LDSM.16.M88.4 R104, [R217+0x5000] ;  /* 0x00500000d968783b */ /* 0x000e6e0000000200 */
[C---:B------:R-:W-:Y:S08]  /*17500*/  HMMA.16816.F32 R16, R80.reuse, R120, R16 ;  /* 0x000000785010723c */ /* 0x040ff00000001810 */
[C---:B------:R-:W-:Y:S08]  /*17510*/  HMMA.16816.F32 R12, R80.reuse, R122, R12 ;  /* 0x0000007a500c723c */ /* 0x040ff0000000180c */
[C---:B---3--:R-:W-:Y:S08]  /*17520*/  HMMA.16816.F32 R68, R80.reuse, R116, R68 ;  /* 0x000000745044723c */ /* 0x048ff00000001844 */
[C---:B------:R-:W-:Y:S08]  /*17530*/  HMMA.16816.F32 R64, R80.reuse, R118, R64 ;  /* 0x000000765040723c */ /* 0x040ff00000001840 */
[C---:B------:R-:W-:Y:S08]  /*17540*/  HMMA.16816.F32 R60, R80.reuse, R112, R60 ;  /* 0x00000070503c723c */ /* 0x040ff0000000183c */
[C---:B------:R-:W-:Y:S08]  /*17550*/  HMMA.16816.F32 R56, R80.reuse, R114, R56 ;  /* 0x000000725038723c */ /* 0x040ff00000001838 */
[C---:B------:R-:W-:Y:S08]  /*17560*/  HMMA.16816.F32 R52, R80.reuse, R88, R52 ;  /* 0x000000585034723c */ /* 0x040ff00000001834 */
[C---:B------:R-:W-:Y:S01]  /*17570*/  HMMA.16816.F32 R44, R80.reuse, R90, R44 ;  /* 0x0000005a502c723c */ /* 0x040fe2000000182c */
[----:B------:R-:W3:Y:S07]  /*17580*/  LDSM.16.M88.4 R88, [R217+0x6000] ;  /* 0x00600000d958783b */ /* 0x000eee0000000200 */
[C---:B------:R-:W-:Y:S08]  /*17590*/  HMMA.16816.F32 R40, R80.reuse, R84, R40 ;  /* 0x000000545028723c */ /* 0x040ff00000001828 */
[----:B------:R-:W-:Y:S01]  /*175a0*/  HMMA.16816.F32 R36, R80, R86, R36 ;  /* 0x000000565024723c */ /* 0x000fe20000001824 */
[----:B------:R-:W2:Y:S04]  /*175b0*/  LDSM.16.M88.4 R84, [R217+0x6800] ;  /* 0x00680000d954783b */ /* 0x000ea80000000200 */
[----:B------:R-:W2:Y:S03]  /*175c0*/  LDSM.16.M88.4 R80, [R217+0x7000] ;  /* 0x00700000d950783b */ /* 0x000ea60000000200 */
[C---:B----4-:R-:W-:Y:S08]  /*175d0*/  HMMA.16816.F32 R24, R92.reuse, R76, R24 ;  /* 0x0000004c5c18723c */ /* 0x050ff00000001818 */
[----:B------:R-:W-:Y:S01]  /*175e0*/  HMMA.16816.F32 R20, R92, R78, R20 ;  /* 0x0000004e5c14723c */ /* 0x000fe20000001814 */
[----:B------:R-:W4:Y:S01]  /*175f0*/  LDSM.16.M88.4 R76, [R217+0x7800] ;  /* 0x00780000d94c783b */ /* 0x000f220000000200 */
        /* <DEDUP_REMOVED lines=9> */
[C---:B------:R-:W-:Y:S08]  /*17690*/  HMMA.16816.F32 R4, R92.reuse, R104, R4 ;  /* 0x000000685c04723c */ /* 0x040ff00000001804 */
[C---:B------:R-:W-:Y:S01]  /*176a0*/  HMMA.16816.F32 R100, R92.reuse, R106, R100 ;  /* 0x0000006a5c64723c */ /* 0x040fe20000001864 */
[----:B------:R-:W1:Y:S07]  /*176b0*/  LDSM.16.M88.4 R104, [R206+0x2000] ;  /* 0x00200000ce68783b */ /* 0x000e6e0000000200 */
[C---:B------:R-:W-:Y:S08]  /*176c0*/  HMMA.16816.F32 R96, R92.reuse, R128, R96 ;  /* 0x000000805c60723c */ /* 0x040ff00000001860 */
[C---:B------:R-:W-:Y:S08]  /*176d0*/  HMMA.16816.F32 R72, R92.reuse, R130, R72 ;  /* 0x000000825c48723c */ /* 0x040ff00000001848 */
[C---:B---3--:R-:W-:Y:S08]  /*176e0*/  HMMA.16816.F32 R68, R92.reuse, R88, R68 ;  /* 0x000000585c44723c */ /* 0x048ff00000001844 */
[C---:B------:R-:W-:Y:S01]  /*176f0*/  HMMA.16816.F32 R64, R92.reuse, R90, R64 ;  /* 0x0000005a5c40723c */ /* 0x040fe20000001840 */
[----:B------:R-:W-:Y:S07]  /*17700*/  LDSM.16.M88.4 R88, [R206+0x2800] ;  /* 0x00280000ce58783b */ /* 0x000fee0000000200 */
[C---:B--2---:R-:W-:Y:S08]  /*17710*/  HMMA.16816.F32 R60, R92.reuse, R84, R60 ;  /* 0x000000545c3c723c */ /* 0x044ff0000000183c */
[C---:B------:R-:W-:Y:S01]  /*17720*/  HMMA.16816.F32 R56, R92.reuse, R86, R56 ;  /* 0x000000565c38723c */ /* 0x040fe20000001838 */
[----:B------:R-:W-:Y:S07]  /*17730*/  LDSM.16.M88.4 R84, [R206+0x3000] ;  /* 0x00300000ce54783b */ /* 0x000fee0000000200 */
[C---:B------:R-:W-:Y:S08]  /*17740*/  HMMA.16816.F32 R52, R92.reuse, R80, R52 ;  /* 0x000000505c34723c */ /* 0x040ff00000001834 */
[C---:B------:R-:W-:Y:S01]  /*17750*/  HMMA.16816.F32 R44, R92.reuse, R82, R44 ;  /* 0x000000525c2c723c */ /* 0x040fe2000000182c */
[----:B------:R-:W-:Y:S07]  /*17760*/  LDSM.16.M88.4 R80, [R206+0x3800] ;  /* 0x00380000ce50783b */ /* 0x000fee0000000200 */
[C---:B----4-:R-:W-:Y:S08]  /*17770*/  HMMA.16816.F32 R40, R92.reuse, R76, R40 ;  /* 0x0000004c5c28723c */ /* 0x050ff00000001828 */
        /* <DEDUP_REMOVED lines=10> */
[C---:B------:R-:W-:Y:S08]  /*17820*/  HMMA.16816.F32 R68, R124.reuse, R104, R68 ;  /* 0x000000687c44723c */ /* 0x040ff00000001844 */
        /* <DEDUP_REMOVED lines=107> */
[----:B-----5:R-:W-:Y:S02]  /*17ee0*/  IMAD.IADD R2, R2, 0x1, R50 ;  /* 0x0000000102027824 */ /* 0x020fe400078e0232 */
        /* <DEDUP_REMOVED lines=266> */
[----:B------:R-:W-:-:S07]  /*18f90*/  ISETP.GT.AND P1, PT, R240, R229, PT ;  /* 0x000000e5f000720c */ /* 0x000fce0003f24270 */
        /* <DEDUP_REMOVED lines=111> */
.L_x_2218:
[----:B------:R-:W2:Y:S02]  /*19690*/  LD.E R6, [R10.64+0x38] ;  /* 0x000038060a067980 */ /* 0x000ea4000c101900 */
[----:B--2---:R-:W-:-:S04]  /*196a0*/  LEA R6, -R6, RZ, 0x7 ;  /* 0x000000ff06067211 */ /* 0x004fc800078e39ff */
[----:B------:R-:W-:Y:S02]  /*196b0*/  SHF.R.S32.HI R5, RZ, 0x1f, R6 ;  /* 0x0000001fff057819 */ /* 0x000fe40000011406 */
.L_x_2219:
[----:B------:R-:W-:Y:S05]  /*196c0*/  BSYNC B0 ;  /* 0x0000000000007941 */ /* 0x000fea0003800000 */
.L_x_2217:
[C---:B------:R-:W-:Y:S02]  /*196d0*/  LOP3.LUT P6, RZ, R241.reuse, 0x1, RZ, 0xc0, !PT ;  /* 0x00000001f1ff7812 */ /* 0x040fe400078cc0ff */
[----:B------:R-:W-:Y:S02]  /*196e0*/  LOP3.LUT P3, RZ, R241, 0x2, RZ, 0xc0, !PT ;  /* 0x00000002f1ff7812 */ /* 0x000fe4000786c0ff */
[C---:B------:R-:W-:Y:S02]  /*196f0*/  LEA R22, P4, R6.reuse, R231, 0x1 ;  /* 0x000000e706167211 */ /* 0x040fe400078808ff */
[CC--:B------:R-:W-:Y:S02]  /*19700*/  IADD3 R3, P2, R6.reuse, R227.reuse, RZ ;  /* 0x000000e306037210 */ /* 0x0c0fe40007f5e0ff */
        /* <DEDUP_REMOVED lines=33> */
[-C--:B------:R-:W-:Y:S01]  /*19920*/  @P3 LEA.HI.X R9, R3, R230.reuse, R5, 0x1, P2 ;  /* 0x000000e603093211 */ /* 0x080fe200010f0c05 */
[--C-:B------:R-:W-:Y:S01]  /*19930*/  IMAD.X R5, R5, 0x1, R228.reuse, P4 ;  /* 0x0000000105057824 */ /* 0x100fe200020e06e4 */
[CC--:B------:R-:W-:Y:S01]  /*19940*/  @P6 LEA R42, P5, R6.reuse, R231.reuse, 0x1 ;  /* 0x000000e7062a6211 */ /* 0x0c0fe200078a08ff */
[----:B------:R-:W-:Y:S01]  /*19950*/  @!PT LDS RZ, [RZ] ;  /* 0x00000000fffff984 */ /* 0x000fe20000000800 */
[----:B------:R-:W-:Y:S01]  /*19960*/  @!PT LDS RZ, [RZ] ;  /* 0x00000000fffff984 */ /* 0x000fe20000000800 */
[----:B------:R-:W-:Y:S01]  /*19970*/  @!PT LDS RZ, [RZ] ;  /* 0x00000000fffff984 */ /* 0x000fe20000000800 */
[----:B------:R1:W-:Y:S01]  /*19980*/  @P3 LDGSTS.E.BYPASS.LTC128B.128 [R237+0x8800], [R14.64+0x80] ;  /* 0x088000800eed3fae */ /* 0x0003e2000b901d46 */
[C---:B------:R-:W-:Y:S02]  /*19990*/  @P3 LEA R40, P2, R6.reuse, R231, 0x1 ;  /* 0x000000e706283211 */ /* 0x040fe400078408ff */
        /* <DEDUP_REMOVED lines=84> */
.L_x_2216:
[----:B------:R-:W-:Y:S05]  /*19ee0*/  BSYNC B1 ;  /* 0x0000000000017941 */ /* 0x000fea0003800000 */
.L_x_2215:
        /* <DEDUP_REMOVED lines=565> */
.L_x_2222:
[----:B------:R-:W2:Y:S02]  /*1c240*/  LD.E R5, [R10.64+0x40] ;  /* 0x000040060a057980 */ /* 0x000ea4000c101900 */
[----:B--2---:R-:W-:-:S04]  /*1c250*/  LEA R5, -R5, RZ, 0x7 ;  /* 0x000000ff05057211 */ /* 0x004fc800078e39ff */
[----:B------:R-:W-:Y:S02]  /*1c260*/  SHF.R.S32.HI R6, RZ, 0x1f, R5 ;  /* 0x0000001fff067819 */ /* 0x000fe40000011405 */
.L_x_2223:
[----:B------:R-:W-:Y:S05]  /*1c270*/  BSYNC B0 ;  /* 0x0000000000007941 */ /* 0x000fea0003800000 */
.L_x_2221:
        /* <DEDUP_REMOVED lines=134> */
[----:B------:R-:W3:Y:S04]  /*1cae0*/  LD.E R133, [R134.64+0x18c] ;  /* 0x00018c0486857980 */ /* 0x000ee8000c101900 */
[----:B------:R-:W-:Y:S04]  /*1caf0*/  LDSM.16.M88.4 R172, [R224] ;  /* 0x00000000e0ac783b */ /* 0x000fe80000000200 */
[----:B------:R-:W5:Y:S04]  /*1cb00*/  LDSM.16.M88.4 R4, [R223+0x4000] ;  /* 0x00400000df04783b */ /* 0x000f680000000200 */
[----:B------:R-:W-:Y:S04]  /*1cb10*/  LDSM.16.M88.4 R160, [R222] ;  /* 0x00000000dea0783b */ /* 0x000fe80000000200 */
[----:B-1----:R-:W-:Y:S04]  /*1cb20*/  LDSM.16.M88.4 R28, [R221] ;  /* 0x00000000dd1c783b */ /* 0x002fe80000000200 */
[----:B--2---:R-:W1:Y:S04]  /*1cb30*/  LDSM.16.M88.4 R32, [R223+0x4800] ;  /* 0x00480000df20783b */ /* 0x004e680000000200 */
[----:B------:R-:W2:Y:S04]  /*1cb40*/  LDSM.16.M88.4 R16, [R213] ;  /* 0x00000000d510783b */ /* 0x000ea80000000200 */
[----:B------:R-:W2:Y:S04]  /*1cb50*/  LDSM.16.M88.4 R144, [R223+0x5800] ;  /* 0x00580000df90783b */ /* 0x000ea80000000200 */
[----:B------:R-:W2:Y:S04]  /*1cb60*/  LDSM.16.M88.4 R152, [R223+0x5000] ;  /* 0x00500000df98783b */ /* 0x000ea80000000200 */
[----:B------:R-:W2:Y:S04]  /*1cb70*/  LDSM.16.M88.4 R64, [R223+0x6000] ;  /* 0x00600000df40783b */ /* 0x000ea80000000200 */
[----:B------:R-:W2:Y:S04]  /*1cb80*/  LDSM.16.M88.4 R56, [R223+0x6800] ;  /* 0x00680000df38783b */ /* 0x000ea80000000200 */
[----:B------:R-:W2:Y:S01]  /*1cb90*/  LDSM.16.M88.4 R48, [R223+0x7000] ;  /* 0x00700000df30783b */ /* 0x000ea20000000200 */
[C---:B-----5:R-:W-:Y:S03]  /*1cba0*/  HMMA.16816.F32 R8, R172.reuse, R4, RZ ;  /* 0x00000004ac08723c */ /* 0x060fe600000018ff */
[----:B------:R-:W5:Y:S04]  /*1cbb0*/  LDSM.16.M88.4 R36, [R223+0x7800] ;  /* 0x00780000df24783b */ /* 0x000f680000000200 */
[----:B----4-:R-:W4:Y:S01]  /*1cbc0*/  LDSM.16.M88.4 R12, [R211] ;  /* 0x00000000d30c783b */ /* 0x010f220000000200 */
[C---:B------:R-:W-:Y:S03]  /*1cbd0*/  HMMA.16816.F32 R4, R172.reuse, R6, RZ ;  /* 0x00000006ac04723c */ /* 0x040fe600000018ff */
[----:B------:R-:W4:Y:S04]  /*1cbe0*/  LDSM.16.M88.4 R24, [R212] ;  /* 0x00000000d418783b */ /* 0x000f280000000200 */
[----:B------:R-:W4:Y:S01]  /*1cbf0*/  LDSM.16.M88.4 R168, [R208] ;  /* 0x00000000d0a8783b */ /* 0x000f220000000200 */
[C---:B-1----:R-:W-:Y:S03]  /*1cc00*/  HMMA.16816.F32 R20, R172.reuse, R32, RZ ;  /* 0x00000020ac14723c */ /* 0x042fe600000018ff */
[----:B------:R-:W1:Y:S04]  /*1cc10*/  LDSM.16.M88.4 R164, [R207] ;  /* 0x00000000cfa4783b */ /* 0x000e680000000200 */
[----:B------:R-:W-:Y:S01]  /*1cc20*/  LDSM.16.M88.4 R180, [R210] ;  /* 0x00000000d2b4783b */ /* 0x000fe20000000200 */
[----:B------:R-:W-:Y:S03]  /*1cc30*/  HMMA.16816.F32 R32, R172, R34, RZ ;  /* 0x00000022ac20723c */ /* 0x000fe600000018ff */
[----:B------:R-:W-:Y:S04]  /*1cc40*/  LDSM.16.M88.4 R176, [R209] ;  /* 0x00000000d1b0783b */ /* 0x000fe80000000200 */
[----:B------:R-:W-:Y:S01]  /*1cc50*/  LDSM.16.M88.4 R40, [R217+0x4800] ;  /* 0x00480000d928783b */ /* 0x000fe20000000200 */
[C---:B------:R-:W-:Y:S03]  /*1cc60*/  HMMA.16816.F32 R8, R160.reuse, R28, R8 ;  /* 0x0000001ca008723c */ /* 0x040fe60000001808 */
[----:B------:R-:W-:Y:S04]  /*1cc70*/  LDSM.16.M88.4 R184, [R206+0x3800] ;  /* 0x00380000ceb8783b */ /* 0x000fe80000000200 */
[----:B------:R-:W0:Y:S01]  /*1cc80*/  LDGDEPBAR ;  /* 0x00000000000079af */ /* 0x000e220000000000 */
[C---:B------:R-:W-:Y:S03]  /*1cc90*/  HMMA.16816.F32 R4, R160.reuse, R30, R4 ;  /* 0x0000001ea004723c */ /* 0x040fe60000001804 */
[----:B------:R-:W-:Y:S05]  /*1cca0*/  LDSM.16.M88.4 R28, [R217+0x4000] ;  /* 0x00400000d91c783b */ /* 0x000fea0000000200 */
[C---:B--2---:R-:W-:Y:S08]  /*1ccb0*/  HMMA.16816.F32 R20, R160.reuse, R16, R20 ;  /* 0x00000010a014723c */ /* 0x044ff00000001814 */
[----:B------:R-:W-:Y:S01]  /*1ccc0*/  HMMA.16816.F32 R32, R160, R18, R32 ;  /* 0x00000012a020723c */ /* 0x000fe20000001820 */
[----:B------:R-:W2:Y:S07]  /*1ccd0*/  LDSM.16.M88.4 R16, [R220] ;  /* 0x00000000dc10783b */ /* 0x000eae0000000200 */
        /* <DEDUP_REMOVED lines=10> */
[C---:B-----5:R-:W-:Y:S08]  /*1cd80*/  HMMA.16816.F32 R44, R172.reuse, R36, RZ ;  /* 0x00000024ac2c723c */ /* 0x060ff000000018ff */
[----:B------:R-:W-:Y:S01]  /*1cd90*/  HMMA.16816.F32 R172, R172, R38, RZ ;  /* 0x00000026acac723c */ /* 0x000fe200000018ff */
[----:B------:R-:W-:Y:S07]  /*1cda0*/  LDSM.16.M88.4 R36, [R217+0x5000] ;  /* 0x00500000d924783b */ /* 0x000fee0000000200 */
[C---:B----4-:R-:W-:Y:S08]  /*1cdb0*/  HMMA.16816.F32 R148, R160.reuse, R12, R148 ;  /* 0x0000000ca094723c */ /* 0x050ff00000001894 */
[C---:B------:R-:W-:Y:S01]  /*1cdc0*/  HMMA.16816.F32 R144, R160.reuse, R14, R144 ;  /* 0x0000000ea090723c */ /* 0x040fe20000001890 */
[----:B------:R-:W4:Y:S07]  /*1cdd0*/  LDSM.16.M88.4 R12, [R217+0x5800] ;  /* 0x00580000d90c783b */ /* 0x000f2e0000000200 */
[C---:B------:R-:W-:Y:S08]  /*1cde0*/  HMMA.16816.F32 R156, R160.reuse, R24, R156 ;  /* 0x00000018a09c723c */ /* 0x040ff0000000189c */
[C---:B------:R-:W-:Y:S01]  /*1cdf0*/  HMMA.16816.F32 R152, R160.reuse, R26, R152 ;  /* 0x0000001aa098723c */ /* 0x040fe20000001898 */
[----:B------:R-:W5:Y:S07]  /*1ce00*/  LDSM.16.M88.4 R24, [R217+0x6000] ;  /* 0x00600000d918783b */ /* 0x000f6e0000000200 */
[C---:B------:R-:W-:Y:S08]  /*1ce10*/  HMMA.16816.F32 R52, R160.reuse, R168, R52 ;  /* 0x000000a8a034723c */ /* 0x040ff00000001834 */
[C---:B------:R-:W-:Y:S01]  /*1ce20*/  HMMA.16816.F32 R48, R160.reuse, R170, R48 ;  /* 0x000000aaa030723c */ /* 0x040fe20000001830 */
[----:B------:R-:W3:Y:S07]  /*1ce30*/  LDSM.16.M88.4 R168, [R217+0x6800] ;  /* 0x00680000d9a8783b */ /* 0x000eee0000000200 */
[C---:B-1----:R-:W-:Y:S08]  /*1ce40*/  HMMA.16816.F32 R44, R160.reuse, R164, R44 ;  /* 0x000000a4a02c723c */ /* 0x042ff0000000182c */
[----:B------:R-:W-:Y:S01]  /*1ce50*/  HMMA.16816.F32 R172, R160, R166, R172 ;  /* 0x000000a6a0ac723c */ /* 0x000fe200000018ac */
[----:B------:R-:W-:Y:S07]  /*1ce60*/  LDSM.16.M88.4 R164, [R217+0x7800] ;  /* 0x00780000d9a4783b */ /* 0x000fee0000000200 */
[C---:B--2---:R-:W-:Y:S08]  /*1ce70*/  HMMA.16816.F32 R8, R16.reuse, R28, R8 ;  /* 0x0000001c1008723c */ /* 0x044ff00000001808 */
[----:B------:R-:W-:Y:S01]  /*1ce80*/  HMMA.16816.F32 R4, R16, R30, R4 ;  /* 0x0000001e1004723c */ /* 0x000fe20000001804 */
[----:B------:R-:W1:Y:S07]  /*1ce90*/  LDSM.16.M88.4 R28, [R217+0x7000] ;  /* 0x00700000d91c783b */ /* 0x000e6e0000000200 */
[C---:B------:R-:W-:Y:S08]  /*1cea0*/  HMMA.16816.F32 R140, R160.reuse, R180, R140 ;  /* 0x000000b4a08c723c */ /* 0x040ff0000000188c */
[C---:B------:R-:W-:Y:S01]  /*1ceb0*/  HMMA.16816.F32 R64, R160.reuse, R182, R64 ;  /* 0x000000b6a040723c */ /* 0x040fe20000001840 */
[----:B------:R-:W-:Y:S07]  /*1cec0*/  LDSM.16.M88.4 R180, [R204] ;  /* 0x00000000ccb4783b */ /* 0x000fee0000000200 */
[C---:B------:R-:W-:Y:S08]  /*1ced0*/  HMMA.16816.F32 R60, R160.reuse, R176, R60 ;  /* 0x000000b0a03c723c */ /* 0x040ff0000000183c */
[----:B------:R-:W-:Y:S01]  /*1cee0*/  HMMA.16816.F32 R56, R160, R178, R56 ;  /* 0x000000b2a038723c */ /* 0x000fe20000001838 */
[----:B------:R-:W-:Y:S04]  /*1cef0*/  LDSM.16.M88.4 R176, [R219] ;  /* 0x00000000dbb0783b */ /* 0x000fe80000000200 */
[----:B------:R-:W2:Y:S03]  /*1cf00*/  LDSM.16.M88.4 R160, [R206] ;  /* 0x00000000cea0783b */ /* 0x000ea60000000200 */
[C---:B------:R-:W-:Y:S08]  /*1cf10*/  HMMA.16816.F32 R20, R16.reuse, R40, R20 ;  /* 0x000000281014723c */ /* 0x040ff00000001814 */
        /* <DEDUP_REMOVED lines=13> */
[----:B------:R-:W-:Y:S07]  /*1cff0*/  LDSM.16.M88.4 R168, [R224+0x2000] ;  /* 0x00200000e0a8783b */ /* 0x000fee0000000200 */
[C---:B-1----:R-:W-:Y:S08]  /*1d000*/  HMMA.16816.F32 R52, R16.reuse, R28, R52 ;  /* 0x0000001c1034723c */ /* 0x042ff00000001834 */
        /* <DEDUP_REMOVED lines=8> */
[----:B------:R-:W-:Y:S07]  /*1d090*/  LDSM.16.M88.4 R160, [R205] ;  /* 0x00000000cda0783b */ /* 0x000fee0000000200 */
[C---:B------:R-:W-:Y:S08]  /*1d0a0*/  HMMA.16816.F32 R20, R176.reuse, R40, R20 ;  /* 0x00000028b014723c */ /* 0x040ff00000001814 */
[C---:B------:R-:W-:Y:S01]  /*1d0b0*/  HMMA.16816.F32 R32, R176.reuse, R42, R32 ;  /* 0x0000002ab020723c */ /* 0x040fe20000001820 */
[----:B------:R-:W2:Y:S07]  /*1d0c0*/  LDSM.16.M88.4 R40, [R222+0x2000] ;  /* 0x00200000de28783b */ /* 0x000eae0000000200 */
[C---:B----4-:R-:W-:Y:S08]  /*1d0d0*/  HMMA.16816.F32 R148, R176.reuse, R12, R148 ;  /* 0x0000000cb094723c */ /* 0x050ff00000001894 */
[----:B------:R-:W-:Y:S01]  /*1d0e0*/  HMMA.16816.F32 R144, R176, R14, R144 ;  /* 0x0000000eb090723c */ /* 0x000fe20000001890 */
[----:B------:R-:W3:Y:S07]  /*1d0f0*/  LDSM.16.M88.4 R12, [R206+0x3000] ;  /* 0x00300000ce0c783b */ /* 0x000eee0000000200 */
[C---:B-1----:R-:W-:Y:S08]  /*1d100*/  HMMA.16816.F32 R8, R168.reuse, R16, R8 ;  /* 0x00000010a808723c */ /* 0x042ff00000001808 */
[----:B------:R-:W-:Y:S01]  /*1d110*/  HMMA.16816.F32 R4, R168, R18, R4 ;  /* 0x00000012a804723c */ /* 0x000fe20000001804 */
[----:B------:R-:W-:Y:S07]  /*1d120*/  LDSM.16.M88.4 R16, [R219+0x2000] ;  /* 0x00200000db10783b */ /* 0x000fee0000000200 */
        /* <DEDUP_REMOVED lines=8> */
[----:B------:R-:W4:Y:S07]  /*1d1b0*/  LDSM.16.M88.4 R28, [R220+0x2000] ;  /* 0x00200000dc1c783b */ /* 0x000f2e0000000200 */
[C---:B--2---:R-:W-:Y:S08]  /*1d1c0*/  HMMA.16816.F32 R8, R40.reuse, R160, R8 ;  /* 0x000000a02808723c */ /* 0x044ff00000001808 */
[----:B------:R-:W-:Y:S01]  /*1d1d0*/  HMMA.16816.F32 R4, R40, R162, R4 ;  /* 0x000000a22804723c */ /* 0x000fe20000001804 */
[----:B------:R-:W-:Y:S07]  /*1d1e0*/  LDSM.16.M88.4 R160, [R223+0x9800] ;  /* 0x00980000dfa0783b */ /* 0x000fee0000000200 */
[C---:B---3--:R-:W-:Y:S08]  /*1d1f0*/  HMMA.16816.F32 R52, R176.reuse, R12, R52 ;  /* 0x0000000cb034723c */ /* 0x048ff00000001834 */
[----:B------:R-:W-:Y:S01]  /*1d200*/  HMMA.16816.F32 R48, R176, R14, R48 ;  /* 0x0000000eb030723c */ /* 0x000fe20000001830 */
[----:B------:R-:W2:Y:S07]  /*1d210*/  LDSM.16.M88.4 R12, [R206+0x4000] ;  /* 0x00400000ce0c783b */ /* 0x000eae0000000200 */
[----:B-1----:R-:W-:Y:S08]  /*1d220*/  HMMA.16816.F32 R20, R168, R24, R20 ;  /* 0x00000018a814723c */ /* 0x002ff00000001814 */
[C---:B----4-:R-:W-:Y:S08]  /*1d230*/  HMMA.16816.F32 R8, R28.reuse, R36, R8 ;  /* 0x000000241c08723c */ /* 0x050ff00000001808 */
[----:B------:R-:W-:Y:S01]  /*1d240*/  HMMA.16816.F32 R4, R28, R38, R4 ;  /* 0x000000261c04723c */ /* 0x000fe20000001804 */
[----:B------:R-:W1:Y:S07]  /*1d250*/  LDSM.16.M88.4 R36, [R203] ;  /* 0x00000000cb24783b */ /* 0x000e6e0000000200 */
[C---:B------:R-:W-:Y:S01]  /*1d260*/  HMMA.16816.F32 R32, R168.reuse, R26, R32 ;  /* 0x0000001aa820723c */ /* 0x040fe20000001820 */
[----:B------:R-:W3:Y:S07]  /*1d270*/  LDSM.16.M88.4 R24, [R217+0x8800] ;  /* 0x00880000d918783b */ /* 0x000eee0000000200 */
[C---:B------:R-:W-:Y:S08]  /*1d280*/  HMMA.16816.F32 R156, R168.reuse, R164, R156 ;  /* 0x000000a4a89c723c */ /* 0x040ff0000000189c */
[----:B------:R-:W-:Y:S01]  /*1d290*/  HMMA.16816.F32 R152, R168, R166, R152 ;  /* 0x000000a6a898723c */ /* 0x000fe20000001898 */
[----:B------:R-:W-:Y:S07]  /*1d2a0*/  LDSM.16.M88.4 R164, [R223+0xa000] ;  /* 0x00a00000dfa4783b */ /* 0x000fee0000000200 */
[----:B------:R-:W-:Y:S08]  /*1d2b0*/  HMMA.16816.F32 R20, R40, R180, R20 ;  /* 0x000000b42814723c */ /* 0x000ff00000001814 */
[C---:B--2---:R-:W-:Y:S08]  /*1d2c0*/  HMMA.16816.F32 R8, R16.reuse, R12, R8 ;  /* 0x0000000c1008723c */ /* 0x044ff00000001808 */
[----:B------:R-:W-:Y:S01]  /*1d2d0*/  HMMA.16816.F32 R4, R16, R14, R4 ;  /* 0x0000000e1004723c */ /* 0x000fe20000001804 */
[----:B------:R-:W2:Y:S07]  /*1d2e0*/  LDSM.16.M88.4 R12, [R217+0x9000] ;  /* 0x00900000d90c783b */ /* 0x000eae0000000200 */
[C---:B------:R-:W-:Y:S08]  /*1d2f0*/  HMMA.16816.F32 R44, R176.reuse, R184, R44 ;  /* 0x000000b8b02c723c */ /* 0x040ff0000000182c */
[----:B------:R-:W-:Y:S01]  /*1d300*/  HMMA.16816.F32 R176, R176, R186, R172 ;  /* 0x000000bab0b0723c */ /* 0x000fe200000018ac */
[----:B------:R-:W4:Y:S07]  /*1d310*/  LDSM.16.M88.4 R172, [R206+0x4800] ;  /* 0x00480000ceac783b */ /* 0x000f2e0000000200 */
[----:B-1----:R-:W-:Y:S01]  /*1d320*/  HMMA.16816.F32 R156, R40, R36, R156 ;  /* 0x00000024289c723c */ /* 0x002fe2000000189c */
[----:B------:R-:W-:-:S07]  /*1d330*/  FMUL.FTZ R8, R8, R133 ;  /* 0x0000008508087220 */ /* 0x000fce0000410000 */
[----:B------:R-:W-:Y:S01]  /*1d340*/  HMMA.16816.F32 R152, R40, R38, R152 ;  /* 0x000000262898723c */ /* 0x000fe20000001898 */
[-C--:B------:R-:W-:Y:S02]  /*1d350*/  FMUL.FTZ R9, R9, R133.reuse ;  /* 0x0000008509097220 */ /* 0x080fe40000410000 */
[----:B------:R-:W-:-:S05]  /*1d360*/  FMUL.FTZ R10, R10, R133 ;  /* 0x000000850a0a7220 */ /* 0x000fca0000410000 */
[----:B---3--:R-:W-:Y:S01]  /*1d370*/  HMMA.16816.F32 R20, R28, R24, R20 ;  /* 0x000000181c14723c */ /* 0x008fe20000001814 */
[----:B------:R-:W-:Y:S07]  /*1d380*/  MUFU.TANH R180, R8 ;  /* 0x0000000800b47308 */ /* 0x000fee0000002400 */
[----:B------:R-:W-:Y:S01]  /*1d390*/  HMMA.16816.F32 R32, R40, R182, R32 ;  /* 0x000000b62820723c */ /* 0x000fe20000001820 */
[----:B------:R-:W-:Y:S07]  /*1d3a0*/  MUFU.TANH R181, R10 ;  /* 0x0000000a00b57308 */ /* 0x000fee0000002400 */
[----:B------:R-:W-:Y:S01]  /*1d3b0*/  HMMA.16816.F32 R148, R168, R160, R148 ;  /* 0x000000a0a894723c */ /* 0x000fe20000001894 */
[----:B------:R1:W3:Y:S01]  /*1d3c0*/  MUFU.TANH R160, R9 ;  /* 0x0000000900a07308 */ /* 0x0002e20000002400 */
[-C--:B------:R-:W-:Y:S01]  /*1d3d0*/  FMUL.FTZ R4, R4, R133.reuse ;  /* 0x0000008504047220 */ /* 0x080fe20000410000 */
[----:B------:R-:W-:Y:S04]  /*1d3e0*/  LDSM.16.M88.4 R36, [R223+0xa800] ;  /* 0x00a80000df24783b */ /* 0x000fe80000000200 */
[----:B------:R-:W-:-:S02]  /*1d3f0*/  FMUL.FTZ R161, R11, R133 ;  /* 0x000000850ba17220 */ /* 0x000fc40000410000 */
[----:B-1----:R-:W1:Y:S01]  /*1d400*/  LDSM.16.M88.4 R8, [R202] ;  /* 0x00000000ca08783b */ /* 0x002e620000000200 */
[----:B--2---:R-:W-:Y:S01]  /*1d410*/  HMMA.16816.F32 R156, R28, R12, R156 ;  /* 0x0000000c1c9c723c */ /* 0x004fe2000000189c */
[----:B------:R-:W-:-:S07]  /*1d420*/  FMUL.FTZ R5, R5, R133 ;  /* 0x0000008505057220 */ /* 0x000fce0000410000 */
[----:B------:R-:W-:Y:S01]  /*1d430*/  HMMA.16816.F32 R152, R28, R14, R152 ;  /* 0x0000000e1c98723c */ /* 0x000fe20000001898 */
[----:B------:R-:W2:Y:S01]  /*1d440*/  LDSM.16.M88.4 R12, [R201] ;  /* 0x00000000c90c783b */ /* 0x000ea20000000200 */
[-C--:B------:R-:W-:Y:S02]  /*1d450*/  FMUL.FTZ R6, R6, R133.reuse ;  /* 0x0000008506067220 */ /* 0x080fe40000410000 */
[----:B------:R-:W-:-:S04]  /*1d460*/  FMUL.FTZ R7, R7, R133 ;  /* 0x0000008507077220 */ /* 0x000fc80000410000 */
[----:B------:R-:W-:Y:S01]  /*1d470*/  HMMA.16816.F32 R144, R168, R162, R144 ;  /* 0x000000a2a890723c */ /* 0x000fe20000001890 */
[----:B------:R-:W-:Y:S07]  /*1d480*/  MUFU.TANH R162, R5 ;  /* 0x0000000500a27308 */ /* 0x000fee0000002400 */
[----:B----4-:R-:W-:Y:S01]  /*1d490*/  HMMA.16816.F32 R20, R16, R172, R20 ;  /* 0x000000ac1014723c */ /* 0x010fe20000001814 */
[----:B------:R-:W-:Y:S07]  /*1d4a0*/  MUFU.TANH R172, R4 ;  /* 0x0000000400ac7308 */ /* 0x000fee0000002400 */
[----:B------:R-:W-:Y:S01]  /*1d4b0*/  HMMA.16816.F32 R32, R28, R26, R32 ;  /* 0x0000001a1c20723c */ /* 0x000fe20000001820 */
[----:B------:R-:W4:Y:S01]  /*1d4c0*/  LDSM.16.M88.4 R24, [R206+0x5000] ;  /* 0x00500000ce18783b */ /* 0x000f220000000200 */
[----:B------:R-:W-:Y:S08]  /*1d4d0*/  MUFU.TANH R163, R6 ;  /* 0x0000000600a37308 */ /* 0x000ff00000002400 */
[----:B------:R5:W-:Y:S01]  /*1d4e0*/  MUFU.TANH R173, R7 ;  /* 0x0000000700ad7308 */ /* 0x000be20000002400 */
[C---:B------:R-:W-:Y:S08]  /*1d4f0*/  HMMA.16816.F32 R140, R168.reuse, R164, R140 ;  /* 0x000000a4a88c723c */ /* 0x040ff0000000188c */
[----:B------:R-:W-:Y:S01]  /*1d500*/  HMMA.16816.F32 R64, R168, R166, R64 ;  /* 0x000000a6a840723c */ /* 0x000fe20000001840 */
[----:B-----5:R-:W5:Y:S07]  /*1d510*/  LDSM.16.M88.4 R4, [R217+0x9800] ;  /* 0x00980000d904783b */ /* 0x020f6e0000000200 */
[----:B-1----:R-:W-:Y:S01]  /*1d520*/  HMMA.16816.F32 R148, R40, R8, R148 ;  /* 0x000000082894723c */ /* 0x002fe20000001894 */
[----:B------:R-:W-:-:S02]  /*1d530*/  FMUL.FTZ R20, R20, R133 ;  /* 0x0000008514147220 */ /* 0x000fc40000410000 */
[-C--:B------:R-:W-:Y:S02]  /*1d540*/  FMUL.FTZ R21, R21, R133.reuse ;  /* 0x0000008515157220 */ /* 0x080fe40000410000 */
[----:B------:R-:W-:-:S03]  /*1d550*/  FMUL.FTZ R22, R22, R133 ;  /* 0x0000008516167220 */ /* 0x000fc60000410000 */
[----:B------:R-:W-:Y:S01]  /*1d560*/  HMMA.16816.F32 R144, R40, R10, R144 ;  /* 0x0000000a2890723c */ /* 0x000fe20000001890 */
[-C--:B------:R-:W-:Y:S01]  /*1d570*/  FMUL.FTZ R23, R23, R133.reuse ;  /* 0x0000008517177220 */ /* 0x080fe20000410000 */
[----:B------:R-:W1:Y:S01]  /*1d580*/  LDSM.16.M88.4 R8, [R217+0xa000] ;  /* 0x00a00000d908783b */ /* 0x000e620000000200 */
[----:B------:R-:W-:Y:S05]  /*1d590*/  MUFU.TANH R164, R21 ;  /* 0x0000001500a47308 */ /* 0x000fea0000002400 */
[----:B------:R-:W-:Y:S03]  /*1d5a0*/  HMMA.16816.F32 R32, R16, R174, R32 ;  /* 0x000000ae1020723c */ /* 0x000fe60000001820 */
[----:B------:R-:W-:Y:S08]  /*1d5b0*/  MUFU.TANH R174, R20 ;  /* 0x0000001400ae7308 */ /* 0x000ff00000002400 */
[----:B------:R-:W-:Y:S01]  /*1d5c0*/  MUFU.TANH R175, R22 ;  /* 0x0000001600af7308 */ /* 0x000fe20000002400 */
[C---:B--2---:R-:W-:Y:S07]  /*1d5d0*/  HMMA.16816.F32 R140, R40.reuse, R12, R140 ;  /* 0x0000000c288c723c */ /* 0x044fee000000188c */
[----:B------:R2:W-:Y:S01]  /*1d5e0*/  MUFU.TANH R165, R23 ;  /* 0x0000001700a57308 */ /* 0x0005e20000002400 */
[----:B------:R-:W-:Y:S01]  /*1d5f0*/  HMMA.16816.F32 R64, R40, R14, R64 ;  /* 0x0000000e2840723c */ /* 0x000fe20000001840 */
[----:B------:R-:W-:Y:S04]  /*1d600*/  LDSM.16.M88.4 R12, [R200] ;  /* 0x00000000c80c783b */ /* 0x000fe80000000200 */
[----:B--2---:R-:W2:Y:S03]  /*1d610*/  LDSM.16.M88.4 R20, [R206+0x5800] ;  /* 0x00580000ce14783b */ /* 0x004ea60000000200 */
[C---:B----4-:R-:W-:Y:S08]  /*1d620*/  HMMA.16816.F32 R156, R16.reuse, R24, R156 ;  /* 0x00000018109c723c */ /* 0x050ff0000000189c */
[----:B------:R-:W-:Y:S01]  /*1d630*/  HMMA.16816.F32 R152, R16, R26, R152 ;  /* 0x0000001a1098723c */ /* 0x000fe20000001898 */
[----:B------:R-:W4:Y:S07]  /*1d640*/  LDSM.16.M88.4 R24, [R223+0xb000] ;  /* 0x00b00000df18783b */ /* 0x000f2e0000000200 */
[C---:B-----5:R-:W-:Y:S08]  /*1d650*/  HMMA.16816.F32 R148, R28.reuse, R4, R148 ;  /* 0x000000041c94723c */ /* 0x060ff00000001894 */
[----:B------:R-:W-:Y:S01]  /*1d660*/  HMMA.16816.F32 R144, R28, R6, R144 ;  /* 0x000000061c90723c */ /* 0x000fe20000001890 */
[----:B------:R-:W5:Y:S07]  /*1d670*/  LDSM.16.M88.4 R4, [R206+0x6000] ;  /* 0x00600000ce04783b */ /* 0x000f6e0000000200 */
[----:B------:R-:W-:Y:S01]  /*1d680*/  HMMA.16816.F32 R60, R168, R36, R60 ;  /* 0x00000024a83c723c */ /* 0x000fe2000000183c */
[----:B------:R-:W-:-:S02]  /*1d690*/  FMUL.FTZ R32, R32, R133 ;  /* 0x0000008520207220 */ /* 0x000fc40000410000 */
[-C--:B------:R-:W-:Y:S02]  /*1d6a0*/  FMUL.FTZ R33, R33, R133.reuse ;  /* 0x0000008521217220 */ /* 0x080fe40000410000 */
[-C--:B------:R-:W-:Y:S02]  /*1d6b0*/  FMUL.FTZ R34, R34, R133.reuse ;  /* 0x0000008522227220 */ /* 0x080fe40000410000 */
[----:B------:R-:W-:Y:S01]  /*1d6c0*/  FMUL.FTZ R35, R35, R133 ;  /* 0x0000008523237220 */ /* 0x000fe20000410000 */
[----:B------:R-:W-:Y:S01]  /*1d6d0*/  HMMA.16816.F32 R56, R168, R38, R56 ;  /* 0x00000026a838723c */ /* 0x000fe20000001838 */
[----:B------:R-:W-:Y:S07]  /*1d6e0*/  MUFU.TANH R182, R32 ;  /* 0x0000002000b67308 */ /* 0x000fee0000002400 */
[C---:B-1----:R-:W-:Y:S01]  /*1d6f0*/  HMMA.16816.F32 R140, R28.reuse, R8, R140 ;  /* 0x000000081c8c723c */ /* 0x042fe2000000188c */
[----:B------:R-:W-:Y:S07]  /*1d700*/  MUFU.TANH R166, R33 ;  /* 0x0000002100a67308 */ /* 0x000fee0000002400 */
[----:B------:R-:W-:Y:S01]  /*1d710*/  HMMA.16816.F32 R64, R28, R10, R64 ;  /* 0x0000000a1c40723c */ /* 0x000fe20000001840 */
[----:B------:R-:W-:Y:S01]  /*1d720*/  MUFU.TANH R167, R34 ;  /* 0x0000002200a77308 */ /* 0x000fe20000002400 */
[----:B------:R-:W1:Y:S07]  /*1d730*/  LDSM.16.M88.4 R8, [R139] ;  /* 0x000000008b08783b */ /* 0x000e6e0000000200 */
[----:B------:R3:W-:Y:S01]  /*1d740*/  MUFU.TANH R183, R35 ;  /* 0x0000002300b77308 */ /* 0x0007e20000002400 */
[C---:B--2---:R-:W-:Y:S08]  /*1d750*/  HMMA.16816.F32 R148, R16.reuse, R20, R148 ;  /* 0x000000141094723c */ /* 0x044ff00000001894 */
[----:B------:R-:W-:Y:S01]  /*1d760*/  HMMA.16816.F32 R144, R16, R22, R144 ;  /* 0x000000161090723c */ /* 0x000fe20000001890 */
[----:B------:R-:W-:Y:S04]  /*1d770*/  LDSM.16.M88.4 R20, [R217+0xa800] ;  /* 0x00a80000d914783b */ /* 0x000fe80000000200 */
[----:B---3--:R-:W2:Y:S03]  /*1d780*/  LDSM.16.M88.4 R32, [R223+0xb800] ;  /* 0x00b80000df20783b */ /* 0x008ea60000000200 */
[----:B------:R-:W-:Y:S01]  /*1d790*/  HMMA.16816.F32 R60, R40, R12, R60 ;  /* 0x0000000c283c723c */ /* 0x000fe2000000183c */
[----:B------:R-:W3:Y:S07]  /*1d7a0*/  S2R R12, SR_TID.X ;  /* 0x00000000000c7919 */ /* 0x000eee0000002100 */
[----:B----4-:R-:W-:Y:S08]  /*1d7b0*/  HMMA.16816.F32 R52, R168, R24, R52 ;  /* 0x00000018a834723c */ /* 0x010ff00000001834 */
[----:B------:R-:W-:Y:S08]  /*1d7c0*/  HMMA.16816.F32 R56, R40, R14, R56 ;  /* 0x0000000e2838723c */ /* 0x000ff00000001838 */
[C---:B-----5:R-:W-:Y:S08]  /*1d7d0*/  HMMA.16816.F32 R140, R16.reuse, R4, R140 ;  /* 0x00000004108c723c */ /* 0x060ff0000000188c */
[----:B------:R-:W-:Y:S01]  /*1d7e0*/  HMMA.16816.F32 R64, R16, R6, R64 ;  /* 0x000000061040723c */ /* 0x000fe20000001840 */
[----:B------:R-:W4:Y:S01]  /*1d7f0*/  LDSM.16.M88.4 R4, [R217+0xb000] ;  /* 0x00b00000d904783b */ /* 0x000f220000000200 */
[----:B---3--:R-:W-:-:S06]  /*1d800*/  IMAD.SHL.U32 R12, R12, 0x2, RZ ;  /* 0x000000020c0c7824 */ /* 0x008fcc00078e00ff */
[----:B------:R-:W-:Y:S01]  /*1d810*/  HMMA.16816.F32 R48, R168, R26, R48 ;  /* 0x0000001aa830723c */ /* 0x000fe20000001830 */
[----:B------:R-:W3:Y:S01]  /*1d820*/  LDSM.16.M88.4 R24, [R206+0x6800] ;  /* 0x00680000ce18783b */ /* 0x000ee20000000200 */
[----:B------:R-:W-:-:S06]  /*1d830*/  LOP3.LUT R12, R12, 0x6, RZ, 0xc0, !PT ;  /* 0x000000060c0c7812 */ /* 0x000fcc00078ec0ff */
[----:B-1----:R-:W-:Y:S01]  /*1d840*/  HMMA.16816.F32 R52, R40, R8, R52 ;  /* 0x000000082834723c */ /* 0x002fe20000001834 */
[----:B------:R-:W1:Y:S07]  /*1d850*/  MUFU.TANH R161, R161 ;  /* 0x000000a100a17308 */ /* 0x000e6e0000002400 */
[----:B--2---:R-:W-:Y:S07]  /*1d860*/  HMMA.16816.F32 R44, R168, R32, R44 ;  /* 0x00000020a82c723c */ /* 0x004fee000000182c */
[----:B------:R-:W-:Y:S01]  /*1d870*/  IMAD R32, R240, 0x80, R12 ;  /* 0x00000080f0207824 */ /* 0x000fe200078e020c */
[----:B------:R-:W-:Y:S01]  /*1d880*/  HMMA.16816.F32 R56, R28, R22, R56 ;  /* 0x000000161c38723c */ /* 0x000fe20000001838 */
[----:B------:R-:W2:Y:S03]  /*1d890*/  LDSM.16.M88.4 R12, [R138] ;  /* 0x000000008a0c783b */ /* 0x000ea60000000200 */
[----:B------:R-:W-:-:S04]  /*1d8a0*/  IADD3 R8, R32, 0x1, RZ ;  /* 0x0000000120087810 */ /* 0x000fc80007ffe0ff */
[----:B------:R-:W-:Y:S01]  /*1d8b0*/  HMMA.16816.F32 R60, R28, R20, R60 ;  /* 0x000000141c3c723c */ /* 0x000fe2000000183c */
[----:B------:R-:W-:Y:S01]  /*1d8c0*/  ISETP.GE.AND P3, PT, R8, R0, PT ;  /* 0x000000000800720c */ /* 0x000fe20003f66270 */
[-C--:B------:R-:W-:Y:S01]  /*1d8d0*/  FMUL.FTZ R154, R154, R133.reuse ;  /* 0x000000859a9a7220 */ /* 0x080fe20000410000 */
[----:B------:R-:W-:Y:S01]  /*1d8e0*/  ISETP.GE.AND P1, PT, R8, R2, PT ;  /* 0x000000020800720c */ /* 0x000fe20003f26270 */
[-C--:B------:R-:W-:Y:S01]  /*1d8f0*/  FMUL.FTZ R151, R151, R133.reuse ;  /* 0x0000008597977220 */ /* 0x080fe20000410000 */
[C---:B------:R-:W-:Y:S02]  /*1d900*/  IADD3 R8, R32.reuse, 0x9, RZ ;  /* 0x0000000920087810 */ /* 0x040fe40007ffe0ff */
[----:B------:R-:W-:Y:S01]  /*1d910*/  IADD3 R9, R32, 0x8, RZ ;  /* 0x0000000820097810 */ /* 0x000fe20007ffe0ff */
[----:B------:R-:W-:Y:S01]  /*1d920*/  HMMA.16816.F32 R176, R168, R34, R176 ;  /* 0x00000022a8b0723c */ /* 0x000fe200000018b0 */
[-C--:B------:R-:W-:Y:S01]  /*1d930*/  ISETP.GE.AND P4, PT, R8, R0.reuse, PT ;  /* 0x000000000800720c */ /* 0x080fe20003f86270 */
[-C--:B------:R-:W-:Y:S01]  /*1d940*/  FMUL.FTZ R152, R152, R133.reuse ;  /* 0x0000008598987220 */ /* 0x080fe20000410000 */
[----:B------:R-:W-:Y:S01]  /*1d950*/  ISETP.GE.AND P5, PT, R9, R0, PT ;  /* 0x000000000900720c */ /* 0x000fe20003fa6270 */
[----:B------:R-:W-:Y:S01]  /*1d960*/  FMUL.FTZ R64, R64, R133 ;  /* 0x0000008540407220 */ /* 0x000fe20000410000 */
[----:B------:R-:W-:Y:S02]  /*1d970*/  LDSM.16.M88.4 R20, [R206+0x7000] ;  /* 0x00700000ce14783b */ /* 0x000fe40000000200 */
[----:B------:R-:W-:-:S02]  /*1d980*/  FSEL R34, R160, -INF , !P3 ;  /* 0xff800000a0227808 */ /* 0x000fc40005800000 */
[-C--:B------:R-:W-:Y:S01]  /*1d990*/  ISETP.GE.AND P3, PT, R8, R2.reuse, PT ;  /* 0x000000020800720c */ /* 0x080fe20003f66270 */
[-C--:B------:R-:W-:Y:S01]  /*1d9a0*/  FMUL.FTZ R157, R157, R133.reuse ;  /* 0x000000859d9d7220 */ /* 0x080fe20000410000 */
[----:B------:R-:W-:Y:S01]  /*1d9b0*/  IADD3 R8, R32, 0x10, RZ ;  /* 0x0000001020087810 */ /* 0x000fe20007ffe0ff */
[----:B------:R-:W-:Y:S01]  /*1d9c0*/  MUFU.TANH R187, R154 ;  /* 0x0000009a00bb7308 */ /* 0x000fe20000002400 */
[-C--:B------:R-:W-:Y:S01]  /*1d9d0*/  FMUL.FTZ R158, R158, R133.reuse ;  /* 0x000000859e9e7220 */ /* 0x080fe20000410000 */
[----:B-1----:R-:W-:Y:S01]  /*1d9e0*/  FSEL R35, R161, -INF , !P1 ;  /* 0xff800000a1237808 */ /* 0x002fe20004800000 */
[-C--:B------:R-:W-:Y:S01]  /*1d9f0*/  FMUL.FTZ R66, R66, R133.reuse ;  /* 0x0000008542427220 */ /* 0x080fe20000410000 */
[----:B------:R-:W-:Y:S01]  /*1da00*/  ISETP.GE.AND P6, PT, R9, R2, PT ;  /* 0x000000020900720c */ /* 0x000fe20003fc6270 */
[-C--:B------:R-:W-:Y:S01]  /*1da10*/  FMUL.FTZ R67, R67, R133.reuse ;  /* 0x0000008543437220 */ /* 0x080fe20000410000 */
[----:B----4-:R-:W-:Y:S01]  /*1da20*/  HMMA.16816.F32 R52, R28, R4, R52 ;  /* 0x000000041c34723c */ /* 0x010fe20000001834 */
[----:B------:R-:W-:Y:S01]  /*1da30*/  ISETP.GE.AND P1, PT, R8, R0, PT ;  /* 0x000000000800720c */ /* 0x000fe20003f26270 */
[----:B------:R-:W-:Y:S01]  /*1da40*/  MUFU.TANH R154, R151 ;  /* 0x00000097009a7308 */ /* 0x000fe20000002400 */
[----:B------:R-:W-:-:S04]  /*1da50*/  FMUL.FTZ R156, R156, R133 ;  /* 0x000000859c9c7220 */ /* 0x000fc80000410000 */
[C---:B------:R-:W-:Y:S01]  /*1da60*/  IADD3 R5, R32.reuse, 0x11, RZ ;  /* 0x0000001120057810 */ /* 0x040fe20007ffe0ff */
[----:B------:R-:W-:Y:S01]  /*1da70*/  HMMA.16816.F32 R48, R40, R10, R48 ;  /* 0x0000000a2830723c */ /* 0x000fe20000001830 */
[----:B------:R-:W-:Y:S01]  /*1da80*/  IADD3 R4, R32, 0x18, RZ ;  /* 0x0000001820047810 */ /* 0x000fe20007ffe0ff */
[----:B------:R1:W-:Y:S01]  /*1da90*/  MUFU.TANH R184, R152 ;  /* 0x0000009800b87308 */ /* 0x0003e20000002400 */
[-C--:B------:R-:W-:Y:S02]  /*1daa0*/  FMUL.FTZ R65, R65, R133.reuse ;  /* 0x0000008541417220 */ /* 0x080fe40000410000 */
[----:B------:R-:W-:-:S05]  /*1dab0*/  FMUL.FTZ R159, R159, R133 ;  /* 0x000000859f9f7220 */ /* 0x000fca0000410000 */
[----:B------:R4:W-:Y:S01]  /*1dac0*/  MUFU.TANH R151, R64 ;  /* 0x0000004000977308 */ /* 0x0009e20000002400 */
[----:B---3--:R-:W-:Y:S01]  /*1dad0*/  HMMA.16816.F32 R56, R16, R26, R56 ;  /* 0x0000001a1038723c */ /* 0x008fe20000001838 */
[----:B-1----:R-:W-:-:S06]  /*1dae0*/  FMUL.FTZ R152, R153, R133 ;  /* 0x0000008599987220 */ /* 0x002fcc0000410000 */
[----:B------:R-:W-:Y:S01]  /*1daf0*/  MUFU.TANH R157, R157 ;  /* 0x0000009d009d7308 */ /* 0x000fe20000002400 */
[----:B------:R-:W-:Y:S01]  /*1db00*/  FMUL.FTZ R153, R155, R133 ;  /* 0x000000859b997220 */ /* 0x000fe20000410000 */
[----:B------:R-:W-:Y:S02]  /*1db10*/  FSEL R26, R174, -INF , !P1 ;  /* 0xff800000ae1a7808 */ /* 0x000fe40004800000 */
[----:B----4-:R-:W-:-:S04]  /*1db20*/  FSEL R64, R172, -INF , !P5 ;  /* 0xff800000ac407808 */ /* 0x010fc80006800000 */
[----:B------:R-:W1:Y:S01]  /*1db30*/  MUFU.TANH R185, R158 ;  /* 0x0000009e00b97308 */ /* 0x000e620000002400 */
[-C--:B------:R-:W-:Y:S02]  /*1db40*/  ISETP.GE.AND P5, PT, R8, R2.reuse, PT ;  /* 0x000000020800720c */ /* 0x080fe40003fa6270 */
[----:B------:R-:W3:Y:S01]  /*1db50*/  LDSM.16.M88.4 R8, [R217+0xb800] ;  /* 0x00b80000d908783b */ /* 0x000ee20000000200 */
[----:B------:R-:W-:-:S04]  /*1db60*/  ISETP.GE.AND P1, PT, R4, R2, PT ;  /* 0x000000020400720c */ /* 0x000fc80003f26270 */
[----:B------:R4:W-:Y:S01]  /*1db70*/  MUFU.TANH R155, R66 ;  /* 0x00000042009b7308 */ /* 0x0009e20000002400 */
[----:B------:R-:W-:Y:S01]  /*1db80*/  HMMA.16816.F32 R60, R16, R24, R60 ;  /* 0x00000018103c723c */ /* 0x000fe2000000183c */
[----:B------:R-:W-:-:S06]  /*1db90*/  FSEL R39, R175, -INF , !P5 ;  /* 0xff800000af277808 */ /* 0x000fcc0006800000 */
[----:B------:R5:W-:Y:S01]  /*1dba0*/  MUFU.TANH R168, R67 ;  /* 0x0000004300a87308 */ /* 0x000be20000002400 */
[----:B----4-:R-:W-:Y:S02]  /*1dbb0*/  FSEL R66, R163, -INF , !P6 ;  /* 0xff800000a3427808 */ /* 0x010fe40007000000 */
[----:B------:R-:W-:-:S05]  /*1dbc0*/  ISETP.GE.AND P6, PT, R5, R0, PT ;  /* 0x000000000500720c */ /* 0x000fca0003fc6270 */
[----:B------:R4:W-:Y:S01]  /*1dbd0*/  MUFU.TANH R169, R65 ;  /* 0x0000004100a97308 */ /* 0x0009e20000002400 */
[----:B-----5:R-:W-:Y:S02]  /*1dbe0*/  FSEL R67, R173, -INF , !P3 ;  /* 0xff800000ad437808 */ /* 0x020fe40005800000 */
[----:B------:R-:W-:Y:S02]  /*1dbf0*/  ISETP.GE.AND P3, PT, R4, R0, PT ;  /* 0x000000000400720c */ /* 0x000fe40003f66270 */
[----:B------:R-:W-:-:S03]  /*1dc00*/  IADD3 R4, R32, 0x19, RZ ;  /* 0x0000001920047810 */ /* 0x000fc60007ffe0ff */
[----:B------:R-:W5:Y:S01]  /*1dc10*/  MUFU.TANH R156, R156 ;  /* 0x0000009c009c7308 */ /* 0x000f620000002400 */
[----:B------:R-:W-:Y:S02]  /*1dc20*/  FSEL R24, R164, -INF , !P6 ;  /* 0xff800000a4187808 */ /* 0x000fe40007000000 */
[C---:B------:R-:W-:Y:S02]  /*1dc30*/  ISETP.GE.AND P5, PT, R4.reuse, R0, PT ;  /* 0x000000000400720c */ /* 0x040fe40003fa6270 */
[-C--:B------:R-:W-:Y:S02]  /*1dc40*/  ISETP.GE.AND P6, PT, R4, R2.reuse, PT ;  /* 0x000000020400720c */ /* 0x080fe40003fc6270 */
[----:B----4-:R-:W-:Y:S01]  /*1dc50*/  FSEL R65, R162, -INF , !P4 ;  /* 0xff800000a2417808 */ /* 0x010fe20006000000 */
[----:B------:R-:W4:Y:S01]  /*1dc60*/  MUFU.TANH R186, R159 ;  /* 0x0000009f00ba7308 */ /* 0x000f220000002400 */
[----:B------:R-:W-:Y:S02]  /*1dc70*/  ISETP.GE.AND P4, PT, R5, R2, PT ;  /* 0x000000020500720c */ /* 0x000fe40003f86270 */
[----:B------:R-:W-:-:S02]  /*1dc80*/  IADD3 R5, R32, 0x20, RZ ;  /* 0x0000002020057810 */ /* 0x000fc40007ffe0ff */
[----:B------:R-:W-:Y:S02]  /*1dc90*/  IADD3 R4, R32, 0x21, RZ ;  /* 0x0000002120047810 */ /* 0x000fe40007ffe0ff */
[----:B------:R-:W-:Y:S02]  /*1dca0*/  FSEL R25, R182, -INF , !P3 ;  /* 0xff800000b6197808 */ /* 0x000fe40005800000 */
[----:B------:R-:W-:Y:S02]  /*1dcb0*/  FSEL R27, R167, -INF , !P1 ;  /* 0xff800000a71b7808 */ /* 0x000fe40004800000 */
[----:B------:R-:W-:Y:S02]  /*1dcc0*/  FSEL R37, R166, -INF , !P5 ;  /* 0xff800000a6257808 */ /* 0x000fe40006800000 */
[----:B------:R-:W-:Y:S02]  /*1dcd0*/  FSEL R38, R165, -INF , !P4 ;  /* 0xff800000a5267808 */ /* 0x000fe40006000000 */
[----:B------:R-:W-:-:S02]  /*1dce0*/  ISETP.GE.AND P3, PT, R5, R2, PT ;  /* 0x000000020500720c */ /* 0x000fc40003f66270 */
[C---:B------:R-:W-:Y:S02]  /*1dcf0*/  ISETP.GE.AND P1, PT, R4.reuse, R0, PT ;  /* 0x000000000400720c */ /* 0x040fe40003f26270 */
[----:B------:R-:W-:Y:S02]  /*1dd00*/  ISETP.GE.AND P5, PT, R4, R2, PT ;  /* 0x000000020400720c */ /* 0x000fe40003fa6270 */
[----:B------:R-:W-:Y:S02]  /*1dd10*/  ISETP.GE.AND P4, PT, R5, R0, PT ;  /* 0x000000000500720c */ /* 0x000fe40003f86270 */
[C---:B------:R-:W-:Y:S02]  /*1dd20*/  IADD3 R4, R32.reuse, 0x29, RZ ;  /* 0x0000002920047810 */ /* 0x040fe40007ffe0ff */
[----:B------:R-:W-:Y:S01]  /*1dd30*/  IADD3 R5, R32, 0x28, RZ ;  /* 0x0000002820057810 */ /* 0x000fe20007ffe0ff */
[----:B--2---:R-:W-:Y:S01]  /*1dd40*/  HMMA.16816.F32 R44, R40, R12, R44 ;  /* 0x0000000c282c723c */ /* 0x004fe2000000182c */
[----:B-1----:R-:W-:-:S02]  /*1dd50*/  FSEL R185, R185, -INF , !P3 ;  /* 0xff800000b9b97808 */ /* 0x002fc40005800000 */
[----:B------:R-:W-:Y:S02]  /*1dd60*/  FSEL R182, R157, -INF , !P1 ;  /* 0xff8000009db67808 */ /* 0x000fe40004800000 */
[----:B------:R-:W-:Y:S02]  /*1dd70*/  FSEL R36, R183, -INF , !P6 ;  /* 0xff800000b7247808 */ /* 0x000fe40007000000 */
[C---:B------:R-:W-:Y:S02]  /*1dd80*/  ISETP.GE.AND P3, PT, R4.reuse, R0, PT ;  /* 0x000000000400720c */ /* 0x040fe40003f66270 */
[----:B------:R-:W-:Y:S02]  /*1dd90*/  ISETP.GE.AND P1, PT, R4, R2, PT ;  /* 0x000000020400720c */ /* 0x000fe40003f26270 */
[----:B------:R-:W-:Y:S02]  /*1dda0*/  ISETP.GE.AND P6, PT, R5, R0, PT ;  /* 0x000000000500720c */ /* 0x000fe40003fc6270 */
[----:B------:R-:W-:Y:S01]  /*1ddb0*/  IADD3 R4, R32, 0x30, RZ ;  /* 0x0000003020047810 */ /* 0x000fe20007ffe0ff */
[----:B------:R-:W-:Y:S01]  /*1ddc0*/  HMMA.16816.F32 R48, R28, R6, R48 ;  /* 0x000000061c30723c */ /* 0x000fe20000001830 */
[----:B-----5:R-:W-:-:S02]  /*1ddd0*/  FSEL R183, R156, -INF , !P4 ;  /* 0xff8000009cb77808 */ /* 0x020fc40006000000 */
[----:B----4-:R-:W-:Y:S02]  /*1dde0*/  FSEL R186, R186, -INF , !P5 ;  /* 0xff800000baba7808 */ /* 0x010fe40006800000 */
[----:B------:R-:W-:Y:S02]  /*1ddf0*/  FSEL R184, R184, -INF , !P6 ;  /* 0xff800000b8b87808 */ /* 0x000fe40007000000 */
        /* <DEDUP_REMOVED lines=8> */
[----:B------:R-:W-:-:S02]  /*1de80*/  FMUL.FTZ R33, R146, R133 ;  /* 0x0000008592217220 */ /* 0x000fc40000410000 */
[----:B------:R-:W-:-:S05]  /*1de90*/  FMUL.FTZ R148, R148, R133 ;  /* 0x0000008594947220 */ /* 0x000fca0000410000 */
[----:B------:R-:W2:Y:S01]  /*1dea0*/  MUFU.TANH R153, R153 ;  /* 0x0000009900997308 */ /* 0x000ea20000002400 */
[----:B---3--:R-:W-:Y:S01]  /*1deb0*/  HMMA.16816.F32 R44, R28, R8, R44 ;  /* 0x000000081c2c723c */ /* 0x008fe2000000182c */
[-C--:B------:R-:W-:Y:S02]  /*1dec0*/  FMUL.FTZ R146, R147, R133.reuse ;  /* 0x0000008593927220 */ /* 0x080fe40000410000 */
[-C--:B------:R-:W-:Y:S02]  /*1ded0*/  FMUL.FTZ R140, R140, R133.reuse ;  /* 0x000000858c8c7220 */ /* 0x080fe40000410000 */
[-C--:B------:R-:W-:Y:S02]  /*1dee0*/  FMUL.FTZ R145, R145, R133.reuse ;  /* 0x0000008591917220 */ /* 0x080fe40000410000 */
[-C--:B------:R-:W-:Y:S01]  /*1def0*/  FMUL.FTZ R143, R143, R133.reuse ;  /* 0x000000858f8f7220 */ /* 0x080fe20000410000 */
[----:B------:R3:W4:Y:S01]  /*1df00*/  MUFU.TANH R159, R149 ;  /* 0x00000095009f7308 */ /* 0x0007220000002400 */
[-C--:B------:R-:W-:Y:S01]  /*1df10*/  FMUL.FTZ R142, R142, R133.reuse ;  /* 0x000000858e8e7220 */ /* 0x080fe20000410000 */
[----:B------:R-:W-:Y:S01]  /*1df20*/  IADD3 R13, R32, 0x38, RZ ;  /* 0x00000038200d7810 */ /* 0x000fe20007ffe0ff */
[----:B------:R-:W-:-:S02]  /*1df30*/  FMUL.FTZ R141, R141, R133 ;  /* 0x000000858d8d7220 */ /* 0x000fc40000410000 */
[-C--:B------:R-:W-:Y:S01]  /*1df40*/  FMUL.FTZ R61, R61, R133.reuse ;  /* 0x000000853d3d7220 */ /* 0x080fe20000410000 */
[----:B------:R-:W-:Y:S01]  /*1df50*/  FSEL R187, R187, -INF , !P4 ;  /* 0xff800000bbbb7808 */ /* 0x000fe20006000000 */
[----:B------:R-:W-:Y:S01]  /*1df60*/  HMMA.16816.F32 R52, R16, R20, R52 ;  /* 0x000000141034723c */ /* 0x000fe20000001834 */
[----:B------:R-:W5:Y:S01]  /*1df70*/  MUFU.TANH R144, R144 ;  /* 0x0000009000907308 */ /* 0x000f620000002400 */
[----:B------:R-:W-:Y:S01]  /*1df80*/  FMUL.FTZ R60, R60, R133 ;  /* 0x000000853c3c7220 */ /* 0x000fe20000410000 */
[----:B------:R-:W-:-:S04]  /*1df90*/  DEPBAR.LE SB0, 0x0 ;  /* 0x000080000000791a */ /* 0x000fc80000000000 */
[----:B---3--:R-:W-:Y:S02]  /*1dfa0*/  FMUL.FTZ R149, R150, R133 ;  /* 0x0000008596957220 */ /* 0x008fe40000410000 */
[----:B------:R-:W-:Y:S08]  /*1dfb0*/  MUFU.TANH R148, R148 ;  /* 0x0000009400947308 */ /* 0x000ff00000002400 */
[----:B------:R-:W3:Y:S01]  /*1dfc0*/  MUFU.TANH R149, R149 ;  /* 0x0000009500957308 */ /* 0x000ee20000002400 */
[----:B------:R-:W-:-:S07]  /*1dfd0*/  IADD3 R9, R32, 0x31, RZ ;  /* 0x0000003120097810 */ /* 0x000fce0007ffe0ff */
[----:B------:R2:W1:Y:S01]  /*1dfe0*/  MUFU.TANH R150, R145 ;  /* 0x0000009100967308 */ /* 0x0004620000002400 */
[----:B------:R-:W-:-:S07]  /*1dff0*/  ISETP.GE.AND P4, PT, R9, R0, PT ;  /* 0x000000000900720c */ /* 0x000fce0003f86270 */
[----:B------:R-:W1:Y:S08]  /*1e000*/  MUFU.TANH R146, R146 ;  /* 0x0000009200927308 */ /* 0x000e700000002400 */
[----:B------:R-:W1:Y:S01]  /*1e010*/  MUFU.TANH R140, R140 ;  /* 0x0000008c008c7308 */ /* 0x000e620000002400 */
[----:B--2---:R-:W-:Y:S02]  /*1e020*/  FSEL R145, R153, -INF , !P1 ;  /* 0xff80000099917808 */ /* 0x004fe40004800000 */
[----:B------:R-:W-:Y:S01]  /*1e030*/  ISETP.GE.AND P1, PT, R13, R0, PT ;  /* 0x000000000d00720c */ /* 0x000fe20003f26270 */
[----:B------:R-:W-:Y:S01]  /*1e040*/  HMMA.16816.F32 R176, R28, R10, R176 ;  /* 0x0000000a1cb0723c */ /* 0x000fe200000018b0 */
[----:B------:R-:W-:-:S03]  /*1e050*/  IADD3 R20, R32, 0x39, RZ ;  /* 0x0000003920147810 */ /* 0x000fc60007ffe0ff */
[----:B------:R-:W2:Y:S01]  /*1e060*/  MUFU.TANH R33, R33 ;  /* 0x0000002100217308 */ /* 0x000ea20000002400 */
[----:B------:R-:W-:-:S07]  /*1e070*/  IADD3 R21, R32, 0x40, RZ ;  /* 0x0000004020157810 */ /* 0x000fce0007ffe0ff */
[----:B------:R1:W1:Y:S01]  /*1e080*/  MUFU.TANH R147, R142 ;  /* 0x0000008e00937308 */ /* 0x0002620000002400 */
[----:B----4-:R-:W-:-:S07]  /*1e090*/  FSEL R159, R159, -INF , !P4 ;  /* 0xff8000009f9f7808 */ /* 0x010fce0006000000 */
[----:B------:R-:W4:Y:S01]  /*1e0a0*/  MUFU.TANH R143, R143 ;  /* 0x0000008f008f7308 */ /* 0x000f220000002400 */
[----:B-----5:R-:W-:Y:S02]  /*1e0b0*/  FSEL R160, R144, -INF , !P1 ;  /* 0xff80000090a07808 */ /* 0x020fe40004800000 */
[----:B-1----:R-:W-:-:S05]  /*1e0c0*/  FSEL R142, R152, -INF , !P3 ;  /* 0xff800000988e7808 */ /* 0x002fca0005800000 */
[----:B------:R1:W-:Y:S01]  /*1e0d0*/  MUFU.TANH R161, R61 ;  /* 0x0000003d00a17308 */ /* 0x0003e20000002400 */
[----:B------:R-:W-:Y:S02]  /*1e0e0*/  ISETP.GE.AND P3, PT, R9, R2, PT ;  /* 0x000000020900720c */ /* 0x000fe40003f66270 */
[----:B---3--:R-:W-:Y:S02]  /*1e0f0*/  FSEL R152, R149, -INF , !P6 ;  /* 0xff80000095987808 */ /* 0x008fe40007000000 */
[----:B------:R-:W-:-:S03]  /*1e100*/  FSEL R154, R154, -INF , !P3 ;  /* 0xff8000009a9a7808 */ /* 0x000fc60005800000 */
[----:B------:R-:W3:Y:S01]  /*1e110*/  MUFU.TANH R141, R141 ;  /* 0x0000008d008d7308 */ /* 0x000ee20000002400 */
[C---:B------:R-:W-:Y:S02]  /*1e120*/  ISETP.GE.AND P6, PT, R20.reuse, R0, PT ;  /* 0x000000001400720c */ /* 0x040fe40003fc6270 */
[----:B------:R-:W-:Y:S02]  /*1e130*/  ISETP.GE.AND P4, PT, R20, R2, PT ;  /* 0x000000021400720c */ /* 0x000fe40003f86270 */
[C---:B------:R-:W-:Y:S01]  /*1e140*/  ISETP.GE.AND P3, PT, R21.reuse, R0, PT ;  /* 0x000000001500720c */ /* 0x040fe20003f66270 */
[----:B-1----:R-:W-:Y:S01]  /*1e150*/  FMUL.FTZ R61, R62, R133 ;  /* 0x000000853e3d7220 */ /* 0x002fe20000410000 */
[----:B------:R-:W-:Y:S02]  /*1e160*/  ISETP.GE.AND P1, PT, R21, R2, PT ;  /* 0x000000021500720c */ /* 0x000fe40003f26270 */
[C---:B------:R-:W-:Y:S02]  /*1e170*/  IADD3 R21, R32.reuse, 0x41, RZ ;  /* 0x0000004120157810 */ /* 0x040fe40007ffe0ff */
[----:B------:R-:W-:Y:S01]  /*1e180*/  IADD3 R15, R32, 0x48, RZ ;  /* 0x00000048200f7810 */ /* 0x000fe20007ffe0ff */
[----:B------:R-:W1:Y:S01]  /*1e190*/  MUFU.TANH R60, R60 ;  /* 0x0000003c003c7308 */ /* 0x000e620000002400 */
[----:B------:R-:W-:Y:S01]  /*1e1a0*/  FSEL R157, R148, -INF , !P5 ;  /* 0xff800000949d7808 */ /* 0x000fe20006800000 */
[----:B------:R-:W-:Y:S01]  /*1e1b0*/  HMMA.16816.F32 R44, R16, R4, R44 ;  /* 0x00000004102c723c */ /* 0x000fe2000000182c */
[----:B------:R-:W-:-:S02]  /*1e1c0*/  FSEL R163, R150, -INF , !P6 ;  /* 0xff80000096a37808 */ /* 0x000fc40007000000 */
[----:B------:R-:W-:Y:S02]  /*1e1d0*/  FSEL R167, R146, -INF , !P4 ;  /* 0xff80000092a77808 */ /* 0x000fe40006000000 */
[----:B------:R-:W-:Y:S01]  /*1e1e0*/  FSEL R172, R140, -INF , !P3 ;  /* 0xff8000008cac7808 */ /* 0x000fe20005800000 */
[----:B------:R-:W5:Y:S01]  /*1e1f0*/  MUFU.TANH R61, R61 ;  /* 0x0000003d003d7308 */ /* 0x000f620000002400 */
[-C--:B------:R-:W-:Y:S02]  /*1e200*/  ISETP.GE.AND P5, PT, R13, R2.reuse, PT ;  /* 0x000000020d00720c */ /* 0x080fe40003fa6270 */
[----:B------:R-:W-:Y:S02]  /*1e210*/  ISETP.GE.AND P6, PT, R21, R2, PT ;  /* 0x000000021500720c */ /* 0x000fe40003fc6270 */
[C---:B------:R-:W-:Y:S02]  /*1e220*/  ISETP.GE.AND P4, PT, R15.reuse, R0, PT ;  /* 0x000000000f00720c */ /* 0x040fe40003f86270 */
[----:B------:R-:W-:-:S02]  /*1e230*/  ISETP.GE.AND P3, PT, R15, R2, PT ;  /* 0x000000020f00720c */ /* 0x000fc40003f66270 */
[C---:B------:R-:W-:Y:S02]  /*1e240*/  IADD3 R15, R32.reuse, 0x49, RZ ;  /* 0x00000049200f7810 */ /* 0x040fe40007ffe0ff */
[----:B------:R-:W-:Y:S02]  /*1e250*/  IADD3 R4, R32, 0x50, RZ ;  /* 0x0000005020047810 */ /* 0x000fe40007ffe0ff */
[----:B--2---:R-:W-:Y:S02]  /*1e260*/  FSEL R156, R33, -INF , !P5 ;  /* 0xff800000219c7808 */ /* 0x004fe40006800000 */
[----:B------:R-:W-:Y:S02]  /*1e270*/  FSEL R173, R147, -INF , !P1 ;  /* 0xff80000093ad7808 */ /* 0x000fe40004800000 */
[----:B----4-:R-:W-:Y:S02]  /*1e280*/  FSEL R174, R143, -INF , !P6 ;  /* 0xff8000008fae7808 */ /* 0x010fe40007000000 */
[----:B------:R-:W-:Y:S01]  /*1e290*/  FSEL R170, R151, -INF , !P4 ;  /* 0xff80000097aa7808 */ /* 0x000fe20006000000 */
[----:B------:R-:W-:Y:S01]  /*1e2a0*/  HMMA.16816.F32 R48, R16, R22, R48 ;  /* 0x000000161030723c */ /* 0x000fe20000001830 */
[----:B------:R-:W-:-:S02]  /*1e2b0*/  ISETP.GE.AND P5, PT, R21, R0, PT ;  /* 0x000000001500720c */ /* 0x000fc40003fa6270 */
[-C--:B------:R-:W-:Y:S02]  /*1e2c0*/  ISETP.GE.AND P1, PT, R15, R0.reuse, PT ;  /* 0x000000000f00720c */ /* 0x080fe40003f26270 */
[C---:B------:R-:W-:Y:S02]  /*1e2d0*/  ISETP.GE.AND P6, PT, R4.reuse, R0, PT ;  /* 0x000000000400720c */ /* 0x040fe40003fc6270 */
[----:B------:R-:W-:Y:S02]  /*1e2e0*/  ISETP.GE.AND P4, PT, R4, R2, PT ;  /* 0x000000020400720c */ /* 0x000fe40003f86270 */
[----:B------:R-:W-:Y:S02]  /*1e2f0*/  IADD3 R4, R32, 0x51, RZ ;  /* 0x0000005120047810 */ /* 0x000fe40007ffe0ff */
[----:B---3--:R-:W-:Y:S02]  /*1e300*/  FSEL R171, R141, -INF , !P5 ;  /* 0xff8000008dab7808 */ /* 0x008fe40006800000 */
[----:B------:R-:W-:-:S02]  /*1e310*/  FSEL R175, R155, -INF , !P3 ;  /* 0xff8000009baf7808 */ /* 0x000fc40005800000 */
[----:B------:R-:W-:Y:S02]  /*1e320*/  FSEL R169, R169, -INF , !P1 ;  /* 0xff800000a9a97808 */ /* 0x000fe40004800000 */
[----:B------:R-:W-:Y:S02]  /*1e330*/  ISETP.GE.AND P5, PT, R15, R2, PT ;  /* 0x000000020f00720c */ /* 0x000fe40003fa6270 */
[C---:B------:R-:W-:Y:S02]  /*1e340*/  ISETP.GE.AND P3, PT, R4.reuse, R0, PT ;  /* 0x000000000400720c */ /* 0x040fe40003f66270 */
[----:B------:R-:W-:Y:S02]  /*1e350*/  ISETP.GE.AND P1, PT, R4, R2, PT ;  /* 0x000000020400720c */ /* 0x000fe40003f26270 */
[C---:B------:R-:W-:Y:S02]  /*1e360*/  IADD3 R5, R32.reuse, 0x58, RZ ;  /* 0x0000005820057810 */ /* 0x040fe40007ffe0ff */
[----:B------:R-:W-:-:S02]  /*1e370*/  IADD3 R4, R32, 0x59, RZ ;  /* 0x0000005920047810 */ /* 0x000fc40007ffe0ff */
[----:B------:R-:W-:Y:S02]  /*1e380*/  FSEL R168, R168, -INF , !P5 ;  /* 0xff800000a8a87808 */ /* 0x000fe40006800000 */
[----:B-1----:R-:W-:Y:S02]  /*1e390*/  FSEL R162, R60, -INF , !P6 ;  /* 0xff8000003ca27808 */ /* 0x002fe40007000000 */
[----:B-----5:R-:W-:Y:S02]  /*1e3a0*/  FSEL R166, R61, -INF , !P4 ;  /* 0xff8000003da67808 */ /* 0x020fe40006000000 */
[----:B------:R-:W-:Y:S02]  /*1e3b0*/  FSEL R161, R161, -INF , !P3 ;  /* 0xff800000a1a17808 */ /* 0x000fe40005800000 */
[C---:B------:R-:W-:Y:S02]  /*1e3c0*/  ISETP.GE.AND P5, PT, R5.reuse, R0, PT ;  /* 0x000000000500720c */ /* 0x040fe40003fa6270 */
[----:B------:R-:W-:-:S02]  /*1e3d0*/  ISETP.GE.AND P6, PT, R5, R2, PT ;  /* 0x000000020500720c */ /* 0x000fc40003fc6270 */
[C---:B------:R-:W-:Y:S02]  /*1e3e0*/  ISETP.GE.AND P4, PT, R4.reuse, R0, PT ;  /* 0x000000000400720c */ /* 0x040fe40003f86270 */
[----:B------:R-:W-:Y:S02]  /*1e3f0*/  ISETP.GE.AND P3, PT, R4, R2, PT ;  /* 0x000000020400720c */ /* 0x000fe40003f66270 */
[----:B------:R-:W-:Y:S01]  /*1e400*/  HMMA.16816.F32 R4, R16, R6, R176 ;  /* 0x000000061004723c */ /* 0x000fe200000018b0 */
[-C--:B------:R-:W-:Y:S02]  /*1e410*/  FMUL.FTZ R12, R57, R133.reuse ;  /* 0x00000085390c7220 */ /* 0x080fe40000410000 */
[-C--:B------:R-:W-:Y:S02]  /*1e420*/  FMUL.FTZ R63, R63, R133.reuse ;  /* 0x000000853f3f7220 */ /* 0x080fe40000410000 */
[-C--:B------:R-:W-:Y:S02]  /*1e430*/  FMUL.FTZ R56, R56, R133.reuse ;  /* 0x0000008538387220 */ /* 0x080fe40000410000 */
[-C--:B------:R-:W-:Y:S01]  /*1e440*/  FMUL.FTZ R58, R58, R133.reuse ;  /* 0x000000853a3a7220 */ /* 0x080fe20000410000 */
[----:B------:R-:W1:Y:S01]  /*1e450*/  MUFU.TANH R165, R63 ;  /* 0x0000003f00a57308 */ /* 0x000e620000002400 */
[----:B------:R-:W-:-:S02]  /*1e460*/  FMUL.FTZ R52, R52, R133 ;  /* 0x0000008534347220 */ /* 0x000fc40000410000 */
[----:B------:R-:W-:-:S05]  /*1e470*/  FMUL.FTZ R54, R54, R133 ;  /* 0x0000008536367220 */ /* 0x000fca0000410000 */
[----:B------:R-:W2:Y:S01]  /*1e480*/  MUFU.TANH R158, R56 ;  /* 0x00000038009e7308 */ /* 0x000ea20000002400 */
[----:B------:R-:W-:-:S07]  /*1e490*/  FMUL.FTZ R49, R49, R133 ;  /* 0x0000008531317220 */ /* 0x000fce0000410000 */
[----:B------:R-:W-:Y:S01]  /*1e4a0*/  MUFU.TANH R12, R12 ;  /* 0x0000000c000c7308 */ /* 0x000fe20000002400 */
[----:B------:R-:W-:-:S07]  /*1e4b0*/  FMUL.FTZ R50, R50, R133 ;  /* 0x0000008532327220 */ /* 0x000fce0000410000 */
[----:B------:R-:W3:Y:S01]  /*1e4c0*/  MUFU.TANH R164, R58 ;  /* 0x0000003a00a47308 */ /* 0x000ee20000002400 */
[----:B------:R-:W-:-:S07]  /*1e4d0*/  FMUL.FTZ R45, R45, R133 ;  /* 0x000000852d2d7220 */ /* 0x000fce0000410000 */
[----:B------:R-:W4:Y:S01]  /*1e4e0*/  MUFU.TANH R9, R52 ;  /* 0x0000003400097308 */ /* 0x000f220000002400 */
[----:B------:R-:W-:-:S07]  /*1e4f0*/  FMUL.FTZ R59, R59, R133 ;  /* 0x000000853b3b7220 */ /* 0x000fce0000410000 */
[----:B------:R-:W5:Y:S01]  /*1e500*/  MUFU.TANH R20, R54 ;  /* 0x0000003600147308 */ /* 0x000f620000002400 */
[C---:B------:R-:W-:Y:S02]  /*1e510*/  IADD3 R11, R32.reuse, 0x60, RZ ;  /* 0x00000060200b7810 */ /* 0x040fe40007ffe0ff */
[----:B------:R-:W-:-:S05]  /*1e520*/  IADD3 R10, R32, 0x61, RZ ;  /* 0x00000061200a7810 */ /* 0x000fca0007ffe0ff */
[----:B------:R-:W-:Y:S01]  /*1e530*/  MUFU.TANH R15, R49 ;  /* 0x00000031000f7308 */ /* 0x000fe20000002400 */
[-C--:B------:R-:W-:Y:S01]  /*1e540*/  FMUL.FTZ R13, R53, R133.reuse ;  /* 0x00000085350d7220 */ /* 0x080fe20000410000 */
[----:B-1----:R-:W-:Y:S01]  /*1e550*/  FSEL R165, R165, -INF , !P1 ;  /* 0xff800000a5a57808 */ /* 0x002fe20004800000 */
[----:B------:R-:W-:-:S05]  /*1e560*/  FMUL.FTZ R14, R55, R133 ;  /* 0x00000085370e7220 */ /* 0x000fca0000410000 */
[----:B------:R-:W1:Y:S01]  /*1e570*/  MUFU.TANH R149, R50 ;  /* 0x0000003200957308 */ /* 0x000e620000002400 */
[----:B--2---:R-:W-:Y:S01]  /*1e580*/  FSEL R158, R158, -INF , !P5 ;  /* 0xff8000009e9e7808 */ /* 0x004fe20006800000 */
[-C--:B------:R-:W-:Y:S01]  /*1e590*/  FMUL.FTZ R6, R6, R133.reuse ;  /* 0x0000008506067220 */ /* 0x080fe20000410000 */
[----:B---3--:R-:W-:Y:S01]  /*1e5a0*/  FSEL R164, R164, -INF , !P6 ;  /* 0xff800000a4a47808 */ /* 0x008fe20007000000 */
[-C--:B------:R-:W-:Y:S01]  /*1e5b0*/  FMUL.FTZ R48, R48, R133.reuse ;  /* 0x0000008530307220 */ /* 0x080fe20000410000 */
[----:B------:R-:W-:Y:S01]  /*1e5c0*/  FSEL R155, R12, -INF , !P4 ;  /* 0xff8000000c9b7808 */ /* 0x000fe20006000000 */
[----:B------:R-:W-:Y:S02]  /*1e5d0*/  FMUL.FTZ R46, R46, R133 ;  /* 0x000000852e2e7220 */ /* 0x000fe40000410000 */
[----:B------:R-:W-:Y:S01]  /*1e5e0*/  MUFU.TANH R54, R45 ;  /* 0x0000002d00367308 */ /* 0x000fe20000002400 */
[C---:B------:R-:W-:Y:S02]  /*1e5f0*/  ISETP.GE.AND P1, PT, R11.reuse, R0, PT ;  /* 0x000000000b00720c */ /* 0x040fe40003f26270 */
[----:B------:R-:W-:-:S02]  /*1e600*/  ISETP.GE.AND P5, PT, R11, R2, PT ;  /* 0x000000020b00720c */ /* 0x000fc40003fa6270 */
[C---:B------:R-:W-:Y:S02]  /*1e610*/  ISETP.GE.AND P6, PT, R10.reuse, R0, PT ;  /* 0x000000000a00720c */ /* 0x040fe40003fc6270 */
[-C--:B------:R-:W-:Y:S01]  /*1e620*/  ISETP.GE.AND P4, PT, R10, R2.reuse, PT ;  /* 0x000000020a00720c */ /* 0x080fe20003f86270 */
[----:B------:R-:W2:Y:S01]  /*1e630*/  MUFU.TANH R8, R59 ;  /* 0x0000003b00087308 */ /* 0x000ea20000002400 */
[C---:B------:R-:W-:Y:S02]  /*1e640*/  IADD3 R11, R32.reuse, 0x68, RZ ;  /* 0x00000068200b7810 */ /* 0x040fe40007ffe0ff */
[----:B------:R-:W-:Y:S01]  /*1e650*/  IADD3 R10, R32, 0x69, RZ ;  /* 0x00000069200a7810 */ /* 0x000fe20007ffe0ff */
[-C--:B------:R-:W-:Y:S01]  /*1e660*/  FMUL.FTZ R51, R51, R133.reuse ;  /* 0x0000008533337220 */ /* 0x080fe20000410000 */
[----:B----4-:R-:W-:Y:S01]  /*1e670*/  FSEL R148, R9, -INF , !P1 ;  /* 0xff80000009947808 */ /* 0x010fe20004800000 */
[----:B------:R-:W-:Y:S01]  /*1e680*/  FMUL.FTZ R44, R44, R133 ;  /* 0x000000852c2c7220 */ /* 0x000fe20000410000 */
[----:B-----5:R-:W-:Y:S01]  /*1e690*/  FSEL R151, R20, -INF , !P5 ;  /* 0xff80000014977808 */ /* 0x020fe20006800000 */
[----:B------:R-:W3:Y:S01]  /*1e6a0*/  MUFU.TANH R60, R6 ;  /* 0x00000006003c7308 */ /* 0x000ee20000002400 */
[----:B------:R-:W-:-:S02]  /*1e6b0*/  ISETP.GE.AND P1, PT, R11, R2, PT ;  /* 0x000000020b00720c */ /* 0x000fc40003f26270 */
[----:B------:R-:W-:-:S05]  /*1e6c0*/  ISETP.GE.AND P5, PT, R10, R0, PT ;  /* 0x000000000a00720c */ /* 0x000fca0003fa6270 */
[----:B------:R-:W4:Y:S01]  /*1e6d0*/  MUFU.TANH R13, R13 ;  /* 0x0000000d000d7308 */ /* 0x000f220000002400 */
[----:B-1----:R-:W-:Y:S01]  /*1e6e0*/  FSEL R149, R149, -INF , !P1 ;  /* 0xff80000095957808 */ /* 0x002fe20004800000 */
[----:B------:R-:W-:Y:S01]  /*1e6f0*/  FMUL.FTZ R47, R47, R133 ;  /* 0x000000852f2f7220 */ /* 0x000fe20000410000 */
[----:B------:R-:W-:-:S05]  /*1e700*/  FSEL R143, R15, -INF , !P5 ;  /* 0xff8000000f8f7808 */ /* 0x000fca0006800000 */
[----:B------:R-:W1:Y:S08]  /*1e710*/  MUFU.TANH R14, R14 ;  /* 0x0000000e000e7308 */ /* 0x000e700000002400 */
[----:B------:R-:W5:Y:S08]  /*1e720*/  MUFU.TANH R146, R48 ;  /* 0x0000003000927308 */ /* 0x000f700000002400 */
[----:B------:R1:W-:Y:S01]  /*1e730*/  MUFU.TANH R62, R46 ;  /* 0x0000002e003e7308 */ /* 0x0003e20000002400 */
[----:B--2---:R-:W-:Y:S01]  /*1e740*/  FSEL R153, R8, -INF , !P3 ;  /* 0xff80000008997808 */ /* 0x004fe20005800000 */
[----:B------:R-:W-:-:S06]  /*1e750*/  FMUL.FTZ R5, R5, R133 ;  /* 0x0000008505057220 */ /* 0x000fcc0000410000 */
[----:B------:R-:W2:Y:S01]  /*1e760*/  MUFU.TANH R144, R51 ;  /* 0x0000003300907308 */ /* 0x000ea20000002400 */
[----:B-1----:R-:W-:Y:S01]  /*1e770*/  FMUL.FTZ R46, R4, R133 ;  /* 0x00000085042e7220 */ /* 0x002fe20000410000 */
[----:B------:R-:W-:-:S06]  /*1e780*/  IADD3 R4, R32, 0x71, RZ ;  /* 0x0000007120047810 */ /* 0x000fcc0007ffe0ff */
[----:B------:R-:W1:Y:S01]  /*1e790*/  MUFU.TANH R56, R44 ;  /* 0x0000002c00387308 */ /* 0x000e620000002400 */
[C---:B------:R-:W-:Y:S02]  /*1e7a0*/  ISETP.GE.AND P1, PT, R4.reuse, R0, PT ;  /* 0x000000000400720c */ /* 0x040fe40003f26270 */
[----:B------:R-:W-:Y:S02]  /*1e7b0*/  ISETP.GE.AND P5, PT, R4, R2, PT ;  /* 0x000000020400720c */ /* 0x000fe40003fa6270 */
[----:B------:R-:W-:-:S03]  /*1e7c0*/  IADD3 R4, R32, 0x78, RZ ;  /* 0x0000007820047810 */ /* 0x000fc60007ffe0ff */
[----:B------:R-:W1:Y:S01]  /*1e7d0*/  MUFU.TANH R61, R47 ;  /* 0x0000002f003d7308 */ /* 0x000e620000002400 */
[----:B------:R-:W-:Y:S01]  /*1e7e0*/  FSEL R54, R54, -INF , !P1 ;  /* 0xff80000036367808 */ /* 0x000fe20004800000 */
[----:B------:R-:W-:Y:S01]  /*1e7f0*/  FMUL.FTZ R7, R7, R133 ;  /* 0x0000008507077220 */ /* 0x000fe20000410000 */
[----:B------:R-:W-:Y:S02]  /*1e800*/  ISETP.GE.AND P1, PT, R4, R2, PT ;  /* 0x000000020400720c */ /* 0x000fe40003f26270 */
[----:B------:R-:W-:-:S03]  /*1e810*/  ISETP.GE.AND P3, PT, R11, R0, PT ;  /* 0x000000000b00720c */ /* 0x000fc60003f66270 */
[----:B------:R-:W1:Y:S01]  /*1e820*/  MUFU.TANH R46, R46 ;  /* 0x0000002e002e7308 */ /* 0x000e620000002400 */
[----:B------:R-:W-:Y:S02]  /*1e830*/  IADD3 R8, R32, 0x70, RZ ;  /* 0x0000007020087810 */ /* 0x000fe40007ffe0ff */
[----:B---3--:R-:W-:Y:S02]  /*1e840*/  FSEL R60, R60, -INF , !P1 ;  /* 0xff8000003c3c7808 */ /* 0x008fe40004800000 */
[----:B----4-:R-:W-:Y:S02]  /*1e850*/  FSEL R147, R13, -INF , !P6 ;  /* 0xff8000000d937808 */ /* 0x010fe40007000000 */
[----:B------:R-:W-:Y:S01]  /*1e860*/  FSEL R150, R14, -INF , !P4 ;  /* 0xff8000000e967808 */ /* 0x000fe20006000000 */
[----:B------:R-:W3:Y:S01]  /*1e870*/  MUFU.TANH R53, R5 ;  /* 0x0000000500357308 */ /* 0x000ee20000002400 */
[----:B-----5:R-:W-:Y:S02]  /*1e880*/  FSEL R146, R146, -INF , !P3 ;  /* 0xff80000092927808 */ /* 0x020fe40005800000 */
[----:B------:R-:W-:-:S02]  /*1e890*/  ISETP.GT.AND P1, PT, R240, R229, PT ;  /* 0x000000e5f000720c */ /* 0x000fc40003f24270 */
[----:B------:R-:W-:-:S03]  /*1e8a0*/  ISETP.GE.AND P6, PT, R10, R2, PT ;  /* 0x000000020a00720c */ /* 0x000fc60003fc6270 */
[----:B------:R-:W4:Y:S01]  /*1e8b0*/  MUFU.TANH R45, R7 ;  /* 0x00000007002d7308 */ /* 0x000f220000002400 */
[----:B------:R-:W-:Y:S01]  /*1e8c0*/  BAR.SYNC.DEFER_BLOCKING 0x0 ;  /* 0x0000000000007b1d */ /* 0x000fe20000010000 */
[C---:B------:R-:W-:Y:S02]  /*1e8d0*/  ISETP.GE.AND P4, PT, R8.reuse, R0, PT ;  /* 0x000000000800720c */ /* 0x040fe40003f86270 */
[----:B------:R-:W-:Y:S02]  /*1e8e0*/  ISETP.GE.AND P3, PT, R8, R2, PT ;  /* 0x000000020800720c */ /* 0x000fe40003f66270 */
[----:B--2---:R-:W-:Y:S02]  /*1e8f0*/  FSEL R144, R144, -INF , !P6 ;  /* 0xff80000090907808 */ /* 0x004fe40007000000 */
[----:B-1----:R-:W-:Y:S02]  /*1e900*/  FSEL R56, R56, -INF , !P4 ;  /* 0xff80000038387808 */ /* 0x002fe40006000000 */
[----:B------:R-:W-:-:S02]  /*1e910*/  FSEL R62, R62, -INF , !P3 ;  /* 0xff8000003e3e7808 */ /* 0x000fc40005800000 */
[C---:B------:R-:W-:Y:S02]  /*1e920*/  ISETP.GE.AND P6, PT, R32.reuse, R0, PT ;  /* 0x000000002000720c */ /* 0x040fe40003fc6270 */
[----:B------:R-:W-:Y:S02]  /*1e930*/  ISETP.GE.AND P4, PT, R32, R2, PT ;  /* 0x000000022000720c */ /* 0x000fe40003f86270 */
[-C--:B------:R-:W-:Y:S02]  /*1e940*/  ISETP.GE.AND P3, PT, R4, R0.reuse, PT ;  /* 0x000000000400720c */ /* 0x080fe40003f66270 */
[----:B------:R-:W-:Y:S02]  /*1e950*/  IADD3 R32, R32, 0x79, RZ ;  /* 0x0000007920207810 */ /* 0x000fe40007ffe0ff */
[----:B------:R-:W-:Y:S02]  /*1e960*/  FSEL R61, R61, -INF , !P5 ;  /* 0xff8000003d3d7808 */ /* 0x000fe40006800000 */
[----:B------:R-:W-:Y:S01]  /*1e970*/  FSEL R46, R46, -INF , !P3 ;  /* 0xff8000002e2e7808 */ /* 0x000fe20005800000 */
[----:B------:R-:W-:Y:S01]  /*1e980*/  BSSY B1, `(.L_x_2224) ;  /* 0x00000d1000017945 */ /* 0x000fe20003800000 */
[----:B------:R-:W-:-:S02]  /*1e990*/  ISETP.GE.AND P5, PT, R32, R0, PT ;  /* 0x000000002000720c */ /* 0x000fc40003fa6270 */
[----:B------:R-:W-:Y:S01]  /*1e9a0*/  ISETP.GE.AND P3, PT, R32, R2, PT ;  /* 0x000000022000720c */ /* 0x000fe20003f66270 */
[----:B------:R-:W-:Y:S01]  /*1e9b0*/  IMAD.MOV.U32 R141, RZ, RZ, R136 ;  /* 0x000000ffff8d7224 */ /* 0x000fe200078e0088 */
[----:B------:R-:W-:Y:S01]  /*1e9c0*/  FSEL R180, R180, -INF , !P6 ;  /* 0xff800000b4b47808 */ /* 0x000fe20007000000 */
[----:B------:R-:W-:Y:S01]  /*1e9d0*/  IMAD.MOV.U32 R140, RZ, RZ, R137 ;  /* 0x000000ffff8c7224 */ /* 0x000fe200078e0089 */
[----:B---3--:R-:W-:Y:S02]  /*1e9e0*/  FSEL R53, R53, -INF , !P5 ;  /* 0xff80000035357808 */ /* 0x008fe40006800000 */
[----:B------:R-:W-:Y:S02]  /*1e9f0*/  FSEL R181, R181, -INF , !P4 ;  /* 0xff800000b5b57808 */ /* 0x000fe40006000000 */
[----:B----4-:R-:W-:Y:S01]  /*1ea00*/  FSEL R45, R45, -INF , !P3 ;  /* 0xff8000002d2d7808 */ /* 0x010fe20005800000 */
        /* <DEDUP_REMOVED lines=65> */
.L_x_2227:
[----:B------:R-:W2:Y:S02]  /*1ee20*/  LD.E R6, [R134.64+0x38] ;  /* 0x0000380486067980 */ /* 0x000ea4000c101900 */
[----:B--2---:R-:W-:-:S04]  /*1ee30*/  LEA R6, -R6, RZ, 0x7 ;  /* 0x000000ff06067211 */ /* 0x004fc800078e39ff */
[----:B------:R-:W-:Y:S02]  /*1ee40*/  SHF.R.S32.HI R5, RZ, 0x1f, R6 ;  /* 0x0000001fff057819 */ /* 0x000fe40000011406 */
.L_x_2228:
[----:B------:R-:W-:Y:S05]  /*1ee50*/  BSYNC B0 ;  /* 0x0000000000007941 */ /* 0x000fea0003800000 */
.L_x_2226:
[----:B------:R-:W-:Y:S02]  /*1ee60*/  LOP3.LUT R0, R241, 0x1, RZ, 0xc0, !PT ;  /* 0x00000001f1007812 */ /* 0x000fe400078ec0ff */
[----:B------:R-:W-:Y:S02]  /*1ee70*/  @P2 IADD3 R2, P0, R6, R227, RZ ;  /* 0x000000e306022210 */ /* 0x000fe40007f1e0ff */
[----:B------:R-:W-:Y:S02]  /*1ee80*/  ISETP.NE.U32.AND P3, PT, R0, 0x1, PT ;  /* 0x000000010000780c */ /* 0x000fe40003f65070 */
[-C--:B------:R-:W-:Y:S01]  /*1ee90*/  LEA R18, P6, R6, R231.reuse, 0x1 ;  /* 0x000000e706127211 */ /* 0x080fe200078c08ff */
        /* <DEDUP_REMOVED lines=20> */
[C---:B------:R-:W-:Y:S01]  /*1efe0*/  @P2 LEA R8, P0, R4.reuse, R231, 0x1 ;  /* 0x000000e704082211 */ /* 0x040fe200078008ff */
        /* <DEDUP_REMOVED lines=19> */
[-C--:B------:R-:W-:Y:S01]  /*1f120*/  @P2 LEA.HI.X R7, R0, R230.reuse, R2, 0x1, P0 ;  /* 0x000000e600072211 */ /* 0x080fe200000f0c02 */
        /* <DEDUP_REMOVED lines=10> */
[-C--:B------:R-:W-:Y:S01]  /*1f1d0*/  @P2 LEA.HI.X R21, R4, R230.reuse, R2, 0x1, P0 ;  /* 0x000000e604152211 */ /* 0x080fe200000f0c02 */
        /* <DEDUP_REMOVED lines=9> */
[CCC-:B------:R-:W-:Y:S02]  /*1f270*/  @!P3 LEA.HI.X R31, R0.reuse, R230.reuse, R2.reuse, 0x1, P5 ;  /* 0x000000e6001fb211 */ /* 0x1c0fe400028f0c02 */
[----:B------:R-:W-:Y:S01]  /*1f280*/  @P2 LEA.HI.X R29, R0, R230, R2, 0x1, P0 ;  /* 0x000000e6001d2211 */ /* 0x000fe200000f0c02 */
[----:B------:R-:W-:Y:S01]  /*1f290*/  IMAD.X R2, R2, 0x1, R228, P4 ;  /* 0x0000000102027824 */ /* 0x000fe200020e06e4 */
[----:B------:R-:W-:Y:S01]  /*1f2a0*/  @!PT LDS RZ, [RZ] ;  /* 0x00000000fffff984 */ /* 0x000fe20000000800 */
[----:B------:R-:W-:Y:S01]  /*1f2b0*/  @!PT LDS RZ, [RZ] ;  /* 0x00000000fffff984 */ /* 0x000fe20000000800 */
[----:B------:R-:W-:Y:S01]  /*1f2c0*/  @!PT LDS RZ, [RZ] ;  /* 0x00000000fffff984 */ /* 0x000fe20000000800 */
[----:B------:R1:W-:Y:S01]  /*1f2d0*/  @!P3 LDGSTS.E.BYPASS.LTC128B.128 [R237+0x5800], [R12.64] ;  /* 0x058000000cedbfae */ /* 0x0003e2000b901d44 */
[----:B------:R-:W-:-:S02]  /*1f2e0*/  @!P3 LEA R40, P5, R4, R231, 0x1 ;  /* 0x000000e70428b211 */ /* 0x000fc400078a08ff */
[C---:B------:R-:W-:Y:S01]  /*1f2f0*/  @P2 LEA R32, P0, R4.reuse, R231, 0x1 ;  /* 0x000000e704202211 */ /* 0x040fe200078008ff */
[----:B------:R1:W-:Y:S01]  /*1f300*/  @P3 STS.128 [R237+0x5800], RZ ;  /* 0x005800ffed003388 */ /* 0x0003e20000000c00 */
[C---:B------:R-:W-:Y:S02]  /*1f310*/  IADD3 R0, P4, R4.reuse, R227, RZ ;  /* 0x000000e304007210 */ /* 0x040fe40007f9e0ff */
[CCC-:B------:R-:W-:Y:S01]  /*1f320*/  @!P3 LEA.HI.X R41, R4.reuse, R230.reuse, R2.reuse, 0x1, P5 ;  /* 0x000000e60429b211 */ /* 0x1c0fe200028f0c02 */
[----:B------:R-:W-:Y:S01]  /*1f330*/  @!PT LDS RZ, [RZ] ;  /* 0x00000000fffff984 */ /* 0x000fe20000000800 */
[----:B------:R-:W-:Y:S01]  /*1f340*/  @!PT LDS RZ, [RZ] ;  /* 0x00000000fffff984 */ /* 0x000fe20000000800 */
[----:B------:R-:W-:Y:S01]  /*1f350*/  @!PT LDS RZ, [RZ] ;  /* 0x00000000fffff984 */ /* 0x000fe20000000800 */
[----:B------:R1:W-:Y:S01]  /*1f360*/  @P2 LDGSTS.E.BYPASS.LTC128B.128 [R237+0x9800], [R6.64+0x80] ;  /* 0x0980008006ed2fae */ /* 0x0003e2000b901d44 */
[-C--:B------:R-:W-:Y:S01]  /*1f370*/  @P2 LEA.HI.X R33, R4, R230.reuse, R2, 0x1, P0 ;  /* 0x000000e604212211 */ /* 0x080fe200000f0c02 */
[----:B------:R-:W-:Y:S01]  /*1f380*/  IMAD.X R2, R2, 0x1, R228, P4 ;  /* 0x0000000102027824 */ /* 0x000fe200020e06e4 */
[CC--:B------:R-:W-:Y:S01]  /*1f390*/  @!P3 LEA R4, P4, R0.reuse, R231.reuse, 0x1 ;  /* 0x000000e70004b211 */ /* 0x0c0fe200078808ff */
        /* <DEDUP_REMOVED lines=47> */
.L_x_2225:
[----:B------:R-:W-:Y:S05]  /*1f690*/  BSYNC B1 ;  /* 0x0000000000017941 */ /* 0x000fea0003800000 */
.L_x_2224:
        /* <DEDUP_REMOVED lines=93> */
[-C--:B------:R-:W-:Y:S02]  /*1fc70*/  FFMA.FTZ R35, R34, R52.reuse, -R55 ;  /* 0x0000003422237223 */ /* 0x080fe40000010837 */
[-CC-:B------:R-:W-:Y:S02]  /*1fc80*/  FFMA.FTZ R33, R181, R52.reuse, -R47.reuse ;  /* 0x00000034b5217223 */ /* 0x180fe4000001082f */
[-CC-:B------:R-:W-:Y:S01]  /*1fc90*/  FFMA.FTZ R2, R66, R52.reuse, -R47.reuse ;  /* 0x0000003442027223 */ /* 0x180fe2000001082f */
[----:B------:R-:W-:Y:S01]  /*1fca0*/  MUFU.EX2 R32, R32 ;  /* 0x0000002000207308 */ /* 0x000fe20000000800 */
[-C--:B------:R-:W-:Y:S02]  /*1fcb0*/  FFMA.FTZ R0, R67, R52.reuse, -R47 ;  /* 0x0000003443007223 */ /* 0x080fe4000001082f */
        /* <DEDUP_REMOVED lines=41> */
[-C--:B------:R-:W-:Y:S02]  /*1ff50*/  FMUL.FTZ R74, R74, R43.reuse ;  /* 0x0000002b4a4a7220 */ /* 0x080fe40000410000 */
[-C--:B------:R-:W-:Y:S01]  /*1ff60*/  FMUL.FTZ R75, R75, R43.reuse ;  /* 0x0000002b4b4b7220 */ /* 0x080fe20000410000 */
[----:B-1----:R-:W-:Y:S01]  /*1ff70*/  F2FP.PACK_AB R6, R3, R34 ;  /* 0x000000220306723e */ /* 0x002fe200000000ff */
[----:B------:R-:W-:-:S02]  /*1ff80*/  FMUL.FTZ R70, R70, R43 ;  /* 0x0000002b46467220 */ /* 0x000fc40000410000 */
[----:B------:R-:W-:Y:S02]  /*1ff90*/  FMUL.FTZ R71, R71, R43 ;  /* 0x0000002b47477220 */ /* 0x000fe40000410000 */
[-CC-:B------:R-:W-:Y:S02]  /*1ffa0*/  FFMA.FTZ R57, R39, R52.reuse, -R47.reuse ;  /* 0x0000003427397223 */ /* 0x180fe4000001082f */
[----:B------:R-:W-:Y:S01]  /*1ffb0*/  FFMA.FTZ R59, R38, R52, -R47 ;  /* 0x00000034263b7223 */ /* 0x000fe2000001082f */
        /* <DEDUP_REMOVED lines=8> */
[-C--:B------:R-:W-:Y:S01]  /*20040*/  FMUL.FTZ R121, R121, R44.reuse ;  /* 0x0000002c79797220 */ /* 0x080fe20000410000 */
[----:B------:R-:W-:Y:S01]  /*20050*/  MUFU.EX2 R59, R59 ;  /* 0x0000003b003b7308 */ /* 0x000fe20000000800 */
        /* <DEDUP_REMOVED lines=40> */
[-CC-:B------:R-:W-:Y:S01]  /*202e0*/  FFMA.FTZ R66, R24, R52.reuse, -R55.reuse ;  /* 0x0000003418427223 */ /* 0x180fe20000010837 */
[----:B------:R-:W-:Y:S01]  /*202f0*/  MUFU.EX2 R58, R58 ;  /* 0x0000003a003a7308 */ /* 0x000fe20000000800 */
[----:B------:R-:W-:-:S02]  /*20300*/  FFMA.FTZ R65, R25, R52, -R55 ;  /* 0x0000003419417223 */ /* 0x000fc40000010837 */
[-C--:B------:R-:W-:Y:S01]  /*20310*/  FFMA.FTZ R64, R37, R52.reuse, -R55 ;  /* 0x0000003425407223 */ /* 0x080fe20000010837 */
[----:B------:R-:W-:Y:S01]  /*20320*/  LDSM.16.MT88.4 R24, [R218+0xc800] ;  /* 0x00c80000da18783b */ /* 0x000fe20000004200 */
[-CC-:B------:R-:W-:Y:S01]  /*20330*/  FFMA.FTZ R67, R36, R52.reuse, -R47.reuse ;  /* 0x0000003424437223 */ /* 0x180fe2000001082f */
[C---:B------:R-:W-:Y:S01]  /*20340*/  HMMA.16816.F32 R92, R4.reuse, R10, R92 ;  /* 0x0000000a045c723c */ /* 0x040fe2000000185c */
[-CC-:B------:R-:W-:Y:S01]  /*20350*/  FFMA.FTZ R132, R185, R52.reuse, -R47.reuse ;  /* 0x00000034b9847223 */ /* 0x180fe2000001082f */
[----:B------:R-:W2:Y:S01]  /*20360*/  LDSM.16.MT88.4 R8, [R214+0x10000] ;  /* 0x01000000d608783b */ /* 0x000ea20000004200 */
[----:B------:R-:W-:Y:S01]  /*20370*/  MUFU.EX2 R63, R63 ;  /* 0x0000003f003f7308 */ /* 0x000fe20000000800 */
[-CC-:B------:R-:W-:Y:S02]  /*20380*/  FFMA.FTZ R133, R186, R52.reuse, -R47.reuse ;  /* 0x00000034ba857223 */ /* 0x180fe4000001082f */
[----:B------:R-:W-:Y:S01]  /*20390*/  LDSM.16.MT88.4 R36, [R216+0x10800] ;  /* 0x01080000d824783b */ /* 0x000fe20000004200 */
[-C--:B------:R-:W-:Y:S01]  /*203a0*/  FFMA.FTZ R134, R187, R52.reuse, -R47 ;  /* 0x00000034bb867223 */ /* 0x080fe2000001082f */
[----:B---3--:R-:W-:Y:S01]  /*203b0*/  HMMA.16816.F32 R88, R4, R16, R88 ;  /* 0x000000100458723c */ /* 0x008fe20000001858 */
[----:B------:R-:W-:-:S02]  /*203c0*/  FFMA.FTZ R135, R183, R52, -R55 ;  /* 0x00000034b7877223 */ /* 0x000fc40000010837 */
[----:B------:R-:W3:Y:S01]  /*203d0*/  MUFU.EX2 R66, R66 ;  /* 0x0000004200427308 */ /* 0x000ee20000000800 */
[-CC-:B------:R-:W-:Y:S02]  /*203e0*/  FFMA.FTZ R136, R182, R52.reuse, -R55.reuse ;  /* 0x00000034b6887223 */ /* 0x180fe40000010837 */
[-CC-:B------:R-:W-:Y:S02]  /*203f0*/  FFMA.FTZ R137, R184, R52.reuse, -R55.reuse ;  /* 0x00000034b8897223 */ /* 0x180fe40000010837 */
[----:B------:R-:W-:Y:S01]  /*20400*/  HMMA.16816.F32 R84, R4, R18, R84 ;  /* 0x000000120454723c */ /* 0x000fe20000001854 */
[----:B------:R-:W4:Y:S01]  /*20410*/  LDSM.16.MT88.4 R16, [R215+0xc800] ;  /* 0x00c80000d710783b */ /* 0x000f220000004200 */
[-C--:B------:R-:W-:Y:S01]  /*20420*/  FFMA.FTZ R142, R142, R52.reuse, -R55 ;  /* 0x000000348e8e7223 */ /* 0x080fe20000010837 */
[----:B------:R-:W-:Y:S01]  /*20430*/  MUFU.EX2 R65, R65 ;  /* 0x0000004100417308 */ /* 0x000fe20000000800 */
[-CC-:B------:R-:W-:Y:S02]  /*20440*/  FFMA.FTZ R145, R145, R52.reuse, -R47.reuse ;  /* 0x0000003491917223 */ /* 0x180fe4000001082f */
[----:B------:R-:W-:-:S02]  /*20450*/  FFMA.FTZ R152, R152, R52, -R47 ;  /* 0x0000003498987223 */ /* 0x000fc4000001082f */
[-CC-:B------:R-:W-:Y:S01]  /*20460*/  FFMA.FTZ R154, R154, R52.reuse, -R47.reuse ;  /* 0x000000349a9a7223 */ /* 0x180fe2000001082f */
[C---:B-1----:R-:W-:Y:S01]  /*20470*/  HMMA.16816.F32 R80, R4.reuse, R12, R80 ;  /* 0x0000000c0450723c */ /* 0x042fe20000001850 */
[-C--:B------:R-:W-:Y:S01]  /*20480*/  FFMA.FTZ R156, R156, R52.reuse, -R47 ;  /* 0x000000349c9c7223 */ /* 0x080fe2000001082f */
[----:B------:R-:W1:Y:S01]  /*20490*/  MUFU.EX2 R64, R64 ;  /* 0x0000004000407308 */ /* 0x000e620000000800 */
[-CC-:B------:R-:W-:Y:S02]  /*204a0*/  FFMA.FTZ R157, R157, R52.reuse, -R55.reuse ;  /* 0x000000349d9d7223 */ /* 0x180fe40000010837 */
[-CC-:B------:R-:W-:Y:S02]  /*204b0*/  FFMA.FTZ R159, R159, R52.reuse, -R55.reuse ;  /* 0x000000349f9f7223 */ /* 0x180fe40000010837 */
[-CC-:B------:R-:W-:Y:S01]  /*204c0*/  FFMA.FTZ R160, R160, R52.reuse, -R55.reuse ;  /* 0x00000034a0a07223 */ /* 0x180fe20000010837 */
[----:B------:R-:W-:Y:S01]  /*204d0*/  HMMA.16816.F32 R76, R4, R14, R76 ;  /* 0x0000000e044c723c */ /* 0x000fe2000000184c */
[----:B------:R-:W5:Y:S01]  /*204e0*/  LDSM.16.MT88.4 R12, [R214+0xc800] ;  /* 0x00c80000d60c783b */ /* 0x000f620000004200 */
[----:B------:R-:W1:Y:S01]  /*204f0*/  MUFU.EX2 R67, R67 ;  /* 0x0000004300437308 */ /* 0x000e620000000800 */
[----:B------:R-:W-:-:S02]  /*20500*/  FFMA.FTZ R163, R163, R52, -R55 ;  /* 0x00000034a3a37223 */ /* 0x000fc40000010837 */
[-CC-:B------:R-:W-:Y:S02]  /*20510*/  FFMA.FTZ R167, R167, R52.reuse, -R47.reuse ;  /* 0x00000034a7a77223 */ /* 0x180fe4000001082f */
[-CC-:B------:R-:W-:Y:S01]  /*20520*/  FFMA.FTZ R173, R173, R52.reuse, -R47.reuse ;  /* 0x00000034adad7223 */ /* 0x180fe2000001082f */
[C---:B--2---:R-:W-:Y:S02]  /*20530*/  HMMA.16816.F32 R72, R4.reuse, R8, R72 ;  /* 0x000000080448723c */ /* 0x044fe40000001848 */
[----:B------:R-:W2:Y:S01]  /*20540*/  MUFU.EX2 R132, R132 ;  /* 0x0000008400847308 */ /* 0x000ea20000000800 */
[-CC-:B------:R-:W-:Y:S02]  /*20550*/  FFMA.FTZ R174, R174, R52.reuse, -R47.reuse ;  /* 0x00000034aeae7223 */ /* 0x180fe4000001082f */
[-C--:B------:R-:W-:Y:S02]  /*20560*/  FFMA.FTZ R175, R175, R52.reuse, -R47 ;  /* 0x00000034afaf7223 */ /* 0x080fe4000001082f */
[-CC-:B------:R-:W-:Y:S01]  /*20570*/  FFMA.FTZ R172, R172, R52.reuse, -R55.reuse ;  /* 0x00000034acac7223 */ /* 0x180fe20000010837 */
[----:B------:R-:W-:Y:S01]  /*20580*/  HMMA.16816.F32 R68, R4, R10, R68 ;  /* 0x0000000a0444723c */ /* 0x000fe20000001844 */
[----:B------:R-:W2:Y:S01]  /*20590*/  LDSM.16.MT88.4 R8, [R218+0x10800] ;  /* 0x01080000da08783b */ /* 0x000ea20000004200 */
[----:B------:R-:W-:Y:S01]  /*205a0*/  MUFU.EX2 R133, R133 ;  /* 0x0000008500857308 */ /* 0x000fe20000000800 */
[----:B------:R-:W-:-:S02]  /*205b0*/  FFMA.FTZ R171, R171, R52, -R55 ;  /* 0x00000034abab7223 */ /* 0x000fc40000010837 */
[-C--:B------:R-:W-:Y:S02]  /*205c0*/  FFMA.FTZ R170, R170, R52.reuse, -R55 ;  /* 0x00000034aaaa7223 */ /* 0x080fe40000010837 */
[----:B---3--:R-:W-:Y:S01]  /*205d0*/  F2FP.PACK_AB R4, R66, R63 ;  /* 0x0000003f4204723e */ /* 0x008fe200000000ff */
[-C--:B------:R-:W-:Y:S01]  /*205e0*/  FFMA.FTZ R164, R164, R52.reuse, -R47 ;  /* 0x00000034a4a47223 */ /* 0x080fe2000001082f */
[----:B------:R-:W-:Y:S01]  /*205f0*/  F2FP.PACK_AB R5, R59, R57 ;  /* 0x000000393b05723e */ /* 0x000fe200000000ff */
[----:B------:R-:W-:Y:S01]  /*20600*/  MUFU.EX2 R134, R134 ;  /* 0x0000008600867308 */ /* 0x000fe20000000800 */
[----:B-1----:R-:W-:Y:S01]  /*20610*/  F2FP.PACK_AB R6, R64, R65 ;  /* 0x000000414006723e */ /* 0x002fe200000000ff */
[--C-:B------:R-:W-:Y:S01]  /*20620*/  FFMA.FTZ R162, R162, R52, -R55.reuse ;  /* 0x00000034a2a27223 */ /* 0x100fe20000010837 */
[----:B------:R-:W-:Y:S01]  /*20630*/  F2FP.PACK_AB R7, R67, R58 ;  /* 0x0000003a4307723e */ /* 0x000fe200000000ff */
[-CC-:B------:R-:W-:Y:S02]  /*20640*/  FFMA.FTZ R161, R161, R52.reuse, -R55.reuse ;  /* 0x00000034a1a17223 */ /* 0x180fe40000010837 */
[----:B------:R-:W-:-:S02]  /*20650*/  FFMA.FTZ R158, R158, R52, -R55 ;  /* 0x000000349e9e7223 */ /* 0x000fc40000010837 */
[----:B------:R-:W1:Y:S01]  /*20660*/  MUFU.EX2 R135, R135 ;  /* 0x0000008700877308 */ /* 0x000e620000000800 */
[-C--:B------:R-:W-:Y:S01]  /*20670*/  FFMA.FTZ R155, R155, R52.reuse, -R55 ;  /* 0x000000349b9b7223 */ /* 0x080fe20000010837 */
[C---:B------:R-:W-:Y:S01]  /*20680*/  HMMA.16816.F32 R120, R4.reuse, R20, R120 ;  /* 0x000000140478723c */ /* 0x040fe20000001878 */
[-CC-:B------:R-:W-:Y:S02]  /*20690*/  FFMA.FTZ R153, R153, R52.reuse, -R47.reuse ;  /* 0x0000003499997223 */ /* 0x180fe4000001082f */
[-CC-:B------:R-:W-:Y:S02]  /*206a0*/  FFMA.FTZ R151, R151, R52.reuse, -R47.reuse ;  /* 0x0000003497977223 */ /* 0x180fe4000001082f */
[-CC-:B------:R-:W-:Y:S01]  /*206b0*/  FFMA.FTZ R150, R150, R52.reuse, -R47.reuse ;  /* 0x0000003496967223 */ /* 0x180fe2000001082f */
[----:B------:R-:W3:Y:S01]  /*206c0*/  MUFU.EX2 R136, R136 ;  /* 0x0000008800887308 */ /* 0x000ee20000000800 */
[-C--:B------:R-:W-:Y:S01]  /*206d0*/  FFMA.FTZ R149, R149, R52.reuse, -R47 ;  /* 0x0000003495957223 */ /* 0x080fe2000001082f */
[----:B------:R-:W-:Y:S01]  /*206e0*/  HMMA.16816.F32 R116, R4, R22, R116 ;  /* 0x000000160474723c */ /* 0x000fe20000001874 */
[----:B------:R-:W1:Y:S01]  /*206f0*/  LDSM.16.MT88.4 R20, [R214+0x10800] ;  /* 0x01080000d614783b */ /* 0x000e620000004200 */
[----:B------:R-:W-:-:S02]  /*20700*/  FFMA.FTZ R148, R148, R52, -R55 ;  /* 0x0000003494947223 */ /* 0x000fc40000010837 */
[-CC-:B------:R-:W-:Y:S02]  /*20710*/  FFMA.FTZ R147, R147, R52.reuse, -R55.reuse ;  /* 0x0000003493937223 */ /* 0x180fe40000010837 */
[----:B------:R-:W-:Y:S01]  /*20720*/  MUFU.EX2 R137, R137 ;  /* 0x0000008900897308 */ /* 0x000fe20000000800 */
[-CC-:B------:R-:W-:Y:S01]  /*20730*/  FFMA.FTZ R146, R146, R52.reuse, -R55.reuse ;  /* 0x0000003492927223 */ /* 0x180fe20000010837 */
[C---:B----4-:R-:W-:Y:S01]  /*20740*/  HMMA.16816.F32 R112, R4.reuse, R16, R112 ;  /* 0x000000100470723c */ /* 0x050fe20000001870 */
[-C--:B------:R-:W-:Y:S02]  /*20750*/  FFMA.FTZ R143, R143, R52.reuse, -R55 ;  /* 0x000000348f8f7223 */ /* 0x080fe40000010837 */
[----:B------:R-:W-:Y:S02]  /*20760*/  FFMA.FTZ R144, R144, R52, -R47 ;  /* 0x0000003490907223 */ /* 0x000fe4000001082f */
[----:B------:R-:W-:Y:S01]  /*20770*/  FFMA.FTZ R33, R242, R43, R33 ;  /* 0x0000002bf2217223 */ /* 0x000fe20000010021 */
[----:B------:R-:W4:Y:S01]  /*20780*/  MUFU.EX2 R142, R142 ;  /* 0x0000008e008e7308 */ /* 0x000f220000000800 */
[----:B------:R-:W-:Y:S01]  /*20790*/  FFMA.FTZ R40, R243, R44, R40 ;  /* 0x0000002cf3287223 */ /* 0x000fe20000010028 */
[----:B------:R-:W-:Y:S01]  /*207a0*/  HMMA.16816.F32 R108, R4, R18, R108 ;  /* 0x00000012046c723c */ /* 0x000fe2000000186c */
[----:B------:R-:W3:Y:S01]  /*207b0*/  LDSM.16.MT88.4 R16, [R216+0xd000] ;  /* 0x00d00000d810783b */ /* 0x000ee20000004200 */
[----:B------:R-:W-:-:S02]  /*207c0*/  FADD.FTZ R32, R32, R33 ;  /* 0x0000002120207221 */ /* 0x000fc40000010000 */
[----:B------:R-:W-:Y:S02]  /*207d0*/  FADD.FTZ R35, R35, R40 ;  /* 0x0000002823237221 */ /* 0x000fe40000010000 */
[----:B------:R-:W1:Y:S01]  /*207e0*/  MUFU.EX2 R145, R145 ;  /* 0x0000009100917308 */ /* 0x000e620000000800 */
[----:B------:R-:W-:Y:S01]  /*207f0*/  FADD.FTZ R32, R2, R32 ;  /* 0x0000002002207221 */ /* 0x000fe20000010000 */
[C---:B-----5:R-:W-:Y:S01]  /*20800*/  HMMA.16816.F32 R104, R4.reuse, R12, R104 ;  /* 0x0000000c0468723c */ /* 0x060fe20000001868 */
[----:B------:R-:W-:Y:S02]  /*20810*/  FADD.FTZ R35, R34, R35 ;  /* 0x0000002322237221 */ /* 0x000fe40000010000 */
[----:B------:R-:W-:Y:S02]  /*20820*/  FADD.FTZ R0, R0, R32 ;  /* 0x0000002000007221 */ /* 0x000fe40000010000 */
[----:B------:R-:W-:Y:S01]  /*20830*/  FADD.FTZ R3, R3, R35 ;  /* 0x0000002303037221 */ /* 0x000fe20000010000 */
[----:B------:R-:W-:Y:S01]  /*20840*/  MUFU.EX2 R152, R152 ;  /* 0x0000009800987308 */ /* 0x000fe20000000800 */
[----:B------:R-:W-:Y:S01]  /*20850*/  FADD.FTZ R0, R57, R0 ;  /* 0x0000000039007221 */ /* 0x000fe20000010000 */
[----:B------:R-:W-:Y:S01]  /*20860*/  HMMA.16816.F32 R100, R4, R14, R100 ;  /* 0x0000000e0464723c */ /* 0x000fe20000001864 */
[----:B------:R-:W5:Y:S01]  /*20870*/  LDSM.16.MT88.4 R12, [R215+0xd000] ;  /* 0x00d00000d70c783b */ /* 0x000f620000004200 */
[----:B------:R-:W-:-:S02]  /*20880*/  FADD.FTZ R3, R63, R3 ;  /* 0x000000033f037221 */ /* 0x000fc40000010000 */
[----:B------:R-:W-:Y:S02]  /*20890*/  FADD.FTZ R59, R59, R0 ;  /* 0x000000003b3b7221 */ /* 0x000fe40000010000 */
[----:B------:R-:W-:Y:S01]  /*208a0*/  MUFU.EX2 R154, R154 ;  /* 0x0000009a009a7308 */ /* 0x000fe20000000800 */
[----:B------:R-:W-:Y:S01]  /*208b0*/  FADD.FTZ R66, R66, R3 ;  /* 0x0000000342427221 */ /* 0x000fe20000010000 */
[C---:B--2---:R-:W-:Y:S01]  /*208c0*/  HMMA.16816.F32 R96, R4.reuse, R8, R96 ;  /* 0x000000080460723c */ /* 0x044fe20000001860 */
[----:B------:R-:W-:Y:S01]  /*208d0*/  FADD.FTZ R59, R58, R59 ;  /* 0x0000003b3a3b7221 */ /* 0x000fe20000010000 */
[----:B------:R-:W-:Y:S01]  /*208e0*/  MOV R3, R41 ;  /* 0x0000002900037202 */ /* 0x000fe20000000f00 */
[----:B------:R-:W-:Y:S02]  /*208f0*/  FADD.FTZ R66, R65, R66 ;  /* 0x0000004241427221 */ /* 0x000fe40000010000 */
[----:B------:R-:W-:Y:S01]  /*20900*/  FADD.FTZ R67, R67, R59 ;  /* 0x0000003b43437221 */ /* 0x000fe20000010000 */
[----:B------:R-:W-:Y:S01]  /*20910*/  MUFU.EX2 R156, R156 ;  /* 0x0000009c009c7308 */ /* 0x000fe20000000800 */
[----:B------:R-:W-:Y:S01]  /*20920*/  FADD.FTZ R64, R64, R66 ;  /* 0x0000004240407221 */ /* 0x000fe20000010000 */
[----:B------:R-:W-:Y:S01]  /*20930*/  HMMA.16816.F32 R92, R4, R10, R92 ;  /* 0x0000000a045c723c */ /* 0x000fe2000000185c */
[----:B------:R-:W2:Y:S01]  /*20940*/  LDSM.16.MT88.4 R8, [R214+0xd000] ;  /* 0x00d00000d608783b */ /* 0x000ea20000004200 */
[----:B------:R-:W-:-:S02]  /*20950*/  FADD.FTZ R67, R132, R67 ;  /* 0x0000004384437221 */ /* 0x000fc40000010000 */
[----:B-1----:R-:W-:Y:S02]  /*20960*/  FADD.FTZ R64, R135, R64 ;  /* 0x0000004087407221 */ /* 0x002fe40000010000 */
[----:B------:R-:W1:Y:S02]  /*20970*/  MUFU.EX2 R157, R157 ;  /* 0x0000009d009d7308 */ /* 0x000e640000000800 */
        /* <DEDUP_REMOVED lines=13> */
[----:B------:R-:W2:Y:S05]  /*20a50*/  LDSM.16.MT88.4 R24, [R218+0xd000] ;  /* 0x00d00000da18783b */ /* 0x000eaa0000004200 */
[----:B------:R-:W-:Y:S02]  /*20a60*/  MUFU.EX2 R174, R174 ;  /* 0x000000ae00ae7308 */ /* 0x000fe40000000800 */
[C---:B------:R-:W-:Y:S06]  /*20a70*/  HMMA.16816.F32 R72, R4.reuse, R20, R72 ;  /* 0x000000140448723c */ /* 0x040fec0000001848 */
[----:B------:R-:W-:Y:S02]  /*20a80*/  MUFU.EX2 R175, R175 ;  /* 0x000000af00af7308 */ /* 0x000fe40000000800 */
[----:B------:R-:W-:Y:S01]  /*20a90*/  HMMA.16816.F32 R68, R4, R22, R68 ;  /* 0x000000160444723c */ /* 0x000fe20000001844 */
[----:B------:R-:W2:Y:S05]  /*20aa0*/  LDSM.16.MT88.4 R20, [R218+0x11000] ;  /* 0x01100000da14783b */ /* 0x000eaa0000004200 */
[----:B------:R-:W2:Y:S01]  /*20ab0*/  MUFU.EX2 R172, R172 ;  /* 0x000000ac00ac7308 */ /* 0x000ea20000000800 */
[C---:B---3--:R-:W-:Y:S01]  /*20ac0*/  F2FP.PACK_AB R4, R136.reuse, R135 ;  /* 0x000000878804723e */ /* 0x048fe200000000ff */
[----:B------:R-:W-:Y:S01]  /*20ad0*/  FADD.FTZ R136, R136, R64 ;  /* 0x0000004088887221 */ /* 0x000fe20000010000 */
[C---:B------:R-:W-:Y:S01]  /*20ae0*/  F2FP.PACK_AB R5, R133.reuse, R132 ;  /* 0x000000848505723e */ /* 0x040fe200000000ff */
[----:B------:R-:W-:Y:S01]  /*20af0*/  FADD.FTZ R133, R133, R67 ;  /* 0x0000004385857221 */ /* 0x000fe20000010000 */
[----:B----4-:R-:W-:Y:S01]  /*20b00*/  F2FP.PACK_AB R6, R142, R137 ;  /* 0x000000898e06723e */ /* 0x010fe200000000ff */
[----:B------:R-:W-:Y:S01]  /*20b10*/  FADD.FTZ R136, R137, R136 ;  /* 0x0000008889887221 */ /* 0x000fe20000010000 */
[----:B------:R-:W-:Y:S01]  /*20b20*/  F2FP.PACK_AB R7, R145, R134 ;  /* 0x000000869107723e */ /* 0x000fe200000000ff */
[----:B------:R-:W3:Y:S01]  /*20b30*/  MUFU.EX2 R171, R171 ;  /* 0x000000ab00ab7308 */ /* 0x000ee20000000800 */
[----:B------:R-:W-:Y:S01]  /*20b40*/  FADD.FTZ R133, R134, R133 ;  /* 0x0000008586857221 */ /* 0x000fe20000010000 */
[----:B------:R-:W-:Y:S01]  /*20b50*/  MOV R132, R42 ;  /* 0x0000002a00847202 */ /* 0x000fe20000000f00 */
[----:B------:R-:W-:-:S02]  /*20b60*/  FADD.FTZ R142, R142, R136 ;  /* 0x000000888e8e7221 */ /* 0x000fc40000010000 */
[----:B------:R-:W-:Y:S01]  /*20b70*/  FADD.FTZ R145, R145, R133 ;  /* 0x0000008591917221 */ /* 0x000fe20000010000 */
[----:B------:R-:W-:Y:S01]  /*20b80*/  HMMA.16816.F32 R120, R4, R16, R120 ;  /* 0x000000100478723c */ /* 0x000fe20000001878 */
[----:B-1----:R-:W-:Y:S01]  /*20b90*/  FADD.FTZ R142, R157, R142 ;  /* 0x0000008e9d8e7221 */ /* 0x002fe20000010000 */
[----:B------:R-:W-:Y:S01]  /*20ba0*/  MUFU.EX2 R170, R170 ;  /* 0x000000aa00aa7308 */ /* 0x000fe20000000800 */
[----:B------:R-:W-:-:S05]  /*20bb0*/  FADD.FTZ R145, R152, R145 ;  /* 0x0000009198917221 */ /* 0x000fca0000010000 */
[C---:B------:R-:W-:Y:S01]  /*20bc0*/  HMMA.16816.F32 R116, R4.reuse, R18, R116 ;  /* 0x000000120474723c */ /* 0x040fe20000001874 */
[----:B------:R-:W1:Y:S01]  /*20bd0*/  LDSM.16.MT88.4 R16, [R216+0xd800] ;  /* 0x00d80000d810783b */ /* 0x000e620000004200 */
[----:B------:R-:W-:Y:S06]  /*20be0*/  MUFU.EX2 R164, R164 ;  /* 0x000000a400a47308 */ /* 0x000fec0000000800 */
[C---:B-----5:R-:W-:Y:S02]  /*20bf0*/  HMMA.16816.F32 R112, R4.reuse, R12, R112 ;  /* 0x0000000c0470723c */ /* 0x060fe40000001870 */
[----:B------:R-:W-:Y:S06]  /*20c00*/  MUFU.EX2 R162, R162 ;  /* 0x000000a200a27308 */ /* 0x000fec0000000800 */
[C---:B------:R-:W-:Y:S01]  /*20c10*/  HMMA.16816.F32 R108, R4.reuse, R14, R108 ;  /* 0x0000000e046c723c */ /* 0x040fe2000000186c */
[----:B------:R-:W4:Y:S01]  /*20c20*/  LDSM.16.MT88.4 R12, [R215+0xd800] ;  /* 0x00d80000d70c783b */ /* 0x000f220000004200 */
        /* <DEDUP_REMOVED lines=23> */
[C---:B------:R-:W-:Y:S01]  /*20da0*/  HMMA.16816.F32 R84, R4.reuse, R38, R84 ;  /* 0x000000260454723c */ /* 0x040fe20000001854 */
[----:B------:R-:W2:Y:S01]  /*20db0*/  LDSM.16.MT88.4 R36, [R215+0x11800] ;  /* 0x01180000d724783b */ /* 0x000ea20000004200 */
[----:B------:R-:W-:Y:S06]  /*20dc0*/  MUFU.EX2 R143, R143 ;  /* 0x0000008f008f7308 */ /* 0x000fec0000000800 */
[C---:B------:R-:W-:Y:S08]  /*20dd0*/  HMMA.16816.F32 R72, R4.reuse, R28, R72 ;  /* 0x0000001c0448723c */ /* 0x040ff00000001848 */
        /* <DEDUP_REMOVED lines=23> */
[C---:B-----5:R-:W-:Y:S07]  /*20f50*/  HMMA.16816.F32 R88, R4.reuse, R48, R88 ;  /* 0x000000300458723c */ /* 0x060fee0000001858 */
[-C--:B------:R-:W-:Y:S01]  /*20f60*/  FFMA.FTZ R48, R169, R52.reuse, -R55 ;  /* 0x00000034a9307223 */ /* 0x080fe20000010837 */
[----:B------:R-:W-:Y:S01]  /*20f70*/  HMMA.16816.F32 R128, R4, R24, R128 ;  /* 0x000000180480723c */ /* 0x000fe20000001880 */
[----:B------:R-:W-:-:S04]  /*20f80*/  FFMA.FTZ R49, R168, R52, -R47 ;  /* 0x00000034a8317223 */ /* 0x000fc8000001082f */
[----:B------:R-:W5:Y:S03]  /*20f90*/  MUFU.EX2 R48, R48 ;  /* 0x0000003000307308 */ /* 0x000f660000000800 */
[C---:B------:R-:W-:Y:S01]  /*20fa0*/  HMMA.16816.F32 R124, R4.reuse, R26, R124 ;  /* 0x0000001a047c723c */ /* 0x040fe2000000187c */
[----:B------:R-:W1:Y:S04]  /*20fb0*/  LDSM.16.MT88.4 R24, [R218+0xe000] ;  /* 0x00e00000da18783b */ /* 0x000e680000004200 */
[----:B------:R-:W1:Y:S03]  /*20fc0*/  MUFU.EX2 R49, R49 ;  /* 0x0000003100317308 */ /* 0x000e660000000800 */
[C---:B------:R-:W-:Y:S08]  /*20fd0*/  HMMA.16816.F32 R96, R4.reuse, R20, R96 ;  /* 0x000000140460723c */ /* 0x040ff00000001860 */
[C---:B------:R-:W-:Y:S01]  /*20fe0*/  HMMA.16816.F32 R92, R4.reuse, R22, R92 ;  /* 0x00000016045c723c */ /* 0x040fe2000000185c */
[----:B------:R-:W1:Y:S07]  /*20ff0*/  LDSM.16.MT88.4 R20, [R218+0x12000] ;  /* 0x01200000da14783b */ /* 0x000e6e0000004200 */
        /* <DEDUP_REMOVED lines=10> */
[----:B------:R-:W2:Y:S06]  /*210a0*/  LDSM.16.MT88.4 R28, [R216+0x12000] ;  /* 0x01200000d81c783b */ /* 0x000eac0000004200 */
[C---:B---3--:R-:W-:Y:S01]  /*210b0*/  F2FP.PACK_AB R4, R171.reuse, R172 ;  /* 0x000000acab04723e */ /* 0x048fe200000000ff */
[----:B------:R-:W-:Y:S01]  /*210c0*/  FADD.FTZ R171, R171, R163 ;  /* 0x000000a3abab7221 */ /* 0x000fe20000010000 */
[C---:B------:R-:W-:Y:S01]  /*210d0*/  F2FP.PACK_AB R5, R174.reuse, R173 ;  /* 0x000000adae05723e */ /* 0x040fe200000000ff */
[----:B------:R-:W-:Y:S01]  /*210e0*/  FADD.FTZ R174, R174, R167 ;  /* 0x000000a7aeae7221 */ /* 0x000fe20000010000 */
[----:B-----5:R-:W-:Y:S01]  /*210f0*/  F2FP.PACK_AB R6, R48, R170 ;  /* 0x000000aa3006723e */ /* 0x020fe200000000ff */
[----:B------:R-:W-:Y:S01]  /*21100*/  FADD.FTZ R171, R170, R171 ;  /* 0x000000abaaab7221 */ /* 0x000fe20000010000 */
[----:B-1----:R-:W-:Y:S01]  /*21110*/  F2FP.PACK_AB R7, R49, R175 ;  /* 0x000000af3107723e */ /* 0x002fe200000000ff */
[----:B------:R-:W-:-:S02]  /*21120*/  FADD.FTZ R174, R175, R174 ;  /* 0x000000aeafae7221 */ /* 0x000fc40000010000 */
[----:B------:R-:W-:Y:S02]  /*21130*/  FADD.FTZ R48, R48, R171 ;  /* 0x000000ab30307221 */ /* 0x000fe40000010000 */
[----:B------:R-:W-:Y:S02]  /*21140*/  FADD.FTZ R49, R49, R174 ;  /* 0x000000ae31317221 */ /* 0x000fe40000010000 */
[----:B------:R-:W-:Y:S01]  /*21150*/  HMMA.16816.F32 R120, R4, R16, R120 ;  /* 0x000000100478723c */ /* 0x000fe20000001878 */
[----:B------:R-:W-:Y:S02]  /*21160*/  FADD.FTZ R48, R162, R48 ;  /* 0x00000030a2307221 */ /* 0x000fe40000010000 */
[----:B------:R-:W-:-:S05]  /*21170*/  FADD.FTZ R49, R50, R49 ;  /* 0x0000003132317221 */ /* 0x000fca0000010000 */
        /* <DEDUP_REMOVED lines=43> */
[----:B------:R-:W4:Y:S07]  /*21430*/  LDSM.16.MT88.4 R20, [R215+0xf000] ;  /* 0x00f00000d714783b */ /* 0x000f2e0000004200 */
[C---:B---3--:R-:W-:Y:S08]  /*21440*/  HMMA.16816.F32 R96, R4.reuse, R12, R96 ;  /* 0x0000000c0460723c */ /* 0x048ff00000001860 */
[C---:B--2---:R-:W-:Y:S08]  /*21450*/  HMMA.16816.F32 R88, R4.reuse, R8, R88 ;  /* 0x000000080458723c */ /* 0x044ff00000001858 */
        /* <DEDUP_REMOVED lines=94> */
.L_x_2220:
[----:B------:R-:W-:Y:S05]  /*21a40*/  @!P1 BRA `(.L_x_2229) ;  /* 0x000052c000009947 */ /* 0x000fea0003800000 */
[----:B------:R-:W-:Y:S02]  /*21a50*/  MOV R0, R3 ;  /* 0x0000000300007202 */ /* 0x000fe40000000f00 */
[----:B------:R-:W-:-:S02]  /*21a60*/  MOV R2, R132 ;  /* 0x0000008400027202 */ /* 0x000fc40000000f00 */
.L_x_2238:
        /* <DEDUP_REMOVED lines=11> */
[----:B------:R-:W-:Y:S01]  /*21b20*/  IMAD.SHL.U32 R3, R240, 0x80, RZ ;  /* 0x00000080f0037824 */ /* 0x000fe200078e00ff */
[----:B------:R-:W-:Y:S02]  /*21b30*/  ULDC.64 UR4, c[0x0][0x118] ;  /* 0x0000460000047ab9 */ /* 0x000fe40000000a00 */
[----:B------:R-:W2:Y:S02]  /*21b40*/  LD.E R10, [R136.64+0x170] ;  /* 0x00017004880a7980 */ /* 0x000ea4000c101900 */
[C---:B------:R-:W-:Y:S02]  /*21b50*/  IADD3 R11, R3.reuse, 0x80, RZ ;  /* 0x00000080030b7810 */ /* 0x040fe40007ffe0ff */
        /* <DEDUP_REMOVED lines=59> */
.L_x_2231:
[----:B------:R-:W-:Y:S02]  /*21f10*/  ULDC.64 UR4, c[0x0][0x118] ;  /* 0x0000460000047ab9 */ /* 0x000fe40000000a00 */
[----:B------:R-:W2:Y:S02]  /*21f20*/  LD.E R10, [R136.64+0x40] ;  /* 0x00004004880a7980 */ /* 0x000ea4000c101900 */
[----:B--2---:R-:W-:Y:S04]  /*21f30*/  LEA R10, -R10, RZ, 0x7 ;  /* 0x000000ff0a0a7211 */ /* 0x004fe800078e39ff */
[----:B------:R-:W-:Y:S02]  /*21f40*/  SHF.R.S32.HI R4, RZ, 0x1f, R10 ;  /* 0x0000001fff047819 */ /* 0x000fe4000001140a */
.L_x_2232:
[----:B------:R-:W-:Y:S05]  /*21f50*/  BSYNC B0 ;  /* 0x0000000000007941 */ /* 0x000fea0003800000 */
.L_x_2230:
[C---:B------:R-:W-:Y:S01]  /*21f60*/  LOP3.LUT P4, RZ, R241.reuse, 0x1, RZ, 0xc0, !PT ;  /* 0x00000001f1ff7812 */ /* 0x040fe2000788c0ff */
[----:B------:R-:W-:Y:S01]  /*21f70*/  ULDC.64 UR4, c[0x0][0x118] ;  /* 0x0000460000047ab9 */ /* 0x000fe20000000a00 */
[C---:B------:R-:W-:Y:S01]  /*21f80*/  LEA R244, P2, R10.reuse, R141, 0x1 ;  /* 0x0000008d0af47211 */ /* 0x040fe200078408ff */
[----:B------:R-:W-:Y:S01]  /*21f90*/  BSSY B1, `(.L_x_2233) ;  /* 0x0000299000017945 */ /* 0x000fe20003800000 */
[----:B------:R-:W-:Y:S02]  /*21fa0*/  LOP3.LUT P3, RZ, R241, 0x2, RZ, 0xc0, !PT ;  /* 0x00000002f1ff7812 */ /* 0x000fe4000786c0ff */
[C---:B------:R-:W-:Y:S02]  /*21fb0*/  LEA.HI.X R245, R10.reuse, R140, R4, 0x1, P2 ;  /* 0x0000008c0af57211 */ /* 0x040fe400010f0c04 */
[----:B------:R-:W-:Y:S02]  /*21fc0*/  IADD3 R3, P1, R10, R225, RZ ;  /* 0x000000e10a037210 */ /* 0x000fe40007f3e0ff */
[----:B------:R-:W-:Y:S02]  /*21fd0*/  IADD3.X R137, RZ, c[0x0][0x44], RZ, P0, !PT ;  /* 0x00001100ff897a10 */ /* 0x000fe400007fe4ff */
        /* <DEDUP_REMOVED lines=21> */
[----:B------:R-:W-:Y:S02]  /*22130*/  IADD3 R3, P2, R4, R225, RZ ;  /* 0x000000e104037210 */ /* 0x000fe40007f5e0ff */
[----:B------:R-:W-:Y:S01]  /*22140*/  ISETP.GT.AND P0, PT, R240, R229, PT ;  /* 0x000000e5f000720c */ /* 0x000fe20003f04270 */
        /* <DEDUP_REMOVED lines=450> */
[-C--:B------:R-:W-:Y:S02]  /*23d70*/  LOP3.LUT R3, R3, R11.reuse, RZ, 0x3c, !PT ;  /* 0x0000000b03037212 */ /* 0x080fe400078e3cff */
[----:B------:R-:W-:Y:S02]  /*23d80*/  ISETP.GE.AND P0, PT, R9, RZ, PT ;  /* 0x000000ff0900720c */ /* 0x000fe40003f06270 */
[----:B------:R-:W-:Y:S02]  /*23d90*/  ISETP.GE.AND P2, PT, R3, RZ, PT ;  /* 0x000000ff0300720c */ /* 0x000fe40003f46270 */
[----:B------:R-:W-:Y:S01]  /*23da0*/  LOP3.LUT R3, RZ, R11, RZ, 0x33, !PT ;  /* 0x0000000bff037212 */ /* 0x000fe200078e33ff */
        /* <DEDUP_REMOVED lines=25> */
[----:B------:R-:W-:Y:S01]  /*23f40*/  SEL R10, R3, R10, !P1 ;  /* 0x0000000a030a7207 */ /* 0x000fe20004800000 */
[----:B------:R-:W2:Y:S01]  /*23f50*/  LD.E.64 R8, [R136.64+0x38] ;  /* 0x0000380488087980 */ /* 0x000ea2000c101b00 */
[CC--:B------:R-:W-:Y:S02]  /*23f60*/  LEA R12, P1, R5.reuse, R238.reuse, 0x2 ;  /* 0x000000ee050c7211 */ /* 0x0c0fe400078210ff */
[C---:B------:R-:W-:Y:S02]  /*23f70*/  LEA R6, P0, R10.reuse, R238, 0x2 ;  /* 0x000000ee0a067211 */ /* 0x040fe400078010ff */
[-C--:B------:R-:W-:Y:S01]  /*23f80*/  LEA.HI.X.SX32 R13, R5, R239.reuse, 0x2, P1 ;  /* 0x000000ef050d7211 */ /* 0x080fe200008f16ff */
[C---:B------:R-:W-:Y:S01]  /*23f90*/  IMAD.IADD R5, R10.reuse, 0x1, -R5 ;  /* 0x000000010a057824 */ /* 0x040fe200078e0a05 */
[----:B------:R-:W-:Y:S03]  /*23fa0*/  LEA.HI.X.SX32 R7, R10, R239, 0x2, P0 ;  /* 0x000000ef0a077211 */ /* 0x000fe600000f16ff */
[----:B------:R-:W-:Y:S01]  /*23fb0*/  IMAD R11, R11, R5, -0x80 ;  /* 0xffffff800b0b7424 */ /* 0x000fe200078e0205 */
[----:B------:R3:W5:Y:S04]  /*23fc0*/  LD.E R3, [R12.64] ;  /* 0x000000040c037980 */ /* 0x000768000c101900 */
[----:B------:R4:W5:Y:S04]  /*23fd0*/  LD.E R4, [R6.64] ;  /* 0x0000000406047980 */ /* 0x000968000c101900 */
[----:B---3--:R-:W3:Y:S01]  /*23fe0*/  LD.E.64 R12, [R136.64+0x20] ;  /* 0x00002004880c7980 */ /* 0x008ee2000c101b00 */
[----:B----4-:R-:W-:Y:S01]  /*23ff0*/  SHF.R.S32.HI R6, RZ, 0x1f, R11 ;  /* 0x0000001fff067819 */ /* 0x010fe2000001140b */
[-C--:B--2---:R-:W-:Y:S02]  /*24000*/  IMAD R5, R9, R11.reuse, RZ ;  /* 0x0000000b09057224 */ /* 0x084fe400078e02ff */
[C---:B------:R-:W-:Y:S04]  /*24010*/  IMAD.WIDE.U32 R10, R8.reuse, R11, RZ ;  /* 0x0000000b080a7225 */ /* 0x040fe800078e00ff */
[----:B------:R-:W-:Y:S04]  /*24020*/  IMAD R5, R8, R6, R5 ;  /* 0x0000000608057224 */ /* 0x000fe800078e0205 */
[----:B------:R-:W-:Y:S02]  /*24030*/  IMAD.IADD R11, R11, 0x1, R5 ;  /* 0x000000010b0b7824 */ /* 0x000fe400078e0205 */
[----:B-----5:R-:W-:Y:S05]  /*24040*/  IMAD.IADD R3, R3, 0x1, -R4 ;  /* 0x0000000103037824 */ /* 0x020fea00078e0a04 */
[----:B------:R-:W-:Y:S01]  /*24050*/  SHF.R.S32.HI R5, RZ, 0x1f, R3 ;  /* 0x0000001fff057819 */ /* 0x000fe20000011403 */
[----:B---3--:R-:W-:Y:S02]  /*24060*/  IMAD R4, R13, R3, RZ ;  /* 0x000000030d047224 */ /* 0x008fe400078e02ff */
[----:B------:R-:W-:Y:S04]  /*24070*/  IMAD.WIDE.U32 R10, R3, R12, R10 ;  /* 0x0000000c030a7225 */ /* 0x000fe800078e000a */
[----:B------:R-:W-:Y:S04]  /*24080*/  IMAD R4, R12, R5, R4 ;  /* 0x000000050c047224 */ /* 0x000fe800078e0204 */
[----:B------:R-:W-:Y:S01]  /*24090*/  IMAD.IADD R4, R11, 0x1, R4 ;  /* 0x000000010b047824 */ /* 0x000fe200078e0204 */
[----:B------:R-:W-:-:S05]  /*240a0*/  BRA `(.L_x_2237) ;  /* 0x0000004000007947 */ /* 0x000fca0003800000 */
.L_x_2236:
[----:B------:R-:W-:Y:S02]  /*240b0*/  ULDC.64 UR4, c[0x0][0x118] ;  /* 0x0000460000047ab9 */ /* 0x000fe40000000a00 */
[----:B------:R-:W2:Y:S02]  /*240c0*/  LD.E R10, [R136.64+0x38] ;  /* 0x00003804880a7980 */ /* 0x000ea4000c101900 */
[----:B--2---:R-:W-:Y:S04]  /*240d0*/  LEA R10, -R10, RZ, 0x7 ;  /* 0x000000ff0a0a7211 */ /* 0x004fe800078e39ff */
[----:B------:R-:W-:Y:S02]  /*240e0*/  SHF.R.S32.HI R4, RZ, 0x1f, R10 ;  /* 0x0000001fff047819 */ /* 0x000fe4000001140a */
.L_x_2237:
[----:B------:R-:W-:Y:S05]  /*240f0*/  BSYNC B0 ;  /* 0x0000000000007941 */ /* 0x000fea0003800000 */
.L_x_2235:
[C---:B------:R-:W-:Y:S01]  /*24100*/  LOP3.LUT P0, RZ, R241.reuse, 0x1, RZ, 0xc0, !PT ;  /* 0x00000001f1ff7812 */ /* 0x040fe2000780c0ff */
[----:B------:R-:W-:Y:S01]  /*24110*/  ULDC.64 UR4, c[0x0][0x118] ;  /* 0x0000460000047ab9 */ /* 0x000fe20000000a00 */
[C---:B----4-:R-:W-:Y:S02]  /*24120*/  LEA R18, P3, R10.reuse, R231, 0x1 ;  /* 0x000000e70a127211 */ /* 0x050fe400078608ff */
[----:B------:R-:W-:Y:S02]  /*24130*/  LOP3.LUT P1, RZ, R241, 0x2, RZ, 0xc0, !PT ;  /* 0x00000002f1ff7812 */ /* 0x000fe4000782c0ff */
[CC--:B------:R-:W-:Y:S02]  /*24140*/  LEA.HI.X R19, R10.reuse, R230.reuse, R4, 0x1, P3 ;  /* 0x000000e60a137211 */ /* 0x0c0fe400018f0c04 */
[----:B------:R-:W-:Y:S05]  /*24150*/  IADD3 R3, P2, R10, R227, RZ ;  /* 0x000000e30a037210 */ /* 0x000fea0007f5e0ff */
[----:B------:R-:W-:Y:S01]  /*24160*/  @!PT LDS RZ, [RZ] ;  /* 0x00000000fffff984 */ /* 0x000fe20000000800 */
[----:B------:R-:W-:Y:S01]  /*24170*/  @!PT LDS RZ, [RZ] ;  /* 0x00000000fffff984 */ /* 0x000fe20000000800 */
[----:B------:R-:W-:Y:S01]  /*24180*/  @!PT LDS RZ, [RZ] ;  /* 0x00000000fffff984 */ /* 0x000fe20000000800 */
[----:B------:R2:W-:Y:S01]  /*24190*/  @P0 LDGSTS.E.BYPASS.LTC128B.128 [R237+0x4000], [R18.64] ;  /* 0x0400000012ed0fae */ /* 0x0005e2000b901d44 */
[C---:B------:R-:W-:Y:S01]  /*241a0*/  @P0 LEA R20, P4, R3.reuse, R231, 0x1 ;  /* 0x000000e703140211 */ /* 0x040fe200078808ff */
        /* <DEDUP_REMOVED lines=13> */
[C---:B------:R-:W-:Y:S02]  /*24280*/  @P1 LEA R10, P2, R4.reuse, R231, 0x1 ;  /* 0x000000e7040a1211 */ /* 0x040fe400078408ff */
[CCC-:B------:R-:W-:Y:S01]  /*24290*/  @P0 LEA.HI.X R17, R4.reuse, R230.reuse, R5.reuse, 0x1, P4 ;  /* 0x000000e604110211 */ /* 0x1c0fe200020f0c05 */
[----:B------:R-:W-:Y:S01]  /*242a0*/  @!PT LDS RZ, [RZ] ;  /* 0x00000000fffff984 */ /* 0x000fe20000000800 */
[----:B------:R-:W-:Y:S01]  /*242b0*/  @!PT LDS RZ, [RZ] ;  /* 0x00000000fffff984 */ /* 0x000fe20000000800 */
[----:B------:R-:W-:Y:S01]  /*242c0*/  @!PT LDS RZ, [RZ] ;  /* 0x00000000fffff984 */ /* 0x000fe20000000800 */
[----:B------:R3:W-:Y:S01]  /*242d0*/  @P0 LDGSTS.E.BYPASS.LTC128B.128 [R237+0x4800], [R20.64] ;  /* 0x0480000014ed0fae */ /* 0x0007e2000b901d44 */
[CC--:B------:R-:W-:Y:S02]  /*242e0*/  @P1 LEA.HI.X R11, R4.reuse, R230.reuse, R5, 0x1, P2 ;  /* 0x000000e6040b1211 */ /* 0x0c0fe400010f0c05 */
[----:B------:R-:W-:Y:S01]  /*242f0*/  IADD3 R3, P3, R4, R227, RZ ;  /* 0x000000e304037210 */ /* 0x000fe20007f7e0ff */
[----:B------:R2:W-:Y:S03]  /*24300*/  @!P0 STS.128 [R237+0x4800], RZ ;  /* 0x004800ffed008388 */ /* 0x0005e60000000c00 */
[CC--:B------:R-:W-:Y:S01]  /*24310*/  @P0 LEA R14, P4, R3.reuse, R231.reuse, 0x1 ;  /* 0x000000e7030e0211 */ /* 0x0c0fe200078808ff */
[----:B------:R-:W-:Y:S01]  /*24320*/  @!PT LDS RZ, [RZ] ;  /* 0x00000000fffff984 */ /* 0x000fe20000000800 */
[----:B------:R-:W-:Y:S01]  /*24330*/  @!PT LDS RZ, [RZ] ;  /* 0x00000000fffff984 */ /* 0x000fe20000000800 */
[----:B------:R-:W-:Y:S01]  /*24340*/  @!PT LDS RZ, [RZ] ;  /* 0x00000000fffff984 */ /* 0x000fe20000000800 */
[----:B------:R2:W-:Y:S01]  /*24350*/  @P1 LDGSTS.E.BYPASS.LTC128B.128 [R237+0x8800], [R12.64+0x80] ;  /* 0x088000800ced1fae */ /* 0x0005e2000b901d44 */
[----:B------:R-:W-:Y:S01]  /*24360*/  @P1 LEA R8, P2, R3, R231, 0x1 ;  /* 0x000000e703081211 */ /* 0x000fe200078408ff */
        /* <DEDUP_REMOVED lines=17> */
[----:B------:R2:W-:Y:S01]  /*24480*/  @P1 LDGSTS.E.BYPASS.LTC128B.128 [R237+0x9000], [R10.64+0x80] ;  /* 0x090000800aed1fae */ /* 0x0005e2000b901d44 */
[CC--:B------:R-:W-:Y:S02]  /*24490*/  @P1 LEA.HI.X R23, R4.reuse, R230.reuse, R5, 0x1, P2 ;  /* 0x000000e604171211 */ /* 0x0c0fe400010f0c05 */
[----:B------:R-:W-:Y:S01]  /*244a0*/  IADD3 R3, P3, R4, R227, RZ ;  /* 0x000000e304037210 */ /* 0x000fe20007f7e0ff */
[----:B------:R2:W-:Y:S03]  /*244b0*/  @!P1 STS.128 [R237+0x9000], RZ ;  /* 0x009000ffed009388 */ /* 0x0005e60000000c00 */
[CC--:B------:R-:W-:Y:S01]  /*244c0*/  @P0 LEA R28, P4, R3.reuse, R231.reuse, 0x1 ;  /* 0x000000e7031c0211 */ /* 0x0c0fe200078808ff */
[----:B------:R-:W-:Y:S01]  /*244d0*/  @!PT LDS RZ, [RZ] ;  /* 0x00000000fffff984 */ /* 0x000fe20000000800 */
[----:B------:R-:W-:Y:S01]  /*244e0*/  @!PT LDS RZ, [RZ] ;  /* 0x00000000fffff984 */ /* 0x000fe20000000800 */
[----:B------:R-:W-:Y:S01]  /*244f0*/  @!PT LDS RZ, [RZ] ;  /* 0x00000000fffff984 */ /* 0x000fe20000000800 */
[----:B------:R2:W-:Y:S01]  /*24500*/  @P0 LDGSTS.E.BYPASS.LTC128B.128 [R237+0x5800], [R14.64] ;  /* 0x058000000eed0fae */ /* 0x0005e2000b901d44 */
        /* <DEDUP_REMOVED lines=13> */
[C---:B---3--:R-:W-:Y:S02]  /*245e0*/  @P1 LEA R20, P3, R6.reuse, R231, 0x1 ;  /* 0x000000e706141211 */ /* 0x048fe400078608ff */
        /* <DEDUP_REMOVED lines=51> */
.L_x_2234:
[----:B--23--:R-:W-:Y:S05]  /*24920*/  BSYNC B1 ;  /* 0x0000000000017941 */ /* 0x00cfea0003800000 */
.L_x_2233:
        /* <DEDUP_REMOVED lines=98> */
[-CC-:B------:R-:W-:Y:S01]  /*24f50*/  FFMA.FTZ R145, R144, R134.reuse, -R151.reuse ;  /* 0x0000008690917223 */ /* 0x180fe20000010897 */
[----:B------:R-:W-:Y:S01]  /*24f60*/  ISETP.GT.AND P0, PT, R240, R229, PT ;  /* 0x000000e5f000720c */ /* 0x000fe20003f04270 */
[-C--:B------:R-:W-:Y:S02]  /*24f70*/  FFMA.FTZ R144, R9, R134.reuse, -R151 ;  /* 0x0000008609907223 */ /* 0x080fe40000010897 */
[-CC-:B------:R-:W-:Y:S02]  /*24f80*/  FFMA.FTZ R137, R8, R134.reuse, -R149.reuse ;  /* 0x0000008608897223 */ /* 0x180fe40000010895 */
[-CC-:B------:R-:W-:Y:S02]  /*24f90*/  FFMA.FTZ R143, R143, R134.reuse, -R149.reuse ;  /* 0x000000868f8f7223 */ /* 0x180fe40000010895 */
[-CC-:B------:R-:W-:Y:S01]  /*24fa0*/  FFMA.FTZ R142, R142, R134.reuse, -R149.reuse ;  /* 0x000000868e8e7223 */ /* 0x180fe20000010895 */
[----:B------:R-:W2:Y:S01]  /*24fb0*/  MUFU.EX2 R2, R2 ;  /* 0x0000000200027308 */ /* 0x000ea20000000800 */
[-C--:B------:R-:W-:Y:S02]  /*24fc0*/  FFMA.FTZ R136, R7, R134.reuse, -R149 ;  /* 0x0000008607887223 */ /* 0x080fe40000010895 */
[-CC-:B------:R-:W-:Y:S02]  /*24fd0*/  FFMA.FTZ R157, R157, R134.reuse, -R151.reuse ;  /* 0x000000869d9d7223 */ /* 0x180fe40000010897 */
[-C--:B------:R-:W-:Y:S02]  /*24fe0*/  FFMA.FTZ R158, R158, R134.reuse, -R151 ;  /* 0x000000869e9e7223 */ /* 0x080fe40000010897 */
[-CC-:B------:R-:W-:Y:S02]  /*24ff0*/  FFMA.FTZ R163, R163, R134.reuse, -R149.reuse ;  /* 0x00000086a3a37223 */ /* 0x180fe40000010895 */
[-C--:B------:R-:W-:Y:S01]  /*25000*/  FFMA.FTZ R165, R165, R134.reuse, -R149 ;  /* 0x00000086a5a57223 */ /* 0x080fe20000010895 */
[----:B------:R-:W-:Y:S01]  /*25010*/  MUFU.EX2 R147, R147 ;  /* 0x0000009300937308 */ /* 0x000fe20000000800 */
[-CC-:B------:R-:W-:Y:S02]  /*25020*/  FFMA.FTZ R168, R168, R134.reuse, -R151.reuse ;  /* 0x00000086a8a87223 */ /* 0x180fe40000010897 */
[----:B------:R-:W-:Y:S02]  /*25030*/  FFMA.FTZ R169, R169, R134, -R151 ;  /* 0x00000086a9a97223 */ /* 0x000fe40000010897 */
        /* <DEDUP_REMOVED lines=19> */
[----:B------:R-:W-:Y:S01]  /*25170*/  FMUL.FTZ R24, R2, R108 ;  /* 0x0000006c02187220 */ /* 0x000fe20000410000 */
        /* <DEDUP_REMOVED lines=26> */
[----:B------:R-:W-:Y:S01]  /*25320*/  FMUL.FTZ R66, R0, R70 ;  /* 0x0000004600427220 */ /* 0x000fe20000410000 */
[----:B-1----:R-:W-:Y:S01]  /*25330*/  F2FP.PACK_AB R130, R144, R145 ;  /* 0x000000919082723e */ /* 0x002fe200000000ff */
[----:B------:R-:W-:Y:S02]  /*25340*/  FMUL.FTZ R67, R0, R71 ;  /* 0x0000004700437220 */ /* 0x000fe40000410000 */
[C---:B------:R-:W-:Y:S02]  /*25350*/  FMUL.FTZ R64, R2.reuse, R68 ;  /* 0x0000004402407220 */ /* 0x040fe40000410000 */
[----:B------:R-:W-:Y:S02]  /*25360*/  FMUL.FTZ R65, R2, R69 ;  /* 0x0000004502417220 */ /* 0x000fe40000410000 */
[----:B------:R-:W-:Y:S01]  /*25370*/  MUFU.EX2 R157, R157 ;  /* 0x0000009d009d7308 */ /* 0x000fe20000000800 */
[-CC-:B------:R-:W-:Y:S02]  /*25380*/  FFMA.FTZ R170, R170, R134.reuse, -R149.reuse ;  /* 0x00000086aaaa7223 */ /* 0x180fe40000010895 */
[-C--:B------:R-:W-:Y:S02]  /*25390*/  FFMA.FTZ R171, R171, R134.reuse, -R149 ;  /* 0x00000086abab7223 */ /* 0x080fe40000010895 */
[-CC-:B------:R-:W-:Y:S02]  /*253a0*/  FFMA.FTZ R172, R172, R134.reuse, -R151.reuse ;  /* 0x00000086acac7223 */ /* 0x180fe40000010897 */
[-C--:B------:R-:W-:Y:S02]  /*253b0*/  FFMA.FTZ R173, R173, R134.reuse, -R151 ;  /* 0x00000086adad7223 */ /* 0x080fe40000010897 */
[-CC-:B------:R-:W-:Y:S01]  /*253c0*/  FFMA.FTZ R175, R175, R134.reuse, -R149.reuse ;  /* 0x00000086afaf7223 */ /* 0x180fe20000010895 */
[----:B------:R-:W1:Y:S01]  /*253d0*/  MUFU.EX2 R158, R158 ;  /* 0x0000009e009e7308 */ /* 0x000e620000000800 */
[-C--:B------:R-:W-:Y:S02]  /*253e0*/  FFMA.FTZ R176, R176, R134.reuse, -R149 ;  /* 0x00000086b0b07223 */ /* 0x080fe40000010895 */
[-CC-:B------:R-:W-:Y:S01]  /*253f0*/  FFMA.FTZ R179, R179, R134.reuse, -R151.reuse ;  /* 0x00000086b3b37223 */ /* 0x180fe20000010897 */
[----:B---3--:R-:W-:Y:S01]  /*25400*/  F2FP.PACK_AB R131, R136, R137 ;  /* 0x000000898883723e */ /* 0x008fe200000000ff */
[-C--:B------:R-:W-:Y:S02]  /*25410*/  FFMA.FTZ R181, R181, R134.reuse, -R151 ;  /* 0x00000086b5b57223 */ /* 0x080fe40000010897 */
[-CC-:B------:R-:W-:Y:S02]  /*25420*/  FFMA.FTZ R180, R180, R134.reuse, -R149.reuse ;  /* 0x00000086b4b47223 */ /* 0x180fe40000010895 */
[-C--:B------:R-:W-:Y:S01]  /*25430*/  FFMA.FTZ R184, R184, R134.reuse, -R149 ;  /* 0x00000086b8b87223 */ /* 0x080fe20000010895 */
[----:B------:R-:W-:Y:S01]  /*25440*/  MUFU.EX2 R163, R163 ;  /* 0x000000a300a37308 */ /* 0x000fe20000000800 */
[C---:B------:R-:W-:Y:S05]  /*25450*/  HMMA.16816.F32 R4, R128.reuse, R12, R4 ;  /* 0x0000000c8004723c */ /* 0x040fea0000001804 */
[--C-:B------:R-:W-:Y:S02]  /*25460*/  FFMA.FTZ R185, R185, R134, -R151.reuse ;  /* 0x00000086b9b97223 */ /* 0x100fe40000010897 */
[C---:B------:R-:W-:Y:S01]  /*25470*/  FMUL.FTZ R12, R2.reuse, R120 ;  /* 0x00000078020c7220 */ /* 0x040fe20000410000 */
[C---:B------:R-:W-:Y:S01]  /*25480*/  HMMA.16816.F32 R8, R128.reuse, R14, R8 ;  /* 0x0000000e8008723c */ /* 0x040fe20000001808 */
[----:B------:R-:W3:Y:S03]  /*25490*/  MUFU.EX2 R165, R165 ;  /* 0x000000a500a57308 */ /* 0x000ee60000000800 */
[----:B------:R-:W-:Y:S01]  /*254a0*/  FMUL.FTZ R13, R2, R121 ;  /* 0x00000079020d7220 */ /* 0x000fe20000410000 */
[----:B-1----:R-:W-:Y:S01]  /*254b0*/  F2FP.PACK_AB R70, R158, R157 ;  /* 0x0000009d9e46723e */ /* 0x002fe200000000ff */
[----:B------:R-:W-:Y:S02]  /*254c0*/  FFMA.FTZ R187, R187, R134, -R151 ;  /* 0x00000086bbbb7223 */ /* 0x000fe40000010897 */
[C---:B------:R-:W-:Y:S03]  /*254d0*/  FMUL.FTZ R14, R0.reuse, R122 ;  /* 0x0000007a000e7220 */ /* 0x040fe60000410000 */
[----:B------:R-:W-:Y:S01]  /*254e0*/  MUFU.EX2 R168, R168 ;  /* 0x000000a800a87308 */ /* 0x000fe20000000800 */
[----:B------:R-:W-:Y:S02]  /*254f0*/  FMUL.FTZ R15, R0, R123 ;  /* 0x0000007b000f7220 */ /* 0x000fe40000410000 */
[-CC-:B------:R-:W-:Y:S02]  /*25500*/  FFMA.FTZ R189, R189, R134.reuse, -R149.reuse ;  /* 0x00000086bdbd7223 */ /* 0x180fe40000010895 */
[-C--:B------:R-:W-:Y:S02]  /*25510*/  FFMA.FTZ R191, R191, R134.reuse, -R149 ;  /* 0x00000086bfbf7223 */ /* 0x080fe40000010895 */
[-CC-:B------:R-:W-:Y:S01]  /*25520*/  FFMA.FTZ R192, R249, R134.reuse, -R151.reuse ;  /* 0x00000086f9c07223 */ /* 0x180fe20000010897 */
[C---:B------:R-:W-:Y:S02]  /*25530*/  HMMA.16816.F32 R12, R128.reuse, R20, R12 ;  /* 0x00000014800c723c */ /* 0x040fe4000000180c */
[----:B------:R-:W-:Y:S01]  /*25540*/  MUFU.EX2 R169, R169 ;  /* 0x000000a900a97308 */ /* 0x000fe20000000800 */
[-C--:B------:R-:W-:Y:S02]  /*25550*/  FFMA.FTZ R193, R248, R134.reuse, -R151 ;  /* 0x00000086f8c17223 */ /* 0x080fe40000010897 */
[--C-:B------:R-:W-:Y:S01]  /*25560*/  FFMA.FTZ R194, R247, R134, -R149.reuse ;  /* 0x00000086f7c27223 */ /* 0x100fe20000010895 */
[----:B---3--:R-:W-:Y:S01]  /*25570*/  F2FP.PACK_AB R71, R165, R163 ;  /* 0x000000a3a547723e */ /* 0x008fe200000000ff */
        /* <DEDUP_REMOVED lines=8> */
[----:B------:R-:W-:Y:S01]  /*25600*/  MUFU.EX2 R171, R171 ;  /* 0x000000ab00ab7308 */ /* 0x000fe20000000800 */
        /* <DEDUP_REMOVED lines=12> */
[----:B------:R-:W-:Y:S02]  /*256d0*/  FMUL.FTZ R31, R0, R107 ;  /* 0x0000006b001f7220 */ /* 0x000fe40000410000 */
        /* <DEDUP_REMOVED lines=34> */
[--C-:B------:R-:W-:Y:S01]  /*25900*/  FFMA.FTZ R167, R167, R134, -R151.reuse ;  /* 0x00000086a7a77223 */ /* 0x100fe20000010897 */
[----:B---3--:R-:W-:Y:S01]  /*25910*/  F2FP.PACK_AB R69, R107, R106 ;  /* 0x0000006a6b45723e */ /* 0x008fe200000000ff */
[----:B------:R-:W-:Y:S02]  /*25920*/  FFMA.FTZ R166, R166, R134, -R151 ;  /* 0x00000086a6a67223 */ /* 0x000fe40000010897 */
[C---:B------:R-:W-:Y:S01]  /*25930*/  FMUL.FTZ R52, R2.reuse, R80 ;  /* 0x0000005002347220 */ /* 0x040fe20000410000 */
[C---:B------:R-:W-:Y:S03]  /*25940*/  HMMA.16816.F32 R48, R128.reuse, R54, R48 ;  /* 0x000000368030723c */ /* 0x040fe60000001830 */
[----:B------:R-:W-:Y:S01]  /*25950*/  MUFU.EX2 R179, R179 ;  /* 0x000000b300b37308 */ /* 0x000fe20000000800 */
[----:B------:R-:W-:Y:S02]  /*25960*/  FMUL.FTZ R53, R2, R81 ;  /* 0x0000005102357220 */ /* 0x000fe40000410000 */
[--C-:B------:R-:W-:Y:S02]  /*25970*/  FFMA.FTZ R164, R164, R134, -R149.reuse ;  /* 0x00000086a4a47223 */ /* 0x100fe40000010895 */
[C---:B------:R-:W-:Y:S04]  /*25980*/  FMUL.FTZ R54, R0.reuse, R82 ;  /* 0x0000005200367220 */ /* 0x040fe80000410000 */
[----:B------:R-:W-:Y:S01]  /*25990*/  FMUL.FTZ R55, R0, R83 ;  /* 0x0000005300377220 */ /* 0x000fe20000410000 */
[----:B------:R-:W-:Y:S01]  /*259a0*/  MUFU.EX2 R181, R181 ;  /* 0x000000b500b57308 */ /* 0x000fe20000000800 */
[----:B------:R-:W3:Y:S01]  /*259b0*/  LDSM.16.MT88.4 R80, [R216+0xc800] ;  /* 0x00c80000d850783b */ /* 0x000ee20000004200 */
[-C--:B------:R-:W-:Y:S02]  /*259c0*/  FFMA.FTZ R162, R162, R134.reuse, -R149 ;  /* 0x00000086a2a27223 */ /* 0x080fe40000010895 */
[-CC-:B------:R-:W-:Y:S02]  /*259d0*/  FFMA.FTZ R161, R161, R134.reuse, -R151.reuse ;  /* 0x00000086a1a17223 */ /* 0x180fe40000010897 */
[C---:B------:R-:W-:Y:S03]  /*259e0*/  HMMA.16816.F32 R52, R128.reuse, R60, R52 ;  /* 0x0000003c8034723c */ /* 0x040fe60000001834 */
[-C--:B------:R-:W-:Y:S01]  /*259f0*/  FFMA.FTZ R160, R160, R134.reuse, -R151 ;  /* 0x00000086a0a07223 */ /* 0x080fe20000010897 */
[----:B------:R-:W5:Y:S01]  /*25a00*/  MUFU.EX2 R180, R180 ;  /* 0x000000b400b47308 */ /* 0x000f620000000800 */
        /* <DEDUP_REMOVED lines=28> */
[C---:B---3--:R-:W-:Y:S04]  /*25bd0*/  HMMA.16816.F32 R12, R68.reuse, R80, R12 ;  /* 0x00000050440c723c */ /* 0x048fe8000000180c */
[----:B------:R-:W-:Y:S01]  /*25be0*/  MOV R0, R3 ;  /* 0x0000000300007202 */ /* 0x000fe20000000f00 */
[----:B------:R-:W-:Y:S01]  /*25bf0*/  FFMA.FTZ R147, R2, R243, R147 ;  /* 0x000000f302937223 */ /* 0x000fe20000010093 */
[----:B------:R-:W-:Y:S01]  /*25c00*/  MOV R2, R132 ;  /* 0x0000008400027202 */ /* 0x000fe20000000f00 */
[----:B------:R-:W-:Y:S01]  /*25c10*/  FADD.FTZ R143, R142, R143 ;  /* 0x0000008f8e8f7221 */ /* 0x000fe20000010000 */
[C---:B------:R-:W-:Y:S01]  /*25c20*/  HMMA.16816.F32 R16, R68.reuse, R82, R16 ;  /* 0x000000524410723c */ /* 0x040fe20000001810 */
[----:B------:R-:W-:Y:S01]  /*25c30*/  LDSM.16.MT88.4 R80, [R214+0x10800] ;  /* 0x01080000d650783b */ /* 0x000fe20000004200 */
[----:B------:R-:W3:Y:S02]  /*25c40*/  MUFU.EX2 R192, R192 ;  /* 0x000000c000c07308 */ /* 0x000ee40000000800 */
        /* <DEDUP_REMOVED lines=11> */
[C---:B------:R-:W-:Y:S04]  /*25d00*/  HMMA.16816.F32 R28, R68.reuse, R88, R28 ;  /* 0x00000058441c723c */ /* 0x040fe8000000181c */
[----:B------:R-:W-:Y:S02]  /*25d10*/  FADD.FTZ R144, R104, R144 ;  /* 0x0000009068907221 */ /* 0x000fe40000010000 */
[----:B------:R-:W-:Y:S02]  /*25d20*/  FADD.FTZ R107, R107, R136 ;  /* 0x000000886b6b7221 */ /* 0x000fe40000010000 */
[C---:B------:R-:W-:Y:S01]  /*25d30*/  HMMA.16816.F32 R32, R68.reuse, R90, R32 ;  /* 0x0000005a4420723c */ /* 0x040fe20000001820 */
[----:B------:R-:W-:Y:S01]  /*25d40*/  LDSM.16.MT88.4 R88, [R216+0x11000] ;  /* 0x01100000d858783b */ /* 0x000fe20000004200 */
[----:B------:R-:W1:Y:S02]  /*25d50*/  MUFU.EX2 R195, R195 ;  /* 0x000000c300c37308 */ /* 0x000e640000000800 */
[----:B------:R-:W-:Y:S02]  /*25d60*/  FADD.FTZ R105, R105, R144 ;  /* 0x0000009069697221 */ /* 0x000fe40000010000 */
[----:B------:R-:W-:Y:S02]  /*25d70*/  FADD.FTZ R107, R163, R107 ;  /* 0x0000006ba36b7221 */ /* 0x000fe40000010000 */
[C---:B--2---:R-:W-:Y:S04]  /*25d80*/  HMMA.16816.F32 R36, R68.reuse, R84, R36 ;  /* 0x000000544424723c */ /* 0x044fe80000001824 */
[----:B------:R-:W-:Y:S01]  /*25d90*/  MUFU.EX2 R198, R198 ;  /* 0x000000c600c67308 */ /* 0x000fe20000000800 */
[----:B------:R-:W-:Y:S02]  /*25da0*/  FADD.FTZ R105, R157, R105 ;  /* 0x000000699d697221 */ /* 0x000fe40000010000 */
[----:B------:R-:W-:Y:S01]  /*25db0*/  FADD.FTZ R165, R165, R107 ;  /* 0x0000006ba5a57221 */ /* 0x000fe20000010000 */
[C---:B------:R-:W-:Y:S01]  /*25dc0*/  HMMA.16816.F32 R40, R68.reuse, R86, R40 ;  /* 0x000000564428723c */ /* 0x040fe20000001828 */
[----:B------:R-:W-:Y:S03]  /*25dd0*/  LDSM.16.MT88.4 R84, [R214+0xd000] ;  /* 0x00d00000d654783b */ /* 0x000fe60000004200 */
[----:B------:R-:W-:Y:S02]  /*25de0*/  FADD.FTZ R158, R158, R105 ;  /* 0x000000699e9e7221 */ /* 0x000fe40000010000 */
[----:B------:R-:W2:Y:S01]  /*25df0*/  MUFU.EX2 R199, R199 ;  /* 0x000000c700c77308 */ /* 0x000ea20000000800 */
[----:B------:R-:W-:Y:S01]  /*25e00*/  FADD.FTZ R165, R170, R165 ;  /* 0x000000a5aaa57221 */ /* 0x000fe20000010000 */
[C---:B----4-:R-:W-:Y:S04]  /*25e10*/  HMMA.16816.F32 R44, R68.reuse, R76, R44 ;  /* 0x0000004c442c723c */ /* 0x050fe8000000182c */
[----:B------:R-:W-:Y:S04]  /*25e20*/  FADD.FTZ R158, R168, R158 ;  /* 0x0000009ea89e7221 */ /* 0x000fe80000010000 */
        /* <DEDUP_REMOVED lines=8> */
[C---:B------:R-:W-:Y:S08]  /*25eb0*/  HMMA.16816.F32 R60, R68.reuse, R80, R60 ;  /* 0x00000050443c723c */ /* 0x040ff0000000183c */
[----:B------:R-:W-:Y:S01]  /*25ec0*/  HMMA.16816.F32 R64, R68, R82, R64 ;  /* 0x000000524440723c */ /* 0x000fe20000001840 */
[----:B------:R-:W2:Y:S01]  /*25ed0*/  LDSM.16.MT88.4 R80, [R215+0xd000] ;  /* 0x00d00000d750783b */ /* 0x000ea20000004200 */
[----:B------:R-:W-:Y:S05]  /*25ee0*/  MUFU.EX2 R188, R188 ;  /* 0x000000bc00bc7308 */ /* 0x000fea0000000800 */
[C---:B------:R-:W-:Y:S01]  /*25ef0*/  F2FP.PACK_AB R68, R169.reuse, R168 ;  /* 0x000000a8a944723e */ /* 0x040fe200000000ff */
[----:B------:R-:W-:Y:S01]  /*25f00*/  FADD.FTZ R169, R169, R158 ;  /* 0x0000009ea9a97221 */ /* 0x000fe20000010000 */
[----:B------:R-:W-:Y:S03]  /*25f10*/  F2FP.PACK_AB R69, R171, R170 ;  /* 0x000000aaab45723e */ /* 0x000fe600000000ff */
[----:B------:R-:W-:Y:S01]  /*25f20*/  F2FP.PACK_AB R70, R173, R172 ;  /* 0x000000acad46723e */ /* 0x000fe200000000ff */
[----:B------:R-:W1:Y:S01]  /*25f30*/  MUFU.EX2 R186, R186 ;  /* 0x000000ba00ba7308 */ /* 0x000e620000000800 */
[----:B------:R-:W-:Y:S01]  /*25f40*/  F2FP.PACK_AB R71, R176, R175 ;  /* 0x000000afb047723e */ /* 0x000fe200000000ff */
[----:B------:R-:W-:Y:S02]  /*25f50*/  FADD.FTZ R171, R171, R165 ;  /* 0x000000a5abab7221 */ /* 0x000fe40000010000 */
[----:B------:R-:W-:Y:S02]  /*25f60*/  FADD.FTZ R169, R172, R169 ;  /* 0x000000a9aca97221 */ /* 0x000fe40000010000 */
[----:B------:R-:W-:Y:S02]  /*25f70*/  FADD.FTZ R171, R175, R171 ;  /* 0x000000abafab7221 */ /* 0x000fe40000010000 */
[C---:B----4-:R-:W-:Y:S02]  /*25f80*/  HMMA.16816.F32 R4, R68.reuse, R76, R4 ;  /* 0x0000004c4404723c */ /* 0x050fe40000001804 */
[----:B------:R-:W4:Y:S01]  /*25f90*/  MUFU.EX2 R183, R183 ;  /* 0x000000b700b77308 */ /* 0x000f220000000800 */
[----:B------:R-:W-:Y:S02]  /*25fa0*/  FADD.FTZ R176, R176, R171 ;  /* 0x000000abb0b07221 */ /* 0x000fe40000010000 */
[----:B------:R-:W-:Y:S02]  /*25fb0*/  FADD.FTZ R173, R173, R169 ;  /* 0x000000a9adad7221 */ /* 0x000fe40000010000 */
[----:B-----5:R-:W-:Y:S01]  /*25fc0*/  FADD.FTZ R176, R180, R176 ;  /* 0x000000b0b4b07221 */ /* 0x020fe20000010000 */
[C---:B------:R-:W-:Y:S01]  /*25fd0*/  HMMA.16816.F32 R8, R68.reuse, R78, R8 ;  /* 0x0000004e4408723c */ /* 0x040fe20000001808 */
[----:B------:R-:W5:Y:S03]  /*25fe0*/  LDSM.16.MT88.4 R76, [R218+0x11000] ;  /* 0x01100000da4c783b */ /* 0x000f660000004200 */
[----:B------:R-:W-:Y:S01]  /*25ff0*/  MUFU.EX2 R182, R182 ;  /* 0x000000b600b67308 */ /* 0x000fe20000000800 */
[----:B------:R-:W-:Y:S03]  /*26000*/  FADD.FTZ R173, R179, R173 ;  /* 0x000000adb3ad7221 */ /* 0x000fe60000010000 */
[C---:B-1----:R-:W-:Y:S06]  /*26010*/  HMMA.16816.F32 R12, R68.reuse, R72, R12 ;  /* 0x00000048440c723c */ /* 0x042fec000000180c */
[----:B------:R-:W1:Y:S02]  /*26020*/  MUFU.EX2 R178, R178 ;  /* 0x000000b200b27308 */ /* 0x000e640000000800 */
[C---:B------:R-:W-:Y:S01]  /*26030*/  HMMA.16816.F32 R16, R68.reuse, R74, R16 ;  /* 0x0000004a4410723c */ /* 0x040fe20000001810 */
[----:B------:R-:W1:Y:S07]  /*26040*/  LDSM.16.MT88.4 R72, [R218+0xd800] ;  /* 0x00d80000da48783b */ /* 0x000e6e0000004200 */
[C---:B--2---:R-:W-:Y:S01]  /*26050*/  HMMA.16816.F32 R20, R68.reuse, R80, R20 ;  /* 0x000000504414723c */ /* 0x044fe20000001814 */
[----:B------:R-:W-:Y:S07]  /*26060*/  MUFU.EX2 R177, R177 ;  /* 0x000000b100b17308 */ /* 0x000fee0000000800 */
[C---:B------:R-:W-:Y:S01]  /*26070*/  HMMA.16816.F32 R24, R68.reuse, R82, R24 ;  /* 0x000000524418723c */ /* 0x040fe20000001818 */
[----:B------:R-:W2:Y:S02]  /*26080*/  LDSM.16.MT88.4 R80, [R215+0xd800] ;  /* 0x00d80000d750783b */ /* 0x000ea40000004200 */
[----:B------:R-:W1:Y:S05]  /*26090*/  MUFU.EX2 R174, R174 ;  /* 0x000000ae00ae7308 */ /* 0x000e6a0000000800 */
[C---:B------:R-:W-:Y:S05]  /*260a0*/  HMMA.16816.F32 R28, R68.reuse, R84, R28 ;  /* 0x00000054441c723c */ /* 0x040fea000000181c */
[----:B------:R-:W1:Y:S03]  /*260b0*/  MUFU.EX2 R167, R167 ;  /* 0x000000a700a77308 */ /* 0x000e660000000800 */
[C---:B------:R-:W-:Y:S01]  /*260c0*/  HMMA.16816.F32 R32, R68.reuse, R86, R32 ;  /* 0x000000564420723c */ /* 0x040fe20000001820 */
[----:B------:R-:W-:Y:S06]  /*260d0*/  LDSM.16.MT88.4 R84, [R216+0x11800] ;  /* 0x01180000d854783b */ /* 0x000fec0000004200 */
[----:B------:R-:W-:Y:S01]  /*260e0*/  MUFU.EX2 R166, R166 ;  /* 0x000000a600a67308 */ /* 0x000fe20000000800 */
[C---:B-----5:R-:W-:Y:S08]  /*260f0*/  HMMA.16816.F32 R36, R68.reuse, R76, R36 ;  /* 0x0000004c4424723c */ /* 0x060ff00000001824 */
[C---:B------:R-:W-:Y:S01]  /*26100*/  HMMA.16816.F32 R40, R68.reuse, R78, R40 ;  /* 0x0000004e4428723c */ /* 0x040fe20000001828 */
[----:B------:R-:W5:Y:S01]  /*26110*/  LDSM.16.MT88.4 R76, [R214+0xd800] ;  /* 0x00d80000d64c783b */ /* 0x000f620000004200 */
[----:B------:R-:W1:Y:S06]  /*26120*/  MUFU.EX2 R164, R164 ;  /* 0x000000a400a47308 */ /* 0x000e6c0000000800 */
[C---:B------:R-:W-:Y:S04]  /*26130*/  HMMA.16816.F32 R44, R68.reuse, R88, R44 ;  /* 0x00000058442c723c */ /* 0x040fe8000000182c */
[----:B------:R-:W1:Y:S04]  /*26140*/  MUFU.EX2 R162, R162 ;  /* 0x000000a200a27308 */ /* 0x000e680000000800 */
[C---:B------:R-:W-:Y:S01]  /*26150*/  HMMA.16816.F32 R48, R68.reuse, R90, R48 ;  /* 0x0000005a4430723c */ /* 0x040fe20000001830 */
[----:B------:R-:W-:Y:S05]  /*26160*/  LDSM.16.MT88.4 R88, [R216+0x12000] ;  /* 0x01200000d858783b */ /* 0x000fea0000004200 */
        /* <DEDUP_REMOVED lines=9> */
[----:B------:R-:W2:Y:S01]  /*26200*/  MUFU.EX2 R156, R156 ;  /* 0x0000009c009c7308 */ /* 0x000ea20000000800 */
[C---:B------:R-:W-:Y:S01]  /*26210*/  F2FP.PACK_AB R68, R181.reuse, R179 ;  /* 0x000000b3b544723e */ /* 0x040fe200000000ff */
[----:B------:R-:W-:Y:S01]  /*26220*/  FADD.FTZ R181, R181, R173 ;  /* 0x000000adb5b57221 */ /* 0x000fe20000010000 */
[C---:B------:R-:W-:Y:S03]  /*26230*/  F2FP.PACK_AB R69, R184.reuse, R180 ;  /* 0x000000b4b845723e */ /* 0x040fe600000000ff */
[----:B------:R-:W-:Y:S01]  /*26240*/  F2FP.PACK_AB R70, R187, R185 ;  /* 0x000000b9bb46723e */ /* 0x000fe200000000ff */
[----:B------:R-:W-:Y:S01]  /*26250*/  FADD.FTZ R184, R184, R176 ;  /* 0x000000b0b8b87221 */ /* 0x000fe20000010000 */
[----:B------:R-:W-:Y:S01]  /*26260*/  F2FP.PACK_AB R71, R191, R189 ;  /* 0x000000bdbf47723e */ /* 0x000fe200000000ff */
[----:B------:R-:W-:Y:S01]  /*26270*/  FADD.FTZ R181, R185, R181 ;  /* 0x000000b5b9b57221 */ /* 0x000fe20000010000 */
[----:B------:R-:W2:Y:S01]  /*26280*/  MUFU.EX2 R154, R154 ;  /* 0x0000009a009a7308 */ /* 0x000ea20000000800 */
[----:B------:R-:W-:Y:S02]  /*26290*/  FADD.FTZ R184, R189, R184 ;  /* 0x000000b8bdb87221 */ /* 0x000fe40000010000 */
[----:B------:R-:W-:Y:S02]  /*262a0*/  FADD.FTZ R187, R187, R181 ;  /* 0x000000b5bbbb7221 */ /* 0x000fe40000010000 */
[C---:B-1----:R-:W-:Y:S03]  /*262b0*/  HMMA.16816.F32 R4, R68.reuse, R72, R4 ;  /* 0x000000484404723c */ /* 0x042fe60000001804 */
[----:B------:R-:W-:Y:S02]  /*262c0*/  FADD.FTZ R191, R191, R184 ;  /* 0x000000b8bfbf7221 */ /* 0x000fe40000010000 */
[----:B------:R-:W-:Y:S01]  /*262d0*/  MUFU.EX2 R155, R155 ;  /* 0x0000009b009b7308 */ /* 0x000fe20000000800 */
[----:B---3--:R-:W-:Y:S02]  /*262e0*/  FADD.FTZ R187, R192, R187 ;  /* 0x000000bbc0bb7221 */ /* 0x008fe40000010000 */
[C---:B------:R-:W-:Y:S01]  /*262f0*/  HMMA.16816.F32 R8, R68.reuse, R74, R8 ;  /* 0x0000004a4408723c */ /* 0x040fe20000001808 */
[----:B------:R-:W1:Y:S03]  /*26300*/  LDSM.16.MT88.4 R72, [R218+0x11800] ;  /* 0x01180000da48783b */ /* 0x000e660000004200 */
[----:B------:R-:W-:Y:S03]  /*26310*/  FADD.FTZ R191, R194, R191 ;  /* 0x000000bfc2bf7221 */ /* 0x000fe60000010000 */
[----:B------:R-:W3:Y:S01]  /*26320*/  MUFU.EX2 R153, R153 ;  /* 0x0000009900997308 */ /* 0x000ee20000000800 */
[C---:B------:R-:W-:Y:S08]  /*26330*/  HMMA.16816.F32 R12, R68.reuse, R100, R12 ;  /* 0x00000064440c723c */ /* 0x040ff0000000180c */
[C---:B------:R-:W-:Y:S01]  /*26340*/  HMMA.16816.F32 R16, R68.reuse, R102, R16 ;  /* 0x000000664410723c */ /* 0x040fe20000001810 */
[----:B------:R-:W-:Y:S01]  /*26350*/  LDSM.16.MT88.4 R100, [R214+0xf800] ;  /* 0x00f80000d664783b */ /* 0x000fe20000004200 */
[----:B------:R-:W1:Y:S06]  /*26360*/  MUFU.EX2 R152, R152 ;  /* 0x0000009800987308 */ /* 0x000e6c0000000800 */
[C---:B--2---:R-:W-:Y:S04]  /*26370*/  HMMA.16816.F32 R20, R68.reuse, R80, R20 ;  /* 0x000000504414723c */ /* 0x044fe80000001814 */
[----:B------:R-:W-:Y:S04]  /*26380*/  MUFU.EX2 R150, R150 ;  /* 0x0000009600967308 */ /* 0x000fe80000000800 */
[C---:B------:R-:W-:Y:S01]  /*26390*/  HMMA.16816.F32 R24, R68.reuse, R82, R24 ;  /* 0x000000524418723c */ /* 0x040fe20000001818 */
[----:B------:R-:W2:Y:S05]  /*263a0*/  LDSM.16.MT88.4 R80, [R215+0x11800] ;  /* 0x01180000d750783b */ /* 0x000eaa0000004200 */
[----:B------:R-:W-:Y:S02]  /*263b0*/  MUFU.EX2 R151, R151 ;  /* 0x0000009700977308 */ /* 0x000fe40000000800 */
[C---:B-----5:R-:W-:Y:S08]  /*263c0*/  HMMA.16816.F32 R28, R68.reuse, R76, R28 ;  /* 0x0000004c441c723c */ /* 0x060ff0000000181c */
[C---:B------:R-:W-:Y:S01]  /*263d0*/  HMMA.16816.F32 R32, R68.reuse, R78, R32 ;  /* 0x0000004e4420723c */ /* 0x040fe20000001820 */
[----:B------:R-:W5:Y:S01]  /*263e0*/  LDSM.16.MT88.4 R76, [R214+0x11800] ;  /* 0x01180000d64c783b */ /* 0x000f620000004200 */
[----:B------:R-:W2:Y:S06]  /*263f0*/  MUFU.EX2 R135, R135 ;  /* 0x0000008700877308 */ /* 0x000eac0000000800 */
[C---:B-1----:R-:W-:Y:S04]  /*26400*/  HMMA.16816.F32 R36, R68.reuse, R72, R36 ;  /* 0x000000484424723c */ /* 0x042fe80000001824 */
[----:B------:R-:W1:Y:S04]  /*26410*/  MUFU.EX2 R149, R149 ;  /* 0x0000009500957308 */ /* 0x000e680000000800 */
        /* <DEDUP_REMOVED lines=8> */
[C---:B-----5:R-:W-:Y:S08]  /*264a0*/  HMMA.16816.F32 R60, R68.reuse, R76, R60 ;  /* 0x0000004c443c723c */ /* 0x060ff0000000183c */
[----:B------:R-:W-:Y:S01]  /*264b0*/  HMMA.16816.F32 R64, R68, R78, R64 ;  /* 0x0000004e4440723c */ /* 0x000fe20000001840 */
[----:B------:R-:W5:Y:S06]  /*264c0*/  LDSM.16.MT88.4 R76, [R214+0xe000] ;  /* 0x00e00000d64c783b */ /* 0x000f6c0000004200 */
        /* <DEDUP_REMOVED lines=15> */
[C---:B------:R-:W-:Y:S08]  /*265c0*/  HMMA.16816.F32 R12, R68.reuse, R84, R12 ;  /* 0x00000054440c723c */ /* 0x040ff0000000180c */
[C---:B------:R-:W-:Y:S01]  /*265d0*/  HMMA.16816.F32 R16, R68.reuse, R86, R16 ;  /* 0x000000564410723c */ /* 0x040fe20000001810 */
[----:B------:R-:W3:Y:S07]  /*265e0*/  LDSM.16.MT88.4 R84, [R214+0x12000] ;  /* 0x01200000d654783b */ /* 0x000eee0000004200 */
[C---:B--2---:R-:W-:Y:S08]  /*265f0*/  HMMA.16816.F32 R20, R68.reuse, R80, R20 ;  /* 0x000000504414723c */ /* 0x044ff00000001814 */
[C---:B------:R-:W-:Y:S01]  /*26600*/  HMMA.16816.F32 R24, R68.reuse, R82, R24 ;  /* 0x000000524418723c */ /* 0x040fe20000001818 */
[----:B------:R-:W2:Y:S07]  /*26610*/  LDSM.16.MT88.4 R80, [R218+0xe800] ;  /* 0x00e80000da50783b */ /* 0x000eae0000004200 */
[C---:B-----5:R-:W-:Y:S08]  /*26620*/  HMMA.16816.F32 R28, R68.reuse, R76, R28 ;  /* 0x0000004c441c723c */ /* 0x060ff0000000181c */
[C---:B------:R-:W-:Y:S01]  /*26630*/  HMMA.16816.F32 R32, R68.reuse, R78, R32 ;  /* 0x0000004e4420723c */ /* 0x040fe20000001820 */
[----:B------:R-:W5:Y:S07]  /*26640*/  LDSM.16.MT88.4 R76, [R215+0xe800] ;  /* 0x00e80000d74c783b */ /* 0x000f6e0000004200 */
        /* <DEDUP_REMOVED lines=11> */
[----:B------:R-:W-:Y:S06]  /*26700*/  LDSM.16.MT88.4 R84, [R216+0x12800] ;  /* 0x01280000d854783b */ /* 0x000fec0000004200 */
[C---:B------:R-:W-:Y:S01]  /*26710*/  F2FP.PACK_AB R68, R188.reuse, R190 ;  /* 0x000000bebc44723e */ /* 0x040fe200000000ff */
[----:B------:R-:W-:Y:S01]  /*26720*/  FADD.FTZ R188, R188, R199 ;  /* 0x000000c7bcbc7221 */ /* 0x000fe20000010000 */
[C---:B----4-:R-:W-:Y:S03]  /*26730*/  F2FP.PACK_AB R69, R183.reuse, R186 ;  /* 0x000000bab745723e */ /* 0x050fe600000000ff */
        /* <DEDUP_REMOVED lines=14> */
[----:B------:R-:W-:Y:S07]  /*26820*/  LDSM.16.MT88.4 R96, [R214+0x13000] ;  /* 0x01300000d660783b */ /* 0x000fee0000004200 */
        /* <DEDUP_REMOVED lines=32> */
[----:B------:R-:W2:Y:S03]  /*26a30*/  LDSM.16.MT88.4 R80, [R218+0x13000] ;  /* 0x01300000da50783b */ /* 0x000ea60000004200 */
[----:B------:R-:W-:Y:S02]  /*26a40*/  FADD.FTZ R156, R152, R156 ;  /* 0x0000009c989c7221 */ /* 0x000fe40000010000 */
[----:B------:R-:W-:Y:S02]  /*26a50*/  FADD.FTZ R160, R155, R160 ;  /* 0x000000a09ba07221 */ /* 0x000fe40000010000 */
[C---:B---3--:R-:W-:Y:S04]  /*26a60*/  HMMA.16816.F32 R12, R68.reuse, R76, R12 ;  /* 0x0000004c440c723c */ /* 0x048fe8000000180c */
[----:B------:R-:W-:Y:S02]  /*26a70*/  FADD.FTZ R156, R135, R156 ;  /* 0x0000009c879c7221 */ /* 0x000fe40000010000 */
[----:B------:R-:W-:Y:S02]  /*26a80*/  FADD.FTZ R160, R150, R160 ;  /* 0x000000a096a07221 */ /* 0x000fe40000010000 */
[C---:B------:R-:W-:Y:S01]  /*26a90*/  HMMA.16816.F32 R16, R68.reuse, R78, R16 ;  /* 0x0000004e4410723c */ /* 0x040fe20000001810 */
[----:B------:R-:W-:Y:S03]  /*26aa0*/  LDSM.16.MT88.4 R76, [R215+0x13800] ;  /* 0x01380000d74c783b */ /* 0x000fe60000004200 */
[----:B------:R-:W-:Y:S02]  /*26ab0*/  FADD.FTZ R242, R149, R156 ;  /* 0x0000009c95f27221 */ /* 0x000fe40000010000 */
[----:B------:R-:W-:Y:S02]  /*26ac0*/  FADD.FTZ R243, R151, R160 ;  /* 0x000000a097f37221 */ /* 0x000fe40000010000 */
[C---:B-1----:R-:W-:Y:S08]  /*26ad0*/  HMMA.16816.F32 R20, R68.reuse, R72, R20 ;  /* 0x000000484414723c */ /* 0x042ff00000001814 */
[C---:B------:R-:W-:Y:S08]  /*26ae0*/  HMMA.16816.F32 R24, R68.reuse, R74, R24 ;  /* 0x0000004a4418723c */ /* 0x040ff00000001818 */
[C---:B------:R-:W-:Y:S08]  /*26af0*/  HMMA.16816.F32 R28, R68.reuse, R84, R28 ;  /* 0x00000054441c723c */ /* 0x040ff0000000181c */
[C---:B------:R-:W-:Y:S01]  /*26b00*/  HMMA.16816.F32 R32, R68.reuse, R86, R32 ;  /* 0x000000564420723c */ /* 0x040fe20000001820 */
[----:B------:R-:W-:Y:S07]  /*26b10*/  LDSM.16.MT88.4 R84, [R216+0x13800] ;  /* 0x01380000d854783b */ /* 0x000fee0000004200 */
[C---:B--2---:R-:W-:Y:S08]  /*26b20*/  HMMA.16816.F32 R36, R68.reuse, R80, R36 ;  /* 0x000000504424723c */ /* 0x044ff00000001824 */
[C---:B------:R-:W-:Y:S08]  /*26b30*/  HMMA.16816.F32 R40, R68.reuse, R82, R40 ;  /* 0x000000524428723c */ /* 0x040ff00000001828 */
        /* <DEDUP_REMOVED lines=8> */
[----:B------:R-:W-:Y:S03]  /*26bc0*/  F2FP.PACK_AB R69, R152, R153 ;  /* 0x000000999845723e */ /* 0x000fe600000000ff */
[----:B------:R-:W-:Y:S02]  /*26bd0*/  F2FP.PACK_AB R70, R151, R150 ;  /* 0x000000969746723e */ /* 0x000fe400000000ff */
[----:B------:R-:W-:Y:S07]  /*26be0*/  F2FP.PACK_AB R71, R149, R135 ;  /* 0x000000879547723e */ /* 0x000fee00000000ff */
[C---:B------:R-:W-:Y:S01]  /*26bf0*/  HMMA.16816.F32 R128, R68.reuse, R124, R4 ;  /* 0x0000007c4480723c */ /* 0x040fe20000001804 */
[----:B------:R-:W2:Y:S07]  /*26c00*/  LDSM.16.MT88.4 R4, [R214+0x13800] ;  /* 0x01380000d604783b */ /* 0x000eae0000004200 */
        /* <DEDUP_REMOVED lines=16> */
.L_x_2229:
        /* <DEDUP_REMOVED lines=11> */
.L_x_2257:
[----:B---3--:R-:W-:Y:S01]  /*26dc0*/  FADD.FTZ R2, R2, R243 ;  /* 0x000000f302027221 */ /* 0x008fe20000010000 */
[----:B------:R-:W-:Y:S05]  /*26dd0*/  BRA.DIV ~URZ, `(.L_x_2240) ;  /* 0x000014727f007947 */ /* 0x000fea000b800000 */
[----:B------:R-:W3:Y:S04]  /*26de0*/  SHFL.BFLY PT, R6, R242, 0x2, 0x1f ;  /* 0x0c401f00f2067f89 */ /* 0x000ee800000e0000 */
[----:B------:R-:W4:Y:S01]  /*26df0*/  SHFL.BFLY PT, R7, R2, 0x1, 0x1f ;  /* 0x0c201f0002077f89 */ /* 0x000f2200000e0000 */
[----:B---3--:R-:W-:Y:S02]  /*26e00*/  FADD.FTZ R242, R6, R242 ;  /* 0x000000f206f27221 */ /* 0x008fe40000010000 */
[----:B----4-:R-:W-:-:S03]  /*26e10*/  FADD.FTZ R2, R2, R7 ;  /* 0x0000000702027221 */ /* 0x010fc60000010000 */
[----:B------:R3:W4:Y:S04]  /*26e20*/  SHFL.BFLY PT, R6, R242, 0x1, 0x1f ;  /* 0x0c201f00f2067f89 */ /* 0x00072800000e0000 */
.L_x_2258:
[----:B------:R-:W1:Y:S01]  /*26e30*/  S2R R9, SR_TID.X ;  /* 0x0000000000097919 */ /* 0x000e620000002100 */
[----:B----4-:R-:W-:-:S03]  /*26e40*/  FADD.FTZ R6, R6, R242 ;  /* 0x000000f206067221 */ /* 0x010fc60000010000 */
[----:B------:R-:W-:Y:S01]  /*26e50*/  BAR.SYNC.DEFER_BLOCKING 0x0 ;  /* 0x0000000000007b1d */ /* 0x000fe20000010000 */
[----:B------:R-:W-:Y:S02]  /*26e60*/  FSETP.NE.FTZ.AND P4, PT, R2, RZ, PT ;  /* 0x000000ff0200720b */ /* 0x000fe40003f95000 */
[----:B------:R-:W-:Y:S02]  /*26e70*/  FSETP.NE.FTZ.AND P3, PT, R6, RZ, PT ;  /* 0x000000ff0600720b */ /* 0x000fe40003f75000 */
[----:B------:R-:W-:Y:S01]  /*26e80*/  MOV R8, 0x3f800000 ;  /* 0x3f80000000087802 */ /* 0x000fe20000000f00 */
[----:B------:R-:W-:Y:S01]  /*26e90*/  ULDC.64 UR4, c[0x0][0x118] ;  /* 0x0000460000047ab9 */ /* 0x000fe20000000a00 */
[----:B------:R-:W-:-:S07]  /*26ea0*/  MOV R7, 0x3f800000 ;  /* 0x3f80000000077802 */ /* 0x000fce0000000f00 */
[----:B------:R-:W4:Y:S01]  /*26eb0*/  @P4 MUFU.RCP R8, R2 ;  /* 0x0000000200084308 */ /* 0x000f220000001000 */
[----:B-1----:R-:W-:-:S07]  /*26ec0*/  SHF.R.S32.HI R10, RZ, 0x1f, R9 ;  /* 0x0000001fff0a7819 */ /* 0x002fce0000011409 */
[----:B------:R-:W1:Y:S01]  /*26ed0*/  @P3 MUFU.RCP R7, R6 ;  /* 0x0000000600073308 */ /* 0x000e620000001000 */
[----:B------:R-:W-:-:S04]  /*26ee0*/  LEA.HI R11, R10, R9, RZ, 0x2 ;  /* 0x000000090a0b7211 */ /* 0x000fc800078f10ff */
[--C-:B------:R-:W-:Y:S02]  /*26ef0*/  SHF.R.S32.HI R13, RZ, 0x2, R11.reuse ;  /* 0x00000002ff0d7819 */ /* 0x100fe4000001140b */
[----:B------:R-:W-:Y:S01]  /*26f00*/  SHF.R.S32.HI R12, RZ, 0x1f, R11 ;  /* 0x0000001fff0c7819 */ /* 0x000fe2000001140b */
[C---:B----4-:R-:W-:Y:S01]  /*26f10*/  FMUL.FTZ R128, R8.reuse, R128 ;  /* 0x0000008008807220 */ /* 0x050fe20000410000 */
        /* <DEDUP_REMOVED lines=55> */
[----:B------:R-:W-:Y:S01]  /*27290*/  FMUL.FTZ R126, R7, R126 ;  /* 0x0000007e077e7220 */ /* 0x000fe20000410000 */
[----:B------:R-:W-:Y:S01]  /*272a0*/  IADD3 R16, R13, R8, RZ ;  /* 0x000000080d107210 */ /* 0x000fe20007ffe0ff */
[C---:B------:R-:W-:Y:S01]  /*272b0*/  FMUL.FTZ R123, R7.reuse, R123 ;  /* 0x0000007b077b7220 */ /* 0x040fe20000410000 */
[----:B------:R-:W-:Y:S01]  /*272c0*/  IADD3 R8, R8, R15, RZ ;  /* 0x0000000f08087210 */ /* 0x000fe20007ffe0ff */
[C---:B------:R-:W-:Y:S01]  /*272d0*/  FMUL.FTZ R122, R7.reuse, R122 ;  /* 0x0000007a077a7220 */ /* 0x040fe20000410000 */
[----:B------:R-:W-:Y:S01]  /*272e0*/  STS.64 [R14.X4+0x800], R130 ;  /* 0x000800820e007388 */ /* 0x000fe20000004a00 */
[----:B------:R-:W-:-:S02]  /*272f0*/  FMUL.FTZ R119, R7, R119 ;  /* 0x0000007707777220 */ /* 0x000fc40000410000 */
[C---:B------:R-:W-:Y:S01]  /*27300*/  FMUL.FTZ R118, R7.reuse, R118 ;  /* 0x0000007607767220 */ /* 0x040fe20000410000 */
[----:B------:R-:W-:Y:S01]  /*27310*/  STS.64 [R15], R124 ;  /* 0x0000007c0f007388 */ /* 0x000fe20000000a00 */
[C---:B------:R-:W-:Y:S02]  /*27320*/  FMUL.FTZ R115, R7.reuse, R115 ;  /* 0x0000007307737220 */ /* 0x040fe40000410000 */
[C---:B------:R-:W-:Y:S01]  /*27330*/  FMUL.FTZ R114, R7.reuse, R114 ;  /* 0x0000007207727220 */ /* 0x040fe20000410000 */
[----:B------:R-:W-:Y:S01]  /*27340*/  STS.64 [R15+0x800], R126 ;  /* 0x0008007e0f007388 */ /* 0x000fe20000000a00 */
        /* <DEDUP_REMOVED lines=26> */
[----:B------:R-:W-:-:S04]  /*274f0*/  MOV R7, 0x80 ;  /* 0x0000008000077802 */ /* 0x000fc80000000f00 */
[----:B------:R-:W-:-:S04]  /*27500*/  SEL R7, R7, 0xffffff80, !P2 ;  /* 0xffffff8007077807 */ /* 0x000fc80005000000 */
[----:B------:R-:W-:Y:S02]  /*27510*/  IADD3 R13, R13, R7, RZ ;  /* 0x000000070d0d7210 */ /* 0x000fe40007ffe0ff */
[----:B------:R-:W-:Y:S02]  /*27520*/  IADD3 R17, R7, R15, RZ ;  /* 0x0000000f07117210 */ /* 0x000fe40007ffe0ff */
[-C--:B------:R-:W-:Y:S01]  /*27530*/  IADD3 R18, R16, R7.reuse, RZ ;  /* 0x0000000710127210 */ /* 0x080fe20007ffe0ff */
[----:B------:R-:W-:Y:S01]  /*27540*/  STS.64 [R13], R112 ;  /* 0x000000700d007388 */ /* 0x000fe20000000a00 */
[----:B------:R-:W-:-:S03]  /*27550*/  IADD3 R7, R8, R7, RZ ;  /* 0x0000000708077210 */ /* 0x000fc60007ffe0ff */
        /* <DEDUP_REMOVED lines=23> */
[----:B-1-3--:R-:W3:Y:S04]  /*276d0*/  LD.E.64 R14, [R4.64+0xb0] ;  /* 0x0000b004040e7980 */ /* 0x00aee8000c101b00 */
[----:B----4-:R-:W4:Y:S01]  /*276e0*/  LD.E R13, [R4.64+0x60] ;  /* 0x00006004040d7980 */ /* 0x010f22000c101900 */
[----:B------:R-:W-:-:S03]  /*276f0*/  LEA.HI R81, R10, R9, RZ, 0x4 ;  /* 0x000000090a517211 */ /* 0x000fc600078f20ff */
[----:B------:R1:W5:Y:S04]  /*27700*/  LD.E R8, [R4.64+0xcc] ;  /* 0x0000cc0404087980 */ /* 0x000368000c101900 */
[----:B--2---:R-:W2:Y:S01]  /*27710*/  S2R R7, SR_TID.X ;  /* 0x0000000000077919 */ /* 0x004ea20000002100 */
[----:B------:R-:W-:-:S03]  /*27720*/  LOP3.LUT R81, R81, 0xfffffff0, RZ, 0xc0, !PT ;  /* 0xfffffff051517812 */ /* 0x000fc600078ec0ff */
[----:B------:R1:W5:Y:S01]  /*27730*/  LD.E.64 R86, [R4.64+0x78] ;  /* 0x0000780404567980 */ /* 0x000362000c101b00 */
[----:B------:R-:W-:-:S03]  /*27740*/  IADD3 R81, -R81, R9, RZ ;  /* 0x0000000951517210 */ /* 0x000fc60007ffe1ff */
[----:B------:R1:W5:Y:S01]  /*27750*/  LD.E.64 R84, [R4.64+0xa8] ;  /* 0x0000a80404547980 */ /* 0x000362000c101b00 */
[----:B------:R-:W-:Y:S01]  /*27760*/  LEA.HI R17, R81, R81, RZ, 0x1 ;  /* 0x0000005151117211 */ /* 0x000fe200078f08ff */
[----:B------:R-:W2:Y:S01]  /*27770*/  @P4 MUFU.LG2 R2, R2 ;  /* 0x0000000200024308 */ /* 0x000ea20000000c00 */
[----:B------:R-:W-:Y:S01]  /*27780*/  LOP3.LUT R12, R12, 0xffffffe0, RZ, 0xc0, !PT ;  /* 0xffffffe00c0c7812 */ /* 0x000fe200078ec0ff */
[----:B------:R-:W-:Y:S01]  /*27790*/  BSSY B0, `(.L_x_2241) ;  /* 0x0000045000007945 */ /* 0x000fe20003800000 */
[C---:B------:R-:W-:Y:S02]  /*277a0*/  SHF.L.U32 R18, R17.reuse, 0x2, RZ ;  /* 0x0000000211127819 */ /* 0x040fe400000006ff */
[----:B------:R-:W-:Y:S02]  /*277b0*/  LOP3.LUT R17, R17, 0xffffffe, RZ, 0xc0, !PT ;  /* 0x0ffffffe11117812 */ /* 0x000fe400078ec0ff */
[----:B------:R-:W-:Y:S01]  /*277c0*/  IADD3 R12, -R12, R9, RZ ;  /* 0x000000090c0c7210 */ /* 0x000fe20007ffe1ff */
[----:B------:R-:W1:Y:S01]  /*277d0*/  @P3 MUFU.LG2 R6, R6 ;  /* 0x0000000600063308 */ /* 0x000e620000000c00 */
[----:B------:R-:W-:-:S02]  /*277e0*/  IADD3 R17, R81, -R17, RZ ;  /* 0x8000001151117210 */ /* 0x000fc40007ffe0ff */
[----:B------:R-:W-:Y:S01]  /*277f0*/  SHF.R.S32.HI R82, RZ, 0x1f, R11 ;  /* 0x0000001fff527819 */ /* 0x000fe2000001140b */
[----:B------:R-:W-:Y:S01]  /*27800*/  BAR.SYNC.DEFER_BLOCKING 0x0 ;  /* 0x0000000000007b1d */ /* 0x000fe20000010000 */
[----:B------:R-:W-:Y:S02]  /*27810*/  LOP3.LUT P0, RZ, R12, 0x3, RZ, 0xc0, !PT ;  /* 0x000000030cff7812 */ /* 0x000fe4000780c0ff */
[----:B--2---:R-:W-:Y:S01]  /*27820*/  SHF.R.S32.HI R80, RZ, 0x1f, R7 ;  /* 0x0000001fff507819 */ /* 0x004fe20000011407 */
[----:B------:R-:W-:Y:S01]  /*27830*/  @P4 FMUL.FTZ R2, R2, 0.69314718246459960938 ;  /* 0x3f31721802024820 */ /* 0x000fe20000410000 */
[----:B------:R-:W-:Y:S02]  /*27840*/  LEA.HI R82, R82, R11, RZ, 0x2 ;  /* 0x0000000b52527211 */ /* 0x000fe400078f10ff */
[CC--:B------:R-:W-:Y:S02]  /*27850*/  LEA.HI R10, R80.reuse, R7.reuse, RZ, 0x4 ;  /* 0x00000007500a7211 */ /* 0x0c0fe400078f20ff */
[----:B------:R-:W-:-:S02]  /*27860*/  LEA.HI R80, R80, R7, RZ, 0x5 ;  /* 0x0000000750507211 */ /* 0x000fc400078f28ff */
[----:B------:R-:W-:Y:S01]  /*27870*/  SHF.R.S32.HI R10, RZ, 0x4, R10 ;  /* 0x00000004ff0a7819 */ /* 0x000fe2000001140a */
[----:B-1----:R-:W-:Y:S01]  /*27880*/  @P3 FMUL.FTZ R6, R6, 0.69314718246459960938 ;  /* 0x3f31721806063820 */ /* 0x002fe20000410000 */
[----:B------:R-:W-:Y:S02]  /*27890*/  LOP3.LUT R80, R80, 0xffffffe0, RZ, 0xc0, !PT ;  /* 0xffffffe050507812 */ /* 0x000fe400078ec0ff */
[----:B------:R-:W-:Y:S02]  /*278a0*/  SHF.L.U32 R16, R10, 0x6, RZ ;  /* 0x000000060a107819 */ /* 0x000fe400000006ff */
[----:B------:R-:W-:Y:S02]  /*278b0*/  IADD3 R80, -R80, R7, RZ ;  /* 0x0000000750507210 */ /* 0x000fe40007ffe1ff */
[----:B------:R-:W-:Y:S02]  /*278c0*/  LOP3.LUT R16, R16, 0x1c0, RZ, 0xc0, !PT ;  /* 0x000001c010107812 */ /* 0x000fe400078ec0ff */
[----:B------:R-:W-:-:S02]  /*278d0*/  SHF.R.S32.HI R7, RZ, 0x1f, R80 ;  /* 0x0000001fff077819 */ /* 0x000fc40000011450 */
[----:B------:R-:W-:Y:S02]  /*278e0*/  LOP3.LUT R18, R16, 0x38, R18, 0xf8, !PT ;  /* 0x0000003810127812 */ /* 0x000fe400078ef812 */
[----:B------:R-:W-:Y:S02]  /*278f0*/  SHF.R.U32.HI R16, RZ, 0x3, R16 ;  /* 0x00000003ff107819 */ /* 0x000fe40000011610 */
[----:B------:R-:W-:Y:S02]  /*27900*/  LOP3.LUT R82, R82, 0xffffffc, RZ, 0xc0, !PT ;  /* 0x0ffffffc52527812 */ /* 0x000fe400078ec0ff */
[----:B------:R-:W-:Y:S02]  /*27910*/  LOP3.LUT R16, R18, R16, RZ, 0x3c, !PT ;  /* 0x0000001012107212 */ /* 0x000fe400078e3cff */
[----:B------:R-:W-:Y:S02]  /*27920*/  LEA.HI R7, R7, R80, RZ, 0x2 ;  /* 0x0000005007077211 */ /* 0x000fe400078f10ff */
[----:B------:R-:W-:-:S02]  /*27930*/  LEA R83, R17, R16, 0x2 ;  /* 0x0000001011537211 */ /* 0x000fc400078e10ff */
[----:B------:R-:W-:Y:S02]  /*27940*/  SHF.L.U32 R9, R233, 0x6, RZ ;  /* 0x00000006e9097819 */ /* 0x000fe400000006ff */
[----:B------:R-:W-:Y:S01]  /*27950*/  IADD3 R82, R11, -R82, RZ ;  /* 0x800000520b527210 */ /* 0x000fe20007ffe0ff */
[----:B------:R1:W2:Y:S01]  /*27960*/  LDS.128 R76, [R83.X4] ;  /* 0x00000000534c7984 */ /* 0x0002a20000004c00 */
[----:B------:R-:W-:Y:S02]  /*27970*/  SHF.L.U32 R80, R81, 0x2, RZ ;  /* 0x0000000251507819 */ /* 0x000fe400000006ff */
[----:B------:R-:W-:Y:S01]  /*27980*/  SHF.R.S32.HI R7, RZ, 0x2, R7 ;  /* 0x00000002ff077819 */ /* 0x000fe20000011407 */
[----:B------:R1:W1:Y:S01]  /*27990*/  LDS.128 R72, [R83.X4+0x800] ;  /* 0x0008000053487984 */ /* 0x0002620000004c00 */
[----:B------:R-:W-:Y:S01]  /*279a0*/  MOV R11, 0xff800000 ;  /* 0xff800000000b7802 */ /* 0x000fe20000000f00 */
[-C--:B-----5:R-:W-:Y:S01]  /*279b0*/  @P4 FFMA.FTZ R11, R132, R0.reuse, R2 ;  /* 0x00000000840b4223 */ /* 0x0a0fe20000010002 */
[----:B------:R-:W-:Y:S01]  /*279c0*/  MOV R12, 0xff800000 ;  /* 0xff800000000c7802 */ /* 0x000fe20000000f00 */
[----:B------:R1:W1:Y:S01]  /*279d0*/  LDS.128 R68, [R83.X4+0x1000] ;  /* 0x0010000053447984 */ /* 0x0002620000004c00 */
[----:B------:R-:W-:Y:S01]  /*279e0*/  SHF.R.S32.HI R81, RZ, 0x1f, R80 ;  /* 0x0000001fff517819 */ /* 0x000fe20000011450 */
[----:B------:R-:W-:Y:S01]  /*279f0*/  @P3 FFMA.FTZ R12, R3, R0, R6 ;  /* 0x00000000030c3223 */ /* 0x000fe20000010006 */
[----:B------:R-:W-:Y:S01]  /*27a00*/  LEA R7, R82, R7, 0x4 ;  /* 0x0000000752077211 */ /* 0x000fe200078e20ff */
        /* <DEDUP_REMOVED lines=13> */
[----:B---3--:R-:W-:-:S04]  /*27ae0*/  IMAD R14, R14, UR8, R236 ;  /* 0x000000080e0e7c24 */ /* 0x008fc8000f8e02ec */
[----:B----4-:R-:W-:-:S04]  /*27af0*/  IMAD R13, R14, R13, R235 ;  /* 0x0000000d0e0d7224 */ /* 0x010fc800078e02eb */
[----:B------:R-:W-:Y:S01]  /*27b00*/  IMAD R9, R15, R13, R9 ;  /* 0x0000000d0f097224 */ /* 0x000fe200078e0209 */
[----:B------:R-:W-:Y:S05]  /*27b10*/  @P0 BRA `(.L_x_2242) ;  /* 0x000000c000000947 */ /* 0x000fea0003800000 */
[----:B-12---:R-:W-:Y:S01]  /*27b20*/  IMAD R0, R233, -0x40, R234 ;  /* 0xffffffc0e9007824 */ /* 0x006fe200078e02ea */
[----:B------:R-:W-:Y:S01]  /*27b30*/  IADD3 R6, R7, 0x8, RZ ;  /* 0x0000000807067810 */ /* 0x000fe20007ffe0ff */
        /* <DEDUP_REMOVED lines=10> */
.L_x_2242:
[----:B-12---:R-:W-:Y:S05]  /*27be0*/  BSYNC B0 ;  /* 0x0000000000007941 */ /* 0x006fea0003800000 */
.L_x_2241:
        /* <DEDUP_REMOVED lines=19> */
.L_x_2244:
[----:B------:R-:W-:Y:S05]  /*27d20*/  BSYNC B0 ;  /* 0x0000000000007941 */ /* 0x000fea0003800000 */
.L_x_2243:
        /* <DEDUP_REMOVED lines=9> */
.L_x_2246:
[----:B------:R-:W-:Y:S05]  /*27dc0*/  BSYNC B0 ;  /* 0x0000000000007941 */ /* 0x000fea0003800000 */
.L_x_2245:
        /* <DEDUP_REMOVED lines=9> */
.L_x_2248:
[----:B------:R-:W-:Y:S05]  /*27e60*/  BSYNC B0 ;  /* 0x0000000000007941 */ /* 0x000fea0003800000 */
.L_x_2247:
        /* <DEDUP_REMOVED lines=9> */
.L_x_2250:
[----:B------:R-:W-:Y:S05]  /*27f00*/  BSYNC B0 ;  /* 0x0000000000007941 */ /* 0x000fea0003800000 */
.L_x_2249:
        /* <DEDUP_REMOVED lines=9> */
.L_x_2252:
[----:B------:R-:W-:Y:S05]  /*27fa0*/  BSYNC B0 ;  /* 0x0000000000007941 */ /* 0x000fea0003800000 */
.L_x_2251:
        /* <DEDUP_REMOVED lines=9> */
.L_x_2254:
[----:B------:R-:W-:Y:S05]  /*28040*/  BSYNC B0 ;  /* 0x0000000000007941 */ /* 0x000fea0003800000 */
.L_x_2253:
        /* <DEDUP_REMOVED lines=9> */
.L_x_2256:
[----:B------:R-:W-:Y:S05]  /*280e0*/  BSYNC B0 ;  /* 0x0000000000007941 */ /* 0x000fea0003800000 */
.L_x_2255:
[----:B------:R-:W-:Y:S01]  /*280f0*/  IADD3 R10, R10, 0x38, RZ ;  /* 0x000000380a0a7810 */ /* 0x000fe20007ffe0ff */
[----:B------:R-:W-:Y:S02]  /*28100*/  IMAD.MOV.U32 R2, RZ, RZ, R232 ;  /* 0x000000ffff027224 */ /* 0x000fe400078e00e8 */
[----:B------:R-:W-:Y:S01]  /*28110*/  IMAD.MOV.U32 R3, RZ, RZ, 0x0 ;  /* 0x00000000ff037424 */ /* 0x000fe200078e00ff */
[----:B------:R-:W-:-:S13]  /*28120*/  ISETP.GE.AND P0, PT, R10, R233, PT ;  /* 0x000000e90a00720c */ /* 0x000fda0003f06270 */
[----:B------:R-:W-:Y:S05]  /*28130*/  @P0 RET.REL.NODEC R2 `(_ZN5flash24flash_fwd_splitkv_kernelI23Flash_fwd_kernel_traitsILi128ELi64ELi128ELi4ELb0ELb0EN7cutlass6half_tE19Flash_kernel_traitsILi128ELi64ELi128ELi4ES3_EELb1ELb0ELb0ELb0ELb0ELb1ELb1ELb1EEEvNS_16Flash_fwd_paramsE) ;  /* 0xfffd7ec002000950 */ /* 0x000fea0003c3ffff */
[----:B-----5:R-:W-:Y:S01]  /*28140*/  ISETP.GE.AND P0, PT, R80, R4, PT ;  /* 0x000000045000720c */ /* 0x020fe20003f06270 */
[----:B------:R-:W-:Y:S01]  /*28150*/  ULDC.64 UR4, c[0x0][0x118] ;  /* 0x0000460000047ab9 */ /* 0x000fe20000000a00 */
[----:B------:R-:W-:Y:S02]  /*28160*/  IMAD.MOV.U32 R2, RZ, RZ, R232 ;  /* 0x000000ffff027224 */ /* 0x000fe400078e00e8 */
[----:B------:R-:W-:-:S09]  /*28170*/  IMAD.MOV.U32 R3, RZ, RZ, 0x0 ;  /* 0x00000000ff037424 */ /* 0x000fd200078e00ff */
[----:B------:R1:W-:Y:S01]  /*28180*/  @!P0 ST.E.128 [R6.64+0x7000], R48 ;  /* 0x0070003006008985 */ /* 0x0003e2000c101d04 */
[----:B------:R-:W-:-:S13]  /*28190*/  ISETP.GE.AND P0, PT, R0, R4, PT ;  /* 0x000000040000720c */ /* 0x000fda0003f06270 */
[----:B------:R-:W-:Y:S05]  /*281a0*/  @P0 RET.REL.NODEC R2 `(_ZN5flash24flash_fwd_splitkv_kernelI23Flash_fwd_kernel_traitsILi128ELi64ELi128ELi4ELb0ELb0EN7cutlass6half_tE19Flash_kernel_traitsILi128ELi64ELi128ELi4ES3_EELb1ELb0ELb0ELb0ELb0ELb1ELb1ELb1EEEvNS_16Flash_fwd_paramsE) ;  /* 0xfffd7e5002000950 */ /* 0x000fea0003c3ffff */
[----:B------:R-:W-:Y:S01]  /*281b0*/  MOV R233, 0x0 ;  /* 0x0000000000e97802 */ /* 0x000fe20000000f00 */
[----:B------:R-:W-:Y:S02]  /*281c0*/  ULDC.64 UR4, c[0x0][0x118] ;  /* 0x0000460000047ab9 */ /* 0x000fe40000000a00 */
[----:B------:R1:W-:Y:S01]  /*281d0*/  ST.E.128 [R6.64+0x7100], R16 ;  /* 0x0071001006007985 */ /* 0x0003e2000c101d04 */
[----:B------:R-:W-:Y:S05]  /*281e0*/  RET.REL.NODEC R232 `(_ZN5flash24flash_fwd_splitkv_kernelI23Flash_fwd_kernel_traitsILi128ELi64ELi128ELi4ELb0ELb0EN7cutlass6half_tE19Flash_kernel_traitsILi128ELi64ELi128ELi4ES3_EELb1ELb0ELb0ELb0ELb0ELb1ELb1ELb1EEEvNS_16Flash_fwd_paramsE) ;  /* 0xfffd7e10e8007950 */ /* 0x000fea0003c3ffff */
.L_x_2239:
[----:B------:R-:W-:Y:S01]  /*281f0*/  IMAD.MOV.U32 R10, RZ, RZ, R243 ;  /* 0x000000ffff0a7224 */ /* 0x000fe200078e00f3 */
[----:B------:R-:W-:Y:S02]  /*28200*/  MOV R9, 0x2 ;  /* 0x0000000200097802 */ /* 0x000fe40000000f00 */
[----:B------:R-:W-:Y:S02]  /*28210*/  MOV R7, 0x28230 ;  /* 0x0002823000077802 */ /* 0x000fe40000000f00 */
[----:B-1---5:R-:W-:Y:S05]  /*28220*/  CALL.REL.NOINC `($__internal_17_$__cuda_sm70_shflsync_bfly_p) ;  /* 0x0000012000007944 */ /* 0x022fea0003c00000 */
[----:B------:R-:W-:Y:S01]  /*28230*/  MOV R2, R9 ;  /* 0x0000000900027202 */ /* 0x000fe20000000f00 */
[----:B------:R-:W-:Y:S05]  /*28240*/  BRA `(.L_x_2257) ;  /* 0xffffeb7000007947 */ /* 0x000fea000383ffff */
.L_x_2240:
[----:B------:R-:W-:Y:S01]  /*28250*/  IMAD.MOV.U32 R10, RZ, RZ, R2 ;  /* 0x000000ffff0a7224 */ /* 0x000fe200078e0002 */
[----:B------:R-:W-:Y:S02]  /*28260*/  MOV R9, 0x1 ;  /* 0x0000000100097802 */ /* 0x000fe40000000f00 */
[----:B------:R-:W-:-:S02]  /*28270*/  MOV R7, 0x28290 ;  /* 0x0002829000077802 */ /* 0x000fc40000000f00 */
[----:B-12--5:R-:W-:Y:S05]  /*28280*/  CALL.REL.NOINC `($__internal_17_$__cuda_sm70_shflsync_bfly_p) ;  /* 0x000000c000007944 */ /* 0x026fea0003c00000 */
[----:B------:R-:W-:Y:S01]  /*28290*/  FADD.FTZ R2, R2, R9 ;  /* 0x0000000902027221 */ /* 0x000fe20000010000 */
[----:B------:R-:W-:-:S02]  /*282a0*/  MOV R10, R242 ;  /* 0x000000f2000a7202 */ /* 0x000fc40000000f00 */
[----:B------:R-:W-:Y:S02]  /*282b0*/  MOV R9, 0x2 ;  /* 0x0000000200097802 */ /* 0x000fe40000000f00 */
[----:B------:R-:W-:Y:S02]  /*282c0*/  MOV R7, 0x282e0 ;  /* 0x000282e000077802 */ /* 0x000fe40000000f00 */
[----:B------:R-:W-:Y:S05]  /*282d0*/  CALL.REL.NOINC `($__internal_17_$__cuda_sm70_shflsync_bfly_p) ;  /* 0x0000007000007944 */ /* 0x000fea0003c00000 */
[----:B------:R-:W-:Y:S01]  /*282e0*/  FADD.FTZ R242, R242, R9 ;  /* 0x00000009f2f27221 */ /* 0x000fe20000010000 */
[----:B------:R-:W-:Y:S02]  /*282f0*/  MOV R9, 0x1 ;  /* 0x0000000100097802 */ /* 0x000fe40000000f00 */
[----:B------:R-:W-:Y:S02]  /*28300*/  MOV R7, 0x28330 ;  /* 0x0002833000077802 */ /* 0x000fe40000000f00 */
[----:B------:R-:W-:Y:S02]  /*28310*/  MOV R10, R242 ;  /* 0x000000f2000a7202 */ /* 0x000fe40000000f00 */
[----:B------:R-:W-:Y:S05]  /*28320*/  CALL.REL.NOINC `($__internal_17_$__cuda_sm70_shflsync_bfly_p) ;  /* 0x0000002000007944 */ /* 0x000fea0003c00000 */
[----:B------:R-:W-:Y:S01]  /*28330*/  MOV R6, R9 ;  /* 0x0000000900067202 */ /* 0x000fe20000000f00 */
[----:B------:R-:W-:Y:S05]  /*28340*/  BRA `(.L_x_2258) ;  /* 0xffffeae000007947 */ /* 0x000fea000383ffff */
        .weak           $__internal_17_$__cuda_sm70_shflsync_bfly_p
        .type           $__internal_17_$__cuda_sm70_shflsync_bfly_p,@function
        .size           $__internal_17_$__cuda_sm70_shflsync_bfly_p,(.L_x_8181 - $__internal_17_$__cuda_sm70_shflsync_bfly_p)
$__internal_17_$__cuda_sm70_shflsync_bfly_p:
[----:B------:R-:W-:Y:S04]  /*28350*/  WARPSYNC R6 ;  /* 0x0000000600007348 */ /* 0x000fe80003800000 */
[----:B------:R1:W2:Y:S01]  /*28360*/  SHFL.BFLY PT, R9, R10, R9, R8 ;  /* 0x0c0000090a097389 */ /* 0x0002a200000e0008 */
[----:B------:R-:W-:-:S02]  /*28370*/  MOV R11, 0x0 ;  /* 0x00000000000b7802 */ /* 0x000fc40000000f00 */
[----:B-1----:R-:W-:-:S04]  /*28380*/  MOV R10, R7 ;  /* 0x00000007000a7202 */ /* 0x002fc80000000f00 */
[----:B--2---:R-:W-:Y:S05]  /*28390*/  RET.REL.NODEC R10 `(_ZN5flash24flash_fwd_splitkv_kernelI23Flash_fwd_kernel_traitsILi128ELi64ELi128ELi4ELb0ELb0EN7cutlass6half_tE19Flash_kernel_traitsILi128ELi64ELi128ELi4ES3_EELb1ELb0ELb0ELb0ELb0ELb1ELb1ELb1EEEvNS_16Flash_fwd_paramsE) ;  /* 0xfffd7c600a007950 */ /* 0x004fea0003c3ffff */
.L_x_2259:
        /* <DEDUP_REMOVED lines=14> */
.L_x_8181:


//--------------------- .text._ZN5flash24flash_fwd_splitkv_kernelI23Flash_fwd_kernel_traitsILi128ELi64ELi128ELi4ELb0ELb0EN7cutlass6half_tE19Flash_kernel_traitsILi128ELi64ELi128ELi4ES3_EELb1ELb0ELb0ELb1ELb1ELb0ELb0ELb0EEEvNS_16Flash_fwd_paramsE --------------------------
	.section	.text._ZN5flash24flash_fwd_splitkv_kernelI23Flash_fwd_kernel_traitsILi128ELi64ELi128ELi4ELb0ELb0EN7cutlass6half_tE19Flash_kernel_traitsILi128ELi64ELi128ELi4ES3_EELb1ELb0ELb0ELb1ELb1ELb0ELb0ELb0EEEvNS_16Flash_fwd_paramsE,"ax",@progbits
	.sectioninfo	@"SHI_REGISTERS=244"
	.align	128
        .global         _ZN5flash24flash_fwd_splitkv_kernelI23Flash_fwd_kernel_traitsILi128ELi64ELi128ELi4ELb0ELb0EN7cutlass6half_tE19Flash_kernel_traitsILi128ELi64ELi128ELi4ES3_EELb1ELb0ELb0ELb1ELb1ELb0ELb0ELb0EEEvNS_16Flash_fwd_paramsE
        .type           _ZN5flash24flash_fwd_splitkv_kernelI23Flash_fwd_kernel_traitsILi128ELi64ELi128ELi4ELb0ELb0EN7cutlass6half_tE19Flash_kernel_traitsILi128ELi64ELi128ELi4ES3_EELb1ELb0ELb0ELb1ELb1ELb0ELb0ELb0EEEvNS_16Flash_fwd_paramsE,@function
        .size           _ZN5flash24flash_fwd_splitkv_kernelI23Flash_fwd_kernel_traitsILi128ELi64ELi128ELi4ELb0ELb0EN7cutlass6half_tE19Flash_kernel_traitsILi128ELi64ELi128ELi4ES3_EELb1ELb0ELb0ELb1ELb1ELb0ELb0ELb0EEEvNS_16Flash_fwd_paramsE,(.L_x_8226 - _ZN5flash24flash_fwd_splitkv_kernelI23Flash_fwd_kernel_traitsILi128ELi64ELi128ELi4ELb0ELb0EN7cutlass6half_tE19Flash_kernel_traitsILi128ELi64ELi128ELi4ES3_EELb1ELb0ELb0ELb1ELb1ELb0ELb0ELb0EEEvNS_16Flash_fwd_paramsE)
        .other          _ZN5flash24flash_fwd_splitkv_kernelI23Flash_fwd_kernel_traitsILi128ELi64ELi128ELi4ELb0ELb0EN7cutlass6half_tE19Flash_kernel_traitsILi128ELi64ELi128ELi4ES3_EELb1ELb0ELb0ELb1ELb1ELb0ELb0ELb0EEEvNS_16Flash_fwd_paramsE,@"STO_CUDA_ENTRY STV_DEFAULT"
_ZN5flash24flash_fwd_splitkv_kernelI23Flash_fwd_kernel_traitsILi128ELi64ELi128ELi4ELb0ELb0EN7cutlass6half_tE19Flash_kernel_traitsILi128ELi64ELi128ELi4ES3_EELb1ELb0ELb0ELb1ELb1ELb0ELb0ELb0EEEvNS_16Flash_fwd_paramsE:
.text._ZN5flash24flash_fwd_splitkv_kernelI23Flash_fwd_kernel_traitsILi128ELi64ELi128ELi4ELb0ELb0EN7cutlass6half_tE19Flash_kernel_traitsILi128ELi64ELi128ELi4ES3_EELb1ELb0ELb0ELb1ELb1ELb0ELb0ELb0EEEvNS_16Flash_fwd_paramsE:
[----:B------:R-:W-:Y:S02]  /*0000*/  MOV R1, c[0x0][0x28] ;  /* 0x00000a0000017a02 */ /* 0x000fe40000000f00 */
[----:B------:R-:W1:Y:S01]  /*0010*/  S2R R24, SR_CTAID.Y ;  /* 0x0000000000187919 */ /* 0x000e620000002600 */
[----:B------:R-:W-:Y:S01]  /*0020*/  ISETP.NE.U32.AND P2, PT, RZ, c[0x0][0x258], PT ;  /* 0x00009600ff007a0c */ /* 0x000fe20003f45070 */
[----:B------:R-:W-:Y:S01]  /*0030*/  IMAD.MOV.U32 R19, RZ, RZ, RZ ;  /* 0x000000ffff137224 */ /* 0x000fe200078e00ff */
[----:B------:R-:W-:Y:S01]  /*0040*/  ISETP.NE.U32.AND P0, PT, RZ, c[0x0][0x250], PT ;  /* 0x00009400ff007a0c */ /* 0x000fe20003f05070 */
[----:B------:R-:W-:Y:S01]  /*0050*/  ULDC.64 UR10, c[0x0][0x118] ;  /* 0x00004600000a7ab9 */ /* 0x000fe20000000a00 */
[----:B------:R-:W-:Y:S02]  /*0060*/  ISETP.NE.AND.EX P2, PT, RZ, c[0x0][0x25c], PT, P2 ;  /* 0x00009700ff007a0c */ /* 0x000fe40003f45320 */
[----:B------:R-:W-:-:S11]  /*0070*/  ISETP.NE.AND.EX P0, PT, RZ, c[0x0][0x254], PT, P0 ;  /* 0x00009500ff007a0c */ /* 0x000fd60003f05300 */
[----:B------:R-:W-:Y:S02]  /*0080*/  @P2 IMAD.MOV.U32 R3, RZ, RZ, 0x4 ;  /* 0x00000004ff032424 */ /* 0x000fe400078e00ff */
[----:B------:R-:W-:Y:S02]  /*0090*/  @P0 IMAD.MOV.U32 R5, RZ, RZ, 0x4 ;  /* 0x00000004ff050424 */ /* 0x000fe400078e00ff */
[----:B-1----:R-:W-:-:S04]  /*00a0*/  @P2 IMAD.WIDE R2, R24, R3, c[0x0][0x258] ;  /* 0x0000960018022625 */ /* 0x002fc800078e0203 */
[----:B------:R-:W-:Y:S02]  /*00b0*/  @P0 IMAD.WIDE R4, R24, R5, c[0x0][0x250] ;  /* 0x0000940018040625 */ /* 0x000fe400078e0205 */
[----:B------:R-:W2:Y:S04]  /*00c0*/  @P2 LDG.E R2, [R2.64] ;  /* 0x0000000a02022981 */ /* 0x000ea8000c1e1900 */
[----:B------:R-:W2:Y:S04]  /*00d0*/  @P0 LDG.E R19, [R4.64] ;  /* 0x0000000a04130981 */ /* 0x000ea8000c1e1900 */
[----:B------:R-:W1:Y:S01]  /*00e0*/  S2R R20, SR_CTAID.X ;  /* 0x0000000000147919 */ /* 0x000e620000002500 */
[----:B------:R-:W-:-:S04]  /*00f0*/  @!P2 ISETP.NE.U32.AND P1, PT, RZ, c[0x0][0x268], PT ;  /* 0x00009a00ff00aa0c */ /* 0x000fc80003f25070 */
[----:B------:R-:W-:Y:S01]  /*0100*/  @!P2 ISETP.NE.AND.EX P1, PT, RZ, c[0x0][0x26c], PT, P1 ;  /* 0x00009b00ff00aa0c */ /* 0x000fe20003f25310 */
[----:B-1----:R-:W-:-:S05]  /*0110*/  IMAD.SHL.U32 R125, R20, 0x40, RZ ;  /* 0x00000040147d7824 */ /* 0x002fca00078e00ff */
[----:B------:R-:W-:Y:S02]  /*0120*/  ISETP.GE.AND P0, PT, R125, c[0x0][0x214], PT ;  /* 0x000085007d007a0c */ /* 0x000fe40003f06270 */
[----:B------:R-:W-:Y:S01]  /*0130*/  @!P2 SEL R0, RZ, c[0x0][0x21c], !P1 ;  /* 0x00008700ff00aa07 */ /* 0x000fe20004800000 */
[----:B--2---:R-:W-:-:S03]  /*0140*/  @P2 IMAD.IADD R39, R2, 0x1, -R19 ;  /* 0x0000000102272824 */ /* 0x004fc600078e0a13 */
[----:B------:R-:W-:-:S07]  /*0150*/  @!P2 IADD3 R39, R0, c[0x0][0x218], -R19 ;  /* 0x000086000027aa10 */ /* 0x000fce0007ffe813 */
[----:B------:R-:W-:Y:S05]  /*0160*/  @P0 EXIT ;  /* 0x000000000000094d */ /* 0x000fea0003800000 */
[----:B------:R-:W-:Y:S01]  /*0170*/  UMOV UR5, 0x7f ;  /* 0x0000007f00057882 */ /* 0x000fe20000000000 */
[----:B------:R-:W-:Y:S01]  /*0180*/  IADD3 R0, R125, 0xbf, RZ ;  /* 0x000000bf7d007810 */ /* 0x000fe20007ffe0ff */
[----:B------:R-:W-:Y:S01]  /*0190*/  ULDC UR4, c[0x0][0x218] ;  /* 0x0000860000047ab9 */ /* 0x000fe20000000800 */
[C---:B------:R-:W-:Y:S01]  /*01a0*/  IADD3 R3, R39.reuse, 0x7f, RZ ;  /* 0x0000007f27037810 */ /* 0x040fe20007ffe0ff */
[----:B------:R-:W-:Y:S01]  /*01b0*/  UIADD3 UR5, UR5, UR4, URZ ;  /* 0x0000000405057290 */ /* 0x000fe2000fffe03f */
[----:B------:R-:W-:Y:S01]  /*01c0*/  IADD3 R5, R39, -c[0x0][0x214], R0 ;  /* 0x8000850027057a10 */ /* 0x000fe20007ffe000 */
[----:B------:R-:W1:Y:S01]  /*01d0*/  S2R R15, SR_CTAID.Z ;  /* 0x00000000000f7919 */ /* 0x000e620000002700 */
[----:B------:R-:W-:Y:S01]  /*01e0*/  SHF.R.S32.HI R0, RZ, 0x1f, R3 ;  /* 0x0000001fff007819 */ /* 0x000fe20000011403 */
[----:B------:R-:W-:Y:S01]  /*01f0*/  USHF.R.S32.HI UR4, URZ, 0x1f, UR5 ;  /* 0x0000001f3f047899 */ /* 0x000fe20008011405 */
[----:B------:R-:W-:Y:S01]  /*0200*/  IADD3 R5, R5, c[0x0][0x2e8], RZ ;  /* 0x0000ba0005057a10 */ /* 0x000fe20007ffe0ff */
[----:B------:R-:W2:Y:S01]  /*0210*/  S2R R6, SR_TID.X ;  /* 0x0000000000067919 */ /* 0x000ea20000002100 */
[----:B------:R-:W-:Y:S01]  /*0220*/  LEA.HI R3, R0, R3, RZ, 0x7 ;  /* 0x0000000300037211 */ /* 0x000fe200078f38ff */
[----:B------:R-:W-:Y:S01]  /*0230*/  ULEA.HI UR4, UR4, UR5, URZ, 0x7 ;  /* 0x0000000504047291 */ /* 0x000fe2000f8f383f */
[----:B------:R-:W-:Y:S01]  /*0240*/  SHF.R.S32.HI R36, RZ, 0x1f, R5 ;  /* 0x0000001fff247819 */ /* 0x000fe20000011405 */
[----:B------:R-:W-:Y:S01]  /*0250*/  IMAD.MOV.U32 R12, RZ, RZ, 0x20 ;  /* 0x00000020ff0c7424 */ /* 0x000fe200078e00ff */
[----:B------:R-:W-:Y:S01]  /*0260*/  SHF.R.S32.HI R3, RZ, 0x7, R3 ;  /* 0x00000007ff037819 */ /* 0x000fe20000011403 */
[----:B------:R-:W-:Y:S01]  /*0270*/  USHF.R.S32.HI UR4, URZ, 0x7, UR4 ;  /* 0x000000073f047899 */ /* 0x000fe20008011404 */
[----:B------:R-:W-:-:S04]  /*0280*/  LEA.HI R36, R36, R5, RZ, 0x7 ;  /* 0x0000000524247211 */ /* 0x000fc800078f38ff */
[----:B------:R-:W-:Y:S02]  /*0290*/  SHF.R.S32.HI R36, RZ, 0x7, R36 ;  /* 0x00000007ff247819 */ /* 0x000fe40000011424 */
[----:B------:R-:W-:-:S04]  /*02a0*/  IMNMX R3, R3, UR4, PT ;  /* 0x0000000403037c17 */ /* 0x000fc8000b800200 */
[----:B------:R-:W-:-:S04]  /*02b0*/  IMNMX R36, R3, R36, PT ;  /* 0x0000002403247217 */ /* 0x000fc80003800200 */
[----:B------:R-:W-:-:S13]  /*02c0*/  ISETP.GT.AND P0, PT, R36, RZ, PT ;  /* 0x000000ff2400720c */ /* 0x000fda0003f04270 */
[----:B------:R-:W-:Y:S05]  /*02d0*/  @P0 BRA `(.L_x_2260) ;  /* 0x0000047000000947 */ /* 0x000fea0003800000 */
[----:B-12---:R-:W-:Y:S01]  /*02e0*/  SHF.R.S32.HI R3, RZ, 0x1f, R6 ;  /* 0x0000001fff037819 */ /* 0x006fe20000011406 */
[C---:B------:R-:W-:Y:S01]  /*02f0*/  IMAD.WIDE.U32 R10, R12.reuse, c[0x0][0x1e8], RZ ;  /* 0x00007a000c0a7a25 */ /* 0x040fe200078e00ff */
[----:B------:R-:W-:Y:S02]  /*0300*/  SHF.R.S32.HI R2, RZ, 0x1f, R125 ;  /* 0x0000001fff027819 */ /* 0x000fe4000001147d */
[----:B------:R-:W-:Y:S01]  /*0310*/  LEA.HI R0, R3, R6, RZ, 0x3 ;  /* 0x0000000603007211 */ /* 0x000fe200078f18ff */
[----:B------:R-:W-:Y:S01]  /*0320*/  IMAD R12, R12, c[0x0][0x1ec], RZ ;  /* 0x00007b000c0c7a24 */ /* 0x000fe200078e02ff */
[----:B------:R-:W-:Y:S01]  /*0330*/  LOP3.LUT P5, RZ, R6, 0x7, RZ, 0xc0, !PT ;  /* 0x0000000706ff7812 */ /* 0x000fe200078ac0ff */
[----:B------:R-:W-:Y:S01]  /*0340*/  IMAD R2, R2, c[0x0][0x1e8], RZ ;  /* 0x00007a0002027a24 */ /* 0x000fe200078e02ff */
[----:B------:R-:W-:Y:S02]  /*0350*/  LOP3.LUT R3, R0, 0x1ffffff8, RZ, 0xc0, !PT ;  /* 0x1ffffff800037812 */ /* 0x000fe400078ec0ff */
[----:B------:R-:W-:Y:S01]  /*0360*/  SHF.R.S32.HI R0, RZ, 0x3, R0 ;  /* 0x00000003ff007819 */ /* 0x000fe20000011400 */
[----:B------:R-:W-:Y:S01]  /*0370*/  IMAD R7, R125, c[0x0][0x1ec], R2 ;  /* 0x00007b007d077a24 */ /* 0x000fe200078e0202 */
[----:B------:R-:W-:Y:S01]  /*0380*/  SHF.R.S32.HI R2, RZ, 0x1f, R15 ;  /* 0x0000001fff027819 */ /* 0x000fe2000001140f */
[----:B------:R-:W-:Y:S01]  /*0390*/  IMAD.IADD R4, R6, 0x1, -R3 ;  /* 0x0000000106047824 */ /* 0x000fe200078e0a03 */
[----:B------:R-:W-:-:S02]  /*03a0*/  SHF.R.S32.HI R3, RZ, 0x1f, R24 ;  /* 0x0000001fff037819 */ /* 0x000fc40000011418 */
[----:B------:R-:W-:Y:S01]  /*03b0*/  IADD3 R6, R0, 0x10, RZ ;  /* 0x0000001000067810 */ /* 0x000fe20007ffe0ff */
[----:B------:R-:W-:Y:S02]  /*03c0*/  IMAD.SHL.U32 R4, R4, 0x8, RZ ;  /* 0x0000000804047824 */ /* 0x000fe400078e00ff */
[----:B------:R-:W-:Y:S02]  /*03d0*/  IMAD R3, R3, c[0x0][0x1e0], RZ ;  /* 0x0000780003037a24 */ /* 0x000fe400078e02ff */
[----:B------:R-:W-:Y:S01]  /*03e0*/  IMAD R2, R2, c[0x0][0x1f0], RZ ;  /* 0x00007c0002027a24 */ /* 0x000fe200078e02ff */
[----:B------:R-:W-:Y:S01]  /*03f0*/  SHF.R.S32.HI R5, RZ, 0x1f, R4 ;  /* 0x0000001fff057819 */ /* 0x000fe20000011404 */
[----:B------:R-:W-:-:S04]  /*0400*/  IMAD R3, R24, c[0x0][0x1e4], R3 ;  /* 0x0000790018037a24 */ /* 0x000fc800078e0203 */
[----:B------:R-:W-:-:S04]  /*0410*/  IMAD.WIDE.U32 R4, R125, c[0x0][0x1e8], R4 ;  /* 0x00007a007d047a25 */ /* 0x000fc800078e0004 */
[----:B------:R-:W-:-:S04]  /*0420*/  IMAD.IADD R5, R5, 0x1, R7 ;  /* 0x0000000105057824 */ /* 0x000fc800078e0207 */
[----:B------:R-:W-:-:S04]  /*0430*/  IMAD.WIDE.U32 R4, R24, c[0x0][0x1e0], R4 ;  /* 0x0000780018047a25 */ /* 0x000fc800078e0004 */
[----:B------:R-:W-:Y:S02]  /*0440*/  IMAD.IADD R5, R5, 0x1, R3 ;  /* 0x0000000105057824 */ /* 0x000fe400078e0203 */
[C---:B------:R-:W-:Y:S02]  /*0450*/  IMAD R3, R15.reuse, c[0x0][0x1f4], R2 ;  /* 0x00007d000f037a24 */ /* 0x040fe400078e0202 */
[----:B------:R-:W-:Y:S01]  /*0460*/  IMAD.WIDE.U32 R8, R15, c[0x0][0x1f0], R4 ;  /* 0x00007c000f087a25 */ /* 0x000fe200078e0004 */
[----:B------:R-:W-:-:S03]  /*0470*/  IADD3 R5, R0, 0x20, RZ ;  /* 0x0000002000057810 */ /* 0x000fc60007ffe0ff */
[----:B------:R-:W-:Y:S02]  /*0480*/  IMAD R2, R24, c[0x0][0x1c0], R15 ;  /* 0x0000700018027a24 */ /* 0x000fe400078e020f */
[----:B------:R-:W-:Y:S01]  /*0490*/  IMAD.IADD R9, R9, 0x1, R3 ;  /* 0x0000000109097824 */ /* 0x000fe200078e0203 */
[----:B------:R-:W-:Y:S01]  /*04a0*/  SHF.R.S32.HI R3, RZ, 0x1f, R0 ;  /* 0x0000001fff037819 */ /* 0x000fe20000011400 */
[----:B------:R-:W-:Y:S01]  /*04b0*/  IMAD R2, R2, c[0x0][0x214], R125 ;  /* 0x0000850002027a24 */ /* 0x000fe200078e027d */
[----:B------:R-:W-:Y:S01]  /*04c0*/  IADD3 R125, -R125, c[0x0][0x214], RZ ;  /* 0x000085007d7d7a10 */ /* 0x000fe20007ffe1ff */
[----:B------:R-:W-:-:S03]  /*04d0*/  IMAD.WIDE.U32 R8, R0, c[0x0][0x1e8], R8 ;  /* 0x00007a0000087a25 */ /* 0x000fc600078e0008 */
[----:B------:R-:W-:Y:S01]  /*04e0*/  IADD3 R4, P0, R2, R0, RZ ;  /* 0x0000000002047210 */ /* 0x000fe20007f1e0ff */
[----:B------:R-:W-:Y:S01]  /*04f0*/  IMAD R7, R3, c[0x0][0x1e8], RZ ;  /* 0x00007a0003077a24 */ /* 0x000fe200078e02ff */
[----:B------:R-:W-:Y:S02]  /*0500*/  ISETP.GE.OR P3, PT, R6, R125, P5 ;  /* 0x0000007d0600720c */ /* 0x000fe40002f66670 */
[----:B------:R-:W-:Y:S01]  /*0510*/  LEA.HI.X.SX32 R3, R2, R3, 0x1, P0 ;  /* 0x0000000302037211 */ /* 0x000fe200000f0eff */
[----:B------:R-:W-:Y:S01]  /*0520*/  IMAD R7, R0, c[0x0][0x1ec], R7 ;  /* 0x00007b0000077a24 */ /* 0x000fe200078e0207 */
[----:B------:R-:W-:Y:S02]  /*0530*/  LEA R14, P0, R4, c[0x0][0x200], 0x2 ;  /* 0x00008000040e7a11 */ /* 0x000fe400078010ff */
[----:B------:R-:W-:Y:S01]  /*0540*/  LEA R6, P1, R8, c[0x0][0x1d0], 0x1 ;  /* 0x0000740008067a11 */ /* 0x000fe200078208ff */
[----:B------:R-:W-:Y:S01]  /*0550*/  IMAD.IADD R2, R9, 0x1, R7 ;  /* 0x0000000109027824 */ /* 0x000fe200078e0207 */
[----:B------:R-:W-:-:S02]  /*0560*/  LEA.HI.X R15, R4, c[0x0][0x204], R3, 0x2, P0 ;  /* 0x00008100040f7a11 */ /* 0x000fc400000f1403 */
[----:B------:R-:W-:Y:S02]  /*0570*/  IADD3 R4, P0, R6, R10, RZ ;  /* 0x0000000a06047210 */ /* 0x000fe40007f1e0ff */
[----:B------:R-:W-:Y:S01]  /*0580*/  LEA.HI.X R7, R8, c[0x0][0x1d4], R2, 0x1, P1 ;  /* 0x0000750008077a11 */ /* 0x000fe200008f0c02 */
[----:B------:R-:W-:Y:S01]  /*0590*/  @!P3 IMAD.MOV.U32 R9, RZ, RZ, 0x7f800000 ;  /* 0x7f800000ff09b424 */ /* 0x000fe200078e00ff */
[----:B------:R-:W-:Y:S02]  /*05a0*/  IADD3 R3, R11, R12, RZ ;  /* 0x0000000c0b037210 */ /* 0x000fe40007ffe0ff */
[-C--:B------:R-:W-:Y:S01]  /*05b0*/  ISETP.GE.OR P2, PT, R5, R125.reuse, P5 ;  /* 0x0000007d0500720c */ /* 0x080fe20002f46670 */
[----:B------:R1:W-:Y:S01]  /*05c0*/  STG.E.128 [R6.64], RZ ;  /* 0x000000ff06007986 */ /* 0x0003e2000c101d0a */
[C---:B------:R-:W-:Y:S01]  /*05d0*/  ISETP.GE.OR P4, PT, R0.reuse, R125, P5 ;  /* 0x0000007d0000720c */ /* 0x040fe20002f86670 */
[----:B------:R-:W-:Y:S01]  /*05e0*/  IMAD.X R5, R3, 0x1, R7, P0 ;  /* 0x0000000103057824 */ /* 0x000fe200000e0607 */
[----:B------:R-:W-:Y:S01]  /*05f0*/  IADD3 R0, R0, 0x30, RZ ;  /* 0x0000003000007810 */ /* 0x000fe20007ffe0ff */
[----:B------:R1:W-:Y:S01]  /*0600*/  STG.E.128 [R6.64+0x80], RZ ;  /* 0x000080ff06007986 */ /* 0x0003e2000c101d0a */
[----:B------:R-:W-:-:S02]  /*0610*/  IADD3 R16, P1, R4, R10, RZ ;  /* 0x0000000a04107210 */ /* 0x000fc40007f3e0ff */
[----:B------:R-:W-:Y:S01]  /*0620*/  ISETP.GE.OR P5, PT, R0, R125, P5 ;  /* 0x0000007d0000720c */ /* 0x000fe20002fa6670 */
[----:B------:R1:W-:Y:S01]  /*0630*/  STG.E.128 [R4.64], RZ ;  /* 0x000000ff04007986 */ /* 0x0003e2000c101d0a */
[----:B------:R-:W-:Y:S01]  /*0640*/  IADD3 R12, P0, R16, R10, RZ ;  /* 0x0000000a100c7210 */ /* 0x000fe20007f1e0ff */
[--C-:B------:R-:W-:Y:S02]  /*0650*/  IMAD.X R17, R5, 0x1, R3.reuse, P1 ;  /* 0x0000000105117824 */ /* 0x100fe400008e0603 */
[----:B------:R1:W-:Y:S02]  /*0660*/  STG.E.128 [R4.64+0x80], RZ ;  /* 0x000080ff04007986 */ /* 0x0003e4000c101d0a */
[----:B------:R-:W-:Y:S01]  /*0670*/  IMAD.X R13, R17, 0x1, R3, P0 ;  /* 0x00000001110d7824 */ /* 0x000fe200000e0603 */
[----:B------:R-:W-:Y:S01]  /*0680*/  @!P4 MOV R11, 0x7f800000 ;  /* 0x7f800000000bc802 */ /* 0x000fe20000000f00 */
[----:B------:R-:W-:Y:S01]  /*0690*/  @!P2 IMAD.MOV.U32 R3, RZ, RZ, 0x7f800000 ;  /* 0x7f800000ff03a424 */ /* 0x000fe200078e00ff */
[----:B------:R1:W-:Y:S04]  /*06a0*/  STG.E.128 [R16.64], RZ ;  /* 0x000000ff10007986 */ /* 0x0003e8000c101d0a */
[----:B------:R1:W-:Y:S04]  /*06b0*/  STG.E.128 [R16.64+0x80], RZ ;  /* 0x000080ff10007986 */ /* 0x0003e8000c101d0a */
[----:B------:R1:W-:Y:S04]  /*06c0*/  STG.E.128 [R12.64], RZ ;  /* 0x000000ff0c007986 */ /* 0x0003e8000c101d0a */
[----:B------:R1:W-:Y:S04]  /*06d0*/  STG.E.128 [R12.64+0x80], RZ ;  /* 0x000080ff0c007986 */ /* 0x0003e8000c101d0a */
[----:B------:R1:W-:Y:S04]  /*06e0*/  @!P4 STG.E [R14.64], R11 ;  /* 0x0000000b0e00c986 */ /* 0x0003e8000c10190a */
[----:B------:R1:W-:Y:S04]  /*06f0*/  @!P3 STG.E [R14.64+0x40], R9 ;  /* 0x000040090e00b986 */ /* 0x0003e8000c10190a */
[----:B------:R1:W-:Y:S01]  /*0700*/  @!P2 STG.E [R14.64+0x80], R3 ;  /* 0x000080030e00a986 */ /* 0x0003e2000c10190a */
[----:B------:R-:W-:Y:S05]  /*0710*/  @P5 EXIT ;  /* 0x000000000000594d */ /* 0x000fea0003800000 */
[----:B-1----:R-:W-:-:S05]  /*0720*/  MOV R3, 0x7f800000 ;  /* 0x7f80000000037802 */ /* 0x002fca0000000f00 */
[----:B------:R-:W-:Y:S01]  /*0730*/  STG.E [R14.64+0xc0], R3 ;  /* 0x0000c0030e007986 */ /* 0x000fe2000c10190a */
[----:B------:R-:W-:Y:S05]  /*0740*/  EXIT ;  /* 0x000000000000794d */ /* 0x000fea0003800000 */
.L_x_2260:
[----:B-12---:R-:W-:Y:S01]  /*0750*/  ISETP.NE.U32.AND P0, PT, RZ, c[0x0][0x2b8], PT ;  /* 0x0000ae00ff007a0c */ /* 0x006fe20003f05070 */
[----:B------:R-:W-:-:S03]  /*0760*/  IMAD.MOV.U32 R0, RZ, RZ, R24 ;  /* 0x000000ffff007224 */ /* 0x000fc600078e0018 */
[----:B------:R-:W-:-:S13]  /*0770*/  ISETP.NE.AND.EX P0, PT, RZ, c[0x0][0x2bc], PT, P0 ;  /* 0x0000af00ff007a0c */ /* 0x000fda0003f05300 */
[----:B------:R-:W-:-:S04]  /*0780*/  @P0 IMAD.MOV.U32 R3, RZ, RZ, 0x4 ;  /* 0x00000004ff030424 */ /* 0x000fc800078e00ff */
[----:B------:R-:W-:-:S05]  /*0790*/  @P0 IMAD.WIDE R2, R24, R3, c[0x0][0x2b8] ;  /* 0x0000ae0018020625 */ /* 0x000fca00078e0203 */
[----:B------:R1:W5:Y:S01]  /*07a0*/  @P0 LDG.E R0, [R2.64] ;  /* 0x0000000a02000981 */ /* 0x000362000c1e1900 */
[----:B------:R-:W-:Y:S01]  /*07b0*/  ISETP.NE.U32.AND P0, PT, RZ, c[0x0][0x2c0], PT ;  /* 0x0000b000ff007a0c */ /* 0x000fe20003f05070 */
[----:B------:R-:W-:Y:S01]  /*07c0*/  CS2R R232, SRZ ;  /* 0x0000000000e87805 */ /* 0x000fe2000001ff00 */
[----:B------:R-:W-:Y:S02]  /*07d0*/  PLOP3.LUT P6, PT, PT, PT, PT, 0x80, 0x0 ;  /* 0x000000000000781c */ /* 0x000fe40003fcf070 */
[----:B------:R-:W-:-:S13]  /*07e0*/  ISETP.NE.AND.EX P0, PT, RZ, c[0x0][0x2c4], PT, P0 ;  /* 0x0000b100ff007a0c */ /* 0x000fda0003f05300 */
[----:B------:R-:W-:Y:S05]  /*07f0*/  @!P0 BRA `(.L_x_2261) ;  /* 0x0000008000008947 */ /* 0x000fea0003800000 */
[----:B-1----:R-:W-:Y:S01]  /*0800*/  SHF.R.S32.HI R3, RZ, 0x1f, R24 ;  /* 0x0000001fff037819 */ /* 0x002fe20000011418 */
[----:B------:R-:W-:Y:S01]  /*0810*/  IMAD.WIDE.U32 R4, R24, c[0x0][0x2c8], RZ ;  /* 0x0000b20018047a25 */ /* 0x000fe200078e00ff */
[----:B------:R-:W-:-:S03]  /*0820*/  PLOP3.LUT P6, PT, PT, PT, PT, 0x8, 0x0 ;  /* 0x000000000000781c */ /* 0x000fc60003fce170 */
[----:B------:R-:W-:Y:S01]  /*0830*/  IMAD R3, R3, c[0x0][0x2c8], RZ ;  /* 0x0000b20003037a24 */ /* 0x000fe200078e02ff */
[----:B------:R-:W-:-:S03]  /*0840*/  LEA R232, P0, R4, c[0x0][0x2c0], 0x2 ;  /* 0x0000b00004e87a11 */ /* 0x000fc600078010ff */
[----:B------:R-:W-:-:S05]  /*0850*/  IMAD R2, R24, c[0x0][0x2cc], R3 ;  /* 0x0000b30018027a24 */ /* 0x000fca00078e0203 */
[----:B------:R-:W-:-:S04]  /*0860*/  IADD3 R3, R5, R2, RZ ;  /* 0x0000000205037210 */ /* 0x000fc80007ffe0ff */
[----:B------:R-:W-:Y:S02]  /*0870*/  LEA.HI.X R233, R4, c[0x0][0x2c4], R3, 0x2, P0 ;  /* 0x0000b10004e97a11 */ /* 0x000fe400000f1403 */
.L_x_2261:
[----:B-1----:R-:W-:Y:S01]  /*0880*/  IABS R3, c[0x0][0x2d0] ;  /* 0x0000b40000037a13 */ /* 0x002fe20000000000 */
[----:B------:R-:W-:Y:S05]  /*0890*/  @P6 BRA `(.L_x_2262) ;  /* 0x0000048000006947 */ /* 0x000fea0003800000 */
        /* <DEDUP_REMOVED lines=26> */
[----:B------:R-:W-:Y:S01]  /*0a40*/  IABS R0, c[0x0][0x1c8] ;  /* 0x0000720000007a13 */ /* 0x000fe20000000000 */
[----:B------:R-:W-:Y:S01]  /*0a50*/  IMAD.MOV.U32 R10, RZ, RZ, RZ ;  /* 0x000000ffff0a7224 */ /* 0x000fe200078e00ff */
[----:B------:R-:W-:Y:S02]  /*0a60*/  IADD3 R5, -R5, RZ, RZ ;  /* 0x000000ff05057210 */ /* 0x000fe40007ffe1ff */
[----:B------:R-:W1:Y:S03]  /*0a70*/  I2F.RP R7, R0 ;  /* 0x0000000000077306 */ /* 0x000e660000209400 */
[----:B------:R-:W-:-:S05]  /*0a80*/  IMAD R8, R5, c[0x0][0x2d0], R8 ;  /* 0x0000b40005087a24 */ /* 0x000fca00078e0208 */
[----:B-1----:R-:W1:Y:S02]  /*0a90*/  MUFU.RCP R9, R7 ;  /* 0x0000000700097308 */ /* 0x002e640000001000 */
[----:B-1----:R-:W-:-:S06]  /*0aa0*/  IADD3 R9, R9, 0xffffffe, RZ ;  /* 0x0ffffffe09097810 */ /* 0x002fcc0007ffe0ff */
[----:B------:R-:W1:Y:S02]  /*0ab0*/  F2I.FTZ.U32.TRUNC.NTZ R11, R9 ;  /* 0x00000009000b7305 */ /* 0x000e64000021f000 */
[----:B-1----:R-:W-:-:S05]  /*0ac0*/  IADD3 R2, RZ, -R11, RZ ;  /* 0x8000000bff027210 */ /* 0x002fca0007ffe0ff */
[----:B------:R-:W-:Y:S01]  /*0ad0*/  IMAD R4, R2, R0, RZ ;  /* 0x0000000002047224 */ /* 0x000fe200078e02ff */
[----:B------:R-:W-:-:S03]  /*0ae0*/  IABS R2, R15 ;  /* 0x0000000f00027213 */ /* 0x000fc60000000000 */
[----:B------:R-:W-:-:S06]  /*0af0*/  IMAD.HI.U32 R11, R11, R4, R10 ;  /* 0x000000040b0b7227 */ /* 0x000fcc00078e000a */
[----:B------:R-:W-:-:S05]  /*0b00*/  IMAD.HI.U32 R10, R11, R2, RZ ;  /* 0x000000020b0a7227 */ /* 0x000fca00078e00ff */
[----:B------:R-:W-:-:S05]  /*0b10*/  IADD3 R7, -R10, RZ, RZ ;  /* 0x000000ff0a077210 */ /* 0x000fca0007ffe1ff */
[----:B------:R-:W-:-:S05]  /*0b20*/  IMAD R7, R0, R7, R2 ;  /* 0x0000000700077224 */ /* 0x000fca00078e0202 */
[----:B------:R-:W-:-:S13]  /*0b30*/  ISETP.GT.U32.AND P0, PT, R0, R7, PT ;  /* 0x000000070000720c */ /* 0x000fda0003f04070 */
[----:B------:R-:W-:Y:S01]  /*0b40*/  @!P0 IMAD.IADD R7, R7, 0x1, -R0 ;  /* 0x0000000107078824 */ /* 0x000fe200078e0a00 */
[----:B------:R-:W-:-:S04]  /*0b50*/  @!P0 IADD3 R10, R10, 0x1, RZ ;  /* 0x000000010a0a8810 */ /* 0x000fc80007ffe0ff */
[----:B------:R-:W-:Y:S02]  /*0b60*/  ISETP.GE.U32.AND P1, PT, R7, R0, PT ;  /* 0x000000000700720c */ /* 0x000fe40003f26070 */
[----:B------:R-:W-:Y:S02]  /*0b70*/  LOP3.LUT R0, R15, c[0x0][0x1c8], RZ, 0x3c, !PT ;  /* 0x000072000f007a12 */ /* 0x000fe400078e3cff */
[----:B------:R-:W-:Y:S02]  /*0b80*/  SHF.R.S32.HI R7, RZ, 0x1f, R8 ;  /* 0x0000001fff077819 */ /* 0x000fe40000011408 */
[----:B------:R-:W-:-:S03]  /*0b90*/  ISETP.GE.AND P0, PT, R0, RZ, PT ;  /* 0x000000ff0000720c */ /* 0x000fc60003f06270 */
[----:B------:R-:W-:-:S04]  /*0ba0*/  IMAD R11, R7, c[0x0][0x198], RZ ;  /* 0x00006600070b7a24 */ /* 0x000fc800078e02ff */
[----:B------:R-:W-:Y:S01]  /*0bb0*/  @P1 IADD3 R10, R10, 0x1, RZ ;  /* 0x000000010a0a1810 */ /* 0x000fe20007ffe0ff */
[----:B------:R-:W-:Y:S01]  /*0bc0*/  IMAD R11, R8, c[0x0][0x19c], R11 ;  /* 0x00006700080b7a24 */ /* 0x000fe200078e020b */
[----:B------:R-:W-:-:S04]  /*0bd0*/  ISETP.NE.AND P1, PT, RZ, c[0x0][0x1c8], PT ;  /* 0x00007200ff007a0c */ /* 0x000fc80003f25270 */
[----:B------:R-:W-:-:S09]  /*0be0*/  @!P0 IMAD.MOV R10, RZ, RZ, -R10 ;  /* 0x000000ffff0a8224 */ /* 0x000fd200078e0a0a */
[----:B------:R-:W-:Y:S02]  /*0bf0*/  @!P1 LOP3.LUT R10, RZ, c[0x0][0x1c8], RZ, 0x33, !PT ;  /* 0x00007200ff0a9a12 */ /* 0x000fe400078e33ff */
[----:B--2---:R-:W-:Y:S01]  /*0c00*/  SHF.R.S32.HI R13, RZ, 0x1f, R16 ;  /* 0x0000001fff0d7819 */ /* 0x004fe20000011410 */
[----:B------:R-:W-:-:S04]  /*0c10*/  IMAD.WIDE.U32 R4, R16, c[0x0][0x180], RZ ;  /* 0x0000600010047a25 */ /* 0x000fc800078e00ff */
[C---:B------:R-:W-:Y:S02]  /*0c20*/  IMAD R9, R13.reuse, c[0x0][0x180], RZ ;  /* 0x000060000d097a24 */ /* 0x040fe400078e02ff */
[----:B------:R-:W-:Y:S02]  /*0c30*/  IMAD R13, R13, c[0x0][0x188], RZ ;  /* 0x000062000d0d7a24 */ /* 0x000fe400078e02ff */
[C---:B------:R-:W-:Y:S01]  /*0c40*/  IMAD R0, R16.reuse, c[0x0][0x184], R9 ;  /* 0x0000610010007a24 */ /* 0x040fe200078e0209 */
[----:B------:R-:W-:Y:S01]  /*0c50*/  SHF.R.S32.HI R9, RZ, 0x1f, R10 ;  /* 0x0000001fff097819 */ /* 0x000fe2000001140a */
[C---:B------:R-:W-:Y:S02]  /*0c60*/  IMAD R13, R16.reuse, c[0x0][0x18c], R13 ;  /* 0x00006300100d7a24 */ /* 0x040fe400078e020d */
[----:B------:R-:W-:Y:S01]  /*0c70*/  IMAD.WIDE.U32 R16, R16, c[0x0][0x188], RZ ;  /* 0x0000620010107a25 */ /* 0x000fe200078e00ff */
[----:B------:R-:W-:-:S04]  /*0c80*/  IADD3 R5, R5, R0, RZ ;  /* 0x0000000005057210 */ /* 0x000fc80007ffe0ff */
[----:B------:R-:W-:Y:S01]  /*0c90*/  IADD3 R13, R17, R13, RZ ;  /* 0x0000000d110d7210 */ /* 0x000fe20007ffe0ff */
[----:B------:R-:W-:-:S04]  /*0ca0*/  IMAD.WIDE.U32 R4, R8, c[0x0][0x198], R4 ;  /* 0x0000660008047a25 */ /* 0x000fc800078e0004 */
[----:B------:R-:W-:Y:S02]  /*0cb0*/  IMAD.IADD R5, R5, 0x1, R11 ;  /* 0x0000000105057824 */ /* 0x000fe400078e020b */
[----:B------:R-:W-:Y:S02]  /*0cc0*/  IMAD R11, R9, c[0x0][0x1b0], RZ ;  /* 0x00006c00090b7a24 */ /* 0x000fe400078e02ff */
[----:B------:R-:W-:-:S04]  /*0cd0*/  IMAD.WIDE.U32 R4, R10, c[0x0][0x1b0], R4 ;  /* 0x00006c000a047a25 */ /* 0x000fc800078e0004 */
[----:B------:R-:W-:Y:S01]  /*0ce0*/  IMAD R11, R10, c[0x0][0x1b4], R11 ;  /* 0x00006d000a0b7a24 */ /* 0x000fe200078e020b */
[----:B------:R-:W-:-:S03]  /*0cf0*/  MOV R14, R4 ;  /* 0x00000004000e7202 */ /* 0x000fc60000000f00 */
[----:B------:R-:W-:Y:S01]  /*0d00*/  IMAD.IADD R11, R5, 0x1, R11 ;  /* 0x00000001050b7824 */ /* 0x000fe200078e020b */
[----:B------:R-:W-:Y:S05]  /*0d10*/  BRA `(.L_x_2263) ;  /* 0x0000036000007947 */ /* 0x000fea0003800000 */
.L_x_2262:
[----:B------:R-:W-:Y:S02]  /*0d20*/  IABS R5, c[0x0][0x1c8] ;  /* 0x0000720000057a13 */ /* 0x000fe40000000000 */
[----:B------:R-:W-:Y:S02]  /*0d30*/  SHF.R.S32.HI R16, RZ, 0x1f, R19 ;  /* 0x0000001fff107819 */ /* 0x000fe40000011413 */
[----:B------:R-:W1:Y:S01]  /*0d40*/  I2F.RP R7, R5 ;  /* 0x0000000500077306 */ /* 0x000e620000209400 */
[----:B-----5:R-:W-:-:S07]  /*0d50*/  SHF.R.S32.HI R13, RZ, 0x1f, R0 ;  /* 0x0000001fff0d7819 */ /* 0x020fce0000011400 */
        /* <DEDUP_REMOVED lines=8> */
[----:B------:R-:W-:Y:S02]  /*0de0*/  MOV R4, R2 ;  /* 0x0000000200047202 */ /* 0x000fe40000000f00 */
[----:B------:R-:W-:-:S03]  /*0df0*/  LEA R8, R36, 0xffffff80, 0x7 ;  /* 0xffffff8024087811 */ /* 0x000fc600078e38ff */
[----:B------:R-:W-:Y:S01]  /*0e00*/  IMAD.HI.U32 R10, R9, R4, RZ ;  /* 0x00000004090a7227 */ /* 0x000fe200078e00ff */
[----:B------:R-:W-:Y:S02]  /*0e10*/  SHF.R.S32.HI R7, RZ, 0x1f, R8 ;  /* 0x0000001fff077819 */ /* 0x000fe40000011408 */
[----:B------:R-:W-:Y:S01]  /*0e20*/  IADD3 R22, P1, R19, R8, RZ ;  /* 0x0000000813167210 */ /* 0x000fe20007f3e0ff */
[----:B------:R-:W-:-:S04]  /*0e30*/  IMAD.MOV R2, RZ, RZ, -R10 ;  /* 0x000000ffff027224 */ /* 0x000fc800078e0a0a */
[----:B------:R-:W-:-:S05]  /*0e40*/  IMAD R2, R5, R2, R4 ;  /* 0x0000000205027224 */ /* 0x000fca00078e0204 */
[----:B------:R-:W-:-:S13]  /*0e50*/  ISETP.GT.U32.AND P0, PT, R5, R2, PT ;  /* 0x000000020500720c */ /* 0x000fda0003f04070 */
[-C--:B------:R-:W-:Y:S02]  /*0e60*/  @!P0 IADD3 R2, R2, -R5.reuse, RZ ;  /* 0x8000000502028210 */ /* 0x080fe40007ffe0ff */
[----:B------:R-:W-:Y:S02]  /*0e70*/  @!P0 IADD3 R10, R10, 0x1, RZ ;  /* 0x000000010a0a8810 */ /* 0x000fe40007ffe0ff */
[----:B------:R-:W-:Y:S01]  /*0e80*/  ISETP.GE.U32.AND P2, PT, R2, R5, PT ;  /* 0x000000050200720c */ /* 0x000fe20003f46070 */
[C---:B------:R-:W-:Y:S01]  /*0e90*/  IMAD.X R5, R16.reuse, 0x1, R7, P1 ;  /* 0x0000000110057824 */ /* 0x040fe200008e0607 */
[----:B------:R-:W-:Y:S01]  /*0ea0*/  LOP3.LUT R2, R15, c[0x0][0x1c8], RZ, 0x3c, !PT ;  /* 0x000072000f027a12 */ /* 0x000fe200078e3cff */
[----:B------:R-:W-:Y:S01]  /*0eb0*/  IMAD R16, R16, c[0x0][0x1a0], RZ ;  /* 0x0000680010107a24 */ /* 0x000fe200078e02ff */
[----:B------:R-:W-:Y:S01]  /*0ec0*/  ISETP.NE.AND P0, PT, RZ, c[0x0][0x1c8], PT ;  /* 0x00007200ff007a0c */ /* 0x000fe20003f05270 */
[----:B------:R-:W-:Y:S01]  /*0ed0*/  IMAD R5, R5, c[0x0][0x198], RZ ;  /* 0x0000660005057a24 */ /* 0x000fe200078e02ff */
[----:B------:R-:W-:Y:S01]  /*0ee0*/  ISETP.GE.AND P1, PT, R2, RZ, PT ;  /* 0x000000ff0200720c */ /* 0x000fe20003f26270 */
[----:B------:R-:W-:-:S02]  /*0ef0*/  IMAD R16, R19, c[0x0][0x1a4], R16 ;  /* 0x0000690013107a24 */ /* 0x000fc400078e0210 */
[C---:B------:R-:W-:Y:S02]  /*0f00*/  IMAD R5, R22.reuse, c[0x0][0x19c], R5 ;  /* 0x0000670016057a24 */ /* 0x040fe400078e0205 */
[----:B------:R-:W-:Y:S02]  /*0f10*/  IMAD.WIDE.U32 R22, R22, c[0x0][0x198], RZ ;  /* 0x0000660016167a25 */ /* 0x000fe400078e00ff */
[----:B------:R-:W-:Y:S02]  /*0f20*/  @P2 IADD3 R10, R10, 0x1, RZ ;  /* 0x000000010a0a2810 */ /* 0x000fe40007ffe0ff */
[----:B------:R-:W-:Y:S01]  /*0f30*/  IMAD.WIDE.U32 R18, R19, c[0x0][0x1a0], RZ ;  /* 0x0000680013127a25 */ /* 0x000fe200078e00ff */
[----:B------:R-:W-:-:S03]  /*0f40*/  IADD3 R23, R23, R5, RZ ;  /* 0x0000000517177210 */ /* 0x000fc60007ffe0ff */
[----:B------:R-:W-:Y:S01]  /*0f50*/  IMAD R5, R13, c[0x0][0x180], RZ ;  /* 0x000060000d057a24 */ /* 0x000fe200078e02ff */
[----:B------:R-:W-:Y:S01]  /*0f60*/  IADD3 R17, R19, R16, RZ ;  /* 0x0000001013117210 */ /* 0x000fe20007ffe0ff */
[----:B------:R-:W-:Y:S01]  /*0f70*/  @!P1 IMAD.MOV R10, RZ, RZ, -R10 ;  /* 0x000000ffff0a9224 */ /* 0x000fe200078e0a0a */
[----:B------:R-:W-:Y:S01]  /*0f80*/  @!P0 LOP3.LUT R10, RZ, c[0x0][0x1c8], RZ, 0x33, !PT ;  /* 0x00007200ff0a8a12 */ /* 0x000fe200078e33ff */
[C---:B------:R-:W-:Y:S01]  /*0f90*/  IMAD R2, R0.reuse, c[0x0][0x184], R5 ;  /* 0x0000610000027a24 */ /* 0x040fe200078e0205 */
[----:B------:R-:W-:Y:S01]  /*0fa0*/  MOV R16, R18 ;  /* 0x0000001200107202 */ /* 0x000fe20000000f00 */
[----:B------:R-:W-:Y:S01]  /*0fb0*/  IMAD.WIDE.U32 R4, R0, c[0x0][0x180], R22 ;  /* 0x0000600000047a25 */ /* 0x000fe200078e0016 */
[----:B------:R-:W-:-:S03]  /*0fc0*/  SHF.R.S32.HI R9, RZ, 0x1f, R10 ;  /* 0x0000001fff097819 */ /* 0x000fc6000001140a */
[----:B------:R-:W-:Y:S01]  /*0fd0*/  IMAD.IADD R19, R5, 0x1, R2 ;  /* 0x0000000105137824 */ /* 0x000fe200078e0202 */
[----:B------:R-:W-:Y:S01]  /*0fe0*/  MOV R18, R4 ;  /* 0x0000000400127202 */ /* 0x000fe20000000f00 */
[----:B------:R-:W-:Y:S02]  /*0ff0*/  IMAD R5, R9, c[0x0][0x1b0], RZ ;  /* 0x00006c0009057a24 */ /* 0x000fe400078e02ff */
[----:B------:R-:W-:Y:S02]  /*1000*/  IMAD R13, R13, c[0x0][0x188], RZ ;  /* 0x000062000d0d7a24 */ /* 0x000fe400078e02ff */
[----:B------:R-:W-:-:S04]  /*1010*/  IMAD.WIDE.U32 R18, R10, c[0x0][0x1b0], R18 ;  /* 0x00006c000a127a25 */ /* 0x000fc800078e0012 */
[----:B------:R-:W-:Y:S01]  /*1020*/  IMAD R5, R10, c[0x0][0x1b4], R5 ;  /* 0x00006d000a057a24 */ /* 0x000fe200078e0205 */
[----:B------:R-:W-:Y:S01]  /*1030*/  MOV R14, R18 ;  /* 0x00000012000e7202 */ /* 0x000fe20000000f00 */
[C---:B------:R-:W-:Y:S02]  /*1040*/  IMAD R13, R0.reuse, c[0x0][0x18c], R13 ;  /* 0x00006300000d7a24 */ /* 0x040fe400078e020d */
[----:B------:R-:W-:Y:S01]  /*1050*/  IMAD.WIDE.U32 R16, R0, c[0x0][0x188], R16 ;  /* 0x0000620000107a25 */ /* 0x000fe200078e0010 */
[----:B------:R-:W-:-:S03]  /*1060*/  IADD3 R11, R19, R5, RZ ;  /* 0x00000005130b7210 */ /* 0x000fc60007ffe0ff */
[----:B------:R-:W-:Y:S02]  /*1070*/  IMAD.IADD R13, R17, 0x1, R13 ;  /* 0x00000001110d7824 */ /* 0x000fe400078e020d */
.L_x_2263:
[----:B------:R-:W-:Y:S01]  /*1080*/  SHF.R.S32.HI R37, RZ, 0x1f, R6 ;  /* 0x0000001fff257819 */ /* 0x000fe20000011406 */
[----:B------:R-:W-:Y:S01]  /*1090*/  IMAD R9, R9, c[0x0][0x1b8], RZ ;  /* 0x00006e0009097a24 */ /* 0x000fe200078e02ff */
[----:B------:R-:W-:Y:S02]  /*10a0*/  ULDC.64 UR4, c[0x0][0x190] ;  /* 0x0000640000047ab9 */ /* 0x000fe40000000a00 */
[CC--:B------:R-:W-:Y:S01]  /*10b0*/  LEA.HI R4, R37.reuse, R6.reuse, RZ, 0x3 ;  /* 0x0000000625047211 */ /* 0x0c0fe200078f18ff */
[----:B------:R-:W-:Y:S01]  /*10c0*/  IMAD R9, R10, c[0x0][0x1bc], R9 ;  /* 0x00006f000a097a24 */ /* 0x000fe200078e0209 */
[----:B------:R-:W-:Y:S01]  /*10d0*/  LEA.HI R17, R37, R6, RZ, 0x4 ;  /* 0x0000000625117211 */ /* 0x000fe200078f20ff */
[----:B------:R-:W-:Y:S01]  /*10e0*/  USHF.L.U32 UR9, UR4, 0x5, URZ ;  /* 0x0000000504097899 */ /* 0x000fe2000800063f */
[----:B------:R-:W-:Y:S01]  /*10f0*/  SHF.R.S32.HI R26, RZ, 0x3, R4 ;  /* 0x00000003ff1a7819 */ /* 0x000fe20000011404 */
[----:B------:R-:W-:Y:S01]  /*1100*/  UMOV UR8, 0x5 ;  /* 0x0000000500087882 */ /* 0x000fe20000000000 */
[----:B------:R-:W-:Y:S01]  /*1110*/  LOP3.LUT R5, R4, 0xfffffff8, RZ, 0xc0, !PT ;  /* 0xfffffff804057812 */ /* 0x000fe200078ec0ff */
[----:B------:R-:W-:Y:S01]  /*1120*/  USHF.L.U64.HI UR5, UR4, UR8, UR5 ;  /* 0x0000000804057299 */ /* 0x000fe20008010205 */
[----:B------:R-:W-:Y:S01]  /*1130*/  SHF.R.S32.HI R22, RZ, 0x4, R17 ;  /* 0x00000004ff167819 */ /* 0x000fe20000011411 */
[----:B------:R-:W-:Y:S01]  /*1140*/  IMAD.SHL.U32 R21, R26, 0x40, RZ ;  /* 0x000000401a157824 */ /* 0x000fe200078e00ff */
[----:B------:R-:W-:Y:S01]  /*1150*/  SHF.R.S32.HI R27, RZ, 0x1f, R26 ;  /* 0x0000001fff1b7819 */ /* 0x000fe2000001141a */
[----:B------:R-:W-:Y:S01]  /*1160*/  IMAD.IADD R2, R6, 0x1, -R5 ;  /* 0x0000000106027824 */ /* 0x000fe200078e0a05 */
[----:B------:R-:W-:Y:S01]  /*1170*/  SHF.R.S32.HI R5, RZ, 0x1f, R24 ;  /* 0x0000001fff057819 */ /* 0x000fe20000011418 */
[----:B------:R-:W-:Y:S01]  /*1180*/  ULDC.64 UR6, c[0x0][0x198] ;  /* 0x0000660000067ab9 */ /* 0x000fe20000000a00 */
[----:B------:R-:W-:Y:S01]  /*1190*/  LOP3.LUT R21, R21, 0x1c0, RZ, 0xc0, !PT ;  /* 0x000001c015157812 */ /* 0x000fe200078ec0ff */
[----:B------:R-:W-:Y:S01]  /*11a0*/  IMAD.SHL.U32 R230, R2, 0x8, RZ ;  /* 0x0000000802e67824 */ /* 0x000fe200078e00ff */
[----:B------:R-:W-:Y:S01]  /*11b0*/  IADD3 R8, P1, R26, R8, RZ ;  /* 0x000000081a087210 */ /* 0x000fe20007f3e0ff */
[----:B------:R-:W-:Y:S01]  /*11c0*/  IMAD R5, R5, c[0x0][0x178], RZ ;  /* 0x00005e0005057a24 */ /* 0x000fe200078e02ff */
[----:B------:R-:W-:Y:S01]  /*11d0*/  SHF.R.U32.HI R18, RZ, 0x3, R21 ;  /* 0x00000003ff127819 */ /* 0x000fe20000011615 */
[----:B------:R-:W-:Y:S01]  /*11e0*/  IMAD.WIDE R28, R20, 0x40, R26 ;  /* 0x00000040141c7825 */ /* 0x000fe200078e021a */
[--C-:B------:R-:W-:Y:S01]  /*11f0*/  LOP3.LUT R19, R21, 0x38, R230.reuse, 0xf8, !PT ;  /* 0x0000003815137812 */ /* 0x100fe200078ef8e6 */
[----:B------:R-:W-:Y:S01]  /*1200*/  USHF.L.U32 UR12, UR6, 0x5, URZ ;  /* 0x00000005060c7899 */ /* 0x000fe2000800063f */
[--C-:B------:R-:W-:Y:S01]  /*1210*/  SHF.R.S32.HI R231, RZ, 0x1f, R230.reuse ;  /* 0x0000001fffe77819 */ /* 0x100fe200000114e6 */
[C---:B------:R-:W-:Y:S01]  /*1220*/  IMAD R0, R24.reuse, c[0x0][0x17c], R5 ;  /* 0x00005f0018007a24 */ /* 0x040fe200078e0205 */
[C---:B------:R-:W-:Y:S01]  /*1230*/  LEA.HI R21, R17.reuse, R22, RZ, 0x1 ;  /* 0x0000001611157211 */ /* 0x040fe200078f08ff */
[----:B------:R-:W-:Y:S01]  /*1240*/  USHF.L.U64.HI UR7, UR6, UR8, UR7 ;  /* 0x0000000806077299 */ /* 0x000fe20008010207 */
[----:B------:R-:W-:Y:S01]  /*1250*/  LOP3.LUT R17, R17, 0xfffffff0, RZ, 0xc0, !PT ;  /* 0xfffffff011117812 */ /* 0x000fe200078ec0ff */
[----:B------:R-:W-:Y:S01]  /*1260*/  IMAD.WIDE.U32 R24, R24, c[0x0][0x178], R230 ;  /* 0x00005e0018187a25 */ /* 0x000fe200078e00e6 */
[----:B------:R-:W-:-:S02]  /*1270*/  LOP3.LUT R21, R21, 0xfffffffe, RZ, 0xc0, !PT ;  /* 0xfffffffe15157812 */ /* 0x000fc400078ec0ff */
[----:B------:R-:W-:Y:S01]  /*1280*/  SHF.R.S32.HI R5, RZ, 0x1f, R15 ;  /* 0x0000001fff057819 */ /* 0x000fe2000001140f */
[----:B------:R-:W-:Y:S01]  /*1290*/  IMAD.IADD R25, R25, 0x1, R0 ;  /* 0x0000000119197824 */ /* 0x000fe200078e0200 */
[----:B------:R-:W-:Y:S01]  /*12a0*/  IADD3 R30, P2, R230, R14, RZ ;  /* 0x0000000ee61e7210 */ /* 0x000fe20007f5e0ff */
[----:B------:R-:W-:Y:S01]  /*12b0*/  IMAD.IADD R0, R22, 0x1, -R21 ;  /* 0x0000000116007824 */ /* 0x000fe200078e0a15 */
[----:B------:R-:W-:Y:S01]  /*12c0*/  IADD3 R22, P0, R230, R16, RZ ;  /* 0x00000010e6167210 */ /* 0x000fe20007f1e0ff */
[----:B------:R-:W-:Y:S01]  /*12d0*/  IMAD.IADD R17, R6, 0x1, -R17 ;  /* 0x0000000106117824 */ /* 0x000fe200078e0a11 */
[----:B------:R-:W-:Y:S01]  /*12e0*/  LOP3.LUT R18, R19, R18, RZ, 0x3c, !PT ;  /* 0x0000001213127212 */ /* 0x000fe200078e3cff */
[----:B------:R-:W-:Y:S01]  /*12f0*/  IMAD R20, R5, c[0x0][0x1a8], RZ ;  /* 0x00006a0005147a24 */ /* 0x000fe200078e02ff */
[-C--:B------:R-:W-:Y:S01]  /*1300*/  LEA.HI R19, R37, R6.reuse, RZ, 0x6 ;  /* 0x0000000625137211 */ /* 0x080fe200078f30ff */
[----:B------:R-:W-:Y:S01]  /*1310*/  IMAD.X R23, R231, 0x1, R13, P0 ;  /* 0x00000001e7177824 */ /* 0x000fe200000e060d */
[----:B------:R-:W-:Y:S01]  /*1320*/  SHF.R.S32.HI R14, RZ, 0x1f, R17 ;  /* 0x0000001fff0e7819 */ /* 0x000fe20000011411 */
[----:B------:R-:W-:Y:S01]  /*1330*/  IMAD R5, R27, c[0x0][0x198], RZ ;  /* 0x000066001b057a24 */ /* 0x000fe200078e02ff */
[----:B------:R-:W-:Y:S01]  /*1340*/  LEA.HI R37, R37, R6, RZ, 0x5 ;  /* 0x0000000625257211 */ /* 0x000fe200078f28ff */
[----:B------:R-:W-:-:S02]  /*1350*/  IMAD.X R31, R231, 0x1, R11, P2 ;  /* 0x00000001e71f7824 */ /* 0x000fc400010e060b */
[C---:B------:R-:W-:Y:S01]  /*1360*/  IMAD R20, R15.reuse, c[0x0][0x1ac], R20 ;  /* 0x00006b000f147a24 */ /* 0x040fe200078e0214 */
[----:B------:R-:W-:Y:S01]  /*1370*/  SHF.R.S32.HI R38, RZ, 0x5, R37 ;  /* 0x00000005ff267819 */ /* 0x000fe20000011425 */
[----:B------:R-:W-:Y:S01]  /*1380*/  IMAD.WIDE.U32 R24, R15, c[0x0][0x1a8], R24 ;  /* 0x00006a000f187a25 */ /* 0x000fe200078e0018 */
[----:B------:R-:W-:-:S03]  /*1390*/  SHF.R.S32.HI R235, RZ, 0x1f, R37 ;  /* 0x0000001fffeb7819 */ /* 0x000fc60000011425 */
[----:B------:R-:W-:Y:S01]  /*13a0*/  IMAD.X R13, R27, 0x1, R7, P1 ;  /* 0x000000011b0d7824 */ /* 0x000fe200008e0607 */
[----:B------:R-:W-:Y:S01]  /*13b0*/  LEA.HI R7, R14, R17, RZ, 0x3 ;  /* 0x000000110e077211 */ /* 0x000fe200078f18ff */
[----:B------:R-:W-:Y:S01]  /*13c0*/  IMAD.WIDE.U32 R22, R10, c[0x0][0x1b8], R22 ;  /* 0x00006e000a167a25 */ /* 0x000fe200078e0016 */
[----:B------:R-:W-:Y:S02]  /*13d0*/  LEA.HI R235, R235, R38, RZ, 0x2 ;  /* 0x00000026ebeb7211 */ /* 0x000fe400078f10ff */
[----:B------:R-:W-:Y:S01]  /*13e0*/  LOP3.LUT R10, R7, 0xfffffff8, RZ, 0xc0, !PT ;  /* 0xfffffff8070a7812 */ /* 0x000fe200078ec0ff */
[C---:B------:R-:W-:Y:S01]  /*13f0*/  IMAD R5, R26.reuse, c[0x0][0x19c], R5 ;  /* 0x000067001a057a24 */ /* 0x040fe200078e0205 */
[----:B------:R-:W-:Y:S01]  /*1400*/  LOP3.LUT R235, R235, 0xfffffffc, RZ, 0xc0, !PT ;  /* 0xfffffffcebeb7812 */ /* 0x000fe200078ec0ff */
[----:B------:R-:W-:-:S04]  /*1410*/  IMAD.WIDE.U32 R30, R26, c[0x0][0x198], R30 ;  /* 0x000066001a1e7a25 */ /* 0x000fc800078e001e */
[----:B------:R-:W-:Y:S01]  /*1420*/  IMAD.IADD R25, R25, 0x1, R20 ;  /* 0x0000000119197824 */ /* 0x000fe200078e0214 */
[----:B------:R-:W-:Y:S01]  /*1430*/  LEA R226, P0, R30, c[0x0][0x168], 0x1 ;  /* 0x00005a001ee27a11 */ /* 0x000fe200078008ff */
[----:B------:R-:W-:Y:S02]  /*1440*/  IMAD R11, R29, c[0x0][0x190], RZ ;  /* 0x000064001d0b7a24 */ /* 0x000fe400078e02ff */
[----:B------:R-:W-:Y:S02]  /*1450*/  IMAD.IADD R23, R23, 0x1, R9 ;  /* 0x0000000117177824 */ /* 0x000fe400078e0209 */
[----:B------:R-:W-:Y:S02]  /*1460*/  IMAD.IADD R227, R31, 0x1, R5 ;  /* 0x000000011fe37824 */ /* 0x000fe400078e0205 */
[C---:B------:R-:W-:Y:S02]  /*1470*/  IMAD R9, R28.reuse, c[0x0][0x194], R11 ;  /* 0x000065001c097a24 */ /* 0x040fe400078e020b */
[----:B------:R-:W-:Y:S01]  /*1480*/  IMAD.WIDE.U32 R24, R28, c[0x0][0x190], R24 ;  /* 0x000064001c187a25 */ /* 0x000fe200078e0018 */
[----:B------:R-:W-:-:S03]  /*1490*/  LEA.HI.X R227, R30, c[0x0][0x16c], R227, 0x1, P0 ;  /* 0x00005b001ee37a11 */ /* 0x000fc600000f0ce3 */
[----:B------:R-:W-:Y:S02]  /*14a0*/  IMAD.SHL.U32 R19, R19, 0x8, RZ ;  /* 0x0000000813137824 */ /* 0x000fe400078e00ff */
[----:B------:R-:W-:Y:S01]  /*14b0*/  IMAD.IADD R5, R17, 0x1, -R10 ;  /* 0x0000000111057824 */ /* 0x000fe200078e0a0a */
[----:B------:R-:W-:Y:S01]  /*14c0*/  LEA R10, P0, R24, c[0x0][0x160], 0x1 ;  /* 0x00005800180a7a11 */ /* 0x000fe200078008ff */
[----:B------:R-:W-:Y:S01]  /*14d0*/  IMAD.IADD R9, R25, 0x1, R9 ;  /* 0x0000000119097824 */ /* 0x000fe200078e0209 */
[----:B------:R-:W-:Y:S01]  /*14e0*/  LOP3.LUT R18, R18, 0x7ffffe00, R19, 0xf8, !PT ;  /* 0x7ffffe0012127812 */ /* 0x000fe200078ef813 */
[----:B------:R-:W-:Y:S01]  /*14f0*/  IMAD R13, R13, c[0x0][0x1a0], RZ ;  /* 0x000068000d0d7a24 */ /* 0x000fe200078e02ff */
[----:B------:R-:W-:Y:S01]  /*1500*/  LOP3.LUT P1, RZ, R5, 0x2, RZ, 0xc0, !PT ;  /* 0x0000000205ff7812 */ /* 0x000fe2000782c0ff */
[----:B------:R-:W-:Y:S01]  /*1510*/  IMAD.SHL.U32 R7, R7, 0x40, RZ ;  /* 0x0000004007077824 */ /* 0x000fe200078e00ff */
[----:B------:R-:W-:Y:S01]  /*1520*/  LEA.HI.X R11, R24, c[0x0][0x164], R9, 0x1, P0 ;  /* 0x00005900180b7a11 */ /* 0x000fe200000f0c09 */
[----:B------:R-:W-:Y:S01]  /*1530*/  IMAD.SHL.U32 R229, R18, 0x2, RZ ;  /* 0x0000000212e57824 */ /* 0x000fe200078e00ff */
[----:B------:R-:W-:Y:S01]  /*1540*/  IADD3 R14, P0, R10, UR9, RZ ;  /* 0x000000090a0e7c10 */ /* 0x000fe2000ff1e0ff */
[C---:B------:R-:W-:Y:S01]  /*1550*/  IMAD R13, R8.reuse, c[0x0][0x1a4], R13 ;  /* 0x00006900080d7a24 */ /* 0x040fe200078e020d */
[----:B------:R-:W-:Y:S01]  /*1560*/  LOP3.LUT R7, R7, 0xfffffe00, RZ, 0xc0, !PT ;  /* 0xfffffe0007077812 */ /* 0x000fe200078ec0ff */
[----:B------:R-:W-:Y:S01]  /*1570*/  IMAD.WIDE.U32 R8, R8, c[0x0][0x1a0], R22 ;  /* 0x0000680008087a25 */ /* 0x000fe200078e0016 */
[----:B------:R-:W-:Y:S01]  /*1580*/  IADD3.X R15, R11, UR5, RZ, P0, !PT ;  /* 0x000000050b0f7c10 */ /* 0x000fe200087fe4ff */
[----:B------:R-:W-:Y:S01]  /*1590*/  @!PT LDS RZ, [RZ] ;  /* 0x00000000fffff984 */ /* 0x000fe20000000800 */
[----:B------:R-:W-:Y:S01]  /*15a0*/  @!PT LDS RZ, [RZ] ;  /* 0x00000000fffff984 */ /* 0x000fe20000000800 */
[----:B------:R-:W-:Y:S01]  /*15b0*/  @!PT LDS RZ, [RZ] ;  /* 0x00000000fffff984 */ /* 0x000fe20000000800 */
[----:B------:R1:W-:Y:S01]  /*15c0*/  LDGSTS.E.BYPASS.LTC128B.128 [R229], [R10.64] ;  /* 0x000000000ae57fae */ /* 0x0003e2000b901d4a */
[----:B------:R-:W-:Y:S01]  /*15d0*/  IADD3 R18, P0, R14, UR9, RZ ;  /* 0x000000090e127c10 */ /* 0x000fe2000ff1e0ff */
[----:B------:R-:W-:-:S02]  /*15e0*/  IMAD.IADD R13, R9, 0x1, R13 ;  /* 0x00000001090d7824 */ /* 0x000fc400078e020d */
[----:B------:R1:W-:Y:S01]  /*15f0*/  LDGSTS.E.BYPASS.LTC128B.128 [R229+0x2000], [R10.64+0x80] ;  /* 0x020000800ae57fae */ /* 0x0003e2000b901d4a */
[----:B------:R-:W-:Y:S01]  /*1600*/  IADD3.X R19, R15, UR5, RZ, P0, !PT ;  /* 0x000000050f137c10 */ /* 0x000fe200087fe4ff */
[----:B------:R-:W-:Y:S01]  /*1610*/  IMAD.SHL.U32 R9, R0, 0x8, RZ ;  /* 0x0000000800097824 */ /* 0x000fe200078e00ff */
[----:B------:R-:W-:Y:S01]  /*1620*/  IADD3 R20, P0, R18, UR9, RZ ;  /* 0x0000000912147c10 */ /* 0x000fe2000ff1e0ff */
[----:B------:R2:W-:Y:S01]  /*1630*/  LDGSTS.E.BYPASS.LTC128B.128 [R229+0x800], [R14.64] ;  /* 0x008000000ee57fae */ /* 0x0005e2000b901d4a */
[----:B------:R-:W-:Y:S02]  /*1640*/  IMAD R125, R38, 0x10, R125 ;  /* 0x00000010267d7824 */ /* 0x000fe400078e027d */
[----:B------:R-:W-:Y:S01]  /*1650*/  IADD3.X R21, R19, UR5, RZ, P0, !PT ;  /* 0x0000000513157c10 */ /* 0x000fe200087fe4ff */
[----:B------:R2:W-:Y:S01]  /*1660*/  LDGSTS.E.BYPASS.LTC128B.128 [R229+0x2800], [R14.64+0x80] ;  /* 0x028000800ee57fae */ /* 0x0005e2000b901d4a */
[----:B------:R-:W-:Y:S01]  /*1670*/  IADD3 R16, P0, R226, UR12, RZ ;  /* 0x0000000ce2107c10 */ /* 0x000fe2000ff1e0ff */
[----:B------:R-:W-:Y:S01]  /*1680*/  ULDC.64 UR4, c[0x0][0x1a0] ;  /* 0x0000680000047ab9 */ /* 0x000fe20000000a00 */
[----:B------:R-:W-:Y:S01]  /*1690*/  IMAD.IADD R235, R38, 0x1, -R235 ;  /* 0x0000000126eb7824 */ /* 0x000fe200078e0aeb */
[----:B------:R3:W-:Y:S01]  /*16a0*/  LDGSTS.E.BYPASS.LTC128B.128 [R229+0x1000], [R18.64] ;  /* 0x0100000012e57fae */ /* 0x0007e2000b901d4a */
[----:B------:R-:W-:Y:S01]  /*16b0*/  IADD3.X R17, R227, UR7, RZ, P0, !PT ;  /* 0x00000007e3117c10 */ /* 0x000fe200087fe4ff */
[----:B------:R-:W-:Y:S01]  /*16c0*/  USHF.L.U32 UR9, UR4, 0x5, URZ ;  /* 0x0000000504097899 */ /* 0x000fe2000800063f */
[----:B------:R-:W-:Y:S01]  /*16d0*/  IADD3 R22, P0, R16, UR12, RZ ;  /* 0x0000000c10167c10 */ /* 0x000fe2000ff1e0ff */
[----:B------:R3:W-:Y:S01]  /*16e0*/  LDGSTS.E.BYPASS.LTC128B.128 [R229+0x3000], [R18.64+0x80] ;  /* 0x0300008012e57fae */ /* 0x0007e2000b901d4a */
[----:B------:R-:W-:-:S02]  /*16f0*/  USHF.L.U64.HI UR5, UR4, UR8, UR5 ;  /* 0x0000000804057299 */ /* 0x000fc40008010205 */
[----:B------:R-:W-:Y:S01]  /*1700*/  IADD3.X R23, R17, UR7, RZ, P0, !PT ;  /* 0x0000000711177c10 */ /* 0x000fe200087fe4ff */
[----:B------:R4:W-:Y:S04]  /*1710*/  LDGSTS.E.BYPASS.LTC128B.128 [R229+0x1800], [R20.64] ;  /* 0x0180000014e57fae */ /* 0x0009e8000b901d4a */
[----:B------:R4:W-:Y:S04]  /*1720*/  LDGSTS.E.BYPASS.LTC128B.128 [R229+0x3800], [R20.64+0x80] ;  /* 0x0380008014e57fae */ /* 0x0009e8000b901d4a */
[----:B------:R1:W-:Y:S04]  /*1730*/  LDGSTS.E.BYPASS.LTC128B.128 [R229+0x4000], [R226.64] ;  /* 0x04000000e2e57fae */ /* 0x0003e8000b901d4a */
[----:B------:R3:W-:Y:S01]  /*1740*/  LDGSTS.E.BYPASS.LTC128B.128 [R229+0x8000], [R226.64+0x80] ;  /* 0x08000080e2e57fae */ /* 0x0007e2000b901d4a */
[----:B--2---:R-:W-:-:S03]  /*1750*/  IADD3 R14, P0, R22, UR12, RZ ;  /* 0x0000000c160e7c10 */ /* 0x004fc6000ff1e0ff */
[----:B------:R2:W-:Y:S01]  /*1760*/  LDGSTS.E.BYPASS.LTC128B.128 [R229+0x4800], [R16.64] ;  /* 0x0480000010e57fae */ /* 0x0005e2000b901d4a */
[----:B------:R-:W-:-:S03]  /*1770*/  IADD3.X R15, R23, UR7, RZ, P0, !PT ;  /* 0x00000007170f7c10 */ /* 0x000fc600087fe4ff */
[----:B------:R2:W-:Y:S04]  /*1780*/  LDGSTS.E.BYPASS.LTC128B.128 [R229+0x8800], [R16.64+0x80] ;  /* 0x0880008010e57fae */ /* 0x0005e8000b901d4a */
[----:B------:R5:W-:Y:S04]  /*1790*/  LDGSTS.E.BYPASS.LTC128B.128 [R229+0x5000], [R22.64] ;  /* 0x0500000016e57fae */ /* 0x000be8000b901d4a */
[----:B------:R5:W-:Y:S01]  /*17a0*/  LDGSTS.E.BYPASS.LTC128B.128 [R229+0x9000], [R22.64+0x80] ;  /* 0x0900008016e57fae */ /* 0x000be2000b901d4a */
[----:B----4-:R-:W-:-:S03]  /*17b0*/  IADD3 R20, P0, R14, UR12, RZ ;  /* 0x0000000c0e147c10 */ /* 0x010fc6000ff1e0ff */
[----:B------:R4:W-:Y:S01]  /*17c0*/  LDGSTS.E.BYPASS.LTC128B.128 [R229+0x5800], [R14.64] ;  /* 0x058000000ee57fae */ /* 0x0009e2000b901d4a */
[----:B------:R-:W-:-:S03]  /*17d0*/  IADD3.X R21, R15, UR7, RZ, P0, !PT ;  /* 0x000000070f157c10 */ /* 0x000fc600087fe4ff */
[----:B------:R4:W-:Y:S01]  /*17e0*/  LDGSTS.E.BYPASS.LTC128B.128 [R229+0x9800], [R14.64+0x80] ;  /* 0x098000800ee57fae */ /* 0x0009e2000b901d4a */
[----:B-1----:R-:W-:-:S03]  /*17f0*/  IADD3 R10, P0, R20, UR12, RZ ;  /* 0x0000000c140a7c10 */ /* 0x002fc6000ff1e0ff */
[----:B------:R5:W-:Y:S01]  /*1800*/  LDGSTS.E.BYPASS.LTC128B.128 [R229+0x6000], [R20.64] ;  /* 0x0600000014e57fae */ /* 0x000be2000b901d4a */
[----:B------:R-:W-:Y:S02]  /*1810*/  IADD3.X R11, R21, UR7, RZ, P0, !PT ;  /* 0x00000007150b7c10 */ /* 0x000fe400087fe4ff */
[----:B---3--:R-:W-:Y:S01]  /*1820*/  IADD3 R18, P0, R10, UR12, RZ ;  /* 0x0000000c0a127c10 */ /* 0x008fe2000ff1e0ff */
[----:B------:R5:W-:Y:S03]  /*1830*/  LDGSTS.E.BYPASS.LTC128B.128 [R229+0xa000], [R20.64+0x80] ;  /* 0x0a00008014e57fae */ /* 0x000be6000b901d4a */
[----:B------:R-:W-:Y:S01]  /*1840*/  IADD3.X R19, R11, UR7, RZ, P0, !PT ;  /* 0x000000070b137c10 */ /* 0x000fe200087fe4ff */
[----:B------:R1:W-:Y:S01]  /*1850*/  LDGSTS.E.BYPASS.LTC128B.128 [R229+0x6800], [R10.64] ;  /* 0x068000000ae57fae */ /* 0x0003e2000b901d4a */
[----:B--2---:R-:W-:-:S03]  /*1860*/  IADD3 R16, P0, R18, UR12, RZ ;  /* 0x0000000c12107c10 */ /* 0x004fc6000ff1e0ff */
[----:B------:R1:W-:Y:S01]  /*1870*/  LDGSTS.E.BYPASS.LTC128B.128 [R229+0xa800], [R10.64+0x80] ;  /* 0x0a8000800ae57fae */ /* 0x0003e2000b901d4a */
[----:B------:R-:W-:Y:S02]  /*1880*/  IADD3.X R17, R19, UR7, RZ, P0, !PT ;  /* 0x0000000713117c10 */ /* 0x000fe400087fe4ff */
[C---:B------:R-:W-:Y:S01]  /*1890*/  LEA R224, P0, R8.reuse, c[0x0][0x170], 0x1 ;  /* 0x00005c0008e07a11 */ /* 0x040fe200078008ff */
[----:B------:R2:W-:Y:S03]  /*18a0*/  LDGSTS.E.BYPASS.LTC128B.128 [R229+0x7000], [R18.64] ;  /* 0x0700000012e57fae */ /* 0x0005e6000b901d4a */
[----:B------:R-:W-:Y:S01]  /*18b0*/  LEA.HI.X R223, R8, c[0x0][0x174], R13, 0x1, P0 ;  /* 0x00005d0008df7a11 */ /* 0x000fe200000f0c0d */
[----:B------:R2:W-:Y:S01]  /*18c0*/  LDGSTS.E.BYPASS.LTC128B.128 [R229+0xb000], [R18.64+0x80] ;  /* 0x0b00008012e57fae */ /* 0x0005e2000b901d4a */
[----:B------:R-:W-:Y:S01]  /*18d0*/  IADD3 R8, P0, R224, UR9, RZ ;  /* 0x00000009e0087c10 */ /* 0x000fe2000ff1e0ff */
[----:B------:R-:W-:-:S02]  /*18e0*/  IMAD.MOV.U32 R222, RZ, RZ, R224 ;  /* 0x000000ffffde7224 */ /* 0x000fc400078e00e0 */
[----:B------:R3:W-:Y:S01]  /*18f0*/  LDGSTS.E.BYPASS.LTC128B.128 [R229+0x7800], [R16.64] ;  /* 0x0780000010e57fae */ /* 0x0007e2000b901d4a */
[----:B----4-:R-:W-:-:S03]  /*1900*/  IMAD.SHL.U32 R15, R2, 0x40, RZ ;  /* 0x00000040020f7824 */ /* 0x010fc600078e00ff */
[----:B------:R3:W-:Y:S02]  /*1910*/  LDGSTS.E.BYPASS.LTC128B.128 [R229+0xb800], [R16.64+0x80] ;  /* 0x0b80008010e57fae */ /* 0x0007e4000b901d4a */
[----:B------:R-:W-:Y:S02]  /*1920*/  LOP3.LUT R15, R15, 0x1c0, RZ, 0xc0, !PT ;  /* 0x000001c00f0f7812 */ /* 0x000fe400078ec0ff */
[----:B------:R-:W0:Y:S01]  /*1930*/  LDGDEPBAR ;  /* 0x00000000000079af */ /* 0x000e220000000000 */
[----:B-1----:R-:W-:Y:S01]  /*1940*/  IMAD.SHL.U32 R10, R5, 0x40, RZ ;  /* 0x00000040050a7824 */ /* 0x002fe200078e00ff */
[----:B------:R-:W-:Y:S02]  /*1950*/  LOP3.LUT R11, R15, 0x8, R4, 0xf8, !PT ;  /* 0x000000080f0b7812 */ /* 0x000fe400078ef804 */
[----:B------:R-:W-:Y:S02]  /*1960*/  SHF.R.U32.HI R4, RZ, 0x3, R15 ;  /* 0x00000003ff047819 */ /* 0x000fe4000001160f */
[----:B------:R-:W-:-:S02]  /*1970*/  LOP3.LUT R10, R10, 0x1c0, RZ, 0xc0, !PT ;  /* 0x000001c00a0a7812 */ /* 0x000fc400078ec0ff */
[----:B------:R-:W-:Y:S02]  /*1980*/  LOP3.LUT R11, R11, R4, RZ, 0x3c, !PT ;  /* 0x000000040b0b7212 */ /* 0x000fe400078e3cff */
[----:B------:R-:W-:Y:S02]  /*1990*/  LOP3.LUT R4, R10, 0x8, R9, 0xf8, !PT ;  /* 0x000000080a047812 */ /* 0x000fe400078ef809 */
[----:B------:R-:W-:Y:S01]  /*19a0*/  SHF.R.U32.HI R9, RZ, 0x3, R10 ;  /* 0x00000003ff097819 */ /* 0x000fe2000001160a */
[----:B------:R-:W-:-:S03]  /*19b0*/  IMAD R0, R0, 0x200, R11 ;  /* 0x0000020000007824 */ /* 0x000fc600078e020b */
[----:B------:R-:W-:Y:S01]  /*19c0*/  LOP3.LUT R4, R4, R9, RZ, 0x3c, !PT ;  /* 0x0000000904047212 */ /* 0x000fe200078e3cff */
[----:B------:R-:W-:Y:S01]  /*19d0*/  IMAD.SHL.U32 R124, R0, 0x2, RZ ;  /* 0x00000002007c7824 */ /* 0x000fe200078e00ff */
[----:B------:R-:W-:-:S04]  /*19e0*/  DEPBAR.LE SB0, 0x0 ;  /* 0x000080000000791a */ /* 0x000fc80000000000 */
[----:B------:R-:W-:Y:S01]  /*19f0*/  BAR.SYNC.DEFER_BLOCKING 0x0 ;  /* 0x0000000000007b1d */ /* 0x000fe20000010000 */
[----:B------:R-:W-:Y:S02]  /*1a00*/  IADD3.X R9, R223, UR5, RZ, P0, !PT ;  /* 0x00000005df097c10 */ /* 0x000fe400087fe4ff */
[----:B------:R-:W-:Y:S02]  /*1a10*/  IADD3 R10, P0, R8, UR9, RZ ;  /* 0x00000009080a7c10 */ /* 0x000fe4000ff1e0ff */
[----:B------:R-:W-:Y:S02]  /*1a20*/  LEA R221, R0, 0x4000, 0x1 ;  /* 0x0000400000dd7811 */ /* 0x000fe400078e08ff */
[----:B------:R-:W-:Y:S02]  /*1a30*/  IADD3.X R11, R9, UR5, RZ, P0, !PT ;  /* 0x00000005090b7c10 */ /* 0x000fe400087fe4ff */
[----:B--2---:R-:W-:Y:S02]  /*1a40*/  IADD3 R18, P0, R10, UR9, RZ ;  /* 0x000000090a127c10 */ /* 0x004fe4000ff1e0ff */
[----:B------:R-:W-:-:S02]  /*1a50*/  SEL R0, R12, 0xffffffe0, !P1 ;  /* 0xffffffe00c007807 */ /* 0x000fc40004800000 */
[----:B------:R-:W-:Y:S02]  /*1a60*/  IADD3.X R19, R11, UR5, RZ, P0, !PT ;  /* 0x000000050b137c10 */ /* 0x000fe400087fe4ff */
[----:B---3--:R-:W-:Y:S02]  /*1a70*/  IADD3 R16, P0, R18, UR9, RZ ;  /* 0x0000000912107c10 */ /* 0x008fe4000ff1e0ff */
[----:B------:R-:W-:Y:S02]  /*1a80*/  IADD3 R219, R221, 0x20, RZ ;  /* 0x00000020dddb7810 */ /* 0x000fe40007ffe0ff */
[----:B------:R-:W-:Y:S02]  /*1a90*/  IADD3.X R17, R19, UR5, RZ, P0, !PT ;  /* 0x0000000513117c10 */ /* 0x000fe400087fe4ff */
[----:B------:R-:W-:Y:S02]  /*1aa0*/  IADD3 R14, P0, R16, UR9, RZ ;  /* 0x00000009100e7c10 */ /* 0x000fe4000ff1e0ff */
[----:B------:R-:W-:Y:S01]  /*1ab0*/  LOP3.LUT P1, RZ, R5, 0x4, RZ, 0xc0, !PT ;  /* 0x0000000405ff7812 */ /* 0x000fe2000782c0ff */
[----:B------:R-:W-:Y:S01]  /*1ac0*/  @!PT LDS RZ, [RZ] ;  /* 0x00000000fffff984 */ /* 0x000fe20000000800 */
[----:B------:R-:W-:Y:S01]  /*1ad0*/  @!PT LDS RZ, [RZ] ;  /* 0x00000000fffff984 */ /* 0x000fe20000000800 */
[----:B------:R-:W-:Y:S01]  /*1ae0*/  @!PT LDS RZ, [RZ] ;  /* 0x00000000fffff984 */ /* 0x000fe20000000800 */
[----:B------:R1:W-:Y:S01]  /*1af0*/  LDGSTS.E.BYPASS.LTC128B.128 [R229+0xc000], [R222.64] ;  /* 0x0c000000dee57fae */ /* 0x0003e2000b901d4a */
[----:B------:R-:W-:-:S03]  /*1b00*/  IADD3.X R15, R17, UR5, RZ, P0, !PT ;  /* 0x00000005110f7c10 */ /* 0x000fc600087fe4ff */
[----:B------:R1:W-:Y:S04]  /*1b10*/  LDGSTS.E.BYPASS.LTC128B.128 [R229+0x10000], [R222.64+0x80] ;  /* 0x10000080dee57fae */ /* 0x0003e8000b901d4a */
[----:B------:R2:W-:Y:S04]  /*1b20*/  LDGSTS.E.BYPASS.LTC128B.128 [R229+0xc800], [R8.64] ;  /* 0x0c80000008e57fae */ /* 0x0005e8000b901d4a */
[----:B------:R2:W-:Y:S04]  /*1b30*/  LDGSTS.E.BYPASS.LTC128B.128 [R229+0x10800], [R8.64+0x80] ;  /* 0x1080008008e57fae */ /* 0x0005e8000b901d4a */
[----:B------:R3:W-:Y:S04]  /*1b40*/  LDGSTS.E.BYPASS.LTC128B.128 [R229+0xd000], [R10.64] ;  /* 0x0d0000000ae57fae */ /* 0x0007e8000b901d4a */
[----:B------:R3:W-:Y:S04]  /*1b50*/  LDGSTS.E.BYPASS.LTC128B.128 [R229+0x11000], [R10.64+0x80] ;  /* 0x110000800ae57fae */ /* 0x0007e8000b901d4a */
[----:B------:R4:W-:Y:S04]  /*1b60*/  LDGSTS.E.BYPASS.LTC128B.128 [R229+0xd800], [R18.64] ;  /* 0x0d80000012e57fae */ /* 0x0009e8000b901d4a */
[----:B------:R4:W-:Y:S04]  /*1b70*/  LDGSTS.E.BYPASS.LTC128B.128 [R229+0x11800], [R18.64+0x80] ;  /* 0x1180008012e57fae */ /* 0x0009e8000b901d4a */
[----:B------:R4:W-:Y:S04]  /*1b80*/  LDGSTS.E.BYPASS.LTC128B.128 [R229+0xe000], [R16.64] ;  /* 0x0e00000010e57fae */ /* 0x0009e8000b901d4a */
[----:B------:R4:W-:Y:S01]  /*1b90*/  LDGSTS.E.BYPASS.LTC128B.128 [R229+0x12000], [R16.64+0x80] ;  /* 0x1200008010e57fae */ /* 0x0009e2000b901d4a */
[----:B--2---:R-:W-:-:S03]  /*1ba0*/  IMAD R9, R38, 0x400, R7 ;  /* 0x0000040026097824 */ /* 0x004fc600078e0207 */
[----:B------:R2:W-:Y:S01]  /*1bb0*/  LDGSTS.E.BYPASS.LTC128B.128 [R229+0xe800], [R14.64] ;  /* 0x0e8000000ee57fae */ /* 0x0005e2000b901d4a */
[----:B-1----:R-:W-:-:S03]  /*1bc0*/  IMAD.IADD R222, R9, 0x1, R4 ;  /* 0x0000000109de7824 */ /* 0x002fc600078e0204 */
[----:B------:R2:W-:Y:S01]  /*1bd0*/  LDGSTS.E.BYPASS.LTC128B.128 [R229+0x12800], [R14.64+0x80] ;  /* 0x128000800ee57fae */ /* 0x0005e2000b901d4a */
[----:B---3--:R-:W-:Y:S01]  /*1be0*/  IADD3 R10, P0, R14, UR9, RZ ;  /* 0x000000090e0a7c10 */ /* 0x008fe2000ff1e0ff */
[----:B------:R-:W-:-:S03]  /*1bf0*/  IMAD.SHL.U32 R222, R222, 0x2, RZ ;  /* 0x00000002dede7824 */ /* 0x000fc600078e00ff */
[----:B------:R-:W-:Y:S01]  /*1c00*/  IADD3.X R11, R15, UR5, RZ, P0, !PT ;  /* 0x000000050f0b7c10 */ /* 0x000fe200087fe4ff */
[----:B------:R-:W-:Y:S01]  /*1c10*/  IMAD.IADD R220, R222, 0x1, R0 ;  /* 0x00000001dedc7824 */ /* 0x000fe200078e0200 */
[----:B------:R-:W-:-:S03]  /*1c20*/  IADD3 R8, P0, R10, UR9, RZ ;  /* 0x000000090a087c10 */ /* 0x000fc6000ff1e0ff */
[----:B------:R1:W-:Y:S01]  /*1c30*/  LDGSTS.E.BYPASS.LTC128B.128 [R229+0xf000], [R10.64] ;  /* 0x0f0000000ae57fae */ /* 0x0003e2000b901d4a */
[----:B------:R-:W-:Y:S02]  /*1c40*/  IADD3.X R9, R11, UR5, RZ, P0, !PT ;  /* 0x000000050b097c10 */ /* 0x000fe400087fe4ff */
[----:B------:R-:W-:Y:S01]  /*1c50*/  LOP3.LUT P0, RZ, R2, 0x2, RZ, 0xc0, !PT ;  /* 0x0000000202ff7812 */ /* 0x000fe2000780c0ff */
[----:B------:R1:W-:Y:S04]  /*1c60*/  LDGSTS.E.BYPASS.LTC128B.128 [R229+0x13000], [R10.64+0x80] ;  /* 0x130000800ae57fae */ /* 0x0003e8000b901d4a */
[----:B------:R1:W-:Y:S04]  /*1c70*/  LDGSTS.E.BYPASS.LTC128B.128 [R229+0xf800], [R8.64] ;  /* 0x0f80000008e57fae */ /* 0x0003e8000b901d4a */
[----:B------:R1:W-:Y:S04]  /*1c80*/  LDGSTS.E.BYPASS.LTC128B.128 [R229+0x13800], [R8.64+0x80] ;  /* 0x1380008008e57fae */ /* 0x0003e8000b901d4a */
[----:B------:R-:W-:Y:S01]  /*1c90*/  LDSM.16.M88.4 R64, [R222] ;  /* 0x00000000de40783b */ /* 0x000fe20000000200 */
[----:B------:R-:W-:-:S02]  /*1ca0*/  @P0 IADD3 R219, R221, -0x20, RZ ;  /* 0xffffffe0dddb0810 */ /* 0x000fc40007ffe0ff */
[----:B------:R-:W-:Y:S01]  /*1cb0*/  LOP3.LUT P0, RZ, R2, 0x4, RZ, 0xc0, !PT ;  /* 0x0000000402ff7812 */ /* 0x000fe2000780c0ff */
[----:B------:R-:W3:Y:S01]  /*1cc0*/  LDSM.16.M88.4 R24, [R124+0x5800] ;  /* 0x005800007c18783b */ /* 0x000ee20000000200 */
        /* <DEDUP_REMOVED lines=8> */
[----:B------:R-:W2:Y:S01]  /*1d50*/  LDSM.16.M88.4 R68, [R219+0x1800] ;  /* 0x00180000db44783b */ /* 0x000ea20000000200 */
[C---:B------:R-:W-:Y:S02]  /*1d60*/  IADD3 R205, R219.reuse, 0x3800, RZ ;  /* 0x00003800dbcd7810 */ /* 0x040fe40007ffe0ff */
[C---:B------:R-:W-:Y:S01]  /*1d70*/  IADD3 R203, R219.reuse, 0x4000, RZ ;  /* 0x00004000dbcb7810 */ /* 0x040fe20007ffe0ff */
[----:B----4-:R-:W5:Y:S01]  /*1d80*/  LDSM.16.M88.4 R16, [R124+0x6000] ;  /* 0x006000007c10783b */ /* 0x010f620000000200 */
[C---:B------:R-:W-:Y:S02]  /*1d90*/  IADD3 R202, R219.reuse, 0x4800, RZ ;  /* 0x00004800dbca7810 */ /* 0x040fe40007ffe0ff */
[C---:B------:R-:W-:Y:S01]  /*1da0*/  IADD3 R201, R219.reuse, 0x5000, RZ ;  /* 0x00005000dbc97810 */ /* 0x040fe20007ffe0ff */
[----:B------:R-:W4:Y:S01]  /*1db0*/  LDSM.16.M88.4 R52, [R124+0x4000] ;  /* 0x004000007c34783b */ /* 0x000f220000000200 */
[----:B------:R-:W-:-:S02]  /*1dc0*/  IADD3 R200, R219, 0x5800, RZ ;  /* 0x00005800dbc87810 */ /* 0x000fc40007ffe0ff */
[C---:B------:R-:W-:Y:S01]  /*1dd0*/  IADD3 R199, R219.reuse, 0x6000, RZ ;  /* 0x00006000dbc77810 */ /* 0x040fe20007ffe0ff */
[----:B------:R-:W4:Y:S01]  /*1de0*/  LDSM.16.M88.4 R44, [R124+0x4800] ;  /* 0x004800007c2c783b */ /* 0x000f220000000200 */
[C---:B------:R-:W-:Y:S02]  /*1df0*/  IADD3 R198, R219.reuse, 0x6800, RZ ;  /* 0x00006800dbc67810 */ /* 0x040fe40007ffe0ff */
[C---:B------:R-:W-:Y:S01]  /*1e00*/  IADD3 R197, R219.reuse, 0x7000, RZ ;  /* 0x00007000dbc57810 */ /* 0x040fe20007ffe0ff */
[----:B-1----:R-:W1:Y:S01]  /*1e10*/  LDSM.16.M88.4 R8, [R124+0x6800] ;  /* 0x006800007c08783b */ /* 0x002e620000000200 */
[----:B------:R-:W-:-:S03]  /*1e20*/  IADD3 R196, R219, 0x7800, RZ ;  /* 0x00007800dbc47810 */ /* 0x000fc60007ffe0ff */
[----:B------:R-:W1:Y:S04]  /*1e30*/  LDSM.16.M88.4 R104, [R124+0x7000] ;  /* 0x007000007c68783b */ /* 0x000e680000000200 */
[----:B------:R-:W1:Y:S01]  /*1e40*/  LDSM.16.M88.4 R76, [R219+0x1000] ;  /* 0x00100000db4c783b */ /* 0x000e620000000200 */
[C---:B---3--:R-:W-:Y:S03]  /*1e50*/  HMMA.16816.F32 R28, R64.reuse, R24, RZ ;  /* 0x00000018401c723c */ /* 0x048fe600000018ff */
[----:B------:R-:W3:Y:S04]  /*1e60*/  LDSM.16.M88.4 R72, [R219+0x2000] ;  /* 0x00200000db48783b */ /* 0x000ee80000000200 */
[----:B------:R-:W1:Y:S01]  /*1e70*/  LDSM.16.M88.4 R92, [R124+0x7800] ;  /* 0x007800007c5c783b */ /* 0x000e620000000200 */
[C---:B------:R-:W-:Y:S03]  /*1e80*/  HMMA.16816.F32 R24, R64.reuse, R26, RZ ;  /* 0x0000001a4018723c */ /* 0x040fe600000018ff */
[----:B------:R-:W1:Y:S04]  /*1e90*/  LDSM.16.M88.4 R88, [R219] ;  /* 0x00000000db58783b */ /* 0x000e680000000200 */
[----:B------:R-:W1:Y:S01]  /*1ea0*/  LDSM.16.M88.4 R84, [R219+0x800] ;  /* 0x00080000db54783b */ /* 0x000e620000000200 */
[C---:B--2---:R-:W-:Y:S03]  /*1eb0*/  HMMA.16816.F32 R40, R64.reuse, R32, RZ ;  /* 0x000000204028723c */ /* 0x044fe600000018ff */
[----:B------:R-:W2:Y:S04]  /*1ec0*/  LDSM.16.M88.4 R80, [R219+0x2800] ;  /* 0x00280000db50783b */ /* 0x000ea80000000200 */
[----:B------:R-:W-:Y:S01]  /*1ed0*/  LDSM.16.M88.4 R120, [R220+0x2000] ;  /* 0x00200000dc78783b */ /* 0x000fe20000000200 */
[----:B------:R-:W-:Y:S03]  /*1ee0*/  HMMA.16816.F32 R32, R64, R34, RZ ;  /* 0x000000224020723c */ /* 0x000fe600000018ff */
[----:B------:R-:W0:Y:S05]  /*1ef0*/  LDGDEPBAR ;  /* 0x00000000000079af */ /* 0x000e2a0000000000 */
[C---:B------:R-:W-:Y:S08]  /*1f00*/  HMMA.16816.F32 R28, R60.reuse, R68, R28 ;  /* 0x000000443c1c723c */ /* 0x040ff0000000181c */
[----:B------:R-:W-:Y:S01]  /*1f10*/  HMMA.16816.F32 R24, R60, R70, R24 ;  /* 0x000000463c18723c */ /* 0x000fe20000001818 */
[----:B------:R-:W2:Y:S07]  /*1f20*/  LDSM.16.M88.4 R68, [R219+0x3000] ;  /* 0x00300000db44783b */ /* 0x000eae0000000200 */
[C---:B-----5:R-:W-:Y:S08]  /*1f30*/  HMMA.16816.F32 R20, R64.reuse, R16, RZ ;  /* 0x000000104014723c */ /* 0x060ff000000018ff */
[C---:B----4-:R-:W-:Y:S08]  /*1f40*/  HMMA.16816.F32 R56, R64.reuse, R52, RZ ;  /* 0x000000344038723c */ /* 0x050ff000000018ff */
[C---:B------:R-:W-:Y:S08]  /*1f50*/  HMMA.16816.F32 R48, R64.reuse, R44, RZ ;  /* 0x0000002c4030723c */ /* 0x040ff000000018ff */
[C---:B-1----:R-:W-:Y:S08]  /*1f60*/  HMMA.16816.F32 R12, R64.reuse, R8, RZ ;  /* 0x00000008400c723c */ /* 0x042ff000000018ff */
        /* <DEDUP_REMOVED lines=8> */
[----:B------:R-:W1:Y:S07]  /*1ff0*/  LDSM.16.M88.4 R76, [R219+0x3800] ;  /* 0x00380000db4c783b */ /* 0x000e6e0000000200 */
[----:B---3--:R-:W-:Y:S07]  /*2000*/  HMMA.16816.F32 R20, R60, R72, R20 ;  /* 0x000000483c14723c */ /* 0x008fee0000001814 */
[----:B------:R-:W-:Y:S01]  /*2010*/  IMAD.MOV.U32 R72, RZ, RZ, 0x40 ;  /* 0x00000040ff487424 */ /* 0x000fe200078e00ff */
[----:B------:R-:W-:Y:S04]  /*2020*/  HMMA.16816.F32 R100, R64, R92, RZ ;  /* 0x0000005c4064723c */ /* 0x000fe800000018ff */
[----:B------:R-:W-:-:S02]  /*2030*/  SEL R5, R72, 0xffffffc0, !P1 ;  /* 0xffffffc048057807 */ /* 0x000fc40004800000 */
[----:B------:R-:W-:Y:S02]  /*2040*/  SEL R2, R72, 0xffffffc0, !P0 ;  /* 0xffffffc048027807 */ /* 0x000fe40004000000 */
[----:B------:R-:W-:Y:S01]  /*2050*/  HMMA.16816.F32 R64, R64, R94, RZ ;  /* 0x0000005e4040723c */ /* 0x000fe200000018ff */
[--C-:B------:R-:W-:Y:S02]  /*2060*/  IMAD.IADD R218, R222, 0x1, R5.reuse ;  /* 0x00000001deda7824 */ /* 0x100fe400078e0205 */
[----:B------:R-:W-:Y:S02]  /*2070*/  IMAD.IADD R217, R221, 0x1, R2 ;  /* 0x00000001ddd97824 */ /* 0x000fe400078e0202 */
[----:B------:R-:W-:Y:S01]  /*2080*/  IMAD.IADD R216, R220, 0x1, R5 ;  /* 0x00000001dcd87824 */ /* 0x000fe200078e0205 */
[----:B------:R-:W-:Y:S01]  /*2090*/  LDSM.16.M88.4 R96, [R218] ;  /* 0x00000000da60783b */ /* 0x000fe20000000200 */
[----:B------:R-:W-:Y:S01]  /*20a0*/  IMAD.IADD R204, R2, 0x1, R219 ;  /* 0x0000000102cc7824 */ /* 0x000fe200078e02db */
[C---:B------:R-:W-:Y:S02]  /*20b0*/  HMMA.16816.F32 R56, R60.reuse, R88, R56 ;  /* 0x000000583c38723c */ /* 0x040fe40000001838 */
[----:B------:R-:W3:Y:S04]  /*20c0*/  LDSM.16.M88.4 R116, [R217] ;  /* 0x00000000d974783b */ /* 0x000ee80000000200 */
[----:B------:R-:W4:Y:S02]  /*20d0*/  LDSM.16.M88.4 R112, [R217+0x800] ;  /* 0x00080000d970783b */ /* 0x000f240000000200 */
[C---:B------:R-:W-:Y:S02]  /*20e0*/  HMMA.16816.F32 R52, R60.reuse, R90, R52 ;  /* 0x0000005a3c34723c */ /* 0x040fe40000001834 */
[----:B------:R-:W5:Y:S04]  /*20f0*/  LDSM.16.M88.4 R92, [R217+0x1000] ;  /* 0x00100000d95c783b */ /* 0x000f680000000200 */
[----:B------:R-:W-:Y:S02]  /*2100*/  LDSM.16.M88.4 R88, [R217+0x2000] ;  /* 0x00200000d958783b */ /* 0x000fe40000000200 */
[C---:B------:R-:W-:Y:S08]  /*2110*/  HMMA.16816.F32 R48, R60.reuse, R84, R48 ;  /* 0x000000543c30723c */ /* 0x040ff00000001830 */
[C---:B------:R-:W-:Y:S01]  /*2120*/  HMMA.16816.F32 R44, R60.reuse, R86, R44 ;  /* 0x000000563c2c723c */ /* 0x040fe2000000182c */
[----:B------:R-:W-:Y:S07]  /*2130*/  LDSM.16.M88.4 R84, [R217+0x3000] ;  /* 0x00300000d954783b */ /* 0x000fee0000000200 */
[C---:B------:R-:W-:Y:S01]  /*2140*/  HMMA.16816.F32 R16, R60.reuse, R74, R16 ;  /* 0x0000004a3c10723c */ /* 0x040fe20000001810 */
[----:B------:R-:W3:Y:S07]  /*2150*/  LDSM.16.M88.4 R72, [R217+0x1800] ;  /* 0x00180000d948783b */ /* 0x000eee0000000200 */
[C---:B--2---:R-:W-:Y:S08]  /*2160*/  HMMA.16816.F32 R12, R60.reuse, R80, R12 ;  /* 0x000000503c0c723c */ /* 0x044ff0000000180c */
[C---:B------:R-:W-:Y:S01]  /*2170*/  HMMA.16816.F32 R8, R60.reuse, R82, R8 ;  /* 0x000000523c08723c */ /* 0x040fe20000001808 */
[----:B------:R-:W-:Y:S07]  /*2180*/  LDSM.16.M88.4 R80, [R217+0x3800] ;  /* 0x00380000d950783b */ /* 0x000fee0000000200 */
[C---:B------:R-:W-:Y:S08]  /*2190*/  HMMA.16816.F32 R108, R60.reuse, R68, R108 ;  /* 0x000000443c6c723c */ /* 0x040ff0000000186c */
[C---:B------:R-:W-:Y:S01]  /*21a0*/  HMMA.16816.F32 R104, R60.reuse, R70, R104 ;  /* 0x000000463c68723c */ /* 0x040fe20000001868 */
[----:B------:R-:W2:Y:S07]  /*21b0*/  LDSM.16.M88.4 R68, [R217+0x2800] ;  /* 0x00280000d944783b */ /* 0x000eae0000000200 */
[C---:B-1----:R-:W-:Y:S08]  /*21c0*/  HMMA.16816.F32 R100, R60.reuse, R76, R100 ;  /* 0x0000004c3c64723c */ /* 0x042ff00000001864 */
[----:B------:R-:W-:Y:S01]  /*21d0*/  HMMA.16816.F32 R64, R60, R78, R64 ;  /* 0x0000004e3c40723c */ /* 0x000fe20000001840 */
[----:B------:R-:W-:Y:S04]  /*21e0*/  LDSM.16.M88.4 R60, [R216] ;  /* 0x00000000d83c783b */ /* 0x000fe80000000200 */
[----:B------:R-:W1:Y:S03]  /*21f0*/  LDSM.16.M88.4 R76, [R204] ;  /* 0x00000000cc4c783b */ /* 0x000e660000000200 */
[C---:B---3--:R-:W-:Y:S08]  /*2200*/  HMMA.16816.F32 R56, R96.reuse, R116, R56 ;  /* 0x000000746038723c */ /* 0x048ff00000001838 */
[C---:B------:R-:W-:Y:S01]  /*2210*/  HMMA.16816.F32 R52, R96.reuse, R118, R52 ;  /* 0x000000766034723c */ /* 0x040fe20000001834 */
[----:B------:R-:W-:Y:S07]  /*2220*/  LDSM.16.M88.4 R116, [R204+0x1800] ;  /* 0x00180000cc74783b */ /* 0x000fee0000000200 */
[C---:B----4-:R-:W-:Y:S08]  /*2230*/  HMMA.16816.F32 R48, R96.reuse, R112, R48 ;  /* 0x000000706030723c */ /* 0x050ff00000001830 */
[C---:B------:R-:W-:Y:S01]  /*2240*/  HMMA.16816.F32 R44, R96.reuse, R114, R44 ;  /* 0x00000072602c723c */ /* 0x040fe2000000182c */
[----:B------:R-:W-:Y:S07]  /*2250*/  LDSM.16.M88.4 R112, [R204+0x2000] ;  /* 0x00200000cc70783b */ /* 0x000fee0000000200 */
[C---:B-----5:R-:W-:Y:S08]  /*2260*/  HMMA.16816.F32 R40, R96.reuse, R92, R40 ;  /* 0x0000005c6028723c */ /* 0x060ff00000001828 */
        /* <DEDUP_REMOVED lines=8> */
[C---:B--2---:R-:W-:Y:S08]  /*22f0*/  HMMA.16816.F32 R12, R96.reuse, R68, R12 ;  /* 0x00000044600c723c */ /* 0x044ff0000000180c */
[C---:B------:R-:W-:Y:S01]  /*2300*/  HMMA.16816.F32 R8, R96.reuse, R70, R8 ;  /* 0x000000466008723c */ /* 0x040fe20000001808 */
[----:B------:R-:W2:Y:S07]  /*2310*/  LDSM.16.M88.4 R68, [R204+0x1000] ;  /* 0x00100000cc44783b */ /* 0x000eae0000000200 */
[C---:B------:R-:W-:Y:S08]  /*2320*/  HMMA.16816.F32 R108, R96.reuse, R84, R108 ;  /* 0x00000054606c723c */ /* 0x040ff0000000186c */
[C---:B------:R-:W-:Y:S01]  /*2330*/  HMMA.16816.F32 R104, R96.reuse, R86, R104 ;  /* 0x000000566068723c */ /* 0x040fe20000001868 */
[----:B------:R-:W-:Y:S07]  /*2340*/  LDSM.16.M88.4 R84, [R222+0x2000] ;  /* 0x00200000de54783b */ /* 0x000fee0000000200 */
[C---:B------:R-:W-:Y:S08]  /*2350*/  HMMA.16816.F32 R100, R96.reuse, R80, R100 ;  /* 0x000000506064723c */ /* 0x040ff00000001864 */
[----:B------:R-:W-:Y:S01]  /*2360*/  HMMA.16816.F32 R96, R96, R82, R64 ;  /* 0x000000526060723c */ /* 0x000fe20000001840 */
[----:B------:R-:W4:Y:S04]  /*2370*/  LDSM.16.M88.4 R64, [R204+0x3000] ;  /* 0x00300000cc40783b */ /* 0x000f280000000200 */
[----:B------:R-:W5:Y:S03]  /*2380*/  LDSM.16.M88.4 R80, [R124+0x8000] ;  /* 0x008000007c50783b */ /* 0x000f660000000200 */
[C---:B-1----:R-:W-:Y:S08]  /*2390*/  HMMA.16816.F32 R56, R60.reuse, R76, R56 ;  /* 0x0000004c3c38723c */ /* 0x042ff00000001838 */
[C---:B------:R-:W-:Y:S01]  /*23a0*/  HMMA.16816.F32 R52, R60.reuse, R78, R52 ;  /* 0x0000004e3c34723c */ /* 0x040fe20000001834 */
[----:B------:R-:W-:Y:S07]  /*23b0*/  LDSM.16.M88.4 R76, [R124+0x8800] ;  /* 0x008800007c4c783b */ /* 0x000fee0000000200 */
[C---:B---3--:R-:W-:Y:S08]  /*23c0*/  HMMA.16816.F32 R48, R60.reuse, R72, R48 ;  /* 0x000000483c30723c */ /* 0x048ff00000001830 */
[C---:B------:R-:W-:Y:S01]  /*23d0*/  HMMA.16816.F32 R44, R60.reuse, R74, R44 ;  /* 0x0000004a3c2c723c */ /* 0x040fe2000000182c */
[----:B------:R-:W-:Y:S07]  /*23e0*/  LDSM.16.M88.4 R72, [R124+0x9000] ;  /* 0x009000007c48783b */ /* 0x000fee0000000200 */
[C---:B--2---:R-:W-:Y:S08]  /*23f0*/  HMMA.16816.F32 R40, R60.reuse, R68, R40 ;  /* 0x000000443c28723c */ /* 0x044ff00000001828 */
[C---:B----4-:R-:W-:Y:S08]  /*2400*/  HMMA.16816.F32 R108, R60.reuse, R64, R108 ;  /* 0x000000403c6c723c */ /* 0x050ff0000000186c */
[C---:B------:R-:W-:Y:S01]  /*2410*/  HMMA.16816.F32 R104, R60.reuse, R66, R104 ;  /* 0x000000423c68723c */ /* 0x040fe20000001868 */
[----:B------:R-:W1:Y:S07]  /*2420*/  LDSM.16.M88.4 R64, [R124+0xa000] ;  /* 0x00a000007c40783b */ /* 0x000e6e0000000200 */
        /* <DEDUP_REMOVED lines=17> */
[----:B------:R-:W4:Y:S07]  /*2540*/  LDSM.16.M88.4 R80, [R219+0x4000] ;  /* 0x00400000db50783b */ /* 0x000f2e0000000200 */
[C---:B-1----:R-:W-:Y:S08]  /*2550*/  HMMA.16816.F32 R20, R84.reuse, R64, R20 ;  /* 0x000000405414723c */ /* 0x042ff00000001814 */
[C---:B------:R-:W-:Y:S01]  /*2560*/  HMMA.16816.F32 R16, R84.reuse, R66, R16 ;  /* 0x000000425410723c */ /* 0x040fe20000001810 */
[----:B------:R-:W1:Y:S07]  /*2570*/  LDSM.16.M88.4 R64, [R219+0x6000] ;  /* 0x00600000db40783b */ /* 0x000e6e0000000200 */
[C---:B------:R-:W-:Y:S08]  /*2580*/  HMMA.16816.F32 R48, R84.reuse, R76, R48 ;  /* 0x0000004c5430723c */ /* 0x040ff00000001830 */
[C---:B------:R-:W-:Y:S01]  /*2590*/  HMMA.16816.F32 R44, R84.reuse, R78, R44 ;  /* 0x0000004e542c723c */ /* 0x040fe2000000182c */
[----:B------:R-:W5:Y:S07]  /*25a0*/  LDSM.16.M88.4 R76, [R219+0x4800] ;  /* 0x00480000db4c783b */ /* 0x000f6e0000000200 */
        /* <DEDUP_REMOVED lines=8> */
[----:B------:R-:W1:Y:S07]  /*2630*/  LDSM.16.M88.4 R68, [R219+0x5800] ;  /* 0x00580000db44783b */ /* 0x000e6e0000000200 */
[C---:B------:R-:W-:Y:S08]  /*2640*/  HMMA.16816.F32 R108, R84.reuse, R92, R108 ;  /* 0x0000005c546c723c */ /* 0x040ff0000000186c */
[C---:B------:R-:W-:Y:S01]  /*2650*/  HMMA.16816.F32 R104, R84.reuse, R94, R104 ;  /* 0x0000005e5468723c */ /* 0x040fe20000001868 */
[----:B------:R-:W-:Y:S07]  /*2660*/  LDSM.16.M88.4 R92, [R218+0x2000] ;  /* 0x00200000da5c783b */ /* 0x000fee0000000200 */
[C---:B---3--:R-:W-:Y:S08]  /*2670*/  HMMA.16816.F32 R100, R84.reuse, R88, R100 ;  /* 0x000000585464723c */ /* 0x048ff00000001864 */
[----:B------:R-:W-:Y:S01]  /*2680*/  HMMA.16816.F32 R96, R84, R90, R96 ;  /* 0x0000005a5460723c */ /* 0x000fe20000001860 */
[----:B------:R-:W3:Y:S04]  /*2690*/  LDSM.16.M88.4 R84, [R217+0x4800] ;  /* 0x00480000d954783b */ /* 0x000ee80000000200 */
[----:B------:R-:W2:Y:S03]  /*26a0*/  LDSM.16.M88.4 R88, [R217+0x4000] ;  /* 0x00400000d958783b */ /* 0x000ea60000000200 */
[C---:B----4-:R-:W-:Y:S08]  /*26b0*/  HMMA.16816.F32 R56, R120.reuse, R80, R56 ;  /* 0x000000507838723c */ /* 0x050ff00000001838 */
[C---:B------:R-:W-:Y:S01]  /*26c0*/  HMMA.16816.F32 R52, R120.reuse, R82, R52 ;  /* 0x000000527834723c */ /* 0x040fe20000001834 */
[----:B------:R-:W4:Y:S07]  /*26d0*/  LDSM.16.M88.4 R80, [R217+0x5000] ;  /* 0x00500000d950783b */ /* 0x000f2e0000000200 */
[C---:B-1----:R-:W-:Y:S08]  /*26e0*/  HMMA.16816.F32 R20, R120.reuse, R64, R20 ;  /* 0x000000407814723c */ /* 0x042ff00000001814 */
[C---:B------:R-:W-:Y:S01]  /*26f0*/  HMMA.16816.F32 R16, R120.reuse, R66, R16 ;  /* 0x000000427810723c */ /* 0x040fe20000001810 */
[----:B------:R-:W1:Y:S07]  /*2700*/  LDSM.16.M88.4 R64, [R217+0x7000] ;  /* 0x00700000d940783b */ /* 0x000e6e0000000200 */
[C---:B-----5:R-:W-:Y:S08]  /*2710*/  HMMA.16816.F32 R48, R120.reuse, R76, R48 ;  /* 0x0000004c7830723c */ /* 0x060ff00000001830 */
[C---:B------:R-:W-:Y:S01]  /*2720*/  HMMA.16816.F32 R44, R120.reuse, R78, R44 ;  /* 0x0000004e782c723c */ /* 0x040fe2000000182c */
[----:B------:R-:W-:Y:S07]  /*2730*/  LDSM.16.M88.4 R76, [R217+0x5800] ;  /* 0x00580000d94c783b */ /* 0x000fee0000000200 */
[C---:B------:R-:W-:Y:S08]  /*2740*/  HMMA.16816.F32 R40, R120.reuse, R72, R40 ;  /* 0x000000487828723c */ /* 0x040ff00000001828 */
[C---:B--2---:R-:W-:Y:S08]  /*2750*/  HMMA.16816.F32 R12, R120.reuse, R60, R12 ;  /* 0x0000003c780c723c */ /* 0x044ff0000000180c */
[C---:B------:R-:W-:Y:S01]  /*2760*/  HMMA.16816.F32 R8, R120.reuse, R62, R8 ;  /* 0x0000003e7808723c */ /* 0x040fe20000001808 */
[----:B------:R-:W2:Y:S07]  /*2770*/  LDSM.16.M88.4 R60, [R217+0x7800] ;  /* 0x00780000d93c783b */ /* 0x000eae0000000200 */
[C---:B------:R-:W-:Y:S08]  /*2780*/  HMMA.16816.F32 R108, R120.reuse, R116, R108 ;  /* 0x00000074786c723c */ /* 0x040ff0000000186c */
[C---:B------:R-:W-:Y:S08]  /*2790*/  HMMA.16816.F32 R28, R120.reuse, R68, R28 ;  /* 0x00000044781c723c */ /* 0x040ff0000000181c */
[C---:B------:R-:W-:Y:S01]  /*27a0*/  HMMA.16816.F32 R24, R120.reuse, R70, R24 ;  /* 0x000000467818723c */ /* 0x040fe20000001818 */
[----:B------:R-:W5:Y:S07]  /*27b0*/  LDSM.16.M88.4 R68, [R217+0x6800] ;  /* 0x00680000d944783b */ /* 0x000f6e0000000200 */
[----:B------:R-:W-:Y:S08]  /*27c0*/  HMMA.16816.F32 R100, R120, R112, R100 ;  /* 0x000000707864723c */ /* 0x000ff00000001864 */
[C---:B---3--:R-:W-:Y:S08]  /*27d0*/  HMMA.16816.F32 R48, R92.reuse, R84, R48 ;  /* 0x000000545c30723c */ /* 0x048ff00000001830 */
[C---:B------:R-:W-:Y:S08]  /*27e0*/  HMMA.16816.F32 R44, R92.reuse, R86, R44 ;  /* 0x000000565c2c723c */ /* 0x040ff0000000182c */
[C---:B------:R-:W-:Y:S08]  /*27f0*/  HMMA.16816.F32 R56, R92.reuse, R88, R56 ;  /* 0x000000585c38723c */ /* 0x040ff00000001838 */
[C---:B------:R-:W-:Y:S01]  /*2800*/  HMMA.16816.F32 R52, R92.reuse, R90, R52 ;  /* 0x0000005a5c34723c */ /* 0x040fe20000001834 */
[----:B------:R-:W-:Y:S07]  /*2810*/  LDSM.16.M88.4 R88, [R204+0x4000] ;  /* 0x00400000cc58783b */ /* 0x000fee0000000200 */
[----:B----4-:R-:W-:Y:S01]  /*2820*/  HMMA.16816.F32 R84, R92, R80, R40 ;  /* 0x000000505c54723c */ /* 0x010fe20000001828 */
[----:B------:R-:W3:Y:S07]  /*2830*/  LDSM.16.M88.4 R40, [R216+0x2000] ;  /* 0x00200000d828783b */ /* 0x000eee0000000200 */
[C---:B------:R-:W-:Y:S08]  /*2840*/  HMMA.16816.F32 R104, R120.reuse, R118, R104 ;  /* 0x000000767868723c */ /* 0x040ff00000001868 */
[----:B------:R-:W-:Y:S08]  /*2850*/  HMMA.16816.F32 R96, R120, R114, R96 ;  /* 0x000000727860723c */ /* 0x000ff00000001860 */
[C---:B-1----:R-:W-:Y:S07]  /*2860*/  HMMA.16816.F32 R108, R92.reuse, R64, R108 ;  /* 0x000000405c6c723c */ /* 0x042fee000000186c */
[----:B------:R-:W-:Y:S01]  /*2870*/  LOP3.LUT R65, R37, 0xffffffe0, RZ, 0xc0, !PT ;  /* 0xffffffe025417812 */ /* 0x000fe200078ec0ff */
[----:B--2---:R-:W-:Y:S04]  /*2880*/  HMMA.16816.F32 R100, R92, R60, R100 ;  /* 0x0000003c5c64723c */ /* 0x004fe80000001864 */
[----:B------:R-:W-:-:S04]  /*2890*/  IMAD.IADD R2, R6, 0x1, -R65 ;  /* 0x0000000106027824 */ /* 0x000fc800078e0a41 */
[----:B------:R-:W-:Y:S01]  /*28a0*/  HMMA.16816.F32 R32, R120, R74, R32 ;  /* 0x0000004a7820723c */ /* 0x000fe20000001820 */
[----:B------:R-:W-:Y:S01]  /*28b0*/  SHF.R.S32.HI R61, RZ, 0x1f, R2 ;  /* 0x0000001fff3d7819 */ /* 0x000fe20000011402 */
[----:B------:R-:W1:Y:S03]  /*28c0*/  LDSM.16.M88.4 R72, [R217+0x6000] ;  /* 0x00600000d948783b */ /* 0x000e660000000200 */
[----:B------:R-:W-:-:S03]  /*28d0*/  LEA.HI R228, R61, R2, RZ, 0x2 ;  /* 0x000000023de47211 */ /* 0x000fc600078f10ff */
[----:B------:R-:W-:Y:S01]  /*28e0*/  HMMA.16816.F32 R104, R92, R66, R104 ;  /* 0x000000425c68723c */ /* 0x000fe20000001868 */
[----:B------:R-:W2:Y:S01]  /*28f0*/  LDSM.16.M88.4 R64, [R204+0x4800] ;  /* 0x00480000cc40783b */ /* 0x000ea20000000200 */
[----:B------:R-:W-:-:S06]  /*2900*/  SHF.R.S32.HI R228, RZ, 0x2, R228 ;  /* 0x00000002ffe47819 */ /* 0x000fcc00000114e4 */
[C---:B------:R-:W-:Y:S01]  /*2910*/  HMMA.16816.F32 R96, R92.reuse, R62, R96 ;  /* 0x0000003e5c60723c */ /* 0x040fe20000001860 */
[----:B------:R-:W4:Y:S07]  /*2920*/  LDSM.16.M88.4 R60, [R204+0x5000] ;  /* 0x00500000cc3c783b */ /* 0x000f2e0000000200 */
[C---:B------:R-:W-:Y:S07]  /*2930*/  HMMA.16816.F32 R28, R92.reuse, R76, R28 ;  /* 0x0000004c5c1c723c */ /* 0x040fee000000181c */
[----:B------:R-:W-:Y:S01]  /*2940*/  IADD3 R76, R125, 0x1, R228 ;  /* 0x000000017d4c7810 */ /* 0x000fe20007ffe0e4 */
[----:B-----5:R-:W-:Y:S01]  /*2950*/  HMMA.16816.F32 R12, R92, R68, R12 ;  /* 0x000000445c0c723c */ /* 0x020fe2000000180c */
[----:B------:R-:W-:-:S02]  /*2960*/  IMAD.SHL.U32 R77, R6, 0x2, RZ ;  /* 0x00000002064d7824 */ /* 0x000fc400078e00ff */
[----:B------:R-:W-:Y:S01]  /*2970*/  IADD3 R76, R39, -c[0x0][0x214], R76 ;  /* 0x80008500274c7a10 */ /* 0x000fe20007ffe04c */
[----:B------:R-:W-:-:S03]  /*2980*/  IMAD.SHL.U32 R6, R36, 0x80, RZ ;  /* 0x0000008024067824 */ /* 0x000fc600078e00ff */
[----:B------:R-:W-:Y:S01]  /*2990*/  IADD3 R76, R76, c[0x0][0x2e8], RZ ;  /* 0x0000ba004c4c7a10 */ /* 0x000fe20007ffe0ff */
[----:B------:R-:W-:Y:S01]  /*29a0*/  HMMA.16816.F32 R8, R92, R70, R8 ;  /* 0x000000465c08723c */ /* 0x000fe20000001808 */
[----:B------:R-:W5:Y:S01]  /*29b0*/  LDSM.16.M88.4 R68, [R204+0x5800] ;  /* 0x00580000cc44783b */ /* 0x000f620000000200 */
[----:B------:R-:W-:Y:S02]  /*29c0*/  LOP3.LUT R77, R6, 0x6, R77, 0xf8, !PT ;  /* 0x00000006064d7812 */ /* 0x000fe400078ef84d */
[C---:B------:R-:W-:Y:S02]  /*29d0*/  IADD3 R2, R76.reuse, 0x8, RZ ;  /* 0x000000084c027810 */ /* 0x040fe40007ffe0ff */
[-C--:B------:R-:W-:Y:S02]  /*29e0*/  IMNMX R76, R76, R39.reuse, PT ;  /* 0x000000274c4c7217 */ /* 0x080fe40003800200 */
[----:B---3--:R-:W-:Y:S01]  /*29f0*/  HMMA.16816.F32 R56, R40, R88, R56 ;  /* 0x000000582838723c */ /* 0x008fe20000001838 */
[----:B------:R-:W-:-:S02]  /*2a00*/  IMNMX R2, R2, R39, PT ;  /* 0x0000002702027217 */ /* 0x000fc40003800200 */
[C---:B------:R-:W-:Y:S02]  /*2a10*/  IADD3 R37, R77.reuse, -0x80, RZ ;  /* 0xffffff804d257810 */ /* 0x040fe40007ffe0ff */
[----:B------:R-:W-:Y:S02]  /*2a20*/  IADD3 R39, R77, -0x7f, RZ ;  /* 0xffffff814d277810 */ /* 0x000fe40007ffe0ff */
[C---:B------:R-:W-:Y:S01]  /*2a30*/  ISETP.GE.AND P2, PT, R37.reuse, R76, PT ;  /* 0x0000004c2500720c */ /* 0x040fe20003f46270 */
[----:B------:R-:W-:Y:S01]  /*2a40*/  HMMA.16816.F32 R52, R40, R90, R52 ;  /* 0x0000005a2834723c */ /* 0x000fe20000001834 */
[----:B------:R-:W-:Y:S02]  /*2a50*/  ISETP.GE.AND P0, PT, R37, R2, PT ;  /* 0x000000022500720c */ /* 0x000fe40003f06270 */
[C---:B------:R-:W-:Y:S02]  /*2a60*/  ISETP.GE.AND P5, PT, R39.reuse, R76, PT ;  /* 0x0000004c2700720c */ /* 0x040fe40003fa6270 */
[----:B------:R-:W-:-:S02]  /*2a70*/  ISETP.GE.AND P1, PT, R39, R2, PT ;  /* 0x000000022700720c */ /* 0x000fc40003f26270 */
[C---:B------:R-:W-:Y:S01]  /*2a80*/  IADD3 R37, R77.reuse, -0x78, RZ ;  /* 0xffffff884d257810 */ /* 0x040fe20007ffe0ff */
[C---:B------:R-:W-:Y:S01]  /*2a90*/  HMMA.16816.F32 R32, R92.reuse, R82, R32 ;  /* 0x000000525c20723c */ /* 0x040fe20000001820 */
[----:B------:R-:W-:Y:S02]  /*2aa0*/  IADD3 R39, R77, -0x77, RZ ;  /* 0xffffff894d277810 */ /* 0x000fe40007ffe0ff */
[C---:B------:R-:W-:Y:S02]  /*2ab0*/  ISETP.GE.AND P4, PT, R37.reuse, R76, PT ;  /* 0x0000004c2500720c */ /* 0x040fe40003f86270 */
[-C--:B------:R-:W-:Y:S02]  /*2ac0*/  ISETP.GE.AND P3, PT, R37, R2.reuse, PT ;  /* 0x000000022500720c */ /* 0x080fe40003f66270 */
[----:B------:R-:W-:Y:S01]  /*2ad0*/  IADD3 R37, R77, -0x6f, RZ ;  /* 0xffffff914d257810 */ /* 0x000fe20007ffe0ff */
[C---:B-1----:R-:W-:Y:S07]  /*2ae0*/  HMMA.16816.F32 R20, R92.reuse, R72, R20 ;  /* 0x000000485c14723c */ /* 0x042fee0000001814 */
[----:B------:R-:W-:Y:S01]  /*2af0*/  FSEL R72, R58, -INF , !P0 ;  /* 0xff8000003a487808 */ /* 0x000fe20004000000 */
[----:B------:R-:W-:Y:S01]  /*2b00*/  HMMA.16816.F32 R16, R92, R74, R16 ;  /* 0x0000004a5c10723c */ /* 0x000fe20000001810 */
[----:B------:R-:W-:-:S02]  /*2b10*/  ISETP.GE.AND P0, PT, R39, R2, PT ;  /* 0x000000022700720c */ /* 0x000fc40003f06270 */
[----:B------:R-:W-:Y:S02]  /*2b20*/  FSEL R58, R54, -INF , !P3 ;  /* 0xff800000363a7808 */ /* 0x000fe40005800000 */
[----:B------:R-:W-:Y:S02]  /*2b30*/  FSEL R73, R59, -INF , !P1 ;  /* 0xff8000003b497808 */ /* 0x000fe40004800000 */
[----:B------:R-:W-:Y:S01]  /*2b40*/  FSEL R75, R56, -INF , !P2 ;  /* 0xff800000384b7808 */ /* 0x000fe20005000000 */
[----:B--2---:R-:W-:Y:S01]  /*2b50*/  HMMA.16816.F32 R48, R40, R64, R48 ;  /* 0x000000402830723c */ /* 0x004fe20000001830 */
[----:B------:R-:W-:Y:S02]  /*2b60*/  ISETP.GE.AND P2, PT, R39, R76, PT ;  /* 0x0000004c2700720c */ /* 0x000fe40003f46270 */
[----:B------:R-:W-:Y:S02]  /*2b70*/  FSEL R56, R57, -INF , !P5 ;  /* 0xff80000039387808 */ /* 0x000fe40006800000 */
[----:B------:R-:W-:-:S02]  /*2b80*/  FSEL R57, R52, -INF , !P4 ;  /* 0xff80000034397808 */ /* 0x000fc40006000000 */
[----:B------:R-:W-:Y:S01]  /*2b90*/  FSEL R74, R55, -INF , !P0 ;  /* 0xff800000374a7808 */ /* 0x000fe20004000000 */
[----:B----4-:R-:W-:Y:S01]  /*2ba0*/  HMMA.16816.F32 R84, R40, R60, R84 ;  /* 0x0000003c2854723c */ /* 0x010fe20000001854 */
[----:B------:R-:W-:Y:S02]  /*2bb0*/  IADD3 R39, R77, -0x70, RZ ;  /* 0xffffff904d277810 */ /* 0x000fe40007ffe0ff */
[-C--:B------:R-:W-:Y:S02]  /*2bc0*/  ISETP.GE.AND P4, PT, R37, R76.reuse, PT ;  /* 0x0000004c2500720c */ /* 0x080fe40003f86270 */
[----:B------:R-:W-:Y:S02]  /*2bd0*/  ISETP.GE.AND P5, PT, R39, R76, PT ;  /* 0x0000004c2700720c */ /* 0x000fe40003fa6270 */
[----:B------:R-:W-:Y:S01]  /*2be0*/  FSEL R61, R53, -INF , !P2 ;  /* 0xff800000353d7808 */ /* 0x000fe20005000000 */
[----:B------:R-:W-:Y:S01]  /*2bf0*/  HMMA.16816.F32 R24, R92, R78, R24 ;  /* 0x0000004e5c18723c */ /* 0x000fe20000001818 */
[----:B------:R-:W1:Y:S01]  /*2c00*/  LDSM.16.M88.4 R52, [R204+0x6000] ;  /* 0x00600000cc34783b */ /* 0x000e620000000200 */
[----:B------:R-:W-:-:S02]  /*2c10*/  ISETP.GE.AND P1, PT, R39, R2, PT ;  /* 0x000000022700720c */ /* 0x000fc40003f26270 */
[----:B------:R-:W-:Y:S02]  /*2c20*/  ISETP.GE.AND P3, PT, R37, R2, PT ;  /* 0x000000022500720c */ /* 0x000fe40003f66270 */
[C---:B------:R-:W-:Y:S02]  /*2c30*/  IADD3 R39, R77.reuse, -0x68, RZ ;  /* 0xffffff984d277810 */ /* 0x040fe40007ffe0ff */
[C---:B------:R-:W-:Y:S01]  /*2c40*/  HMMA.16816.F32 R44, R40.reuse, R66, R44 ;  /* 0x00000042282c723c */ /* 0x040fe2000000182c */
[----:B------:R-:W-:Y:S02]  /*2c50*/  IADD3 R37, R77, -0x67, RZ ;  /* 0xffffff994d257810 */ /* 0x000fe40007ffe0ff */
[C---:B------:R-:W-:Y:S02]  /*2c60*/  ISETP.GE.AND P2, PT, R39.reuse, R76, PT ;  /* 0x0000004c2700720c */ /* 0x040fe40003f46270 */
[----:B------:R-:W-:Y:S02]  /*2c70*/  ISETP.GE.AND P0, PT, R39, R2, PT ;  /* 0x000000022700720c */ /* 0x000fe40003f06270 */
[----:B------:R-:W-:Y:S01]  /*2c80*/  FSEL R81, R48, -INF , !P5 ;  /* 0xff80000030517808 */ /* 0x000fe20006800000 */
[----:B-----5:R-:W-:Y:S01]  /*2c90*/  HMMA.16816.F32 R136, R40, R68, R28 ;  /* 0x000000442888723c */ /* 0x020fe2000000181c */
[----:B------:R-:W2:Y:S01]  /*2ca0*/  LDSM.16.M88.4 R28, [R204+0x6800] ;  /* 0x00680000cc1c783b */ /* 0x000ea20000000200 */
[----:B------:R-:W-:-:S02]  /*2cb0*/  FSEL R120, R50, -INF , !P1 ;  /* 0xff80000032787808 */ /* 0x000fc40004800000 */
[C---:B------:R-:W-:Y:S02]  /*2cc0*/  ISETP.GE.AND P5, PT, R37.reuse, R76, PT ;  /* 0x0000004c2500720c */ /* 0x040fe40003fa6270 */
[----:B------:R-:W-:Y:S02]  /*2cd0*/  ISETP.GE.AND P1, PT, R37, R2, PT ;  /* 0x000000022500720c */ /* 0x000fe40003f26270 */
[C---:B------:R-:W-:Y:S01]  /*2ce0*/  HMMA.16816.F32 R32, R40.reuse, R62, R32 ;  /* 0x0000003e2820723c */ /* 0x040fe20000001820 */
[C---:B------:R-:W-:Y:S02]  /*2cf0*/  IADD3 R39, R77.reuse, -0x60, RZ ;  /* 0xffffffa04d277810 */ /* 0x040fe40007ffe0ff */
[----:B------:R-:W-:Y:S02]  /*2d00*/  IADD3 R37, R77, -0x5f, RZ ;  /* 0xffffffa14d257810 */ /* 0x000fe40007ffe0ff */
[----:B------:R-:W-:Y:S02]  /*2d10*/  FSEL R89, R49, -INF , !P4 ;  /* 0xff80000031597808 */ /* 0x000fe40006000000 */
[----:B------:R-:W-:Y:S01]  /*2d20*/  FSEL R122, R51, -INF , !P3 ;  /* 0xff800000337a7808 */ /* 0x000fe20005800000 */
[----:B------:R-:W-:Y:S01]  /*2d30*/  HMMA.16816.F32 R24, R40, R70, R24 ;  /* 0x000000462818723c */ /* 0x000fe20000001818 */
[----:B------:R-:W-:-:S02]  /*2d40*/  ISETP.GE.AND P4, PT, R39, R76, PT ;  /* 0x0000004c2700720c */ /* 0x000fc40003f86270 */
[----:B------:R-:W-:Y:S02]  /*2d50*/  ISETP.GE.AND P3, PT, R39, R2, PT ;  /* 0x000000022700720c */ /* 0x000fe40003f66270 */
[----:B------:R-:W-:Y:S02]  /*2d60*/  FSEL R51, R44, -INF , !P2 ;  /* 0xff8000002c337808 */ /* 0x000fe40005000000 */
[----:B------:R-:W-:Y:S02]  /*2d70*/  FSEL R48, R46, -INF , !P0 ;  /* 0xff8000002e307808 */ /* 0x000fe40004000000 */
[C---:B------:R-:W-:Y:S01]  /*2d80*/  ISETP.GE.AND P2, PT, R37.reuse, R76, PT ;  /* 0x0000004c2500720c */ /* 0x040fe20003f46270 */
[----:B-1----:R-:W-:Y:S01]  /*2d90*/  HMMA.16816.F32 R16, R40, R54, R16 ;  /* 0x000000362810723c */ /* 0x002fe20000001810 */
[----:B------:R-:W-:Y:S02]  /*2da0*/  ISETP.GE.AND P0, PT, R37, R2, PT ;  /* 0x000000022500720c */ /* 0x000fe40003f06270 */
[----:B------:R-:W-:-:S02]  /*2db0*/  IADD3 R39, R77, -0x58, RZ ;  /* 0xffffffa84d277810 */ /* 0x000fc40007ffe0ff */
[----:B------:R-:W-:Y:S02]  /*2dc0*/  IADD3 R37, R77, -0x57, RZ ;  /* 0xffffffa94d257810 */ /* 0x000fe40007ffe0ff */
[----:B------:R-:W-:Y:S02]  /*2dd0*/  FSEL R49, R45, -INF , !P5 ;  /* 0xff8000002d317808 */ /* 0x000fe40006800000 */
[----:B------:R-:W-:Y:S02]  /*2de0*/  FSEL R38, R47, -INF , !P1 ;  /* 0xff8000002f267808 */ /* 0x000fe40004800000 */
[C---:B------:R-:W-:Y:S01]  /*2df0*/  ISETP.GE.AND P5, PT, R39.reuse, R76, PT ;  /* 0x0000004c2700720c */ /* 0x040fe20003fa6270 */
[----:B------:R-:W-:Y:S01]  /*2e00*/  HMMA.16816.F32 R44, R40, R52, R20 ;  /* 0x00000034282c723c */ /* 0x000fe20000001814 */
[----:B------:R-:W-:Y:S01]  /*2e10*/  ISETP.GE.AND P1, PT, R39, R2, PT ;  /* 0x000000022700720c */ /* 0x000fe20003f26270 */
[----:B------:R-:W1:Y:S01]  /*2e20*/  LDSM.16.M88.4 R20, [R204+0x7000] ;  /* 0x00700000cc14783b */ /* 0x000e620000000200 */
[----:B------:R-:W-:-:S02]  /*2e30*/  FSEL R167, R84, -INF , !P4 ;  /* 0xff80000054a77808 */ /* 0x000fc40006000000 */
[----:B------:R-:W-:Y:S02]  /*2e40*/  FSEL R174, R86, -INF , !P3 ;  /* 0xff80000056ae7808 */ /* 0x000fe40005800000 */
[C---:B------:R-:W-:Y:S01]  /*2e50*/  ISETP.GE.AND P4, PT, R37.reuse, R76, PT ;  /* 0x0000004c2500720c */ /* 0x040fe20003f86270 */
[----:B--2---:R-:W-:Y:S01]  /*2e60*/  HMMA.16816.F32 R8, R40, R30, R8 ;  /* 0x0000001e2808723c */ /* 0x004fe20000001808 */
[----:B------:R-:W-:Y:S02]  /*2e70*/  ISETP.GE.AND P3, PT, R37, R2, PT ;  /* 0x000000022500720c */ /* 0x000fe40003f66270 */
[C---:B------:R-:W-:Y:S02]  /*2e80*/  IADD3 R39, R77.reuse, -0x50, RZ ;  /* 0xffffffb04d277810 */ /* 0x040fe40007ffe0ff */
[----:B------:R-:W-:Y:S02]  /*2e90*/  IADD3 R37, R77, -0x4f, RZ ;  /* 0xffffffb14d257810 */ /* 0x000fe40007ffe0ff */
[----:B------:R-:W-:-:S02]  /*2ea0*/  FSEL R169, R85, -INF , !P2 ;  /* 0xff80000055a97808 */ /* 0x000fc40005000000 */
[----:B------:R-:W-:Y:S02]  /*2eb0*/  FSEL R176, R87, -INF , !P0 ;  /* 0xff80000057b07808 */ /* 0x000fe40004000000 */
[C---:B------:R-:W-:Y:S02]  /*2ec0*/  ISETP.GE.AND P2, PT, R39.reuse, R76, PT ;  /* 0x0000004c2700720c */ /* 0x040fe40003f46270 */
[----:B------:R-:W-:Y:S02]  /*2ed0*/  ISETP.GE.AND P0, PT, R39, R2, PT ;  /* 0x000000022700720c */ /* 0x000fe40003f06270 */
[----:B------:R-:W-:Y:S02]  /*2ee0*/  FSEL R171, R32, -INF , !P5 ;  /* 0xff80000020ab7808 */ /* 0x000fe40006800000 */
[----:B------:R-:W-:Y:S02]  /*2ef0*/  FSEL R172, R34, -INF , !P1 ;  /* 0xff80000022ac7808 */ /* 0x000fe40004800000 */
[----:B------:R-:W-:-:S02]  /*2f00*/  ISETP.GE.AND P5, PT, R37, R76, PT ;  /* 0x0000004c2500720c */ /* 0x000fc40003fa6270 */
[----:B------:R-:W-:Y:S02]  /*2f10*/  ISETP.GE.AND P1, PT, R37, R2, PT ;  /* 0x000000022500720c */ /* 0x000fe40003f26270 */
[----:B------:R-:W-:Y:S02]  /*2f20*/  IADD3 R39, R77, -0x48, RZ ;  /* 0xffffffb84d277810 */ /* 0x000fe40007ffe0ff */
[----:B------:R-:W-:Y:S02]  /*2f30*/  FSEL R37, R33, -INF , !P4 ;  /* 0xff80000021257808 */ /* 0x000fe40006000000 */
[----:B------:R-:W-:Y:S02]  /*2f40*/  IADD3 R33, R77, -0x47, RZ ;  /* 0xffffffb94d217810 */ /* 0x000fe40007ffe0ff */
[----:B------:R-:W-:Y:S02]  /*2f50*/  FSEL R170, R35, -INF , !P3 ;  /* 0xff80000023aa7808 */ /* 0x000fe40005800000 */
[----:B------:R-:W-:-:S02]  /*2f60*/  ISETP.GE.AND P4, PT, R39, R76, PT ;  /* 0x0000004c2700720c */ /* 0x000fc40003f86270 */
[----:B------:R-:W-:Y:S01]  /*2f70*/  ISETP.GE.AND P3, PT, R39, R2, PT ;  /* 0x000000022700720c */ /* 0x000fe20003f66270 */
[C---:B-1----:R-:W-:Y:S01]  /*2f80*/  HMMA.16816.F32 R108, R40.reuse, R20, R108 ;  /* 0x00000014286c723c */ /* 0x042fe2000000186c */
[----:B------:R-:W-:Y:S02]  /*2f90*/  FSEL R39, R136, -INF , !P2 ;  /* 0xff80000088277808 */ /* 0x000fe40005000000 */
[----:B------:R-:W-:Y:S02]  /*2fa0*/  FSEL R138, R138, -INF , !P0 ;  /* 0xff8000008a8a7808 */ /* 0x000fe40004000000 */
[C---:B------:R-:W-:Y:S02]  /*2fb0*/  ISETP.GE.AND P2, PT, R33.reuse, R76, PT ;  /* 0x0000004c2100720c */ /* 0x040fe40003f46270 */
[----:B------:R-:W-:Y:S01]  /*2fc0*/  ISETP.GE.AND P0, PT, R33, R2, PT ;  /* 0x000000022100720c */ /* 0x000fe20003f06270 */
[----:B------:R-:W-:Y:S01]  /*2fd0*/  HMMA.16816.F32 R104, R40, R22, R104 ;  /* 0x000000162868723c */ /* 0x000fe20000001868 */
[----:B------:R-:W-:-:S02]  /*2fe0*/  IADD3 R35, R77, -0x40, RZ ;  /* 0xffffffc04d237810 */ /* 0x000fc40007ffe0ff */
[----:B------:R-:W-:Y:S02]  /*2ff0*/  IADD3 R33, R77, -0x3f, RZ ;  /* 0xffffffc14d217810 */ /* 0x000fe40007ffe0ff */
[----:B------:R-:W-:Y:S02]  /*3000*/  FSEL R141, R137, -INF , !P5 ;  /* 0xff800000898d7808 */ /* 0x000fe40006800000 */
[----:B------:R-:W-:Y:S02]  /*3010*/  FSEL R152, R139, -INF , !P1 ;  /* 0xff8000008b987808 */ /* 0x000fe40004800000 */
[----:B------:R-:W-:Y:S02]  /*3020*/  FSEL R133, R24, -INF , !P4 ;  /* 0xff80000018857808 */ /* 0x000fe40006000000 */
[----:B------:R-:W-:Y:S02]  /*3030*/  FSEL R140, R26, -INF , !P3 ;  /* 0xff8000001a8c7808 */ /* 0x000fe40005800000 */
[----:B------:R-:W-:-:S02]  /*3040*/  ISETP.GE.AND P5, PT, R35, R76, PT ;  /* 0x0000004c2300720c */ /* 0x000fc40003fa6270 */
[----:B------:R-:W-:Y:S02]  /*3050*/  ISETP.GE.AND P1, PT, R35, R2, PT ;  /* 0x000000022300720c */ /* 0x000fe40003f26270 */
[C---:B------:R-:W-:Y:S02]  /*3060*/  ISETP.GE.AND P4, PT, R33.reuse, R76, PT ;  /* 0x0000004c2100720c */ /* 0x040fe40003f86270 */
[----:B------:R-:W-:Y:S02]  /*3070*/  ISETP.GE.AND P3, PT, R33, R2, PT ;  /* 0x000000022100720c */ /* 0x000fe40003f66270 */
[----:B------:R-:W-:Y:S01]  /*3080*/  HMMA.16816.F32 R32, R40, R28, R12 ;  /* 0x0000001c2820723c */ /* 0x000fe2000000180c */
[----:B------:R-:W1:Y:S01]  /*3090*/  LDSM.16.M88.4 R12, [R204+0x7800] ;  /* 0x00780000cc0c783b */ /* 0x000e620000000200 */
[----:B------:R-:W-:Y:S01]  /*30a0*/  FSEL R137, R25, -INF , !P2 ;  /* 0xff80000019897808 */ /* 0x000fe20005000000 */
[----:B------:R-:W-:-:S04]  /*30b0*/  DEPBAR.LE SB0, 0x0 ;  /* 0x000080000000791a */ /* 0x000fc80000000000 */
[C---:B------:R-:W-:Y:S02]  /*30c0*/  IADD3 R25, R77.reuse, -0x37, RZ ;  /* 0xffffffc94d197810 */ /* 0x040fe40007ffe0ff */
[----:B------:R-:W-:Y:S02]  /*30d0*/  IADD3 R29, R77, -0x38, RZ ;  /* 0xffffffc84d1d7810 */ /* 0x000fe40007ffe0ff */
[----:B------:R-:W-:Y:S02]  /*30e0*/  FSEL R150, R27, -INF , !P0 ;  /* 0xff8000001b967808 */ /* 0x000fe40004000000 */
[----:B------:R-:W-:Y:S02]  /*30f0*/  FSEL R157, R44, -INF , !P5 ;  /* 0xff8000002c9d7808 */ /* 0x000fe40006800000 */
[----:B------:R-:W-:Y:S02]  /*3100*/  ISETP.GE.AND P5, PT, R25, R76, PT ;  /* 0x0000004c1900720c */ /* 0x000fe40003fa6270 */
[----:B------:R-:W-:-:S02]  /*3110*/  IADD3 R27, R77, -0x30, RZ ;  /* 0xffffffd04d1b7810 */ /* 0x000fc40007ffe0ff */
[----:B------:R-:W-:Y:S02]  /*3120*/  FSEL R154, R46, -INF , !P1 ;  /* 0xff8000002e9a7808 */ /* 0x000fe40004800000 */
[-C--:B------:R-:W-:Y:S02]  /*3130*/  ISETP.GE.AND P0, PT, R29, R2.reuse, PT ;  /* 0x000000021d00720c */ /* 0x080fe40003f06270 */
[----:B------:R-:W-:Y:S02]  /*3140*/  ISETP.GE.AND P1, PT, R25, R2, PT ;  /* 0x000000021900720c */ /* 0x000fe40003f26270 */
[----:B------:R-:W-:Y:S02]  /*3150*/  FSEL R151, R45, -INF , !P4 ;  /* 0xff8000002d977808 */ /* 0x000fe40006000000 */
[----:B------:R-:W-:Y:S02]  /*3160*/  IADD3 R25, R77, -0x2f, RZ ;  /* 0xffffffd14d197810 */ /* 0x000fe40007ffe0ff */
[----:B------:R-:W-:-:S02]  /*3170*/  ISETP.GE.AND P4, PT, R27, R76, PT ;  /* 0x0000004c1b00720c */ /* 0x000fc40003f86270 */
[----:B------:R-:W-:Y:S02]  /*3180*/  FSEL R155, R17, -INF , !P5 ;  /* 0xff800000119b7808 */ /* 0x000fe40006800000 */
[----:B------:R-:W-:Y:S02]  /*3190*/  IADD3 R17, R77, -0x27, RZ ;  /* 0xffffffd94d117810 */ /* 0x000fe40007ffe0ff */
[----:B------:R-:W-:Y:S02]  /*31a0*/  ISETP.GE.AND P2, PT, R29, R76, PT ;  /* 0x0000004c1d00720c */ /* 0x000fe40003f46270 */
[----:B------:R-:W-:Y:S02]  /*31b0*/  FSEL R168, R47, -INF , !P3 ;  /* 0xff8000002fa87808 */ /* 0x000fe40005800000 */
[----:B------:R-:W-:Y:S01]  /*31c0*/  FSEL R166, R18, -INF , !P0 ;  /* 0xff80000012a67808 */ /* 0x000fe20004000000 */
[----:B-1----:R-:W-:Y:S01]  /*31d0*/  HMMA.16816.F32 R100, R40, R12, R100 ;  /* 0x0000000c2864723c */ /* 0x002fe20000001864 */
[----:B------:R-:W-:-:S02]  /*31e0*/  ISETP.GE.AND P3, PT, R27, R2, PT ;  /* 0x000000021b00720c */ /* 0x000fc40003f66270 */
[----:B------:R-:W-:Y:S02]  /*31f0*/  ISETP.GE.AND P0, PT, R25, R2, PT ;  /* 0x000000021900720c */ /* 0x000fe40003f06270 */
[----:B------:R-:W-:Y:S02]  /*3200*/  FSEL R158, R19, -INF , !P1 ;  /* 0xff800000139e7808 */ /* 0x000fe40004800000 */
[----:B------:R-:W-:Y:S01]  /*3210*/  FSEL R165, R32, -INF , !P4 ;  /* 0xff80000020a57808 */ /* 0x000fe20006000000 */
[----:B------:R-:W-:Y:S01]  /*3220*/  HMMA.16816.F32 R96, R40, R14, R96 ;  /* 0x0000000e2860723c */ /* 0x000fe20000001860 */
[----:B------:R-:W-:Y:S01]  /*3230*/  BAR.SYNC.DEFER_BLOCKING 0x0 ;  /* 0x0000000000007b1d */ /* 0x000fe20000010000 */
[----:B------:R-:W-:Y:S02]  /*3240*/  ISETP.GE.AND P4, PT, R17, R76, PT ;  /* 0x0000004c1100720c */ /* 0x000fe40003f86270 */
[----:B------:R-:W-:Y:S02]  /*3250*/  IADD3 R19, R77, -0x20, RZ ;  /* 0xffffffe04d137810 */ /* 0x000fe40007ffe0ff */
[----:B------:R-:W-:-:S02]  /*3260*/  FSEL R153, R16, -INF , !P2 ;  /* 0xff80000010997808 */ /* 0x000fc40005000000 */
[----:B------:R-:W-:Y:S02]  /*3270*/  ISETP.GE.AND P2, PT, R25, R76, PT ;  /* 0x0000004c1900720c */ /* 0x000fe40003f46270 */
[----:B------:R-:W-:Y:S02]  /*3280*/  FSEL R164, R34, -INF , !P3 ;  /* 0xff80000022a47808 */ /* 0x000fe40005800000 */
[----:B------:R-:W-:Y:S02]  /*3290*/  FSEL R162, R35, -INF , !P0 ;  /* 0xff80000023a27808 */ /* 0x000fe40004000000 */
[----:B------:R-:W-:Y:S02]  /*32a0*/  ISETP.GE.AND P3, PT, R17, R2, PT ;  /* 0x000000021100720c */ /* 0x000fe40003f66270 */
[----:B------:R-:W-:Y:S02]  /*32b0*/  ISETP.GE.AND P0, PT, R19, R76, PT ;  /* 0x0000004c1300720c */ /* 0x000fe40003f06270 */
[----:B------:R-:W-:-:S02]  /*32c0*/  FSEL R159, R9, -INF , !P4 ;  /* 0xff800000099f7808 */ /* 0x000fc40006000000 */
[C---:B------:R-:W-:Y:S02]  /*32d0*/  IADD3 R13, R77.reuse, -0x18, RZ ;  /* 0xffffffe84d0d7810 */ /* 0x040fe40007ffe0ff */
[----:B------:R-:W-:Y:S02]  /*32e0*/  IADD3 R9, R77, -0x17, RZ ;  /* 0xffffffe94d097810 */ /* 0x000fe40007ffe0ff */
[----:B------:R-:W-:Y:S02]  /*32f0*/  FSEL R163, R33, -INF , !P2 ;  /* 0xff80000021a37808 */ /* 0x000fe40005000000 */
[----:B------:R-:W-:Y:S02]  /*3300*/  ISETP.GE.AND P2, PT, R19, R2, PT ;  /* 0x000000021300720c */ /* 0x000fe40003f46270 */
[----:B------:R-:W-:Y:S02]  /*3310*/  FSEL R156, R11, -INF , !P3 ;  /* 0xff8000000b9c7808 */ /* 0x000fe40005800000 */
[----:B------:R-:W-:-:S02]  /*3320*/  FSEL R149, R108, -INF , !P0 ;  /* 0xff8000006c957808 */ /* 0x000fc40004000000 */
[C---:B------:R-:W-:Y:S02]  /*3330*/  ISETP.GE.AND P4, PT, R13.reuse, R76, PT ;  /* 0x0000004c0d00720c */ /* 0x040fe40003f86270 */
[----:B------:R-:W-:Y:S02]  /*3340*/  ISETP.GE.AND P3, PT, R13, R2, PT ;  /* 0x000000020d00720c */ /* 0x000fe40003f66270 */
[----:B------:R-:W-:Y:S02]  /*3350*/  ISETP.GE.AND P0, PT, R9, R76, PT ;  /* 0x0000004c0900720c */ /* 0x000fe40003f06270 */
[----:B------:R-:W-:Y:S02]  /*3360*/  IADD3 R13, R77, -0x10, RZ ;  /* 0xfffffff04d0d7810 */ /* 0x000fe40007ffe0ff */
[----:B------:R-:W-:Y:S02]  /*3370*/  FSEL R148, R110, -INF , !P2 ;  /* 0xff8000006e947808 */ /* 0x000fe40005000000 */
[----:B------:R-:W-:-:S02]  /*3380*/  ISETP.GE.AND P2, PT, R9, R2, PT ;  /* 0x000000020900720c */ /* 0x000fc40003f46270 */
[----:B------:R-:W-:Y:S02]  /*3390*/  FSEL R143, R105, -INF , !P0 ;  /* 0xff800000698f7808 */ /* 0x000fe40004000000 */
[C---:B------:R-:W-:Y:S02]  /*33a0*/  IADD3 R21, R77.reuse, -0x28, RZ ;  /* 0xffffffd84d157810 */ /* 0x040fe40007ffe0ff */
[C---:B------:R-:W-:Y:S02]  /*33b0*/  IADD3 R17, R77.reuse, -0x1f, RZ ;  /* 0xffffffe14d117810 */ /* 0x040fe40007ffe0ff */
[C---:B------:R-:W-:Y:S02]  /*33c0*/  IADD3 R11, R77.reuse, -0xf, RZ ;  /* 0xfffffff14d0b7810 */ /* 0x040fe40007ffe0ff */
[----:B------:R-:W-:Y:S02]  /*33d0*/  IADD3 R9, R77, -0x8, RZ ;  /* 0xfffffff84d097810 */ /* 0x000fe40007ffe0ff */
[----:B------:R-:W-:-:S02]  /*33e0*/  ISETP.GE.AND P0, PT, R13, R2, PT ;  /* 0x000000020d00720c */ /* 0x000fc40003f06270 */
[----:B------:R-:W-:Y:S02]  /*33f0*/  IADD3 R77, R77, -0x7, RZ ;  /* 0xfffffff94d4d7810 */ /* 0x000fe40007ffe0ff */
[----:B------:R-:W-:Y:S02]  /*3400*/  FSEL R134, R102, -INF , !P0 ;  /* 0xff80000066867808 */ /* 0x000fe40004000000 */
[-C--:B------:R-:W-:Y:S02]  /*3410*/  ISETP.GE.AND P0, PT, R77, R2.reuse, PT ;  /* 0x000000024d00720c */ /* 0x080fe40003f06270 */
[----:B------:R-:W-:Y:S02]  /*3420*/  ISETP.GE.AND P1, PT, R21, R2, PT ;  /* 0x000000021500720c */ /* 0x000fe40003f26270 */
[----:B------:R-:W-:Y:S02]  /*3430*/  FSEL R62, R99, -INF , !P0 ;  /* 0xff800000633e7808 */ /* 0x000fe40004000000 */
[----:B------:R-:W-:-:S02]  /*3440*/  FSEL R160, R10, -INF , !P1 ;  /* 0xff8000000aa07808 */ /* 0x000fc40004800000 */
[----:B------:R-:W-:Y:S02]  /*3450*/  ISETP.GE.AND P0, PT, R36, 0x2, PT ;  /* 0x000000022400780c */ /* 0x000fe40003f06270 */
[----:B------:R-:W-:Y:S02]  /*3460*/  ISETP.GE.AND P5, PT, R21, R76, PT ;  /* 0x0000004c1500720c */ /* 0x000fe40003fa6270 */
[----:B------:R-:W-:Y:S02]  /*3470*/  ISETP.GE.AND P1, PT, R17, R2, PT ;  /* 0x000000021100720c */ /* 0x000fe40003f26270 */
[----:B------:R-:W-:Y:S02]  /*3480*/  FSEL R161, R8, -INF , !P5 ;  /* 0xff80000008a17808 */ /* 0x000fe40006800000 */
[----:B------:R-:W-:Y:S02]  /*3490*/  FSEL R146, R111, -INF , !P1 ;  /* 0xff8000006f927808 */ /* 0x000fe40004800000 */
[----:B------:R-:W-:-:S02]  /*34a0*/  ISETP.GE.AND P5, PT, R17, R76, PT ;  /* 0x0000004c1100720c */ /* 0x000fc40003fa6270 */
[----:B------:R-:W-:Y:S02]  /*34b0*/  ISETP.GE.AND P1, PT, R13, R76, PT ;  /* 0x0000004c0d00720c */ /* 0x000fe40003f26270 */
[----:B------:R-:W-:Y:S02]  /*34c0*/  FSEL R147, R109, -INF , !P5 ;  /* 0xff8000006d937808 */ /* 0x000fe40006800000 */
[----:B------:R-:W-:Y:S02]  /*34d0*/  FSEL R145, R104, -INF , !P4 ;  /* 0xff80000068917808 */ /* 0x000fe40006000000 */
[----:B------:R-:W-:Y:S02]  /*34e0*/  FSEL R144, R106, -INF , !P3 ;  /* 0xff8000006a907808 */ /* 0x000fe40005800000 */
[----:B------:R-:W-:Y:S02]  /*34f0*/  FSEL R142, R107, -INF , !P2 ;  /* 0xff8000006b8e7808 */ /* 0x000fe40005000000 */
[----:B------:R-:W-:-:S02]  /*3500*/  FSEL R139, R100, -INF , !P1 ;  /* 0xff800000648b7808 */ /* 0x000fc40004800000 */
[-C--:B------:R-:W-:Y:S02]  /*3510*/  ISETP.GE.AND P5, PT, R11, R76.reuse, PT ;  /* 0x0000004c0b00720c */ /* 0x080fe40003fa6270 */
[-C--:B------:R-:W-:Y:S02]  /*3520*/  ISETP.GE.AND P4, PT, R9, R76.reuse, PT ;  /* 0x0000004c0900720c */ /* 0x080fe40003f86270 */
[----:B------:R-:W-:Y:S02]  /*3530*/  ISETP.GE.AND P3, PT, R77, R76, PT ;  /* 0x0000004c4d00720c */ /* 0x000fe40003f66270 */
[-C--:B------:R-:W-:Y:S02]  /*3540*/  ISETP.GE.AND P2, PT, R11, R2.reuse, PT ;  /* 0x000000020b00720c */ /* 0x080fe40003f46270 */
[----:B------:R-:W-:Y:S02]  /*3550*/  ISETP.GE.AND P1, PT, R9, R2, PT ;  /* 0x000000020900720c */ /* 0x000fe40003f26270 */
[----:B------:R-:W-:-:S02]  /*3560*/  LOP3.LUT R2, R4, R7, RZ, 0xfc, !PT ;  /* 0x0000000704027212 */ /* 0x000fc400078efcff */
[----:B------:R-:W-:Y:S02]  /*3570*/  FSEL R135, R101, -INF , !P5 ;  /* 0xff80000065877808 */ /* 0x000fe40006800000 */
[----:B------:R-:W-:Y:S02]  /*3580*/  FSEL R66, R103, -INF , !P2 ;  /* 0xff80000067427808 */ /* 0x000fe40005000000 */
[----:B------:R-:W-:Y:S02]  /*3590*/  FSEL R67, R96, -INF , !P4 ;  /* 0xff80000060437808 */ /* 0x000fe40006000000 */
[----:B------:R-:W-:Y:S02]  /*35a0*/  FSEL R65, R97, -INF , !P3 ;  /* 0xff80000061417808 */ /* 0x000fe40005800000 */
[----:B------:R-:W-:Y:S01]  /*35b0*/  FSEL R64, R98, -INF , !P1 ;  /* 0xff80000062407808 */ /* 0x000fe20004800000 */
[----:B------:R-:W-:Y:S05]  /*35c0*/  @!P0 BRA `(.L_x_2264) ;  /* 0x0000063000008947 */ /* 0x000fea0003800000 */
[----:B------:R-:W-:Y:S05]  /*35d0*/  @P6 BRA `(.L_x_2265) ;  /* 0x000003a000006947 */ /* 0x000fea0003800000 */
[----:B------:R-:W1:Y:S01]  /*35e0*/  I2F.RP R8, R3 ;  /* 0x0000000300087306 */ /* 0x000e620000209400 */
[----:B------:R-:W-:-:S02]  /*35f0*/  IADD3 R4, R6, -0x80, RZ ;  /* 0xffffff8006047810 */ /* 0x000fc40007ffe0ff */
[----:B------:R-:W-:Y:S02]  /*3600*/  IADD3 R11, R6, -0x100, RZ ;  /* 0xffffff00060b7810 */ /* 0x000fe40007ffe0ff */
        /* <DEDUP_REMOVED lines=31> */
[----:B------:R-:W-:-:S03]  /*3800*/  @!P3 IADD3 R12, -R12, RZ, RZ ;  /* 0x000000ff0c0cb210 */ /* 0x000fc60007ffe1ff */
        /* <DEDUP_REMOVED lines=13> */
[----:B------:R-:W-:-:S04]  /*38e0*/  IMAD R3, R6, c[0x0][0x19c], R3 ;  /* 0x0000670006037a24 */ /* 0x000fc800078e0203 */
[----:B------:R-:W-:Y:S02]  /*38f0*/  IMAD.IADD R9, R9, 0x1, R3 ;  /* 0x0000000109097824 */ /* 0x000fe400078e0203 */
[----:B--2---:R-:W-:-:S04]  /*3900*/  IMAD.IADD R7, R7, 0x1, -R4 ;  /* 0x0000000107077824 */ /* 0x004fc800078e0a04 */
[----:B------:R-:W-:Y:S01]  /*3910*/  IMAD.WIDE.U32 R8, R7, c[0x0][0x180], R8 ;  /* 0x0000600007087a25 */ /* 0x000fe200078e0008 */
[----:B------:R-:W-:-:S03]  /*3920*/  SHF.R.S32.HI R4, RZ, 0x1f, R7 ;  /* 0x0000001fff047819 */ /* 0x000fc60000011407 */
[----:B------:R-:W-:Y:S02]  /*3930*/  IMAD.MOV.U32 R3, RZ, RZ, R8 ;  /* 0x000000ffff037224 */ /* 0x000fe400078e0008 */
[----:B------:R-:W-:-:S04]  /*3940*/  IMAD R4, R4, c[0x0][0x180], RZ ;  /* 0x0000600004047a24 */ /* 0x000fc800078e02ff */
[----:B------:R-:W-:-:S05]  /*3950*/  IMAD R4, R7, c[0x0][0x184], R4 ;  /* 0x0000610007047a24 */ /* 0x000fca00078e0204 */
[----:B------:R-:W-:Y:S01]  /*3960*/  IADD3 R4, R9, R4, RZ ;  /* 0x0000000409047210 */ /* 0x000fe20007ffe0ff */
[----:B------:R-:W-:Y:S05]  /*3970*/  BRA `(.L_x_2266) ;  /* 0x0000004000007947 */ /* 0x000fea0003800000 */
.L_x_2265:
[----:B------:R-:W-:-:S04]  /*3980*/  ULEA UR6, -UR6, URZ, 0x7 ;  /* 0x0000003f06067291 */ /* 0x000fc8000f8e393f */
[----:B------:R-:W-:Y:S02]  /*3990*/  USHF.R.S32.HI UR4, URZ, 0x1f, UR6 ;  /* 0x0000001f3f047899 */ /* 0x000fe40008011406 */
[----:B------:R-:W-:-:S04]  /*39a0*/  MOV R3, UR6 ;  /* 0x0000000600037c02 */ /* 0x000fc80008000f00 */
[----:B------:R-:W-:Y:S02]  /*39b0*/  MOV R4, UR4 ;  /* 0x0000000400047c02 */ /* 0x000fe40008000f00 */
.L_x_2266:
[----:B------:R-:W-:-:S04]  /*39c0*/  LEA R226, P1, R3, R226, 0x1 ;  /* 0x000000e203e27211 */ /* 0x000fc800078208ff */
[----:B------:R-:W-:Y:S02]  /*39d0*/  LEA.HI.X R227, R3, R227, R4, 0x1, P1 ;  /* 0x000000e303e37211 */ /* 0x000fe400008f0c04 */
[----:B------:R-:W-:-:S03]  /*39e0*/  IADD3 R16, P1, R226, UR12, RZ ;  /* 0x0000000ce2107c10 */ /* 0x000fc6000ff3e0ff */
[----:B------:R-:W-:Y:S01]  /*39f0*/  @!PT LDS RZ, [RZ] ;  /* 0x00000000fffff984 */ /* 0x000fe20000000800 */
[----:B------:R-:W-:Y:S01]  /*3a00*/  @!PT LDS RZ, [RZ] ;  /* 0x00000000fffff984 */ /* 0x000fe20000000800 */
[----:B------:R-:W-:Y:S01]  /*3a10*/  @!PT LDS RZ, [RZ] ;  /* 0x00000000fffff984 */ /* 0x000fe20000000800 */
[----:B------:R1:W-:Y:S01]  /*3a20*/  LDGSTS.E.BYPASS.LTC128B.128 [R229+0x4000], [R226.64] ;  /* 0x04000000e2e57fae */ /* 0x0003e2000b901d4a */
[----:B------:R-:W-:Y:S02]  /*3a30*/  IADD3.X R17, R227, UR7, RZ, P1, !PT ;  /* 0x00000007e3117c10 */ /* 0x000fe40008ffe4ff */
[----:B------:R-:W-:Y:S01]  /*3a40*/  IADD3 R14, P1, R16, UR12, RZ ;  /* 0x0000000c100e7c10 */ /* 0x000fe2000ff3e0ff */
[----:B------:R1:W-:Y:S03]  /*3a50*/  LDGSTS.E.BYPASS.LTC128B.128 [R229+0x8000], [R226.64+0x80] ;  /* 0x08000080e2e57fae */ /* 0x0003e6000b901d4a */
[----:B------:R-:W-:Y:S01]  /*3a60*/  IADD3.X R15, R17, UR7, RZ, P1, !PT ;  /* 0x00000007110f7c10 */ /* 0x000fe20008ffe4ff */
[----:B------:R1:W-:Y:S01]  /*3a70*/  LDGSTS.E.BYPASS.LTC128B.128 [R229+0x4800], [R16.64] ;  /* 0x0480000010e57fae */ /* 0x0003e2000b901d4a */
[----:B------:R-:W-:-:S03]  /*3a80*/  IADD3 R12, P1, R14, UR12, RZ ;  /* 0x0000000c0e0c7c10 */ /* 0x000fc6000ff3e0ff */
[----:B------:R1:W-:Y:S01]  /*3a90*/  LDGSTS.E.BYPASS.LTC128B.128 [R229+0x8800], [R16.64+0x80] ;  /* 0x0880008010e57fae */ /* 0x0003e2000b901d4a */
[----:B------:R-:W-:Y:S02]  /*3aa0*/  IADD3.X R13, R15, UR7, RZ, P1, !PT ;  /* 0x000000070f0d7c10 */ /* 0x000fe40008ffe4ff */
[----:B------:R-:W-:Y:S01]  /*3ab0*/  IADD3 R10, P1, R12, UR12, RZ ;  /* 0x0000000c0c0a7c10 */ /* 0x000fe2000ff3e0ff */
[----:B------:R1:W-:Y:S03]  /*3ac0*/  LDGSTS.E.BYPASS.LTC128B.128 [R229+0x5000], [R14.64] ;  /* 0x050000000ee57fae */ /* 0x0003e6000b901d4a */
[----:B------:R-:W-:Y:S01]  /*3ad0*/  IADD3.X R11, R13, UR7, RZ, P1, !PT ;  /* 0x000000070d0b7c10 */ /* 0x000fe20008ffe4ff */
[----:B------:R1:W-:Y:S01]  /*3ae0*/  LDGSTS.E.BYPASS.LTC128B.128 [R229+0x9000], [R14.64+0x80] ;  /* 0x090000800ee57fae */ /* 0x0003e2000b901d4a */
[----:B------:R-:W-:-:S03]  /*3af0*/  IADD3 R8, P1, R10, UR12, RZ ;  /* 0x0000000c0a087c10 */ /* 0x000fc6000ff3e0ff */
        /* <DEDUP_REMOVED lines=8> */
[----:B------:R-:W-:-:S03]  /*3b80*/  IADD3.X R19, R7, UR7, RZ, P1, !PT ;  /* 0x0000000707137c10 */ /* 0x000fc60008ffe4ff */
[----:B------:R1:W-:Y:S04]  /*3b90*/  LDGSTS.E.BYPASS.LTC128B.128 [R229+0x6800], [R8.64] ;  /* 0x0680000008e57fae */ /* 0x0003e8000b901d4a */
[----:B------:R1:W-:Y:S04]  /*3ba0*/  LDGSTS.E.BYPASS.LTC128B.128 [R229+0xa800], [R8.64+0x80] ;  /* 0x0a80008008e57fae */ /* 0x0003e8000b901d4a */
[----:B------:R1:W-:Y:S04]  /*3bb0*/  LDGSTS.E.BYPASS.LTC128B.128 [R229+0x7000], [R6.64] ;  /* 0x0700000006e57fae */ /* 0x0003e8000b901d4a */
[----:B------:R1:W-:Y:S04]  /*3bc0*/  LDGSTS.E.BYPASS.LTC128B.128 [R229+0xb000], [R6.64+0x80] ;  /* 0x0b00008006e57fae */ /* 0x0003e8000b901d4a */
[----:B------:R1:W-:Y:S04]  /*3bd0*/  LDGSTS.E.BYPASS.LTC128B.128 [R229+0x7800], [R18.64] ;  /* 0x0780000012e57fae */ /* 0x0003e8000b901d4a */
[----:B------:R1:W-:Y:S04]  /*3be0*/  LDGSTS.E.BYPASS.LTC128B.128 [R229+0xb800], [R18.64+0x80] ;  /* 0x0b80008012e57fae */ /* 0x0003e8000b901d4a */
[----:B------:R-:W0:Y:S02]  /*3bf0*/  LDGDEPBAR ;  /* 0x00000000000079af */ /* 0x000e240000000000 */
.L_x_2264:
[----:B-1----:R-:W-:Y:S02]  /*3c00*/  FMNMX.FTZ R6, R75, R56, !PT ;  /* 0x000000384b067209 */ /* 0x002fe40007810000 */
        /* <DEDUP_REMOVED lines=61> */
[----:B------:R-:W-:Y:S01]  /*3fe0*/  SHF.L.U32 R215, R2, 0x1, RZ ;  /* 0x0000000102d77819 */ /* 0x000fe200000006ff */
[----:B------:R-:W1:Y:S03]  /*3ff0*/  SHFL.BFLY PT, R7, R6, 0x2, 0x1f ;  /* 0x0c401f0006077f89 */ /* 0x000e6600000e0000 */
[-C--:B------:R-:W-:Y:S01]  /*4000*/  IADD3 R214, R0, R215.reuse, RZ ;  /* 0x000000d700d67210 */ /* 0x080fe20007ffe0ff */
[----:B------:R-:W2:Y:S01]  /*4010*/  SHFL.BFLY PT, R4, R9, 0x2, 0x1f ;  /* 0x0c401f0009047f89 */ /* 0x000ea200000e0000 */
[C---:B------:R-:W-:Y:S02]  /*4020*/  IADD3 R213, R5.reuse, R215, RZ ;  /* 0x000000d705d57210 */ /* 0x040fe40007ffe0ff */
[----:B------:R-:W-:Y:S01]  /*4030*/  IADD3 R212, R5, R214, RZ ;  /* 0x000000d605d47210 */ /* 0x000fe20007ffe0ff */
[----:B------:R-:W-:Y:S04]  /*4040*/  LDSM.16.MT88.4 R100, [R215+0x10000] ;  /* 0x01000000d764783b */ /* 0x000fe80000004200 */
[----:B------:R-:W-:Y:S04]  /*4050*/  LDSM.16.MT88.4 R92, [R212+0xc000] ;  /* 0x00c00000d45c783b */ /* 0x000fe80000004200 */
[----:B------:R-:W-:Y:S04]  /*4060*/  LDSM.16.MT88.4 R68, [R215+0xc000] ;  /* 0x00c00000d744783b */ /* 0x000fe80000004200 */
[----:B------:R-:W-:Y:S01]  /*4070*/  LDSM.16.MT88.4 R76, [R214+0xc000] ;  /* 0x00c00000d64c783b */ /* 0x000fe20000004200 */
[----:B-1----:R-:W-:-:S03]  /*4080*/  FMNMX.FTZ R7, R6, R7, !PT ;  /* 0x0000000706077209 */ /* 0x002fc60007810000 */
[----:B------:R-:W-:Y:S01]  /*4090*/  LDSM.16.MT88.4 R84, [R213+0xc000] ;  /* 0x00c00000d554783b */ /* 0x000fe20000004200 */
[----:B--2---:R-:W-:-:S03]  /*40a0*/  FMNMX.FTZ R4, R9, R4, !PT ;  /* 0x0000000409047209 */ /* 0x004fc60007810000 */
[----:B------:R-:W1:Y:S04]  /*40b0*/  SHFL.BFLY PT, R132, R7, 0x1, 0x1f ;  /* 0x0c201f0007847f89 */ /* 0x000e6800000e0000 */
[----:B------:R-:W2:Y:S04]  /*40c0*/  SHFL.BFLY PT, R3, R4, 0x1, 0x1f ;  /* 0x0c201f0004037f89 */ /* 0x000ea800000e0000 */
[----:B------:R-:W3:Y:S04]  /*40d0*/  LDSM.16.MT88.4 R124, [R214+0x10000] ;  /* 0x01000000d67c783b */ /* 0x000ee80000004200 */
[----:B------:R-:W4:Y:S04]  /*40e0*/  LDSM.16.MT88.4 R112, [R213+0x10000] ;  /* 0x01000000d570783b */ /* 0x000f280000004200 */
[----:B------:R-:W-:Y:S04]  /*40f0*/  LDSM.16.MT88.4 R12, [R212+0xc800] ;  /* 0x00c80000d40c783b */ /* 0x000fe80000004200 */
[----:B------:R-:W-:Y:S01]  /*4100*/  LDSM.16.MT88.4 R8, [R215+0x10800] ;  /* 0x01080000d708783b */ /* 0x000fe20000004200 */
[----:B-1----:R-:W-:-:S03]  /*4110*/  FMNMX.FTZ R132, R7, R132, !PT ;  /* 0x0000008407847209 */ /* 0x002fc60007810000 */
[----:B------:R-:W-:Y:S01]  /*4120*/  LDSM.16.MT88.4 R24, [R215+0xc800] ;  /* 0x00c80000d718783b */ /* 0x000fe20000004200 */
[----:B--2---:R-:W-:Y:S01]  /*4130*/  FMNMX.FTZ R3, R4, R3, !PT ;  /* 0x0000000304037209 */ /* 0x004fe20007810000 */
[C---:B------:R-:W-:Y:S01]  /*4140*/  FMUL.FTZ R136, R132.reuse, c[0x0][0x23c] ;  /* 0x00008f0084887a20 */ /* 0x040fe20000410000 */
[----:B------:R-:W-:Y:S01]  /*4150*/  FSETP.NEU.FTZ.AND P1, PT, R132, -INF , PT ;  /* 0xff8000008400780b */ /* 0x000fe20003f3d000 */
[----:B------:R-:W1:Y:S02]  /*4160*/  LDSM.16.MT88.4 R4, [R212+0x10000] ;  /* 0x01000000d404783b */ /* 0x000e640000004200 */
[C---:B------:R-:W-:Y:S01]  /*4170*/  FMUL.FTZ R63, R3.reuse, c[0x0][0x23c] ;  /* 0x00008f00033f7a20 */ /* 0x040fe20000410000 */
[----:B------:R-:W-:Y:S01]  /*4180*/  FSEL R136, R136, RZ, P1 ;  /* 0x000000ff88887208 */ /* 0x000fe20000800000 */
[----:B------:R-:W2:Y:S01]  /*4190*/  LDSM.16.MT88.4 R20, [R214+0xc800] ;  /* 0x00c80000d614783b */ /* 0x000ea20000004200 */
[----:B------:R-:W-:-:S03]  /*41a0*/  FSETP.NEU.FTZ.AND P1, PT, R3, -INF , PT ;  /* 0xff8000000300780b */ /* 0x000fc60003f3d000 */
[--C-:B------:R-:W-:Y:S01]  /*41b0*/  FFMA.FTZ R52, R61, c[0x0][0x23c], -R136.reuse ;  /* 0x00008f003d347a23 */ /* 0x100fe20000010888 */
[----:B------:R-:W-:Y:S01]  /*41c0*/  FSEL R63, R63, RZ, P1 ;  /* 0x000000ff3f3f7208 */ /* 0x000fe20000800000 */
[--C-:B------:R-:W-:Y:S01]  /*41d0*/  FFMA.FTZ R59, R75, c[0x0][0x23c], -R136.reuse ;  /* 0x00008f004b3b7a23 */ /* 0x100fe20000010888 */
[----:B------:R-:W5:Y:S01]  /*41e0*/  LDSM.16.MT88.4 R16, [R213+0xc800] ;  /* 0x00c80000d510783b */ /* 0x000f620000004200 */
[--C-:B------:R-:W-:Y:S02]  /*41f0*/  FFMA.FTZ R56, R56, c[0x0][0x23c], -R136.reuse ;  /* 0x00008f0038387a23 */ /* 0x100fe40000010888 */
[----:B------:R-:W-:Y:S01]  /*4200*/  FFMA.FTZ R57, R57, c[0x0][0x23c], -R136 ;  /* 0x00008f0039397a23 */ /* 0x000fe20000010888 */
[----:B------:R-:W-:Y:S01]  /*4210*/  MUFU.EX2 R52, R52 ;  /* 0x0000003400347308 */ /* 0x000fe20000000800 */
[--C-:B------:R-:W-:Y:S01]  /*4220*/  FFMA.FTZ R61, R72, c[0x0][0x23c], -R63.reuse ;  /* 0x00008f00483d7a23 */ /* 0x100fe2000001083f */
[----:B------:R-:W1:Y:S01]  /*4230*/  LDSM.16.MT88.4 R32, [R214+0x10800] ;  /* 0x01080000d620783b */ /* 0x000e620000004200 */
[----:B------:R-:W-:-:S02]  /*4240*/  FFMA.FTZ R60, R73, c[0x0][0x23c], -R63 ;  /* 0x00008f00493c7a23 */ /* 0x000fc4000001083f */
[--C-:B------:R-:W-:Y:S01]  /*4250*/  FFMA.FTZ R58, R58, c[0x0][0x23c], -R63.reuse ;  /* 0x00008f003a3a7a23 */ /* 0x100fe2000001083f */
[----:B------:R-:W1:Y:S01]  /*4260*/  LDSM.16.MT88.4 R28, [R213+0x10800] ;  /* 0x01080000d51c783b */ /* 0x000e620000004200 */
[--C-:B------:R-:W-:Y:S01]  /*4270*/  FFMA.FTZ R53, R74, c[0x0][0x23c], -R63.reuse ;  /* 0x00008f004a357a23 */ /* 0x100fe2000001083f */
[----:B------:R-:W-:Y:S01]  /*4280*/  MUFU.EX2 R59, R59 ;  /* 0x0000003b003b7308 */ /* 0x000fe20000000800 */
[--C-:B------:R-:W-:Y:S02]  /*4290*/  FFMA.FTZ R46, R49, c[0x0][0x23c], -R136.reuse ;  /* 0x00008f00312e7a23 */ /* 0x100fe40000010888 */
[--C-:B------:R-:W-:Y:S02]  /*42a0*/  FFMA.FTZ R55, R81, c[0x0][0x23c], -R136.reuse ;  /* 0x00008f0051377a23 */ /* 0x100fe40000010888 */
[--C-:B------:R-:W-:Y:S02]  /*42b0*/  FFMA.FTZ R50, R89, c[0x0][0x23c], -R136.reuse ;  /* 0x00008f0059327a23 */ /* 0x100fe40000010888 */
[----:B------:R-:W-:Y:S01]  /*42c0*/  FFMA.FTZ R51, R51, c[0x0][0x23c], -R136 ;  /* 0x00008f0033337a23 */ /* 0x000fe20000010888 */
[----:B------:R-:W2:Y:S01]  /*42d0*/  MUFU.EX2 R56, R56 ;  /* 0x0000003800387308 */ /* 0x000ea20000000800 */
[----:B------:R-:W-:-:S02]  /*42e0*/  FFMA.FTZ R54, R120, c[0x0][0x23c], -R63 ;  /* 0x00008f0078367a23 */ /* 0x000fc4000001083f */
[--C-:B------:R-:W-:Y:S02]  /*42f0*/  FFMA.FTZ R49, R122, c[0x0][0x23c], -R63.reuse ;  /* 0x00008f007a317a23 */ /* 0x100fe4000001083f */
[--C-:B------:R-:W-:Y:S02]  /*4300*/  FFMA.FTZ R48, R48, c[0x0][0x23c], -R63.reuse ;  /* 0x00008f0030307a23 */ /* 0x100fe4000001083f */
[----:B------:R-:W-:Y:S01]  /*4310*/  FFMA.FTZ R45, R38, c[0x0][0x23c], -R63 ;  /* 0x00008f00262d7a23 */ /* 0x000fe2000001083f */
[----:B------:R-:W3:Y:S01]  /*4320*/  MUFU.EX2 R57, R57 ;  /* 0x0000003900397308 */ /* 0x000ee20000000800 */
[--C-:B------:R-:W-:Y:S02]  /*4330*/  FFMA.FTZ R38, R37, c[0x0][0x23c], -R136.reuse ;  /* 0x00008f0025267a23 */ /* 0x100fe40000010888 */
[--C-:B------:R-:W-:Y:S02]  /*4340*/  FFMA.FTZ R47, R167, c[0x0][0x23c], -R136.reuse ;  /* 0x00008f00a72f7a23 */ /* 0x100fe40000010888 */
[----:B------:R-:W-:-:S02]  /*4350*/  FFMA.FTZ R42, R169, c[0x0][0x23c], -R136 ;  /* 0x00008f00a92a7a23 */ /* 0x000fc40000010888 */
[----:B------:R-:W-:Y:S01]  /*4360*/  FFMA.FTZ R43, R171, c[0x0][0x23c], -R136 ;  /* 0x00008f00ab2b7a23 */ /* 0x000fe20000010888 */
[----:B------:R-:W-:Y:S01]  /*4370*/  MUFU.EX2 R61, R61 ;  /* 0x0000003d003d7308 */ /* 0x000fe20000000800 */
[----:B--2---:R-:W-:Y:S01]  /*4380*/  F2FP.PACK_AB R116, R56, R59 ;  /* 0x0000003b3874723e */ /* 0x004fe200000000ff */
[--C-:B------:R-:W-:Y:S02]  /*4390*/  FFMA.FTZ R44, R174, c[0x0][0x23c], -R63.reuse ;  /* 0x00008f00ae2c7a23 */ /* 0x100fe4000001083f */
[--C-:B------:R-:W-:Y:S02]  /*43a0*/  FFMA.FTZ R41, R176, c[0x0][0x23c], -R63.reuse ;  /* 0x00008f00b0297a23 */ /* 0x100fe4000001083f */
[--C-:B------:R-:W-:Y:S02]  /*43b0*/  FFMA.FTZ R40, R172, c[0x0][0x23c], -R63.reuse ;  /* 0x00008f00ac287a23 */ /* 0x100fe4000001083f */
[----:B------:R-:W2:Y:S01]  /*43c0*/  MUFU.EX2 R60, R60 ;  /* 0x0000003c003c7308 */ /* 0x000ea20000000800 */
        /* <DEDUP_REMOVED lines=9> */
[----:B------:R-:W3:Y:S01]  /*4460*/  MUFU.EX2 R53, R53 ;  /* 0x0000003500357308 */ /* 0x000ee20000000800 */
[----:B--2---:R-:W-:Y:S01]  /*4470*/  F2FP.PACK_AB R117, R60, R61 ;  /* 0x0000003d3c75723e */ /* 0x004fe200000000ff */
        /* <DEDUP_REMOVED lines=16> */
[--C-:B------:R-:W-:Y:S02]  /*4580*/  FFMA.FTZ R168, R159, c[0x0][0x23c], -R136.reuse ;  /* 0x00008f009fa87a23 */ /* 0x100fe40000010888 */
[--C-:B------:R-:W-:Y:S02]  /*4590*/  FFMA.FTZ R163, R163, c[0x0][0x23c], -R136.reuse ;  /* 0x00008f00a3a37a23 */ /* 0x100fe40000010888 */
[----:B------:R-:W-:Y:S01]  /*45a0*/  FFMA.FTZ R161, R161, c[0x0][0x23c], -R136 ;  /* 0x00008f00a1a17a23 */ /* 0x000fe20000010888 */
        /* <DEDUP_REMOVED lines=14> */
[----:B------:R-:W3:Y:S01]  /*4690*/  MUFU.EX2 R49, R49 ;  /* 0x0000003100317308 */ /* 0x000ee20000000800 */
[----:B------:R-:W-:-:S02]  /*46a0*/  FFMA.FTZ R146, R146, c[0x0][0x23c], -R63 ;  /* 0x00008f0092927a23 */ /* 0x000fc4000001083f */
[--C-:B------:R-:W-:Y:S02]  /*46b0*/  FFMA.FTZ R144, R144, c[0x0][0x23c], -R63.reuse ;  /* 0x00008f0090907a23 */ /* 0x100fe4000001083f */
[----:B------:R-:W-:Y:S01]  /*46c0*/  FFMA.FTZ R142, R142, c[0x0][0x23c], -R63 ;  /* 0x00008f008e8e7a23 */ /* 0x000fe2000001083f */
[C---:B------:R-:W-:Y:S01]  /*46d0*/  HMMA.16816.F32 R128, R116.reuse, R68, RZ ;  /* 0x000000447480723c */ /* 0x040fe200000018ff */
[----:B------:R-:W-:Y:S01]  /*46e0*/  FADD.FTZ R56, R59, R56 ;  /* 0x000000383b387221 */ /* 0x000fe20000010000 */
[----:B------:R-:W-:Y:S01]  /*46f0*/  MUFU.EX2 R48, R48 ;  /* 0x0000003000307308 */ /* 0x000fe20000000800 */
[----:B------:R-:W-:Y:S02]  /*4700*/  FADD.FTZ R61, R61, R60 ;  /* 0x0000003c3d3d7221 */ /* 0x000fe40000010000 */
[----:B------:R-:W-:Y:S02]  /*4710*/  FADD.FTZ R57, R57, R56 ;  /* 0x0000003839397221 */ /* 0x000fe40000010000 */
[----:B------:R-:W-:Y:S01]  /*4720*/  FADD.FTZ R58, R58, R61 ;  /* 0x0000003d3a3a7221 */ /* 0x000fe20000010000 */
[----:B------:R-:W-:Y:S01]  /*4730*/  HMMA.16816.F32 R72, R116, R76, RZ ;  /* 0x0000004c7448723c */ /* 0x000fe200000018ff */
[----:B------:R-:W-:Y:S01]  /*4740*/  FFMA.FTZ R241, R65, c[0x0][0x23c], -R136 ;  /* 0x00008f0041f17a23 */ /* 0x000fe20000010888 */
[----:B------:R-:W1:Y:S01]  /*4750*/  MUFU.EX2 R45, R45 ;  /* 0x0000002d002d7308 */ /* 0x000e620000000800 */
[----:B------:R-:W-:-:S02]  /*4760*/  FADD.FTZ R52, R52, R57 ;  /* 0x0000003934347221 */ /* 0x000fc40000010000 */
[----:B------:R-:W-:-:S03]  /*4770*/  FADD.FTZ R53, R53, R58 ;  /* 0x0000003a35357221 */ /* 0x000fc60000010000 */
[C---:B------:R-:W-:Y:S02]  /*4780*/  HMMA.16816.F32 R80, R116.reuse, R84, RZ ;  /* 0x000000547450723c */ /* 0x040fe400000018ff */
[----:B------:R-:W-:Y:S06]  /*4790*/  MUFU.EX2 R47, R47 ;  /* 0x0000002f002f7308 */ /* 0x000fec0000000800 */
[C---:B------:R-:W-:Y:S02]  /*47a0*/  HMMA.16816.F32 R104, R116.reuse, R124, RZ ;  /* 0x0000007c7468723c */ /* 0x040fe400000018ff */
[----:B------:R-:W1:Y:S06]  /*47b0*/  MUFU.EX2 R42, R42 ;  /* 0x0000002a002a7308 */ /* 0x000e6c0000000800 */
[C---:B----4-:R-:W-:Y:S02]  /*47c0*/  HMMA.16816.F32 R108, R116.reuse, R112, RZ ;  /* 0x00000070746c723c */ /* 0x050fe400000018ff */
        /* <DEDUP_REMOVED lines=10> */
[----:B------:R-:W4:Y:S06]  /*4870*/  MUFU.EX2 R37, R37 ;  /* 0x0000002500257308 */ /* 0x000f2c0000000800 */
[C---:B-1----:R-:W-:Y:S02]  /*4880*/  HMMA.16816.F32 R120, R116.reuse, R4, RZ ;  /* 0x000000047478723c */ /* 0x042fe400000018ff */
[----:B------:R-:W-:Y:S05]  /*4890*/  MUFU.EX2 R39, R39 ;  /* 0x0000002700277308 */ /* 0x000fea0000000800 */
[----:B--2---:R-:W-:Y:S01]  /*48a0*/  F2FP.PACK_AB R4, R50, R55 ;  /* 0x000000373204723e */ /* 0x004fe200000000ff */
[----:B------:R-:W-:Y:S01]  /*48b0*/  HMMA.16816.F32 R116, R116, R6, RZ ;  /* 0x000000067474723c */ /* 0x000fe200000018ff */
[----:B---3--:R-:W-:Y:S01]  /*48c0*/  F2FP.PACK_AB R5, R49, R54 ;  /* 0x000000363105723e */ /* 0x008fe200000000ff */
[----:B------:R-:W1:Y:S01]  /*48d0*/  MUFU.EX2 R2, R2 ;  /* 0x0000000200027308 */ /* 0x000e620000000800 */
        /* <DEDUP_REMOVED lines=14> */
[----:B------:R-:W2:Y:S01]  /*49c0*/  LDSM.16.MT88.4 R12, [R212+0x10800] ;  /* 0x01080000d40c783b */ /* 0x000ea20000004200 */
[----:B------:R-:W-:Y:S06]  /*49d0*/  MUFU.EX2 R137, R137 ;  /* 0x0000008900897308 */ /* 0x000fec0000000800 */
[C---:B------:R-:W-:Y:S02]  /*49e0*/  HMMA.16816.F32 R96, R4.reuse, R8, R96 ;  /* 0x000000080460723c */ /* 0x040fe40000001860 */
[----:B------:R-:W3:Y:S06]  /*49f0*/  MUFU.EX2 R138, R138 ;  /* 0x0000008a008a7308 */ /* 0x000eec0000000800 */
        /* <DEDUP_REMOVED lines=9> */
[----:B------:R-:W1:Y:S06]  /*4a90*/  MUFU.EX2 R151, R151 ;  /* 0x0000009700977308 */ /* 0x000e6c0000000800 */
[C---:B------:R-:W-:Y:S01]  /*4aa0*/  HMMA.16816.F32 R76, R4.reuse, R22, R76 ;  /* 0x00000016044c723c */ /* 0x040fe2000000184c */
[----:B------:R-:W-:Y:S01]  /*4ab0*/  LDSM.16.MT88.4 R20, [R214+0xd000] ;  /* 0x00d00000d614783b */ /* 0x000fe20000004200 */
[----:B------:R-:W-:Y:S06]  /*4ac0*/  MUFU.EX2 R153, R153 ;  /* 0x0000009900997308 */ /* 0x000fec0000000800 */
[C---:B-----5:R-:W-:Y:S02]  /*4ad0*/  HMMA.16816.F32 R80, R4.reuse, R16, R80 ;  /* 0x000000100450723c */ /* 0x060fe40000001850 */
[----:B------:R-:W-:Y:S06]  /*4ae0*/  MUFU.EX2 R152, R152 ;  /* 0x0000009800987308 */ /* 0x000fec0000000800 */
[C---:B------:R-:W-:Y:S01]  /*4af0*/  HMMA.16816.F32 R84, R4.reuse, R18, R84 ;  /* 0x000000120454723c */ /* 0x040fe20000001854 */
[----:B------:R-:W5:Y:S01]  /*4b00*/  LDSM.16.MT88.4 R16, [R213+0xd000] ;  /* 0x00d00000d510783b */ /* 0x000f620000004200 */
        /* <DEDUP_REMOVED lines=11> */
[C---:B--2---:R-:W-:Y:S02]  /*4bc0*/  HMMA.16816.F32 R120, R4.reuse, R12, R120 ;  /* 0x0000000c0478723c */ /* 0x044fe40000001878 */
[----:B------:R-:W2:Y:S06]  /*4bd0*/  MUFU.EX2 R163, R163 ;  /* 0x000000a300a37308 */ /* 0x000eac0000000800 */
[----:B------:R-:W-:Y:S01]  /*4be0*/  HMMA.16816.F32 R116, R4, R14, R116 ;  /* 0x0000000e0474723c */ /* 0x000fe20000001874 */
[----:B------:R-:W2:Y:S01]  /*4bf0*/  LDSM.16.MT88.4 R12, [R215+0x11000] ;  /* 0x01100000d70c783b */ /* 0x000ea20000004200 */
[----:B------:R-:W-:Y:S05]  /*4c00*/  MUFU.EX2 R161, R161 ;  /* 0x000000a100a17308 */ /* 0x000fea0000000800 */
[----:B------:R-:W-:Y:S01]  /*4c10*/  F2FP.PACK_AB R4, R42, R47 ;  /* 0x0000002f2a04723e */ /* 0x000fe200000000ff */
[----:B------:R-:W-:Y:S01]  /*4c20*/  FADD.FTZ R47, R47, R46 ;  /* 0x0000002e2f2f7221 */ /* 0x000fe20000010000 */
[----:B----4-:R-:W-:Y:S01]  /*4c30*/  F2FP.PACK_AB R5, R41, R44 ;  /* 0x0000002c2905723e */ /* 0x010fe200000000ff */
        /* <DEDUP_REMOVED lines=14> */
[----:B------:R-:W4:Y:S05]  /*4d20*/  LDSM.16.MT88.4 R8, [R212+0x11000] ;  /* 0x01100000d408783b */ /* 0x000f2a0000004200 */
[----:B------:R-:W-:Y:S02]  /*4d30*/  MUFU.EX2 R160, R160 ;  /* 0x000000a000a07308 */ /* 0x000fe40000000800 */
[C---:B-----5:R-:W-:Y:S06]  /*4d40*/  HMMA.16816.F32 R80, R4.reuse, R16, R80 ;  /* 0x000000100450723c */ /* 0x060fec0000001850 */
[----:B------:R-:W5:Y:S02]  /*4d50*/  MUFU.EX2 R165, R165 ;  /* 0x000000a500a57308 */ /* 0x000f640000000800 */
[C---:B------:R-:W-:Y:S01]  /*4d60*/  HMMA.16816.F32 R84, R4.reuse, R18, R84 ;  /* 0x000000120454723c */ /* 0x040fe20000001854 */
[----:B------:R-:W-:Y:S05]  /*4d70*/  LDSM.16.MT88.4 R16, [R212+0xd800] ;  /* 0x00d80000d410783b */ /* 0x000fea0000004200 */
[----:B------:R-:W-:Y:S02]  /*4d80*/  MUFU.EX2 R149, R149 ;  /* 0x0000009500957308 */ /* 0x000fe40000000800 */
[C---:B--2---:R-:W-:Y:S06]  /*4d90*/  HMMA.16816.F32 R96, R4.reuse, R12, R96 ;  /* 0x0000000c0460723c */ /* 0x044fec0000001860 */
[----:B------:R-:W2:Y:S02]  /*4da0*/  MUFU.EX2 R156, R156 ;  /* 0x0000009c009c7308 */ /* 0x000ea40000000800 */
[C---:B------:R-:W-:Y:S01]  /*4db0*/  HMMA.16816.F32 R100, R4.reuse, R14, R100 ;  /* 0x0000000e0464723c */ /* 0x040fe20000001864 */
[----:B------:R-:W1:Y:S05]  /*4dc0*/  LDSM.16.MT88.4 R12, [R213+0xd800] ;  /* 0x00d80000d50c783b */ /* 0x000e6a0000004200 */
[----:B------:R-:W-:Y:S02]  /*4dd0*/  MUFU.EX2 R145, R145 ;  /* 0x0000009100917308 */ /* 0x000fe40000000800 */
[C---:B------:R-:W-:Y:S06]  /*4de0*/  HMMA.16816.F32 R128, R4.reuse, R24, R128 ;  /* 0x000000180480723c */ /* 0x040fec0000001880 */
[----:B------:R-:W-:Y:S02]  /*4df0*/  MUFU.EX2 R164, R164 ;  /* 0x000000a400a47308 */ /* 0x000fe40000000800 */
[C---:B----4-:R-:W-:Y:S06]  /*4e00*/  HMMA.16816.F32 R120, R4.reuse, R8, R120 ;  /* 0x000000080478723c */ /* 0x050fec0000001878 */
[----:B------:R-:W-:Y:S02]  /*4e10*/  MUFU.EX2 R143, R143 ;  /* 0x0000008f008f7308 */ /* 0x000fe40000000800 */
[C---:B------:R-:W-:Y:S01]  /*4e20*/  HMMA.16816.F32 R116, R4.reuse, R10, R116 ;  /* 0x0000000a0474723c */ /* 0x040fe20000001874 */
[----:B------:R-:W4:Y:S05]  /*4e30*/  LDSM.16.MT88.4 R8, [R215+0x11800] ;  /* 0x01180000d708783b */ /* 0x000f2a0000004200 */
        /* <DEDUP_REMOVED lines=16> */
[----:B---3--:R-:W-:Y:S01]  /*4f40*/  F2FP.PACK_AB R5, R138, R137 ;  /* 0x000000898a05723e */ /* 0x008fe200000000ff */
        /* <DEDUP_REMOVED lines=15> */
[C---:B----4-:R-:W-:Y:S08]  /*5040*/  HMMA.16816.F32 R96, R4.reuse, R8, R96 ;  /* 0x000000080460723c */ /* 0x050ff00000001860 */
[C---:B------:R-:W-:Y:S01]  /*5050*/  HMMA.16816.F32 R100, R4.reuse, R10, R100 ;  /* 0x0000000a0464723c */ /* 0x040fe20000001864 */
[----:B------:R-:W4:Y:S07]  /*5060*/  LDSM.16.MT88.4 R8, [R213+0xe000] ;  /* 0x00e00000d508783b */ /* 0x000f2e0000004200 */
        /* <DEDUP_REMOVED lines=57> */
[----:B-----5:R-:W-:Y:S01]  /*5400*/  F2FP.PACK_AB R7, R165, R160 ;  /* 0x000000a0a507723e */ /* 0x020fe200000000ff */
        /* <DEDUP_REMOVED lines=11> */
[C---:B--2---:R-:W-:Y:S08]  /*54c0*/  HMMA.16816.F32 R80, R4.reuse, R20, R80 ;  /* 0x000000140450723c */ /* 0x044ff00000001850 */
[C---:B------:R-:W-:Y:S01]  /*54d0*/  HMMA.16816.F32 R84, R4.reuse, R22, R84 ;  /* 0x000000160454723c */ /* 0x040fe20000001854 */
[----:B------:R-:W-:Y:S07]  /*54e0*/  LDSM.16.MT88.4 R20, [R212+0xf000] ;  /* 0x00f00000d414783b */ /* 0x000fee0000004200 */
[C---:B-1----:R-:W-:Y:S08]  /*54f0*/  HMMA.16816.F32 R96, R4.reuse, R12, R96 ;  /* 0x0000000c0460723c */ /* 0x042ff00000001860 */
[C---:B------:R-:W-:Y:S01]  /*5500*/  HMMA.16816.F32 R100, R4.reuse, R14, R100 ;  /* 0x0000000e0464723c */ /* 0x040fe20000001864 */
[----:B------:R-:W1:Y:S07]  /*5510*/  LDSM.16.MT88.4 R12, [R213+0xf000] ;  /* 0x00f00000d50c783b */ /* 0x000e6e0000004200 */
[C---:B---3--:R-:W-:Y:S08]  /*5520*/  HMMA.16816.F32 R104, R4.reuse, R16, R104 ;  /* 0x000000100468723c */ /* 0x048ff00000001868 */
[C---:B------:R-:W-:Y:S01]  /*5530*/  HMMA.16816.F32 R124, R4.reuse, R18, R124 ;  /* 0x00000012047c723c */ /* 0x040fe2000000187c */
[----:B------:R-:W2:Y:S07]  /*5540*/  LDSM.16.MT88.4 R16, [R215+0x13000] ;  /* 0x01300000d710783b */ /* 0x000eae0000004200 */
[C---:B----4-:R-:W-:Y:S08]  /*5550*/  HMMA.16816.F32 R120, R4.reuse, R8, R120 ;  /* 0x000000080478723c */ /* 0x050ff00000001878 */
[C---:B------:R-:W-:Y:S01]  /*5560*/  HMMA.16816.F32 R116, R4.reuse, R10, R116 ;  /* 0x0000000a0474723c */ /* 0x040fe20000001874 */
[----:B------:R-:W3:Y:S07]  /*5570*/  LDSM.16.MT88.4 R8, [R214+0x13000] ;  /* 0x01300000d608783b */ /* 0x000eee0000004200 */
        /* <DEDUP_REMOVED lines=43> */
[----:B-1----:R-:W-:Y:S01]  /*5830*/  HMMA.16816.F32 R108, R4, R12, R108 ;  /* 0x0000000c046c723c */ /* 0x002fe2000000186c */
[----:B------:R-:W-:-:S04]  /*5840*/  FFMA.FTZ R27, R134, c[0x0][0x23c], -R63 ;  /* 0x00008f00861b7a23 */ /* 0x000fc8000001083f */
        /* <DEDUP_REMOVED lines=42> */
[----:B------:R-:W-:Y:S01]  /*5af0*/  ULDC UR4, c[0x0][0x1a0] ;  /* 0x0000680000047ab9 */ /* 0x000fe20000000800 */
[----:B------:R-:W-:Y:S01]  /*5b00*/  IADD3 R237, R36, -0x2, RZ ;  /* 0xfffffffe24ed7810 */ /* 0x000fe20007ffe0ff */
[----:B------:R-:W-:Y:S01]  /*5b10*/  ULEA UR4, -UR4, URZ, 0x7 ;  /* 0x0000003f04047291 */ /* 0x000fe2000f8e393f */
[----:B------:R-:W-:-:S02]  /*5b20*/  IMAD.MOV.U32 R0, RZ, RZ, R3 ;  /* 0x000000ffff007224 */ /* 0x000fc400078e0003 */
[----:B------:R-:W-:Y:S01]  /*5b30*/  IMAD.MOV.U32 R133, RZ, RZ, R132 ;  /* 0x000000ffff857224 */ /* 0x000fe200078e0084 */
[----:B------:R-:W-:Y:S02]  /*5b40*/  USHF.R.S32.HI UR6, URZ, 0x1f, UR4 ;  /* 0x0000001f3f067899 */ /* 0x000fe40008011404 */
[----:B------:R-:W-:-:S04]  /*5b50*/  MOV R236, UR4 ;  /* 0x0000000400ec7c02 */ /* 0x000fc80008000f00 */
[----:B------:R-:W-:-:S04]  /*5b60*/  MOV R234, UR6 ;  /* 0x0000000600ea7c02 */ /* 0x000fc80008000f00 */
.L_x_2271:
[----:B------:R-:W-:Y:S01]  /*5b70*/  MOV R6, R236 ;  /* 0x000000ec00067202 */ /* 0x000fe20000000f00 */
[----:B------:R-:W-:Y:S04]  /*5b80*/  DEPBAR.LE SB0, 0x0 ;  /* 0x000080000000791a */ /* 0x000fe80000000000 */
[----:B------:R-:W-:Y:S01]  /*5b90*/  BAR.SYNC.DEFER_BLOCKING 0x0 ;  /* 0x0000000000007b1d */ /* 0x000fe20000010000 */
[----:B------:R-:W-:Y:S05]  /*5ba0*/  MOV R3, R234 ;  /* 0x000000ea00037202 */ /* 0x000fea0000000f00 */
[----:B------:R-:W-:-:S05]  /*5bb0*/  @P6 BRA `(.L_x_2268) ;  /* 0x000003b000006947 */ /* 0x000fca0003800000 */
[----:B------:R-:W-:Y:S04]  /*5bc0*/  IABS R2, c[0x0][0x2d0] ;  /* 0x0000b40000027a13 */ /* 0x000fe80000000000 */
        /* <DEDUP_REMOVED lines=11> */
[----:B------:R-:W-:Y:S01]  /*5c80*/  ISETP.GE.AND P2, PT, R10, RZ, PT ;  /* 0x000000ff0a00720c */ /* 0x000fe20003f46270 */
        /* <DEDUP_REMOVED lines=29> */
[-C--:B------:R-:W-:Y:S01]  /*5e60*/  LEA.HI.X.SX32 R13, R3, R233.reuse, 0x2, P1 ;  /* 0x000000e9030d7211 */ /* 0x080fe200008f16ff */
[----:B------:R-:W-:Y:S01]  /*5e70*/  IMAD.MOV.U32 R3, RZ, RZ, c[0x0][0x2d0] ;  /* 0x0000b400ff037624 */ /* 0x000fe200078e00ff */
[----:B------:R-:W-:Y:S03]  /*5e80*/  LEA.HI.X.SX32 R11, R9, R233, 0x2, P0 ;  /* 0x000000e9090b7211 */ /* 0x000fe600000f16ff */
[----:B------:R-:W-:Y:S01]  /*5e90*/  IMAD R3, R2, R3, -0x80 ;  /* 0xffffff8002037424 */ /* 0x000fe200078e0203 */
[----:B------:R-:W2:Y:S03]  /*5ea0*/  LDG.E R4, [R12.64] ;  /* 0x0000000a0c047981 */ /* 0x000ea6000c1e1900 */
[C---:B------:R-:W-:Y:S01]  /*5eb0*/  IMAD.WIDE.U32 R6, R3.reuse, c[0x0][0x1a0], RZ ;  /* 0x0000680003067a25 */ /* 0x040fe200078e00ff */
[----:B------:R-:W2:Y:S01]  /*5ec0*/  LDG.E R5, [R10.64] ;  /* 0x0000000a0a057981 */ /* 0x000ea2000c1e1900 */
[----:B------:R-:W-:Y:S05]  /*5ed0*/  SHF.R.S32.HI R2, RZ, 0x1f, R3 ;  /* 0x0000001fff027819 */ /* 0x000fea0000011403 */
[----:B------:R-:W-:Y:S04]  /*5ee0*/  IMAD R2, R2, c[0x0][0x1a0], RZ ;  /* 0x0000680002027a24 */ /* 0x000fe800078e02ff */
[----:B------:R-:W-:Y:S04]  /*5ef0*/  IMAD R2, R3, c[0x0][0x1a4], R2 ;  /* 0x0000690003027a24 */ /* 0x000fe800078e0202 */
[----:B------:R-:W-:Y:S02]  /*5f00*/  IMAD.IADD R7, R7, 0x1, R2 ;  /* 0x0000000107077824 */ /* 0x000fe400078e0202 */
[----:B--2---:R-:W-:Y:S04]  /*5f10*/  IMAD.IADD R4, R4, 0x1, -R5 ;  /* 0x0000000104047824 */ /* 0x004fe800078e0a05 */
[C---:B------:R-:W-:Y:S01]  /*5f20*/  IMAD.WIDE.U32 R6, R4.reuse, c[0x0][0x188], R6 ;  /* 0x0000620004067a25 */ /* 0x040fe200078e0006 */
[----:B------:R-:W-:Y:S05]  /*5f30*/  SHF.R.S32.HI R3, RZ, 0x1f, R4 ;  /* 0x0000001fff037819 */ /* 0x000fea0000011404 */
[----:B------:R-:W-:Y:S04]  /*5f40*/  IMAD R3, R3, c[0x0][0x188], RZ ;  /* 0x0000620003037a24 */ /* 0x000fe800078e02ff */
[----:B------:R-:W-:Y:S04]  /*5f50*/  IMAD R3, R4, c[0x0][0x18c], R3 ;  /* 0x0000630004037a24 */ /* 0x000fe800078e0203 */
[----:B------:R-:W-:Y:S02]  /*5f60*/  IMAD.IADD R3, R7, 0x1, R3 ;  /* 0x0000000107037824 */ /* 0x000fe400078e0203 */
.L_x_2268:
[C---:B------:R-:W-:Y:S04]  /*5f70*/  LEA R224, P0, R6.reuse, R224, 0x1 ;  /* 0x000000e006e07211 */ /* 0x040fe800078008ff */
[----:B------:R-:W-:Y:S02]  /*5f80*/  LEA.HI.X R223, R6, R223, R3, 0x1, P0 ;  /* 0x000000df06df7211 */ /* 0x000fe400000f0c03 */
[----:B------:R-:W-:Y:S03]  /*5f90*/  IADD3 R134, P0, R224, UR9, RZ ;  /* 0x00000009e0867c10 */ /* 0x000fe6000ff1e0ff */
[----:B------:R-:W-:Y:S01]  /*5fa0*/  IMAD.MOV.U32 R225, RZ, RZ, R223 ;  /* 0x000000ffffe17224 */ /* 0x000fe200078e00df */
[----:B------:R-:W-:Y:S02]  /*5fb0*/  IADD3.X R135, R223, UR5, RZ, P0, !PT ;  /* 0x00000005df877c10 */ /* 0x000fe400087fe4ff */
[----:B------:R-:W-:Y:S02]  /*5fc0*/  IADD3 R66, P0, R134, UR9, RZ ;  /* 0x0000000986427c10 */ /* 0x000fe4000ff1e0ff */
[----:B------:R-:W-:Y:S01]  /*5fd0*/  @!PT LDS RZ, [RZ] ;  /* 0x00000000fffff984 */ /* 0x000fe20000000800 */
[----:B------:R-:W-:Y:S01]  /*5fe0*/  @!PT LDS RZ, [RZ] ;  /* 0x00000000fffff984 */ /* 0x000fe20000000800 */
[----:B------:R-:W-:Y:S01]  /*5ff0*/  @!PT LDS RZ, [RZ] ;  /* 0x00000000fffff984 */ /* 0x000fe20000000800 */
[----:B------:R1:W-:Y:S02]  /*6000*/  LDGSTS.E.BYPASS.LTC128B.128 [R229+0xc000], [R224.64] ;  /* 0x0c000000e0e57fae */ /* 0x0003e4000b901d4a */
[----:B------:R-:W-:Y:S02]  /*6010*/  IADD3.X R67, R135, UR5, RZ, P0, !PT ;  /* 0x0000000587437c10 */ /* 0x000fe400087fe4ff */
[----:B------:R-:W-:Y:S01]  /*6020*/  IADD3 R64, P0, R66, UR9, RZ ;  /* 0x0000000942407c10 */ /* 0x000fe2000ff1e0ff */
[----:B------:R1:W-:Y:S03]  /*6030*/  LDGSTS.E.BYPASS.LTC128B.128 [R229+0x10000], [R224.64+0x80] ;  /* 0x10000080e0e57fae */ /* 0x0003e6000b901d4a */
[----:B------:R-:W-:Y:S02]  /*6040*/  IADD3.X R65, R67, UR5, RZ, P0, !PT ;  /* 0x0000000543417c10 */ /* 0x000fe400087fe4ff */
[----:B------:R1:W-:Y:S01]  /*6050*/  LDGSTS.E.BYPASS.LTC128B.128 [R229+0xc800], [R134.64] ;  /* 0x0c80000086e57fae */ /* 0x0003e2000b901d4a */
[----:B------:R-:W-:Y:S04]  /*6060*/  IADD3 R62, P0, R64, UR9, RZ ;  /* 0x00000009403e7c10 */ /* 0x000fe8000ff1e0ff */
[----:B------:R1:W-:Y:S01]  /*6070*/  LDGSTS.E.BYPASS.LTC128B.128 [R229+0x10800], [R134.64+0x80] ;  /* 0x1080008086e57fae */ /* 0x0003e2000b901d4a */
[----:B------:R-:W-:Y:S02]  /*6080*/  IADD3.X R63, R65, UR5, RZ, P0, !PT ;  /* 0x00000005413f7c10 */ /* 0x000fe400087fe4ff */
[----:B------:R-:W-:Y:S02]  /*6090*/  IADD3 R60, P0, R62, UR9, RZ ;  /* 0x000000093e3c7c10 */ /* 0x000fe4000ff1e0ff */
        /* <DEDUP_REMOVED lines=9> */
[----:B------:R-:W-:Y:S02]  /*6130*/  ISETP.GE.AND P0, PT, R237, 0x1, PT ;  /* 0x00000001ed00780c */ /* 0x000fe40003f06270 */
[----:B------:R3:W-:Y:S05]  /*6140*/  LDGSTS.E.BYPASS.LTC128B.128 [R229+0xe000], [R62.64] ;  /* 0x0e0000003ee57fae */ /* 0x0007ea000b901d4a */
[----:B------:R3:W-:Y:S05]  /*6150*/  LDGSTS.E.BYPASS.LTC128B.128 [R229+0x12000], [R62.64+0x80] ;  /* 0x120000803ee57fae */ /* 0x0007ea000b901d4a */
[----:B------:R3:W-:Y:S05]  /*6160*/  LDGSTS.E.BYPASS.LTC128B.128 [R229+0xe800], [R60.64] ;  /* 0x0e8000003ce57fae */ /* 0x0007ea000b901d4a */
[----:B------:R3:W-:Y:S05]  /*6170*/  LDGSTS.E.BYPASS.LTC128B.128 [R229+0x12800], [R60.64+0x80] ;  /* 0x128000803ce57fae */ /* 0x0007ea000b901d4a */
[----:B------:R1:W-:Y:S05]  /*6180*/  LDGSTS.E.BYPASS.LTC128B.128 [R229+0xf000], [R2.64] ;  /* 0x0f00000002e57fae */ /* 0x0003ea000b901d4a */
[----:B------:R1:W-:Y:S05]  /*6190*/  LDGSTS.E.BYPASS.LTC128B.128 [R229+0x13000], [R2.64+0x80] ;  /* 0x1300008002e57fae */ /* 0x0003ea000b901d4a */
[----:B------:R4:W-:Y:S05]  /*61a0*/  LDGSTS.E.BYPASS.LTC128B.128 [R229+0xf800], [R172.64] ;  /* 0x0f800000ace57fae */ /* 0x0009ea000b901d4a */
[----:B------:R4:W-:Y:S05]  /*61b0*/  LDGSTS.E.BYPASS.LTC128B.128 [R229+0x13800], [R172.64+0x80] ;  /* 0x13800080ace57fae */ /* 0x0009ea000b901d4a */
[----:B------:R-:W-:Y:S05]  /*61c0*/  LDSM.16.M88.4 R136, [R222] ;  /* 0x00000000de88783b */ /* 0x000fea0000000200 */
[----:B------:R-:W5:Y:S05]  /*61d0*/  LDSM.16.M88.4 R140, [R221] ;  /* 0x00000000dd8c783b */ /* 0x000f6a0000000200 */
[----:B------:R-:W1:Y:S05]  /*61e0*/  LDSM.16.M88.4 R144, [R221+0x800] ;  /* 0x00080000dd90783b */ /* 0x000e6a0000000200 */
[----:B------:R-:W1:Y:S05]  /*61f0*/  LDSM.16.M88.4 R148, [R221+0x1000] ;  /* 0x00100000dd94783b */ /* 0x000e6a0000000200 */
[----:B------:R-:W0:Y:S05]  /*6200*/  LDGDEPBAR ;  /* 0x00000000000079af */ /* 0x000e2a0000000000 */
[----:B------:R-:W2:Y:S05]  /*6210*/  LDSM.16.M88.4 R152, [R221+0x1800] ;  /* 0x00180000dd98783b */ /* 0x000eaa0000000200 */
[----:B------:R-:W2:Y:S05]  /*6220*/  LDSM.16.M88.4 R156, [R221+0x2000] ;  /* 0x00200000dd9c783b */ /* 0x000eaa0000000200 */
[----:B------:R-:W2:Y:S05]  /*6230*/  LDSM.16.M88.4 R160, [R221+0x2800] ;  /* 0x00280000dda0783b */ /* 0x000eaa0000000200 */
[----:B------:R-:W-:Y:S01]  /*6240*/  LDSM.16.M88.4 R164, [R219] ;  /* 0x00000000dba4783b */ /* 0x000fe20000000200 */
[C---:B-----5:R-:W-:Y:S04]  /*6250*/  HMMA.16816.F32 R4, R136.reuse, R140, RZ ;  /* 0x0000008c8804723c */ /* 0x060fe800000018ff */
[----:B------:R-:W-:Y:S05]  /*6260*/  LDSM.16.M88.4 R168, [R211] ;  /* 0x00000000d3a8783b */ /* 0x000fea0000000200 */
[----:B----4-:R-:W-:Y:S01]  /*6270*/  LDSM.16.M88.4 R172, [R221+0x4800] ;  /* 0x00480000ddac783b */ /* 0x010fe20000000200 */
[C---:B------:R-:W-:Y:S04]  /*6280*/  HMMA.16816.F32 R8, R136.reuse, R142, RZ ;  /* 0x0000008e8808723c */ /* 0x040fe800000018ff */
[----:B------:R-:W4:Y:S04]  /*6290*/  LDSM.16.M88.4 R140, [R221+0x3000] ;  /* 0x00300000dd8c783b */ /* 0x000f280000000200 */
[C---:B-1----:R-:W-:Y:S01]  /*62a0*/  HMMA.16816.F32 R12, R136.reuse, R144, RZ ;  /* 0x00000090880c723c */ /* 0x042fe200000018ff */
[----:B------:R-:W-:Y:S05]  /*62b0*/  LDSM.16.M88.4 R176, [R221+0x6000] ;  /* 0x00600000ddb0783b */ /* 0x000fea0000000200 */
[----:B------:R-:W-:Y:S02]  /*62c0*/  LDSM.16.M88.4 R180, [R200] ;  /* 0x00000000c8b4783b */ /* 0x000fe40000000200 */
[C---:B------:R-:W-:Y:S03]  /*62d0*/  HMMA.16816.F32 R16, R136.reuse, R146, RZ ;  /* 0x000000928810723c */ /* 0x040fe600000018ff */
[----:B------:R-:W3:Y:S05]  /*62e0*/  LDSM.16.M88.4 R144, [R221+0x3800] ;  /* 0x00380000dd90783b */ /* 0x000eea0000000200 */
[C---:B------:R-:W-:Y:S01]  /*62f0*/  HMMA.16816.F32 R20, R136.reuse, R148, RZ ;  /* 0x000000948814723c */ /* 0x040fe200000018ff */
[----:B------:R-:W-:Y:S05]  /*6300*/  LDSM.16.M88.4 R184, [R218+0x2000] ;  /* 0x00200000dab8783b */ /* 0x000fea0000000200 */
[----:B------:R-:W-:Y:S02]  /*6310*/  LDSM.16.M88.4 R188, [R217+0x4000] ;  /* 0x00400000d9bc783b */ /* 0x000fe40000000200 */
[C---:B------:R-:W-:Y:S03]  /*6320*/  HMMA.16816.F32 R24, R136.reuse, R150, RZ ;  /* 0x000000968818723c */ /* 0x040fe600000018ff */
[----:B------:R-:W1:Y:S05]  /*6330*/  LDSM.16.M88.4 R148, [R220] ;  /* 0x00000000dc94783b */ /* 0x000e6a0000000200 */
[C---:B--2---:R-:W-:Y:S01]  /*6340*/  HMMA.16816.F32 R28, R136.reuse, R152, RZ ;  /* 0x00000098881c723c */ /* 0x044fe200000018ff */
[----:B------:R-:W-:Y:S07]  /*6350*/  LDSM.16.M88.4 R192, [R204+0x7000] ;  /* 0x00700000ccc0783b */ /* 0x000fee0000000200 */
[C---:B------:R-:W-:Y:S01]  /*6360*/  HMMA.16816.F32 R32, R136.reuse, R154, RZ ;  /* 0x0000009a8820723c */ /* 0x040fe200000018ff */
[----:B------:R-:W2:Y:S07]  /*6370*/  LDSM.16.M88.4 R152, [R210] ;  /* 0x00000000d298783b */ /* 0x000eae0000000200 */
[C---:B------:R-:W-:Y:S08]  /*6380*/  HMMA.16816.F32 R36, R136.reuse, R156, RZ ;  /* 0x0000009c8824723c */ /* 0x040ff000000018ff */
[C---:B------:R-:W-:Y:S01]  /*6390*/  HMMA.16816.F32 R40, R136.reuse, R158, RZ ;  /* 0x0000009e8828723c */ /* 0x040fe200000018ff */
[----:B------:R-:W5:Y:S07]  /*63a0*/  LDSM.16.M88.4 R156, [R209] ;  /* 0x00000000d19c783b */ /* 0x000f6e0000000200 */
[C---:B------:R-:W-:Y:S08]  /*63b0*/  HMMA.16816.F32 R44, R136.reuse, R160, RZ ;  /* 0x000000a0882c723c */ /* 0x040ff000000018ff */
[C---:B------:R-:W-:Y:S01]  /*63c0*/  HMMA.16816.F32 R48, R136.reuse, R162, RZ ;  /* 0x000000a28830723c */ /* 0x040fe200000018ff */
[----:B------:R-:W-:Y:S07]  /*63d0*/  LDSM.16.M88.4 R160, [R217] ;  /* 0x00000000d9a0783b */ /* 0x000fee0000000200 */
[C---:B----4-:R-:W-:Y:S08]  /*63e0*/  HMMA.16816.F32 R52, R136.reuse, R140, RZ ;  /* 0x0000008c8834723c */ /* 0x050ff000000018ff */
[C---:B------:R-:W-:Y:S01]  /*63f0*/  HMMA.16816.F32 R56, R136.reuse, R142, RZ ;  /* 0x0000008e8838723c */ /* 0x040fe200000018ff */
[----:B------:R-:W-:Y:S07]  /*6400*/  LDSM.16.M88.4 R140, [R207] ;  /* 0x00000000cf8c783b */ /* 0x000fee0000000200 */
[C---:B---3--:R-:W-:Y:S08]  /*6410*/  HMMA.16816.F32 R60, R136.reuse, R144, RZ ;  /* 0x00000090883c723c */ /* 0x048ff000000018ff */
[----:B------:R-:W-:Y:S01]  /*6420*/  HMMA.16816.F32 R64, R136, R146, RZ ;  /* 0x000000928840723c */ /* 0x000fe200000018ff */
[----:B------:R-:W3:Y:S05]  /*6430*/  LDSM.16.M88.4 R136, [R208] ;  /* 0x00000000d088783b */ /* 0x000eea0000000200 */
[----:B------:R-:W4:Y:S02]  /*6440*/  LDSM.16.M88.4 R144, [R206] ;  /* 0x00000000ce90783b */ /* 0x000f240000000200 */
[C---:B-1----:R-:W-:Y:S08]  /*6450*/  HMMA.16816.F32 R4, R148.reuse, R164, R4 ;  /* 0x000000a49404723c */ /* 0x042ff00000001804 */
[C---:B------:R-:W-:Y:S01]  /*6460*/  HMMA.16816.F32 R8, R148.reuse, R166, R8 ;  /* 0x000000a69408723c */ /* 0x040fe20000001808 */
[----:B------:R-:W-:Y:S07]  /*6470*/  LDSM.16.M88.4 R164, [R204+0x1000] ;  /* 0x00100000cca4783b */ /* 0x000fee0000000200 */
[C---:B------:R-:W-:Y:S08]  /*6480*/  HMMA.16816.F32 R12, R148.reuse, R168, R12 ;  /* 0x000000a8940c723c */ /* 0x040ff0000000180c */
[C---:B------:R-:W-:Y:S01]  /*6490*/  HMMA.16816.F32 R16, R148.reuse, R170, R16 ;  /* 0x000000aa9410723c */ /* 0x040fe20000001810 */
[----:B------:R-:W-:Y:S07]  /*64a0*/  LDSM.16.M88.4 R168, [R221+0x4000] ;  /* 0x00400000dda8783b */ /* 0x000fee0000000200 */
[C---:B--2---:R-:W-:Y:S08]  /*64b0*/  HMMA.16816.F32 R20, R148.reuse, R152, R20 ;  /* 0x000000989414723c */ /* 0x044ff00000001814 */
[C---:B------:R-:W-:Y:S01]  /*64c0*/  HMMA.16816.F32 R24, R148.reuse, R154, R24 ;  /* 0x0000009a9418723c */ /* 0x040fe20000001818 */
[----:B------:R-:W1:Y:S07]  /*64d0*/  LDSM.16.M88.4 R152, [R205] ;  /* 0x00000000cd98783b */ /* 0x000e6e0000000200 */
[C---:B-----5:R-:W-:Y:S08]  /*64e0*/  HMMA.16816.F32 R28, R148.reuse, R156, R28 ;  /* 0x0000009c941c723c */ /* 0x060ff0000000181c */
[C---:B------:R-:W-:Y:S01]  /*64f0*/  HMMA.16816.F32 R32, R148.reuse, R158, R32 ;  /* 0x0000009e9420723c */ /* 0x040fe20000001820 */
[----:B------:R-:W2:Y:S07]  /*6500*/  LDSM.16.M88.4 R156, [R218] ;  /* 0x00000000da9c783b */ /* 0x000eae0000000200 */
[C---:B---3--:R-:W-:Y:S08]  /*6510*/  HMMA.16816.F32 R36, R148.reuse, R136, R36 ;  /* 0x000000889424723c */ /* 0x048ff00000001824 */
[C---:B------:R-:W-:Y:S01]  /*6520*/  HMMA.16816.F32 R40, R148.reuse, R138, R40 ;  /* 0x0000008a9428723c */ /* 0x040fe20000001828 */
[----:B------:R-:W3:Y:S07]  /*6530*/  LDSM.16.M88.4 R136, [R217+0x800] ;  /* 0x00080000d988783b */ /* 0x000eee0000000200 */
[C---:B------:R-:W-:Y:S08]  /*6540*/  HMMA.16816.F32 R44, R148.reuse, R140, R44 ;  /* 0x0000008c942c723c */ /* 0x040ff0000000182c */
[C---:B------:R-:W-:Y:S01]  /*6550*/  HMMA.16816.F32 R48, R148.reuse, R142, R48 ;  /* 0x0000008e9430723c */ /* 0x040fe20000001830 */
[----:B------:R-:W5:Y:S07]  /*6560*/  LDSM.16.M88.4 R140, [R217+0x1000] ;  /* 0x00100000d98c783b */ /* 0x000f6e0000000200 */
[C---:B----4-:R-:W-:Y:S08]  /*6570*/  HMMA.16816.F32 R52, R148.reuse, R144, R52 ;  /* 0x000000909434723c */ /* 0x050ff00000001834 */
[C---:B------:R-:W-:Y:S01]  /*6580*/  HMMA.16816.F32 R56, R148.reuse, R146, R56 ;  /* 0x000000929438723c */ /* 0x040fe20000001838 */
[----:B------:R-:W4:Y:S07]  /*6590*/  LDSM.16.M88.4 R144, [R217+0x1800] ;  /* 0x00180000d990783b */ /* 0x000f2e0000000200 */
[C---:B-1----:R-:W-:Y:S08]  /*65a0*/  HMMA.16816.F32 R60, R148.reuse, R152, R60 ;  /* 0x00000098943c723c */ /* 0x042ff0000000183c */
[----:B------:R-:W-:Y:S01]  /*65b0*/  HMMA.16816.F32 R64, R148, R154, R64 ;  /* 0x0000009a9440723c */ /* 0x000fe20000001840 */
[----:B------:R-:W1:Y:S05]  /*65c0*/  LDSM.16.M88.4 R148, [R217+0x2000] ;  /* 0x00200000d994783b */ /* 0x000e6a0000000200 */
[----:B------:R-:W-:Y:S02]  /*65d0*/  LDSM.16.M88.4 R152, [R216] ;  /* 0x00000000d898783b */ /* 0x000fe40000000200 */
[C---:B--2---:R-:W-:Y:S08]  /*65e0*/  HMMA.16816.F32 R4, R156.reuse, R160, R4 ;  /* 0x000000a09c04723c */ /* 0x044ff00000001804 */
[C---:B------:R-:W-:Y:S01]  /*65f0*/  HMMA.16816.F32 R8, R156.reuse, R162, R8 ;  /* 0x000000a29c08723c */ /* 0x040fe20000001808 */
[----:B------:R-:W-:Y:S07]  /*6600*/  LDSM.16.M88.4 R160, [R204] ;  /* 0x00000000cca0783b */ /* 0x000fee0000000200 */
[C---:B---3--:R-:W-:Y:S08]  /*6610*/  HMMA.16816.F32 R12, R156.reuse, R136, R12 ;  /* 0x000000889c0c723c */ /* 0x048ff0000000180c */
[C---:B------:R-:W-:Y:S01]  /*6620*/  HMMA.16816.F32 R16, R156.reuse, R138, R16 ;  /* 0x0000008a9c10723c */ /* 0x040fe20000001810 */
[----:B------:R-:W2:Y:S07]  /*6630*/  LDSM.16.M88.4 R136, [R217+0x2800] ;  /* 0x00280000d988783b */ /* 0x000eae0000000200 */
[C---:B-----5:R-:W-:Y:S08]  /*6640*/  HMMA.16816.F32 R20, R156.reuse, R140, R20 ;  /* 0x0000008c9c14723c */ /* 0x060ff00000001814 */
        /* <DEDUP_REMOVED lines=16> */
[----:B------:R-:W4:Y:S05]  /*6750*/  LDSM.16.M88.4 R144, [R204+0x2800] ;  /* 0x00280000cc90783b */ /* 0x000f2a0000000200 */
[----:B------:R-:W-:Y:S02]  /*6760*/  LDSM.16.M88.4 R156, [R204+0x3800] ;  /* 0x00380000cc9c783b */ /* 0x000fe40000000200 */
        /* <DEDUP_REMOVED lines=21> */
[C---:B------:R-:W-:Y:S08]  /*68c0*/  HMMA.16816.F32 R60, R152.reuse, R156, R60 ;  /* 0x0000009c983c723c */ /* 0x040ff0000000183c */
[----:B------:R-:W-:Y:S01]  /*68d0*/  HMMA.16816.F32 R64, R152, R158, R64 ;  /* 0x0000009e9840723c */ /* 0x000fe20000001840 */
[----:B------:R-:W-:Y:S05]  /*68e0*/  LDSM.16.M88.4 R152, [R220+0x2000] ;  /* 0x00200000dc98783b */ /* 0x000fea0000000200 */
[----:B------:R-:W1:Y:S02]  /*68f0*/  LDSM.16.M88.4 R156, [R203] ;  /* 0x00000000cb9c783b */ /* 0x000e640000000200 */
[C---:B------:R-:W-:Y:S08]  /*6900*/  HMMA.16816.F32 R4, R160.reuse, R168, R4 ;  /* 0x000000a8a004723c */ /* 0x040ff00000001804 */
[C---:B------:R-:W-:Y:S01]  /*6910*/  HMMA.16816.F32 R8, R160.reuse, R170, R8 ;  /* 0x000000aaa008723c */ /* 0x040fe20000001808 */
[----:B------:R-:W1:Y:S07]  /*6920*/  LDSM.16.M88.4 R168, [R202] ;  /* 0x00000000caa8783b */ /* 0x000e6e0000000200 */
[C---:B------:R-:W-:Y:S08]  /*6930*/  HMMA.16816.F32 R12, R160.reuse, R172, R12 ;  /* 0x000000aca00c723c */ /* 0x040ff0000000180c */
[C---:B------:R-:W-:Y:S01]  /*6940*/  HMMA.16816.F32 R16, R160.reuse, R174, R16 ;  /* 0x000000aea010723c */ /* 0x040fe20000001810 */
[----:B------:R-:W1:Y:S07]  /*6950*/  LDSM.16.M88.4 R172, [R201] ;  /* 0x00000000c9ac783b */ /* 0x000e6e0000000200 */
[C---:B-----5:R-:W-:Y:S08]  /*6960*/  HMMA.16816.F32 R20, R160.reuse, R164, R20 ;  /* 0x000000a4a014723c */ /* 0x060ff00000001814 */
[C---:B------:R-:W-:Y:S01]  /*6970*/  HMMA.16816.F32 R24, R160.reuse, R166, R24 ;  /* 0x000000a6a018723c */ /* 0x040fe20000001818 */
[----:B------:R-:W-:Y:S07]  /*6980*/  LDSM.16.M88.4 R164, [R198] ;  /* 0x00000000c6a4783b */ /* 0x000fee0000000200 */
[C---:B--2---:R-:W-:Y:S08]  /*6990*/  HMMA.16816.F32 R28, R160.reuse, R136, R28 ;  /* 0x00000088a01c723c */ /* 0x044ff0000000181c */
[C---:B------:R-:W-:Y:S01]  /*69a0*/  HMMA.16816.F32 R32, R160.reuse, R138, R32 ;  /* 0x0000008aa020723c */ /* 0x040fe20000001820 */
[----:B------:R-:W2:Y:S07]  /*69b0*/  LDSM.16.M88.4 R136, [R199] ;  /* 0x00000000c788783b */ /* 0x000eae0000000200 */
[C---:B------:R-:W-:Y:S08]  /*69c0*/  HMMA.16816.F32 R36, R160.reuse, R176, R36 ;  /* 0x000000b0a024723c */ /* 0x040ff00000001824 */
[C---:B------:R-:W-:Y:S01]  /*69d0*/  HMMA.16816.F32 R40, R160.reuse, R178, R40 ;  /* 0x000000b2a028723c */ /* 0x040fe20000001828 */
[----:B------:R-:W5:Y:S07]  /*69e0*/  LDSM.16.M88.4 R176, [R197] ;  /* 0x00000000c5b0783b */ /* 0x000f6e0000000200 */
[C---:B---3--:R-:W-:Y:S08]  /*69f0*/  HMMA.16816.F32 R44, R160.reuse, R140, R44 ;  /* 0x0000008ca02c723c */ /* 0x048ff0000000182c */
[C---:B------:R-:W-:Y:S01]  /*6a00*/  HMMA.16816.F32 R48, R160.reuse, R142, R48 ;  /* 0x0000008ea030723c */ /* 0x040fe20000001830 */
[----:B------:R-:W3:Y:S07]  /*6a10*/  LDSM.16.M88.4 R140, [R196] ;  /* 0x00000000c48c783b */ /* 0x000eee0000000200 */
[C---:B----4-:R-:W-:Y:S08]  /*6a20*/  HMMA.16816.F32 R52, R160.reuse, R144, R52 ;  /* 0x00000090a034723c */ /* 0x050ff00000001834 */
[C---:B------:R-:W-:Y:S01]  /*6a30*/  HMMA.16816.F32 R56, R160.reuse, R146, R56 ;  /* 0x00000092a038723c */ /* 0x040fe20000001838 */
[----:B------:R-:W4:Y:S07]  /*6a40*/  LDSM.16.M88.4 R144, [R217+0x4800] ;  /* 0x00480000d990783b */ /* 0x000f2e0000000200 */
[C---:B-1----:R-:W-:Y:S08]  /*6a50*/  HMMA.16816.F32 R60, R160.reuse, R148, R60 ;  /* 0x00000094a03c723c */ /* 0x042ff0000000183c */
[----:B------:R-:W-:Y:S01]  /*6a60*/  HMMA.16816.F32 R64, R160, R150, R64 ;  /* 0x00000096a040723c */ /* 0x000fe20000001840 */
[----:B------:R-:W1:Y:S05]  /*6a70*/  LDSM.16.M88.4 R148, [R217+0x5000] ;  /* 0x00500000d994783b */ /* 0x000e6a0000000200 */
[----:B------:R-:W-:Y:S02]  /*6a80*/  LDSM.16.M88.4 R160, [R217+0x7800] ;  /* 0x00780000d9a0783b */ /* 0x000fe40000000200 */
        /* <DEDUP_REMOVED lines=18> */
[C---:B-----5:R-:W-:Y:S08]  /*6bb0*/  HMMA.16816.F32 R52, R152.reuse, R176, R52 ;  /* 0x000000b09834723c */ /* 0x060ff00000001834 */
[C---:B------:R-:W-:Y:S01]  /*6bc0*/  HMMA.16816.F32 R56, R152.reuse, R178, R56 ;  /* 0x000000b29838723c */ /* 0x040fe20000001838 */
[----:B------:R-:W-:Y:S07]  /*6bd0*/  LDSM.16.M88.4 R176, [R204+0x5800] ;  /* 0x00580000ccb0783b */ /* 0x000fee0000000200 */
[C---:B---3--:R-:W-:Y:S08]  /*6be0*/  HMMA.16816.F32 R60, R152.reuse, R140, R60 ;  /* 0x0000008c983c723c */ /* 0x048ff0000000183c */
[----:B------:R-:W-:Y:S01]  /*6bf0*/  HMMA.16816.F32 R64, R152, R142, R64 ;  /* 0x0000008e9840723c */ /* 0x000fe20000001840 */
[----:B------:R-:W3:Y:S05]  /*6c00*/  LDSM.16.M88.4 R140, [R217+0x6000] ;  /* 0x00600000d98c783b */ /* 0x000eea0000000200 */
[----:B------:R-:W5:Y:S02]  /*6c10*/  LDSM.16.M88.4 R152, [R217+0x6800] ;  /* 0x00680000d998783b */ /* 0x000f640000000200 */
[C---:B------:R-:W-:Y:S08]  /*6c20*/  HMMA.16816.F32 R4, R184.reuse, R188, R4 ;  /* 0x000000bcb804723c */ /* 0x040ff00000001804 */
[C---:B------:R-:W-:Y:S01]  /*6c30*/  HMMA.16816.F32 R8, R184.reuse, R190, R8 ;  /* 0x000000beb808723c */ /* 0x040fe20000001808 */
[----:B------:R-:W-:Y:S07]  /*6c40*/  LDSM.16.M88.4 R188, [R204+0x6800] ;  /* 0x00680000ccbc783b */ /* 0x000fee0000000200 */
[C---:B----4-:R-:W-:Y:S08]  /*6c50*/  HMMA.16816.F32 R12, R184.reuse, R144, R12 ;  /* 0x00000090b80c723c */ /* 0x050ff0000000180c */
[C---:B------:R-:W-:Y:S01]  /*6c60*/  HMMA.16816.F32 R16, R184.reuse, R146, R16 ;  /* 0x00000092b810723c */ /* 0x040fe20000001810 */
[----:B------:R-:W4:Y:S07]  /*6c70*/  LDSM.16.M88.4 R144, [R204+0x4800] ;  /* 0x00480000cc90783b */ /* 0x000f2e0000000200 */
[C---:B-1----:R-:W-:Y:S08]  /*6c80*/  HMMA.16816.F32 R20, R184.reuse, R148, R20 ;  /* 0x00000094b814723c */ /* 0x042ff00000001814 */
[C---:B------:R-:W-:Y:S01]  /*6c90*/  HMMA.16816.F32 R24, R184.reuse, R150, R24 ;  /* 0x00000096b818723c */ /* 0x040fe20000001818 */
[----:B------:R-:W1:Y:S01]  /*6ca0*/  LDSM.16.M88.4 R148, [R204+0x7800] ;  /* 0x00780000cc94783b */ /* 0x000e620000000200 */
[----:B------:R-:W-:Y:S04]  /*6cb0*/  DEPBAR.LE SB0, 0x0 ;  /* 0x000080000000791a */ /* 0x000fe80000000000 */
[----:B------:R-:W-:Y:S02]  /*6cc0*/  BAR.SYNC.DEFER_BLOCKING 0x0 ;  /* 0x0000000000007b1d */ /* 0x000fe40000010000 */
[C---:B--2---:R-:W-:Y:S08]  /*6cd0*/  HMMA.16816.F32 R28, R184.reuse, R136, R28 ;  /* 0x00000088b81c723c */ /* 0x044ff0000000181c */
[C---:B------:R-:W-:Y:S08]  /*6ce0*/  HMMA.16816.F32 R32, R184.reuse, R138, R32 ;  /* 0x0000008ab820723c */ /* 0x040ff00000001820 */
[C---:B---3--:R-:W-:Y:S08]  /*6cf0*/  HMMA.16816.F32 R36, R184.reuse, R140, R36 ;  /* 0x0000008cb824723c */ /* 0x048ff00000001824 */
        /* <DEDUP_REMOVED lines=9> */
[C---:B----4-:R-:W-:Y:S08]  /*6d90*/  HMMA.16816.F32 R12, R164.reuse, R144, R12 ;  /* 0x00000090a40c723c */ /* 0x050ff0000000180c */
        /* <DEDUP_REMOVED lines=12> */
[----:B------:R-:W-:Y:S01]  /*6e60*/  HMMA.16816.F32 R64, R164, R150, R64 ;  /* 0x00000096a440723c */ /* 0x000fe20000001840 */
[----:B------:R-:W-:-:S07]  /*6e70*/  @!P0 BRA `(.L_x_2269) ;  /* 0x0000065000008947 */ /* 0x000fce0003800000 */
[----:B------:R-:W-:Y:S02]  /*6e80*/  ULDC UR6, c[0x0][0x198] ;  /* 0x0000660000067ab9 */ /* 0x000fe40000000800 */
[----:B------:R-:W-:Y:S04]  /*6e90*/  ULEA UR6, -UR6, URZ, 0x7 ;  /* 0x0000003f06067291 */ /* 0x000fe8000f8e393f */
[----:B------:R-:W-:Y:S02]  /*6ea0*/  USHF.R.S32.HI UR4, URZ, 0x1f, UR6 ;  /* 0x0000001f3f047899 */ /* 0x000fe40008011406 */
[----:B------:R-:W-:Y:S04]  /*6eb0*/  MOV R136, UR6 ;  /* 0x0000000600887c02 */ /* 0x000fe80008000f00 */
[----:B------:R-:W-:Y:S01]  /*6ec0*/  MOV R3, UR4 ;  /* 0x0000000400037c02 */ /* 0x000fe20008000f00 */
[----:B------:R-:W-:-:S05]  /*6ed0*/  @P6 BRA `(.L_x_2270) ;  /* 0x000003b000006947 */ /* 0x000fca0003800000 */
[----:B------:R-:W-:Y:S04]  /*6ee0*/  IABS R2, c[0x0][0x2d0] ;  /* 0x0000b40000027a13 */ /* 0x000fe80000000000 */
        /* <DEDUP_REMOVED lines=39> */
[----:B------:R-:W-:Y:S01]  /*7160*/  LEA R140, P1, R3, R232, 0x2 ;  /* 0x000000e8038c7211 */ /* 0x000fe200078210ff */
[C---:B------:R-:W-:Y:S01]  /*7170*/  IMAD.IADD R2, R139.reuse, 0x1, -R3 ;  /* 0x000000018b027824 */ /* 0x040fe200078e0a03 */
[-C--:B------:R-:W-:Y:S02]  /*7180*/  LEA.HI.X.SX32 R135, R139, R233.reuse, 0x2, P0 ;  /* 0x000000e98b877211 */ /* 0x080fe400000f16ff */
[----:B------:R-:W-:Y:S01]  /*7190*/  LEA.HI.X.SX32 R141, R3, R233, 0x2, P1 ;  /* 0x000000e9038d7211 */ /* 0x000fe200008f16ff */
[----:B------:R-:W-:Y:S03]  /*71a0*/  IMAD.MOV.U32 R3, RZ, RZ, c[0x0][0x2d0] ;  /* 0x0000b400ff037624 */ /* 0x000fe600078e00ff */
[----:B------:R-:W2:Y:S01]  /*71b0*/  LDG.E R135, [R134.64] ;  /* 0x0000000a86877981 */ /* 0x000ea2000c1e1900 */
[----:B------:R-:W-:Y:S03]  /*71c0*/  IMAD R3, R2, R3, -0x80 ;  /* 0xffffff8002037424 */ /* 0x000fe600078e0203 */
[----:B------:R-:W2:Y:S01]  /*71d0*/  LDG.E R132, [R140.64] ;  /* 0x0000000a8c847981 */ /* 0x000ea2000c1e1900 */
[C---:B------:R-:W-:Y:S01]  /*71e0*/  IMAD.WIDE.U32 R136, R3.reuse, c[0x0][0x198], RZ ;  /* 0x0000660003887a25 */ /* 0x040fe200078e00ff */
        /* <DEDUP_REMOVED lines=10> */
.L_x_2270:
[C---:B------:R-:W-:Y:S04]  /*7290*/  LEA R226, P0, R136.reuse, R226, 0x1 ;  /* 0x000000e288e27211 */ /* 0x040fe800078008ff */
[----:B------:R-:W-:Y:S02]  /*72a0*/  LEA.HI.X R227, R136, R227, R3, 0x1, P0 ;  /* 0x000000e388e37211 */ /* 0x000fe400000f0c03 */
[----:B------:R-:W-:Y:S03]  /*72b0*/  IADD3 R142, P0, R226, UR12, RZ ;  /* 0x0000000ce28e7c10 */ /* 0x000fe6000ff1e0ff */
        /* <DEDUP_REMOVED lines=9> */
[----:B------:R-:W-:Y:S03]  /*7350*/  IADD3 R138, P0, R140, UR12, RZ ;  /* 0x0000000c8c8a7c10 */ /* 0x000fe6000ff1e0ff */
[----:B------:R1:W-:Y:S01]  /*7360*/  LDGSTS.E.BYPASS.LTC128B.128 [R229+0x8800], [R142.64+0x80] ;  /* 0x088000808ee57fae */ /* 0x0003e2000b901d4a */
[----:B------:R-:W-:Y:S02]  /*7370*/  IADD3.X R139, R141, UR7, RZ, P0, !PT ;  /* 0x000000078d8b7c10 */ /* 0x000fe400087fe4ff */
[----:B------:R-:W-:Y:S01]  /*7380*/  IADD3 R136, P0, R138, UR12, RZ ;  /* 0x0000000c8a887c10 */ /* 0x000fe2000ff1e0ff */
[----:B------:R1:W-:Y:S03]  /*7390*/  LDGSTS.E.BYPASS.LTC128B.128 [R229+0x5000], [R140.64] ;  /* 0x050000008ce57fae */ /* 0x0003e6000b901d4a */
[----:B------:R-:W-:Y:S01]  /*73a0*/  IADD3.X R137, R139, UR7, RZ, P0, !PT ;  /* 0x000000078b897c10 */ /* 0x000fe200087fe4ff */
[----:B------:R1:W-:Y:S01]  /*73b0*/  LDGSTS.E.BYPASS.LTC128B.128 [R229+0x9000], [R140.64+0x80] ;  /* 0x090000808ce57fae */ /* 0x0003e2000b901d4a */
[----:B------:R-:W-:Y:S03]  /*73c0*/  IADD3 R134, P0, R136, UR12, RZ ;  /* 0x0000000c88867c10 */ /* 0x000fe6000ff1e0ff */
        /* <DEDUP_REMOVED lines=8> */
[----:B------:R-:W-:Y:S03]  /*7450*/  IADD3.X R145, R3, UR7, RZ, P0, !PT ;  /* 0x0000000703917c10 */ /* 0x000fe600087fe4ff */
[----:B------:R1:W-:Y:S04]  /*7460*/  LDGSTS.E.BYPASS.LTC128B.128 [R229+0x6800], [R134.64] ;  /* 0x0680000086e57fae */ /* 0x0003e8000b901d4a */
[----:B------:R1:W-:Y:S04]  /*7470*/  LDGSTS.E.BYPASS.LTC128B.128 [R229+0xa800], [R134.64+0x80] ;  /* 0x0a80008086e57fae */ /* 0x0003e8000b901d4a */
[----:B------:R1:W-:Y:S04]  /*7480*/  LDGSTS.E.BYPASS.LTC128B.128 [R229+0x7000], [R2.64] ;  /* 0x0700000002e57fae */ /* 0x0003e8000b901d4a */
[----:B------:R1:W-:Y:S04]  /*7490*/  LDGSTS.E.BYPASS.LTC128B.128 [R229+0xb000], [R2.64+0x80] ;  /* 0x0b00008002e57fae */ /* 0x0003e8000b901d4a */
[----:B------:R1:W-:Y:S04]  /*74a0*/  LDGSTS.E.BYPASS.LTC128B.128 [R229+0x7800], [R144.64] ;  /* 0x0780000090e57fae */ /* 0x0003e8000b901d4a */
[----:B------:R1:W-:Y:S04]  /*74b0*/  LDGSTS.E.BYPASS.LTC128B.128 [R229+0xb800], [R144.64+0x80] ;  /* 0x0b80008090e57fae */ /* 0x0003e8000b901d4a */
[----:B------:R-:W0:Y:S02]  /*74c0*/  LDGDEPBAR ;  /* 0x00000000000079af */ /* 0x000e240000000000 */
.L_x_2269:
[----:B-1----:R-:W-:Y:S01]  /*74d0*/  FMNMX.FTZ R2, R4, R133, !PT ;  /* 0x0000008504027209 */ /* 0x002fe20007810000 */
        /* <DEDUP_REMOVED lines=88> */
[----:B------:R-:W-:Y:S01]  /*7a60*/  ISETP.GT.AND P0, PT, R237, RZ, PT ;  /* 0x000000ffed00720c */ /* 0x000fe20003f04270 */
        /* <DEDUP_REMOVED lines=362> */
[----:B------:R-:W-:Y:S03]  /*9110*/  IADD3 R0, R237, -0x1, RZ ;  /* 0xffffffffed007810 */ /* 0x000fe60007ffe0ff */
[C---:B------:R-:W-:Y:S01]  /*9120*/  HMMA.16816.F32 R84, R20.reuse, R34, R84 ;  /* 0x000000221454723c */ /* 0x040fe20000001854 */
[----:B------:R-:W1:Y:S03]  /*9130*/  LDSM.16.MT88.4 R32, [R213+0x12000] ;  /* 0x01200000d520783b */ /* 0x000e660000004200 */
[----:B------:R-:W-:Y:S01]  /*9140*/  FADD.FTZ R5, R176, R5 ;  /* 0x00000005b0057221 */ /* 0x000fe20000010000 */
[----:B------:R-:W-:Y:S02]  /*9150*/  MOV R237, R0 ;  /* 0x0000000000ed7202 */ /* 0x000fe40000000f00 */
[----:B------:R-:W-:Y:S01]  /*9160*/  MOV R0, R3 ;  /* 0x0000000300007202 */ /* 0x000fe20000000f00 */
        /* <DEDUP_REMOVED lines=112> */
.L_x_2267:
[----:B------:R-:W1:Y:S01]  /*9870*/  SHFL.BFLY PT, R0, R241, 0x2, 0x1f ;  /* 0x0c401f00f1007f89 */ /* 0x000e6200000e0000 */
[----:B------:R-:W-:Y:S01]  /*9880*/  MOV R10, 0x3f800000 ;  /* 0x3f800000000a7802 */ /* 0x000fe20000000f00 */
[----:B------:R-:W-:Y:S01]  /*9890*/  ULDC.U8 UR4, c[0x0][0x328] ;  /* 0x0000ca0000047ab9 */ /* 0x000fe20000000000 */
[----:B------:R-:W-:Y:S01]  /*98a0*/  MOV R11, 0x3f800000 ;  /* 0x3f800000000b7802 */ /* 0x000fe20000000f00 */
[----:B------:R-:W2:Y:S01]  /*98b0*/  SHFL.BFLY PT, R2, R239, 0x2, 0x1f ;  /* 0x0c401f00ef027f89 */ /* 0x000ea200000e0000 */
[----:B------:R-:W-:Y:S01]  /*98c0*/  BSSY B0, `(.L_x_2272) ;  /* 0x00000d7000007945 */ /* 0x000fe20003800000 */
[----:B------:R-:W-:-:S02]  /*98d0*/  MOV R42, 0x7f800000 ;  /* 0x7f800000002a7802 */ /* 0x000fc40000000f00 */
[----:B------:R-:W3:Y:S01]  /*98e0*/  S2R R5, SR_TID.X ;  /* 0x0000000000057919 */ /* 0x000ee20000002100 */
[----:B------:R-:W-:-:S03]  /*98f0*/  LEA R235, R235, R228, 0x4 ;  /* 0x000000e4ebeb7211 */ /* 0x000fc600078e20ff */
[----:B------:R-:W4:Y:S01]  /*9900*/  S2R R40, SR_CTAID.Z ;  /* 0x0000000000287919 */ /* 0x000f220000002700 */
[----:B-1----:R-:W-:Y:S02]  /*9910*/  FADD.FTZ R0, R0, R241 ;  /* 0x000000f100007221 */ /* 0x002fe40000010000 */
[----:B--2---:R-:W-:-:S03]  /*9920*/  FADD.FTZ R9, R2, R239 ;  /* 0x000000ef02097221 */ /* 0x004fc60000010000 */
[----:B------:R-:W1:Y:S01]  /*9930*/  SHFL.BFLY PT, R7, R0, 0x1, 0x1f ;  /* 0x0c201f0000077f89 */ /* 0x000e6200000e0000 */
[----:B---3--:R-:W-:-:S03]  /*9940*/  SHF.R.S32.HI R4, RZ, 0x1f, R5 ;  /* 0x0000001fff047819 */ /* 0x008fc60000011405 */
[----:B------:R-:W2:Y:S01]  /*9950*/  SHFL.BFLY PT, R6, R9, 0x1, 0x1f ;  /* 0x0c201f0009067f89 */ /* 0x000ea200000e0000 */
[CC--:B------:R-:W-:Y:S02]  /*9960*/  LEA.HI R8, R4.reuse, R5.reuse, RZ, 0x2 ;  /* 0x0000000504087211 */ /* 0x0c0fe400078f10ff */
[----:B------:R-:W-:Y:S02]  /*9970*/  LEA.HI R2, R4, R5, RZ, 0x5 ;  /* 0x0000000504027211 */ /* 0x000fe400078f28ff */
[----:B------:R-:W-:Y:S01]  /*9980*/  LOP3.LUT R12, R8, 0x3ffffffc, RZ, 0xc0, !PT ;  /* 0x3ffffffc080c7812 */ /* 0x000fe200078ec0ff */
[----:B-1----:R-:W-:Y:S01]  /*9990*/  FADD.FTZ R7, R0, R7 ;  /* 0x0000000700077221 */ /* 0x002fe20000010000 */
[----:B------:R-:W-:Y:S02]  /*99a0*/  SHF.R.S32.HI R0, RZ, 0x5, R2 ;  /* 0x00000005ff007819 */ /* 0x000fe40000011402 */
[----:B------:R-:W-:Y:S01]  /*99b0*/  LOP3.LUT R2, R2, 0xffffffe0, RZ, 0xc0, !PT ;  /* 0xffffffe002027812 */ /* 0x000fe200078ec0ff */
[----:B--2---:R-:W-:Y:S01]  /*99c0*/  FADD.FTZ R6, R9, R6 ;  /* 0x0000000609067221 */ /* 0x004fe20000010000 */
[----:B------:R-:W-:-:S02]  /*99d0*/  FSETP.NE.FTZ.AND P4, PT, R7, RZ, PT ;  /* 0x000000ff0700720b */ /* 0x000fc40003f95000 */
[----:B------:R-:W-:Y:S02]  /*99e0*/  IADD3 R9, -R12, R5, RZ ;  /* 0x000000050c097210 */ /* 0x000fe40007ffe1ff */
[----:B------:R-:W-:Y:S02]  /*99f0*/  FSETP.NE.FTZ.AND P3, PT, R6, RZ, PT ;  /* 0x000000ff0600720b */ /* 0x000fe40003f75000 */
[----:B------:R-:W-:Y:S02]  /*9a00*/  LEA R0, R0, R9, 0x9 ;  /* 0x0000000900007211 */ /* 0x000fe400078e48ff */
[--C-:B------:R-:W-:Y:S02]  /*9a10*/  SHF.R.S32.HI R9, RZ, 0x2, R8.reuse ;  /* 0x00000002ff097819 */ /* 0x100fe40000011408 */
[----:B------:R-:W-:Y:S02]  /*9a20*/  SHF.R.S32.HI R8, RZ, 0x1f, R8 ;  /* 0x0000001fff087819 */ /* 0x000fe40000011408 */
[----:B------:R-:W-:Y:S01]  /*9a30*/  IADD3 R2, -R2, R5, RZ ;  /* 0x0000000502027210 */ /* 0x000fe20007ffe1ff */
        /* <DEDUP_REMOVED lines=102> */
[----:B------:R-:W-:Y:S01]  /*a0a0*/  LOP3.LUT P1, RZ, R2, 0x3, RZ, 0xc0, !PT ;  /* 0x0000000302ff7812 */ /* 0x000fe2000782c0ff */
[----:B------:R-:W-:Y:S01]  /*a0b0*/  FMUL.FTZ R106, R11, R106 ;  /* 0x0000006a0b6a7220 */ /* 0x000fe20000410000 */
[----:B------:R-:W-:Y:S01]  /*a0c0*/  F2FP.PACK_AB R102, R103, R102 ;  /* 0x000000666766723e */ /* 0x000fe200000000ff */
[C---:B------:R-:W-:Y:S01]  /*a0d0*/  FMUL.FTZ R127, R11.reuse, R127 ;  /* 0x0000007f0b7f7220 */ /* 0x040fe20000410000 */
[----:B------:R-:W-:Y:S01]  /*a0e0*/  MOV R2, 0x7f800000 ;  /* 0x7f80000000027802 */ /* 0x000fe20000000f00 */
        /* <DEDUP_REMOVED lines=13> */
[C---:B------:R-:W-:Y:S01]  /*a1c0*/  IADD3 R11, R9.reuse, -0x10, RZ ;  /* 0xfffffff0090b7810 */ /* 0x040fe20007ffe0ff */
[----:B-1----:R-:W-:Y:S01]  /*a1d0*/  @P3 FMUL.FTZ R44, R6, 0.69314718246459960938 ;  /* 0x3f317218062c3820 */ /* 0x002fe20000410000 */
[----:B------:R-:W-:Y:S01]  /*a1e0*/  @P0 IADD3 R11, R9, 0x10, RZ ;  /* 0x00000010090b0810 */ /* 0x000fe20007ffe0ff */
[----:B-----5:R-:W-:Y:S01]  /*a1f0*/  @P4 FMUL.FTZ R7, R7, 0.69314718246459960938 ;  /* 0x3f31721807074820 */ /* 0x020fe20000410000 */
[----:B------:R-:W-:Y:S01]  /*a200*/  F2FP.PACK_AB R122, R123, R122 ;  /* 0x0000007a7b7a723e */ /* 0x000fe200000000ff */
[----:B------:R-:W-:Y:S01]  /*a210*/  @P3 FFMA.FTZ R42, R3, c[0x0][0x238], R44 ;  /* 0x00008e00032a3a23 */ /* 0x000fe2000001002c */
[-C--:B------:R-:W-:Y:S01]  /*a220*/  IADD3 R15, R0, R11.reuse, RZ ;  /* 0x0000000b000f7210 */ /* 0x080fe20007ffe0ff */
[----:B------:R3:W-:Y:S01]  /*a230*/  STS [R11], R68 ;  /* 0x000000440b007388 */ /* 0x0007e20000000800 */
[----:B------:R-:W-:Y:S01]  /*a240*/  IADD3 R19, R8, R11, RZ ;  /* 0x0000000b08137210 */ /* 0x000fe20007ffe0ff */
[----:B------:R-:W-:Y:S01]  /*a250*/  @P4 FFMA.FTZ R2, R132, c[0x0][0x238], R7 ;  /* 0x00008e0084024a23 */ /* 0x000fe20000010007 */
[----:B------:R-:W-:Y:S01]  /*a260*/  IADD3 R37, R15, R8, RZ ;  /* 0x000000080f257210 */ /* 0x000fe20007ffe0ff */
[----:B------:R3:W-:Y:S01]  /*a270*/  STS [R11+0x400], R70 ;  /* 0x000400460b007388 */ /* 0x0007e20000000800 */
[----:B------:R-:W-:-:S02]  /*a280*/  F2FP.PACK_AB R118, R119, R118 ;  /* 0x000000767776723e */ /* 0x000fc400000000ff */
[----:B------:R-:W-:Y:S01]  /*a290*/  ISETP.NE.AND P0, PT, RZ, UR4, PT ;  /* 0x00000004ff007c0c */ /* 0x000fe2000bf05270 */
[----:B------:R3:W-:Y:S04]  /*a2a0*/  STS [R13], R72 ;  /* 0x000000480d007388 */ /* 0x0007e80000000800 */
[----:B------:R3:W-:Y:S04]  /*a2b0*/  STS [R13+0x400], R74 ;  /* 0x0004004a0d007388 */ /* 0x0007e80000000800 */
[----:B------:R3:W-:Y:S04]  /*a2c0*/  STS [R15], R76 ;  /* 0x0000004c0f007388 */ /* 0x0007e80000000800 */
[----:B------:R3:W-:Y:S01]  /*a2d0*/  STS [R15+0x400], R78 ;  /* 0x0004004e0f007388 */ /* 0x0007e20000000800 */
[----:B----4-:R-:W-:-:S03]  /*a2e0*/  @P0 IMAD R41, R40, c[0x0][0x234], RZ ;  /* 0x00008d0028290a24 */ /* 0x010fc600078e02ff */
[----:B------:R3:W-:Y:S04]  /*a2f0*/  STS [R17], R80 ;  /* 0x0000005011007388 */ /* 0x0007e80000000800 */
[----:B------:R3:W-:Y:S04]  /*a300*/  STS [R17+0x400], R82 ;  /* 0x0004005211007388 */ /* 0x0007e80000000800 */
[----:B------:R3:W-:Y:S04]  /*a310*/  STS [R19], R84 ;  /* 0x0000005413007388 */ /* 0x0007e80000000800 */
[----:B------:R3:W-:Y:S04]  /*a320*/  STS [R19+0x400], R86 ;  /* 0x0004005613007388 */ /* 0x0007e80000000800 */
[----:B------:R3:W-:Y:S04]  /*a330*/  STS [R21], R88 ;  /* 0x0000005815007388 */ /* 0x0007e80000000800 */
[----:B------:R3:W-:Y:S04]  /*a340*/  STS [R21+0x400], R90 ;  /* 0x0004005a15007388 */ /* 0x0007e80000000800 */
[----:B------:R3:W-:Y:S04]  /*a350*/  STS [R37], R92 ;  /* 0x0000005c25007388 */ /* 0x0007e80000000800 */
        /* <DEDUP_REMOVED lines=18> */
[----:B------:R-:W1:Y:S04]  /*a480*/  S2R R0, SR_CTAID.Y ;  /* 0x0000000000007919 */ /* 0x000e680000002600 */
        /* <DEDUP_REMOVED lines=13> */
[----:B------:R-:W-:-:S02]  /*a560*/  IMAD.MOV.U32 R3, RZ, RZ, -0x40 ;  /* 0xffffffc0ff037424 */ /* 0x000fc400078e00ff */
[C---:B-----5:R-:W-:Y:S02]  /*a570*/  IMAD R44, R6.reuse, 0x40, R41 ;  /* 0x00000040062c7824 */ /* 0x060fe400078e0229 */
[----:B------:R-:W-:Y:S01]  /*a580*/  IMAD R46, R6, R3, c[0x0][0x214] ;  /* 0x00008500062e7624 */ /* 0x000fe200078e0203 */
[C---:B------:R-:W-:Y:S02]  /*a590*/  IADD3 R3, R235.reuse, 0x8, RZ ;  /* 0x00000008eb037810 */ /* 0x040fe40007ffe0ff */
[----:B------:R-:W-:Y:S02]  /*a5a0*/  SHF.R.S32.HI R6, RZ, 0x1f, R44 ;  /* 0x0000001fff067819 */ /* 0x000fe4000001142c */
[C---:B------:R-:W-:Y:S02]  /*a5b0*/  IADD3 R44, P0, R235.reuse, R44, RZ ;  /* 0x0000002ceb2c7210 */ /* 0x040fe40007f1e0ff */
[-C--:B------:R-:W-:Y:S02]  /*a5c0*/  ISETP.GE.AND P2, PT, R235, R46.reuse, PT ;  /* 0x0000002eeb00720c */ /* 0x080fe40003f46270 */
[----:B------:R-:W-:-:S02]  /*a5d0*/  ISETP.GE.AND P1, PT, R3, R46, PT ;  /* 0x0000002e0300720c */ /* 0x000fc40003f26270 */
[----:B------:R-:W-:Y:S02]  /*a5e0*/  LEA.HI.X.SX32 R235, R235, R6, 0x1, P0 ;  /* 0x00000006ebeb7211 */ /* 0x000fe400000f0eff */
[----:B------:R-:W-:-:S04]  /*a5f0*/  LEA R6, P0, R44, c[0x0][0x200], 0x2 ;  /* 0x000080002c067a11 */ /* 0x000fc800078010ff */
[----:B------:R-:W-:-:S05]  /*a600*/  LEA.HI.X R7, R44, c[0x0][0x204], R235, 0x2, P0 ;  /* 0x000081002c077a11 */ /* 0x000fca00000f14eb */
[----:B------:R3:W-:Y:S04]  /*a610*/  @!P2 STG.E [R6.64], R2 ;  /* 0x000000020600a986 */ /* 0x0007e8000c10190a */
[----:B------:R3:W-:Y:S02]  /*a620*/  @!P1 STG.E [R6.64+0x20], R42 ;  /* 0x0000202a06009986 */ /* 0x0007e4000c10190a */
.L_x_2273:
[----:B------:R-:W-:Y:S05]  /*a630*/  BSYNC B0 ;  /* 0x0000000000007941 */ /* 0x000fea0003800000 */
.L_x_2272:
[----:B------:R-:W5:Y:S01]  /*a640*/  S2R R3, SR_CTAID.X ;  /* 0x0000000000037919 */ /* 0x000f620000002500 */
[----:B---3--:R-:W-:Y:S01]  /*a650*/  MOV R6, R230 ;  /* 0x000000e600067202 */ /* 0x008fe20000000f00 */
[----:B------:R-:W-:Y:S01]  /*a660*/  IMAD.MOV.U32 R7, RZ, RZ, R231 ;  /* 0x000000ffff077224 */ /* 0x000fe200078e00e7 */
[----:B------:R-:W-:Y:S01]  /*a670*/  LEA.HI R4, R4, R5, RZ, 0x3 ;  /* 0x0000000504047211 */ /* 0x000fe200078f18ff */
[----:B------:R-:W-:Y:S02]  /*a680*/  ULDC.64 UR4, c[0x0][0x1e8] ;  /* 0x00007a0000047ab9 */ /* 0x000fe40000000a00 */
[----:B------:R-:W-:Y:S01]  /*a690*/  USHF.L.U32 UR7, UR4, 0x5, URZ ;  /* 0x0000000504077899 */ /* 0x000fe2000800063f */
[----:B------:R-:W-:Y:S01]  /*a6a0*/  SHF.R.S32.HI R4, RZ, 0x3, R4 ;  /* 0x00000003ff047819 */ /* 0x000fe20000011404 */
[----:B------:R-:W-:-:S02]  /*a6b0*/  UMOV UR6, 0x5 ;  /* 0x0000000500067882 */ /* 0x000fc40000000000 */
[----:B------:R-:W-:Y:S01]  /*a6c0*/  USHF.L.U64.HI UR5, UR4, UR6, UR5 ;  /* 0x0000000604057299 */ /* 0x000fe20008010205 */
[----:B-----5:R-:W-:-:S04]  /*a6d0*/  IMAD.SHL.U32 R3, R3, 0x40, RZ ;  /* 0x0000004003037824 */ /* 0x020fc800078e00ff */
[----:B------:R-:W-:Y:S01]  /*a6e0*/  IMAD.WIDE.U32 R6, R3, c[0x0][0x1e8], R6 ;  /* 0x00007a0003067a25 */ /* 0x000fe200078e0006 */
[----:B------:R-:W-:-:S05]  /*a6f0*/  SHF.R.S32.HI R2, RZ, 0x1f, R3 ;  /* 0x0000001fff027819 */ /* 0x000fca0000011403 */
[----:B------:R-:W-:-:S04]  /*a700*/  IMAD R2, R2, c[0x0][0x1e8], RZ ;  /* 0x00007a0002027a24 */ /* 0x000fc800078e02ff */
[----:B------:R-:W-:Y:S01]  /*a710*/  IMAD R3, R3, c[0x0][0x1ec], R2 ;  /* 0x00007b0003037a24 */ /* 0x000fe200078e0202 */
[----:B------:R-:W-:-:S04]  /*a720*/  SHF.R.S32.HI R2, RZ, 0x1f, R0 ;  /* 0x0000001fff027819 */ /* 0x000fc80000011400 */
[----:B------:R-:W-:Y:S01]  /*a730*/  IADD3 R7, R3, R7, RZ ;  /* 0x0000000703077210 */ /* 0x000fe20007ffe0ff */
[----:B------:R-:W-:Y:S01]  /*a740*/  IMAD R3, R2, c[0x0][0x1e0], RZ ;  /* 0x0000780002037a24 */ /* 0x000fe200078e02ff */
[----:B------:R-:W-:-:S03]  /*a750*/  SHF.R.S32.HI R2, RZ, 0x1f, R40 ;  /* 0x0000001fff027819 */ /* 0x000fc60000011428 */
[C---:B------:R-:W-:Y:S02]  /*a760*/  IMAD R3, R0.reuse, c[0x0][0x1e4], R3 ;  /* 0x0000790000037a24 */ /* 0x040fe400078e0203 */
[----:B------:R-:W-:Y:S01]  /*a770*/  IMAD.WIDE.U32 R6, R0, c[0x0][0x1e0], R6 ;  /* 0x0000780000067a25 */ /* 0x000fe200078e0006 */
[----:B------:R-:W-:-:S03]  /*a780*/  SHF.R.S32.HI R0, RZ, 0x1f, R4 ;  /* 0x0000001fff007819 */ /* 0x000fc60000011404 */
[----:B------:R-:W-:Y:S02]  /*a790*/  IMAD R5, R2, c[0x0][0x1f0], RZ ;  /* 0x00007c0002057a24 */ /* 0x000fe400078e02ff */
[----:B------:R-:W-:Y:S02]  /*a7a0*/  IMAD.IADD R7, R3, 0x1, R7 ;  /* 0x0000000103077824 */ /* 0x000fe400078e0207 */
[C---:B------:R-:W-:Y:S02]  /*a7b0*/  IMAD R5, R40.reuse, c[0x0][0x1f4], R5 ;  /* 0x00007d0028057a24 */ /* 0x040fe400078e0205 */
[----:B------:R-:W-:-:S04]  /*a7c0*/  IMAD.WIDE.U32 R6, R40, c[0x0][0x1f0], R6 ;  /* 0x00007c0028067a25 */ /* 0x000fc800078e0006 */
[----:B------:R-:W-:Y:S01]  /*a7d0*/  IMAD R3, R0, c[0x0][0x1e8], RZ ;  /* 0x00007a0000037a24 */ /* 0x000fe200078e02ff */
[----:B------:R-:W-:-:S03]  /*a7e0*/  IADD3 R7, R5, R7, RZ ;  /* 0x0000000705077210 */ /* 0x000fc60007ffe0ff */
[C---:B------:R-:W-:Y:S02]  /*a7f0*/  IMAD R3, R4.reuse, c[0x0][0x1ec], R3 ;  /* 0x00007b0004037a24 */ /* 0x040fe400078e0203 */
[----:B------:R-:W-:-:S04]  /*a800*/  IMAD.WIDE.U32 R4, R4, c[0x0][0x1e8], R6 ;  /* 0x00007a0004047a25 */ /* 0x000fc800078e0006 */
[----:B------:R-:W-:Y:S01]  /*a810*/  IMAD.IADD R3, R3, 0x1, R5 ;  /* 0x0000000103037824 */ /* 0x000fe200078e0205 */
[----:B------:R-:W-:-:S04]  /*a820*/  LEA R2, P0, R4, c[0x0][0x1d0], 0x1 ;  /* 0x0000740004027a11 */ /* 0x000fc800078008ff */
[----:B------:R-:W-:Y:S02]  /*a830*/  LEA.HI.X R3, R4, c[0x0][0x1d4], R3, 0x1, P0 ;  /* 0x0000750004037a11 */ /* 0x000fe400000f0c03 */
[----:B------:R-:W-:-:S03]  /*a840*/  IADD3 R6, P0, R2, UR7, RZ ;  /* 0x0000000702067c10 */ /* 0x000fc6000ff1e0ff */
[----:B--2---:R-:W-:Y:S01]  /*a850*/  STG.E.128 [R2.64], R32 ;  /* 0x0000002002007986 */ /* 0x004fe2000c101d0a */
[----:B------:R-:W-:Y:S02]  /*a860*/  IADD3.X R7, R3, UR5, RZ, P0, !PT ;  /* 0x0000000503077c10 */ /* 0x000fe400087fe4ff */
[----:B------:R-:W-:Y:S01]  /*a870*/  IADD3 R4, P0, R6, UR7, RZ ;  /* 0x0000000706047c10 */ /* 0x000fe2000ff1e0ff */
[----:B-1----:R-:W-:Y:S03]  /*a880*/  STG.E.128 [R2.64+0x80], R16 ;  /* 0x0000801002007986 */ /* 0x002fe6000c101d0a */
[----:B------:R-:W-:Y:S01]  /*a890*/  IADD3.X R5, R7, UR5, RZ, P0, !PT ;  /* 0x0000000507057c10 */ /* 0x000fe200087fe4ff */
[----:B----4-:R-:W-:Y:S01]  /*a8a0*/  STG.E.128 [R6.64], R28 ;  /* 0x0000001c06007986 */ /* 0x010fe2000c101d0a */
[----:B------:R-:W-:-:S03]  /*a8b0*/  IADD3 R40, P0, R4, UR7, RZ ;  /* 0x0000000704287c10 */ /* 0x000fc6000ff1e0ff */
[----:B------:R-:W-:Y:S01]  /*a8c0*/  STG.E.128 [R6.64+0x80], R12 ;  /* 0x0000800c06007986 */ /* 0x000fe2000c101d0a */
[----:B------:R-:W-:-:S03]  /*a8d0*/  IADD3.X R41, R5, UR5, RZ, P0, !PT ;  /* 0x0000000505297c10 */ /* 0x000fc600087fe4ff */
[----:B------:R-:W-:Y:S04]  /*a8e0*/  STG.E.128 [R4.64], R24 ;  /* 0x0000001804007986 */ /* 0x000fe8000c101d0a */
[----:B------:R-:W-:Y:S04]  /*a8f0*/  STG.E.128 [R4.64+0x80], R8 ;  /* 0x0000800804007986 */ /* 0x000fe8000c101d0a */
[----:B------:R-:W-:Y:S04]  /*a900*/  STG.E.128 [R40.64], R20 ;  /* 0x0000001428007986 */ /* 0x000fe8000c101d0a */
[----:B------:R-:W-:Y:S01]  /*a910*/  STG.E.128 [R40.64+0x80], R36 ;  /* 0x0000802428007986 */ /* 0x000fe2000c101d0a */
[----:B------:R-:W-:Y:S05]  /*a920*/  EXIT ;  /* 0x000000000000794d */ /* 0x000fea0003800000 */
.L_x_2274:
        /* <DEDUP_REMOVED lines=13> */
.L_x_8226:


//--------------------- .text._ZN5flash24flash_fwd_splitkv_kernelI23Flash_fwd_kernel_traitsILi128ELi64ELi128ELi4ELb0ELb0EN7cutlass6half_tE19Flash_kernel_traitsILi128ELi64ELi128ELi4ES3_EELb1ELb0ELb0ELb1ELb1ELb1ELb0ELb0EEEvNS_16Flash_fwd_paramsE --------------------------
	.section	.text._ZN5flash24flash_fwd_splitkv_kernelI23Flash_fwd_kernel_traitsILi128ELi64ELi128ELi4ELb0ELb0EN7cutlass6half_tE19Flash_kernel_traitsILi128ELi64ELi128ELi4ES3_EELb1ELb0ELb0ELb1ELb1ELb1ELb0ELb0EEEvNS_16Flash_fwd_paramsE,"ax",@progbits
	.sectioninfo	@"SHI_REGISTERS=255"
	.align	128
        .global         _ZN5flash24flash_fwd_splitkv_kernelI23Flash_fwd_kernel_traitsILi128ELi64ELi128ELi4ELb0ELb0EN7cutlass6half_tE19Flash_kernel_traitsILi128ELi64ELi128ELi4ES3_EELb1ELb0ELb0ELb1ELb1ELb1ELb0ELb0EEEvNS_16Flash_fwd_paramsE
        .type           _ZN5flash24flash_fwd_splitkv_kernelI23Flash_fwd_kernel_traitsILi128ELi64ELi128ELi4ELb0ELb0EN7cutlass6half_tE19Flash_kernel_traitsILi128ELi64ELi128ELi4ES3_EELb1ELb0ELb0ELb1ELb1ELb1ELb0ELb0EEEvNS_16Flash_fwd_paramsE,@function
        .size           _ZN5flash24flash_fwd_splitkv_kernelI23Flash_fwd_kernel_traitsILi128ELi64ELi128ELi4ELb0ELb0EN7cutlass6half_tE19Flash_kernel_traitsILi128ELi64ELi128ELi4ES3_EELb1ELb0ELb0ELb1ELb1ELb1ELb0ELb0EEEvNS_16Flash_fwd_paramsE,(.L_x_8227 - _ZN5flash24flash_fwd_splitkv_kernelI23Flash_fwd_kernel_traitsILi128ELi64ELi128ELi4ELb0ELb0EN7cutlass6half_tE19Flash_kernel_traitsILi128ELi64ELi128ELi4ES3_EELb1ELb0ELb0ELb1ELb1ELb1ELb0ELb0EEEvNS_16Flash_fwd_paramsE)
        .other          _ZN5flash24flash_fwd_splitkv_kernelI23Flash_fwd_kernel_traitsILi128ELi64ELi128ELi4ELb0ELb0EN7cutlass6half_tE19Flash_kernel_traitsILi128ELi64ELi128ELi4ES3_EELb1ELb0ELb0ELb1ELb1ELb1ELb0ELb0EEEvNS_16Flash_fwd_paramsE,@"STO_CUDA_ENTRY STV_DEFAULT"
_ZN5flash24flash_fwd_splitkv_kernelI23Flash_fwd_kernel_traitsILi128ELi64ELi128ELi4ELb0ELb0EN7cutlass6half_tE19Flash_kernel_traitsILi128ELi64ELi128ELi4ES3_EELb1ELb0ELb0ELb1ELb1ELb1ELb0ELb0EEEvNS_16Flash_fwd_paramsE:
.text._ZN5flash24flash_fwd_splitkv_kernelI23Flash_fwd_kernel_traitsILi128ELi64ELi128ELi4ELb0ELb0EN7cutlass6half_tE19Flash_kernel_traitsILi128ELi64ELi128ELi4ES3_EELb1ELb0ELb0ELb1ELb1ELb1ELb0ELb0EEEvNS_16Flash_fwd_paramsE:
        /* <DEDUP_REMOVED lines=11> */
[----:B------:R-:W-:Y:S01]  /*00b0*/  @P2 IMAD.WIDE R6, R25, R0, c[0x0][0x258] ;  /* 0x0000960019062625 */ /* 0x000fe200078e0200 */
[----:B------:R-:W2:Y:S04]  /*00c0*/  @P0 LDG.E R18, [R4.64] ;  /* 0x0000000a04120981 */ /* 0x000ea8000c1e1900 */
[----:B------:R-:W2:Y:S01]  /*00d0*/  @P2 LDG.E R37, [R6.64] ;  /* 0x0000000a06252981 */ /* 0x000ea2000c1e1900 */
[----:B------:R-:W-:-:S03]  /*00e0*/  @!P2 ISETP.NE.U32.AND P1, PT, RZ, c[0x0][0x268], PT ;  /* 0x00009a00ff00aa0c */ /* 0x000fc60003f25070 */
[----:B------:R-:W1:Y:S01]  /*00f0*/  S2R R20, SR_CTAID.X ;  /* 0x0000000000147919 */ /* 0x000e620000002500 */
[----:B------:R-:W-:-:S04]  /*0100*/  @!P2 ISETP.NE.AND.EX P1, PT, RZ, c[0x0][0x26c], PT, P1 ;  /* 0x00009b00ff00aa0c */ /* 0x000fc80003f25310 */
[----:B------:R-:W-:Y:S01]  /*0110*/  @!P2 SEL R3, RZ, c[0x0][0x21c], !P1 ;  /* 0x00008700ff03aa07 */ /* 0x000fe20004800000 */
[----:B-1----:R-:W-:-:S05]  /*0120*/  IMAD.SHL.U32 R129, R20, 0x40, RZ ;  /* 0x0000004014817824 */ /* 0x002fca00078e00ff */
[----:B------:R-:W-:Y:S01]  /*0130*/  ISETP.GE.AND P0, PT, R129, c[0x0][0x214], PT ;  /* 0x0000850081007a0c */ /* 0x000fe20003f06270 */
[--C-:B--2---:R-:W-:Y:S01]  /*0140*/  @P2 IMAD.IADD R37, R37, 0x1, -R18.reuse ;  /* 0x0000000125252824 */ /* 0x104fe200078e0a12 */
[----:B------:R-:W-:-:S11]  /*0150*/  @!P2 IADD3 R37, R3, c[0x0][0x218], -R18 ;  /* 0x000086000325aa10 */ /* 0x000fd60007ffe812 */
        /* <DEDUP_REMOVED lines=29> */
[----:B------:R-:W-:Y:S01]  /*0330*/  SHF.R.S32.HI R2, RZ, 0x1f, R25 ;  /* 0x0000001fff027819 */ /* 0x000fe20000011419 */
[----:B------:R-:W-:Y:S01]  /*0340*/  IMAD R10, R10, c[0x0][0x1e8], RZ ;  /* 0x00007a000a0a7a24 */ /* 0x000fe200078e02ff */
[----:B------:R-:W-:Y:S02]  /*0350*/  LOP3.LUT R3, R0, 0x1ffffff8, RZ, 0xc0, !PT ;  /* 0x1ffffff800037812 */ /* 0x000fe400078ec0ff */
[----:B------:R-:W-:Y:S01]  /*0360*/  SHF.R.S32.HI R0, RZ, 0x3, R0 ;  /* 0x00000003ff007819 */ /* 0x000fe20000011400 */
[----:B------:R-:W-:Y:S01]  /*0370*/  IMAD R2, R2, c[0x0][0x1e0], RZ ;  /* 0x0000780002027a24 */ /* 0x000fe200078e02ff */
[C---:B------:R-:W-:Y:S01]  /*0380*/  LOP3.LUT P5, RZ, R6.reuse, 0x7, RZ, 0xc0, !PT ;  /* 0x0000000706ff7812 */ /* 0x040fe200078ac0ff */
[----:B------:R-:W-:Y:S01]  /*0390*/  IMAD.IADD R4, R6, 0x1, -R3 ;  /* 0x0000000106047824 */ /* 0x000fe200078e0a03 */
[----:B------:R-:W-:Y:S01]  /*03a0*/  IADD3 R6, R0, 0x10, RZ ;  /* 0x0000001000067810 */ /* 0x000fe20007ffe0ff */
[----:B------:R-:W-:-:S02]  /*03b0*/  IMAD R3, R129, c[0x0][0x1ec], R10 ;  /* 0x00007b0081037a24 */ /* 0x000fc400078e020a */
[----:B------:R-:W-:Y:S02]  /*03c0*/  IMAD.SHL.U32 R4, R4, 0x8, RZ ;  /* 0x0000000804047824 */ /* 0x000fe400078e00ff */
[----:B------:R-:W-:-:S03]  /*03d0*/  IMAD R2, R25, c[0x0][0x1e4], R2 ;  /* 0x0000790019027a24 */ /* 0x000fc600078e0202 */
[----:B------:R-:W-:-:S05]  /*03e0*/  SHF.R.S32.HI R5, RZ, 0x1f, R4 ;  /* 0x0000001fff057819 */ /* 0x000fca0000011404 */
[----:B------:R-:W-:-:S04]  /*03f0*/  IMAD.WIDE.U32 R4, R129, c[0x0][0x1e8], R4 ;  /* 0x00007a0081047a25 */ /* 0x000fc800078e0004 */
[----:B------:R-:W-:Y:S01]  /*0400*/  IMAD.IADD R5, R5, 0x1, R3 ;  /* 0x0000000105057824 */ /* 0x000fe200078e0203 */
[----:B------:R-:W-:-:S03]  /*0410*/  SHF.R.S32.HI R3, RZ, 0x1f, R16 ;  /* 0x0000001fff037819 */ /* 0x000fc60000011410 */
[----:B------:R-:W-:-:S04]  /*0420*/  IMAD.WIDE.U32 R4, R25, c[0x0][0x1e0], R4 ;  /* 0x0000780019047a25 */ /* 0x000fc800078e0004 */
[----:B------:R-:W-:Y:S02]  /*0430*/  IMAD R3, R3, c[0x0][0x1f0], RZ ;  /* 0x00007c0003037a24 */ /* 0x000fe400078e02ff */
        /* <DEDUP_REMOVED lines=49> */
.L_x_2275:
        /* <DEDUP_REMOVED lines=11> */
[----:B------:R-:W-:Y:S01]  /*0800*/  SHF.R.S32.HI R0, RZ, 0x1f, R25 ;  /* 0x0000001fff007819 */ /* 0x000fe20000011419 */
[----:B-1----:R-:W-:Y:S01]  /*0810*/  IMAD.WIDE.U32 R4, R25, c[0x0][0x2c8], RZ ;  /* 0x0000b20019047a25 */ /* 0x002fe200078e00ff */
[----:B------:R-:W-:-:S03]  /*0820*/  PLOP3.LUT P6, PT, PT, PT, PT, 0x8, 0x0 ;  /* 0x000000000000781c */ /* 0x000fc60003fce170 */
[----:B------:R-:W-:Y:S01]  /*0830*/  IMAD R0, R0, c[0x0][0x2c8], RZ ;  /* 0x0000b20000007a24 */ /* 0x000fe200078e02ff */
[----:B------:R-:W-:-:S03]  /*0840*/  LEA R236, P0, R4, c[0x0][0x2c0], 0x2 ;  /* 0x0000b00004ec7a11 */ /* 0x000fc600078010ff */
[----:B------:R-:W-:-:S05]  /*0850*/  IMAD R0, R25, c[0x0][0x2cc], R0 ;  /* 0x0000b30019007a24 */ /* 0x000fca00078e0200 */
[----:B------:R-:W-:-:S04]  /*0860*/  IADD3 R3, R5, R0, RZ ;  /* 0x0000000005037210 */ /* 0x000fc80007ffe0ff */
[----:B------:R-:W-:Y:S02]  /*0870*/  LEA.HI.X R237, R4, c[0x0][0x2c4], R3, 0x2, P0 ;  /* 0x0000b10004ed7a11 */ /* 0x000fe400000f1403 */
.L_x_2276:
[----:B------:R-:W-:Y:S01]  /*0880*/  IABS R3, c[0x0][0x2d0] ;  /* 0x0000b40000037a13 */ /* 0x000fe20000000000 */
[----:B------:R-:W-:Y:S05]  /*0890*/  @P6 BRA `(.L_x_2277) ;  /* 0x0000049000006947 */ /* 0x000fea0003800000 */
[----:B------:R-:W2:Y:S01]  /*08a0*/  I2F.RP R7, R3 ;  /* 0x0000000300077306 */ /* 0x000ea20000209400 */
[----:B------:R-:W-:-:S04]  /*08b0*/  LEA R9, R36, 0xffffff80, 0x7 ;  /* 0xffffff8024097811 */ /* 0x000fc800078e38ff */
[----:B------:R-:W-:-:S03]  /*08c0*/  IABS R0, R9 ;  /* 0x0000000900007213 */ /* 0x000fc60000000000 */
[----:B-12---:R-:W1:Y:S02]  /*08d0*/  MUFU.RCP R4, R7 ;  /* 0x0000000700047308 */ /* 0x006e640000001000 */
[----:B-1----:R-:W-:-:S06]  /*08e0*/  IADD3 R4, R4, 0xffffffe, RZ ;  /* 0x0ffffffe04047810 */ /* 0x002fcc0007ffe0ff */
[----:B------:R-:W1:Y:S02]  /*08f0*/  F2I.FTZ.U32.TRUNC.NTZ R5, R4 ;  /* 0x0000000400057305 */ /* 0x000e64000021f000 */
[----:B-1---5:R-:W-:Y:S02]  /*0900*/  IMAD.MOV R2, RZ, RZ, -R5 ;  /* 0x000000ffff027224 */ /* 0x022fe400078e0a05 */
        /* <DEDUP_REMOVED lines=45> */
[----:B------:R-:W-:-:S04]  /*0be0*/  @!P1 LOP3.LUT R11, RZ, c[0x0][0x1c8], RZ, 0x33, !PT ;  /* 0x00007200ff0b9a12 */ /* 0x000fc800078e33ff */
[----:B------:R-:W-:Y:S02]  /*0bf0*/  SHF.R.S32.HI R10, RZ, 0x1f, R11 ;  /* 0x0000001fff0a7819 */ /* 0x000fe4000001140b */
[----:B--2---:R-:W-:Y:S01]  /*0c00*/  SHF.R.S32.HI R15, RZ, 0x1f, R18 ;  /* 0x0000001fff0f7819 */ /* 0x004fe20000011412 */
[----:B------:R-:W-:-:S04]  /*0c10*/  IMAD.WIDE.U32 R4, R18, c[0x0][0x180], RZ ;  /* 0x0000600012047a25 */ /* 0x000fc800078e00ff */
[C---:B------:R-:W-:Y:S02]  /*0c20*/  IMAD R13, R15.reuse, c[0x0][0x180], RZ ;  /* 0x000060000f0d7a24 */ /* 0x040fe400078e02ff */
[----:B------:R-:W-:Y:S02]  /*0c30*/  IMAD R15, R15, c[0x0][0x188], RZ ;  /* 0x000062000f0f7a24 */ /* 0x000fe400078e02ff */
[----:B------:R-:W-:Y:S02]  /*0c40*/  IMAD R2, R18, c[0x0][0x184], R13 ;  /* 0x0000610012027a24 */ /* 0x000fe400078e020d */
[----:B------:R-:W-:Y:S02]  /*0c50*/  IMAD R13, R9, c[0x0][0x19c], R0 ;  /* 0x00006700090d7a24 */ /* 0x000fe400078e0200 */
[----:B------:R-:W-:Y:S01]  /*0c60*/  IMAD R0, R10, c[0x0][0x1b0], RZ ;  /* 0x00006c000a007a24 */ /* 0x000fe200078e02ff */
[----:B------:R-:W-:Y:S01]  /*0c70*/  IADD3 R5, R5, R2, RZ ;  /* 0x0000000205057210 */ /* 0x000fe20007ffe0ff */
[----:B------:R-:W-:-:S02]  /*0c80*/  IMAD R15, R18, c[0x0][0x18c], R15 ;  /* 0x00006300120f7a24 */ /* 0x000fc400078e020f */
[----:B------:R-:W-:-:S04]  /*0c90*/  IMAD.WIDE.U32 R18, R18, c[0x0][0x188], RZ ;  /* 0x0000620012127a25 */ /* 0x000fc800078e00ff */
[----:B------:R-:W-:Y:S01]  /*0ca0*/  IMAD.WIDE.U32 R4, R9, c[0x0][0x198], R4 ;  /* 0x0000660009047a25 */ /* 0x000fe200078e0004 */
[----:B------:R-:W-:-:S03]  /*0cb0*/  MOV R14, R18 ;  /* 0x00000012000e7202 */ /* 0x000fc60000000f00 */
[----:B------:R-:W-:Y:S02]  /*0cc0*/  IMAD.IADD R5, R5, 0x1, R13 ;  /* 0x0000000105057824 */ /* 0x000fe400078e020d */
[C---:B------:R-:W-:Y:S02]  /*0cd0*/  IMAD R13, R11.reuse, c[0x0][0x1b4], R0 ;  /* 0x00006d000b0d7a24 */ /* 0x040fe400078e0200 */
[----:B------:R-:W-:-:S04]  /*0ce0*/  IMAD.WIDE.U32 R4, R11, c[0x0][0x1b0], R4 ;  /* 0x00006c000b047a25 */ /* 0x000fc800078e0004 */
[----:B------:R-:W-:Y:S01]  /*0cf0*/  IMAD.IADD R15, R19, 0x1, R15 ;  /* 0x00000001130f7824 */ /* 0x000fe200078e020f */
[----:B------:R-:W-:Y:S01]  /*0d00*/  IADD3 R13, R5, R13, RZ ;  /* 0x0000000d050d7210 */ /* 0x000fe20007ffe0ff */
[----:B------:R-:W-:Y:S01]  /*0d10*/  IMAD.MOV.U32 R12, RZ, RZ, R4 ;  /* 0x000000ffff0c7224 */ /* 0x000fe200078e0004 */
[----:B------:R-:W-:Y:S05]  /*0d20*/  BRA `(.L_x_2278) ;  /* 0x0000034000007947 */ /* 0x000fea0003800000 */
.L_x_2277:
[----:B-1----:R-:W-:Y:S02]  /*0d30*/  IABS R5, c[0x0][0x1c8] ;  /* 0x0000720000057a13 */ /* 0x002fe40000000000 */
[----:B------:R-:W-:Y:S02]  /*0d40*/  LEA R9, R36, 0xffffff80, 0x7 ;  /* 0xffffff8024097811 */ /* 0x000fe400078e38ff */
[----:B------:R-:W1:Y:S01]  /*0d50*/  I2F.RP R7, R5 ;  /* 0x0000000500077306 */ /* 0x000e620000209400 */
[----:B-----5:R-:W-:Y:S02]  /*0d60*/  SHF.R.S32.HI R15, RZ, 0x1f, R2 ;  /* 0x0000001fff0f7819 */ /* 0x020fe40000011402 */
[----:B------:R-:W-:-:S05]  /*0d70*/  IADD3 R12, P1, R18, R9, RZ ;  /* 0x00000009120c7210 */ /* 0x000fca0007f3e0ff */
[----:B-1----:R-:W1:Y:S02]  /*0d80*/  MUFU.RCP R10, R7 ;  /* 0x00000007000a7308 */ /* 0x002e640000001000 */
[----:B-1----:R-:W-:Y:S02]  /*0d90*/  IADD3 R10, R10, 0xffffffe, RZ ;  /* 0x0ffffffe0a0a7810 */ /* 0x002fe40007ffe0ff */
[----:B------:R-:W-:-:S04]  /*0da0*/  SHF.R.S32.HI R7, RZ, 0x1f, R9 ;  /* 0x0000001fff077819 */ /* 0x000fc80000011409 */
        /* <DEDUP_REMOVED lines=9> */
[----:B------:R-:W-:-:S04]  /*0e40*/  SHF.R.S32.HI R0, RZ, 0x1f, R18 ;  /* 0x0000001fff007819 */ /* 0x000fc80000011412 */
[----:B------:R-:W-:Y:S01]  /*0e50*/  ISETP.GT.U32.AND P0, PT, R5, R4, PT ;  /* 0x000000040500720c */ /* 0x000fe20003f04070 */
[----:B------:R-:W-:-:S12]  /*0e60*/  IMAD R17, R0, c[0x0][0x1a0], RZ ;  /* 0x0000680000117a24 */ /* 0x000fd800078e02ff */
[----:B------:R-:W-:Y:S01]  /*0e70*/  @!P0 IMAD.IADD R4, R4, 0x1, -R5 ;  /* 0x0000000104048824 */ /* 0x000fe200078e0a05 */
[----:B------:R-:W-:Y:S02]  /*0e80*/  @!P0 IADD3 R11, R11, 0x1, RZ ;  /* 0x000000010b0b8810 */ /* 0x000fe40007ffe0ff */
[----:B------:R-:W-:Y:S02]  /*0e90*/  ISETP.NE.AND P0, PT, RZ, c[0x0][0x1c8], PT ;  /* 0x00007200ff007a0c */ /* 0x000fe40003f05270 */
[----:B------:R-:W-:Y:S02]  /*0ea0*/  ISETP.GE.U32.AND P2, PT, R4, R5, PT ;  /* 0x000000050400720c */ /* 0x000fe40003f46070 */
[----:B------:R-:W-:Y:S02]  /*0eb0*/  LOP3.LUT R4, R16, c[0x0][0x1c8], RZ, 0x3c, !PT ;  /* 0x0000720010047a12 */ /* 0x000fe400078e3cff */
[----:B------:R-:W-:Y:S02]  /*0ec0*/  IADD3.X R5, R0, R7, RZ, P1, !PT ;  /* 0x0000000700057210 */ /* 0x000fe40000ffe4ff */
[----:B------:R-:W-:Y:S01]  /*0ed0*/  ISETP.GE.AND P1, PT, R4, RZ, PT ;  /* 0x000000ff0400720c */ /* 0x000fe20003f26270 */
[----:B------:R-:W-:-:S02]  /*0ee0*/  IMAD R4, R18, c[0x0][0x1a4], R17 ;  /* 0x0000690012047a24 */ /* 0x000fc400078e0211 */
[----:B------:R-:W-:Y:S02]  /*0ef0*/  IMAD R5, R5, c[0x0][0x198], RZ ;  /* 0x0000660005057a24 */ /* 0x000fe400078e02ff */
[----:B------:R-:W-:Y:S02]  /*0f00*/  IMAD.WIDE.U32 R18, R18, c[0x0][0x1a0], RZ ;  /* 0x0000680012127a25 */ /* 0x000fe400078e00ff */
[----:B------:R-:W-:Y:S02]  /*0f10*/  @P2 IADD3 R11, R11, 0x1, RZ ;  /* 0x000000010b0b2810 */ /* 0x000fe40007ffe0ff */
[C---:B------:R-:W-:Y:S02]  /*0f20*/  IMAD R5, R12.reuse, c[0x0][0x19c], R5 ;  /* 0x000067000c057a24 */ /* 0x040fe400078e0205 */
[----:B------:R-:W-:Y:S02]  /*0f30*/  IMAD.WIDE.U32 R12, R12, c[0x0][0x198], RZ ;  /* 0x000066000c0c7a25 */ /* 0x000fe400078e00ff */
[----:B------:R-:W-:-:S02]  /*0f40*/  @!P1 IADD3 R11, -R11, RZ, RZ ;  /* 0x000000ff0b0b9210 */ /* 0x000fc40007ffe1ff */
[----:B------:R-:W-:Y:S01]  /*0f50*/  IMAD.IADD R13, R13, 0x1, R5 ;  /* 0x000000010d0d7824 */ /* 0x000fe200078e0205 */
[----:B------:R-:W-:Y:S01]  /*0f60*/  @!P0 LOP3.LUT R11, RZ, c[0x0][0x1c8], RZ, 0x33, !PT ;  /* 0x00007200ff0b8a12 */ /* 0x000fe200078e33ff */
[----:B------:R-:W-:Y:S02]  /*0f70*/  IMAD R5, R15, c[0x0][0x180], RZ ;  /* 0x000060000f057a24 */ /* 0x000fe400078e02ff */
[----:B------:R-:W-:Y:S01]  /*0f80*/  IMAD.WIDE.U32 R12, R2, c[0x0][0x180], R12 ;  /* 0x00006000020c7a25 */ /* 0x000fe200078e000c */
[----:B------:R-:W-:-:S03]  /*0f90*/  SHF.R.S32.HI R10, RZ, 0x1f, R11 ;  /* 0x0000001fff0a7819 */ /* 0x000fc6000001140b */
[----:B------:R-:W-:Y:S02]  /*0fa0*/  IMAD R0, R2, c[0x0][0x184], R5 ;  /* 0x0000610002007a24 */ /* 0x000fe400078e0205 */
[----:B------:R-:W-:Y:S01]  /*0fb0*/  IMAD.IADD R5, R19, 0x1, R4 ;  /* 0x0000000113057824 */ /* 0x000fe200078e0204 */
[----:B------:R-:W-:Y:S01]  /*0fc0*/  MOV R4, R18 ;  /* 0x0000001200047202 */ /* 0x000fe20000000f00 */
[----:B------:R-:W-:Y:S01]  /*0fd0*/  IMAD R15, R15, c[0x0][0x188], RZ ;  /* 0x000062000f0f7a24 */ /* 0x000fe200078e02ff */
[----:B------:R-:W-:Y:S01]  /*0fe0*/  IADD3 R13, R13, R0, RZ ;  /* 0x000000000d0d7210 */ /* 0x000fe20007ffe0ff */
[----:B------:R-:W-:Y:S02]  /*0ff0*/  IMAD R0, R10, c[0x0][0x1b0], RZ ;  /* 0x00006c000a007a24 */ /* 0x000fe400078e02ff */
[----:B------:R-:W-:-:S04]  /*1000*/  IMAD.WIDE.U32 R4, R2, c[0x0][0x188], R4 ;  /* 0x0000620002047a25 */ /* 0x000fc800078e0004 */
[----:B------:R-:W-:Y:S01]  /*1010*/  IMAD.WIDE.U32 R12, R11, c[0x0][0x1b0], R12 ;  /* 0x00006c000b0c7a25 */ /* 0x000fe200078e000c */
[----:B------:R-:W-:-:S03]  /*1020*/  MOV R14, R4 ;  /* 0x00000004000e7202 */ /* 0x000fc60000000f00 */
[----:B------:R-:W-:Y:S02]  /*1030*/  IMAD R0, R11, c[0x0][0x1b4], R0 ;  /* 0x00006d000b007a24 */ /* 0x000fe400078e0200 */
[----:B------:R-:W-:-:S03]  /*1040*/  IMAD R15, R2, c[0x0][0x18c], R15 ;  /* 0x00006300020f7a24 */ /* 0x000fc600078e020f */
[----:B------:R-:W-:Y:S01]  /*1050*/  IADD3 R13, R13, R0, RZ ;  /* 0x000000000d0d7210 */ /* 0x000fe20007ffe0ff */
[----:B------:R-:W-:Y:S02]  /*1060*/  IMAD.IADD R15, R5, 0x1, R15 ;  /* 0x00000001050f7824 */ /* 0x000fe400078e020f */
.L_x_2278:
[----:B------:R-:W-:Y:S01]  /*1070*/  SHF.R.S32.HI R39, RZ, 0x1f, R6 ;  /* 0x0000001fff277819 */ /* 0x000fe20000011406 */
[----:B------:R-:W-:Y:S01]  /*1080*/  IMAD R10, R10, c[0x0][0x1b8], RZ ;  /* 0x00006e000a0a7a24 */ /* 0x000fe200078e02ff */
[----:B------:R-:W-:Y:S01]  /*1090*/  SHF.R.S32.HI R0, RZ, 0x1f, R25 ;  /* 0x0000001fff007819 */ /* 0x000fe20000011419 */
[----:B------:R-:W-:Y:S01]  /*10a0*/  ULDC.64 UR4, c[0x0][0x190] ;  /* 0x0000640000047ab9 */ /* 0x000fe20000000a00 */
[-C--:B------:R-:W-:Y:S01]  /*10b0*/  LEA.HI R4, R39, R6.reuse, RZ, 0x3 ;  /* 0x0000000627047211 */ /* 0x080fe200078f18ff */
[----:B------:R-:W-:Y:S01]  /*10c0*/  IMAD R10, R11, c[0x0][0x1bc], R10 ;  /* 0x00006f000b0a7a24 */ /* 0x000fe200078e020a */
[----:B------:R-:W-:Y:S01]  /*10d0*/  LEA.HI R17, R39, R6, RZ, 0x4 ;  /* 0x0000000627117211 */ /* 0x000fe200078f20ff */
[----:B------:R-:W-:Y:S01]  /*10e0*/  IMAD R0, R0, c[0x0][0x178], RZ ;  /* 0x00005e0000007a24 */ /* 0x000fe200078e02ff */
[----:B------:R-:W-:Y:S01]  /*10f0*/  SHF.R.S32.HI R26, RZ, 0x3, R4 ;  /* 0x00000003ff1a7819 */ /* 0x000fe20000011404 */
[----:B------:R-:W-:Y:S01]  /*1100*/  USHF.L.U32 UR9, UR4, 0x5, URZ ;  /* 0x0000000504097899 */ /* 0x000fe2000800063f */
[----:B------:R-:W-:Y:S01]  /*1110*/  LOP3.LUT R5, R4, 0xfffffff8, RZ, 0xc0, !PT ;  /* 0xfffffff804057812 */ /* 0x000fe200078ec0ff */
[----:B------:R-:W-:Y:S01]  /*1120*/  IMAD R0, R25, c[0x0][0x17c], R0 ;  /* 0x00005f0019007a24 */ /* 0x000fe200078e0200 */
[----:B------:R-:W-:Y:S01]  /*1130*/  SHF.R.S32.HI R22, RZ, 0x4, R17 ;  /* 0x00000004ff167819 */ /* 0x000fe20000011411 */
[----:B------:R-:W-:Y:S01]  /*1140*/  IMAD.SHL.U32 R21, R26, 0x40, RZ ;  /* 0x000000401a157824 */ /* 0x000fe200078e00ff */
[----:B------:R-:W-:Y:S01]  /*1150*/  SHF.R.S32.HI R2, RZ, 0x1f, R16 ;  /* 0x0000001fff027819 */ /* 0x000fe20000011410 */
[----:B------:R-:W-:Y:S01]  /*1160*/  IMAD.IADD R5, R6, 0x1, -R5 ;  /* 0x0000000106057824 */ /* 0x000fe200078e0a05 */
[--C-:B------:R-:W-:Y:S01]  /*1170*/  SHF.R.S32.HI R27, RZ, 0x1f, R26.reuse ;  /* 0x0000001fff1b7819 */ /* 0x100fe2000001141a */
[----:B------:R-:W-:Y:S01]  /*1180*/  UMOV UR8, 0x5 ;  /* 0x0000000500087882 */ /* 0x000fe20000000000 */
[----:B------:R-:W-:Y:S01]  /*1190*/  LOP3.LUT R21, R21, 0x1c0, RZ, 0xc0, !PT ;  /* 0x000001c015157812 */ /* 0x000fe200078ec0ff */
[----:B------:R-:W-:Y:S01]  /*11a0*/  IMAD.SHL.U32 R234, R5, 0x8, RZ ;  /* 0x0000000805ea7824 */ /* 0x000fe200078e00ff */
[----:B------:R-:W-:Y:S01]  /*11b0*/  IADD3 R9, P1, R26, R9, RZ ;  /* 0x000000091a097210 */ /* 0x000fe20007f3e0ff */
[----:B------:R-:W-:Y:S01]  /*11c0*/  IMAD.WIDE R28, R20, 0x40, R26 ;  /* 0x00000040141c7825 */ /* 0x000fe200078e021a */
[----:B------:R-:W-:Y:S01]  /*11d0*/  SHF.R.U32.HI R18, RZ, 0x3, R21 ;  /* 0x00000003ff127819 */ /* 0x000fe20000011615 */
[----:B------:R-:W-:Y:S01]  /*11e0*/  USHF.L.U64.HI UR5, UR4, UR8, UR5 ;  /* 0x0000000804057299 */ /* 0x000fe20008010205 */
[--C-:B------:R-:W-:Y:S01]  /*11f0*/  LOP3.LUT R19, R21, 0x38, R234.reuse, 0xf8, !PT ;  /* 0x0000003815137812 */ /* 0x100fe200078ef8ea */
[----:B------:R-:W-:Y:S01]  /*1200*/  ULDC.64 UR6, c[0x0][0x198] ;  /* 0x0000660000067ab9 */ /* 0x000fe20000000a00 */
[--C-:B------:R-:W-:Y:S01]  /*1210*/  SHF.R.S32.HI R235, RZ, 0x1f, R234.reuse ;  /* 0x0000001fffeb7819 */ /* 0x100fe200000114ea */
[----:B------:R-:W-:Y:S01]  /*1220*/  USHF.L.U32 UR12, UR6, 0x5, URZ ;  /* 0x00000005060c7899 */ /* 0x000fe2000800063f */
[----:B------:R-:W-:Y:S01]  /*1230*/  LEA.HI R21, R17, R22, RZ, 0x1 ;  /* 0x0000001611157211 */ /* 0x000fe200078f08ff */
[----:B------:R-:W-:Y:S01]  /*1240*/  USHF.L.U64.HI UR7, UR6, UR8, UR7 ;  /* 0x0000000806077299 */ /* 0x000fe20008010207 */
[----:B------:R-:W-:Y:S01]  /*1250*/  IADD3 R14, P0, R234, R14, RZ ;  /* 0x0000000eea0e7210 */ /* 0x000fe20007f1e0ff */
[----:B------:R-:W-:Y:S01]  /*1260*/  IMAD.WIDE.U32 R24, R25, c[0x0][0x178], R234 ;  /* 0x00005e0019187a25 */ /* 0x000fe200078e00ea */
[----:B------:R-:W-:-:S02]  /*1270*/  LOP3.LUT R21, R21, 0xfffffffe, RZ, 0xc0, !PT ;  /* 0xfffffffe15157812 */ /* 0x000fc400078ec0ff */
[----:B------:R-:W-:Y:S01]  /*1280*/  LOP3.LUT R18, R19, R18, RZ, 0x3c, !PT ;  /* 0x0000001213127212 */ /* 0x000fe200078e3cff */
[----:B------:R-:W-:Y:S01]  /*1290*/  IMAD.IADD R25, R25, 0x1, R0 ;  /* 0x0000000119197824 */ /* 0x000fe200078e0200 */
[----:B------:R-:W-:Y:S01]  /*12a0*/  LEA.HI R19, R39, R6, RZ, 0x6 ;  /* 0x0000000627137211 */ /* 0x000fe200078f30ff */
[----:B------:R-:W-:Y:S01]  /*12b0*/  IMAD.IADD R0, R22, 0x1, -R21 ;  /* 0x0000000116007824 */ /* 0x000fe200078e0a15 */
[----:B------:R-:W-:Y:S01]  /*12c0*/  IADD3 R22, P2, R234, R12, RZ ;  /* 0x0000000cea167210 */ /* 0x000fe20007f5e0ff */
[----:B------:R-:W-:Y:S01]  /*12d0*/  IMAD R21, R2, c[0x0][0x1a8], RZ ;  /* 0x00006a0002157a24 */ /* 0x000fe200078e02ff */
[----:B------:R-:W-:Y:S01]  /*12e0*/  LOP3.LUT R17, R17, 0xfffffff0, RZ, 0xc0, !PT ;  /* 0xfffffff011117812 */ /* 0x000fe200078ec0ff */
[----:B------:R-:W-:Y:S01]  /*12f0*/  IMAD.X R15, R235, 0x1, R15, P0 ;  /* 0x00000001eb0f7824 */ /* 0x000fe200000e060f */
[----:B------:R-:W-:Y:S01]  /*1300*/  LEA.HI R39, R39, R6, RZ, 0x5 ;  /* 0x0000000627277211 */ /* 0x000fe200078f28ff */
[C---:B------:R-:W-:Y:S02]  /*1310*/  IMAD.X R12, R27.reuse, 0x1, R7, P1 ;  /* 0x000000011b0c7824 */ /* 0x040fe400008e0607 */
[----:B------:R-:W-:Y:S01]  /*1320*/  IMAD R7, R27, c[0x0][0x198], RZ ;  /* 0x000066001b077a24 */ /* 0x000fe200078e02ff */
[----:B------:R-:W-:Y:S01]  /*1330*/  SHF.R.S32.HI R38, RZ, 0x5, R39 ;  /* 0x00000005ff267819 */ /* 0x000fe20000011427 */
[----:B------:R-:W-:-:S02]  /*1340*/  IMAD.X R23, R235, 0x1, R13, P2 ;  /* 0x00000001eb177824 */ /* 0x000fc400010e060d */
[C---:B------:R-:W-:Y:S02]  /*1350*/  IMAD R21, R16.reuse, c[0x0][0x1ac], R21 ;  /* 0x00006b0010157a24 */ /* 0x040fe400078e0215 */
[----:B------:R-:W-:-:S04]  /*1360*/  IMAD.WIDE.U32 R24, R16, c[0x0][0x1a8], R24 ;  /* 0x00006a0010187a25 */ /* 0x000fc800078e0018 */
[----:B------:R-:W-:-:S04]  /*1370*/  IMAD.WIDE.U32 R14, R11, c[0x0][0x1b8], R14 ;  /* 0x00006e000b0e7a25 */ /* 0x000fc800078e000e */
[C---:B------:R-:W-:Y:S02]  /*1380*/  IMAD R11, R26.reuse, c[0x0][0x19c], R7 ;  /* 0x000067001a0b7a24 */ /* 0x040fe400078e0207 */
[----:B------:R-:W-:-:S04]  /*1390*/  IMAD.WIDE.U32 R22, R26, c[0x0][0x198], R22 ;  /* 0x000066001a167a25 */ /* 0x000fc800078e0016 */
[----:B------:R-:W-:Y:S01]  /*13a0*/  IMAD.IADD R25, R25, 0x1, R21 ;  /* 0x0000000119197824 */ /* 0x000fe200078e0215 */
[----:B------:R-:W-:Y:S01]  /*13b0*/  LEA R230, P0, R22, c[0x0][0x168], 0x1 ;  /* 0x00005a0016e67a11 */ /* 0x000fe200078008ff */
[----:B------:R-:W-:Y:S02]  /*13c0*/  IMAD R13, R29, c[0x0][0x190], RZ ;  /* 0x000064001d0d7a24 */ /* 0x000fe400078e02ff */
[----:B------:R-:W-:Y:S02]  /*13d0*/  IMAD.IADD R11, R23, 0x1, R11 ;  /* 0x00000001170b7824 */ /* 0x000fe400078e020b */
[----:B------:R-:W-:Y:S02]  /*13e0*/  IMAD.IADD R15, R15, 0x1, R10 ;  /* 0x000000010f0f7824 */ /* 0x000fe400078e020a */
[----:B------:R-:W-:Y:S01]  /*13f0*/  IMAD R10, R28, c[0x0][0x194], R13 ;  /* 0x000065001c0a7a24 */ /* 0x000fe200078e020d */
[----:B------:R-:W-:Y:S01]  /*1400*/  LEA.HI.X R231, R22, c[0x0][0x16c], R11, 0x1, P0 ;  /* 0x00005b0016e77a11 */ /* 0x000fe200000f0c0b */
[----:B------:R-:W-:-:S04]  /*1410*/  IMAD.WIDE.U32 R24, R28, c[0x0][0x190], R24 ;  /* 0x000064001c187a25 */ /* 0x000fc800078e0018 */
[----:B------:R-:W-:Y:S02]  /*1420*/  IMAD.SHL.U32 R19, R19, 0x8, RZ ;  /* 0x0000000813137824 */ /* 0x000fe400078e00ff */
[----:B------:R-:W-:Y:S01]  /*1430*/  IMAD.IADD R11, R25, 0x1, R10 ;  /* 0x00000001190b7824 */ /* 0x000fe200078e020a */
[----:B------:R-:W-:Y:S01]  /*1440*/  LEA R10, P0, R24, c[0x0][0x160], 0x1 ;  /* 0x00005800180a7a11 */ /* 0x000fe200078008ff */
[----:B------:R-:W-:Y:S01]  /*1450*/  IMAD.IADD R17, R6, 0x1, -R17 ;  /* 0x0000000106117824 */ /* 0x000fe200078e0a11 */
[----:B------:R-:W-:Y:S01]  /*1460*/  LOP3.LUT R18, R18, 0x7ffffe00, R19, 0xf8, !PT ;  /* 0x7ffffe0012127812 */ /* 0x000fe200078ef813 */
[----:B------:R-:W-:Y:S01]  /*1470*/  IMAD R12, R12, c[0x0][0x1a0], RZ ;  /* 0x000068000c0c7a24 */ /* 0x000fe200078e02ff */
[----:B------:R-:W-:Y:S01]  /*1480*/  LEA.HI.X R11, R24, c[0x0][0x164], R11, 0x1, P0 ;  /* 0x00005900180b7a11 */ /* 0x000fe200000f0c0b */
[----:B------:R-:W-:Y:S01]  /*1490*/  IMAD.WIDE.U32 R14, R9, c[0x0][0x1a0], R14 ;  /* 0x00006800090e7a25 */ /* 0x000fe200078e000e */
[----:B------:R-:W-:Y:S02]  /*14a0*/  IADD3 R20, P0, R10, UR9, RZ ;  /* 0x000000090a147c10 */ /* 0x000fe4000ff1e0ff */
[----:B------:R-:W-:Y:S01]  /*14b0*/  SHF.R.S32.HI R2, RZ, 0x1f, R17 ;  /* 0x0000001fff027819 */ /* 0x000fe20000011411 */
[----:B------:R-:W-:Y:S01]  /*14c0*/  IMAD.SHL.U32 R233, R18, 0x2, RZ ;  /* 0x0000000212e97824 */ /* 0x000fe200078e00ff */
[----:B------:R-:W-:Y:S01]  /*14d0*/  IADD3.X R21, R11, UR5, RZ, P0, !PT ;  /* 0x000000050b157c10 */ /* 0x000fe200087fe4ff */
[----:B------:R-:W-:Y:S01]  /*14e0*/  IMAD R12, R9, c[0x0][0x1a4], R12 ;  /* 0x00006900090c7a24 */ /* 0x000fe200078e020c */
[----:B------:R-:W-:Y:S01]  /*14f0*/  IADD3 R18, P0, R20, UR9, RZ ;  /* 0x0000000914127c10 */ /* 0x000fe2000ff1e0ff */
[----:B------:R-:W-:Y:S01]  /*1500*/  IMAD R129, R38, 0x10, R129 ;  /* 0x0000001026817824 */ /* 0x000fe200078e0281 */
[----:B------:R-:W-:Y:S01]  /*1510*/  LEA.HI R7, R2, R17, RZ, 0x3 ;  /* 0x0000001102077211 */ /* 0x000fe200078f18ff */
[----:B------:R-:W-:Y:S01]  /*1520*/  @!PT LDS RZ, [RZ] ;  /* 0x00000000fffff984 */ /* 0x000fe20000000800 */
[----:B------:R-:W-:Y:S01]  /*1530*/  @!PT LDS RZ, [RZ] ;  /* 0x00000000fffff984 */ /* 0x000fe20000000800 */
[----:B------:R-:W-:Y:S01]  /*1540*/  @!PT LDS RZ, [RZ] ;  /* 0x00000000fffff984 */ /* 0x000fe20000000800 */
[----:B------:R1:W-:Y:S01]  /*1550*/  LDGSTS.E.BYPASS.LTC128B.128 [R233], [R10.64] ;  /* 0x000000000ae97fae */ /* 0x0003e2000b901d4a */
[----:B------:R-:W-:Y:S01]  /*1560*/  IADD3.X R19, R21, UR5, RZ, P0, !PT ;  /* 0x0000000515137c10 */ /* 0x000fe200087fe4ff */
[----:B------:R-:W-:Y:S01]  /*1570*/  IMAD.IADD R227, R15, 0x1, R12 ;  /* 0x000000010fe37824 */ /* 0x000fe200078e020c */
[----:B------:R-:W-:Y:S01]  /*1580*/  IADD3 R22, P0, R18, UR9, RZ ;  /* 0x0000000912167c10 */ /* 0x000fe2000ff1e0ff */
[----:B------:R1:W-:Y:S01]  /*1590*/  LDGSTS.E.BYPASS.LTC128B.128 [R233+0x2000], [R10.64+0x80] ;  /* 0x020000800ae97fae */ /* 0x0003e2000b901d4a */
[C---:B------:R-:W-:Y:S01]  /*15a0*/  LOP3.LUT R2, R7.reuse, 0xfffffff8, RZ, 0xc0, !PT ;  /* 0xfffffff807027812 */ /* 0x040fe200078ec0ff */
[----:B------:R-:W-:Y:S01]  /*15b0*/  IMAD.SHL.U32 R7, R7, 0x40, RZ ;  /* 0x0000004007077824 */ /* 0x000fe200078e00ff */
[----:B------:R-:W-:Y:S01]  /*15c0*/  IADD3.X R23, R19, UR5, RZ, P0, !PT ;  /* 0x0000000513177c10 */ /* 0x000fe200087fe4ff */
[----:B------:R2:W-:Y:S01]  /*15d0*/  LDGSTS.E.BYPASS.LTC128B.128 [R233+0x800], [R20.64] ;  /* 0x0080000014e97fae */ /* 0x0005e2000b901d4a */
[----:B------:R-:W-:Y:S01]  /*15e0*/  IADD3 R16, P0, R230, UR12, RZ ;  /* 0x0000000ce6107c10 */ /* 0x000fe2000ff1e0ff */
[----:B------:R-:W-:Y:S01]  /*15f0*/  IMAD.IADD R2, R17, 0x1, -R2 ;  /* 0x0000000111027824 */ /* 0x000fe200078e0a02 */
[----:B------:R-:W-:Y:S01]  /*1600*/  ULDC.64 UR4, c[0x0][0x1a0] ;  /* 0x0000680000047ab9 */ /* 0x000fe20000000a00 */
[----:B------:R2:W-:Y:S01]  /*1610*/  LDGSTS.E.BYPASS.LTC128B.128 [R233+0x2800], [R20.64+0x80] ;  /* 0x0280008014e97fae */ /* 0x0005e2000b901d4a */
[----:B------:R-:W-:Y:S01]  /*1620*/  IADD3.X R17, R231, UR7, RZ, P0, !PT ;  /* 0x00000007e7117c10 */ /* 0x000fe200087fe4ff */
[----:B------:R-:W-:Y:S01]  /*1630*/  USHF.L.U32 UR9, UR4, 0x5, URZ ;  /* 0x0000000504097899 */ /* 0x000fe2000800063f */
[----:B------:R-:W-:Y:S01]  /*1640*/  IADD3 R24, P0, R16, UR12, RZ ;  /* 0x0000000c10187c10 */ /* 0x000fe2000ff1e0ff */
[----:B------:R3:W-:Y:S01]  /*1650*/  LDGSTS.E.BYPASS.LTC128B.128 [R233+0x1000], [R18.64] ;  /* 0x0100000012e97fae */ /* 0x0007e2000b901d4a */
[----:B------:R-:W-:Y:S01]  /*1660*/  USHF.L.U64.HI UR5, UR4, UR8, UR5 ;  /* 0x0000000804057299 */ /* 0x000fe20008010205 */
[----:B------:R-:W-:-:S02]  /*1670*/  LOP3.LUT R7, R7, 0xfffffe00, RZ, 0xc0, !PT ;  /* 0xfffffe0007077812 */ /* 0x000fc400078ec0ff */
[----:B------:R-:W-:Y:S01]  /*1680*/  IADD3.X R25, R17, UR7, RZ, P0, !PT ;  /* 0x0000000711197c10 */ /* 0x000fe200087fe4ff */
[----:B------:R3:W-:Y:S01]  /*1690*/  LDGSTS.E.BYPASS.LTC128B.128 [R233+0x3000], [R18.64+0x80] ;  /* 0x0300008012e97fae */ /* 0x0007e2000b901d4a */
[----:B------:R-:W-:-:S03]  /*16a0*/  LOP3.LUT P1, RZ, R2, 0x2, RZ, 0xc0, !PT ;  /* 0x0000000202ff7812 */ /* 0x000fc6000782c0ff */
[----:B------:R4:W-:Y:S04]  /*16b0*/  LDGSTS.E.BYPASS.LTC128B.128 [R233+0x1800], [R22.64] ;  /* 0x0180000016e97fae */ /* 0x0009e8000b901d4a */
[----:B------:R4:W-:Y:S01]  /*16c0*/  LDGSTS.E.BYPASS.LTC128B.128 [R233+0x3800], [R22.64+0x80] ;  /* 0x0380008016e97fae */ /* 0x0009e2000b901d4a */
[----:B-1----:R-:W-:-:S03]  /*16d0*/  IADD3 R10, P0, R24, UR12, RZ ;  /* 0x0000000c180a7c10 */ /* 0x002fc6000ff1e0ff */
[----:B------:R1:W-:Y:S01]  /*16e0*/  LDGSTS.E.BYPASS.LTC128B.128 [R233+0x4000], [R230.64] ;  /* 0x04000000e6e97fae */ /* 0x0003e2000b901d4a */
[----:B------:R-:W-:-:S03]  /*16f0*/  IADD3.X R11, R25, UR7, RZ, P0, !PT ;  /* 0x00000007190b7c10 */ /* 0x000fc600087fe4ff */
[----:B------:R1:W-:Y:S04]  /*1700*/  LDGSTS.E.BYPASS.LTC128B.128 [R233+0x8000], [R230.64+0x80] ;  /* 0x08000080e6e97fae */ /* 0x0003e8000b901d4a */
[----:B------:R5:W-:Y:S04]  /*1710*/  LDGSTS.E.BYPASS.LTC128B.128 [R233+0x4800], [R16.64] ;  /* 0x0480000010e97fae */ /* 0x000be8000b901d4a */
[----:B------:R5:W-:Y:S04]  /*1720*/  LDGSTS.E.BYPASS.LTC128B.128 [R233+0x8800], [R16.64+0x80] ;  /* 0x0880008010e97fae */ /* 0x000be8000b901d4a */
[----:B------:R1:W-:Y:S04]  /*1730*/  LDGSTS.E.BYPASS.LTC128B.128 [R233+0x5000], [R24.64] ;  /* 0x0500000018e97fae */ /* 0x0003e8000b901d4a */
[----:B------:R1:W-:Y:S01]  /*1740*/  LDGSTS.E.BYPASS.LTC128B.128 [R233+0x9000], [R24.64+0x80] ;  /* 0x0900008018e97fae */ /* 0x0003e2000b901d4a */
[----:B----4-:R-:W-:-:S03]  /*1750*/  IADD3 R22, P0, R10, UR12, RZ ;  /* 0x0000000c0a167c10 */ /* 0x010fc6000ff1e0ff */
[----:B------:R4:W-:Y:S01]  /*1760*/  LDGSTS.E.BYPASS.LTC128B.128 [R233+0x5800], [R10.64] ;  /* 0x058000000ae97fae */ /* 0x0009e2000b901d4a */
[----:B------:R-:W-:-:S03]  /*1770*/  IADD3.X R23, R11, UR7, RZ, P0, !PT ;  /* 0x000000070b177c10 */ /* 0x000fc600087fe4ff */
[----:B------:R4:W-:Y:S01]  /*1780*/  LDGSTS.E.BYPASS.LTC128B.128 [R233+0x9800], [R10.64+0x80] ;  /* 0x098000800ae97fae */ /* 0x0009e2000b901d4a */
[----:B--2---:R-:W-:-:S03]  /*1790*/  IADD3 R20, P0, R22, UR12, RZ ;  /* 0x0000000c16147c10 */ /* 0x004fc6000ff1e0ff */
[----:B------:R2:W-:Y:S01]  /*17a0*/  LDGSTS.E.BYPASS.LTC128B.128 [R233+0x6000], [R22.64] ;  /* 0x0600000016e97fae */ /* 0x0005e2000b901d4a */
[----:B------:R-:W-:Y:S02]  /*17b0*/  IADD3.X R21, R23, UR7, RZ, P0, !PT ;  /* 0x0000000717157c10 */ /* 0x000fe400087fe4ff */
[----:B---3--:R-:W-:Y:S01]  /*17c0*/  IADD3 R18, P0, R20, UR12, RZ ;  /* 0x0000000c14127c10 */ /* 0x008fe2000ff1e0ff */
[----:B------:R2:W-:Y:S03]  /*17d0*/  LDGSTS.E.BYPASS.LTC128B.128 [R233+0xa000], [R22.64+0x80] ;  /* 0x0a00008016e97fae */ /* 0x0005e6000b901d4a */
[----:B------:R-:W-:Y:S01]  /*17e0*/  IADD3.X R19, R21, UR7, RZ, P0, !PT ;  /* 0x0000000715137c10 */ /* 0x000fe200087fe4ff */
[----:B------:R2:W-:Y:S01]  /*17f0*/  LDGSTS.E.BYPASS.LTC128B.128 [R233+0x6800], [R20.64] ;  /* 0x0680000014e97fae */ /* 0x0005e2000b901d4a */
[----:B-----5:R-:W-:-:S03]  /*1800*/  IADD3 R16, P0, R18, UR12, RZ ;  /* 0x0000000c12107c10 */ /* 0x020fc6000ff1e0ff */
[----:B------:R2:W-:Y:S01]  /*1810*/  LDGSTS.E.BYPASS.LTC128B.128 [R233+0xa800], [R20.64+0x80] ;  /* 0x0a80008014e97fae */ /* 0x0005e2000b901d4a */
[----:B------:R-:W-:Y:S02]  /*1820*/  IADD3.X R17, R19, UR7, RZ, P0, !PT ;  /* 0x0000000713117c10 */ /* 0x000fe400087fe4ff */
[C---:B------:R-:W-:Y:S01]  /*1830*/  LEA R228, P0, R14.reuse, c[0x0][0x170], 0x1 ;  /* 0x00005c000ee47a11 */ /* 0x040fe200078008ff */
[----:B------:R3:W-:Y:S03]  /*1840*/  LDGSTS.E.BYPASS.LTC128B.128 [R233+0x7000], [R18.64] ;  /* 0x0700000012e97fae */ /* 0x0007e6000b901d4a */
[----:B------:R-:W-:Y:S01]  /*1850*/  LEA.HI.X R227, R14, c[0x0][0x174], R227, 0x1, P0 ;  /* 0x00005d000ee37a11 */ /* 0x000fe200000f0ce3 */
[----:B------:R3:W-:Y:S01]  /*1860*/  LDGSTS.E.BYPASS.LTC128B.128 [R233+0xb000], [R18.64+0x80] ;  /* 0x0b00008012e97fae */ /* 0x0007e2000b901d4a */
[----:B------:R-:W-:Y:S02]  /*1870*/  IMAD.MOV.U32 R226, RZ, RZ, R228 ;  /* 0x000000ffffe27224 */ /* 0x000fe400078e00e4 */
[----:B----4-:R-:W-:Y:S01]  /*1880*/  IMAD.SHL.U32 R11, R5, 0x40, RZ ;  /* 0x00000040050b7824 */ /* 0x010fe200078e00ff */
[----:B------:R4:W-:Y:S01]  /*1890*/  LDGSTS.E.BYPASS.LTC128B.128 [R233+0x7800], [R16.64] ;  /* 0x0780000010e97fae */ /* 0x0009e2000b901d4a */
[----:B------:R-:W-:-:S03]  /*18a0*/  IMAD.SHL.U32 R10, R0, 0x8, RZ ;  /* 0x00000008000a7824 */ /* 0x000fc600078e00ff */
[----:B------:R4:W-:Y:S01]  /*18b0*/  LDGSTS.E.BYPASS.LTC128B.128 [R233+0xb800], [R16.64+0x80] ;  /* 0x0b80008010e97fae */ /* 0x0009e2000b901d4a */
[----:B------:R-:W-:-:S03]  /*18c0*/  LOP3.LUT R11, R11, 0x1c0, RZ, 0xc0, !PT ;  /* 0x000001c00b0b7812 */ /* 0x000fc600078ec0ff */
[----:B------:R-:W0:Y:S01]  /*18d0*/  LDGDEPBAR ;  /* 0x00000000000079af */ /* 0x000e220000000000 */
[----:B------:R-:W-:Y:S02]  /*18e0*/  LOP3.LUT R9, R11, 0x8, R4, 0xf8, !PT ;  /* 0x000000080b097812 */ /* 0x000fe400078ef804 */
[----:B------:R-:W-:Y:S01]  /*18f0*/  SHF.R.U32.HI R4, RZ, 0x3, R11 ;  /* 0x00000003ff047819 */ /* 0x000fe2000001160b */
[----:B------:R-:W-:-:S03]  /*1900*/  IMAD.SHL.U32 R11, R2, 0x40, RZ ;  /* 0x00000040020b7824 */ /* 0x000fc600078e00ff */
[----:B------:R-:W-:Y:S02]  /*1910*/  LOP3.LUT R9, R9, R4, RZ, 0x3c, !PT ;  /* 0x0000000409097212 */ /* 0x000fe400078e3cff */
[----:B------:R-:W-:-:S03]  /*1920*/  LOP3.LUT R11, R11, 0x1c0, RZ, 0xc0, !PT ;  /* 0x000001c00b0b7812 */ /* 0x000fc600078ec0ff */
[----:B------:R-:W-:Y:S01]  /*1930*/  IMAD R0, R0, 0x200, R9 ;  /* 0x0000020000007824 */ /* 0x000fe200078e0209 */
[----:B------:R-:W-:Y:S01]  /*1940*/  LOP3.LUT R4, R11, 0x8, R10, 0xf8, !PT ;  /* 0x000000080b047812 */ /* 0x000fe200078ef80a */
[----:B------:R-:W-:Y:S01]  /*1950*/  IMAD R9, R38, 0x400, R7 ;  /* 0x0000040026097824 */ /* 0x000fe200078e0207 */
[----:B------:R-:W-:Y:S01]  /*1960*/  SHF.R.U32.HI R11, RZ, 0x3, R11 ;  /* 0x00000003ff0b7819 */ /* 0x000fe2000001160b */
[----:B------:R-:W-:Y:S01]  /*1970*/  IMAD.SHL.U32 R128, R0, 0x2, RZ ;  /* 0x0000000200807824 */ /* 0x000fe200078e00ff */
[----:B------:R-:W-:Y:S02]  /*1980*/  IADD3 R10, P0, R228, UR9, RZ ;  /* 0x00000009e40a7c10 */ /* 0x000fe4000ff1e0ff */
[----:B------:R-:W-:Y:S02]  /*1990*/  LOP3.LUT R4, R4, R11, RZ, 0x3c, !PT ;  /* 0x0000000b04047212 */ /* 0x000fe400078e3cff */
[----:B------:R-:W-:Y:S02]  /*19a0*/  IADD3.X R11, R227, UR5, RZ, P0, !PT ;  /* 0x00000005e30b7c10 */ /* 0x000fe400087fe4ff */
[----:B----4-:R-:W-:Y:S01]  /*19b0*/  IADD3 R16, P0, R10, UR9, RZ ;  /* 0x000000090a107c10 */ /* 0x010fe2000ff1e0ff */
[----:B------:R-:W-:-:S04]  /*19c0*/  DEPBAR.LE SB0, 0x0 ;  /* 0x000080000000791a */ /* 0x000fc80000000000 */
[----:B------:R-:W-:Y:S01]  /*19d0*/  BAR.SYNC.DEFER_BLOCKING 0x0 ;  /* 0x0000000000007b1d */ /* 0x000fe20000010000 */
[----:B------:R-:W-:Y:S02]  /*19e0*/  IADD3.X R17, R11, UR5, RZ, P0, !PT ;  /* 0x000000050b117c10 */ /* 0x000fe400087fe4ff */
[----:B---3--:R-:W-:Y:S02]  /*19f0*/  IADD3 R18, P0, R16, UR9, RZ ;  /* 0x0000000910127c10 */ /* 0x008fe4000ff1e0ff */
[----:B------:R-:W-:Y:S02]  /*1a00*/  LEA R225, R0, 0x4000, 0x1 ;  /* 0x0000400000e17811 */ /* 0x000fe400078e08ff */
[----:B------:R-:W-:Y:S02]  /*1a10*/  IADD3.X R19, R17, UR5, RZ, P0, !PT ;  /* 0x0000000511137c10 */ /* 0x000fe400087fe4ff */
[----:B------:R-:W-:Y:S02]  /*1a20*/  IADD3 R14, P0, R18, UR9, RZ ;  /* 0x00000009120e7c10 */ /* 0x000fe4000ff1e0ff */
[----:B------:R-:W-:-:S02]  /*1a30*/  SEL R0, R8, 0xffffffe0, !P1 ;  /* 0xffffffe008007807 */ /* 0x000fc40004800000 */
[----:B------:R-:W-:Y:S02]  /*1a40*/  IADD3.X R15, R19, UR5, RZ, P0, !PT ;  /* 0x00000005130f7c10 */ /* 0x000fe400087fe4ff */
[----:B------:R-:W-:Y:S02]  /*1a50*/  IADD3 R12, P0, R14, UR9, RZ ;  /* 0x000000090e0c7c10 */ /* 0x000fe4000ff1e0ff */
[----:B------:R-:W-:Y:S02]  /*1a60*/  IADD3 R223, R225, 0x20, RZ ;  /* 0x00000020e1df7810 */ /* 0x000fe40007ffe0ff */
[----:B------:R-:W-:Y:S02]  /*1a70*/  IADD3.X R13, R15, UR5, RZ, P0, !PT ;  /* 0x000000050f0d7c10 */ /* 0x000fe400087fe4ff */
[----:B------:R-:W-:Y:S01]  /*1a80*/  LOP3.LUT P1, RZ, R2, 0x4, RZ, 0xc0, !PT ;  /* 0x0000000402ff7812 */ /* 0x000fe2000782c0ff */
[----:B------:R-:W-:Y:S01]  /*1a90*/  IMAD.MOV.U32 R2, RZ, RZ, 0x40 ;  /* 0x00000040ff027424 */ /* 0x000fe200078e00ff */
[----:B------:R-:W-:Y:S01]  /*1aa0*/  LOP3.LUT R219, R4, R7, RZ, 0xfc, !PT ;  /* 0x0000000704db7212 */ /* 0x000fe200078efcff */
[----:B------:R-:W-:Y:S01]  /*1ab0*/  @!PT LDS RZ, [RZ] ;  /* 0x00000000fffff984 */ /* 0x000fe20000000800 */
[----:B------:R-:W-:Y:S01]  /*1ac0*/  @!PT LDS RZ, [RZ] ;  /* 0x00000000fffff984 */ /* 0x000fe20000000800 */
[----:B------:R-:W-:Y:S01]  /*1ad0*/  @!PT LDS RZ, [RZ] ;  /* 0x00000000fffff984 */ /* 0x000fe20000000800 */
        /* <DEDUP_REMOVED lines=8> */
[----:B---3--:R-:W-:-:S03]  /*1b60*/  IMAD.IADD R226, R9, 0x1, R4 ;  /* 0x0000000109e27824 */ /* 0x008fc600078e0204 */
[----:B------:R3:W-:Y:S01]  /*1b70*/  LDGSTS.E.BYPASS.LTC128B.128 [R233+0xe000], [R14.64] ;  /* 0x0e0000000ee97fae */ /* 0x0007e2000b901d4a */
[----:B------:R-:W-:-:S03]  /*1b80*/  IMAD.SHL.U32 R226, R226, 0x2, RZ ;  /* 0x00000002e2e27824 */ /* 0x000fc600078e00ff */
[----:B------:R3:W-:Y:S01]  /*1b90*/  LDGSTS.E.BYPASS.LTC128B.128 [R233+0x12000], [R14.64+0x80] ;  /* 0x120000800ee97fae */ /* 0x0007e2000b901d4a */
[----:B------:R-:W-:-:S03]  /*1ba0*/  IMAD.IADD R224, R226, 0x1, R0 ;  /* 0x00000001e2e07824 */ /* 0x000fc600078e0200 */
[----:B------:R3:W-:Y:S04]  /*1bb0*/  LDGSTS.E.BYPASS.LTC128B.128 [R233+0xe800], [R12.64] ;  /* 0x0e8000000ce97fae */ /* 0x0007e8000b901d4a */
[----:B------:R3:W-:Y:S01]  /*1bc0*/  LDGSTS.E.BYPASS.LTC128B.128 [R233+0x12800], [R12.64+0x80] ;  /* 0x128000800ce97fae */ /* 0x0007e2000b901d4a */
[----:B-----5:R-:W-:-:S04]  /*1bd0*/  IADD3 R16, P0, R12, UR9, RZ ;  /* 0x000000090c107c10 */ /* 0x020fc8000ff1e0ff */
[----:B------:R-:W-:Y:S02]  /*1be0*/  IADD3.X R17, R13, UR5, RZ, P0, !PT ;  /* 0x000000050d117c10 */ /* 0x000fe400087fe4ff */
[----:B----4-:R-:W-:-:S03]  /*1bf0*/  IADD3 R10, P0, R16, UR9, RZ ;  /* 0x00000009100a7c10 */ /* 0x010fc6000ff1e0ff */
        /* <DEDUP_REMOVED lines=9> */
[----:B------:R-:W5:Y:S01]  /*1c90*/  LDSM.16.M88.4 R40, [R128+0x4000] ;  /* 0x004000008028783b */ /* 0x000f620000000200 */
[C---:B------:R-:W-:Y:S02]  /*1ca0*/  SEL R5, R2.reuse, 0xffffffc0, !P1 ;  /* 0xffffffc002057807 */ /* 0x040fe40004800000 */
[----:B------:R-:W-:Y:S01]  /*1cb0*/  SEL R2, R2, 0xffffffc0, !P0 ;  /* 0xffffffc002027807 */ /* 0x000fe20004000000 */
[----:B---3--:R-:W1:Y:S01]  /*1cc0*/  LDSM.16.M88.4 R12, [R128+0x5800] ;  /* 0x00580000800c783b */ /* 0x008e620000000200 */
[C---:B------:R-:W-:Y:S01]  /*1cd0*/  IADD3 R215, R223.reuse, 0x800, RZ ;  /* 0x00000800dfd77810 */ /* 0x040fe20007ffe0ff */
[--C-:B------:R-:W-:Y:S01]  /*1ce0*/  IMAD.IADD R222, R226, 0x1, R5.reuse ;  /* 0x00000001e2de7824 */ /* 0x100fe200078e0205 */
[----:B------:R-:W-:Y:S01]  /*1cf0*/  IADD3 R214, R223, 0x1000, RZ ;  /* 0x00001000dfd67810 */ /* 0x000fe20007ffe0ff */
[----:B------:R-:W3:Y:S01]  /*1d00*/  LDSM.16.M88.4 R28, [R128+0x4800] ;  /* 0x00480000801c783b */ /* 0x000ee20000000200 */
[----:B------:R-:W-:Y:S01]  /*1d10*/  IMAD.IADD R221, R225, 0x1, R2 ;  /* 0x00000001e1dd7824 */ /* 0x000fe200078e0202 */
[C---:B------:R-:W-:Y:S01]  /*1d20*/  IADD3 R213, R223.reuse, 0x1800, RZ ;  /* 0x00001800dfd57810 */ /* 0x040fe20007ffe0ff */
[----:B------:R-:W-:Y:S01]  /*1d30*/  IMAD.IADD R220, R224, 0x1, R5 ;  /* 0x00000001e0dc7824 */ /* 0x000fe200078e0205 */
[----:B--2---:R-:W2:Y:S01]  /*1d40*/  LDSM.16.M88.4 R20, [R128+0x5000] ;  /* 0x005000008014783b */ /* 0x004ea20000000200 */
[----:B------:R-:W-:Y:S01]  /*1d50*/  IMAD.IADD R208, R2, 0x1, R223 ;  /* 0x0000000102d07824 */ /* 0x000fe200078e02df */
[----:B------:R-:W-:-:S02]  /*1d60*/  IADD3 R212, R223, 0x2000, RZ ;  /* 0x00002000dfd47810 */ /* 0x000fc40007ffe0ff */
[----:B------:R-:W1:Y:S01]  /*1d70*/  LDSM.16.M88.4 R80, [R128+0x6000] ;  /* 0x006000008050783b */ /* 0x000e620000000200 */
[C---:B------:R-:W-:Y:S02]  /*1d80*/  IADD3 R211, R223.reuse, 0x2800, RZ ;  /* 0x00002800dfd37810 */ /* 0x040fe40007ffe0ff */
[C---:B------:R-:W-:Y:S01]  /*1d90*/  IADD3 R210, R223.reuse, 0x3000, RZ ;  /* 0x00003000dfd27810 */ /* 0x040fe20007ffe0ff */
[----:B------:R-:W2:Y:S01]  /*1da0*/  LDSM.16.M88.4 R72, [R128+0x6800] ;  /* 0x006800008048783b */ /* 0x000ea20000000200 */
[C---:B------:R-:W-:Y:S02]  /*1db0*/  IADD3 R209, R223.reuse, 0x3800, RZ ;  /* 0x00003800dfd17810 */ /* 0x040fe40007ffe0ff */
[C---:B------:R-:W-:Y:S01]  /*1dc0*/  IADD3 R207, R223.reuse, 0x4000, RZ ;  /* 0x00004000dfcf7810 */ /* 0x040fe20007ffe0ff */
[----:B------:R-:W2:Y:S01]  /*1dd0*/  LDSM.16.M88.4 R64, [R128+0x7000] ;  /* 0x007000008040783b */ /* 0x000ea20000000200 */
[C---:B------:R-:W-:Y:S02]  /*1de0*/  IADD3 R206, R223.reuse, 0x4800, RZ ;  /* 0x00004800dfce7810 */ /* 0x040fe40007ffe0ff */
[C---:B------:R-:W-:Y:S01]  /*1df0*/  IADD3 R205, R223.reuse, 0x5000, RZ ;  /* 0x00005000dfcd7810 */ /* 0x040fe20007ffe0ff */
[----:B------:R-:W2:Y:S01]  /*1e00*/  LDSM.16.M88.4 R124, [R128+0x7800] ;  /* 0x00780000807c783b */ /* 0x000ea20000000200 */
[----:B------:R-:W-:-:S02]  /*1e10*/  IADD3 R204, R223, 0x5800, RZ ;  /* 0x00005800dfcc7810 */ /* 0x000fc40007ffe0ff */
[C---:B------:R-:W-:Y:S01]  /*1e20*/  IADD3 R203, R223.reuse, 0x6000, RZ ;  /* 0x00006000dfcb7810 */ /* 0x040fe20007ffe0ff */
[----:B------:R-:W-:Y:S01]  /*1e30*/  LDSM.16.M88.4 R120, [R224] ;  /* 0x00000000e078783b */ /* 0x000fe20000000200 */
[C---:B------:R-:W-:Y:S02]  /*1e40*/  IADD3 R202, R223.reuse, 0x6800, RZ ;  /* 0x00006800dfca7810 */ /* 0x040fe40007ffe0ff */
[C---:B------:R-:W-:Y:S01]  /*1e50*/  IADD3 R201, R223.reuse, 0x7000, RZ ;  /* 0x00007000dfc97810 */ /* 0x040fe20007ffe0ff */
[----:B------:R-:W2:Y:S01]  /*1e60*/  LDSM.16.M88.4 R116, [R223] ;  /* 0x00000000df74783b */ /* 0x000ea20000000200 */
[----:B------:R-:W-:-:S03]  /*1e70*/  IADD3 R200, R223, 0x7800, RZ ;  /* 0x00007800dfc87810 */ /* 0x000fc60007ffe0ff */
[----:B------:R-:W2:Y:S01]  /*1e80*/  LDSM.16.M88.4 R104, [R223+0x1800] ;  /* 0x00180000df68783b */ /* 0x000ea20000000200 */
[C---:B-----5:R-:W-:Y:S03]  /*1e90*/  HMMA.16816.F32 R44, R48.reuse, R40, RZ ;  /* 0x00000028302c723c */ /* 0x060fe600000018ff */
[----:B------:R-:W5:Y:S04]  /*1ea0*/  LDSM.16.M88.4 R112, [R223+0x800] ;  /* 0x00080000df70783b */ /* 0x000f680000000200 */
[----:B------:R-:W2:Y:S01]  /*1eb0*/  LDSM.16.M88.4 R88, [R223+0x3800] ;  /* 0x00380000df58783b */ /* 0x000ea20000000200 */
[C---:B------:R-:W-:Y:S03]  /*1ec0*/  HMMA.16816.F32 R40, R48.reuse, R42, RZ ;  /* 0x0000002a3028723c */ /* 0x040fe600000018ff */
[----:B------:R-:W5:Y:S04]  /*1ed0*/  LDSM.16.M88.4 R108, [R223+0x1000] ;  /* 0x00100000df6c783b */ /* 0x000f680000000200 */
[----:B------:R-:W5:Y:S01]  /*1ee0*/  LDSM.16.M88.4 R96, [R223+0x2800] ;  /* 0x00280000df60783b */ /* 0x000f620000000200 */
[C---:B-1----:R-:W-:Y:S03]  /*1ef0*/  HMMA.16816.F32 R16, R48.reuse, R12, RZ ;  /* 0x0000000c3010723c */ /* 0x042fe600000018ff */
[----:B----4-:R-:W-:Y:S04]  /*1f00*/  LDSM.16.M88.4 R8, [R222] ;  /* 0x00000000de08783b */ /* 0x010fe80000000200 */
[----:B------:R-:W1:Y:S01]  /*1f10*/  LDSM.16.M88.4 R56, [R221] ;  /* 0x00000000dd38783b */ /* 0x000e620000000200 */
[C---:B------:R-:W-:Y:S03]  /*1f20*/  HMMA.16816.F32 R12, R48.reuse, R14, RZ ;  /* 0x0000000e300c723c */ /* 0x040fe600000018ff */
[----:B------:R-:W4:Y:S04]  /*1f30*/  LDSM.16.M88.4 R100, [R223+0x2000] ;  /* 0x00200000df64783b */ /* 0x000f280000000200 */
[----:B------:R-:W1:Y:S01]  /*1f40*/  LDSM.16.M88.4 R92, [R223+0x3000] ;  /* 0x00300000df5c783b */ /* 0x000e620000000200 */
[C---:B---3--:R-:W-:Y:S03]  /*1f50*/  HMMA.16816.F32 R32, R48.reuse, R28, RZ ;  /* 0x0000001c3020723c */ /* 0x048fe600000018ff */
[----:B------:R-:W3:Y:S04]  /*1f60*/  LDSM.16.M88.4 R52, [R221+0x800] ;  /* 0x00080000dd34783b */ /* 0x000ee80000000200 */
[----:B------:R-:W0:Y:S01]  /*1f70*/  LDGDEPBAR ;  /* 0x00000000000079af */ /* 0x000e220000000000 */
        /* <DEDUP_REMOVED lines=13> */
[----:B------:R-:W-:Y:S07]  /*2050*/  LDSM.16.M88.4 R116, [R208+0x1000] ;  /* 0x00100000d074783b */ /* 0x000fee0000000200 */
[C---:B------:R-:W-:Y:S08]  /*2060*/  HMMA.16816.F32 R16, R120.reuse, R104, R16 ;  /* 0x000000687810723c */ /* 0x040ff00000001810 */
[C---:B------:R-:W-:Y:S01]  /*2070*/  HMMA.16816.F32 R12, R120.reuse, R106, R12 ;  /* 0x0000006a780c723c */ /* 0x040fe2000000180c */
[----:B------:R-:W2:Y:S07]  /*2080*/  LDSM.16.M88.4 R104, [R221+0x1000] ;  /* 0x00100000dd68783b */ /* 0x000eae0000000200 */
[C---:B-----5:R-:W-:Y:S08]  /*2090*/  HMMA.16816.F32 R32, R120.reuse, R112, R32 ;  /* 0x000000707820723c */ /* 0x060ff00000001820 */
[C---:B------:R-:W-:Y:S01]  /*20a0*/  HMMA.16816.F32 R28, R120.reuse, R114, R28 ;  /* 0x00000072781c723c */ /* 0x040fe2000000181c */
[----:B------:R-:W-:Y:S07]  /*20b0*/  LDSM.16.M88.4 R112, [R208+0x1800] ;  /* 0x00180000d070783b */ /* 0x000fee0000000200 */
[C---:B------:R-:W-:Y:S08]  /*20c0*/  HMMA.16816.F32 R60, R120.reuse, R88, R60 ;  /* 0x00000058783c723c */ /* 0x040ff0000000183c */
[C---:B------:R-:W-:Y:S01]  /*20d0*/  HMMA.16816.F32 R48, R120.reuse, R90, R48 ;  /* 0x0000005a7830723c */ /* 0x040fe20000001830 */
[----:B------:R-:W5:Y:S07]  /*20e0*/  LDSM.16.M88.4 R88, [R221+0x2000] ;  /* 0x00200000dd58783b */ /* 0x000f6e0000000200 */
[C---:B------:R-:W-:Y:S08]  /*20f0*/  HMMA.16816.F32 R24, R120.reuse, R108, R24 ;  /* 0x0000006c7818723c */ /* 0x040ff00000001818 */
[C---:B------:R-:W-:Y:S01]  /*2100*/  HMMA.16816.F32 R20, R120.reuse, R110, R20 ;  /* 0x0000006e7814723c */ /* 0x040fe20000001814 */
[----:B------:R-:W-:Y:S07]  /*2110*/  LDSM.16.M88.4 R108, [R220] ;  /* 0x00000000dc6c783b */ /* 0x000fee0000000200 */
[C---:B------:R-:W-:Y:S08]  /*2120*/  HMMA.16816.F32 R76, R120.reuse, R96, R76 ;  /* 0x00000060784c723c */ /* 0x040ff0000000184c */
[----:B------:R-:W-:Y:S01]  /*2130*/  HMMA.16816.F32 R72, R120, R98, R72 ;  /* 0x000000627848723c */ /* 0x000fe20000001848 */
[----:B------:R-:W-:Y:S07]  /*2140*/  LDSM.16.M88.4 R96, [R221+0x3800] ;  /* 0x00380000dd60783b */ /* 0x000fee0000000200 */
[C---:B-1----:R-:W-:Y:S08]  /*2150*/  HMMA.16816.F32 R44, R8.reuse, R56, R44 ;  /* 0x00000038082c723c */ /* 0x042ff0000000182c */
[----:B------:R-:W-:Y:S01]  /*2160*/  HMMA.16816.F32 R40, R8, R58, R40 ;  /* 0x0000003a0828723c */ /* 0x000fe20000001828 */
[----:B------:R-:W1:Y:S07]  /*2170*/  LDSM.16.M88.4 R56, [R221+0x2800] ;  /* 0x00280000dd38783b */ /* 0x000e6e0000000200 */
[C---:B----4-:R-:W-:Y:S08]  /*2180*/  HMMA.16816.F32 R84, R120.reuse, R100, R84 ;  /* 0x000000647854723c */ /* 0x050ff00000001854 */
[C---:B------:R-:W-:Y:S01]  /*2190*/  HMMA.16816.F32 R80, R120.reuse, R102, R80 ;  /* 0x000000667850723c */ /* 0x040fe20000001850 */
[----:B------:R-:W-:Y:S07]  /*21a0*/  LDSM.16.M88.4 R100, [R221+0x3000] ;  /* 0x00300000dd64783b */ /* 0x000fee0000000200 */
[C---:B------:R-:W-:Y:S08]  /*21b0*/  HMMA.16816.F32 R68, R120.reuse, R92, R68 ;  /* 0x0000005c7844723c */ /* 0x040ff00000001844 */
[----:B------:R-:W-:Y:S01]  /*21c0*/  HMMA.16816.F32 R64, R120, R94, R64 ;  /* 0x0000005e7840723c */ /* 0x000fe20000001840 */
[----:B------:R-:W4:Y:S04]  /*21d0*/  LDSM.16.M88.4 R92, [R221+0x1800] ;  /* 0x00180000dd5c783b */ /* 0x000f280000000200 */
[----:B------:R-:W-:Y:S03]  /*21e0*/  LDSM.16.M88.4 R120, [R208+0x800] ;  /* 0x00080000d078783b */ /* 0x000fe60000000200 */
[C---:B---3--:R-:W-:Y:S08]  /*21f0*/  HMMA.16816.F32 R32, R8.reuse, R52, R32 ;  /* 0x000000340820723c */ /* 0x048ff00000001820 */
[C---:B------:R-:W-:Y:S01]  /*2200*/  HMMA.16816.F32 R28, R8.reuse, R54, R28 ;  /* 0x00000036081c723c */ /* 0x040fe2000000181c */
[----:B------:R-:W3:Y:S07]  /*2210*/  LDSM.16.M88.4 R52, [R208] ;  /* 0x00000000d034783b */ /* 0x000eee0000000200 */
[C---:B--2---:R-:W-:Y:S08]  /*2220*/  HMMA.16816.F32 R24, R8.reuse, R104, R24 ;  /* 0x000000680818723c */ /* 0x044ff00000001818 */
[C---:B------:R-:W-:Y:S01]  /*2230*/  HMMA.16816.F32 R20, R8.reuse, R106, R20 ;  /* 0x0000006a0814723c */ /* 0x040fe20000001814 */
[----:B------:R-:W2:Y:S07]  /*2240*/  LDSM.16.M88.4 R104, [R208+0x2000] ;  /* 0x00200000d068783b */ /* 0x000eae0000000200 */
[C---:B-----5:R-:W-:Y:S08]  /*2250*/  HMMA.16816.F32 R84, R8.reuse, R88, R84 ;  /* 0x000000580854723c */ /* 0x060ff00000001854 */
[C---:B------:R-:W-:Y:S08]  /*2260*/  HMMA.16816.F32 R80, R8.reuse, R90, R80 ;  /* 0x0000005a0850723c */ /* 0x040ff00000001850 */
[C---:B-1----:R-:W-:Y:S08]  /*2270*/  HMMA.16816.F32 R76, R8.reuse, R56, R76 ;  /* 0x00000038084c723c */ /* 0x042ff0000000184c */
[C---:B------:R-:W-:Y:S01]  /*2280*/  HMMA.16816.F32 R72, R8.reuse, R58, R72 ;  /* 0x0000003a0848723c */ /* 0x040fe20000001848 */
[----:B------:R-:W-:Y:S07]  /*2290*/  LDSM.16.M88.4 R56, [R128+0x8000] ;  /* 0x008000008038783b */ /* 0x000fee0000000200 */
[C---:B------:R-:W-:Y:S01]  /*22a0*/  HMMA.16816.F32 R88, R8.reuse, R96, R60 ;  /* 0x000000600858723c */ /* 0x040fe2000000183c */
[----:B------:R-:W1:Y:S07]  /*22b0*/  LDSM.16.M88.4 R60, [R226+0x2000] ;  /* 0x00200000e23c783b */ /* 0x000e6e0000000200 */
[C---:B----4-:R-:W-:Y:S08]  /*22c0*/  HMMA.16816.F32 R16, R8.reuse, R92, R16 ;  /* 0x0000005c0810723c */ /* 0x050ff00000001810 */
[C---:B------:R-:W-:Y:S01]  /*22d0*/  HMMA.16816.F32 R12, R8.reuse, R94, R12 ;  /* 0x0000005e080c723c */ /* 0x040fe2000000180c */
[----:B------:R-:W-:Y:S07]  /*22e0*/  LDSM.16.M88.4 R92, [R223+0x4000] ;  /* 0x00400000df5c783b */ /* 0x000fee0000000200 */
[C---:B------:R-:W-:Y:S08]  /*22f0*/  HMMA.16816.F32 R68, R8.reuse, R100, R68 ;  /* 0x000000640844723c */ /* 0x040ff00000001844 */
[C---:B------:R-:W-:Y:S01]  /*2300*/  HMMA.16816.F32 R64, R8.reuse, R102, R64 ;  /* 0x000000660840723c */ /* 0x040fe20000001840 */
[----:B------:R-:W-:Y:S07]  /*2310*/  LDSM.16.M88.4 R100, [R208+0x3800] ;  /* 0x00380000d064783b */ /* 0x000fee0000000200 */
[----:B------:R-:W-:Y:S01]  /*2320*/  HMMA.16816.F32 R48, R8, R98, R48 ;  /* 0x000000620830723c */ /* 0x000fe20000001830 */
[----:B------:R-:W4:Y:S07]  /*2330*/  LDSM.16.M88.4 R8, [R208+0x2800] ;  /* 0x00280000d008783b */ /* 0x000f2e0000000200 */
[C---:B---3--:R-:W-:Y:S08]  /*2340*/  HMMA.16816.F32 R44, R108.reuse, R52, R44 ;  /* 0x000000346c2c723c */ /* 0x048ff0000000182c */
[C---:B------:R-:W-:Y:S01]  /*2350*/  HMMA.16816.F32 R40, R108.reuse, R54, R40 ;  /* 0x000000366c28723c */ /* 0x040fe20000001828 */
[----:B------:R-:W3:Y:S07]  /*2360*/  LDSM.16.M88.4 R52, [R208+0x3000] ;  /* 0x00300000d034783b */ /* 0x000eee0000000200 */
[C---:B--2---:R-:W-:Y:S01]  /*2370*/  HMMA.16816.F32 R96, R108.reuse, R104, R84 ;  /* 0x000000686c60723c */ /* 0x044fe20000001854 */
[----:B------:R-:W2:Y:S07]  /*2380*/  LDSM.16.M88.4 R84, [R224+0x2000] ;  /* 0x00200000e054783b */ /* 0x000eae0000000200 */
[----:B------:R-:W-:Y:S01]  /*2390*/  HMMA.16816.F32 R80, R108, R106, R80 ;  /* 0x0000006a6c50723c */ /* 0x000fe20000001850 */
[----:B------:R-:W5:Y:S07]  /*23a0*/  LDSM.16.M88.4 R104, [R128+0x8800] ;  /* 0x008800008068783b */ /* 0x000f6e0000000200 */
[C---:B-1----:R-:W-:Y:S08]  /*23b0*/  HMMA.16816.F32 R44, R60.reuse, R56, R44 ;  /* 0x000000383c2c723c */ /* 0x042ff0000000182c */
[----:B------:R-:W-:Y:S01]  /*23c0*/  HMMA.16816.F32 R40, R60, R58, R40 ;  /* 0x0000003a3c28723c */ /* 0x000fe20000001828 */
[----:B------:R-:W-:Y:S07]  /*23d0*/  LDSM.16.M88.4 R56, [R223+0x4800] ;  /* 0x00480000df38783b */ /* 0x000fee0000000200 */
[C---:B------:R-:W-:Y:S08]  /*23e0*/  HMMA.16816.F32 R16, R108.reuse, R112, R16 ;  /* 0x000000706c10723c */ /* 0x040ff00000001810 */
[C---:B------:R-:W-:Y:S08]  /*23f0*/  HMMA.16816.F32 R12, R108.reuse, R114, R12 ;  /* 0x000000726c0c723c */ /* 0x040ff0000000180c */
[C---:B----4-:R-:W-:Y:S08]  /*2400*/  HMMA.16816.F32 R76, R108.reuse, R8, R76 ;  /* 0x000000086c4c723c */ /* 0x050ff0000000184c */
[C---:B------:R-:W-:Y:S01]  /*2410*/  HMMA.16816.F32 R112, R108.reuse, R10, R72 ;  /* 0x0000000a6c70723c */ /* 0x040fe20000001848 */
[----:B------:R-:W-:Y:S04]  /*2420*/  LDSM.16.M88.4 R8, [R222+0x2000] ;  /* 0x00200000de08783b */ /* 0x000fe80000000200 */
[----:B------:R-:W1:Y:S03]  /*2430*/  LDSM.16.M88.4 R72, [R221+0x4000] ;  /* 0x00400000dd48783b */ /* 0x000e660000000200 */
[C---:B------:R-:W-:Y:S08]  /*2440*/  HMMA.16816.F32 R32, R108.reuse, R120, R32 ;  /* 0x000000786c20723c */ /* 0x040ff00000001820 */
[C---:B------:R-:W-:Y:S01]  /*2450*/  HMMA.16816.F32 R28, R108.reuse, R122, R28 ;  /* 0x0000007a6c1c723c */ /* 0x040fe2000000181c */
[----:B------:R-:W-:Y:S07]  /*2460*/  LDSM.16.M88.4 R120, [R128+0x9000] ;  /* 0x009000008078783b */ /* 0x000fee0000000200 */
[C---:B------:R-:W-:Y:S08]  /*2470*/  HMMA.16816.F32 R24, R108.reuse, R116, R24 ;  /* 0x000000746c18723c */ /* 0x040ff00000001818 */
[C---:B------:R-:W-:Y:S01]  /*2480*/  HMMA.16816.F32 R20, R108.reuse, R118, R20 ;  /* 0x000000766c14723c */ /* 0x040fe20000001814 */
[----:B------:R-:W4:Y:S07]  /*2490*/  LDSM.16.M88.4 R116, [R128+0x9800] ;  /* 0x009800008074783b */ /* 0x000f2e0000000200 */
[C---:B---3--:R-:W-:Y:S08]  /*24a0*/  HMMA.16816.F32 R68, R108.reuse, R52, R68 ;  /* 0x000000346c44723c */ /* 0x048ff00000001844 */
[----:B------:R-:W-:Y:S08]  /*24b0*/  HMMA.16816.F32 R64, R108, R54, R64 ;  /* 0x000000366c40723c */ /* 0x000ff00000001840 */
[C---:B--2---:R-:W-:Y:S01]  /*24c0*/  HMMA.16816.F32 R52, R84.reuse, R92, R44 ;  /* 0x0000005c5434723c */ /* 0x044fe2000000182c */
[----:B------:R-:W-:Y:S07]  /*24d0*/  LDSM.16.M88.4 R44, [R220+0x2000] ;  /* 0x00200000dc2c783b */ /* 0x000fee0000000200 */
[----:B------:R-:W-:Y:S01]  /*24e0*/  HMMA.16816.F32 R40, R84, R94, R40 ;  /* 0x0000005e5428723c */ /* 0x000fe20000001828 */
[----:B------:R-:W-:Y:S07]  /*24f0*/  LDSM.16.M88.4 R92, [R128+0xa000] ;  /* 0x00a00000805c783b */ /* 0x000fee0000000200 */
[----:B------:R-:W-:Y:S01]  /*2500*/  HMMA.16816.F32 R124, R108, R100, R88 ;  /* 0x000000646c7c723c */ /* 0x000fe20000001858 */
[----:B------:R-:W2:Y:S07]  /*2510*/  LDSM.16.M88.4 R88, [R208+0x4000] ;  /* 0x00400000d058783b */ /* 0x000eae0000000200 */
[C---:B-----5:R-:W-:Y:S08]  /*2520*/  HMMA.16816.F32 R32, R60.reuse, R104, R32 ;  /* 0x000000683c20723c */ /* 0x060ff00000001820 */
[----:B------:R-:W-:Y:S01]  /*2530*/  HMMA.16816.F32 R104, R60, R106, R28 ;  /* 0x0000006a3c68723c */ /* 0x000fe2000000181c */
[----:B------:R-:W3:Y:S07]  /*2540*/  LDSM.16.M88.4 R28, [R221+0x4800] ;  /* 0x00480000dd1c783b */ /* 0x000eee0000000200 */
[C---:B-1----:R-:W-:Y:S08]  /*2550*/  HMMA.16816.F32 R52, R8.reuse, R72, R52 ;  /* 0x000000480834723c */ /* 0x042ff00000001834 */
[----:B------:R-:W-:Y:S01]  /*2560*/  HMMA.16816.F32 R40, R8, R74, R40 ;  /* 0x0000004a0828723c */ /* 0x000fe20000001828 */
[----:B------:R-:W1:Y:S07]  /*2570*/  LDSM.16.M88.4 R72, [R223+0x5000] ;  /* 0x00500000df48783b */ /* 0x000e6e0000000200 */
[----:B------:R-:W-:Y:S08]  /*2580*/  HMMA.16816.F32 R32, R84, R56, R32 ;  /* 0x000000385420723c */ /* 0x000ff00000001820 */
[C---:B----4-:R-:W-:Y:S08]  /*2590*/  HMMA.16816.F32 R16, R60.reuse, R116, R16 ;  /* 0x000000743c10723c */ /* 0x050ff00000001810 */
[C---:B------:R-:W-:Y:S01]  /*25a0*/  HMMA.16816.F32 R116, R60.reuse, R118, R12 ;  /* 0x000000763c74723c */ /* 0x040fe2000000180c */
[----:B------:R-:W4:Y:S07]  /*25b0*/  LDSM.16.M88.4 R12, [R208+0x4800] ;  /* 0x00480000d00c783b */ /* 0x000f2e0000000200 */
[C---:B------:R-:W-:Y:S08]  /*25c0*/  HMMA.16816.F32 R24, R60.reuse, R120, R24 ;  /* 0x000000783c18723c */ /* 0x040ff00000001818 */
[----:B------:R-:W-:Y:S08]  /*25d0*/  HMMA.16816.F32 R20, R60, R122, R20 ;  /* 0x0000007a3c14723c */ /* 0x000ff00000001814 */
[----:B------:R-:W-:Y:S01]  /*25e0*/  HMMA.16816.F32 R104, R84, R58, R104 ;  /* 0x0000003a5468723c */ /* 0x000fe20000001868 */
[----:B------:R-:W5:Y:S07]  /*25f0*/  LDSM.16.M88.4 R56, [R221+0x5000] ;  /* 0x00500000dd38783b */ /* 0x000f6e0000000200 */
[----:B--2---:R-:W-:Y:S08]  /*2600*/  HMMA.16816.F32 R52, R44, R88, R52 ;  /* 0x000000582c34723c */ /* 0x004ff00000001834 */
[----:B---3--:R-:W-:Y:S08]  /*2610*/  HMMA.16816.F32 R32, R8, R28, R32 ;  /* 0x0000001c0820723c */ /* 0x008ff00000001820 */
[----:B-1----:R-:W-:Y:S08]  /*2620*/  HMMA.16816.F32 R24, R84, R72, R24 ;  /* 0x000000485418723c */ /* 0x002ff00000001818 */
[----:B------:R-:W-:Y:S01]  /*2630*/  HMMA.16816.F32 R104, R8, R30, R104 ;  /* 0x0000001e0868723c */ /* 0x000fe20000001868 */
[----:B------:R-:W-:Y:S01]  /*2640*/  FMUL.FTZ R53, R53, c[0x0][0x2ec] ;  /* 0x0000bb0035357a20 */ /* 0x000fe20000410000 */
[----:B------:R-:W-:Y:S01]  /*2650*/  LDSM.16.M88.4 R28, [R128+0xb000] ;  /* 0x00b00000801c783b */ /* 0x000fe20000000200 */
[----:B------:R-:W-:-:S02]  /*2660*/  FMUL.FTZ R2, R52, c[0x0][0x2ec] ;  /* 0x0000bb0034027a20 */ /* 0x000fc40000410000 */
[----:B------:R1:W-:Y:S01]  /*2670*/  MUFU.TANH R88, R53 ;  /* 0x0000003500587308 */ /* 0x0003e20000002400 */
[----:B------:R-:W-:Y:S02]  /*2680*/  FMUL.FTZ R89, R54, c[0x0][0x2ec] ;  /* 0x0000bb0036597a20 */ /* 0x000fe40000410000 */
[----:B------:R-:W-:Y:S01]  /*2690*/  HMMA.16816.F32 R20, R84, R74, R20 ;  /* 0x0000004a5414723c */ /* 0x000fe20000001814 */
[----:B------:R-:W2:Y:S04]  /*26a0*/  LDSM.16.M88.4 R72, [R223+0x5800] ;  /* 0x00580000df48783b */ /* 0x000ea80000000200 */
[----:B------:R-:W3:Y:S03]  /*26b0*/  MUFU.TANH R2, R2 ;  /* 0x0000000200027308 */ /* 0x000ee60000002400 */
[C---:B------:R-:W-:Y:S05]  /*26c0*/  HMMA.16816.F32 R40, R44.reuse, R90, R40 ;  /* 0x0000005a2c28723c */ /* 0x040fea0000001828 */
[----:B------:R-:W2:Y:S02]  /*26d0*/  MUFU.TANH R89, R89 ;  /* 0x0000005900597308 */ /* 0x000ea40000002400 */
[----:B------:R-:W-:Y:S01]  /*26e0*/  FMUL.FTZ R90, R55, c[0x0][0x2ec] ;  /* 0x0000bb00375a7a20 */ /* 0x000fe20000410000 */
[C---:B----4-:R-:W-:Y:S01]  /*26f0*/  HMMA.16816.F32 R32, R44.reuse, R12, R32 ;  /* 0x0000000c2c20723c */ /* 0x050fe20000001820 */
[----:B-1----:R-:W1:Y:S04]  /*2700*/  LDSM.16.M88.4 R52, [R208+0x5000] ;  /* 0x00500000d034783b */ /* 0x002e680000000200 */
[----:B------:R-:W4:Y:S03]  /*2710*/  MUFU.TANH R90, R90 ;  /* 0x0000005a005a7308 */ /* 0x000f260000002400 */
[----:B------:R-:W-:Y:S01]  /*2720*/  HMMA.16816.F32 R104, R44, R14, R104 ;  /* 0x0000000e2c68723c */ /* 0x000fe20000001868 */
[----:B------:R-:W1:Y:S07]  /*2730*/  LDSM.16.M88.4 R12, [R221+0x5800] ;  /* 0x00580000dd0c783b */ /* 0x000e6e0000000200 */
[----:B-----5:R-:W-:Y:S01]  /*2740*/  HMMA.16816.F32 R20, R8, R58, R20 ;  /* 0x0000003a0814723c */ /* 0x020fe20000001814 */
[----:B------:R-:W-:-:S02]  /*2750*/  FMUL.FTZ R40, R40, c[0x0][0x2ec] ;  /* 0x0000bb0028287a20 */ /* 0x000fc40000410000 */
[----:B------:R-:W-:Y:S02]  /*2760*/  FMUL.FTZ R41, R41, c[0x0][0x2ec] ;  /* 0x0000bb0029297a20 */ /* 0x000fe40000410000 */
[----:B------:R-:W-:Y:S02]  /*2770*/  FMUL.FTZ R42, R42, c[0x0][0x2ec] ;  /* 0x0000bb002a2a7a20 */ /* 0x000fe40000410000 */
[----:B------:R-:W-:Y:S01]  /*2780*/  FMUL.FTZ R43, R43, c[0x0][0x2ec] ;  /* 0x0000bb002b2b7a20 */ /* 0x000fe20000410000 */
[----:B------:R-:W-:Y:S01]  /*2790*/  HMMA.16816.F32 R24, R8, R56, R24 ;  /* 0x000000380818723c */ /* 0x000fe20000001818 */
[----:B------:R-:W-:Y:S01]  /*27a0*/  MUFU.TANH R91, R41 ;  /* 0x00000029005b7308 */ /* 0x000fe20000002400 */
[----:B------:R-:W-:-:S05]  /*27b0*/  FMUL.FTZ R58, R35, c[0x0][0x2ec] ;  /* 0x0000bb00233a7a20 */ /* 0x000fca0000410000 */
[----:B------:R-:W-:Y:S01]  /*27c0*/  FMUL.FTZ R57, R33, c[0x0][0x2ec] ;  /* 0x0000bb0021397a20 */ /* 0x000fe20000410000 */
[----:B------:R-:W-:Y:S01]  /*27d0*/  HMMA.16816.F32 R96, R60, R92, R96 ;  /* 0x0000005c3c60723c */ /* 0x000fe20000001860 */
[----:B------:R-:W5:Y:S01]  /*27e0*/  MUFU.TANH R92, R40 ;  /* 0x00000028005c7308 */ /* 0x000f620000002400 */
[----:B------:R-:W-:-:S06]  /*27f0*/  FMUL.FTZ R59, R106, c[0x0][0x2ec] ;  /* 0x0000bb006a3b7a20 */ /* 0x000fcc0000410000 */
[----:B------:R-:W-:Y:S01]  /*2800*/  HMMA.16816.F32 R80, R60, R94, R80 ;  /* 0x0000005e3c50723c */ /* 0x000fe20000001850 */
[----:B------:R-:W1:Y:S06]  /*2810*/  MUFU.TANH R93, R42 ;  /* 0x0000002a005d7308 */ /* 0x000e6c0000002400 */
[----:B------:R-:W-:Y:S01]  /*2820*/  FMUL.FTZ R94, R32, c[0x0][0x2ec] ;  /* 0x0000bb00205e7a20 */ /* 0x000fe20000410000 */
[----:B------:R-:W-:Y:S01]  /*2830*/  HMMA.16816.F32 R48, R108, R102, R48 ;  /* 0x000000666c30723c */ /* 0x000fe20000001830 */
[----:B------:R1:W1:Y:S01]  /*2840*/  MUFU.TANH R56, R43 ;  /* 0x0000002b00387308 */ /* 0x0002620000002400 */
[----:B------:R-:W-:Y:S01]  /*2850*/  FMUL.FTZ R95, R34, c[0x0][0x2ec] ;  /* 0x0000bb00225f7a20 */ /* 0x000fe20000410000 */
[----:B------:R-:W3:Y:S04]  /*2860*/  LDSM.16.M88.4 R100, [R128+0xa800] ;  /* 0x00a800008064783b */ /* 0x000ee80000000200 */
[----:B------:R-:W3:Y:S01]  /*2870*/  LDSM.16.M88.4 R32, [R128+0xb800] ;  /* 0x00b800008020783b */ /* 0x000ee20000000200 */
[----:B--2---:R-:W-:Y:S01]  /*2880*/  HMMA.16816.F32 R16, R84, R72, R16 ;  /* 0x000000485410723c */ /* 0x004fe20000001810 */
[----:B------:R-:W2:Y:S06]  /*2890*/  MUFU.TANH R94, R94 ;  /* 0x0000005e005e7308 */ /* 0x000eac0000002400 */
[----:B------:R-:W-:Y:S01]  /*28a0*/  FMUL.FTZ R72, R107, c[0x0][0x2ec] ;  /* 0x0000bb006b487a20 */ /* 0x000fe20000410000 */
[C---:B------:R-:W-:Y:S01]  /*28b0*/  HMMA.16816.F32 R68, R60.reuse, R28, R68 ;  /* 0x0000001c3c44723c */ /* 0x040fe20000001844 */
[----:B-1----:R-:W1:Y:S01]  /*28c0*/  LDSM.16.M88.4 R40, [R223+0x6000] ;  /* 0x00600000df28783b */ /* 0x002e620000000200 */
[----:B------:R-:W1:Y:S06]  /*28d0*/  MUFU.TANH R95, R95 ;  /* 0x0000005f005f7308 */ /* 0x000e6c0000002400 */
[----:B------:R-:W-:Y:S01]  /*28e0*/  HMMA.16816.F32 R64, R60, R30, R64 ;  /* 0x0000001e3c40723c */ /* 0x000fe20000001840 */
[----:B------:R-:W1:Y:S01]  /*28f0*/  LDSM.16.M88.4 R28, [R208+0x5800] ;  /* 0x00580000d01c783b */ /* 0x000e620000000200 */
[----:B------:R-:W1:Y:S06]  /*2900*/  MUFU.TANH R57, R57 ;  /* 0x0000003900397308 */ /* 0x000e6c0000002400 */
[----:B------:R-:W-:Y:S02]  /*2910*/  HMMA.16816.F32 R116, R84, R74, R116 ;  /* 0x0000004a5474723c */ /* 0x000fe40000001874 */
[----:B------:R-:W1:Y:S06]  /*2920*/  MUFU.TANH R58, R58 ;  /* 0x0000003a003a7308 */ /* 0x000e6c0000002400 */
[C---:B------:R-:W-:Y:S02]  /*2930*/  HMMA.16816.F32 R20, R44.reuse, R54, R20 ;  /* 0x000000362c14723c */ /* 0x040fe40000001814 */
[----:B------:R-:W-:Y:S06]  /*2940*/  MUFU.TANH R72, R72 ;  /* 0x0000004800487308 */ /* 0x000fec0000002400 */
[----:B------:R-:W-:Y:S02]  /*2950*/  HMMA.16816.F32 R24, R44, R52, R24 ;  /* 0x000000342c18723c */ /* 0x000fe40000001818 */
[----:B------:R-:W-:Y:S05]  /*2960*/  MUFU.TANH R59, R59 ;  /* 0x0000003b003b7308 */ /* 0x000fea0000002400 */
[----:B------:R-:W-:Y:S01]  /*2970*/  FMUL.FTZ R53, R105, c[0x0][0x2ec] ;  /* 0x0000bb0069357a20 */ /* 0x000fe20000410000 */
[----:B------:R-:W-:Y:S01]  /*2980*/  HMMA.16816.F32 R16, R8, R12, R16 ;  /* 0x0000000c0810723c */ /* 0x000fe20000001810 */
[----:B------:R-:W-:-:S04]  /*2990*/  FMUL.FTZ R52, R104, c[0x0][0x2ec] ;  /* 0x0000bb0068347a20 */ /* 0x000fc80000410000 */
[----:B------:R-:W1:Y:S03]  /*29a0*/  MUFU.TANH R53, R53 ;  /* 0x0000003500357308 */ /* 0x000e660000002400 */
[----:B------:R-:W-:Y:S01]  /*29b0*/  HMMA.16816.F32 R116, R8, R14, R116 ;  /* 0x0000000e0874723c */ /* 0x000fe20000001874 */
[----:B------:R-:W-:Y:S01]  /*29c0*/  FMUL.FTZ R20, R20, c[0x0][0x2ec] ;  /* 0x0000bb0014147a20 */ /* 0x000fe20000410000 */
[----:B------:R-:W2:Y:S03]  /*29d0*/  LDSM.16.M88.4 R12, [R223+0x6800] ;  /* 0x00680000df0c783b */ /* 0x000ea60000000200 */
[----:B------:R-:W1:Y:S03]  /*29e0*/  MUFU.TANH R52, R52 ;  /* 0x0000003400347308 */ /* 0x000e660000002400 */
[----:B------:R-:W-:Y:S01]  /*29f0*/  FMUL.FTZ R54, R24, c[0x0][0x2ec] ;  /* 0x0000bb0018367a20 */ /* 0x000fe20000410000 */
[----:B---3--:R-:W-:Y:S01]  /*2a00*/  HMMA.16816.F32 R76, R60, R100, R76 ;  /* 0x000000643c4c723c */ /* 0x008fe2000000184c */
[----:B------:R-:W-:-:S02]  /*2a10*/  FMUL.FTZ R55, R25, c[0x0][0x2ec] ;  /* 0x0000bb0019377a20 */ /* 0x000fc40000410000 */
[----:B------:R-:W-:Y:S02]  /*2a20*/  FMUL.FTZ R172, R26, c[0x0][0x2ec] ;  /* 0x0000bb001aac7a20 */ /* 0x000fe40000410000 */
[----:B------:R-:W-:Y:S01]  /*2a30*/  FMUL.FTZ R170, R27, c[0x0][0x2ec] ;  /* 0x0000bb001baa7a20 */ /* 0x000fe20000410000 */
[----:B------:R-:W-:Y:S01]  /*2a40*/  MUFU.TANH R54, R54 ;  /* 0x0000003600367308 */ /* 0x000fe20000002400 */
[----:B------:R-:W3:Y:S01]  /*2a50*/  LDSM.16.M88.4 R24, [R221+0x6000] ;  /* 0x00600000dd18783b */ /* 0x000ee20000000200 */
[C---:B------:R-:W-:Y:S06]  /*2a60*/  HMMA.16816.F32 R112, R60.reuse, R102, R112 ;  /* 0x000000663c70723c */ /* 0x040fec0000001870 */
[----:B------:R-:W1:Y:S02]  /*2a70*/  MUFU.TANH R55, R55 ;  /* 0x0000003700377308 */ /* 0x000e640000002400 */
[C---:B------:R-:W-:Y:S06]  /*2a80*/  HMMA.16816.F32 R124, R60.reuse, R32, R124 ;  /* 0x000000203c7c723c */ /* 0x040fec000000187c */
[----:B------:R-:W2:Y:S02]  /*2a90*/  MUFU.TANH R170, R170 ;  /* 0x000000aa00aa7308 */ /* 0x000ea40000002400 */
[----:B------:R-:W-:Y:S01]  /*2aa0*/  HMMA.16816.F32 R48, R60, R34, R48 ;  /* 0x000000223c30723c */ /* 0x000fe20000001830 */
[----:B------:R-:W-:Y:S05]  /*2ab0*/  LDSM.16.M88.4 R32, [R208+0x6000] ;  /* 0x00600000d020783b */ /* 0x000fea0000000200 */
[----:B------:R2:W-:Y:S01]  /*2ac0*/  MUFU.TANH R61, R20 ;  /* 0x00000014003d7308 */ /* 0x0005e20000002400 */
[----:B------:R-:W-:Y:S01]  /*2ad0*/  FMUL.FTZ R60, R21, c[0x0][0x2ec] ;  /* 0x0000bb00153c7a20 */ /* 0x000fe20000410000 */
[C---:B-1----:R-:W-:Y:S06]  /*2ae0*/  HMMA.16816.F32 R96, R84.reuse, R40, R96 ;  /* 0x000000285460723c */ /* 0x042fec0000001860 */
[----:B------:R-:W1:Y:S01]  /*2af0*/  MUFU.TANH R172, R172 ;  /* 0x000000ac00ac7308 */ /* 0x000e620000002400 */
[----:B------:R-:W-:Y:S01]  /*2b00*/  FMUL.FTZ R40, R22, c[0x0][0x2ec] ;  /* 0x0000bb0016287a20 */ /* 0x000fe20000410000 */
[----:B------:R-:W-:Y:S06]  /*2b10*/  HMMA.16816.F32 R80, R84, R42, R80 ;  /* 0x0000002a5450723c */ /* 0x000fec0000001850 */
[----:B------:R-:W1:Y:S01]  /*2b20*/  MUFU.TANH R40, R40 ;  /* 0x0000002800287308 */ /* 0x000e620000002400 */
[----:B------:R-:W-:Y:S01]  /*2b30*/  FMUL.FTZ R42, R23, c[0x0][0x2ec] ;  /* 0x0000bb00172a7a20 */ /* 0x000fe20000410000 */
[C---:B------:R-:W-:Y:S01]  /*2b40*/  HMMA.16816.F32 R16, R44.reuse, R28, R16 ;  /* 0x0000001c2c10723c */ /* 0x040fe20000001810 */
[----:B--2---:R-:W2:Y:S05]  /*2b50*/  LDSM.16.M88.4 R20, [R223+0x7000] ;  /* 0x00700000df14783b */ /* 0x004eaa0000000200 */
[----:B------:R-:W1:Y:S02]  /*2b60*/  MUFU.TANH R60, R60 ;  /* 0x0000003c003c7308 */ /* 0x000e640000002400 */
[----:B------:R-:W-:Y:S01]  /*2b70*/  HMMA.16816.F32 R116, R44, R30, R116 ;  /* 0x0000001e2c74723c */ /* 0x000fe20000001874 */
[----:B------:R-:W1:Y:S05]  /*2b80*/  LDSM.16.M88.4 R28, [R221+0x6800] ;  /* 0x00680000dd1c783b */ /* 0x000e6a0000000200 */
[----:B------:R-:W1:Y:S02]  /*2b90*/  MUFU.TANH R42, R42 ;  /* 0x0000002a002a7308 */ /* 0x000e640000002400 */
[----:B------:R-:W-:Y:S08]  /*2ba0*/  HMMA.16816.F32 R76, R84, R12, R76 ;  /* 0x0000000c544c723c */ /* 0x000ff0000000184c */
[----:B------:R-:W-:Y:S01]  /*2bb0*/  FMUL.FTZ R17, R17, c[0x0][0x2ec] ;  /* 0x0000bb0011117a20 */ /* 0x000fe20000410000 */
[----:B---3--:R-:W-:Y:S01]  /*2bc0*/  HMMA.16816.F32 R96, R8, R24, R96 ;  /* 0x000000180860723c */ /* 0x008fe20000001860 */
[----:B------:R-:W-:-:S02]  /*2bd0*/  FMUL.FTZ R16, R16, c[0x0][0x2ec] ;  /* 0x0000bb0010107a20 */ /* 0x000fc40000410000 */
[----:B------:R3:W-:Y:S01]  /*2be0*/  MUFU.TANH R141, R17 ;  /* 0x00000011008d7308 */ /* 0x0007e20000002400 */
[----:B------:R-:W-:Y:S02]  /*2bf0*/  FMUL.FTZ R18, R18, c[0x0][0x2ec] ;  /* 0x0000bb0012127a20 */ /* 0x000fe40000410000 */
[----:B------:R-:W-:Y:S02]  /*2c00*/  FMUL.FTZ R19, R19, c[0x0][0x2ec] ;  /* 0x0000bb0013137a20 */ /* 0x000fe40000410000 */
[----:B------:R-:W-:Y:S01]  /*2c10*/  HMMA.16816.F32 R112, R84, R14, R112 ;  /* 0x0000000e5470723c */ /* 0x000fe20000001870 */
[----:B------:R-:W4:Y:S01]  /*2c20*/  LDSM.16.M88.4 R12, [R223+0x7800] ;  /* 0x00780000df0c783b */ /* 0x000f220000000200 */
[----:B------:R-:W-:Y:S01]  /*2c30*/  IMAD.SHL.U32 R25, R6, 0x2, RZ ;  /* 0x0000000206197824 */ /* 0x000fe200078e00ff */
[----:B------:R-:W1:Y:S01]  /*2c40*/  MUFU.TANH R62, R16 ;  /* 0x00000010003e7308 */ /* 0x000e620000002400 */
[----:B------:R-:W-:Y:S02]  /*2c50*/  FMUL.FTZ R116, R116, c[0x0][0x2ec] ;  /* 0x0000bb0074747a20 */ /* 0x000fe40000410000 */
[----:B------:R-:W-:-:S02]  /*2c60*/  FMUL.FTZ R117, R117, c[0x0][0x2ec] ;  /* 0x0000bb0075757a20 */ /* 0x000fc40000410000 */
[----:B--2---:R-:W-:Y:S01]  /*2c70*/  HMMA.16816.F32 R68, R84, R20, R68 ;  /* 0x000000145444723c */ /* 0x004fe20000001844 */
[----:B------:R-:W-:Y:S01]  /*2c80*/  FMUL.FTZ R118, R118, c[0x0][0x2ec] ;  /* 0x0000bb0076767a20 */ /* 0x000fe20000410000 */
[----:B---3--:R-:W-:Y:S01]  /*2c90*/  LOP3.LUT R17, R39, 0xffffffe0, RZ, 0xc0, !PT ;  /* 0xffffffe027117812 */ /* 0x008fe200078ec0ff */
[----:B------:R-:W2:Y:S01]  /*2ca0*/  MUFU.TANH R152, R18 ;  /* 0x0000001200987308 */ /* 0x000ea20000002400 */
[----:B------:R-:W-:Y:S01]  /*2cb0*/  SHF.R.S32.HI R39, RZ, 0x1f, R39 ;  /* 0x0000001fff277819 */ /* 0x000fe20000011427 */
[----:B------:R-:W-:Y:S02]  /*2cc0*/  FMUL.FTZ R119, R119, c[0x0][0x2ec] ;  /* 0x0000bb0077777a20 */ /* 0x000fe40000410000 */
[----:B------:R-:W-:Y:S01]  /*2cd0*/  IMAD.IADD R21, R6, 0x1, -R17 ;  /* 0x0000000106157824 */ /* 0x000fe200078e0a11 */
[----:B------:R-:W-:Y:S01]  /*2ce0*/  HMMA.16816.F32 R80, R8, R26, R80 ;  /* 0x0000001a0850723c */ /* 0x000fe20000001850 */
[----:B------:R-:W-:Y:S02]  /*2cf0*/  IMAD.SHL.U32 R6, R36, 0x80, RZ ;  /* 0x0000008024067824 */ /* 0x000fe400078e00ff */
[----:B------:R3:W2:Y:S01]  /*2d00*/  MUFU.TANH R138, R19 ;  /* 0x00000013008a7308 */ /* 0x0006a20000002400 */
[----:B------:R-:W-:-:S04]  /*2d10*/  SHF.R.S32.HI R20, RZ, 0x1f, R21 ;  /* 0x0000001fff147819 */ /* 0x000fc80000011415 */
[----:B-1----:R-:W-:Y:S01]  /*2d20*/  HMMA.16816.F32 R76, R8, R28, R76 ;  /* 0x0000001c084c723c */ /* 0x002fe2000000184c */
[----:B------:R-:W-:Y:S02]  /*2d30*/  LEA.HI R20, R20, R21, RZ, 0x2 ;  /* 0x0000001514147211 */ /* 0x000fe400078f10ff */
[----:B------:R-:W1:Y:S02]  /*2d40*/  MUFU.TANH R133, R116 ;  /* 0x0000007400857308 */ /* 0x000e640000002400 */
[----:B------:R-:W-:Y:S02]  /*2d50*/  SHF.R.S32.HI R232, RZ, 0x2, R20 ;  /* 0x00000002ffe87819 */ /* 0x000fe40000011414 */
[----:B------:R-:W-:Y:S01]  /*2d60*/  LEA.HI R20, R39, R38, RZ, 0x2 ;  /* 0x0000002627147211 */ /* 0x000fe200078f10ff */
[----:B------:R-:W-:Y:S01]  /*2d70*/  HMMA.16816.F32 R96, R44, R32, R96 ;  /* 0x000000202c60723c */ /* 0x000fe20000001860 */
[----:B------:R-:W-:Y:S01]  /*2d80*/  IADD3 R24, R129, 0x1, R232 ;  /* 0x0000000181187810 */ /* 0x000fe20007ffe0e8 */
[----:B---3--:R-:W3:Y:S01]  /*2d90*/  LDSM.16.M88.4 R16, [R208+0x6800] ;  /* 0x00680000d010783b */ /* 0x008ee20000000200 */
[----:B------:R-:W-:Y:S01]  /*2da0*/  LOP3.LUT R239, R20, 0xfffffffc, RZ, 0xc0, !PT ;  /* 0xfffffffc14ef7812 */ /* 0x000fe200078ec0ff */
[----:B------:R-:W-:Y:S01]  /*2db0*/  MUFU.TANH R137, R117 ;  /* 0x0000007500897308 */ /* 0x000fe20000002400 */
[----:B------:R-:W-:-:S03]  /*2dc0*/  IADD3 R24, R37, -c[0x0][0x214], R24 ;  /* 0x8000850025187a10 */ /* 0x000fc60007ffe018 */
[----:B------:R-:W-:Y:S01]  /*2dd0*/  HMMA.16816.F32 R64, R84, R22, R64 ;  /* 0x000000165440723c */ /* 0x000fe20000001840 */
[----:B------:R-:W1:Y:S01]  /*2de0*/  LDSM.16.M88.4 R20, [R221+0x7000] ;  /* 0x00700000dd14783b */ /* 0x000e620000000200 */
[----:B------:R-:W-:Y:S01]  /*2df0*/  IADD3 R24, R24, c[0x0][0x2e8], RZ ;  /* 0x0000ba0018187a10 */ /* 0x000fe20007ffe0ff */
[----:B------:R-:W-:Y:S01]  /*2e00*/  IMAD.IADD R239, R38, 0x1, -R239 ;  /* 0x0000000126ef7824 */ /* 0x000fe200078e0aef */
[----:B------:R-:W1:Y:S04]  /*2e10*/  MUFU.TANH R140, R118 ;  /* 0x00000076008c7308 */ /* 0x000e680000002400 */
[----:B------:R-:W-:Y:S04]  /*2e20*/  HMMA.16816.F32 R28, R8, R30, R112 ;  /* 0x0000001e081c723c */ /* 0x000fe80000001870 */
[----:B------:R-:W1:Y:S04]  /*2e30*/  MUFU.TANH R150, R119 ;  /* 0x0000007700967308 */ /* 0x000e680000002400 */
[----:B------:R-:W-:Y:S01]  /*2e40*/  HMMA.16816.F32 R80, R44, R34, R80 ;  /* 0x000000222c50723c */ /* 0x000fe20000001850 */
[----:B------:R-:W-:Y:S01]  /*2e50*/  FMUL.FTZ R157, R96, c[0x0][0x2ec] ;  /* 0x0000bb00609d7a20 */ /* 0x000fe20000410000 */
[----:B------:R-:W-:Y:S01]  /*2e60*/  IADD3 R96, R24, 0x8, RZ ;  /* 0x0000000818607810 */ /* 0x000fe20007ffe0ff */
[----:B------:R-:W-:Y:S01]  /*2e70*/  FMUL.FTZ R154, R98, c[0x0][0x2ec] ;  /* 0x0000bb00629a7a20 */ /* 0x000fe20000410000 */
[----:B------:R-:W-:Y:S01]  /*2e80*/  LOP3.LUT R98, R6, 0x6, R25, 0xf8, !PT ;  /* 0x0000000606627812 */ /* 0x000fe200078ef819 */
[----:B------:R-:W-:Y:S01]  /*2e90*/  FMUL.FTZ R151, R97, c[0x0][0x2ec] ;  /* 0x0000bb0061977a20 */ /* 0x000fe20000410000 */
[-C--:B------:R-:W-:Y:S01]  /*2ea0*/  IMNMX R97, R24, R37.reuse, PT ;  /* 0x0000002518617217 */ /* 0x080fe20003800200 */
[----:B------:R-:W-:Y:S01]  /*2eb0*/  FMUL.FTZ R99, R99, c[0x0][0x2ec] ;  /* 0x0000bb0063637a20 */ /* 0x000fe20000410000 */
[----:B----4-:R-:W-:Y:S01]  /*2ec0*/  HMMA.16816.F32 R124, R84, R12, R124 ;  /* 0x0000000c547c723c */ /* 0x010fe2000000187c */
[----:B------:R-:W-:Y:S01]  /*2ed0*/  IMNMX R96, R96, R37, PT ;  /* 0x0000002560607217 */ /* 0x000fe20003800200 */
[----:B------:R-:W4:Y:S01]  /*2ee0*/  MUFU.TANH R157, R157 ;  /* 0x0000009d009d7308 */ /* 0x000f220000002400 */
[----:B------:R-:W-:-:S04]  /*2ef0*/  IADD3 R24, R98, -0x80, RZ ;  /* 0xffffff8062187810 */ /* 0x000fc80007ffe0ff */
[----:B------:R-:W-:Y:S01]  /*2f00*/  IADD3 R12, R98, -0x7f, RZ ;  /* 0xffffff81620c7810 */ /* 0x000fe20007ffe0ff */
[----:B------:R-:W-:Y:S01]  /*2f10*/  HMMA.16816.F32 R48, R84, R14, R48 ;  /* 0x0000000e5430723c */ /* 0x000fe20000001830 */
[-C--:B------:R-:W-:Y:S01]  /*2f20*/  ISETP.GE.AND P1, PT, R24, R97.reuse, PT ;  /* 0x000000611800720c */ /* 0x080fe20003f26270 */
[----:B------:R-:W-:Y:S01]  /*2f30*/  MUFU.TANH R151, R151 ;  /* 0x0000009700977308 */ /* 0x000fe20000002400 */
[CC--:B------:R-:W-:Y:S02]  /*2f40*/  ISETP.GE.AND P0, PT, R12.reuse, R97.reuse, PT ;  /* 0x000000610c00720c */ /* 0x0c0fe40003f06270 */
[-C--:B------:R-:W-:Y:S02]  /*2f50*/  ISETP.GE.AND P5, PT, R12, R96.reuse, PT ;  /* 0x000000600c00720c */ /* 0x080fe40003fa6270 */
[----:B------:R-:W-:Y:S01]  /*2f60*/  IADD3 R12, R98, -0x78, RZ ;  /* 0xffffff88620c7810 */ /* 0x000fe20007ffe0ff */
[C---:B---3--:R-:W-:Y:S01]  /*2f70*/  HMMA.16816.F32 R76, R44.reuse, R16, R76 ;  /* 0x000000102c4c723c */ /* 0x048fe2000000184c */
[-C--:B------:R-:W-:Y:S01]  /*2f80*/  ISETP.GE.AND P2, PT, R24, R96.reuse, PT ;  /* 0x000000601800720c */ /* 0x080fe20003f46270 */
[----:B------:R-:W-:Y:S01]  /*2f90*/  FMUL.FTZ R80, R80, c[0x0][0x2ec] ;  /* 0x0000bb0050507a20 */ /* 0x000fe20000410000 */
[C---:B------:R-:W-:Y:S01]  /*2fa0*/  ISETP.GE.AND P4, PT, R12.reuse, R97, PT ;  /* 0x000000610c00720c */ /* 0x040fe20003f86270 */
[----:B------:R-:W3:Y:S01]  /*2fb0*/  LDSM.16.M88.4 R24, [R208+0x7000] ;  /* 0x00700000d018783b */ /* 0x000ee20000000200 */
[----:B------:R-:W-:Y:S01]  /*2fc0*/  ISETP.GE.AND P3, PT, R12, R96, PT ;  /* 0x000000600c00720c */ /* 0x000fe20003f66270 */
[----:B------:R2:W-:Y:S01]  /*2fd0*/  MUFU.TANH R153, R80 ;  /* 0x0000005000997308 */ /* 0x0005e20000002400 */
[----:B------:R-:W-:Y:S01]  /*2fe0*/  IADD3 R13, R98, -0x77, RZ ;  /* 0xffffff89620d7810 */ /* 0x000fe20007ffe0ff */
[----:B------:R-:W-:Y:S01]  /*2ff0*/  HMMA.16816.F32 R28, R44, R18, R28 ;  /* 0x000000122c1c723c */ /* 0x000fe2000000181c */
[----:B------:R-:W4:Y:S01]  /*3000*/  LDSM.16.M88.4 R16, [R221+0x7800] ;  /* 0x00780000dd10783b */ /* 0x000f220000000200 */
[----:B------:R-:W-:Y:S01]  /*3010*/  FSEL R63, R2, -INF , !P1 ;  /* 0xff800000023f7808 */ /* 0x000fe20004800000 */
[----:B------:R-:W-:Y:S01]  /*3020*/  FMUL.FTZ R81, R81, c[0x0][0x2ec] ;  /* 0x0000bb0051517a20 */ /* 0x000fe20000410000 */
[----:B------:R-:W-:Y:S01]  /*3030*/  IADD3 R12, R98, -0x70, RZ ;  /* 0xffffff90620c7810 */ /* 0x000fe20007ffe0ff */
[----:B------:R-:W-:Y:S01]  /*3040*/  FMUL.FTZ R82, R82, c[0x0][0x2ec] ;  /* 0x0000bb0052527a20 */ /* 0x000fe20000410000 */
[----:B------:R-:W-:Y:S01]  /*3050*/  IADD3 R2, R98, -0x6f, RZ ;  /* 0xffffff9162027810 */ /* 0x000fe20007ffe0ff */
[----:B------:R-:W2:Y:S01]  /*3060*/  MUFU.TANH R154, R154 ;  /* 0x0000009a009a7308 */ /* 0x000ea20000002400 */
[----:B------:R-:W-:Y:S01]  /*3070*/  FSEL R74, R89, -INF , !P2 ;  /* 0xff800000594a7808 */ /* 0x000fe20005000000 */
[----:B-1----:R-:W-:Y:S01]  /*3080*/  HMMA.16816.F32 R68, R8, R20, R68 ;  /* 0x000000140844723c */ /* 0x002fe20000001844 */
[----:B------:R-:W-:Y:S01]  /*3090*/  FSEL R88, R88, -INF , !P0 ;  /* 0xff80000058587808 */ /* 0x000fe20004000000 */
[----:B------:R-:W-:Y:S01]  /*30a0*/  FMUL.FTZ R83, R83, c[0x0][0x2ec] ;  /* 0x0000bb0053537a20 */ /* 0x000fe20000410000 */
[----:B------:R-:W-:-:S02]  /*30b0*/  FSEL R90, R90, -INF , !P5 ;  /* 0xff8000005a5a7808 */ /* 0x000fc40006800000 */
[CC--:B------:R-:W-:Y:S01]  /*30c0*/  ISETP.GE.AND P1, PT, R13.reuse, R97.reuse, PT ;  /* 0x000000610d00720c */ /* 0x0c0fe20003f26270 */
[----:B------:R-:W1:Y:S01]  /*30d0*/  MUFU.TANH R168, R99 ;  /* 0x0000006300a87308 */ /* 0x000e620000002400 */
[-C--:B------:R-:W-:Y:S01]  /*30e0*/  ISETP.GE.AND P2, PT, R13, R96.reuse, PT ;  /* 0x000000600d00720c */ /* 0x080fe20003f46270 */
[----:B------:R-:W-:Y:S01]  /*30f0*/  FMUL.FTZ R165, R76, c[0x0][0x2ec] ;  /* 0x0000bb004ca57a20 */ /* 0x000fe20000410000 */
[CC--:B------:R-:W-:Y:S01]  /*3100*/  ISETP.GE.AND P0, PT, R12.reuse, R97.reuse, PT ;  /* 0x000000610c00720c */ /* 0x0c0fe20003f06270 */
[----:B------:R-:W-:Y:S01]  /*3110*/  HMMA.16816.F32 R64, R8, R22, R64 ;  /* 0x000000160840723c */ /* 0x000fe20000001840 */
[-C--:B------:R-:W-:Y:S01]  /*3120*/  ISETP.GE.AND P5, PT, R12, R96.reuse, PT ;  /* 0x000000600c00720c */ /* 0x080fe20003fa6270 */
[----:B------:R-:W-:Y:S01]  /*3130*/  FMUL.FTZ R78, R78, c[0x0][0x2ec] ;  /* 0x0000bb004e4e7a20 */ /* 0x000fe20000410000 */
[----:B-----5:R-:W-:Y:S01]  /*3140*/  FSEL R75, R92, -INF , !P4 ;  /* 0xff8000005c4b7808 */ /* 0x020fe20006000000 */
[----:B------:R-:W-:Y:S01]  /*3150*/  MUFU.TANH R155, R81 ;  /* 0x00000051009b7308 */ /* 0x000fe20000002400 */
[----:B--2---:R-:W-:Y:S01]  /*3160*/  FSEL R80, R93, -INF , !P3 ;  /* 0xff8000005d507808 */ /* 0x004fe20005800000 */
[----:B------:R-:W-:Y:S01]  /*3170*/  FMUL.FTZ R159, R29, c[0x0][0x2ec] ;  /* 0x0000bb001d9f7a20 */ /* 0x000fe20000410000 */
[CC--:B------:R-:W-:Y:S01]  /*3180*/  ISETP.GE.AND P4, PT, R2.reuse, R97.reuse, PT ;  /* 0x000000610200720c */ /* 0x0c0fe20003f86270 */
[----:B------:R-:W-:Y:S01]  /*3190*/  FMUL.FTZ R77, R77, c[0x0][0x2ec] ;  /* 0x0000bb004d4d7a20 */ /* 0x000fe20000410000 */
[-C--:B------:R-:W-:Y:S01]  /*31a0*/  ISETP.GE.AND P3, PT, R2, R96.reuse, PT ;  /* 0x000000600200720c */ /* 0x080fe20003f66270 */
[----:B------:R-:W-:Y:S01]  /*31b0*/  FMUL.FTZ R79, R79, c[0x0][0x2ec] ;  /* 0x0000bb004f4f7a20 */ /* 0x000fe20000410000 */
[C---:B------:R-:W-:Y:S01]  /*31c0*/  IADD3 R12, R98.reuse, -0x68, RZ ;  /* 0xffffff98620c7810 */ /* 0x040fe20007ffe0ff */
[----:B------:R-:W2:Y:S01]  /*31d0*/  MUFU.TANH R158, R82 ;  /* 0x00000052009e7308 */ /* 0x000ea20000002400 */
[----:B------:R-:W-:Y:S01]  /*31e0*/  IADD3 R2, R98, -0x67, RZ ;  /* 0xffffff9962027810 */ /* 0x000fe20007ffe0ff */
[----:B------:R-:W-:Y:S01]  /*31f0*/  FMUL.FTZ R28, R28, c[0x0][0x2ec] ;  /* 0x0000bb001c1c7a20 */ /* 0x000fe20000410000 */
[----:B------:R-:W-:Y:S01]  /*3200*/  FSEL R91, R91, -INF , !P1 ;  /* 0xff8000005b5b7808 */ /* 0x000fe20004800000 */
[----:B------:R-:W-:Y:S01]  /*3210*/  FMUL.FTZ R30, R30, c[0x0][0x2ec] ;  /* 0x0000bb001e1e7a20 */ /* 0x000fe20000410000 */
[----:B------:R-:W-:Y:S01]  /*3220*/  FSEL R76, R56, -INF , !P2 ;  /* 0xff800000384c7808 */ /* 0x000fe20005000000 */
[----:B---3--:R-:W-:Y:S01]  /*3230*/  HMMA.16816.F32 R68, R44, R24, R68 ;  /* 0x000000182c44723c */ /* 0x008fe20000001844 */
[C---:B------:R-:W-:Y:S01]  /*3240*/  ISETP.GE.AND P1, PT, R12.reuse, R97, PT ;  /* 0x000000610c00720c */ /* 0x040fe20003f26270 */
[----:B------:R-:W3:Y:S01]  /*3250*/  MUFU.TANH R166, R83 ;  /* 0x0000005300a67308 */ /* 0x000ee20000002400 */
[----:B------:R-:W-:Y:S01]  /*3260*/  ISETP.GE.AND P2, PT, R12, R96, PT ;  /* 0x000000600c00720c */ /* 0x000fe20003f46270 */
[----:B------:R-:W-:Y:S01]  /*3270*/  FMUL.FTZ R31, R31, c[0x0][0x2ec] ;  /* 0x0000bb001f1f7a20 */ /* 0x000fe20000410000 */
[----:B------:R-:W-:-:S02]  /*3280*/  FSEL R35, R94, -INF , !P0 ;  /* 0xff8000005e237808 */ /* 0x000fc40004000000 */
[----:B------:R-:W-:Y:S01]  /*3290*/  FSEL R34, R95, -INF , !P5 ;  /* 0xff8000005f227808 */ /* 0x000fe20006800000 */
[C---:B----4-:R-:W-:Y:S01]  /*32a0*/  HMMA.16816.F32 R124, R8.reuse, R16, R124 ;  /* 0x00000010087c723c */ /* 0x050fe2000000187c */
[C---:B------:R-:W-:Y:S01]  /*32b0*/  ISETP.GE.AND P0, PT, R2.reuse, R97, PT ;  /* 0x000000610200720c */ /* 0x040fe20003f06270 */
[----:B------:R-:W4:Y:S01]  /*32c0*/  MUFU.TANH R165, R165 ;  /* 0x000000a500a57308 */ /* 0x000f220000002400 */
[----:B------:R-:W-:Y:S02]  /*32d0*/  ISETP.GE.AND P5, PT, R2, R96, PT ;  /* 0x000000600200720c */ /* 0x000fe40003fa6270 */
[C---:B------:R-:W-:Y:S02]  /*32e0*/  IADD3 R12, R98.reuse, -0x60, RZ ;  /* 0xffffffa0620c7810 */ /* 0x040fe40007ffe0ff */
[C---:B------:R-:W-:Y:S01]  /*32f0*/  IADD3 R20, R98.reuse, -0x58, RZ ;  /* 0xffffffa862147810 */ /* 0x040fe20007ffe0ff */
[----:B------:R-:W-:Y:S01]  /*3300*/  HMMA.16816.F32 R48, R8, R18, R48 ;  /* 0x000000120830723c */ /* 0x000fe20000001830 */
[----:B------:R-:W-:Y:S01]  /*3310*/  IADD3 R2, R98, -0x5f, RZ ;  /* 0xffffffa162027810 */ /* 0x000fe20007ffe0ff */
[----:B------:R-:W5:Y:S01]  /*3320*/  MUFU.TANH R164, R78 ;  /* 0x0000004e00a47308 */ /* 0x000f620000002400 */
[----:B------:R-:W-:-:S02]  /*3330*/  FSEL R33, R57, -INF , !P4 ;  /* 0xff80000039217808 */ /* 0x000fc40006000000 */
[----:B------:R-:W-:Y:S02]  /*3340*/  FSEL R38, R58, -INF , !P3 ;  /* 0xff8000003a267808 */ /* 0x000fe40005800000 */
[CC--:B------:R-:W-:Y:S01]  /*3350*/  ISETP.GE.AND P4, PT, R12.reuse, R97.reuse, PT ;  /* 0x000000610c00720c */ /* 0x0c0fe20003f86270 */
[----:B------:R-:W-:Y:S01]  /*3360*/  HMMA.16816.F32 R64, R44, R26, R64 ;  /* 0x0000001a2c40723c */ /* 0x000fe20000001840 */
[-C--:B------:R-:W-:Y:S01]  /*3370*/  ISETP.GE.AND P3, PT, R12, R96.reuse, PT ;  /* 0x000000600c00720c */ /* 0x080fe20003f66270 */
        /* <DEDUP_REMOVED lines=9> */
[C---:B------:R-:W-:Y:S01]  /*3410*/  ISETP.GE.AND P0, PT, R20.reuse, R97, PT ;  /* 0x000000611400720c */ /* 0x040fe20003f06270 */
[----:B------:R-:W-:Y:S01]  /*3420*/  FMUL.FTZ R71, R71, c[0x0][0x2ec] ;  /* 0x0000bb0047477a20 */ /* 0x000fe20000410000 */
[----:B------:R-:W-:-:S02]  /*3430*/  ISETP.GE.AND P5, PT, R20, R96, PT ;  /* 0x000000601400720c */ /* 0x000fc40003fa6270 */
[CC--:B------:R-:W-:Y:S02]  /*3440*/  ISETP.GE.AND P1, PT, R2.reuse, R97.reuse, PT ;  /* 0x000000610200720c */ /* 0x0c0fe40003f26270 */
[-C--:B------:R-:W-:Y:S01]  /*3450*/  ISETP.GE.AND P2, PT, R2, R96.reuse, PT ;  /* 0x000000600200720c */ /* 0x080fe20003f46270 */
[----:B------:R-:W1:Y:S01]  /*3460*/  MUFU.TANH R161, R28 ;  /* 0x0000001c00a17308 */ /* 0x000e620000002400 */
[----:B------:R-:W-:Y:S02]  /*3470*/  IADD3 R20, R98, -0x50, RZ ;  /* 0xffffffb062147810 */ /* 0x000fe40007ffe0ff */
[----:B------:R-:W-:Y:S02]  /*3480*/  FSEL R43, R55, -INF , !P1 ;  /* 0xff800000372b7808 */ /* 0x000fe40004800000 */
[----:B------:R-:W-:Y:S01]  /*3490*/  FSEL R170, R170, -INF , !P2 ;  /* 0xff800000aaaa7808 */ /* 0x000fe20005000000 */
[----:B------:R-:W-:Y:S01]  /*34a0*/  FMUL.FTZ R65, R65, c[0x0][0x2ec] ;  /* 0x0000bb0041417a20 */ /* 0x000fe20000410000 */
[CC--:B------:R-:W-:Y:S01]  /*34b0*/  ISETP.GE.AND P1, PT, R20.reuse, R97.reuse, PT ;  /* 0x000000611400720c */ /* 0x0c0fe20003f26270 */
[----:B------:R-:W1:Y:S01]  /*34c0*/  MUFU.TANH R147, R69 ;  /* 0x0000004500937308 */ /* 0x000e620000002400 */
[----:B------:R-:W-:Y:S01]  /*34d0*/  ISETP.GE.AND P2, PT, R20, R96, PT ;  /* 0x000000601400720c */ /* 0x000fe20003f46270 */
[----:B------:R-:W-:Y:S01]  /*34e0*/  FMUL.FTZ R66, R66, c[0x0][0x2ec] ;  /* 0x0000bb0042427a20 */ /* 0x000fe20000410000 */
[----:B------:R-:W1:Y:S01]  /*34f0*/  LDSM.16.M88.4 R20, [R208+0x7800] ;  /* 0x00780000d014783b */ /* 0x000e620000000200 */
[----:B------:R-:W-:Y:S01]  /*3500*/  IADD3 R2, R98, -0x57, RZ ;  /* 0xffffffa962027810 */ /* 0x000fe20007ffe0ff */
[----:B------:R-:W-:Y:S01]  /*3510*/  FMUL.FTZ R64, R64, c[0x0][0x2ec] ;  /* 0x0000bb0040407a20 */ /* 0x000fe20000410000 */
[----:B------:R-:W-:Y:S01]  /*3520*/  FSEL R41, R54, -INF , !P4 ;  /* 0xff80000036297808 */ /* 0x000fe20006000000 */
[----:B------:R-:W-:Y:S01]  /*3530*/  FMUL.FTZ R67, R67, c[0x0][0x2ec] ;  /* 0x0000bb0043437a20 */ /* 0x000fe20000410000 */
[----:B------:R-:W-:Y:S01]  /*3540*/  FSEL R172, R172, -INF , !P3 ;  /* 0xff800000acac7808 */ /* 0x000fe20005800000 */
[----:B------:R-:W1:Y:S01]  /*3550*/  MUFU.TANH R160, R30 ;  /* 0x0000001e00a07308 */ /* 0x000e620000002400 */
[----:B------:R-:W-:Y:S01]  /*3560*/  ISETP.GE.AND P4, PT, R2, R97, PT ;  /* 0x000000610200720c */ /* 0x000fe20003f86270 */
[----:B------:R-:W-:-:S04]  /*3570*/  DEPBAR.LE SB0, 0x0 ;  /* 0x000080000000791a */ /* 0x000fc80000000000 */
[----:B------:R-:W-:Y:S02]  /*3580*/  ISETP.GE.AND P3, PT, R2, R96, PT ;  /* 0x000000600200720c */ /* 0x000fe40003f66270 */
[C---:B------:R-:W-:Y:S01]  /*3590*/  IADD3 R2, R98.reuse, -0x4f, RZ ;  /* 0xffffffb162027810 */ /* 0x040fe20007ffe0ff */
[----:B------:R-:W-:Y:S01]  /*35a0*/  MUFU.TANH R156, R31 ;  /* 0x0000001f009c7308 */ /* 0x000fe20000002400 */
[C---:B------:R-:W-:Y:S02]  /*35b0*/  IADD3 R17, R98.reuse, -0x48, RZ ;  /* 0xffffffb862117810 */ /* 0x040fe40007ffe0ff */
[----:B------:R-:W-:Y:S02]  /*35c0*/  IADD3 R16, R98, -0x47, RZ ;  /* 0xffffffb962107810 */ /* 0x000fe40007ffe0ff */
[----:B------:R-:W-:Y:S02]  /*35d0*/  FSEL R29, R61, -INF , !P0 ;  /* 0xff8000003d1d7808 */ /* 0x000fe40004000000 */
[----:B------:R-:W-:Y:S01]  /*35e0*/  FSEL R40, R40, -INF , !P5 ;  /* 0xff80000028287808 */ /* 0x000fe20006800000 */
[----:B------:R-:W-:Y:S01]  /*35f0*/  MUFU.TANH R149, R68 ;  /* 0x0000004400957308 */ /* 0x000fe20000002400 */
[----:B------:R-:W-:-:S02]  /*3600*/  ISETP.GE.AND P0, PT, R2, R97, PT ;  /* 0x000000610200720c */ /* 0x000fc40003f06270 */
[----:B------:R-:W-:Y:S02]  /*3610*/  ISETP.GE.AND P5, PT, R2, R96, PT ;  /* 0x000000600200720c */ /* 0x000fe40003fa6270 */
[----:B------:R-:W-:Y:S02]  /*3620*/  FSEL R37, R60, -INF , !P4 ;  /* 0xff8000003c257808 */ /* 0x000fe40006000000 */
[----:B------:R-:W-:Y:S01]  /*3630*/  FSEL R2, R42, -INF , !P3 ;  /* 0xff8000002a027808 */ /* 0x000fe20005800000 */
[----:B------:R-:W-:Y:S01]  /*3640*/  MUFU.TANH R159, R159 ;  /* 0x0000009f009f7308 */ /* 0x000fe20000002400 */
[----:B------:R-:W-:Y:S02]  /*3650*/  FSEL R39, R62, -INF , !P1 ;  /* 0xff8000003e277808 */ /* 0x000fe40004800000 */
[----:B------:R-:W-:Y:S02]  /*3660*/  FSEL R152, R152, -INF , !P2 ;  /* 0xff80000098987808 */ /* 0x000fe40005000000 */
[----:B------:R-:W-:-:S02]  /*3670*/  ISETP.GE.AND P4, PT, R17, R97, PT ;  /* 0x000000611100720c */ /* 0x000fc40003f86270 */
[-C--:B------:R-:W-:Y:S01]  /*3680*/  ISETP.GE.AND P3, PT, R17, R96.reuse, PT ;  /* 0x000000601100720c */ /* 0x080fe20003f66270 */
[----:B------:R-:W-:Y:S01]  /*3690*/  MUFU.TANH R148, R70 ;  /* 0x0000004600947308 */ /* 0x000fe20000002400 */
[C---:B-1----:R-:W-:Y:S01]  /*36a0*/  HMMA.16816.F32 R124, R44.reuse, R20, R124 ;  /* 0x000000142c7c723c */ /* 0x042fe2000000187c */
[C---:B------:R-:W-:Y:S02]  /*36b0*/  ISETP.GE.AND P1, PT, R16.reuse, R97, PT ;  /* 0x000000611000720c */ /* 0x040fe40003f26270 */
[----:B------:R-:W-:Y:S02]  /*36c0*/  ISETP.GE.AND P2, PT, R16, R96, PT ;  /* 0x000000601000720c */ /* 0x000fe40003f46270 */
[C---:B------:R-:W-:Y:S02]  /*36d0*/  IADD3 R17, R98.reuse, -0x40, RZ ;  /* 0xffffffc062117810 */ /* 0x040fe40007ffe0ff */
[C---:B------:R-:W-:Y:S01]  /*36e0*/  IADD3 R16, R98.reuse, -0x3f, RZ ;  /* 0xffffffc162107810 */ /* 0x040fe20007ffe0ff */
[----:B------:R-:W-:Y:S01]  /*36f0*/  HMMA.16816.F32 R20, R44, R22, R48 ;  /* 0x000000162c14723c */ /* 0x000fe20000001830 */
[----:B------:R-:W-:Y:S01]  /*3700*/  IADD3 R15, R98, -0x38, RZ ;  /* 0xffffffc8620f7810 */ /* 0x000fe20007ffe0ff */
[----:B------:R-:W-:Y:S01]  /*3710*/  MUFU.TANH R143, R65 ;  /* 0x00000041008f7308 */ /* 0x000fe20000002400 */
[----:B------:R-:W-:-:S02]  /*3720*/  FSEL R141, R141, -INF , !P0 ;  /* 0xff8000008d8d7808 */ /* 0x000fc40004000000 */
[----:B------:R-:W-:Y:S02]  /*3730*/  FSEL R138, R138, -INF , !P5 ;  /* 0xff8000008a8a7808 */ /* 0x000fe40006800000 */
[----:B------:R-:W-:Y:S02]  /*3740*/  FSEL R133, R133, -INF , !P4 ;  /* 0xff80000085857808 */ /* 0x000fe40006000000 */
[----:B------:R-:W-:Y:S01]  /*3750*/  FSEL R140, R140, -INF , !P3 ;  /* 0xff8000008c8c7808 */ /* 0x000fe20005800000 */
[----:B------:R1:W-:Y:S01]  /*3760*/  MUFU.TANH R144, R66 ;  /* 0x0000004200907308 */ /* 0x0003e20000002400 */
[----:B------:R-:W-:Y:S02]  /*3770*/  FSEL R137, R137, -INF , !P1 ;  /* 0xff80000089897808 */ /* 0x000fe40004800000 */
[----:B------:R-:W-:Y:S02]  /*3780*/  FSEL R150, R150, -INF , !P2 ;  /* 0xff80000096967808 */ /* 0x000fe40005000000 */
[-C--:B------:R-:W-:Y:S01]  /*3790*/  ISETP.GE.AND P0, PT, R17, R97.reuse, PT ;  /* 0x000000611100720c */ /* 0x080fe20003f06270 */
[----:B------:R-:W-:Y:S01]  /*37a0*/  FMUL.FTZ R125, R125, c[0x0][0x2ec] ;  /* 0x0000bb007d7d7a20 */ /* 0x000fe20000410000 */
[-C--:B------:R-:W-:Y:S01]  /*37b0*/  ISETP.GE.AND P5, PT, R17, R96.reuse, PT ;  /* 0x000000601100720c */ /* 0x080fe20003fa6270 */
[----:B------:R-:W-:Y:S01]  /*37c0*/  FMUL.FTZ R124, R124, c[0x0][0x2ec] ;  /* 0x0000bb007c7c7a20 */ /* 0x000fe20000410000 */
[CC--:B------:R-:W-:Y:S01]  /*37d0*/  ISETP.GE.AND P4, PT, R16.reuse, R97.reuse, PT ;  /* 0x000000611000720c */ /* 0x0c0fe20003f86270 */
[----:B------:R-:W2:Y:S01]  /*37e0*/  MUFU.TANH R135, R125 ;  /* 0x0000007d00877308 */ /* 0x000ea20000002400 */
[-C--:B------:R-:W-:Y:S01]  /*37f0*/  ISETP.GE.AND P3, PT, R16, R96.reuse, PT ;  /* 0x000000601000720c */ /* 0x080fe20003f66270 */
[----:B------:R-:W-:Y:S01]  /*3800*/  FMUL.FTZ R126, R126, c[0x0][0x2ec] ;  /* 0x0000bb007e7e7a20 */ /* 0x000fe20000410000 */
[C---:B------:R-:W-:Y:S01]  /*3810*/  ISETP.GE.AND P1, PT, R15.reuse, R97, PT ;  /* 0x000000610f00720c */ /* 0x040fe20003f26270 */
[----:B------:R-:W-:Y:S01]  /*3820*/  FMUL.FTZ R20, R20, c[0x0][0x2ec] ;  /* 0x0000bb0014147a20 */ /* 0x000fe20000410000 */
[----:B------:R-:W-:Y:S01]  /*3830*/  ISETP.GE.AND P2, PT, R15, R96, PT ;  /* 0x000000600f00720c */ /* 0x000fe20003f46270 */
[----:B-1----:R-:W-:Y:S01]  /*3840*/  FMUL.FTZ R66, R127, c[0x0][0x2ec] ;  /* 0x0000bb007f427a20 */ /* 0x002fe20000410000 */
[C---:B------:R-:W-:Y:S01]  /*3850*/  IADD3 R14, R98.reuse, -0x37, RZ ;  /* 0xffffffc9620e7810 */ /* 0x040fe20007ffe0ff */
[----:B------:R-:W1:Y:S01]  /*3860*/  MUFU.TANH R146, R71 ;  /* 0x0000004700927308 */ /* 0x000e620000002400 */
[----:B------:R-:W-:Y:S01]  /*3870*/  IADD3 R15, R98, -0x30, RZ ;  /* 0xffffffd0620f7810 */ /* 0x000fe20007ffe0ff */
[----:B------:R-:W-:Y:S01]  /*3880*/  FMUL.FTZ R21, R21, c[0x0][0x2ec] ;  /* 0x0000bb0015157a20 */ /* 0x000fe20000410000 */
[----:B------:R-:W-:Y:S01]  /*3890*/  FSEL R157, R157, -INF , !P0 ;  /* 0xff8000009d9d7808 */ /* 0x000fe20004000000 */
[----:B------:R-:W-:Y:S01]  /*38a0*/  FMUL.FTZ R22, R22, c[0x0][0x2ec] ;  /* 0x0000bb0016167a20 */ /* 0x000fe20000410000 */
[----:B------:R-:W-:Y:S01]  /*38b0*/  FSEL R154, R154, -INF , !P5 ;  /* 0xff8000009a9a7808 */ /* 0x000fe20006800000 */
[----:B------:R-:W-:Y:S01]  /*38c0*/  FMUL.FTZ R23, R23, c[0x0][0x2ec] ;  /* 0x0000bb0017177a20 */ /* 0x000fe20000410000 */
[----:B------:R-:W-:Y:S01]  /*38d0*/  FSEL R151, R151, -INF , !P4 ;  /* 0xff80000097977808 */ /* 0x000fe20006000000 */
[----:B------:R-:W1:Y:S01]  /*38e0*/  MUFU.TANH R145, R64 ;  /* 0x0000004000917308 */ /* 0x000e620000002400 */
[----:B------:R-:W-:-:S02]  /*38f0*/  FSEL R168, R168, -INF , !P3 ;  /* 0xff800000a8a87808 */ /* 0x000fc40005800000 */
[CC--:B------:R-:W-:Y:S02]  /*3900*/  ISETP.GE.AND P0, PT, R14.reuse, R97.reuse, PT ;  /* 0x000000610e00720c */ /* 0x0c0fe40003f06270 */
[-C--:B------:R-:W-:Y:S02]  /*3910*/  ISETP.GE.AND P5, PT, R14, R96.reuse, PT ;  /* 0x000000600e00720c */ /* 0x080fe40003fa6270 */
[C---:B------:R-:W-:Y:S01]  /*3920*/  ISETP.GE.AND P4, PT, R15.reuse, R97, PT ;  /* 0x000000610f00720c */ /* 0x040fe20003f86270 */
[----:B------:R-:W1:Y:S01]  /*3930*/  MUFU.TANH R142, R67 ;  /* 0x00000043008e7308 */ /* 0x000e620000002400 */
[----:B------:R-:W-:Y:S02]  /*3940*/  ISETP.GE.AND P3, PT, R15, R96, PT ;  /* 0x000000600f00720c */ /* 0x000fe40003f66270 */
[C---:B------:R-:W-:Y:S02]  /*3950*/  IADD3 R14, R98.reuse, -0x2f, RZ ;  /* 0xffffffd1620e7810 */ /* 0x040fe40007ffe0ff */
[----:B------:R-:W-:-:S02]  /*3960*/  IADD3 R9, R98, -0x28, RZ ;  /* 0xffffffd862097810 */ /* 0x000fc40007ffe0ff */
[----:B------:R-:W-:Y:S01]  /*3970*/  IADD3 R8, R98, -0x27, RZ ;  /* 0xffffffd962087810 */ /* 0x000fe20007ffe0ff */
[----:B------:R-:W1:Y:S01]  /*3980*/  MUFU.TANH R139, R124 ;  /* 0x0000007c008b7308 */ /* 0x000e620000002400 */
[----:B------:R-:W-:Y:S02]  /*3990*/  FSEL R153, R153, -INF , !P1 ;  /* 0xff80000099997808 */ /* 0x000fe40004800000 */
[----:B--2---:R-:W-:Y:S02]  /*39a0*/  FSEL R158, R158, -INF , !P2 ;  /* 0xff8000009e9e7808 */ /* 0x004fe40005000000 */
[----:B------:R-:W-:Y:S02]  /*39b0*/  FSEL R155, R155, -INF , !P0 ;  /* 0xff8000009b9b7808 */ /* 0x000fe40004000000 */
[----:B---3--:R-:W-:Y:S01]  /*39c0*/  FSEL R166, R166, -INF , !P5 ;  /* 0xff800000a6a67808 */ /* 0x008fe20006800000 */
[----:B------:R-:W2:Y:S01]  /*39d0*/  MUFU.TANH R134, R126 ;  /* 0x0000007e00867308 */ /* 0x000ea20000002400 */
[----:B----4-:R-:W-:-:S02]  /*39e0*/  FSEL R165, R165, -INF , !P4 ;  /* 0xff800000a5a57808 */ /* 0x010fc40006000000 */
[----:B-----5:R-:W-:Y:S02]  /*39f0*/  FSEL R164, R164, -INF , !P3 ;  /* 0xff800000a4a47808 */ /* 0x020fe40005800000 */
[CC--:B------:R-:W-:Y:S02]  /*3a00*/  ISETP.GE.AND P1, PT, R14.reuse, R97.reuse, PT ;  /* 0x000000610e00720c */ /* 0x0c0fe40003f26270 */
[-C--:B------:R-:W-:Y:S01]  /*3a10*/  ISETP.GE.AND P2, PT, R14, R96.reuse, PT ;  /* 0x000000600e00720c */ /* 0x080fe20003f46270 */
[----:B------:R-:W3:Y:S01]  /*3a20*/  MUFU.TANH R66, R66 ;  /* 0x0000004200427308 */ /* 0x000ee20000002400 */
[CC--:B------:R-:W-:Y:S02]  /*3a30*/  ISETP.GE.AND P0, PT, R9.reuse, R97.reuse, PT ;  /* 0x000000610900720c */ /* 0x0c0fe40003f06270 */
[----:B------:R-:W-:Y:S02]  /*3a40*/  ISETP.GE.AND P5, PT, R9, R96, PT ;  /* 0x000000600900720c */ /* 0x000fe40003fa6270 */
[----:B------:R-:W-:-:S02]  /*3a50*/  ISETP.GE.AND P4, PT, R8, R97, PT ;  /* 0x000000610800720c */ /* 0x000fc40003f86270 */
[----:B------:R-:W-:Y:S01]  /*3a60*/  ISETP.GE.AND P3, PT, R8, R96, PT ;  /* 0x000000600800720c */ /* 0x000fe20003f66270 */
[----:B------:R-:W4:Y:S01]  /*3a70*/  MUFU.TANH R67, R20 ;  /* 0x0000001400437308 */ /* 0x000f220000002400 */
[C---:B------:R-:W-:Y:S02]  /*3a80*/  IADD3 R9, R98.reuse, -0x20, RZ ;  /* 0xffffffe062097810 */ /* 0x040fe40007ffe0ff */
[----:B------:R-:W-:Y:S02]  /*3a90*/  IADD3 R8, R98, -0x1f, RZ ;  /* 0xffffffe162087810 */ /* 0x000fe40007ffe0ff */
[----:B------:R-:W-:Y:S02]  /*3aa0*/  FSEL R163, R163, -INF , !P1 ;  /* 0xff800000a3a37808 */ /* 0x000fe40004800000 */
[----:B------:R-:W-:Y:S01]  /*3ab0*/  FSEL R162, R162, -INF , !P2 ;  /* 0xff800000a2a27808 */ /* 0x000fe20005000000 */
[----:B------:R-:W5:Y:S01]  /*3ac0*/  MUFU.TANH R65, R21 ;  /* 0x0000001500417308 */ /* 0x000f620000002400 */
[----:B------:R-:W-:-:S02]  /*3ad0*/  FSEL R161, R161, -INF , !P0 ;  /* 0xff800000a1a17808 */ /* 0x000fc40004000000 */
[CC--:B------:R-:W-:Y:S02]  /*3ae0*/  ISETP.GE.AND P1, PT, R9.reuse, R97.reuse, PT ;  /* 0x000000610900720c */ /* 0x0c0fe40003f26270 */
[----:B------:R-:W-:Y:S02]  /*3af0*/  ISETP.GE.AND P2, PT, R9, R96, PT ;  /* 0x000000600900720c */ /* 0x000fe40003f46270 */
[----:B------:R-:W-:Y:S01]  /*3b00*/  ISETP.GE.AND P0, PT, R8, R97, PT ;  /* 0x000000610800720c */ /* 0x000fe20003f06270 */
[----:B------:R-:W1:Y:S01]  /*3b10*/  MUFU.TANH R64, R22 ;  /* 0x0000001600407308 */ /* 0x000e620000002400 */
[----:B------:R-:W-:Y:S02]  /*3b20*/  IADD3 R9, R98, -0xf, RZ ;  /* 0xfffffff162097810 */ /* 0x000fe40007ffe0ff */
[----:B------:R-:W-:Y:S02]  /*3b30*/  FSEL R147, R147, -INF , !P0 ;  /* 0xff80000093937808 */ /* 0x000fe40004000000 */
[----:B------:R-:W-:-:S02]  /*3b40*/  FSEL R160, R160, -INF , !P5 ;  /* 0xff800000a0a07808 */ /* 0x000fc40006800000 */
[----:B------:R-:W-:Y:S01]  /*3b50*/  ISETP.GE.AND P0, PT, R9, R97, PT ;  /* 0x000000610900720c */ /* 0x000fe20003f06270 */
[----:B------:R-:W1:Y:S01]  /*3b60*/  MUFU.TANH R62, R23 ;  /* 0x00000017003e7308 */ /* 0x000e620000002400 */
[----:B------:R-:W-:Y:S02]  /*3b70*/  ISETP.GE.AND P5, PT, R8, R96, PT ;  /* 0x000000600800720c */ /* 0x000fe40003fa6270 */
[C---:B------:R-:W-:Y:S02]  /*3b80*/  IADD3 R8, R98.reuse, -0x18, RZ ;  /* 0xffffffe862087810 */ /* 0x040fe40007ffe0ff */
[----:B------:R-:W-:Y:S02]  /*3b90*/  IADD3 R11, R98, -0x17, RZ ;  /* 0xffffffe9620b7810 */ /* 0x000fe40007ffe0ff */
[----:B------:R-:W-:Y:S02]  /*3ba0*/  FSEL R135, R135, -INF , !P0 ;  /* 0xff80000087877808 */ /* 0x000fe40004000000 */
[----:B------:R-:W-:-:S02]  /*3bb0*/  FSEL R156, R156, -INF , !P3 ;  /* 0xff8000009c9c7808 */ /* 0x000fc40005800000 */
[----:B------:R-:W-:Y:S01]  /*3bc0*/  FSEL R149, R149, -INF , !P1 ;  /* 0xff80000095957808 */ /* 0x000fe20004800000 */
[----:B------:R-:W-:Y:S01]  /*3bd0*/  BAR.SYNC.DEFER_BLOCKING 0x0 ;  /* 0x0000000000007b1d */ /* 0x000fe20000010000 */
[----:B------:R-:W-:Y:S02]  /*3be0*/  ISETP.GE.AND P0, PT, R36, 0x2, PT ;  /* 0x000000022400780c */ /* 0x000fe40003f06270 */
[----:B------:R-:W-:Y:S02]  /*3bf0*/  ISETP.GE.AND P3, PT, R8, R96, PT ;  /* 0x000000600800720c */ /* 0x000fe40003f66270 */
[----:B------:R-:W-:Y:S02]  /*3c00*/  ISETP.GE.AND P1, PT, R11, R97, PT ;  /* 0x000000610b00720c */ /* 0x000fe40003f26270 */
[----:B------:R-:W-:Y:S02]  /*3c10*/  IADD3 R10, R98, -0x10, RZ ;  /* 0xfffffff0620a7810 */ /* 0x000fe40007ffe0ff */
[----:B------:R-:W-:-:S02]  /*3c20*/  FSEL R159, R159, -INF , !P4 ;  /* 0xff8000009f9f7808 */ /* 0x000fc40006000000 */
[-C--:B------:R-:W-:Y:S02]  /*3c30*/  ISETP.GE.AND P4, PT, R8, R97.reuse, PT ;  /* 0x000000610800720c */ /* 0x080fe40003f86270 */
[----:B------:R-:W-:Y:S02]  /*3c40*/  FSEL R148, R148, -INF , !P2 ;  /* 0xff80000094947808 */ /* 0x000fe40005000000 */
[----:B------:R-:W-:Y:S02]  /*3c50*/  FSEL R144, R144, -INF , !P3 ;  /* 0xff80000090907808 */ /* 0x000fe40005800000 */
[----:B------:R-:W-:Y:S02]  /*3c60*/  FSEL R143, R143, -INF , !P1 ;  /* 0xff8000008f8f7808 */ /* 0x000fe40004800000 */
[----:B------:R-:W-:Y:S02]  /*3c70*/  IADD3 R8, R98, -0x8, RZ ;  /* 0xfffffff862087810 */ /* 0x000fe40007ffe0ff */
[----:B------:R-:W-:-:S02]  /*3c80*/  ISETP.GE.AND P2, PT, R10, R97, PT ;  /* 0x000000610a00720c */ /* 0x000fc40003f46270 */
[-C--:B------:R-:W-:Y:S02]  /*3c90*/  ISETP.GE.AND P3, PT, R11, R96.reuse, PT ;  /* 0x000000600b00720c */ /* 0x080fe40003f66270 */
[----:B------:R-:W-:Y:S02]  /*3ca0*/  ISETP.GE.AND P1, PT, R10, R96, PT ;  /* 0x000000600a00720c */ /* 0x000fe40003f26270 */
[----:B------:R-:W-:Y:S02]  /*3cb0*/  IADD3 R98, R98, -0x7, RZ ;  /* 0xfffffff962627810 */ /* 0x000fe40007ffe0ff */
[----:B-1----:R-:W-:Y:S02]  /*3cc0*/  FSEL R146, R146, -INF , !P5 ;  /* 0xff80000092927808 */ /* 0x002fe40006800000 */
[----:B------:R-:W-:Y:S02]  /*3cd0*/  FSEL R145, R145, -INF , !P4 ;  /* 0xff80000091917808 */ /* 0x000fe40006000000 */
[----:B------:R-:W-:-:S02]  /*3ce0*/  FSEL R142, R142, -INF , !P3 ;  /* 0xff8000008e8e7808 */ /* 0x000fc40005800000 */
[----:B------:R-:W-:Y:S02]  /*3cf0*/  FSEL R139, R139, -INF , !P2 ;  /* 0xff8000008b8b7808 */ /* 0x000fe40005000000 */
[----:B--2---:R-:W-:Y:S02]  /*3d00*/  FSEL R134, R134, -INF , !P1 ;  /* 0xff80000086867808 */ /* 0x004fe40004800000 */
[-C--:B------:R-:W-:Y:S02]  /*3d10*/  ISETP.GE.AND P5, PT, R8, R97.reuse, PT ;  /* 0x000000610800720c */ /* 0x080fe40003fa6270 */
[----:B------:R-:W-:Y:S02]  /*3d20*/  ISETP.GE.AND P4, PT, R98, R97, PT ;  /* 0x000000616200720c */ /* 0x000fe40003f86270 */
[-C--:B------:R-:W-:Y:S02]  /*3d30*/  ISETP.GE.AND P3, PT, R9, R96.reuse, PT ;  /* 0x000000600900720c */ /* 0x080fe40003f66270 */
[----:B------:R-:W-:-:S02]  /*3d40*/  ISETP.GE.AND P2, PT, R8, R96, PT ;  /* 0x000000600800720c */ /* 0x000fc40003f46270 */
[----:B------:R-:W-:Y:S02]  /*3d50*/  ISETP.GE.AND P1, PT, R98, R96, PT ;  /* 0x000000606200720c */ /* 0x000fe40003f26270 */
[----:B---3--:R-:W-:Y:S02]  /*3d60*/  FSEL R66, R66, -INF , !P3 ;  /* 0xff80000042427808 */ /* 0x008fe40005800000 */
[----:B----4-:R-:W-:Y:S02]  /*3d70*/  FSEL R67, R67, -INF , !P5 ;  /* 0xff80000043437808 */ /* 0x010fe40006800000 */
[----:B-----5:R-:W-:Y:S02]  /*3d80*/  FSEL R65, R65, -INF , !P4 ;  /* 0xff80000041417808 */ /* 0x020fe40006000000 */
        /* <DEDUP_REMOVED lines=62> */
.L_x_2280:
[----:B------:R-:W-:-:S04]  /*4170*/  ULEA UR6, -UR6, URZ, 0x7 ;  /* 0x0000003f06067291 */ /* 0x000fc8000f8e393f */
[----:B------:R-:W-:Y:S02]  /*4180*/  USHF.R.S32.HI UR4, URZ, 0x1f, UR6 ;  /* 0x0000001f3f047899 */ /* 0x000fe40008011406 */
[----:B------:R-:W-:-:S04]  /*4190*/  MOV R3, UR6 ;  /* 0x0000000600037c02 */ /* 0x000fc80008000f00 */
[----:B------:R-:W-:Y:S02]  /*41a0*/  MOV R4, UR4 ;  /* 0x0000000400047c02 */ /* 0x000fe40008000f00 */
.L_x_2281:
        /* <DEDUP_REMOVED lines=36> */
.L_x_2279:
        /* <DEDUP_REMOVED lines=78> */
[----:B------:R-:W-:Y:S04]  /*48d0*/  LDSM.16.MT88.4 R8, [R219+0x10800] ;  /* 0x01080000db08783b */ /* 0x000fe80000004200 */
[----:B------:R-:W-:Y:S04]  /*48e0*/  LDSM.16.MT88.4 R24, [R219+0xc800] ;  /* 0x00c80000db18783b */ /* 0x000fe80000004200 */
[----:B------:R-:W-:Y:S01]  /*48f0*/  LDSM.16.MT88.4 R20, [R218+0xc800] ;  /* 0x00c80000da14783b */ /* 0x000fe20000004200 */
[----:B-1----:R-:W-:-:S03]  /*4900*/  FMNMX.FTZ R132, R7, R132, !PT ;  /* 0x0000008407847209 */ /* 0x002fc60007810000 */
[----:B------:R-:W-:Y:S01]  /*4910*/  LDSM.16.MT88.4 R16, [R217+0xc800] ;  /* 0x00c80000d910783b */ /* 0x000fe20000004200 */
[C---:B------:R-:W-:Y:S01]  /*4920*/  FSETP.NEU.FTZ.AND P1, PT, R132.reuse, -INF , PT ;  /* 0xff8000008400780b */ /* 0x040fe20003f3d000 */
[----:B------:R-:W-:Y:S01]  /*4930*/  FMUL.FTZ R136, R132, c[0x0][0x23c] ;  /* 0x00008f0084887a20 */ /* 0x000fe20000410000 */
[----:B--2---:R-:W-:Y:S02]  /*4940*/  FMNMX.FTZ R3, R4, R3, !PT ;  /* 0x0000000304037209 */ /* 0x004fe40007810000 */
[----:B------:R-:W-:Y:S02]  /*4950*/  LDSM.16.MT88.4 R4, [R216+0x10000] ;  /* 0x01000000d804783b */ /* 0x000fe40000004200 */
[----:B------:R-:W-:Y:S02]  /*4960*/  FSEL R136, R136, RZ, P1 ;  /* 0x000000ff88887208 */ /* 0x000fe40000800000 */
[----:B------:R-:W-:-:S03]  /*4970*/  FSETP.NEU.FTZ.AND P1, PT, R3, -INF , PT ;  /* 0xff8000000300780b */ /* 0x000fc60003f3d000 */
[--C-:B------:R-:W-:Y:S02]  /*4980*/  FFMA.FTZ R59, R63, c[0x0][0x23c], -R136.reuse ;  /* 0x00008f003f3b7a23 */ /* 0x100fe40000010888 */
[----:B------:R-:W-:Y:S02]  /*4990*/  FMUL.FTZ R63, R3, c[0x0][0x23c] ;  /* 0x00008f00033f7a20 */ /* 0x000fe40000410000 */
[--C-:B------:R-:W-:Y:S02]  /*49a0*/  FFMA.FTZ R56, R88, c[0x0][0x23c], -R136.reuse ;  /* 0x00008f0058387a23 */ /* 0x100fe40000010888 */
[--C-:B------:R-:W-:Y:S01]  /*49b0*/  FFMA.FTZ R57, R75, c[0x0][0x23c], -R136.reuse ;  /* 0x00008f004b397a23 */ /* 0x100fe20000010888 */
[----:B------:R-:W-:Y:S01]  /*49c0*/  FSEL R63, R63, RZ, P1 ;  /* 0x000000ff3f3f7208 */ /* 0x000fe20000800000 */
        /* <DEDUP_REMOVED lines=8> */
[----:B------:R-:W2:Y:S01]  /*4a50*/  LDSM.16.MT88.4 R76, [R217+0x10000] ;  /* 0x01000000d94c783b */ /* 0x000ea20000004200 */
[----:B------:R-:W-:Y:S02]  /*4a60*/  FFMA.FTZ R48, R12, c[0x0][0x23c], -R63 ;  /* 0x00008f000c307a23 */ /* 0x000fe4000001083f */
[--C-:B------:R-:W-:Y:S01]  /*4a70*/  FFMA.FTZ R55, R35, c[0x0][0x23c], -R136.reuse ;  /* 0x00008f0023377a23 */ /* 0x100fe20000010888 */
[----:B------:R-:W4:Y:S01]  /*4a80*/  LDSM.16.MT88.4 R12, [R216+0xc800] ;  /* 0x00c80000d80c783b */ /* 0x000f220000004200 */
[----:B------:R-:W-:Y:S01]  /*4a90*/  MUFU.EX2 R57, R57 ;  /* 0x0000003900397308 */ /* 0x000fe20000000800 */
[----:B------:R-:W-:-:S02]  /*4aa0*/  FFMA.FTZ R50, R33, c[0x0][0x23c], -R136 ;  /* 0x00008f0021327a23 */ /* 0x000fc40000010888 */
[--C-:B------:R-:W-:Y:S02]  /*4ab0*/  FFMA.FTZ R51, R73, c[0x0][0x23c], -R136.reuse ;  /* 0x00008f0049337a23 */ /* 0x100fe40000010888 */
[--C-:B------:R-:W-:Y:S02]  /*4ac0*/  FFMA.FTZ R54, R34, c[0x0][0x23c], -R63.reuse ;  /* 0x00008f0022367a23 */ /* 0x100fe4000001083f */
[--C-:B------:R-:W-:Y:S01]  /*4ad0*/  FFMA.FTZ R49, R38, c[0x0][0x23c], -R63.reuse ;  /* 0x00008f0026317a23 */ /* 0x100fe2000001083f */
[----:B------:R-:W5:Y:S01]  /*4ae0*/  MUFU.EX2 R52, R52 ;  /* 0x0000003400347308 */ /* 0x000f620000000800 */
[----:B-1----:R-:W-:Y:S01]  /*4af0*/  F2FP.PACK_AB R68, R56, R59 ;  /* 0x0000003b3844723e */ /* 0x002fe200000000ff */
[----:B------:R-:W-:Y:S02]  /*4b00*/  FFMA.FTZ R45, R32, c[0x0][0x23c], -R63 ;  /* 0x00008f00202d7a23 */ /* 0x000fe4000001083f */
[--C-:B------:R-:W-:Y:S01]  /*4b10*/  FFMA.FTZ R42, R43, c[0x0][0x23c], -R136.reuse ;  /* 0x00008f002b2a7a23 */ /* 0x100fe20000010888 */
[----:B------:R-:W1:Y:S01]  /*4b20*/  LDSM.16.MT88.4 R32, [R218+0x10800] ;  /* 0x01080000da20783b */ /* 0x000e620000004200 */
[----:B------:R-:W-:-:S02]  /*4b30*/  FFMA.FTZ R43, R29, c[0x0][0x23c], -R136 ;  /* 0x00008f001d2b7a23 */ /* 0x000fc40000010888 */
[----:B------:R-:W-:Y:S01]  /*4b40*/  MUFU.EX2 R61, R61 ;  /* 0x0000003d003d7308 */ /* 0x000fe20000000800 */
[----:B------:R-:W1:Y:S01]  /*4b50*/  LDSM.16.MT88.4 R28, [R217+0x10800] ;  /* 0x01080000d91c783b */ /* 0x000e620000004200 */
[--C-:B------:R-:W-:Y:S02]  /*4b60*/  FFMA.FTZ R47, R41, c[0x0][0x23c], -R136.reuse ;  /* 0x00008f00292f7a23 */ /* 0x100fe40000010888 */
[----:B------:R-:W-:Y:S02]  /*4b70*/  FFMA.FTZ R38, R37, c[0x0][0x23c], -R136 ;  /* 0x00008f0025267a23 */ /* 0x000fe40000010888 */
[--C-:B------:R-:W-:Y:S02]  /*4b80*/  FFMA.FTZ R44, R172, c[0x0][0x23c], -R63.reuse ;  /* 0x00008f00ac2c7a23 */ /* 0x100fe4000001083f */
[----:B------:R-:W2:Y:S01]  /*4b90*/  MUFU.EX2 R60, R60 ;  /* 0x0000003c003c7308 */ /* 0x000ea20000000800 */
[----:B-----5:R-:W-:Y:S01]  /*4ba0*/  F2FP.PACK_AB R70, R52, R57 ;  /* 0x000000393446723e */ /* 0x020fe200000000ff */
[----:B------:R-:W-:-:S02]  /*4bb0*/  FFMA.FTZ R41, R170, c[0x0][0x23c], -R63 ;  /* 0x00008f00aa297a23 */ /* 0x000fc4000001083f */
[--C-:B------:R-:W-:Y:S02]  /*4bc0*/  FFMA.FTZ R40, R40, c[0x0][0x23c], -R63.reuse ;  /* 0x00008f0028287a23 */ /* 0x100fe4000001083f */
[--C-:B------:R-:W-:Y:S02]  /*4bd0*/  FFMA.FTZ R37, R2, c[0x0][0x23c], -R63.reuse ;  /* 0x00008f0002257a23 */ /* 0x100fe4000001083f */
[----:B------:R-:W-:Y:S01]  /*4be0*/  MUFU.EX2 R58, R58 ;  /* 0x0000003a003a7308 */ /* 0x000fe20000000800 */
[--C-:B------:R-:W-:Y:S02]  /*4bf0*/  FFMA.FTZ R2, R141, c[0x0][0x23c], -R136.reuse ;  /* 0x00008f008d027a23 */ /* 0x100fe40000010888 */
[--C-:B------:R-:W-:Y:S02]  /*4c00*/  FFMA.FTZ R0, R137, c[0x0][0x23c], -R136.reuse ;  /* 0x00008f0089007a23 */ /* 0x100fe40000010888 */
[--C-:B------:R-:W-:Y:S02]  /*4c10*/  FFMA.FTZ R39, R39, c[0x0][0x23c], -R136.reuse ;  /* 0x00008f0027277a23 */ /* 0x100fe40000010888 */
[----:B------:R-:W-:Y:S01]  /*4c20*/  FFMA.FTZ R133, R133, c[0x0][0x23c], -R136 ;  /* 0x00008f0085857a23 */ /* 0x000fe20000010888 */
[----:B------:R-:W5:Y:S01]  /*4c30*/  MUFU.EX2 R53, R53 ;  /* 0x0000003500357308 */ /* 0x000f620000000800 */
[----:B--2---:R-:W-:Y:S01]  /*4c40*/  F2FP.PACK_AB R69, R60, R61 ;  /* 0x0000003d3c45723e */ /* 0x004fe200000000ff */
        /* <DEDUP_REMOVED lines=8> */
[----:B-----5:R-:W-:Y:S01]  /*4cd0*/  F2FP.PACK_AB R71, R53, R58 ;  /* 0x0000003a3547723e */ /* 0x020fe200000000ff */
        /* <DEDUP_REMOVED lines=36> */
[----:B------:R-:W1:Y:S01]  /*4f20*/  MUFU.EX2 R45, R45 ;  /* 0x0000002d002d7308 */ /* 0x000e620000000800 */
[----:B------:R-:W-:-:S02]  /*4f30*/  FADD.FTZ R58, R58, R61 ;  /* 0x0000003d3a3a7221 */ /* 0x000fc40000010000 */
[----:B------:R-:W-:Y:S02]  /*4f40*/  FFMA.FTZ R245, R65, c[0x0][0x23c], -R136 ;  /* 0x00008f0041f57a23 */ /* 0x000fe40000010888 */
[----:B------:R-:W-:Y:S01]  /*4f50*/  FADD.FTZ R52, R52, R57 ;  /* 0x0000003934347221 */ /* 0x000fe20000010000 */
[C---:B------:R-:W-:Y:S01]  /*4f60*/  HMMA.16816.F32 R112, R68.reuse, R108, RZ ;  /* 0x0000006c4470723c */ /* 0x040fe200000018ff */
[----:B------:R-:W-:Y:S01]  /*4f70*/  FADD.FTZ R53, R53, R58 ;  /* 0x0000003a35357221 */ /* 0x000fe20000010000 */
[----:B------:R-:W-:Y:S06]  /*4f80*/  MUFU.EX2 R47, R47 ;  /* 0x0000002f002f7308 */ /* 0x000fec0000000800 */
[C---:B---3--:R-:W-:Y:S02]  /*4f90*/  HMMA.16816.F32 R88, R68.reuse, R84, RZ ;  /* 0x000000544458723c */ /* 0x048fe400000018ff */
[----:B------:R-:W3:Y:S06]  /*4fa0*/  MUFU.EX2 R42, R42 ;  /* 0x0000002a002a7308 */ /* 0x000eec0000000800 */
        /* <DEDUP_REMOVED lines=27> */
[----:B----4-:R-:W-:Y:S01]  /*5160*/  HMMA.16816.F32 R104, R4, R12, R104 ;  /* 0x0000000c0468723c */ /* 0x010fe20000001868 */
[----:B------:R-:W-:Y:S01]  /*5170*/  FADD.FTZ R46, R46, R51 ;  /* 0x000000332e2e7221 */ /* 0x000fe20000010000 */
[----:B------:R-:W-:Y:S01]  /*5180*/  MUFU.EX2 R0, R0 ;  /* 0x0000000000007308 */ /* 0x000fe20000000800 */
[----:B------:R-:W-:-:S05]  /*5190*/  FADD.FTZ R45, R45, R48 ;  /* 0x000000302d2d7221 */ /* 0x000fca0000010000 */
[C---:B------:R-:W-:Y:S01]  /*51a0*/  HMMA.16816.F32 R100, R4.reuse, R14, R100 ;  /* 0x0000000e0464723c */ /* 0x040fe20000001864 */
[----:B------:R-:W1:Y:S01]  /*51b0*/  LDSM.16.MT88.4 R12, [R216+0x10800] ;  /* 0x01080000d80c783b */ /* 0x000e620000004200 */
[----:B------:R-:W-:Y:S06]  /*51c0*/  MUFU.EX2 R137, R137 ;  /* 0x0000008900897308 */ /* 0x000fec0000000800 */
[C---:B------:R-:W-:Y:S02]  /*51d0*/  HMMA.16816.F32 R96, R4.reuse, R8, R96 ;  /* 0x000000080460723c */ /* 0x040fe40000001860 */
        /* <DEDUP_REMOVED lines=34> */
[----:B---3--:R-:W-:Y:S01]  /*5400*/  F2FP.PACK_AB R4, R42, R47 ;  /* 0x0000002f2a04723e */ /* 0x008fe200000000ff */
        /* <DEDUP_REMOVED lines=14> */
[----:B------:R-:W3:Y:S02]  /*54f0*/  MUFU.EX2 R162, R162 ;  /* 0x000000a200a27308 */ /* 0x000ee40000000800 */
[C---:B------:R-:W-:Y:S01]  /*5500*/  HMMA.16816.F32 R100, R4.reuse, R10, R100 ;  /* 0x0000000a0464723c */ /* 0x040fe20000001864 */
[----:B------:R-:W5:Y:S05]  /*5510*/  LDSM.16.MT88.4 R8, [R216+0x11000] ;  /* 0x01100000d808783b */ /* 0x000f6a0000004200 */
[----:B------:R-:W-:Y:S02]  /*5520*/  MUFU.EX2 R160, R160 ;  /* 0x000000a000a07308 */ /* 0x000fe40000000800 */
[C---:B--2---:R-:W-:Y:S06]  /*5530*/  HMMA.16816.F32 R112, R4.reuse, R16, R112 ;  /* 0x000000100470723c */ /* 0x044fec0000001870 */
[----:B------:R-:W2:Y:S02]  /*5540*/  MUFU.EX2 R165, R165 ;  /* 0x000000a500a57308 */ /* 0x000ea40000000800 */
[C---:B------:R-:W-:Y:S01]  /*5550*/  HMMA.16816.F32 R108, R4.reuse, R18, R108 ;  /* 0x00000012046c723c */ /* 0x040fe2000000186c */
[----:B------:R-:W-:Y:S05]  /*5560*/  LDSM.16.MT88.4 R16, [R216+0xd800] ;  /* 0x00d80000d810783b */ /* 0x000fea0000004200 */
        /* <DEDUP_REMOVED lines=80> */
[C---:B-1----:R-:W-:Y:S08]  /*5a70*/  HMMA.16816.F32 R104, R4.reuse, R12, R104 ;  /* 0x0000000c0468723c */ /* 0x042ff00000001868 */
        /* <DEDUP_REMOVED lines=32> */
[C---:B-----5:R-:W-:Y:S08]  /*5c80*/  HMMA.16816.F32 R104, R4.reuse, R8, R104 ;  /* 0x000000080468723c */ /* 0x060ff00000001868 */
        /* <DEDUP_REMOVED lines=109> */
.L_x_2286:
        /* <DEDUP_REMOVED lines=64> */
.L_x_2283:
[C---:B------:R-:W-:Y:S04]  /*6760*/  LEA R228, P0, R6.reuse, R228, 0x1 ;  /* 0x000000e406e47211 */ /* 0x040fe800078008ff */
[----:B------:R-:W-:Y:S02]  /*6770*/  LEA.HI.X R227, R6, R227, R3, 0x1, P0 ;  /* 0x000000e306e37211 */ /* 0x000fe400000f0c03 */
[----:B------:R-:W-:Y:S02]  /*6780*/  IADD3 R40, P0, R228, UR9, RZ ;  /* 0x00000009e4287c10 */ /* 0x000fe4000ff1e0ff */
[----:B------:R-:W-:Y:S02]  /*6790*/  MOV R229, R227 ;  /* 0x000000e300e57202 */ /* 0x000fe40000000f00 */
[----:B------:R-:W-:Y:S02]  /*67a0*/  IADD3.X R41, R227, UR5, RZ, P0, !PT ;  /* 0x00000005e3297c10 */ /* 0x000fe400087fe4ff */
[----:B------:R-:W-:Y:S01]  /*67b0*/  IADD3 R38, P0, R40, UR9, RZ ;  /* 0x0000000928267c10 */ /* 0x000fe2000ff1e0ff */
[----:B------:R-:W-:Y:S01]  /*67c0*/  @!PT LDS RZ, [RZ] ;  /* 0x00000000fffff984 */ /* 0x000fe20000000800 */
[----:B------:R-:W-:Y:S01]  /*67d0*/  @!PT LDS RZ, [RZ] ;  /* 0x00000000fffff984 */ /* 0x000fe20000000800 */
[----:B------:R-:W-:Y:S01]  /*67e0*/  @!PT LDS RZ, [RZ] ;  /* 0x00000000fffff984 */ /* 0x000fe20000000800 */
[----:B------:R1:W-:Y:S03]  /*67f0*/  LDGSTS.E.BYPASS.LTC128B.128 [R233+0xc000], [R228.64] ;  /* 0x0c000000e4e97fae */ /* 0x0003e6000b901d4a */
[----:B------:R-:W-:Y:S02]  /*6800*/  IADD3.X R39, R41, UR5, RZ, P0, !PT ;  /* 0x0000000529277c10 */ /* 0x000fe400087fe4ff */
[----:B------:R-:W-:Y:S03]  /*6810*/  IADD3 R36, P0, R38, UR9, RZ ;  /* 0x0000000926247c10 */ /* 0x000fe6000ff1e0ff */
[----:B------:R1:W-:Y:S01]  /*6820*/  LDGSTS.E.BYPASS.LTC128B.128 [R233+0x10000], [R228.64+0x80] ;  /* 0x10000080e4e97fae */ /* 0x0003e2000b901d4a */
[----:B------:R-:W-:Y:S02]  /*6830*/  IADD3.X R37, R39, UR5, RZ, P0, !PT ;  /* 0x0000000527257c10 */ /* 0x000fe400087fe4ff */
[----:B------:R-:W-:Y:S04]  /*6840*/  IADD3 R34, P0, R36, UR9, RZ ;  /* 0x0000000924227c10 */ /* 0x000fe8000ff1e0ff */
[----:B------:R-:W-:Y:S01]  /*6850*/  IADD3.X R35, R37, UR5, RZ, P0, !PT ;  /* 0x0000000525237c10 */ /* 0x000fe200087fe4ff */
[----:B------:R2:W-:Y:S01]  /*6860*/  LDGSTS.E.BYPASS.LTC128B.128 [R233+0xc800], [R40.64] ;  /* 0x0c80000028e97fae */ /* 0x0005e2000b901d4a */
[----:B------:R-:W-:Y:S04]  /*6870*/  IADD3 R32, P0, R34, UR9, RZ ;  /* 0x0000000922207c10 */ /* 0x000fe8000ff1e0ff */
[----:B------:R-:W-:Y:S02]  /*6880*/  IADD3.X R33, R35, UR5, RZ, P0, !PT ;  /* 0x0000000523217c10 */ /* 0x000fe400087fe4ff */
[----:B------:R-:W-:Y:S01]  /*6890*/  IADD3 R2, P0, R32, UR9, RZ ;  /* 0x0000000920027c10 */ /* 0x000fe2000ff1e0ff */
[----:B------:R2:W-:Y:S03]  /*68a0*/  LDGSTS.E.BYPASS.LTC128B.128 [R233+0x10800], [R40.64+0x80] ;  /* 0x1080008028e97fae */ /* 0x0005e6000b901d4a */
[----:B------:R-:W-:Y:S02]  /*68b0*/  IADD3.X R3, R33, UR5, RZ, P0, !PT ;  /* 0x0000000521037c10 */ /* 0x000fe400087fe4ff */
[----:B------:R-:W-:Y:S03]  /*68c0*/  IADD3 R42, P0, R2, UR9, RZ ;  /* 0x00000009022a7c10 */ /* 0x000fe6000ff1e0ff */
[----:B------:R3:W-:Y:S01]  /*68d0*/  LDGSTS.E.BYPASS.LTC128B.128 [R233+0xd000], [R38.64] ;  /* 0x0d00000026e97fae */ /* 0x0007e2000b901d4a */
[----:B------:R-:W-:Y:S02]  /*68e0*/  IADD3.X R43, R3, UR5, RZ, P0, !PT ;  /* 0x00000005032b7c10 */ /* 0x000fe400087fe4ff */
[----:B------:R-:W-:Y:S05]  /*68f0*/  ISETP.GE.AND P0, PT, R241, 0x1, PT ;  /* 0x00000001f100780c */ /* 0x000fea0003f06270 */
[----:B------:R3:W-:Y:S08]  /*6900*/  LDGSTS.E.BYPASS.LTC128B.128 [R233+0x11000], [R38.64+0x80] ;  /* 0x1100008026e97fae */ /* 0x0007f0000b901d4a */
[----:B------:R3:W-:Y:S08]  /*6910*/  LDGSTS.E.BYPASS.LTC128B.128 [R233+0xd800], [R36.64] ;  /* 0x0d80000024e97fae */ /* 0x0007f0000b901d4a */
        /* <DEDUP_REMOVED lines=9> */
[----:B------:R-:W-:Y:S08]  /*69b0*/  LDSM.16.M88.4 R136, [R226] ;  /* 0x00000000e288783b */ /* 0x000ff00000000200 */
[----:B------:R-:W1:Y:S08]  /*69c0*/  LDSM.16.M88.4 R140, [R225] ;  /* 0x00000000e18c783b */ /* 0x000e700000000200 */
[----:B------:R-:W2:Y:S08]  /*69d0*/  LDSM.16.M88.4 R144, [R225+0x800] ;  /* 0x00080000e190783b */ /* 0x000eb00000000200 */
[----:B------:R-:W2:Y:S08]  /*69e0*/  LDSM.16.M88.4 R148, [R225+0x1000] ;  /* 0x00100000e194783b */ /* 0x000eb00000000200 */
[----:B------:R-:W0:Y:S08]  /*69f0*/  LDGDEPBAR ;  /* 0x00000000000079af */ /* 0x000e300000000000 */
[----:B------:R-:W3:Y:S01]  /*6a00*/  LDSM.16.M88.4 R152, [R225+0x1800] ;  /* 0x00180000e198783b */ /* 0x000ee20000000200 */
[C---:B-1----:R-:W-:Y:S07]  /*6a10*/  HMMA.16816.F32 R4, R136.reuse, R140, RZ ;  /* 0x0000008c8804723c */ /* 0x042fee00000018ff */
[----:B------:R-:W1:Y:S01]  /*6a20*/  LDSM.16.M88.4 R156, [R225+0x2000] ;  /* 0x00200000e19c783b */ /* 0x000e620000000200 */
[C---:B------:R-:W-:Y:S07]  /*6a30*/  HMMA.16816.F32 R8, R136.reuse, R142, RZ ;  /* 0x0000008e8808723c */ /* 0x040fee00000018ff */
[----:B------:R-:W1:Y:S01]  /*6a40*/  LDSM.16.M88.4 R160, [R225+0x2800] ;  /* 0x00280000e1a0783b */ /* 0x000e620000000200 */
[C---:B--2---:R-:W-:Y:S07]  /*6a50*/  HMMA.16816.F32 R12, R136.reuse, R144, RZ ;  /* 0x00000090880c723c */ /* 0x044fee00000018ff */
[----:B------:R-:W2:Y:S01]  /*6a60*/  LDSM.16.M88.4 R164, [R225+0x3000] ;  /* 0x00300000e1a4783b */ /* 0x000ea20000000200 */
[C---:B------:R-:W-:Y:S07]  /*6a70*/  HMMA.16816.F32 R16, R136.reuse, R146, RZ ;  /* 0x000000928810723c */ /* 0x040fee00000018ff */
[----:B------:R-:W2:Y:S01]  /*6a80*/  LDSM.16.M88.4 R140, [R225+0x3800] ;  /* 0x00380000e18c783b */ /* 0x000ea20000000200 */
[C---:B------:R-:W-:Y:S07]  /*6a90*/  HMMA.16816.F32 R20, R136.reuse, R148, RZ ;  /* 0x000000948814723c */ /* 0x040fee00000018ff */
[----:B------:R-:W-:Y:S01]  /*6aa0*/  LDSM.16.M88.4 R144, [R224] ;  /* 0x00000000e090783b */ /* 0x000fe20000000200 */
[C---:B------:R-:W-:Y:S07]  /*6ab0*/  HMMA.16816.F32 R24, R136.reuse, R150, RZ ;  /* 0x000000968818723c */ /* 0x040fee00000018ff */
[----:B------:R-:W2:Y:S01]  /*6ac0*/  LDSM.16.M88.4 R148, [R223] ;  /* 0x00000000df94783b */ /* 0x000ea20000000200 */
[C---:B---3--:R-:W-:Y:S07]  /*6ad0*/  HMMA.16816.F32 R28, R136.reuse, R152, RZ ;  /* 0x00000098881c723c */ /* 0x048fee00000018ff */
[----:B------:R-:W3:Y:S01]  /*6ae0*/  LDSM.16.M88.4 R168, [R215] ;  /* 0x00000000d7a8783b */ /* 0x000ee20000000200 */
[C---:B----4-:R-:W-:Y:S07]  /*6af0*/  HMMA.16816.F32 R32, R136.reuse, R154, RZ ;  /* 0x0000009a8820723c */ /* 0x050fee00000018ff */
[----:B------:R-:W4:Y:S01]  /*6b00*/  LDSM.16.M88.4 R172, [R214] ;  /* 0x00000000d6ac783b */ /* 0x000f220000000200 */
[C---:B-1----:R-:W-:Y:S07]  /*6b10*/  HMMA.16816.F32 R36, R136.reuse, R156, RZ ;  /* 0x0000009c8824723c */ /* 0x042fee00000018ff */
[----:B------:R-:W1:Y:S01]  /*6b20*/  LDSM.16.M88.4 R152, [R213] ;  /* 0x00000000d598783b */ /* 0x000e620000000200 */
[C---:B------:R-:W-:Y:S07]  /*6b30*/  HMMA.16816.F32 R40, R136.reuse, R158, RZ ;  /* 0x0000009e8828723c */ /* 0x040fee00000018ff */
[----:B------:R-:W1:Y:S01]  /*6b40*/  LDSM.16.M88.4 R156, [R212] ;  /* 0x00000000d49c783b */ /* 0x000e620000000200 */
[C---:B------:R-:W-:Y:S07]  /*6b50*/  HMMA.16816.F32 R44, R136.reuse, R160, RZ ;  /* 0x000000a0882c723c */ /* 0x040fee00000018ff */
[----:B------:R-:W-:Y:S01]  /*6b60*/  LDSM.16.M88.4 R176, [R210] ;  /* 0x00000000d2b0783b */ /* 0x000fe20000000200 */
[C---:B------:R-:W-:Y:S07]  /*6b70*/  HMMA.16816.F32 R48, R136.reuse, R162, RZ ;  /* 0x000000a28830723c */ /* 0x040fee00000018ff */
[----:B------:R-:W1:Y:S01]  /*6b80*/  LDSM.16.M88.4 R160, [R211] ;  /* 0x00000000d3a0783b */ /* 0x000e620000000200 */
[C---:B--2---:R-:W-:Y:S07]  /*6b90*/  HMMA.16816.F32 R52, R136.reuse, R164, RZ ;  /* 0x000000a48834723c */ /* 0x044fee00000018ff */
[----:B------:R-:W2:Y:S01]  /*6ba0*/  LDSM.16.M88.4 R180, [R209] ;  /* 0x00000000d1b4783b */ /* 0x000ea20000000200 */
[C---:B------:R-:W-:Y:S07]  /*6bb0*/  HMMA.16816.F32 R56, R136.reuse, R166, RZ ;  /* 0x000000a68838723c */ /* 0x040fee00000018ff */
[----:B------:R-:W-:Y:S01]  /*6bc0*/  LDSM.16.M88.4 R184, [R222] ;  /* 0x00000000deb8783b */ /* 0x000fe20000000200 */
[C---:B------:R-:W-:Y:S07]  /*6bd0*/  HMMA.16816.F32 R60, R136.reuse, R140, RZ ;  /* 0x0000008c883c723c */ /* 0x040fee00000018ff */
[----:B------:R-:W1:Y:S01]  /*6be0*/  LDSM.16.M88.4 R164, [R221] ;  /* 0x00000000dda4783b */ /* 0x000e620000000200 */
[----:B------:R-:W-:Y:S07]  /*6bf0*/  HMMA.16816.F32 R64, R136, R142, RZ ;  /* 0x0000008e8840723c */ /* 0x000fee00000018ff */
[----:B------:R-:W1:Y:S01]  /*6c00*/  LDSM.16.M88.4 R136, [R221+0x800] ;  /* 0x00080000dd88783b */ /* 0x000e620000000200 */
[C---:B------:R-:W-:Y:S07]  /*6c10*/  HMMA.16816.F32 R4, R144.reuse, R148, R4 ;  /* 0x000000949004723c */ /* 0x040fee0000001804 */
[----:B------:R-:W1:Y:S01]  /*6c20*/  LDSM.16.M88.4 R140, [R221+0x1000] ;  /* 0x00100000dd8c783b */ /* 0x000e620000000200 */
[C---:B------:R-:W-:Y:S07]  /*6c30*/  HMMA.16816.F32 R8, R144.reuse, R150, R8 ;  /* 0x000000969008723c */ /* 0x040fee0000001808 */
[----:B------:R-:W2:Y:S01]  /*6c40*/  LDSM.16.M88.4 R148, [R221+0x1800] ;  /* 0x00180000dd94783b */ /* 0x000ea20000000200 */
[C---:B---3--:R-:W-:Y:S07]  /*6c50*/  HMMA.16816.F32 R12, R144.reuse, R168, R12 ;  /* 0x000000a8900c723c */ /* 0x048fee000000180c */
[----:B------:R-:W-:Y:S01]  /*6c60*/  LDSM.16.M88.4 R188, [R207] ;  /* 0x00000000cfbc783b */ /* 0x000fe20000000200 */
[C---:B------:R-:W-:Y:S07]  /*6c70*/  HMMA.16816.F32 R16, R144.reuse, R170, R16 ;  /* 0x000000aa9010723c */ /* 0x040fee0000001810 */
[----:B------:R-:W-:Y:S01]  /*6c80*/  LDSM.16.M88.4 R168, [R221+0x2800] ;  /* 0x00280000dda8783b */ /* 0x000fe20000000200 */
[C---:B----4-:R-:W-:Y:S07]  /*6c90*/  HMMA.16816.F32 R20, R144.reuse, R172, R20 ;  /* 0x000000ac9014723c */ /* 0x050fee0000001814 */
[----:B------:R-:W-:Y:S01]  /*6ca0*/  LDSM.16.M88.4 R192, [R220+0x2000] ;  /* 0x00200000dcc0783b */ /* 0x000fe20000000200 */
[C---:B------:R-:W-:Y:S07]  /*6cb0*/  HMMA.16816.F32 R24, R144.reuse, R174, R24 ;  /* 0x000000ae9018723c */ /* 0x040fee0000001818 */
[----:B------:R-:W-:Y:S01]  /*6cc0*/  LDSM.16.M88.4 R172, [R208] ;  /* 0x00000000d0ac783b */ /* 0x000fe20000000200 */
[C---:B-1----:R-:W-:Y:S07]  /*6cd0*/  HMMA.16816.F32 R28, R144.reuse, R152, R28 ;  /* 0x00000098901c723c */ /* 0x042fee000000181c */
[----:B------:R-:W-:Y:S01]  /*6ce0*/  LDSM.16.M88.4 R196, [R208+0x4000] ;  /* 0x00400000d0c4783b */ /* 0x000fe20000000200 */
[C---:B------:R-:W-:Y:S07]  /*6cf0*/  HMMA.16816.F32 R32, R144.reuse, R154, R32 ;  /* 0x0000009a9020723c */ /* 0x040fee0000001820 */
[----:B------:R-:W1:Y:S01]  /*6d00*/  LDSM.16.M88.4 R152, [R221+0x2000] ;  /* 0x00200000dd98783b */ /* 0x000e620000000200 */
[C---:B------:R-:W-:Y:S08]  /*6d10*/  HMMA.16816.F32 R36, R144.reuse, R156, R36 ;  /* 0x0000009c9024723c */ /* 0x040ff00000001824 */
[C---:B------:R-:W-:Y:S01]  /*6d20*/  HMMA.16816.F32 R40, R144.reuse, R158, R40 ;  /* 0x0000009e9028723c */ /* 0x040fe20000001828 */
[----:B------:R-:W-:Y:S07]  /*6d30*/  LDSM.16.M88.4 R156, [R221+0x3800] ;  /* 0x00380000dd9c783b */ /* 0x000fee0000000200 */
[C---:B------:R-:W-:Y:S08]  /*6d40*/  HMMA.16816.F32 R44, R144.reuse, R160, R44 ;  /* 0x000000a0902c723c */ /* 0x040ff0000000182c */
[C---:B------:R-:W-:Y:S01]  /*6d50*/  HMMA.16816.F32 R48, R144.reuse, R162, R48 ;  /* 0x000000a29030723c */ /* 0x040fe20000001830 */
[----:B------:R-:W-:Y:S07]  /*6d60*/  LDSM.16.M88.4 R160, [R220] ;  /* 0x00000000dca0783b */ /* 0x000fee0000000200 */
[C---:B------:R-:W-:Y:S08]  /*6d70*/  HMMA.16816.F32 R52, R144.reuse, R176, R52 ;  /* 0x000000b09034723c */ /* 0x040ff00000001834 */
[C---:B------:R-:W-:Y:S01]  /*6d80*/  HMMA.16816.F32 R56, R144.reuse, R178, R56 ;  /* 0x000000b29038723c */ /* 0x040fe20000001838 */
[----:B------:R-:W-:Y:S07]  /*6d90*/  LDSM.16.M88.4 R176, [R208+0x800] ;  /* 0x00080000d0b0783b */ /* 0x000fee0000000200 */
[C---:B--2---:R-:W-:Y:S08]  /*6da0*/  HMMA.16816.F32 R60, R144.reuse, R180, R60 ;  /* 0x000000b4903c723c */ /* 0x044ff0000000183c */
[----:B------:R-:W-:Y:S01]  /*6db0*/  HMMA.16816.F32 R64, R144, R182, R64 ;  /* 0x000000b69040723c */ /* 0x000fe20000001840 */
[----:B------:R-:W2:Y:S07]  /*6dc0*/  LDSM.16.M88.4 R144, [R221+0x3000] ;  /* 0x00300000dd90783b */ /* 0x000eae0000000200 */
[C---:B------:R-:W-:Y:S01]  /*6dd0*/  HMMA.16816.F32 R4, R184.reuse, R164, R4 ;  /* 0x000000a4b804723c */ /* 0x040fe20000001804 */
[----:B------:R-:W-:Y:S07]  /*6de0*/  LDSM.16.M88.4 R180, [R225+0x7800] ;  /* 0x00780000e1b4783b */ /* 0x000fee0000000200 */
[C---:B------:R-:W-:Y:S01]  /*6df0*/  HMMA.16816.F32 R8, R184.reuse, R166, R8 ;  /* 0x000000a6b808723c */ /* 0x040fe20000001808 */
[----:B------:R-:W3:Y:S07]  /*6e00*/  LDSM.16.M88.4 R164, [R208+0x1000] ;  /* 0x00100000d0a4783b */ /* 0x000eee0000000200 */
[C---:B------:R-:W-:Y:S08]  /*6e10*/  HMMA.16816.F32 R12, R184.reuse, R136, R12 ;  /* 0x00000088b80c723c */ /* 0x040ff0000000180c */
[C---:B------:R-:W-:Y:S01]  /*6e20*/  HMMA.16816.F32 R16, R184.reuse, R138, R16 ;  /* 0x0000008ab810723c */ /* 0x040fe20000001810 */
[----:B------:R-:W4:Y:S07]  /*6e30*/  LDSM.16.M88.4 R136, [R208+0x1800] ;  /* 0x00180000d088783b */ /* 0x000f2e0000000200 */
        /* <DEDUP_REMOVED lines=25> */
[C---:B---3--:R-:W-:Y:S08]  /*6fd0*/  HMMA.16816.F32 R20, R160.reuse, R164, R20 ;  /* 0x000000a4a014723c */ /* 0x048ff00000001814 */
[C---:B------:R-:W-:Y:S01]  /*6fe0*/  HMMA.16816.F32 R24, R160.reuse, R166, R24 ;  /* 0x000000a6a018723c */ /* 0x040fe20000001818 */
[----:B------:R-:W3:Y:S07]  /*6ff0*/  LDSM.16.M88.4 R164, [R225+0x5800] ;  /* 0x00580000e1a4783b */ /* 0x000eee0000000200 */
[C---:B----4-:R-:W-:Y:S08]  /*7000*/  HMMA.16816.F32 R28, R160.reuse, R136, R28 ;  /* 0x00000088a01c723c */ /* 0x050ff0000000181c */
[C---:B------:R-:W-:Y:S01]  /*7010*/  HMMA.16816.F32 R32, R160.reuse, R138, R32 ;  /* 0x0000008aa020723c */ /* 0x040fe20000001820 */
[----:B------:R-:W4:Y:S07]  /*7020*/  LDSM.16.M88.4 R136, [R225+0x6000] ;  /* 0x00600000e188783b */ /* 0x000f2e0000000200 */
[C---:B------:R-:W-:Y:S08]  /*7030*/  HMMA.16816.F32 R36, R160.reuse, R140, R36 ;  /* 0x0000008ca024723c */ /* 0x040ff00000001824 */
[C---:B------:R-:W-:Y:S01]  /*7040*/  HMMA.16816.F32 R40, R160.reuse, R142, R40 ;  /* 0x0000008ea028723c */ /* 0x040fe20000001828 */
[----:B------:R-:W3:Y:S07]  /*7050*/  LDSM.16.M88.4 R140, [R225+0x6800] ;  /* 0x00680000e18c783b */ /* 0x000eee0000000200 */
        /* <DEDUP_REMOVED lines=10> */
[----:B------:R-:W1:Y:S07]  /*7100*/  LDSM.16.M88.4 R160, [R204] ;  /* 0x00000000cca0783b */ /* 0x000e6e0000000200 */
        /* <DEDUP_REMOVED lines=9> */
[C---:B------:R-:W-:Y:S01]  /*71a0*/  HMMA.16816.F32 R32, R156.reuse, R166, R32 ;  /* 0x000000a69c20723c */ /* 0x040fe20000001820 */
[----:B------:R-:W-:Y:S07]  /*71b0*/  LDSM.16.M88.4 R164, [R221+0x4000] ;  /* 0x00400000dda4783b */ /* 0x000fee0000000200 */
[C---:B----4-:R-:W-:Y:S08]  /*71c0*/  HMMA.16816.F32 R36, R156.reuse, R136, R36 ;  /* 0x000000889c24723c */ /* 0x050ff00000001824 */
[C---:B------:R-:W-:Y:S01]  /*71d0*/  HMMA.16816.F32 R40, R156.reuse, R138, R40 ;  /* 0x0000008a9c28723c */ /* 0x040fe20000001828 */
[----:B------:R-:W3:Y:S07]  /*71e0*/  LDSM.16.M88.4 R136, [R203] ;  /* 0x00000000cb88783b */ /* 0x000eee0000000200 */
[C---:B------:R-:W-:Y:S08]  /*71f0*/  HMMA.16816.F32 R44, R156.reuse, R140, R44 ;  /* 0x0000008c9c2c723c */ /* 0x040ff0000000182c */
[C---:B------:R-:W-:Y:S01]  /*7200*/  HMMA.16816.F32 R48, R156.reuse, R142, R48 ;  /* 0x0000008e9c30723c */ /* 0x040fe20000001830 */
[----:B------:R-:W4:Y:S07]  /*7210*/  LDSM.16.M88.4 R140, [R202] ;  /* 0x00000000ca8c783b */ /* 0x000f2e0000000200 */
[C---:B------:R-:W-:Y:S08]  /*7220*/  HMMA.16816.F32 R52, R156.reuse, R148, R52 ;  /* 0x000000949c34723c */ /* 0x040ff00000001834 */
[C---:B------:R-:W-:Y:S01]  /*7230*/  HMMA.16816.F32 R56, R156.reuse, R150, R56 ;  /* 0x000000969c38723c */ /* 0x040fe20000001838 */
[----:B------:R-:W2:Y:S07]  /*7240*/  LDSM.16.M88.4 R148, [R201] ;  /* 0x00000000c994783b */ /* 0x000eae0000000200 */
[C---:B------:R-:W-:Y:S08]  /*7250*/  HMMA.16816.F32 R60, R156.reuse, R180, R60 ;  /* 0x000000b49c3c723c */ /* 0x040ff0000000183c */
[----:B------:R-:W-:Y:S01]  /*7260*/  HMMA.16816.F32 R64, R156, R182, R64 ;  /* 0x000000b69c40723c */ /* 0x000fe20000001840 */
[----:B------:R-:W-:Y:S07]  /*7270*/  LDSM.16.M88.4 R156, [R222+0x2000] ;  /* 0x00200000de9c783b */ /* 0x000fee0000000200 */
[C---:B------:R-:W-:Y:S01]  /*7280*/  HMMA.16816.F32 R4, R184.reuse, R188, R4 ;  /* 0x000000bcb804723c */ /* 0x040fe20000001804 */
[----:B------:R-:W-:Y:S07]  /*7290*/  LDSM.16.M88.4 R180, [R221+0x6800] ;  /* 0x00680000ddb4783b */ /* 0x000fee0000000200 */
        /* <DEDUP_REMOVED lines=18> */
[C---:B------:R-:W-:Y:S08]  /*73c0*/  HMMA.16816.F32 R56, R184.reuse, R150, R56 ;  /* 0x00000096b838723c */ /* 0x040ff00000001838 */
[C---:B-1----:R-:W-:Y:S08]  /*73d0*/  HMMA.16816.F32 R60, R184.reuse, R152, R60 ;  /* 0x00000098b83c723c */ /* 0x042ff0000000183c */
[----:B------:R-:W-:Y:S08]  /*73e0*/  HMMA.16816.F32 R64, R184, R154, R64 ;  /* 0x0000009ab840723c */ /* 0x000ff00000001840 */
[C---:B------:R-:W-:Y:S08]  /*73f0*/  HMMA.16816.F32 R4, R156.reuse, R164, R4 ;  /* 0x000000a49c04723c */ /* 0x040ff00000001804 */
[C---:B------:R-:W-:Y:S08]  /*7400*/  HMMA.16816.F32 R8, R156.reuse, R166, R8 ;  /* 0x000000a69c08723c */ /* 0x040ff00000001808 */
[C---:B--2---:R-:W-:Y:S08]  /*7410*/  HMMA.16816.F32 R12, R156.reuse, R144, R12 ;  /* 0x000000909c0c723c */ /* 0x044ff0000000180c */
        /* <DEDUP_REMOVED lines=16> */
[C---:B------:R-:W-:Y:S01]  /*7520*/  HMMA.16816.F32 R16, R192.reuse, R138, R16 ;  /* 0x0000008ac010723c */ /* 0x040fe20000001810 */
[----:B------:R-:W1:Y:S03]  /*7530*/  LDSM.16.M88.4 R136, [R208+0x5800] ;  /* 0x00580000d088783b */ /* 0x000e660000000200 */
[----:B-----5:R-:W-:Y:S02]  /*7540*/  FMUL.FTZ R3, R5, c[0x0][0x2ec] ;  /* 0x0000bb0005037a20 */ /* 0x020fe40000410000 */
        /* <DEDUP_REMOVED lines=111> */
[----:B------:R2:W1:Y:S10]  /*7c40*/  MUFU.TANH R158, R176 ;  /* 0x000000b0009e7308 */ /* 0x0004740000002400 */
[----:B------:R2:W1:Y:S10]  /*7c50*/  MUFU.TANH R170, R134 ;  /* 0x0000008600aa7308 */ /* 0x0004740000002400 */
        /* <DEDUP_REMOVED lines=33> */
[----:B---34-:R-:W-:Y:S02]  /*7e70*/  ULDC UR6, c[0x0][0x198] ;  /* 0x0000660000067ab9 */ /* 0x018fe40000000800 */
[----:B------:R-:W-:Y:S04]  /*7e80*/  ULEA UR6, -UR6, URZ, 0x7 ;  /* 0x0000003f06067291 */ /* 0x000fe8000f8e393f */
[----:B------:R-:W-:Y:S02]  /*7e90*/  USHF.R.S32.HI UR4, URZ, 0x1f, UR6 ;  /* 0x0000001f3f047899 */ /* 0x000fe40008011406 */
[----:B------:R-:W-:Y:S04]  /*7ea0*/  MOV R6, UR6 ;  /* 0x0000000600067c02 */ /* 0x000fe80008000f00 */
[----:B--2---:R-:W-:Y:S01]  /*7eb0*/  MOV R3, UR4 ;  /* 0x0000000400037c02 */ /* 0x004fe20008000f00 */
[----:B------:R-:W-:-:S05]  /*7ec0*/  @P6 BRA `(.L_x_2285) ;  /* 0x000003b000006947 */ /* 0x000fca0003800000 */
[----:B-1----:R-:W-:Y:S04]  /*7ed0*/  IABS R2, c[0x0][0x2d0] ;  /* 0x0000b40000027a13 */ /* 0x002fe80000000000 */
        /* <DEDUP_REMOVED lines=12> */
[----:B------:R-:W-:Y:S02]  /*7fa0*/  IMAD.MOV.U32 R3, RZ, RZ, c[0x0][0x2d0] ;  /* 0x0000b400ff037624 */ /* 0x000fe400078e00ff */
        /* <DEDUP_REMOVED lines=32> */
[----:B------:R-:W2:Y:S02]  /*81b0*/  LDG.E R4, [R16.64] ;  /* 0x0000000a10047981 */ /* 0x000ea4000c1e1900 */
[C---:B------:R-:W-:Y:S01]  /*81c0*/  IMAD.WIDE.U32 R6, R3.reuse, c[0x0][0x198], RZ ;  /* 0x0000660003067a25 */ /* 0x040fe200078e00ff */
[----:B------:R-:W-:Y:S01]  /*81d0*/  SHF.R.S32.HI R2, RZ, 0x1f, R3 ;  /* 0x0000001fff027819 */ /* 0x000fe20000011403 */
[----:B------:R-:W2:Y:S04]  /*81e0*/  LDG.E R5, [R14.64] ;  /* 0x0000000a0e057981 */ /* 0x000ea8000c1e1900 */
        /* <DEDUP_REMOVED lines=9> */
.L_x_2285:
        /* <DEDUP_REMOVED lines=22> */
[----:B-1----:R-:W-:Y:S01]  /*83e0*/  IADD3 R2, P0, R4, UR12, RZ ;  /* 0x0000000c04027c10 */ /* 0x002fe2000ff1e0ff */
        /* <DEDUP_REMOVED lines=13> */
.L_x_2284:
[----:B--234-:R-:W-:Y:S01]  /*84c0*/  FMNMX.FTZ R3, R172, R135, !PT ;  /* 0x00000087ac037209 */ /* 0x01cfe20007810000 */
[----:B------:R-:W-:Y:S01]  /*84d0*/  LDSM.16.MT88.4 R20, [R218+0xc000] ;  /* 0x00c00000da14783b */ /* 0x000fe20000004200 */
[----:B------:R-:W-:Y:S02]  /*84e0*/  FMNMX.FTZ R5, R164, R0, !PT ;  /* 0x00000000a4057209 */ /* 0x000fe40007810000 */
[----:B------:R-:W-:Y:S02]  /*84f0*/  FMNMX.FTZ R3, R168, R3, !PT ;  /* 0x00000003a8037209 */ /* 0x000fe40007810000 */
[----:B------:R-:W-:Y:S02]  /*8500*/  FMNMX.FTZ R5, R160, R5, !PT ;  /* 0x00000005a0057209 */ /* 0x000fe40007810000 */
[----:B------:R-:W-:Y:S01]  /*8510*/  FMNMX.FTZ R3, R8, R3, !PT ;  /* 0x0000000308037209 */ /* 0x000fe20007810000 */
[----:B------:R-:W-:Y:S01]  /*8520*/  LDSM.16.MT88.4 R28, [R217+0xc000] ;  /* 0x00c00000d91c783b */ /* 0x000fe20000004200 */
[----:B-1----:R-:W-:Y:S02]  /*8530*/  FMNMX.FTZ R2, R10, R5, !PT ;  /* 0x000000050a027209 */ /* 0x002fe40007810000 */
        /* <DEDUP_REMOVED lines=85> */
[----:B------:R-:W-:Y:S01]  /*8a90*/  ISETP.GT.AND P0, PT, R241, RZ, PT ;  /* 0x000000fff100720c */ /* 0x000fe20003f04270 */
        /* <DEDUP_REMOVED lines=8> */
[----:B------:R-:W-:Y:S02]  /*8b20*/  FFMA.FTZ R146, R146, c[0x0][0x23c], -R145 ;  /* 0x00008f0092927a23 */ /* 0x000fe40000010891 */
        /* <DEDUP_REMOVED lines=49> */
[----:B------:R-:W-:Y:S01]  /*8e40*/  FMUL.FTZ R66, R0, R70 ;  /* 0x0000004600427220 */ /* 0x000fe20000410000 */
[----:B-1----:R-:W-:Y:S01]  /*8e50*/  F2FP.PACK_AB R130, R140, R141 ;  /* 0x0000008d8c82723e */ /* 0x002fe200000000ff */
[C---:B------:R-:W-:Y:S02]  /*8e60*/  FMUL.FTZ R67, R0.reuse, R71 ;  /* 0x0000004700437220 */ /* 0x040fe40000410000 */
[----:B------:R-:W-:Y:S01]  /*8e70*/  LDSM.16.MT88.4 R100, [R216+0xf800] ;  /* 0x00f80000d864783b */ /* 0x000fe20000004200 */
[----:B------:R-:W-:Y:S02]  /*8e80*/  FFMA.FTZ R139, R0, R243, R139 ;  /* 0x000000f3008b7223 */ /* 0x000fe4000001008b */
        /* <DEDUP_REMOVED lines=39> */
[----:B------:R-:W1:Y:S01]  /*9100*/  MUFU.EX2 R113, R113 ;  /* 0x0000007100717308 */ /* 0x000e620000000800 */
        /* <DEDUP_REMOVED lines=12> */
[----:B------:R-:W-:Y:S01]  /*91d0*/  FMUL.FTZ R31, R0, R107 ;  /* 0x0000006b001f7220 */ /* 0x000fe20000410000 */
[----:B-1----:R-:W-:Y:S01]  /*91e0*/  F2FP.PACK_AB R70, R146, R113 ;  /* 0x000000719246723e */ /* 0x002fe200000000ff */
        /* <DEDUP_REMOVED lines=14> */
[----:B------:R-:W-:Y:S01]  /*92d0*/  MUFU.EX2 R106, R106 ;  /* 0x0000006a006a7308 */ /* 0x000fe20000000800 */
[----:B------:R-:W-:Y:S01]  /*92e0*/  LDSM.16.MT88.4 R96, [R216+0x13000] ;  /* 0x01300000d860783b */ /* 0x000fe20000004200 */
[--C-:B------:R-:W-:Y:S02]  /*92f0*/  FFMA.FTZ R153, R174, c[0x0][0x23c], -R145.reuse ;  /* 0x00008f00ae997a23 */ /* 0x100fe40000010891 */
[--C-:B------:R-:W-:Y:S02]  /*9300*/  FFMA.FTZ R156, R157, c[0x0][0x23c], -R144.reuse ;  /* 0x00008f009d9c7a23 */ /* 0x100fe40000010890 */
[C---:B------:R-:W-:Y:S03]  /*9310*/  HMMA.16816.F32 R36, R128.reuse, R44, R36 ;  /* 0x0000002c8024723c */ /* 0x040fe60000001824 */
[--C-:B------:R-:W-:Y:S01]  /*9320*/  FFMA.FTZ R157, R170, c[0x0][0x23c], -R145.reuse ;  /* 0x00008f00aa9d7a23 */ /* 0x100fe20000010891 */
[----:B------:R-:W4:Y:S01]  /*9330*/  MUFU.EX2 R107, R107 ;  /* 0x0000006b006b7308 */ /* 0x000f220000000800 */
        /* <DEDUP_REMOVED lines=9> */
[--C-:B------:R-:W-:Y:S02]  /*93d0*/  FFMA.FTZ R170, R246, c[0x0][0x23c], -R145.reuse ;  /* 0x00008f00f6aa7a23 */ /* 0x100fe40000010891 */
[--C-:B------:R-:W-:Y:S02]  /*93e0*/  FFMA.FTZ R173, R244, c[0x0][0x23c], -R145.reuse ;  /* 0x00008f00f4ad7a23 */ /* 0x100fe40000010891 */
[C---:B------:R-:W-:Y:S01]  /*93f0*/  HMMA.16816.F32 R44, R128.reuse, R52, R44 ;  /* 0x00000034802c723c */ /* 0x040fe2000000182c */
[----:B------:R-:W5:Y:S02]  /*9400*/  MUFU.EX2 R149, R149 ;  /* 0x0000009500957308 */ /* 0x000f640000000800 */
[--C-:B------:R-:W-:Y:S01]  /*9410*/  FFMA.FTZ R174, R242, c[0x0][0x23c], -R145.reuse ;  /* 0x00008f00f2ae7a23 */ /* 0x100fe20000010891 */
[----:B----4-:R-:W-:Y:S01]  /*9420*/  F2FP.PACK_AB R69, R107, R106 ;  /* 0x0000006a6b45723e */ /* 0x010fe200000000ff */
[--C-:B------:R-:W-:Y:S02]  /*9430*/  FFMA.FTZ R191, R191, c[0x0][0x23c], -R144.reuse ;  /* 0x00008f00bfbf7a23 */ /* 0x100fe40000010890 */
[C---:B------:R-:W-:Y:S01]  /*9440*/  FMUL.FTZ R52, R2.reuse, R80 ;  /* 0x0000005002347220 */ /* 0x040fe20000410000 */
[C---:B------:R-:W-:Y:S03]  /*9450*/  HMMA.16816.F32 R48, R128.reuse, R54, R48 ;  /* 0x000000368030723c */ /* 0x040fe60000001830 */
[----:B------:R-:W4:Y:S01]  /*9460*/  MUFU.EX2 R151, R151 ;  /* 0x0000009700977308 */ /* 0x000f220000000800 */
        /* <DEDUP_REMOVED lines=9> */
[--C-:B------:R-:W-:Y:S02]  /*9500*/  FFMA.FTZ R189, R190, c[0x0][0x23c], -R145.reuse ;  /* 0x00008f00bebd7a23 */ /* 0x100fe40000010891 */
[--C-:B------:R-:W-:Y:S02]  /*9510*/  FFMA.FTZ R187, R187, c[0x0][0x23c], -R144.reuse ;  /* 0x00008f00bbbb7a23 */ /* 0x100fe40000010890 */
[C---:B------:R-:W-:Y:S01]  /*9520*/  FMUL.FTZ R60, R2.reuse, R72 ;  /* 0x00000048023c7220 */ /* 0x040fe20000410000 */
[C---:B------:R-:W-:Y:S01]  /*9530*/  HMMA.16816.F32 R56, R128.reuse, R62, R56 ;  /* 0x0000003e8038723c */ /* 0x040fe20000001838 */
[----:B------:R-:W1:Y:S03]  /*9540*/  MUFU.EX2 R156, R156 ;  /* 0x0000009c009c7308 */ /* 0x000e660000000800 */
[----:B------:R-:W-:Y:S02]  /*9550*/  FMUL.FTZ R61, R2, R73 ;  /* 0x00000049023d7220 */ /* 0x000fe40000410000 */
[--C-:B------:R-:W-:Y:S02]  /*9560*/  FFMA.FTZ R190, R185, c[0x0][0x23c], -R144.reuse ;  /* 0x00008f00b9be7a23 */ /* 0x100fe40000010890 */
[C---:B------:R-:W-:Y:S03]  /*9570*/  FMUL.FTZ R62, R0.reuse, R74 ;  /* 0x0000004a003e7220 */ /* 0x040fe60000410000 */
[----:B------:R-:W1:Y:S01]  /*9580*/  MUFU.EX2 R157, R157 ;  /* 0x0000009d009d7308 */ /* 0x000e620000000800 */
[----:B------:R-:W-:Y:S02]  /*9590*/  FMUL.FTZ R63, R0, R75 ;  /* 0x0000004b003f7220 */ /* 0x000fe40000410000 */
[----:B------:R-:W1:Y:S01]  /*95a0*/  LDSM.16.MT88.4 R72, [R218+0xc800] ;  /* 0x00c80000da48783b */ /* 0x000e620000004200 */
[--C-:B------:R-:W-:Y:S02]  /*95b0*/  FFMA.FTZ R185, R186, c[0x0][0x23c], -R145.reuse ;  /* 0x00008f00bab97a23 */ /* 0x100fe40000010891 */
[--C-:B------:R-:W-:Y:S02]  /*95c0*/  FFMA.FTZ R184, R184, c[0x0][0x23c], -R145.reuse ;  /* 0x00008f00b8b87a23 */ /* 0x100fe40000010891 */
[C---:B--2---:R-:W-:Y:S02]  /*95d0*/  HMMA.16816.F32 R60, R128.reuse, R84, R60 ;  /* 0x00000054803c723c */ /* 0x044fe4000000183c */
[----:B------:R-:W-:Y:S01]  /*95e0*/  MUFU.EX2 R161, R161 ;  /* 0x000000a100a17308 */ /* 0x000fe20000000800 */
[--C-:B------:R-:W-:Y:S02]  /*95f0*/  FFMA.FTZ R183, R183, c[0x0][0x23c], -R144.reuse ;  /* 0x00008f00b7b77a23 */ /* 0x100fe40000010890 */
[--C-:B------:R-:W-:Y:S02]  /*9600*/  FFMA.FTZ R186, R181, c[0x0][0x23c], -R144.reuse ;  /* 0x00008f00b5ba7a23 */ /* 0x100fe40000010890 */
[--C-:B------:R-:W-:Y:S01]  /*9610*/  FFMA.FTZ R180, R180, c[0x0][0x23c], -R145.reuse ;  /* 0x00008f00b4b47a23 */ /* 0x100fe20000010891 */
[----:B------:R-:W-:Y:S01]  /*9620*/  HMMA.16816.F32 R64, R128, R86, R64 ;  /* 0x000000568040723c */ /* 0x000fe20000001840 */
[----:B------:R-:W2:Y:S03]  /*9630*/  LDSM.16.MT88.4 R84, [R216+0xc800] ;  /* 0x00c80000d854783b */ /* 0x000ea60000004200 */
[----:B------:R-:W2:Y:S01]  /*9640*/  MUFU.EX2 R162, R162 ;  /* 0x000000a200a27308 */ /* 0x000ea20000000800 */
[--C-:B------:R-:W-:Y:S02]  /*9650*/  FFMA.FTZ R181, R182, c[0x0][0x23c], -R145.reuse ;  /* 0x00008f00b6b57a23 */ /* 0x100fe40000010891 */
[--C-:B------:R-:W-:Y:S01]  /*9660*/  FFMA.FTZ R179, R179, c[0x0][0x23c], -R144.reuse ;  /* 0x00008f00b3b37a23 */ /* 0x100fe20000010890 */
[C---:B---3--:R-:W-:Y:S05]  /*9670*/  HMMA.16816.F32 R4, R68.reuse, R76, R4 ;  /* 0x0000004c4404723c */ /* 0x048fea0000001804 */
[--C-:B------:R-:W-:Y:S01]  /*9680*/  FFMA.FTZ R182, R177, c[0x0][0x23c], -R144.reuse ;  /* 0x00008f00b1b67a23 */ /* 0x100fe20000010890 */
[----:B------:R-:W-:Y:S01]  /*9690*/  MUFU.EX2 R163, R163 ;  /* 0x000000a300a37308 */ /* 0x000fe20000000800 */
[--C-:B------:R-:W-:Y:S01]  /*96a0*/  FFMA.FTZ R177, R178, c[0x0][0x23c], -R145.reuse ;  /* 0x00008f00b2b17a23 */ /* 0x100fe20000010891 */
[C---:B------:R-:W-:Y:S01]  /*96b0*/  HMMA.16816.F32 R8, R68.reuse, R78, R8 ;  /* 0x0000004e4408723c */ /* 0x040fe20000001808 */
[----:B------:R-:W3:Y:S03]  /*96c0*/  LDSM.16.MT88.4 R76, [R219+0x10800] ;  /* 0x01080000db4c783b */ /* 0x000ee60000004200 */
[--C-:B------:R-:W-:Y:S02]  /*96d0*/  FFMA.FTZ R134, R134, c[0x0][0x23c], -R144.reuse ;  /* 0x00008f0086867a23 */ /* 0x100fe40000010890 */
[----:B------:R-:W-:Y:S02]  /*96e0*/  FFMA.FTZ R145, R176, c[0x0][0x23c], -R145 ;  /* 0x00008f00b0917a23 */ /* 0x000fe40000010891 */
[----:B------:R-:W2:Y:S01]  /*96f0*/  MUFU.EX2 R164, R164 ;  /* 0x000000a400a47308 */ /* 0x000ea20000000800 */
[----:B------:R-:W-:Y:S01]  /*9700*/  FFMA.FTZ R144, R133, c[0x0][0x23c], -R144 ;  /* 0x00008f0085907a23 */ /* 0x000fe20000010890 */
[C---:B-1----:R-:W-:Y:S03]  /*9710*/  HMMA.16816.F32 R12, R68.reuse, R72, R12 ;  /* 0x00000048440c723c */ /* 0x042fe6000000180c */
[----:B------:R-:W-:Y:S02]  /*9720*/  FADD.FTZ R138, R138, R139 ;  /* 0x0000008b8a8a7221 */ /* 0x000fe40000010000 */
[----:B------:R-:W-:Y:S03]  /*9730*/  FFMA.FTZ R143, R2, R245, R143 ;  /* 0x000000f5028f7223 */ /* 0x000fe6000001008f */
[----:B------:R-:W-:Y:S01]  /*9740*/  MUFU.EX2 R166, R166 ;  /* 0x000000a600a67308 */ /* 0x000fe20000000800 */
[C---:B------:R-:W-:Y:S01]  /*9750*/  HMMA.16816.F32 R16, R68.reuse, R74, R16 ;  /* 0x0000004a4410723c */ /* 0x040fe20000001810 */
[----:B------:R-:W1:Y:S02]  /*9760*/  LDSM.16.MT88.4 R72, [R218+0x10800] ;  /* 0x01080000da48783b */ /* 0x000e640000004200 */
[----:B------:R-:W-:Y:S05]  /*9770*/  FADD.FTZ R142, R142, R143 ;  /* 0x0000008f8e8e7221 */ /* 0x000fea0000010000 */
[C---:B------:R-:W-:Y:S01]  /*9780*/  HMMA.16816.F32 R20, R68.reuse, R80, R20 ;  /* 0x000000504414723c */ /* 0x040fe20000001814 */
[----:B------:R-:W1:Y:S03]  /*9790*/  MUFU.EX2 R165, R165 ;  /* 0x000000a500a57308 */ /* 0x000e660000000800 */
[----:B------:R-:W-:Y:S04]  /*97a0*/  FADD.FTZ R141, R141, R142 ;  /* 0x0000008e8d8d7221 */ /* 0x000fe80000010000 */
[C---:B------:R-:W-:Y:S01]  /*97b0*/  HMMA.16816.F32 R24, R68.reuse, R82, R24 ;  /* 0x000000524418723c */ /* 0x040fe20000001818 */
[----:B------:R-:W4:Y:S02]  /*97c0*/  LDSM.16.MT88.4 R80, [R217+0x10800] ;  /* 0x01080000d950783b */ /* 0x000f240000004200 */
[----:B------:R-:W-:Y:S01]  /*97d0*/  MUFU.EX2 R167, R167 ;  /* 0x000000a700a77308 */ /* 0x000fe20000000800 */
[----:B------:R-:W-:Y:S04]  /*97e0*/  FADD.FTZ R141, R140, R141 ;  /* 0x0000008d8c8d7221 */ /* 0x000fe80000010000 */
[C---:B--2---:R-:W-:Y:S04]  /*97f0*/  HMMA.16816.F32 R28, R68.reuse, R84, R28 ;  /* 0x00000054441c723c */ /* 0x044fe8000000181c */
[----:B------:R-:W-:Y:S01]  /*9800*/  FADD.FTZ R104, R104, R141 ;  /* 0x0000008d68687221 */ /* 0x000fe20000010000 */
[----:B------:R-:W2:Y:S03]  /*9810*/  MUFU.EX2 R168, R168 ;  /* 0x000000a800a87308 */ /* 0x000ea60000000800 */
[C---:B------:R-:W-:Y:S01]  /*9820*/  HMMA.16816.F32 R32, R68.reuse, R86, R32 ;  /* 0x000000564420723c */ /* 0x040fe20000001820 */
[----:B------:R-:W2:Y:S03]  /*9830*/  LDSM.16.MT88.4 R84, [R219+0xd000] ;  /* 0x00d00000db54783b */ /* 0x000ea60000004200 */
[----:B------:R-:W-:Y:S03]  /*9840*/  FADD.FTZ R104, R105, R104 ;  /* 0x0000006869687221 */ /* 0x000fe60000010000 */
[----:B------:R-:W-:Y:S01]  /*9850*/  MUFU.EX2 R169, R169 ;  /* 0x000000a900a97308 */ /* 0x000fe20000000800 */
[C---:B---3--:R-:W-:Y:S08]  /*9860*/  HMMA.16816.F32 R36, R68.reuse, R76, R36 ;  /* 0x0000004c4424723c */ /* 0x048ff00000001824 */
[C---:B------:R-:W-:Y:S01]  /*9870*/  HMMA.16816.F32 R40, R68.reuse, R78, R40 ;  /* 0x0000004e4428723c */ /* 0x040fe20000001828 */
[----:B------:R-:W3:Y:S01]  /*9880*/  LDSM.16.MT88.4 R76, [R218+0xd000] ;  /* 0x00d00000da4c783b */ /* 0x000ee20000004200 */
[----:B------:R-:W2:Y:S06]  /*9890*/  MUFU.EX2 R170, R170 ;  /* 0x000000aa00aa7308 */ /* 0x000eac0000000800 */
        /* <DEDUP_REMOVED lines=14> */
[----:B-----5:R-:W-:Y:S02]  /*9980*/  F2FP.PACK_AB R68, R150, R149 ;  /* 0x000000959644723e */ /* 0x020fe400000000ff */
[----:B------:R-:W-:Y:S03]  /*9990*/  F2FP.PACK_AB R69, R152, R151 ;  /* 0x000000979845723e */ /* 0x000fe600000000ff */
[----:B------:R-:W-:Y:S02]  /*99a0*/  F2FP.PACK_AB R70, R154, R153 ;  /* 0x000000999a46723e */ /* 0x000fe400000000ff */
[----:B------:R-:W-:Y:S02]  /*99b0*/  F2FP.PACK_AB R71, R156, R155 ;  /* 0x0000009b9c47723e */ /* 0x000fe400000000ff */
[----:B------:R-:W5:Y:S05]  /*99c0*/  MUFU.EX2 R192, R192 ;  /* 0x000000c000c07308 */ /* 0x000f6a0000000800 */
[C---:B--2---:R-:W-:Y:S05]  /*99d0*/  HMMA.16816.F32 R4, R68.reuse, R84, R4 ;  /* 0x000000544404723c */ /* 0x044fea0000001804 */
[----:B------:R-:W-:Y:S03]  /*99e0*/  MUFU.EX2 R193, R193 ;  /* 0x000000c100c17308 */ /* 0x000fe60000000800 */
        /* <DEDUP_REMOVED lines=35> */
[----:B------:R-:W-:Y:S03]  /*9c20*/  F2FP.PACK_AB R69, R160, R159 ;  /* 0x0000009fa045723e */ /* 0x000fe600000000ff */
[----:B------:R-:W-:Y:S01]  /*9c30*/  F2FP.PACK_AB R70, R162, R161 ;  /* 0x000000a1a246723e */ /* 0x000fe200000000ff */
[----:B------:R-:W-:Y:S01]  /*9c40*/  MUFU.EX2 R180, R180 ;  /* 0x000000b400b47308 */ /* 0x000fe20000000800 */
[----:B------:R-:W-:Y:S07]  /*9c50*/  F2FP.PACK_AB R71, R164, R163 ;  /* 0x000000a3a447723e */ /* 0x000fee00000000ff */
[C---:B-1----:R-:W-:Y:S02]  /*9c60*/  HMMA.16816.F32 R4, R68.reuse, R72, R4 ;  /* 0x000000484404723c */ /* 0x042fe40000001804 */
[----:B------:R-:W1:Y:S06]  /*9c70*/  MUFU.EX2 R181, R181 ;  /* 0x000000b500b57308 */ /* 0x000e6c0000000800 */
        /* <DEDUP_REMOVED lines=30> */
[----:B------:R-:W-:Y:S03]  /*9e60*/  F2FP.PACK_AB R69, R168, R167 ;  /* 0x000000a7a845723e */ /* 0x000fe600000000ff */
[----:B------:R-:W-:Y:S02]  /*9e70*/  F2FP.PACK_AB R70, R170, R169 ;  /* 0x000000a9aa46723e */ /* 0x000fe400000000ff */
[----:B------:R-:W-:Y:S07]  /*9e80*/  F2FP.PACK_AB R71, R172, R171 ;  /* 0x000000abac47723e */ /* 0x000fee00000000ff */
        /* <DEDUP_REMOVED lines=26> */
[----:B------:R-:W-:Y:S02]  /*a030*/  F2FP.PACK_AB R70, R194, R193 ;  /* 0x000000c1c246723e */ /* 0x000fe400000000ff */
[----:B------:R-:W-:Y:S07]  /*a040*/  F2FP.PACK_AB R71, R196, R191 ;  /* 0x000000bfc447723e */ /* 0x000fee00000000ff */
[C---:B--2---:R-:W-:Y:S08]  /*a050*/  HMMA.16816.F32 R4, R68.reuse, R76, R4 ;  /* 0x0000004c4404723c */ /* 0x044ff00000001804 */
        /* <DEDUP_REMOVED lines=25> */
[----:B------:R-:W-:Y:S02]  /*a1f0*/  F2FP.PACK_AB R70, R184, R185 ;  /* 0x000000b9b846723e */ /* 0x000fe400000000ff */
[----:B------:R-:W-:Y:S07]  /*a200*/  F2FP.PACK_AB R71, R186, R183 ;  /* 0x000000b7ba47723e */ /* 0x000fee00000000ff */
[C---:B--2---:R-:W-:Y:S08]  /*a210*/  HMMA.16816.F32 R4, R68.reuse, R76, R4 ;  /* 0x0000004c4404723c */ /* 0x044ff00000001804 */
        /* <DEDUP_REMOVED lines=21> */
[----:B------:R-:W-:Y:S02]  /*a370*/  F2FP.PACK_AB R70, R176, R177 ;  /* 0x000000b1b046723e */ /* 0x000fe400000000ff */
[----:B------:R-:W-:Y:S07]  /*a380*/  F2FP.PACK_AB R71, R133, R134 ;  /* 0x000000868547723e */ /* 0x000fee00000000ff */
[C---:B------:R-:W-:Y:S07]  /*a390*/  HMMA.16816.F32 R128, R68.reuse, R124, R4 ;  /* 0x0000007c4480723c */ /* 0x040fee0000001804 */
[----:B------:R-:W-:Y:S01]  /*a3a0*/  FADD.FTZ R5, R137, R138 ;  /* 0x0000008a89057221 */ /* 0x000fe20000010000 */
[C---:B------:R-:W-:Y:S04]  /*a3b0*/  HMMA.16816.F32 R124, R68.reuse, R126, R8 ;  /* 0x0000007e447c723c */ /* 0x040fe80000001808 */
[----:B------:R-:W-:Y:S04]  /*a3c0*/  FADD.FTZ R5, R136, R5 ;  /* 0x0000000588057221 */ /* 0x000fe80000010000 */
[C---:B------:R-:W-:Y:S04]  /*a3d0*/  HMMA.16816.F32 R120, R68.reuse, R116, R12 ;  /* 0x000000744478723c */ /* 0x040fe8000000180c */
[----:B------:R-:W-:Y:S02]  /*a3e0*/  FADD.FTZ R0, R106, R5 ;  /* 0x000000056a007221 */ /* 0x000fe40000010000 */
[----:B------:R-:W-:Y:S02]  /*a3f0*/  FADD.FTZ R5, R113, R104 ;  /* 0x0000006871057221 */ /* 0x000fe40000010000 */
[C---:B------:R-:W-:Y:S04]  /*a400*/  HMMA.16816.F32 R116, R68.reuse, R118, R16 ;  /* 0x000000764474723c */ /* 0x040fe80000001810 */
[----:B------:R-:W-:Y:S02]  /*a410*/  FADD.FTZ R146, R146, R5 ;  /* 0x0000000592927221 */ /* 0x000fe40000010000 */
[----:B------:R-:W-:Y:S01]  /*a420*/  FADD.FTZ R0, R107, R0 ;  /* 0x000000006b007221 */ /* 0x000fe20000010000 */
[----:B------:R-:W2:Y:S01]  /*a430*/  LDSM.16.MT88.4 R4, [R216+0x13800] ;  /* 0x01380000d804783b */ /* 0x000ea20000004200 */
[----:B------:R-:W-:Y:S01]  /*a440*/  FADD.FTZ R149, R149, R146 ;  /* 0x0000009295957221 */ /* 0x000fe20000010000 */
[C---:B------:R-:W-:Y:S03]  /*a450*/  HMMA.16816.F32 R112, R68.reuse, R108, R20 ;  /* 0x0000006c4470723c */ /* 0x040fe60000001814 */
[----:B------:R-:W-:Y:S01]  /*a460*/  FADD.FTZ R147, R147, R0 ;  /* 0x0000000093937221 */ /* 0x000fe20000010000 */
[----:B------:R-:W-:Y:S01]  /*a470*/  IADD3 R0, R241, -0x1, RZ ;  /* 0xfffffffff1007810 */ /* 0x000fe20007ffe0ff */
[----:B------:R-:W-:Y:S02]  /*a480*/  FADD.FTZ R150, R150, R149 ;  /* 0x0000009596967221 */ /* 0x000fe40000010000 */
[----:B------:R-:W-:Y:S01]  /*a490*/  FADD.FTZ R148, R148, R147 ;  /* 0x0000009394947221 */ /* 0x000fe20000010000 */
[C---:B------:R-:W-:Y:S04]  /*a4a0*/  HMMA.16816.F32 R108, R68.reuse, R110, R24 ;  /* 0x0000006e446c723c */ /* 0x040fe80000001818 */
[----:B------:R-:W-:Y:S01]  /*a4b0*/  FADD.FTZ R151, R151, R148 ;  /* 0x0000009497977221 */ /* 0x000fe20000010000 */
[----:B------:R-:W-:Y:S01]  /*a4c0*/  MOV R241, R0 ;  /* 0x0000000000f17202 */ /* 0x000fe20000000f00 */
[----:B------:R-:W-:Y:S01]  /*a4d0*/  FADD.FTZ R153, R153, R150 ;  /* 0x0000009699997221 */ /* 0x000fe20000010000 */
[----:B------:R-:W-:Y:S01]  /*a4e0*/  MOV R0, R3 ;  /* 0x0000000300007202 */ /* 0x000fe20000000f00 */
        /* <DEDUP_REMOVED lines=13> */
[C---:B------:R-:W-:Y:S04]  /*a5c0*/  HMMA.16816.F32 R92, R68.reuse, R94, R40 ;  /* 0x0000005e445c723c */ /* 0x040fe80000001828 */
        /* <DEDUP_REMOVED lines=23> */
[----:B------:R-:W-:Y:S04]  /*a740*/  HMMA.16816.F32 R68, R68, R6, R64 ;  /* 0x000000064444723c */ /* 0x000fe80000001840 */
[----:B------:R-:W-:Y:S02]  /*a750*/  FADD.FTZ R188, R188, R193 ;  /* 0x000000c1bcbc7221 */ /* 0x000fe40000010000 */
[----:B------:R-:W-:Y:S02]  /*a760*/  FADD.FTZ R187, R187, R196 ;  /* 0x000000c4bbbb7221 */ /* 0x000fe40000010000 */
[----:B------:R-:W-:Y:S04]  /*a770*/  FADD.FTZ R188, R189, R188 ;  /* 0x000000bcbdbc7221 */ /* 0x000fe80000010000 */
[----:B------:R-:W-:Y:S02]  /*a780*/  FADD.FTZ R190, R190, R187 ;  /* 0x000000bbbebe7221 */ /* 0x000fe40000010000 */
        /* <DEDUP_REMOVED lines=13> */
.L_x_2282:
        /* <DEDUP_REMOVED lines=220> */
.L_x_2288:
[----:B------:R-:W-:Y:S05]  /*b620*/  BSYNC B0 ;  /* 0x0000000000007941 */ /* 0x000fea0003800000 */
.L_x_2287:
        /* <DEDUP_REMOVED lines=47> */
.L_x_2289:
        /* <DEDUP_REMOVED lines=14> */
.L_x_8227:


//--------------------- .text._ZN5flash24flash_fwd_splitkv_kernelI23Flash_fwd_kernel_traitsILi128ELi64ELi128ELi4ELb0ELb0EN7cutlass6half_tE19Flash_kernel_traitsILi128ELi64ELi128ELi4ES3_EELb1ELb0ELb0ELb1ELb1ELb0ELb1ELb0EEEvNS_16Flash_fwd_paramsE --------------------------
	.section	.text._ZN5flash24flash_fwd_splitkv_kernelI23Flash_fwd_kernel_traitsILi128ELi64ELi128ELi4ELb0ELb0EN7cutlass6half_tE19Flash_kernel_traitsILi128ELi64ELi128ELi4ES3_EELb1ELb0ELb0ELb1ELb1ELb0ELb1ELb0EEEvNS_16Flash_fwd_paramsE,"ax",@progbits
	.sectioninfo	@"SHI_REGISTERS=242"
	.align	128
        .global         _ZN5flash24flash_fwd_splitkv_kernelI23Flash_fwd_kernel_traitsILi128ELi64ELi128ELi4ELb0ELb0EN7cutlass6half_tE19Flash_kernel_traitsILi128ELi64ELi128ELi4ES3_EELb1ELb0ELb0ELb1ELb1ELb0ELb1ELb0EEEvNS_16Flash_fwd_paramsE
        .type           _ZN5flash24flash_fwd_splitkv_kernelI23Flash_fwd_kernel_traitsILi128ELi64ELi128ELi4ELb0ELb0EN7cutlass6half_tE19Flash_kernel_traitsILi128ELi64ELi128ELi4ES3_EELb1ELb0ELb0ELb1ELb1ELb0ELb1ELb0EEEvNS_16Flash_fwd_paramsE,@function
        .size           _ZN5flash24flash_fwd_splitkv_kernelI23Flash_fwd_kernel_traitsILi128ELi64ELi128ELi4ELb0ELb0EN7cutlass6half_tE19Flash_kernel_traitsILi128ELi64ELi128ELi4ES3_EELb1ELb0ELb0ELb1ELb1ELb0ELb1ELb0EEEvNS_16Flash_fwd_paramsE,(.L_x_8228 - _ZN5flash24flash_fwd_splitkv_kernelI23Flash_fwd_kernel_traitsILi128ELi64ELi128ELi4ELb0ELb0EN7cutlass6half_tE19Flash_kernel_traitsILi128ELi64ELi128ELi4ES3_EELb1ELb0ELb0ELb1ELb1ELb0ELb1ELb0EEEvNS_16Flash_fwd_paramsE)
        .other          _ZN5flash24flash_fwd_splitkv_kernelI23Flash_fwd_kernel_traitsILi128ELi64ELi128ELi4ELb0ELb0EN7cutlass6half_tE19Flash_kernel_traitsILi128ELi64ELi128ELi4ES3_EELb1ELb0ELb0ELb1ELb1ELb0ELb1ELb0EEEvNS_16Flash_fwd_paramsE,@"STO_CUDA_ENTRY STV_DEFAULT"
_ZN5flash24flash_fwd_splitkv_kernelI23Flash_fwd_kernel_traitsILi128ELi64ELi128ELi4ELb0ELb0EN7cutlass6half_tE19Flash_kernel_traitsILi128ELi64ELi128ELi4ES3_EELb1ELb0ELb0ELb1ELb1ELb0ELb1ELb0EEEvNS_16Flash_fwd_paramsE:
.text._ZN5flash24flash_fwd_splitkv_kernelI23Flash_fwd_kernel_traitsILi128ELi64ELi128ELi4ELb0ELb0EN7cutlass6half_tE19Flash_kernel_traitsILi128ELi64ELi128ELi4ES3_EELb1ELb0ELb0ELb1ELb1ELb0ELb1ELb0EEEvNS_16Flash_fwd_paramsE:
[----:B------:R-:W-:Y:S02]  /*0000*/  MOV R1, c[0x0][0x28] ;  /* 0x00000a0000017a02 */ /* 0x000fe40000000f00 */
[----:B------:R-:W1:Y:S01]  /*0010*/  I2F.U32.RP R6, c[0x0][0x1c0] ;  /* 0x0000700000067b06 */ /* 0x000e620000209000 */
[----:B------:R-:W2:Y:S01]  /*0020*/  S2R R0, SR_CTAID.Z ;  /* 0x0000000000007919 */ /* 0x000ea20000002700 */
[----:B------:R-:W-:Y:S01]  /*0030*/  ISETP.NE.U32.AND P1, PT, RZ, c[0x0][0x250], PT ;  /* 0x00009400ff007a0c */ /* 0x000fe20003f25070 */
[----:B------:R-:W-:Y:S01]  /*0040*/  IMAD.MOV.U32 R20, RZ, RZ, RZ ;  /* 0x000000ffff147224 */ /* 0x000fe200078e00ff */
[----:B------:R-:W-:Y:S01]  /*0050*/  ISETP.NE.U32.AND P0, PT, RZ, c[0x0][0x258], PT ;  /* 0x00009600ff007a0c */ /* 0x000fe20003f05070 */
[----:B------:R-:W-:Y:S01]  /*0060*/  ULDC.64 UR10, c[0x0][0x118] ;  /* 0x00004600000a7ab9 */ /* 0x000fe20000000a00 */
[----:B------:R-:W-:Y:S02]  /*0070*/  ISETP.NE.U32.AND P2, PT, RZ, c[0x0][0x1c0], PT ;  /* 0x00007000ff007a0c */ /* 0x000fe40003f45070 */
[----:B------:R-:W-:Y:S02]  /*0080*/  ISETP.NE.AND.EX P1, PT, RZ, c[0x0][0x254], PT, P1 ;  /* 0x00009500ff007a0c */ /* 0x000fe40003f25310 */
[----:B------:R-:W-:Y:S01]  /*0090*/  ISETP.NE.AND.EX P0, PT, RZ, c[0x0][0x25c], PT, P0 ;  /* 0x00009700ff007a0c */ /* 0x000fe20003f05300 */
[----:B-1----:R-:W1:Y:S02]  /*00a0*/  MUFU.RCP R4, R6 ;  /* 0x0000000600047308 */ /* 0x002e640000001000 */
[----:B-1----:R-:W-:-:S06]  /*00b0*/  IADD3 R4, R4, 0xffffffe, RZ ;  /* 0x0ffffffe04047810 */ /* 0x002fcc0007ffe0ff */
[----:B------:R-:W1:Y:S02]  /*00c0*/  F2I.FTZ.U32.TRUNC.NTZ R3, R4 ;  /* 0x0000000400037305 */ /* 0x000e64000021f000 */
[----:B-1----:R-:W-:-:S04]  /*00d0*/  IMAD.MOV R2, RZ, RZ, -R3 ;  /* 0x000000ffff027224 */ /* 0x002fc800078e0a03 */
[----:B------:R-:W-:Y:S02]  /*00e0*/  IMAD R5, R2, c[0x0][0x1c0], RZ ;  /* 0x0000700002057a24 */ /* 0x000fe400078e02ff */
[----:B------:R-:W-:-:S04]  /*00f0*/  IMAD.MOV.U32 R2, RZ, RZ, RZ ;  /* 0x000000ffff027224 */ /* 0x000fc800078e00ff */
[----:B------:R-:W-:-:S06]  /*0100*/  IMAD.HI.U32 R5, R3, R5, R2 ;  /* 0x0000000503057227 */ /* 0x000fcc00078e0002 */
[----:B--2---:R-:W-:-:S04]  /*0110*/  IMAD.HI.U32 R230, R5, R0, RZ ;  /* 0x0000000005e67227 */ /* 0x004fc800078e00ff */
[----:B------:R-:W-:Y:S02]  /*0120*/  IMAD.MOV R3, RZ, RZ, -R230 ;  /* 0x000000ffff037224 */ /* 0x000fe400078e0ae6 */
[----:B------:R-:W-:Y:S02]  /*0130*/  @P1 IMAD.MOV.U32 R5, RZ, RZ, 0x4 ;  /* 0x00000004ff051424 */ /* 0x000fe400078e00ff */
[----:B------:R-:W-:-:S05]  /*0140*/  IMAD R3, R3, c[0x0][0x1c0], R0 ;  /* 0x0000700003037a24 */ /* 0x000fca00078e0200 */
[----:B------:R-:W-:-:S13]  /*0150*/  ISETP.GE.U32.AND P4, PT, R3, c[0x0][0x1c0], PT ;  /* 0x0000700003007a0c */ /* 0x000fda0003f86070 */
[----:B------:R-:W-:Y:S02]  /*0160*/  @P4 IADD3 R3, R3, -c[0x0][0x1c0], RZ ;  /* 0x8000700003034a10 */ /* 0x000fe40007ffe0ff */
[----:B------:R-:W-:Y:S02]  /*0170*/  @P4 IADD3 R230, R230, 0x1, RZ ;  /* 0x00000001e6e64810 */ /* 0x000fe40007ffe0ff */
[----:B------:R-:W-:Y:S01]  /*0180*/  ISETP.GE.U32.AND P3, PT, R3, c[0x0][0x1c0], PT ;  /* 0x0000700003007a0c */ /* 0x000fe20003f66070 */
[----:B------:R-:W-:-:S12]  /*0190*/  @P0 IMAD.MOV.U32 R3, RZ, RZ, 0x4 ;  /* 0x00000004ff030424 */ /* 0x000fd800078e00ff */
[----:B------:R-:W-:Y:S02]  /*01a0*/  @P3 IADD3 R230, R230, 0x1, RZ ;  /* 0x00000001e6e63810 */ /* 0x000fe40007ffe0ff */
[----:B------:R-:W-:-:S05]  /*01b0*/  @!P2 LOP3.LUT R230, RZ, c[0x0][0x1c0], RZ, 0x33, !PT ;  /* 0x00007000ffe6aa12 */ /* 0x000fca00078e33ff */
[----:B------:R-:W-:-:S04]  /*01c0*/  @P1 IMAD.WIDE R4, R230, R5, c[0x0][0x250] ;  /* 0x00009400e6041625 */ /* 0x000fc800078e0205 */
[----:B------:R-:W-:Y:S01]  /*01d0*/  @P0 IMAD.WIDE R6, R230, R3, c[0x0][0x258] ;  /* 0x00009600e6060625 */ /* 0x000fe200078e0203 */
[----:B------:R-:W2:Y:S04]  /*01e0*/  @P1 LDG.E R20, [R4.64] ;  /* 0x0000000a04141981 */ /* 0x000ea8000c1e1900 */
[----:B------:R-:W2:Y:S01]  /*01f0*/  @P0 LDG.E R39, [R6.64] ;  /* 0x0000000a06270981 */ /* 0x000ea2000c1e1900 */
[----:B------:R-:W-:Y:S01]  /*0200*/  @!P0 ISETP.NE.U32.AND P2, PT, RZ, c[0x0][0x268], PT ;  /* 0x00009a00ff008a0c */ /* 0x000fe20003f45070 */
[----:B------:R-:W-:Y:S02]  /*0210*/  IMAD.MOV R17, RZ, RZ, -R230 ;  /* 0x000000ffff117224 */ /* 0x000fe400078e0ae6 */
[----:B------:R-:W1:Y:S01]  /*0220*/  S2R R19, SR_CTAID.X ;  /* 0x0000000000137919 */ /* 0x000e620000002500 */
[----:B------:R-:W-:Y:S01]  /*0230*/  @!P0 ISETP.NE.AND.EX P2, PT, RZ, c[0x0][0x26c], PT, P2 ;  /* 0x00009b00ff008a0c */ /* 0x000fe20003f45320 */
[----:B------:R-:W-:-:S03]  /*0240*/  IMAD R17, R17, c[0x0][0x1c0], R0 ;  /* 0x0000700011117a24 */ /* 0x000fc600078e0200 */
[----:B------:R-:W-:Y:S01]  /*0250*/  @!P0 SEL R3, RZ, c[0x0][0x21c], !P2 ;  /* 0x00008700ff038a07 */ /* 0x000fe20005000000 */
[----:B-1----:R-:W-:-:S05]  /*0260*/  IMAD.SHL.U32 R129, R19, 0x40, RZ ;  /* 0x0000004013817824 */ /* 0x002fca00078e00ff */
[----:B------:R-:W-:Y:S01]  /*0270*/  ISETP.GE.AND P1, PT, R129, c[0x0][0x214], PT ;  /* 0x0000850081007a0c */ /* 0x000fe20003f26270 */
[--C-:B--2---:R-:W-:Y:S01]  /*0280*/  @P0 IMAD.IADD R39, R39, 0x1, -R20.reuse ;  /* 0x0000000127270824 */ /* 0x104fe200078e0a14 */
[----:B------:R-:W-:-:S11]  /*0290*/  @!P0 IADD3 R39, R3, c[0x0][0x218], -R20 ;  /* 0x0000860003278a10 */ /* 0x000fd60007ffe814 */
[----:B------:R-:W-:Y:S05]  /*02a0*/  @P1 EXIT ;  /* 0x000000000000194d */ /* 0x000fea0003800000 */
[----:B------:R-:W-:Y:S01]  /*02b0*/  IABS R3, c[0x0][0x10] ;  /* 0x0000040000037a13 */ /* 0x000fe20000000000 */
[----:B------:R-:W-:-:S03]  /*02c0*/  IMAD.MOV.U32 R5, RZ, RZ, c[0x0][0x218] ;  /* 0x00008600ff057624 */ /* 0x000fc600078e00ff */
[----:B------:R-:W1:Y:S02]  /*02d0*/  I2F.RP R0, R3 ;  /* 0x0000000300007306 */ /* 0x000e640000209400 */
[----:B------:R-:W-:-:S04]  /*02e0*/  IADD3 R5, R5, 0x7f, RZ ;  /* 0x0000007f05057810 */ /* 0x000fc80007ffe0ff */
[----:B------:R-:W-:-:S04]  /*02f0*/  SHF.R.S32.HI R4, RZ, 0x1f, R5 ;  /* 0x0000001fff047819 */ /* 0x000fc80000011405 */
[----:B------:R-:W-:-:S04]  /*0300*/  LEA.HI R4, R4, R5, RZ, 0x7 ;  /* 0x0000000504047211 */ /* 0x000fc800078f38ff */
[----:B------:R-:W-:Y:S01]  /*0310*/  LEA.HI.SX32 R4, R4, c[0x0][0x10], 0x19 ;  /* 0x0000040004047a11 */ /* 0x000fe200078fcaff */
[----:B-1----:R-:W1:Y:S03]  /*0320*/  MUFU.RCP R6, R0 ;  /* 0x0000000000067308 */ /* 0x002e660000001000 */
[----:B------:R-:W-:Y:S02]  /*0330*/  IADD3 R4, R4, -0x1, RZ ;  /* 0xffffffff04047810 */ /* 0x000fe40007ffe0ff */
[----:B-1----:R-:W-:Y:S02]  /*0340*/  IADD3 R6, R6, 0xffffffe, RZ ;  /* 0x0ffffffe06067810 */ /* 0x002fe40007ffe0ff */
[----:B------:R-:W-:Y:S02]  /*0350*/  IABS R0, R4 ;  /* 0x0000000400007213 */ /* 0x000fe40000000000 */
[----:B------:R-:W1:Y:S01]  /*0360*/  F2I.FTZ.U32.TRUNC.NTZ R7, R6 ;  /* 0x0000000600077305 */ /* 0x000e62000021f000 */
[----:B------:R-:W-:-:S02]  /*0370*/  LOP3.LUT R4, R4, c[0x0][0x10], RZ, 0x3c, !PT ;  /* 0x0000040004047a12 */ /* 0x000fc400078e3cff */
[----:B------:R-:W-:Y:S02]  /*0380*/  IMAD.MOV.U32 R5, RZ, RZ, R0 ;  /* 0x000000ffff057224 */ /* 0x000fe400078e0000 */
[----:B------:R-:W-:Y:S02]  /*0390*/  ISETP.GE.AND P0, PT, R4, RZ, PT ;  /* 0x000000ff0400720c */ /* 0x000fe40003f06270 */
[----:B------:R-:W-:Y:S01]  /*03a0*/  IADD3 R4, R129, 0xbf, RZ ;  /* 0x000000bf81047810 */ /* 0x000fe20007ffe0ff */
[----:B-1----:R-:W-:Y:S02]  /*03b0*/  IMAD.MOV R2, RZ, RZ, -R7 ;  /* 0x000000ffff027224 */ /* 0x002fe400078e0a07 */
[----:B------:R-:W-:Y:S02]  /*03c0*/  IMAD.MOV.U32 R6, RZ, RZ, RZ ;  /* 0x000000ffff067224 */ /* 0x000fe400078e00ff */
[----:B------:R-:W-:-:S04]  /*03d0*/  IMAD R2, R2, R3, RZ ;  /* 0x0000000302027224 */ /* 0x000fc800078e02ff */
[----:B------:R-:W-:Y:S01]  /*03e0*/  IMAD.HI.U32 R2, R7, R2, R6 ;  /* 0x0000000207027227 */ /* 0x000fe200078e0006 */
[----:B------:R-:W-:Y:S01]  /*03f0*/  IADD3 R7, R39, -c[0x0][0x214], R4 ;  /* 0x8000850027077a10 */ /* 0x000fe20007ffe004 */
[----:B------:R-:W1:Y:S03]  /*0400*/  S2R R6, SR_TID.X ;  /* 0x0000000000067919 */ /* 0x000e660000002100 */
[----:B------:R-:W-:Y:S01]  /*0410*/  IADD3 R7, R7, c[0x0][0x2e8], RZ ;  /* 0x0000ba0007077a10 */ /* 0x000fe20007ffe0ff */
[----:B------:R-:W-:-:S03]  /*0420*/  IMAD.HI.U32 R0, R2, R5, RZ ;  /* 0x0000000502007227 */ /* 0x000fc600078e00ff */
[----:B------:R-:W-:Y:S01]  /*0430*/  SHF.R.S32.HI R36, RZ, 0x1f, R7 ;  /* 0x0000001fff247819 */ /* 0x000fe20000011407 */
[----:B------:R-:W-:-:S03]  /*0440*/  IMAD.MOV R2, RZ, RZ, -R0 ;  /* 0x000000ffff027224 */ /* 0x000fc600078e0a00 */
[----:B------:R-:W-:Y:S01]  /*0450*/  LEA.HI R36, R36, R7, RZ, 0x7 ;  /* 0x0000000724247211 */ /* 0x000fe200078f38ff */
[----:B------:R-:W-:-:S03]  /*0460*/  IMAD R2, R3, R2, R5 ;  /* 0x0000000203027224 */ /* 0x000fc600078e0205 */
[----:B------:R-:W-:Y:S02]  /*0470*/  SHF.R.S32.HI R36, RZ, 0x7, R36 ;  /* 0x00000007ff247819 */ /* 0x000fe40000011424 */
[----:B------:R-:W-:-:S13]  /*0480*/  ISETP.GT.U32.AND P1, PT, R3, R2, PT ;  /* 0x000000020300720c */ /* 0x000fda0003f24070 */
[----:B------:R-:W-:Y:S01]  /*0490*/  @!P1 IMAD.IADD R2, R2, 0x1, -R3 ;  /* 0x0000000102029824 */ /* 0x000fe200078e0a03 */
[----:B------:R-:W-:Y:S02]  /*04a0*/  @!P1 IADD3 R0, R0, 0x1, RZ ;  /* 0x0000000100009810 */ /* 0x000fe40007ffe0ff */
[----:B------:R-:W-:Y:S02]  /*04b0*/  ISETP.NE.AND P1, PT, RZ, c[0x0][0x10], PT ;  /* 0x00000400ff007a0c */ /* 0x000fe40003f25270 */
[----:B------:R-:W-:Y:S02]  /*04c0*/  ISETP.GE.U32.AND P2, PT, R2, R3, PT ;  /* 0x000000030200720c */ /* 0x000fe40003f46070 */
[----:B------:R-:W2:Y:S01]  /*04d0*/  S2R R3, SR_CTAID.Y ;  /* 0x0000000000037919 */ /* 0x000ea20000002600 */
[----:B------:R-:W-:-:S04]  /*04e0*/  IADD3 R2, R39, 0x7f, RZ ;  /* 0x0000007f27027810 */ /* 0x000fc80007ffe0ff */
[----:B------:R-:W-:-:S04]  /*04f0*/  SHF.R.S32.HI R5, RZ, 0x1f, R2 ;  /* 0x0000001fff057819 */ /* 0x000fc80000011402 */
[----:B------:R-:W-:Y:S02]  /*0500*/  LEA.HI R5, R5, R2, RZ, 0x7 ;  /* 0x0000000205057211 */ /* 0x000fe400078f38ff */
[----:B------:R-:W-:Y:S02]  /*0510*/  @P2 IADD3 R0, R0, 0x1, RZ ;  /* 0x0000000100002810 */ /* 0x000fe40007ffe0ff */
[----:B------:R-:W-:-:S03]  /*0520*/  SHF.R.S32.HI R5, RZ, 0x7, R5 ;  /* 0x00000007ff057819 */ /* 0x000fc60000011405 */
[----:B------:R-:W-:Y:S01]  /*0530*/  @!P0 IMAD.MOV R0, RZ, RZ, -R0 ;  /* 0x000000ffff008224 */ /* 0x000fe200078e0a00 */
[----:B------:R-:W-:-:S05]  /*0540*/  @!P1 LOP3.LUT R0, RZ, c[0x0][0x10], RZ, 0x33, !PT ;  /* 0x00000400ff009a12 */ /* 0x000fca00078e33ff */
[----:B--2---:R-:W-:-:S04]  /*0550*/  IMAD R223, R0, R3, RZ ;  /* 0x0000000300df7224 */ /* 0x004fc800078e02ff */
[----:B------:R-:W-:-:S05]  /*0560*/  IMAD.IADD R0, R0, 0x1, R223 ;  /* 0x0000000100007824 */ /* 0x000fca00078e02df */
[----:B------:R-:W-:-:S04]  /*0570*/  IMNMX R5, R5, R0, PT ;  /* 0x0000000005057217 */ /* 0x000fc80003800200 */
[----:B------:R-:W-:-:S04]  /*0580*/  IMNMX R36, R5, R36, PT ;  /* 0x0000002405247217 */ /* 0x000fc80003800200 */
[----:B------:R-:W-:-:S13]  /*0590*/  ISETP.GE.AND P0, PT, R223, R36, PT ;  /* 0x00000024df00720c */ /* 0x000fda0003f06270 */
[----:B------:R-:W-:Y:S05]  /*05a0*/  @!P0 BRA `(.L_x_2290) ;  /* 0x0000048000008947 */ /* 0x000fea0003800000 */
[----:B-1----:R-:W-:Y:S01]  /*05b0*/  SHF.R.S32.HI R5, RZ, 0x1f, R6 ;  /* 0x0000001fff057819 */ /* 0x002fe20000011406 */
[----:B------:R-:W-:Y:S01]  /*05c0*/  IMAD R2, R3, c[0x0][0x210], R230 ;  /* 0x0000840003027a24 */ /* 0x000fe200078e02e6 */
[----:B------:R-:W-:Y:S02]  /*05d0*/  LOP3.LUT P6, RZ, R6, 0xf, RZ, 0xc0, !PT ;  /* 0x0000000f06ff7812 */ /* 0x000fe400078cc0ff */
[----:B------:R-:W-:Y:S01]  /*05e0*/  LEA.HI R0, R5, R6, RZ, 0x4 ;  /* 0x0000000605007211 */ /* 0x000fe200078f20ff */
[----:B------:R-:W-:-:S03]  /*05f0*/  IMAD R2, R2, c[0x0][0x1c0], R17 ;  /* 0x0000700002027a24 */ /* 0x000fc600078e0211 */
[----:B------:R-:W-:Y:S01]  /*0600*/  LOP3.LUT R5, R0, 0x3ffffff0, RZ, 0xc0, !PT ;  /* 0x3ffffff000057812 */ /* 0x000fe200078ec0ff */
[----:B------:R-:W-:Y:S01]  /*0610*/  IMAD R3, R2, c[0x0][0x214], R129 ;  /* 0x0000850002037a24 */ /* 0x000fe200078e0281 */
[----:B------:R-:W-:Y:S02]  /*0620*/  SHF.R.S32.HI R0, RZ, 0x4, R0 ;  /* 0x00000004ff007819 */ /* 0x000fe40000011400 */
[----:B------:R-:W-:Y:S01]  /*0630*/  IADD3 R129, -R129, c[0x0][0x214], RZ ;  /* 0x0000850081817a10 */ /* 0x000fe20007ffe1ff */
[----:B------:R-:W-:Y:S01]  /*0640*/  IMAD.IADD R5, R6, 0x1, -R5 ;  /* 0x0000000106057824 */ /* 0x000fe200078e0a05 */
[C---:B------:R-:W-:Y:S01]  /*0650*/  IADD3 R8, R0.reuse, 0x8, RZ ;  /* 0x0000000800087810 */ /* 0x040fe20007ffe0ff */
[----:B------:R-:W-:Y:S01]  /*0660*/  IMAD R2, R3, c[0x0][0x22c], RZ ;  /* 0x00008b0003027a24 */ /* 0x000fe200078e02ff */
[-C--:B------:R-:W-:Y:S01]  /*0670*/  ISETP.GE.OR P5, PT, R0, R129.reuse, P6 ;  /* 0x000000810000720c */ /* 0x080fe200037a6670 */
[----:B------:R-:W-:Y:S01]  /*0680*/  IMAD.SHL.U32 R4, R5, 0x4, RZ ;  /* 0x0000000405047824 */ /* 0x000fe200078e00ff */
[----:B------:R-:W-:-:S02]  /*0690*/  ISETP.GE.OR P4, PT, R8, R129, P6 ;  /* 0x000000810800720c */ /* 0x000fc40003786670 */
[----:B------:R-:W-:Y:S02]  /*06a0*/  IADD3 R6, R0, 0x10, RZ ;  /* 0x0000001000067810 */ /* 0x000fe40007ffe0ff */
[--C-:B------:R-:W-:Y:S02]  /*06b0*/  SHF.R.S32.HI R5, RZ, 0x1f, R4.reuse ;  /* 0x0000001fff057819 */ /* 0x100fe40000011404 */
[-C--:B------:R-:W-:Y:S02]  /*06c0*/  ISETP.GE.OR P3, PT, R6, R129.reuse, P6 ;  /* 0x000000810600720c */ /* 0x080fe40003766670 */
[C---:B------:R-:W-:Y:S01]  /*06d0*/  IADD3 R10, R0.reuse, 0x18, RZ ;  /* 0x00000018000a7810 */ /* 0x040fe20007ffe0ff */
[C---:B------:R-:W-:Y:S01]  /*06e0*/  IMAD.WIDE R4, R0.reuse, 0x80, R4 ;  /* 0x0000008000047825 */ /* 0x040fe200078e0204 */
[----:B------:R-:W-:Y:S02]  /*06f0*/  IADD3 R6, R0, 0x20, RZ ;  /* 0x0000002000067810 */ /* 0x000fe40007ffe0ff */
[----:B------:R-:W-:Y:S01]  /*0700*/  ISETP.GE.OR P2, PT, R10, R129, P6 ;  /* 0x000000810a00720c */ /* 0x000fe20003746670 */
[----:B------:R-:W-:Y:S01]  /*0710*/  @!P4 IMAD.MOV.U32 R11, RZ, RZ, -0x800000 ;  /* 0xff800000ff0bc424 */ /* 0x000fe200078e00ff */
[----:B------:R-:W-:-:S02]  /*0720*/  IADD3 R7, P0, R2, R4, RZ ;  /* 0x0000000402077210 */ /* 0x000fc40007f1e0ff */
[----:B------:R-:W-:Y:S02]  /*0730*/  IADD3 R4, R0, 0x28, RZ ;  /* 0x0000002800047810 */ /* 0x000fe40007ffe0ff */
[----:B------:R-:W-:Y:S02]  /*0740*/  LEA.HI.X.SX32 R2, R2, R5, 0x1, P0 ;  /* 0x0000000502027211 */ /* 0x000fe400000f0eff */
[----:B------:R-:W-:Y:S02]  /*0750*/  LEA R12, P1, R7, c[0x0][0x1d8], 0x2 ;  /* 0x00007600070c7a11 */ /* 0x000fe400078210ff */
[----:B------:R-:W-:Y:S02]  /*0760*/  SHF.R.S32.HI R5, RZ, 0x1f, R3 ;  /* 0x0000001fff057819 */ /* 0x000fe40000011403 */
[----:B------:R-:W-:Y:S02]  /*0770*/  IADD3 R3, P0, R3, R0, RZ ;  /* 0x0000000003037210 */ /* 0x000fe40007f1e0ff */
[----:B------:R-:W-:Y:S01]  /*0780*/  LEA.HI.X R13, R7, c[0x0][0x1dc], R2, 0x2, P1 ;  /* 0x00007700070d7a11 */ /* 0x000fe200008f1402 */
[----:B------:R-:W-:Y:S01]  /*0790*/  @!P5 IMAD.MOV.U32 R7, RZ, RZ, -0x800000 ;  /* 0xff800000ff07d424 */ /* 0x000fe200078e00ff */
[----:B------:R-:W-:Y:S01]  /*07a0*/  LEA.HI.X.SX32 R2, R0, R5, 0x1, P0 ;  /* 0x0000000500027211 */ /* 0x000fe200000f0eff */
[----:B------:R-:W-:Y:S01]  /*07b0*/  @!P2 IMAD.MOV.U32 R5, RZ, RZ, -0x800000 ;  /* 0xff800000ff05a424 */ /* 0x000fe200078e00ff */
[C---:B------:R-:W-:Y:S01]  /*07c0*/  LEA R8, P0, R3.reuse, c[0x0][0x208], 0x2 ;  /* 0x0000820003087a11 */ /* 0x040fe200078010ff */
[----:B------:R1:W-:Y:S01]  /*07d0*/  STG.E.128 [R12.64], RZ ;  /* 0x000000ff0c007986 */ /* 0x0003e2000c101d0a */
[----:B------:R-:W-:Y:S01]  /*07e0*/  ISETP.GE.OR P1, PT, R6, R129, P6 ;  /* 0x000000810600720c */ /* 0x000fe20003726670 */
[----:B------:R-:W-:Y:S01]  /*07f0*/  @!P3 IMAD.MOV.U32 R6, RZ, RZ, -0x800000 ;  /* 0xff800000ff06b424 */ /* 0x000fe200078e00ff */
[----:B------:R-:W-:Y:S01]  /*0800*/  LEA.HI.X R9, R3, c[0x0][0x20c], R2, 0x2, P0 ;  /* 0x0000830003097a11 */ /* 0x000fe200000f1402 */
[----:B------:R1:W-:Y:S01]  /*0810*/  STG.E.128 [R12.64+0x100], RZ ;  /* 0x000100ff0c007986 */ /* 0x0003e2000c101d0a */
[----:B------:R-:W-:-:S02]  /*0820*/  IADD3 R2, R0, 0x30, RZ ;  /* 0x0000003000027810 */ /* 0x000fc40007ffe0ff */
[----:B------:R-:W-:Y:S01]  /*0830*/  ISETP.GE.OR P0, PT, R4, R129, P6 ;  /* 0x000000810400720c */ /* 0x000fe20003706670 */
[----:B------:R1:W-:Y:S01]  /*0840*/  STG.E.128 [R12.64+0x1000], RZ ;  /* 0x001000ff0c007986 */ /* 0x0003e2000c101d0a */
[----:B------:R-:W-:-:S03]  /*0850*/  IADD3 R0, R0, 0x38, RZ ;  /* 0x0000003800007810 */ /* 0x000fc60007ffe0ff */
[----:B------:R1:W-:Y:S02]  /*0860*/  STG.E.128 [R12.64+0x1100], RZ ;  /* 0x001100ff0c007986 */ /* 0x0003e4000c101d0a */
[----:B------:R-:W-:Y:S02]  /*0870*/  @!P1 IMAD.MOV.U32 R4, RZ, RZ, -0x800000 ;  /* 0xff800000ff049424 */ /* 0x000fe400078e00ff */
[----:B------:R1:W-:Y:S04]  /*0880*/  STG.E.128 [R12.64+0x2000], RZ ;  /* 0x002000ff0c007986 */ /* 0x0003e8000c101d0a */
[----:B------:R1:W-:Y:S01]  /*0890*/  STG.E.128 [R12.64+0x2100], RZ ;  /* 0x002100ff0c007986 */ /* 0x0003e2000c101d0a */
[----:B------:R-:W-:-:S03]  /*08a0*/  @!P0 IMAD.MOV.U32 R3, RZ, RZ, -0x800000 ;  /* 0xff800000ff038424 */ /* 0x000fc600078e00ff */
[----:B------:R1:W-:Y:S04]  /*08b0*/  STG.E.128 [R12.64+0x3000], RZ ;  /* 0x003000ff0c007986 */ /* 0x0003e8000c101d0a */
        /* <DEDUP_REMOVED lines=9> */
[----:B------:R1:W-:Y:S01]  /*0950*/  @!P5 STG.E [R8.64], R7 ;  /* 0x000000070800d986 */ /* 0x0003e2000c10190a */
[----:B------:R-:W-:-:S02]  /*0960*/  ISETP.GE.OR P5, PT, R2, R129, P6 ;  /* 0x000000810200720c */ /* 0x000fc400037a6670 */
[----:B------:R-:W-:Y:S01]  /*0970*/  ISETP.GE.OR P6, PT, R0, R129, P6 ;  /* 0x000000810000720c */ /* 0x000fe200037c6670 */
[----:B------:R1:W-:Y:S04]  /*0980*/  @!P4 STG.E [R8.64+0x20], R11 ;  /* 0x0000200b0800c986 */ /* 0x0003e8000c10190a */
[----:B------:R1:W-:Y:S04]  /*0990*/  @!P3 STG.E [R8.64+0x40], R6 ;  /* 0x000040060800b986 */ /* 0x0003e8000c10190a */
[----:B------:R1:W-:Y:S02]  /*09a0*/  @!P2 STG.E [R8.64+0x60], R5 ;  /* 0x000060050800a986 */ /* 0x0003e4000c10190a */
[----:B------:R-:W-:-:S02]  /*09b0*/  @!P5 IMAD.MOV.U32 R2, RZ, RZ, -0x800000 ;  /* 0xff800000ff02d424 */ /* 0x000fc400078e00ff */
[----:B------:R1:W-:Y:S04]  /*09c0*/  @!P1 STG.E [R8.64+0x80], R4 ;  /* 0x0000800408009986 */ /* 0x0003e8000c10190a */
[----:B------:R1:W-:Y:S04]  /*09d0*/  @!P0 STG.E [R8.64+0xa0], R3 ;  /* 0x0000a00308008986 */ /* 0x0003e8000c10190a */
[----:B------:R1:W-:Y:S01]  /*09e0*/  @!P5 STG.E [R8.64+0xc0], R2 ;  /* 0x0000c0020800d986 */ /* 0x0003e2000c10190a */
[----:B------:R-:W-:Y:S05]  /*09f0*/  @P6 EXIT ;  /* 0x000000000000694d */ /* 0x000fea0003800000 */
[----:B-1----:R-:W-:-:S05]  /*0a00*/  MOV R3, 0xff800000 ;  /* 0xff80000000037802 */ /* 0x002fca0000000f00 */
[----:B------:R-:W-:Y:S01]  /*0a10*/  STG.E [R8.64+0xe0], R3 ;  /* 0x0000e00308007986 */ /* 0x000fe2000c10190a */
[----:B------:R-:W-:Y:S05]  /*0a20*/  EXIT ;  /* 0x000000000000794d */ /* 0x000fea0003800000 */
.L_x_2290:
[----:B-1----:R-:W-:Y:S01]  /*0a30*/  ISETP.NE.U32.AND P0, PT, RZ, c[0x0][0x2b8], PT ;  /* 0x0000ae00ff007a0c */ /* 0x002fe20003f05070 */
        /* <DEDUP_REMOVED lines=18> */
.L_x_2291:
        /* <DEDUP_REMOVED lines=55> */
[----:B------:R-:W-:-:S05]  /*0ed0*/  SHF.R.S32.HI R10, RZ, 0x1f, R11 ;  /* 0x0000001fff0a7819 */ /* 0x000fca000001140b */
[----:B------:R-:W-:-:S04]  /*0ee0*/  IMAD R12, R10, c[0x0][0x1b0], RZ ;  /* 0x00006c000a0c7a24 */ /* 0x000fc800078e02ff */
[----:B------:R-:W-:Y:S01]  /*0ef0*/  IMAD R12, R11, c[0x0][0x1b4], R12 ;  /* 0x00006d000b0c7a24 */ /* 0x000fe200078e020c */
[----:B--2---:R-:W-:Y:S01]  /*0f00*/  SHF.R.S32.HI R13, RZ, 0x1f, R28 ;  /* 0x0000001fff0d7819 */ /* 0x004fe2000001141c */
[----:B------:R-:W-:-:S04]  /*0f10*/  IMAD.WIDE.U32 R4, R28, c[0x0][0x180], RZ ;  /* 0x000060001c047a25 */ /* 0x000fc800078e00ff */
[C---:B------:R-:W-:Y:S02]  /*0f20*/  IMAD R7, R13.reuse, c[0x0][0x180], RZ ;  /* 0x000060000d077a24 */ /* 0x040fe400078e02ff */
[----:B------:R-:W-:Y:S02]  /*0f30*/  IMAD.MOV.U32 R20, RZ, RZ, R4 ;  /* 0x000000ffff147224 */ /* 0x000fe400078e0004 */
[----:B------:R-:W-:Y:S02]  /*0f40*/  IMAD R2, R28, c[0x0][0x184], R7 ;  /* 0x000061001c027a24 */ /* 0x000fe400078e0207 */
[----:B------:R-:W-:-:S03]  /*0f50*/  IMAD R13, R13, c[0x0][0x188], RZ ;  /* 0x000062000d0d7a24 */ /* 0x000fc600078e02ff */
[----:B------:R-:W-:Y:S01]  /*0f60*/  IADD3 R21, R5, R2, RZ ;  /* 0x0000000205157210 */ /* 0x000fe20007ffe0ff */
[C---:B------:R-:W-:Y:S02]  /*0f70*/  IMAD R5, R9.reuse, c[0x0][0x19c], R0 ;  /* 0x0000670009057a24 */ /* 0x040fe400078e0200 */
[----:B------:R-:W-:Y:S02]  /*0f80*/  IMAD R13, R28, c[0x0][0x18c], R13 ;  /* 0x000063001c0d7a24 */ /* 0x000fe400078e020d */
[----:B------:R-:W-:-:S04]  /*0f90*/  IMAD.WIDE.U32 R20, R9, c[0x0][0x198], R20 ;  /* 0x0000660009147a25 */ /* 0x000fc800078e0014 */
[----:B------:R-:W-:Y:S01]  /*0fa0*/  IMAD.WIDE.U32 R28, R28, c[0x0][0x188], RZ ;  /* 0x000062001c1c7a25 */ /* 0x000fe200078e00ff */
[----:B------:R-:W-:-:S03]  /*0fb0*/  IADD3 R21, R21, R5, RZ ;  /* 0x0000000515157210 */ /* 0x000fc60007ffe0ff */
[----:B------:R-:W-:Y:S02]  /*0fc0*/  IMAD.IADD R13, R29, 0x1, R13 ;  /* 0x000000011d0d7824 */ /* 0x000fe400078e020d */
[----:B------:R-:W-:-:S05]  /*0fd0*/  IMAD.WIDE.U32 R20, R11, c[0x0][0x1b0], R20 ;  /* 0x00006c000b147a25 */ /* 0x000fca00078e0014 */
[----:B------:R-:W-:Y:S01]  /*0fe0*/  IADD3 R12, R21, R12, RZ ;  /* 0x0000000c150c7210 */ /* 0x000fe20007ffe0ff */
[----:B------:R-:W-:Y:S05]  /*0ff0*/  BRA `(.L_x_2293) ;  /* 0x0000034000007947 */ /* 0x000fea0003800000 */
.L_x_2292:
[----:B-1----:R-:W-:Y:S02]  /*1000*/  IABS R5, c[0x0][0x1c8] ;  /* 0x0000720000057a13 */ /* 0x002fe40000000000 */
[----:B-----5:R-:W-:Y:S02]  /*1010*/  SHF.R.S32.HI R13, RZ, 0x1f, R2 ;  /* 0x0000001fff0d7819 */ /* 0x020fe40000011402 */
[----:B------:R-:W1:Y:S08]  /*1020*/  I2F.RP R7, R5 ;  /* 0x0000000500077306 */ /* 0x000e700000209400 */
[----:B-1----:R-:W1:Y:S02]  /*1030*/  MUFU.RCP R8, R7 ;  /* 0x0000000700087308 */ /* 0x002e640000001000 */
[----:B-1----:R-:W-:-:S02]  /*1040*/  IADD3 R8, R8, 0xffffffe, RZ ;  /* 0x0ffffffe08087810 */ /* 0x002fc40007ffe0ff */
[----:B------:R-:W-:-:S04]  /*1050*/  SHF.R.S32.HI R7, RZ, 0x1f, R20 ;  /* 0x0000001fff077819 */ /* 0x000fc80000011414 */
[----:B------:R-:W1:Y:S02]  /*1060*/  F2I.FTZ.U32.TRUNC.NTZ R9, R8 ;  /* 0x0000000800097305 */ /* 0x000e64000021f000 */
[----:B-1----:R-:W-:Y:S01]  /*1070*/  IADD3 R0, RZ, -R9, RZ ;  /* 0x80000009ff007210 */ /* 0x002fe20007ffe0ff */
[----:B------:R-:W-:-:S04]  /*1080*/  IMAD.MOV.U32 R8, RZ, RZ, RZ ;  /* 0x000000ffff087224 */ /* 0x000fc800078e00ff */
[----:B------:R-:W-:Y:S01]  /*1090*/  IMAD R4, R0, R5, RZ ;  /* 0x0000000500047224 */ /* 0x000fe200078e02ff */
[----:B------:R-:W-:-:S03]  /*10a0*/  IABS R0, R17 ;  /* 0x0000001100007213 */ /* 0x000fc60000000000 */
[----:B------:R-:W-:Y:S01]  /*10b0*/  IMAD.HI.U32 R9, R9, R4, R8 ;  /* 0x0000000409097227 */ /* 0x000fe200078e0008 */
[----:B------:R-:W-:-:S05]  /*10c0*/  MOV R4, R0 ;  /* 0x0000000000047202 */ /* 0x000fca0000000f00 */
[----:B------:R-:W-:Y:S01]  /*10d0*/  IMAD.HI.U32 R11, R9, R4, RZ ;  /* 0x00000004090b7227 */ /* 0x000fe200078e00ff */
[----:B------:R-:W-:-:S03]  /*10e0*/  LEA R9, R36, 0xffffff80, 0x7 ;  /* 0xffffff8024097811 */ /* 0x000fc600078e38ff */
[----:B------:R-:W-:Y:S01]  /*10f0*/  IMAD.MOV R0, RZ, RZ, -R11 ;  /* 0x000000ffff007224 */ /* 0x000fe200078e0a0b */
[----:B------:R-:W-:Y:S02]  /*1100*/  SHF.R.S32.HI R8, RZ, 0x1f, R9 ;  /* 0x0000001fff087819 */ /* 0x000fe40000011409 */
[----:B------:R-:W-:Y:S01]  /*1110*/  IADD3 R14, P1, R20, R9, RZ ;  /* 0x00000009140e7210 */ /* 0x000fe20007f3e0ff */
[----:B------:R-:W-:-:S05]  /*1120*/  IMAD R0, R5, R0, R4 ;  /* 0x0000000005007224 */ /* 0x000fca00078e0204 */
[----:B------:R-:W-:-:S13]  /*1130*/  ISETP.GT.U32.AND P0, PT, R5, R0, PT ;  /* 0x000000000500720c */ /* 0x000fda0003f04070 */
[-C--:B------:R-:W-:Y:S02]  /*1140*/  @!P0 IADD3 R0, R0, -R5.reuse, RZ ;  /* 0x8000000500008210 */ /* 0x080fe40007ffe0ff */
[----:B------:R-:W-:Y:S02]  /*1150*/  @!P0 IADD3 R11, R11, 0x1, RZ ;  /* 0x000000010b0b8810 */ /* 0x000fe40007ffe0ff */
[----:B------:R-:W-:Y:S01]  /*1160*/  ISETP.GE.U32.AND P2, PT, R0, R5, PT ;  /* 0x000000050000720c */ /* 0x000fe20003f46070 */
[----:B------:R-:W-:Y:S01]  /*1170*/  IMAD.X R5, R7, 0x1, R8, P1 ;  /* 0x0000000107057824 */ /* 0x000fe200008e0608 */
        /* <DEDUP_REMOVED lines=11> */
[----:B------:R-:W-:Y:S02]  /*1230*/  IMAD R5, R13, c[0x0][0x180], RZ ;  /* 0x000060000d057a24 */ /* 0x000fe400078e02ff */
[----:B------:R-:W-:Y:S01]  /*1240*/  @!P1 IMAD.MOV R11, RZ, RZ, -R11 ;  /* 0x000000ffff0b9224 */ /* 0x000fe200078e0a0b */
[----:B------:R-:W-:Y:S01]  /*1250*/  @!P0 LOP3.LUT R11, RZ, c[0x0][0x1c8], RZ, 0x33, !PT ;  /* 0x00007200ff0b8a12 */ /* 0x000fe200078e33ff */
[C---:B------:R-:W-:Y:S01]  /*1260*/  IMAD R0, R2.reuse, c[0x0][0x184], R5 ;  /* 0x0000610002007a24 */ /* 0x040fe200078e0205 */
[----:B------:R-:W-:Y:S01]  /*1270*/  IADD3 R5, R21, R4, RZ ;  /* 0x0000000415057210 */ /* 0x000fe20007ffe0ff */
[----:B------:R-:W-:Y:S01]  /*1280*/  IMAD.WIDE.U32 R14, R2, c[0x0][0x180], R14 ;  /* 0x00006000020e7a25 */ /* 0x000fe200078e000e */
[----:B------:R-:W-:-:S03]  /*1290*/  SHF.R.S32.HI R10, RZ, 0x1f, R11 ;  /* 0x0000001fff0a7819 */ /* 0x000fc6000001140b */
[----:B------:R-:W-:Y:S01]  /*12a0*/  IMAD R13, R13, c[0x0][0x188], RZ ;  /* 0x000062000d0d7a24 */ /* 0x000fe200078e02ff */
[----:B------:R-:W-:Y:S01]  /*12b0*/  IADD3 R15, R15, R0, RZ ;  /* 0x000000000f0f7210 */ /* 0x000fe20007ffe0ff */
[----:B------:R-:W-:Y:S02]  /*12c0*/  IMAD.MOV.U32 R4, RZ, RZ, R20 ;  /* 0x000000ffff047224 */ /* 0x000fe400078e0014 */
[----:B------:R-:W-:Y:S02]  /*12d0*/  IMAD R0, R10, c[0x0][0x1b0], RZ ;  /* 0x00006c000a007a24 */ /* 0x000fe400078e02ff */
[C---:B------:R-:W-:Y:S02]  /*12e0*/  IMAD R13, R2.reuse, c[0x0][0x18c], R13 ;  /* 0x00006300020d7a24 */ /* 0x040fe400078e020d */
[----:B------:R-:W-:-:S04]  /*12f0*/  IMAD.WIDE.U32 R28, R2, c[0x0][0x188], R4 ;  /* 0x00006200021c7a25 */ /* 0x000fc800078e0004 */
[----:B------:R-:W-:Y:S01]  /*1300*/  IMAD.WIDE.U32 R20, R11, c[0x0][0x1b0], R14 ;  /* 0x00006c000b147a25 */ /* 0x000fe200078e000e */
[----:B------:R-:W-:-:S03]  /*1310*/  IADD3 R13, R29, R13, RZ ;  /* 0x0000000d1d0d7210 */ /* 0x000fc60007ffe0ff */
[----:B------:R-:W-:-:S05]  /*1320*/  IMAD R0, R11, c[0x0][0x1b4], R0 ;  /* 0x00006d000b007a24 */ /* 0x000fca00078e0200 */
[----:B------:R-:W-:Y:S02]  /*1330*/  IADD3 R12, R21, R0, RZ ;  /* 0x00000000150c7210 */ /* 0x000fe40007ffe0ff */
.L_x_2293:
        /* <DEDUP_REMOVED lines=8> */
[----:B------:R-:W-:Y:S01]  /*13c0*/  LOP3.LUT R5, R4, 0xfffffff8, RZ, 0xc0, !PT ;  /* 0xfffffff804057812 */ /* 0x000fe200078ec0ff */
[----:B------:R-:W-:Y:S01]  /*13d0*/  USHF.L.U32 UR9, UR4, 0x5, URZ ;  /* 0x0000000504097899 */ /* 0x000fe2000800063f */
[----:B------:R-:W-:Y:S01]  /*13e0*/  SHF.R.S32.HI R21, RZ, 0x4, R2 ;  /* 0x00000004ff157819 */ /* 0x000fe20000011402 */
[----:B------:R-:W-:Y:S01]  /*13f0*/  IMAD R7, R230, c[0x0][0x17c], R7 ;  /* 0x00005f00e6077a24 */ /* 0x000fe200078e0207 */
[----:B------:R-:W-:Y:S01]  /*1400*/  SHF.R.S32.HI R26, RZ, 0x3, R4 ;  /* 0x00000003ff1a7819 */ /* 0x000fe20000011404 */
[----:B------:R-:W-:Y:S01]  /*1410*/  IMAD.IADD R5, R6, 0x1, -R5 ;  /* 0x0000000106057824 */ /* 0x000fe200078e0a05 */
[----:B------:R-:W-:Y:S01]  /*1420*/  LEA.HI R0, R2, R21, RZ, 0x1 ;  /* 0x0000001502007211 */ /* 0x000fe200078f08ff */
[----:B------:R-:W-:Y:S01]  /*1430*/  UMOV UR8, 0x5 ;  /* 0x0000000500087882 */ /* 0x000fe20000000000 */
[----:B------:R-:W-:Y:S01]  /*1440*/  SHF.R.S32.HI R14, RZ, 0x1f, R17 ;  /* 0x0000001fff0e7819 */ /* 0x000fe20000011411 */
[----:B------:R-:W-:Y:S01]  /*1450*/  IMAD.SHL.U32 R22, R5, 0x8, RZ ;  /* 0x0000000805167824 */ /* 0x000fe200078e00ff */
[----:B------:R-:W-:Y:S01]  /*1460*/  LOP3.LUT R0, R0, 0xfffffffe, RZ, 0xc0, !PT ;  /* 0xfffffffe00007812 */ /* 0x000fe200078ec0ff */
[----:B------:R-:W-:Y:S01]  /*1470*/  IMAD.SHL.U32 R15, R26, 0x40, RZ ;  /* 0x000000401a0f7824 */ /* 0x000fe200078e00ff */
[----:B------:R-:W-:Y:S01]  /*1480*/  SHF.R.S32.HI R27, RZ, 0x1f, R26 ;  /* 0x0000001fff1b7819 */ /* 0x000fe2000001141a */
[----:B------:R-:W-:Y:S01]  /*1490*/  IMAD R14, R14, c[0x0][0x1a8], RZ ;  /* 0x00006a000e0e7a24 */ /* 0x000fe200078e02ff */
[----:B------:R-:W-:Y:S01]  /*14a0*/  SHF.R.S32.HI R23, RZ, 0x1f, R22 ;  /* 0x0000001fff177819 */ /* 0x000fe20000011416 */
[----:B------:R-:W-:Y:S01]  /*14b0*/  IMAD.IADD R0, R21, 0x1, -R0 ;  /* 0x0000000115007824 */ /* 0x000fe200078e0a00 */
[C---:B------:R-:W-:Y:S01]  /*14c0*/  IADD3 R28, P0, R22.reuse, R28, RZ ;  /* 0x0000001c161c7210 */ /* 0x040fe20007f1e0ff */
[----:B------:R-:W-:Y:S01]  /*14d0*/  IMAD.WIDE R18, R19, 0x40, R26 ;  /* 0x0000004013127825 */ /* 0x000fe200078e021a */
[----:B------:R-:W-:Y:S01]  /*14e0*/  IADD3 R20, P1, R22, R20, RZ ;  /* 0x0000001416147210 */ /* 0x000fe20007f3e0ff */
[----:B------:R-:W-:Y:S01]  /*14f0*/  USHF.L.U64.HI UR5, UR4, UR8, UR5 ;  /* 0x0000000804057299 */ /* 0x000fe20008010205 */
[----:B------:R-:W-:Y:S01]  /*1500*/  LOP3.LUT R15, R15, 0x1c0, RZ, 0xc0, !PT ;  /* 0x000001c00f0f7812 */ /* 0x000fe200078ec0ff */
[----:B------:R-:W-:Y:S01]  /*1510*/  IMAD.WIDE.U32 R24, R230, c[0x0][0x178], R22 ;  /* 0x00005e00e6187a25 */ /* 0x000fe200078e0016 */
[----:B------:R-:W-:-:S02]  /*1520*/  ULDC.64 UR6, c[0x0][0x198] ;  /* 0x0000660000067ab9 */ /* 0x000fc40000000a00 */
[----:B------:R-:W-:Y:S01]  /*1530*/  LOP3.LUT R16, R15, 0x38, R22, 0xf8, !PT ;  /* 0x000000380f107812 */ /* 0x000fe200078ef816 */
[----:B------:R-:W-:Y:S01]  /*1540*/  IMAD.X R29, R23, 0x1, R13, P0 ;  /* 0x00000001171d7824 */ /* 0x000fe200000e060d */
[----:B------:R-:W-:Y:S01]  /*1550*/  IADD3 R9, P0, R26, R9, RZ ;  /* 0x000000091a097210 */ /* 0x000fe20007f1e0ff */
[----:B------:R-:W-:Y:S01]  /*1560*/  IMAD.IADD R25, R25, 0x1, R7 ;  /* 0x0000000119197824 */ /* 0x000fe200078e0207 */
[----:B------:R-:W-:Y:S01]  /*1570*/  SHF.R.U32.HI R15, RZ, 0x3, R15 ;  /* 0x00000003ff0f7819 */ /* 0x000fe2000001160f */
[----:B------:R-:W-:Y:S01]  /*1580*/  IMAD.WIDE.U32 R28, R11, c[0x0][0x1b8], R28 ;  /* 0x00006e000b1c7a25 */ /* 0x000fe200078e001c */
[-C--:B------:R-:W-:Y:S01]  /*1590*/  LEA.HI R11, R37, R6.reuse, RZ, 0x6 ;  /* 0x00000006250b7211 */ /* 0x080fe200078f30ff */
[----:B------:R-:W-:Y:S01]  /*15a0*/  USHF.L.U32 UR12, UR6, 0x5, URZ ;  /* 0x00000005060c7899 */ /* 0x000fe2000800063f */
[----:B------:R-:W-:Y:S01]  /*15b0*/  LOP3.LUT R15, R16, R15, RZ, 0x3c, !PT ;  /* 0x0000000f100f7212 */ /* 0x000fe200078e3cff */
[----:B------:R-:W-:Y:S01]  /*15c0*/  IMAD.X R21, R23, 0x1, R12, P1 ;  /* 0x0000000117157824 */ /* 0x000fe200008e060c */
[----:B------:R-:W-:Y:S01]  /*15d0*/  USHF.L.U64.HI UR7, UR6, UR8, UR7 ;  /* 0x0000000806077299 */ /* 0x000fe20008010207 */
[----:B------:R-:W-:Y:S01]  /*15e0*/  IMAD R7, R27, c[0x0][0x198], RZ ;  /* 0x000066001b077a24 */ /* 0x000fe200078e02ff */
[----:B------:R-:W-:Y:S01]  /*15f0*/  LEA.HI R37, R37, R6, RZ, 0x5 ;  /* 0x0000000625257211 */ /* 0x000fe200078f28ff */
[----:B------:R-:W-:-:S02]  /*1600*/  IMAD R14, R17, c[0x0][0x1ac], R14 ;  /* 0x00006b00110e7a24 */ /* 0x000fc400078e020e */
[----:B------:R-:W-:Y:S01]  /*1610*/  IMAD.WIDE.U32 R24, R17, c[0x0][0x1a8], R24 ;  /* 0x00006a0011187a25 */ /* 0x000fe200078e0018 */
[----:B------:R-:W-:-:S03]  /*1620*/  SHF.R.S32.HI R38, RZ, 0x5, R37 ;  /* 0x00000005ff267819 */ /* 0x000fc60000011425 */
[----:B------:R-:W-:Y:S02]  /*1630*/  IMAD.SHL.U32 R12, R11, 0x8, RZ ;  /* 0x000000080b0c7824 */ /* 0x000fe400078e00ff */
[C---:B------:R-:W-:Y:S02]  /*1640*/  IMAD R7, R26.reuse, c[0x0][0x19c], R7 ;  /* 0x000067001a077a24 */ /* 0x040fe400078e0207 */
[----:B------:R-:W-:Y:S01]  /*1650*/  IMAD.WIDE.U32 R20, R26, c[0x0][0x198], R20 ;  /* 0x000066001a147a25 */ /* 0x000fe200078e0014 */
[----:B------:R-:W-:-:S03]  /*1660*/  LOP3.LUT R12, R15, 0x7ffffe00, R12, 0xf8, !PT ;  /* 0x7ffffe000f0c7812 */ /* 0x000fc600078ef80c */
[----:B------:R-:W-:Y:S02]  /*1670*/  IMAD R11, R19, c[0x0][0x190], RZ ;  /* 0x00006400130b7a24 */ /* 0x000fe400078e02ff */
[----:B------:R-:W-:Y:S02]  /*1680*/  IMAD.IADD R25, R25, 0x1, R14 ;  /* 0x0000000119197824 */ /* 0x000fe400078e020e */
[----:B------:R-:W-:Y:S01]  /*1690*/  IMAD.X R8, R27, 0x1, R8, P0 ;  /* 0x000000011b087824 */ /* 0x000fe200000e0608 */
[----:B------:R-:W-:Y:S01]  /*16a0*/  LEA R226, P0, R20, c[0x0][0x168], 0x1 ;  /* 0x00005a0014e27a11 */ /* 0x000fe200078008ff */
[----:B------:R-:W-:Y:S02]  /*16b0*/  IMAD.IADD R7, R21, 0x1, R7 ;  /* 0x0000000115077824 */ /* 0x000fe400078e0207 */
[C---:B------:R-:W-:Y:S02]  /*16c0*/  IMAD R11, R18.reuse, c[0x0][0x194], R11 ;  /* 0x00006500120b7a24 */ /* 0x040fe400078e020b */
[----:B------:R-:W-:Y:S01]  /*16d0*/  IMAD.WIDE.U32 R18, R18, c[0x0][0x190], R24 ;  /* 0x0000640012127a25 */ /* 0x000fe200078e0018 */
[----:B------:R-:W-:-:S03]  /*16e0*/  LEA.HI.X R227, R20, c[0x0][0x16c], R7, 0x1, P0 ;  /* 0x00005b0014e37a11 */ /* 0x000fc600000f0c07 */
[----:B------:R-:W-:Y:S01]  /*16f0*/  IMAD.IADD R29, R29, 0x1, R10 ;  /* 0x000000011d1d7824 */ /* 0x000fe200078e020a */
[----:B------:R-:W-:Y:S01]  /*1700*/  LEA R10, P0, R18, c[0x0][0x160], 0x1 ;  /* 0x00005800120a7a11 */ /* 0x000fe200078008ff */
[----:B------:R-:W-:Y:S02]  /*1710*/  IMAD.IADD R11, R19, 0x1, R11 ;  /* 0x00000001130b7824 */ /* 0x000fe400078e020b */
[----:B------:R-:W-:Y:S02]  /*1720*/  IMAD R8, R8, c[0x0][0x1a0], RZ ;  /* 0x0000680008087a24 */ /* 0x000fe400078e02ff */
[----:B------:R-:W-:Y:S01]  /*1730*/  IMAD.WIDE.U32 R28, R9, c[0x0][0x1a0], R28 ;  /* 0x00006800091c7a25 */ /* 0x000fe200078e001c */
[----:B------:R-:W-:-:S03]  /*1740*/  LEA.HI.X R11, R18, c[0x0][0x164], R11, 0x1, P0 ;  /* 0x00005900120b7a11 */ /* 0x000fc600000f0c0b */
[----:B------:R-:W-:Y:S01]  /*1750*/  IMAD R7, R9, c[0x0][0x1a4], R8 ;  /* 0x0000690009077a24 */ /* 0x000fe200078e0208 */
[----:B------:R-:W-:Y:S01]  /*1760*/  IADD3 R8, P0, R10, UR9, RZ ;  /* 0x000000090a087c10 */ /* 0x000fe2000ff1e0ff */
[----:B------:R-:W-:Y:S02]  /*1770*/  IMAD.SHL.U32 R229, R12, 0x2, RZ ;  /* 0x000000020ce57824 */ /* 0x000fe400078e00ff */
[----:B------:R-:W-:Y:S01]  /*1780*/  IMAD.IADD R225, R29, 0x1, R7 ;  /* 0x000000011de17824 */ /* 0x000fe200078e0207 */
[----:B------:R-:W-:Y:S01]  /*1790*/  IADD3.X R9, R11, UR5, RZ, P0, !PT ;  /* 0x000000050b097c10 */ /* 0x000fe200087fe4ff */
[----:B------:R-:W-:Y:S01]  /*17a0*/  IMAD.SHL.U32 R7, R0, 0x8, RZ ;  /* 0x0000000800077824 */ /* 0x000fe200078e00ff */
[----:B------:R-:W-:Y:S01]  /*17b0*/  IADD3 R16, P0, R8, UR9, RZ ;  /* 0x0000000908107c10 */ /* 0x000fe2000ff1e0ff */
[----:B------:R-:W-:Y:S01]  /*17c0*/  @!PT LDS RZ, [RZ] ;  /* 0x00000000fffff984 */ /* 0x000fe20000000800 */
[----:B------:R-:W-:Y:S01]  /*17d0*/  @!PT LDS RZ, [RZ] ;  /* 0x00000000fffff984 */ /* 0x000fe20000000800 */
[----:B------:R-:W-:Y:S01]  /*17e0*/  @!PT LDS RZ, [RZ] ;  /* 0x00000000fffff984 */ /* 0x000fe20000000800 */
[----:B------:R1:W-:Y:S03]  /*17f0*/  LDGSTS.E.BYPASS.LTC128B.128 [R229], [R10.64] ;  /* 0x000000000ae57fae */ /* 0x0003e6000b901d4a */
[----:B------:R-:W-:Y:S01]  /*1800*/  IADD3.X R17, R9, UR5, RZ, P0, !PT ;  /* 0x0000000509117c10 */ /* 0x000fe200087fe4ff */
[----:B------:R1:W-:Y:S01]  /*1810*/  LDGSTS.E.BYPASS.LTC128B.128 [R229+0x2000], [R10.64+0x80] ;  /* 0x020000800ae57fae */ /* 0x0003e2000b901d4a */
[----:B------:R-:W-:-:S03]  /*1820*/  IADD3 R18, P0, R16, UR9, RZ ;  /* 0x0000000910127c10 */ /* 0x000fc6000ff1e0ff */
[----:B------:R2:W-:Y:S01]  /*1830*/  LDGSTS.E.BYPASS.LTC128B.128 [R229+0x800], [R8.64] ;  /* 0x0080000008e57fae */ /* 0x0005e2000b901d4a */
[----:B------:R-:W-:Y:S01]  /*1840*/  IADD3.X R19, R17, UR5, RZ, P0, !PT ;  /* 0x0000000511137c10 */ /* 0x000fe200087fe4ff */
[----:B------:R-:W-:Y:S01]  /*1850*/  ULDC.64 UR4, c[0x0][0x1a0] ;  /* 0x0000680000047ab9 */ /* 0x000fe20000000a00 */
[----:B------:R-:W-:Y:S01]  /*1860*/  IADD3 R14, P0, R226, UR12, RZ ;  /* 0x0000000ce20e7c10 */ /* 0x000fe2000ff1e0ff */
[----:B------:R2:W-:Y:S01]  /*1870*/  LDGSTS.E.BYPASS.LTC128B.128 [R229+0x2800], [R8.64+0x80] ;  /* 0x0280008008e57fae */ /* 0x0005e2000b901d4a */
[----:B------:R-:W-:Y:S02]  /*1880*/  USHF.L.U32 UR9, UR4, 0x5, URZ ;  /* 0x0000000504097899 */ /* 0x000fe4000800063f */
[----:B------:R-:W-:Y:S01]  /*1890*/  IADD3.X R15, R227, UR7, RZ, P0, !PT ;  /* 0x00000007e30f7c10 */ /* 0x000fe200087fe4ff */
[----:B------:R3:W-:Y:S01]  /*18a0*/  LDGSTS.E.BYPASS.LTC128B.128 [R229+0x1000], [R16.64] ;  /* 0x0100000010e57fae */ /* 0x0007e2000b901d4a */
[----:B------:R-:W-:Y:S01]  /*18b0*/  IADD3 R12, P0, R14, UR12, RZ ;  /* 0x0000000c0e0c7c10 */ /* 0x000fe2000ff1e0ff */
[----:B------:R-:W-:-:S02]  /*18c0*/  USHF.L.U64.HI UR5, UR4, UR8, UR5 ;  /* 0x0000000804057299 */ /* 0x000fc40008010205 */
[----:B------:R3:W-:Y:S01]  /*18d0*/  LDGSTS.E.BYPASS.LTC128B.128 [R229+0x3000], [R16.64+0x80] ;  /* 0x0300008010e57fae */ /* 0x0007e2000b901d4a */
[----:B------:R-:W-:-:S03]  /*18e0*/  IADD3.X R13, R15, UR7, RZ, P0, !PT ;  /* 0x000000070f0d7c10 */ /* 0x000fc600087fe4ff */
[----:B------:R4:W-:Y:S04]  /*18f0*/  LDGSTS.E.BYPASS.LTC128B.128 [R229+0x1800], [R18.64] ;  /* 0x0180000012e57fae */ /* 0x0009e8000b901d4a */
[----:B------:R4:W-:Y:S01]  /*1900*/  LDGSTS.E.BYPASS.LTC128B.128 [R229+0x3800], [R18.64+0x80] ;  /* 0x0380008012e57fae */ /* 0x0009e2000b901d4a */
[----:B-1----:R-:W-:-:S03]  /*1910*/  IADD3 R10, P0, R12, UR12, RZ ;  /* 0x0000000c0c0a7c10 */ /* 0x002fc6000ff1e0ff */
[----:B------:R1:W-:Y:S01]  /*1920*/  LDGSTS.E.BYPASS.LTC128B.128 [R229+0x4000], [R226.64] ;  /* 0x04000000e2e57fae */ /* 0x0003e2000b901d4a */
[----:B------:R-:W-:-:S03]  /*1930*/  IADD3.X R11, R13, UR7, RZ, P0, !PT ;  /* 0x000000070d0b7c10 */ /* 0x000fc600087fe4ff */
[----:B------:R1:W-:Y:S01]  /*1940*/  LDGSTS.E.BYPASS.LTC128B.128 [R229+0x8000], [R226.64+0x80] ;  /* 0x08000080e2e57fae */ /* 0x0003e2000b901d4a */
[----:B--2---:R-:W-:-:S03]  /*1950*/  LOP3.LUT R9, R2, 0xfffffff0, RZ, 0xc0, !PT ;  /* 0xfffffff002097812 */ /* 0x004fc600078ec0ff */
[----:B------:R2:W-:Y:S04]  /*1960*/  LDGSTS.E.BYPASS.LTC128B.128 [R229+0x4800], [R14.64] ;  /* 0x048000000ee57fae */ /* 0x0005e8000b901d4a */
[----:B------:R2:W-:Y:S01]  /*1970*/  LDGSTS.E.BYPASS.LTC128B.128 [R229+0x8800], [R14.64+0x80] ;  /* 0x088000800ee57fae */ /* 0x0005e2000b901d4a */
[----:B------:R-:W-:-:S03]  /*1980*/  IMAD.IADD R228, R6, 0x1, -R9 ;  /* 0x0000000106e47824 */ /* 0x000fc600078e0a09 */
[----:B------:R5:W-:Y:S02]  /*1990*/  LDGSTS.E.BYPASS.LTC128B.128 [R229+0x5000], [R12.64] ;  /* 0x050000000ce57fae */ /* 0x000be4000b901d4a */
[----:B------:R-:W-:Y:S02]  /*19a0*/  SHF.R.S32.HI R9, RZ, 0x1f, R228 ;  /* 0x0000001fff097819 */ /* 0x000fe400000114e4 */
[----:B------:R5:W-:Y:S02]  /*19b0*/  LDGSTS.E.BYPASS.LTC128B.128 [R229+0x9000], [R12.64+0x80] ;  /* 0x090000800ce57fae */ /* 0x000be4000b901d4a */
[----:B------:R-:W-:Y:S02]  /*19c0*/  LEA.HI R8, R9, R228, RZ, 0x3 ;  /* 0x000000e409087211 */ /* 0x000fe400078f18ff */
[----:B----4-:R-:W-:Y:S01]  /*19d0*/  IADD3 R18, P0, R10, UR12, RZ ;  /* 0x0000000c0a127c10 */ /* 0x010fe2000ff1e0ff */
[----:B------:R4:W-:Y:S01]  /*19e0*/  LDGSTS.E.BYPASS.LTC128B.128 [R229+0x5800], [R10.64] ;  /* 0x058000000ae57fae */ /* 0x0009e2000b901d4a */
[----:B------:R-:W-:-:S02]  /*19f0*/  LOP3.LUT R9, R8, 0xfffffff8, RZ, 0xc0, !PT ;  /* 0xfffffff808097812 */ /* 0x000fc400078ec0ff */
[----:B------:R-:W-:Y:S01]  /*1a00*/  IADD3.X R19, R11, UR7, RZ, P0, !PT ;  /* 0x000000070b137c10 */ /* 0x000fe200087fe4ff */
[----:B------:R4:W-:Y:S01]  /*1a10*/  LDGSTS.E.BYPASS.LTC128B.128 [R229+0x9800], [R10.64+0x80] ;  /* 0x098000800ae57fae */ /* 0x0009e2000b901d4a */
[----:B---3--:R-:W-:Y:S01]  /*1a20*/  IADD3 R16, P0, R18, UR12, RZ ;  /* 0x0000000c12107c10 */ /* 0x008fe2000ff1e0ff */
[----:B------:R-:W-:Y:S02]  /*1a30*/  IMAD.IADD R2, R228, 0x1, -R9 ;  /* 0x00000001e4027824 */ /* 0x000fe400078e0a09 */
[----:B------:R3:W-:Y:S01]  /*1a40*/  LDGSTS.E.BYPASS.LTC128B.128 [R229+0x6000], [R18.64] ;  /* 0x0600000012e57fae */ /* 0x0007e2000b901d4a */
[----:B------:R-:W-:Y:S02]  /*1a50*/  IADD3.X R17, R19, UR7, RZ, P0, !PT ;  /* 0x0000000713117c10 */ /* 0x000fe400087fe4ff */
[----:B------:R-:W-:Y:S01]  /*1a60*/  LOP3.LUT P1, RZ, R2, 0x2, RZ, 0xc0, !PT ;  /* 0x0000000202ff7812 */ /* 0x000fe2000782c0ff */
[----:B------:R3:W-:Y:S01]  /*1a70*/  LDGSTS.E.BYPASS.LTC128B.128 [R229+0xa000], [R18.64+0x80] ;  /* 0x0a00008012e57fae */ /* 0x0007e2000b901d4a */
[----:B--2---:R-:W-:-:S03]  /*1a80*/  IADD3 R14, P0, R16, UR12, RZ ;  /* 0x0000000c100e7c10 */ /* 0x004fc6000ff1e0ff */
[----:B------:R2:W-:Y:S01]  /*1a90*/  LDGSTS.E.BYPASS.LTC128B.128 [R229+0x6800], [R16.64] ;  /* 0x0680000010e57fae */ /* 0x0005e2000b901d4a */
[----:B------:R-:W-:-:S03]  /*1aa0*/  IADD3.X R15, R17, UR7, RZ, P0, !PT ;  /* 0x00000007110f7c10 */ /* 0x000fc600087fe4ff */
[----:B------:R2:W-:Y:S01]  /*1ab0*/  LDGSTS.E.BYPASS.LTC128B.128 [R229+0xa800], [R16.64+0x80] ;  /* 0x0a80008010e57fae */ /* 0x0005e2000b901d4a */
[----:B-----5:R-:W-:-:S03]  /*1ac0*/  IADD3 R12, P0, R14, UR12, RZ ;  /* 0x0000000c0e0c7c10 */ /* 0x020fc6000ff1e0ff */
[----:B------:R5:W-:Y:S01]  /*1ad0*/  LDGSTS.E.BYPASS.LTC128B.128 [R229+0x7000], [R14.64] ;  /* 0x070000000ee57fae */ /* 0x000be2000b901d4a */
[----:B------:R-:W-:-:S03]  /*1ae0*/  IADD3.X R13, R15, UR7, RZ, P0, !PT ;  /* 0x000000070f0d7c10 */ /* 0x000fc600087fe4ff */
[----:B------:R5:W-:Y:S01]  /*1af0*/  LDGSTS.E.BYPASS.LTC128B.128 [R229+0xb000], [R14.64+0x80] ;  /* 0x0b0000800ee57fae */ /* 0x000be2000b901d4a */
[----:B------:R-:W-:Y:S01]  /*1b00*/  LEA R224, P0, R28, c[0x0][0x170], 0x1 ;  /* 0x00005c001ce07a11 */ /* 0x000fe200078008ff */
[----:B----4-:R-:W-:Y:S02]  /*1b10*/  IMAD.SHL.U32 R11, R5, 0x40, RZ ;  /* 0x00000040050b7824 */ /* 0x010fe400078e00ff */
[----:B------:R4:W-:Y:S01]  /*1b20*/  LDGSTS.E.BYPASS.LTC128B.128 [R229+0x7800], [R12.64] ;  /* 0x078000000ce57fae */ /* 0x0009e2000b901d4a */
[----:B------:R-:W-:Y:S01]  /*1b30*/  IMAD.SHL.U32 R10, R2, 0x40, RZ ;  /* 0x00000040020a7824 */ /* 0x000fe200078e00ff */
[----:B------:R-:W-:Y:S02]  /*1b40*/  LEA.HI.X R225, R28, c[0x0][0x174], R225, 0x1, P0 ;  /* 0x00005d001ce17a11 */ /* 0x000fe400000f0ce1 */
[----:B------:R4:W-:Y:S01]  /*1b50*/  LDGSTS.E.BYPASS.LTC128B.128 [R229+0xb800], [R12.64+0x80] ;  /* 0x0b8000800ce57fae */ /* 0x0009e2000b901d4a */
[----:B------:R-:W-:Y:S02]  /*1b60*/  LOP3.LUT R11, R11, 0x1c0, RZ, 0xc0, !PT ;  /* 0x000001c00b0b7812 */ /* 0x000fe400078ec0ff */
[----:B------:R-:W-:Y:S01]  /*1b70*/  LOP3.LUT R10, R10, 0x1c0, RZ, 0xc0, !PT ;  /* 0x000001c00a0a7812 */ /* 0x000fe200078ec0ff */
[----:B------:R-:W0:Y:S01]  /*1b80*/  LDGDEPBAR ;  /* 0x00000000000079af */ /* 0x000e220000000000 */
[----:B------:R-:W-:-:S02]  /*1b90*/  LOP3.LUT R9, R11, 0x8, R4, 0xf8, !PT ;  /* 0x000000080b097812 */ /* 0x000fc400078ef804 */
[----:B------:R-:W-:-:S04]  /*1ba0*/  SHF.R.U32.HI R4, RZ, 0x3, R11 ;  /* 0x00000003ff047819 */ /* 0x000fc8000001160b */
[----:B------:R-:W-:Y:S02]  /*1bb0*/  LOP3.LUT R9, R9, R4, RZ, 0x3c, !PT ;  /* 0x0000000409097212 */ /* 0x000fe400078e3cff */
[----:B------:R-:W-:Y:S02]  /*1bc0*/  LOP3.LUT R4, R10, 0x8, R7, 0xf8, !PT ;  /* 0x000000080a047812 */ /* 0x000fe400078ef807 */
[----:B------:R-:W-:Y:S01]  /*1bd0*/  SHF.R.U32.HI R7, RZ, 0x3, R10 ;  /* 0x00000003ff077819 */ /* 0x000fe2000001160a */
[----:B------:R-:W-:Y:S01]  /*1be0*/  IMAD R0, R0, 0x200, R9 ;  /* 0x0000020000007824 */ /* 0x000fe200078e0209 */
[----:B------:R-:W-:Y:S02]  /*1bf0*/  IADD3 R10, P0, R224, UR9, RZ ;  /* 0x00000009e00a7c10 */ /* 0x000fe4000ff1e0ff */
[----:B------:R-:W-:Y:S01]  /*1c00*/  LOP3.LUT R4, R4, R7, RZ, 0x3c, !PT ;  /* 0x0000000704047212 */ /* 0x000fe200078e3cff */
[----:B------:R-:W-:Y:S01]  /*1c10*/  IMAD.SHL.U32 R7, R8, 0x40, RZ ;  /* 0x0000004008077824 */ /* 0x000fe200078e00ff */
[----:B------:R-:W-:Y:S01]  /*1c20*/  IADD3.X R11, R225, UR5, RZ, P0, !PT ;  /* 0x00000005e10b7c10 */ /* 0x000fe200087fe4ff */
[----:B------:R-:W-:Y:S01]  /*1c30*/  IMAD.SHL.U32 R128, R0, 0x2, RZ ;  /* 0x0000000200807824 */ /* 0x000fe200078e00ff */
[----:B---3--:R-:W-:-:S02]  /*1c40*/  IADD3 R18, P0, R10, UR9, RZ ;  /* 0x000000090a127c10 */ /* 0x008fc4000ff1e0ff */
[----:B------:R-:W-:Y:S02]  /*1c50*/  LOP3.LUT R7, R7, 0xfffffe00, RZ, 0xc0, !PT ;  /* 0xfffffe0007077812 */ /* 0x000fe400078ec0ff */
[----:B------:R-:W-:Y:S01]  /*1c60*/  IADD3.X R19, R11, UR5, RZ, P0, !PT ;  /* 0x000000050b137c10 */ /* 0x000fe200087fe4ff */
[----:B------:R-:W-:-:S04]  /*1c70*/  DEPBAR.LE SB0, 0x0 ;  /* 0x000080000000791a */ /* 0x000fc80000000000 */
[----:B------:R-:W-:Y:S01]  /*1c80*/  BAR.SYNC.DEFER_BLOCKING 0x0 ;  /* 0x0000000000007b1d */ /* 0x000fe20000010000 */
[----:B--2---:R-:W-:Y:S01]  /*1c90*/  IADD3 R16, P0, R18, UR9, RZ ;  /* 0x0000000912107c10 */ /* 0x004fe2000ff1e0ff */
[----:B------:R-:W-:Y:S01]  /*1ca0*/  IMAD R9, R38, 0x400, R7 ;  /* 0x0000040026097824 */ /* 0x000fe200078e0207 */
[----:B------:R-:W-:Y:S02]  /*1cb0*/  LEA R221, R0, 0x4000, 0x1 ;  /* 0x0000400000dd7811 */ /* 0x000fe400078e08ff */
[----:B------:R-:W-:Y:S01]  /*1cc0*/  IADD3.X R17, R19, UR5, RZ, P0, !PT ;  /* 0x0000000513117c10 */ /* 0x000fe200087fe4ff */
[----:B------:R-:W-:Y:S01]  /*1cd0*/  IMAD.IADD R222, R9, 0x1, R4 ;  /* 0x0000000109de7824 */ /* 0x000fe200078e0204 */
[----:B-----5:R-:W-:Y:S02]  /*1ce0*/  IADD3 R14, P0, R16, UR9, RZ ;  /* 0x00000009100e7c10 */ /* 0x020fe4000ff1e0ff */
[----:B------:R-:W-:Y:S01]  /*1cf0*/  IADD3 R219, R221, 0x20, RZ ;  /* 0x00000020dddb7810 */ /* 0x000fe20007ffe0ff */
[----:B------:R-:W-:Y:S01]  /*1d00*/  IMAD.SHL.U32 R222, R222, 0x2, RZ ;  /* 0x00000002dede7824 */ /* 0x000fe200078e00ff */
[----:B------:R-:W-:-:S02]  /*1d10*/  IADD3.X R15, R17, UR5, RZ, P0, !PT ;  /* 0x00000005110f7c10 */ /* 0x000fc400087fe4ff */
[----:B----4-:R-:W-:-:S04]  /*1d20*/  IADD3 R12, P0, R14, UR9, RZ ;  /* 0x000000090e0c7c10 */ /* 0x010fc8000ff1e0ff */
[----:B------:R-:W-:Y:S01]  /*1d30*/  IADD3.X R13, R15, UR5, RZ, P0, !PT ;  /* 0x000000050f0d7c10 */ /* 0x000fe200087fe4ff */
        /* <DEDUP_REMOVED lines=13> */
[----:B--2---:R-:W-:-:S03]  /*1e10*/  IADD3 R10, P0, R12, UR9, RZ ;  /* 0x000000090c0a7c10 */ /* 0x004fc6000ff1e0ff */
[----:B------:R4:W-:Y:S01]  /*1e20*/  LDGSTS.E.BYPASS.LTC128B.128 [R229+0xe800], [R12.64] ;  /* 0x0e8000000ce57fae */ /* 0x0009e2000b901d4a */
[----:B------:R-:W-:-:S03]  /*1e30*/  IADD3.X R11, R13, UR5, RZ, P0, !PT ;  /* 0x000000050d0b7c10 */ /* 0x000fc600087fe4ff */
[----:B------:R4:W-:Y:S01]  /*1e40*/  LDGSTS.E.BYPASS.LTC128B.128 [R229+0x12800], [R12.64+0x80] ;  /* 0x128000800ce57fae */ /* 0x0009e2000b901d4a */
        /* <DEDUP_REMOVED lines=10> */
[----:B------:R-:W1:Y:S01]  /*1ef0*/  LDSM.16.M88.4 R76, [R128+0x4000] ;  /* 0x00400000804c783b */ /* 0x000e620000000200 */
[----:B------:R-:W-:Y:S01]  /*1f00*/  IMAD.MOV.U32 R5, RZ, RZ, 0x40 ;  /* 0x00000040ff057424 */ /* 0x000fe200078e00ff */
[C---:B------:R-:W-:Y:S02]  /*1f10*/  IADD3 R211, R219.reuse, 0x800, RZ ;  /* 0x00000800dbd37810 */ /* 0x040fe40007ffe0ff */
        /* <DEDUP_REMOVED lines=9> */
[----:B------:R-:W2:Y:S01]  /*1fb0*/  LDSM.16.M88.4 R44, [R128+0x6000] ;  /* 0x00600000802c783b */ /* 0x000ea20000000200 */
[C---:B------:R-:W-:Y:S01]  /*1fc0*/  IADD3 R203, R219.reuse, 0x4000, RZ ;  /* 0x00004000dbcb7810 */ /* 0x040fe20007ffe0ff */
[----:B-----5:R-:W-:Y:S02]  /*1fd0*/  IMAD.MOV.U32 R8, RZ, RZ, 0x20 ;  /* 0x00000020ff087424 */ /* 0x020fe400078e00ff */
[----:B------:R-:W5:Y:S01]  /*1fe0*/  LDSM.16.M88.4 R32, [R128+0x6800] ;  /* 0x006800008020783b */ /* 0x000f620000000200 */
[----:B------:R-:W-:-:S02]  /*1ff0*/  IADD3 R202, R219, 0x4800, RZ ;  /* 0x00004800dbca7810 */ /* 0x000fc40007ffe0ff */
[----:B------:R-:W-:Y:S01]  /*2000*/  IADD3 R201, R219, 0x5000, RZ ;  /* 0x00005000dbc97810 */ /* 0x000fe20007ffe0ff */
[----:B------:R-:W5:Y:S01]  /*2010*/  LDSM.16.M88.4 R24, [R128+0x7000] ;  /* 0x007000008018783b */ /* 0x000f620000000200 */
[----:B------:R-:W-:Y:S02]  /*2020*/  SEL R0, R8, 0xffffffe0, !P1 ;  /* 0xffffffe008007807 */ /* 0x000fe40004800000 */
[----:B------:R-:W-:Y:S01]  /*2030*/  LOP3.LUT P1, RZ, R2, 0x4, RZ, 0xc0, !PT ;  /* 0x0000000402ff7812 */ /* 0x000fe2000782c0ff */
[----:B----4-:R-:W4:Y:S01]  /*2040*/  LDSM.16.M88.4 R12, [R128+0x7800] ;  /* 0x00780000800c783b */ /* 0x010f220000000200 */
[C---:B------:R-:W-:Y:S01]  /*2050*/  SEL R2, R5.reuse, 0xffffffc0, !P0 ;  /* 0xffffffc005027807 */ /* 0x040fe20004000000 */
[C---:B------:R-:W-:Y:S01]  /*2060*/  IMAD.IADD R220, R222.reuse, 0x1, R0 ;  /* 0x00000001dedc7824 */ /* 0x040fe200078e0200 */
[----:B------:R-:W-:Y:S01]  /*2070*/  SEL R5, R5, 0xffffffc0, !P1 ;  /* 0xffffffc005057807 */ /* 0x000fe20004800000 */
[----:B------:R-:W-:Y:S01]  /*2080*/  LDSM.16.M88.4 R104, [R219+0x800] ;  /* 0x00080000db68783b */ /* 0x000fe20000000200 */
[----:B------:R-:W-:Y:S01]  /*2090*/  IADD3 R200, R219, 0x5800, RZ ;  /* 0x00005800dbc87810 */ /* 0x000fe20007ffe0ff */
[----:B------:R-:W-:Y:S01]  /*20a0*/  IMAD.IADD R217, R221, 0x1, R2 ;  /* 0x00000001ddd97824 */ /* 0x000fe200078e0202 */
[C---:B------:R-:W-:Y:S01]  /*20b0*/  IADD3 R199, R219.reuse, 0x6000, RZ ;  /* 0x00006000dbc77810 */ /* 0x040fe20007ffe0ff */
[----:B------:R-:W4:Y:S01]  /*20c0*/  LDSM.16.M88.4 R84, [R220] ;  /* 0x00000000dc54783b */ /* 0x000f220000000200 */
[--C-:B------:R-:W-:Y:S01]  /*20d0*/  IMAD.IADD R218, R222, 0x1, R5.reuse ;  /* 0x00000001deda7824 */ /* 0x100fe200078e0205 */
[C---:B------:R-:W-:Y:S01]  /*20e0*/  IADD3 R198, R219.reuse, 0x6800, RZ ;  /* 0x00006800dbc67810 */ /* 0x040fe20007ffe0ff */
[----:B------:R-:W-:Y:S01]  /*20f0*/  IMAD.IADD R216, R220, 0x1, R5 ;  /* 0x00000001dcd87824 */ /* 0x000fe200078e0205 */
[----:B------:R-:W4:Y:S01]  /*2100*/  LDSM.16.M88.4 R100, [R219+0x1000] ;  /* 0x00100000db64783b */ /* 0x000f220000000200 */
[----:B-1----:R-:W-:Y:S01]  /*2110*/  HMMA.16816.F32 R80, R112, R76, RZ ;  /* 0x0000004c7050723c */ /* 0x002fe200000018ff */
[----:B------:R-:W-:Y:S01]  /*2120*/  IMAD.IADD R204, R2, 0x1, R219 ;  /* 0x0000000102cc7824 */ /* 0x000fe200078e02db */
[C---:B------:R-:W-:Y:S01]  /*2130*/  IADD3 R197, R219.reuse, 0x7000, RZ ;  /* 0x00007000dbc57810 */ /* 0x040fe20007ffe0ff */
[----:B------:R-:W1:Y:S01]  /*2140*/  LDSM.16.M88.4 R96, [R219+0x1800] ;  /* 0x00180000db60783b */ /* 0x000e620000000200 */
[----:B------:R-:W-:-:S03]  /*2150*/  IADD3 R196, R219, 0x7800, RZ ;  /* 0x00007800dbc47810 */ /* 0x000fc60007ffe0ff */
[----:B---3--:R-:W3:Y:S01]  /*2160*/  LDSM.16.M88.4 R16, [R219+0x2000] ;  /* 0x00200000db10783b */ /* 0x008ee20000000200 */
[C---:B--2---:R-:W-:Y:S03]  /*2170*/  HMMA.16816.F32 R72, R112.reuse, R68, RZ ;  /* 0x000000447048723c */ /* 0x044fe600000018ff */
[----:B------:R-:W2:Y:S04]  /*2180*/  LDSM.16.M88.4 R8, [R219+0x2800] ;  /* 0x00280000db08783b */ /* 0x000ea80000000200 */
[----:B------:R-:W1:Y:S01]  /*2190*/  LDSM.16.M88.4 R92, [R219+0x3000] ;  /* 0x00300000db5c783b */ /* 0x000e620000000200 */
[C---:B------:R-:W-:Y:S03]  /*21a0*/  HMMA.16816.F32 R64, R112.reuse, R60, RZ ;  /* 0x0000003c7040723c */ /* 0x040fe600000018ff */
[----:B------:R-:W1:Y:S04]  /*21b0*/  LDSM.16.M88.4 R88, [R219+0x3800] ;  /* 0x00380000db58783b */ /* 0x000e680000000200 */
[----:B------:R-:W1:Y:S01]  /*21c0*/  LDSM.16.M88.4 R108, [R219] ;  /* 0x00000000db6c783b */ /* 0x000e620000000200 */
[C---:B------:R-:W-:Y:S03]  /*21d0*/  HMMA.16816.F32 R56, R112.reuse, R52, RZ ;  /* 0x000000347038723c */ /* 0x040fe600000018ff */
[----:B------:R-:W-:Y:S04]  /*21e0*/  LDSM.16.M88.4 R20, [R217] ;  /* 0x00000000d914783b */ /* 0x000fe80000000200 */
[----:B------:R-:W-:Y:S01]  /*21f0*/  LDSM.16.M88.4 R120, [R128+0x9800] ;  /* 0x009800008078783b */ /* 0x000fe20000000200 */
[C---:B------:R-:W-:Y:S03]  /*2200*/  HMMA.16816.F32 R48, R112.reuse, R44, RZ ;  /* 0x0000002c7030723c */ /* 0x040fe600000018ff */
[----:B------:R-:W-:Y:S04]  /*2210*/  LDSM.16.M88.4 R124, [R220+0x2000] ;  /* 0x00200000dc7c783b */ /* 0x000fe80000000200 */
[----:B------:R-:W0:Y:S01]  /*2220*/  LDGDEPBAR ;  /* 0x00000000000079af */ /* 0x000e220000000000 */
[C---:B-----5:R-:W-:Y:S08]  /*2230*/  HMMA.16816.F32 R40, R112.reuse, R32, RZ ;  /* 0x000000207028723c */ /* 0x060ff000000018ff */
        /* <DEDUP_REMOVED lines=8> */
[C---:B----4-:R-:W-:Y:S08]  /*22c0*/  HMMA.16816.F32 R116, R112.reuse, R12, RZ ;  /* 0x0000000c7074723c */ /* 0x050ff000000018ff */
[----:B------:R-:W-:Y:S01]  /*22d0*/  HMMA.16816.F32 R112, R112, R14, RZ ;  /* 0x0000000e7070723c */ /* 0x000fe200000018ff */
[----:B------:R-:W-:Y:S07]  /*22e0*/  LDSM.16.M88.4 R12, [R218] ;  /* 0x00000000da0c783b */ /* 0x000fee0000000200 */
        /* <DEDUP_REMOVED lines=9> */
[C---:B---3--:R-:W-:Y:S08]  /*2380*/  HMMA.16816.F32 R48, R84.reuse, R16, R48 ;  /* 0x000000105430723c */ /* 0x048ff00000001830 */
[C---:B------:R-:W-:Y:S01]  /*2390*/  HMMA.16816.F32 R44, R84.reuse, R18, R44 ;  /* 0x00000012542c723c */ /* 0x040fe2000000182c */
[----:B------:R-:W1:Y:S07]  /*23a0*/  LDSM.16.M88.4 R16, [R217+0x800] ;  /* 0x00080000d910783b */ /* 0x000e6e0000000200 */
[C---:B--2---:R-:W-:Y:S08]  /*23b0*/  HMMA.16816.F32 R40, R84.reuse, R8, R40 ;  /* 0x000000085428723c */ /* 0x044ff00000001828 */
[C---:B------:R-:W-:Y:S01]  /*23c0*/  HMMA.16816.F32 R32, R84.reuse, R10, R32 ;  /* 0x0000000a5420723c */ /* 0x040fe20000001820 */
[----:B------:R-:W2:Y:S07]  /*23d0*/  LDSM.16.M88.4 R8, [R217+0x1000] ;  /* 0x00100000d908783b */ /* 0x000eae0000000200 */
[C---:B------:R-:W-:Y:S08]  /*23e0*/  HMMA.16816.F32 R28, R84.reuse, R92, R28 ;  /* 0x0000005c541c723c */ /* 0x040ff0000000181c */
[C---:B------:R-:W-:Y:S01]  /*23f0*/  HMMA.16816.F32 R24, R84.reuse, R94, R24 ;  /* 0x0000005e5418723c */ /* 0x040fe20000001818 */
[----:B------:R-:W3:Y:S07]  /*2400*/  LDSM.16.M88.4 R92, [R217+0x3000] ;  /* 0x00300000d95c783b */ /* 0x000eee0000000200 */
[C---:B------:R-:W-:Y:S08]  /*2410*/  HMMA.16816.F32 R116, R84.reuse, R88, R116 ;  /* 0x000000585474723c */ /* 0x040ff00000001874 */
[C---:B------:R-:W-:Y:S01]  /*2420*/  HMMA.16816.F32 R112, R84.reuse, R90, R112 ;  /* 0x0000005a5470723c */ /* 0x040fe20000001870 */
[----:B------:R-:W4:Y:S07]  /*2430*/  LDSM.16.M88.4 R88, [R217+0x3800] ;  /* 0x00380000d958783b */ /* 0x000f2e0000000200 */
[C---:B------:R-:W-:Y:S08]  /*2440*/  HMMA.16816.F32 R80, R84.reuse, R108, R80 ;  /* 0x0000006c5450723c */ /* 0x040ff00000001850 */
[----:B------:R-:W-:Y:S01]  /*2450*/  HMMA.16816.F32 R76, R84, R110, R76 ;  /* 0x0000006e544c723c */ /* 0x000fe2000000184c */
[----:B------:R-:W-:Y:S04]  /*2460*/  LDSM.16.M88.4 R84, [R216] ;  /* 0x00000000d854783b */ /* 0x000fe80000000200 */
[----:B------:R-:W-:Y:S03]  /*2470*/  LDSM.16.M88.4 R108, [R128+0xa000] ;  /* 0x00a00000806c783b */ /* 0x000fe60000000200 */
[C---:B-1----:R-:W-:Y:S08]  /*2480*/  HMMA.16816.F32 R72, R12.reuse, R16, R72 ;  /* 0x000000100c48723c */ /* 0x042ff00000001848 */
[C---:B------:R-:W-:Y:S08]  /*2490*/  HMMA.16816.F32 R80, R12.reuse, R20, R80 ;  /* 0x000000140c50723c */ /* 0x040ff00000001850 */
[C---:B------:R-:W-:Y:S01]  /*24a0*/  HMMA.16816.F32 R76, R12.reuse, R22, R76 ;  /* 0x000000160c4c723c */ /* 0x040fe2000000184c */
[----:B------:R-:W-:Y:S07]  /*24b0*/  LDSM.16.M88.4 R20, [R204] ;  /* 0x00000000cc14783b */ /* 0x000fee0000000200 */
[C---:B------:R-:W-:Y:S01]  /*24c0*/  HMMA.16816.F32 R68, R12.reuse, R18, R68 ;  /* 0x000000120c44723c */ /* 0x040fe20000001844 */
[----:B------:R-:W-:Y:S07]  /*24d0*/  LDSM.16.M88.4 R16, [R204+0x800] ;  /* 0x00080000cc10783b */ /* 0x000fee0000000200 */
[C---:B--2---:R-:W-:Y:S08]  /*24e0*/  HMMA.16816.F32 R64, R12.reuse, R8, R64 ;  /* 0x000000080c40723c */ /* 0x044ff00000001840 */
        /* <DEDUP_REMOVED lines=15> */
[----:B------:R-:W-:Y:S01]  /*25e0*/  HMMA.16816.F32 R112, R12, R90, R112 ;  /* 0x0000005a0c70723c */ /* 0x000fe20000001870 */
[----:B------:R-:W2:Y:S04]  /*25f0*/  LDSM.16.M88.4 R12, [R204+0x2000] ;  /* 0x00200000cc0c783b */ /* 0x000ea80000000200 */
[----:B------:R-:W3:Y:S03]  /*2600*/  LDSM.16.M88.4 R88, [R204+0x3800] ;  /* 0x00380000cc58783b */ /* 0x000ee60000000200 */
[C---:B-1----:R-:W-:Y:S08]  /*2610*/  HMMA.16816.F32 R64, R84.reuse, R8, R64 ;  /* 0x000000085440723c */ /* 0x042ff00000001840 */
[C---:B------:R-:W-:Y:S01]  /*2620*/  HMMA.16816.F32 R60, R84.reuse, R10, R60 ;  /* 0x0000000a543c723c */ /* 0x040fe2000000183c */
[----:B------:R-:W-:Y:S07]  /*2630*/  LDSM.16.M88.4 R8, [R222+0x2000] ;  /* 0x00200000de08783b */ /* 0x000fee0000000200 */
[C---:B------:R-:W-:Y:S08]  /*2640*/  HMMA.16816.F32 R80, R84.reuse, R20, R80 ;  /* 0x000000145450723c */ /* 0x040ff00000001850 */
[C---:B------:R-:W-:Y:S01]  /*2650*/  HMMA.16816.F32 R76, R84.reuse, R22, R76 ;  /* 0x00000016544c723c */ /* 0x040fe2000000184c */
[----:B------:R-:W-:Y:S07]  /*2660*/  LDSM.16.M88.4 R20, [R128+0x8000] ;  /* 0x008000008014783b */ /* 0x000fee0000000200 */
[C---:B------:R-:W-:Y:S08]  /*2670*/  HMMA.16816.F32 R72, R84.reuse, R16, R72 ;  /* 0x000000105448723c */ /* 0x040ff00000001848 */
[C---:B--2---:R-:W-:Y:S08]  /*2680*/  HMMA.16816.F32 R48, R84.reuse, R12, R48 ;  /* 0x0000000c5430723c */ /* 0x044ff00000001830 */
[C---:B------:R-:W-:Y:S01]  /*2690*/  HMMA.16816.F32 R44, R84.reuse, R14, R44 ;  /* 0x0000000e542c723c */ /* 0x040fe2000000182c */
[----:B------:R-:W1:Y:S07]  /*26a0*/  LDSM.16.M88.4 R12, [R128+0x9000] ;  /* 0x00900000800c783b */ /* 0x000e6e0000000200 */
[C---:B------:R-:W-:Y:S01]  /*26b0*/  HMMA.16816.F32 R68, R84.reuse, R18, R68 ;  /* 0x000000125444723c */ /* 0x040fe20000001844 */
[----:B------:R-:W2:Y:S07]  /*26c0*/  LDSM.16.M88.4 R16, [R128+0x8800] ;  /* 0x008800008010783b */ /* 0x000eae0000000200 */
[C---:B------:R-:W-:Y:S08]  /*26d0*/  HMMA.16816.F32 R56, R84.reuse, R100, R56 ;  /* 0x000000645438723c */ /* 0x040ff00000001838 */
[C---:B------:R-:W-:Y:S01]  /*26e0*/  HMMA.16816.F32 R52, R84.reuse, R102, R52 ;  /* 0x000000665434723c */ /* 0x040fe20000001834 */
[----:B------:R-:W4:Y:S07]  /*26f0*/  LDSM.16.M88.4 R100, [R128+0xb000] ;  /* 0x00b000008064783b */ /* 0x000f2e0000000200 */
[C---:B------:R-:W-:Y:S08]  /*2700*/  HMMA.16816.F32 R40, R84.reuse, R96, R40 ;  /* 0x000000605428723c */ /* 0x040ff00000001828 */
[C---:B------:R-:W-:Y:S01]  /*2710*/  HMMA.16816.F32 R32, R84.reuse, R98, R32 ;  /* 0x000000625420723c */ /* 0x040fe20000001820 */
[----:B------:R-:W5:Y:S07]  /*2720*/  LDSM.16.M88.4 R96, [R128+0xb800] ;  /* 0x00b800008060783b */ /* 0x000f6e0000000200 */
[C---:B------:R-:W-:Y:S08]  /*2730*/  HMMA.16816.F32 R28, R84.reuse, R92, R28 ;  /* 0x0000005c541c723c */ /* 0x040ff0000000181c */
[C---:B------:R-:W-:Y:S01]  /*2740*/  HMMA.16816.F32 R24, R84.reuse, R94, R24 ;  /* 0x0000005e5418723c */ /* 0x040fe20000001818 */
[----:B------:R-:W-:Y:S07]  /*2750*/  LDSM.16.M88.4 R92, [R219+0x4000] ;  /* 0x00400000db5c783b */ /* 0x000fee0000000200 */
[C---:B---3--:R-:W-:Y:S08]  /*2760*/  HMMA.16816.F32 R116, R84.reuse, R88, R116 ;  /* 0x000000585474723c */ /* 0x048ff00000001874 */
[----:B------:R-:W-:Y:S01]  /*2770*/  HMMA.16816.F32 R112, R84, R90, R112 ;  /* 0x0000005a5470723c */ /* 0x000fe20000001870 */
[----:B------:R-:W3:Y:S04]  /*2780*/  LDSM.16.M88.4 R88, [R219+0x4800] ;  /* 0x00480000db58783b */ /* 0x000ee80000000200 */
[----:B------:R-:W-:Y:S03]  /*2790*/  LDSM.16.M88.4 R84, [R219+0x5000] ;  /* 0x00500000db54783b */ /* 0x000fe60000000200 */
        /* <DEDUP_REMOVED lines=21> */
[C---:B-----5:R-:W-:Y:S08]  /*28f0*/  HMMA.16816.F32 R116, R8.reuse, R96, R116 ;  /* 0x000000600874723c */ /* 0x060ff00000001874 */
[----:B------:R-:W-:Y:S01]  /*2900*/  HMMA.16816.F32 R112, R8, R98, R112 ;  /* 0x000000620870723c */ /* 0x000fe20000001870 */
[----:B------:R-:W4:Y:S04]  /*2910*/  LDSM.16.M88.4 R8, [R219+0x7000] ;  /* 0x00700000db08783b */ /* 0x000f280000000200 */
[----:B------:R-:W-:Y:S03]  /*2920*/  LDSM.16.M88.4 R96, [R217+0x5800] ;  /* 0x00580000d960783b */ /* 0x000fe60000000200 */
[C---:B---3--:R-:W-:Y:S08]  /*2930*/  HMMA.16816.F32 R72, R124.reuse, R88, R72 ;  /* 0x000000587c48723c */ /* 0x048ff00000001848 */
[C---:B------:R-:W-:Y:S01]  /*2940*/  HMMA.16816.F32 R68, R124.reuse, R90, R68 ;  /* 0x0000005a7c44723c */ /* 0x040fe20000001844 */
[----:B------:R-:W-:Y:S07]  /*2950*/  LDSM.16.M88.4 R88, [R217+0x6800] ;  /* 0x00680000d958783b */ /* 0x000fee0000000200 */
[C---:B-1----:R-:W-:Y:S08]  /*2960*/  HMMA.16816.F32 R48, R124.reuse, R12, R48 ;  /* 0x0000000c7c30723c */ /* 0x042ff00000001830 */
[C---:B------:R-:W-:Y:S01]  /*2970*/  HMMA.16816.F32 R44, R124.reuse, R14, R44 ;  /* 0x0000000e7c2c723c */ /* 0x040fe2000000182c */
[----:B------:R-:W1:Y:S07]  /*2980*/  LDSM.16.M88.4 R12, [R218+0x2000] ;  /* 0x00200000da0c783b */ /* 0x000e6e0000000200 */
[C---:B------:R-:W-:Y:S08]  /*2990*/  HMMA.16816.F32 R64, R124.reuse, R84, R64 ;  /* 0x000000547c40723c */ /* 0x040ff00000001840 */
[C---:B------:R-:W-:Y:S01]  /*29a0*/  HMMA.16816.F32 R60, R124.reuse, R86, R60 ;  /* 0x000000567c3c723c */ /* 0x040fe2000000183c */
[----:B------:R-:W3:Y:S07]  /*29b0*/  LDSM.16.M88.4 R84, [R217+0x7000] ;  /* 0x00700000d954783b */ /* 0x000eee0000000200 */
[C---:B------:R-:W-:Y:S08]  /*29c0*/  HMMA.16816.F32 R56, R124.reuse, R20, R56 ;  /* 0x000000147c38723c */ /* 0x040ff00000001838 */
[C---:B------:R-:W-:Y:S01]  /*29d0*/  HMMA.16816.F32 R52, R124.reuse, R22, R52 ;  /* 0x000000167c34723c */ /* 0x040fe20000001834 */
[----:B------:R-:W5:Y:S07]  /*29e0*/  LDSM.16.M88.4 R20, [R217+0x7800] ;  /* 0x00780000d914783b */ /* 0x000f6e0000000200 */
[C---:B--2---:R-:W-:Y:S08]  /*29f0*/  HMMA.16816.F32 R40, R124.reuse, R16, R40 ;  /* 0x000000107c28723c */ /* 0x044ff00000001828 */
[C---:B----4-:R-:W-:Y:S08]  /*2a00*/  HMMA.16816.F32 R28, R124.reuse, R8, R28 ;  /* 0x000000087c1c723c */ /* 0x050ff0000000181c */
[C---:B------:R-:W-:Y:S01]  /*2a10*/  HMMA.16816.F32 R24, R124.reuse, R10, R24 ;  /* 0x0000000a7c18723c */ /* 0x040fe20000001818 */
[----:B------:R-:W-:Y:S07]  /*2a20*/  LDSM.16.M88.4 R8, [R216+0x2000] ;  /* 0x00200000d808783b */ /* 0x000fee0000000200 */
[C---:B------:R-:W-:Y:S08]  /*2a30*/  HMMA.16816.F32 R80, R124.reuse, R92, R80 ;  /* 0x0000005c7c50723c */ /* 0x040ff00000001850 */
[C---:B------:R-:W-:Y:S01]  /*2a40*/  HMMA.16816.F32 R76, R124.reuse, R94, R76 ;  /* 0x0000005e7c4c723c */ /* 0x040fe2000000184c */
[----:B------:R-:W-:Y:S07]  /*2a50*/  LDSM.16.M88.4 R92, [R217+0x6000] ;  /* 0x00600000d95c783b */ /* 0x000fee0000000200 */
[C---:B------:R-:W-:Y:S01]  /*2a60*/  HMMA.16816.F32 R32, R124.reuse, R18, R32 ;  /* 0x000000127c20723c */ /* 0x040fe20000001820 */
[----:B------:R-:W2:Y:S07]  /*2a70*/  LDSM.16.M88.4 R16, [R204+0x4000] ;  /* 0x00400000cc10783b */ /* 0x000eae0000000200 */
[----:B------:R-:W-:Y:S08]  /*2a80*/  HMMA.16816.F32 R116, R124, R120, R116 ;  /* 0x000000787c74723c */ /* 0x000ff00000001874 */
[C---:B-1----:R-:W-:Y:S07]  /*2a90*/  HMMA.16816.F32 R40, R12.reuse, R88, R40 ;  /* 0x000000580c28723c */ /* 0x042fee0000001828 */
[----:B------:R-:W-:Y:S01]  /*2aa0*/  LOP3.LUT R89, R37, 0xffffffe0, RZ, 0xc0, !PT ;  /* 0xffffffe025597812 */ /* 0x000fe200078ec0ff */
[----:B---3--:R-:W-:Y:S04]  /*2ab0*/  HMMA.16816.F32 R28, R12, R84, R28 ;  /* 0x000000540c1c723c */ /* 0x008fe8000000181c */
[----:B------:R-:W-:-:S04]  /*2ac0*/  IMAD.IADD R89, R6, 0x1, -R89 ;  /* 0x0000000106597824 */ /* 0x000fc800078e0a59 */
[----:B------:R-:W-:Y:S01]  /*2ad0*/  HMMA.16816.F32 R24, R12, R86, R24 ;  /* 0x000000560c18723c */ /* 0x000fe20000001818 */
[----:B------:R-:W1:Y:S01]  /*2ae0*/  LDSM.16.M88.4 R84, [R204+0x4800] ;  /* 0x00480000cc54783b */ /* 0x000e620000000200 */
[----:B------:R-:W-:-:S04]  /*2af0*/  SHF.R.S32.HI R2, RZ, 0x1f, R89 ;  /* 0x0000001fff027819 */ /* 0x000fc80000011459 */
[----:B------:R-:W-:Y:S01]  /*2b00*/  LEA.HI R2, R2, R89, RZ, 0x2 ;  /* 0x0000005902027211 */ /* 0x000fe200078f10ff */
[----:B------:R-:W-:Y:S01]  /*2b10*/  IMAD.SHL.U32 R89, R6, 0x2, RZ ;  /* 0x0000000206597824 */ /* 0x000fe200078e00ff */
[----:B------:R-:W-:Y:S02]  /*2b20*/  HMMA.16816.F32 R80, R12, R108, R80 ;  /* 0x0000006c0c50723c */ /* 0x000fe40000001850 */
[----:B------:R-:W-:Y:S02]  /*2b30*/  SHF.R.S32.HI R231, RZ, 0x2, R2 ;  /* 0x00000002ffe77819 */ /* 0x000fe40000011402 */
[----:B------:R-:W-:-:S04]  /*2b40*/  IADD3 R2, R36, -0x1, RZ ;  /* 0xffffffff24027810 */ /* 0x000fc80007ffe0ff */
[----:B------:R-:W-:Y:S01]  /*2b50*/  HMMA.16816.F32 R76, R12, R110, R76 ;  /* 0x0000006e0c4c723c */ /* 0x000fe2000000184c */
[C---:B------:R-:W-:Y:S01]  /*2b60*/  IMAD.SHL.U32 R6, R2.reuse, 0x80, RZ ;  /* 0x0000008002067824 */ /* 0x040fe200078e00ff */
[----:B------:R-:W-:-:S04]  /*2b70*/  ISETP.GT.AND P0, PT, R2, R223, PT ;  /* 0x000000df0200720c */ /* 0x000fc80003f04270 */
[----:B------:R-:W-:Y:S02]  /*2b80*/  LOP3.LUT R2, R6, 0x6, R89, 0xf8, !PT ;  /* 0x0000000606027812 */ /* 0x000fe400078ef859 */
[----:B------:R-:W-:Y:S08]  /*2b90*/  HMMA.16816.F32 R112, R124, R122, R112 ;  /* 0x0000007a7c70723c */ /* 0x000ff00000001870 */
[C---:B-----5:R-:W-:Y:S07]  /*2ba0*/  HMMA.16816.F32 R116, R12.reuse, R20, R116 ;  /* 0x000000140c74723c */ /* 0x060fee0000001874 */
[----:B------:R-:W-:Y:S01]  /*2bb0*/  IMAD R20, R38, 0x10, R129 ;  /* 0x0000001026147824 */ /* 0x000fe200078e0281 */
[----:B------:R-:W-:Y:S01]  /*2bc0*/  HMMA.16816.F32 R72, R12, R104, R72 ;  /* 0x000000680c48723c */ /* 0x000fe20000001848 */
[----:B------:R-:W-:-:S03]  /*2bd0*/  SHF.R.S32.HI R21, RZ, 0x1f, R37 ;  /* 0x0000001fff157819 */ /* 0x000fc60000011425 */
[----:B------:R-:W-:Y:S02]  /*2be0*/  IADD3 R20, R20, 0x1, R231 ;  /* 0x0000000114147810 */ /* 0x000fe40007ffe0e7 */
[----:B------:R-:W-:Y:S02]  /*2bf0*/  LEA.HI R21, R21, R38, RZ, 0x2 ;  /* 0x0000002615157211 */ /* 0x000fe400078f10ff */
[----:B------:R-:W-:Y:S01]  /*2c00*/  IADD3 R20, R39, -c[0x0][0x214], R20 ;  /* 0x8000850027147a10 */ /* 0x000fe20007ffe014 */
[----:B--2---:R-:W-:Y:S01]  /*2c10*/  HMMA.16816.F32 R80, R8, R16, R80 ;  /* 0x000000100850723c */ /* 0x004fe20000001850 */
[----:B------:R-:W-:Y:S02]  /*2c20*/  LOP3.LUT R21, R21, 0xfffffffc, RZ, 0xc0, !PT ;  /* 0xfffffffc15157812 */ /* 0x000fe400078ec0ff */
[----:B------:R-:W-:-:S03]  /*2c30*/  IADD3 R20, R20, c[0x0][0x2e8], RZ ;  /* 0x0000ba0014147a10 */ /* 0x000fc60007ffe0ff */
[----:B------:R-:W-:Y:S02]  /*2c40*/  IMAD.IADD R234, R38, 0x1, -R21 ;  /* 0x0000000126ea7824 */ /* 0x000fe400078e0a15 */
[----:B------:R-:W-:Y:S01]  /*2c50*/  HMMA.16816.F32 R76, R8, R18, R76 ;  /* 0x00000012084c723c */ /* 0x000fe2000000184c */
[----:B------:R-:W2:Y:S07]  /*2c60*/  LDSM.16.M88.4 R16, [R204+0x5000] ;  /* 0x00500000cc10783b */ /* 0x000eae0000000200 */
[C---:B------:R-:W-:Y:S08]  /*2c70*/  HMMA.16816.F32 R68, R12.reuse, R106, R68 ;  /* 0x0000006a0c44723c */ /* 0x040ff00000001844 */
[C---:B------:R-:W-:Y:S08]  /*2c80*/  HMMA.16816.F32 R64, R12.reuse, R100, R64 ;  /* 0x000000640c40723c */ /* 0x040ff00000001840 */
[C---:B------:R-:W-:Y:S08]  /*2c90*/  HMMA.16816.F32 R60, R12.reuse, R102, R60 ;  /* 0x000000660c3c723c */ /* 0x040ff0000000183c */
[C---:B------:R-:W-:Y:S08]  /*2ca0*/  HMMA.16816.F32 R56, R12.reuse, R96, R56 ;  /* 0x000000600c38723c */ /* 0x040ff00000001838 */
[C---:B------:R-:W-:Y:S08]  /*2cb0*/  HMMA.16816.F32 R52, R12.reuse, R98, R52 ;  /* 0x000000620c34723c */ /* 0x040ff00000001834 */
[C---:B------:R-:W-:Y:S08]  /*2cc0*/  HMMA.16816.F32 R48, R12.reuse, R92, R48 ;  /* 0x0000005c0c30723c */ /* 0x040ff00000001830 */
[C---:B------:R-:W-:Y:S07]  /*2cd0*/  HMMA.16816.F32 R44, R12.reuse, R94, R44 ;  /* 0x0000005e0c2c723c */ /* 0x040fee000000182c */
[C---:B------:R-:W-:Y:S01]  /*2ce0*/  IMNMX R95, R20.reuse, R39, PT ;  /* 0x00000027145f7217 */ /* 0x040fe20003800200 */
[C---:B------:R-:W-:Y:S08]  /*2cf0*/  HMMA.16816.F32 R32, R12.reuse, R90, R32 ;  /* 0x0000005a0c20723c */ /* 0x040ff00000001820 */
[----:B------:R-:W-:Y:S07]  /*2d00*/  HMMA.16816.F32 R112, R12, R22, R112 ;  /* 0x000000160c70723c */ /* 0x000fee0000001870 */
[----:B------:R-:W-:Y:S01]  /*2d10*/  IADD3 R14, R20, 0x8, RZ ;  /* 0x00000008140e7810 */ /* 0x000fe20007ffe0ff */
[----:B-1----:R-:W-:Y:S01]  /*2d20*/  HMMA.16816.F32 R72, R8, R84, R72 ;  /* 0x000000540848723c */ /* 0x002fe20000001848 */
[----:B------:R-:W-:-:S02]  /*2d30*/  LOP3.LUT R12, R2, 0x1, RZ, 0xfc, !PT ;  /* 0x00000001020c7812 */ /* 0x000fc400078efcff */
[----:B------:R-:W-:Y:S02]  /*2d40*/  IMNMX R93, R14, R39, PT ;  /* 0x000000270e5d7217 */ /* 0x000fe40003800200 */
[C---:B------:R-:W-:Y:S02]  /*2d50*/  ISETP.GE.AND P4, PT, R12.reuse, R95, PT ;  /* 0x0000005f0c00720c */ /* 0x040fe40003f86270 */
[----:B------:R-:W-:Y:S01]  /*2d60*/  ISETP.GE.AND P2, PT, R12, R93, PT ;  /* 0x0000005d0c00720c */ /* 0x000fe20003f46270 */
[----:B------:R-:W-:Y:S01]  /*2d70*/  HMMA.16816.F32 R68, R8, R86, R68 ;  /* 0x000000560844723c */ /* 0x000fe20000001844 */
[----:B------:R-:W1:Y:S01]  /*2d80*/  LDSM.16.M88.4 R12, [R204+0x5800] ;  /* 0x00580000cc0c783b */ /* 0x000e620000000200 */
[C---:B------:R-:W-:Y:S02]  /*2d90*/  LOP3.LUT R20, R2.reuse, 0x8, RZ, 0xfc, !PT ;  /* 0x0000000802147812 */ /* 0x040fe400078efcff */
[----:B------:R-:W-:Y:S02]  /*2da0*/  LOP3.LUT R22, R2, 0x9, RZ, 0xfc, !PT ;  /* 0x0000000902167812 */ /* 0x000fe400078efcff */
[----:B------:R-:W-:-:S02]  /*2db0*/  ISETP.GE.AND P3, PT, R20, R95, PT ;  /* 0x0000005f1400720c */ /* 0x000fc40003f66270 */
[----:B------:R-:W-:Y:S01]  /*2dc0*/  ISETP.GE.AND P5, PT, R20, R93, PT ;  /* 0x0000005d1400720c */ /* 0x000fe20003fa6270 */
[C---:B--2---:R-:W-:Y:S01]  /*2dd0*/  HMMA.16816.F32 R64, R8.reuse, R16, R64 ;  /* 0x000000100840723c */ /* 0x044fe20000001840 */
[----:B------:R-:W-:Y:S02]  /*2de0*/  LOP3.LUT R20, R2, 0x10, RZ, 0xfc, !PT ;  /* 0x0000001002147812 */ /* 0x000fe400078efcff */
[----:B------:R-:W-:Y:S02]  /*2df0*/  FSEL R86, R83, -INF , !P2 ;  /* 0xff80000053567808 */ /* 0x000fe40005000000 */
[----:B------:R-:W-:Y:S02]  /*2e00*/  FSEL R85, R81, -INF , !P4 ;  /* 0xff80000051557808 */ /* 0x000fe40006000000 */
[----:B------:R-:W-:Y:S01]  /*2e10*/  FSEL R83, R76, -INF , !P3 ;  /* 0xff8000004c537808 */ /* 0x000fe20005800000 */
[----:B------:R-:W-:Y:S01]  /*2e20*/  HMMA.16816.F32 R60, R8, R18, R60 ;  /* 0x00000012083c723c */ /* 0x000fe2000000183c */
[----:B------:R-:W-:-:S02]  /*2e30*/  ISETP.GE.AND P1, PT, R22, R95, PT ;  /* 0x0000005f1600720c */ /* 0x000fc40003f26270 */
[----:B------:R-:W-:Y:S02]  /*2e40*/  ISETP.GE.AND P4, PT, R22, R93, PT ;  /* 0x0000005d1600720c */ /* 0x000fe40003f86270 */
[C---:B------:R-:W-:Y:S02]  /*2e50*/  ISETP.GE.AND P2, PT, R20.reuse, R95, PT ;  /* 0x0000005f1400720c */ /* 0x040fe40003f46270 */
[----:B------:R-:W-:Y:S02]  /*2e60*/  ISETP.GE.AND P3, PT, R20, R93, PT ;  /* 0x0000005d1400720c */ /* 0x000fe40003f66270 */
[C---:B------:R-:W-:Y:S02]  /*2e70*/  LOP3.LUT R22, R2.reuse, 0x11, RZ, 0xfc, !PT ;  /* 0x0000001102167812 */ /* 0x040fe400078efcff */
[----:B------:R-:W-:Y:S02]  /*2e80*/  LOP3.LUT R20, R2, 0x18, RZ, 0xfc, !PT ;  /* 0x0000001802147812 */ /* 0x000fe400078efcff */
[----:B------:R-:W-:-:S02]  /*2e90*/  FSEL R84, R78, -INF , !P5 ;  /* 0xff8000004e547808 */ /* 0x000fc40006800000 */
[----:B------:R-:W-:Y:S02]  /*2ea0*/  FSEL R77, R77, -INF , !P1 ;  /* 0xff8000004d4d7808 */ /* 0x000fe40004800000 */
[----:B------:R-:W-:Y:S02]  /*2eb0*/  FSEL R88, R79, -INF , !P4 ;  /* 0xff8000004f587808 */ /* 0x000fe40006000000 */
[----:B------:R-:W-:Y:S02]  /*2ec0*/  FSEL R81, R72, -INF , !P2 ;  /* 0xff80000048517808 */ /* 0x000fe40005000000 */
[C---:B------:R-:W-:Y:S02]  /*2ed0*/  ISETP.GE.AND P5, PT, R22.reuse, R95, PT ;  /* 0x0000005f1600720c */ /* 0x040fe40003fa6270 */
[----:B------:R-:W-:Y:S01]  /*2ee0*/  ISETP.GE.AND P1, PT, R22, R93, PT ;  /* 0x0000005d1600720c */ /* 0x000fe20003f26270 */
[----:B-1----:R-:W-:Y:S01]  /*2ef0*/  HMMA.16816.F32 R56, R8, R12, R56 ;  /* 0x0000000c0838723c */ /* 0x002fe20000001838 */
[----:B------:R-:W-:-:S02]  /*2f00*/  ISETP.GE.AND P4, PT, R20, R95, PT ;  /* 0x0000005f1400720c */ /* 0x000fc40003f86270 */
[----:B------:R-:W-:Y:S02]  /*2f10*/  ISETP.GE.AND P2, PT, R20, R93, PT ;  /* 0x0000005d1400720c */ /* 0x000fe40003f46270 */
[----:B------:R-:W1:Y:S01]  /*2f20*/  LDSM.16.M88.4 R20, [R204+0x6000] ;  /* 0x00600000cc14783b */ /* 0x000e620000000200 */
[----:B------:R-:W-:Y:S02]  /*2f30*/  LOP3.LUT R16, R2, 0x19, RZ, 0xfc, !PT ;  /* 0x0000001902107812 */ /* 0x000fe400078efcff */
[----:B------:R-:W-:Y:S01]  /*2f40*/  FSEL R96, R74, -INF , !P3 ;  /* 0xff8000004a607808 */ /* 0x000fe20005800000 */
[----:B------:R-:W-:Y:S01]  /*2f50*/  HMMA.16816.F32 R52, R8, R14, R52 ;  /* 0x0000000e0834723c */ /* 0x000fe20000001834 */
[----:B------:R-:W-:Y:S02]  /*2f60*/  FSEL R91, R73, -INF , !P5 ;  /* 0xff800000495b7808 */ /* 0x000fe40006800000 */
[C---:B------:R-:W-:Y:S02]  /*2f70*/  ISETP.GE.AND P3, PT, R16.reuse, R95, PT ;  /* 0x0000005f1000720c */ /* 0x040fe40003f66270 */
[----:B------:R-:W-:-:S02]  /*2f80*/  ISETP.GE.AND P5, PT, R16, R93, PT ;  /* 0x0000005d1000720c */ /* 0x000fc40003fa6270 */
[C---:B------:R-:W-:Y:S02]  /*2f90*/  LOP3.LUT R16, R2.reuse, 0x20, RZ, 0xfc, !PT ;  /* 0x0000002002107812 */ /* 0x040fe400078efcff */
[----:B------:R-:W-:Y:S02]  /*2fa0*/  LOP3.LUT R18, R2, 0x21, RZ, 0xfc, !PT ;  /* 0x0000002102127812 */ /* 0x000fe400078efcff */
[----:B------:R-:W-:Y:S02]  /*2fb0*/  FSEL R98, R75, -INF , !P1 ;  /* 0xff8000004b627808 */ /* 0x000fe40004800000 */
[----:B------:R-:W-:Y:S02]  /*2fc0*/  FSEL R97, R68, -INF , !P4 ;  /* 0xff80000044617808 */ /* 0x000fe40006000000 */
[----:B------:R-:W-:Y:S02]  /*2fd0*/  FSEL R106, R70, -INF , !P2 ;  /* 0xff800000466a7808 */ /* 0x000fe40005000000 */
[----:B------:R-:W-:-:S02]  /*2fe0*/  ISETP.GE.AND P1, PT, R16, R95, PT ;  /* 0x0000005f1000720c */ /* 0x000fc40003f26270 */
[----:B------:R-:W-:Y:S02]  /*2ff0*/  ISETP.GE.AND P4, PT, R16, R93, PT ;  /* 0x0000005d1000720c */ /* 0x000fe40003f86270 */
[----:B------:R-:W-:Y:S02]  /*3000*/  ISETP.GE.AND P2, PT, R18, R95, PT ;  /* 0x0000005f1200720c */ /* 0x000fe40003f46270 */
[C---:B------:R-:W-:Y:S02]  /*3010*/  LOP3.LUT R16, R2.reuse, 0x28, RZ, 0xfc, !PT ;  /* 0x0000002802107812 */ /* 0x040fe400078efcff */
[----:B------:R-:W-:Y:S02]  /*3020*/  LOP3.LUT R12, R2, 0x29, RZ, 0xfc, !PT ;  /* 0x00000029020c7812 */ /* 0x000fe400078efcff */
[----:B------:R-:W-:Y:S02]  /*3030*/  FSEL R89, R69, -INF , !P3 ;  /* 0xff80000045597808 */ /* 0x000fe40005800000 */
[----:B------:R-:W-:-:S02]  /*3040*/  FSEL R104, R71, -INF , !P5 ;  /* 0xff80000047687808 */ /* 0x000fc40006800000 */
[----:B------:R-:W-:Y:S02]  /*3050*/  FSEL R38, R66, -INF , !P4 ;  /* 0xff80000042267808 */ /* 0x000fe40006000000 */
[----:B------:R-:W-:Y:S02]  /*3060*/  FSEL R39, R65, -INF , !P2 ;  /* 0xff80000041277808 */ /* 0x000fe40005000000 */
[----:B------:R-:W-:Y:S01]  /*3070*/  ISETP.GE.AND P3, PT, R18, R93, PT ;  /* 0x0000005d1200720c */ /* 0x000fe20003f66270 */
[----:B-1----:R-:W-:Y:S01]  /*3080*/  HMMA.16816.F32 R48, R8, R20, R48 ;  /* 0x000000140830723c */ /* 0x002fe20000001830 */
[-C--:B------:R-:W-:Y:S02]  /*3090*/  ISETP.GE.AND P5, PT, R16, R95.reuse, PT ;  /* 0x0000005f1000720c */ /* 0x080fe40003fa6270 */
[----:B------:R-:W-:Y:S02]  /*30a0*/  FSEL R167, R64, -INF , !P1 ;  /* 0xff80000040a77808 */ /* 0x000fe40004800000 */
[----:B------:R-:W-:-:S02]  /*30b0*/  ISETP.GE.AND P4, PT, R12, R95, PT ;  /* 0x0000005f0c00720c */ /* 0x000fc40003f86270 */
[-C--:B------:R-:W-:Y:S01]  /*30c0*/  ISETP.GE.AND P2, PT, R12, R93.reuse, PT ;  /* 0x0000005d0c00720c */ /* 0x080fe20003f46270 */
[----:B------:R-:W-:Y:S01]  /*30d0*/  HMMA.16816.F32 R44, R8, R22, R44 ;  /* 0x00000016082c723c */ /* 0x000fe2000000182c */
[----:B------:R-:W-:Y:S02]  /*30e0*/  ISETP.GE.AND P1, PT, R16, R93, PT ;  /* 0x0000005d1000720c */ /* 0x000fe40003f26270 */
[----:B------:R-:W-:Y:S01]  /*30f0*/  LOP3.LUT R12, R2, 0x30, RZ, 0xfc, !PT ;  /* 0x00000030020c7812 */ /* 0x000fe200078efcff */
[----:B------:R-:W1:Y:S01]  /*3100*/  LDSM.16.M88.4 R16, [R204+0x6800] ;  /* 0x00680000cc10783b */ /* 0x000e620000000200 */
[----:B------:R-:W-:Y:S02]  /*3110*/  FSEL R172, R67, -INF , !P3 ;  /* 0xff80000043ac7808 */ /* 0x000fe40005800000 */
[----:B------:R-:W-:Y:S02]  /*3120*/  FSEL R169, R60, -INF , !P5 ;  /* 0xff8000003ca97808 */ /* 0x000fe40006800000 */
[----:B------:R-:W-:-:S02]  /*3130*/  ISETP.GE.AND P3, PT, R12, R95, PT ;  /* 0x0000005f0c00720c */ /* 0x000fc40003f66270 */
[----:B------:R-:W-:Y:S02]  /*3140*/  ISETP.GE.AND P5, PT, R12, R93, PT ;  /* 0x0000005d0c00720c */ /* 0x000fe40003fa6270 */
[C---:B------:R-:W-:Y:S02]  /*3150*/  LOP3.LUT R14, R2.reuse, 0x31, RZ, 0xfc, !PT ;  /* 0x00000031020e7812 */ /* 0x040fe400078efcff */
[----:B------:R-:W-:Y:S02]  /*3160*/  LOP3.LUT R12, R2, 0x38, RZ, 0xfc, !PT ;  /* 0x00000038020c7812 */ /* 0x000fe400078efcff */
[----:B------:R-:W-:Y:S02]  /*3170*/  FSEL R170, R62, -INF , !P1 ;  /* 0xff8000003eaa7808 */ /* 0x000fe40004800000 */
[----:B------:R-:W-:Y:S02]  /*3180*/  ISETP.GE.AND P1, PT, R14, R95, PT ;  /* 0x0000005f0e00720c */ /* 0x000fe40003f26270 */
[----:B------:R-:W-:-:S02]  /*3190*/  FSEL R37, R61, -INF , !P4 ;  /* 0xff8000003d257808 */ /* 0x000fc40006000000 */
[----:B------:R-:W-:Y:S02]  /*31a0*/  FSEL R136, R63, -INF , !P2 ;  /* 0xff8000003f887808 */ /* 0x000fe40005000000 */
[----:B------:R-:W-:Y:S02]  /*31b0*/  FSEL R141, R56, -INF , !P3 ;  /* 0xff800000388d7808 */ /* 0x000fe40005800000 */
[----:B------:R-:W-:Y:S02]  /*31c0*/  ISETP.GE.AND P4, PT, R14, R93, PT ;  /* 0x0000005d0e00720c */ /* 0x000fe40003f86270 */
[----:B------:R-:W-:Y:S02]  /*31d0*/  LOP3.LUT R20, R2, 0x39, RZ, 0xfc, !PT ;  /* 0x0000003902147812 */ /* 0x000fe400078efcff */
[C---:B------:R-:W-:Y:S02]  /*31e0*/  ISETP.GE.AND P2, PT, R12.reuse, R95, PT ;  /* 0x0000005f0c00720c */ /* 0x040fe40003f46270 */
[----:B------:R-:W-:-:S02]  /*31f0*/  ISETP.GE.AND P3, PT, R12, R93, PT ;  /* 0x0000005d0c00720c */ /* 0x000fc40003f66270 */
[----:B------:R-:W2:Y:S01]  /*3200*/  LDSM.16.M88.4 R12, [R204+0x7000] ;  /* 0x00700000cc0c783b */ /* 0x000ea20000000200 */
[----:B------:R-:W-:Y:S02]  /*3210*/  FSEL R138, R58, -INF , !P5 ;  /* 0xff8000003a8a7808 */ /* 0x000fe40006800000 */
[----:B------:R-:W-:Y:S02]  /*3220*/  FSEL R65, R57, -INF , !P1 ;  /* 0xff80000039417808 */ /* 0x000fe40004800000 */
[C---:B------:R-:W-:Y:S02]  /*3230*/  ISETP.GE.AND P5, PT, R20.reuse, R95, PT ;  /* 0x0000005f1400720c */ /* 0x040fe40003fa6270 */
[----:B------:R-:W-:Y:S02]  /*3240*/  ISETP.GE.AND P1, PT, R20, R93, PT ;  /* 0x0000005d1400720c */ /* 0x000fe40003f26270 */
[C---:B------:R-:W-:Y:S01]  /*3250*/  LOP3.LUT R20, R2.reuse, 0x40, RZ, 0xfc, !PT ;  /* 0x0000004002147812 */ /* 0x040fe200078efcff */
[----:B-1----:R-:W-:Y:S01]  /*3260*/  HMMA.16816.F32 R40, R8, R16, R40 ;  /* 0x000000100828723c */ /* 0x002fe20000001828 */
[----:B------:R-:W-:-:S02]  /*3270*/  LOP3.LUT R22, R2, 0x41, RZ, 0xfc, !PT ;  /* 0x0000004102167812 */ /* 0x000fc400078efcff */
        /* <DEDUP_REMOVED lines=10> */
[----:B------:R-:W-:Y:S01]  /*3320*/  LOP3.LUT R52, R2, 0x48, RZ, 0xfc, !PT ;  /* 0x0000004802347812 */ /* 0x000fe200078efcff */
[----:B------:R-:W-:-:S04]  /*3330*/  DEPBAR.LE SB0, 0x0 ;  /* 0x000080000000791a */ /* 0x000fc80000000000 */
[----:B------:R-:W-:Y:S02]  /*3340*/  LOP3.LUT R16, R2, 0x49, RZ, 0xfc, !PT ;  /* 0x0000004902107812 */ /* 0x000fe400078efcff */
[----:B------:R-:W-:Y:S02]  /*3350*/  FSEL R150, R55, -INF , !P1 ;  /* 0xff80000037967808 */ /* 0x000fe40004800000 */
[----:B------:R-:W-:Y:S01]  /*3360*/  FSEL R157, R48, -INF , !P4 ;  /* 0xff800000309d7808 */ /* 0x000fe20006000000 */
[----:B--2---:R-:W-:Y:S01]  /*3370*/  HMMA.16816.F32 R28, R8, R12, R28 ;  /* 0x0000000c081c723c */ /* 0x004fe2000000181c */
[----:B------:R-:W-:Y:S02]  /*3380*/  FSEL R154, R50, -INF , !P2 ;  /* 0xff800000329a7808 */ /* 0x000fe40005000000 */
[----:B------:R-:W-:Y:S02]  /*3390*/  FSEL R151, R49, -INF , !P3 ;  /* 0xff80000031977808 */ /* 0x000fe40005800000 */
[----:B------:R-:W-:-:S02]  /*33a0*/  ISETP.GE.AND P1, PT, R52, R95, PT ;  /* 0x0000005f3400720c */ /* 0x000fc40003f26270 */
[----:B------:R-:W-:Y:S01]  /*33b0*/  ISETP.GE.AND P4, PT, R52, R93, PT ;  /* 0x0000005d3400720c */ /* 0x000fe20003f86270 */
[----:B------:R-:W-:Y:S01]  /*33c0*/  HMMA.16816.F32 R24, R8, R14, R24 ;  /* 0x0000000e0818723c */ /* 0x000fe20000001818 */
[C---:B------:R-:W-:Y:S02]  /*33d0*/  ISETP.GE.AND P2, PT, R16.reuse, R95, PT ;  /* 0x0000005f1000720c */ /* 0x040fe40003f46270 */
[----:B------:R-:W-:Y:S02]  /*33e0*/  ISETP.GE.AND P3, PT, R16, R93, PT ;  /* 0x0000005d1000720c */ /* 0x000fe40003f66270 */
[C---:B------:R-:W-:Y:S02]  /*33f0*/  LOP3.LUT R16, R2.reuse, 0x50, RZ, 0xfc, !PT ;  /* 0x0000005002107812 */ /* 0x040fe400078efcff */
[----:B------:R-:W-:Y:S02]  /*3400*/  LOP3.LUT R18, R2, 0x51, RZ, 0xfc, !PT ;  /* 0x0000005102127812 */ /* 0x000fe400078efcff */
[----:B------:R-:W-:-:S02]  /*3410*/  FSEL R168, R51, -INF , !P5 ;  /* 0xff80000033a87808 */ /* 0x000fc40006800000 */
[----:B------:R-:W-:Y:S02]  /*3420*/  FSEL R153, R44, -INF , !P1 ;  /* 0xff8000002c997808 */ /* 0x000fe40004800000 */
[----:B------:R-:W-:Y:S02]  /*3430*/  FSEL R166, R46, -INF , !P4 ;  /* 0xff8000002ea67808 */ /* 0x000fe40006000000 */
[C---:B------:R-:W-:Y:S02]  /*3440*/  ISETP.GE.AND P5, PT, R16.reuse, R95, PT ;  /* 0x0000005f1000720c */ /* 0x040fe40003fa6270 */
[----:B------:R-:W-:Y:S02]  /*3450*/  ISETP.GE.AND P1, PT, R16, R93, PT ;  /* 0x0000005d1000720c */ /* 0x000fe40003f26270 */
[----:B------:R-:W-:Y:S01]  /*3460*/  ISETP.GE.AND P4, PT, R18, R95, PT ;  /* 0x0000005f1200720c */ /* 0x000fe20003f86270 */
[----:B-1----:R-:W-:Y:S01]  /*3470*/  HMMA.16816.F32 R116, R8, R20, R116 ;  /* 0x000000140874723c */ /* 0x002fe20000001874 */
[----:B------:R-:W-:-:S02]  /*3480*/  LOP3.LUT R16, R2, 0x58, RZ, 0xfc, !PT ;  /* 0x0000005802107812 */ /* 0x000fc400078efcff */
[----:B------:R-:W-:Y:S02]  /*3490*/  LOP3.LUT R12, R2, 0x59, RZ, 0xfc, !PT ;  /* 0x00000059020c7812 */ /* 0x000fe400078efcff */
        /* <DEDUP_REMOVED lines=9> */
[----:B------:R-:W-:Y:S02]  /*3530*/  LOP3.LUT R12, R2, 0x60, RZ, 0xfc, !PT ;  /* 0x00000060020c7812 */ /* 0x000fe400078efcff */
[----:B------:R-:W-:Y:S02]  /*3540*/  FSEL R165, R40, -INF , !P5 ;  /* 0xff80000028a57808 */ /* 0x000fe40006800000 */
[----:B------:R-:W-:-:S02]  /*3550*/  FSEL R162, R43, -INF , !P2 ;  /* 0xff8000002ba27808 */ /* 0x000fc40005000000 */
[----:B------:R-:W-:Y:S02]  /*3560*/  FSEL R161, R32, -INF , !P3 ;  /* 0xff80000020a17808 */ /* 0x000fe40005800000 */
[----:B------:R-:W-:Y:S02]  /*3570*/  ISETP.GE.AND P5, PT, R16, R93, PT ;  /* 0x0000005d1000720c */ /* 0x000fe40003fa6270 */
[C---:B------:R-:W-:Y:S02]  /*3580*/  ISETP.GE.AND P2, PT, R12.reuse, R95, PT ;  /* 0x0000005f0c00720c */ /* 0x040fe40003f46270 */
[----:B------:R-:W-:Y:S02]  /*3590*/  ISETP.GE.AND P3, PT, R12, R93, PT ;  /* 0x0000005d0c00720c */ /* 0x000fe40003f66270 */
[C---:B------:R-:W-:Y:S02]  /*35a0*/  LOP3.LUT R14, R2.reuse, 0x61, RZ, 0xfc, !PT ;  /* 0x00000061020e7812 */ /* 0x040fe400078efcff */
[----:B------:R-:W-:-:S02]  /*35b0*/  LOP3.LUT R12, R2, 0x68, RZ, 0xfc, !PT ;  /* 0x00000068020c7812 */ /* 0x000fc400078efcff */
[----:B------:R-:W-:Y:S02]  /*35c0*/  FSEL R160, R34, -INF , !P5 ;  /* 0xff80000022a07808 */ /* 0x000fe40006800000 */
[----:B------:R-:W-:Y:S02]  /*35d0*/  FSEL R159, R33, -INF , !P1 ;  /* 0xff800000219f7808 */ /* 0x000fe40004800000 */
[----:B------:R-:W-:Y:S02]  /*35e0*/  FSEL R156, R35, -INF , !P4 ;  /* 0xff800000239c7808 */ /* 0x000fe40006000000 */
[----:B------:R-:W-:Y:S01]  /*35f0*/  FSEL R149, R28, -INF , !P2 ;  /* 0xff8000001c957808 */ /* 0x000fe20005000000 */
[----:B------:R-:W-:Y:S01]  /*3600*/  BAR.SYNC.DEFER_BLOCKING 0x0 ;  /* 0x0000000000007b1d */ /* 0x000fe20000010000 */
[C---:B------:R-:W-:Y:S02]  /*3610*/  ISETP.GE.AND P5, PT, R14.reuse, R95, PT ;  /* 0x0000005f0e00720c */ /* 0x040fe40003fa6270 */
[----:B------:R-:W-:-:S02]  /*3620*/  ISETP.GE.AND P1, PT, R14, R93, PT ;  /* 0x0000005d0e00720c */ /* 0x000fc40003f26270 */
[C---:B------:R-:W-:Y:S02]  /*3630*/  ISETP.GE.AND P4, PT, R12.reuse, R95, PT ;  /* 0x0000005f0c00720c */ /* 0x040fe40003f86270 */
[----:B------:R-:W-:Y:S02]  /*3640*/  ISETP.GE.AND P2, PT, R12, R93, PT ;  /* 0x0000005d0c00720c */ /* 0x000fe40003f46270 */
[C---:B------:R-:W-:Y:S02]  /*3650*/  LOP3.LUT R14, R2.reuse, 0x69, RZ, 0xfc, !PT ;  /* 0x00000069020e7812 */ /* 0x040fe400078efcff */
[----:B------:R-:W-:Y:S02]  /*3660*/  LOP3.LUT R12, R2, 0x70, RZ, 0xfc, !PT ;  /* 0x00000070020c7812 */ /* 0x000fe400078efcff */
[----:B------:R-:W-:Y:S02]  /*3670*/  FSEL R148, R30, -INF , !P3 ;  /* 0xff8000001e947808 */ /* 0x000fe40005800000 */
[----:B------:R-:W-:-:S02]  /*3680*/  FSEL R146, R31, -INF , !P1 ;  /* 0xff8000001f927808 */ /* 0x000fc40004800000 */
[-C--:B------:R-:W-:Y:S02]  /*3690*/  ISETP.GE.AND P3, PT, R14, R95.reuse, PT ;  /* 0x0000005f0e00720c */ /* 0x080fe40003f66270 */
[----:B------:R-:W-:Y:S02]  /*36a0*/  ISETP.GE.AND P1, PT, R12, R95, PT ;  /* 0x0000005f0c00720c */ /* 0x000fe40003f26270 */
[----:B------:R-:W-:Y:S02]  /*36b0*/  LOP3.LUT R10, R2, 0x71, RZ, 0xfc, !PT ;  /* 0x00000071020a7812 */ /* 0x000fe400078efcff */
[----:B------:R-:W-:Y:S02]  /*36c0*/  FSEL R147, R29, -INF , !P5 ;  /* 0xff8000001d937808 */ /* 0x000fe40006800000 */
[----:B------:R-:W-:Y:S02]  /*36d0*/  FSEL R145, R24, -INF , !P4 ;  /* 0xff80000018917808 */ /* 0x000fe40006000000 */
[----:B------:R-:W-:-:S02]  /*36e0*/  FSEL R144, R26, -INF , !P2 ;  /* 0xff8000001a907808 */ /* 0x000fc40005000000 */
[----:B------:R-:W-:Y:S02]  /*36f0*/  FSEL R143, R25, -INF , !P3 ;  /* 0xff800000198f7808 */ /* 0x000fe40005800000 */
[----:B------:R-:W-:Y:S02]  /*3700*/  FSEL R139, R116, -INF , !P1 ;  /* 0xff800000748b7808 */ /* 0x000fe40004800000 */
[-C--:B------:R-:W-:Y:S02]  /*3710*/  ISETP.GE.AND P5, PT, R14, R93.reuse, PT ;  /* 0x0000005d0e00720c */ /* 0x080fe40003fa6270 */
[----:B------:R-:W-:Y:S02]  /*3720*/  ISETP.GE.AND P4, PT, R12, R93, PT ;  /* 0x0000005d0c00720c */ /* 0x000fe40003f86270 */
[C---:B------:R-:W-:Y:S02]  /*3730*/  ISETP.GE.AND P2, PT, R10.reuse, R95, PT ;  /* 0x0000005f0a00720c */ /* 0x040fe40003f46270 */
[----:B------:R-:W-:-:S02]  /*3740*/  ISETP.GE.AND P3, PT, R10, R93, PT ;  /* 0x0000005d0a00720c */ /* 0x000fc40003f66270 */
[C---:B------:R-:W-:Y:S02]  /*3750*/  ISETP.GE.AND P1, PT, R2.reuse, R95, PT ;  /* 0x0000005f0200720c */ /* 0x040fe40003f26270 */
[C---:B------:R-:W-:Y:S02]  /*3760*/  LOP3.LUT R8, R2.reuse, 0x78, RZ, 0xfc, !PT ;  /* 0x0000007802087812 */ /* 0x040fe400078efcff */
        /* <DEDUP_REMOVED lines=8> */
[-C--:B------:R-:W-:Y:S02]  /*37f0*/  ISETP.GE.AND P2, PT, R8, R93.reuse, PT ;  /* 0x0000005d0800720c */ /* 0x080fe40003f46270 */
[----:B------:R-:W-:-:S02]  /*3800*/  ISETP.GE.AND P3, PT, R2, R93, PT ;  /* 0x0000005d0200720c */ /* 0x000fc40003f66270 */
[----:B------:R-:W-:Y:S02]  /*3810*/  ISETP.GE.AND P1, PT, R10, R93, PT ;  /* 0x0000005d0a00720c */ /* 0x000fe40003f26270 */
[----:B------:R-:W-:Y:S02]  /*3820*/  LOP3.LUT R2, R4, R7, RZ, 0xfc, !PT ;  /* 0x0000000704027212 */ /* 0x000fe400078efcff */
[----:B------:R-:W-:Y:S02]  /*3830*/  FSEL R82, R82, -INF , !P3 ;  /* 0xff80000052527808 */ /* 0x000fe40005800000 */
[----:B------:R-:W-:Y:S02]  /*3840*/  FSEL R133, R112, -INF , !P5 ;  /* 0xff80000070857808 */ /* 0x000fe40006800000 */
[----:B------:R-:W-:Y:S02]  /*3850*/  FSEL R62, R114, -INF , !P2 ;  /* 0xff800000723e7808 */ /* 0x000fe40005000000 */
[----:B------:R-:W-:-:S02]  /*3860*/  FSEL R63, R113, -INF , !P4 ;  /* 0xff800000713f7808 */ /* 0x000fc40006000000 */
[----:B------:R-:W-:Y:S01]  /*3870*/  FSEL R60, R115, -INF , !P1 ;  /* 0xff800000733c7808 */ /* 0x000fe20004800000 */
[----:B------:R-:W-:Y:S05]  /*3880*/  @!P0 BRA `(.L_x_2294) ;  /* 0x0000061000008947 */ /* 0x000fea0003800000 */
[----:B------:R-:W-:Y:S05]  /*3890*/  @P6 BRA `(.L_x_2295) ;  /* 0x0000038000006947 */ /* 0x000fea0003800000 */
[----:B------:R-:W1:Y:S01]  /*38a0*/  I2F.RP R4, R3 ;  /* 0x0000000300047306 */ /* 0x000e620000209400 */
[C---:B------:R-:W-:Y:S02]  /*38b0*/  IADD3 R11, R6.reuse, -0x80, RZ ;  /* 0xffffff80060b7810 */ /* 0x040fe40007ffe0ff */
[----:B------:R-:W-:Y:S02]  /*38c0*/  IABS R9, R6 ;  /* 0x0000000600097213 */ /* 0x000fe40000000000 */
[----:B------:R-:W-:Y:S02]  /*38d0*/  IABS R7, R11 ;  /* 0x0000000b00077213 */ /* 0x000fe40000000000 */
[----:B------:R-:W-:Y:S02]  /*38e0*/  LOP3.LUT R6, R6, c[0x0][0x2d0], RZ, 0x3c, !PT ;  /* 0x0000b40006067a12 */ /* 0x000fe400078e3cff */
[----:B------:R-:W-:-:S02]  /*38f0*/  LOP3.LUT R11, R11, c[0x0][0x2d0], RZ, 0x3c, !PT ;  /* 0x0000b4000b0b7a12 */ /* 0x000fc400078e3cff */
[----:B------:R-:W-:Y:S02]  /*3900*/  ISETP.GE.AND P3, PT, R6, RZ, PT ;  /* 0x000000ff0600720c */ /* 0x000fe40003f66270 */
[----:B------:R-:W-:Y:S01]  /*3910*/  LOP3.LUT R6, RZ, c[0x0][0x2d0], RZ, 0x33, !PT ;  /* 0x0000b400ff067a12 */ /* 0x000fe200078e33ff */
        /* <DEDUP_REMOVED lines=22> */
[----:B------:R-:W-:-:S07]  /*3a80*/  ISETP.NE.AND P2, PT, RZ, c[0x0][0x2d0], PT ;  /* 0x0000b400ff007a0c */ /* 0x000fce0003f45270 */
        /* <DEDUP_REMOVED lines=20> */
[----:B------:R-:W-:-:S05]  /*3bd0*/  SHF.R.S32.HI R4, RZ, 0x1f, R7 ;  /* 0x0000001fff047819 */ /* 0x000fca0000011407 */
[----:B------:R-:W-:-:S04]  /*3be0*/  IMAD R4, R4, c[0x0][0x180], RZ ;  /* 0x0000600004047a24 */ /* 0x000fc800078e02ff */
[----:B------:R-:W-:-:S05]  /*3bf0*/  IMAD R4, R7, c[0x0][0x184], R4 ;  /* 0x0000610007047a24 */ /* 0x000fca00078e0204 */
[----:B------:R-:W-:Y:S01]  /*3c00*/  IADD3 R4, R9, R4, RZ ;  /* 0x0000000409047210 */ /* 0x000fe20007ffe0ff */
[----:B------:R-:W-:Y:S05]  /*3c10*/  BRA `(.L_x_2296) ;  /* 0x0000004000007947 */ /* 0x000fea0003800000 */
.L_x_2295:
[----:B------:R-:W-:-:S04]  /*3c20*/  ULEA UR6, -UR6, URZ, 0x7 ;  /* 0x0000003f06067291 */ /* 0x000fc8000f8e393f */
[----:B------:R-:W-:Y:S02]  /*3c30*/  USHF.R.S32.HI UR4, URZ, 0x1f, UR6 ;  /* 0x0000001f3f047899 */ /* 0x000fe40008011406 */
[----:B------:R-:W-:-:S04]  /*3c40*/  MOV R8, UR6 ;  /* 0x0000000600087c02 */ /* 0x000fc80008000f00 */
[----:B------:R-:W-:Y:S02]  /*3c50*/  MOV R4, UR4 ;  /* 0x0000000400047c02 */ /* 0x000fe40008000f00 */
.L_x_2296:
        /* <DEDUP_REMOVED lines=36> */
.L_x_2294:
        /* <DEDUP_REMOVED lines=77> */
[----:B------:R-:W-:Y:S04]  /*4370*/  LDSM.16.MT88.4 R12, [R212+0xc800] ;  /* 0x00c80000d40c783b */ /* 0x000fe80000004200 */
[----:B------:R-:W-:Y:S04]  /*4380*/  LDSM.16.MT88.4 R8, [R215+0x10800] ;  /* 0x01080000d708783b */ /* 0x000fe80000004200 */
[----:B------:R-:W-:Y:S04]  /*4390*/  LDSM.16.MT88.4 R24, [R215+0xc800] ;  /* 0x00c80000d718783b */ /* 0x000fe80000004200 */
[----:B------:R-:W-:Y:S01]  /*43a0*/  LDSM.16.MT88.4 R20, [R214+0xc800] ;  /* 0x00c80000d614783b */ /* 0x000fe20000004200 */
[----:B-1----:R-:W-:-:S03]  /*43b0*/  FMNMX.FTZ R132, R7, R132, !PT ;  /* 0x0000008407847209 */ /* 0x002fc60007810000 */
[----:B------:R-:W-:Y:S01]  /*43c0*/  LDSM.16.MT88.4 R16, [R213+0xc800] ;  /* 0x00c80000d510783b */ /* 0x000fe20000004200 */
[----:B--2---:R-:W-:Y:S01]  /*43d0*/  FMNMX.FTZ R3, R4, R3, !PT ;  /* 0x0000000304037209 */ /* 0x004fe20007810000 */
        /* <DEDUP_REMOVED lines=10> */
[----:B------:R-:W-:Y:S01]  /*4480*/  LDSM.16.MT88.4 R28, [R213+0x10800] ;  /* 0x01080000d51c783b */ /* 0x000fe20000004200 */
[--C-:B------:R-:W-:Y:S02]  /*4490*/  FFMA.FTZ R55, R83, c[0x0][0x23c], -R134.reuse ;  /* 0x00008f0053377a23 */ /* 0x100fe40000010886 */
[----:B------:R-:W-:Y:S01]  /*44a0*/  FFMA.FTZ R50, R77, c[0x0][0x23c], -R134 ;  /* 0x00008f004d327a23 */ /* 0x000fe20000010886 */
[----:B------:R-:W-:Y:S01]  /*44b0*/  MUFU.EX2 R57, R57 ;  /* 0x0000003900397308 */ /* 0x000fe20000000800 */
[--C-:B------:R-:W-:Y:S01]  /*44c0*/  FFMA.FTZ R59, R82, c[0x0][0x23c], -R61.reuse ;  /* 0x00008f00523b7a23 */ /* 0x100fe2000001083d */
[----:B------:R-:W1:Y:S01]  /*44d0*/  LDSM.16.MT88.4 R76, [R214+0xc000] ;  /* 0x00c00000d64c783b */ /* 0x000e620000004200 */
[----:B------:R-:W-:-:S02]  /*44e0*/  FFMA.FTZ R58, R86, c[0x0][0x23c], -R61 ;  /* 0x00008f00563a7a23 */ /* 0x000fc4000001083d */
[--C-:B------:R-:W-:Y:S02]  /*44f0*/  FFMA.FTZ R56, R84, c[0x0][0x23c], -R61.reuse ;  /* 0x00008f0054387a23 */ /* 0x100fe4000001083d */
[--C-:B------:R-:W-:Y:S01]  /*4500*/  FFMA.FTZ R51, R88, c[0x0][0x23c], -R61.reuse ;  /* 0x00008f0058337a23 */ /* 0x100fe2000001083d */
[----:B------:R-:W2:Y:S01]  /*4510*/  LDSM.16.MT88.4 R84, [R213+0xc000] ;  /* 0x00c00000d554783b */ /* 0x000ea20000004200 */
[----:B------:R-:W3:Y:S01]  /*4520*/  MUFU.EX2 R54, R54 ;  /* 0x0000003600367308 */ /* 0x000ee20000000800 */
[--C-:B------:R-:W-:Y:S02]  /*4530*/  FFMA.FTZ R52, R81, c[0x0][0x23c], -R134.reuse ;  /* 0x00008f0051347a23 */ /* 0x100fe40000010886 */
[--C-:B------:R-:W-:Y:S02]  /*4540*/  FFMA.FTZ R49, R91, c[0x0][0x23c], -R134.reuse ;  /* 0x00008f005b317a23 */ /* 0x100fe40000010886 */
[--C-:B------:R-:W-:Y:S02]  /*4550*/  FFMA.FTZ R48, R97, c[0x0][0x23c], -R134.reuse ;  /* 0x00008f0061307a23 */ /* 0x100fe40000010886 */
[----:B------:R-:W-:Y:S01]  /*4560*/  FFMA.FTZ R45, R89, c[0x0][0x23c], -R134 ;  /* 0x00008f00592d7a23 */ /* 0x000fe20000010886 */
[----:B------:R-:W-:Y:S01]  /*4570*/  MUFU.EX2 R55, R55 ;  /* 0x0000003700377308 */ /* 0x000fe20000000800 */
[----:B------:R-:W-:-:S02]  /*4580*/  FFMA.FTZ R53, R96, c[0x0][0x23c], -R61 ;  /* 0x00008f0060357a23 */ /* 0x000fc4000001083d */
[--C-:B------:R-:W-:Y:S02]  /*4590*/  FFMA.FTZ R46, R98, c[0x0][0x23c], -R61.reuse ;  /* 0x00008f00622e7a23 */ /* 0x100fe4000001083d */
[--C-:B------:R-:W-:Y:S02]  /*45a0*/  FFMA.FTZ R47, R106, c[0x0][0x23c], -R61.reuse ;  /* 0x00008f006a2f7a23 */ /* 0x100fe4000001083d */
[--C-:B------:R-:W-:Y:S01]  /*45b0*/  FFMA.FTZ R42, R104, c[0x0][0x23c], -R61.reuse ;  /* 0x00008f00682a7a23 */ /* 0x100fe2000001083d */
[----:B------:R-:W4:Y:S01]  /*45c0*/  MUFU.EX2 R50, R50 ;  /* 0x0000003200327308 */ /* 0x000f220000000800 */
[----:B---3--:R-:W-:Y:S01]  /*45d0*/  F2FP.PACK_AB R116, R54, R57 ;  /* 0x000000393674723e */ /* 0x008fe200000000ff */
[--C-:B------:R-:W-:Y:S02]  /*45e0*/  FFMA.FTZ R41, R39, c[0x0][0x23c], -R134.reuse ;  /* 0x00008f0027297a23 */ /* 0x100fe40000010886 */
[----:B------:R-:W-:Y:S02]  /*45f0*/  FFMA.FTZ R43, R38, c[0x0][0x23c], -R61 ;  /* 0x00008f00262b7a23 */ /* 0x000fe4000001083d */
[----:B------:R-:W-:-:S02]  /*4600*/  FFMA.FTZ R44, R167, c[0x0][0x23c], -R134 ;  /* 0x00008f00a72c7a23 */ /* 0x000fc40000010886 */
[----:B------:R-:W-:Y:S01]  /*4610*/  MUFU.EX2 R59, R59 ;  /* 0x0000003b003b7308 */ /* 0x000fe20000000800 */
[--C-:B------:R-:W-:Y:S02]  /*4620*/  FFMA.FTZ R40, R169, c[0x0][0x23c], -R134.reuse ;  /* 0x00008f00a9287a23 */ /* 0x100fe40000010886 */
[----:B------:R-:W-:Y:S02]  /*4630*/  FFMA.FTZ R37, R37, c[0x0][0x23c], -R134 ;  /* 0x00008f0025257a23 */ /* 0x000fe40000010886 */
[--C-:B------:R-:W-:Y:S02]  /*4640*/  FFMA.FTZ R38, R172, c[0x0][0x23c], -R61.reuse ;  /* 0x00008f00ac267a23 */ /* 0x100fe4000001083d */
[--C-:B------:R-:W-:Y:S01]  /*4650*/  FFMA.FTZ R39, R170, c[0x0][0x23c], -R61.reuse ;  /* 0x00008f00aa277a23 */ /* 0x100fe2000001083d */
[----:B------:R-:W3:Y:S01]  /*4660*/  MUFU.EX2 R58, R58 ;  /* 0x0000003a003a7308 */ /* 0x000ee20000000800 */
[----:B----4-:R-:W-:Y:S01]  /*4670*/  F2FP.PACK_AB R118, R50, R55 ;  /* 0x000000373276723e */ /* 0x010fe200000000ff */
        /* <DEDUP_REMOVED lines=43> */
[----:B------:R-:W4:Y:S01]  /*4930*/  MUFU.EX2 R46, R46 ;  /* 0x0000002e002e7308 */ /* 0x000f220000000800 */
        /* <DEDUP_REMOVED lines=9> */
[----:B-1----:R-:W-:Y:S01]  /*49d0*/  HMMA.16816.F32 R72, R116, R76, RZ ;  /* 0x0000004c7448723c */ /* 0x002fe200000018ff */
[----:B------:R-:W-:Y:S01]  /*49e0*/  FFMA.FTZ R239, R63, c[0x0][0x23c], -R134 ;  /* 0x00008f003fef7a23 */ /* 0x000fe20000010886 */
[----:B------:R-:W1:Y:S01]  /*49f0*/  MUFU.EX2 R42, R42 ;  /* 0x0000002a002a7308 */ /* 0x000e620000000800 */
[----:B------:R-:W-:-:S02]  /*4a00*/  FADD.FTZ R55, R50, R55 ;  /* 0x0000003732377221 */ /* 0x000fc40000010000 */
[----:B------:R-:W-:-:S03]  /*4a10*/  FADD.FTZ R56, R51, R56 ;  /* 0x0000003833387221 */ /* 0x000fc60000010000 */
[C---:B--2---:R-:W-:Y:S02]  /*4a20*/  HMMA.16816.F32 R80, R116.reuse, R84, RZ ;  /* 0x000000547450723c */ /* 0x044fe400000018ff */
[----:B------:R-:W-:Y:S06]  /*4a30*/  MUFU.EX2 R44, R44 ;  /* 0x0000002c002c7308 */ /* 0x000fec0000000800 */
[C---:B------:R-:W-:Y:S02]  /*4a40*/  HMMA.16816.F32 R104, R116.reuse, R124, RZ ;  /* 0x0000007c7468723c */ /* 0x040fe400000018ff */
[----:B------:R-:W2:Y:S06]  /*4a50*/  MUFU.EX2 R41, R41 ;  /* 0x0000002900297308 */ /* 0x000eac0000000800 */
        /* <DEDUP_REMOVED lines=69> */
[----:B--2---:R-:W-:Y:S01]  /*4eb0*/  F2FP.PACK_AB R4, R41, R44 ;  /* 0x0000002c2904723e */ /* 0x004fe200000000ff */
[----:B------:R-:W-:Y:S01]  /*4ec0*/  FADD.FTZ R44, R44, R45 ;  /* 0x0000002d2c2c7221 */ /* 0x000fe20000010000 */
[----:B-----5:R-:W-:Y:S01]  /*4ed0*/  F2FP.PACK_AB R5, R38, R43 ;  /* 0x0000002b2605723e */ /* 0x020fe200000000ff */
        /* <DEDUP_REMOVED lines=12> */
[----:B------:R-:W2:Y:S02]  /*4fa0*/  MUFU.EX2 R162, R162 ;  /* 0x000000a200a27308 */ /* 0x000ea40000000800 */
[C---:B------:R-:W-:Y:S01]  /*4fb0*/  HMMA.16816.F32 R92, R4.reuse, R10, R92 ;  /* 0x0000000a045c723c */ /* 0x040fe2000000185c */
[----:B------:R-:W5:Y:S05]  /*4fc0*/  LDSM.16.MT88.4 R8, [R212+0x11000] ;  /* 0x01100000d408783b */ /* 0x000f6a0000004200 */
[----:B------:R-:W-:Y:S02]  /*4fd0*/  MUFU.EX2 R160, R160 ;  /* 0x000000a000a07308 */ /* 0x000fe40000000800 */
[C---:B------:R-:W-:Y:S06]  /*4fe0*/  HMMA.16816.F32 R80, R4.reuse, R16, R80 ;  /* 0x000000100450723c */ /* 0x040fec0000001850 */
        /* <DEDUP_REMOVED lines=31> */
[C---:B----4-:R-:W-:Y:S01]  /*51e0*/  F2FP.PACK_AB R5, R138.reuse, R137 ;  /* 0x000000898a05723e */ /* 0x050fe200000000ff */
        /* <DEDUP_REMOVED lines=15> */
[C---:B-----5:R-:W-:Y:S08]  /*52e0*/  HMMA.16816.F32 R96, R4.reuse, R8, R96 ;  /* 0x000000080460723c */ /* 0x060ff00000001860 */
[C---:B------:R-:W-:Y:S01]  /*52f0*/  HMMA.16816.F32 R100, R4.reuse, R10, R100 ;  /* 0x0000000a0464723c */ /* 0x040fe20000001864 */
[----:B------:R-:W4:Y:S07]  /*5300*/  LDSM.16.MT88.4 R8, [R213+0xe000] ;  /* 0x00e00000d508783b */ /* 0x000f2e0000004200 */
[C---:B------:R-:W-:Y:S08]  /*5310*/  HMMA.16816.F32 R128, R4.reuse, R24, R128 ;  /* 0x000000180480723c */ /* 0x040ff00000001880 */
[C---:B------:R-:W-:Y:S01]  /*5320*/  HMMA.16816.F32 R68, R4.reuse, R26, R68 ;  /* 0x0000001a0444723c */ /* 0x040fe20000001844 */
[----:B------:R-:W-:Y:S07]  /*5330*/  LDSM.16.MT88.4 R24, [R215+0xe000] ;  /* 0x00e00000d718783b */ /* 0x000fee0000004200 */
[C---:B------:R-:W-:Y:S08]  /*5340*/  HMMA.16816.F32 R72, R4.reuse, R20, R72 ;  /* 0x000000140448723c */ /* 0x040ff00000001848 */
        /* <DEDUP_REMOVED lines=61> */
[----:B------:R-:W2:Y:S07]  /*5720*/  LDSM.16.MT88.4 R16, [R214+0x12800] ;  /* 0x01280000d610783b */ /* 0x000eae0000004200 */
[C---:B----4-:R-:W-:Y:S08]  /*5730*/  HMMA.16816.F32 R88, R4.reuse, R8, R88 ;  /* 0x000000080458723c */ /* 0x050ff00000001858 */
[C---:B------:R-:W-:Y:S01]  /*5740*/  HMMA.16816.F32 R92, R4.reuse, R10, R92 ;  /* 0x0000000a045c723c */ /* 0x040fe2000000185c */
[----:B------:R-:W3:Y:S07]  /*5750*/  LDSM.16.MT88.4 R8, [R212+0x12800] ;  /* 0x01280000d408783b */ /* 0x000eee0000004200 */
[C---:B-----5:R-:W-:Y:S08]  /*5760*/  HMMA.16816.F32 R80, R4.reuse, R20, R80 ;  /* 0x000000140450723c */ /* 0x060ff00000001850 */
[C---:B------:R-:W-:Y:S01]  /*5770*/  HMMA.16816.F32 R84, R4.reuse, R22, R84 ;  /* 0x000000160454723c */ /* 0x040fe20000001854 */
[----:B------:R-:W-:Y:S07]  /*5780*/  LDSM.16.MT88.4 R20, [R212+0xf000] ;  /* 0x00f00000d414783b */ /* 0x000fee0000004200 */
        /* <DEDUP_REMOVED lines=104> */
.L_x_2301:
        /* <DEDUP_REMOVED lines=59> */
[----:B------:R-:W-:Y:S01]  /*61c0*/  IMAD.WIDE.U32 R6, R5, c[0x0][0x188], R6 ;  /* 0x0000620005067a25 */ /* 0x000fe200078e0006 */
[----:B------:R-:W-:Y:S05]  /*61d0*/  SHF.R.S32.HI R3, RZ, 0x1f, R5 ;  /* 0x0000001fff037819 */ /* 0x000fea0000011405 */
[----:B------:R-:W-:Y:S04]  /*61e0*/  IMAD R2, R3, c[0x0][0x188], RZ ;  /* 0x0000620003027a24 */ /* 0x000fe800078e02ff */
[----:B------:R-:W-:Y:S04]  /*61f0*/  IMAD R2, R5, c[0x0][0x18c], R2 ;  /* 0x0000630005027a24 */ /* 0x000fe800078e0202 */
[----:B------:R-:W-:Y:S02]  /*6200*/  IMAD.IADD R2, R7, 0x1, R2 ;  /* 0x0000000107027824 */ /* 0x000fe400078e0202 */
.L_x_2298:
        /* <DEDUP_REMOVED lines=8> */
[----:B------:R-:W-:Y:S02]  /*6290*/  IADD3 R62, P0, R64, UR9, RZ ;  /* 0x00000009403e7c10 */ /* 0x000fe4000ff1e0ff */
[----:B------:R1:W-:Y:S02]  /*62a0*/  LDGSTS.E.BYPASS.LTC128B.128 [R229+0x10000], [R224.64+0x80] ;  /* 0x10000080e0e57fae */ /* 0x0003e4000b901d4a */
[----:B------:R-:W-:Y:S02]  /*62b0*/  IADD3.X R63, R65, UR5, RZ, P0, !PT ;  /* 0x00000005413f7c10 */ /* 0x000fe400087fe4ff */
[----:B------:R-:W-:Y:S01]  /*62c0*/  IADD3 R60, P0, R62, UR9, RZ ;  /* 0x000000093e3c7c10 */ /* 0x000fe2000ff1e0ff */
[----:B------:R2:W-:Y:S03]  /*62d0*/  LDGSTS.E.BYPASS.LTC128B.128 [R229+0xc800], [R64.64] ;  /* 0x0c80000040e57fae */ /* 0x0005e6000b901d4a */
[----:B------:R-:W-:Y:S02]  /*62e0*/  IADD3.X R61, R63, UR5, RZ, P0, !PT ;  /* 0x000000053f3d7c10 */ /* 0x000fe400087fe4ff */
[----:B------:R2:W-:Y:S01]  /*62f0*/  LDGSTS.E.BYPASS.LTC128B.128 [R229+0x10800], [R64.64+0x80] ;  /* 0x1080008040e57fae */ /* 0x0005e2000b901d4a */
[----:B------:R-:W-:Y:S04]  /*6300*/  IADD3 R58, P0, R60, UR9, RZ ;  /* 0x000000093c3a7c10 */ /* 0x000fe8000ff1e0ff */
        /* <DEDUP_REMOVED lines=12> */
[----:B------:R-:W-:Y:S02]  /*63d0*/  ISETP.GT.AND P0, PT, R238, R223, PT ;  /* 0x000000dfee00720c */ /* 0x000fe40003f04270 */
        /* <DEDUP_REMOVED lines=18> */
[----:B------:R-:W-:Y:S01]  /*6500*/  LDSM.16.M88.4 R172, [R221+0x4800] ;  /* 0x00480000ddac783b */ /* 0x000fe20000000200 */
[C---:B------:R-:W-:Y:S04]  /*6510*/  HMMA.16816.F32 R8, R136.reuse, R142, RZ ;  /* 0x0000008e8808723c */ /* 0x040fe800000018ff */
[----:B------:R-:W5:Y:S04]  /*6520*/  LDSM.16.M88.4 R140, [R221+0x3000] ;  /* 0x00300000dd8c783b */ /* 0x000f680000000200 */
        /* <DEDUP_REMOVED lines=16> */
[----:B------:R-:W1:Y:S07]  /*6630*/  LDSM.16.M88.4 R156, [R209] ;  /* 0x00000000d19c783b */ /* 0x000e6e0000000200 */
[C---:B------:R-:W-:Y:S08]  /*6640*/  HMMA.16816.F32 R44, R136.reuse, R160, RZ ;  /* 0x000000a0882c723c */ /* 0x040ff000000018ff */
[C---:B------:R-:W-:Y:S01]  /*6650*/  HMMA.16816.F32 R48, R136.reuse, R162, RZ ;  /* 0x000000a28830723c */ /* 0x040fe200000018ff */
[----:B------:R-:W-:Y:S07]  /*6660*/  LDSM.16.M88.4 R160, [R217] ;  /* 0x00000000d9a0783b */ /* 0x000fee0000000200 */
[C---:B-----5:R-:W-:Y:S08]  /*6670*/  HMMA.16816.F32 R52, R136.reuse, R140, RZ ;  /* 0x0000008c8834723c */ /* 0x060ff000000018ff */
[C---:B----4-:R-:W-:Y:S01]  /*6680*/  HMMA.16816.F32 R56, R136.reuse, R142, RZ ;  /* 0x0000008e8838723c */ /* 0x050fe200000018ff */
        /* <DEDUP_REMOVED lines=14> */
[C---:B------:R-:W-:Y:S08]  /*6770*/  HMMA.16816.F32 R28, R148.reuse, R156, R28 ;  /* 0x0000009c941c723c */ /* 0x040ff0000000181c */
        /* <DEDUP_REMOVED lines=218> */
.L_x_2300:
        /* <DEDUP_REMOVED lines=36> */
.L_x_2299:
        /* <DEDUP_REMOVED lines=570> */
.L_x_2297:
[----:B------:R-:W1:Y:S01]  /*9b00*/  SHFL.BFLY PT, R2, R237, 0x2, 0x1f ;  /* 0x0c401f00ed027f89 */ /* 0x000e6200000e0000 */
[----:B------:R-:W-:Y:S01]  /*9b10*/  MOV R8, 0x3f800000 ;  /* 0x3f80000000087802 */ /* 0x000fe20000000f00 */
[----:B------:R-:W-:Y:S01]  /*9b20*/  BSSY B0, `(.L_x_2302) ;  /* 0x00000ce000007945 */ /* 0x000fe20003800000 */
[----:B------:R-:W-:Y:S01]  /*9b30*/  MOV R7, 0x3f800000 ;  /* 0x3f80000000077802 */ /* 0x000fe20000000f00 */
[----:B------:R-:W2:Y:S01]  /*9b40*/  SHFL.BFLY PT, R0, R239, 0x2, 0x1f ;  /* 0x0c401f00ef007f89 */ /* 0x000ea200000e0000 */
[----:B------:R-:W-:-:S03]  /*9b50*/  LEA R234, R234, R231, 0x4 ;  /* 0x000000e7eaea7211 */ /* 0x000fc600078e20ff */
        /* <DEDUP_REMOVED lines=8> */
[----:B--2---:R-:W-:Y:S02]  /*9be0*/  FADD.FTZ R4, R9, R4 ;  /* 0x0000000409047221 */ /* 0x004fe40000010000 */
[----:B---3--:R-:W-:Y:S01]  /*9bf0*/  FADD.FTZ R5, R0, R5 ;  /* 0x0000000500057221 */ /* 0x008fe20000010000 */
[--C-:B------:R-:W-:Y:S02]  /*9c00*/  SHF.R.S32.HI R13, RZ, 0x2, R15.reuse ;  /* 0x00000002ff0d7819 */ /* 0x100fe4000001140f */
[----:B------:R-:W-:Y:S02]  /*9c10*/  SHF.R.S32.HI R6, RZ, 0x1f, R15 ;  /* 0x0000001fff067819 */ /* 0x000fe4000001140f */
[----:B------:R-:W-:Y:S02]  /*9c20*/  LEA.HI R0, R11, R2, RZ, 0x5 ;  /* 0x000000020b007211 */ /* 0x000fe400078f28ff */
[----:B------:R-:W-:-:S02]  /*9c30*/  LOP3.LUT R15, R15, 0x1ffffffc, RZ, 0xc0, !PT ;  /* 0x1ffffffc0f0f7812 */ /* 0x000fc400078ec0ff */
[----:B------:R-:W-:Y:S02]  /*9c40*/  FSETP.NE.FTZ.AND P4, PT, R5, RZ, PT ;  /* 0x000000ff0500720b */ /* 0x000fe40003f95000 */
[----:B------:R-:W-:Y:S02]  /*9c50*/  FSETP.NE.FTZ.AND P3, PT, R4, RZ, PT ;  /* 0x000000ff0400720b */ /* 0x000fe40003f75000 */
[----:B------:R-:W-:Y:S02]  /*9c60*/  LEA.HI R6, R6, R13, RZ, 0x3 ;  /* 0x0000000d06067211 */ /* 0x000fe400078f18ff */
[----:B------:R-:W-:Y:S02]  /*9c70*/  SHF.R.S32.HI R9, RZ, 0x5, R0 ;  /* 0x00000005ff097819 */ /* 0x000fe40000011400 */
[----:B------:R-:W-:Y:S02]  /*9c80*/  IADD3 R10, -R15, R2, RZ ;  /* 0x000000020f0a7210 */ /* 0x000fe40007ffe1ff */
[----:B------:R-:W-:-:S02]  /*9c90*/  LOP3.LUT R6, R6, 0xfffffff8, RZ, 0xc0, !PT ;  /* 0xfffffff806067812 */ /* 0x000fc400078ec0ff */
[----:B------:R-:W-:Y:S01]  /*9ca0*/  LEA R9, R9, R10, 0x9 ;  /* 0x0000000a09097211 */ /* 0x000fe200078e48ff */
[----:B------:R-:W1:Y:S01]  /*9cb0*/  @P4 MUFU.RCP R8, R5 ;  /* 0x0000000500084308 */ /* 0x000e620000001000 */
[----:B------:R-:W-:Y:S02]  /*9cc0*/  LEA.HI R10, R11, R2, RZ, 0x4 ;  /* 0x000000020b0a7211 */ /* 0x000fe400078f20ff */
[----:B------:R-:W-:Y:S02]  /*9cd0*/  IADD3 R6, R13, -R6, RZ ;  /* 0x800000060d067210 */ /* 0x000fe40007ffe0ff */
[----:B------:R-:W-:Y:S02]  /*9ce0*/  SHF.R.S32.HI R10, RZ, 0x4, R10 ;  /* 0x00000004ff0a7819 */ /* 0x000fe4000001140a */
[----:B------:R-:W-:Y:S01]  /*9cf0*/  LOP3.LUT R12, R6, 0x1, RZ, 0xc0, !PT ;  /* 0x00000001060c7812 */ /* 0x000fe200078ec0ff */
[----:B------:R-:W2:Y:S01]  /*9d00*/  @P3 MUFU.RCP R7, R4 ;  /* 0x0000000400073308 */ /* 0x000ea20000001000 */
[----:B------:R-:W-:-:S02]  /*9d10*/  LEA.HI R13, R228, R228, RZ, 0x1 ;  /* 0x000000e4e40d7211 */ /* 0x000fc400078f08ff */
[----:B------:R-:W-:Y:S02]  /*9d20*/  SHF.L.U32 R11, R10, 0x6, RZ ;  /* 0x000000060a0b7819 */ /* 0x000fe400000006ff */
[----:B------:R-:W-:Y:S02]  /*9d30*/  SHF.L.U32 R14, R6, 0x6, RZ ;  /* 0x00000006060e7819 */ /* 0x000fe400000006ff */
[----:B------:R-:W-:Y:S01]  /*9d40*/  ISETP.NE.U32.AND P0, PT, R12, 0x1, PT ;  /* 0x000000010c00780c */ /* 0x000fe20003f05070 */
[C---:B-1----:R-:W-:Y:S01]  /*9d50*/  FMUL.FTZ R128, R8.reuse, R128 ;  /* 0x0000008008807220 */ /* 0x042fe20000410000 */
[----:B------:R-:W-:Y:S01]  /*9d60*/  SHF.L.U32 R12, R13, 0x2, RZ ;  /* 0x000000020d0c7819 */ /* 0x000fe200000006ff */
[C---:B------:R-:W-:Y:S01]  /*9d70*/  FMUL.FTZ R129, R8.reuse, R129 ;  /* 0x0000008108817220 */ /* 0x040fe20000410000 */
[----:B------:R-:W-:Y:S01]  /*9d80*/  LOP3.LUT R11, R11, 0x1c0, RZ, 0xc0, !PT ;  /* 0x000001c00b0b7812 */ /* 0x000fe200078ec0ff */
[----:B------:R-:W-:Y:S01]  /*9d90*/  FMUL.FTZ R68, R8, R68 ;  /* 0x0000004408447220 */ /* 0x000fe20000410000 */
[----:B------:R-:W-:Y:S01]  /*9da0*/  LOP3.LUT R14, R14, 0x1c0, RZ, 0xc0, !PT ;  /* 0x000001c00e0e7812 */ /* 0x000fe200078ec0ff */
[----:B------:R-:W-:Y:S01]  /*9db0*/  FMUL.FTZ R69, R8, R69 ;  /* 0x0000004508457220 */ /* 0x000fe20000410000 */
[----:B------:R-:W-:Y:S01]  /*9dc0*/  LOP3.LUT R12, R11, 0x38, R12, 0xf8, !PT ;  /* 0x000000380b0c7812 */ /* 0x000fe200078ef80c */
[C---:B--2---:R-:W-:Y:S01]  /*9dd0*/  FMUL.FTZ R131, R7.reuse, R131 ;  /* 0x0000008307837220 */ /* 0x044fe20000410000 */
[----:B------:R-:W-:Y:S01]  /*9de0*/  LEA.HI R14, R14, R14, RZ, 0x1d ;  /* 0x0000000e0e0e7211 */ /* 0x000fe200078fe8ff */
[C---:B------:R-:W-:Y:S01]  /*9df0*/  FMUL.FTZ R130, R7.reuse, R130 ;  /* 0x0000008207827220 */ /* 0x040fe20000410000 */
[----:B------:R-:W-:Y:S01]  /*9e00*/  SHF.R.U32.HI R11, RZ, 0x3, R11 ;  /* 0x00000003ff0b7819 */ /* 0x000fe2000001160b */
[----:B------:R-:W-:Y:S01]  /*9e10*/  FMUL.FTZ R71, R7, R71 ;  /* 0x0000004707477220 */ /* 0x000fe20000410000 */
[----:B------:R-:W-:Y:S01]  /*9e20*/  LOP3.LUT R13, R13, 0xffffffe, RZ, 0xc0, !PT ;  /* 0x0ffffffe0d0d7812 */ /* 0x000fe200078ec0ff */
[----:B------:R-:W-:Y:S01]  /*9e30*/  FMUL.FTZ R70, R7, R70 ;  /* 0x0000004607467220 */ /* 0x000fe20000410000 */
[----:B------:R-:W-:Y:S01]  /*9e40*/  LEA R9, R9, R14, 0x1 ;  /* 0x0000000e09097211 */ /* 0x000fe200078e08ff */
[----:B------:R-:W-:Y:S01]  /*9e50*/  FMUL.FTZ R72, R8, R72 ;  /* 0x0000004808487220 */ /* 0x000fe20000410000 */
[----:B------:R-:W-:Y:S01]  /*9e60*/  LOP3.LUT R11, R12, R11, RZ, 0x3c, !PT ;  /* 0x0000000b0c0b7212 */ /* 0x000fe200078e3cff */
[----:B------:R-:W-:Y:S01]  /*9e70*/  FMUL.FTZ R73, R8, R73 ;  /* 0x0000004908497220 */ /* 0x000fe20000410000 */
[----:B------:R-:W-:Y:S01]  /*9e80*/  IADD3 R12, R228, -R13, RZ ;  /* 0x8000000de40c7210 */ /* 0x000fe20007ffe0ff */
[C---:B------:R-:W-:Y:S01]  /*9e90*/  FMUL.FTZ R75, R7.reuse, R75 ;  /* 0x0000004b074b7220 */ /* 0x040fe20000410000 */
[----:B------:R-:W-:Y:S01]  /*9ea0*/  R2P PR, R6, 0x6 ;  /* 0x0000000606007804 */ /* 0x000fe20000000000 */
[C---:B------:R-:W-:Y:S01]  /*9eb0*/  FMUL.FTZ R74, R7.reuse, R74 ;  /* 0x0000004a074a7220 */ /* 0x040fe20000410000 */
[----:B------:R-:W-:Y:S01]  /*9ec0*/  LEA R6, R12, R11, 0x2 ;  /* 0x0000000b0c067211 */ /* 0x000fe200078e10ff */
[C---:B------:R-:W-:Y:S01]  /*9ed0*/  FMUL.FTZ R76, R8.reuse, R76 ;  /* 0x0000004c084c7220 */ /* 0x040fe20000410000 */
[----:B------:R-:W-:Y:S01]  /*9ee0*/  MOV R11, 0x80 ;  /* 0x00000080000b7802 */ /* 0x000fe20000000f00 */
[C---:B------:R-:W-:Y:S01]  /*9ef0*/  FMUL.FTZ R77, R8.reuse, R77 ;  /* 0x0000004d084d7220 */ /* 0x040fe20000410000 */
[----:B------:R-:W-:Y:S01]  /*9f00*/  STS.64 [R9.X4], R128 ;  /* 0x0000008009007388 */ /* 0x000fe20000004a00 */
[----:B------:R-:W-:Y:S01]  /*9f10*/  FMUL.FTZ R79, R7, R79 ;  /* 0x0000004f074f7220 */ /* 0x000fe20000410000 */
[----:B------:R-:W-:Y:S01]  /*9f20*/  SEL R14, R11, 0xffffff80, !P2 ;  /* 0xffffff800b0e7807 */ /* 0x000fe20005000000 */
[----:B------:R-:W-:Y:S01]  /*9f30*/  FMUL.FTZ R78, R7, R78 ;  /* 0x0000004e074e7220 */ /* 0x000fe20000410000 */
[----:B------:R-:W-:Y:S01]  /*9f40*/  STS.64 [R9.X4+0x800], R130 ;  /* 0x0008008209007388 */ /* 0x000fe20000004a00 */
[C---:B------:R-:W-:Y:S01]  /*9f50*/  FMUL.FTZ R80, R8.reuse, R80 ;  /* 0x0000005008507220 */ /* 0x040fe20000410000 */
[----:B------:R-:W1:Y:S01]  /*9f60*/  @P4 MUFU.LG2 R5, R5 ;  /* 0x0000000500054308 */ /* 0x000e620000000c00 */
[----:B------:R-:W-:-:S02]  /*9f70*/  FMUL.FTZ R81, R8, R81 ;  /* 0x0000005108517220 */ /* 0x000fc40000410000 */
[C---:B------:R-:W-:Y:S02]  /*9f80*/  FMUL.FTZ R83, R7.reuse, R83 ;  /* 0x0000005307537220 */ /* 0x040fe40000410000 */
[C---:B------:R-:W-:Y:S02]  /*9f90*/  FMUL.FTZ R82, R7.reuse, R82 ;  /* 0x0000005207527220 */ /* 0x040fe40000410000 */
[C---:B------:R-:W-:Y:S01]  /*9fa0*/  FMUL.FTZ R84, R8.reuse, R84 ;  /* 0x0000005408547220 */ /* 0x040fe20000410000 */
[----:B------:R-:W2:Y:S01]  /*9fb0*/  @P3 MUFU.LG2 R4, R4 ;  /* 0x0000000400043308 */ /* 0x000ea20000000c00 */
        /* <DEDUP_REMOVED lines=40> */
[----:B------:R-:W-:Y:S01]  /*a240*/  FMUL.FTZ R117, R8, R117 ;  /* 0x0000007508757220 */ /* 0x000fe20000410000 */
[----:B------:R-:W-:Y:S01]  /*a250*/  MOV R8, 0x40 ;  /* 0x0000004000087802 */ /* 0x000fe20000000f00 */
[C---:B------:R-:W-:Y:S02]  /*a260*/  FMUL.FTZ R119, R7.reuse, R119 ;  /* 0x0000007707777220 */ /* 0x040fe40000410000 */
[----:B------:R-:W-:Y:S01]  /*a270*/  FMUL.FTZ R118, R7, R118 ;  /* 0x0000007607767220 */ /* 0x000fe20000410000 */
[----:B------:R-:W-:Y:S01]  /*a280*/  SHF.L.U32 R7, R9, 0x2, RZ ;  /* 0x0000000209077819 */ /* 0x000fe200000006ff */
[----:B-1----:R-:W-:Y:S01]  /*a290*/  @P4 FMUL.FTZ R5, R5, 0.69314718246459960938 ;  /* 0x3f31721805054820 */ /* 0x002fe20000410000 */
[----:B------:R-:W-:Y:S01]  /*a2a0*/  SEL R8, R8, 0xffffffc0, !P1 ;  /* 0xffffffc008087807 */ /* 0x000fe20004800000 */
[----:B--2---:R-:W-:Y:S01]  /*a2b0*/  @P3 FMUL.FTZ R4, R4, 0.69314718246459960938 ;  /* 0x3f31721804043820 */ /* 0x004fe20000410000 */
[----:B------:R-:W-:-:S02]  /*a2c0*/  IADD3 R13, R7, -0x20, RZ ;  /* 0xffffffe0070d7810 */ /* 0x000fc40007ffe0ff */
[C---:B------:R-:W-:Y:S02]  /*a2d0*/  @P0 IADD3 R13, R7.reuse, 0x20, RZ ;  /* 0x00000020070d0810 */ /* 0x040fe40007ffe0ff */
[C---:B------:R-:W-:Y:S02]  /*a2e0*/  IADD3 R12, R7.reuse, R8, RZ ;  /* 0x00000008070c7210 */ /* 0x040fe40007ffe0ff */
[-C--:B------:R-:W-:Y:S01]  /*a2f0*/  IADD3 R11, R8, R13.reuse, RZ ;  /* 0x0000000d080b7210 */ /* 0x080fe20007ffe0ff */
[----:B------:R-:W-:Y:S01]  /*a300*/  STS.64 [R13], R68 ;  /* 0x000000440d007388 */ /* 0x000fe20000000a00 */
[-C--:B------:R-:W-:Y:S02]  /*a310*/  IADD3 R15, R7, R14.reuse, RZ ;  /* 0x0000000e070f7210 */ /* 0x080fe40007ffe0ff */
[----:B------:R-:W-:Y:S01]  /*a320*/  IADD3 R16, R14, R13, RZ ;  /* 0x0000000d0e107210 */ /* 0x000fe20007ffe0ff */
[----:B------:R-:W-:Y:S01]  /*a330*/  STS.64 [R13+0x800], R70 ;  /* 0x000800460d007388 */ /* 0x000fe20000000a00 */
[----:B------:R-:W-:-:S02]  /*a340*/  IADD3 R17, R12, R14, RZ ;  /* 0x0000000e0c117210 */ /* 0x000fc40007ffe0ff */
[----:B------:R-:W-:Y:S01]  /*a350*/  IADD3 R14, R11, R14, RZ ;  /* 0x0000000e0b0e7210 */ /* 0x000fe20007ffe0ff */
[----:B------:R-:W-:Y:S04]  /*a360*/  STS.64 [R12], R72 ;  /* 0x000000480c007388 */ /* 0x000fe80000000a00 */
[----:B------:R-:W-:Y:S04]  /*a370*/  STS.64 [R12+0x800], R74 ;  /* 0x0008004a0c007388 */ /* 0x000fe80000000a00 */
[----:B------:R1:W-:Y:S04]  /*a380*/  STS.64 [R11], R76 ;  /* 0x0000004c0b007388 */ /* 0x0003e80000000a00 */
[----:B------:R-:W-:Y:S04]  /*a390*/  STS.64 [R11+0x800], R78 ;  /* 0x0008004e0b007388 */ /* 0x000fe80000000a00 */
[----:B------:R-:W-:Y:S04]  /*a3a0*/  STS.64 [R15], R80 ;  /* 0x000000500f007388 */ /* 0x000fe80000000a00 */
[----:B------:R-:W-:Y:S04]  /*a3b0*/  STS.64 [R15+0x800], R82 ;  /* 0x000800520f007388 */ /* 0x000fe80000000a00 */
[----:B------:R-:W-:Y:S04]  /*a3c0*/  STS.64 [R16], R84 ;  /* 0x0000005410007388 */ /* 0x000fe80000000a00 */
[----:B------:R-:W-:Y:S04]  /*a3d0*/  STS.64 [R16+0x800], R86 ;  /* 0x0008005610007388 */ /* 0x000fe80000000a00 */
[----:B------:R-:W-:Y:S01]  /*a3e0*/  STS.64 [R17], R88 ;  /* 0x0000005811007388 */ /* 0x000fe20000000a00 */
[----:B-1----:R-:W-:-:S03]  /*a3f0*/  LOP3.LUT R77, R0, 0xffffffe0, RZ, 0xc0, !PT ;  /* 0xffffffe0004d7812 */ /* 0x002fc600078ec0ff */
[----:B------:R-:W-:Y:S01]  /*a400*/  STS.64 [R17+0x800], R90 ;  /* 0x0008005a11007388 */ /* 0x000fe20000000a00 */
[----:B------:R-:W-:-:S03]  /*a410*/  IADD3 R77, -R77, R2, RZ ;  /* 0x000000024d4d7210 */ /* 0x000fc60007ffe1ff */
[----:B------:R-:W-:Y:S01]  /*a420*/  STS.64 [R14], R92 ;  /* 0x0000005c0e007388 */ /* 0x000fe20000000a00 */
[----:B------:R-:W-:Y:S01]  /*a430*/  MOV R2, 0xff800000 ;  /* 0xff80000000027802 */ /* 0x000fe20000000f00 */
[----:B------:R-:W-:Y:S01]  /*a440*/  @P4 FFMA.FTZ R2, R132, c[0x0][0x238], R5 ;  /* 0x00008e0084024a23 */ /* 0x000fe20000010005 */
[----:B------:R-:W-:Y:S01]  /*a450*/  LOP3.LUT P0, RZ, R77, 0x3, RZ, 0xc0, !PT ;  /* 0x000000034dff7812 */ /* 0x000fe2000780c0ff */
[----:B------:R-:W-:Y:S04]  /*a460*/  STS.64 [R14+0x800], R94 ;  /* 0x0008005e0e007388 */ /* 0x000fe80000000a00 */
[----:B------:R-:W-:Y:S04]  /*a470*/  STS.64 [R9.X4+0x4000], R96 ;  /* 0x0040006009007388 */ /* 0x000fe80000004a00 */
[----:B------:R1:W-:Y:S04]  /*a480*/  STS.64 [R9.X4+0x4800], R98 ;  /* 0x0048006209007388 */ /* 0x0003e80000004a00 */
[----:B------:R-:W-:Y:S04]  /*a490*/  STS.64 [R13+0x4000], R100 ;  /* 0x004000640d007388 */ /* 0x000fe80000000a00 */
[----:B------:R-:W-:Y:S04]  /*a4a0*/  STS.64 [R13+0x4800], R102 ;  /* 0x004800660d007388 */ /* 0x000fe80000000a00 */
[----:B------:R-:W-:Y:S04]  /*a4b0*/  STS.64 [R12+0x4000], R104 ;  /* 0x004000680c007388 */ /* 0x000fe80000000a00 */
[----:B------:R-:W-:Y:S04]  /*a4c0*/  STS.64 [R12+0x4800], R106 ;  /* 0x0048006a0c007388 */ /* 0x000fe80000000a00 */
[----:B------:R-:W2:Y:S04]  /*a4d0*/  S2R R8, SR_CTAID.Z ;  /* 0x0000000000087919 */ /* 0x000ea80000002700 */
[----:B------:R-:W3:Y:S04]  /*a4e0*/  S2R R7, SR_CTAID.Y ;  /* 0x0000000000077919 */ /* 0x000ee80000002600 */
[----:B------:R-:W-:Y:S04]  /*a4f0*/  STS.64 [R11+0x4000], R124 ;  /* 0x0040007c0b007388 */ /* 0x000fe80000000a00 */
[----:B------:R4:W-:Y:S04]  /*a500*/  STS.64 [R11+0x4800], R126 ;  /* 0x0048007e0b007388 */ /* 0x0009e80000000a00 */
[----:B------:R-:W-:Y:S04]  /*a510*/  STS.64 [R15+0x4000], R108 ;  /* 0x0040006c0f007388 */ /* 0x000fe80000000a00 */
[----:B------:R-:W-:Y:S04]  /*a520*/  STS.64 [R15+0x4800], R110 ;  /* 0x0048006e0f007388 */ /* 0x000fe80000000a00 */
[----:B------:R-:W-:Y:S04]  /*a530*/  STS.64 [R16+0x4000], R112 ;  /* 0x0040007010007388 */ /* 0x000fe80000000a00 */
[----:B------:R-:W-:Y:S01]  /*a540*/  STS.64 [R16+0x4800], R114 ;  /* 0x0048007210007388 */ /* 0x000fe20000000a00 */
[----:B---3--:R-:W-:-:S03]  /*a550*/  IMAD R7, R7, c[0x0][0x210], R230 ;  /* 0x0000840007077a24 */ /* 0x008fc600078e02e6 */
[----:B-1----:R-:W1:Y:S04]  /*a560*/  S2R R9, SR_CTAID.X ;  /* 0x0000000000097919 */ /* 0x002e680000002500 */
[----:B------:R-:W-:Y:S01]  /*a570*/  STS.64 [R17+0x4000], R120 ;  /* 0x0040007811007388 */ /* 0x000fe20000000a00 */
[----:B----4-:R-:W-:-:S03]  /*a580*/  IADD3 R11, -R230, RZ, RZ ;  /* 0x000000ffe60b7210 */ /* 0x010fc60007ffe1ff */
[----:B------:R-:W-:Y:S04]  /*a590*/  STS.64 [R17+0x4800], R122 ;  /* 0x0048007a11007388 */ /* 0x000fe80000000a00 */
[----:B------:R-:W-:Y:S01]  /*a5a0*/  STS.64 [R14+0x4000], R116 ;  /* 0x004000740e007388 */ /* 0x000fe20000000a00 */
[----:B--2---:R-:W-:-:S03]  /*a5b0*/  IMAD R8, R11, c[0x0][0x1c0], R8 ;  /* 0x000070000b087a24 */ /* 0x004fc600078e0208 */
[----:B------:R-:W-:Y:S01]  /*a5c0*/  STS.64 [R14+0x4800], R118 ;  /* 0x004800760e007388 */ /* 0x000fe20000000a00 */
[----:B------:R-:W-:-:S03]  /*a5d0*/  IMAD R7, R7, c[0x0][0x1c0], R8 ;  /* 0x0000700007077a24 */ /* 0x000fc600078e0208 */
[----:B------:R-:W-:Y:S01]  /*a5e0*/  BAR.SYNC.DEFER_BLOCKING 0x0 ;  /* 0x0000000000007b1d */ /* 0x000fe20000010000 */
[----:B-1----:R-:W-:-:S05]  /*a5f0*/  SHF.L.U32 R0, R9, 0x6, RZ ;  /* 0x0000000609007819 */ /* 0x002fca00000006ff */
[----:B------:R-:W-:Y:S01]  /*a600*/  IMAD R7, R7, c[0x0][0x214], R0 ;  /* 0x0000850007077a24 */ /* 0x000fe200078e0200 */
[----:B------:R-:W1:Y:S04]  /*a610*/  LDS.128 R68, [R6.X4] ;  /* 0x0000000006447984 */ /* 0x000e680000004c00 */
[----:B------:R-:W2:Y:S04]  /*a620*/  LDS.128 R64, [R6.X4+0x800] ;  /* 0x0008000006407984 */ /* 0x000ea80000004c00 */
[----:B------:R-:W3:Y:S04]  /*a630*/  LDS.128 R60, [R6.X4+0x1000] ;  /* 0x00100000063c7984 */ /* 0x000ee80000004c00 */
[----:B------:R-:W4:Y:S04]  /*a640*/  LDS.128 R56, [R6.X4+0x1800] ;  /* 0x0018000006387984 */ /* 0x000f280000004c00 */
        /* <DEDUP_REMOVED lines=15> */
[----:B--234-:R-:W-:Y:S01]  /*a740*/  IMAD.MOV.U32 R0, RZ, RZ, -0x40 ;  /* 0xffffffc0ff007424 */ /* 0x01cfe200078e00ff */
[----:B------:R-:W-:-:S02]  /*a750*/  IADD3 R3, R234, 0x8, RZ ;  /* 0x00000008ea037810 */ /* 0x000fc40007ffe0ff */
[----:B------:R-:W-:Y:S01]  /*a760*/  SHF.R.S32.HI R4, RZ, 0x1f, R234 ;  /* 0x0000001fff047819 */ /* 0x000fe200000114ea */
[----:B------:R-:W-:Y:S01]  /*a770*/  IMAD R9, R9, R0, c[0x0][0x214] ;  /* 0x0000850009097624 */ /* 0x000fe200078e0200 */
[----:B------:R-:W-:-:S04]  /*a780*/  IADD3 R0, P0, R7, R234, RZ ;  /* 0x000000ea07007210 */ /* 0x000fc80007f1e0ff */
[-C--:B------:R-:W-:Y:S02]  /*a790*/  ISETP.GE.AND P2, PT, R234, R9.reuse, PT ;  /* 0x00000009ea00720c */ /* 0x080fe40003f46270 */
[----:B------:R-:W-:Y:S02]  /*a7a0*/  ISETP.GE.AND P1, PT, R3, R9, PT ;  /* 0x000000090300720c */ /* 0x000fe40003f26270 */
[----:B------:R-:W-:Y:S02]  /*a7b0*/  LEA.HI.X.SX32 R3, R7, R4, 0x1, P0 ;  /* 0x0000000407037211 */ /* 0x000fe400000f0eff */
[----:B------:R-:W-:-:S04]  /*a7c0*/  LEA R4, P0, R0, c[0x0][0x208], 0x2 ;  /* 0x0000820000047a11 */ /* 0x000fc800078010ff */
[----:B------:R-:W-:-:S05]  /*a7d0*/  LEA.HI.X R5, R0, c[0x0][0x20c], R3, 0x2, P0 ;  /* 0x0000830000057a11 */ /* 0x000fca00000f1403 */
[----:B------:R2:W-:Y:S04]  /*a7e0*/  @!P2 STG.E [R4.64], R2 ;  /* 0x000000020400a986 */ /* 0x0005e8000c10190a */
[----:B------:R2:W-:Y:S02]  /*a7f0*/  @!P1 STG.E [R4.64+0x20], R6 ;  /* 0x0000200604009986 */ /* 0x0005e4000c10190a */
.L_x_2303:
[----:B--234-:R-:W-:Y:S05]  /*a800*/  BSYNC B0 ;  /* 0x0000000000007941 */ /* 0x01cfea0003800000 */
.L_x_2302:
[----:B------:R-:W-:Y:S02]  /*a810*/  IMAD.SHL.U32 R228, R228, 0x4, RZ ;  /* 0x00000004e4e47824 */ /* 0x000fe400078e00ff */
[----:B------:R-:W-:-:S03]  /*a820*/  IMAD R7, R7, c[0x0][0x22c], RZ ;  /* 0x00008b0007077a24 */ /* 0x000fc600078e02ff */
[----:B------:R-:W-:-:S05]  /*a830*/  SHF.R.S32.HI R229, RZ, 0x1f, R228 ;  /* 0x0000001fffe57819 */ /* 0x000fca00000114e4 */
[----:B------:R-:W-:-:S05]  /*a840*/  IMAD.WIDE R10, R10, 0x80, R228 ;  /* 0x000000800a0a7825 */ /* 0x000fca00078e02e4 */
[----:B------:R-:W-:-:S04]  /*a850*/  IADD3 R0, P0, R7, R10, RZ ;  /* 0x0000000a07007210 */ /* 0x000fc80007f1e0ff */
[----:B------:R-:W-:Y:S02]  /*a860*/  LEA.HI.X.SX32 R7, R7, R11, 0x1, P0 ;  /* 0x0000000b07077211 */ /* 0x000fe400000f0eff */
[----:B------:R-:W-:-:S04]  /*a870*/  LEA R2, P0, R0, c[0x0][0x1d8], 0x2 ;  /* 0x0000760000027a11 */ /* 0x000fc800078010ff */
[----:B------:R-:W-:-:S05]  /*a880*/  LEA.HI.X R3, R0, c[0x0][0x1dc], R7, 0x2, P0 ;  /* 0x0000770000037a11 */ /* 0x000fca00000f1407 */
[----:B-1----:R-:W-:Y:S04]  /*a890*/  STG.E.128 [R2.64], R68 ;  /* 0x0000004402007986 */ /* 0x002fe8000c101d0a */
[----:B------:R-:W-:Y:S04]  /*a8a0*/  STG.E.128 [R2.64+0x100], R36 ;  /* 0x0001002402007986 */ /* 0x000fe8000c101d0a */
        /* <DEDUP_REMOVED lines=13> */
[----:B------:R-:W-:Y:S01]  /*a980*/  STG.E.128 [R2.64+0x7100], R72 ;  /* 0x0071004802007986 */ /* 0x000fe2000c101d0a */
[----:B------:R-:W-:Y:S05]  /*a990*/  EXIT ;  /* 0x000000000000794d */ /* 0x000fea0003800000 */
.L_x_2304:
        /* <DEDUP_REMOVED lines=14> */
.L_x_8228:


//--------------------- .text._ZN5flash24flash_fwd_splitkv_kernelI23Flash_fwd_kernel_traitsILi128ELi64ELi128ELi4ELb0ELb0EN7cutlass6half_tE19Flash_kernel_traitsILi128ELi64ELi128ELi4ES3_EELb1ELb0ELb0ELb1ELb1ELb1ELb1ELb0EEEvNS_16Flash_fwd_paramsE --------------------------
	.section	.text._ZN5flash24flash_fwd_splitkv_kernelI23Flash_fwd_kernel_traitsILi128ELi64ELi128ELi4ELb0ELb0EN7cutlass6half_tE19Flash_kernel_traitsILi128ELi64ELi128ELi4ES3_EELb1ELb0ELb0ELb1ELb1ELb1ELb1ELb0EEEvNS_16Flash_fwd_paramsE,"ax",@progbits
	.sectioninfo	@"SHI_REGISTERS=255"
	.align	128
        .global         _ZN5flash24flash_fwd_splitkv_kernelI23Flash_fwd_kernel_traitsILi128ELi64ELi128ELi4ELb0ELb0EN7cutlass6half_tE19Flash_kernel_traitsILi128ELi64ELi128ELi4ES3_EELb1ELb0ELb0ELb1ELb1ELb1ELb1ELb0EEEvNS_16Flash_fwd_paramsE
        .type           _ZN5flash24flash_fwd_splitkv_kernelI23Flash_fwd_kernel_traitsILi128ELi64ELi128ELi4ELb0ELb0EN7cutlass6half_tE19Flash_kernel_traitsILi128ELi64ELi128ELi4ES3_EELb1ELb0ELb0ELb1ELb1ELb1ELb1ELb0EEEvNS_16Flash_fwd_paramsE,@function
        .size           _ZN5flash24flash_fwd_splitkv_kernelI23Flash_fwd_kernel_traitsILi128ELi64ELi128ELi4ELb0ELb0EN7cutlass6half_tE19Flash_kernel_traitsILi128ELi64ELi128ELi4ES3_EELb1ELb0ELb0ELb1ELb1ELb1ELb1ELb0EEEvNS_16Flash_fwd_paramsE,(.L_x_8229 - _ZN5flash24flash_fwd_splitkv_kernelI23Flash_fwd_kernel_traitsILi128ELi64ELi128ELi4ELb0ELb0EN7cutlass6half_tE19Flash_kernel_traitsILi128ELi64ELi128ELi4ES3_EELb1ELb0ELb0ELb1ELb1ELb1ELb1ELb0EEEvNS_16Flash_fwd_paramsE)
        .other          _ZN5flash24flash_fwd_splitkv_kernelI23Flash_fwd_kernel_traitsILi128ELi64ELi128ELi4ELb0ELb0EN7cutlass6half_tE19Flash_kernel_traitsILi128ELi64ELi128ELi4ES3_EELb1ELb0ELb0ELb1ELb1ELb1ELb1ELb0EEEvNS_16Flash_fwd_paramsE,@"STO_CUDA_ENTRY STV_DEFAULT"
_ZN5flash24flash_fwd_splitkv_kernelI23Flash_fwd_kernel_traitsILi128ELi64ELi128ELi4ELb0ELb0EN7cutlass6half_tE19Flash_kernel_traitsILi128ELi64ELi128ELi4ES3_EELb1ELb0ELb0ELb1ELb1ELb1ELb1ELb0EEEvNS_16Flash_fwd_paramsE:
.text._ZN5flash24flash_fwd_splitkv_kernelI23Flash_fwd_kernel_traitsILi128ELi64ELi128ELi4ELb0ELb0EN7cutlass6half_tE19Flash_kernel_traitsILi128ELi64ELi128ELi4ES3_EELb1ELb0ELb0ELb1ELb1ELb1ELb1ELb0EEEvNS_16Flash_fwd_paramsE:
        /* <DEDUP_REMOVED lines=163> */
.L_x_2305:
        /* <DEDUP_REMOVED lines=19> */
.L_x_2306:
        /* <DEDUP_REMOVED lines=74> */
.L_x_2307:
        /* <DEDUP_REMOVED lines=52> */
.L_x_2308:
        /* <DEDUP_REMOVED lines=30> */
[----:B------:R-:W-:Y:S01]  /*1520*/  ULDC.64 UR6, c[0x0][0x198] ;  /* 0x0000660000067ab9 */ /* 0x000fe20000000a00 */
[----:B------:R-:W-:Y:S01]  /*1530*/  LOP3.LUT R5, R5, 0xfffffff0, RZ, 0xc0, !PT ;  /* 0xfffffff005057812 */ /* 0x000fe200078ec0ff */
[----:B------:R-:W-:Y:S01]  /*1540*/  USHF.L.U32 UR12, UR6, 0x5, URZ ;  /* 0x00000005060c7899 */ /* 0x000fe2000800063f */
[----:B------:R-:W-:Y:S01]  /*1550*/  IMAD.X R29, R23, 0x1, R13, P0 ;  /* 0x00000001171d7824 */ /* 0x000fe200000e060d */
[----:B------:R-:W-:Y:S01]  /*1560*/  IADD3 R9, P0, R26, R9, RZ ;  /* 0x000000091a097210 */ /* 0x000fe20007f1e0ff */
[----:B------:R-:W-:Y:S01]  /*1570*/  IMAD.IADD R25, R25, 0x1, R7 ;  /* 0x0000000119197824 */ /* 0x000fe200078e0207 */
[----:B------:R-:W-:Y:S01]  /*1580*/  LOP3.LUT R16, R15, 0x38, R22, 0xf8, !PT ;  /* 0x000000380f107812 */ /* 0x000fe200078ef816 */
[----:B------:R-:W-:Y:S01]  /*1590*/  IMAD.WIDE.U32 R28, R11, c[0x0][0x1b8], R28 ;  /* 0x00006e000b1c7a25 */ /* 0x000fe200078e001c */
[-C--:B------:R-:W-:Y:S01]  /*15a0*/  LEA.HI R11, R39, R6.reuse, RZ, 0x6 ;  /* 0x00000006270b7211 */ /* 0x080fe200078f30ff */
[----:B------:R-:W-:Y:S01]  /*15b0*/  USHF.L.U64.HI UR7, UR6, UR8, UR7 ;  /* 0x0000000806077299 */ /* 0x000fe20008010207 */
[----:B------:R-:W-:Y:S01]  /*15c0*/  SHF.R.U32.HI R15, RZ, 0x3, R15 ;  /* 0x00000003ff0f7819 */ /* 0x000fe2000001160f */
[----:B------:R-:W-:Y:S01]  /*15d0*/  IMAD.X R21, R23, 0x1, R12, P1 ;  /* 0x0000000117157824 */ /* 0x000fe200008e060c */
[----:B------:R-:W-:Y:S01]  /*15e0*/  LEA.HI R39, R39, R6, RZ, 0x5 ;  /* 0x0000000627277211 */ /* 0x000fe200078f28ff */
[----:B------:R-:W-:Y:S01]  /*15f0*/  IMAD R7, R27, c[0x0][0x198], RZ ;  /* 0x000066001b077a24 */ /* 0x000fe200078e02ff */
[----:B------:R-:W-:Y:S01]  /*1600*/  LOP3.LUT R15, R16, R15, RZ, 0x3c, !PT ;  /* 0x0000000f100f7212 */ /* 0x000fe200078e3cff */
[C---:B------:R-:W-:Y:S01]  /*1610*/  IMAD R14, R17.reuse, c[0x0][0x1ac], R14 ;  /* 0x00006b00110e7a24 */ /* 0x040fe200078e020e */
[----:B------:R-:W-:Y:S01]  /*1620*/  SHF.R.S32.HI R38, RZ, 0x5, R39 ;  /* 0x00000005ff267819 */ /* 0x000fe20000011427 */
[----:B------:R-:W-:Y:S01]  /*1630*/  IMAD.WIDE.U32 R24, R17, c[0x0][0x1a8], R24 ;  /* 0x00006a0011187a25 */ /* 0x000fe200078e0018 */
[----:B------:R-:W-:-:S02]  /*1640*/  LOP3.LUT R235, R39, 0xffffffe0, RZ, 0xc0, !PT ;  /* 0xffffffe027eb7812 */ /* 0x000fc400078ec0ff */
[----:B------:R-:W-:Y:S01]  /*1650*/  SHF.R.S32.HI R39, RZ, 0x1f, R39 ;  /* 0x0000001fff277819 */ /* 0x000fe20000011427 */
[----:B------:R-:W-:Y:S02]  /*1660*/  IMAD.SHL.U32 R12, R11, 0x8, RZ ;  /* 0x000000080b0c7824 */ /* 0x000fe400078e00ff */
[C---:B------:R-:W-:Y:S01]  /*1670*/  IMAD R7, R26.reuse, c[0x0][0x19c], R7 ;  /* 0x000067001a077a24 */ /* 0x040fe200078e0207 */
[----:B------:R-:W-:Y:S01]  /*1680*/  LEA.HI R39, R39, R38, RZ, 0x2 ;  /* 0x0000002627277211 */ /* 0x000fe200078f10ff */
[----:B------:R-:W-:Y:S01]  /*1690*/  IMAD.WIDE.U32 R20, R26, c[0x0][0x198], R20 ;  /* 0x000066001a147a25 */ /* 0x000fe200078e0014 */
[----:B------:R-:W-:Y:S02]  /*16a0*/  LOP3.LUT R12, R15, 0x7ffffe00, R12, 0xf8, !PT ;  /* 0x7ffffe000f0c7812 */ /* 0x000fe400078ef80c */
[----:B------:R-:W-:Y:S01]  /*16b0*/  LOP3.LUT R39, R39, 0xfffffffc, RZ, 0xc0, !PT ;  /* 0xfffffffc27277812 */ /* 0x000fe200078ec0ff */
[----:B------:R-:W-:Y:S02]  /*16c0*/  IMAD R11, R19, c[0x0][0x190], RZ ;  /* 0x00006400130b7a24 */ /* 0x000fe400078e02ff */
[----:B------:R-:W-:-:S02]  /*16d0*/  IMAD.IADD R25, R25, 0x1, R14 ;  /* 0x0000000119197824 */ /* 0x000fc400078e020e */
        /* <DEDUP_REMOVED lines=15> */
[----:B------:R-:W-:Y:S01]  /*17d0*/  IMAD.IADD R232, R6, 0x1, -R5 ;  /* 0x0000000106e87824 */ /* 0x000fe200078e0a05 */
[----:B------:R-:W-:Y:S01]  /*17e0*/  IADD3.X R9, R11, UR5, RZ, P0, !PT ;  /* 0x000000050b097c10 */ /* 0x000fe200087fe4ff */
[----:B------:R-:W-:Y:S01]  /*17f0*/  IMAD.IADD R229, R29, 0x1, R7 ;  /* 0x000000011de57824 */ /* 0x000fe200078e0207 */
[----:B------:R-:W-:Y:S01]  /*1800*/  IADD3 R14, P0, R8, UR9, RZ ;  /* 0x00000009080e7c10 */ /* 0x000fe2000ff1e0ff */
[----:B------:R-:W-:Y:S01]  /*1810*/  @!PT LDS RZ, [RZ] ;  /* 0x00000000fffff984 */ /* 0x000fe20000000800 */
[----:B------:R-:W-:Y:S01]  /*1820*/  @!PT LDS RZ, [RZ] ;  /* 0x00000000fffff984 */ /* 0x000fe20000000800 */
[----:B------:R-:W-:Y:S01]  /*1830*/  @!PT LDS RZ, [RZ] ;  /* 0x00000000fffff984 */ /* 0x000fe20000000800 */
[----:B------:R1:W-:Y:S01]  /*1840*/  LDGSTS.E.BYPASS.LTC128B.128 [R233], [R10.64] ;  /* 0x000000000ae97fae */ /* 0x0003e2000b901d4a */
[----:B------:R-:W-:Y:S01]  /*1850*/  SHF.R.S32.HI R5, RZ, 0x1f, R232 ;  /* 0x0000001fff057819 */ /* 0x000fe200000114e8 */
[----:B------:R-:W-:Y:S01]  /*1860*/  IMAD.SHL.U32 R7, R0, 0x8, RZ ;  /* 0x0000000800077824 */ /* 0x000fe200078e00ff */
[----:B------:R-:W-:Y:S01]  /*1870*/  IADD3.X R15, R9, UR5, RZ, P0, !PT ;  /* 0x00000005090f7c10 */ /* 0x000fe200087fe4ff */
[----:B------:R1:W-:Y:S01]  /*1880*/  LDGSTS.E.BYPASS.LTC128B.128 [R233+0x2000], [R10.64+0x80] ;  /* 0x020000800ae97fae */ /* 0x0003e2000b901d4a */
[----:B------:R-:W-:Y:S01]  /*1890*/  IADD3 R16, P0, R14, UR9, RZ ;  /* 0x000000090e107c10 */ /* 0x000fe2000ff1e0ff */
[----:B------:R-:W-:-:S02]  /*18a0*/  IMAD.IADD R235, R6, 0x1, -R235 ;  /* 0x0000000106eb7824 */ /* 0x000fc400078e0aeb */
[----:B------:R2:W-:Y:S01]  /*18b0*/  LDGSTS.E.BYPASS.LTC128B.128 [R233+0x800], [R8.64] ;  /* 0x0080000008e97fae */ /* 0x0005e2000b901d4a */
[----:B------:R-:W-:Y:S01]  /*18c0*/  IADD3.X R17, R15, UR5, RZ, P0, !PT ;  /* 0x000000050f117c10 */ /* 0x000fe200087fe4ff */
[----:B------:R-:W-:Y:S01]  /*18d0*/  ULDC.64 UR4, c[0x0][0x1a0] ;  /* 0x0000680000047ab9 */ /* 0x000fe20000000a00 */
[----:B------:R-:W-:Y:S01]  /*18e0*/  IADD3 R12, P0, R230, UR12, RZ ;  /* 0x0000000ce60c7c10 */ /* 0x000fe2000ff1e0ff */
[----:B------:R2:W-:Y:S01]  /*18f0*/  LDGSTS.E.BYPASS.LTC128B.128 [R233+0x2800], [R8.64+0x80] ;  /* 0x0280008008e97fae */ /* 0x0005e2000b901d4a */
[----:B------:R-:W-:Y:S01]  /*1900*/  USHF.L.U32 UR9, UR4, 0x5, URZ ;  /* 0x0000000504097899 */ /* 0x000fe2000800063f */
[----:B------:R-:W-:Y:S01]  /*1910*/  IMAD.IADD R238, R38, 0x1, -R39 ;  /* 0x0000000126ee7824 */ /* 0x000fe200078e0a27 */
[----:B------:R-:W-:Y:S01]  /*1920*/  IADD3.X R13, R231, UR7, RZ, P0, !PT ;  /* 0x00000007e70d7c10 */ /* 0x000fe200087fe4ff */
[----:B------:R3:W-:Y:S01]  /*1930*/  LDGSTS.E.BYPASS.LTC128B.128 [R233+0x1000], [R14.64] ;  /* 0x010000000ee97fae */ /* 0x0007e2000b901d4a */
[----:B------:R-:W-:-:S03]  /*1940*/  USHF.L.U64.HI UR5, UR4, UR8, UR5 ;  /* 0x0000000804057299 */ /* 0x000fc60008010205 */
[----:B------:R3:W-:Y:S04]  /*1950*/  LDGSTS.E.BYPASS.LTC128B.128 [R233+0x3000], [R14.64+0x80] ;  /* 0x030000800ee97fae */ /* 0x0007e8000b901d4a */
[----:B------:R4:W-:Y:S04]  /*1960*/  LDGSTS.E.BYPASS.LTC128B.128 [R233+0x1800], [R16.64] ;  /* 0x0180000010e97fae */ /* 0x0009e8000b901d4a */
[----:B------:R4:W-:Y:S01]  /*1970*/  LDGSTS.E.BYPASS.LTC128B.128 [R233+0x3800], [R16.64+0x80] ;  /* 0x0380008010e97fae */ /* 0x0009e2000b901d4a */
[----:B-1----:R-:W-:-:S03]  /*1980*/  IADD3 R10, P0, R12, UR12, RZ ;  /* 0x0000000c0c0a7c10 */ /* 0x002fc6000ff1e0ff */
[----:B------:R1:W-:Y:S01]  /*1990*/  LDGSTS.E.BYPASS.LTC128B.128 [R233+0x4000], [R230.64] ;  /* 0x04000000e6e97fae */ /* 0x0003e2000b901d4a */
[----:B------:R-:W-:-:S03]  /*19a0*/  IADD3.X R11, R13, UR7, RZ, P0, !PT ;  /* 0x000000070d0b7c10 */ /* 0x000fc600087fe4ff */
[----:B------:R1:W-:Y:S01]  /*19b0*/  LDGSTS.E.BYPASS.LTC128B.128 [R233+0x8000], [R230.64+0x80] ;  /* 0x08000080e6e97fae */ /* 0x0003e2000b901d4a */
[----:B--2---:R-:W-:-:S03]  /*19c0*/  IADD3 R8, P0, R10, UR12, RZ ;  /* 0x0000000c0a087c10 */ /* 0x004fc6000ff1e0ff */
[----:B------:R2:W-:Y:S01]  /*19d0*/  LDGSTS.E.BYPASS.LTC128B.128 [R233+0x4800], [R12.64] ;  /* 0x048000000ce97fae */ /* 0x0005e2000b901d4a */
[----:B------:R-:W-:-:S03]  /*19e0*/  IADD3.X R9, R11, UR7, RZ, P0, !PT ;  /* 0x000000070b097c10 */ /* 0x000fc600087fe4ff */
[----:B------:R2:W-:Y:S01]  /*19f0*/  LDGSTS.E.BYPASS.LTC128B.128 [R233+0x8800], [R12.64+0x80] ;  /* 0x088000800ce97fae */ /* 0x0005e2000b901d4a */
[----:B------:R-:W-:-:S03]  /*1a00*/  IADD3 R18, P0, R8, UR12, RZ ;  /* 0x0000000c08127c10 */ /* 0x000fc6000ff1e0ff */
[----:B------:R5:W-:Y:S01]  /*1a10*/  LDGSTS.E.BYPASS.LTC128B.128 [R233+0x5000], [R10.64] ;  /* 0x050000000ae97fae */ /* 0x000be2000b901d4a */
[----:B------:R-:W-:-:S03]  /*1a20*/  IADD3.X R19, R9, UR7, RZ, P0, !PT ;  /* 0x0000000709137c10 */ /* 0x000fc600087fe4ff */
[----:B------:R5:W-:Y:S01]  /*1a30*/  LDGSTS.E.BYPASS.LTC128B.128 [R233+0x9000], [R10.64+0x80] ;  /* 0x090000800ae97fae */ /* 0x000be2000b901d4a */
[----:B----4-:R-:W-:-:S03]  /*1a40*/  IADD3 R16, P0, R18, UR12, RZ ;  /* 0x0000000c12107c10 */ /* 0x010fc6000ff1e0ff */
[----:B------:R4:W-:Y:S01]  /*1a50*/  LDGSTS.E.BYPASS.LTC128B.128 [R233+0x5800], [R8.64] ;  /* 0x0580000008e97fae */ /* 0x0009e2000b901d4a */
[----:B------:R-:W-:-:S03]  /*1a60*/  IADD3.X R17, R19, UR7, RZ, P0, !PT ;  /* 0x0000000713117c10 */ /* 0x000fc600087fe4ff */
[----:B------:R4:W-:Y:S01]  /*1a70*/  LDGSTS.E.BYPASS.LTC128B.128 [R233+0x9800], [R8.64+0x80] ;  /* 0x0980008008e97fae */ /* 0x0009e2000b901d4a */
[----:B---3--:R-:W-:-:S03]  /*1a80*/  IADD3 R14, P0, R16, UR12, RZ ;  /* 0x0000000c100e7c10 */ /* 0x008fc6000ff1e0ff */
[----:B------:R3:W-:Y:S01]  /*1a90*/  LDGSTS.E.BYPASS.LTC128B.128 [R233+0x6000], [R18.64] ;  /* 0x0600000012e97fae */ /* 0x0007e2000b901d4a */
[----:B------:R-:W-:-:S03]  /*1aa0*/  IADD3.X R15, R17, UR7, RZ, P0, !PT ;  /* 0x00000007110f7c10 */ /* 0x000fc600087fe4ff */
[----:B------:R3:W-:Y:S01]  /*1ab0*/  LDGSTS.E.BYPASS.LTC128B.128 [R233+0xa000], [R18.64+0x80] ;  /* 0x0a00008012e97fae */ /* 0x0007e2000b901d4a */
[----:B--2---:R-:W-:-:S03]  /*1ac0*/  IADD3 R12, P0, R14, UR12, RZ ;  /* 0x0000000c0e0c7c10 */ /* 0x004fc6000ff1e0ff */
[----:B------:R2:W-:Y:S01]  /*1ad0*/  LDGSTS.E.BYPASS.LTC128B.128 [R233+0x6800], [R16.64] ;  /* 0x0680000010e97fae */ /* 0x0005e2000b901d4a */
[----:B------:R-:W-:-:S03]  /*1ae0*/  IADD3.X R13, R15, UR7, RZ, P0, !PT ;  /* 0x000000070f0d7c10 */ /* 0x000fc600087fe4ff */
[----:B------:R2:W-:Y:S01]  /*1af0*/  LDGSTS.E.BYPASS.LTC128B.128 [R233+0xa800], [R16.64+0x80] ;  /* 0x0a80008010e97fae */ /* 0x0005e2000b901d4a */
[----:B------:R-:W-:Y:S01]  /*1b00*/  LEA R228, P0, R28, c[0x0][0x170], 0x1 ;  /* 0x00005c001ce47a11 */ /* 0x000fe200078008ff */
[----:B-----5:R-:W-:Y:S02]  /*1b10*/  IMAD.SHL.U32 R11, R2, 0x40, RZ ;  /* 0x00000040020b7824 */ /* 0x020fe400078e00ff */
[----:B------:R5:W-:Y:S01]  /*1b20*/  LDGSTS.E.BYPASS.LTC128B.128 [R233+0x7000], [R14.64] ;  /* 0x070000000ee97fae */ /* 0x000be2000b901d4a */
[----:B------:R-:W-:-:S03]  /*1b30*/  LEA.HI.X R229, R28, c[0x0][0x174], R229, 0x1, P0 ;  /* 0x00005d001ce57a11 */ /* 0x000fc600000f0ce5 */
[----:B------:R5:W-:Y:S01]  /*1b40*/  LDGSTS.E.BYPASS.LTC128B.128 [R233+0xb000], [R14.64+0x80] ;  /* 0x0b0000800ee97fae */ /* 0x000be2000b901d4a */
[----:B------:R-:W-:Y:S02]  /*1b50*/  LOP3.LUT R11, R11, 0x1c0, RZ, 0xc0, !PT ;  /* 0x000001c00b0b7812 */ /* 0x000fe400078ec0ff */
[----:B----4-:R-:W-:Y:S01]  /*1b60*/  LEA.HI R8, R5, R232, RZ, 0x3 ;  /* 0x000000e805087211 */ /* 0x010fe200078f18ff */
[----:B------:R4:W-:Y:S01]  /*1b70*/  LDGSTS.E.BYPASS.LTC128B.128 [R233+0x7800], [R12.64] ;  /* 0x078000000ce97fae */ /* 0x0009e2000b901d4a */
[----:B------:R-:W-:Y:S02]  /*1b80*/  LOP3.LUT R9, R11, 0x8, R4, 0xf8, !PT ;  /* 0x000000080b097812 */ /* 0x000fe400078ef804 */
[----:B------:R-:W-:Y:S01]  /*1b90*/  LOP3.LUT R5, R8, 0xfffffff8, RZ, 0xc0, !PT ;  /* 0xfffffff808057812 */ /* 0x000fe200078ec0ff */
[----:B------:R4:W-:Y:S01]  /*1ba0*/  LDGSTS.E.BYPASS.LTC128B.128 [R233+0xb800], [R12.64+0x80] ;  /* 0x0b8000800ce97fae */ /* 0x0009e2000b901d4a */
[----:B------:R-:W-:-:S03]  /*1bb0*/  SHF.R.U32.HI R4, RZ, 0x3, R11 ;  /* 0x00000003ff047819 */ /* 0x000fc6000001160b */
[----:B------:R-:W0:Y:S01]  /*1bc0*/  LDGDEPBAR ;  /* 0x00000000000079af */ /* 0x000e220000000000 */
[----:B------:R-:W-:Y:S01]  /*1bd0*/  IMAD.IADD R5, R232, 0x1, -R5 ;  /* 0x00000001e8057824 */ /* 0x000fe200078e0a05 */
[----:B------:R-:W-:-:S03]  /*1be0*/  LOP3.LUT R9, R9, R4, RZ, 0x3c, !PT ;  /* 0x0000000409097212 */ /* 0x000fc600078e3cff */
[C---:B------:R-:W-:Y:S01]  /*1bf0*/  IMAD.SHL.U32 R10, R5.reuse, 0x40, RZ ;  /* 0x00000040050a7824 */ /* 0x040fe200078e00ff */
[----:B------:R-:W-:Y:S01]  /*1c00*/  LOP3.LUT P1, RZ, R5, 0x2, RZ, 0xc0, !PT ;  /* 0x0000000205ff7812 */ /* 0x000fe2000782c0ff */
[----:B------:R-:W-:-:S03]  /*1c10*/  IMAD R0, R0, 0x200, R9 ;  /* 0x0000020000007824 */ /* 0x000fc600078e0209 */
[----:B------:R-:W-:Y:S01]  /*1c20*/  LOP3.LUT R10, R10, 0x1c0, RZ, 0xc0, !PT ;  /* 0x000001c00a0a7812 */ /* 0x000fe200078ec0ff */
[C---:B------:R-:W-:Y:S01]  /*1c30*/  IMAD.SHL.U32 R120, R0.reuse, 0x2, RZ ;  /* 0x0000000200787824 */ /* 0x040fe200078e00ff */
[----:B------:R-:W-:Y:S02]  /*1c40*/  LEA R225, R0, 0x4000, 0x1 ;  /* 0x0000400000e17811 */ /* 0x000fe400078e08ff */
[----:B------:R-:W-:Y:S02]  /*1c50*/  LOP3.LUT R4, R10, 0x8, R7, 0xf8, !PT ;  /* 0x000000080a047812 */ /* 0x000fe400078ef807 */
[----:B------:R-:W-:Y:S02]  /*1c60*/  SHF.R.U32.HI R7, RZ, 0x3, R10 ;  /* 0x00000003ff077819 */ /* 0x000fe4000001160a */
[----:B------:R-:W-:Y:S02]  /*1c70*/  IADD3 R10, P0, R228, UR9, RZ ;  /* 0x00000009e40a7c10 */ /* 0x000fe4000ff1e0ff */
[----:B------:R-:W-:Y:S01]  /*1c80*/  LOP3.LUT R4, R4, R7, RZ, 0x3c, !PT ;  /* 0x0000000704047212 */ /* 0x000fe200078e3cff */
[----:B------:R-:W-:Y:S01]  /*1c90*/  IMAD.SHL.U32 R7, R8, 0x40, RZ ;  /* 0x0000004008077824 */ /* 0x000fe200078e00ff */
[----:B------:R-:W-:Y:S01]  /*1ca0*/  IADD3.X R11, R229, UR5, RZ, P0, !PT ;  /* 0x00000005e50b7c10 */ /* 0x000fe200087fe4ff */
[----:B------:R-:W-:Y:S01]  /*1cb0*/  IMAD.MOV.U32 R8, RZ, RZ, 0x20 ;  /* 0x00000020ff087424 */ /* 0x000fe200078e00ff */
[----:B------:R-:W-:-:S04]  /*1cc0*/  DEPBAR.LE SB0, 0x0 ;  /* 0x000080000000791a */ /* 0x000fc80000000000 */
[----:B------:R-:W-:Y:S01]  /*1cd0*/  BAR.SYNC.DEFER_BLOCKING 0x0 ;  /* 0x0000000000007b1d */ /* 0x000fe20000010000 */
[----:B--2---:R-:W-:Y:S02]  /*1ce0*/  IADD3 R16, P0, R10, UR9, RZ ;  /* 0x000000090a107c10 */ /* 0x004fe4000ff1e0ff */
[----:B------:R-:W-:Y:S02]  /*1cf0*/  LOP3.LUT R7, R7, 0xfffffe00, RZ, 0xc0, !PT ;  /* 0xfffffe0007077812 */ /* 0x000fe400078ec0ff */
[----:B------:R-:W-:Y:S02]  /*1d00*/  IADD3.X R17, R11, UR5, RZ, P0, !PT ;  /* 0x000000050b117c10 */ /* 0x000fe400087fe4ff */
[----:B---3--:R-:W-:Y:S01]  /*1d10*/  IADD3 R18, P0, R16, UR9, RZ ;  /* 0x0000000910127c10 */ /* 0x008fe2000ff1e0ff */
[----:B------:R-:W-:Y:S01]  /*1d20*/  IMAD R9, R38, 0x400, R7 ;  /* 0x0000040026097824 */ /* 0x000fe200078e0207 */
[----:B------:R-:W-:Y:S02]  /*1d30*/  SEL R0, R8, 0xffffffe0, !P1 ;  /* 0xffffffe008007807 */ /* 0x000fe40004800000 */
[----:B------:R-:W-:Y:S01]  /*1d40*/  IADD3.X R19, R17, UR5, RZ, P0, !PT ;  /* 0x0000000511137c10 */ /* 0x000fe200087fe4ff */
[----:B------:R-:W-:Y:S01]  /*1d50*/  IMAD.IADD R226, R9, 0x1, R4 ;  /* 0x0000000109e27824 */ /* 0x000fe200078e0204 */
[----:B-----5:R-:W-:-:S02]  /*1d60*/  IADD3 R14, P0, R18, UR9, RZ ;  /* 0x00000009120e7c10 */ /* 0x020fc4000ff1e0ff */
[----:B------:R-:W-:Y:S01]  /*1d70*/  IADD3 R223, R225, 0x20, RZ ;  /* 0x00000020e1df7810 */ /* 0x000fe20007ffe0ff */
[----:B------:R-:W-:Y:S01]  /*1d80*/  IMAD.SHL.U32 R226, R226, 0x2, RZ ;  /* 0x00000002e2e27824 */ /* 0x000fe200078e00ff */
[----:B------:R-:W-:Y:S02]  /*1d90*/  IADD3.X R15, R19, UR5, RZ, P0, !PT ;  /* 0x00000005130f7c10 */ /* 0x000fe400087fe4ff */
[----:B----4-:R-:W-:Y:S01]  /*1da0*/  IADD3 R12, P0, R14, UR9, RZ ;  /* 0x000000090e0c7c10 */ /* 0x010fe2000ff1e0ff */
[----:B------:R-:W-:Y:S01]  /*1db0*/  IMAD.IADD R224, R226, 0x1, R0 ;  /* 0x00000001e2e07824 */ /* 0x000fe200078e0200 */
[----:B------:R-:W-:Y:S02]  /*1dc0*/  LOP3.LUT P1, RZ, R5, 0x4, RZ, 0xc0, !PT ;  /* 0x0000000405ff7812 */ /* 0x000fe4000782c0ff */
[----:B------:R-:W-:Y:S01]  /*1dd0*/  IADD3.X R13, R15, UR5, RZ, P0, !PT ;  /* 0x000000050f0d7c10 */ /* 0x000fe200087fe4ff */
[----:B------:R-:W-:Y:S01]  /*1de0*/  @!PT LDS RZ, [RZ] ;  /* 0x00000000fffff984 */ /* 0x000fe20000000800 */
[----:B------:R-:W-:Y:S01]  /*1df0*/  @!PT LDS RZ, [RZ] ;  /* 0x00000000fffff984 */ /* 0x000fe20000000800 */
[----:B------:R-:W-:Y:S01]  /*1e00*/  @!PT LDS RZ, [RZ] ;  /* 0x00000000fffff984 */ /* 0x000fe20000000800 */
[----:B------:R1:W-:Y:S01]  /*1e10*/  LDGSTS.E.BYPASS.LTC128B.128 [R233+0xc000], [R228.64] ;  /* 0x0c000000e4e97fae */ /* 0x0003e2000b901d4a */
[----:B------:R-:W-:-:S03]  /*1e20*/  LOP3.LUT R219, R4, R7, RZ, 0xfc, !PT ;  /* 0x0000000704db7212 */ /* 0x000fc600078efcff */
        /* <DEDUP_REMOVED lines=11> */
[----:B---3--:R-:W-:-:S04]  /*1ee0*/  IADD3 R16, P0, R12, UR9, RZ ;  /* 0x000000090c107c10 */ /* 0x008fc8000ff1e0ff */
[----:B------:R-:W-:Y:S02]  /*1ef0*/  IADD3.X R17, R13, UR5, RZ, P0, !PT ;  /* 0x000000050d117c10 */ /* 0x000fe400087fe4ff */
[----:B--2---:R-:W-:-:S03]  /*1f00*/  IADD3 R10, P0, R16, UR9, RZ ;  /* 0x00000009100a7c10 */ /* 0x004fc6000ff1e0ff */
        /* <DEDUP_REMOVED lines=12> */
[----:B-----5:R-:W4:Y:S01]  /*1fd0*/  LDSM.16.M88.4 R12, [R120+0x4800] ;  /* 0x00480000780c783b */ /* 0x020f220000000200 */
[C---:B------:R-:W-:Y:S02]  /*1fe0*/  IADD3 R213, R223.reuse, 0x1800, RZ ;  /* 0x00001800dfd57810 */ /* 0x040fe40007ffe0ff */
[C---:B------:R-:W-:Y:S01]  /*1ff0*/  IADD3 R212, R223.reuse, 0x2000, RZ ;  /* 0x00002000dfd47810 */ /* 0x040fe20007ffe0ff */
[----:B------:R-:W2:Y:S01]  /*2000*/  LDSM.16.M88.4 R76, [R120+0x5000] ;  /* 0x00500000784c783b */ /* 0x000ea20000000200 */
[----:B------:R-:W-:-:S02]  /*2010*/  IADD3 R211, R223, 0x2800, RZ ;  /* 0x00002800dfd37810 */ /* 0x000fc40007ffe0ff */
[C---:B------:R-:W-:Y:S01]  /*2020*/  IADD3 R210, R223.reuse, 0x3000, RZ ;  /* 0x00003000dfd27810 */ /* 0x040fe20007ffe0ff */
[----:B------:R-:W5:Y:S01]  /*2030*/  LDSM.16.M88.4 R68, [R120+0x5800] ;  /* 0x005800007844783b */ /* 0x000f620000000200 */
[C---:B------:R-:W-:Y:S02]  /*2040*/  IADD3 R209, R223.reuse, 0x3800, RZ ;  /* 0x00003800dfd17810 */ /* 0x040fe40007ffe0ff */
[C---:B------:R-:W-:Y:S01]  /*2050*/  IADD3 R207, R223.reuse, 0x4000, RZ ;  /* 0x00004000dfcf7810 */ /* 0x040fe20007ffe0ff */
[----:B------:R-:W1:Y:S01]  /*2060*/  LDSM.16.M88.4 R60, [R120+0x6000] ;  /* 0x00600000783c783b */ /* 0x000e620000000200 */
[C---:B------:R-:W-:Y:S02]  /*2070*/  IADD3 R206, R223.reuse, 0x4800, RZ ;  /* 0x00004800dfce7810 */ /* 0x040fe40007ffe0ff */
[C---:B------:R-:W-:Y:S01]  /*2080*/  IADD3 R205, R223.reuse, 0x5000, RZ ;  /* 0x00005000dfcd7810 */ /* 0x040fe20007ffe0ff */
[----:B------:R-:W1:Y:S01]  /*2090*/  LDSM.16.M88.4 R52, [R120+0x6800] ;  /* 0x006800007834783b */ /* 0x000e620000000200 */
[----:B------:R-:W-:-:S02]  /*20a0*/  IADD3 R204, R223, 0x5800, RZ ;  /* 0x00005800dfcc7810 */ /* 0x000fc40007ffe0ff */
[C---:B------:R-:W-:Y:S01]  /*20b0*/  IADD3 R203, R223.reuse, 0x6000, RZ ;  /* 0x00006000dfcb7810 */ /* 0x040fe20007ffe0ff */
[----:B------:R-:W1:Y:S01]  /*20c0*/  LDSM.16.M88.4 R40, [R120+0x7000] ;  /* 0x007000007828783b */ /* 0x000e620000000200 */
[C---:B------:R-:W-:Y:S02]  /*20d0*/  IADD3 R202, R223.reuse, 0x6800, RZ ;  /* 0x00006800dfca7810 */ /* 0x040fe40007ffe0ff */
[C---:B------:R-:W-:Y:S01]  /*20e0*/  IADD3 R201, R223.reuse, 0x7000, RZ ;  /* 0x00007000dfc97810 */ /* 0x040fe20007ffe0ff */
[----:B------:R-:W1:Y:S01]  /*20f0*/  LDSM.16.M88.4 R80, [R120+0x7800] ;  /* 0x007800007850783b */ /* 0x000e620000000200 */
[----:B------:R-:W-:-:S03]  /*2100*/  IADD3 R200, R223, 0x7800, RZ ;  /* 0x00007800dfc87810 */ /* 0x000fc60007ffe0ff */
[----:B------:R-:W-:Y:S04]  /*2110*/  LDSM.16.M88.4 R104, [R224] ;  /* 0x00000000e068783b */ /* 0x000fe80000000200 */
[----:B------:R-:W1:Y:S01]  /*2120*/  LDSM.16.M88.4 R48, [R223] ;  /* 0x00000000df30783b */ /* 0x000e620000000200 */
[C---:B---3--:R-:W-:Y:S03]  /*2130*/  HMMA.16816.F32 R24, R28.reuse, R20, RZ ;  /* 0x000000141c18723c */ /* 0x048fe600000018ff */
[----:B------:R-:W3:Y:S04]  /*2140*/  LDSM.16.M88.4 R84, [R223+0x2800] ;  /* 0x00280000df54783b */ /* 0x000ee80000000200 */
[----:B------:R-:W3:Y:S01]  /*2150*/  LDSM.16.M88.4 R88, [R223+0x2000] ;  /* 0x00200000df58783b */ /* 0x000ee20000000200 */
[C---:B------:R-:W-:Y:S03]  /*2160*/  HMMA.16816.F32 R20, R28.reuse, R22, RZ ;  /* 0x000000161c14723c */ /* 0x040fe600000018ff */
[----:B------:R-:W3:Y:S04]  /*2170*/  LDSM.16.M88.4 R92, [R223+0x800] ;  /* 0x00080000df5c783b */ /* 0x000ee80000000200 */
[----:B------:R-:W-:Y:S01]  /*2180*/  LDSM.16.M88.4 R116, [R223+0x1000] ;  /* 0x00100000df74783b */ /* 0x000fe20000000200 */
[C---:B----4-:R-:W-:Y:S03]  /*2190*/  HMMA.16816.F32 R16, R28.reuse, R12, RZ ;  /* 0x0000000c1c10723c */ /* 0x050fe600000018ff */
[----:B------:R-:W-:Y:S04]  /*21a0*/  LDSM.16.M88.4 R112, [R223+0x1800] ;  /* 0x00180000df70783b */ /* 0x000fe80000000200 */
[----:B------:R-:W-:Y:S01]  /*21b0*/  LDSM.16.M88.4 R108, [R223+0x3800] ;  /* 0x00380000df6c783b */ /* 0x000fe20000000200 */
[C---:B--2---:R-:W-:Y:S03]  /*21c0*/  HMMA.16816.F32 R8, R28.reuse, R76, RZ ;  /* 0x0000004c1c08723c */ /* 0x044fe600000018ff */
[----:B------:R-:W0:Y:S05]  /*21d0*/  LDGDEPBAR ;  /* 0x00000000000079af */ /* 0x000e2a0000000000 */
        /* <DEDUP_REMOVED lines=13> */
[C---:B------:R-:W-:Y:S07]  /*22b0*/  HMMA.16816.F32 R24, R104.reuse, R48, R24 ;  /* 0x000000306818723c */ /* 0x040fee0000001818 */
[----:B------:R-:W-:Y:S01]  /*22c0*/  IMAD.MOV.U32 R48, RZ, RZ, 0x40 ;  /* 0x00000040ff307424 */ /* 0x000fe200078e00ff */
[----:B------:R-:W-:Y:S04]  /*22d0*/  HMMA.16816.F32 R20, R104, R50, R20 ;  /* 0x000000326814723c */ /* 0x000fe80000001814 */
[----:B------:R-:W-:-:S02]  /*22e0*/  SEL R5, R48, 0xffffffc0, !P1 ;  /* 0xffffffc030057807 */ /* 0x000fc40004800000 */
[----:B------:R-:W-:Y:S02]  /*22f0*/  SEL R2, R48, 0xffffffc0, !P0 ;  /* 0xffffffc030027807 */ /* 0x000fe40004000000 */
[C---:B---3--:R-:W-:Y:S01]  /*2300*/  HMMA.16816.F32 R56, R104.reuse, R84, R56 ;  /* 0x000000546838723c */ /* 0x048fe20000001838 */
[--C-:B------:R-:W-:Y:S02]  /*2310*/  IMAD.IADD R222, R226, 0x1, R5.reuse ;  /* 0x00000001e2de7824 */ /* 0x100fe400078e0205 */
[----:B------:R-:W-:Y:S02]  /*2320*/  IMAD.IADD R221, R225, 0x1, R2 ;  /* 0x00000001e1dd7824 */ /* 0x000fe400078e0202 */
[----:B------:R-:W-:Y:S01]  /*2330*/  IMAD.IADD R220, R224, 0x1, R5 ;  /* 0x00000001e0dc7824 */ /* 0x000fe200078e0205 */
[----:B------:R-:W-:Y:S01]  /*2340*/  LDSM.16.M88.4 R48, [R222] ;  /* 0x00000000de30783b */ /* 0x000fe20000000200 */
[----:B------:R-:W-:Y:S01]  /*2350*/  IMAD.IADD R208, R2, 0x1, R223 ;  /* 0x0000000102d07824 */ /* 0x000fe200078e02df */
[C---:B------:R-:W-:Y:S02]  /*2360*/  HMMA.16816.F32 R52, R104.reuse, R86, R52 ;  /* 0x000000566834723c */ /* 0x040fe40000001834 */
[----:B------:R-:W2:Y:S04]  /*2370*/  LDSM.16.M88.4 R100, [R221] ;  /* 0x00000000dd64783b */ /* 0x000ea80000000200 */
[----:B------:R-:W3:Y:S02]  /*2380*/  LDSM.16.M88.4 R96, [R221+0x800] ;  /* 0x00080000dd60783b */ /* 0x000ee40000000200 */
[C---:B------:R-:W-:Y:S02]  /*2390*/  HMMA.16816.F32 R64, R104.reuse, R88, R64 ;  /* 0x000000586840723c */ /* 0x040fe40000001840 */
[----:B------:R-:W4:Y:S06]  /*23a0*/  LDSM.16.M88.4 R84, [R221+0x2000] ;  /* 0x00200000dd54783b */ /* 0x000f2c0000000200 */
[C---:B------:R-:W-:Y:S01]  /*23b0*/  HMMA.16816.F32 R60, R104.reuse, R90, R60 ;  /* 0x0000005a683c723c */ /* 0x040fe2000000183c */
[----:B------:R-:W5:Y:S07]  /*23c0*/  LDSM.16.M88.4 R88, [R221+0x1800] ;  /* 0x00180000dd58783b */ /* 0x000f6e0000000200 */
[C---:B------:R-:W-:Y:S08]  /*23d0*/  HMMA.16816.F32 R16, R104.reuse, R92, R16 ;  /* 0x0000005c6810723c */ /* 0x040ff00000001810 */
[C---:B------:R-:W-:Y:S01]  /*23e0*/  HMMA.16816.F32 R12, R104.reuse, R94, R12 ;  /* 0x0000005e680c723c */ /* 0x040fe2000000180c */
[----:B------:R-:W2:Y:S07]  /*23f0*/  LDSM.16.M88.4 R92, [R221+0x1000] ;  /* 0x00100000dd5c783b */ /* 0x000eae0000000200 */
[C---:B-1----:R-:W-:Y:S08]  /*2400*/  HMMA.16816.F32 R44, R104.reuse, R80, R44 ;  /* 0x00000050682c723c */ /* 0x042ff0000000182c */
        /* <DEDUP_REMOVED lines=11> */
[----:B------:R-:W1:Y:S03]  /*24c0*/  LDSM.16.M88.4 R104, [R208] ;  /* 0x00000000d068783b */ /* 0x000e660000000200 */
[C---:B--2---:R-:W-:Y:S08]  /*24d0*/  HMMA.16816.F32 R24, R48.reuse, R100, R24 ;  /* 0x000000643018723c */ /* 0x044ff00000001818 */
[C---:B------:R-:W-:Y:S01]  /*24e0*/  HMMA.16816.F32 R20, R48.reuse, R102, R20 ;  /* 0x000000663014723c */ /* 0x040fe20000001814 */
[----:B------:R-:W2:Y:S07]  /*24f0*/  LDSM.16.M88.4 R100, [R208+0x800] ;  /* 0x00080000d064783b */ /* 0x000eae0000000200 */
[C---:B---3--:R-:W-:Y:S08]  /*2500*/  HMMA.16816.F32 R16, R48.reuse, R96, R16 ;  /* 0x000000603010723c */ /* 0x048ff00000001810 */
[C---:B------:R-:W-:Y:S01]  /*2510*/  HMMA.16816.F32 R12, R48.reuse, R98, R12 ;  /* 0x00000062300c723c */ /* 0x040fe2000000180c */
[----:B------:R-:W-:Y:S07]  /*2520*/  LDSM.16.M88.4 R96, [R208+0x1000] ;  /* 0x00100000d060783b */ /* 0x000fee0000000200 */
[C---:B----4-:R-:W-:Y:S08]  /*2530*/  HMMA.16816.F32 R64, R48.reuse, R84, R64 ;  /* 0x000000543040723c */ /* 0x050ff00000001840 */
[C---:B------:R-:W-:Y:S01]  /*2540*/  HMMA.16816.F32 R60, R48.reuse, R86, R60 ;  /* 0x00000056303c723c */ /* 0x040fe2000000183c */
[----:B------:R-:W3:Y:S07]  /*2550*/  LDSM.16.M88.4 R84, [R208+0x2800] ;  /* 0x00280000d054783b */ /* 0x000eee0000000200 */
[C---:B-----5:R-:W-:Y:S08]  /*2560*/  HMMA.16816.F32 R72, R48.reuse, R88, R72 ;  /* 0x000000583048723c */ /* 0x060ff00000001848 */
[C---:B------:R-:W-:Y:S01]  /*2570*/  HMMA.16816.F32 R68, R48.reuse, R90, R68 ;  /* 0x0000005a3044723c */ /* 0x040fe20000001844 */
[----:B------:R-:W4:Y:S07]  /*2580*/  LDSM.16.M88.4 R88, [R208+0x2000] ;  /* 0x00200000d058783b */ /* 0x000f2e0000000200 */
[C---:B------:R-:W-:Y:S08]  /*2590*/  HMMA.16816.F32 R8, R48.reuse, R92, R8 ;  /* 0x0000005c3008723c */ /* 0x040ff00000001808 */
[C---:B------:R-:W-:Y:S01]  /*25a0*/  HMMA.16816.F32 R76, R48.reuse, R94, R76 ;  /* 0x0000005e304c723c */ /* 0x040fe2000000184c */
[----:B------:R-:W5:Y:S07]  /*25b0*/  LDSM.16.M88.4 R92, [R208+0x1800] ;  /* 0x00180000d05c783b */ /* 0x000f6e0000000200 */
[C---:B-1----:R-:W-:Y:S08]  /*25c0*/  HMMA.16816.F32 R56, R48.reuse, R80, R56 ;  /* 0x000000503038723c */ /* 0x042ff00000001838 */
[----:B------:R-:W-:Y:S01]  /*25d0*/  HMMA.16816.F32 R52, R48, R82, R52 ;  /* 0x000000523034723c */ /* 0x000fe20000001834 */
[----:B------:R-:W1:Y:S07]  /*25e0*/  LDSM.16.M88.4 R80, [R208+0x3000] ;  /* 0x00300000d050783b */ /* 0x000e6e0000000200 */
[C---:B------:R-:W-:Y:S08]  /*25f0*/  HMMA.16816.F32 R24, R108.reuse, R104, R24 ;  /* 0x000000686c18723c */ /* 0x040ff00000001818 */
[----:B------:R-:W-:Y:S01]  /*2600*/  HMMA.16816.F32 R20, R108, R106, R20 ;  /* 0x0000006a6c14723c */ /* 0x000fe20000001814 */
[----:B------:R-:W1:Y:S07]  /*2610*/  LDSM.16.M88.4 R104, [R208+0x3800] ;  /* 0x00380000d068783b */ /* 0x000e6e0000000200 */
[C---:B------:R-:W-:Y:S08]  /*2620*/  HMMA.16816.F32 R44, R48.reuse, R116, R44 ;  /* 0x00000074302c723c */ /* 0x040ff0000000182c */
[C---:B------:R-:W-:Y:S01]  /*2630*/  HMMA.16816.F32 R40, R48.reuse, R118, R40 ;  /* 0x000000763028723c */ /* 0x040fe20000001828 */
[----:B------:R-:W-:Y:S07]  /*2640*/  LDSM.16.M88.4 R116, [R223+0x5000] ;  /* 0x00500000df74783b */ /* 0x000fee0000000200 */
[C---:B------:R-:W-:Y:S08]  /*2650*/  HMMA.16816.F32 R32, R48.reuse, R112, R32 ;  /* 0x000000703020723c */ /* 0x040ff00000001820 */
[----:B------:R-:W-:Y:S01]  /*2660*/  HMMA.16816.F32 R28, R48, R114, R28 ;  /* 0x00000072301c723c */ /* 0x000fe2000000181c */
[----:B------:R-:W-:Y:S04]  /*2670*/  LDSM.16.M88.4 R48, [R120+0x8000] ;  /* 0x008000007830783b */ /* 0x000fe80000000200 */
[----:B------:R-:W-:Y:S03]  /*2680*/  LDSM.16.M88.4 R112, [R221+0x4800] ;  /* 0x00480000dd70783b */ /* 0x000fe60000000200 */
[C---:B--2---:R-:W-:Y:S08]  /*2690*/  HMMA.16816.F32 R16, R108.reuse, R100, R16 ;  /* 0x000000646c10723c */ /* 0x044ff00000001810 */
[C---:B------:R-:W-:Y:S01]  /*26a0*/  HMMA.16816.F32 R12, R108.reuse, R102, R12 ;  /* 0x000000666c0c723c */ /* 0x040fe2000000180c */
[----:B------:R-:W2:Y:S07]  /*26b0*/  LDSM.16.M88.4 R100, [R226+0x2000] ;  /* 0x00200000e264783b */ /* 0x000eae0000000200 */
[C---:B---3--:R-:W-:Y:S08]  /*26c0*/  HMMA.16816.F32 R56, R108.reuse, R84, R56 ;  /* 0x000000546c38723c */ /* 0x048ff00000001838 */
[C---:B------:R-:W-:Y:S01]  /*26d0*/  HMMA.16816.F32 R52, R108.reuse, R86, R52 ;  /* 0x000000566c34723c */ /* 0x040fe20000001834 */
[----:B------:R-:W3:Y:S07]  /*26e0*/  LDSM.16.M88.4 R84, [R120+0x9000] ;  /* 0x009000007854783b */ /* 0x000eee0000000200 */
[C---:B------:R-:W-:Y:S08]  /*26f0*/  HMMA.16816.F32 R8, R108.reuse, R96, R8 ;  /* 0x000000606c08723c */ /* 0x040ff00000001808 */
[C---:B------:R-:W-:Y:S08]  /*2700*/  HMMA.16816.F32 R76, R108.reuse, R98, R76 ;  /* 0x000000626c4c723c */ /* 0x040ff0000000184c */
[C---:B----4-:R-:W-:Y:S08]  /*2710*/  HMMA.16816.F32 R64, R108.reuse, R88, R64 ;  /* 0x000000586c40723c */ /* 0x050ff00000001840 */
[C---:B------:R-:W-:Y:S01]  /*2720*/  HMMA.16816.F32 R60, R108.reuse, R90, R60 ;  /* 0x0000005a6c3c723c */ /* 0x040fe2000000183c */
[----:B------:R-:W4:Y:S07]  /*2730*/  LDSM.16.M88.4 R88, [R120+0x8800] ;  /* 0x008800007858783b */ /* 0x000f2e0000000200 */
[C---:B-----5:R-:W-:Y:S08]  /*2740*/  HMMA.16816.F32 R72, R108.reuse, R92, R72 ;  /* 0x0000005c6c48723c */ /* 0x060ff00000001848 */
[C---:B------:R-:W-:Y:S01]  /*2750*/  HMMA.16816.F32 R68, R108.reuse, R94, R68 ;  /* 0x0000005e6c44723c */ /* 0x040fe20000001844 */
[----:B------:R-:W-:Y:S07]  /*2760*/  LDSM.16.M88.4 R92, [R223+0x4000] ;  /* 0x00400000df5c783b */ /* 0x000fee0000000200 */
[C---:B-1----:R-:W-:Y:S01]  /*2770*/  HMMA.16816.F32 R96, R108.reuse, R80, R44 ;  /* 0x000000506c60723c */ /* 0x042fe2000000182c */
[----:B------:R-:W1:Y:S07]  /*2780*/  LDSM.16.M88.4 R44, [R224+0x2000] ;  /* 0x00200000e02c783b */ /* 0x000e6e0000000200 */
[C---:B------:R-:W-:Y:S01]  /*2790*/  HMMA.16816.F32 R40, R108.reuse, R82, R40 ;  /* 0x000000526c28723c */ /* 0x040fe20000001828 */
[----:B------:R-:W5:Y:S07]  /*27a0*/  LDSM.16.M88.4 R80, [R120+0x9800] ;  /* 0x009800007850783b */ /* 0x000f6e0000000200 */
[C---:B------:R-:W-:Y:S08]  /*27b0*/  HMMA.16816.F32 R32, R108.reuse, R104, R32 ;  /* 0x000000686c20723c */ /* 0x040ff00000001820 */
[----:B------:R-:W-:Y:S08]  /*27c0*/  HMMA.16816.F32 R28, R108, R106, R28 ;  /* 0x0000006a6c1c723c */ /* 0x000ff0000000181c */
[C---:B--2---:R-:W-:Y:S08]  /*27d0*/  HMMA.16816.F32 R24, R100.reuse, R48, R24 ;  /* 0x000000306418723c */ /* 0x044ff00000001818 */
[C---:B------:R-:W-:Y:S01]  /*27e0*/  HMMA.16816.F32 R104, R100.reuse, R50, R20 ;  /* 0x000000326468723c */ /* 0x040fe20000001814 */
[----:B------:R-:W-:Y:S04]  /*27f0*/  LDSM.16.M88.4 R20, [R222+0x2000] ;  /* 0x00200000de14783b */ /* 0x000fe80000000200 */
[----:B------:R-:W2:Y:S03]  /*2800*/  LDSM.16.M88.4 R48, [R221+0x4000] ;  /* 0x00400000dd30783b */ /* 0x000ea60000000200 */
[C---:B---3--:R-:W-:Y:S08]  /*2810*/  HMMA.16816.F32 R8, R100.reuse, R84, R8 ;  /* 0x000000546408723c */ /* 0x048ff00000001808 */
[C---:B------:R-:W-:Y:S01]  /*2820*/  HMMA.16816.F32 R76, R100.reuse, R86, R76 ;  /* 0x00000056644c723c */ /* 0x040fe2000000184c */
[----:B------:R-:W3:Y:S07]  /*2830*/  LDSM.16.M88.4 R84, [R223+0x4800] ;  /* 0x00480000df54783b */ /* 0x000eee0000000200 */
[C---:B----4-:R-:W-:Y:S08]  /*2840*/  HMMA.16816.F32 R16, R100.reuse, R88, R16 ;  /* 0x000000586410723c */ /* 0x050ff00000001810 */
[----:B------:R-:W-:Y:S08]  /*2850*/  HMMA.16816.F32 R12, R100, R90, R12 ;  /* 0x0000005a640c723c */ /* 0x000ff0000000180c */
[C---:B-1----:R-:W-:Y:S01]  /*2860*/  HMMA.16816.F32 R88, R44.reuse, R92, R24 ;  /* 0x0000005c2c58723c */ /* 0x042fe20000001818 */
[----:B------:R-:W-:Y:S07]  /*2870*/  LDSM.16.M88.4 R24, [R220+0x2000] ;  /* 0x00200000dc18783b */ /* 0x000fee0000000200 */
[----:B------:R-:W-:Y:S01]  /*2880*/  HMMA.16816.F32 R104, R44, R94, R104 ;  /* 0x0000005e2c68723c */ /* 0x000fe20000001868 */
[----:B------:R-:W-:Y:S07]  /*2890*/  LDSM.16.M88.4 R92, [R120+0xa000] ;  /* 0x00a00000785c783b */ /* 0x000fee0000000200 */
[----:B-----5:R-:W-:Y:S01]  /*28a0*/  HMMA.16816.F32 R108, R100, R80, R72 ;  /* 0x00000050646c723c */ /* 0x020fe20000001848 */
[----:B------:R-:W1:Y:S07]  /*28b0*/  LDSM.16.M88.4 R72, [R208+0x4000] ;  /* 0x00400000d048783b */ /* 0x000e6e0000000200 */
[C---:B--2---:R-:W-:Y:S08]  /*28c0*/  HMMA.16816.F32 R88, R20.reuse, R48, R88 ;  /* 0x000000301458723c */ /* 0x044ff00000001858 */
[----:B------:R-:W-:Y:S01]  /*28d0*/  HMMA.16816.F32 R104, R20, R50, R104 ;  /* 0x000000321468723c */ /* 0x000fe20000001868 */
[----:B------:R-:W-:Y:S07]  /*28e0*/  LDSM.16.M88.4 R48, [R208+0x4800] ;  /* 0x00480000d030783b */ /* 0x000fee0000000200 */
[----:B------:R-:W-:Y:S01]  /*28f0*/  HMMA.16816.F32 R68, R100, R82, R68 ;  /* 0x000000526444723c */ /* 0x000fe20000001844 */
[----:B------:R-:W2:Y:S07]  /*2900*/  LDSM.16.M88.4 R80, [R120+0xa800] ;  /* 0x00a800007850783b */ /* 0x000eae0000000200 */
[C---:B---3--:R-:W-:Y:S08]  /*2910*/  HMMA.16816.F32 R16, R44.reuse, R84, R16 ;  /* 0x000000542c10723c */ /* 0x048ff00000001810 */
[----:B------:R-:W-:Y:S01]  /*2920*/  HMMA.16816.F32 R12, R44, R86, R12 ;  /* 0x000000562c0c723c */ /* 0x000fe2000000180c */
[----:B------:R-:W-:Y:S07]  /*2930*/  LDSM.16.M88.4 R84, [R120+0xb000] ;  /* 0x00b000007854783b */ /* 0x000fee0000000200 */
[C---:B-1----:R-:W-:Y:S08]  /*2940*/  HMMA.16816.F32 R88, R24.reuse, R72, R88 ;  /* 0x000000481858723c */ /* 0x042ff00000001858 */
[----:B------:R-:W-:Y:S01]  /*2950*/  HMMA.16816.F32 R104, R24, R74, R104 ;  /* 0x0000004a1868723c */ /* 0x000fe20000001868 */
[----:B------:R-:W1:Y:S07]  /*2960*/  LDSM.16.M88.4 R72, [R221+0x5000] ;  /* 0x00500000dd48783b */ /* 0x000e6e0000000200 */
[----:B------:R-:W-:Y:S08]  /*2970*/  HMMA.16816.F32 R16, R20, R112, R16 ;  /* 0x000000701410723c */ /* 0x000ff00000001810 */
[----:B------:R-:W-:Y:S01]  /*2980*/  HMMA.16816.F32 R8, R44, R116, R8 ;  /* 0x000000742c08723c */ /* 0x000fe20000001808 */
[----:B------:R-:W-:-:S02]  /*2990*/  FMUL.FTZ R2, R88, c[0x0][0x2ec] ;  /* 0x0000bb0058027a20 */ /* 0x000fc40000410000 */
[----:B------:R-:W-:Y:S02]  /*29a0*/  FMUL.FTZ R88, R89, c[0x0][0x2ec] ;  /* 0x0000bb0059587a20 */ /* 0x000fe40000410000 */
[----:B------:R-:W-:Y:S02]  /*29b0*/  FMUL.FTZ R89, R91, c[0x0][0x2ec] ;  /* 0x0000bb005b597a20 */ /* 0x000fe40000410000 */
[----:B------:R-:W-:Y:S01]  /*29c0*/  MUFU.TANH R2, R2 ;  /* 0x0000000200027308 */ /* 0x000fe20000002400 */
[----:B------:R-:W-:Y:S01]  /*29d0*/  HMMA.16816.F32 R64, R100, R92, R64 ;  /* 0x0000005c6440723c */ /* 0x000fe20000001840 */
[----:B------:R-:W-:Y:S02]  /*29e0*/  FMUL.FTZ R104, R104, c[0x0][0x2ec] ;  /* 0x0000bb0068687a20 */ /* 0x000fe40000410000 */
[----:B------:R-:W-:Y:S02]  /*29f0*/  FMUL.FTZ R106, R106, c[0x0][0x2ec] ;  /* 0x0000bb006a6a7a20 */ /* 0x000fe40000410000 */
[----:B------:R-:W-:-:S02]  /*2a00*/  FMUL.FTZ R91, R105, c[0x0][0x2ec] ;  /* 0x0000bb00695b7a20 */ /* 0x000fc40000410000 */
[----:B------:R-:W-:Y:S01]  /*2a10*/  MUFU.TANH R112, R104 ;  /* 0x0000006800707308 */ /* 0x000fe20000002400 */
[C---:B------:R-:W-:Y:S01]  /*2a20*/  HMMA.16816.F32 R60, R100.reuse, R94, R60 ;  /* 0x0000005e643c723c */ /* 0x040fe2000000183c */
[----:B------:R-:W3:Y:S06]  /*2a30*/  LDSM.16.M88.4 R92, [R223+0x5800] ;  /* 0x00580000df5c783b */ /* 0x000eec0000000200 */
[----:B------:R4:W-:Y:S01]  /*2a40*/  MUFU.TANH R113, R106 ;  /* 0x0000006a00717308 */ /* 0x0009e20000002400 */
[C---:B--2---:R-:W-:Y:S07]  /*2a50*/  HMMA.16816.F32 R56, R100.reuse, R80, R56 ;  /* 0x000000506438723c */ /* 0x044fee0000001838 */
[----:B------:R-:W2:Y:S01]  /*2a60*/  MUFU.TANH R88, R88 ;  /* 0x0000005800587308 */ /* 0x000ea20000002400 */
[----:B------:R-:W-:Y:S01]  /*2a70*/  HMMA.16816.F32 R52, R100, R82, R52 ;  /* 0x000000526434723c */ /* 0x000fe20000001834 */
[----:B------:R-:W5:Y:S06]  /*2a80*/  LDSM.16.M88.4 R80, [R208+0x5000] ;  /* 0x00500000d050783b */ /* 0x000f6c0000000200 */
[----:B------:R-:W1:Y:S01]  /*2a90*/  MUFU.TANH R89, R89 ;  /* 0x0000005900597308 */ /* 0x000e620000002400 */
[----:B------:R-:W-:Y:S07]  /*2aa0*/  HMMA.16816.F32 R12, R20, R114, R12 ;  /* 0x00000072140c723c */ /* 0x000fee000000180c */
[----:B------:R-:W-:Y:S01]  /*2ab0*/  FMUL.FTZ R114, R107, c[0x0][0x2ec] ;  /* 0x0000bb006b727a20 */ /* 0x000fe20000410000 */
[----:B------:R-:W-:Y:S01]  /*2ac0*/  HMMA.16816.F32 R16, R24, R48, R16 ;  /* 0x000000301810723c */ /* 0x000fe20000001810 */
[----:B----4-:R-:W-:Y:S01]  /*2ad0*/  LDSM.16.M88.4 R104, [R120+0xb800] ;  /* 0x00b800007868783b */ /* 0x010fe20000000200 */
[----:B------:R-:W4:Y:S06]  /*2ae0*/  MUFU.TANH R91, R91 ;  /* 0x0000005b005b7308 */ /* 0x000f2c0000002400 */
[----:B------:R-:W-:Y:S02]  /*2af0*/  HMMA.16816.F32 R76, R44, R118, R76 ;  /* 0x000000762c4c723c */ /* 0x000fe4000000184c */
[----:B------:R-:W2:Y:S06]  /*2b00*/  MUFU.TANH R114, R114 ;  /* 0x0000007200727308 */ /* 0x000eac0000002400 */
[----:B-1----:R-:W-:Y:S08]  /*2b10*/  HMMA.16816.F32 R8, R20, R72, R8 ;  /* 0x000000481408723c */ /* 0x002ff00000001808 */
[----:B------:R-:W-:Y:S01]  /*2b20*/  HMMA.16816.F32 R96, R100, R84, R96 ;  /* 0x000000546460723c */ /* 0x000fe20000001860 */
[----:B------:R-:W-:-:S06]  /*2b30*/  FMUL.FTZ R115, R16, c[0x0][0x2ec] ;  /* 0x0000bb0010737a20 */ /* 0x000fcc0000410000 */
[----:B------:R-:W-:Y:S01]  /*2b40*/  FMUL.FTZ R84, R17, c[0x0][0x2ec] ;  /* 0x0000bb0011547a20 */ /* 0x000fe20000410000 */
[----:B---3--:R-:W-:Y:S01]  /*2b50*/  HMMA.16816.F32 R108, R44, R92, R108 ;  /* 0x0000005c2c6c723c */ /* 0x008fe2000000186c */
[----:B------:R-:W-:Y:S01]  /*2b60*/  FMUL.FTZ R85, R18, c[0x0][0x2ec] ;  /* 0x0000bb0012557a20 */ /* 0x000fe20000410000 */
[----:B------:R-:W1:Y:S05]  /*2b70*/  MUFU.TANH R115, R115 ;  /* 0x0000007300737308 */ /* 0x000e6a0000002400 */
[----:B------:R-:W-:Y:S01]  /*2b80*/  FMUL.FTZ R92, R19, c[0x0][0x2ec] ;  /* 0x0000bb00135c7a20 */ /* 0x000fe20000410000 */
[----:B------:R-:W-:Y:S01]  /*2b90*/  HMMA.16816.F32 R12, R24, R50, R12 ;  /* 0x00000032180c723c */ /* 0x000fe2000000180c */
[----:B------:R-:W3:Y:S01]  /*2ba0*/  LDSM.16.M88.4 R16, [R223+0x6000] ;  /* 0x00600000df10783b */ /* 0x000ee20000000200 */
[----:B------:R-:W-:Y:S03]  /*2bb0*/  MUFU.TANH R84, R84 ;  /* 0x0000005400547308 */ /* 0x000fe60000002400 */
[----:B------:R-:W1:Y:S03]  /*2bc0*/  LDSM.16.M88.4 R48, [R221+0x5800] ;  /* 0x00580000dd30783b */ /* 0x000e660000000200 */
[----:B------:R-:W-:Y:S01]  /*2bd0*/  HMMA.16816.F32 R76, R20, R74, R76 ;  /* 0x0000004a144c723c */ /* 0x000fe2000000184c */
[----:B------:R-:W-:Y:S01]  /*2be0*/  LDSM.16.M88.4 R72, [R208+0x5800] ;  /* 0x00580000d048783b */ /* 0x000fe20000000200 */
[----:B------:R-:W1:Y:S06]  /*2bf0*/  MUFU.TANH R85, R85 ;  /* 0x0000005500557308 */ /* 0x000e6c0000002400 */
[----:B-----5:R-:W-:Y:S02]  /*2c00*/  HMMA.16816.F32 R8, R24, R80, R8 ;  /* 0x000000501808723c */ /* 0x020fe40000001808 */
[----:B------:R-:W5:Y:S06]  /*2c10*/  MUFU.TANH R92, R92 ;  /* 0x0000005c005c7308 */ /* 0x000f6c0000002400 */
[----:B------:R-:W-:Y:S01]  /*2c20*/  HMMA.16816.F32 R40, R100, R86, R40 ;  /* 0x000000566428723c */ /* 0x000fe20000001828 */
[----:B------:R-:W-:-:S02]  /*2c30*/  FMUL.FTZ R80, R12, c[0x0][0x2ec] ;  /* 0x0000bb000c507a20 */ /* 0x000fc40000410000 */
[----:B------:R-:W-:-:S04]  /*2c40*/  FMUL.FTZ R81, R13, c[0x0][0x2ec] ;  /* 0x0000bb000d517a20 */ /* 0x000fc80000410000 */
[----:B------:R-:W-:Y:S01]  /*2c50*/  FMUL.FTZ R86, R14, c[0x0][0x2ec] ;  /* 0x0000bb000e567a20 */ /* 0x000fe20000410000 */
[----:B------:R-:W-:Y:S01]  /*2c60*/  HMMA.16816.F32 R68, R44, R94, R68 ;  /* 0x0000005e2c44723c */ /* 0x000fe20000001844 */
[----:B------:R-:W-:Y:S01]  /*2c70*/  FMUL.FTZ R87, R15, c[0x0][0x2ec] ;  /* 0x0000bb000f577a20 */ /* 0x000fe20000410000 */
[----:B------:R-:W1:Y:S01]  /*2c80*/  MUFU.TANH R80, R80 ;  /* 0x0000005000507308 */ /* 0x000e620000002400 */
[----:B------:R-:W2:Y:S05]  /*2c90*/  LDSM.16.M88.4 R12, [R221+0x6000] ;  /* 0x00600000dd0c783b */ /* 0x000eaa0000000200 */
[----:B------:R-:W-:Y:S01]  /*2ca0*/  HMMA.16816.F32 R76, R24, R82, R76 ;  /* 0x00000052184c723c */ /* 0x000fe2000000184c */
[----:B------:R-:W-:Y:S01]  /*2cb0*/  FMUL.FTZ R169, R9, c[0x0][0x2ec] ;  /* 0x0000bb0009a97a20 */ /* 0x000fe20000410000 */
[----:B------:R-:W-:Y:S01]  /*2cc0*/  MUFU.TANH R81, R81 ;  /* 0x0000005100517308 */ /* 0x000fe20000002400 */
[----:B------:R-:W-:-:S02]  /*2cd0*/  FMUL.FTZ R172, R10, c[0x0][0x2ec] ;  /* 0x0000bb000aac7a20 */ /* 0x000fc40000410000 */
[----:B------:R-:W-:Y:S02]  /*2ce0*/  FMUL.FTZ R93, R11, c[0x0][0x2ec] ;  /* 0x0000bb000b5d7a20 */ /* 0x000fe40000410000 */
[----:B------:R-:W-:Y:S01]  /*2cf0*/  FMUL.FTZ R83, R8, c[0x0][0x2ec] ;  /* 0x0000bb0008537a20 */ /* 0x000fe20000410000 */
[----:B---3--:R-:W-:Y:S01]  /*2d00*/  HMMA.16816.F32 R64, R44, R16, R64 ;  /* 0x000000102c40723c */ /* 0x008fe20000001840 */
[----:B------:R-:W3:Y:S01]  /*2d10*/  LDSM.16.M88.4 R8, [R223+0x6800] ;  /* 0x00680000df08783b */ /* 0x000ee20000000200 */
[----:B------:R-:W2:Y:S05]  /*2d20*/  MUFU.TANH R86, R86 ;  /* 0x0000005600567308 */ /* 0x000eaa0000002400 */
[----:B------:R-:W-:Y:S01]  /*2d30*/  SHF.R.S32.HI R16, RZ, 0x1f, R235 ;  /* 0x0000001fff107819 */ /* 0x000fe200000114eb */
[----:B-1----:R-:W-:Y:S02]  /*2d40*/  HMMA.16816.F32 R108, R20, R48, R108 ;  /* 0x00000030146c723c */ /* 0x002fe4000000186c */
[----:B------:R-:W1:Y:S01]  /*2d50*/  MUFU.TANH R87, R87 ;  /* 0x0000005700577308 */ /* 0x000e620000002400 */
[----:B------:R-:W-:-:S04]  /*2d60*/  LEA.HI R235, R16, R235, RZ, 0x2 ;  /* 0x000000eb10eb7211 */ /* 0x000fc800078f10ff */
[----:B------:R-:W-:Y:S01]  /*2d70*/  SHF.R.S32.HI R235, RZ, 0x2, R235 ;  /* 0x00000002ffeb7819 */ /* 0x000fe200000114eb */
[----:B------:R-:W-:Y:S01]  /*2d80*/  HMMA.16816.F32 R68, R20, R50, R68 ;  /* 0x000000321444723c */ /* 0x000fe20000001844 */
[----:B------:R-:W1:Y:S01]  /*2d90*/  LDSM.16.M88.4 R48, [R208+0x6000] ;  /* 0x00600000d030783b */ /* 0x000e620000000200 */
[----:B------:R-:W-:Y:S01]  /*2da0*/  FMUL.FTZ R78, R78, c[0x0][0x2ec] ;  /* 0x0000bb004e4e7a20 */ /* 0x000fe20000410000 */
[----:B------:R-:W1:Y:S01]  /*2db0*/  MUFU.TANH R83, R83 ;  /* 0x0000005300537308 */ /* 0x000e620000002400 */
[----:B------:R-:W-:Y:S02]  /*2dc0*/  FMUL.FTZ R167, R76, c[0x0][0x2ec] ;  /* 0x0000bb004ca77a20 */ /* 0x000fe40000410000 */
[----:B------:R-:W-:Y:S02]  /*2dd0*/  FMUL.FTZ R79, R79, c[0x0][0x2ec] ;  /* 0x0000bb004f4f7a20 */ /* 0x000fe40000410000 */
[----:B------:R-:W-:Y:S01]  /*2de0*/  HMMA.16816.F32 R60, R44, R18, R60 ;  /* 0x000000122c3c723c */ /* 0x000fe2000000183c */
[----:B------:R-:W-:Y:S01]  /*2df0*/  LDSM.16.M88.4 R16, [R208+0x6800] ;  /* 0x00680000d010783b */ /* 0x000fe20000000200 */
[----:B------:R-:W-:Y:S01]  /*2e00*/  FMUL.FTZ R76, R77, c[0x0][0x2ec] ;  /* 0x0000bb004d4c7a20 */ /* 0x000fe20000410000 */
[----:B------:R-:W-:Y:S05]  /*2e10*/  MUFU.TANH R170, R78 ;  /* 0x0000004e00aa7308 */ /* 0x000fea0000002400 */
[----:B--2---:R-:W-:Y:S03]  /*2e20*/  HMMA.16816.F32 R64, R20, R12, R64 ;  /* 0x0000000c1440723c */ /* 0x004fe60000001840 */
[----:B------:R-:W2:Y:S05]  /*2e30*/  MUFU.TANH R93, R93 ;  /* 0x0000005d005d7308 */ /* 0x000eaa0000002400 */
[----:B------:R-:W-:Y:S03]  /*2e40*/  HMMA.16816.F32 R108, R24, R72, R108 ;  /* 0x00000048186c723c */ /* 0x000fe6000000186c */
[----:B------:R-:W1:Y:S05]  /*2e50*/  MUFU.TANH R167, R167 ;  /* 0x000000a700a77308 */ /* 0x000e6a0000002400 */
[C---:B---3--:R-:W-:Y:S03]  /*2e60*/  HMMA.16816.F32 R56, R44.reuse, R8, R56 ;  /* 0x000000082c38723c */ /* 0x048fe60000001838 */
[----:B------:R-:W3:Y:S05]  /*2e70*/  MUFU.TANH R169, R169 ;  /* 0x000000a900a97308 */ /* 0x000eea0000002400 */
[----:B------:R-:W-:Y:S01]  /*2e80*/  HMMA.16816.F32 R52, R44, R10, R52 ;  /* 0x0000000a2c34723c */ /* 0x000fe20000001834 */
[----:B------:R-:W2:Y:S02]  /*2e90*/  LDSM.16.M88.4 R8, [R221+0x6800] ;  /* 0x00680000dd08783b */ /* 0x000ea40000000200 */
[----:B------:R-:W1:Y:S05]  /*2ea0*/  MUFU.TANH R136, R79 ;  /* 0x0000004f00887308 */ /* 0x000e6a0000002400 */
[----:B------:R-:W-:Y:S01]  /*2eb0*/  HMMA.16816.F32 R68, R24, R74, R68 ;  /* 0x0000004a1844723c */ /* 0x000fe20000001844 */
[----:B------:R-:W3:Y:S01]  /*2ec0*/  LDSM.16.M88.4 R72, [R223+0x7000] ;  /* 0x00700000df48783b */ /* 0x000ee20000000200 */
[----:B------:R-:W-:Y:S01]  /*2ed0*/  FMUL.FTZ R108, R108, c[0x0][0x2ec] ;  /* 0x0000bb006c6c7a20 */ /* 0x000fe20000410000 */
[----:B------:R-:W-:Y:S01]  /*2ee0*/  MUFU.TANH R172, R172 ;  /* 0x000000ac00ac7308 */ /* 0x000fe20000002400 */
[----:B------:R-:W-:-:S02]  /*2ef0*/  FMUL.FTZ R77, R109, c[0x0][0x2ec] ;  /* 0x0000bb006d4d7a20 */ /* 0x000fc40000410000 */
[----:B------:R-:W-:Y:S02]  /*2f00*/  FMUL.FTZ R110, R110, c[0x0][0x2ec] ;  /* 0x0000bb006e6e7a20 */ /* 0x000fe40000410000 */
[----:B------:R-:W-:Y:S01]  /*2f10*/  HMMA.16816.F32 R60, R20, R14, R60 ;  /* 0x0000000e143c723c */ /* 0x000fe2000000183c */
[----:B------:R-:W3:Y:S01]  /*2f20*/  LDSM.16.M88.4 R12, [R223+0x7800] ;  /* 0x00780000df0c783b */ /* 0x000ee20000000200 */
[----:B------:R-:W-:Y:S01]  /*2f30*/  FMUL.FTZ R111, R111, c[0x0][0x2ec] ;  /* 0x0000bb006f6f7a20 */ /* 0x000fe20000410000 */
[----:B------:R-:W2:Y:S05]  /*2f40*/  MUFU.TANH R141, R108 ;  /* 0x0000006c008d7308 */ /* 0x000eaa0000002400 */
[----:B-1----:R-:W-:Y:S03]  /*2f50*/  HMMA.16816.F32 R64, R24, R48, R64 ;  /* 0x000000301840723c */ /* 0x002fe60000001840 */
[----:B------:R-:W1:Y:S04]  /*2f60*/  MUFU.TANH R76, R76 ;  /* 0x0000004c004c7308 */ /* 0x000e680000002400 */
[----:B------:R-:W-:Y:S01]  /*2f70*/  IMAD R48, R38, 0x10, R121 ;  /* 0x0000001026307824 */ /* 0x000fe200078e0279 */
[----:B------:R-:W-:Y:S01]  /*2f80*/  HMMA.16816.F32 R32, R100, R104, R32 ;  /* 0x000000686420723c */ /* 0x000fe20000001820 */
[----:B------:R-:W-:-:S02]  /*2f90*/  FMUL.FTZ R71, R71, c[0x0][0x2ec] ;  /* 0x0000bb0047477a20 */ /* 0x000fc40000410000 */
[----:B------:R-:W-:Y:S01]  /*2fa0*/  FMUL.FTZ R70, R70, c[0x0][0x2ec] ;  /* 0x0000bb0046467a20 */ /* 0x000fe20000410000 */
[----:B------:R-:W-:Y:S01]  /*2fb0*/  IADD3 R38, R48, 0x1, R235 ;  /* 0x0000000130267810 */ /* 0x000fe20007ffe0eb */
[----:B------:R1:W-:Y:S01]  /*2fc0*/  MUFU.TANH R150, R71 ;  /* 0x0000004700967308 */ /* 0x0003e20000002400 */
[----:B------:R-:W-:Y:S02]  /*2fd0*/  FMUL.FTZ R68, R68, c[0x0][0x2ec] ;  /* 0x0000bb0044447a20 */ /* 0x000fe40000410000 */
[----:B------:R-:W-:Y:S01]  /*2fe0*/  HMMA.16816.F32 R60, R24, R50, R60 ;  /* 0x00000032183c723c */ /* 0x000fe2000000183c */
[----:B------:R-:W4:Y:S01]  /*2ff0*/  LDSM.16.M88.4 R48, [R221+0x7000] ;  /* 0x00700000dd30783b */ /* 0x000f220000000200 */
[----:B------:R-:W-:Y:S01]  /*3000*/  IADD3 R38, R37, -c[0x0][0x214], R38 ;  /* 0x8000850025267a10 */ /* 0x000fe20007ffe026 */
[----:B------:R-:W-:Y:S02]  /*3010*/  FMUL.FTZ R69, R69, c[0x0][0x2ec] ;  /* 0x0000bb0045457a20 */ /* 0x000fe40000410000 */
[----:B------:R-:W-:Y:S03]  /*3020*/  MUFU.TANH R140, R70 ;  /* 0x00000046008c7308 */ /* 0x000fe60000002400 */
[----:B--2---:R-:W-:Y:S01]  /*3030*/  HMMA.16816.F32 R56, R20, R8, R56 ;  /* 0x000000081438723c */ /* 0x004fe20000001838 */
[----:B------:R-:W-:-:S02]  /*3040*/  FMUL.FTZ R64, R64, c[0x0][0x2ec] ;  /* 0x0000bb0040407a20 */ /* 0x000fc40000410000 */
[----:B------:R-:W-:Y:S02]  /*3050*/  FMUL.FTZ R65, R65, c[0x0][0x2ec] ;  /* 0x0000bb0041417a20 */ /* 0x000fe40000410000 */
[----:B-1----:R-:W-:Y:S01]  /*3060*/  IMAD.SHL.U32 R71, R6, 0x2, RZ ;  /* 0x0000000206477824 */ /* 0x002fe200078e00ff */
[----:B------:R1:W-:Y:S01]  /*3070*/  MUFU.TANH R157, R64 ;  /* 0x00000040009d7308 */ /* 0x0003e20000002400 */
[----:B------:R-:W-:Y:S01]  /*3080*/  IADD3 R8, R36, -0x1, RZ ;  /* 0xffffffff24087810 */ /* 0x000fe20007ffe0ff */
[----:B------:R-:W-:Y:S01]  /*3090*/  HMMA.16816.F32 R52, R20, R10, R52 ;  /* 0x0000000a1434723c */ /* 0x000fe20000001834 */
[----:B------:R-:W-:Y:S02]  /*30a0*/  FMUL.FTZ R66, R66, c[0x0][0x2ec] ;  /* 0x0000bb0042427a20 */ /* 0x000fe40000410000 */
[C---:B------:R-:W-:Y:S01]  /*30b0*/  ISETP.GT.AND P0, PT, R8.reuse, R227, PT ;  /* 0x000000e30800720c */ /* 0x040fe20003f04270 */
[----:B------:R-:W-:Y:S02]  /*30c0*/  IMAD.SHL.U32 R6, R8, 0x80, RZ ;  /* 0x0000008008067824 */ /* 0x000fe400078e00ff */
[----:B------:R2:W-:Y:S01]  /*30d0*/  MUFU.TANH R137, R68 ;  /* 0x0000004400897308 */ /* 0x0005e20000002400 */
[----:B------:R-:W-:Y:S01]  /*30e0*/  FMUL.FTZ R67, R67, c[0x0][0x2ec] ;  /* 0x0000bb0043437a20 */ /* 0x000fe20000410000 */
[----:B---3--:R-:W-:Y:S01]  /*30f0*/  HMMA.16816.F32 R96, R44, R72, R96 ;  /* 0x000000482c60723c */ /* 0x008fe20000001860 */
[----:B------:R-:W-:Y:S01]  /*3100*/  LOP3.LUT R71, R6, 0x6, R71, 0xf8, !PT ;  /* 0x0000000606477812 */ /* 0x000fe200078ef847 */
[----:B------:R-:W-:-:S02]  /*3110*/  FMUL.FTZ R155, R61, c[0x0][0x2ec] ;  /* 0x0000bb003d9b7a20 */ /* 0x000fc40000410000 */
[----:B------:R-:W-:Y:S01]  /*3120*/  FMUL.FTZ R60, R60, c[0x0][0x2ec] ;  /* 0x0000bb003c3c7a20 */ /* 0x000fe20000410000 */
[C---:B------:R-:W-:Y:S01]  /*3130*/  LOP3.LUT R9, R71.reuse, 0x1, RZ, 0xfc, !PT ;  /* 0x0000000147097812 */ /* 0x040fe200078efcff */
[----:B------:R3:W-:Y:S01]  /*3140*/  MUFU.TANH R78, R69 ;  /* 0x00000045004e7308 */ /* 0x0007e20000002400 */
[----:B-1----:R-:W-:Y:S01]  /*3150*/  IADD3 R64, R38, c[0x0][0x2e8], RZ ;  /* 0x0000ba0026407a10 */ /* 0x002fe20007ffe0ff */
[C---:B------:R-:W-:Y:S01]  /*3160*/  HMMA.16816.F32 R40, R44.reuse, R74, R40 ;  /* 0x0000004a2c28723c */ /* 0x040fe20000001828 */
[----:B------:R-:W-:Y:S01]  /*3170*/  LOP3.LUT R11, R71, 0x8, RZ, 0xfc, !PT ;  /* 0x00000008470b7812 */ /* 0x000fe200078efcff */
[----:B------:R-:W-:Y:S01]  /*3180*/  FMUL.FTZ R62, R62, c[0x0][0x2ec] ;  /* 0x0000bb003e3e7a20 */ /* 0x000fe20000410000 */
[C---:B------:R-:W-:Y:S01]  /*3190*/  IADD3 R70, R64.reuse, 0x8, RZ ;  /* 0x0000000840467810 */ /* 0x040fe20007ffe0ff */
[----:B------:R-:W-:Y:S01]  /*31a0*/  FMUL.FTZ R63, R63, c[0x0][0x2ec] ;  /* 0x0000bb003f3f7a20 */ /* 0x000fe20000410000 */
[-C--:B------:R-:W-:Y:S01]  /*31b0*/  IMNMX R64, R64, R37.reuse, PT ;  /* 0x0000002540407217 */ /* 0x080fe20003800200 */
[----:B------:R-:W-:Y:S01]  /*31c0*/  MUFU.TANH R77, R77 ;  /* 0x0000004d004d7308 */ /* 0x000fe20000002400 */
[----:B------:R-:W-:Y:S01]  /*31d0*/  IMNMX R70, R70, R37, PT ;  /* 0x0000002546467217 */ /* 0x000fe20003800200 */
[----:B------:R-:W-:Y:S01]  /*31e0*/  HMMA.16816.F32 R32, R44, R12, R32 ;  /* 0x0000000c2c20723c */ /* 0x000fe20000001820 */
[----:B------:R-:W-:-:S02]  /*31f0*/  ISETP.GE.AND P3, PT, R9, R64, PT ;  /* 0x000000400900720c */ /* 0x000fc40003f66270 */
[----:B------:R-:W-:Y:S02]  /*3200*/  ISETP.GE.AND P2, PT, R9, R70, PT ;  /* 0x000000460900720c */ /* 0x000fe40003f46270 */
[C---:B------:R-:W-:Y:S01]  /*3210*/  ISETP.GE.AND P1, PT, R11.reuse, R64, PT ;  /* 0x000000400b00720c */ /* 0x040fe20003f26270 */
[----:B------:R-:W1:Y:S01]  /*3220*/  MUFU.TANH R152, R110 ;  /* 0x0000006e00987308 */ /* 0x000e620000002400 */
[----:B------:R-:W-:Y:S01]  /*3230*/  ISETP.GE.AND P5, PT, R11, R70, PT ;  /* 0x000000460b00720c */ /* 0x000fe20003fa6270 */
[----:B------:R-:W-:Y:S01]  /*3240*/  HMMA.16816.F32 R56, R24, R16, R56 ;  /* 0x000000101838723c */ /* 0x000fe20000001838 */
[C---:B------:R-:W-:Y:S02]  /*3250*/  LOP3.LUT R9, R71.reuse, 0x9, RZ, 0xfc, !PT ;  /* 0x0000000947097812 */ /* 0x040fe400078efcff */
[----:B------:R-:W-:Y:S02]  /*3260*/  LOP3.LUT R11, R71, 0x10, RZ, 0xfc, !PT ;  /* 0x00000010470b7812 */ /* 0x000fe400078efcff */
[----:B------:R-:W-:Y:S01]  /*3270*/  FSEL R61, R88, -INF , !P3 ;  /* 0xff800000583d7808 */ /* 0x000fe20005800000 */
[----:B------:R-:W1:Y:S01]  /*3280*/  MUFU.TANH R138, R111 ;  /* 0x0000006f008a7308 */ /* 0x000e620000002400 */
[----:B--2---:R-:W-:Y:S01]  /*3290*/  FSEL R68, R89, -INF , !P2 ;  /* 0xff80000059447808 */ /* 0x004fe20005000000 */
[----:B----4-:R-:W-:Y:S01]  /*32a0*/  HMMA.16816.F32 R96, R20, R48, R96 ;  /* 0x000000301460723c */ /* 0x010fe20000001860 */
[----:B---3--:R-:W-:-:S02]  /*32b0*/  FSEL R69, R112, -INF , !P1 ;  /* 0xff80000070457808 */ /* 0x008fc40004800000 */
[C---:B------:R-:W-:Y:S02]  /*32c0*/  ISETP.GE.AND P4, PT, R9.reuse, R64, PT ;  /* 0x000000400900720c */ /* 0x040fe40003f86270 */
[----:B------:R-:W-:Y:S01]  /*32d0*/  ISETP.GE.AND P3, PT, R9, R70, PT ;  /* 0x000000460900720c */ /* 0x000fe20003f66270 */
[----:B------:R2:W-:Y:S01]  /*32e0*/  MUFU.TANH R151, R65 ;  /* 0x0000004100977308 */ /* 0x0005e20000002400 */
[C---:B------:R-:W-:Y:S01]  /*32f0*/  ISETP.GE.AND P2, PT, R11.reuse, R64, PT ;  /* 0x000000400b00720c */ /* 0x040fe20003f46270 */
[----:B------:R-:W-:Y:S01]  /*3300*/  HMMA.16816.F32 R52, R24, R18, R52 ;  /* 0x000000121834723c */ /* 0x000fe20000001834 */
[----:B------:R-:W-:Y:S02]  /*3310*/  ISETP.GE.AND P1, PT, R11, R70, PT ;  /* 0x000000460b00720c */ /* 0x000fe40003f26270 */
[----:B------:R-:W3:Y:S01]  /*3320*/  LDSM.16.M88.4 R8, [R208+0x7000] ;  /* 0x00700000d008783b */ /* 0x000ee20000000200 */
[C---:B------:R-:W-:Y:S02]  /*3330*/  LOP3.LUT R17, R71.reuse, 0x11, RZ, 0xfc, !PT ;  /* 0x0000001147117812 */ /* 0x040fe400078efcff */
[----:B------:R-:W-:Y:S01]  /*3340*/  LOP3.LUT R13, R71, 0x18, RZ, 0xfc, !PT ;  /* 0x00000018470d7812 */ /* 0x000fe200078efcff */
[----:B------:R-:W4:Y:S01]  /*3350*/  MUFU.TANH R154, R66 ;  /* 0x00000042009a7308 */ /* 0x000f220000002400 */
[----:B------:R-:W-:Y:S01]  /*3360*/  FSEL R48, R113, -INF , !P5 ;  /* 0xff80000071307808 */ /* 0x000fe20006800000 */
[----:B------:R-:W-:Y:S01]  /*3370*/  HMMA.16816.F32 R28, R100, R106, R28 ;  /* 0x0000006a641c723c */ /* 0x000fe2000000181c */
[----:B------:R-:W-:Y:S01]  /*3380*/  FSEL R91, R91, -INF , !P4 ;  /* 0xff8000005b5b7808 */ /* 0x000fe20006000000 */
[----:B------:R-:W-:Y:S01]  /*3390*/  FMUL.FTZ R56, R56, c[0x0][0x2ec] ;  /* 0x0000bb0038387a20 */ /* 0x000fe20000410000 */
[----:B------:R-:W-:Y:S01]  /*33a0*/  FSEL R114, R114, -INF , !P3 ;  /* 0xff80000072727808 */ /* 0x000fe20005800000 */
[----:B------:R-:W-:Y:S01]  /*33b0*/  FMUL.FTZ R57, R57, c[0x0][0x2ec] ;  /* 0x0000bb0039397a20 */ /* 0x000fe20000410000 */
[C---:B------:R-:W-:Y:S01]  /*33c0*/  ISETP.GE.AND P5, PT, R17.reuse, R64, PT ;  /* 0x000000401100720c */ /* 0x040fe20003fa6270 */
[----:B------:R1:W1:Y:S01]  /*33d0*/  MUFU.TANH R168, R67 ;  /* 0x0000004300a87308 */ /* 0x0002620000002400 */
[----:B------:R-:W-:Y:S01]  /*33e0*/  ISETP.GE.AND P4, PT, R17, R70, PT ;  /* 0x000000461100720c */ /* 0x000fe20003f86270 */
[----:B------:R-:W-:Y:S01]  /*33f0*/  HMMA.16816.F32 R40, R20, R50, R40 ;  /* 0x000000321428723c */ /* 0x000fe20000001828 */
[----:B------:R-:W-:Y:S01]  /*3400*/  ISETP.GE.AND P3, PT, R13, R64, PT ;  /* 0x000000400d00720c */ /* 0x000fe20003f66270 */
[----:B------:R-:W-:Y:S01]  /*3410*/  FMUL.FTZ R58, R58, c[0x0][0x2ec] ;  /* 0x0000bb003a3a7a20 */ /* 0x000fe20000410000 */
[----:B------:R-:W-:Y:S01]  /*3420*/  LOP3.LUT R19, R71, 0x19, RZ, 0xfc, !PT ;  /* 0x0000001947137812 */ /* 0x000fe200078efcff */
[----:B------:R-:W-:Y:S01]  /*3430*/  FMUL.FTZ R59, R59, c[0x0][0x2ec] ;  /* 0x0000bb003b3b7a20 */ /* 0x000fe20000410000 */
[----:B------:R-:W-:Y:S01]  /*3440*/  LOP3.LUT R17, R71, 0x20, RZ, 0xfc, !PT ;  /* 0x0000002047117812 */ /* 0x000fe200078efcff */
[----:B------:R-:W1:Y:S01]  /*3450*/  MUFU.TANH R153, R60 ;  /* 0x0000003c00997308 */ /* 0x000e620000002400 */
[----:B------:R-:W-:Y:S01]  /*3460*/  FSEL R115, R115, -INF , !P2 ;  /* 0xff80000073737808 */ /* 0x000fe20005000000 */
[----:B------:R-:W-:Y:S01]  /*3470*/  FMUL.FTZ R52, R52, c[0x0][0x2ec] ;  /* 0x0000bb0034347a20 */ /* 0x000fe20000410000 */
[----:B------:R-:W-:Y:S01]  /*3480*/  ISETP.GE.AND P2, PT, R13, R70, PT ;  /* 0x000000460d00720c */ /* 0x000fe20003f46270 */
[----:B------:R-:W-:Y:S01]  /*3490*/  FMUL.FTZ R53, R53, c[0x0][0x2ec] ;  /* 0x0000bb0035357a20 */ /* 0x000fe20000410000 */
[----:B------:R-:W-:Y:S01]  /*34a0*/  FSEL R82, R85, -INF , !P1 ;  /* 0xff80000055527808 */ /* 0x000fe20004800000 */
[----:B------:R-:W-:Y:S01]  /*34b0*/  FMUL.FTZ R54, R54, c[0x0][0x2ec] ;  /* 0x0000bb0036367a20 */ /* 0x000fe20000410000 */
[----:B------:R-:W-:Y:S01]  /*34c0*/  FSEL R13, R84, -INF , !P5 ;  /* 0xff800000540d7808 */ /* 0x000fe20006800000 */
[----:B------:R-:W-:Y:S01]  /*34d0*/  MUFU.TANH R155, R155 ;  /* 0x0000009b009b7308 */ /* 0x000fe20000002400 */
[----:B-----5:R-:W-:Y:S01]  /*34e0*/  FSEL R74, R92, -INF , !P4 ;  /* 0xff8000005c4a7808 */ /* 0x020fe20006000000 */
[----:B------:R-:W-:Y:S01]  /*34f0*/  HMMA.16816.F32 R28, R44, R14, R28 ;  /* 0x0000000e2c1c723c */ /* 0x000fe2000000181c */
[----:B------:R-:W-:Y:S01]  /*3500*/  FSEL R73, R80, -INF , !P3 ;  /* 0xff80000050497808 */ /* 0x000fe20005800000 */
[----:B------:R-:W-:Y:S01]  /*3510*/  FMUL.FTZ R55, R55, c[0x0][0x2ec] ;  /* 0x0000bb0037377a20 */ /* 0x000fe20000410000 */
[----:B------:R-:W-:-:S02]  /*3520*/  ISETP.GE.AND P1, PT, R19, R64, PT ;  /* 0x000000401300720c */ /* 0x000fc40003f26270 */
[----:B------:R-:W-:Y:S01]  /*3530*/  ISETP.GE.AND P5, PT, R19, R70, PT ;  /* 0x000000461300720c */ /* 0x000fe20003fa6270 */
[----:B------:R-:W5:Y:S01]  /*3540*/  MUFU.TANH R166, R62 ;  /* 0x0000003e00a67308 */ /* 0x000f620000002400 */
[C---:B------:R-:W-:Y:S02]  /*3550*/  ISETP.GE.AND P4, PT, R17.reuse, R64, PT ;  /* 0x000000401100720c */ /* 0x040fe40003f86270 */
[----:B------:R-:W-:Y:S01]  /*3560*/  ISETP.GE.AND P3, PT, R17, R70, PT ;  /* 0x000000461100720c */ /* 0x000fe20003f66270 */
[----:B---3--:R-:W-:Y:S01]  /*3570*/  HMMA.16816.F32 R96, R24, R8, R96 ;  /* 0x000000081860723c */ /* 0x008fe20000001860 */
[C---:B------:R-:W-:Y:S02]  /*3580*/  LOP3.LUT R19, R71.reuse, 0x21, RZ, 0xfc, !PT ;  /* 0x0000002147137812 */ /* 0x040fe400078efcff */
[----:B------:R-:W-:Y:S01]  /*3590*/  LOP3.LUT R17, R71, 0x28, RZ, 0xfc, !PT ;  /* 0x0000002847117812 */ /* 0x000fe200078efcff */
[----:B------:R-:W3:Y:S01]  /*35a0*/  MUFU.TANH R158, R63 ;  /* 0x0000003f009e7308 */ /* 0x000ee20000002400 */
[----:B------:R-:W-:-:S02]  /*35b0*/  FSEL R12, R86, -INF , !P2 ;  /* 0xff800000560c7808 */ /* 0x000fc40005000000 */
[----:B------:R-:W-:Y:S01]  /*35c0*/  FSEL R81, R81, -INF , !P1 ;  /* 0xff80000051517808 */ /* 0x000fe20004800000 */
[----:B------:R-:W-:Y:S01]  /*35d0*/  HMMA.16816.F32 R40, R24, R10, R40 ;  /* 0x0000000a1828723c */ /* 0x000fe20000001828 */
[----:B------:R-:W-:Y:S02]  /*35e0*/  FSEL R72, R87, -INF , !P5 ;  /* 0xff80000057487808 */ /* 0x000fe40006800000 */
[----:B------:R-:W-:Y:S01]  /*35f0*/  FSEL R39, R83, -INF , !P4 ;  /* 0xff80000053277808 */ /* 0x000fe20006000000 */
[----:B------:R-:W1:Y:S01]  /*3600*/  MUFU.TANH R165, R56 ;  /* 0x0000003800a57308 */ /* 0x000e620000002400 */
[C---:B------:R-:W-:Y:S02]  /*3610*/  ISETP.GE.AND P2, PT, R19.reuse, R64, PT ;  /* 0x000000401300720c */ /* 0x040fe40003f46270 */
[----:B------:R-:W-:Y:S02]  /*3620*/  ISETP.GE.AND P1, PT, R19, R70, PT ;  /* 0x000000461300720c */ /* 0x000fe40003f26270 */
[----:B------:R-:W-:-:S02]  /*3630*/  ISETP.GE.AND P5, PT, R17, R64, PT ;  /* 0x000000401100720c */ /* 0x000fc40003fa6270 */
[----:B------:R-:W-:Y:S01]  /*3640*/  ISETP.GE.AND P4, PT, R17, R70, PT ;  /* 0x000000461100720c */ /* 0x000fe20003f86270 */
[----:B------:R-:W-:Y:S01]  /*3650*/  MUFU.TANH R163, R57 ;  /* 0x0000003900a37308 */ /* 0x000fe20000002400 */
[----:B------:R-:W1:Y:S01]  /*3660*/  LDSM.16.M88.4 R16, [R221+0x7800] ;  /* 0x00780000dd10783b */ /* 0x000e620000000200 */
[C---:B------:R-:W-:Y:S02]  /*3670*/  LOP3.LUT R9, R71.reuse, 0x30, RZ, 0xfc, !PT ;  /* 0x0000003047097812 */ /* 0x040fe400078efcff */
[----:B------:R-:W-:Y:S01]  /*3680*/  LOP3.LUT R37, R71, 0x29, RZ, 0xfc, !PT ;  /* 0x0000002947257812 */ /* 0x000fe200078efcff */
[----:B------:R-:W-:Y:S01]  /*3690*/  FMUL.FTZ R96, R96, c[0x0][0x2ec] ;  /* 0x0000bb0060607a20 */ /* 0x000fe20000410000 */
[----:B------:R-:W-:Y:S01]  /*36a0*/  FSEL R38, R93, -INF , !P1 ;  /* 0xff8000005d267808 */ /* 0x000fe20004800000 */
[----:B------:R-:W-:Y:S01]  /*36b0*/  FMUL.FTZ R97, R97, c[0x0][0x2ec] ;  /* 0x0000bb0061617a20 */ /* 0x000fe20000410000 */
[----:B------:R-:W-:Y:S01]  /*36c0*/  FSEL R167, R167, -INF , !P5 ;  /* 0xff800000a7a77808 */ /* 0x000fe20006800000 */
[----:B------:R-:W1:Y:S01]  /*36d0*/  MUFU.TANH R164, R58 ;  /* 0x0000003a00a47308 */ /* 0x000e620000002400 */
[----:B------:R-:W-:Y:S01]  /*36e0*/  FSEL R169, R169, -INF , !P2 ;  /* 0xff800000a9a97808 */ /* 0x000fe20005000000 */
[----:B------:R-:W-:Y:S01]  /*36f0*/  FMUL.FTZ R98, R98, c[0x0][0x2ec] ;  /* 0x0000bb0062627a20 */ /* 0x000fe20000410000 */
[C---:B------:R-:W-:Y:S01]  /*3700*/  ISETP.GE.AND P1, PT, R9.reuse, R64, PT ;  /* 0x000000400900720c */ /* 0x040fe20003f26270 */
[----:B------:R-:W-:Y:S01]  /*3710*/  FMUL.FTZ R40, R40, c[0x0][0x2ec] ;  /* 0x0000bb0028287a20 */ /* 0x000fe20000410000 */
[-C--:B------:R-:W-:Y:S01]  /*3720*/  ISETP.GE.AND P5, PT, R9, R70.reuse, PT ;  /* 0x000000460900720c */ /* 0x080fe20003fa6270 */
[----:B------:R-:W-:Y:S01]  /*3730*/  FMUL.FTZ R99, R99, c[0x0][0x2ec] ;  /* 0x0000bb0063637a20 */ /* 0x000fe20000410000 */
[----:B------:R-:W-:Y:S01]  /*3740*/  ISETP.GE.AND P2, PT, R37, R70, PT ;  /* 0x000000462500720c */ /* 0x000fe20003f46270 */
[----:B------:R-:W1:Y:S01]  /*3750*/  MUFU.TANH R162, R59 ;  /* 0x0000003b00a27308 */ /* 0x000e620000002400 */
[----:B------:R-:W-:Y:S01]  /*3760*/  LOP3.LUT R9, R71, 0x38, RZ, 0xfc, !PT ;  /* 0x0000003847097812 */ /* 0x000fe200078efcff */
[----:B------:R-:W-:Y:S01]  /*3770*/  FMUL.FTZ R41, R41, c[0x0][0x2ec] ;  /* 0x0000bb0029297a20 */ /* 0x000fe20000410000 */
[----:B------:R-:W-:Y:S01]  /*3780*/  FSEL R136, R136, -INF , !P2 ;  /* 0xff80000088887808 */ /* 0x000fe20005000000 */
[----:B------:R-:W-:Y:S01]  /*3790*/  FMUL.FTZ R42, R42, c[0x0][0x2ec] ;  /* 0x0000bb002a2a7a20 */ /* 0x000fe20000410000 */
[----:B------:R-:W-:Y:S01]  /*37a0*/  FSEL R141, R141, -INF , !P1 ;  /* 0xff8000008d8d7808 */ /* 0x000fe20004800000 */
[----:B------:R-:W-:Y:S01]  /*37b0*/  FMUL.FTZ R43, R43, c[0x0][0x2ec] ;  /* 0x0000bb002b2b7a20 */ /* 0x000fe20000410000 */
[C---:B------:R-:W-:Y:S01]  /*37c0*/  ISETP.GE.AND P2, PT, R9.reuse, R64, PT ;  /* 0x000000400900720c */ /* 0x040fe20003f46270 */
[----:B------:R-:W1:Y:S01]  /*37d0*/  MUFU.TANH R161, R52 ;  /* 0x0000003400a17308 */ /* 0x000e620000002400 */
[----:B------:R-:W-:-:S02]  /*37e0*/  ISETP.GE.AND P1, PT, R9, R70, PT ;  /* 0x000000460900720c */ /* 0x000fc40003f26270 */
[----:B------:R-:W3:Y:S01]  /*37f0*/  LDSM.16.M88.4 R8, [R208+0x7800] ;  /* 0x00780000d008783b */ /* 0x000ee20000000200 */
[----:B------:R-:W-:Y:S01]  /*3800*/  FSEL R172, R172, -INF , !P3 ;  /* 0xff800000acac7808 */ /* 0x000fe20005800000 */
[----:B------:R-:W-:-:S04]  /*3810*/  DEPBAR.LE SB0, 0x0 ;  /* 0x000080000000791a */ /* 0x000fc80000000000 */
[-C--:B------:R-:W-:Y:S01]  /*3820*/  ISETP.GE.AND P3, PT, R37, R64.reuse, PT ;  /* 0x000000402500720c */ /* 0x080fe20003f66270 */
[----:B------:R-:W-:Y:S01]  /*3830*/  MUFU.TANH R159, R53 ;  /* 0x00000035009f7308 */ /* 0x000fe20000002400 */
[----:B------:R-:W-:Y:S02]  /*3840*/  LOP3.LUT R15, R71, 0x31, RZ, 0xfc, !PT ;  /* 0x00000031470f7812 */ /* 0x000fe400078efcff */
[----:B------:R-:W-:Y:S02]  /*3850*/  FSEL R170, R170, -INF , !P4 ;  /* 0xff800000aaaa7808 */ /* 0x000fe40006000000 */
[----:B------:R-:W-:Y:S01]  /*3860*/  FSEL R37, R76, -INF , !P3 ;  /* 0xff8000004c257808 */ /* 0x000fe20005800000 */
[----:B-1----:R-:W-:Y:S01]  /*3870*/  HMMA.16816.F32 R32, R20, R16, R32 ;  /* 0x000000101420723c */ /* 0x002fe20000001820 */
[C---:B------:R-:W-:Y:S01]  /*3880*/  ISETP.GE.AND P4, PT, R15.reuse, R64, PT ;  /* 0x000000400f00720c */ /* 0x040fe20003f86270 */
[----:B------:R-:W1:Y:S01]  /*3890*/  MUFU.TANH R160, R54 ;  /* 0x0000003600a07308 */ /* 0x000e620000002400 */
[----:B------:R-:W-:-:S02]  /*38a0*/  ISETP.GE.AND P3, PT, R15, R70, PT ;  /* 0x000000460f00720c */ /* 0x000fc40003f66270 */
[C---:B------:R-:W-:Y:S02]  /*38b0*/  LOP3.LUT R45, R71.reuse, 0x39, RZ, 0xfc, !PT ;  /* 0x00000039472d7812 */ /* 0x040fe400078efcff */
[----:B------:R-:W-:Y:S01]  /*38c0*/  LOP3.LUT R15, R71, 0x40, RZ, 0xfc, !PT ;  /* 0x00000040470f7812 */ /* 0x000fe200078efcff */
[----:B------:R-:W-:Y:S01]  /*38d0*/  HMMA.16816.F32 R28, R20, R18, R28 ;  /* 0x00000012141c723c */ /* 0x000fe2000000181c */
[----:B------:R-:W-:Y:S01]  /*38e0*/  FSEL R152, R152, -INF , !P5 ;  /* 0xff80000098987808 */ /* 0x000fe20006800000 */
[----:B------:R-:W1:Y:S01]  /*38f0*/  MUFU.TANH R156, R55 ;  /* 0x00000037009c7308 */ /* 0x000e620000002400 */
[----:B--2---:R-:W-:Y:S02]  /*3900*/  FSEL R65, R77, -INF , !P4 ;  /* 0xff8000004d417808 */ /* 0x004fe40006000000 */
[----:B------:R-:W-:Y:S02]  /*3910*/  FSEL R138, R138, -INF , !P3 ;  /* 0xff8000008a8a7808 */ /* 0x000fe40005800000 */
[----:B------:R-:W-:-:S02]  /*3920*/  FSEL R137, R137, -INF , !P2 ;  /* 0xff80000089897808 */ /* 0x000fc40005000000 */
[C---:B------:R-:W-:Y:S01]  /*3930*/  ISETP.GE.AND P5, PT, R45.reuse, R64, PT ;  /* 0x000000402d00720c */ /* 0x040fe20003fa6270 */
[----:B------:R-:W2:Y:S01]  /*3940*/  MUFU.TANH R149, R96 ;  /* 0x0000006000957308 */ /* 0x000ea20000002400 */
[----:B------:R-:W-:Y:S02]  /*3950*/  ISETP.GE.AND P4, PT, R45, R70, PT ;  /* 0x000000462d00720c */ /* 0x000fe40003f86270 */
[C---:B------:R-:W-:Y:S02]  /*3960*/  ISETP.GE.AND P3, PT, R15.reuse, R64, PT ;  /* 0x000000400f00720c */ /* 0x040fe40003f66270 */
[----:B------:R-:W-:Y:S02]  /*3970*/  ISETP.GE.AND P2, PT, R15, R70, PT ;  /* 0x000000460f00720c */ /* 0x000fe40003f46270 */
[C---:B------:R-:W-:Y:S01]  /*3980*/  LOP3.LUT R17, R71.reuse, 0x41, RZ, 0xfc, !PT ;  /* 0x0000004147117812 */ /* 0x040fe200078efcff */
[----:B------:R-:W-:Y:S01]  /*3990*/  MUFU.TANH R147, R97 ;  /* 0x0000006100937308 */ /* 0x000fe20000002400 */
[----:B---3--:R-:W-:Y:S01]  /*39a0*/  HMMA.16816.F32 R32, R24, R8, R32 ;  /* 0x000000081820723c */ /* 0x008fe20000001820 */
[----:B------:R-:W-:-:S02]  /*39b0*/  LOP3.LUT R15, R71, 0x48, RZ, 0xfc, !PT ;  /* 0x00000048470f7812 */ /* 0x000fc400078efcff */
[----:B------:R-:W-:Y:S02]  /*39c0*/  FSEL R140, R140, -INF , !P1 ;  /* 0xff8000008c8c7808 */ /* 0x000fe40004800000 */
[----:B------:R-:W-:Y:S02]  /*39d0*/  FSEL R67, R78, -INF , !P5 ;  /* 0xff8000004e437808 */ /* 0x000fe40006800000 */
[----:B------:R-:W-:Y:S01]  /*39e0*/  FSEL R150, R150, -INF , !P4 ;  /* 0xff80000096967808 */ /* 0x000fe20006000000 */
[----:B------:R-:W-:Y:S01]  /*39f0*/  HMMA.16816.F32 R28, R24, R10, R28 ;  /* 0x0000000a181c723c */ /* 0x000fe2000000181c */
[----:B------:R-:W-:Y:S01]  /*3a00*/  FSEL R157, R157, -INF , !P3 ;  /* 0xff8000009d9d7808 */ /* 0x000fe20005800000 */
[----:B------:R-:W3:Y:S01]  /*3a10*/  MUFU.TANH R148, R98 ;  /* 0x0000006200947308 */ /* 0x000ee20000002400 */
[C---:B------:R-:W-:Y:S01]  /*3a20*/  ISETP.GE.AND P1, PT, R17.reuse, R64, PT ;  /* 0x000000401100720c */ /* 0x040fe20003f26270 */
[----:B------:R-:W-:Y:S01]  /*3a30*/  FMUL.FTZ R8, R90, c[0x0][0x2ec] ;  /* 0x0000bb005a087a20 */ /* 0x000fe20000410000 */
[----:B------:R-:W-:-:S02]  /*3a40*/  ISETP.GE.AND P5, PT, R17, R70, PT ;  /* 0x000000461100720c */ /* 0x000fc40003fa6270 */
[C---:B------:R-:W-:Y:S02]  /*3a50*/  ISETP.GE.AND P4, PT, R15.reuse, R64, PT ;  /* 0x000000400f00720c */ /* 0x040fe40003f86270 */
[----:B------:R-:W-:Y:S01]  /*3a60*/  ISETP.GE.AND P3, PT, R15, R70, PT ;  /* 0x000000460f00720c */ /* 0x000fe20003f66270 */
[----:B------:R-:W1:Y:S01]  /*3a70*/  MUFU.TANH R145, R40 ;  /* 0x0000002800917308 */ /* 0x000e620000002400 */
[C---:B------:R-:W-:Y:S02]  /*3a80*/  LOP3.LUT R17, R71.reuse, 0x49, RZ, 0xfc, !PT ;  /* 0x0000004947117812 */ /* 0x040fe400078efcff */
[----:B------:R-:W-:Y:S02]  /*3a90*/  LOP3.LUT R15, R71, 0x50, RZ, 0xfc, !PT ;  /* 0x00000050470f7812 */ /* 0x000fe400078efcff */
[----:B----4-:R-:W-:Y:S01]  /*3aa0*/  FSEL R154, R154, -INF , !P2 ;  /* 0xff8000009a9a7808 */ /* 0x010fe20005000000 */
[----:B------:R-:W-:Y:S01]  /*3ab0*/  FMUL.FTZ R34, R34, c[0x0][0x2ec] ;  /* 0x0000bb0022227a20 */ /* 0x000fe20000410000 */
[----:B------:R-:W-:Y:S01]  /*3ac0*/  FSEL R151, R151, -INF , !P1 ;  /* 0xff80000097977808 */ /* 0x000fe20004800000 */
[----:B------:R-:W4:Y:S01]  /*3ad0*/  MUFU.TANH R146, R99 ;  /* 0x0000006300927308 */ /* 0x000f220000002400 */
[----:B------:R-:W-:Y:S01]  /*3ae0*/  FSEL R168, R168, -INF , !P5 ;  /* 0xff800000a8a87808 */ /* 0x000fe20006800000 */
[----:B------:R-:W-:Y:S01]  /*3af0*/  FMUL.FTZ R32, R32, c[0x0][0x2ec] ;  /* 0x0000bb0020207a20 */ /* 0x000fe20000410000 */
[----:B------:R-:W-:Y:S01]  /*3b00*/  FSEL R153, R153, -INF , !P4 ;  /* 0xff80000099997808 */ /* 0x000fe20006000000 */
[----:B------:R-:W-:Y:S01]  /*3b10*/  FMUL.FTZ R10, R35, c[0x0][0x2ec] ;  /* 0x0000bb00230a7a20 */ /* 0x000fe20000410000 */
[----:B------:R-:W-:Y:S01]  /*3b20*/  ISETP.GE.AND P2, PT, R17, R64, PT ;  /* 0x000000401100720c */ /* 0x000fe20003f46270 */
[----:B------:R-:W-:Y:S01]  /*3b30*/  FMUL.FTZ R33, R33, c[0x0][0x2ec] ;  /* 0x0000bb0021217a20 */ /* 0x000fe20000410000 */
[----:B------:R-:W-:Y:S01]  /*3b40*/  ISETP.GE.AND P1, PT, R17, R70, PT ;  /* 0x000000461100720c */ /* 0x000fe20003f26270 */
[----:B------:R-:W-:Y:S01]  /*3b50*/  MUFU.TANH R143, R41 ;  /* 0x00000029008f7308 */ /* 0x000fe20000002400 */
[C---:B------:R-:W-:Y:S01]  /*3b60*/  ISETP.GE.AND P5, PT, R15.reuse, R64, PT ;  /* 0x000000400f00720c */ /* 0x040fe20003fa6270 */
[----:B------:R-:W-:Y:S01]  /*3b70*/  FMUL.FTZ R28, R28, c[0x0][0x2ec] ;  /* 0x0000bb001c1c7a20 */ /* 0x000fe20000410000 */
[----:B------:R-:W-:Y:S01]  /*3b80*/  ISETP.GE.AND P4, PT, R15, R70, PT ;  /* 0x000000460f00720c */ /* 0x000fe20003f86270 */
[----:B------:R-:W-:Y:S01]  /*3b90*/  FMUL.FTZ R29, R29, c[0x0][0x2ec] ;  /* 0x0000bb001d1d7a20 */ /* 0x000fe20000410000 */
[C---:B------:R-:W-:Y:S01]  /*3ba0*/  LOP3.LUT R15, R71.reuse, 0x51, RZ, 0xfc, !PT ;  /* 0x00000051470f7812 */ /* 0x040fe200078efcff */
[----:B------:R-:W-:Y:S01]  /*3bb0*/  FMUL.FTZ R30, R30, c[0x0][0x2ec] ;  /* 0x0000bb001e1e7a20 */ /* 0x000fe20000410000 */
[----:B------:R-:W-:Y:S01]  /*3bc0*/  LOP3.LUT R9, R71, 0x58, RZ, 0xfc, !PT ;  /* 0x0000005847097812 */ /* 0x000fe200078efcff */
[----:B------:R-:W1:Y:S01]  /*3bd0*/  MUFU.TANH R144, R42 ;  /* 0x0000002a00907308 */ /* 0x000e620000002400 */
[----:B-----5:R-:W-:Y:S01]  /*3be0*/  FSEL R166, R166, -INF , !P3 ;  /* 0xff800000a6a67808 */ /* 0x020fe20005800000 */
[----:B------:R-:W-:Y:S01]  /*3bf0*/  FMUL.FTZ R31, R31, c[0x0][0x2ec] ;  /* 0x0000bb001f1f7a20 */ /* 0x000fe20000410000 */
[----:B------:R-:W-:-:S02]  /*3c00*/  FSEL R155, R155, -INF , !P2 ;  /* 0xff8000009b9b7808 */ /* 0x000fc40005000000 */
[----:B------:R-:W-:Y:S02]  /*3c10*/  FSEL R158, R158, -INF , !P1 ;  /* 0xff8000009e9e7808 */ /* 0x000fe40004800000 */
[----:B------:R-:W-:Y:S01]  /*3c20*/  FSEL R165, R165, -INF , !P5 ;  /* 0xff800000a5a57808 */ /* 0x000fe20006800000 */
[----:B------:R-:W5:Y:S01]  /*3c30*/  MUFU.TANH R66, R34 ;  /* 0x0000002200427308 */ /* 0x000f620000002400 */
[C---:B------:R-:W-:Y:S02]  /*3c40*/  ISETP.GE.AND P3, PT, R15.reuse, R64, PT ;  /* 0x000000400f00720c */ /* 0x040fe40003f66270 */
[----:B------:R-:W-:Y:S02]  /*3c50*/  ISETP.GE.AND P2, PT, R15, R70, PT ;  /* 0x000000460f00720c */ /* 0x000fe40003f46270 */
[C---:B------:R-:W-:Y:S02]  /*3c60*/  ISETP.GE.AND P1, PT, R9.reuse, R64, PT ;  /* 0x000000400900720c */ /* 0x040fe40003f26270 */
[----:B------:R-:W-:Y:S01]  /*3c70*/  ISETP.GE.AND P5, PT, R9, R70, PT ;  /* 0x000000460900720c */ /* 0x000fe20003fa6270 */
[----:B------:R-:W1:Y:S01]  /*3c80*/  MUFU.TANH R142, R43 ;  /* 0x0000002b008e7308 */ /* 0x000e620000002400 */
[----:B------:R-:W-:-:S02]  /*3c90*/  LOP3.LUT R15, R71, 0x59, RZ, 0xfc, !PT ;  /* 0x00000059470f7812 */ /* 0x000fc400078efcff */
[----:B------:R-:W-:Y:S02]  /*3ca0*/  LOP3.LUT R9, R71, 0x60, RZ, 0xfc, !PT ;  /* 0x0000006047097812 */ /* 0x000fe400078efcff */
[----:B------:R-:W-:Y:S02]  /*3cb0*/  FSEL R164, R164, -INF , !P4 ;  /* 0xff800000a4a47808 */ /* 0x000fe40006000000 */
[----:B------:R-:W-:Y:S01]  /*3cc0*/  FSEL R163, R163, -INF , !P3 ;  /* 0xff800000a3a37808 */ /* 0x000fe20005800000 */
[----:B------:R-:W1:Y:S01]  /*3cd0*/  MUFU.TANH R139, R32 ;  /* 0x00000020008b7308 */ /* 0x000e620000002400 */
[----:B------:R-:W-:Y:S02]  /*3ce0*/  FSEL R162, R162, -INF , !P2 ;  /* 0xff800000a2a27808 */ /* 0x000fe40005000000 */
[----:B------:R-:W-:Y:S02]  /*3cf0*/  FSEL R161, R161, -INF , !P1 ;  /* 0xff800000a1a17808 */ /* 0x000fe40004800000 */
[----:B------:R-:W-:-:S02]  /*3d00*/  ISETP.GE.AND P4, PT, R15, R64, PT ;  /* 0x000000400f00720c */ /* 0x000fc40003f86270 */
[----:B------:R-:W-:Y:S01]  /*3d10*/  ISETP.GE.AND P3, PT, R15, R70, PT ;  /* 0x000000460f00720c */ /* 0x000fe20003f66270 */
[----:B------:R-:W3:Y:S01]  /*3d20*/  MUFU.TANH R135, R33 ;  /* 0x0000002100877308 */ /* 0x000ee20000002400 */
[C---:B------:R-:W-:Y:S02]  /*3d30*/  ISETP.GE.AND P2, PT, R9.reuse, R64, PT ;  /* 0x000000400900720c */ /* 0x040fe40003f46270 */
[----:B------:R-:W-:Y:S02]  /*3d40*/  ISETP.GE.AND P1, PT, R9, R70, PT ;  /* 0x000000460900720c */ /* 0x000fe40003f26270 */
[C---:B------:R-:W-:Y:S02]  /*3d50*/  LOP3.LUT R11, R71.reuse, 0x61, RZ, 0xfc, !PT ;  /* 0x00000061470b7812 */ /* 0x040fe400078efcff */
[----:B------:R-:W-:Y:S01]  /*3d60*/  LOP3.LUT R9, R71, 0x68, RZ, 0xfc, !PT ;  /* 0x0000006847097812 */ /* 0x000fe200078efcff */
[----:B------:R-:W3:Y:S01]  /*3d70*/  MUFU.TANH R10, R10 ;  /* 0x0000000a000a7308 */ /* 0x000ee20000002400 */
[----:B-1----:R-:W-:-:S02]  /*3d80*/  FSEL R160, R160, -INF , !P5 ;  /* 0xff800000a0a07808 */ /* 0x002fc40006800000 */
[----:B------:R-:W-:Y:S02]  /*3d90*/  FSEL R159, R159, -INF , !P4 ;  /* 0xff8000009f9f7808 */ /* 0x000fe40006000000 */
[----:B------:R-:W-:Y:S02]  /*3da0*/  FSEL R156, R156, -INF , !P3 ;  /* 0xff8000009c9c7808 */ /* 0x000fe40005800000 */
[----:B--2---:R-:W-:Y:S01]  /*3db0*/  FSEL R149, R149, -INF , !P2 ;  /* 0xff80000095957808 */ /* 0x004fe20005000000 */
[----:B------:R-:W1:Y:S01]  /*3dc0*/  MUFU.TANH R133, R28 ;  /* 0x0000001c00857308 */ /* 0x000e620000002400 */
[C---:B------:R-:W-:Y:S02]  /*3dd0*/  ISETP.GE.AND P5, PT, R11.reuse, R64, PT ;  /* 0x000000400b00720c */ /* 0x040fe40003fa6270 */
[----:B------:R-:W-:Y:S02]  /*3de0*/  ISETP.GE.AND P4, PT, R11, R70, PT ;  /* 0x000000460b00720c */ /* 0x000fe40003f86270 */
[----:B------:R-:W-:-:S02]  /*3df0*/  ISETP.GE.AND P3, PT, R9, R64, PT ;  /* 0x000000400900720c */ /* 0x000fc40003f66270 */
[----:B------:R-:W-:Y:S01]  /*3e00*/  ISETP.GE.AND P2, PT, R9, R70, PT ;  /* 0x000000460900720c */ /* 0x000fe20003f46270 */
[----:B------:R-:W-:Y:S01]  /*3e10*/  MUFU.TANH R8, R8 ;  /* 0x0000000800087308 */ /* 0x000fe20000002400 */
[C---:B------:R-:W-:Y:S02]  /*3e20*/  LOP3.LUT R11, R71.reuse, 0x69, RZ, 0xfc, !PT ;  /* 0x00000069470b7812 */ /* 0x040fe400078efcff */
[----:B------:R-:W-:Y:S02]  /*3e30*/  LOP3.LUT R9, R71, 0x70, RZ, 0xfc, !PT ;  /* 0x0000007047097812 */ /* 0x000fe400078efcff */
[----:B---3--:R-:W-:Y:S02]  /*3e40*/  FSEL R148, R148, -INF , !P1 ;  /* 0xff80000094947808 */ /* 0x008fe40004800000 */
[----:B------:R-:W-:Y:S01]  /*3e50*/  FSEL R147, R147, -INF , !P5 ;  /* 0xff80000093937808 */ /* 0x000fe20006800000 */
[----:B------:R-:W-:Y:S01]  /*3e60*/  MUFU.TANH R63, R29 ;  /* 0x0000001d003f7308 */ /* 0x000fe20000002400 */
[----:B------:R-:W-:-:S02]  /*3e70*/  FSEL R145, R145, -INF , !P3 ;  /* 0xff80000091917808 */ /* 0x000fc40005800000 */
[C---:B------:R-:W-:Y:S02]  /*3e80*/  ISETP.GE.AND P1, PT, R11.reuse, R64, PT ;  /* 0x000000400b00720c */ /* 0x040fe40003f26270 */
[-C--:B------:R-:W-:Y:S02]  /*3e90*/  ISETP.GE.AND P5, PT, R11, R70.reuse, PT ;  /* 0x000000460b00720c */ /* 0x080fe40003fa6270 */
[----:B------:R-:W-:Y:S01]  /*3ea0*/  ISETP.GE.AND P3, PT, R9, R70, PT ;  /* 0x000000460900720c */ /* 0x000fe20003f66270 */
[----:B------:R-:W2:Y:S01]  /*3eb0*/  MUFU.TANH R62, R30 ;  /* 0x0000001e003e7308 */ /* 0x000ea20000002400 */
[C---:B------:R-:W-:Y:S02]  /*3ec0*/  LOP3.LUT R15, R71.reuse, 0x71, RZ, 0xfc, !PT ;  /* 0x00000071470f7812 */ /* 0x040fe400078efcff */
[----:B------:R-:W-:Y:S02]  /*3ed0*/  LOP3.LUT R11, R71, 0x78, RZ, 0xfc, !PT ;  /* 0x00000078470b7812 */ /* 0x000fe400078efcff */
[----:B----4-:R-:W-:Y:S01]  /*3ee0*/  FSEL R146, R146, -INF , !P4 ;  /* 0xff80000092927808 */ /* 0x010fe20006000000 */
[----:B------:R-:W-:Y:S01]  /*3ef0*/  BAR.SYNC.DEFER_BLOCKING 0x0 ;  /* 0x0000000000007b1d */ /* 0x000fe20000010000 */
[----:B------:R-:W-:-:S02]  /*3f00*/  ISETP.GE.AND P4, PT, R9, R64, PT ;  /* 0x000000400900720c */ /* 0x000fc40003f86270 */
[----:B------:R-:W-:Y:S02]  /*3f10*/  LOP3.LUT R9, R71, 0x79, RZ, 0xfc, !PT ;  /* 0x0000007947097812 */ /* 0x000fe400078efcff */
[----:B------:R-:W-:Y:S01]  /*3f20*/  FSEL R144, R144, -INF , !P2 ;  /* 0xff80000090907808 */ /* 0x000fe20005000000 */
[----:B------:R-:W3:Y:S01]  /*3f30*/  MUFU.TANH R60, R31 ;  /* 0x0000001f003c7308 */ /* 0x000ee20000002400 */
[----:B------:R-:W-:Y:S02]  /*3f40*/  FSEL R143, R143, -INF , !P1 ;  /* 0xff8000008f8f7808 */ /* 0x000fe40004800000 */
[----:B-----5:R-:W-:Y:S02]  /*3f50*/  FSEL R66, R66, -INF , !P3 ;  /* 0xff80000042427808 */ /* 0x020fe40005800000 */
[-C--:B------:R-:W-:Y:S02]  /*3f60*/  ISETP.GE.AND P2, PT, R15, R64.reuse, PT ;  /* 0x000000400f00720c */ /* 0x080fe40003f46270 */
[----:B------:R-:W-:-:S02]  /*3f70*/  ISETP.GE.AND P1, PT, R11, R64, PT ;  /* 0x000000400b00720c */ /* 0x000fc40003f26270 */
[----:B------:R-:W-:Y:S02]  /*3f80*/  ISETP.GE.AND P3, PT, R15, R70, PT ;  /* 0x000000460f00720c */ /* 0x000fe40003f66270 */
[----:B------:R-:W-:Y:S02]  /*3f90*/  FSEL R142, R142, -INF , !P5 ;  /* 0xff8000008e8e7808 */ /* 0x000fe40006800000 */
[----:B------:R-:W-:Y:S02]  /*3fa0*/  FSEL R139, R139, -INF , !P4 ;  /* 0xff8000008b8b7808 */ /* 0x000fe40006000000 */
[-C--:B------:R-:W-:Y:S02]  /*3fb0*/  ISETP.GE.AND P5, PT, R71, R64.reuse, PT ;  /* 0x000000404700720c */ /* 0x080fe40003fa6270 */
[----:B------:R-:W-:Y:S02]  /*3fc0*/  ISETP.GE.AND P4, PT, R9, R64, PT ;  /* 0x000000400900720c */ /* 0x000fe40003f86270 */
[----:B------:R-:W-:-:S02]  /*3fd0*/  FSEL R135, R135, -INF , !P2 ;  /* 0xff80000087877808 */ /* 0x000fc40005000000 */
[----:B------:R-:W-:Y:S02]  /*3fe0*/  FSEL R64, R10, -INF , !P3 ;  /* 0xff8000000a407808 */ /* 0x000fe40005800000 */
[----:B-1----:R-:W-:Y:S02]  /*3ff0*/  FSEL R133, R133, -INF , !P1 ;  /* 0xff80000085857808 */ /* 0x002fe40004800000 */
[-C--:B------:R-:W-:Y:S02]  /*4000*/  ISETP.GE.AND P2, PT, R11, R70.reuse, PT ;  /* 0x000000460b00720c */ /* 0x080fe40003f46270 */
[-C--:B------:R-:W-:Y:S02]  /*4010*/  ISETP.GE.AND P3, PT, R71, R70.reuse, PT ;  /* 0x000000464700720c */ /* 0x080fe40003f66270 */
[----:B------:R-:W-:Y:S02]  /*4020*/  ISETP.GE.AND P1, PT, R9, R70, PT ;  /* 0x000000460900720c */ /* 0x000fe40003f26270 */
[----:B------:R-:W-:-:S02]  /*4030*/  FSEL R4, R2, -INF , !P5 ;  /* 0xff80000002047808 */ /* 0x000fc40006800000 */
[----:B--2---:R-:W-:Y:S02]  /*4040*/  FSEL R62, R62, -INF , !P2 ;  /* 0xff8000003e3e7808 */ /* 0x004fe40005000000 */
[----:B------:R-:W-:Y:S02]  /*4050*/  FSEL R63, R63, -INF , !P4 ;  /* 0xff8000003f3f7808 */ /* 0x000fe40006000000 */
[----:B------:R-:W-:Y:S02]  /*4060*/  FSEL R2, R8, -INF , !P3 ;  /* 0xff80000008027808 */ /* 0x000fe40005800000 */
[----:B---3--:R-:W-:Y:S01]  /*4070*/  FSEL R60, R60, -INF , !P1 ;  /* 0xff8000003c3c7808 */ /* 0x008fe20004800000 */
[----:B------:R-:W-:Y:S05]  /*4080*/  @!P0 BRA `(.L_x_2309) ;  /* 0x0000061000008947 */ /* 0x000fea0003800000 */
[----:B------:R-:W-:Y:S05]  /*4090*/  @P6 BRA `(.L_x_2310) ;  /* 0x0000038000006947 */ /* 0x000fea0003800000 */
[----:B------:R-:W1:Y:S01]  /*40a0*/  I2F.RP R15, R3 ;  /* 0x00000003000f7306 */ /* 0x000e620000209400 */
[----:B------:R-:W-:Y:S02]  /*40b0*/  IADD3 R14, R6, -0x80, RZ ;  /* 0xffffff80060e7810 */ /* 0x000fe40007ffe0ff */
[----:B------:R-:W-:-:S02]  /*40c0*/  IABS R9, R6 ;  /* 0x0000000600097213 */ /* 0x000fc40000000000 */
        /* <DEDUP_REMOVED lines=26> */
[----:B------:R-:W-:-:S02]  /*4270*/  ISETP.NE.AND P2, PT, RZ, c[0x0][0x2d0], PT ;  /* 0x0000b400ff007a0c */ /* 0x000fc40003f45270 */
[----:B------:R-:W-:-:S05]  /*4280*/  LOP3.LUT R8, RZ, c[0x0][0x2d0], RZ, 0x33, !PT ;  /* 0x0000b400ff087a12 */ /* 0x000fca00078e33ff */
[----:B------:R-:W-:Y:S02]  /*4290*/  @P4 IADD3 R11, R11, 0x1, RZ ;  /* 0x000000010b0b4810 */ /* 0x000fe40007ffe0ff */
[----:B------:R-:W-:-:S03]  /*42a0*/  @P5 IADD3 R15, R15, 0x1, RZ ;  /* 0x000000010f0f5810 */ /* 0x000fc60007ffe0ff */
[----:B------:R-:W-:Y:S01]  /*42b0*/  @!P1 IMAD.MOV R11, RZ, RZ, -R11 ;  /* 0x000000ffff0b9224 */ /* 0x000fe200078e0a0b */
[----:B------:R-:W-:-:S04]  /*42c0*/  @!P3 IADD3 R15, -R15, RZ, RZ ;  /* 0x000000ff0f0fb210 */ /* 0x000fc80007ffe1ff */
[C---:B------:R-:W-:Y:S02]  /*42d0*/  SEL R3, R8.reuse, R15, !P2 ;  /* 0x0000000f08037207 */ /* 0x040fe40005000000 */
[----:B------:R-:W-:-:S03]  /*42e0*/  SEL R8, R8, R11, !P2 ;  /* 0x0000000b08087207 */ /* 0x000fc60005000000 */
        /* <DEDUP_REMOVED lines=19> */
.L_x_2310:
[----:B------:R-:W-:-:S04]  /*4420*/  ULEA UR6, -UR6, URZ, 0x7 ;  /* 0x0000003f06067291 */ /* 0x000fc8000f8e393f */
[----:B------:R-:W-:Y:S02]  /*4430*/  USHF.R.S32.HI UR4, URZ, 0x1f, UR6 ;  /* 0x0000001f3f047899 */ /* 0x000fe40008011406 */
[----:B------:R-:W-:-:S04]  /*4440*/  MOV R10, UR6 ;  /* 0x00000006000a7c02 */ /* 0x000fc80008000f00 */
[----:B------:R-:W-:Y:S02]  /*4450*/  MOV R6, UR4 ;  /* 0x0000000400067c02 */ /* 0x000fe40008000f00 */
.L_x_2311:
        /* <DEDUP_REMOVED lines=36> */
.L_x_2309:
        /* <DEDUP_REMOVED lines=83> */
[C---:B------:R-:W-:Y:S01]  /*4bd0*/  FSETP.NEU.FTZ.AND P1, PT, R132.reuse, -INF , PT ;  /* 0xff8000008400780b */ /* 0x040fe20003f3d000 */
[----:B------:R-:W-:Y:S01]  /*4be0*/  FMUL.FTZ R134, R132, c[0x0][0x23c] ;  /* 0x00008f0084867a20 */ /* 0x000fe20000410000 */
[----:B--2---:R-:W-:Y:S01]  /*4bf0*/  FMNMX.FTZ R3, R6, R3, !PT ;  /* 0x0000000306037209 */ /* 0x004fe20007810000 */
[----:B------:R-:W-:Y:S03]  /*4c00*/  LDSM.16.MT88.4 R16, [R217+0xc800] ;  /* 0x00c80000d910783b */ /* 0x000fe60000004200 */
[----:B------:R-:W-:Y:S01]  /*4c10*/  FSEL R134, R134, RZ, P1 ;  /* 0x000000ff86867208 */ /* 0x000fe20000800000 */
[----:B------:R-:W-:Y:S01]  /*4c20*/  LDSM.16.MT88.4 R32, [R218+0x10800] ;  /* 0x01080000da20783b */ /* 0x000fe20000004200 */
[----:B------:R-:W-:-:S03]  /*4c30*/  FSETP.NEU.FTZ.AND P1, PT, R3, -INF , PT ;  /* 0xff8000000300780b */ /* 0x000fc60003f3d000 */
[--C-:B------:R-:W-:Y:S01]  /*4c40*/  FFMA.FTZ R54, R61, c[0x0][0x23c], -R134.reuse ;  /* 0x00008f003d367a23 */ /* 0x100fe20000010886 */
[----:B------:R-:W-:Y:S01]  /*4c50*/  LDSM.16.MT88.4 R28, [R217+0x10800] ;  /* 0x01080000d91c783b */ /* 0x000fe20000004200 */
[----:B------:R-:W-:Y:S02]  /*4c60*/  FMUL.FTZ R61, R3, c[0x0][0x23c] ;  /* 0x00008f00033d7a20 */ /* 0x000fe40000410000 */
[--C-:B------:R-:W-:Y:S02]  /*4c70*/  FFMA.FTZ R57, R4, c[0x0][0x23c], -R134.reuse ;  /* 0x00008f0004397a23 */ /* 0x100fe40000010886 */
[--C-:B------:R-:W-:Y:S01]  /*4c80*/  FFMA.FTZ R55, R69, c[0x0][0x23c], -R134.reuse ;  /* 0x00008f0045377a23 */ /* 0x100fe20000010886 */
[----:B------:R-:W-:Y:S01]  /*4c90*/  FSEL R61, R61, RZ, P1 ;  /* 0x000000ff3d3d7208 */ /* 0x000fe20000800000 */
[--C-:B------:R-:W-:Y:S01]  /*4ca0*/  FFMA.FTZ R50, R91, c[0x0][0x23c], -R134.reuse ;  /* 0x00008f005b327a23 */ /* 0x100fe20000010886 */
[----:B------:R-:W1:Y:S01]  /*4cb0*/  LDSM.16.MT88.4 R4, [R216+0x10000] ;  /* 0x01000000d804783b */ /* 0x000e620000004200 */
[----:B------:R-:W-:Y:S01]  /*4cc0*/  MUFU.EX2 R57, R57 ;  /* 0x0000003900397308 */ /* 0x000fe20000000800 */
[----:B------:R-:W-:-:S02]  /*4cd0*/  FFMA.FTZ R49, R13, c[0x0][0x23c], -R134 ;  /* 0x00008f000d317a23 */ /* 0x000fc40000010886 */
[--C-:B------:R-:W-:Y:S02]  /*4ce0*/  FFMA.FTZ R59, R2, c[0x0][0x23c], -R61.reuse ;  /* 0x00008f00023b7a23 */ /* 0x100fe4000001083d */
[--C-:B------:R-:W-:Y:S02]  /*4cf0*/  FFMA.FTZ R58, R68, c[0x0][0x23c], -R61.reuse ;  /* 0x00008f00443a7a23 */ /* 0x100fe4000001083d */
[--C-:B------:R-:W-:Y:S01]  /*4d00*/  FFMA.FTZ R56, R48, c[0x0][0x23c], -R61.reuse ;  /* 0x00008f0030387a23 */ /* 0x100fe2000001083d */
[----:B------:R-:W2:Y:S01]  /*4d10*/  MUFU.EX2 R54, R54 ;  /* 0x0000003600367308 */ /* 0x000ea20000000800 */
[--C-:B------:R-:W-:Y:S02]  /*4d20*/  FFMA.FTZ R51, R114, c[0x0][0x23c], -R61.reuse ;  /* 0x00008f0072337a23 */ /* 0x100fe4000001083d */
[----:B------:R-:W-:Y:S02]  /*4d30*/  FFMA.FTZ R47, R12, c[0x0][0x23c], -R61 ;  /* 0x00008f000c2f7a23 */ /* 0x000fe4000001083d */
[----:B------:R-:W5:Y:S01]  /*4d40*/  LDSM.16.MT88.4 R12, [R216+0xc800] ;  /* 0x00c80000d80c783b */ /* 0x000f620000004200 */
[----:B------:R-:W-:-:S02]  /*4d50*/  FFMA.FTZ R52, R115, c[0x0][0x23c], -R134 ;  /* 0x00008f0073347a23 */ /* 0x000fc40000010886 */
[----:B------:R-:W-:Y:S01]  /*4d60*/  MUFU.EX2 R55, R55 ;  /* 0x0000003700377308 */ /* 0x000fe20000000800 */
[--C-:B------:R-:W-:Y:S02]  /*4d70*/  FFMA.FTZ R48, R73, c[0x0][0x23c], -R134.reuse ;  /* 0x00008f0049307a23 */ /* 0x100fe40000010886 */
[----:B------:R-:W-:Y:S02]  /*4d80*/  FFMA.FTZ R45, R81, c[0x0][0x23c], -R134 ;  /* 0x00008f00512d7a23 */ /* 0x000fe40000010886 */
[--C-:B------:R-:W-:Y:S02]  /*4d90*/  FFMA.FTZ R53, R82, c[0x0][0x23c], -R61.reuse ;  /* 0x00008f0052357a23 */ /* 0x100fe4000001083d */
[--C-:B------:R-:W-:Y:S01]  /*4da0*/  FFMA.FTZ R46, R74, c[0x0][0x23c], -R61.reuse ;  /* 0x00008f004a2e7a23 */ /* 0x100fe2000001083d */
[----:B------:R-:W1:Y:S01]  /*4db0*/  MUFU.EX2 R50, R50 ;  /* 0x0000003200327308 */ /* 0x000e620000000800 */
[----:B--2---:R-:W-:Y:S01]  /*4dc0*/  F2FP.PACK_AB R68, R54, R57 ;  /* 0x000000393644723e */ /* 0x004fe200000000ff */
        /* <DEDUP_REMOVED lines=8> */
[----:B------:R-:W2:Y:S01]  /*4e50*/  MUFU.EX2 R58, R58 ;  /* 0x0000003a003a7308 */ /* 0x000ea20000000800 */
[----:B-1----:R-:W-:Y:S01]  /*4e60*/  F2FP.PACK_AB R70, R50, R55 ;  /* 0x000000373246723e */ /* 0x002fe200000000ff */
        /* <DEDUP_REMOVED lines=18> */
[----:B-1----:R-:W-:Y:S01]  /*4f90*/  F2FP.PACK_AB R71, R51, R56 ;  /* 0x000000383347723e */ /* 0x002fe200000000ff */
[----:B------:R-:W1:Y:S01]  /*4fa0*/  MUFU.EX2 R49, R49 ;  /* 0x0000003100317308 */ /* 0x000e620000000800 */
        /* <DEDUP_REMOVED lines=8> */
[--C-:B------:R-:W-:Y:S01]  /*5030*/  FFMA.FTZ R163, R163, c[0x0][0x23c], -R134.reuse ;  /* 0x00008f00a3a37a23 */ /* 0x100fe20000010886 */
[----:B------:R-:W-:Y:S01]  /*5040*/  HMMA.16816.F32 R100, R68, R102, RZ ;  /* 0x000000664464723c */ /* 0x000fe200000018ff */
[----:B------:R-:W-:Y:S01]  /*5050*/  FFMA.FTZ R161, R161, c[0x0][0x23c], -R134 ;  /* 0x00008f00a1a17a23 */ /* 0x000fe20000010886 */
        /* <DEDUP_REMOVED lines=12> */
[----:B------:R-:W2:Y:S01]  /*5120*/  MUFU.EX2 R46, R46 ;  /* 0x0000002e002e7308 */ /* 0x000ea20000000800 */
[----:B------:R-:W-:-:S02]  /*5130*/  FFMA.FTZ R143, R148, c[0x0][0x23c], -R61 ;  /* 0x00008f00948f7a23 */ /* 0x000fc4000001083d */
[--C-:B------:R-:W-:Y:S02]  /*5140*/  FFMA.FTZ R146, R146, c[0x0][0x23c], -R61.reuse ;  /* 0x00008f0092927a23 */ /* 0x100fe4000001083d */
[--C-:B------:R-:W-:Y:S01]  /*5150*/  FFMA.FTZ R144, R144, c[0x0][0x23c], -R61.reuse ;  /* 0x00008f0090907a23 */ /* 0x100fe2000001083d */
[C---:B------:R-:W-:Y:S01]  /*5160*/  HMMA.16816.F32 R128, R68.reuse, R124, RZ ;  /* 0x0000007c4480723c */ /* 0x040fe200000018ff */
[----:B------:R-:W-:Y:S01]  /*5170*/  FFMA.FTZ R142, R142, c[0x0][0x23c], -R61 ;  /* 0x00008f008e8e7a23 */ /* 0x000fe2000001083d */
[----:B------:R-:W-:Y:S01]  /*5180*/  MUFU.EX2 R47, R47 ;  /* 0x0000002f002f7308 */ /* 0x000fe20000000800 */
[----:B------:R-:W-:Y:S02]  /*5190*/  FADD.FTZ R54, R57, R54 ;  /* 0x0000003639367221 */ /* 0x000fe40000010000 */
[----:B------:R-:W-:Y:S02]  /*51a0*/  FADD.FTZ R59, R59, R58 ;  /* 0x0000003a3b3b7221 */ /* 0x000fe40000010000 */
[----:B------:R-:W-:Y:S01]  /*51b0*/  FADD.FTZ R55, R55, R54 ;  /* 0x0000003637377221 */ /* 0x000fe20000010000 */
[----:B------:R-:W-:Y:S01]  /*51c0*/  HMMA.16816.F32 R120, R68, R116, RZ ;  /* 0x000000744478723c */ /* 0x000fe200000018ff */
[----:B------:R-:W-:Y:S01]  /*51d0*/  FADD.FTZ R56, R56, R59 ;  /* 0x0000003b38387221 */ /* 0x000fe20000010000 */
[----:B------:R-:W1:Y:S01]  /*51e0*/  MUFU.EX2 R42, R42 ;  /* 0x0000002a002a7308 */ /* 0x000e620000000800 */
[----:B------:R-:W-:-:S02]  /*51f0*/  FFMA.FTZ R243, R63, c[0x0][0x23c], -R134 ;  /* 0x00008f003ff37a23 */ /* 0x000fc40000010886 */
[----:B------:R-:W-:Y:S02]  /*5200*/  FADD.FTZ R55, R50, R55 ;  /* 0x0000003732377221 */ /* 0x000fe40000010000 */
[----:B------:R-:W-:Y:S01]  /*5210*/  FADD.FTZ R56, R51, R56 ;  /* 0x0000003833387221 */ /* 0x000fe20000010000 */
[C---:B------:R-:W-:Y:S02]  /*5220*/  HMMA.16816.F32 R112, R68.reuse, R108, RZ ;  /* 0x0000006c4470723c */ /* 0x040fe400000018ff */
[----:B------:R-:W-:Y:S06]  /*5230*/  MUFU.EX2 R44, R44 ;  /* 0x0000002c002c7308 */ /* 0x000fec0000000800 */
[C---:B---3--:R-:W-:Y:S02]  /*5240*/  HMMA.16816.F32 R88, R68.reuse, R84, RZ ;  /* 0x000000544458723c */ /* 0x048fe400000018ff */
[----:B------:R-:W3:Y:S06]  /*5250*/  MUFU.EX2 R41, R41 ;  /* 0x0000002900297308 */ /* 0x000eec0000000800 */
        /* <DEDUP_REMOVED lines=11> */
[----:B------:R-:W3:Y:S06]  /*5310*/  MUFU.EX2 R0, R0 ;  /* 0x0000000000007308 */ /* 0x000eec0000000800 */
[C---:B------:R-:W-:Y:S02]  /*5320*/  HMMA.16816.F32 R72, R68.reuse, R4, RZ ;  /* 0x000000044448723c */ /* 0x040fe400000018ff */
[----:B------:R-:W-:Y:S05]  /*5330*/  MUFU.EX2 R2, R2 ;  /* 0x0000000200027308 */ /* 0x000fea0000000800 */
[----:B-1----:R-:W-:Y:S01]  /*5340*/  F2FP.PACK_AB R4, R49, R52 ;  /* 0x000000343104723e */ /* 0x002fe200000000ff */
[----:B------:R-:W-:Y:S01]  /*5350*/  HMMA.16816.F32 R68, R68, R6, RZ ;  /* 0x000000064444723c */ /* 0x000fe200000018ff */
[----:B--2---:R-:W-:Y:S01]  /*5360*/  F2FP.PACK_AB R5, R46, R53 ;  /* 0x000000352e05723e */ /* 0x004fe200000000ff */
        /* <DEDUP_REMOVED lines=10> */
[----:B-----5:R-:W-:Y:S01]  /*5410*/  HMMA.16816.F32 R104, R4, R12, R104 ;  /* 0x0000000c0468723c */ /* 0x020fe20000001868 */
[----:B------:R-:W-:Y:S01]  /*5420*/  FADD.FTZ R45, R45, R48 ;  /* 0x000000302d2d7221 */ /* 0x000fe20000010000 */
[----:B------:R-:W-:Y:S01]  /*5430*/  MUFU.EX2 R67, R67 ;  /* 0x0000004300437308 */ /* 0x000fe20000000800 */
[----:B------:R-:W-:-:S05]  /*5440*/  FADD.FTZ R42, R42, R47 ;  /* 0x0000002f2a2a7221 */ /* 0x000fca0000010000 */
[C---:B------:R-:W-:Y:S01]  /*5450*/  HMMA.16816.F32 R100, R4.reuse, R14, R100 ;  /* 0x0000000e0464723c */ /* 0x040fe20000001864 */
[----:B------:R-:W2:Y:S01]  /*5460*/  LDSM.16.MT88.4 R12, [R216+0x10800] ;  /* 0x01080000d80c783b */ /* 0x000ea20000004200 */
[----:B------:R-:W-:Y:S06]  /*5470*/  MUFU.EX2 R137, R137 ;  /* 0x0000008900897308 */ /* 0x000fec0000000800 */
[C---:B------:R-:W-:Y:S02]  /*5480*/  HMMA.16816.F32 R96, R4.reuse, R8, R96 ;  /* 0x000000080460723c */ /* 0x040fe40000001860 */
[----:B------:R-:W5:Y:S06]  /*5490*/  MUFU.EX2 R138, R138 ;  /* 0x0000008a008a7308 */ /* 0x000f6c0000000800 */
        /* <DEDUP_REMOVED lines=33> */
[----:B---3--:R-:W-:Y:S01]  /*56b0*/  F2FP.PACK_AB R4, R41, R44 ;  /* 0x0000002c2904723e */ /* 0x008fe200000000ff */
        /* <DEDUP_REMOVED lines=16> */
[----:B------:R-:W3:Y:S05]  /*57c0*/  LDSM.16.MT88.4 R8, [R216+0x11000] ;  /* 0x01100000d808783b */ /* 0x000eea0000004200 */
[----:B------:R-:W-:Y:S02]  /*57d0*/  MUFU.EX2 R160, R160 ;  /* 0x000000a000a07308 */ /* 0x000fe40000000800 */
[C---:B------:R-:W-:Y:S06]  /*57e0*/  HMMA.16816.F32 R112, R4.reuse, R16, R112 ;  /* 0x000000100470723c */ /* 0x040fec0000001870 */
[----:B------:R-:W4:Y:S02]  /*57f0*/  MUFU.EX2 R165, R165 ;  /* 0x000000a500a57308 */ /* 0x000f240000000800 */
        /* <DEDUP_REMOVED lines=10> */
[C---:B---3--:R-:W-:Y:S06]  /*58a0*/  HMMA.16816.F32 R72, R4.reuse, R8, R72 ;  /* 0x000000080448723c */ /* 0x048fec0000001848 */
[----:B------:R-:W-:Y:S02]  /*58b0*/  MUFU.EX2 R143, R143 ;  /* 0x0000008f008f7308 */ /* 0x000fe40000000800 */
[C---:B------:R-:W-:Y:S01]  /*58c0*/  HMMA.16816.F32 R68, R4.reuse, R10, R68 ;  /* 0x0000000a0444723c */ /* 0x040fe20000001844 */
[----:B------:R-:W3:Y:S05]  /*58d0*/  LDSM.16.MT88.4 R8, [R219+0x11800] ;  /* 0x01180000db08783b */ /* 0x000eea0000004200 */
        /* <DEDUP_REMOVED lines=16> */
[C---:B-----5:R-:W-:Y:S01]  /*59e0*/  F2FP.PACK_AB R5, R138.reuse, R137 ;  /* 0x000000898a05723e */ /* 0x060fe200000000ff */
        /* <DEDUP_REMOVED lines=14> */
[----:B------:R-:W5:Y:S07]  /*5ad0*/  LDSM.16.MT88.4 R16, [R216+0x11800] ;  /* 0x01180000d810783b */ /* 0x000f6e0000004200 */
[C---:B---3--:R-:W-:Y:S08]  /*5ae0*/  HMMA.16816.F32 R96, R4.reuse, R8, R96 ;  /* 0x000000080460723c */ /* 0x048ff00000001860 */
[C---:B------:R-:W-:Y:S01]  /*5af0*/  HMMA.16816.F32 R92, R4.reuse, R10, R92 ;  /* 0x0000000a045c723c */ /* 0x040fe2000000185c */
[----:B------:R-:W3:Y:S07]  /*5b00*/  LDSM.16.MT88.4 R8, [R217+0xe000] ;  /* 0x00e00000d908783b */ /* 0x000eee0000004200 */
        /* <DEDUP_REMOVED lines=12> */
[C---:B-----5:R-:W-:Y:S08]  /*5bd0*/  HMMA.16816.F32 R72, R4.reuse, R16, R72 ;  /* 0x000000100448723c */ /* 0x060ff00000001848 */
[----:B------:R-:W-:Y:S01]  /*5be0*/  HMMA.16816.F32 R68, R4, R18, R68 ;  /* 0x000000120444723c */ /* 0x000fe20000001844 */
[----:B------:R-:W5:Y:S06]  /*5bf0*/  LDSM.16.MT88.4 R16, [R219+0x12000] ;  /* 0x01200000db10783b */ /* 0x000f6c0000004200 */
        /* <DEDUP_REMOVED lines=51> */
[C---:B---3--:R-:W-:Y:S08]  /*5f30*/  HMMA.16816.F32 R104, R4.reuse, R8, R104 ;  /* 0x000000080468723c */ /* 0x048ff00000001868 */
[C---:B------:R-:W-:Y:S01]  /*5f40*/  HMMA.16816.F32 R100, R4.reuse, R10, R100 ;  /* 0x0000000a0464723c */ /* 0x040fe20000001864 */
[----:B------:R-:W3:Y:S07]  /*5f50*/  LDSM.16.MT88.4 R8, [R216+0x12800] ;  /* 0x01280000d808783b */ /* 0x000eee0000004200 */
[C---:B--2---:R-:W-:Y:S08]  /*5f60*/  HMMA.16816.F32 R112, R4.reuse, R20, R112 ;  /* 0x000000140470723c */ /* 0x044ff00000001870 */
[C---:B------:R-:W-:Y:S01]  /*5f70*/  HMMA.16816.F32 R108, R4.reuse, R22, R108 ;  /* 0x00000016046c723c */ /* 0x040fe2000000186c */
[----:B------:R-:W-:Y:S07]  /*5f80*/  LDSM.16.MT88.4 R20, [R216+0xf000] ;  /* 0x00f00000d814783b */ /* 0x000fee0000004200 */
[C---:B-1----:R-:W-:Y:S08]  /*5f90*/  HMMA.16816.F32 R96, R4.reuse, R12, R96 ;  /* 0x0000000c0460723c */ /* 0x042ff00000001860 */
[C---:B------:R-:W-:Y:S01]  /*5fa0*/  HMMA.16816.F32 R92, R4.reuse, R14, R92 ;  /* 0x0000000e045c723c */ /* 0x040fe2000000185c */
[----:B------:R-:W1:Y:S07]  /*5fb0*/  LDSM.16.MT88.4 R12, [R217+0xf000] ;  /* 0x00f00000d90c783b */ /* 0x000e6e0000004200 */
[C---:B----4-:R-:W-:Y:S08]  /*5fc0*/  HMMA.16816.F32 R88, R4.reuse, R16, R88 ;  /* 0x000000100458723c */ /* 0x050ff00000001858 */
        /* <DEDUP_REMOVED lines=100> */
.L_x_2316:
        /* <DEDUP_REMOVED lines=64> */
.L_x_2313:
        /* <DEDUP_REMOVED lines=8> */
[----:B------:R-:W-:Y:S04]  /*6a90*/  IADD3 R38, P0, R40, UR9, RZ ;  /* 0x0000000928267c10 */ /* 0x000fe8000ff1e0ff */
[----:B------:R-:W-:Y:S01]  /*6aa0*/  IADD3.X R39, R41, UR5, RZ, P0, !PT ;  /* 0x0000000529277c10 */ /* 0x000fe200087fe4ff */
[----:B------:R1:W-:Y:S01]  /*6ab0*/  LDGSTS.E.BYPASS.LTC128B.128 [R233+0x10000], [R228.64+0x80] ;  /* 0x10000080e4e97fae */ /* 0x0003e2000b901d4a */
[----:B------:R-:W-:Y:S04]  /*6ac0*/  IADD3 R36, P0, R38, UR9, RZ ;  /* 0x0000000926247c10 */ /* 0x000fe8000ff1e0ff */
[----:B------:R-:W-:Y:S02]  /*6ad0*/  IADD3.X R37, R39, UR5, RZ, P0, !PT ;  /* 0x0000000527257c10 */ /* 0x000fe400087fe4ff */
[----:B------:R-:W-:Y:S01]  /*6ae0*/  IADD3 R34, P0, R36, UR9, RZ ;  /* 0x0000000924227c10 */ /* 0x000fe2000ff1e0ff */
        /* <DEDUP_REMOVED lines=10> */
[----:B------:R-:W-:Y:S01]  /*6b90*/  ISETP.GT.AND P0, PT, R242, R227, PT ;  /* 0x000000e3f200720c */ /* 0x000fe20003f04270 */
        /* <DEDUP_REMOVED lines=226> */
[----:B------:R1:W1:Y:S01]  /*79c0*/  MUFU.TANH R153, R2 ;  /* 0x0000000200997308 */ /* 0x0002620000002400 */
[----:B------:R-:W-:Y:S02]  /*79d0*/  FMUL.FTZ R35, R35, c[0x0][0x2ec] ;  /* 0x0000bb0023237a20 */ /* 0x000fe40000410000 */
[----:B---3--:R-:W-:Y:S02]  /*79e0*/  FMUL.FTZ R133, R15, c[0x0][0x2ec] ;  /* 0x0000bb000f857a20 */ /* 0x008fe40000410000 */
[----:B------:R-:W-:Y:S02]  /*79f0*/  FMUL.FTZ R37, R37, c[0x0][0x2ec] ;  /* 0x0000bb0025257a20 */ /* 0x000fe40000410000 */
[----:B------:R-:W-:Y:S03]  /*7a00*/  FMUL.FTZ R38, R38, c[0x0][0x2ec] ;  /* 0x0000bb0026267a20 */ /* 0x000fe60000410000 */
[----:B------:R-:W3:Y:S01]  /*7a10*/  MUFU.TANH R162, R33 ;  /* 0x0000002100a27308 */ /* 0x000ee20000002400 */
[----:B------:R-:W-:Y:S01]  /*7a20*/  FMUL.FTZ R39, R39, c[0x0][0x2ec] ;  /* 0x0000bb0027277a20 */ /* 0x000fe20000410000 */
[C---:B----4-:R-:W-:Y:S03]  /*7a30*/  HMMA.16816.F32 R44, R192.reuse, R136, R44 ;  /* 0x00000088c02c723c */ /* 0x050fe6000000182c */
[----:B--2---:R-:W-:Y:S02]  /*7a40*/  FMUL.FTZ R3, R26, c[0x0][0x2ec] ;  /* 0x0000bb001a037a20 */ /* 0x004fe40000410000 */
[----:B------:R-:W-:Y:S02]  /*7a50*/  FMUL.FTZ R250, R40, c[0x0][0x2ec] ;  /* 0x0000bb0028fa7a20 */ /* 0x000fe40000410000 */
[----:B------:R-:W-:Y:S01]  /*7a60*/  FMUL.FTZ R41, R41, c[0x0][0x2ec] ;  /* 0x0000bb0029297a20 */ /* 0x000fe20000410000 */
[----:B------:R2:W4:Y:S01]  /*7a70*/  MUFU.TANH R155, R3 ;  /* 0x00000003009b7308 */ /* 0x0005220000002400 */
[C---:B------:R-:W-:Y:S03]  /*7a80*/  HMMA.16816.F32 R48, R192.reuse, R138, R48 ;  /* 0x0000008ac030723c */ /* 0x040fe60000001830 */
[----:B-1----:R-:W-:Y:S02]  /*7a90*/  FMUL.FTZ R2, R27, c[0x0][0x2ec] ;  /* 0x0000bb001b027a20 */ /* 0x002fe40000410000 */
[----:B------:R-:W-:Y:S02]  /*7aa0*/  FMUL.FTZ R42, R42, c[0x0][0x2ec] ;  /* 0x0000bb002a2a7a20 */ /* 0x000fe40000410000 */
[----:B------:R-:W-:Y:S02]  /*7ab0*/  FMUL.FTZ R43, R43, c[0x0][0x2ec] ;  /* 0x0000bb002b2b7a20 */ /* 0x000fe40000410000 */
[----:B------:R-:W1:Y:S06]  /*7ac0*/  MUFU.TANH R163, R34 ;  /* 0x0000002200a37308 */ /* 0x000e6c0000002400 */
[----:B------:R-:W-:Y:S02]  /*7ad0*/  FMUL.FTZ R246, R44, c[0x0][0x2ec] ;  /* 0x0000bb002cf67a20 */ /* 0x000fe40000410000 */
[----:B------:R-:W-:Y:S02]  /*7ae0*/  FMUL.FTZ R45, R45, c[0x0][0x2ec] ;  /* 0x0000bb002d2d7a20 */ /* 0x000fe40000410000 */
[----:B------:R5:W1:Y:S01]  /*7af0*/  MUFU.TANH R165, R35 ;  /* 0x0000002300a57308 */ /* 0x000a620000002400 */
[----:B------:R-:W-:Y:S02]  /*7b00*/  FMUL.FTZ R46, R46, c[0x0][0x2ec] ;  /* 0x0000bb002e2e7a20 */ /* 0x000fe40000410000 */
[----:B------:R-:W-:Y:S02]  /*7b10*/  FMUL.FTZ R47, R47, c[0x0][0x2ec] ;  /* 0x0000bb002f2f7a20 */ /* 0x000fe40000410000 */
[----:B--2---:R-:W-:Y:S02]  /*7b20*/  FMUL.FTZ R3, R32, c[0x0][0x2ec] ;  /* 0x0000bb0020037a20 */ /* 0x004fe40000410000 */
[----:B------:R-:W-:Y:S02]  /*7b30*/  FMUL.FTZ R198, R48, c[0x0][0x2ec] ;  /* 0x0000bb0030c67a20 */ /* 0x000fe40000410000 */
[----:B------:R-:W-:Y:S01]  /*7b40*/  FMUL.FTZ R49, R49, c[0x0][0x2ec] ;  /* 0x0000bb0031317a20 */ /* 0x000fe20000410000 */
[----:B------:R2:W1:Y:S01]  /*7b50*/  MUFU.TANH R157, R2 ;  /* 0x00000002009d7308 */ /* 0x0004620000002400 */
[----:B------:R-:W-:Y:S02]  /*7b60*/  FMUL.FTZ R50, R50, c[0x0][0x2ec] ;  /* 0x0000bb0032327a20 */ /* 0x000fe40000410000 */
[----:B------:R-:W-:Y:S07]  /*7b70*/  FMUL.FTZ R51, R51, c[0x0][0x2ec] ;  /* 0x0000bb0033337a20 */ /* 0x000fee0000410000 */
[----:B------:R-:W1:Y:S01]  /*7b80*/  MUFU.TANH R252, R37 ;  /* 0x0000002500fc7308 */ /* 0x000e620000002400 */
[----:B-----5:R-:W5:Y:S09]  /*7b90*/  LDSM.16.M88.4 R32, [R208+0x7000] ;  /* 0x00700000d020783b */ /* 0x020f720000000200 */
[----:B------:R-:W1:Y:S01]  /*7ba0*/  MUFU.TANH R251, R38 ;  /* 0x0000002600fb7308 */ /* 0x000e620000002400 */
[----:B--2---:R-:W-:Y:S09]  /*7bb0*/  FMUL.FTZ R2, R36, c[0x0][0x2ec] ;  /* 0x0000bb0024027a20 */ /* 0x004ff20000410000 */
[----:B------:R2:W1:Y:S10]  /*7bc0*/  MUFU.TANH R249, R39 ;  /* 0x0000002700f97308 */ /* 0x0004740000002400 */
[----:B------:R1:W1:Y:S10]  /*7bd0*/  MUFU.TANH R148, R178 ;  /* 0x000000b200947308 */ /* 0x0002740000002400 */
[----:B------:R3:W3:Y:S01]  /*7be0*/  MUFU.TANH R8, R132 ;  /* 0x0000008400087308 */ /* 0x0006e20000002400 */
[----:B--2---:R-:W2:Y:S01]  /*7bf0*/  LDSM.16.M88.4 R36, [R208+0x7800] ;  /* 0x00780000d024783b */ /* 0x004ea20000000200 */
[----:B------:R-:W-:Y:S04]  /*7c00*/  DEPBAR.LE SB0, 0x0 ;  /* 0x000080000000791a */ /* 0x000fe80000000000 */
[C---:B-----5:R-:W-:Y:S04]  /*7c10*/  HMMA.16816.F32 R52, R192.reuse, R32, R52 ;  /* 0x00000020c034723c */ /* 0x060fe80000001834 */
[----:B------:R5:W2:Y:S01]  /*7c20*/  MUFU.TANH R156, R176 ;  /* 0x000000b0009c7308 */ /* 0x000aa20000002400 */
[----:B------:R-:W-:Y:S01]  /*7c30*/  BAR.SYNC.DEFER_BLOCKING 0x0 ;  /* 0x0000000000007b1d */ /* 0x000fe20000010000 */
[----:B-1----:R-:W-:Y:S02]  /*7c40*/  FMUL.FTZ R178, R17, c[0x0][0x2ec] ;  /* 0x0000bb0011b27a20 */ /* 0x002fe40000410000 */
[C---:B------:R-:W-:Y:S06]  /*7c50*/  HMMA.16816.F32 R56, R192.reuse, R34, R56 ;  /* 0x00000022c038723c */ /* 0x040fec0000001838 */
[----:B------:R1:W1:Y:S01]  /*7c60*/  MUFU.TANH R151, R134 ;  /* 0x0000008600977308 */ /* 0x0002620000002400 */
[----:B---3--:R-:W-:Y:S09]  /*7c70*/  FMUL.FTZ R132, R16, c[0x0][0x2ec] ;  /* 0x0000bb0010847a20 */ /* 0x008ff20000410000 */
[----:B------:R3:W3:Y:S01]  /*7c80*/  MUFU.TANH R149, R133 ;  /* 0x0000008500957308 */ /* 0x0006e20000002400 */
[----:B------:R-:W-:Y:S02]  /*7c90*/  FMUL.FTZ R188, R52, c[0x0][0x2ec] ;  /* 0x0000bb0034bc7a20 */ /* 0x000fe40000410000 */
[----:B-----5:R-:W-:Y:S02]  /*7ca0*/  FMUL.FTZ R176, R21, c[0x0][0x2ec] ;  /* 0x0000bb0015b07a20 */ /* 0x020fe40000410000 */
[----:B------:R-:W-:Y:S02]  /*7cb0*/  FMUL.FTZ R53, R53, c[0x0][0x2ec] ;  /* 0x0000bb0035357a20 */ /* 0x000fe40000410000 */
[----:B------:R-:W-:Y:S03]  /*7cc0*/  FMUL.FTZ R54, R54, c[0x0][0x2ec] ;  /* 0x0000bb0036367a20 */ /* 0x000fe60000410000 */
[----:B------:R5:W4:Y:S01]  /*7cd0*/  MUFU.TANH R146, R178 ;  /* 0x000000b200927308 */ /* 0x000b220000002400 */
[----:B------:R-:W-:Y:S02]  /*7ce0*/  FMUL.FTZ R186, R56, c[0x0][0x2ec] ;  /* 0x0000bb0038ba7a20 */ /* 0x000fe40000410000 */
[----:B------:R-:W-:Y:S01]  /*7cf0*/  FMUL.FTZ R55, R55, c[0x0][0x2ec] ;  /* 0x0000bb0037377a20 */ /* 0x000fe20000410000 */
[C---:B--2---:R-:W-:Y:S03]  /*7d00*/  HMMA.16816.F32 R60, R192.reuse, R36, R60 ;  /* 0x00000024c03c723c */ /* 0x044fe6000000183c */
[----:B-1----:R-:W-:Y:S02]  /*7d10*/  FMUL.FTZ R134, R22, c[0x0][0x2ec] ;  /* 0x0000bb0016867a20 */ /* 0x002fe40000410000 */
[----:B------:R-:W-:Y:S01]  /*7d20*/  FMUL.FTZ R57, R57, c[0x0][0x2ec] ;  /* 0x0000bb0039397a20 */ /* 0x000fe20000410000 */
[----:B------:R1:W2:Y:S01]  /*7d30*/  MUFU.TANH R150, R132 ;  /* 0x0000008400967308 */ /* 0x0002a20000002400 */
[----:B------:R-:W-:Y:S01]  /*7d40*/  FMUL.FTZ R58, R58, c[0x0][0x2ec] ;  /* 0x0000bb003a3a7a20 */ /* 0x000fe20000410000 */
[----:B------:R-:W-:Y:S04]  /*7d50*/  HMMA.16816.F32 R64, R192, R38, R64 ;  /* 0x00000026c040723c */ /* 0x000fe80000001840 */
[----:B---3--:R-:W-:Y:S02]  /*7d60*/  FMUL.FTZ R133, R23, c[0x0][0x2ec] ;  /* 0x0000bb0017857a20 */ /* 0x008fe40000410000 */
[----:B------:R-:W-:Y:S02]  /*7d70*/  FMUL.FTZ R59, R59, c[0x0][0x2ec] ;  /* 0x0000bb003b3b7a20 */ /* 0x000fe40000410000 */
[----:B------:R3:W2:Y:S01]  /*7d80*/  MUFU.TANH R160, R177 ;  /* 0x000000b100a07308 */ /* 0x0006a20000002400 */
[----:B-----5:R-:W-:Y:S07]  /*7d90*/  FMUL.FTZ R178, R25, c[0x0][0x2ec] ;  /* 0x0000bb0019b27a20 */ /* 0x020fee0000410000 */
[----:B------:R-:W-:Y:S02]  /*7da0*/  FMUL.FTZ R180, R60, c[0x0][0x2ec] ;  /* 0x0000bb003cb47a20 */ /* 0x000fe40000410000 */
[----:B------:R5:W2:Y:S01]  /*7db0*/  MUFU.TANH R173, R176 ;  /* 0x000000b000ad7308 */ /* 0x000aa20000002400 */
        /* <DEDUP_REMOVED lines=8> */
[----:B---3--:R-:W-:Y:S05]  /*7e40*/  FMUL.FTZ R177, R20, c[0x0][0x2ec] ;  /* 0x0000bb0014b17a20 */ /* 0x008fea0000410000 */
[----:B------:R3:W2:Y:S01]  /*7e50*/  MUFU.TANH R169, R133 ;  /* 0x0000008500a97308 */ /* 0x0006a20000002400 */
[----:B-----5:R-:W-:Y:S09]  /*7e60*/  FMUL.FTZ R176, R28, c[0x0][0x2ec] ;  /* 0x0000bb001cb07a20 */ /* 0x020ff20000410000 */
[----:B------:R5:W2:Y:S01]  /*7e70*/  MUFU.TANH R154, R178 ;  /* 0x000000b2009a7308 */ /* 0x000aa20000002400 */
[----:B-1----:R-:W-:Y:S09]  /*7e80*/  FMUL.FTZ R134, R29, c[0x0][0x2ec] ;  /* 0x0000bb001d867a20 */ /* 0x002ff20000410000 */
[----:B------:R1:W1:Y:S01]  /*7e90*/  MUFU.TANH R167, R132 ;  /* 0x0000008400a77308 */ /* 0x0002620000002400 */
[----:B---3--:R-:W-:Y:S09]  /*7ea0*/  FMUL.FTZ R133, R30, c[0x0][0x2ec] ;  /* 0x0000bb001e857a20 */ /* 0x008ff20000410000 */
[----:B------:R3:W2:Y:S01]  /*7eb0*/  MUFU.TANH R175, R177 ;  /* 0x000000b100af7308 */ /* 0x0006a20000002400 */
[----:B-----5:R-:W-:Y:S09]  /*7ec0*/  FMUL.FTZ R178, R64, c[0x0][0x2ec] ;  /* 0x0000bb0040b27a20 */ /* 0x020ff20000410000 */
[----:B------:R3:W2:Y:S01]  /*7ed0*/  MUFU.TANH R158, R176 ;  /* 0x000000b0009e7308 */ /* 0x0006a20000002400 */
[----:B-1----:R-:W-:Y:S09]  /*7ee0*/  FMUL.FTZ R132, R31, c[0x0][0x2ec] ;  /* 0x0000bb001f847a20 */ /* 0x002ff20000410000 */
[----:B------:R3:W1:Y:S10]  /*7ef0*/  MUFU.TANH R174, R134 ;  /* 0x0000008600ae7308 */ /* 0x0006740000002400 */
[----:B------:R3:W1:Y:S10]  /*7f00*/  MUFU.TANH R159, R133 ;  /* 0x00000085009f7308 */ /* 0x0006740000002400 */
        /* <DEDUP_REMOVED lines=32> */
[----:B--2-4-:R-:W-:Y:S02]  /*8110*/  ULDC UR6, c[0x0][0x198] ;  /* 0x0000660000067ab9 */ /* 0x014fe40000000800 */
[----:B------:R-:W-:Y:S04]  /*8120*/  ULEA UR6, -UR6, URZ, 0x7 ;  /* 0x0000003f06067291 */ /* 0x000fe8000f8e393f */
[----:B------:R-:W-:Y:S02]  /*8130*/  USHF.R.S32.HI UR4, URZ, 0x1f, UR6 ;  /* 0x0000001f3f047899 */ /* 0x000fe40008011406 */
[----:B------:R-:W-:Y:S04]  /*8140*/  MOV R6, UR6 ;  /* 0x0000000600067c02 */ /* 0x000fe80008000f00 */
[----:B---3--:R-:W-:Y:S01]  /*8150*/  MOV R2, UR4 ;  /* 0x0000000400027c02 */ /* 0x008fe20008000f00 */
[----:B------:R-:W-:-:S05]  /*8160*/  @P6 BRA `(.L_x_2315) ;  /* 0x000003b000006947 */ /* 0x000fca0003800000 */
[----:B------:R-:W-:Y:S04]  /*8170*/  IABS R2, c[0x0][0x2d0] ;  /* 0x0000b40000027a13 */ /* 0x000fe80000000000 */
[----:B------:R-:W2:Y:S10]  /*8180*/  I2F.RP R5, R2 ;  /* 0x0000000200057306 */ /* 0x000eb40000209400 */
[----:B--2---:R-:W2:Y:S02]  /*8190*/  MUFU.RCP R3, R5 ;  /* 0x0000000500037308 */ /* 0x004ea40000001000 */
[----:B--2---:R-:W-:Y:S01]  /*81a0*/  IADD3 R14, R3, 0xffffffe, RZ ;  /* 0x0ffffffe030e7810 */ /* 0x004fe20007ffe0ff */
[----:B------:R-:W-:Y:S07]  /*81b0*/  IMAD.SHL.U32 R3, R242, 0x80, RZ ;  /* 0x00000080f2037824 */ /* 0x000fee00078e00ff */
[----:B------:R-:W2:Y:S01]  /*81c0*/  F2I.FTZ.U32.TRUNC.NTZ R15, R14 ;  /* 0x0000000e000f7305 */ /* 0x000ea2000021f000 */
        /* <DEDUP_REMOVED lines=53> */
.L_x_2315:
        /* <DEDUP_REMOVED lines=36> */
.L_x_2314:
[----:B--234-:R-:W-:Y:S01]  /*8760*/  FMNMX.FTZ R3, R152, R135, !PT ;  /* 0x0000008798037209 */ /* 0x01cfe20007810000 */
        /* <DEDUP_REMOVED lines=169> */
[----:B------:R-:W1:Y:S01]  /*9200*/  MUFU.EX2 R148, R148 ;  /* 0x0000009400947308 */ /* 0x000e620000000800 */
        /* <DEDUP_REMOVED lines=10> */
[--C-:B------:R-:W-:Y:S01]  /*92b0*/  FFMA.FTZ R165, R252, c[0x0][0x23c], -R145.reuse ;  /* 0x00008f00fca57a23 */ /* 0x100fe20000010891 */
[----:B-1----:R-:W-:Y:S01]  /*92c0*/  F2FP.PACK_AB R71, R148, R147 ;  /* 0x000000939447723e */ /* 0x002fe200000000ff */
        /* <DEDUP_REMOVED lines=73> */
[----:B------:R-:W1:Y:S01]  /*9760*/  MUFU.EX2 R157, R157 ;  /* 0x0000009d009d7308 */ /* 0x000e620000000800 */
        /* <DEDUP_REMOVED lines=9> */
[----:B------:R-:W-:Y:S02]  /*9800*/  FMUL.FTZ R61, R2, R73 ;  /* 0x00000049023d7220 */ /* 0x000fe40000410000 */
[----:B------:R-:W1:Y:S01]  /*9810*/  MUFU.EX2 R160, R160 ;  /* 0x000000a000a07308 */ /* 0x000e620000000800 */
[C---:B------:R-:W-:Y:S02]  /*9820*/  FMUL.FTZ R62, R0.reuse, R74 ;  /* 0x0000004a003e7220 */ /* 0x040fe40000410000 */
        /* <DEDUP_REMOVED lines=25> */
[----:B------:R-:W-:Y:S03]  /*99c0*/  FADD.FTZ R138, R138, R139 ;  /* 0x0000008b8a8a7221 */ /* 0x000fe60000010000 */
[----:B------:R-:W-:Y:S01]  /*99d0*/  MUFU.EX2 R166, R166 ;  /* 0x000000a600a67308 */ /* 0x000fe20000000800 */
[----:B------:R-:W-:Y:S01]  /*99e0*/  FFMA.FTZ R143, R2, R243, R143 ;  /* 0x000000f3028f7223 */ /* 0x000fe2000001008f */
        /* <DEDUP_REMOVED lines=273> */
.L_x_2312:
        /* <DEDUP_REMOVED lines=162> */
[----:B------:R3:W-:Y:S01]  /*b520*/  STS.64 [R17+0x4000], R72 ;  /* 0x0040004811007388 */ /* 0x0007e20000000a00 */
[----:B----4-:R-:W-:-:S03]  /*b530*/  IADD3 R11, -R234, RZ, RZ ;  /* 0x000000ffea0b7210 */ /* 0x010fc60007ffe1ff */
[----:B------:R-:W-:Y:S04]  /*b540*/  STS.64 [R17+0x4800], R74 ;  /* 0x0048004a11007388 */ /* 0x000fe80000000a00 */
[----:B------:R-:W-:Y:S01]  /*b550*/  STS.64 [R14+0x4000], R68 ;  /* 0x004000440e007388 */ /* 0x000fe20000000a00 */
[----:B--2---:R-:W-:-:S03]  /*b560*/  IMAD R8, R11, c[0x0][0x1c0], R8 ;  /* 0x000070000b087a24 */ /* 0x004fc600078e0208 */
[----:B------:R-:W-:Y:S01]  /*b570*/  STS.64 [R14+0x4800], R70 ;  /* 0x004800460e007388 */ /* 0x000fe20000000a00 */
[----:B------:R-:W-:-:S03]  /*b580*/  IMAD R7, R7, c[0x0][0x1c0], R8 ;  /* 0x0000700007077a24 */ /* 0x000fc600078e0208 */
[----:B------:R-:W-:Y:S01]  /*b590*/  BAR.SYNC.DEFER_BLOCKING 0x0 ;  /* 0x0000000000007b1d */ /* 0x000fe20000010000 */
[----:B---3--:R-:W-:Y:S02]  /*b5a0*/  LOP3.LUT R73, R0, 0xffffffe0, RZ, 0xc0, !PT ;  /* 0xffffffe000497812 */ /* 0x008fe400078ec0ff */
[----:B-1----:R-:W-:Y:S02]  /*b5b0*/  SHF.L.U32 R0, R9, 0x6, RZ ;  /* 0x0000000609007819 */ /* 0x002fe400000006ff */
[----:B------:R-:W-:Y:S02]  /*b5c0*/  IADD3 R73, -R73, R2, RZ ;  /* 0x0000000249497210 */ /* 0x000fe40007ffe1ff */
[----:B------:R-:W-:Y:S01]  /*b5d0*/  MOV R2, 0xff800000 ;  /* 0xff80000000027802 */ /* 0x000fe20000000f00 */
[----:B------:R-:W-:Y:S01]  /*b5e0*/  IMAD R7, R7, c[0x0][0x214], R0 ;  /* 0x0000850007077a24 */ /* 0x000fe200078e0200 */
[----:B------:R-:W-:Y:S01]  /*b5f0*/  LOP3.LUT P0, RZ, R73, 0x3, RZ, 0xc0, !PT ;  /* 0x0000000349ff7812 */ /* 0x000fe2000780c0ff */
[----:B------:R-:W-:Y:S01]  /*b600*/  @P4 FFMA.FTZ R2, R132, c[0x0][0x238], R5 ;  /* 0x00008e0084024a23 */ /* 0x000fe20000010005 */
        /* <DEDUP_REMOVED lines=31> */
.L_x_2318:
[----:B--234-:R-:W-:Y:S05]  /*b800*/  BSYNC B0 ;  /* 0x0000000000007941 */ /* 0x01cfea0003800000 */
.L_x_2317:
        /* <DEDUP_REMOVED lines=25> */
.L_x_2319:
        /* <DEDUP_REMOVED lines=14> */
.L_x_8229:


//--------------------- .text._ZN5flash24flash_fwd_splitkv_kernelI23Flash_fwd_kernel_traitsILi128ELi64ELi128ELi4ELb0ELb0EN7cutlass6half_tE19Flash_kernel_traitsILi128ELi64ELi128ELi4ES3_EELb1ELb0ELb0ELb0ELb1ELb0ELb0ELb0EEEvNS_16Flash_fwd_paramsE --------------------------
	.section	.text._ZN5flash24flash_fwd_splitkv_kernelI23Flash_fwd_kernel_traitsILi128ELi64ELi128ELi4ELb0ELb0EN7cutlass6half_tE19Flash_kernel_traitsILi128ELi64ELi128ELi4ES3_EELb1ELb0ELb0ELb0ELb1ELb0ELb0ELb0EEEvNS_16Flash_fwd_paramsE,"ax",@progbits
	.sectioninfo	@"SHI_REGISTERS=254"
	.align	128
        .global         _ZN5flash24flash_fwd_splitkv_kernelI23Flash_fwd_kernel_traitsILi128ELi64ELi128ELi4ELb0ELb0EN7cutlass6half_tE19Flash_kernel_traitsILi128ELi64ELi128ELi4ES3_EELb1ELb0ELb0ELb0ELb1ELb0ELb0ELb0EEEvNS_16Flash_fwd_paramsE
        .type           _ZN5flash24flash_fwd_splitkv_kernelI23Flash_fwd_kernel_traitsILi128ELi64ELi128ELi4ELb0ELb0EN7cutlass6half_tE19Flash_kernel_traitsILi128ELi64ELi128ELi4ES3_EELb1ELb0ELb0ELb0ELb1ELb0ELb0ELb0EEEvNS_16Flash_fwd_paramsE,@function
        .size           _ZN5flash24flash_fwd_splitkv_kernelI23Flash_fwd_kernel_traitsILi128ELi64ELi128ELi4ELb0ELb0EN7cutlass6half_tE19Flash_kernel_traitsILi128ELi64ELi128ELi4ES3_EELb1ELb0ELb0ELb0ELb1ELb0ELb0ELb0EEEvNS_16Flash_fwd_paramsE,(.L_x_8230 - _ZN5flash24flash_fwd_splitkv_kernelI23Flash_fwd_kernel_traitsILi128ELi64ELi128ELi4ELb0ELb0EN7cutlass6half_tE19Flash_kernel_traitsILi128ELi64ELi128ELi4ES3_EELb1ELb0ELb0ELb0ELb1ELb0ELb0ELb0EEEvNS_16Flash_fwd_paramsE)
        .other          _ZN5flash24flash_fwd_splitkv_kernelI23Flash_fwd_kernel_traitsILi128ELi64ELi128ELi4ELb0ELb0EN7cutlass6half_tE19Flash_kernel_traitsILi128ELi64ELi128ELi4ES3_EELb1ELb0ELb0ELb0ELb1ELb0ELb0ELb0EEEvNS_16Flash_fwd_paramsE,@"STO_CUDA_ENTRY STV_DEFAULT"
_ZN5flash24flash_fwd_splitkv_kernelI23Flash_fwd_kernel_traitsILi128ELi64ELi128ELi4ELb0ELb0EN7cutlass6half_tE19Flash_kernel_traitsILi128ELi64ELi128ELi4ES3_EELb1ELb0ELb0ELb0ELb1ELb0ELb0ELb0EEEvNS_16Flash_fwd_paramsE:
.text._ZN5flash24flash_fwd_splitkv_kernelI23Flash_fwd_kernel_traitsILi128ELi64ELi128ELi4ELb0ELb0EN7cutlass6half_tE19Flash_kernel_traitsILi128ELi64ELi128ELi4ES3_EELb1ELb0ELb0ELb0ELb1ELb0ELb0ELb0EEEvNS_16Flash_fwd_paramsE:
        /* <DEDUP_REMOVED lines=33> */
.L_x_2320:
[----:B-1-34-:R-:W-:Y:S02]  /*0210*/  MOV R0, c[0x0][0x218] ;  /* 0x0000860000007a02 */ /* 0x01afe40000000f00 */
.L_x_2321:
[----:B------:R-:W-:-:S04]  /*0220*/  ISETP.NE.U32.AND P2, PT, RZ, c[0x0][0x258], PT ;  /* 0x00009600ff007a0c */ /* 0x000fc80003f45070 */
[----:B------:R-:W-:-:S13]  /*0230*/  ISETP.NE.AND.EX P2, PT, RZ, c[0x0][0x25c], PT, P2 ;  /* 0x00009700ff007a0c */ /* 0x000fda0003f45320 */
[----:B------:R-:W-:-:S06]  /*0240*/  @P2 IMAD.WIDE R6, R5, R8, c[0x0][0x258] ;  /* 0x0000960005062625 */ /* 0x000fcc00078e0208 */
[----:B------:R-:W2:Y:S01]  /*0250*/  @P2 LDG.E R7, [R6.64] ;  /* 0x0000000806072981 */ /* 0x000ea2000c1e1900 */
[----:B------:R-:W-:Y:S01]  /*0260*/  IMAD.SHL.U32 R130, R39, 0x40, RZ ;  /* 0x0000004027827824 */ /* 0x000fe200078e00ff */
[----:B------:R-:W-:-:S04]  /*0270*/  @!P2 ISETP.NE.U32.AND P1, PT, RZ, c[0x0][0x268], PT ;  /* 0x00009a00ff00aa0c */ /* 0x000fc80003f25070 */
[----:B------:R-:W-:Y:S02]  /*0280*/  ISETP.GT.AND P0, PT, R127, R130, PT ;  /* 0x000000827f00720c */ /* 0x000fe40003f04270 */
[----:B------:R-:W-:-:S04]  /*0290*/  @!P2 ISETP.NE.AND.EX P1, PT, RZ, c[0x0][0x26c], PT, P1 ;  /* 0x00009b00ff00aa0c */ /* 0x000fc80003f25310 */
[----:B-1----:R-:W-:Y:S01]  /*02a0*/  @!P2 SEL R3, RZ, c[0x0][0x21c], !P1 ;  /* 0x00008700ff03aa07 */ /* 0x002fe20004800000 */
[----:B--2--5:R-:W-:-:S03]  /*02b0*/  @P2 IMAD.IADD R126, R7, 0x1, -R4 ;  /* 0x00000001077e2824 */ /* 0x024fc600078e0a04 */
[----:B------:R-:W-:-:S03]  /*02c0*/  @!P2 IADD3 R126, R3, R0, -R4 ;  /* 0x00000000037ea210 */ /* 0x000fc60007ffe804 */
[----:B------:R-:W-:Y:S05]  /*02d0*/  @!P0 EXIT ;  /* 0x000000000000894d */ /* 0x000fea0003800000 */
[----:B------:R-:W-:Y:S01]  /*02e0*/  ULDC UR5, c[0x0][0x218] ;  /* 0x0000860000057ab9 */ /* 0x000fe20000000800 */
[----:B------:R-:W-:Y:S01]  /*02f0*/  IADD3 R3, -R127, 0xbf, R130 ;  /* 0x000000bf7f037810 */ /* 0x000fe20007ffe182 */
[----:B------:R-:W-:Y:S01]  /*0300*/  UIADD3 UR5, UR5, 0x7f, URZ ;  /* 0x0000007f05057890 */ /* 0x000fe2000fffe03f */
[----:B------:R-:W-:Y:S01]  /*0310*/  IADD3 R7, R126, 0x7f, RZ ;  /* 0x0000007f7e077810 */ /* 0x000fe20007ffe0ff */
[----:B------:R-:W1:Y:S01]  /*0320*/  S2R R6, SR_TID.X ;  /* 0x0000000000067919 */ /* 0x000e620000002100 */
[----:B------:R-:W-:Y:S01]  /*0330*/  IADD3 R3, R3, c[0x0][0x2e8], R126 ;  /* 0x0000ba0003037a10 */ /* 0x000fe20007ffe07e */
[----:B------:R-:W-:Y:S01]  /*0340*/  USHF.R.S32.HI UR4, URZ, 0x1f, UR5 ;  /* 0x0000001f3f047899 */ /* 0x000fe20008011405 */
[----:B------:R-:W-:Y:S02]  /*0350*/  SHF.R.S32.HI R2, RZ, 0x1f, R7 ;  /* 0x0000001fff027819 */ /* 0x000fe40000011407 */
[----:B------:R-:W-:Y:S01]  /*0360*/  SHF.R.S32.HI R0, RZ, 0x1f, R3 ;  /* 0x0000001fff007819 */ /* 0x000fe20000011403 */
[----:B------:R-:W-:Y:S01]  /*0370*/  ULEA.HI UR4, UR4, UR5, URZ, 0x7 ;  /* 0x0000000504047291 */ /* 0x000fe2000f8f383f */
[----:B------:R-:W-:-:S02]  /*0380*/  LEA.HI R2, R2, R7, RZ, 0x7 ;  /* 0x0000000702027211 */ /* 0x000fc400078f38ff */
[----:B------:R-:W-:Y:S01]  /*0390*/  LEA.HI R0, R0, R3, RZ, 0x7 ;  /* 0x0000000300007211 */ /* 0x000fe200078f38ff */
[----:B------:R-:W-:Y:S01]  /*03a0*/  USHF.R.S32.HI UR4, URZ, 0x7, UR4 ;  /* 0x000000073f047899 */ /* 0x000fe20008011404 */
[----:B------:R-:W-:Y:S02]  /*03b0*/  SHF.R.S32.HI R2, RZ, 0x7, R2 ;  /* 0x00000007ff027819 */ /* 0x000fe40000011402 */
[----:B------:R-:W-:-:S03]  /*03c0*/  SHF.R.S32.HI R0, RZ, 0x7, R0 ;  /* 0x00000007ff007819 */ /* 0x000fc60000011400 */
[----:B------:R-:W-:-:S04]  /*03d0*/  IMNMX R3, R2, UR4, PT ;  /* 0x0000000402037c17 */ /* 0x000fc8000b800200 */
[----:B------:R-:W-:-:S04]  /*03e0*/  IMNMX R2, R3, R0, PT ;  /* 0x0000000003027217 */ /* 0x000fc80003800200 */
[----:B------:R-:W-:-:S13]  /*03f0*/  ISETP.GT.AND P0, PT, R2, RZ, PT ;  /* 0x000000ff0200720c */ /* 0x000fda0003f04270 */
[----:B------:R-:W-:Y:S05]  /*0400*/  @P0 BRA `(.L_x_2322) ;  /* 0x0000072000000947 */ /* 0x000fea0003800000 */
[----:B-1----:R-:W-:Y:S01]  /*0410*/  SHF.R.S32.HI R3, RZ, 0x1f, R6 ;  /* 0x0000001fff037819 */ /* 0x002fe20000011406 */
[----:B------:R-:W-:Y:S01]  /*0420*/  BSSY B0, `(.L_x_2323) ;  /* 0x000002b000007945 */ /* 0x000fe20003800000 */
[----:B------:R-:W-:Y:S02]  /*0430*/  ISETP.NE.AND P0, PT, R226, -0x1, PT ;  /* 0xffffffffe200780c */ /* 0x000fe40003f05270 */
[-C--:B------:R-:W-:Y:S02]  /*0440*/  LEA.HI R2, R3, R6.reuse, RZ, 0x3 ;  /* 0x0000000603027211 */ /* 0x080fe400078f18ff */
[----:B------:R-:W-:Y:S02]  /*0450*/  SHF.R.S32.HI R0, RZ, 0x1f, R130 ;  /* 0x0000001fff007819 */ /* 0x000fe40000011482 */
[----:B------:R-:W-:Y:S02]  /*0460*/  LOP3.LUT R3, R2, 0x1ffffff8, RZ, 0xc0, !PT ;  /* 0x1ffffff802037812 */ /* 0x000fe400078ec0ff */
[----:B------:R-:W-:Y:S01]  /*0470*/  IADD3 R127, -R130, R127, RZ ;  /* 0x0000007f827f7210 */ /* 0x000fe20007ffe1ff */
[----:B------:R-:W-:Y:S01]  /*0480*/  IMAD R7, R0, c[0x0][0x1e8], RZ ;  /* 0x00007a0000077a24 */ /* 0x000fe200078e02ff */
[----:B------:R-:W-:-:S02]  /*0490*/  IADD3 R8, -R3, R6, RZ ;  /* 0x0000000603087210 */ /* 0x000fc40007ffe1ff */
[----:B------:R-:W-:Y:S01]  /*04a0*/  SHF.R.S32.HI R2, RZ, 0x3, R2 ;  /* 0x00000003ff027819 */ /* 0x000fe20000011402 */
[----:B------:R-:W-:Y:S01]  /*04b0*/  @P0 IMAD.WIDE.U32 R12, R226, c[0x0][0x1e8], RZ ;  /* 0x00007a00e20c0a25 */ /* 0x000fe200078e00ff */
[----:B------:R-:W-:Y:S02]  /*04c0*/  @!P0 SHF.R.S32.HI R10, RZ, 0x1f, R5 ;  /* 0x0000001fff0a8819 */ /* 0x000fe40000011405 */
[----:B------:R-:W-:Y:S01]  /*04d0*/  SHF.L.U32 R8, R8, 0x3, RZ ;  /* 0x0000000308087819 */ /* 0x000fe200000006ff */
[----:B------:R-:W-:Y:S01]  /*04e0*/  @P0 IMAD R226, R226, c[0x0][0x1ec], R13 ;  /* 0x00007b00e2e20a24 */ /* 0x000fe200078e020d */
[----:B------:R-:W-:Y:S01]  /*04f0*/  SHF.R.S32.HI R0, RZ, 0x1f, R32 ;  /* 0x0000001fff007819 */ /* 0x000fe20000011420 */
[----:B------:R-:W-:Y:S01]  /*0500*/  @P0 IMAD.MOV.U32 R4, RZ, RZ, R12 ;  /* 0x000000ffff040224 */ /* 0x000fe200078e000c */
[----:B------:R-:W-:Y:S01]  /*0510*/  SHF.R.S32.HI R9, RZ, 0x1f, R8 ;  /* 0x0000001fff097819 */ /* 0x000fe20000011408 */
[----:B------:R-:W-:Y:S02]  /*0520*/  @!P0 IMAD R10, R10, c[0x0][0x1e0], RZ ;  /* 0x000078000a0a8a24 */ /* 0x000fe400078e02ff */
[----:B------:R-:W-:-:S04]  /*0530*/  @!P0 IMAD.WIDE.U32 R12, R5, c[0x0][0x1e0], RZ ;  /* 0x00007800050c8a25 */ /* 0x000fc800078e00ff */
[----:B------:R-:W-:Y:S01]  /*0540*/  @!P0 IMAD R3, R5, c[0x0][0x1e4], R10 ;  /* 0x0000790005038a24 */ /* 0x000fe200078e020a */
[----:B------:R-:W-:Y:S01]  /*0550*/  @!P0 MOV R4, R12 ;  /* 0x0000000c00048202 */ /* 0x000fe20000000f00 */
[----:B------:R-:W-:-:S04]  /*0560*/  IMAD.WIDE.U32 R8, R130, c[0x0][0x1e8], R8 ;  /* 0x00007a0082087a25 */ /* 0x000fc800078e0008 */
[----:B------:R-:W-:Y:S01]  /*0570*/  @!P0 IMAD.IADD R226, R13, 0x1, R3 ;  /* 0x000000010de28824 */ /* 0x000fe200078e0203 */
[----:B------:R-:W-:Y:S01]  /*0580*/  IADD3 R8, P0, R4, R8, RZ ;  /* 0x0000000804087210 */ /* 0x000fe20007f1e0ff */
[----:B------:R-:W-:Y:S01]  /*0590*/  IMAD R7, R130, c[0x0][0x1ec], R7 ;  /* 0x00007b0082077a24 */ /* 0x000fe200078e0207 */
[----:B------:R-:W-:Y:S01]  /*05a0*/  SHF.R.S32.HI R4, RZ, 0x1f, R2 ;  /* 0x0000001fff047819 */ /* 0x000fe20000011402 */
[----:B------:R-:W-:Y:S02]  /*05b0*/  IMAD R3, R0, c[0x0][0x1f0], RZ ;  /* 0x00007c0000037a24 */ /* 0x000fe400078e02ff */
[----:B------:R-:W-:Y:S01]  /*05c0*/  IMAD R5, R5, c[0x0][0x1c0], R32 ;  /* 0x0000700005057a24 */ /* 0x000fe200078e0220 */
[----:B------:R-:W-:Y:S01]  /*05d0*/  IADD3.X R9, R226, R9, R7, P0, !PT ;  /* 0x00000009e2097210 */ /* 0x000fe200007fe407 */
[----:B------:R-:W-:Y:S01]  /*05e0*/  IMAD R3, R32, c[0x0][0x1f4], R3 ;  /* 0x00007d0020037a24 */ /* 0x000fe200078e0203 */
[----:B------:R-:W-:Y:S01]  /*05f0*/  ISETP.GE.AND P0, PT, R2, R127, PT ;  /* 0x0000007f0200720c */ /* 0x000fe20003f06270 */
[----:B------:R-:W-:-:S02]  /*0600*/  IMAD R5, R5, c[0x0][0x214], R130 ;  /* 0x0000850005057a24 */ /* 0x000fc400078e0282 */
[----:B------:R-:W-:-:S04]  /*0610*/  IMAD.WIDE.U32 R32, R32, c[0x0][0x1f0], R8 ;  /* 0x00007c0020207a25 */ /* 0x000fc800078e0008 */
[----:B------:R-:W-:-:S06]  /*0620*/  IMAD.IADD R15, R33, 0x1, R3 ;  /* 0x00000001210f7824 */ /* 0x000fcc00078e0203 */
[----:B------:R-:W-:Y:S05]  /*0630*/  @P0 BRA `(.L_x_2324) ;  /* 0x0000009000000947 */ /* 0x000fea0003800000 */
[----:B------:R-:W-:Y:S01]  /*0640*/  MOV R14, R32 ;  /* 0x00000020000e7202 */ /* 0x000fe20000000f00 */
[----:B------:R-:W-:-:S04]  /*0650*/  IMAD R3, R4, c[0x0][0x1e8], RZ ;  /* 0x00007a0004037a24 */ /* 0x000fc800078e02ff */
[----:B------:R-:W-:-:S04]  /*0660*/  IMAD.WIDE.U32 R8, R2, c[0x0][0x1e8], R14 ;  /* 0x00007a0002087a25 */ /* 0x000fc800078e000e */
[----:B------:R-:W-:Y:S01]  /*0670*/  IMAD R0, R2, c[0x0][0x1ec], R3 ;  /* 0x00007b0002007a24 */ /* 0x000fe200078e0203 */
[----:B------:R-:W-:-:S04]  /*0680*/  LEA R10, P0, R8, c[0x0][0x1d0], 0x1 ;  /* 0x00007400080a7a11 */ /* 0x000fc800078008ff */
[----:B------:R-:W-:-:S04]  /*0690*/  IADD3 R0, R9, R0, RZ ;  /* 0x0000000009007210 */ /* 0x000fc80007ffe0ff */
[----:B------:R-:W-:-:S05]  /*06a0*/  LEA.HI.X R11, R8, c[0x0][0x1d4], R0, 0x1, P0 ;  /* 0x00007500080b7a11 */ /* 0x000fca00000f0c00 */
[----:B------:R1:W-:Y:S04]  /*06b0*/  STG.E.128 [R10.64], RZ ;  /* 0x000000ff0a007986 */ /* 0x0003e8000c101d08 */
[----:B------:R1:W-:Y:S02]  /*06c0*/  STG.E.128 [R10.64+0x80], RZ ;  /* 0x000080ff0a007986 */ /* 0x0003e4000c101d08 */
.L_x_2324:
[----:B------:R-:W-:Y:S05]  /*06d0*/  BSYNC B0 ;  /* 0x0000000000007941 */ /* 0x000fea0003800000 */
.L_x_2323:
[----:B-1----:R-:W-:Y:S01]  /*06e0*/  IADD3 R10, R2, 0x10, RZ ;  /* 0x00000010020a7810 */ /* 0x002fe20007ffe0ff */
[----:B------:R-:W-:Y:S03]  /*06f0*/  BSSY B0, `(.L_x_2325) ;  /* 0x000000f000007945 */ /* 0x000fe60003800000 */
[----:B------:R-:W-:-:S13]  /*0700*/  ISETP.GE.AND P0, PT, R10, R127, PT ;  /* 0x0000007f0a00720c */ /* 0x000fda0003f06270 */
[----:B------:R-:W-:Y:S05]  /*0710*/  @P0 BRA `(.L_x_2326) ;  /* 0x000000c000000947 */ /* 0x000fea0003800000 */
[----:B------:R-:W-:Y:S01]  /*0720*/  IADD3 R3, P0, R2, 0x10, RZ ;  /* 0x0000001002037810 */ /* 0x000fe20007f1e0ff */
[----:B------:R-:W-:Y:S01]  /*0730*/  IMAD.MOV.U32 R8, RZ, RZ, R32 ;  /* 0x000000ffff087224 */ /* 0x000fe200078e0020 */
[----:B------:R-:W-:-:S03]  /*0740*/  MOV R9, R15 ;  /* 0x0000000f00097202 */ /* 0x000fc60000000f00 */
[----:B------:R-:W-:Y:S02]  /*0750*/  IMAD.X R0, RZ, RZ, R4, P0 ;  /* 0x000000ffff007224 */ /* 0x000fe400000e0604 */
[----:B------:R-:W-:-:S04]  /*0760*/  IMAD.WIDE.U32 R8, R3, c[0x0][0x1e8], R8 ;  /* 0x00007a0003087a25 */ /* 0x000fc800078e0008 */
[----:B------:R-:W-:Y:S01]  /*0770*/  IMAD R0, R0, c[0x0][0x1e8], RZ ;  /* 0x00007a0000007a24 */ /* 0x000fe200078e02ff */
[----:B------:R-:W-:-:S03]  /*0780*/  LEA R12, P0, R8, c[0x0][0x1d0], 0x1 ;  /* 0x00007400080c7a11 */ /* 0x000fc600078008ff */
[----:B------:R-:W-:-:S05]  /*0790*/  IMAD R0, R3, c[0x0][0x1ec], R0 ;  /* 0x00007b0003007a24 */ /* 0x000fca00078e0200 */
[----:B------:R-:W-:-:S04]  /*07a0*/  IADD3 R3, R9, R0, RZ ;  /* 0x0000000009037210 */ /* 0x000fc80007ffe0ff */
[----:B------:R-:W-:-:S05]  /*07b0*/  LEA.HI.X R13, R8, c[0x0][0x1d4], R3, 0x1, P0 ;  /* 0x00007500080d7a11 */ /* 0x000fca00000f0c03 */
[----:B------:R1:W-:Y:S04]  /*07c0*/  STG.E.128 [R12.64], RZ ;  /* 0x000000ff0c007986 */ /* 0x0003e8000c101d08 */
[----:B------:R1:W-:Y:S02]  /*07d0*/  STG.E.128 [R12.64+0x80], RZ ;  /* 0x000080ff0c007986 */ /* 0x0003e4000c101d08 */
.L_x_2326:
[----:B------:R-:W-:Y:S05]  /*07e0*/  BSYNC B0 ;  /* 0x0000000000007941 */ /* 0x000fea0003800000 */
.L_x_2325:
[----:B------:R-:W-:Y:S01]  /*07f0*/  IADD3 R8, R2, 0x20, RZ ;  /* 0x0000002002087810 */ /* 0x000fe20007ffe0ff */
[----:B------:R-:W-:Y:S03]  /*0800*/  BSSY B0, `(.L_x_2327) ;  /* 0x000000f000007945 */ /* 0x000fe60003800000 */
[----:B------:R-:W-:-:S13]  /*0810*/  ISETP.GE.AND P0, PT, R8, R127, PT ;  /* 0x0000007f0800720c */ /* 0x000fda0003f06270 */
[----:B------:R-:W-:Y:S05]  /*0820*/  @P0 BRA `(.L_x_2328) ;  /* 0x000000c000000947 */ /* 0x000fea0003800000 */
[----:B------:R-:W-:Y:S01]  /*0830*/  IADD3 R3, P0, R2, 0x20, RZ ;  /* 0x0000002002037810 */ /* 0x000fe20007f1e0ff */
[----:B-1----:R-:W-:Y:S01]  /*0840*/  IMAD.MOV.U32 R12, RZ, RZ, R32 ;  /* 0x000000ffff0c7224 */ /* 0x002fe200078e0020 */
        /* <DEDUP_REMOVED lines=10> */
.L_x_2328:
[----:B------:R-:W-:Y:S05]  /*08f0*/  BSYNC B0 ;  /* 0x0000000000007941 */ /* 0x000fea0003800000 */
.L_x_2327:
[----:B-1----:R-:W-:Y:S01]  /*0900*/  IADD3 R12, R2, 0x30, RZ ;  /* 0x00000030020c7810 */ /* 0x002fe20007ffe0ff */
[----:B------:R-:W-:Y:S03]  /*0910*/  BSSY B0, `(.L_x_2329) ;  /* 0x000000e000007945 */ /* 0x000fe60003800000 */
[----:B------:R-:W-:-:S13]  /*0920*/  ISETP.GE.AND P0, PT, R12, R127, PT ;  /* 0x0000007f0c00720c */ /* 0x000fda0003f06270 */
[----:B------:R-:W-:Y:S05]  /*0930*/  @P0 BRA `(.L_x_2330) ;  /* 0x000000b000000947 */ /* 0x000fea0003800000 */
[----:B------:R-:W-:Y:S02]  /*0940*/  IADD3 R3, P0, R2, 0x30, RZ ;  /* 0x0000003002037810 */ /* 0x000fe40007f1e0ff */
[----:B------:R-:W-:Y:S02]  /*0950*/  MOV R14, R32 ;  /* 0x00000020000e7202 */ /* 0x000fe40000000f00 */
[----:B------:R-:W-:-:S03]  /*0960*/  IADD3.X R0, RZ, R4, RZ, P0, !PT ;  /* 0x00000004ff007210 */ /* 0x000fc600007fe4ff */
        /* <DEDUP_REMOVED lines=8> */
.L_x_2330:
[----:B------:R-:W-:Y:S05]  /*09f0*/  BSYNC B0 ;  /* 0x0000000000007941 */ /* 0x000fea0003800000 */
.L_x_2329:
[----:B------:R-:W-:-:S04]  /*0a00*/  LOP3.LUT P4, RZ, R6, 0x7, RZ, 0xc0, !PT ;  /* 0x0000000706ff7812 */ /* 0x000fc8000788c0ff */
[-C--:B------:R-:W-:Y:S02]  /*0a10*/  ISETP.GE.OR P3, PT, R2, R127.reuse, P4 ;  /* 0x0000007f0200720c */ /* 0x080fe40002766670 */
[-C--:B------:R-:W-:Y:S02]  /*0a20*/  ISETP.GE.OR P2, PT, R10, R127.reuse, P4 ;  /* 0x0000007f0a00720c */ /* 0x080fe40002746670 */
[-C--:B------:R-:W-:Y:S02]  /*0a30*/  ISETP.GE.OR P1, PT, R8, R127.reuse, P4 ;  /* 0x0000007f0800720c */ /* 0x080fe40002726670 */
[C---:B------:R-:W-:Y:S02]  /*0a40*/  IADD3 R2, P0, R5.reuse, R2, RZ ;  /* 0x0000000205027210 */ /* 0x040fe40007f1e0ff */
[----:B------:R-:W-:Y:S02]  /*0a50*/  ISETP.GE.OR P4, PT, R12, R127, P4 ;  /* 0x0000007f0c00720c */ /* 0x000fe40002786670 */
[----:B------:R-:W-:-:S02]  /*0a60*/  LEA.HI.X.SX32 R5, R5, R4, 0x1, P0 ;  /* 0x0000000405057211 */ /* 0x000fc400000f0eff */
[----:B------:R-:W-:Y:S01]  /*0a70*/  LEA R4, P0, R2, c[0x0][0x200], 0x2 ;  /* 0x0000800002047a11 */ /* 0x000fe200078010ff */
[----:B------:R-:W-:-:S03]  /*0a80*/  @!P3 IMAD.MOV.U32 R3, RZ, RZ, 0x7f800000 ;  /* 0x7f800000ff03b424 */ /* 0x000fc600078e00ff */
[----:B------:R-:W-:Y:S01]  /*0a90*/  LEA.HI.X R5, R2, c[0x0][0x204], R5, 0x2, P0 ;  /* 0x0000810002057a11 */ /* 0x000fe200000f1405 */
[----:B------:R-:W-:Y:S02]  /*0aa0*/  @!P2 IMAD.MOV.U32 R2, RZ, RZ, 0x7f800000 ;  /* 0x7f800000ff02a424 */ /* 0x000fe400078e00ff */
[----:B------:R-:W-:Y:S02]  /*0ab0*/  @!P1 IMAD.MOV.U32 R0, RZ, RZ, 0x7f800000 ;  /* 0x7f800000ff009424 */ /* 0x000fe400078e00ff */
[----:B------:R2:W-:Y:S04]  /*0ac0*/  @!P3 STG.E [R4.64], R3 ;  /* 0x000000030400b986 */ /* 0x0005e8000c101908 */
[----:B------:R2:W-:Y:S04]  /*0ad0*/  @!P2 STG.E [R4.64+0x40], R2 ;  /* 0x000040020400a986 */ /* 0x0005e8000c101908 */
[----:B------:R2:W-:Y:S01]  /*0ae0*/  @!P1 STG.E [R4.64+0x80], R0 ;  /* 0x0000800004009986 */ /* 0x0005e2000c101908 */
[----:B------:R-:W-:Y:S05]  /*0af0*/  @P4 EXIT ;  /* 0x000000000000494d */ /* 0x000fea0003800000 */
[----:B--2---:R-:W-:-:S05]  /*0b00*/  MOV R3, 0x7f800000 ;  /* 0x7f80000000037802 */ /* 0x004fca0000000f00 */
[----:B------:R-:W-:Y:S01]  /*0b10*/  STG.E [R4.64+0xc0], R3 ;  /* 0x0000c00304007986 */ /* 0x000fe2000c101908 */
[----:B------:R-:W-:Y:S05]  /*0b20*/  EXIT ;  /* 0x000000000000794d */ /* 0x000fea0003800000 */
.L_x_2322:
[----:B-1----:R-:W-:Y:S01]  /*0b30*/  ISETP.NE.U32.AND P0, PT, RZ, c[0x0][0x2b8], PT ;  /* 0x0000ae00ff007a0c */ /* 0x002fe20003f05070 */
[----:B------:R-:W-:Y:S01]  /*0b40*/  IMAD.MOV.U32 R0, RZ, RZ, R5 ;  /* 0x000000ffff007224 */ /* 0x000fe200078e0005 */
[----:B------:R-:W-:Y:S02]  /*0b50*/  ISETP.NE.U32.AND P2, PT, RZ, c[0x0][0x2c0], PT ;  /* 0x0000b000ff007a0c */ /* 0x000fe40003f45070 */
[----:B------:R-:W-:Y:S02]  /*0b60*/  ISETP.NE.AND.EX P0, PT, RZ, c[0x0][0x2bc], PT, P0 ;  /* 0x0000af00ff007a0c */ /* 0x000fe40003f05300 */
[----:B------:R-:W-:-:S11]  /*0b70*/  ISETP.NE.AND.EX P2, PT, RZ, c[0x0][0x2c4], PT, P2 ;  /* 0x0000b100ff007a0c */ /* 0x000fd60003f45320 */
[C---:B------:R-:W-:Y:S02]  /*0b80*/  @P0 IMAD.WIDE R12, R5.reuse, R8, c[0x0][0x2b8] ;  /* 0x0000ae00050c0625 */ /* 0x040fe400078e0208 */
[----:B------:R-:W-:Y:S02]  /*0b90*/  @P2 SHF.R.S32.HI R8, RZ, 0x1f, R5 ;  /* 0x0000001fff082819 */ /* 0x000fe40000011405 */
[C---:B------:R-:W-:Y:S01]  /*0ba0*/  @P2 IMAD.WIDE.U32 R10, R5.reuse, c[0x0][0x2c8], RZ ;  /* 0x0000b200050a2a25 */ /* 0x040fe200078e00ff */
[----:B------:R-:W-:Y:S01]  /*0bb0*/  CS2R R234, SRZ ;  /* 0x0000000000ea7805 */ /* 0x000fe2000001ff00 */
[----:B------:R1:W5:Y:S01]  /*0bc0*/  @P0 LDG.E R0, [R12.64] ;  /* 0x000000080c000981 */ /* 0x000362000c1e1900 */
[----:B------:R-:W-:Y:S01]  /*0bd0*/  PLOP3.LUT P0, PT, PT, PT, PT, 0x8, 0x0 ;  /* 0x000000000000781c */ /* 0x000fe20003f0e170 */
[----:B------:R-:W-:Y:S01]  /*0be0*/  @P2 IMAD R8, R8, c[0x0][0x2c8], RZ ;  /* 0x0000b20008082a24 */ /* 0x000fe200078e02ff */
[----:B------:R-:W-:Y:S02]  /*0bf0*/  @P2 LEA R234, P1, R10, c[0x0][0x2c0], 0x2 ;  /* 0x0000b0000aea2a11 */ /* 0x000fe400078210ff */
[----:B------:R-:W-:Y:S01]  /*0c00*/  IABS R37, c[0x0][0x2d0] ;  /* 0x0000b40000257a13 */ /* 0x000fe20000000000 */
[----:B------:R-:W-:-:S04]  /*0c10*/  @P2 IMAD R3, R5, c[0x0][0x2cc], R8 ;  /* 0x0000b30005032a24 */ /* 0x000fc800078e0208 */
[----:B------:R-:W-:-:S05]  /*0c20*/  @P2 IMAD.IADD R3, R11, 0x1, R3 ;  /* 0x000000010b032824 */ /* 0x000fca00078e0203 */
[----:B------:R-:W-:-:S04]  /*0c30*/  @P2 SHF.L.U64.HI R3, R10, 0x2, R3 ;  /* 0x000000020a032819 */ /* 0x000fc80000010203 */
[----:B------:R-:W-:Y:S02]  /*0c40*/  @P2 IADD3.X R235, R3, c[0x0][0x2c4], RZ, P1, !PT ;  /* 0x0000b10003eb2a10 */ /* 0x000fe40000ffe4ff */
[----:B------:R-:W-:-:S04]  /*0c50*/  @P2 ISETP.NE.U32.AND P1, PT, R234, RZ, PT ;  /* 0x000000ffea00220c */ /* 0x000fc80003f25070 */
[----:B------:R-:W-:-:S13]  /*0c60*/  @P2 ISETP.NE.AND.EX P0, PT, R235, RZ, PT, P1 ;  /* 0x000000ffeb00220c */ /* 0x000fda0003f05310 */
[----:B------:R-:W-:Y:S05]  /*0c70*/  @!P0 BRA `(.L_x_2331) ;  /* 0x0000048000008947 */ /* 0x000fea0003800000 */
[----:B-1----:R-:W1:Y:S01]  /*0c80*/  I2F.RP R7, R37 ;  /* 0x0000002500077306 */ /* 0x002e620000209400 */
[----:B------:R-:W-:-:S07]  /*0c90*/  LEA R11, R2, 0xffffff80, 0x7 ;  /* 0xffffff80020b7811 */ /* 0x000fce00078e38ff */
[----:B-1----:R-:W1:Y:S02]  /*0ca0*/  MUFU.RCP R8, R7 ;  /* 0x0000000700087308 */ /* 0x002e640000001000 */
[----:B-1----:R-:W-:-:S06]  /*0cb0*/  IADD3 R8, R8, 0xffffffe, RZ ;  /* 0x0ffffffe08087810 */ /* 0x002fcc0007ffe0ff */
[----:B------:R-:W1:Y:S02]  /*0cc0*/  F2I.FTZ.U32.TRUNC.NTZ R9, R8 ;  /* 0x0000000800097305 */ /* 0x000e64000021f000 */
[----:B-1---5:R-:W-:Y:S02]  /*0cd0*/  IMAD.MOV R0, RZ, RZ, -R9 ;  /* 0x000000ffff007224 */ /* 0x022fe400078e0a09 */
        /* <DEDUP_REMOVED lines=47> */
[----:B------:R-:W-:-:S04]  /*0fd0*/  @!P2 LOP3.LUT R13, RZ, c[0x0][0x1c8], RZ, 0x33, !PT ;  /* 0x00007200ff0daa12 */ /* 0x000fc800078e33ff */
[----:B------:R-:W-:Y:S02]  /*0fe0*/  SHF.R.S32.HI R8, RZ, 0x1f, R13 ;  /* 0x0000001fff087819 */ /* 0x000fe4000001140d */
[----:B--2---:R-:W-:Y:S01]  /*0ff0*/  SHF.R.S32.HI R9, RZ, 0x1f, R20 ;  /* 0x0000001fff097819 */ /* 0x004fe20000011414 */
[----:B------:R-:W-:-:S04]  /*1000*/  IMAD.WIDE.U32 R14, R20, c[0x0][0x180], RZ ;  /* 0x00006000140e7a25 */ /* 0x000fc800078e00ff */
[C---:B------:R-:W-:Y:S02]  /*1010*/  IMAD R3, R9.reuse, c[0x0][0x180], RZ ;  /* 0x0000600009037a24 */ /* 0x040fe400078e02ff */
[----:B------:R-:W-:Y:S02]  /*1020*/  IMAD R9, R9, c[0x0][0x188], RZ ;  /* 0x0000620009097a24 */ /* 0x000fe400078e02ff */
[C---:B------:R-:W-:Y:S02]  /*1030*/  IMAD R3, R20.reuse, c[0x0][0x184], R3 ;  /* 0x0000610014037a24 */ /* 0x040fe400078e0203 */
[----:B------:R-:W-:Y:S02]  /*1040*/  IMAD R9, R20, c[0x0][0x18c], R9 ;  /* 0x0000630014097a24 */ /* 0x000fe400078e0209 */
[----:B------:R-:W-:Y:S02]  /*1050*/  IMAD.IADD R15, R15, 0x1, R3 ;  /* 0x000000010f0f7824 */ /* 0x000fe400078e0203 */
[----:B------:R-:W-:-:S02]  /*1060*/  IMAD R3, R11, c[0x0][0x19c], R0 ;  /* 0x000067000b037a24 */ /* 0x000fc400078e0200 */
[----:B------:R-:W-:-:S04]  /*1070*/  IMAD.WIDE.U32 R26, R11, c[0x0][0x198], R14 ;  /* 0x000066000b1a7a25 */ /* 0x000fc800078e000e */
[----:B------:R-:W-:Y:S01]  /*1080*/  IMAD R0, R8, c[0x0][0x1b0], RZ ;  /* 0x00006c0008007a24 */ /* 0x000fe200078e02ff */
[----:B------:R-:W-:Y:S01]  /*1090*/  IADD3 R27, R27, R3, RZ ;  /* 0x000000031b1b7210 */ /* 0x000fe20007ffe0ff */
[----:B------:R-:W-:-:S04]  /*10a0*/  IMAD.WIDE.U32 R20, R20, c[0x0][0x188], RZ ;  /* 0x0000620014147a25 */ /* 0x000fc800078e00ff */
[C---:B------:R-:W-:Y:S02]  /*10b0*/  IMAD R3, R13.reuse, c[0x0][0x1b4], R0 ;  /* 0x00006d000d037a24 */ /* 0x040fe400078e0200 */
[----:B------:R-:W-:-:S04]  /*10c0*/  IMAD.WIDE.U32 R26, R13, c[0x0][0x1b0], R26 ;  /* 0x00006c000d1a7a25 */ /* 0x000fc800078e001a */
[----:B------:R-:W-:Y:S01]  /*10d0*/  IMAD.IADD R9, R21, 0x1, R9 ;  /* 0x0000000115097824 */ /* 0x000fe200078e0209 */
[----:B------:R-:W-:Y:S01]  /*10e0*/  IADD3 R3, R27, R3, RZ ;  /* 0x000000031b037210 */ /* 0x000fe20007ffe0ff */
[----:B------:R-:W-:Y:S05]  /*10f0*/  BRA `(.L_x_2332) ;  /* 0x0000041000007947 */ /* 0x000fea0003800000 */
.L_x_2331:
[----:B-1----:R-:W-:-:S13]  /*1100*/  ISETP.NE.AND P4, PT, R9, -0x1, PT ;  /* 0xffffffff0900780c */ /* 0x002fda0003f85270 */
[----:B------:R-:W-:-:S05]  /*1110*/  @P4 IADD3 R3, R4, R9, RZ ;  /* 0x0000000904034210 */ /* 0x000fca0007ffe0ff */
[----:B------:R-:W-:-:S04]  /*1120*/  @P4 IMAD.WIDE.U32 R10, R3, c[0x0][0x198], RZ ;  /* 0x00006600030a4a25 */ /* 0x000fc800078e00ff */
[----:B------:R-:W-:Y:S01]  /*1130*/  @P4 IMAD R3, R3, c[0x0][0x19c], R11 ;  /* 0x0000670003034a24 */ /* 0x000fe200078e020b */
        /* <DEDUP_REMOVED lines=11> */
.L_x_2333:
[----:B------:R-:W-:Y:S01]  /*11f0*/  IABS R11, c[0x0][0x1c8] ;  /* 0x00007200000b7a13 */ /* 0x000fe20000000000 */
[----:B------:R-:W-:Y:S01]  /*1200*/  @P4 IMAD.IADD R9, R4, 0x1, R9 ;  /* 0x0000000104094824 */ /* 0x000fe200078e0209 */
[----:B------:R-:W-:Y:S02]  /*1210*/  MOV R15, R3 ;  /* 0x00000003000f7202 */ /* 0x000fe40000000f00 */
[----:B------:R-:W1:Y:S01]  /*1220*/  I2F.RP R14, R11 ;  /* 0x0000000b000e7306 */ /* 0x000e620000209400 */
[----:B------:R-:W-:-:S04]  /*1230*/  @P4 IMAD.WIDE.U32 R20, R9, c[0x0][0x1a0], RZ ;  /* 0x0000680009144a25 */ /* 0x000fc800078e00ff */
[----:B------:R-:W-:-:S03]  /*1240*/  @P4 IMAD R9, R9, c[0x0][0x1a4], R21 ;  /* 0x0000690009094a24 */ /* 0x000fc600078e0215 */
[----:B-1----:R-:W1:Y:S02]  /*1250*/  MUFU.RCP R12, R14 ;  /* 0x0000000e000c7308 */ /* 0x002e640000001000 */
[----:B-1----:R-:W-:Y:S01]  /*1260*/  IADD3 R12, R12, 0xffffffe, RZ ;  /* 0x0ffffffe0c0c7810 */ /* 0x002fe20007ffe0ff */
[----:B------:R-:W-:-:S05]  /*1270*/  IMAD.MOV.U32 R14, RZ, RZ, R10 ;  /* 0x000000ffff0e7224 */ /* 0x000fca00078e000a */
[----:B------:R-:W1:Y:S02]  /*1280*/  F2I.FTZ.U32.TRUNC.NTZ R13, R12 ;  /* 0x0000000c000d7305 */ /* 0x000e64000021f000 */
[----:B-1----:R-:W-:Y:S02]  /*1290*/  IMAD.MOV R7, RZ, RZ, -R13 ;  /* 0x000000ffff077224 */ /* 0x002fe400078e0a0d */
[----:B------:R-:W-:Y:S02]  /*12a0*/  IMAD.MOV.U32 R12, RZ, RZ, RZ ;  /* 0x000000ffff0c7224 */ /* 0x000fe400078e00ff */
[----:B------:R-:W-:Y:S01]  /*12b0*/  IMAD R8, R7, R11, RZ ;  /* 0x0000000b07087224 */ /* 0x000fe200078e02ff */
[----:B------:R-:W-:-:S03]  /*12c0*/  IABS R7, R32 ;  /* 0x0000002000077213 */ /* 0x000fc60000000000 */
[----:B------:R-:W-:-:S06]  /*12d0*/  IMAD.HI.U32 R8, R13, R8, R12 ;  /* 0x000000080d087227 */ /* 0x000fcc00078e000c */
[----:B------:R-:W-:-:S05]  /*12e0*/  IMAD.HI.U32 R13, R8, R7, RZ ;  /* 0x00000007080d7227 */ /* 0x000fca00078e00ff */
[----:B------:R-:W-:-:S05]  /*12f0*/  IADD3 R8, -R13, RZ, RZ ;  /* 0x000000ff0d087210 */ /* 0x000fca0007ffe1ff */
[----:B------:R-:W-:Y:S01]  /*1300*/  IMAD R8, R11, R8, R7 ;  /* 0x000000080b087224 */ /* 0x000fe200078e0207 */
[----:B------:R-:W-:-:S04]  /*1310*/  LOP3.LUT R7, R32, c[0x0][0x1c8], RZ, 0x3c, !PT ;  /* 0x0000720020077a12 */ /* 0x000fc800078e3cff */
[----:B------:R-:W-:Y:S02]  /*1320*/  ISETP.GT.U32.AND P1, PT, R11, R8, PT ;  /* 0x000000080b00720c */ /* 0x000fe40003f24070 */
[----:B------:R-:W-:-:S11]  /*1330*/  ISETP.GE.AND P2, PT, R7, RZ, PT ;  /* 0x000000ff0700720c */ /* 0x000fd60003f46270 */
[----:B------:R-:W-:Y:S01]  /*1340*/  @!P1 IMAD.IADD R8, R8, 0x1, -R11 ;  /* 0x0000000108089824 */ /* 0x000fe200078e0a0b */
[----:B------:R-:W-:Y:S02]  /*1350*/  @!P1 IADD3 R13, R13, 0x1, RZ ;  /* 0x000000010d0d9810 */ /* 0x000fe40007ffe0ff */
[----:B------:R-:W-:Y:S02]  /*1360*/  ISETP.NE.AND P1, PT, RZ, c[0x0][0x1c8], PT ;  /* 0x00007200ff007a0c */ /* 0x000fe40003f25270 */
[----:B------:R-:W-:Y:S02]  /*1370*/  ISETP.GE.U32.AND P3, PT, R8, R11, PT ;  /* 0x0000000b0800720c */ /* 0x000fe40003f66070 */
[----:B------:R-:W-:-:S04]  /*1380*/  LEA R11, R2, 0xffffff80, 0x7 ;  /* 0xffffff80020b7811 */ /* 0x000fc800078e38ff */
[----:B------:R-:W-:Y:S01]  /*1390*/  SHF.R.S32.HI R7, RZ, 0x1f, R11 ;  /* 0x0000001fff077819 */ /* 0x000fe2000001140b */
[----:B------:R-:W-:-:S04]  /*13a0*/  IMAD.WIDE.U32 R14, R11, c[0x0][0x198], R14 ;  /* 0x000066000b0e7a25 */ /* 0x000fc800078e000e */
[----:B------:R-:W-:Y:S02]  /*13b0*/  IMAD R8, R7, c[0x0][0x198], RZ ;  /* 0x0000660007087a24 */ /* 0x000fe400078e02ff */
[----:B------:R-:W-:Y:S02]  /*13c0*/  @P3 IADD3 R13, R13, 0x1, RZ ;  /* 0x000000010d0d3810 */ /* 0x000fe40007ffe0ff */
[----:B------:R-:W-:Y:S02]  /*13d0*/  IMAD R3, R11, c[0x0][0x19c], R8 ;  /* 0x000067000b037a24 */ /* 0x000fe400078e0208 */
[----:B------:R-:W-:Y:S02]  /*13e0*/  @!P2 IADD3 R13, -R13, RZ, RZ ;  /* 0x000000ff0d0da210 */ /* 0x000fe40007ffe1ff */
[----:B------:R-:W-:Y:S02]  /*13f0*/  @!P1 LOP3.LUT R13, RZ, c[0x0][0x1c8], RZ, 0x33, !PT ;  /* 0x00007200ff0d9a12 */ /* 0x000fe400078e33ff */
[----:B------:R-:W-:-:S02]  /*1400*/  IADD3 R15, R15, R3, RZ ;  /* 0x000000030f0f7210 */ /* 0x000fc40007ffe0ff */
[----:B------:R-:W-:-:S03]  /*1410*/  SHF.R.S32.HI R8, RZ, 0x1f, R13 ;  /* 0x0000001fff087819 */ /* 0x000fc6000001140d */
        /* <DEDUP_REMOVED lines=15> */
.L_x_2332:
[----:B------:R-:W-:Y:S01]  /*1510*/  ISETP.NE.AND P1, PT, R226, -0x1, PT ;  /* 0xffffffffe200780c */ /* 0x000fe20003f25270 */
[----:B------:R-:W-:Y:S01]  /*1520*/  IMAD.IADD R223, R127, 0x1, -R130 ;  /* 0x000000017fdf7824 */ /* 0x000fe200078e0a82 */
[----:B------:R-:W-:Y:S01]  /*1530*/  SHF.R.S32.HI R129, RZ, 0x1f, R6 ;  /* 0x0000001fff817819 */ /* 0x000fe20000011406 */
[----:B------:R-:W-:Y:S01]  /*1540*/  IMAD R8, R8, c[0x0][0x1b8], RZ ;  /* 0x00006e0008087a24 */ /* 0x000fe200078e02ff */
[----:B------:R-:W-:Y:S01]  /*1550*/  IADD3 R227, R2, -0x1, RZ ;  /* 0xffffffff02e37810 */ /* 0x000fe20007ffe0ff */
[----:B------:R-:W-:Y:S01]  /*1560*/  IMAD.SHL.U32 R194, R6, 0x2, RZ ;  /* 0x0000000206c27824 */ /* 0x000fe200078e00ff */
[----:B-----5:R-:W-:Y:S01]  /*1570*/  LEA.HI R0, R129, R6, RZ, 0x3 ;  /* 0x0000000681007211 */ /* 0x020fe200078f18ff */
[----:B------:R-:W-:-:S03]  /*1580*/  IMAD R8, R13, c[0x0][0x1bc], R8 ;  /* 0x00006f000d087a24 */ /* 0x000fc600078e0208 */
[----:B------:R-:W-:Y:S02]  /*1590*/  SHF.R.S32.HI R232, RZ, 0x3, R0 ;  /* 0x00000003ffe87819 */ /* 0x000fe40000011400 */
[----:B------:R-:W-:Y:S01]  /*15a0*/  LOP3.LUT R194, R194, 0x6, RZ, 0xc0, !PT ;  /* 0x00000006c2c27812 */ /* 0x000fe200078ec0ff */
[----:B------:R-:W-:Y:S01]  /*15b0*/  @!P1 IMAD.WIDE.U32 R14, R5, c[0x0][0x178], RZ ;  /* 0x00005e00050e9a25 */ /* 0x000fe200078e00ff */
[----:B------:R-:W-:Y:S02]  /*15c0*/  @!P1 SHF.R.S32.HI R4, RZ, 0x1f, R5 ;  /* 0x0000001fff049819 */ /* 0x000fe40000011405 */
[C---:B------:R-:W-:Y:S01]  /*15d0*/  IADD3 R10, R232.reuse, 0x20, RZ ;  /* 0x00000020e80a7810 */ /* 0x040fe20007ffe0ff */
[----:B------:R-:W-:Y:S01]  /*15e0*/  IMAD.SHL.U32 R229, R232, 0x40, RZ ;  /* 0x00000040e8e57824 */ /* 0x000fe200078e00ff */
[----:B------:R-:W-:Y:S01]  /*15f0*/  SHF.R.S32.HI R233, RZ, 0x1f, R232 ;  /* 0x0000001fffe97819 */ /* 0x000fe200000114e8 */
[----:B------:R-:W-:Y:S01]  /*1600*/  @!P1 IMAD R4, R4, c[0x0][0x178], RZ ;  /* 0x00005e0004049a24 */ /* 0x000fe200078e02ff */
[----:B------:R-:W-:Y:S01]  /*1610*/  ISETP.GE.AND P2, PT, R10, R223, PT ;  /* 0x000000df0a00720c */ /* 0x000fe20003f46270 */
[----:B------:R-:W-:Y:S01]  /*1620*/  @P1 IMAD.WIDE.U32 R16, R226, c[0x0][0x190], RZ ;  /* 0x00006400e2101a25 */ /* 0x000fe200078e00ff */
[----:B------:R-:W-:-:S03]  /*1630*/  LOP3.LUT R229, R229, 0x1c0, RZ, 0xc0, !PT ;  /* 0x000001c0e5e57812 */ /* 0x000fc600078ec0ff */
[----:B------:R-:W-:Y:S01]  /*1640*/  @!P1 IMAD R4, R5, c[0x0][0x17c], R4 ;  /* 0x00005f0005049a24 */ /* 0x000fe200078e0204 */
[----:B------:R-:W-:Y:S01]  /*1650*/  LOP3.LUT R5, R0, 0xfffffff8, RZ, 0xc0, !PT ;  /* 0xfffffff800057812 */ /* 0x000fe200078ec0ff */
[----:B------:R-:W-:Y:S01]  /*1660*/  @!P1 IMAD.MOV.U32 R16, RZ, RZ, R14 ;  /* 0x000000ffff109224 */ /* 0x000fe200078e000e */
[----:B------:R-:W-:Y:S01]  /*1670*/  IADD3 R14, R232, 0x10, RZ ;  /* 0x00000010e80e7810 */ /* 0x000fe20007ffe0ff */
[----:B------:R-:W-:Y:S02]  /*1680*/  @P1 IMAD R17, R226, c[0x0][0x194], R17 ;  /* 0x00006500e2111a24 */ /* 0x000fe400078e0211 */
[----:B------:R-:W-:Y:S01]  /*1690*/  IMAD.IADD R5, R6, 0x1, -R5 ;  /* 0x0000000106057824 */ /* 0x000fe200078e0a05 */
[----:B------:R-:W-:Y:S01]  /*16a0*/  ISETP.GE.AND P6, PT, R14, R223, PT ;  /* 0x000000df0e00720c */ /* 0x000fe20003fc6270 */
[----:B------:R-:W-:Y:S01]  /*16b0*/  @!P1 IMAD.IADD R17, R15, 0x1, R4 ;  /* 0x000000010f119824 */ /* 0x000fe200078e0204 */
[----:B------:R-:W-:Y:S01]  /*16c0*/  SHF.R.S32.HI R15, RZ, 0x1f, R32 ;  /* 0x0000001fff0f7819 */ /* 0x000fe20000011420 */
[----:B------:R-:W-:Y:S01]  /*16d0*/  IMAD.SHL.U32 R230, R5, 0x8, RZ ;  /* 0x0000000805e67824 */ /* 0x000fe200078e00ff */
[----:B------:R-:W-:Y:S01]  /*16e0*/  LEA.HI R4, R129, R6, RZ, 0x6 ;  /* 0x0000000681047211 */ /* 0x000fe200078f30ff */
[----:B------:R-:W-:-:S03]  /*16f0*/  IMAD.WIDE R38, R39, 0x40, R232 ;  /* 0x0000004027267825 */ /* 0x000fc600078e02e8 */
[--C-:B------:R-:W-:Y:S01]  /*1700*/  LOP3.LUT R0, R229, 0x38, R230.reuse, 0xf8, !PT ;  /* 0x00000038e5007812 */ /* 0x100fe200078ef8e6 */
[----:B------:R-:W-:Y:S01]  /*1710*/  IMAD R15, R15, c[0x0][0x1a8], RZ ;  /* 0x00006a000f0f7a24 */ /* 0x000fe200078e02ff */
[----:B------:R-:W-:Y:S01]  /*1720*/  IADD3 R16, P1, R230, R16, RZ ;  /* 0x00000010e6107210 */ /* 0x000fe20007f3e0ff */
[----:B------:R-:W-:Y:S01]  /*1730*/  IMAD.SHL.U32 R4, R4, 0x8, RZ ;  /* 0x0000000804047824 */ /* 0x000fe200078e00ff */
[----:B------:R-:W-:Y:S01]  /*1740*/  SHF.R.S32.HI R12, RZ, 0x1f, R230 ;  /* 0x0000001fff0c7819 */ /* 0x000fe200000114e6 */
[----:B------:R-:W-:Y:S01]  /*1750*/  IMAD R18, R32, c[0x0][0x1ac], R15 ;  /* 0x00006b0020127a24 */ /* 0x000fe200078e020f */
[----:B------:R-:W-:Y:S01]  /*1760*/  SHF.R.U32.HI R229, RZ, 0x3, R229 ;  /* 0x00000003ffe57819 */ /* 0x000fe200000116e5 */
[----:B------:R-:W-:Y:S01]  /*1770*/  IMAD R133, R233, c[0x0][0x198], RZ ;  /* 0x00006600e9857a24 */ /* 0x000fe200078e02ff */
[----:B------:R-:W-:Y:S01]  /*1780*/  IADD3 R20, P4, R230, R20, RZ ;  /* 0x00000014e6147210 */ /* 0x000fe20007f9e0ff */
[----:B------:R-:W-:Y:S01]  /*1790*/  IMAD.X R17, R12, 0x1, R17, P1 ;  /* 0x000000010c117824 */ /* 0x000fe200008e0611 */
[----:B------:R-:W-:Y:S01]  /*17a0*/  LOP3.LUT R229, R0, R229, RZ, 0x3c, !PT ;  /* 0x000000e500e57212 */ /* 0x000fe200078e3cff */
[C---:B------:R-:W-:Y:S01]  /*17b0*/  IMAD R133, R232.reuse, c[0x0][0x19c], R133 ;  /* 0x00006700e8857a24 */ /* 0x040fe200078e0285 */
[----:B------:R-:W-:Y:S01]  /*17c0*/  IADD3 R0, R232, 0x30, RZ ;  /* 0x00000030e8007810 */ /* 0x000fe20007ffe0ff */
[----:B------:R-:W-:Y:S01]  /*17d0*/  IMAD.X R21, R12, 0x1, R9, P4 ;  /* 0x000000010c157824 */ /* 0x000fe200020e0609 */
[-C--:B------:R-:W-:Y:S01]  /*17e0*/  ISETP.GE.AND P1, PT, R232, R223.reuse, PT ;  /* 0x000000dfe800720c */ /* 0x080fe20003f26270 */
[----:B------:R-:W-:Y:S01]  /*17f0*/  IMAD.WIDE.U32 R32, R32, c[0x0][0x1a8], R16 ;  /* 0x00006a0020207a25 */ /* 0x000fe200078e0010 */
[----:B------:R-:W-:-:S02]  /*1800*/  ISETP.GE.AND P3, PT, R0, R223, PT ;  /* 0x000000df0000720c */ /* 0x000fc40003f66270 */
[----:B------:R-:W-:Y:S01]  /*1810*/  IADD3 R26, P5, R230, R26, RZ ;  /* 0x0000001ae61a7210 */ /* 0x000fe20007fbe0ff */
[----:B------:R-:W-:Y:S01]  /*1820*/  IMAD.IADD R19, R33, 0x1, R18 ;  /* 0x0000000121137824 */ /* 0x000fe200078e0212 */
[----:B------:R-:W-:Y:S01]  /*1830*/  @!P6 IADD3 R30, P4, R38, 0x10, RZ ;  /* 0x00000010261ee810 */ /* 0x000fe20007f9e0ff */
[----:B------:R-:W-:Y:S01]  /*1840*/  @!P6 IMAD.MOV.U32 R24, RZ, RZ, R32 ;  /* 0x000000ffff18e224 */ /* 0x000fe200078e0020 */
[----:B------:R-:W-:Y:S01]  /*1850*/  LOP3.LUT R229, R229, 0xfffffe00, R4, 0xf8, !PT ;  /* 0xfffffe00e5e57812 */ /* 0x000fe200078ef804 */
[----:B------:R-:W-:Y:S01]  /*1860*/  IMAD.X R27, R12, 0x1, R3, P5 ;  /* 0x000000010c1b7824 */ /* 0x000fe200028e0603 */
[C---:B------:R-:W-:Y:S01]  /*1870*/  @!P2 IADD3 R28, P5, R38.reuse, 0x20, RZ ;  /* 0x00000020261ca810 */ /* 0x040fe20007fbe0ff */
[----:B------:R-:W-:Y:S02]  /*1880*/  @!P6 IMAD.X R9, RZ, RZ, R39, P4 ;  /* 0x000000ffff09e224 */ /* 0x000fe400020e0627 */
[----:B------:R-:W-:Y:S02]  /*1890*/  @!P1 IMAD R3, R39, c[0x0][0x190], RZ ;  /* 0x0000640027039a24 */ /* 0x000fe400078e02ff */
[----:B------:R-:W-:Y:S01]  /*18a0*/  @!P1 IMAD.MOV.U32 R18, RZ, RZ, R32 ;  /* 0x000000ffff129224 */ /* 0x000fe200078e0020 */
[----:B------:R-:W-:Y:S01]  /*18b0*/  @!P3 IADD3 R22, P4, R38, 0x30, RZ ;  /* 0x000000302616b810 */ /* 0x000fe20007f9e0ff */
[----:B------:R-:W-:-:S02]  /*18c0*/  @!P6 IMAD.MOV.U32 R25, RZ, RZ, R19 ;  /* 0x000000ffff19e224 */ /* 0x000fc400078e0013 */
[--C-:B------:R-:W-:Y:S02]  /*18d0*/  @!P2 IMAD.MOV.U32 R35, RZ, RZ, R19.reuse ;  /* 0x000000ffff23a224 */ /* 0x100fe400078e0013 */
[----:B------:R-:W-:Y:S02]  /*18e0*/  @!P3 IMAD.MOV.U32 R33, RZ, RZ, R19 ;  /* 0x000000ffff21b224 */ /* 0x000fe400078e0013 */
[----:B------:R-:W-:Y:S02]  /*18f0*/  @!P6 IMAD R9, R9, c[0x0][0x190], RZ ;  /* 0x000064000909ea24 */ /* 0x000fe400078e02ff */
[C---:B------:R-:W-:Y:S02]  /*1900*/  @!P1 IMAD R3, R38.reuse, c[0x0][0x194], R3 ;  /* 0x0000650026039a24 */ /* 0x040fe400078e0203 */
[----:B------:R-:W-:-:S04]  /*1910*/  @!P1 IMAD.WIDE.U32 R18, R38, c[0x0][0x190], R18 ;  /* 0x0000640026129a25 */ /* 0x000fc800078e0012 */
[----:B------:R-:W-:Y:S02]  /*1920*/  @!P2 IMAD.X R17, RZ, RZ, R39, P5 ;  /* 0x000000ffff11a224 */ /* 0x000fe400028e0627 */
[C---:B------:R-:W-:Y:S02]  /*1930*/  @!P6 IMAD R9, R30.reuse, c[0x0][0x194], R9 ;  /* 0x000065001e09ea24 */ /* 0x040fe400078e0209 */
[----:B------:R-:W-:Y:S02]  /*1940*/  @!P3 IMAD.X R15, RZ, RZ, R39, P4 ;  /* 0x000000ffff0fb224 */ /* 0x000fe400020e0627 */
[----:B------:R-:W-:Y:S01]  /*1950*/  @!P6 IMAD.WIDE.U32 R30, R30, c[0x0][0x190], R24 ;  /* 0x000064001e1eea25 */ /* 0x000fe200078e0018 */
[----:B------:R-:W-:-:S03]  /*1960*/  @!P1 LEA R24, P4, R18, c[0x0][0x160], 0x1 ;  /* 0x0000580012189a11 */ /* 0x000fc600078808ff */
[----:B------:R-:W-:Y:S02]  /*1970*/  @!P1 IMAD.IADD R3, R19, 0x1, R3 ;  /* 0x0000000113039824 */ /* 0x000fe400078e0203 */
[----:B------:R-:W-:Y:S02]  /*1980*/  @!P2 IMAD R17, R17, c[0x0][0x190], RZ ;  /* 0x000064001111aa24 */ /* 0x000fe400078e02ff */
[----:B------:R-:W-:Y:S01]  /*1990*/  @!P2 IMAD.MOV.U32 R34, RZ, RZ, R32 ;  /* 0x000000ffff22a224 */ /* 0x000fe200078e0020 */
[----:B------:R-:W-:Y:S01]  /*19a0*/  @!P1 LEA.HI.X R25, R18, c[0x0][0x164], R3, 0x1, P4 ;  /* 0x0000590012199a11 */ /* 0x000fe200020f0c03 */
[----:B------:R-:W-:Y:S01]  /*19b0*/  @!P2 IMAD R12, R28, c[0x0][0x194], R17 ;  /* 0x000065001c0caa24 */ /* 0x000fe200078e0211 */
[----:B------:R-:W-:Y:S01]  /*19c0*/  @!P6 LEA R18, P5, R30, c[0x0][0x160], 0x1 ;  /* 0x000058001e12ea11 */ /* 0x000fe200078a08ff */
[----:B------:R-:W-:Y:S02]  /*19d0*/  @!P6 IMAD.IADD R9, R31, 0x1, R9 ;  /* 0x000000011f09e824 */ /* 0x000fe400078e0209 */
[----:B------:R-:W-:-:S03]  /*19e0*/  @!P2 IMAD.WIDE.U32 R28, R28, c[0x0][0x190], R34 ;  /* 0x000064001c1caa25 */ /* 0x000fc600078e0022 */
[----:B------:R-:W-:Y:S01]  /*19f0*/  @!P6 LEA.HI.X R19, R30, c[0x0][0x164], R9, 0x1, P5 ;  /* 0x000059001e13ea11 */ /* 0x000fe200028f0c09 */
[----:B------:R-:W-:Y:S01]  /*1a00*/  IMAD.SHL.U32 R3, R227, 0x80, RZ ;  /* 0x00000080e3037824 */ /* 0x000fe200078e00ff */
[----:B------:R-:W-:Y:S01]  /*1a10*/  @!P2 LEA R16, P4, R28, c[0x0][0x160], 0x1 ;  /* 0x000058001c10aa11 */ /* 0x000fe200078808ff */
[----:B------:R-:W-:Y:S02]  /*1a20*/  @!P3 IMAD R15, R15, c[0x0][0x190], RZ ;  /* 0x000064000f0fba24 */ /* 0x000fe400078e02ff */
[----:B------:R-:W-:Y:S02]  /*1a30*/  @!P2 IMAD.IADD R12, R29, 0x1, R12 ;  /* 0x000000011d0ca824 */ /* 0x000fe400078e020c */
[----:B------:R-:W-:Y:S02]  /*1a40*/  IMAD.IADD R9, R126, 0x1, -R3 ;  /* 0x000000017e097824 */ /* 0x000fe400078e0a03 */
[----:B------:R-:W-:Y:S01]  /*1a50*/  @!P3 IMAD R4, R22, c[0x0][0x194], R15 ;  /* 0x000065001604ba24 */ /* 0x000fe200078e020f */
[----:B------:R-:W-:Y:S01]  /*1a60*/  @!P2 LEA.HI.X R17, R28, c[0x0][0x164], R12, 0x1, P4 ;  /* 0x000059001c11aa11 */ /* 0x000fe200020f0c0c */
[----:B------:R-:W-:Y:S01]  /*1a70*/  @!P3 IMAD.WIDE.U32 R22, R22, c[0x0][0x190], R32 ;  /* 0x000064001616ba25 */ /* 0x000fe200078e0020 */
[----:B------:R-:W-:-:S03]  /*1a80*/  ISETP.GE.AND P4, PT, R14, R9, PT ;  /* 0x000000090e00720c */ /* 0x000fc60003f86270 */
[----:B------:R-:W-:Y:S01]  /*1a90*/  IMAD.WIDE.U32 R134, R232, c[0x0][0x198], R26 ;  /* 0x00006600e8867a25 */ /* 0x000fe200078e001a */
[----:B------:R-:W-:-:S03]  /*1aa0*/  @!P3 LEA R26, P5, R22, c[0x0][0x160], 0x1 ;  /* 0x00005800161aba11 */ /* 0x000fc600078a08ff */
[----:B------:R-:W-:Y:S02]  /*1ab0*/  @!P3 IMAD.IADD R4, R23, 0x1, R4 ;  /* 0x000000011704b824 */ /* 0x000fe400078e0204 */
[----:B------:R-:W-:Y:S02]  /*1ac0*/  IMAD.SHL.U32 R229, R229, 0x2, RZ ;  /* 0x00000002e5e57824 */ /* 0x000fe400078e00ff */
[----:B------:R-:W-:Y:S01]  /*1ad0*/  IMAD.IADD R133, R135, 0x1, R133 ;  /* 0x0000000187857824 */ /* 0x000fe200078e0285 */
[----:B------:R-:W-:Y:S01]  /*1ae0*/  @!P3 LEA.HI.X R27, R22, c[0x0][0x164], R4, 0x1, P5 ;  /* 0x00005900161bba11 */ /* 0x000fe200028f0c04 */
[----:B------:R-:W-:Y:S01]  /*1af0*/  IMAD.MOV.U32 R4, RZ, RZ, c[0x0][0x198] ;  /* 0x00006600ff047624 */ /* 0x000fe200078e00ff */
[----:B------:R-:W-:Y:S01]  /*1b00*/  @!PT LDS RZ, [RZ] ;  /* 0x00000000fffff984 */ /* 0x000fe20000000800 */
[----:B------:R-:W-:Y:S01]  /*1b10*/  @!PT LDS RZ, [RZ] ;  /* 0x00000000fffff984 */ /* 0x000fe20000000800 */
[----:B------:R-:W-:Y:S01]  /*1b20*/  @!PT LDS RZ, [RZ] ;  /* 0x00000000fffff984 */ /* 0x000fe20000000800 */
[----:B------:R1:W-:Y:S01]  /*1b30*/  @!P1 LDGSTS.E.BYPASS.LTC128B.128 [R229], [R24.64] ;  /* 0x0000000018e59fae */ /* 0x0003e2000b901d48 */
[----:B------:R-:W-:Y:S02]  /*1b40*/  IMAD.MOV.U32 R15, RZ, RZ, c[0x0][0x19c] ;  /* 0x00006700ff0f7624 */ /* 0x000fe400078e00ff */
[----:B------:R-:W-:Y:S01]  /*1b50*/  IMAD.WIDE.U32 R20, R13, c[0x0][0x1b8], R20 ;  /* 0x00006e000d147a25 */ /* 0x000fe200078e0014 */
[----:B------:R1:W-:Y:S01]  /*1b60*/  @!P1 LDGSTS.E.BYPASS.LTC128B.128 [R229+0x2000], [R24.64+0x80] ;  /* 0x0200008018e59fae */ /* 0x0003e2000b901d48 */
[----:B------:R-:W-:-:S02]  /*1b70*/  ISETP.GE.AND P1, PT, R10, R9, PT ;  /* 0x000000090a00720c */ /* 0x000fc40003f26270 */
[C---:B------:R-:W-:Y:S01]  /*1b80*/  @!P4 LEA R12, P5, R4.reuse, R134, 0x4 ;  /* 0x00000086040cc211 */ /* 0x040fe200078a20ff */
[----:B------:R2:W-:Y:S01]  /*1b90*/  @!P6 LDGSTS.E.BYPASS.LTC128B.128 [R229+0x800], [R18.64] ;  /* 0x0080000012e5efae */ /* 0x0005e2000b901d48 */
[----:B------:R-:W-:Y:S02]  /*1ba0*/  IMAD.IADD R21, R21, 0x1, R8 ;  /* 0x0000000115157824 */ /* 0x000fe400078e0208 */
[----:B------:R-:W-:Y:S01]  /*1bb0*/  @!P4 LEA.HI.X R23, R4, R133, R15, 0x4, P5 ;  /* 0x000000850417c211 */ /* 0x000fe200028f240f */
[----:B------:R2:W-:Y:S01]  /*1bc0*/  @!P6 LDGSTS.E.BYPASS.LTC128B.128 [R229+0x2800], [R18.64+0x80] ;  /* 0x0280008012e5efae */ /* 0x0005e2000b901d48 */
[CC--:B------:R-:W-:Y:S01]  /*1bd0*/  ISETP.GE.AND P6, PT, R232.reuse, R9.reuse, PT ;  /* 0x00000009e800720c */ /* 0x0c0fe20003fc6270 */
[----:B------:R-:W-:Y:S01]  /*1be0*/  IMAD.SHL.U32 R13, R232, 0x8, RZ ;  /* 0x00000008e80d7824 */ /* 0x000fe200078e00ff */
[----:B------:R-:W-:Y:S01]  /*1bf0*/  ISETP.GE.AND P5, PT, R0, R9, PT ;  /* 0x000000090000720c */ /* 0x000fe20003fa6270 */
[----:B------:R3:W-:Y:S04]  /*1c00*/  @!P2 LDGSTS.E.BYPASS.LTC128B.128 [R229+0x1000], [R16.64] ;  /* 0x0100000010e5afae */ /* 0x0007e8000b901d48 */
[----:B------:R3:W-:Y:S01]  /*1c10*/  @!P2 LDGSTS.E.BYPASS.LTC128B.128 [R229+0x3000], [R16.64+0x80] ;  /* 0x0300008010e5afae */ /* 0x0007e2000b901d48 */
[----:B------:R-:W-:-:S03]  /*1c20*/  @!P4 LEA R22, P2, R12, c[0x0][0x168], 0x1 ;  /* 0x00005a000c16ca11 */ /* 0x000fc600078408ff */
[----:B------:R4:W-:Y:S01]  /*1c30*/  @!P3 LDGSTS.E.BYPASS.LTC128B.128 [R229+0x1800], [R26.64] ;  /* 0x018000001ae5bfae */ /* 0x0009e2000b901d48 */
[----:B------:R-:W-:Y:S01]  /*1c40*/  @!P4 LEA.HI.X R23, R12, c[0x0][0x16c], R23, 0x1, P2 ;  /* 0x00005b000c17ca11 */ /* 0x000fe200010f0c17 */
[----:B------:R-:W-:Y:S02]  /*1c50*/  IMAD.SHL.U32 R12, R15, 0x20, RZ ;  /* 0x000000200f0c7824 */ /* 0x000fe400078e00ff */
[----:B------:R4:W-:Y:S01]  /*1c60*/  @!P3 LDGSTS.E.BYPASS.LTC128B.128 [R229+0x3800], [R26.64+0x80] ;  /* 0x038000801ae5bfae */ /* 0x0009e2000b901d48 */
[----:B------:R-:W-:Y:S02]  /*1c70*/  @!P5 IMAD.MOV.U32 R132, RZ, RZ, R134 ;  /* 0x000000ffff84d224 */ /* 0x000fe400078e0086 */
[----:B-1----:R-:W-:-:S04]  /*1c80*/  IMAD.WIDE.U32 R24, R4, 0x20, RZ ;  /* 0x0000002004187825 */ /* 0x002fc800078e00ff */
[----:B------:R-:W-:Y:S01]  /*1c90*/  @!P5 IMAD.WIDE.U32 R28, R4, 0x30, R132 ;  /* 0x00000030041cd825 */ /* 0x000fe200078e0084 */
[----:B--2---:R-:W-:Y:S02]  /*1ca0*/  @!P1 IADD3 R19, P2, R134, R24, RZ ;  /* 0x0000001886139210 */ /* 0x004fe40007f5e0ff */
[----:B------:R-:W-:Y:S02]  /*1cb0*/  IADD3 R18, R232, 0x40, RZ ;  /* 0x00000040e8127810 */ /* 0x000fe40007ffe0ff */
[----:B------:R-:W-:Y:S02]  /*1cc0*/  @!P1 IADD3.X R12, R133, R25, R12, P2, !PT ;  /* 0x00000019850c9210 */ /* 0x000fe400017fe40c */
[----:B------:R-:W-:Y:S02]  /*1cd0*/  @!P6 LEA R30, P2, R134, c[0x0][0x168], 0x1 ;  /* 0x00005a00861eea11 */ /* 0x000fe400078408ff */
[----:B------:R-:W-:Y:S01]  /*1ce0*/  ISETP.GE.AND P3, PT, R18, R9, PT ;  /* 0x000000091200720c */ /* 0x000fe20003f66270 */
[----:B---3--:R-:W-:Y:S01]  /*1cf0*/  @!P5 IMAD R16, R15, 0x30, RZ ;  /* 0x000000300f10d824 */ /* 0x008fe200078e02ff */
[----:B------:R-:W-:-:S02]  /*1d00*/  @!P6 LEA.HI.X R31, R134, c[0x0][0x16c], R133, 0x1, P2 ;  /* 0x00005b00861fea11 */ /* 0x000fc400010f0c85 */
[----:B------:R-:W-:Y:S01]  /*1d10*/  @!P1 LEA R24, P2, R19, c[0x0][0x168], 0x1 ;  /* 0x00005a0013189a11 */ /* 0x000fe200078408ff */
[----:B------:R-:W-:Y:S02]  /*1d20*/  @!P5 IMAD.IADD R16, R29, 0x1, R16 ;  /* 0x000000011d10d824 */ /* 0x000fe400078e0210 */
[----:B------:R1:W-:Y:S01]  /*1d30*/  @!P6 LDGSTS.E.BYPASS.LTC128B.128 [R229+0x4000], [R30.64] ;  /* 0x040000001ee5efae */ /* 0x0003e2000b901d48 */
[----:B------:R-:W-:Y:S02]  /*1d40*/  @!P1 LEA.HI.X R25, R19, c[0x0][0x16c], R12, 0x1, P2 ;  /* 0x00005b0013199a11 */ /* 0x000fe400010f0c0c */
[----:B------:R-:W-:Y:S01]  /*1d50*/  IADD3 R12, R232, 0x50, RZ ;  /* 0x00000050e80c7810 */ /* 0x000fe20007ffe0ff */
[----:B------:R1:W-:Y:S01]  /*1d60*/  @!P6 LDGSTS.E.BYPASS.LTC128B.128 [R229+0x8000], [R30.64+0x80] ;  /* 0x080000801ee5efae */ /* 0x0003e2000b901d48 */
[----:B----4-:R-:W-:Y:S02]  /*1d70*/  @!P5 LEA R26, P2, R28, c[0x0][0x168], 0x1 ;  /* 0x00005a001c1ada11 */ /* 0x010fe400078408ff */
[----:B------:R-:W-:Y:S01]  /*1d80*/  ISETP.GE.AND P6, PT, R12, R9, PT ;  /* 0x000000090c00720c */ /* 0x000fe20003fc6270 */
[----:B------:R2:W-:Y:S01]  /*1d90*/  @!P4 LDGSTS.E.BYPASS.LTC128B.128 [R229+0x4800], [R22.64] ;  /* 0x0480000016e5cfae */ /* 0x0005e2000b901d48 */
[----:B------:R-:W-:-:S02]  /*1da0*/  @!P5 LEA.HI.X R27, R28, c[0x0][0x16c], R16, 0x1, P2 ;  /* 0x00005b001c1bda11 */ /* 0x000fc400010f0c10 */
[C---:B------:R-:W-:Y:S01]  /*1db0*/  @!P3 LEA R16, P2, R4.reuse, R134, 0x6 ;  /* 0x000000860410b211 */ /* 0x040fe200078430ff */
[----:B------:R2:W-:Y:S03]  /*1dc0*/  @!P4 LDGSTS.E.BYPASS.LTC128B.128 [R229+0x8800], [R22.64+0x80] ;  /* 0x0880008016e5cfae */ /* 0x0005e6000b901d48 */
[----:B------:R-:W-:Y:S01]  /*1dd0*/  @!P3 LEA.HI.X R17, R4, R133, R15, 0x6, P2 ;  /* 0x000000850411b211 */ /* 0x000fe200010f340f */
[----:B------:R3:W-:Y:S01]  /*1de0*/  @!P1 LDGSTS.E.BYPASS.LTC128B.128 [R229+0x5000], [R24.64] ;  /* 0x0500000018e59fae */ /* 0x0007e2000b901d48 */
[----:B------:R-:W-:Y:S02]  /*1df0*/  @!P3 LEA R28, P4, R16, c[0x0][0x168], 0x1 ;  /* 0x00005a00101cba11 */ /* 0x000fe400078808ff */
[-C--:B------:R-:W-:Y:S01]  /*1e00*/  ISETP.GE.AND P2, PT, R14, R9.reuse, PT ;  /* 0x000000090e00720c */ /* 0x080fe20003f46270 */
[----:B------:R3:W-:Y:S01]  /*1e10*/  @!P1 LDGSTS.E.BYPASS.LTC128B.128 [R229+0x9000], [R24.64+0x80] ;  /* 0x0900008018e59fae */ /* 0x0007e2000b901d48 */
[-C--:B------:R-:W-:Y:S01]  /*1e20*/  ISETP.GE.AND P1, PT, R10, R9.reuse, PT ;  /* 0x000000090a00720c */ /* 0x080fe20003f26270 */
[----:B------:R-:W-:Y:S01]  /*1e30*/  @!P6 IMAD.MOV.U32 R132, RZ, RZ, R134 ;  /* 0x000000ffff84e224 */ /* 0x000fe200078e0086 */
[----:B------:R-:W-:Y:S01]  /*1e40*/  IADD3 R10, R232, 0x60, RZ ;  /* 0x00000060e80a7810 */ /* 0x000fe20007ffe0ff */
[----:B------:R4:W-:Y:S01]  /*1e50*/  @!P5 LDGSTS.E.BYPASS.LTC128B.128 [R229+0x5800], [R26.64] ;  /* 0x058000001ae5dfae */ /* 0x0009e2000b901d48 */
[----:B------:R-:W-:Y:S01]  /*1e60*/  @!P3 LEA.HI.X R29, R16, c[0x0][0x16c], R17, 0x1, P4 ;  /* 0x00005b00101dba11 */ /* 0x000fe200020f0c11 */
[----:B------:R-:W-:Y:S01]  /*1e70*/  @!P6 IMAD R14, R15, 0x50, RZ ;  /* 0x000000500f0ee824 */ /* 0x000fe200078e02ff */
[----:B------:R-:W-:Y:S01]  /*1e80*/  IADD3 R16, R232, 0x70, RZ ;  /* 0x00000070e8107810 */ /* 0x000fe20007ffe0ff */
[----:B------:R4:W-:Y:S01]  /*1e90*/  @!P5 LDGSTS.E.BYPASS.LTC128B.128 [R229+0x9800], [R26.64+0x80] ;  /* 0x098000801ae5dfae */ /* 0x0009e2000b901d48 */
[----:B------:R-:W-:-:S02]  /*1ea0*/  ISETP.GE.AND P5, PT, R10, R9, PT ;  /* 0x000000090a00720c */ /* 0x000fc40003fa6270 */
[----:B------:R-:W-:Y:S01]  /*1eb0*/  ISETP.GE.AND P4, PT, R16, R9, PT ;  /* 0x000000091000720c */ /* 0x000fe20003f86270 */
[----:B------:R1:W-:Y:S04]  /*1ec0*/  @!P3 LDGSTS.E.BYPASS.LTC128B.128 [R229+0x6000], [R28.64] ;  /* 0x060000001ce5bfae */ /* 0x0003e8000b901d48 */
[----:B------:R1:W-:Y:S01]  /*1ed0*/  @!P3 LDGSTS.E.BYPASS.LTC128B.128 [R229+0xa000], [R28.64+0x80] ;  /* 0x0a0000801ce5bfae */ /* 0x0003e2000b901d48 */
[----:B--2---:R-:W-:-:S04]  /*1ee0*/  @!P6 IMAD.WIDE.U32 R22, R4, 0x50, R132 ;  /* 0x000000500416e825 */ /* 0x004fc800078e0084 */
[----:B------:R-:W-:Y:S02]  /*1ef0*/  @!P6 IMAD.IADD R14, R23, 0x1, R14 ;  /* 0x00000001170ee824 */ /* 0x000fe400078e020e */
[----:B------:R-:W-:Y:S01]  /*1f00*/  @!P5 IMAD.MOV.U32 R132, RZ, RZ, R134 ;  /* 0x000000ffff84d224 */ /* 0x000fe200078e0086 */
[----:B---3--:R-:W-:-:S04]  /*1f10*/  @!P6 LEA R24, P3, R22, c[0x0][0x168], 0x1 ;  /* 0x00005a001618ea11 */ /* 0x008fc800078608ff */
[----:B------:R-:W-:Y:S01]  /*1f20*/  @!P6 LEA.HI.X R25, R22, c[0x0][0x16c], R14, 0x1, P3 ;  /* 0x00005b001619ea11 */ /* 0x000fe200018f0c0e */
[----:B------:R-:W-:Y:S01]  /*1f30*/  @!P5 IMAD.WIDE.U32 R22, R4, 0x60, R132 ;  /* 0x000000600416d825 */ /* 0x000fe200078e0084 */
[----:B------:R-:W-:-:S03]  /*1f40*/  IADD3 R38, P3, R232, R11, RZ ;  /* 0x0000000be8267210 */ /* 0x000fc60007f7e0ff */
[----:B------:R-:W-:Y:S01]  /*1f50*/  @!P5 IMAD R11, R15, 0x60, RZ ;  /* 0x000000600f0bd824 */ /* 0x000fe200078e02ff */
[----:B------:R2:W-:Y:S01]  /*1f60*/  @!P6 LDGSTS.E.BYPASS.LTC128B.128 [R229+0x6800], [R24.64] ;  /* 0x0680000018e5efae */ /* 0x0005e2000b901d48 */
[----:B------:R-:W-:Y:S02]  /*1f70*/  @!P4 IMAD.MOV.U32 R132, RZ, RZ, R134 ;  /* 0x000000ffff84c224 */ /* 0x000fe400078e0086 */
[----:B------:R-:W-:Y:S01]  /*1f80*/  IMAD.X R7, R233, 0x1, R7, P3 ;  /* 0x00000001e9077824 */ /* 0x000fe200018e0607 */
[----:B----4-:R-:W-:Y:S01]  /*1f90*/  @!P5 LEA R26, P3, R22, c[0x0][0x168], 0x1 ;  /* 0x00005a00161ada11 */ /* 0x010fe200078608ff */
[----:B------:R-:W-:Y:S01]  /*1fa0*/  @!P5 IMAD.IADD R11, R23, 0x1, R11 ;  /* 0x00000001170bd824 */ /* 0x000fe200078e020b */
[----:B------:R2:W-:Y:S01]  /*1fb0*/  @!P6 LDGSTS.E.BYPASS.LTC128B.128 [R229+0xa800], [R24.64+0x80] ;  /* 0x0a80008018e5efae */ /* 0x0005e2000b901d48 */
[----:B------:R-:W-:Y:S01]  /*1fc0*/  @!P4 IMAD R15, R15, 0x70, RZ ;  /* 0x000000700f0fc824 */ /* 0x000fe200078e02ff */
[----:B------:R-:W-:Y:S01]  /*1fd0*/  ISETP.GE.AND P6, PT, R0, R9, PT ;  /* 0x000000090000720c */ /* 0x000fe20003fc6270 */
[----:B-1----:R-:W-:Y:S01]  /*1fe0*/  @!P4 IMAD.WIDE.U32 R28, R4, 0x70, R132 ;  /* 0x00000070041cc825 */ /* 0x002fe200078e0084 */
[----:B------:R-:W-:-:S02]  /*1ff0*/  @!P5 LEA.HI.X R27, R22, c[0x0][0x16c], R11, 0x1, P3 ;  /* 0x00005b00161bda11 */ /* 0x000fc400018f0c0b */
[-C--:B------:R-:W-:Y:S01]  /*2000*/  LEA.HI R22, R129, R6.reuse, RZ, 0x4 ;  /* 0x0000000681167211 */ /* 0x080fe200078f20ff */
[----:B------:R-:W-:Y:S01]  /*2010*/  @!P4 IMAD.IADD R15, R29, 0x1, R15 ;  /* 0x000000011d0fc824 */ /* 0x000fe200078e020f */
[----:B------:R-:W-:Y:S01]  /*2020*/  LEA.HI R129, R129, R6, RZ, 0x5 ;  /* 0x0000000681817211 */ /* 0x000fe200078f28ff */
[----:B------:R1:W-:Y:S01]  /*2030*/  @!P5 LDGSTS.E.BYPASS.LTC128B.128 [R229+0x7000], [R26.64] ;  /* 0x070000001ae5dfae */ /* 0x0003e2000b901d48 */
[----:B------:R-:W-:Y:S01]  /*2040*/  IMAD R7, R7, c[0x0][0x1a0], RZ ;  /* 0x0000680007077a24 */ /* 0x000fe200078e02ff */
[----:B------:R-:W-:Y:S01]  /*2050*/  SHF.R.S32.HI R221, RZ, 0x4, R22 ;  /* 0x00000004ffdd7819 */ /* 0x000fe20000011416 */
[----:B------:R-:W-:Y:S01]  /*2060*/  IMAD.MOV.U32 R0, RZ, RZ, 0x20 ;  /* 0x00000020ff007424 */ /* 0x000fe200078e00ff */
[----:B------:R1:W-:Y:S01]  /*2070*/  @!P5 LDGSTS.E.BYPASS.LTC128B.128 [R229+0xb000], [R26.64+0x80] ;  /* 0x0b0000801ae5dfae */ /* 0x0003e2000b901d48 */
[----:B------:R-:W-:Y:S01]  /*2080*/  IMAD R11, R38, c[0x0][0x1a4], R7 ;  /* 0x00006900260b7a24 */ /* 0x000fe200078e0207 */
[----:B------:R-:W-:Y:S01]  /*2090*/  LOP3.LUT R7, R22, 0xfffffff0, RZ, 0xc0, !PT ;  /* 0xfffffff016077812 */ /* 0x000fe200078ec0ff */
[----:B------:R-:W-:Y:S01]  /*20a0*/  IMAD.WIDE.U32 R38, R38, c[0x0][0x1a0], R20 ;  /* 0x0000680026267a25 */ /* 0x000fe200078e0014 */
[----:B------:R-:W-:-:S02]  /*20b0*/  ISETP.GE.AND P5, PT, R232, R9, PT ;  /* 0x00000009e800720c */ /* 0x000fc40003fa6270 */
[----:B------:R-:W-:Y:S01]  /*20c0*/  LEA.HI R22, R22, R221, RZ, 0x1 ;  /* 0x000000dd16167211 */ /* 0x000fe200078f08ff */
[----:B------:R-:W-:Y:S01]  /*20d0*/  IMAD.IADD R7, R6, 0x1, -R7 ;  /* 0x0000000106077824 */ /* 0x000fe200078e0a07 */
[----:B------:R-:W-:Y:S01]  /*20e0*/  SHF.R.S32.HI R128, RZ, 0x5, R129 ;  /* 0x00000005ff807819 */ /* 0x000fe20000011481 */
[----:B------:R-:W-:Y:S01]  /*20f0*/  IMAD.IADD R36, R39, 0x1, R11 ;  /* 0x0000000127247824 */ /* 0x000fe200078e020b */
[----:B------:R-:W-:Y:S01]  /*2100*/  LOP3.LUT R22, R22, 0xfffffffe, RZ, 0xc0, !PT ;  /* 0xfffffffe16167812 */ /* 0x000fe200078ec0ff */
[----:B------:R-:W-:Y:S01]  /*2110*/  IMAD.WIDE.U32 R20, R0, c[0x0][0x1a0], RZ ;  /* 0x0000680000147a25 */ /* 0x000fe200078e00ff */
[----:B------:R-:W-:Y:S02]  /*2120*/  SHF.R.S32.HI R8, RZ, 0x1f, R7 ;  /* 0x0000001fff087819 */ /* 0x000fe40000011407 */
[----:B--2---:R-:W-:Y:S01]  /*2130*/  @!P4 LEA R24, P3, R28, c[0x0][0x168], 0x1 ;  /* 0x00005a001c18ca11 */ /* 0x004fe200078608ff */
[----:B------:R-:W-:Y:S01]  /*2140*/  IMAD R14, R0, c[0x0][0x1a4], RZ ;  /* 0x00006900000e7a24 */ /* 0x000fe200078e02ff */
[----:B------:R-:W-:Y:S01]  /*2150*/  LEA.HI R8, R8, R7, RZ, 0x3 ;  /* 0x0000000708087211 */ /* 0x000fe200078f18ff */
[----:B------:R-:W-:Y:S01]  /*2160*/  @!P1 IMAD.MOV.U32 R11, RZ, RZ, c[0x0][0x1a0] ;  /* 0x00006800ff0b9624 */ /* 0x000fe200078e00ff */
[----:B------:R-:W-:Y:S01]  /*2170*/  @!P4 LEA.HI.X R25, R28, c[0x0][0x16c], R15, 0x1, P3 ;  /* 0x00005b001c19ca11 */ /* 0x000fe200018f0c0f */
[----:B------:R-:W-:Y:S01]  /*2180*/  IMAD.IADD R221, R221, 0x1, -R22 ;  /* 0x00000001dddd7824 */ /* 0x000fe200078e0a16 */
[C---:B------:R-:W-:Y:S01]  /*2190*/  LEA R224, P3, R38.reuse, c[0x0][0x170], 0x1 ;  /* 0x00005c0026e07a11 */ /* 0x040fe200078608ff */
[----:B------:R-:W-:Y:S01]  /*21a0*/  @!P6 IMAD.MOV.U32 R22, RZ, RZ, c[0x0][0x1a0] ;  /* 0x00006800ff16e624 */ /* 0x000fe200078e00ff */
[----:B------:R-:W-:Y:S01]  /*21b0*/  LOP3.LUT R129, R129, 0xffffffe0, RZ, 0xc0, !PT ;  /* 0xffffffe081817812 */ /* 0x000fe200078ec0ff */
[----:B------:R2:W-:Y:S01]  /*21c0*/  @!P4 LDGSTS.E.BYPASS.LTC128B.128 [R229+0x7800], [R24.64] ;  /* 0x0780000018e5cfae */ /* 0x0005e2000b901d48 */
[----:B------:R-:W-:Y:S01]  /*21d0*/  LEA.HI.X R225, R38, c[0x0][0x174], R36, 0x1, P3 ;  /* 0x00005d0026e17a11 */ /* 0x000fe200018f0c24 */
[----:B------:R-:W-:Y:S01]  /*21e0*/  IMAD.SHL.U32 R125, R8, 0x40, RZ ;  /* 0x00000040087d7824 */ /* 0x000fe200078e00ff */
[----:B------:R-:W-:Y:S01]  /*21f0*/  @!P2 IADD3 R20, P3, R224, R20, RZ ;  /* 0x00000014e014a210 */ /* 0x000fe20007f7e0ff */
[----:B------:R2:W-:Y:S01]  /*2200*/  @!P4 LDGSTS.E.BYPASS.LTC128B.128 [R229+0xb800], [R24.64+0x80] ;  /* 0x0b80008018e5cfae */ /* 0x0005e2000b901d48 */
[----:B------:R-:W-:Y:S01]  /*2210*/  ISETP.GE.AND P4, PT, R12, R9, PT ;  /* 0x000000090c00720c */ /* 0x000fe20003f86270 */
[----:B------:R-:W-:Y:S01]  /*2220*/  @!P6 IMAD.WIDE.U32 R22, R22, 0x60, R224 ;  /* 0x000000601616e825 */ /* 0x000fe200078e00e0 */
[----:B------:R-:W-:Y:S01]  /*2230*/  LOP3.LUT R12, R8, 0xfffffff8, RZ, 0xc0, !PT ;  /* 0xfffffff8080c7812 */ /* 0x000fe200078ec0ff */
[----:B------:R-:W0:Y:S01]  /*2240*/  LDGDEPBAR ;  /* 0x00000000000079af */ /* 0x000e220000000000 */
[----:B------:R-:W-:Y:S01]  /*2250*/  @!P2 IADD3.X R21, R225, R21, R14, P3, !PT ;  /* 0x00000015e115a210 */ /* 0x000fe20001ffe40e */
[----:B------:R-:W-:Y:S01]  /*2260*/  IMAD.SHL.U32 R14, R221, 0x8, RZ ;  /* 0x00000008dd0e7824 */ /* 0x000fe200078e00ff */
[----:B------:R-:W-:Y:S01]  /*2270*/  ISETP.GE.AND P3, PT, R10, R9, PT ;  /* 0x000000090a00720c */ /* 0x000fe20003f66270 */
[----:B------:R-:W-:Y:S01]  /*2280*/  IMAD.IADD R7, R7, 0x1, -R12 ;  /* 0x0000000107077824 */ /* 0x000fe200078e0a0c */
[----:B------:R-:W-:Y:S01]  /*2290*/  LOP3.LUT R125, R125, 0xfffffe00, RZ, 0xc0, !PT ;  /* 0xfffffe007d7d7812 */ /* 0x000fe200078ec0ff */
[----:B------:R-:W-:-:S02]  /*22a0*/  @!P1 IMAD.MOV.U32 R10, RZ, RZ, c[0x0][0x1a4] ;  /* 0x00006900ff0a9624 */ /* 0x000fc400078e00ff */
[----:B------:R-:W-:Y:S02]  /*22b0*/  IMAD.SHL.U32 R15, R7, 0x40, RZ ;  /* 0x00000040070f7824 */ /* 0x000fe400078e00ff */
[----:B------:R-:W-:-:S03]  /*22c0*/  IMAD.SHL.U32 R12, R5, 0x40, RZ ;  /* 0x00000040050c7824 */ /* 0x000fc600078e00ff */
[----:B------:R-:W-:Y:S02]  /*22d0*/  LOP3.LUT R15, R15, 0x1c0, RZ, 0xc0, !PT ;  /* 0x000001c00f0f7812 */ /* 0x000fe400078ec0ff */
[----:B------:R-:W-:Y:S02]  /*22e0*/  LOP3.LUT R12, R12, 0x1c0, RZ, 0xc0, !PT ;  /* 0x000001c00c0c7812 */ /* 0x000fe400078ec0ff */
[----:B------:R-:W-:Y:S02]  /*22f0*/  LOP3.LUT R14, R15, 0x8, R14, 0xf8, !PT ;  /* 0x000000080f0e7812 */ /* 0x000fe400078ef80e */
[----:B------:R-:W-:Y:S02]  /*2300*/  LOP3.LUT R13, R12, 0x8, R13, 0xf8, !PT ;  /* 0x000000080c0d7812 */ /* 0x000fe400078ef80d */
[----:B------:R-:W-:Y:S02]  /*2310*/  SHF.R.U32.HI R15, RZ, 0x3, R15 ;  /* 0x00000003ff0f7819 */ /* 0x000fe4000001160f */
[----:B------:R-:W-:Y:S01]  /*2320*/  SHF.R.U32.HI R12, RZ, 0x3, R12 ;  /* 0x00000003ff0c7819 */ /* 0x000fe2000001160c */
[----:B------:R-:W-:-:S04]  /*2330*/  DEPBAR.LE SB0, 0x0 ;  /* 0x000080000000791a */ /* 0x000fc80000000000 */
[----:B------:R-:W-:Y:S01]  /*2340*/  BAR.SYNC.DEFER_BLOCKING 0x0 ;  /* 0x0000000000007b1d */ /* 0x000fe20000010000 */
[----:B------:R-:W-:Y:S01]  /*2350*/  LOP3.LUT R124, R14, R15, RZ, 0x3c, !PT ;  /* 0x0000000f0e7c7212 */ /* 0x000fe200078e3cff */
[----:B------:R-:W-:Y:S01]  /*2360*/  @!P6 IMAD.MOV.U32 R14, RZ, RZ, c[0x0][0x1a4] ;  /* 0x00006900ff0ee624 */ /* 0x000fe200078e00ff */
[----:B------:R-:W-:-:S03]  /*2370*/  LOP3.LUT R12, R13, R12, RZ, 0x3c, !PT ;  /* 0x0000000c0d0c7212 */ /* 0x000fc600078e3cff */
[----:B------:R-:W-:Y:S02]  /*2380*/  @!P6 IMAD R14, R14, 0x60, RZ ;  /* 0x000000600e0ee824 */ /* 0x000fe400078e02ff */
[----:B------:R-:W-:Y:S02]  /*2390*/  IMAD R221, R221, 0x200, R12 ;  /* 0x00000200dddd7824 */ /* 0x000fe400078e020c */
[----:B------:R-:W-:Y:S02]  /*23a0*/  @!P6 IMAD.IADD R23, R23, 0x1, R14 ;  /* 0x000000011717e824 */ /* 0x000fe400078e020e */
[----:B------:R-:W-:-:S05]  /*23b0*/  IMAD.SHL.U32 R221, R221, 0x2, RZ ;  /* 0x00000002dddd7824 */ /* 0x000fca00078e00ff */
[C---:B------:R-:W-:Y:S02]  /*23c0*/  IADD3 R8, R221.reuse, 0x4000, RZ ;  /* 0x00004000dd087810 */ /* 0x040fe40007ffe0ff */
[----:B------:R-:W-:Y:S01]  /*23d0*/  IADD3 R219, R221, 0x4020, RZ ;  /* 0x00004020dddb7810 */ /* 0x000fe20007ffe0ff */
[----:B------:R-:W-:Y:S04]  /*23e0*/  @P5 STS.128 [R229+0xc000], RZ ;  /* 0x00c000ffe5005388 */ /* 0x000fe80000000c00 */
[----:B------:R-:W-:Y:S04]  /*23f0*/  @P5 STS.128 [R229+0x10000], RZ ;  /* 0x010000ffe5005388 */ /* 0x000fe80000000c00 */
[----:B------:R-:W-:Y:S01]  /*2400*/  @!PT LDS RZ, [RZ] ;  /* 0x00000000fffff984 */ /* 0x000fe20000000800 */
[----:B------:R-:W-:Y:S01]  /*2410*/  @!PT LDS RZ, [RZ] ;  /* 0x00000000fffff984 */ /* 0x000fe20000000800 */
[----:B------:R-:W-:Y:S01]  /*2420*/  @!PT LDS RZ, [RZ] ;  /* 0x00000000fffff984 */ /* 0x000fe20000000800 */
[----:B------:R3:W-:Y:S04]  /*2430*/  @!P5 LDGSTS.E.BYPASS.LTC128B.128 [R229+0xc000], [R224.64] ;  /* 0x0c000000e0e5dfae */ /* 0x0007e8000b901d48 */
[----:B------:R3:W-:Y:S01]  /*2440*/  @!P5 LDGSTS.E.BYPASS.LTC128B.128 [R229+0x10000], [R224.64+0x80] ;  /* 0x10000080e0e5dfae */ /* 0x0007e2000b901d48 */
[----:B--2---:R-:W-:-:S03]  /*2450*/  @!P1 LEA R24, P5, R11, R224, 0x6 ;  /* 0x000000e00b189211 */ /* 0x004fc600078a30ff */
[----:B------:R-:W-:Y:S01]  /*2460*/  @P2 STS.128 [R229+0xc800], RZ ;  /* 0x00c800ffe5002388 */ /* 0x000fe20000000c00 */
[----:B------:R-:W-:Y:S01]  /*2470*/  @!P1 LEA.HI.X R25, R11, R225, R10, 0x6, P5 ;  /* 0x000000e10b199211 */ /* 0x000fe200028f340a */
[----:B------:R-:W-:Y:S01]  /*2480*/  @!P4 IMAD.MOV.U32 R11, RZ, RZ, c[0x0][0x1a4] ;  /* 0x00006900ff0bc624 */ /* 0x000fe200078e00ff */
[-C--:B------:R-:W-:Y:S01]  /*2490*/  ISETP.GE.AND P5, PT, R18, R9.reuse, PT ;  /* 0x000000091200720c */ /* 0x080fe20003fa6270 */
[----:B------:R-:W-:Y:S01]  /*24a0*/  @P2 STS.128 [R229+0x10800], RZ ;  /* 0x010800ffe5002388 */ /* 0x000fe20000000c00 */
[----:B------:R-:W-:Y:S02]  /*24b0*/  @!P3 IMAD.MOV.U32 R18, RZ, RZ, c[0x0][0x1a0] ;  /* 0x00006800ff12b624 */ /* 0x000fe400078e00ff */
[----:B------:R-:W-:Y:S01]  /*24c0*/  @!P3 IMAD.MOV.U32 R10, RZ, RZ, c[0x0][0x1a4] ;  /* 0x00006900ff0ab624 */ /* 0x000fe200078e00ff */
[----:B------:R-:W-:Y:S01]  /*24d0*/  @!PT LDS RZ, [RZ] ;  /* 0x00000000fffff984 */ /* 0x000fe20000000800 */
[----:B------:R-:W-:Y:S01]  /*24e0*/  @!PT LDS RZ, [RZ] ;  /* 0x00000000fffff984 */ /* 0x000fe20000000800 */
[----:B------:R-:W-:Y:S01]  /*24f0*/  @!PT LDS RZ, [RZ] ;  /* 0x00000000fffff984 */ /* 0x000fe20000000800 */
[----:B------:R2:W-:Y:S01]  /*2500*/  @!P2 LDGSTS.E.BYPASS.LTC128B.128 [R229+0xc800], [R20.64] ;  /* 0x0c80000014e5afae */ /* 0x0005e2000b901d48 */
[----:B------:R-:W-:Y:S02]  /*2510*/  @!P4 IMAD R11, R11, 0xa0, RZ ;  /* 0x000000a00b0bc824 */ /* 0x000fe400078e02ff */
[----:B------:R-:W-:Y:S01]  /*2520*/  @!P3 IMAD.WIDE.U32 R18, R18, 0xc0, R224 ;  /* 0x000000c01212b825 */ /* 0x000fe200078e00e0 */
[----:B------:R2:W-:Y:S01]  /*2530*/  @!P2 LDGSTS.E.BYPASS.LTC128B.128 [R229+0x10800], [R20.64+0x80] ;  /* 0x1080008014e5afae */ /* 0x0005e2000b901d48 */
[----:B------:R-:W-:-:S02]  /*2540*/  ISETP.GE.AND P2, PT, R16, R9, PT ;  /* 0x000000091000720c */ /* 0x000fc40003f46270 */
[----:B------:R-:W-:Y:S01]  /*2550*/  @!P3 IMAD R10, R10, 0xc0, RZ ;  /* 0x000000c00a0ab824 */ /* 0x000fe200078e02ff */
[----:B------:R-:W-:Y:S01]  /*2560*/  @P1 STS.128 [R229+0xd000], RZ ;  /* 0x00d000ffe5001388 */ /* 0x000fe20000000c00 */
[----:B------:R-:W-:Y:S02]  /*2570*/  @!P5 IMAD.MOV.U32 R13, RZ, RZ, c[0x0][0x1a0] ;  /* 0x00006800ff0dd624 */ /* 0x000fe400078e00ff */
[----:B------:R-:W-:Y:S01]  /*2580*/  @!P5 IMAD.MOV.U32 R12, RZ, RZ, c[0x0][0x1a4] ;  /* 0x00006900ff0cd624 */ /* 0x000fe200078e00ff */
[----:B------:R-:W-:Y:S01]  /*2590*/  @P1 STS.128 [R229+0x11000], RZ ;  /* 0x011000ffe5001388 */ /* 0x000fe20000000c00 */
[----:B------:R-:W-:-:S03]  /*25a0*/  @!P3 IMAD.IADD R19, R19, 0x1, R10 ;  /* 0x000000011313b824 */ /* 0x000fc600078e020a */
[----:B------:R-:W-:Y:S01]  /*25b0*/  @!PT LDS RZ, [RZ] ;  /* 0x00000000fffff984 */ /* 0x000fe20000000800 */
[----:B------:R-:W-:Y:S01]  /*25c0*/  @!PT LDS RZ, [RZ] ;  /* 0x00000000fffff984 */ /* 0x000fe20000000800 */
[----:B------:R-:W-:Y:S01]  /*25d0*/  @!PT LDS RZ, [RZ] ;  /* 0x00000000fffff984 */ /* 0x000fe20000000800 */
[----:B------:R4:W-:Y:S02]  /*25e0*/  @!P1 LDGSTS.E.BYPASS.LTC128B.128 [R229+0xd000], [R24.64] ;  /* 0x0d00000018e59fae */ /* 0x0009e4000b901d48 */
[----:B------:R-:W-:Y:S02]  /*25f0*/  @!P2 IMAD.MOV.U32 R16, RZ, RZ, c[0x0][0x1a0] ;  /* 0x00006800ff10a624 */ /* 0x000fe400078e00ff */
[----:B------:R-:W-:Y:S01]  /*2600*/  @!P2 IMAD.MOV.U32 R9, RZ, RZ, c[0x0][0x1a4] ;  /* 0x00006900ff09a624 */ /* 0x000fe200078e00ff */
[----:B------:R4:W-:Y:S01]  /*2610*/  @!P1 LDGSTS.E.BYPASS.LTC128B.128 [R229+0x11000], [R24.64+0x80] ;  /* 0x1100008018e59fae */ /* 0x0009e2000b901d48 */
[----:B------:R-:W-:-:S03]  /*2620*/  @!P2 IMAD.WIDE.U32 R16, R16, 0xe0, R224 ;  /* 0x000000e01010a825 */ /* 0x000fc600078e00e0 */
[----:B------:R-:W-:Y:S01]  /*2630*/  @P6 STS.128 [R229+0xd800], RZ ;  /* 0x00d800ffe5006388 */ /* 0x000fe20000000c00 */
[----:B------:R-:W-:-:S03]  /*2640*/  @!P2 IMAD R9, R9, 0xe0, RZ ;  /* 0x000000e00909a824 */ /* 0x000fc600078e02ff */
[----:B------:R-:W-:Y:S01]  /*2650*/  @P6 STS.128 [R229+0x11800], RZ ;  /* 0x011800ffe5006388 */ /* 0x000fe20000000c00 */
[----:B------:R-:W-:Y:S02]  /*2660*/  @!P2 IMAD.IADD R17, R17, 0x1, R9 ;  /* 0x000000011111a824 */ /* 0x000fe400078e0209 */
[----:B--2---:R-:W-:Y:S01]  /*2670*/  @!P4 IMAD.MOV.U32 R20, RZ, RZ, c[0x0][0x1a0] ;  /* 0x00006800ff14c624 */ /* 0x004fe200078e00ff */
[----:B------:R-:W-:Y:S01]  /*2680*/  @!PT LDS RZ, [RZ] ;  /* 0x00000000fffff984 */ /* 0x000fe20000000800 */
[----:B------:R-:W-:Y:S01]  /*2690*/  @!PT LDS RZ, [RZ] ;  /* 0x00000000fffff984 */ /* 0x000fe20000000800 */
[----:B------:R-:W-:Y:S01]  /*26a0*/  @!PT LDS RZ, [RZ] ;  /* 0x00000000fffff984 */ /* 0x000fe20000000800 */
[----:B------:R2:W-:Y:S01]  /*26b0*/  @!P6 LDGSTS.E.BYPASS.LTC128B.128 [R229+0xd800], [R22.64] ;  /* 0x0d80000016e5efae */ /* 0x0005e2000b901d48 */
[----:B------:R-:W-:Y:S02]  /*26c0*/  IMAD R9, R128, 0x400, R125 ;  /* 0x0000040080097824 */ /* 0x000fe400078e027d */
[----:B------:R-:W-:Y:S01]  /*26d0*/  @!P4 IMAD.WIDE.U32 R20, R20, 0xa0, R224 ;  /* 0x000000a01414c825 */ /* 0x000fe200078e00e0 */
[----:B------:R2:W-:Y:S03]  /*26e0*/  @!P6 LDGSTS.E.BYPASS.LTC128B.128 [R229+0x11800], [R22.64+0x80] ;  /* 0x1180008016e5efae */ /* 0x0005e6000b901d48 */
[----:B------:R-:W-:Y:S01]  /*26f0*/  @!P4 IMAD.IADD R21, R21, 0x1, R11 ;  /* 0x000000011515c824 */ /* 0x000fe200078e020b */
[----:B------:R-:W-:Y:S01]  /*2700*/  @P5 STS.128 [R229+0xe000], RZ ;  /* 0x00e000ffe5005388 */ /* 0x000fe20000000c00 */
[----:B------:R-:W-:-:S03]  /*2710*/  IMAD.IADD R222, R124, 0x1, R9 ;  /* 0x000000017cde7824 */ /* 0x000fc600078e0209 */
[----:B------:R-:W-:Y:S01]  /*2720*/  @P5 STS.128 [R229+0x12000], RZ ;  /* 0x012000ffe5005388 */ /* 0x000fe20000000c00 */
[----:B------:R-:W-:Y:S01]  /*2730*/  IMAD.SHL.U32 R222, R222, 0x2, RZ ;  /* 0x00000002dede7824 */ /* 0x000fe200078e00ff */
[----:B----4-:R-:W-:-:S04]  /*2740*/  @!P5 LEA R24, P1, R13, R224, 0x7 ;  /* 0x000000e00d18d211 */ /* 0x010fc800078238ff */
[----:B------:R-:W-:-:S05]  /*2750*/  @!P5 LEA.HI.X R25, R13, R225, R12, 0x7, P1 ;  /* 0x000000e10d19d211 */ /* 0x000fca00008f3c0c */
[----:B------:R-:W-:Y:S01]  /*2760*/  @!PT LDS RZ, [RZ] ;  /* 0x00000000fffff984 */ /* 0x000fe20000000800 */
[----:B------:R-:W-:Y:S01]  /*2770*/  @!PT LDS RZ, [RZ] ;  /* 0x00000000fffff984 */ /* 0x000fe20000000800 */
[----:B------:R-:W-:Y:S01]  /*2780*/  @!PT LDS RZ, [RZ] ;  /* 0x00000000fffff984 */ /* 0x000fe20000000800 */
[----:B------:R1:W-:Y:S04]  /*2790*/  @!P5 LDGSTS.E.BYPASS.LTC128B.128 [R229+0xe000], [R24.64] ;  /* 0x0e00000018e5dfae */ /* 0x0003e8000b901d48 */
[----:B------:R1:W-:Y:S04]  /*27a0*/  @!P5 LDGSTS.E.BYPASS.LTC128B.128 [R229+0x12000], [R24.64+0x80] ;  /* 0x1200008018e5dfae */ /* 0x0003e8000b901d48 */
[----:B------:R-:W-:Y:S04]  /*27b0*/  @P4 STS.128 [R229+0xe800], RZ ;  /* 0x00e800ffe5004388 */ /* 0x000fe80000000c00 */
[----:B------:R-:W-:Y:S04]  /*27c0*/  @P4 STS.128 [R229+0x12800], RZ ;  /* 0x012800ffe5004388 */ /* 0x000fe80000000c00 */
        /* <DEDUP_REMOVED lines=11> */
[----:B------:R4:W-:Y:S01]  /*2880*/  @!P3 LDGSTS.E.BYPASS.LTC128B.128 [R229+0x13000], [R18.64+0x80] ;  /* 0x1300008012e5bfae */ /* 0x0009e2000b901d48 */
[----:B------:R-:W-:-:S03]  /*2890*/  LOP3.LUT P3, RZ, R5, 0x2, RZ, 0xc0, !PT ;  /* 0x0000000205ff7812 */ /* 0x000fc6000786c0ff */
[----:B------:R-:W-:Y:S04]  /*28a0*/  @P2 STS.128 [R229+0xf800], RZ ;  /* 0x00f800ffe5002388 */ /* 0x000fe80000000c00 */
[----:B------:R-:W-:Y:S04]  /*28b0*/  @P2 STS.128 [R229+0x13800], RZ ;  /* 0x013800ffe5002388 */ /* 0x000fe80000000c00 */
[----:B------:R-:W-:Y:S01]  /*28c0*/  @!PT LDS RZ, [RZ] ;  /* 0x00000000fffff984 */ /* 0x000fe20000000800 */
[----:B------:R-:W-:Y:S01]  /*28d0*/  @!PT LDS RZ, [RZ] ;  /* 0x00000000fffff984 */ /* 0x000fe20000000800 */
[----:B------:R-:W-:Y:S01]  /*28e0*/  @!PT LDS RZ, [RZ] ;  /* 0x00000000fffff984 */ /* 0x000fe20000000800 */
[----:B------:R4:W-:Y:S02]  /*28f0*/  @!P2 LDGSTS.E.BYPASS.LTC128B.128 [R229+0xf800], [R16.64] ;  /* 0x0f80000010e5afae */ /* 0x0009e4000b901d48 */
[----:B------:R-:W-:-:S02]  /*2900*/  @P3 IADD3 R219, R8, -0x20, RZ ;  /* 0xffffffe008db3810 */ /* 0x000fc40007ffe0ff */
[----:B------:R4:W-:Y:S01]  /*2910*/  @!P2 LDGSTS.E.BYPASS.LTC128B.128 [R229+0x13800], [R16.64+0x80] ;  /* 0x1380008010e5afae */ /* 0x0009e2000b901d48 */
[----:B------:R-:W-:Y:S01]  /*2920*/  R2P PR, R7, 0x6 ;  /* 0x0000000607007804 */ /* 0x000fe20000000000 */
[----:B------:R-:W-:Y:S01]  /*2930*/  IMAD.MOV.U32 R7, RZ, RZ, 0x10 ;  /* 0x00000010ff077424 */ /* 0x000fe200078e00ff */
[C---:B------:R-:W-:Y:S01]  /*2940*/  IADD3 R211, R219.reuse, 0x800, RZ ;  /* 0x00000800dbd37810 */ /* 0x040fe20007ffe0ff */
[----:B------:R-:W-:Y:S01]  /*2950*/  LDSM.16.M88.4 R28, [R222] ;  /* 0x00000000de1c783b */ /* 0x000fe20000000200 */
[----:B------:R-:W-:Y:S02]  /*2960*/  IADD3 R210, R219, 0x1000, RZ ;  /* 0x00001000dbd27810 */ /* 0x000fe40007ffe0ff */
[----:B------:R-:W-:Y:S01]  /*2970*/  SEL R7, R7, 0xfffffff0, !P1 ;  /* 0xfffffff007077807 */ /* 0x000fe20004800000 */
[----:B--2---:R-:W1:Y:S01]  /*2980*/  LDSM.16.M88.4 R20, [R221+0x4000] ;  /* 0x00400000dd14783b */ /* 0x004e620000000200 */
[----:B------:R-:W-:Y:S02]  /*2990*/  LOP3.LUT P1, RZ, R5, 0x4, RZ, 0xc0, !PT ;  /* 0x0000000405ff7812 */ /* 0x000fe4000782c0ff */
[C---:B------:R-:W-:Y:S01]  /*29a0*/  SEL R5, R0.reuse, 0xffffffe0, !P2 ;  /* 0xffffffe000057807 */ /* 0x040fe20005000000 */
[----:B------:R-:W4:Y:S01]  /*29b0*/  LDSM.16.M88.4 R12, [R221+0x4800] ;  /* 0x00480000dd0c783b */ /* 0x000f220000000200 */
[----:B------:R-:W-:Y:S01]  /*29c0*/  IMAD R220, R7, 0x2, R222 ;  /* 0x0000000207dc7824 */ /* 0x000fe200078e02de */
[----:B------:R-:W-:-:S02]  /*29d0*/  SEL R0, R0, 0xffffffe0, !P1 ;  /* 0xffffffe000007807 */ /* 0x000fc40004800000 */
[----:B------:R-:W2:Y:S01]  /*29e0*/  LDSM.16.M88.4 R80, [R221+0x5000] ;  /* 0x00500000dd50783b */ /* 0x000ea20000000200 */
[C---:B------:R-:W-:Y:S01]  /*29f0*/  IMAD R218, R5.reuse, 0x2, R222 ;  /* 0x0000000205da7824 */ /* 0x040fe200078e02de */
[----:B------:R-:W-:Y:S01]  /*2a00*/  ISETP.GT.AND P2, PT, R2, 0x1, PT ;  /* 0x000000010200780c */ /* 0x000fe20003f44270 */
[C---:B------:R-:W-:Y:S01]  /*2a10*/  IMAD R215, R0.reuse, 0x2, R221 ;  /* 0x0000000200d77824 */ /* 0x040fe200078e02dd */
[----:B------:R-:W2:Y:S01]  /*2a20*/  LDSM.16.M88.4 R72, [R221+0x5800] ;  /* 0x00580000dd48783b */ /* 0x000ea20000000200 */
[----:B------:R-:W-:Y:S01]  /*2a30*/  IMAD R217, R5, 0x2, R220 ;  /* 0x0000000205d97824 */ /* 0x000fe200078e02dc */
[C---:B------:R-:W-:Y:S01]  /*2a40*/  IADD3 R209, R219.reuse, 0x1800, RZ ;  /* 0x00001800dbd17810 */ /* 0x040fe20007ffe0ff */
[----:B------:R-:W-:Y:S01]  /*2a50*/  IMAD R204, R0, 0x2, R219 ;  /* 0x0000000200cc7824 */ /* 0x000fe200078e02db */
[----:B------:R-:W2:Y:S01]  /*2a60*/  LDSM.16.M88.4 R64, [R221+0x6000] ;  /* 0x00600000dd40783b */ /* 0x000ea20000000200 */
[----:B------:R-:W-:Y:S01]  /*2a70*/  IMAD.IADD R0, R6, 0x1, -R129 ;  /* 0x0000000106007824 */ /* 0x000fe200078e0a81 */
[----:B------:R-:W-:-:S02]  /*2a80*/  IADD3 R208, R219, 0x2000, RZ ;  /* 0x00002000dbd07810 */ /* 0x000fc40007ffe0ff */
[----:B------:R-:W3:Y:S01]  /*2a90*/  LDSM.16.M88.4 R56, [R221+0x6800] ;  /* 0x00680000dd38783b */ /* 0x000ee20000000200 */
[C---:B------:R-:W-:Y:S02]  /*2aa0*/  IADD3 R207, R219.reuse, 0x2800, RZ ;  /* 0x00002800dbcf7810 */ /* 0x040fe40007ffe0ff */
[C---:B------:R-:W-:Y:S01]  /*2ab0*/  @!P2 LEA R236, P1, R134.reuse, c[0x0][0x168], 0x1 ;  /* 0x00005a0086ecaa11 */ /* 0x040fe200078208ff */
[----:B------:R-:W3:Y:S01]  /*2ac0*/  LDSM.16.M88.4 R44, [R221+0x7000] ;  /* 0x00700000dd2c783b */ /* 0x000ee20000000200 */
[C---:B------:R-:W-:Y:S02]  /*2ad0*/  IADD3 R206, R219.reuse, 0x3000, RZ ;  /* 0x00003000dbce7810 */ /* 0x040fe40007ffe0ff */
[----:B------:R-:W-:Y:S01]  /*2ae0*/  @!P2 LEA.HI.X R237, R134, c[0x0][0x16c], R133, 0x1, P1 ;  /* 0x00005b0086edaa11 */ /* 0x000fe200008f0c85 */
        /* <DEDUP_REMOVED lines=13> */
[----:B------:R-:W-:-:S02]  /*2bc0*/  IADD3 R197, R219, 0x7000, RZ ;  /* 0x00007000dbc57810 */ /* 0x000fc40007ffe0ff */
[----:B------:R-:W-:Y:S01]  /*2bd0*/  IADD3 R196, R219, 0x7800, RZ ;  /* 0x00007800dbc47810 */ /* 0x000fe20007ffe0ff */
[----:B------:R-:W-:Y:S01]  /*2be0*/  LDSM.16.M88.4 R96, [R218] ;  /* 0x00000000da60783b */ /* 0x000fe20000000200 */
[C---:B----4-:R-:W-:Y:S03]  /*2bf0*/  HMMA.16816.F32 R16, R28.reuse, R12, RZ ;  /* 0x0000000c1c10723c */ /* 0x050fe600000018ff */
[----:B------:R-:W-:Y:S04]  /*2c00*/  LDSM.16.M88.4 R116, [R219+0x1800] ;  /* 0x00180000db74783b */ /* 0x000fe80000000200 */
[----:B------:R-:W-:Y:S01]  /*2c10*/  LDSM.16.M88.4 R108, [R219+0x3800] ;  /* 0x00380000db6c783b */ /* 0x000fe20000000200 */
[C---:B--2---:R-:W-:Y:S03]  /*2c20*/  HMMA.16816.F32 R8, R28.reuse, R80, RZ ;  /* 0x000000501c08723c */ /* 0x044fe600000018ff */
[----:B------:R-:W-:Y:S04]  /*2c30*/  LDSM.16.M88.4 R100, [R215+0x4000] ;  /* 0x00400000d764783b */ /* 0x000fe80000000200 */
[----:B------:R-:W-:Y:S01]  /*2c40*/  LDSM.16.M88.4 R92, [R215+0x4800] ;  /* 0x00480000d75c783b */ /* 0x000fe20000000200 */
[C---:B------:R-:W-:Y:S03]  /*2c50*/  HMMA.16816.F32 R76, R28.reuse, R72, RZ ;  /* 0x000000481c4c723c */ /* 0x040fe600000018ff */
[----:B------:R-:W-:Y:S04]  /*2c60*/  LDSM.16.M88.4 R112, [R219+0x3000] ;  /* 0x00300000db70783b */ /* 0x000fe80000000200 */
[----:B------:R-:W-:Y:S01]  /*2c70*/  LDSM.16.M88.4 R120, [R215+0xa000] ;  /* 0x00a00000d778783b */ /* 0x000fe20000000200 */
[C---:B------:R-:W-:Y:S03]  /*2c80*/  HMMA.16816.F32 R68, R28.reuse, R64, RZ ;  /* 0x000000401c44723c */ /* 0x040fe600000018ff */
[----:B------:R-:W0:Y:S05]  /*2c90*/  LDGDEPBAR ;  /* 0x00000000000079af */ /* 0x000e2a0000000000 */
[C---:B---3--:R-:W-:Y:S08]  /*2ca0*/  HMMA.16816.F32 R60, R28.reuse, R56, RZ ;  /* 0x000000381c3c723c */ /* 0x048ff000000018ff */
        /* <DEDUP_REMOVED lines=18> */
[C---:B--2---:R-:W-:Y:S08]  /*2dd0*/  HMMA.16816.F32 R68, R104.reuse, R84, R68 ;  /* 0x000000546844723c */ /* 0x044ff00000001844 */
[C---:B------:R-:W-:Y:S01]  /*2de0*/  HMMA.16816.F32 R64, R104.reuse, R86, R64 ;  /* 0x000000566840723c */ /* 0x040fe20000001840 */
[----:B------:R-:W1:Y:S07]  /*2df0*/  LDSM.16.M88.4 R84, [R215+0x6000] ;  /* 0x00600000d754783b */ /* 0x000e6e0000000200 */
        /* <DEDUP_REMOVED lines=13> */
[----:B------:R-:W-:Y:S07]  /*2ed0*/  LDSM.16.M88.4 R108, [R217] ;  /* 0x00000000d96c783b */ /* 0x000fee0000000200 */
[C---:B------:R-:W-:Y:S08]  /*2ee0*/  HMMA.16816.F32 R24, R96.reuse, R100, R24 ;  /* 0x000000646018723c */ /* 0x040ff00000001818 */
[C---:B------:R-:W-:Y:S01]  /*2ef0*/  HMMA.16816.F32 R20, R96.reuse, R102, R20 ;  /* 0x000000666014723c */ /* 0x040fe20000001814 */
[----:B------:R-:W2:Y:S07]  /*2f00*/  LDSM.16.M88.4 R100, [R215+0x7800] ;  /* 0x00780000d764783b */ /* 0x000eae0000000200 */
[C---:B------:R-:W-:Y:S08]  /*2f10*/  HMMA.16816.F32 R16, R96.reuse, R92, R16 ;  /* 0x0000005c6010723c */ /* 0x040ff00000001810 */
[C---:B------:R-:W-:Y:S01]  /*2f20*/  HMMA.16816.F32 R12, R96.reuse, R94, R12 ;  /* 0x0000005e600c723c */ /* 0x040fe2000000180c */
[----:B------:R-:W3:Y:S07]  /*2f30*/  LDSM.16.M88.4 R92, [R204] ;  /* 0x00000000cc5c783b */ /* 0x000eee0000000200 */
[C---:B-1----:R-:W-:Y:S08]  /*2f40*/  HMMA.16816.F32 R68, R96.reuse, R84, R68 ;  /* 0x000000546044723c */ /* 0x042ff00000001844 */
[----:B------:R-:W-:Y:S01]  /*2f50*/  HMMA.16816.F32 R64, R96, R86, R64 ;  /* 0x000000566040723c */ /* 0x000fe20000001840 */
[----:B------:R-:W1:Y:S07]  /*2f60*/  LDSM.16.M88.4 R84, [R204+0x1000] ;  /* 0x00100000cc54783b */ /* 0x000e6e0000000200 */
        /* <DEDUP_REMOVED lines=13> */
[C---:B------:R-:W-:Y:S08]  /*3040*/  HMMA.16816.F32 R40, R96.reuse, R100, R40 ;  /* 0x000000646028723c */ /* 0x040ff00000001828 */
[----:B------:R-:W-:Y:S01]  /*3050*/  HMMA.16816.F32 R28, R96, R102, R28 ;  /* 0x00000066601c723c */ /* 0x000fe2000000181c */
[----:B------:R-:W3:Y:S04]  /*3060*/  LDSM.16.M88.4 R100, [R204+0x3000] ;  /* 0x00300000cc64783b */ /* 0x000ee80000000200 */
[----:B------:R-:W-:Y:S03]  /*3070*/  LDSM.16.M88.4 R96, [R221+0x8000] ;  /* 0x00800000dd60783b */ /* 0x000fe60000000200 */
[C---:B------:R-:W-:Y:S08]  /*3080*/  HMMA.16816.F32 R24, R108.reuse, R92, R24 ;  /* 0x0000005c6c18723c */ /* 0x040ff00000001818 */
        /* <DEDUP_REMOVED lines=24> */
[----:B------:R-:W-:Y:S01]  /*3210*/  HMMA.16816.F32 R28, R108, R114, R28 ;  /* 0x000000726c1c723c */ /* 0x000fe2000000181c */
[----:B------:R-:W-:Y:S04]  /*3220*/  LDSM.16.M88.4 R112, [R219+0x5800] ;  /* 0x00580000db70783b */ /* 0x000fe80000000200 */
[----:B------:R-:W-:Y:S03]  /*3230*/  LDSM.16.M88.4 R108, [R219+0x6800] ;  /* 0x00680000db6c783b */ /* 0x000fe60000000200 */
        /* <DEDUP_REMOVED lines=14> */
[----:B------:R-:W-:Y:S07]  /*3320*/  LDSM.16.M88.4 R104, [R219+0x7000] ;  /* 0x00700000db68783b */ /* 0x000fee0000000200 */
[C---:B------:R-:W-:Y:S08]  /*3330*/  HMMA.16816.F32 R52, R84.reuse, R100, R52 ;  /* 0x000000645434723c */ /* 0x040ff00000001834 */
[C---:B------:R-:W-:Y:S01]  /*3340*/  HMMA.16816.F32 R44, R84.reuse, R102, R44 ;  /* 0x00000066542c723c */ /* 0x040fe2000000182c */
[----:B------:R-:W-:Y:S07]  /*3350*/  LDSM.16.M88.4 R100, [R219+0x7800] ;  /* 0x00780000db64783b */ /* 0x000fee0000000200 */
[C---:B-1----:R-:W-:Y:S08]  /*3360*/  HMMA.16816.F32 R40, R84.reuse, R92, R40 ;  /* 0x0000005c5428723c */ /* 0x042ff00000001828 */
[----:B------:R-:W-:Y:S01]  /*3370*/  HMMA.16816.F32 R28, R84, R94, R28 ;  /* 0x0000005e541c723c */ /* 0x000fe2000000181c */
[----:B------:R-:W1:Y:S04]  /*3380*/  LDSM.16.M88.4 R84, [R219+0x6000] ;  /* 0x00600000db54783b */ /* 0x000e680000000200 */
[----:B------:R-:W-:Y:S03]  /*3390*/  LDSM.16.M88.4 R92, [R215+0x8000] ;  /* 0x00800000d75c783b */ /* 0x000fe60000000200 */
        /* <DEDUP_REMOVED lines=15> */
[C---:B------:R-:W-:Y:S08]  /*3490*/  HMMA.16816.F32 R60, R96.reuse, R108, R60 ;  /* 0x0000006c603c723c */ /* 0x040ff0000000183c */
[----:B------:R-:W-:Y:S01]  /*34a0*/  HMMA.16816.F32 R56, R96, R110, R56 ;  /* 0x0000006e6038723c */ /* 0x000fe20000001838 */
[----:B------:R-:W4:Y:S07]  /*34b0*/  LDSM.16.M88.4 R108, [R215+0xb800] ;  /* 0x00b80000d76c783b */ /* 0x000f2e0000000200 */
[C---:B--2---:R-:W-:Y:S08]  /*34c0*/  HMMA.16816.F32 R16, R48.reuse, R32, R16 ;  /* 0x000000203010723c */ /* 0x044ff00000001810 */
[C---:B------:R-:W-:Y:S01]  /*34d0*/  HMMA.16816.F32 R12, R48.reuse, R34, R12 ;  /* 0x00000022300c723c */ /* 0x040fe2000000180c */
[----:B------:R-:W-:Y:S07]  /*34e0*/  LDSM.16.M88.4 R32, [R217+0x2000] ;  /* 0x00200000d920783b */ /* 0x000fee0000000200 */
[C---:B------:R-:W-:Y:S08]  /*34f0*/  HMMA.16816.F32 R8, R48.reuse, R88, R8 ;  /* 0x000000583008723c */ /* 0x040ff00000001808 */
[----:B------:R-:W-:Y:S01]  /*3500*/  HMMA.16816.F32 R80, R48, R90, R80 ;  /* 0x0000005a3050723c */ /* 0x000fe20000001850 */
[----:B------:R-:W2:Y:S07]  /*3510*/  LDSM.16.M88.4 R88, [R204+0x6000] ;  /* 0x00600000cc58783b */ /* 0x000eae0000000200 */
[C---:B------:R-:W-:Y:S08]  /*3520*/  HMMA.16816.F32 R52, R96.reuse, R104, R52 ;  /* 0x000000686034723c */ /* 0x040ff00000001834 */
[C---:B------:R-:W-:Y:S01]  /*3530*/  HMMA.16816.F32 R44, R96.reuse, R106, R44 ;  /* 0x0000006a602c723c */ /* 0x040fe2000000182c */
[----:B------:R-:W-:Y:S07]  /*3540*/  LDSM.16.M88.4 R104, [R204+0x4000] ;  /* 0x00400000cc68783b */ /* 0x000fee0000000200 */
[C---:B------:R-:W-:Y:S08]  /*3550*/  HMMA.16816.F32 R40, R96.reuse, R100, R40 ;  /* 0x000000646028723c */ /* 0x040ff00000001828 */
[----:B------:R-:W-:Y:S01]  /*3560*/  HMMA.16816.F32 R28, R96, R102, R28 ;  /* 0x00000066601c723c */ /* 0x000fe2000000181c */
[----:B------:R-:W-:Y:S04]  /*3570*/  LDSM.16.M88.4 R100, [R204+0x4800] ;  /* 0x00480000cc64783b */ /* 0x000fe80000000200 */
[----:B------:R-:W-:Y:S03]  /*3580*/  LDSM.16.M88.4 R96, [R204+0x5000] ;  /* 0x00500000cc60783b */ /* 0x000fe60000000200 */
[C---:B-1----:R-:W-:Y:S08]  /*3590*/  HMMA.16816.F32 R76, R48.reuse, R84, R76 ;  /* 0x00000054304c723c */ /* 0x042ff0000000184c */
[C---:B------:R-:W-:Y:S01]  /*35a0*/  HMMA.16816.F32 R72, R48.reuse, R86, R72 ;  /* 0x000000563048723c */ /* 0x040fe20000001848 */
[----:B------:R-:W1:Y:S07]  /*35b0*/  LDSM.16.M88.4 R84, [R204+0x6800] ;  /* 0x00680000cc54783b */ /* 0x000e6e0000000200 */
[C---:B------:R-:W-:Y:S08]  /*35c0*/  HMMA.16816.F32 R68, R48.reuse, R120, R68 ;  /* 0x000000783044723c */ /* 0x040ff00000001844 */
[C---:B------:R-:W-:Y:S08]  /*35d0*/  HMMA.16816.F32 R64, R48.reuse, R122, R64 ;  /* 0x0000007a3040723c */ /* 0x040ff00000001840 */
[C---:B------:R-:W-:Y:S08]  /*35e0*/  HMMA.16816.F32 R24, R48.reuse, R92, R24 ;  /* 0x0000005c3018723c */ /* 0x040ff00000001818 */
[C---:B------:R-:W-:Y:S01]  /*35f0*/  HMMA.16816.F32 R20, R48.reuse, R94, R20 ;  /* 0x0000005e3014723c */ /* 0x040fe20000001814 */
[----:B------:R-:W-:Y:S07]  /*3600*/  LDSM.16.M88.4 R92, [R204+0x5800] ;  /* 0x00580000cc5c783b */ /* 0x000fee0000000200 */
[C---:B------:R-:W-:Y:S08]  /*3610*/  HMMA.16816.F32 R60, R48.reuse, R116, R60 ;  /* 0x00000074303c723c */ /* 0x040ff0000000183c */
[C---:B------:R-:W-:Y:S08]  /*3620*/  HMMA.16816.F32 R56, R48.reuse, R118, R56 ;  /* 0x000000763038723c */ /* 0x040ff00000001838 */
[C---:B---3--:R-:W-:Y:S08]  /*3630*/  HMMA.16816.F32 R52, R48.reuse, R112, R52 ;  /* 0x000000703034723c */ /* 0x048ff00000001834 */
[C---:B------:R-:W-:Y:S08]  /*3640*/  HMMA.16816.F32 R44, R48.reuse, R114, R44 ;  /* 0x00000072302c723c */ /* 0x040ff0000000182c */
[C---:B----4-:R-:W-:Y:S08]  /*3650*/  HMMA.16816.F32 R40, R48.reuse, R108, R40 ;  /* 0x0000006c3028723c */ /* 0x050ff00000001828 */
[----:B------:R-:W-:Y:S01]  /*3660*/  HMMA.16816.F32 R28, R48, R110, R28 ;  /* 0x0000006e301c723c */ /* 0x000fe2000000181c */
[----:B------:R-:W3:Y:S07]  /*3670*/  LDSM.16.M88.4 R48, [R204+0x7000] ;  /* 0x00700000cc30783b */ /* 0x000eee0000000200 */
[C---:B--2---:R-:W-:Y:S08]  /*3680*/  HMMA.16816.F32 R68, R32.reuse, R88, R68 ;  /* 0x000000582044723c */ /* 0x044ff00000001844 */
[----:B------:R-:W-:Y:S01]  /*3690*/  HMMA.16816.F32 R64, R32, R90, R64 ;  /* 0x0000005a2040723c */ /* 0x000fe20000001840 */
[----:B------:R-:W2:Y:S01]  /*36a0*/  LDSM.16.M88.4 R88, [R204+0x7800] ;  /* 0x00780000cc58783b */ /* 0x000ea20000000200 */
[----:B------:R-:W-:-:S06]  /*36b0*/  DEPBAR.LE SB0, 0x0 ;  /* 0x000080000000791a */ /* 0x000fcc0000000000 */
[C---:B-1----:R-:W-:Y:S07]  /*36c0*/  HMMA.16816.F32 R60, R32.reuse, R84, R60 ;  /* 0x00000054203c723c */ /* 0x042fee000000183c */
[----:B------:R-:W-:Y:S01]  /*36d0*/  SHF.R.S32.HI R85, RZ, 0x1f, R0 ;  /* 0x0000001fff557819 */ /* 0x000fe20000011400 */
[----:B------:R-:W-:Y:S03]  /*36e0*/  HMMA.16816.F32 R24, R32, R104, R24 ;  /* 0x000000682018723c */ /* 0x000fe60000001818 */
[----:B------:R-:W-:Y:S01]  /*36f0*/  LEA.HI R228, R85, R0, RZ, 0x2 ;  /* 0x0000000055e47211 */ /* 0x000fe200078f10ff */
[----:B------:R-:W-:-:S02]  /*3700*/  IMAD R85, R128, 0x10, R130 ;  /* 0x0000001080557824 */ /* 0x000fc400078e0282 */
[----:B------:R-:W-:Y:S01]  /*3710*/  IMAD.IADD R0, R125, 0x1, R124 ;  /* 0x000000017d007824 */ /* 0x000fe200078e027c */
[----:B------:R-:W-:Y:S01]  /*3720*/  SHF.R.S32.HI R228, RZ, 0x2, R228 ;  /* 0x00000002ffe47819 */ /* 0x000fe200000114e4 */
[----:B------:R-:W-:Y:S03]  /*3730*/  HMMA.16816.F32 R20, R32, R106, R20 ;  /* 0x0000006a2014723c */ /* 0x000fe60000001814 */
[----:B------:R-:W-:-:S05]  /*3740*/  IADD3 R85, R85, 0x1, R228 ;  /* 0x0000000155557810 */ /* 0x000fca0007ffe0e4 */
[C---:B---3--:R-:W-:Y:S07]  /*3750*/  HMMA.16816.F32 R52, R32.reuse, R48, R52 ;  /* 0x000000302034723c */ /* 0x048fee0000001834 */
[----:B------:R-:W-:Y:S01]  /*3760*/  IADD3 R49, R126, R85, -R127 ;  /* 0x000000557e317210 */ /* 0x000fe20007ffe87f */
[----:B------:R-:W-:Y:S03]  /*3770*/  HMMA.16816.F32 R16, R32, R100, R16 ;  /* 0x000000642010723c */ /* 0x000fe60000001810 */
[----:B------:R-:W-:-:S04]  /*3780*/  IADD3 R49, R49, c[0x0][0x2e8], RZ ;  /* 0x0000ba0031317a10 */ /* 0x000fc80007ffe0ff */
[C---:B------:R-:W-:Y:S01]  /*3790*/  IADD3 R135, R49.reuse, 0x8, RZ ;  /* 0x0000000831877810 */ /* 0x040fe20007ffe0ff */
[----:B------:R-:W-:Y:S01]  /*37a0*/  HMMA.16816.F32 R12, R32, R102, R12 ;  /* 0x00000066200c723c */ /* 0x000fe2000000180c */
[-C--:B------:R-:W-:Y:S02]  /*37b0*/  IMNMX R192, R49, R126.reuse, PT ;  /* 0x0000007e31c07217 */ /* 0x080fe40003800200 */
[----:B------:R-:W-:-:S05]  /*37c0*/  IMNMX R135, R135, R126, PT ;  /* 0x0000007e87877217 */ /* 0x000fca0003800200 */
[C---:B------:R-:W-:Y:S08]  /*37d0*/  HMMA.16816.F32 R8, R32.reuse, R96, R8 ;  /* 0x000000602008723c */ /* 0x040ff00000001808 */
[C---:B------:R-:W-:Y:S08]  /*37e0*/  HMMA.16816.F32 R80, R32.reuse, R98, R80 ;  /* 0x000000622050723c */ /* 0x040ff00000001850 */
[C---:B------:R-:W-:Y:S08]  /*37f0*/  HMMA.16816.F32 R76, R32.reuse, R92, R76 ;  /* 0x0000005c204c723c */ /* 0x040ff0000000184c */
[C---:B------:R-:W-:Y:S08]  /*3800*/  HMMA.16816.F32 R72, R32.reuse, R94, R72 ;  /* 0x0000005e2048723c */ /* 0x040ff00000001848 */
[C---:B------:R-:W-:Y:S08]  /*3810*/  HMMA.16816.F32 R56, R32.reuse, R86, R56 ;  /* 0x000000562038723c */ /* 0x040ff00000001838 */
        /* <DEDUP_REMOVED lines=11> */
[----:B------:R-:W-:-:S04]  /*38d0*/  LOP3.LUT R48, R48, c[0x0][0x2d0], RZ, 0x3c, !PT ;  /* 0x0000b40030307a12 */ /* 0x000fc800078e3cff */
        /* <DEDUP_REMOVED lines=22> */
[----:B------:R-:W-:-:S02]  /*3a40*/  @!P2 IADD3 R35, R35, 0x1, RZ ;  /* 0x000000012323a810 */ /* 0x000fc40007ffe0ff */
[----:B------:R-:W-:Y:S02]  /*3a50*/  ISETP.GE.AND P3, PT, R6, RZ, PT ;  /* 0x000000ff0600720c */ /* 0x000fe40003f66270 */
[----:B------:R-:W-:Y:S02]  /*3a60*/  ISETP.NE.AND P2, PT, RZ, c[0x0][0x2d0], PT ;  /* 0x0000b400ff007a0c */ /* 0x000fe40003f45270 */
[----:B------:R-:W-:Y:S02]  /*3a70*/  LOP3.LUT R6, RZ, c[0x0][0x2d0], RZ, 0x33, !PT ;  /* 0x0000b400ff067a12 */ /* 0x000fe400078e33ff */
[----:B------:R-:W-:Y:S02]  /*3a80*/  @P6 IADD3 R49, R49, 0x1, RZ ;  /* 0x0000000131316810 */ /* 0x000fe40007ffe0ff */
[----:B------:R-:W-:-:S05]  /*3a90*/  @P5 IADD3 R35, R35, 0x1, RZ ;  /* 0x0000000123235810 */ /* 0x000fca0007ffe0ff */
        /* <DEDUP_REMOVED lines=24> */
.L_x_2335:
[----:B------:R-:W-:-:S04]  /*3c20*/  LEA R32, -R4, RZ, 0x7 ;  /* 0x000000ff04207211 */ /* 0x000fc800078e39ff */
[----:B------:R-:W-:Y:S02]  /*3c30*/  SHF.R.S32.HI R6, RZ, 0x1f, R32 ;  /* 0x0000001fff067819 */ /* 0x000fe40000011420 */
.L_x_2336:
[----:B------:R-:W-:Y:S01]  /*3c40*/  IADD3 R134, P1, R32, R134, RZ ;  /* 0x0000008620867210 */ /* 0x000fe20007f3e0ff */
[----:B------:R-:W-:Y:S02]  /*3c50*/  IMAD.MOV.U32 R35, RZ, RZ, 0x5 ;  /* 0x00000005ff237424 */ /* 0x000fe400078e00ff */
[----:B------:R-:W-:Y:S01]  /*3c60*/  IMAD.SHL.U32 R33, R4, 0x20, RZ ;  /* 0x0000002004217824 */ /* 0x000fe200078e00ff */
[----:B------:R-:W-:Y:S01]  /*3c70*/  LEA R236, P2, R134, c[0x0][0x168], 0x1 ;  /* 0x00005a0086ec7a11 */ /* 0x000fe200078408ff */
[----:B------:R-:W-:Y:S01]  /*3c80*/  IMAD.X R133, R6, 0x1, R133, P1 ;  /* 0x0000000106857824 */ /* 0x000fe200008e0685 */
[----:B------:R-:W-:Y:S02]  /*3c90*/  SHF.L.U64.HI R4, R4, R35, c[0x0][0x19c] ;  /* 0x0000670004047619 */ /* 0x000fe40000010223 */
[----:B------:R-:W-:Y:S02]  /*3ca0*/  IADD3 R86, P1, R33, R236, RZ ;  /* 0x000000ec21567210 */ /* 0x000fe40007f3e0ff */
[----:B------:R-:W-:-:S02]  /*3cb0*/  LEA.HI.X R237, R134, c[0x0][0x16c], R133, 0x1, P2 ;  /* 0x00005b0086ed7a11 */ /* 0x000fc400010f0c85 */
[----:B------:R-:W-:-:S03]  /*3cc0*/  IADD3 R84, P2, R86, R33, RZ ;  /* 0x0000002156547210 */ /* 0x000fc60007f5e0ff */
[----:B------:R-:W-:Y:S01]  /*3cd0*/  IMAD.X R87, R4, 0x1, R237, P1 ;  /* 0x0000000104577824 */ /* 0x000fe200008e06ed */
[-C--:B------:R-:W-:Y:S01]  /*3ce0*/  IADD3 R50, P1, R84, R33.reuse, RZ ;  /* 0x0000002154327210 */ /* 0x080fe20007f3e0ff */
[----:B------:R-:W-:Y:S01]  /*3cf0*/  @!PT LDS RZ, [RZ] ;  /* 0x00000000fffff984 */ /* 0x000fe20000000800 */
[----:B------:R-:W-:Y:S01]  /*3d00*/  @!PT LDS RZ, [RZ] ;  /* 0x00000000fffff984 */ /* 0x000fe20000000800 */
[----:B------:R-:W-:Y:S01]  /*3d10*/  @!PT LDS RZ, [RZ] ;  /* 0x00000000fffff984 */ /* 0x000fe20000000800 */
[----:B------:R1:W-:Y:S02]  /*3d20*/  LDGSTS.E.BYPASS.LTC128B.128 [R229+0x4000], [R236.64] ;  /* 0x04000000ece57fae */ /* 0x0003e4000b901d48 */
[--C-:B------:R-:W-:Y:S01]  /*3d30*/  IMAD.X R85, R87, 0x1, R4.reuse, P2 ;  /* 0x0000000157557824 */ /* 0x100fe200010e0604 */
[-C--:B------:R-:W-:Y:S01]  /*3d40*/  IADD3 R48, P2, R50, R33.reuse, RZ ;  /* 0x0000002132307210 */ /* 0x080fe20007f5e0ff */
[----:B------:R1:W-:Y:S02]  /*3d50*/  LDGSTS.E.BYPASS.LTC128B.128 [R229+0x8000], [R236.64+0x80] ;  /* 0x08000080ece57fae */ /* 0x0003e4000b901d48 */
[--C-:B------:R-:W-:Y:S01]  /*3d60*/  IMAD.X R51, R85, 0x1, R4.reuse, P1 ;  /* 0x0000000155337824 */ /* 0x100fe200008e0604 */
[-C--:B------:R-:W-:Y:S01]  /*3d70*/  IADD3 R34, P1, R48, R33.reuse, RZ ;  /* 0x0000002130227210 */ /* 0x080fe20007f3e0ff */
[----:B------:R1:W-:Y:S02]  /*3d80*/  LDGSTS.E.BYPASS.LTC128B.128 [R229+0x4800], [R86.64] ;  /* 0x0480000056e57fae */ /* 0x0003e4000b901d48 */
[--C-:B------:R-:W-:Y:S01]  /*3d90*/  IMAD.X R49, R51, 0x1, R4.reuse, P2 ;  /* 0x0000000133317824 */ /* 0x100fe200010e0604 */
[-C--:B------:R-:W-:Y:S01]  /*3da0*/  IADD3 R32, P2, R34, R33.reuse, RZ ;  /* 0x0000002122207210 */ /* 0x080fe20007f5e0ff */
[----:B------:R1:W-:Y:S02]  /*3db0*/  LDGSTS.E.BYPASS.LTC128B.128 [R229+0x8800], [R86.64+0x80] ;  /* 0x0880008056e57fae */ /* 0x0003e4000b901d48 */
[--C-:B------:R-:W-:Y:S01]  /*3dc0*/  IMAD.X R35, R49, 0x1, R4.reuse, P1 ;  /* 0x0000000131237824 */ /* 0x100fe200008e0604 */
[----:B------:R-:W-:Y:S01]  /*3dd0*/  IADD3 R88, P1, R32, R33, RZ ;  /* 0x0000002120587210 */ /* 0x000fe20007f3e0ff */
[----:B------:R1:W-:Y:S02]  /*3de0*/  LDGSTS.E.BYPASS.LTC128B.128 [R229+0x5000], [R84.64] ;  /* 0x0500000054e57fae */ /* 0x0003e4000b901d48 */
[----:B------:R-:W-:-:S02]  /*3df0*/  IMAD.X R33, R35, 0x1, R4, P2 ;  /* 0x0000000123217824 */ /* 0x000fc400010e0604 */
[----:B------:R1:W-:Y:S02]  /*3e00*/  LDGSTS.E.BYPASS.LTC128B.128 [R229+0x9000], [R84.64+0x80] ;  /* 0x0900008054e57fae */ /* 0x0003e4000b901d48 */
[----:B------:R-:W-:Y:S02]  /*3e10*/  IMAD.X R89, R33, 0x1, R4, P1 ;  /* 0x0000000121597824 */ /* 0x000fe400008e0604 */
        /* <DEDUP_REMOVED lines=10> */
[----:B------:R-:W0:Y:S02]  /*3ec0*/  LDGDEPBAR ;  /* 0x00000000000079af */ /* 0x000e240000000000 */
.L_x_2334:
[----:B------:R-:W-:Y:S02]  /*3ed0*/  IMAD.IADD R3, R3, 0x1, R194 ;  /* 0x0000000103037824 */ /* 0x000fe400078e02c2 */
[----:B------:R-:W-:-:S03]  /*3ee0*/  IMAD.SHL.U32 R216, R0, 0x2, RZ ;  /* 0x0000000200d87824 */ /* 0x000fc600078e00ff */
[----:B------:R-:W-:Y:S01]  /*3ef0*/  IADD3 R6, R3, 0x1, RZ ;  /* 0x0000000103067810 */ /* 0x000fe20007ffe0ff */
[----:B------:R-:W-:Y:S01]  /*3f00*/  IMAD R214, R7, 0x2, R216 ;  /* 0x0000000207d67824 */ /* 0x000fe200078e02d8 */
[----:B------:R-:W-:Y:S01]  /*3f10*/  IADD3 R4, R3, 0x8, RZ ;  /* 0x0000000803047810 */ /* 0x000fe20007ffe0ff */
[----:B------:R-:W-:Y:S01]  /*3f20*/  LDSM.16.MT88.4 R100, [R216+0x10000] ;  /* 0x01000000d864783b */ /* 0x000fe20000004200 */
[CC--:B------:R-:W-:Y:S01]  /*3f30*/  ISETP.GE.AND P3, PT, R6.reuse, R192.reuse, PT ;  /* 0x000000c00600720c */ /* 0x0c0fe20003f66270 */
[C---:B------:R-:W-:Y:S01]  /*3f40*/  IMAD R212, R5.reuse, 0x2, R214 ;  /* 0x0000000205d47824 */ /* 0x040fe200078e02d6 */
[----:B------:R-:W-:Y:S01]  /*3f50*/  ISETP.GE.AND P6, PT, R6, R135, PT ;  /* 0x000000870600720c */ /* 0x000fe20003fc6270 */
[----:B------:R-:W-:Y:S01]  /*3f60*/  IMAD R213, R5, 0x2, R216 ;  /* 0x0000000205d57824 */ /* 0x000fe200078e02d8 */
[----:B------:R-:W-:Y:S01]  /*3f70*/  IADD3 R6, R3, 0x9, RZ ;  /* 0x0000000903067810 */ /* 0x000fe20007ffe0ff */
[----:B------:R-:W-:Y:S01]  /*3f80*/  LDSM.16.MT88.4 R124, [R214+0x10000] ;  /* 0x01000000d67c783b */ /* 0x000fe20000004200 */
[----:B------:R-:W-:-:S02]  /*3f90*/  ISETP.GE.AND P2, PT, R4, R192, PT ;  /* 0x000000c00400720c */ /* 0x000fc40003f46270 */
[CC--:B------:R-:W-:Y:S01]  /*3fa0*/  ISETP.GE.AND P5, PT, R6.reuse, R192.reuse, PT ;  /* 0x000000c00600720c */ /* 0x0c0fe20003fa6270 */
[----:B------:R-:W-:Y:S01]  /*3fb0*/  LDSM.16.MT88.4 R92, [R212+0xc000] ;  /* 0x00c00000d45c783b */ /* 0x000fe20000004200 */
[----:B------:R-:W-:Y:S02]  /*3fc0*/  ISETP.GE.AND P1, PT, R6, R135, PT ;  /* 0x000000870600720c */ /* 0x000fe40003f26270 */
[----:B------:R-:W-:Y:S01]  /*3fd0*/  IADD3 R6, R3, 0x11, RZ ;  /* 0x0000001103067810 */ /* 0x000fe20007ffe0ff */
[----:B------:R-:W-:Y:S01]  /*3fe0*/  LDSM.16.MT88.4 R112, [R213+0x10000] ;  /* 0x01000000d570783b */ /* 0x000fe20000004200 */
[----:B-1----:R-:W-:Y:S02]  /*3ff0*/  FSEL R89, R21, -INF , !P5 ;  /* 0xff80000015597808 */ /* 0x002fe40006800000 */
[----:B------:R-:W-:Y:S02]  /*4000*/  FSEL R51, R23, -INF , !P1 ;  /* 0xff80000017337808 */ /* 0x000fe40004800000 */
[----:B------:R-:W-:-:S02]  /*4010*/  ISETP.GE.AND P5, PT, R6, R192, PT ;  /* 0x000000c00600720c */ /* 0x000fc40003fa6270 */
[-C--:B------:R-:W-:Y:S02]  /*4020*/  ISETP.GE.AND P1, PT, R6, R135.reuse, PT ;  /* 0x000000870600720c */ /* 0x080fe40003f26270 */
[----:B------:R-:W-:Y:S02]  /*4030*/  ISETP.GE.AND P4, PT, R4, R135, PT ;  /* 0x000000870400720c */ /* 0x000fe40003f86270 */
[C---:B------:R-:W-:Y:S02]  /*4040*/  IADD3 R6, R3.reuse, 0x19, RZ ;  /* 0x0000001903067810 */ /* 0x040fe40007ffe0ff */
[----:B------:R-:W-:Y:S02]  /*4050*/  IADD3 R4, R3, 0x10, RZ ;  /* 0x0000001003047810 */ /* 0x000fe40007ffe0ff */
[----:B------:R-:W-:Y:S02]  /*4060*/  FSEL R17, R17, -INF , !P5 ;  /* 0xff80000011117808 */ /* 0x000fe40006800000 */
[----:B------:R-:W-:-:S02]  /*4070*/  FSEL R19, R19, -INF , !P1 ;  /* 0xff80000013137808 */ /* 0x000fc40004800000 */
[----:B------:R-:W-:Y:S02]  /*4080*/  FSEL R87, R20, -INF , !P2 ;  /* 0xff80000014577808 */ /* 0x000fe40005000000 */
[----:B------:R-:W-:Y:S02]  /*4090*/  FSEL R85, R22, -INF , !P4 ;  /* 0xff80000016557808 */ /* 0x000fe40006000000 */
[CC--:B------:R-:W-:Y:S02]  /*40a0*/  ISETP.GE.AND P5, PT, R6.reuse, R192.reuse, PT ;  /* 0x000000c00600720c */ /* 0x0c0fe40003fa6270 */
[-C--:B------:R-:W-:Y:S02]  /*40b0*/  ISETP.GE.AND P1, PT, R6, R135.reuse, PT ;  /* 0x000000870600720c */ /* 0x080fe40003f26270 */
[C---:B------:R-:W-:Y:S02]  /*40c0*/  ISETP.GE.AND P2, PT, R4.reuse, R192, PT ;  /* 0x000000c00400720c */ /* 0x040fe40003f46270 */
[----:B------:R-:W-:-:S02]  /*40d0*/  ISETP.GE.AND P4, PT, R4, R135, PT ;  /* 0x000000870400720c */ /* 0x000fc40003f86270 */
[C---:B------:R-:W-:Y:S02]  /*40e0*/  IADD3 R6, R3.reuse, 0x21, RZ ;  /* 0x0000002103067810 */ /* 0x040fe40007ffe0ff */
[----:B------:R-:W-:Y:S02]  /*40f0*/  IADD3 R4, R3, 0x18, RZ ;  /* 0x0000001803047810 */ /* 0x000fe40007ffe0ff */
[----:B------:R-:W-:Y:S02]  /*4100*/  FSEL R13, R13, -INF , !P5 ;  /* 0xff8000000d0d7808 */ /* 0x000fe40006800000 */
[----:B------:R-:W-:Y:S02]  /*4110*/  FSEL R33, R15, -INF , !P1 ;  /* 0xff8000000f217808 */ /* 0x000fe40004800000 */
[----:B------:R-:W-:Y:S02]  /*4120*/  FSEL R49, R16, -INF , !P2 ;  /* 0xff80000010317808 */ /* 0x000fe40005000000 */
        /* <DEDUP_REMOVED lines=37> */
[CC--:B------:R-:W-:Y:S02]  /*4380*/  ISETP.GE.AND P5, PT, R3.reuse, R192.reuse, PT ;  /* 0x000000c00300720c */ /* 0x0c0fe40003fa6270 */
[C---:B------:R-:W-:Y:S02]  /*4390*/  ISETP.GE.AND P2, PT, R4.reuse, R192, PT ;  /* 0x000000c00400720c */ /* 0x040fe40003f46270 */
[----:B------:R-:W-:Y:S02]  /*43a0*/  ISETP.GE.AND P4, PT, R4, R135, PT ;  /* 0x000000870400720c */ /* 0x000fe40003f86270 */
[----:B------:R-:W-:Y:S02]  /*43b0*/  IADD3 R4, R3, 0x40, RZ ;  /* 0x0000004003047810 */ /* 0x000fe40007ffe0ff */
[----:B------:R-:W-:Y:S02]  /*43c0*/  FSEL R24, R24, -INF , !P5 ;  /* 0xff80000018187808 */ /* 0x000fe40006800000 */
[----:B------:R-:W-:-:S02]  /*43d0*/  FSEL R25, R25, -INF , !P3 ;  /* 0xff80000019197808 */ /* 0x000fc40005800000 */
[----:B------:R-:W-:Y:S02]  /*43e0*/  FSEL R249, R79, -INF , !P1 ;  /* 0xff8000004ff97808 */ /* 0x000fe40004800000 */
[----:B------:R-:W-:Y:S01]  /*43f0*/  FSEL R151, R72, -INF , !P2 ;  /* 0xff80000048977808 */ /* 0x000fe20005000000 */
[----:B------:R-:W-:Y:S01]  /*4400*/  LDSM.16.MT88.4 R76, [R214+0xc000] ;  /* 0x00c00000d64c783b */ /* 0x000fe20000004200 */
[----:B------:R-:W-:Y:S02]  /*4410*/  ISETP.GE.AND P1, PT, R6, R135, PT ;  /* 0x000000870600720c */ /* 0x000fe40003f26270 */
[----:B------:R-:W-:Y:S02]  /*4420*/  ISETP.GE.AND P2, PT, R4, R192, PT ;  /* 0x000000c00400720c */ /* 0x000fe40003f46270 */
[----:B------:R-:W-:Y:S02]  /*4430*/  IADD3 R6, R3, 0x48, RZ ;  /* 0x0000004803067810 */ /* 0x000fe40007ffe0ff */
[----:B------:R-:W-:-:S02]  /*4440*/  FMNMX.FTZ R8, R24, R25, !PT ;  /* 0x0000001918087209 */ /* 0x000fc40007810000 */
[----:B------:R-:W-:Y:S02]  /*4450*/  FSEL R247, R74, -INF , !P4 ;  /* 0xff8000004af77808 */ /* 0x000fe40006000000 */
[----:B------:R-:W-:Y:S02]  /*4460*/  FSEL R245, R68, -INF , !P2 ;  /* 0xff80000044f57808 */ /* 0x000fe40005000000 */
[-C--:B------:R-:W-:Y:S02]  /*4470*/  ISETP.GE.AND P4, PT, R4, R135.reuse, PT ;  /* 0x000000870400720c */ /* 0x080fe40003f86270 */
[C---:B------:R-:W-:Y:S02]  /*4480*/  ISETP.GE.AND P3, PT, R6.reuse, R192, PT ;  /* 0x000000c00600720c */ /* 0x040fe40003f66270 */
[----:B------:R-:W-:Y:S02]  /*4490*/  ISETP.GE.AND P2, PT, R6, R135, PT ;  /* 0x000000870600720c */ /* 0x000fe40003f46270 */
[----:B------:R-:W-:-:S02]  /*44a0*/  IADD3 R4, R3, 0x41, RZ ;  /* 0x0000004103047810 */ /* 0x000fc40007ffe0ff */
[----:B------:R-:W-:Y:S02]  /*44b0*/  FMNMX.FTZ R6, R87, R8, !PT ;  /* 0x0000000857067209 */ /* 0x000fe40007810000 */
[----:B------:R-:W-:Y:S02]  /*44c0*/  FSEL R159, R75, -INF , !P1 ;  /* 0xff8000004b9f7808 */ /* 0x000fe40004800000 */
[C---:B------:R-:W-:Y:S02]  /*44d0*/  ISETP.GE.AND P5, PT, R4.reuse, R135, PT ;  /* 0x000000870400720c */ /* 0x040fe40003fa6270 */
[----:B------:R-:W-:Y:S02]  /*44e0*/  FMNMX.FTZ R6, R89, R6, !PT ;  /* 0x0000000659067209 */ /* 0x000fe40007810000 */
[----:B------:R-:W-:Y:S02]  /*44f0*/  ISETP.GE.AND P1, PT, R4, R192, PT ;  /* 0x000000c00400720c */ /* 0x000fe40003f26270 */
[----:B------:R-:W-:-:S02]  /*4500*/  IADD3 R4, R3, 0x49, RZ ;  /* 0x0000004903047810 */ /* 0x000fc40007ffe0ff */
[----:B------:R-:W-:Y:S02]  /*4510*/  FSEL R179, R71, -INF , !P5 ;  /* 0xff80000047b37808 */ /* 0x000fe40006800000 */
[----:B------:R-:W-:Y:S02]  /*4520*/  FMNMX.FTZ R6, R49, R6, !PT ;  /* 0x0000000631067209 */ /* 0x000fe40007810000 */
[----:B------:R-:W-:Y:S02]  /*4530*/  FSEL R241, R70, -INF , !P4 ;  /* 0xff80000046f17808 */ /* 0x000fe40006000000 */
[----:B------:R-:W-:Y:S02]  /*4540*/  FSEL R173, R69, -INF , !P1 ;  /* 0xff80000045ad7808 */ /* 0x000fe40004800000 */
[----:B------:R-:W-:Y:S01]  /*4550*/  ISETP.GE.AND P5, PT, R3, R135, PT ;  /* 0x000000870300720c */ /* 0x000fe20003fa6270 */
[----:B------:R-:W-:Y:S01]  /*4560*/  LDSM.16.MT88.4 R68, [R216+0xc000] ;  /* 0x00c00000d844783b */ /* 0x000fe20000004200 */
[----:B------:R-:W-:-:S02]  /*4570*/  ISETP.GE.AND P4, PT, R4, R192, PT ;  /* 0x000000c00400720c */ /* 0x000fc40003f86270 */
[----:B------:R-:W-:Y:S02]  /*4580*/  ISETP.GE.AND P1, PT, R4, R135, PT ;  /* 0x000000870400720c */ /* 0x000fe40003f26270 */
[----:B------:R-:W-:Y:S02]  /*4590*/  IADD3 R4, R3, 0x50, RZ ;  /* 0x0000005003047810 */ /* 0x000fe40007ffe0ff */
[----:B------:R-:W-:Y:S02]  /*45a0*/  FMNMX.FTZ R6, R17, R6, !PT ;  /* 0x0000000611067209 */ /* 0x000fe40007810000 */
[----:B------:R-:W-:Y:S02]  /*45b0*/  FSEL R27, R27, -INF , !P6 ;  /* 0xff8000001b1b7808 */ /* 0x000fe40007000000 */
[----:B------:R-:W-:Y:S02]  /*45c0*/  FSEL R26, R26, -INF , !P5 ;  /* 0xff8000001a1a7808 */ /* 0x000fe40006800000 */
[----:B------:R-:W-:-:S02]  /*45d0*/  FSEL R175, R64, -INF , !P3 ;  /* 0xff80000040af7808 */ /* 0x000fc40005800000 */
[C---:B------:R-:W-:Y:S02]  /*45e0*/  ISETP.GE.AND P6, PT, R4.reuse, R192, PT ;  /* 0x000000c00400720c */ /* 0x040fe40003fc6270 */
[----:B------:R-:W-:Y:S02]  /*45f0*/  ISETP.GE.AND P3, PT, R4, R135, PT ;  /* 0x000000870400720c */ /* 0x000fe40003f66270 */
[----:B------:R-:W-:Y:S02]  /*4600*/  IADD3 R4, R3, 0x51, RZ ;  /* 0x0000005103047810 */ /* 0x000fe40007ffe0ff */
[----:B------:R-:W-:Y:S02]  /*4610*/  FMNMX.FTZ R6, R23, R6, !PT ;  /* 0x0000000617067209 */ /* 0x000fe40007810000 */
[----:B------:R-:W-:Y:S02]  /*4620*/  FMNMX.FTZ R8, R26, R27, !PT ;  /* 0x0000001b1a087209 */ /* 0x000fe40007810000 */
[----:B------:R-:W-:-:S02]  /*4630*/  FSEL R183, R66, -INF , !P2 ;  /* 0xff80000042b77808 */ /* 0x000fc40005000000 */
[C---:B------:R-:W-:Y:S02]  /*4640*/  ISETP.GE.AND P5, PT, R4.reuse, R192, PT ;  /* 0x000000c00400720c */ /* 0x040fe40003fa6270 */
[----:B------:R-:W-:Y:S02]  /*4650*/  FMNMX.FTZ R9, R13, R6, !PT ;  /* 0x000000060d097209 */ /* 0x000fe40007810000 */
[----:B------:R-:W-:Y:S02]  /*4660*/  ISETP.GE.AND P2, PT, R4, R135, PT ;  /* 0x000000870400720c */ /* 0x000fe40003f46270 */
        /* <DEDUP_REMOVED lines=9> */
[----:B------:R-:W-:Y:S02]  /*4700*/  IADD3 R6, R3, 0x58, RZ ;  /* 0x0000005803067810 */ /* 0x000fe40007ffe0ff */
[----:B------:R-:W-:Y:S02]  /*4710*/  FMNMX.FTZ R4, R136, R9, !PT ;  /* 0x0000000988047209 */ /* 0x000fe40007810000 */
[----:B------:R-:W-:Y:S02]  /*4720*/  FMNMX.FTZ R9, R33, R8, !PT ;  /* 0x0000000821097209 */ /* 0x000fe40007810000 */
[----:B------:R-:W-:Y:S02]  /*4730*/  FSEL R243, R65, -INF , !P4 ;  /* 0xff80000041f37808 */ /* 0x000fe40006000000 */
[----:B------:R-:W-:Y:S02]  /*4740*/  FSEL R239, R67, -INF , !P1 ;  /* 0xff80000043ef7808 */ /* 0x000fe40004800000 */
        /* <DEDUP_REMOVED lines=10> */
[----:B------:R-:W-:Y:S02]  /*47f0*/  IADD3 R6, R3, 0x60, RZ ;  /* 0x0000006003067810 */ /* 0x000fe40007ffe0ff */
[----:B------:R-:W-:Y:S02]  /*4800*/  FMNMX.FTZ R4, R151, R4, !PT ;  /* 0x0000000497047209 */ /* 0x000fe40007810000 */
[----:B------:R-:W-:-:S02]  /*4810*/  FSEL R193, R61, -INF , !P5 ;  /* 0xff8000003dc17808 */ /* 0x000fc40006800000 */
[----:B------:R-:W-:Y:S02]  /*4820*/  FSEL R185, R63, -INF , !P2 ;  /* 0xff8000003fb97808 */ /* 0x000fe40005000000 */
[----:B------:R-:W-:Y:S02]  /*4830*/  FMNMX.FTZ R9, R140, R9, !PT ;  /* 0x000000098c097209 */ /* 0x000fe40007810000 */
[C---:B------:R-:W-:Y:S02]  /*4840*/  ISETP.GE.AND P5, PT, R6.reuse, R192, PT ;  /* 0x000000c00600720c */ /* 0x040fe40003fa6270 */
[----:B------:R-:W-:Y:S02]  /*4850*/  ISETP.GE.AND P2, PT, R6, R135, PT ;  /* 0x000000870600720c */ /* 0x000fe40003f46270 */
[----:B------:R-:W-:Y:S02]  /*4860*/  FMNMX.FTZ R6, R251, R4, !PT ;  /* 0x00000004fb067209 */ /* 0x000fe40007810000 */
[----:B------:R-:W-:-:S02]  /*4870*/  IADD3 R4, R3, 0x61, RZ ;  /* 0x0000006103047810 */ /* 0x000fc40007ffe0ff */
[----:B------:R-:W-:Y:S02]  /*4880*/  FMNMX.FTZ R10, R138, R9, !PT ;  /* 0x000000098a0a7209 */ /* 0x000fe40007810000 */
[----:B------:R-:W-:Y:S02]  /*4890*/  FSEL R191, R56, -INF , !P4 ;  /* 0xff80000038bf7808 */ /* 0x000fe40006000000 */
[----:B------:R-:W-:Y:S02]  /*48a0*/  FSEL R181, R58, -INF , !P1 ;  /* 0xff8000003ab57808 */ /* 0x000fe40004800000 */
[C---:B------:R-:W-:Y:S02]  /*48b0*/  ISETP.GE.AND P4, PT, R4.reuse, R192, PT ;  /* 0x000000c00400720c */ /* 0x040fe40003f86270 */
[----:B------:R-:W-:Y:S02]  /*48c0*/  ISETP.GE.AND P1, PT, R4, R135, PT ;  /* 0x000000870400720c */ /* 0x000fe40003f26270 */
        /* <DEDUP_REMOVED lines=13> */
[----:B------:R-:W-:Y:S02]  /*49a0*/  FSEL R189, R57, -INF , !P6 ;  /* 0xff80000039bd7808 */ /* 0x000fe40007000000 */
[----:B------:R-:W-:Y:S02]  /*49b0*/  FMNMX.FTZ R10, R239, R10, !PT ;  /* 0x0000000aef0a7209 */ /* 0x000fe40007810000 */
[----:B------:R-:W-:Y:S02]  /*49c0*/  FMNMX.FTZ R12, R191, R12, !PT ;  /* 0x0000000cbf0c7209 */ /* 0x000fe40007810000 */
[----:B------:R-:W-:Y:S02]  /*49d0*/  FMNMX.FTZ R10, R187, R10, !PT ;  /* 0x0000000abb0a7209 */ /* 0x000fe40007810000 */
[----:B------:R-:W-:Y:S02]  /*49e0*/  IADD3 R8, R3, 0x68, RZ ;  /* 0x0000006803087810 */ /* 0x000fe40007ffe0ff */
[----:B------:R-:W-:-:S02]  /*49f0*/  FMNMX.FTZ R10, R185, R10, !PT ;  /* 0x0000000ab90a7209 */ /* 0x000fc40007810000 */
[----:B------:R-:W-:Y:S02]  /*4a00*/  FSEL R171, R52, -INF , !P5 ;  /* 0xff80000034ab7808 */ /* 0x000fe40006800000 */
[----:B------:R-:W-:Y:S02]  /*4a10*/  FMNMX.FTZ R12, R189, R12, !PT ;  /* 0x0000000cbd0c7209 */ /* 0x000fe40007810000 */
[----:B------:R-:W-:Y:S02]  /*4a20*/  FSEL R177, R59, -INF , !P3 ;  /* 0xff8000003bb17808 */ /* 0x000fe40005800000 */
[----:B------:R-:W-:Y:S02]  /*4a30*/  FMNMX.FTZ R10, R181, R10, !PT ;  /* 0x0000000ab50a7209 */ /* 0x000fe40007810000 */
[----:B------:R-:W-:Y:S02]  /*4a40*/  ISETP.GE.AND P6, PT, R8, R192, PT ;  /* 0x000000c00800720c */ /* 0x000fe40003fc6270 */
[----:B------:R-:W-:-:S02]  /*4a50*/  IADD3 R9, R3, 0x69, RZ ;  /* 0x0000006903097810 */ /* 0x000fc40007ffe0ff */
[----:B------:R-:W-:Y:S02]  /*4a60*/  FSEL R169, R53, -INF , !P4 ;  /* 0xff80000035a97808 */ /* 0x000fe40006000000 */
[----:B------:R-:W-:Y:S02]  /*4a70*/  FMNMX.FTZ R12, R171, R12, !PT ;  /* 0x0000000cab0c7209 */ /* 0x000fe40007810000 */
[----:B------:R-:W-:Y:S02]  /*4a80*/  FSEL R163, R54, -INF , !P2 ;  /* 0xff80000036a37808 */ /* 0x000fe40005000000 */
[----:B------:R-:W-:Y:S02]  /*4a90*/  FMNMX.FTZ R10, R177, R10, !PT ;  /* 0x0000000ab10a7209 */ /* 0x000fe40007810000 */
[----:B------:R-:W-:Y:S02]  /*4aa0*/  ISETP.GE.AND P3, PT, R8, R135, PT ;  /* 0x000000870800720c */ /* 0x000fe40003f66270 */
[----:B------:R-:W-:-:S02]  /*4ab0*/  IADD3 R8, R3, 0x70, RZ ;  /* 0x0000007003087810 */ /* 0x000fc40007ffe0ff */
[----:B------:R-:W-:Y:S02]  /*4ac0*/  ISETP.GE.AND P5, PT, R9, R192, PT ;  /* 0x000000c00900720c */ /* 0x000fe40003fa6270 */
[----:B------:R-:W-:Y:S02]  /*4ad0*/  FSEL R167, R44, -INF , !P6 ;  /* 0xff8000002ca77808 */ /* 0x000fe40007000000 */
[----:B------:R-:W-:Y:S02]  /*4ae0*/  FMNMX.FTZ R12, R169, R12, !PT ;  /* 0x0000000ca90c7209 */ /* 0x000fe40007810000 */
        /* <DEDUP_REMOVED lines=16> */
[----:B------:R-:W-:Y:S02]  /*4bf0*/  IADD3 R3, R3, 0x79, RZ ;  /* 0x0000007903037810 */ /* 0x000fe40007ffe0ff */
[----:B------:R-:W-:Y:S02]  /*4c00*/  ISETP.GE.AND P5, PT, R4, R192, PT ;  /* 0x000000c00400720c */ /* 0x000fe40003fa6270 */
[----:B------:R-:W-:Y:S02]  /*4c10*/  FSEL R145, R41, -INF , !P6 ;  /* 0xff80000029917808 */ /* 0x000fe40007000000 */
[----:B------:R-:W-:Y:S02]  /*4c20*/  FMNMX.FTZ R12, R147, R12, !PT ;  /* 0x0000000c930c7209 */ /* 0x000fe40007810000 */
[----:B------:R-:W-:-:S02]  /*4c30*/  ISETP.GE.AND P1, PT, R6, R135, PT ;  /* 0x000000870600720c */ /* 0x000fc40003f26270 */
[----:B------:R-:W-:Y:S02]  /*4c40*/  FSEL R139, R42, -INF , !P2 ;  /* 0xff8000002a8b7808 */ /* 0x000fe40005000000 */
[----:B------:R-:W-:Y:S02]  /*4c50*/  FMNMX.FTZ R10, R155, R10, !PT ;  /* 0x0000000a9b0a7209 */ /* 0x000fe40007810000 */
[----:B------:R-:W-:Y:S02]  /*4c60*/  ISETP.GE.AND P4, PT, R3, R192, PT ;  /* 0x000000c00300720c */ /* 0x000fe40003f86270 */
[----:B------:R-:W-:Y:S02]  /*4c70*/  FSEL R143, R28, -INF , !P5 ;  /* 0xff8000001c8f7808 */ /* 0x000fe40006800000 */
[----:B------:R-:W-:Y:S02]  /*4c80*/  FMNMX.FTZ R12, R145, R12, !PT ;  /* 0x0000000c910c7209 */ /* 0x000fe40007810000 */
        /* <DEDUP_REMOVED lines=24> */
[----:B------:R-:W-:Y:S01]  /*4e10*/  FSEL R66, R66, RZ, P1 ;  /* 0x000000ff42427208 */ /* 0x000fe20000800000 */
[----:B------:R-:W-:Y:S01]  /*4e20*/  LDSM.16.MT88.4 R4, [R212+0x10000] ;  /* 0x01000000d404783b */ /* 0x000fe20000004200 */
[C---:B------:R-:W-:Y:S01]  /*4e30*/  FSETP.NEU.FTZ.AND P1, PT, R3.reuse, -INF , PT ;  /* 0xff8000000300780b */ /* 0x040fe20003f3d000 */
[----:B------:R-:W-:Y:S02]  /*4e40*/  FMUL.FTZ R62, R3, c[0x0][0x23c] ;  /* 0x00008f00033e7a20 */ /* 0x000fe40000410000 */
[--C-:B------:R-:W-:Y:S02]  /*4e50*/  FFMA.FTZ R59, R24, c[0x0][0x23c], -R66.reuse ;  /* 0x00008f00183b7a23 */ /* 0x100fe40000010842 */
[--C-:B------:R-:W-:Y:S01]  /*4e60*/  FFMA.FTZ R58, R25, c[0x0][0x23c], -R66.reuse ;  /* 0x00008f00193a7a23 */ /* 0x100fe20000010842 */
[----:B------:R-:W-:Y:S01]  /*4e70*/  FSEL R62, R62, RZ, P1 ;  /* 0x000000ff3e3e7208 */ /* 0x000fe20000800000 */
[--C-:B------:R-:W-:Y:S01]  /*4e80*/  FFMA.FTZ R56, R87, c[0x0][0x23c], -R66.reuse ;  /* 0x00008f0057387a23 */ /* 0x100fe20000010842 */
[----:B------:R-:W-:Y:S01]  /*4e90*/  ISETP.GE.AND P1, PT, R2, 0x2, PT ;  /* 0x000000020200780c */ /* 0x000fe20003f26270 */
        /* <DEDUP_REMOVED lines=8> */
[--C-:B------:R-:W-:Y:S01]  /*4f20*/  FFMA.FTZ R48, R13, c[0x0][0x23c], -R66.reuse ;  /* 0x00008f000d307a23 */ /* 0x100fe20000010842 */
[----:B------:R-:W2:Y:S01]  /*4f30*/  LDSM.16.MT88.4 R84, [R213+0xc000] ;  /* 0x00c00000d554783b */ /* 0x000ea20000004200 */
[--C-:B------:R-:W-:Y:S02]  /*4f40*/  FFMA.FTZ R57, R49, c[0x0][0x23c], -R66.reuse ;  /* 0x00008f0031397a23 */ /* 0x100fe40000010842 */
[--C-:B------:R-:W-:Y:S01]  /*4f50*/  FFMA.FTZ R52, R17, c[0x0][0x23c], -R66.reuse ;  /* 0x00008f0011347a23 */ /* 0x100fe20000010842 */
[----:B------:R-:W3:Y:S01]  /*4f60*/  LDSM.16.MT88.4 R12, [R212+0xc800] ;  /* 0x00c80000d40c783b */ /* 0x000ee20000004200 */
[----:B------:R-:W-:Y:S01]  /*4f70*/  FFMA.FTZ R51, R23, c[0x0][0x23c], -R66 ;  /* 0x00008f0017337a23 */ /* 0x000fe20000010842 */
[----:B------:R-:W-:Y:S01]  /*4f80*/  MUFU.EX2 R56, R56 ;  /* 0x0000003800387308 */ /* 0x000fe20000000800 */
[----:B------:R-:W-:-:S02]  /*4f90*/  FFMA.FTZ R55, R21, c[0x0][0x23c], -R62 ;  /* 0x00008f0015377a23 */ /* 0x000fc4000001083e */
[--C-:B------:R-:W-:Y:S01]  /*4fa0*/  FFMA.FTZ R50, R19, c[0x0][0x23c], -R62.reuse ;  /* 0x00008f0013327a23 */ /* 0x100fe2000001083e */
[----:B------:R-:W4:Y:S01]  /*4fb0*/  LDSM.16.MT88.4 R20, [R214+0xc800] ;  /* 0x00c80000d614783b */ /* 0x000f220000004200 */
[--C-:B------:R-:W-:Y:S02]  /*4fc0*/  FFMA.FTZ R49, R35, c[0x0][0x23c], -R62.reuse ;  /* 0x00008f0023317a23 */ /* 0x100fe4000001083e */
[----:B------:R-:W-:Y:S01]  /*4fd0*/  FFMA.FTZ R46, R33, c[0x0][0x23c], -R62 ;  /* 0x00008f00212e7a23 */ /* 0x000fe2000001083e */
[----:B------:R-:W5:Y:S01]  /*4fe0*/  MUFU.EX2 R53, R53 ;  /* 0x0000003500357308 */ /* 0x000f620000000800 */
[----:B-1----:R-:W-:Y:S01]  /*4ff0*/  F2FP.PACK_AB R116, R58, R59 ;  /* 0x0000003b3a74723e */ /* 0x002fe200000000ff */
[----:B------:R-:W1:Y:S01]  /*5000*/  LDSM.16.MT88.4 R16, [R213+0xc800] ;  /* 0x00c80000d510783b */ /* 0x000e620000004200 */
[--C-:B------:R-:W-:Y:S02]  /*5010*/  FFMA.FTZ R47, R152, c[0x0][0x23c], -R66.reuse ;  /* 0x00008f00982f7a23 */ /* 0x100fe40000010842 */
[--C-:B------:R-:W-:Y:S01]  /*5020*/  FFMA.FTZ R44, R148, c[0x0][0x23c], -R66.reuse ;  /* 0x00008f00942c7a23 */ /* 0x100fe20000010842 */
[----:B------:R-:W1:Y:S01]  /*5030*/  LDSM.16.MT88.4 R32, [R214+0x10800] ;  /* 0x01080000d620783b */ /* 0x000e620000004200 */
[--C-:B------:R-:W-:Y:S01]  /*5040*/  FFMA.FTZ R43, R150, c[0x0][0x23c], -R66.reuse ;  /* 0x00008f00962b7a23 */ /* 0x100fe20000010842 */
[----:B------:R-:W-:Y:S01]  /*5050*/  MUFU.EX2 R63, R63 ;  /* 0x0000003f003f7308 */ /* 0x000fe20000000800 */
[----:B------:R-:W-:-:S02]  /*5060*/  FFMA.FTZ R40, R146, c[0x0][0x23c], -R66 ;  /* 0x00008f0092287a23 */ /* 0x000fc40000010842 */
[--C-:B------:R-:W-:Y:S02]  /*5070*/  FFMA.FTZ R45, R142, c[0x0][0x23c], -R62.reuse ;  /* 0x00008f008e2d7a23 */ /* 0x100fe4000001083e */
[--C-:B------:R-:W-:Y:S02]  /*5080*/  FFMA.FTZ R42, R144, c[0x0][0x23c], -R62.reuse ;  /* 0x00008f00902a7a23 */ /* 0x100fe4000001083e */
[--C-:B------:R-:W-:Y:S01]  /*5090*/  FFMA.FTZ R41, R140, c[0x0][0x23c], -R62.reuse ;  /* 0x00008f008c297a23 */ /* 0x100fe2000001083e */
[----:B------:R-:W2:Y:S01]  /*50a0*/  MUFU.EX2 R60, R60 ;  /* 0x0000003c003c7308 */ /* 0x000ea20000000800 */
[----:B-----5:R-:W-:Y:S01]  /*50b0*/  F2FP.PACK_AB R118, R53, R56 ;  /* 0x000000383576723e */ /* 0x020fe200000000ff */
[----:B------:R-:W-:Y:S02]  /*50c0*/  FFMA.FTZ R0, R138, c[0x0][0x23c], -R62 ;  /* 0x00008f008a007a23 */ /* 0x000fe4000001083e */
[----:B------:R-:W-:Y:S02]  /*50d0*/  FFMA.FTZ R64, R136, c[0x0][0x23c], -R66 ;  /* 0x00008f0088407a23 */ /* 0x000fe40000010842 */
[----:B------:R-:W-:-:S02]  /*50e0*/  FFMA.FTZ R138, R153, c[0x0][0x23c], -R62 ;  /* 0x00008f00998a7a23 */ /* 0x000fc4000001083e */
[----:B------:R-:W-:Y:S01]  /*50f0*/  MUFU.EX2 R61, R61 ;  /* 0x0000003d003d7308 */ /* 0x000fe20000000800 */
[--C-:B------:R-:W-:Y:S02]  /*5100*/  FFMA.FTZ R149, R149, c[0x0][0x23c], -R66.reuse ;  /* 0x00008f0095957a23 */ /* 0x100fe40000010842 */
[--C-:B------:R-:W-:Y:S02]  /*5110*/  FFMA.FTZ R151, R151, c[0x0][0x23c], -R66.reuse ;  /* 0x00008f0097977a23 */ /* 0x100fe40000010842 */
[----:B------:R-:W-:Y:S02]  /*5120*/  FFMA.FTZ R136, R251, c[0x0][0x23c], -R66 ;  /* 0x00008f00fb887a23 */ /* 0x000fe40000010842 */
[--C-:B------:R-:W-:Y:S01]  /*5130*/  FFMA.FTZ R153, R249, c[0x0][0x23c], -R62.reuse ;  /* 0x00008f00f9997a23 */ /* 0x100fe2000001083e */
[----:B------:R-:W5:Y:S01]  /*5140*/  MUFU.EX2 R54, R54 ;  /* 0x0000003600367308 */ /* 0x000f620000000800 */
[----:B--2---:R-:W-:Y:S01]  /*5150*/  F2FP.PACK_AB R117, R60, R63 ;  /* 0x0000003f3c75723e */ /* 0x004fe200000000ff */
        /* <DEDUP_REMOVED lines=12> */
[----:B------:R-:W-:Y:S01]  /*5220*/  FFMA.FTZ R183, R239, c[0x0][0x23c], -R62 ;  /* 0x00008f00efb77a23 */ /* 0x000fe2000001083e */
        /* <DEDUP_REMOVED lines=20> */
[----:B------:R-:W5:Y:S01]  /*5370*/  MUFU.EX2 R50, R50 ;  /* 0x0000003200327308 */ /* 0x000f620000000800 */
        /* <DEDUP_REMOVED lines=62> */
[C---:B----4-:R-:W-:Y:S02]  /*5760*/  HMMA.16816.F32 R72, R4.reuse, R20, R72 ;  /* 0x000000140448723c */ /* 0x050fe40000001848 */
[----:B------:R-:W4:Y:S06]  /*5770*/  MUFU.EX2 R173, R173 ;  /* 0x000000ad00ad7308 */ /* 0x000f2c0000000800 */
[C---:B------:R-:W-:Y:S01]  /*5780*/  HMMA.16816.F32 R76, R4.reuse, R22, R76 ;  /* 0x00000016044c723c */ /* 0x040fe2000000184c */
[----:B------:R-:W-:Y:S01]  /*5790*/  LDSM.16.MT88.4 R20, [R214+0xd000] ;  /* 0x00d00000d614783b */ /* 0x000fe20000004200 */
        /* <DEDUP_REMOVED lines=16> */
[C---:B---3--:R-:W-:Y:S02]  /*58a0*/  HMMA.16816.F32 R120, R4.reuse, R12, R120 ;  /* 0x0000000c0478723c */ /* 0x048fe40000001878 */
[----:B------:R-:W3:Y:S06]  /*58b0*/  MUFU.EX2 R150, R150 ;  /* 0x0000009600967308 */ /* 0x000eec0000000800 */
        /* <DEDUP_REMOVED lines=26> */
[----:B------:R-:W-:Y:S02]  /*5a60*/  MUFU.EX2 R158, R158 ;  /* 0x0000009e009e7308 */ /* 0x000fe40000000800 */
[C---:B--2---:R-:W-:Y:S06]  /*5a70*/  HMMA.16816.F32 R96, R4.reuse, R12, R96 ;  /* 0x0000000c0460723c */ /* 0x044fec0000001860 */
[----:B------:R-:W2:Y:S02]  /*5a80*/  MUFU.EX2 R169, R169 ;  /* 0x000000a900a97308 */ /* 0x000ea40000000800 */
[C---:B------:R-:W-:Y:S01]  /*5a90*/  HMMA.16816.F32 R100, R4.reuse, R14, R100 ;  /* 0x0000000e0464723c */ /* 0x040fe20000001864 */
[----:B------:R-:W2:Y:S05]  /*5aa0*/  LDSM.16.MT88.4 R12, [R212+0xd800] ;  /* 0x00d80000d40c783b */ /* 0x000eaa0000004200 */
[----:B------:R-:W-:Y:S02]  /*5ab0*/  MUFU.EX2 R160, R160 ;  /* 0x000000a000a07308 */ /* 0x000fe40000000800 */
[C---:B------:R-:W-:Y:S06]  /*5ac0*/  HMMA.16816.F32 R128, R4.reuse, R24, R128 ;  /* 0x000000180480723c */ /* 0x040fec0000001880 */
[----:B------:R-:W2:Y:S02]  /*5ad0*/  MUFU.EX2 R165, R165 ;  /* 0x000000a500a57308 */ /* 0x000ea40000000800 */
        /* <DEDUP_REMOVED lines=20> */
[----:B------:R-:W-:-:S02]  /*5c20*/  F2FP.PACK_AB R6, R136, R151 ;  /* 0x000000978806723e */ /* 0x000fc400000000ff */
[----:B-----5:R-:W-:Y:S01]  /*5c30*/  F2FP.PACK_AB R5, R153, R138 ;  /* 0x0000008a9905723e */ /* 0x020fe200000000ff */
[----:B------:R-:W-:Y:S01]  /*5c40*/  FADD.FTZ R138, R138, R41 ;  /* 0x000000298a8a7221 */ /* 0x000fe20000010000 */
[----:B------:R-:W-:Y:S01]  /*5c50*/  F2FP.PACK_AB R7, R159, R140 ;  /* 0x0000008c9f07723e */ /* 0x000fe200000000ff */
[----:B------:R-:W-:Y:S02]  /*5c60*/  FADD.FTZ R64, R149, R64 ;  /* 0x0000004095407221 */ /* 0x000fe40000010000 */
[----:B------:R-:W-:Y:S02]  /*5c70*/  FADD.FTZ R153, R153, R138 ;  /* 0x0000008a99997221 */ /* 0x000fe40000010000 */
[----:B------:R-:W-:Y:S02]  /*5c80*/  FADD.FTZ R151, R151, R64 ;  /* 0x0000004097977221 */ /* 0x000fe40000010000 */
[----:B---3--:R-:W-:Y:S01]  /*5c90*/  HMMA.16816.F32 R80, R4, R16, R80 ;  /* 0x000000100450723c */ /* 0x008fe20000001850 */
[----:B------:R-:W-:-:S02]  /*5ca0*/  FADD.FTZ R140, R140, R153 ;  /* 0x000000998c8c7221 */ /* 0x000fc40000010000 */
        /* <DEDUP_REMOVED lines=25> */
[----:B----4-:R-:W-:Y:S01]  /*5e40*/  F2FP.PACK_AB R4, R173, R142 ;  /* 0x0000008ead04723e */ /* 0x010fe200000000ff */
[----:B------:R-:W-:Y:S01]  /*5e50*/  FADD.FTZ R142, R142, R151 ;  /* 0x000000978e8e7221 */ /* 0x000fe20000010000 */
[----:B------:R-:W-:-:S02]  /*5e60*/  F2FP.PACK_AB R6, R144, R175 ;  /* 0x000000af9006723e */ /* 0x000fc400000000ff */
[----:B------:R-:W-:Y:S01]  /*5e70*/  F2FP.PACK_AB R5, R179, R146 ;  /* 0x00000092b305723e */ /* 0x000fe200000000ff */
[----:B------:R-:W-:Y:S01]  /*5e80*/  FADD.FTZ R146, R146, R159 ;  /* 0x0000009f92927221 */ /* 0x000fe20000010000 */
[----:B------:R-:W-:Y:S01]  /*5e90*/  F2FP.PACK_AB R7, R183, R148 ;  /* 0x00000094b707723e */ /* 0x000fe200000000ff */
[----:B------:R-:W-:Y:S02]  /*5ea0*/  FADD.FTZ R142, R173, R142 ;  /* 0x0000008ead8e7221 */ /* 0x000fe40000010000 */
[----:B------:R-:W-:Y:S02]  /*5eb0*/  FADD.FTZ R179, R179, R146 ;  /* 0x00000092b3b37221 */ /* 0x000fe40000010000 */
[----:B------:R-:W-:Y:S02]  /*5ec0*/  FADD.FTZ R175, R175, R142 ;  /* 0x0000008eafaf7221 */ /* 0x000fe40000010000 */
[----:B-1----:R-:W-:Y:S01]  /*5ed0*/  HMMA.16816.F32 R80, R4, R8, R80 ;  /* 0x000000080450723c */ /* 0x002fe20000001850 */
[----:B------:R-:W-:-:S02]  /*5ee0*/  FADD.FTZ R148, R148, R179 ;  /* 0x000000b394947221 */ /* 0x000fc40000010000 */
[----:B------:R-:W-:Y:S02]  /*5ef0*/  FADD.FTZ R144, R144, R175 ;  /* 0x000000af90907221 */ /* 0x000fe40000010000 */
[----:B------:R-:W-:-:S03]  /*5f00*/  FADD.FTZ R183, R183, R148 ;  /* 0x00000094b7b77221 */ /* 0x000fc60000010000 */
[C---:B------:R-:W-:Y:S01]  /*5f10*/  HMMA.16816.F32 R84, R4.reuse, R10, R84 ;  /* 0x0000000a0454723c */ /* 0x040fe20000001854 */
[----:B------:R-:W1:Y:S07]  /*5f20*/  LDSM.16.MT88.4 R8, [R213+0x12000] ;  /* 0x01200000d508783b */ /* 0x000e6e0000004200 */
[C---:B-----5:R-:W-:Y:S08]  /*5f30*/  HMMA.16816.F32 R72, R4.reuse, R20, R72 ;  /* 0x000000140448723c */ /* 0x060ff00000001848 */
        /* <DEDUP_REMOVED lines=20> */
[----:B------:R-:W-:Y:S01]  /*6080*/  F2FP.PACK_AB R4, R150, R195 ;  /* 0x000000c39604723e */ /* 0x000fe200000000ff */
        /* <DEDUP_REMOVED lines=8> */
[----:B--2---:R-:W-:Y:S01]  /*6110*/  HMMA.16816.F32 R72, R4, R12, R72 ;  /* 0x0000000c0448723c */ /* 0x004fe20000001848 */
[----:B------:R-:W-:-:S02]  /*6120*/  FADD.FTZ R156, R156, R185 ;  /* 0x000000b99c9c7221 */ /* 0x000fc40000010000 */
[----:B------:R-:W-:Y:S02]  /*6130*/  FADD.FTZ R189, R189, R152 ;  /* 0x00000098bdbd7221 */ /* 0x000fe40000010000 */
[----:B------:R-:W-:-:S03]  /*6140*/  FADD.FTZ R177, R177, R156 ;  /* 0x0000009cb1b17221 */ /* 0x000fc60000010000 */
        /* <DEDUP_REMOVED lines=25> */
[----:B------:R-:W-:-:S02]  /*62e0*/  F2FP.PACK_AB R6, R165, R160 ;  /* 0x000000a0a506723e */ /* 0x000fc400000000ff */
[----:B------:R-:W-:Y:S01]  /*62f0*/  F2FP.PACK_AB R5, R161, R162 ;  /* 0x000000a2a105723e */ /* 0x000fe200000000ff */
[----:B------:R-:W-:Y:S01]  /*6300*/  FADD.FTZ R162, R162, R177 ;  /* 0x000000b1a2a27221 */ /* 0x000fe20000010000 */
[----:B----4-:R-:W-:Y:S01]  /*6310*/  F2FP.PACK_AB R7, R32, R157 ;  /* 0x0000009d2007723e */ /* 0x010fe200000000ff */
        /* <DEDUP_REMOVED lines=36> */
[----:B------:R-:W1:Y:S03]  /*6560*/  MUFU.EX2 R26, R26 ;  /* 0x0000001a001a7308 */ /* 0x000e660000000800 */
[C---:B----4-:R-:W-:Y:S05]  /*6570*/  HMMA.16816.F32 R120, R4.reuse, R20, R120 ;  /* 0x000000140478723c */ /* 0x050fea0000001878 */
[----:B------:R-:W4:Y:S03]  /*6580*/  MUFU.EX2 R27, R27 ;  /* 0x0000001b001b7308 */ /* 0x000f260000000800 */
[----:B------:R-:W-:Y:S05]  /*6590*/  HMMA.16816.F32 R116, R4, R22, R116 ;  /* 0x000000160474723c */ /* 0x000fea0000001874 */
[----:B------:R-:W2:Y:S02]  /*65a0*/  MUFU.EX2 R30, R30 ;  /* 0x0000001e001e7308 */ /* 0x000ea40000000800 */
[----:B---3--:R-:W-:Y:S01]  /*65b0*/  F2FP.PACK_AB R4, R25, R24 ;  /* 0x000000181904723e */ /* 0x008fe200000000ff */
[----:B------:R-:W-:Y:S01]  /*65c0*/  FADD.FTZ R24, R24, R165 ;  /* 0x000000a518187221 */ /* 0x000fe20000010000 */
[----:B-1----:R-:W-:-:S03]  /*65d0*/  F2FP.PACK_AB R6, R243, R26 ;  /* 0x0000001af306723e */ /* 0x002fc600000000ff */
        /* <DEDUP_REMOVED lines=93> */
.L_x_2338:
[----:B------:R-:W-:-:S05]  /*6bb0*/  IMAD.MOV.U32 R0, RZ, RZ, c[0x0][0x1a0] ;  /* 0x00006800ff007624 */ /* 0x000fca00078e00ff */
[----:B------:R-:W-:-:S04]  /*6bc0*/  LEA R0, -R0, RZ, 0x7 ;  /* 0x000000ff00007211 */ /* 0x000fc800078e39ff */
[----:B------:R-:W-:Y:S02]  /*6bd0*/  SHF.R.S32.HI R5, RZ, 0x1f, R0 ;  /* 0x0000001fff057819 */ /* 0x000fe40000011400 */
.L_x_2339:
[----:B------:R-:W-:Y:S01]  /*6be0*/  ULDC.64 UR4, c[0x0][0x1a0] ;  /* 0x0000680000047ab9 */ /* 0x000fe20000000a00 */
[C---:B------:R-:W-:Y:S01]  /*6bf0*/  LEA R224, P1, R0.reuse, R224, 0x1 ;  /* 0x000000e000e07211 */ /* 0x040fe200078208ff */
[----:B------:R-:W-:Y:S02]  /*6c00*/  USHF.L.U32 UR7, UR4, 0x5, URZ ;  /* 0x0000000504077899 */ /* 0x000fe4000800063f */
[----:B------:R-:W-:Y:S01]  /*6c10*/  UMOV UR6, 0x5 ;  /* 0x0000000500067882 */ /* 0x000fe20000000000 */
[C---:B------:R-:W-:Y:S01]  /*6c20*/  LEA.HI.X R225, R0.reuse, R225, R5, 0x1, P1 ;  /* 0x000000e100e17211 */ /* 0x040fe200008f0c05 */
[----:B------:R-:W-:Y:S01]  /*6c30*/  USHF.L.U64.HI UR5, UR4, UR6, UR5 ;  /* 0x0000000604057299 */ /* 0x000fe20008010205 */
[----:B------:R-:W-:Y:S02]  /*6c40*/  IADD3 R0, P2, R0, R38, RZ ;  /* 0x0000002600007210 */ /* 0x000fe40007f5e0ff */
[----:B------:R-:W-:Y:S01]  /*6c50*/  IADD3 R6, P1, R224, UR7, RZ ;  /* 0x00000007e0067c10 */ /* 0x000fe2000ff3e0ff */
[----:B------:R-:W-:Y:S01]  /*6c60*/  @!PT LDS RZ, [RZ] ;  /* 0x00000000fffff984 */ /* 0x000fe20000000800 */
[----:B------:R-:W-:Y:S01]  /*6c70*/  @!PT LDS RZ, [RZ] ;  /* 0x00000000fffff984 */ /* 0x000fe20000000800 */
[----:B------:R-:W-:Y:S01]  /*6c80*/  @!PT LDS RZ, [RZ] ;  /* 0x00000000fffff984 */ /* 0x000fe20000000800 */
[----:B------:R1:W-:Y:S02]  /*6c90*/  LDGSTS.E.BYPASS.LTC128B.128 [R229+0xc000], [R224.64] ;  /* 0x0c000000e0e57fae */ /* 0x0003e4000b901d48 */
[----:B------:R-:W-:Y:S01]  /*6ca0*/  IMAD.X R5, R5, 0x1, R36, P2 ;  /* 0x0000000105057824 */ /* 0x000fe200010e0624 */
[----:B------:R-:W-:-:S02]  /*6cb0*/  IADD3.X R7, R225, UR5, RZ, P1, !PT ;  /* 0x00000005e1077c10 */ /* 0x000fc40008ffe4ff */
[----:B------:R-:W-:Y:S02]  /*6cc0*/  IADD3 R8, P1, R6, UR7, RZ ;  /* 0x0000000706087c10 */ /* 0x000fe4000ff3e0ff */
[----:B------:R-:W-:Y:S02]  /*6cd0*/  LEA R10, P2, R0, c[0x0][0x170], 0x1 ;  /* 0x00005c00000a7a11 */ /* 0x000fe400078408ff */
[----:B------:R-:W-:Y:S02]  /*6ce0*/  IADD3.X R9, R7, UR5, RZ, P1, !PT ;  /* 0x0000000507097c10 */ /* 0x000fe40008ffe4ff */
[----:B------:R-:W-:Y:S02]  /*6cf0*/  IADD3 R4, P1, R8, UR7, RZ ;  /* 0x0000000708047c10 */ /* 0x000fe4000ff3e0ff */
[----:B------:R-:W-:Y:S02]  /*6d00*/  LEA.HI.X R11, R0, c[0x0][0x174], R5, 0x1, P2 ;  /* 0x00005d00000b7a11 */ /* 0x000fe400010f0c05 */
[----:B------:R-:W-:-:S02]  /*6d10*/  IADD3.X R5, R9, UR5, RZ, P1, !PT ;  /* 0x0000000509057c10 */ /* 0x000fc40008ffe4ff */
        /* <DEDUP_REMOVED lines=14> */
[----:B------:R-:W-:Y:S01]  /*6e00*/  ISETP.GE.AND P1, PT, R2, 0x3, PT ;  /* 0x000000030200780c */ /* 0x000fe20003f26270 */
        /* <DEDUP_REMOVED lines=9> */
[----:B------:R-:W-:Y:S04]  /*6ea0*/  LDSM.16.M88.4 R44, [R222] ;  /* 0x00000000de2c783b */ /* 0x000fe80000000200 */
[----:B------:R-:W4:Y:S04]  /*6eb0*/  LDSM.16.M88.4 R12, [R221+0x4000] ;  /* 0x00400000dd0c783b */ /* 0x000f280000000200 */
[----:B---3--:R-:W2:Y:S04]  /*6ec0*/  LDSM.16.M88.4 R4, [R221+0x4800] ;  /* 0x00480000dd04783b */ /* 0x008ea80000000200 */
[----:B------:R-:W3:Y:S04]  /*6ed0*/  LDSM.16.M88.4 R152, [R221+0x5000] ;  /* 0x00500000dd98783b */ /* 0x000ee80000000200 */
[----:B------:R-:W1:Y:S04]  /*6ee0*/  LDSM.16.M88.4 R144, [R221+0x5800] ;  /* 0x00580000dd90783b */ /* 0x000e680000000200 */
[----:B------:R-:W1:Y:S04]  /*6ef0*/  LDSM.16.M88.4 R136, [R221+0x6000] ;  /* 0x00600000dd88783b */ /* 0x000e680000000200 */
[----:B------:R-:W1:Y:S04]  /*6f00*/  LDSM.16.M88.4 R60, [R221+0x6800] ;  /* 0x00680000dd3c783b */ /* 0x000e680000000200 */
[----:B------:R-:W1:Y:S04]  /*6f10*/  LDSM.16.M88.4 R52, [R221+0x7000] ;  /* 0x00700000dd34783b */ /* 0x000e680000000200 */
[----:B------:R-:W1:Y:S04]  /*6f20*/  LDSM.16.M88.4 R28, [R221+0x7800] ;  /* 0x00780000dd1c783b */ /* 0x000e680000000200 */
[----:B------:R-:W-:Y:S04]  /*6f30*/  LDSM.16.M88.4 R160, [R220] ;  /* 0x00000000dca0783b */ /* 0x000fe80000000200 */
[----:B------:R-:W1:Y:S04]  /*6f40*/  LDSM.16.M88.4 R24, [R219] ;  /* 0x00000000db18783b */ /* 0x000e680000000200 */
[----:B-----5:R-:W5:Y:S01]  /*6f50*/  LDSM.16.M88.4 R20, [R211] ;  /* 0x00000000d314783b */ /* 0x020f620000000200 */
[C---:B----4-:R-:W-:Y:S03]  /*6f60*/  HMMA.16816.F32 R16, R44.reuse, R12, RZ ;  /* 0x0000000c2c10723c */ /* 0x050fe600000018ff */
[----:B------:R-:W4:Y:S04]  /*6f70*/  LDSM.16.M88.4 R176, [R210] ;  /* 0x00000000d2b0783b */ /* 0x000f280000000200 */
[----:B------:R-:W4:Y:S01]  /*6f80*/  LDSM.16.M88.4 R40, [R208] ;  /* 0x00000000d028783b */ /* 0x000f220000000200 */
[C---:B------:R-:W-:Y:S03]  /*6f90*/  HMMA.16816.F32 R12, R44.reuse, R14, RZ ;  /* 0x0000000e2c0c723c */ /* 0x040fe600000018ff */
[----:B------:R-:W4:Y:S04]  /*6fa0*/  LDSM.16.M88.4 R32, [R207] ;  /* 0x00000000cf20783b */ /* 0x000f280000000200 */
[----:B------:R-:W-:Y:S01]  /*6fb0*/  LDSM.16.M88.4 R36, [R218] ;  /* 0x00000000da24783b */ /* 0x000fe20000000200 */
[C---:B--2---:R-:W-:Y:S03]  /*6fc0*/  HMMA.16816.F32 R8, R44.reuse, R4, RZ ;  /* 0x000000042c08723c */ /* 0x044fe600000018ff */
[----:B------:R-:W-:Y:S04]  /*6fd0*/  LDSM.16.M88.4 R172, [R209] ;  /* 0x00000000d1ac783b */ /* 0x000fe80000000200 */
[----:B------:R-:W-:Y:S01]  /*6fe0*/  LDSM.16.M88.4 R168, [R206] ;  /* 0x00000000cea8783b */ /* 0x000fe20000000200 */
[C---:B------:R-:W-:Y:S03]  /*6ff0*/  HMMA.16816.F32 R4, R44.reuse, R6, RZ ;  /* 0x000000062c04723c */ /* 0x040fe600000018ff */
[----:B------:R-:W-:Y:S04]  /*7000*/  LDSM.16.M88.4 R164, [R205] ;  /* 0x00000000cda4783b */ /* 0x000fe80000000200 */
[----:B------:R-:W-:Y:S01]  /*7010*/  LDSM.16.M88.4 R184, [R215+0x6800] ;  /* 0x00680000d7b8783b */ /* 0x000fe20000000200 */
[C---:B---3--:R-:W-:Y:S03]  /*7020*/  HMMA.16816.F32 R156, R44.reuse, R152, RZ ;  /* 0x000000982c9c723c */ /* 0x048fe600000018ff */
[----:B------:R-:W-:Y:S04]  /*7030*/  LDSM.16.M88.4 R180, [R215+0x7000] ;  /* 0x00700000d7b4783b */ /* 0x000fe80000000200 */
[----:B------:R-:W-:Y:S01]  /*7040*/  LDSM.16.M88.4 R188, [R215+0x8800] ;  /* 0x00880000d7bc783b */ /* 0x000fe20000000200 */
[C---:B-1----:R-:W-:Y:S03]  /*7050*/  HMMA.16816.F32 R148, R44.reuse, R144, RZ ;  /* 0x000000902c94723c */ /* 0x042fe600000018ff */
[----:B------:R-:W0:Y:S05]  /*7060*/  LDGDEPBAR ;  /* 0x00000000000079af */ /* 0x000e2a0000000000 */
        /* <DEDUP_REMOVED lines=17> */
[C---:B----4-:R-:W-:Y:S08]  /*7180*/  HMMA.16816.F32 R156, R160.reuse, R176, R156 ;  /* 0x000000b0a09c723c */ /* 0x050ff0000000189c */
[C---:B------:R-:W-:Y:S01]  /*7190*/  HMMA.16816.F32 R152, R160.reuse, R178, R152 ;  /* 0x000000b2a098723c */ /* 0x040fe20000001898 */
[----:B------:R-:W-:Y:S07]  /*71a0*/  LDSM.16.M88.4 R176, [R215+0x7800] ;  /* 0x00780000d7b0783b */ /* 0x000fee0000000200 */
[C---:B------:R-:W-:Y:S08]  /*71b0*/  HMMA.16816.F32 R140, R160.reuse, R40, R140 ;  /* 0x00000028a08c723c */ /* 0x040ff0000000188c */
[C---:B------:R-:W-:Y:S01]  /*71c0*/  HMMA.16816.F32 R136, R160.reuse, R42, R136 ;  /* 0x0000002aa088723c */ /* 0x040fe20000001888 */
[----:B------:R-:W4:Y:S07]  /*71d0*/  LDSM.16.M88.4 R40, [R215+0x5800] ;  /* 0x00580000d728783b */ /* 0x000f2e0000000200 */
[C---:B------:R-:W-:Y:S08]  /*71e0*/  HMMA.16816.F32 R64, R160.reuse, R32, R64 ;  /* 0x00000020a040723c */ /* 0x040ff00000001840 */
[----:B------:R-:W-:Y:S01]  /*71f0*/  HMMA.16816.F32 R60, R160, R34, R60 ;  /* 0x00000022a03c723c */ /* 0x000fe2000000183c */
[----:B------:R-:W5:Y:S07]  /*7200*/  LDSM.16.M88.4 R32, [R215+0x6000] ;  /* 0x00600000d720783b */ /* 0x000f6e0000000200 */
[C---:B-1----:R-:W-:Y:S08]  /*7210*/  HMMA.16816.F32 R16, R36.reuse, R28, R16 ;  /* 0x0000001c2410723c */ /* 0x042ff00000001810 */
[C---:B------:R-:W-:Y:S01]  /*7220*/  HMMA.16816.F32 R12, R36.reuse, R30, R12 ;  /* 0x0000001e240c723c */ /* 0x040fe2000000180c */
[----:B------:R-:W-:Y:S07]  /*7230*/  LDSM.16.M88.4 R28, [R204] ;  /* 0x00000000cc1c783b */ /* 0x000fee0000000200 */
[C---:B--2---:R-:W-:Y:S08]  /*7240*/  HMMA.16816.F32 R8, R36.reuse, R24, R8 ;  /* 0x000000182408723c */ /* 0x044ff00000001808 */
[C---:B------:R-:W-:Y:S01]  /*7250*/  HMMA.16816.F32 R4, R36.reuse, R26, R4 ;  /* 0x0000001a2404723c */ /* 0x040fe20000001804 */
[----:B------:R-:W1:Y:S07]  /*7260*/  LDSM.16.M88.4 R24, [R217] ;  /* 0x00000000d918783b */ /* 0x000e6e0000000200 */
[C---:B---3--:R-:W-:Y:S08]  /*7270*/  HMMA.16816.F32 R156, R36.reuse, R20, R156 ;  /* 0x00000014249c723c */ /* 0x048ff0000000189c */
[----:B------:R-:W-:Y:S01]  /*7280*/  HMMA.16816.F32 R152, R36, R22, R152 ;  /* 0x000000162498723c */ /* 0x000fe20000001898 */
[----:B------:R-:W2:Y:S07]  /*7290*/  LDSM.16.M88.4 R20, [R204+0x800] ;  /* 0x00080000cc14783b */ /* 0x000eae0000000200 */
        /* <DEDUP_REMOVED lines=8> */
[----:B------:R-:W1:Y:S04]  /*7320*/  LDSM.16.M88.4 R160, [R204+0x2800] ;  /* 0x00280000cca0783b */ /* 0x000e680000000200 */
[----:B------:R-:W1:Y:S03]  /*7330*/  LDSM.16.M88.4 R164, [R204+0x2000] ;  /* 0x00200000cca4783b */ /* 0x000e660000000200 */
[C---:B----4-:R-:W-:Y:S08]  /*7340*/  HMMA.16816.F32 R148, R36.reuse, R40, R148 ;  /* 0x000000282494723c */ /* 0x050ff00000001894 */
[C---:B------:R-:W-:Y:S01]  /*7350*/  HMMA.16816.F32 R144, R36.reuse, R42, R144 ;  /* 0x0000002a2490723c */ /* 0x040fe20000001890 */
[----:B------:R-:W4:Y:S07]  /*7360*/  LDSM.16.M88.4 R40, [R204+0x3000] ;  /* 0x00300000cc28783b */ /* 0x000f2e0000000200 */
[C---:B-----5:R-:W-:Y:S08]  /*7370*/  HMMA.16816.F32 R140, R36.reuse, R32, R140 ;  /* 0x00000020248c723c */ /* 0x060ff0000000188c */
[C---:B------:R-:W-:Y:S01]  /*7380*/  HMMA.16816.F32 R136, R36.reuse, R34, R136 ;  /* 0x000000222488723c */ /* 0x040fe20000001888 */
[----:B------:R-:W5:Y:S07]  /*7390*/  LDSM.16.M88.4 R32, [R204+0x3800] ;  /* 0x00380000cc20783b */ /* 0x000f6e0000000200 */
        /* <DEDUP_REMOVED lines=24> */
[----:B------:R-:W1:Y:S07]  /*7520*/  LDSM.16.M88.4 R168, [R221+0xa000] ;  /* 0x00a00000dda8783b */ /* 0x000e6e0000000200 */
[C---:B------:R-:W-:Y:S08]  /*7530*/  HMMA.16816.F32 R140, R24.reuse, R164, R140 ;  /* 0x000000a4188c723c */ /* 0x040ff0000000188c */
[C---:B------:R-:W-:Y:S01]  /*7540*/  HMMA.16816.F32 R136, R24.reuse, R166, R136 ;  /* 0x000000a61888723c */ /* 0x040fe20000001888 */
[----:B------:R-:W2:Y:S07]  /*7550*/  LDSM.16.M88.4 R164, [R221+0xa800] ;  /* 0x00a80000dda4783b */ /* 0x000eae0000000200 */
[C---:B----4-:R-:W-:Y:S08]  /*7560*/  HMMA.16816.F32 R56, R24.reuse, R40, R56 ;  /* 0x000000281838723c */ /* 0x050ff00000001838 */
[C---:B------:R-:W-:Y:S01]  /*7570*/  HMMA.16816.F32 R52, R24.reuse, R42, R52 ;  /* 0x0000002a1834723c */ /* 0x040fe20000001834 */
[----:B------:R-:W4:Y:S07]  /*7580*/  LDSM.16.M88.4 R40, [R221+0xb800] ;  /* 0x00b80000dd28783b */ /* 0x000f2e0000000200 */
[C---:B-----5:R-:W-:Y:S08]  /*7590*/  HMMA.16816.F32 R48, R24.reuse, R32, R48 ;  /* 0x000000201830723c */ /* 0x060ff00000001830 */
[----:B------:R-:W-:Y:S01]  /*75a0*/  HMMA.16816.F32 R44, R24, R34, R44 ;  /* 0x00000022182c723c */ /* 0x000fe2000000182c */
[----:B------:R-:W-:Y:S04]  /*75b0*/  LDSM.16.M88.4 R24, [R220+0x2000] ;  /* 0x00200000dc18783b */ /* 0x000fe80000000200 */
[----:B------:R-:W5:Y:S03]  /*75c0*/  LDSM.16.M88.4 R32, [R203] ;  /* 0x00000000cb20783b */ /* 0x000f660000000200 */
[C---:B-1----:R-:W-:Y:S08]  /*75d0*/  HMMA.16816.F32 R8, R36.reuse, R28, R8 ;  /* 0x0000001c2408723c */ /* 0x042ff00000001808 */
[C---:B------:R-:W-:Y:S01]  /*75e0*/  HMMA.16816.F32 R4, R36.reuse, R30, R4 ;  /* 0x0000001e2404723c */ /* 0x040fe20000001804 */
[----:B------:R-:W1:Y:S07]  /*75f0*/  LDSM.16.M88.4 R28, [R202] ;  /* 0x00000000ca1c783b */ /* 0x000e6e0000000200 */
[C---:B--2---:R-:W-:Y:S08]  /*7600*/  HMMA.16816.F32 R156, R36.reuse, R20, R156 ;  /* 0x00000014249c723c */ /* 0x044ff0000000189c */
[C---:B------:R-:W-:Y:S01]  /*7610*/  HMMA.16816.F32 R152, R36.reuse, R22, R152 ;  /* 0x000000162498723c */ /* 0x040fe20000001898 */
[----:B------:R-:W2:Y:S07]  /*7620*/  LDSM.16.M88.4 R20, [R201] ;  /* 0x00000000c914783b */ /* 0x000eae0000000200 */
[C---:B------:R-:W-:Y:S08]  /*7630*/  HMMA.16816.F32 R16, R36.reuse, R176, R16 ;  /* 0x000000b02410723c */ /* 0x040ff00000001810 */
[C---:B------:R-:W-:Y:S01]  /*7640*/  HMMA.16816.F32 R12, R36.reuse, R178, R12 ;  /* 0x000000b2240c723c */ /* 0x040fe2000000180c */
[----:B------:R-:W-:Y:S07]  /*7650*/  LDSM.16.M88.4 R176, [R215+0x9800] ;  /* 0x00980000d7b0783b */ /* 0x000fee0000000200 */
[C---:B---3--:R-:W-:Y:S08]  /*7660*/  HMMA.16816.F32 R56, R36.reuse, R160, R56 ;  /* 0x000000a02438723c */ /* 0x048ff00000001838 */
[C---:B------:R-:W-:Y:S01]  /*7670*/  HMMA.16816.F32 R52, R36.reuse, R162, R52 ;  /* 0x000000a22434723c */ /* 0x040fe20000001834 */
[----:B------:R-:W3:Y:S07]  /*7680*/  LDSM.16.M88.4 R160, [R200] ;  /* 0x00000000c8a0783b */ /* 0x000eee0000000200 */
        /* <DEDUP_REMOVED lines=10> */
[----:B------:R-:W-:Y:S01]  /*7730*/  HMMA.16816.F32 R44, R36, R42, R44 ;  /* 0x0000002a242c723c */ /* 0x000fe2000000182c */
[----:B------:R-:W4:Y:S04]  /*7740*/  LDSM.16.M88.4 R40, [R199] ;  /* 0x00000000c728783b */ /* 0x000f280000000200 */
[----:B------:R-:W3:Y:S03]  /*7750*/  LDSM.16.M88.4 R36, [R198] ;  /* 0x00000000c624783b */ /* 0x000ee60000000200 */
[C---:B-----5:R-:W-:Y:S08]  /*7760*/  HMMA.16816.F32 R16, R24.reuse, R32, R16 ;  /* 0x000000201810723c */ /* 0x060ff00000001810 */
[C---:B------:R-:W-:Y:S01]  /*7770*/  HMMA.16816.F32 R12, R24.reuse, R34, R12 ;  /* 0x00000022180c723c */ /* 0x040fe2000000180c */
[----:B------:R-:W5:Y:S07]  /*7780*/  LDSM.16.M88.4 R32, [R197] ;  /* 0x00000000c520783b */ /* 0x000f6e0000000200 */
[C---:B-1----:R-:W-:Y:S08]  /*7790*/  HMMA.16816.F32 R8, R24.reuse, R28, R8 ;  /* 0x0000001c1808723c */ /* 0x042ff00000001808 */
[C---:B------:R-:W-:Y:S01]  /*77a0*/  HMMA.16816.F32 R4, R24.reuse, R30, R4 ;  /* 0x0000001e1804723c */ /* 0x040fe20000001804 */
[----:B------:R-:W1:Y:S07]  /*77b0*/  LDSM.16.M88.4 R28, [R196] ;  /* 0x00000000c41c783b */ /* 0x000e6e0000000200 */
        /* <DEDUP_REMOVED lines=8> */
[----:B------:R-:W-:Y:S07]  /*7840*/  LDSM.16.M88.4 R40, [R217+0x2000] ;  /* 0x00200000d928783b */ /* 0x000fee0000000200 */
[C---:B------:R-:W-:Y:S08]  /*7850*/  HMMA.16816.F32 R64, R24.reuse, R36, R64 ;  /* 0x000000241840723c */ /* 0x040ff00000001840 */
[C---:B------:R-:W-:Y:S01]  /*7860*/  HMMA.16816.F32 R60, R24.reuse, R38, R60 ;  /* 0x00000026183c723c */ /* 0x040fe2000000183c */
[----:B------:R-:W3:Y:S07]  /*7870*/  LDSM.16.M88.4 R36, [R204+0x4000] ;  /* 0x00400000cc24783b */ /* 0x000eee0000000200 */
[C---:B-----5:R-:W-:Y:S08]  /*7880*/  HMMA.16816.F32 R56, R24.reuse, R32, R56 ;  /* 0x000000201838723c */ /* 0x060ff00000001838 */
        /* <DEDUP_REMOVED lines=8> */
[----:B------:R-:W2:Y:S07]  /*7910*/  LDSM.16.M88.4 R20, [R204+0x6000] ;  /* 0x00600000cc14783b */ /* 0x000eae0000000200 */
[C---:B------:R-:W-:Y:S08]  /*7920*/  HMMA.16816.F32 R148, R184.reuse, R176, R148 ;  /* 0x000000b0b894723c */ /* 0x040ff00000001894 */
[C---:B------:R-:W-:Y:S08]  /*7930*/  HMMA.16816.F32 R144, R184.reuse, R178, R144 ;  /* 0x000000b2b890723c */ /* 0x040ff00000001890 */
[C---:B------:R-:W-:Y:S08]  /*7940*/  HMMA.16816.F32 R140, R184.reuse, R172, R140 ;  /* 0x000000acb88c723c */ /* 0x040ff0000000188c */
[C---:B------:R-:W-:Y:S01]  /*7950*/  HMMA.16816.F32 R136, R184.reuse, R174, R136 ;  /* 0x000000aeb888723c */ /* 0x040fe20000001888 */
[----:B------:R-:W-:Y:S07]  /*7960*/  LDSM.16.M88.4 R172, [R204+0x6800] ;  /* 0x00680000ccac783b */ /* 0x000fee0000000200 */
[C---:B------:R-:W-:Y:S08]  /*7970*/  HMMA.16816.F32 R156, R184.reuse, R180, R156 ;  /* 0x000000b4b89c723c */ /* 0x040ff0000000189c */
[C---:B------:R-:W-:Y:S08]  /*7980*/  HMMA.16816.F32 R8, R184.reuse, R188, R8 ;  /* 0x000000bcb808723c */ /* 0x040ff00000001808 */
[----:B------:R-:W-:Y:S08]  /*7990*/  HMMA.16816.F32 R4, R184, R190, R4 ;  /* 0x000000beb804723c */ /* 0x000ff00000001804 */
[C---:B---3--:R-:W-:Y:S08]  /*79a0*/  HMMA.16816.F32 R16, R40.reuse, R36, R16 ;  /* 0x000000242810723c */ /* 0x048ff00000001810 */
[C---:B-1----:R-:W-:Y:S08]  /*79b0*/  HMMA.16816.F32 R148, R40.reuse, R24, R148 ;  /* 0x000000182894723c */ /* 0x042ff00000001894 */
[C---:B------:R-:W-:Y:S01]  /*79c0*/  HMMA.16816.F32 R144, R40.reuse, R26, R144 ;  /* 0x0000001a2890723c */ /* 0x040fe20000001890 */
[----:B------:R-:W1:Y:S07]  /*79d0*/  LDSM.16.M88.4 R24, [R204+0x7000] ;  /* 0x00700000cc18783b */ /* 0x000e6e0000000200 */
[----:B------:R-:W-:Y:S08]  /*79e0*/  HMMA.16816.F32 R12, R40, R38, R12 ;  /* 0x00000026280c723c */ /* 0x000ff0000000180c */
[----:B------:R-:W-:Y:S08]  /*79f0*/  HMMA.16816.F32 R152, R184, R182, R152 ;  /* 0x000000b6b898723c */ /* 0x000ff00000001898 */
[C---:B--2---:R-:W-:Y:S08]  /*7a00*/  HMMA.16816.F32 R140, R40.reuse, R20, R140 ;  /* 0x00000014288c723c */ /* 0x044ff0000000188c */
[----:B------:R-:W-:Y:S01]  /*7a10*/  HMMA.16816.F32 R136, R40, R22, R136 ;  /* 0x000000162888723c */ /* 0x000fe20000001888 */
[----:B------:R-:W2:Y:S01]  /*7a20*/  LDSM.16.M88.4 R20, [R204+0x7800] ;  /* 0x00780000cc14783b */ /* 0x000ea20000000200 */
[----:B------:R-:W-:-:S06]  /*7a30*/  DEPBAR.LE SB0, 0x0 ;  /* 0x000080000000791a */ /* 0x000fcc0000000000 */
[C---:B------:R-:W-:Y:S07]  /*7a40*/  HMMA.16816.F32 R156, R40.reuse, R28, R156 ;  /* 0x0000001c289c723c */ /* 0x040fee000000189c */
[----:B------:R-:W-:Y:S01]  /*7a50*/  IMAD R28, R227, 0x80, R194 ;  /* 0x00000080e31c7824 */ /* 0x000fe200078e02c2 */
[----:B------:R-:W-:Y:S04]  /*7a60*/  HMMA.16816.F32 R8, R40, R32, R8 ;  /* 0x000000202808723c */ /* 0x000fe80000001808 */
[----:B------:R-:W-:-:S02]  /*7a70*/  IADD3 R0, R28, 0x1, RZ ;  /* 0x000000011c007810 */ /* 0x000fc40007ffe0ff */
[-C--:B------:R-:W-:Y:S02]  /*7a80*/  ISETP.GE.AND P2, PT, R28, R192.reuse, PT ;  /* 0x000000c01c00720c */ /* 0x080fe40003f46270 */
[----:B------:R-:W-:Y:S01]  /*7a90*/  HMMA.16816.F32 R4, R40, R34, R4 ;  /* 0x000000222804723c */ /* 0x000fe20000001804 */
[C---:B------:R-:W-:Y:S02]  /*7aa0*/  ISETP.GE.AND P3, PT, R0.reuse, R192, PT ;  /* 0x000000c00000720c */ /* 0x040fe40003f66270 */
[----:B------:R-:W-:Y:S02]  /*7ab0*/  ISETP.GE.AND P6, PT, R0, R135, PT ;  /* 0x000000870000720c */ /* 0x000fe40003fc6270 */
[C---:B------:R-:W-:Y:S02]  /*7ac0*/  IADD3 R2, R28.reuse, 0x9, RZ ;  /* 0x000000091c027810 */ /* 0x040fe40007ffe0ff */
[----:B------:R-:W-:Y:S01]  /*7ad0*/  IADD3 R0, R28, 0x8, RZ ;  /* 0x000000081c007810 */ /* 0x000fe20007ffe0ff */
[----:B------:R-:W-:Y:S01]  /*7ae0*/  HMMA.16816.F32 R56, R184, R164, R56 ;  /* 0x000000a4b838723c */ /* 0x000fe20000001838 */
[----:B------:R-:W-:-:S02]  /*7af0*/  FSEL R16, R16, -INF , !P2 ;  /* 0xff80000010107808 */ /* 0x000fc40005000000 */
[-C--:B------:R-:W-:Y:S02]  /*7b00*/  ISETP.GE.AND P2, PT, R2, R192.reuse, PT ;  /* 0x000000c00200720c */ /* 0x080fe40003f46270 */
[C---:B------:R-:W-:Y:S02]  /*7b10*/  ISETP.GE.AND P4, PT, R0.reuse, R192, PT ;  /* 0x000000c00000720c */ /* 0x040fe40003f86270 */
[-C--:B------:R-:W-:Y:S01]  /*7b20*/  ISETP.GE.AND P5, PT, R0, R135.reuse, PT ;  /* 0x000000870000720c */ /* 0x080fe20003fa6270 */
[----:B------:R-:W-:Y:S01]  /*7b30*/  HMMA.16816.F32 R64, R184, R168, R64 ;  /* 0x000000a8b840723c */ /* 0x000fe20000001840 */
[----:B------:R-:W-:Y:S02]  /*7b40*/  FSEL R0, R17, -INF , !P3 ;  /* 0xff80000011007808 */ /* 0x000fe40005800000 */
[----:B------:R-:W-:Y:S02]  /*7b50*/  ISETP.GE.AND P3, PT, R2, R135, PT ;  /* 0x000000870200720c */ /* 0x000fe40003f66270 */
[----:B------:R-:W-:-:S02]  /*7b60*/  IADD3 R17, R28, 0x11, RZ ;  /* 0x000000111c117810 */ /* 0x000fc40007ffe0ff */
[----:B------:R-:W-:Y:S01]  /*7b70*/  FSEL R2, R13, -INF , !P2 ;  /* 0xff8000000d027808 */ /* 0x000fe20005000000 */
[----:B------:R-:W-:Y:S01]  /*7b80*/  HMMA.16816.F32 R48, R184, R160, R48 ;  /* 0x000000a0b830723c */ /* 0x000fe20000001830 */
[----:B------:R-:W-:Y:S02]  /*7b90*/  FSEL R13, R14, -INF , !P5 ;  /* 0xff8000000e0d7808 */ /* 0x000fe40006800000 */
[C---:B------:R-:W-:Y:S02]  /*7ba0*/  IADD3 R29, R28.reuse, 0x10, RZ ;  /* 0x000000101c1d7810 */ /* 0x040fe40007ffe0ff */
[----:B------:R-:W-:Y:S02]  /*7bb0*/  IADD3 R14, R28, 0x18, RZ ;  /* 0x000000181c0e7810 */ /* 0x000fe40007ffe0ff */
[----:B------:R-:W-:Y:S01]  /*7bc0*/  FSEL R19, R19, -INF , !P6 ;  /* 0xff80000013137808 */ /* 0x000fe20007000000 */
[----:B------:R-:W-:Y:S01]  /*7bd0*/  HMMA.16816.F32 R152, R40, R30, R152 ;  /* 0x0000001e2898723c */ /* 0x000fe20000001898 */
[----:B------:R-:W-:-:S02]  /*7be0*/  FSEL R12, R12, -INF , !P4 ;  /* 0xff8000000c0c7808 */ /* 0x000fc40006000000 */
[CC--:B------:R-:W-:Y:S02]  /*7bf0*/  ISETP.GE.AND P6, PT, R17.reuse, R192.reuse, PT ;  /* 0x000000c01100720c */ /* 0x0c0fe40003fc6270 */
[-C--:B------:R-:W-:Y:S02]  /*7c00*/  ISETP.GE.AND P5, PT, R17, R135.reuse, PT ;  /* 0x000000871100720c */ /* 0x080fe40003fa6270 */
[C---:B------:R-:W-:Y:S01]  /*7c10*/  ISETP.GE.AND P4, PT, R28.reuse, R135, PT ;  /* 0x000000871c00720c */ /* 0x040fe20003f86270 */
[----:B------:R-:W-:Y:S01]  /*7c20*/  HMMA.16816.F32 R52, R184, R166, R52 ;  /* 0x000000a6b834723c */ /* 0x000fe20000001834 */
[----:B------:R-:W-:Y:S02]  /*7c30*/  FSEL R17, R15, -INF , !P3 ;  /* 0xff8000000f117808 */ /* 0x000fe40005800000 */
[----:B------:R-:W-:Y:S02]  /*7c40*/  ISETP.GE.AND P2, PT, R29, R192, PT ;  /* 0x000000c01d00720c */ /* 0x000fe40003f46270 */
[----:B------:R-:W-:-:S02]  /*7c50*/  IADD3 R15, R28, 0x19, RZ ;  /* 0x000000191c0f7810 */ /* 0x000fc40007ffe0ff */
[-C--:B------:R-:W-:Y:S01]  /*7c60*/  ISETP.GE.AND P3, PT, R14, R192.reuse, PT ;  /* 0x000000c00e00720c */ /* 0x080fe20003f66270 */
[C---:B-1----:R-:W-:Y:S01]  /*7c70*/  HMMA.16816.F32 R56, R40.reuse, R24, R56 ;  /* 0x000000182838723c */ /* 0x042fe20000001838 */
[----:B------:R-:W-:Y:S02]  /*7c80*/  FSEL R18, R18, -INF , !P4 ;  /* 0xff80000012127808 */ /* 0x000fe40006000000 */
[----:B------:R-:W-:Y:S02]  /*7c90*/  FSEL R190, R9, -INF , !P6 ;  /* 0xff80000009be7808 */ /* 0x000fe40007000000 */
[----:B------:R-:W-:Y:S02]  /*7ca0*/  ISETP.GE.AND P4, PT, R29, R135, PT ;  /* 0x000000871d00720c */ /* 0x000fe40003f86270 */
[----:B------:R-:W-:Y:S01]  /*7cb0*/  FSEL R194, R8, -INF , !P2 ;  /* 0xff80000008c27808 */ /* 0x000fe20005000000 */
[----:B------:R-:W-:Y:S01]  /*7cc0*/  HMMA.16816.F32 R64, R40, R172, R64 ;  /* 0x000000ac2840723c */ /* 0x000fe20000001840 */
[----:B------:R-:W-:-:S02]  /*7cd0*/  ISETP.GE.AND P6, PT, R15, R192, PT ;  /* 0x000000c00f00720c */ /* 0x000fc40003fc6270 */
[----:B------:R-:W-:Y:S02]  /*7ce0*/  FSEL R188, R4, -INF , !P3 ;  /* 0xff80000004bc7808 */ /* 0x000fe40005800000 */
[C---:B------:R-:W-:Y:S02]  /*7cf0*/  IADD3 R4, R28.reuse, 0x20, RZ ;  /* 0x000000201c047810 */ /* 0x040fe40007ffe0ff */
[----:B------:R-:W-:Y:S01]  /*7d00*/  IADD3 R8, R28, 0x21, RZ ;  /* 0x000000211c087810 */ /* 0x000fe20007ffe0ff */
[----:B------:R-:W-:Y:S01]  /*7d10*/  HMMA.16816.F32 R60, R184, R170, R60 ;  /* 0x000000aab83c723c */ /* 0x000fe2000000183c */
[----:B------:R-:W-:Y:S02]  /*7d20*/  FSEL R24, R5, -INF , !P6 ;  /* 0xff80000005187808 */ /* 0x000fe40007000000 */
[----:B------:R-:W-:Y:S02]  /*7d30*/  FSEL R183, R10, -INF , !P4 ;  /* 0xff8000000ab77808 */ /* 0x000fe40006000000 */
[----:B------:R-:W-:-:S02]  /*7d40*/  FSEL R25, R11, -INF , !P5 ;  /* 0xff8000000b197808 */ /* 0x000fc40006800000 */
[-C--:B------:R-:W-:Y:S01]  /*7d50*/  ISETP.GE.AND P3, PT, R15, R135.reuse, PT ;  /* 0x000000870f00720c */ /* 0x080fe20003f66270 */
[----:B------:R-:W-:Y:S01]  /*7d60*/  HMMA.16816.F32 R52, R40, R26, R52 ;  /* 0x0000001a2834723c */ /* 0x000fe20000001834 */
[CC--:B------:R-:W-:Y:S02]  /*7d70*/  ISETP.GE.AND P6, PT, R4.reuse, R192.reuse, PT ;  /* 0x000000c00400720c */ /* 0x0c0fe40003fc6270 */
[-C--:B------:R-:W-:Y:S02]  /*7d80*/  ISETP.GE.AND P4, PT, R4, R135.reuse, PT ;  /* 0x000000870400720c */ /* 0x080fe40003f86270 */
[----:B------:R-:W-:Y:S02]  /*7d90*/  ISETP.GE.AND P5, PT, R8, R192, PT ;  /* 0x000000c00800720c */ /* 0x000fe40003fa6270 */
[----:B------:R-:W-:Y:S01]  /*7da0*/  ISETP.GE.AND P2, PT, R14, R135, PT ;  /* 0x000000870e00720c */ /* 0x000fe20003f46270 */
[----:B------:R-:W-:Y:S01]  /*7db0*/  HMMA.16816.F32 R184, R184, R162, R44 ;  /* 0x000000a2b8b8723c */ /* 0x000fe2000000182c */
[----:B------:R-:W-:-:S02]  /*7dc0*/  IADD3 R4, R28, 0x28, RZ ;  /* 0x000000281c047810 */ /* 0x000fc40007ffe0ff */
[----:B------:R-:W-:Y:S02]  /*7dd0*/  IADD3 R5, R28, 0x29, RZ ;  /* 0x000000291c057810 */ /* 0x000fe40007ffe0ff */
[----:B------:R-:W-:Y:S02]  /*7de0*/  FSEL R33, R7, -INF , !P3 ;  /* 0xff80000007217808 */ /* 0x000fe40005800000 */
[----:B------:R-:W-:Y:S01]  /*7df0*/  FSEL R34, R156, -INF , !P6 ;  /* 0xff8000009c227808 */ /* 0x000fe20007000000 */
[----:B------:R-:W-:Y:S01]  /*7e00*/  HMMA.16816.F32 R60, R40, R174, R60 ;  /* 0x000000ae283c723c */ /* 0x000fe2000000183c */
[----:B------:R-:W-:Y:S02]  /*7e10*/  FSEL R32, R157, -INF , !P5 ;  /* 0xff8000009d207808 */ /* 0x000fe40006800000 */
[----:B------:R-:W-:Y:S02]  /*7e20*/  FSEL R179, R158, -INF , !P4 ;  /* 0xff8000009eb37808 */ /* 0x000fe40006000000 */
[----:B------:R-:W-:-:S02]  /*7e30*/  FSEL R35, R6, -INF , !P2 ;  /* 0xff80000006237808 */ /* 0x000fc40005000000 */
[CC--:B------:R-:W-:Y:S02]  /*7e40*/  ISETP.GE.AND P3, PT, R4.reuse, R192.reuse, PT ;  /* 0x000000c00400720c */ /* 0x0c0fe40003f66270 */
[-C--:B------:R-:W-:Y:S02]  /*7e50*/  ISETP.GE.AND P6, PT, R4, R135.reuse, PT ;  /* 0x000000870400720c */ /* 0x080fe40003fc6270 */
[C---:B------:R-:W-:Y:S02]  /*7e60*/  ISETP.GE.AND P5, PT, R5.reuse, R192, PT ;  /* 0x000000c00500720c */ /* 0x040fe40003fa6270 */
[-C--:B------:R-:W-:Y:S02]  /*7e70*/  ISETP.GE.AND P4, PT, R5, R135.reuse, PT ;  /* 0x000000870500720c */ /* 0x080fe40003f86270 */
[----:B------:R-:W-:Y:S01]  /*7e80*/  ISETP.GE.AND P2, PT, R8, R135, PT ;  /* 0x000000870800720c */ /* 0x000fe20003f46270 */
[----:B--2---:R-:W-:Y:S01]  /*7e90*/  HMMA.16816.F32 R4, R40, R20, R48 ;  /* 0x000000142804723c */ /* 0x004fe20000001830 */
[----:B------:R-:W-:-:S02]  /*7ea0*/  FSEL R182, R152, -INF , !P3 ;  /* 0xff80000098b67808 */ /* 0x000fc40005800000 */
[----:B------:R-:W-:Y:S02]  /*7eb0*/  FSEL R181, R159, -INF , !P2 ;  /* 0xff8000009fb57808 */ /* 0x000fe40005000000 */
[C---:B------:R-:W-:Y:S02]  /*7ec0*/  IADD3 R37, R28.reuse, 0x40, RZ ;  /* 0x000000401c257810 */ /* 0x040fe40007ffe0ff */
[C---:B------:R-:W-:Y:S01]  /*7ed0*/  IADD3 R50, R28.reuse, 0x30, RZ ;  /* 0x000000301c327810 */ /* 0x040fe20007ffe0ff */
[----:B------:R-:W-:Y:S01]  /*7ee0*/  HMMA.16816.F32 R184, R40, R22, R184 ;  /* 0x0000001628b8723c */ /* 0x000fe200000018b8 */
[----:B------:R-:W-:Y:S02]  /*7ef0*/  IADD3 R49, R28, 0x31, RZ ;  /* 0x000000311c317810 */ /* 0x000fe40007ffe0ff */
[-C--:B------:R-:W-:Y:S02]  /*7f00*/  ISETP.GE.AND P3, PT, R50, R192.reuse, PT ;  /* 0x000000c03200720c */ /* 0x080fe40003f66270 */
[----:B------:R-:W-:-:S02]  /*7f10*/  ISETP.GE.AND P2, PT, R49, R192, PT ;  /* 0x000000c03100720c */ /* 0x000fc40003f46270 */
[----:B------:R-:W-:Y:S02]  /*7f20*/  IADD3 R36, R28, 0x41, RZ ;  /* 0x000000411c247810 */ /* 0x000fe40007ffe0ff */
[----:B------:R-:W-:Y:S02]  /*7f30*/  FSEL R178, R148, -INF , !P3 ;  /* 0xff80000094b27808 */ /* 0x000fe40005800000 */
[----:B------:R-:W-:Y:S02]  /*7f40*/  FSEL R176, R149, -INF , !P2 ;  /* 0xff80000095b07808 */ /* 0x000fe40005000000 */
[-C--:B------:R-:W-:Y:S02]  /*7f50*/  ISETP.GE.AND P3, PT, R37, R192.reuse, PT ;  /* 0x000000c02500720c */ /* 0x080fe40003f66270 */
[----:B------:R-:W-:Y:S02]  /*7f60*/  ISETP.GE.AND P2, PT, R36, R192, PT ;  /* 0x000000c02400720c */ /* 0x000fe40003f46270 */
[----:B------:R-:W-:-:S02]  /*7f70*/  IADD3 R29, R28, 0x50, RZ ;  /* 0x000000501c1d7810 */ /* 0x000fc40007ffe0ff */
        /* <DEDUP_REMOVED lines=17> */
[----:B------:R-:W-:-:S02]  /*8090*/  FSEL R48, R4, -INF , !P3 ;  /* 0xff80000004307808 */ /* 0x000fc40005800000 */
[----:B------:R-:W-:Y:S02]  /*80a0*/  FSEL R46, R5, -INF , !P2 ;  /* 0xff800000052e7808 */ /* 0x000fe40005000000 */
[-C--:B------:R-:W-:Y:S02]  /*80b0*/  ISETP.GE.AND P3, PT, R50, R135.reuse, PT ;  /* 0x000000873200720c */ /* 0x080fe40003f66270 */
[----:B------:R-:W-:Y:S02]  /*80c0*/  ISETP.GE.AND P2, PT, R49, R135, PT ;  /* 0x000000873100720c */ /* 0x000fe40003f46270 */
[C---:B------:R-:W-:Y:S02]  /*80d0*/  IADD3 R39, R28.reuse, 0x38, RZ ;  /* 0x000000381c277810 */ /* 0x040fe40007ffe0ff */
[----:B------:R-:W-:Y:S02]  /*80e0*/  IADD3 R38, R28, 0x39, RZ ;  /* 0x000000391c267810 */ /* 0x000fe40007ffe0ff */
[----:B------:R-:W-:-:S02]  /*80f0*/  FSEL R155, R155, -INF , !P4 ;  /* 0xff8000009b9b7808 */ /* 0x000fc40006000000 */
[----:B------:R-:W-:Y:S02]  /*8100*/  FSEL R175, R150, -INF , !P3 ;  /* 0xff80000096af7808 */ /* 0x000fe40005800000 */
[----:B------:R-:W-:Y:S02]  /*8110*/  FSEL R161, R151, -INF , !P2 ;  /* 0xff80000097a17808 */ /* 0x000fe40005000000 */
[-C--:B------:R-:W-:Y:S02]  /*8120*/  ISETP.GE.AND P4, PT, R39, R135.reuse, PT ;  /* 0x000000872700720c */ /* 0x080fe40003f86270 */
[-C--:B------:R-:W-:Y:S02]  /*8130*/  ISETP.GE.AND P3, PT, R38, R135.reuse, PT ;  /* 0x000000872600720c */ /* 0x080fe40003f66270 */
[----:B------:R-:W-:Y:S02]  /*8140*/  ISETP.GE.AND P2, PT, R37, R135, PT ;  /* 0x000000872500720c */ /* 0x000fe40003f46270 */
[----:B------:R-:W-:-:S02]  /*8150*/  IADD3 R31, R28, 0x48, RZ ;  /* 0x000000481c1f7810 */ /* 0x000fc40007ffe0ff */
[----:B------:R-:W-:Y:S02]  /*8160*/  IADD3 R30, R28, 0x49, RZ ;  /* 0x000000491c1e7810 */ /* 0x000fe40007ffe0ff */
[----:B------:R-:W-:Y:S02]  /*8170*/  FSEL R177, R154, -INF , !P6 ;  /* 0xff8000009ab17808 */ /* 0x000fe40007000000 */
[----:B------:R-:W-:Y:S02]  /*8180*/  FSEL R180, R153, -INF , !P5 ;  /* 0xff80000099b47808 */ /* 0x000fe40006800000 */
[----:B------:R-:W-:Y:S02]  /*8190*/  FSEL R173, R146, -INF , !P4 ;  /* 0xff80000092ad7808 */ /* 0x000fe40006000000 */
[----:B------:R-:W-:Y:S02]  /*81a0*/  FSEL R163, R147, -INF , !P3 ;  /* 0xff80000093a37808 */ /* 0x000fe40005800000 */
[----:B------:R-:W-:-:S02]  /*81b0*/  FSEL R171, R142, -INF , !P2 ;  /* 0xff8000008eab7808 */ /* 0x000fc40005000000 */
[-C--:B------:R-:W-:Y:S02]  /*81c0*/  ISETP.GE.AND P6, PT, R39, R192.reuse, PT ;  /* 0x000000c02700720c */ /* 0x080fe40003fc6270 */
[----:B------:R-:W-:Y:S02]  /*81d0*/  ISETP.GE.AND P5, PT, R38, R192, PT ;  /* 0x000000c02600720c */ /* 0x000fe40003fa6270 */
[-C--:B------:R-:W-:Y:S02]  /*81e0*/  ISETP.GE.AND P4, PT, R36, R135.reuse, PT ;  /* 0x000000872400720c */ /* 0x080fe40003f86270 */
[-C--:B------:R-:W-:Y:S02]  /*81f0*/  ISETP.GE.AND P3, PT, R31, R135.reuse, PT ;  /* 0x000000871f00720c */ /* 0x080fe40003f66270 */
[----:B------:R-:W-:Y:S02]  /*8200*/  ISETP.GE.AND P2, PT, R30, R135, PT ;  /* 0x000000871e00720c */ /* 0x000fe40003f46270 */
[----:B------:R-:W-:-:S02]  /*8210*/  IADD3 R26, R28, 0x58, RZ ;  /* 0x000000581c1a7810 */ /* 0x000fc40007ffe0ff */
[----:B------:R-:W-:Y:S02]  /*8220*/  FSEL R174, R144, -INF , !P6 ;  /* 0xff80000090ae7808 */ /* 0x000fe40007000000 */
[----:B------:R-:W-:Y:S02]  /*8230*/  FSEL R172, R145, -INF , !P5 ;  /* 0xff80000091ac7808 */ /* 0x000fe40006800000 */
[----:B------:R-:W-:Y:S02]  /*8240*/  FSEL R169, R143, -INF , !P4 ;  /* 0xff8000008fa97808 */ /* 0x000fe40006000000 */
[----:B------:R-:W-:Y:S02]  /*8250*/  FSEL R165, R138, -INF , !P3 ;  /* 0xff8000008aa57808 */ /* 0x000fe40005800000 */
[----:B------:R-:W-:Y:S02]  /*8260*/  FSEL R167, R139, -INF , !P2 ;  /* 0xff8000008ba77808 */ /* 0x000fe40005000000 */
[----:B------:R-:W-:-:S02]  /*8270*/  ISETP.GE.AND P6, PT, R31, R192, PT ;  /* 0x000000c01f00720c */ /* 0x000fc40003fc6270 */
[----:B------:R-:W-:Y:S02]  /*8280*/  ISETP.GE.AND P5, PT, R30, R192, PT ;  /* 0x000000c01e00720c */ /* 0x000fe40003fa6270 */
[-C--:B------:R-:W-:Y:S02]  /*8290*/  ISETP.GE.AND P4, PT, R29, R135.reuse, PT ;  /* 0x000000871d00720c */ /* 0x080fe40003f86270 */
[-C--:B------:R-:W-:Y:S02]  /*82a0*/  ISETP.GE.AND P3, PT, R27, R135.reuse, PT ;  /* 0x000000871b00720c */ /* 0x080fe40003f66270 */
[----:B------:R-:W-:Y:S02]  /*82b0*/  ISETP.GE.AND P2, PT, R26, R135, PT ;  /* 0x000000871a00720c */ /* 0x000fe40003f46270 */
[----:B------:R-:W-:Y:S02]  /*82c0*/  IADD3 R21, R28, 0x59, RZ ;  /* 0x000000591c157810 */ /* 0x000fe40007ffe0ff */
[----:B------:R-:W-:-:S02]  /*82d0*/  FSEL R168, R136, -INF , !P6 ;  /* 0xff80000088a87808 */ /* 0x000fc40007000000 */
[----:B------:R-:W-:Y:S02]  /*82e0*/  FSEL R164, R137, -INF , !P5 ;  /* 0xff80000089a47808 */ /* 0x000fe40006800000 */
[----:B------:R-:W-:Y:S02]  /*82f0*/  FSEL R159, R66, -INF , !P4 ;  /* 0xff800000429f7808 */ /* 0x000fe40006000000 */
[----:B------:R-:W-:Y:S02]  /*8300*/  FSEL R157, R67, -INF , !P3 ;  /* 0xff800000439d7808 */ /* 0x000fe40005800000 */
[----:B------:R-:W-:Y:S02]  /*8310*/  FSEL R151, R62, -INF , !P2 ;  /* 0xff8000003e977808 */ /* 0x000fe40005000000 */
[-C--:B------:R-:W-:Y:S02]  /*8320*/  ISETP.GE.AND P6, PT, R26, R192.reuse, PT ;  /* 0x000000c01a00720c */ /* 0x080fe40003fc6270 */
[----:B------:R-:W-:-:S02]  /*8330*/  ISETP.GE.AND P5, PT, R21, R192, PT ;  /* 0x000000c01500720c */ /* 0x000fc40003fa6270 */
[-C--:B------:R-:W-:Y:S02]  /*8340*/  ISETP.GE.AND P4, PT, R21, R135.reuse, PT ;  /* 0x000000871500720c */ /* 0x080fe40003f86270 */
[-C--:B------:R-:W-:Y:S02]  /*8350*/  ISETP.GE.AND P3, PT, R20, R135.reuse, PT ;  /* 0x000000871400720c */ /* 0x080fe40003f66270 */
[----:B------:R-:W-:Y:S02]  /*8360*/  ISETP.GE.AND P2, PT, R15, R135, PT ;  /* 0x000000870f00720c */ /* 0x000fe40003f46270 */
[C---:B------:R-:W-:Y:S02]  /*8370*/  IADD3 R14, R28.reuse, 0x68, RZ ;  /* 0x000000681c0e7810 */ /* 0x040fe40007ffe0ff */
[----:B------:R-:W-:Y:S02]  /*8380*/  IADD3 R11, R28, 0x69, RZ ;  /* 0x000000691c0b7810 */ /* 0x000fe40007ffe0ff */
[----:B------:R-:W-:-:S02]  /*8390*/  FSEL R156, R60, -INF , !P6 ;  /* 0xff8000003c9c7808 */ /* 0x000fc40007000000 */
[----:B------:R-:W-:Y:S02]  /*83a0*/  FSEL R154, R61, -INF , !P5 ;  /* 0xff8000003d9a7808 */ /* 0x000fe40006800000 */
[----:B------:R-:W-:Y:S02]  /*83b0*/  FSEL R149, R63, -INF , !P4 ;  /* 0xff8000003f957808 */ /* 0x000fe40006000000 */
[----:B------:R-:W-:Y:S02]  /*83c0*/  FSEL R147, R58, -INF , !P3 ;  /* 0xff8000003a937808 */ /* 0x000fe40005800000 */
[----:B------:R-:W-:Y:S02]  /*83d0*/  FSEL R145, R59, -INF , !P2 ;  /* 0xff8000003b917808 */ /* 0x000fe40005000000 */
[----:B------:R-:W-:Y:S01]  /*83e0*/  IADD3 R8, R28, 0x78, RZ ;  /* 0x000000781c087810 */ /* 0x000fe20007ffe0ff */
[----:B------:R-:W-:Y:S01]  /*83f0*/  BAR.SYNC.DEFER_BLOCKING 0x0 ;  /* 0x0000000000007b1d */ /* 0x000fe20000010000 */
[----:B------:R-:W-:-:S02]  /*8400*/  ISETP.GE.AND P6, PT, R14, R192, PT ;  /* 0x000000c00e00720c */ /* 0x000fc40003fc6270 */
[C---:B------:R-:W-:Y:S02]  /*8410*/  ISETP.GE.AND P5, PT, R11.reuse, R192, PT ;  /* 0x000000c00b00720c */ /* 0x040fe40003fa6270 */
        /* <DEDUP_REMOVED lines=14> */
[----:B------:R-:W-:Y:S02]  /*8500*/  FSEL R49, R7, -INF , !P4 ;  /* 0xff80000007317808 */ /* 0x000fe40006000000 */
[----:B------:R-:W-:Y:S02]  /*8510*/  FSEL R60, R184, -INF , !P6 ;  /* 0xff800000b83c7808 */ /* 0x000fe40007000000 */
[----:B------:R-:W-:-:S02]  /*8520*/  FSEL R57, R185, -INF , !P5 ;  /* 0xff800000b9397808 */ /* 0x000fc40006800000 */
[----:B------:R-:W-:Y:S02]  /*8530*/  FSEL R47, R186, -INF , !P3 ;  /* 0xff800000ba2f7808 */ /* 0x000fe40005800000 */
[----:B------:R-:W-:Y:S01]  /*8540*/  FSEL R45, R187, -INF , !P2 ;  /* 0xff800000bb2d7808 */ /* 0x000fe20005000000 */
[----:B------:R-:W-:Y:S05]  /*8550*/  @!P1 BRA `(.L_x_2340) ;  /* 0x000006c000009947 */ /* 0x000fea0003800000 */
[----:B------:R-:W-:Y:S02]  /*8560*/  ULDC.64 UR8, c[0x0][0x118] ;  /* 0x0000460000087ab9 */ /* 0x000fe40000000a00 */
[----:B------:R-:W-:Y:S01]  /*8570*/  ULDC UR6, c[0x0][0x198] ;  /* 0x0000660000067ab9 */ /* 0x000fe20000000800 */
[----:B------:R-:W-:Y:S05]  /*8580*/  @!P0 BRA `(.L_x_2341) ;  /* 0x000003b000008947 */ /* 0x000fea0003800000 */
[----:B------:R-:W-:Y:S01]  /*8590*/  IABS R4, c[0x0][0x2d0] ;  /* 0x0000b40000047a13 */ /* 0x000fe20000000000 */
[----:B------:R-:W-:-:S03]  /*85a0*/  IMAD.SHL.U32 R5, R227, 0x80, RZ ;  /* 0x00000080e3057824 */ /* 0x000fc600078e00ff */
[----:B------:R-:W1:Y:S02]  /*85b0*/  I2F.RP R9, R4 ;  /* 0x0000000400097306 */ /* 0x000e640000209400 */
[C---:B------:R-:W-:Y:S02]  /*85c0*/  IADD3 R11, R5.reuse, -0x80, RZ ;  /* 0xffffff80050b7810 */ /* 0x040fe40007ffe0ff */
[----:B------:R-:W-:Y:S02]  /*85d0*/  IABS R8, R5 ;  /* 0x0000000500087213 */ /* 0x000fe40000000000 */
[----:B------:R-:W-:Y:S02]  /*85e0*/  IABS R6, R11 ;  /* 0x0000000b00067213 */ /* 0x000fe40000000000 */
[----:B------:R-:W-:Y:S02]  /*85f0*/  LOP3.LUT R5, R5, c[0x0][0x2d0], RZ, 0x3c, !PT ;  /* 0x0000b40005057a12 */ /* 0x000fe400078e3cff */
[----:B------:R-:W-:-:S02]  /*8600*/  LOP3.LUT R11, R11, c[0x0][0x2d0], RZ, 0x3c, !PT ;  /* 0x0000b4000b0b7a12 */ /* 0x000fc400078e3cff */
        /* <DEDUP_REMOVED lines=23> */
[----:B------:R-:W-:-:S02]  /*8780*/  ISETP.NE.AND P2, PT, RZ, c[0x0][0x2d0], PT ;  /* 0x0000b400ff007a0c */ /* 0x000fc40003f45270 */
[----:B------:R-:W-:-:S05]  /*8790*/  LOP3.LUT R4, RZ, c[0x0][0x2d0], RZ, 0x33, !PT ;  /* 0x0000b400ff047a12 */ /* 0x000fca00078e33ff */
        /* <DEDUP_REMOVED lines=26> */
.L_x_2341:
[----:B------:R-:W-:-:S04]  /*8940*/  ULEA UR5, -UR6, URZ, 0x7 ;  /* 0x0000003f06057291 */ /* 0x000fc8000f8e393f */
[----:B------:R-:W-:Y:S02]  /*8950*/  USHF.R.S32.HI UR4, URZ, 0x1f, UR5 ;  /* 0x0000001f3f047899 */ /* 0x000fe40008011405 */
[----:B------:R-:W-:-:S04]  /*8960*/  MOV R5, UR5 ;  /* 0x0000000500057c02 */ /* 0x000fc80008000f00 */
[----:B------:R-:W-:Y:S02]  /*8970*/  MOV R4, UR4 ;  /* 0x0000000400047c02 */ /* 0x000fe40008000f00 */
.L_x_2342:
[----:B------:R-:W-:Y:S01]  /*8980*/  IADD3 R5, P1, R134, R5, RZ ;  /* 0x0000000586057210 */ /* 0x000fe20007f3e0ff */
[----:B------:R-:W-:Y:S02]  /*8990*/  USHF.L.U32 UR7, UR6, 0x5, URZ ;  /* 0x0000000506077899 */ /* 0x000fe4000800063f */
[----:B------:R-:W-:Y:S02]  /*89a0*/  ULDC UR4, c[0x0][0x19c] ;  /* 0x0000670000047ab9 */ /* 0x000fe40000000800 */
[----:B------:R-:W-:Y:S01]  /*89b0*/  IMAD.X R4, R133, 0x1, R4, P1 ;  /* 0x0000000185047824 */ /* 0x000fe200008e0604 */
[C---:B------:R-:W-:Y:S01]  /*89c0*/  LEA R236, P1, R5.reuse, c[0x0][0x168], 0x1 ;  /* 0x00005a0005ec7a11 */ /* 0x040fe200078208ff */
[----:B------:R-:W-:Y:S02]  /*89d0*/  UMOV UR5, 0x5 ;  /* 0x0000000500057882 */ /* 0x000fe40000000000 */
[----:B------:R-:W-:Y:S01]  /*89e0*/  USHF.L.U64.HI UR4, UR6, UR5, UR4 ;  /* 0x0000000506047299 */ /* 0x000fe20008010204 */
[----:B------:R-:W-:-:S02]  /*89f0*/  LEA.HI.X R237, R5, c[0x0][0x16c], R4, 0x1, P1 ;  /* 0x00005b0005ed7a11 */ /* 0x000fc400008f0c04 */
        /* <DEDUP_REMOVED lines=34> */
.L_x_2340:
[----:B-1----:R-:W-:Y:S01]  /*8c20*/  FMNMX.FTZ R5, R132, R16, !PT ;  /* 0x0000001084057209 */ /* 0x002fe20007810000 */
        /* <DEDUP_REMOVED lines=78> */
[----:B------:R-:W-:Y:S01]  /*9110*/  FMUL.FTZ R50, R37, c[0x0][0x23c] ;  /* 0x00008f0025327a20 */ /* 0x000fe20000410000 */
[----:B------:R-:W-:Y:S02]  /*9120*/  FSEL R61, R61, RZ, P2 ;  /* 0x000000ff3d3d7208 */ /* 0x000fe40001000000 */
[----:B------:R-:W-:Y:S02]  /*9130*/  FSEL R5, R38, RZ, P2 ;  /* 0x000000ff26057208 */ /* 0x000fe40001000000 */
[----:B------:R-:W-:Y:S01]  /*9140*/  FSEL R50, R50, RZ, P1 ;  /* 0x000000ff32327208 */ /* 0x000fe20000800000 */
[--C-:B------:R-:W-:Y:S01]  /*9150*/  FFMA.FTZ R31, R0, c[0x0][0x23c], -R61.reuse ;  /* 0x00008f00001f7a23 */ /* 0x100fe2000001083d */
[----:B------:R-:W-:Y:S01]  /*9160*/  FSEL R6, R37, RZ, P1 ;  /* 0x000000ff25067208 */ /* 0x000fe20000800000 */
[----:B------:R-:W-:-:S02]  /*9170*/  FFMA.FTZ R30, R12, c[0x0][0x23c], -R61 ;  /* 0x00008f000c1e7a23 */ /* 0x000fc4000001083d */
[----:B------:R-:W-:Y:S02]  /*9180*/  FFMA.FTZ R0, R13, c[0x0][0x23c], -R50 ;  /* 0x00008f000d007a23 */ /* 0x000fe40000010832 */
[----:B------:R-:W1:Y:S01]  /*9190*/  LDSM.16.MT88.4 R12, [R216+0xc000] ;  /* 0x00c00000d80c783b */ /* 0x000e620000004200 */
[----:B------:R-:W-:Y:S01]  /*91a0*/  FADD.FTZ R4, R132, -R5 ;  /* 0x8000000584047221 */ /* 0x000fe20000010000 */
[----:B------:R-:W-:Y:S01]  /*91b0*/  MUFU.EX2 R31, R31 ;  /* 0x0000001f001f7308 */ /* 0x000fe20000000800 */
[----:B------:R-:W-:Y:S02]  /*91c0*/  FADD.FTZ R6, R3, -R6 ;  /* 0x8000000603067221 */ /* 0x000fe40000010000 */
[--C-:B------:R-:W-:Y:S02]  /*91d0*/  FFMA.FTZ R29, R2, c[0x0][0x23c], -R61.reuse ;  /* 0x00008f00021d7a23 */ /* 0x100fe4000001083d */
[----:B------:R-:W-:Y:S02]  /*91e0*/  FFMA.FTZ R36, R16, c[0x0][0x23c], -R61 ;  /* 0x00008f0010247a23 */ /* 0x000fe4000001083d */
[--C-:B------:R-:W-:Y:S01]  /*91f0*/  FFMA.FTZ R28, R18, c[0x0][0x23c], -R50.reuse ;  /* 0x00008f00121c7a23 */ /* 0x100fe20000010832 */
[----:B------:R-:W-:Y:S01]  /*9200*/  MUFU.EX2 R30, R30 ;  /* 0x0000001e001e7308 */ /* 0x000fe20000000800 */
[----:B------:R-:W-:-:S02]  /*9210*/  FFMA.FTZ R2, R19, c[0x0][0x23c], -R50 ;  /* 0x00008f0013027a23 */ /* 0x000fc40000010832 */
[----:B------:R-:W-:Y:S02]  /*9220*/  FFMA.FTZ R39, R17, c[0x0][0x23c], -R50 ;  /* 0x00008f0011277a23 */ /* 0x000fe40000010832 */
[----:B------:R-:W-:Y:S01]  /*9230*/  FMUL.FTZ R44, R4, c[0x0][0x23c] ;  /* 0x00008f00042c7a20 */ /* 0x000fe20000410000 */
[----:B------:R-:W2:Y:S01]  /*9240*/  LDSM.16.MT88.4 R16, [R213+0xc000] ;  /* 0x00c00000d510783b */ /* 0x000ea20000004200 */
[----:B------:R-:W-:Y:S01]  /*9250*/  FMUL.FTZ R3, R6, c[0x0][0x23c] ;  /* 0x00008f0006037a20 */ /* 0x000fe20000410000 */
[----:B------:R-:W3:Y:S01]  /*9260*/  MUFU.EX2 R36, R36 ;  /* 0x0000002400247308 */ /* 0x000ee20000000800 */
[--C-:B------:R-:W-:Y:S02]  /*9270*/  FFMA.FTZ R56, R194, c[0x0][0x23c], -R61.reuse ;  /* 0x00008f00c2387a23 */ /* 0x100fe4000001083d */
[--C-:B------:R-:W-:Y:S02]  /*9280*/  FFMA.FTZ R59, R190, c[0x0][0x23c], -R61.reuse ;  /* 0x00008f00be3b7a23 */ /* 0x100fe4000001083d */
[----:B------:R-:W-:-:S02]  /*9290*/  FFMA.FTZ R58, R188, c[0x0][0x23c], -R61 ;  /* 0x00008f00bc3a7a23 */ /* 0x000fc4000001083d */
[--C-:B------:R-:W-:Y:S01]  /*92a0*/  FFMA.FTZ R63, R24, c[0x0][0x23c], -R61.reuse ;  /* 0x00008f00183f7a23 */ /* 0x100fe2000001083d */
[----:B------:R-:W4:Y:S01]  /*92b0*/  MUFU.EX2 R29, R29 ;  /* 0x0000001d001d7308 */ /* 0x000f220000000800 */
[--C-:B------:R-:W-:Y:S02]  /*92c0*/  FFMA.FTZ R64, R183, c[0x0][0x23c], -R50.reuse ;  /* 0x00008f00b7407a23 */ /* 0x100fe40000010832 */
[--C-:B------:R-:W-:Y:S02]  /*92d0*/  FFMA.FTZ R67, R25, c[0x0][0x23c], -R50.reuse ;  /* 0x00008f0019437a23 */ /* 0x100fe40000010832 */
[--C-:B------:R-:W-:Y:S01]  /*92e0*/  FFMA.FTZ R62, R35, c[0x0][0x23c], -R50.reuse ;  /* 0x00008f00233e7a23 */ /* 0x100fe20000010832 */
[----:B------:R-:W-:Y:S01]  /*92f0*/  LDSM.16.MT88.4 R24, [R216+0xc800] ;  /* 0x00c80000d818783b */ /* 0x000fe20000004200 */
[----:B------:R-:W-:Y:S01]  /*9300*/  FFMA.FTZ R65, R33, c[0x0][0x23c], -R50 ;  /* 0x00008f0021417a23 */ /* 0x000fe20000010832 */
[----:B------:R-:W-:Y:S01]  /*9310*/  MUFU.EX2 R28, R28 ;  /* 0x0000001c001c7308 */ /* 0x000fe20000000800 */
[----:B---3--:R-:W-:Y:S01]  /*9320*/  F2FP.PACK_AB R4, R31, R36 ;  /* 0x000000241f04723e */ /* 0x008fe200000000ff */
[----:B------:R-:W-:-:S02]  /*9330*/  FFMA.FTZ R66, R34, c[0x0][0x23c], -R61 ;  /* 0x00008f0022427a23 */ /* 0x000fc4000001083d */
[--C-:B------:R-:W-:Y:S02]  /*9340*/  FFMA.FTZ R133, R32, c[0x0][0x23c], -R61.reuse ;  /* 0x00008f0020857a23 */ /* 0x100fe4000001083d */
[----:B------:R-:W-:Y:S01]  /*9350*/  LDSM.16.MT88.4 R32, [R213+0x10800] ;  /* 0x01080000d520783b */ /* 0x000fe20000004200 */
[--C-:B------:R-:W-:Y:S01]  /*9360*/  FFMA.FTZ R135, R182, c[0x0][0x23c], -R61.reuse ;  /* 0x00008f00b6877a23 */ /* 0x100fe2000001083d */
[----:B------:R-:W3:Y:S01]  /*9370*/  MUFU.EX2 R2, R2 ;  /* 0x0000000200027308 */ /* 0x000ee20000000800 */
[----:B----4-:R-:W-:Y:S01]  /*9380*/  F2FP.PACK_AB R6, R29, R30 ;  /* 0x0000001e1d06723e */ /* 0x010fe200000000ff */
[----:B------:R-:W-:Y:S02]  /*9390*/  FFMA.FTZ R132, R180, c[0x0][0x23c], -R61 ;  /* 0x00008f00b4847a23 */ /* 0x000fe4000001083d */
[--C-:B------:R-:W-:Y:S02]  /*93a0*/  FFMA.FTZ R134, R179, c[0x0][0x23c], -R50.reuse ;  /* 0x00008f00b3867a23 */ /* 0x100fe40000010832 */
[----:B------:R-:W-:-:S02]  /*93b0*/  FFMA.FTZ R137, R181, c[0x0][0x23c], -R50 ;  /* 0x00008f00b5897a23 */ /* 0x000fc40000010832 */
[----:B------:R-:W-:Y:S01]  /*93c0*/  MUFU.EX2 R0, R0 ;  /* 0x0000000000007308 */ /* 0x000fe20000000800 */
[--C-:B------:R-:W-:Y:S02]  /*93d0*/  FFMA.FTZ R136, R177, c[0x0][0x23c], -R50.reuse ;  /* 0x00008f00b1887a23 */ /* 0x100fe40000010832 */
[----:B------:R-:W-:Y:S02]  /*93e0*/  FFMA.FTZ R139, R155, c[0x0][0x23c], -R50 ;  /* 0x00008f009b8b7a23 */ /* 0x000fe40000010832 */
[--C-:B------:R-:W-:Y:S02]  /*93f0*/  FFMA.FTZ R138, R178, c[0x0][0x23c], -R61.reuse ;  /* 0x00008f00b28a7a23 */ /* 0x100fe4000001083d */
[--C-:B------:R-:W-:Y:S01]  /*9400*/  FFMA.FTZ R153, R176, c[0x0][0x23c], -R61.reuse ;  /* 0x00008f00b0997a23 */ /* 0x100fe2000001083d */
[----:B------:R-:W4:Y:S01]  /*9410*/  MUFU.EX2 R39, R39 ;  /* 0x0000002700277308 */ /* 0x000f220000000800 */
[----:B---3--:R-:W-:Y:S01]  /*9420*/  F2FP.PACK_AB R5, R2, R28 ;  /* 0x0000001c0205723e */ /* 0x008fe200000000ff */
[----:B------:R-:W-:-:S02]  /*9430*/  FFMA.FTZ R155, R174, c[0x0][0x23c], -R61 ;  /* 0x00008f00ae9b7a23 */ /* 0x000fc4000001083d */
[--C-:B------:R-:W-:Y:S02]  /*9440*/  FFMA.FTZ R142, R172, c[0x0][0x23c], -R61.reuse ;  /* 0x00008f00ac8e7a23 */ /* 0x100fe4000001083d */
[--C-:B------:R-:W-:Y:S02]  /*9450*/  FFMA.FTZ R146, R175, c[0x0][0x23c], -R50.reuse ;  /* 0x00008f00af927a23 */ /* 0x100fe40000010832 */
[----:B------:R-:W3:Y:S01]  /*9460*/  MUFU.EX2 R44, R44 ;  /* 0x0000002c002c7308 */ /* 0x000ee20000000800 */
[--C-:B------:R-:W-:Y:S02]  /*9470*/  FFMA.FTZ R161, R161, c[0x0][0x23c], -R50.reuse ;  /* 0x00008f00a1a17a23 */ /* 0x100fe40000010832 */
[--C-:B------:R-:W-:Y:S02]  /*9480*/  FFMA.FTZ R150, R173, c[0x0][0x23c], -R50.reuse ;  /* 0x00008f00ad967a23 */ /* 0x100fe40000010832 */
[----:B------:R-:W-:Y:S02]  /*9490*/  FFMA.FTZ R163, R163, c[0x0][0x23c], -R50 ;  /* 0x00008f00a3a37a23 */ /* 0x000fe40000010832 */
[--C-:B------:R-:W-:Y:S01]  /*94a0*/  FFMA.FTZ R173, R166, c[0x0][0x23c], -R61.reuse ;  /* 0x00008f00a6ad7a23 */ /* 0x100fe2000001083d */
[----:B------:R-:W5:Y:S01]  /*94b0*/  MUFU.EX2 R3, R3 ;  /* 0x0000000300037308 */ /* 0x000f620000000800 */
[----:B----4-:R-:W-:Y:S01]  /*94c0*/  F2FP.PACK_AB R7, R39, R0 ;  /* 0x000000002707723e */ /* 0x010fe200000000ff */
[----:B------:R-:W-:-:S02]  /*94d0*/  FFMA.FTZ R175, R164, c[0x0][0x23c], -R61 ;  /* 0x00008f00a4af7a23 */ /* 0x000fc4000001083d */
[--C-:B------:R-:W-:Y:S02]  /*94e0*/  FFMA.FTZ R162, R170, c[0x0][0x23c], -R61.reuse ;  /* 0x00008f00aaa27a23 */ /* 0x100fe4000001083d */
[----:B------:R-:W-:Y:S02]  /*94f0*/  FFMA.FTZ R166, R168, c[0x0][0x23c], -R61 ;  /* 0x00008f00a8a67a23 */ /* 0x000fe4000001083d */
[-C--:B---3--:R-:W-:Y:S01]  /*9500*/  FMUL.FTZ R128, R128, R44.reuse ;  /* 0x0000002c80807220 */ /* 0x088fe20000410000 */
[----:B------:R-:W-:Y:S01]  /*9510*/  MUFU.EX2 R56, R56 ;  /* 0x0000003800387308 */ /* 0x000fe20000000800 */
[-C--:B------:R-:W-:Y:S02]  /*9520*/  FMUL.FTZ R129, R129, R44.reuse ;  /* 0x0000002c81817220 */ /* 0x080fe40000410000 */
[-C--:B------:R-:W-:Y:S02]  /*9530*/  FMUL.FTZ R68, R68, R44.reuse ;  /* 0x0000002c44447220 */ /* 0x080fe40000410000 */
[----:B------:R-:W-:-:S02]  /*9540*/  FMUL.FTZ R69, R69, R44 ;  /* 0x0000002c45457220 */ /* 0x000fc40000410000 */
[-C--:B-----5:R-:W-:Y:S01]  /*9550*/  FMUL.FTZ R130, R130, R3.reuse ;  /* 0x0000000382827220 */ /* 0x0a0fe20000410000 */
[----:B------:R-:W3:Y:S01]  /*9560*/  MUFU.EX2 R59, R59 ;  /* 0x0000003b003b7308 */ /* 0x000ee20000000800 */
[-C--:B------:R-:W-:Y:S02]  /*9570*/  FMUL.FTZ R131, R131, R3.reuse ;  /* 0x0000000383837220 */ /* 0x080fe40000410000 */
[-C--:B------:R-:W-:Y:S02]  /*9580*/  FMUL.FTZ R70, R70, R3.reuse ;  /* 0x0000000346467220 */ /* 0x080fe40000410000 */
[-C--:B------:R-:W-:Y:S02]  /*9590*/  FMUL.FTZ R71, R71, R3.reuse ;  /* 0x0000000347477220 */ /* 0x080fe40000410000 */
[-C--:B------:R-:W-:Y:S01]  /*95a0*/  FMUL.FTZ R72, R72, R44.reuse ;  /* 0x0000002c48487220 */ /* 0x080fe20000410000 */
[----:B-1----:R-:W-:Y:S01]  /*95b0*/  HMMA.16816.F32 R128, R4, R12, R128 ;  /* 0x0000000c0480723c */ /* 0x002fe20000001880 */
[----:B------:R-:W-:Y:S01]  /*95c0*/  FMUL.FTZ R73, R73, R44 ;  /* 0x0000002c49497220 */ /* 0x000fe20000410000 */
[----:B------:R-:W-:Y:S01]  /*95d0*/  MUFU.EX2 R58, R58 ;  /* 0x0000003a003a7308 */ /* 0x000fe20000000800 */
[----:B------:R-:W-:-:S02]  /*95e0*/  FMUL.FTZ R74, R74, R3 ;  /* 0x000000034a4a7220 */ /* 0x000fc40000410000 */
[-C--:B------:R-:W-:Y:S02]  /*95f0*/  FMUL.FTZ R75, R75, R3.reuse ;  /* 0x000000034b4b7220 */ /* 0x080fe40000410000 */
[-C--:B------:R-:W-:Y:S01]  /*9600*/  FMUL.FTZ R76, R76, R44.reuse ;  /* 0x0000002c4c4c7220 */ /* 0x080fe20000410000 */
[C---:B------:R-:W-:Y:S01]  /*9610*/  HMMA.16816.F32 R68, R4.reuse, R14, R68 ;  /* 0x0000000e0444723c */ /* 0x040fe20000001844 */
[-C--:B------:R-:W-:Y:S01]  /*9620*/  FMUL.FTZ R77, R77, R44.reuse ;  /* 0x0000002c4d4d7220 */ /* 0x080fe20000410000 */
[----:B------:R-:W1:Y:S01]  /*9630*/  LDSM.16.MT88.4 R12, [R212+0xc000] ;  /* 0x00c00000d40c783b */ /* 0x000e620000004200 */
        /* <DEDUP_REMOVED lines=27> */
[----:B------:R-:W2:Y:S01]  /*97f0*/  MUFU.EX2 R65, R65 ;  /* 0x0000004100417308 */ /* 0x000ea20000000800 */
[----:B------:R-:W-:-:S02]  /*9800*/  FMUL.FTZ R95, R95, R3 ;  /* 0x000000035f5f7220 */ /* 0x000fc40000410000 */
[-C--:B------:R-:W-:Y:S01]  /*9810*/  FMUL.FTZ R96, R96, R44.reuse ;  /* 0x0000002c60607220 */ /* 0x080fe20000410000 */
[C---:B-1----:R-:W-:Y:S01]  /*9820*/  HMMA.16816.F32 R88, R4.reuse, R12, R88 ;  /* 0x0000000c0458723c */ /* 0x042fe20000001858 */
[-C--:B------:R-:W-:Y:S02]  /*9830*/  FMUL.FTZ R97, R97, R44.reuse ;  /* 0x0000002c61617220 */ /* 0x080fe40000410000 */
[-C--:B------:R-:W-:Y:S01]  /*9840*/  FMUL.FTZ R98, R98, R3.reuse ;  /* 0x0000000362627220 */ /* 0x080fe20000410000 */
[----:B------:R-:W1:Y:S01]  /*9850*/  MUFU.EX2 R66, R66 ;  /* 0x0000004200427308 */ /* 0x000e620000000800 */
        /* <DEDUP_REMOVED lines=9> */
[C---:B----4-:R-:W-:Y:S01]  /*98f0*/  HMMA.16816.F32 R96, R4.reuse, R8, R96 ;  /* 0x000000080460723c */ /* 0x050fe20000001860 */
[-C--:B------:R-:W-:Y:S02]  /*9900*/  FMUL.FTZ R105, R105, R44.reuse ;  /* 0x0000002c69697220 */ /* 0x080fe40000410000 */
[-C--:B------:R-:W-:Y:S01]  /*9910*/  FMUL.FTZ R106, R106, R3.reuse ;  /* 0x000000036a6a7220 */ /* 0x080fe20000410000 */
[----:B------:R-:W4:Y:S01]  /*9920*/  MUFU.EX2 R135, R135 ;  /* 0x0000008700877308 */ /* 0x000f220000000800 */
[----:B------:R-:W-:Y:S02]  /*9930*/  FMUL.FTZ R107, R107, R3 ;  /* 0x000000036b6b7220 */ /* 0x000fe40000410000 */
[-C--:B------:R-:W-:Y:S01]  /*9940*/  FMUL.FTZ R124, R124, R44.reuse ;  /* 0x0000002c7c7c7220 */ /* 0x080fe20000410000 */
[----:B------:R-:W-:Y:S01]  /*9950*/  HMMA.16816.F32 R100, R4, R10, R100 ;  /* 0x0000000a0464723c */ /* 0x000fe20000001864 */
[----:B------:R-:W3:Y:S01]  /*9960*/  LDSM.16.MT88.4 R8, [R212+0x10000] ;  /* 0x01000000d408783b */ /* 0x000ee20000004200 */
[----:B------:R-:W-:-:S02]  /*9970*/  FMUL.FTZ R125, R125, R44 ;  /* 0x0000002c7d7d7220 */ /* 0x000fc40000410000 */
[-C--:B------:R-:W-:Y:S01]  /*9980*/  FMUL.FTZ R126, R126, R3.reuse ;  /* 0x000000037e7e7220 */ /* 0x080fe20000410000 */
[----:B------:R-:W1:Y:S01]  /*9990*/  MUFU.EX2 R132, R132 ;  /* 0x0000008400847308 */ /* 0x000e620000000800 */
[-C--:B------:R-:W-:Y:S02]  /*99a0*/  FMUL.FTZ R127, R127, R3.reuse ;  /* 0x000000037f7f7220 */ /* 0x080fe40000410000 */
[-C--:B------:R-:W-:Y:S01]  /*99b0*/  FMUL.FTZ R108, R108, R44.reuse ;  /* 0x0000002c6c6c7220 */ /* 0x080fe20000410000 */
[----:B--2---:R-:W-:Y:S01]  /*99c0*/  HMMA.16816.F32 R104, R4, R16, R104 ;  /* 0x000000100468723c */ /* 0x004fe20000001868 */
[----:B------:R-:W-:Y:S02]  /*99d0*/  FMUL.FTZ R109, R109, R44 ;  /* 0x0000002c6d6d7220 */ /* 0x000fe40000410000 */
[-C--:B------:R-:W-:Y:S01]  /*99e0*/  FMUL.FTZ R110, R110, R3.reuse ;  /* 0x000000036e6e7220 */ /* 0x080fe20000410000 */
[----:B------:R-:W-:Y:S01]  /*99f0*/  MUFU.EX2 R134, R134 ;  /* 0x0000008600867308 */ /* 0x000fe20000000800 */
        /* <DEDUP_REMOVED lines=21> */
[C---:B---3--:R-:W-:Y:S01]  /*9b50*/  HMMA.16816.F32 R120, R4.reuse, R8, R120 ;  /* 0x000000080478723c */ /* 0x048fe20000001878 */
[--C-:B------:R-:W-:Y:S02]  /*9b60*/  FFMA.FTZ R164, R171, c[0x0][0x23c], -R50.reuse ;  /* 0x00008f00aba47a23 */ /* 0x100fe40000010832 */
[--C-:B------:R-:W-:Y:S02]  /*9b70*/  FFMA.FTZ R169, R169, c[0x0][0x23c], -R50.reuse ;  /* 0x00008f00a9a97a23 */ /* 0x100fe40000010832 */
[----:B------:R-:W3:Y:S01]  /*9b80*/  MUFU.EX2 R138, R138 ;  /* 0x0000008a008a7308 */ /* 0x000ee20000000800 */
[----:B------:R-:W-:Y:S02]  /*9b90*/  FFMA.FTZ R156, R156, c[0x0][0x23c], -R61 ;  /* 0x00008f009c9c7a23 */ /* 0x000fe4000001083d */
[----:B------:R-:W-:Y:S01]  /*9ba0*/  HMMA.16816.F32 R116, R4, R10, R116 ;  /* 0x0000000a0474723c */ /* 0x000fe20000001874 */
[----:B------:R-:W1:Y:S01]  /*9bb0*/  LDSM.16.MT88.4 R8, [R216+0x10800] ;  /* 0x01080000d808783b */ /* 0x000e620000004200 */
[----:B------:R-:W-:-:S02]  /*9bc0*/  FFMA.FTZ R157, R157, c[0x0][0x23c], -R50 ;  /* 0x00008f009d9d7a23 */ /* 0x000fc40000010832 */
[--C-:B------:R-:W-:Y:S01]  /*9bd0*/  FFMA.FTZ R151, R151, c[0x0][0x23c], -R50.reuse ;  /* 0x00008f0097977a23 */ /* 0x100fe20000010832 */
[----:B------:R-:W1:Y:S01]  /*9be0*/  MUFU.EX2 R153, R153 ;  /* 0x0000009900997308 */ /* 0x000e620000000800 */
[--C-:B------:R-:W-:Y:S01]  /*9bf0*/  FFMA.FTZ R148, R148, c[0x0][0x23c], -R61.reuse ;  /* 0x00008f0094947a23 */ /* 0x100fe2000001083d */
[----:B------:R-:W-:Y:S01]  /*9c00*/  F2FP.PACK_AB R4, R59, R56 ;  /* 0x000000383b04723e */ /* 0x000fe200000000ff */
[----:B------:R-:W-:Y:S01]  /*9c10*/  FFMA.FTZ R144, R144, c[0x0][0x23c], -R61 ;  /* 0x00008f0090907a23 */ /* 0x000fe2000001083d */
[----:B-----5:R-:W-:Y:S01]  /*9c20*/  F2FP.PACK_AB R5, R67, R64 ;  /* 0x000000404305723e */ /* 0x020fe200000000ff */
[--C-:B------:R-:W-:Y:S01]  /*9c30*/  FFMA.FTZ R145, R145, c[0x0][0x23c], -R50.reuse ;  /* 0x00008f0091917a23 */ /* 0x100fe20000010832 */
[----:B------:R-:W-:Y:S01]  /*9c40*/  F2FP.PACK_AB R6, R63, R58 ;  /* 0x0000003a3f06723e */ /* 0x000fe200000000ff */
[--C-:B------:R-:W-:Y:S01]  /*9c50*/  FFMA.FTZ R143, R143, c[0x0][0x23c], -R50.reuse ;  /* 0x00008f008f8f7a23 */ /* 0x100fe20000010832 */
[----:B------:R-:W-:Y:S01]  /*9c60*/  F2FP.PACK_AB R7, R65, R62 ;  /* 0x0000003e4107723e */ /* 0x000fe200000000ff */
[----:B------:R-:W5:Y:S01]  /*9c70*/  MUFU.EX2 R155, R155 ;  /* 0x0000009b009b7308 */ /* 0x000f620000000800 */
[----:B------:R-:W-:-:S02]  /*9c80*/  FFMA.FTZ R141, R141, c[0x0][0x23c], -R50 ;  /* 0x00008f008d8d7a23 */ /* 0x000fc40000010832 */
[----:B------:R-:W-:Y:S02]  /*9c90*/  FFMA.FTZ R36, R243, R44, R36 ;  /* 0x0000002cf3247223 */ /* 0x000fe40000010024 */
[----:B------:R-:W-:Y:S01]  /*9ca0*/  FFMA.FTZ R3, R241, R3, R28 ;  /* 0x00000003f1037223 */ /* 0x000fe2000001001c */
[C---:B------:R-:W-:Y:S01]  /*9cb0*/  HMMA.16816.F32 R72, R4.reuse, R20, R72 ;  /* 0x000000140448723c */ /* 0x040fe20000001848 */
[----:B------:R-:W-:Y:S01]  /*9cc0*/  FADD.FTZ R31, R31, R36 ;  /* 0x000000241f1f7221 */ /* 0x000fe20000010000 */
[----:B------:R-:W1:Y:S01]  /*9cd0*/  MUFU.EX2 R142, R142 ;  /* 0x0000008e008e7308 */ /* 0x000e620000000800 */
[----:B------:R-:W-:Y:S02]  /*9ce0*/  FADD.FTZ R3, R2, R3 ;  /* 0x0000000302037221 */ /* 0x000fe40000010000 */
[----:B------:R-:W-:Y:S02]  /*9cf0*/  FADD.FTZ R30, R30, R31 ;  /* 0x0000001f1e1e7221 */ /* 0x000fe40000010000 */
[----:B------:R-:W-:Y:S01]  /*9d00*/  FADD.FTZ R0, R0, R3 ;  /* 0x0000000300007221 */ /* 0x000fe20000010000 */
[----:B------:R-:W-:Y:S01]  /*9d10*/  HMMA.16816.F32 R76, R4, R22, R76 ;  /* 0x00000016044c723c */ /* 0x000fe2000000184c */
[----:B------:R-:W3:Y:S01]  /*9d20*/  LDSM.16.MT88.4 R20, [R212+0x10800] ;  /* 0x01080000d414783b */ /* 0x000ee20000004200 */
[----:B------:R-:W-:Y:S01]  /*9d30*/  MUFU.EX2 R146, R146 ;  /* 0x0000009200927308 */ /* 0x000fe20000000800 */
[----:B------:R-:W-:-:S02]  /*9d40*/  FADD.FTZ R29, R29, R30 ;  /* 0x0000001e1d1d7221 */ /* 0x000fc40000010000 */
[----:B------:R-:W-:Y:S02]  /*9d50*/  FADD.FTZ R39, R39, R0 ;  /* 0x0000000027277221 */ /* 0x000fe40000010000 */
        /* <DEDUP_REMOVED lines=13> */
[----:B-1----:R-:W-:Y:S01]  /*9e30*/  HMMA.16816.F32 R88, R4, R12, R88 ;  /* 0x0000000c0458723c */ /* 0x002fe20000001858 */
[----:B------:R-:W-:Y:S01]  /*9e40*/  FADD.FTZ R0, R66, R63 ;  /* 0x0000003f42007221 */ /* 0x000fe20000010000 */
[----:B------:R-:W1:Y:S03]  /*9e50*/  MUFU.EX2 R163, R163 ;  /* 0x000000a300a37308 */ /* 0x000e660000000800 */
[----:B------:R-:W-:-:S03]  /*9e60*/  FADD.FTZ R0, R133, R0 ;  /* 0x0000000085007221 */ /* 0x000fc60000010000 */
[----:B------:R-:W-:Y:S01]  /*9e70*/  HMMA.16816.F32 R92, R4, R14, R92 ;  /* 0x0000000e045c723c */ /* 0x000fe2000000185c */
[----:B------:R-:W1:Y:S01]  /*9e80*/  LDSM.16.MT88.4 R12, [R213+0xd000] ;  /* 0x00d00000d50c783b */ /* 0x000e620000004200 */
[----:B------:R-:W-:Y:S01]  /*9e90*/  MUFU.EX2 R162, R162 ;  /* 0x000000a200a27308 */ /* 0x000fe20000000800 */
[----:B----4-:R-:W-:-:S04]  /*9ea0*/  FADD.FTZ R3, R135, R0 ;  /* 0x0000000087037221 */ /* 0x010fc80000010000 */
[----:B------:R-:W-:Y:S01]  /*9eb0*/  FADD.FTZ R3, R132, R3 ;  /* 0x0000000384037221 */ /* 0x000fe20000010000 */
[----:B------:R-:W-:Y:S02]  /*9ec0*/  HMMA.16816.F32 R96, R4, R8, R96 ;  /* 0x000000080460723c */ /* 0x000fe40000001860 */
[----:B------:R-:W4:Y:S01]  /*9ed0*/  MUFU.EX2 R173, R173 ;  /* 0x000000ad00ad7308 */ /* 0x000f220000000800 */
[----:B---3--:R-:W-:-:S04]  /*9ee0*/  FADD.FTZ R0, R138, R3 ;  /* 0x000000038a007221 */ /* 0x008fc80000010000 */
[----:B------:R-:W-:Y:S01]  /*9ef0*/  FADD.FTZ R0, R153, R0 ;  /* 0x0000000099007221 */ /* 0x000fe20000010000 */
[----:B------:R-:W-:Y:S01]  /*9f00*/  HMMA.16816.F32 R100, R4, R10, R100 ;  /* 0x0000000a0464723c */ /* 0x000fe20000001864 */
[----:B------:R-:W3:Y:S01]  /*9f10*/  LDSM.16.MT88.4 R8, [R212+0xd000] ;  /* 0x00d00000d408783b */ /* 0x000ee20000004200 */
[----:B------:R-:W-:Y:S01]  /*9f20*/  MUFU.EX2 R166, R166 ;  /* 0x000000a600a67308 */ /* 0x000fe20000000800 */
[----:B-----5:R-:W-:-:S04]  /*9f30*/  FADD.FTZ R3, R155, R0 ;  /* 0x000000009b037221 */ /* 0x020fc80000010000 */
[----:B------:R-:W-:Y:S01]  /*9f40*/  FADD.FTZ R3, R142, R3 ;  /* 0x000000038e037221 */ /* 0x000fe20000010000 */
[C---:B------:R-:W-:Y:S02]  /*9f50*/  HMMA.16816.F32 R104, R4.reuse, R40, R104 ;  /* 0x000000280468723c */ /* 0x040fe40000001868 */
        /* <DEDUP_REMOVED lines=17> */
[----:B------:R-:W3:Y:S01]  /*a070*/  LDSM.16.MT88.4 R20, [R216+0x11000] ;  /* 0x01100000d814783b */ /* 0x000ee20000004200 */
        /* <DEDUP_REMOVED lines=10> */
[----:B--2---:R-:W-:Y:S01]  /*a120*/  HMMA.16816.F32 R72, R4, R16, R72 ;  /* 0x000000100448723c */ /* 0x004fe20000001848 */
[----:B------:R-:W-:-:S04]  /*a130*/  FADD.FTZ R136, R136, R137 ;  /* 0x0000008988887221 */ /* 0x000fc80000010000 */
[----:B------:R-:W-:-:S03]  /*a140*/  FADD.FTZ R139, R139, R136 ;  /* 0x000000888b8b7221 */ /* 0x000fc60000010000 */
        /* <DEDUP_REMOVED lines=8> */
[C---:B------:R-:W-:Y:S08]  /*a1d0*/  HMMA.16816.F32 R108, R4.reuse, R52, R108 ;  /* 0x00000034046c723c */ /* 0x040ff0000000186c */
[C---:B------:R-:W-:Y:S01]  /*a1e0*/  HMMA.16816.F32 R112, R4.reuse, R54, R112 ;  /* 0x000000360470723c */ /* 0x040fe20000001870 */
[----:B------:R-:W1:Y:S07]  /*a1f0*/  LDSM.16.MT88.4 R52, [R214+0x11800] ;  /* 0x01180000d634783b */ /* 0x000e6e0000004200 */
[C---:B-----5:R-:W-:Y:S08]  /*a200*/  HMMA.16816.F32 R104, R4.reuse, R40, R104 ;  /* 0x000000280468723c */ /* 0x060ff00000001868 */
[C---:B------:R-:W-:Y:S08]  /*a210*/  HMMA.16816.F32 R128, R4.reuse, R24, R128 ;  /* 0x000000180480723c */ /* 0x040ff00000001880 */
[C---:B------:R-:W-:Y:S01]  /*a220*/  HMMA.16816.F32 R68, R4.reuse, R26, R68 ;  /* 0x0000001a0444723c */ /* 0x040fe20000001844 */
[----:B------:R-:W5:Y:S07]  /*a230*/  LDSM.16.MT88.4 R24, [R216+0xd800] ;  /* 0x00d80000d818783b */ /* 0x000f6e0000004200 */
[C---:B------:R-:W-:Y:S08]  /*a240*/  HMMA.16816.F32 R96, R4.reuse, R20, R96 ;  /* 0x000000140460723c */ /* 0x040ff00000001860 */
[C---:B------:R-:W-:Y:S01]  /*a250*/  HMMA.16816.F32 R100, R4.reuse, R22, R100 ;  /* 0x000000160464723c */ /* 0x040fe20000001864 */
[----:B------:R-:W1:Y:S07]  /*a260*/  LDSM.16.MT88.4 R20, [R216+0x11800] ;  /* 0x01180000d814783b */ /* 0x000e6e0000004200 */
[C---:B------:R-:W-:Y:S01]  /*a270*/  HMMA.16816.F32 R124, R4.reuse, R42, R124 ;  /* 0x0000002a047c723c */ /* 0x040fe2000000187c */
[----:B------:R-:W1:Y:S07]  /*a280*/  LDSM.16.MT88.4 R40, [R213+0x11800] ;  /* 0x01180000d528783b */ /* 0x000e6e0000004200 */
[C---:B------:R-:W-:Y:S08]  /*a290*/  HMMA.16816.F32 R120, R4.reuse, R32, R120 ;  /* 0x000000200478723c */ /* 0x040ff00000001878 */
[----:B------:R-:W-:Y:S01]  /*a2a0*/  HMMA.16816.F32 R116, R4, R34, R116 ;  /* 0x000000220474723c */ /* 0x000fe20000001874 */
[----:B------:R-:W3:Y:S06]  /*a2b0*/  LDSM.16.MT88.4 R32, [R212+0x11800] ;  /* 0x01180000d420783b */ /* 0x000eec0000004200 */
[----:B------:R-:W-:-:S02]  /*a2c0*/  F2FP.PACK_AB R4, R153, R138 ;  /* 0x0000008a9904723e */ /* 0x000fc400000000ff */
[----:B------:R-:W-:Y:S01]  /*a2d0*/  F2FP.PACK_AB R5, R161, R146 ;  /* 0x00000092a105723e */ /* 0x000fe200000000ff */
[----:B------:R-:W-:Y:S01]  /*a2e0*/  FADD.FTZ R146, R146, R139 ;  /* 0x0000008b92927221 */ /* 0x000fe20000010000 */
[----:B------:R-:W-:Y:S02]  /*a2f0*/  F2FP.PACK_AB R6, R142, R155 ;  /* 0x0000009b8e06723e */ /* 0x000fe400000000ff */
[----:B------:R-:W-:Y:S01]  /*a300*/  F2FP.PACK_AB R7, R163, R150 ;  /* 0x00000096a307723e */ /* 0x000fe200000000ff */
[----:B------:R-:W-:-:S04]  /*a310*/  FADD.FTZ R161, R161, R146 ;  /* 0x00000092a1a17221 */ /* 0x000fc80000010000 */
[----:B------:R-:W-:Y:S02]  /*a320*/  FADD.FTZ R150, R150, R161 ;  /* 0x000000a196967221 */ /* 0x000fe40000010000 */
[----:B--2---:R-:W-:Y:S02]  /*a330*/  HMMA.16816.F32 R72, R4, R16, R72 ;  /* 0x000000100448723c */ /* 0x004fe40000001848 */
[----:B------:R-:W-:-:S06]  /*a340*/  FADD.FTZ R163, R163, R150 ;  /* 0x00000096a3a37221 */ /* 0x000fcc0000010000 */
        /* <DEDUP_REMOVED lines=10> */
[----:B-----5:R-:W-:Y:S01]  /*a3f0*/  HMMA.16816.F32 R128, R4, R24, R128 ;  /* 0x000000180480723c */ /* 0x020fe20000001880 */
[----:B------:R-:W-:-:S02]  /*a400*/  FFMA.FTZ R53, R167, c[0x0][0x23c], -R50 ;  /* 0x00008f00a7357a23 */ /* 0x000fc40000010832 */
[--C-:B------:R-:W-:Y:S02]  /*a410*/  FFMA.FTZ R165, R154, c[0x0][0x23c], -R61.reuse ;  /* 0x00008f009aa57a23 */ /* 0x100fe4000001083d */
[----:B------:R-:W-:Y:S01]  /*a420*/  MUFU.EX2 R52, R52 ;  /* 0x0000003400347308 */ /* 0x000fe20000000800 */
[--C-:B------:R-:W-:Y:S02]  /*a430*/  FFMA.FTZ R154, R159, c[0x0][0x23c], -R50.reuse ;  /* 0x00008f009f9a7a23 */ /* 0x100fe40000010832 */
[C---:B------:R-:W-:Y:S01]  /*a440*/  HMMA.16816.F32 R68, R4.reuse, R26, R68 ;  /* 0x0000001a0444723c */ /* 0x040fe20000001844 */
[----:B------:R-:W5:Y:S01]  /*a450*/  LDSM.16.MT88.4 R24, [R216+0xe000] ;  /* 0x00e00000d818783b */ /* 0x000f620000004200 */
[--C-:B------:R-:W-:Y:S02]  /*a460*/  FFMA.FTZ R159, R140, c[0x0][0x23c], -R61.reuse ;  /* 0x00008f008c9f7a23 */ /* 0x100fe4000001083d */
[----:B------:R-:W-:Y:S01]  /*a470*/  FFMA.FTZ R140, R147, c[0x0][0x23c], -R50 ;  /* 0x00008f00938c7a23 */ /* 0x000fe20000010832 */
[----:B------:R-:W1:Y:S03]  /*a480*/  MUFU.EX2 R53, R53 ;  /* 0x0000003500357308 */ /* 0x000e660000000800 */
[C---:B------:R-:W-:Y:S05]  /*a490*/  HMMA.16816.F32 R96, R4.reuse, R20, R96 ;  /* 0x000000140460723c */ /* 0x040fea0000001860 */
[----:B------:R-:W-:Y:S03]  /*a4a0*/  MUFU.EX2 R165, R165 ;  /* 0x000000a500a57308 */ /* 0x000fe60000000800 */
[C---:B------:R-:W-:Y:S01]  /*a4b0*/  HMMA.16816.F32 R100, R4.reuse, R22, R100 ;  /* 0x000000160464723c */ /* 0x040fe20000001864 */
[----:B------:R-:W1:Y:S04]  /*a4c0*/  LDSM.16.MT88.4 R20, [R216+0x12000] ;  /* 0x01200000d814783b */ /* 0x000e680000004200 */
        /* <DEDUP_REMOVED lines=15> */
[----:B------:R-:W3:Y:S04]  /*a5c0*/  LDSM.16.MT88.4 R32, [R214+0x12000] ;  /* 0x01200000d620783b */ /* 0x000ee80000004200 */
[----:B------:R-:W3:Y:S02]  /*a5d0*/  MUFU.EX2 R149, R149 ;  /* 0x0000009500957308 */ /* 0x000ee40000000800 */
[----:B----4-:R-:W-:Y:S01]  /*a5e0*/  F2FP.PACK_AB R4, R173, R162 ;  /* 0x000000a2ad04723e */ /* 0x010fe200000000ff */
        /* <DEDUP_REMOVED lines=10> */
[----:B--2---:R-:W-:Y:S01]  /*a690*/  HMMA.16816.F32 R72, R4, R16, R72 ;  /* 0x000000100448723c */ /* 0x004fe20000001848 */
[----:B------:R-:W-:Y:S02]  /*a6a0*/  FADD.FTZ R175, R175, R166 ;  /* 0x000000a6afaf7221 */ /* 0x000fe40000010000 */
[----:B------:R-:W-:-:S04]  /*a6b0*/  FADD.FTZ R53, R53, R52 ;  /* 0x0000003435357221 */ /* 0x000fc80000010000 */
[----:B------:R-:W-:Y:S01]  /*a6c0*/  FADD.FTZ R0, R154, R53 ;  /* 0x000000359a007221 */ /* 0x000fe20000010000 */
[----:B------:R-:W-:Y:S01]  /*a6d0*/  HMMA.16816.F32 R76, R4, R18, R76 ;  /* 0x00000012044c723c */ /* 0x000fe2000000184c */
[----:B------:R-:W2:Y:S02]  /*a6e0*/  LDSM.16.MT88.4 R16, [R213+0x12000] ;  /* 0x01200000d510783b */ /* 0x000ea40000004200 */
[----:B------:R-:W-:-:S04]  /*a6f0*/  FADD.FTZ R0, R157, R0 ;  /* 0x000000009d007221 */ /* 0x000fc80000010000 */
[----:B------:R-:W-:Y:S01]  /*a700*/  FADD.FTZ R3, R151, R0 ;  /* 0x0000000097037221 */ /* 0x000fe20000010000 */
[----:B------:R-:W-:Y:S03]  /*a710*/  HMMA.16816.F32 R80, R4, R12, R80 ;  /* 0x0000000c0450723c */ /* 0x000fe60000001850 */
[----:B------:R-:W-:-:S05]  /*a720*/  FADD.FTZ R3, R158, R3 ;  /* 0x000000039e037221 */ /* 0x000fca0000010000 */
[C---:B------:R-:W-:Y:S01]  /*a730*/  HMMA.16816.F32 R84, R4.reuse, R14, R84 ;  /* 0x0000000e0454723c */ /* 0x040fe20000001854 */
[----:B------:R-:W4:Y:S07]  /*a740*/  LDSM.16.MT88.4 R12, [R212+0x12000] ;  /* 0x01200000d40c783b */ /* 0x000f2e0000004200 */
        /* <DEDUP_REMOVED lines=12> */
[C---:B--2---:R-:W-:Y:S08]  /*a810*/  HMMA.16816.F32 R108, R4.reuse, R16, R108 ;  /* 0x00000010046c723c */ /* 0x044ff0000000186c */
[C---:B------:R-:W-:Y:S01]  /*a820*/  HMMA.16816.F32 R112, R4.reuse, R18, R112 ;  /* 0x000000120470723c */ /* 0x040fe20000001870 */
[----:B------:R-:W2:Y:S07]  /*a830*/  LDSM.16.MT88.4 R16, [R212+0xe800] ;  /* 0x00e80000d410783b */ /* 0x000eae0000004200 */
[C---:B----4-:R-:W-:Y:S08]  /*a840*/  HMMA.16816.F32 R120, R4.reuse, R12, R120 ;  /* 0x0000000c0478723c */ /* 0x050ff00000001878 */
[----:B------:R-:W-:Y:S01]  /*a850*/  HMMA.16816.F32 R116, R4, R14, R116 ;  /* 0x0000000e0474723c */ /* 0x000fe20000001874 */
[----:B------:R-:W4:Y:S06]  /*a860*/  LDSM.16.MT88.4 R12, [R216+0x12800] ;  /* 0x01280000d80c783b */ /* 0x000f2c0000004200 */
[----:B------:R-:W-:Y:S01]  /*a870*/  F2FP.PACK_AB R4, R55, R54 ;  /* 0x000000363704723e */ /* 0x000fe200000000ff */
[----:B------:R-:W-:Y:S01]  /*a880*/  FADD.FTZ R54, R54, R175 ;  /* 0x000000af36367221 */ /* 0x000fe20000010000 */
[----:B------:R-:W-:-:S02]  /*a890*/  F2FP.PACK_AB R5, R157, R154 ;  /* 0x0000009a9d05723e */ /* 0x000fc400000000ff */
[----:B------:R-:W-:Y:S01]  /*a8a0*/  F2FP.PACK_AB R6, R165, R156 ;  /* 0x0000009ca506723e */ /* 0x000fe200000000ff */
[----:B------:R-:W-:Y:S01]  /*a8b0*/  FADD.FTZ R55, R55, R54 ;  /* 0x0000003637377221 */ /* 0x000fe20000010000 */
[----:B------:R-:W-:-:S03]  /*a8c0*/  F2FP.PACK_AB R7, R158, R151 ;  /* 0x000000979e07723e */ /* 0x000fc600000000ff */
[----:B------:R-:W-:-:S04]  /*a8d0*/  FADD.FTZ R156, R156, R55 ;  /* 0x000000379c9c7221 */ /* 0x000fc80000010000 */
[----:B---3--:R-:W-:Y:S01]  /*a8e0*/  HMMA.16816.F32 R72, R4, R8, R72 ;  /* 0x000000080448723c */ /* 0x008fe20000001848 */
        /* <DEDUP_REMOVED lines=8> */
[----:B------:R-:W5:Y:S07]  /*a970*/  LDSM.16.MT88.4 R20, [R213+0xf000] ;  /* 0x00f00000d514783b */ /* 0x000f6e0000004200 */
[C---:B----4-:R-:W-:Y:S08]  /*a980*/  HMMA.16816.F32 R96, R4.reuse, R12, R96 ;  /* 0x0000000c0460723c */ /* 0x050ff00000001860 */
[C---:B---3--:R-:W-:Y:S08]  /*a990*/  HMMA.16816.F32 R104, R4.reuse, R8, R104 ;  /* 0x000000080468723c */ /* 0x048ff00000001868 */
        /* <DEDUP_REMOVED lines=10> */
[C---:B--2---:R-:W-:Y:S08]  /*aa40*/  HMMA.16816.F32 R120, R4.reuse, R16, R120 ;  /* 0x000000100478723c */ /* 0x044ff00000001878 */
[----:B------:R-:W-:Y:S01]  /*aa50*/  HMMA.16816.F32 R116, R4, R18, R116 ;  /* 0x000000120474723c */ /* 0x000fe20000001874 */
[----:B------:R-:W2:Y:S06]  /*aa60*/  LDSM.16.MT88.4 R16, [R214+0x13000] ;  /* 0x01300000d610783b */ /* 0x000eac0000004200 */
[----:B------:R-:W-:Y:S01]  /*aa70*/  F2FP.PACK_AB R4, R148, R149 ;  /* 0x000000959404723e */ /* 0x000fe200000000ff */
[----:B------:R-:W-:Y:S01]  /*aa80*/  FADD.FTZ R149, R149, R0 ;  /* 0x0000000095957221 */ /* 0x000fe20000010000 */
[----:B-1----:R-:W-:Y:S01]  /*aa90*/  F2FP.PACK_AB R5, R145, R140 ;  /* 0x0000008c9105723e */ /* 0x002fe200000000ff */
        /* <DEDUP_REMOVED lines=38> */
[C---:B-1----:R-:W-:Y:S05]  /*ad00*/  HMMA.16816.F32 R108, R4.reuse, R20, R108 ;  /* 0x00000014046c723c */ /* 0x042fea000000186c */
[----:B------:R-:W1:Y:S03]  /*ad10*/  MUFU.EX2 R27, R27 ;  /* 0x0000001b001b7308 */ /* 0x000e660000000800 */
[C---:B------:R-:W-:Y:S01]  /*ad20*/  HMMA.16816.F32 R112, R4.reuse, R22, R112 ;  /* 0x000000160470723c */ /* 0x040fe20000001870 */
[----:B------:R-:W-:Y:S04]  /*ad30*/  LDSM.16.MT88.4 R20, [R213+0xf800] ;  /* 0x00f80000d514783b */ /* 0x000fe80000004200 */
[----:B------:R-:W-:Y:S03]  /*ad40*/  MUFU.EX2 R34, R34 ;  /* 0x0000002200227308 */ /* 0x000fe60000000800 */
[C---:B---3--:R-:W-:Y:S05]  /*ad50*/  HMMA.16816.F32 R120, R4.reuse, R8, R120 ;  /* 0x000000080478723c */ /* 0x048fea0000001878 */
[----:B------:R-:W3:Y:S03]  /*ad60*/  MUFU.EX2 R35, R35 ;  /* 0x0000002300237308 */ /* 0x000ee60000000800 */
[----:B------:R-:W-:Y:S01]  /*ad70*/  HMMA.16816.F32 R116, R4, R10, R116 ;  /* 0x0000000a0474723c */ /* 0x000fe20000001874 */
[----:B------:R-:W5:Y:S06]  /*ad80*/  LDSM.16.MT88.4 R8, [R212+0xf800] ;  /* 0x00f80000d408783b */ /* 0x000f6c0000004200 */
[----:B--2---:R-:W-:Y:S01]  /*ad90*/  F2FP.PACK_AB R4, R25, R24 ;  /* 0x000000181904723e */ /* 0x004fe200000000ff */
[----:B------:R-:W-:Y:S01]  /*ada0*/  FADD.FTZ R24, R24, R159 ;  /* 0x0000009f18187221 */ /* 0x000fe20000010000 */
[----:B------:R-:W-:Y:S01]  /*adb0*/  F2FP.PACK_AB R5, R33, R32 ;  /* 0x000000202105723e */ /* 0x000fe200000000ff */
[----:B------:R-:W-:Y:S01]  /*adc0*/  FADD.FTZ R32, R32, R3 ;  /* 0x0000000320207221 */ /* 0x000fe20000010000 */
[----:B-1----:R-:W-:Y:S01]  /*add0*/  F2FP.PACK_AB R6, R27, R26 ;  /* 0x0000001a1b06723e */ /* 0x002fe200000000ff */
        /* <DEDUP_REMOVED lines=28> */
.L_x_2337:
[----:B------:R-:W-:Y:S01]  /*afa0*/  ISETP.GE.AND P1, PT, R227, 0x1, PT ;  /* 0x00000001e300780c */ /* 0x000fe20003f26270 */
[----:B------:R-:W-:-:S12]  /*afb0*/  ULDC.64 UR12, c[0x0][0x118] ;  /* 0x00004600000c7ab9 */ /* 0x000fd80000000a00 */
[----:B------:R-:W-:Y:S05]  /*afc0*/  @!P1 BRA `(.L_x_2343) ;  /* 0x00003de000009947 */ /* 0x000fea0003800000 */
[----:B------:R-:W-:Y:S01]  /*afd0*/  ULDC UR8, c[0x0][0x1a0] ;  /* 0x0000680000087ab9 */ /* 0x000fe20000000800 */
[----:B------:R-:W-:Y:S01]  /*afe0*/  IMAD.MOV.U32 R0, RZ, RZ, R3 ;  /* 0x000000ffff007224 */ /* 0x000fe200078e0003 */
[----:B------:R-:W-:Y:S01]  /*aff0*/  ULEA UR5, -UR8, URZ, 0x7 ;  /* 0x0000003f08057291 */ /* 0x000fe2000f8e393f */
[----:B------:R-:W-:Y:S01]  /*b000*/  IMAD.MOV.U32 R133, RZ, RZ, R132 ;  /* 0x000000ffff857224 */ /* 0x000fe200078e0084 */
[----:B------:R-:W-:Y:S02]  /*b010*/  UMOV UR10, 0x5 ;  /* 0x00000005000a7882 */ /* 0x000fe40000000000 */
[----:B------:R-:W-:Y:S02]  /*b020*/  USHF.R.S32.HI UR4, URZ, 0x1f, UR5 ;  /* 0x0000001f3f047899 */ /* 0x000fe40008011405 */
[----:B------:R-:W-:Y:S01]  /*b030*/  ULDC UR9, c[0x0][0x1a4] ;  /* 0x0000690000097ab9 */ /* 0x000fe20000000800 */
[----:B------:R-:W-:Y:S01]  /*b040*/  MOV R239, UR5 ;  /* 0x0000000500ef7c02 */ /* 0x000fe20008000f00 */
[----:B------:R-:W-:-:S02]  /*b050*/  USHF.L.U64.HI UR9, UR8, UR10, UR9 ;  /* 0x0000000a08097299 */ /* 0x000fc40008010209 */
[----:B------:R-:W-:Y:S01]  /*b060*/  MOV R238, UR4 ;  /* 0x0000000400ee7c02 */ /* 0x000fe20008000f00 */
[----:B------:R-:W-:Y:S02]  /*b070*/  USHF.L.U32 UR8, UR8, 0x5, URZ ;  /* 0x0000000508087899 */ /* 0x000fe4000800063f */
[----:B------:R-:W-:Y:S02]  /*b080*/  ULDC UR4, c[0x0][0x19c] ;  /* 0x0000670000047ab9 */ /* 0x000fe40000000800 */
.L_x_2347:
[----:B------:R-:W-:Y:S01]  /*b090*/  MOV R6, R239 ;  /* 0x000000ef00067202 */ /* 0x000fe20000000f00 */
[----:B------:R-:W-:Y:S04]  /*b0a0*/  DEPBAR.LE SB0, 0x0 ;  /* 0x000080000000791a */ /* 0x000fe80000000000 */
[----:B------:R-:W-:Y:S01]  /*b0b0*/  BAR.SYNC.DEFER_BLOCKING 0x0 ;  /* 0x0000000000007b1d */ /* 0x000fe20000010000 */
[----:B------:R-:W-:Y:S05]  /*b0c0*/  MOV R3, R238 ;  /* 0x000000ee00037202 */ /* 0x000fea0000000f00 */
[----:B------:R-:W-:-:S05]  /*b0d0*/  @!P0 BRA `(.L_x_2344) ;  /* 0x000003b000008947 */ /* 0x000fca0003800000 */
[----:B------:R-:W-:Y:S01]  /*b0e0*/  IMAD.SHL.U32 R10, R227, 0x80, RZ ;  /* 0x00000080e30a7824 */ /* 0x000fe200078e00ff */
[----:B------:R-:W-:Y:S04]  /*b0f0*/  IABS R2, c[0x0][0x2d0] ;  /* 0x0000b40000027a13 */ /* 0x000fe80000000000 */
[----:B------:R-:W1:Y:S01]  /*b100*/  I2F.RP R7, R2 ;  /* 0x0000000200077306 */ /* 0x000e620000209400 */
[----:B------:R-:W-:Y:S09]  /*b110*/  IABS R6, R10 ;  /* 0x0000000a00067213 */ /* 0x000ff20000000000 */
        /* <DEDUP_REMOVED lines=55> */
.L_x_2344:
        /* <DEDUP_REMOVED lines=28> */
[----:B------:R-:W-:Y:S02]  /*b650*/  ISETP.GE.AND P1, PT, R227, 0x2, PT ;  /* 0x00000002e300780c */ /* 0x000fe40003f26270 */
        /* <DEDUP_REMOVED lines=8> */
[----:B------:R-:W5:Y:S05]  /*b6e0*/  LDSM.16.M88.4 R140, [R221+0x4000] ;  /* 0x00400000dd8c783b */ /* 0x000f6a0000000200 */
        /* <DEDUP_REMOVED lines=31> */
[----:B------:R-:W-:Y:S07]  /*b8e0*/  LDSM.16.M88.4 R160, [R215+0x4000] ;  /* 0x00400000d7a0783b */ /* 0x000fee0000000200 */
        /* <DEDUP_REMOVED lines=175> */
[----:B------:R-:W-:-:S05]  /*c3e0*/  @!P0 BRA `(.L_x_2346) ;  /* 0x000003c000008947 */ /* 0x000fca0003800000 */
[----:B------:R-:W-:Y:S01]  /*c3f0*/  IMAD.SHL.U32 R139, R227, 0x80, RZ ;  /* 0x00000080e38b7824 */ /* 0x000fe200078e00ff */
[----:B------:R-:W-:Y:S04]  /*c400*/  IABS R2, c[0x0][0x2d0] ;  /* 0x0000b40000027a13 */ /* 0x000fe80000000000 */
[----:B------:R-:W1:Y:S01]  /*c410*/  I2F.RP R135, R2 ;  /* 0x0000000200877306 */ /* 0x000e620000209400 */
[C---:B------:R-:W-:Y:S02]  /*c420*/  IADD3 R137, R139.reuse, -0x100, RZ ;  /* 0xffffff008b897810 */ /* 0x040fe40007ffe0ff */
[----:B------:R-:W-:Y:S02]  /*c430*/  IADD3 R139, R139, -0x80, RZ ;  /* 0xffffff808b8b7810 */ /* 0x000fe40007ffe0ff */
        /* <DEDUP_REMOVED lines=40> */
[----:B------:R-:W-:Y:S02]  /*c6c0*/  IMAD.MOV.U32 R3, RZ, RZ, c[0x0][0x2d0] ;  /* 0x0000b400ff037624 */ /* 0x000fe400078e00ff */
[----:B------:R-:W2:Y:S02]  /*c6d0*/  LDG.E R132, [R140.64] ;  /* 0x0000000c8c847981 */ /* 0x000ea4000c1e1900 */
[----:B------:R-:W-:Y:S02]  /*c6e0*/  IMAD R3, R2, R3, -0x80 ;  /* 0xffffff8002037424 */ /* 0x000fe400078e0203 */
[----:B------:R-:W2:Y:S02]  /*c6f0*/  LDG.E R135, [R134.64] ;  /* 0x0000000c86877981 */ /* 0x000ea4000c1e1900 */
        /* <DEDUP_REMOVED lines=11> */
.L_x_2346:
[C---:B------:R-:W-:Y:S01]  /*c7b0*/  LEA R236, P1, R136.reuse, R236, 0x1 ;  /* 0x000000ec88ec7211 */ /* 0x040fe200078208ff */
[----:B------:R-:W-:Y:S02]  /*c7c0*/  USHF.L.U32 UR5, UR7, 0x5, URZ ;  /* 0x0000000507057899 */ /* 0x000fe4000800063f */
[----:B------:R-:W-:Y:S01]  /*c7d0*/  USHF.L.U64.HI UR7, UR7, UR10, UR4 ;  /* 0x0000000a07077299 */ /* 0x000fe20008010204 */
[----:B------:R-:W-:Y:S03]  /*c7e0*/  LEA.HI.X R237, R136, R237, R3, 0x1, P1 ;  /* 0x000000ed88ed7211 */ /* 0x000fe600008f0c03 */
[----:B------:R-:W-:Y:S02]  /*c7f0*/  IADD3 R142, P1, R236, UR5, RZ ;  /* 0x00000005ec8e7c10 */ /* 0x000fe4000ff3e0ff */
[----:B------:R-:W-:Y:S01]  /*c800*/  @!PT LDS RZ, [RZ] ;  /* 0x00000000fffff984 */ /* 0x000fe20000000800 */
[----:B------:R-:W-:Y:S01]  /*c810*/  @!PT LDS RZ, [RZ] ;  /* 0x00000000fffff984 */ /* 0x000fe20000000800 */
[----:B------:R-:W-:Y:S01]  /*c820*/  @!PT LDS RZ, [RZ] ;  /* 0x00000000fffff984 */ /* 0x000fe20000000800 */
[----:B------:R1:W-:Y:S02]  /*c830*/  LDGSTS.E.BYPASS.LTC128B.128 [R229+0x4000], [R236.64] ;  /* 0x04000000ece57fae */ /* 0x0003e4000b901d4c */
[----:B------:R-:W-:Y:S02]  /*c840*/  IADD3.X R143, R237, UR7, RZ, P1, !PT ;  /* 0x00000007ed8f7c10 */ /* 0x000fe40008ffe4ff */
        /* <DEDUP_REMOVED lines=21> */
[----:B------:R1:W-:Y:S04]  /*c9a0*/  LDGSTS.E.BYPASS.LTC128B.128 [R229+0x6800], [R134.64] ;  /* 0x0680000086e57fae */ /* 0x0003e8000b901d4c */
[----:B------:R1:W-:Y:S04]  /*c9b0*/  LDGSTS.E.BYPASS.LTC128B.128 [R229+0xa800], [R134.64+0x80] ;  /* 0x0a80008086e57fae */ /* 0x0003e8000b901d4c */
[----:B------:R1:W-:Y:S04]  /*c9c0*/  LDGSTS.E.BYPASS.LTC128B.128 [R229+0x7000], [R2.64] ;  /* 0x0700000002e57fae */ /* 0x0003e8000b901d4c */
[----:B------:R1:W-:Y:S04]  /*c9d0*/  LDGSTS.E.BYPASS.LTC128B.128 [R229+0xb000], [R2.64+0x80] ;  /* 0x0b00008002e57fae */ /* 0x0003e8000b901d4c */
[----:B------:R1:W-:Y:S04]  /*c9e0*/  LDGSTS.E.BYPASS.LTC128B.128 [R229+0x7800], [R144.64] ;  /* 0x0780000090e57fae */ /* 0x0003e8000b901d4c */
[----:B------:R1:W-:Y:S04]  /*c9f0*/  LDGSTS.E.BYPASS.LTC128B.128 [R229+0xb800], [R144.64+0x80] ;  /* 0x0b80008090e57fae */ /* 0x0003e8000b901d4c */
[----:B------:R-:W0:Y:S02]  /*ca00*/  LDGDEPBAR ;  /* 0x00000000000079af */ /* 0x000e240000000000 */
.L_x_2345:
        /* <DEDUP_REMOVED lines=570> */
.L_x_2343:
[----:B------:R-:W1:Y:S01]  /*edb0*/  SHFL.BFLY PT, R0, R241, 0x2, 0x1f ;  /* 0x0c401f00f1007f89 */ /* 0x000e6200000e0000 */
[----:B------:R-:W-:Y:S01]  /*edc0*/  MOV R5, 0x3f800000 ;  /* 0x3f80000000057802 */ /* 0x000fe20000000f00 */
[----:B------:R-:W-:Y:S01]  /*edd0*/  BSSY B0, `(.L_x_2348) ;  /* 0x00000e6000007945 */ /* 0x000fe20003800000 */
[----:B------:R-:W-:Y:S01]  /*ede0*/  MOV R6, 0x3f800000 ;  /* 0x3f80000000067802 */ /* 0x000fe20000000f00 */
[----:B------:R-:W2:Y:S01]  /*edf0*/  SHFL.BFLY PT, R2, R243, 0x2, 0x1f ;  /* 0x0c401f00f3027f89 */ /* 0x000ea200000e0000 */
[----:B-1----:R-:W-:-:S03]  /*ee00*/  FADD.FTZ R7, R0, R241 ;  /* 0x000000f100077221 */ /* 0x002fc60000010000 */
[----:B------:R-:W1:Y:S01]  /*ee10*/  S2R R0, SR_TID.X ;  /* 0x0000000000007919 */ /* 0x000e620000002100 */
[----:B--2---:R-:W-:-:S03]  /*ee20*/  FADD.FTZ R9, R2, R243 ;  /* 0x000000f302097221 */ /* 0x004fc60000010000 */
[----:B------:R-:W2:Y:S04]  /*ee30*/  SHFL.BFLY PT, R2, R7, 0x1, 0x1f ;  /* 0x0c201f0007027f89 */ /* 0x000ea800000e0000 */
[----:B------:R-:W3:Y:S01]  /*ee40*/  SHFL.BFLY PT, R4, R9, 0x1, 0x1f ;  /* 0x0c201f0009047f89 */ /* 0x000ee200000e0000 */
[----:B--2---:R-:W-:Y:S01]  /*ee50*/  FADD.FTZ R2, R7, R2 ;  /* 0x0000000207027221 */ /* 0x004fe20000010000 */
[----:B-1----:R-:W-:Y:S01]  /*ee60*/  SHF.R.S32.HI R7, RZ, 0x1f, R0 ;  /* 0x0000001fff077819 */ /* 0x002fe20000011400 */
[----:B---3--:R-:W-:-:S03]  /*ee70*/  FADD.FTZ R4, R9, R4 ;  /* 0x0000000409047221 */ /* 0x008fc60000010000 */
[CC--:B------:R-:W-:Y:S02]  /*ee80*/  LEA.HI R8, R7.reuse, R0.reuse, RZ, 0x2 ;  /* 0x0000000007087211 */ /* 0x0c0fe400078f10ff */
[----:B------:R-:W-:Y:S02]  /*ee90*/  FSETP.NE.FTZ.AND P0, PT, R2, RZ, PT ;  /* 0x000000ff0200720b */ /* 0x000fe40003f15000 */
[----:B------:R-:W-:Y:S02]  /*eea0*/  FSETP.NE.FTZ.AND P3, PT, R4, RZ, PT ;  /* 0x000000ff0400720b */ /* 0x000fe40003f75000 */
[--C-:B------:R-:W-:Y:S02]  /*eeb0*/  SHF.R.S32.HI R10, RZ, 0x2, R8.reuse ;  /* 0x00000002ff0a7819 */ /* 0x100fe40000011408 */
[----:B------:R-:W-:Y:S02]  /*eec0*/  SHF.R.S32.HI R9, RZ, 0x1f, R8 ;  /* 0x0000001fff097819 */ /* 0x000fe40000011408 */
[----:B------:R-:W-:-:S02]  /*eed0*/  LEA.HI R7, R7, R0, RZ, 0x5 ;  /* 0x0000000007077211 */ /* 0x000fc400078f28ff */
[----:B------:R-:W-:Y:S02]  /*eee0*/  LEA.HI R9, R9, R10, RZ, 0x3 ;  /* 0x0000000a09097211 */ /* 0x000fe400078f18ff */
[----:B------:R-:W-:Y:S01]  /*eef0*/  LOP3.LUT R11, R8, 0x3ffffffc, RZ, 0xc0, !PT ;  /* 0x3ffffffc080b7812 */ /* 0x000fe200078ec0ff */
[----:B------:R-:W1:Y:S01]  /*ef00*/  @P0 MUFU.RCP R6, R2 ;  /* 0x0000000200060308 */ /* 0x000e620000001000 */
[----:B------:R-:W-:Y:S02]  /*ef10*/  LOP3.LUT R9, R9, 0xfffffff8, RZ, 0xc0, !PT ;  /* 0xfffffff809097812 */ /* 0x000fe400078ec0ff */
[----:B------:R-:W-:Y:S02]  /*ef20*/  SHF.R.S32.HI R8, RZ, 0x5, R7 ;  /* 0x00000005ff087819 */ /* 0x000fe40000011407 */
[----:B------:R-:W-:Y:S02]  /*ef30*/  IADD3 R9, R10, -R9, RZ ;  /* 0x800000090a097210 */ /* 0x000fe40007ffe0ff */
[----:B------:R-:W-:Y:S01]  /*ef40*/  IADD3 R11, -R11, R0, RZ ;  /* 0x000000000b0b7210 */ /* 0x000fe20007ffe1ff */
[----:B------:R-:W2:Y:S01]  /*ef50*/  @P3 MUFU.RCP R5, R4 ;  /* 0x0000000400053308 */ /* 0x000ea20000001000 */
[----:B------:R-:W-:-:S02]  /*ef60*/  SHF.L.U32 R10, R9, 0x6, RZ ;  /* 0x00000006090a7819 */ /* 0x000fc400000006ff */
[----:B------:R-:W-:Y:S02]  /*ef70*/  LOP3.LUT R12, R9, 0x1, RZ, 0xc0, !PT ;  /* 0x00000001090c7812 */ /* 0x000fe400078ec0ff */
[----:B------:R-:W-:Y:S02]  /*ef80*/  LOP3.LUT R10, R10, 0x1c0, RZ, 0xc0, !PT ;  /* 0x000001c00a0a7812 */ /* 0x000fe400078ec0ff */
[----:B------:R-:W-:Y:S01]  /*ef90*/  LEA R11, R8, R11, 0x9 ;  /* 0x0000000b080b7211 */ /* 0x000fe200078e48ff */
[----:B-1----:R-:W-:Y:S01]  /*efa0*/  FMUL.FTZ R131, R6, R131 ;  /* 0x0000008306837220 */ /* 0x002fe20000410000 */
[----:B------:R-:W-:Y:S01]  /*efb0*/  LEA.HI R10, R10, R10, RZ, 0x1d ;  /* 0x0000000a0a0a7211 */ /* 0x000fe200078fe8ff */
[----:B------:R-:W-:Y:S01]  /*efc0*/  FMUL.FTZ R130, R6, R130 ;  /* 0x0000008206827220 */ /* 0x000fe20000410000 */
[----:B------:R-:W-:Y:S01]  /*efd0*/  ISETP.NE.U32.AND P4, PT, R12, 0x1, PT ;  /* 0x000000010c00780c */ /* 0x000fe20003f85070 */
[C---:B------:R-:W-:Y:S01]  /*efe0*/  FMUL.FTZ R71, R6.reuse, R71 ;  /* 0x0000004706477220 */ /* 0x040fe20000410000 */
[----:B------:R-:W-:Y:S01]  /*eff0*/  LEA R10, R11, R10, 0x1 ;  /* 0x0000000a0b0a7211 */ /* 0x000fe200078e08ff */
[----:B------:R-:W-:Y:S01]  /*f000*/  FMUL.FTZ R70, R6, R70 ;  /* 0x0000004606467220 */ /* 0x000fe20000410000 */
[----:B------:R-:W-:Y:S01]  /*f010*/  R2P PR, R9, 0x6 ;  /* 0x0000000609007804 */ /* 0x000fe20000000000 */
[C---:B--2---:R-:W-:Y:S01]  /*f020*/  FMUL.FTZ R128, R5.reuse, R128 ;  /* 0x0000008005807220 */ /* 0x044fe20000410000 */
[----:B------:R-:W-:Y:S01]  /*f030*/  SHF.L.U32 R11, R10, 0x1, RZ ;  /* 0x000000010a0b7819 */ /* 0x000fe200000006ff */
[C---:B------:R-:W-:Y:S01]  /*f040*/  FMUL.FTZ R129, R5.reuse, R129 ;  /* 0x0000008105817220 */ /* 0x040fe20000410000 */
[----:B------:R-:W-:Y:S01]  /*f050*/  MOV R9, 0x20 ;  /* 0x0000002000097802 */ /* 0x000fe20000000f00 */
[----:B------:R-:W-:Y:S01]  /*f060*/  FMUL.FTZ R68, R5, R68 ;  /* 0x0000004405447220 */ /* 0x000fe20000410000 */
[----:B------:R-:W-:Y:S01]  /*f070*/  IADD3 R13, R11, -0x10, RZ ;  /* 0xfffffff00b0d7810 */ /* 0x000fe20007ffe0ff */
[----:B------:R-:W-:Y:S01]  /*f080*/  FMUL.FTZ R69, R5, R69 ;  /* 0x0000004505457220 */ /* 0x000fe20000410000 */
[----:B------:R-:W-:Y:S01]  /*f090*/  F2FP.PACK_AB R128, R129, R128 ;  /* 0x000000808180723e */ /* 0x000fe200000000ff */
[----:B------:R-:W-:Y:S01]  /*f0a0*/  FMUL.FTZ R72, R5, R72 ;  /* 0x0000004805487220 */ /* 0x000fe20000410000 */
[----:B------:R-:W-:Y:S01]  /*f0b0*/  @P4 IADD3 R13, R11, 0x10, RZ ;  /* 0x000000100b0d4810 */ /* 0x000fe20007ffe0ff */
[----:B------:R-:W-:Y:S01]  /*f0c0*/  FMUL.FTZ R73, R5, R73 ;  /* 0x0000004905497220 */ /* 0x000fe20000410000 */
[----:B------:R-:W-:Y:S01]  /*f0d0*/  F2FP.PACK_AB R130, R131, R130 ;  /* 0x000000828382723e */ /* 0x000fe200000000ff */
        /* <DEDUP_REMOVED lines=24> */
[----:B------:R-:W-:Y:S01]  /*f260*/  FMUL.FTZ R100, R5, R100 ;  /* 0x0000006405647220 */ /* 0x000fe20000410000 */
[----:B------:R-:W-:Y:S01]  /*f270*/  LOP3.LUT R7, R7, 0xffffffe0, RZ, 0xc0, !PT ;  /* 0xffffffe007077812 */ /* 0x000fe200078ec0ff */
[----:B------:R-:W-:Y:S01]  /*f280*/  FMUL.FTZ R101, R5, R101 ;  /* 0x0000006505657220 */ /* 0x000fe20000410000 */
[----:B------:R-:W-:Y:S01]  /*f290*/  F2FP.PACK_AB R96, R97, R96 ;  /* 0x000000606160723e */ /* 0x000fe200000000ff */
[C---:B------:R-:W-:Y:S01]  /*f2a0*/  FMUL.FTZ R104, R5.reuse, R104 ;  /* 0x0000006805687220 */ /* 0x040fe20000410000 */
[----:B------:R-:W-:Y:S01]  /*f2b0*/  @P3 MUFU.LG2 R4, R4 ;  /* 0x0000000400043308 */ /* 0x000fe20000000c00 */
[----:B------:R-:W-:Y:S01]  /*f2c0*/  FMUL.FTZ R105, R5, R105 ;  /* 0x0000006905697220 */ /* 0x000fe20000410000 */
[----:B------:R-:W-:Y:S01]  /*f2d0*/  F2FP.PACK_AB R100, R101, R100 ;  /* 0x000000646564723e */ /* 0x000fe200000000ff */
[----:B------:R-:W-:Y:S01]  /*f2e0*/  FMUL.FTZ R124, R5, R124 ;  /* 0x0000007c057c7220 */ /* 0x000fe20000410000 */
[----:B------:R-:W-:Y:S01]  /*f2f0*/  IADD3 R7, -R7, R0, RZ ;  /* 0x0000000007077210 */ /* 0x000fe20007ffe1ff */
[----:B------:R-:W-:Y:S01]  /*f300*/  FMUL.FTZ R125, R5, R125 ;  /* 0x0000007d057d7220 */ /* 0x000fe20000410000 */
[----:B------:R-:W-:Y:S01]  /*f310*/  F2FP.PACK_AB R104, R105, R104 ;  /* 0x000000686968723e */ /* 0x000fe200000000ff */
[C---:B------:R-:W-:Y:S01]  /*f320*/  FMUL.FTZ R108, R5.reuse, R108 ;  /* 0x0000006c056c7220 */ /* 0x040fe20000410000 */
[----:B------:R-:W1:Y:S01]  /*f330*/  @P0 MUFU.LG2 R2, R2 ;  /* 0x0000000200020308 */ /* 0x000e620000000c00 */
        /* <DEDUP_REMOVED lines=13> */
[C---:B------:R-:W-:Y:S01]  /*f410*/  FMUL.FTZ R74, R6.reuse, R74 ;  /* 0x0000004a064a7220 */ /* 0x040fe20000410000 */
[----:B------:R-:W-:Y:S01]  /*f420*/  F2FP.PACK_AB R116, R5, R116 ;  /* 0x000000740574723e */ /* 0x000fe200000000ff */
[C---:B------:R-:W-:Y:S01]  /*f430*/  FMUL.FTZ R79, R6.reuse, R79 ;  /* 0x0000004f064f7220 */ /* 0x040fe20000410000 */
[----:B------:R-:W-:Y:S01]  /*f440*/  MOV R5, 0x40 ;  /* 0x0000004000057802 */ /* 0x000fe20000000f00 */
[C---:B------:R-:W-:Y:S01]  /*f450*/  FMUL.FTZ R78, R6.reuse, R78 ;  /* 0x0000004e064e7220 */ /* 0x040fe20000410000 */
[----:B------:R-:W-:Y:S01]  /*f460*/  F2FP.PACK_AB R74, R75, R74 ;  /* 0x0000004a4b4a723e */ /* 0x000fe200000000ff */
[C---:B------:R-:W-:Y:S01]  /*f470*/  FMUL.FTZ R83, R6.reuse, R83 ;  /* 0x0000005306537220 */ /* 0x040fe20000410000 */
[----:B------:R-:W-:Y:S01]  /*f480*/  SEL R10, R5, 0xffffffc0, !P2 ;  /* 0xffffffc0050a7807 */ /* 0x000fe20005000000 */
[C---:B------:R-:W-:Y:S01]  /*f490*/  FMUL.FTZ R82, R6.reuse, R82 ;  /* 0x0000005206527220 */ /* 0x040fe20000410000 */
[----:B------:R-:W-:Y:S01]  /*f4a0*/  F2FP.PACK_AB R78, R79, R78 ;  /* 0x0000004e4f4e723e */ /* 0x000fe200000000ff */
[C---:B------:R-:W-:Y:S01]  /*f4b0*/  FMUL.FTZ R87, R6.reuse, R87 ;  /* 0x0000005706577220 */ /* 0x040fe20000410000 */
[----:B------:R-:W-:Y:S01]  /*f4c0*/  IADD3 R17, R11, R10, RZ ;  /* 0x0000000a0b117210 */ /* 0x000fe20007ffe0ff */
[C---:B------:R-:W-:Y:S01]  /*f4d0*/  FMUL.FTZ R86, R6.reuse, R86 ;  /* 0x0000005606567220 */ /* 0x040fe20000410000 */
[----:B------:R-:W-:Y:S01]  /*f4e0*/  F2FP.PACK_AB R82, R83, R82 ;  /* 0x000000525352723e */ /* 0x000fe200000000ff */
[----:B------:R-:W-:Y:S01]  /*f4f0*/  FMUL.FTZ R91, R6, R91 ;  /* 0x0000005b065b7220 */ /* 0x000fe20000410000 */
[----:B------:R-:W-:Y:S01]  /*f500*/  IADD3 R19, R10, R13, RZ ;  /* 0x0000000d0a137210 */ /* 0x000fe20007ffe0ff */
[C---:B------:R-:W-:Y:S01]  /*f510*/  FMUL.FTZ R90, R6.reuse, R90 ;  /* 0x0000005a065a7220 */ /* 0x040fe20000410000 */
[----:B------:R-:W-:Y:S01]  /*f520*/  F2FP.PACK_AB R86, R87, R86 ;  /* 0x000000565756723e */ /* 0x000fe200000000ff */
[C---:B------:R-:W-:Y:S01]  /*f530*/  FMUL.FTZ R95, R6.reuse, R95 ;  /* 0x0000005f065f7220 */ /* 0x040fe20000410000 */
[----:B------:R-:W2:Y:S01]  /*f540*/  S2R R5, SR_CTAID.Y ;  /* 0x0000000000057919 */ /* 0x000ea20000002600 */
[C---:B------:R-:W-:Y:S01]  /*f550*/  FMUL.FTZ R94, R6.reuse, R94 ;  /* 0x0000005e065e7220 */ /* 0x040fe20000410000 */
[----:B------:R-:W-:Y:S01]  /*f560*/  F2FP.PACK_AB R90, R91, R90 ;  /* 0x0000005a5b5a723e */ /* 0x000fe200000000ff */
[----:B------:R-:W-:Y:S01]  /*f570*/  FMUL.FTZ R99, R6, R99 ;  /* 0x0000006306637220 */ /* 0x000fe20000410000 */
[----:B------:R-:W-:Y:S01]  /*f580*/  ISETP.NE.AND P2, PT, R226, -0x1, PT ;  /* 0xffffffffe200780c */ /* 0x000fe20003f45270 */
        /* <DEDUP_REMOVED lines=21> */
[----:B------:R-:W-:Y:S01]  /*f6e0*/  FMUL.FTZ R6, R6, R118 ;  /* 0x0000007606067220 */ /* 0x000fe20000410000 */
[----:B------:R-:W-:Y:S01]  /*f6f0*/  F2FP.PACK_AB R122, R123, R122 ;  /* 0x0000007a7b7a723e */ /* 0x000fe200000000ff */
[----:B------:R-:W-:-:S03]  /*f700*/  @P2 IMAD.WIDE.U32 R44, R226, c[0x0][0x1e8], RZ ;  /* 0x00007a00e22c2a25 */ /* 0x000fc600078e00ff */
[----:B------:R-:W-:Y:S01]  /*f710*/  F2FP.PACK_AB R119, R119, R6 ;  /* 0x000000067777723e */ /* 0x000fe200000000ff */
[----:B--2---:R-:W-:Y:S01]  /*f720*/  @!P2 IMAD.WIDE.U32 R48, R5, c[0x0][0x1e0], RZ ;  /* 0x000078000530aa25 */ /* 0x004fe200078e00ff */
[----:B------:R-:W-:-:S03]  /*f730*/  SEL R6, R9, 0xffffffe0, !P1 ;  /* 0xffffffe009067807 */ /* 0x000fc60004800000 */
[----:B-1----:R-:W-:Y:S01]  /*f740*/  @P0 FMUL.FTZ R2, R2, 0.69314718246459960938 ;  /* 0x3f31721802020820 */ /* 0x002fe20000410000 */
[----:B------:R-:W-:Y:S02]  /*f750*/  IADD3 R9, R11, R6, RZ ;  /* 0x000000060b097210 */ /* 0x000fe40007ffe0ff */
[----:B------:R-:W-:Y:S02]  /*f760*/  IADD3 R15, R6, R13, RZ ;  /* 0x0000000d060f7210 */ /* 0x000fe40007ffe0ff */
[-C--:B------:R-:W-:Y:S01]  /*f770*/  IADD3 R21, R9, R10.reuse, RZ ;  /* 0x0000000a09157210 */ /* 0x080fe20007ffe0ff */
[----:B------:R-:W-:Y:S01]  /*f780*/  STS [R9], R72 ;  /* 0x0000004809007388 */ /* 0x000fe20000000800 */
[----:B------:R-:W-:Y:S02]  /*f790*/  IADD3 R41, R15, R10, RZ ;  /* 0x0000000a0f297210 */ /* 0x000fe40007ffe0ff */
[----:B------:R-:W1:Y:S01]  /*f7a0*/  LDC.U8 R10, c[0x0][0x328] ;  /* 0x0000ca00ff0a7b82 */ /* 0x000e620000000000 */
[----:B------:R-:W-:Y:S01]  /*f7b0*/  STS [R9+0x400], R74 ;  /* 0x0004004a09007388 */ /* 0x000fe20000000800 */
[----:B------:R-:W-:-:S03]  /*f7c0*/  @!P2 MOV R44, R48 ;  /* 0x00000030002ca202 */ /* 0x000fc60000000f00 */
[----:B------:R-:W-:Y:S04]  /*f7d0*/  STS [R15], R76 ;  /* 0x0000004c0f007388 */ /* 0x000fe80000000800 */
[----:B------:R-:W-:Y:S04]  /*f7e0*/  STS [R15+0x400], R78 ;  /* 0x0004004e0f007388 */ /* 0x000fe80000000800 */
[----:B------:R-:W-:Y:S04]  /*f7f0*/  STS [R17], R80 ;  /* 0x0000005011007388 */ /* 0x000fe80000000800 */
[----:B------:R-:W-:Y:S04]  /*f800*/  STS [R17+0x400], R82 ;  /* 0x0004005211007388 */ /* 0x000fe80000000800 */
[----:B------:R-:W-:Y:S01]  /*f810*/  STS [R19], R84 ;  /* 0x0000005413007388 */ /* 0x000fe20000000800 */
[----:B-1----:R-:W-:-:S03]  /*f820*/  ISETP.NE.AND P4, PT, R10, RZ, PT ;  /* 0x000000ff0a00720c */ /* 0x002fc60003f85270 */
[----:B------:R-:W-:Y:S01]  /*f830*/  STS [R19+0x400], R86 ;  /* 0x0004005613007388 */ /* 0x000fe20000000800 */
[C---:B------:R-:W-:Y:S01]  /*f840*/  @P2 IMAD R10, R226.reuse, c[0x0][0x1ec], R45 ;  /* 0x00007b00e20a2a24 */ /* 0x040fe200078e022d */
[----:B------:R-:W-:Y:S02]  /*f850*/  ISETP.NE.OR P1, PT, R226, -0x1, !P4 ;  /* 0xffffffffe200780c */ /* 0x000fe40006725670 */
[----:B------:R-:W-:Y:S04]  /*f860*/  STS [R21], R88 ;  /* 0x0000005815007388 */ /* 0x000fe80000000800 */
[----:B------:R-:W-:Y:S04]  /*f870*/  STS [R21+0x400], R90 ;  /* 0x0004005a15007388 */ /* 0x000fe80000000800 */
[----:B------:R-:W-:Y:S04]  /*f880*/  STS [R41], R92 ;  /* 0x0000005c29007388 */ /* 0x000fe80000000800 */
[----:B------:R-:W-:Y:S01]  /*f890*/  STS [R41+0x400], R94 ;  /* 0x0004005e29007388 */ /* 0x000fe20000000800 */
[----:B------:R-:W-:Y:S01]  /*f8a0*/  @!P1 IMAD R226, R5, c[0x0][0x214], RZ ;  /* 0x0000850005e29a24 */ /* 0x000fe200078e02ff */
[----:B------:R-:W-:-:S02]  /*f8b0*/  LOP3.LUT P1, RZ, R7, 0x3, RZ, 0xc0, !PT ;  /* 0x0000000307ff7812 */ /* 0x000fc4000782c0ff */
[----:B------:R-:W-:Y:S01]  /*f8c0*/  STS [R11+0x2000], R96 ;  /* 0x002000600b007388 */ /* 0x000fe20000000800 */
[----:B------:R-:W-:Y:S01]  /*f8d0*/  MOV R7, 0x7f800000 ;  /* 0x7f80000000077802 */ /* 0x000fe20000000f00 */
[----:B------:R-:W-:Y:S02]  /*f8e0*/  @P0 FFMA.FTZ R7, R3, c[0x0][0x238], R2 ;  /* 0x00008e0003070a23 */ /* 0x000fe40000010002 */
[----:B------:R1:W-:Y:S04]  /*f8f0*/  STS [R11+0x2400], R98 ;  /* 0x002400620b007388 */ /* 0x0003e80000000800 */
[----:B------:R-:W-:Y:S04]  /*f900*/  STS [R13+0x2000], R100 ;  /* 0x002000640d007388 */ /* 0x000fe80000000800 */
[----:B------:R-:W-:Y:S04]  /*f910*/  STS [R13+0x2400], R102 ;  /* 0x002400660d007388 */ /* 0x000fe80000000800 */
[----:B------:R-:W-:Y:S04]  /*f920*/  STS [R9+0x2000], R104 ;  /* 0x0020006809007388 */ /* 0x000fe80000000800 */
[----:B------:R2:W-:Y:S04]  /*f930*/  STS [R9+0x2400], R106 ;  /* 0x0024006a09007388 */ /* 0x0005e80000000800 */
[----:B------:R3:W-:Y:S04]  /*f940*/  STS [R15+0x2000], R124 ;  /* 0x0020007c0f007388 */ /* 0x0007e80000000800 */
[----:B------:R3:W-:Y:S01]  /*f950*/  STS [R15+0x2400], R126 ;  /* 0x0024007e0f007388 */ /* 0x0007e20000000800 */
[----:B-1----:R-:W-:-:S03]  /*f960*/  @P3 FMUL.FTZ R11, R4, 0.69314718246459960938 ;  /* 0x3f317218040b3820 */ /* 0x002fc60000410000 */
[----:B------:R3:W-:Y:S01]  /*f970*/  STS [R17+0x2000], R108 ;  /* 0x0020006c11007388 */ /* 0x0007e20000000800 */
[----:B------:R-:W-:-:S03]  /*f980*/  @P3 FFMA.FTZ R0, R132, c[0x0][0x238], R11 ;  /* 0x00008e0084003a23 */ /* 0x000fc6000001000b */
[----:B------:R3:W-:Y:S04]  /*f990*/  STS [R17+0x2400], R110 ;  /* 0x0024006e11007388 */ /* 0x0007e80000000800 */
[----:B------:R3:W-:Y:S04]  /*f9a0*/  STS [R19+0x2000], R112 ;  /* 0x0020007013007388 */ /* 0x0007e80000000800 */
[----:B------:R3:W-:Y:S01]  /*f9b0*/  STS [R19+0x2400], R114 ;  /* 0x0024007213007388 */ /* 0x0007e20000000800 */
[----:B--2---:R-:W-:-:S03]  /*f9c0*/  @!P2 SHF.R.S32.HI R9, RZ, 0x1f, R5 ;  /* 0x0000001fff09a819 */ /* 0x004fc60000011405 */
[----:B------:R3:W-:Y:S02]  /*f9d0*/  STS [R21+0x2000], R120 ;  /* 0x0020007815007388 */ /* 0x0007e40000000800 */
[----:B------:R-:W-:Y:S01]  /*f9e0*/  @!P2 IMAD R46, R9, c[0x0][0x1e0], RZ ;  /* 0x00007800092eaa24 */ /* 0x000fe200078e02ff */
[----:B------:R-:W-:Y:S01]  /*f9f0*/  SHF.R.S32.HI R9, RZ, 0x1f, R8 ;  /* 0x0000001fff097819 */ /* 0x000fe20000011408 */
[----:B------:R3:W-:Y:S02]  /*fa00*/  STS [R21+0x2400], R122 ;  /* 0x0024007a15007388 */ /* 0x0007e40000000800 */
[----:B------:R-:W-:Y:S01]  /*fa10*/  @!P2 IMAD R46, R5, c[0x0][0x1e4], R46 ;  /* 0x00007900052eaa24 */ /* 0x000fe200078e022e */
[----:B------:R-:W-:Y:S01]  /*fa20*/  LEA.HI R9, R9, R8, RZ, 0x2 ;  /* 0x0000000809097211 */ /* 0x000fe200078f10ff */
[----:B------:R3:W-:Y:S03]  /*fa30*/  STS [R41+0x2000], R116 ;  /* 0x0020007429007388 */ /* 0x0007e60000000800 */
[----:B------:R-:W-:Y:S01]  /*fa40*/  LOP3.LUT R9, R9, 0xffffffc, RZ, 0xc0, !PT ;  /* 0x0ffffffc09097812 */ /* 0x000fe200078ec0ff */
[----:B------:R3:W-:Y:S01]  /*fa50*/  STS [R41+0x2400], R119 ;  /* 0x0024007729007388 */ /* 0x0007e20000000800 */
[----:B------:R-:W-:-:S02]  /*fa60*/  @!P2 IADD3 R10, R49, R46, RZ ;  /* 0x0000002e310aa210 */ /* 0x000fc40007ffe0ff */
[----:B------:R-:W-:Y:S01]  /*fa70*/  IADD3 R9, R8, -R9, RZ ;  /* 0x8000000908097210 */ /* 0x000fe20007ffe0ff */
[----:B------:R-:W-:Y:S03]  /*fa80*/  BAR.SYNC.DEFER_BLOCKING 0x0 ;  /* 0x0000000000007b1d */ /* 0x000fe60000010000 */
[----:B------:R-:W-:-:S03]  /*fa90*/  LEA R228, R9, R228, 0x4 ;  /* 0x000000e409e47211 */ /* 0x000fc600078e20ff */
        /* <DEDUP_REMOVED lines=25> */
.L_x_2349:
[----:B------:R-:W-:Y:S05]  /*fc30*/  BSYNC B0 ;  /* 0x0000000000007941 */ /* 0x000fea0003800000 */
.L_x_2348:
[----:B------:R-:W5:Y:S01]  /*fc40*/  S2R R3, SR_CTAID.X ;  /* 0x0000000000037919 */ /* 0x000f620000002500 */
[----:B------:R-:W-:Y:S01]  /*fc50*/  SHF.R.S32.HI R231, RZ, 0x1f, R230 ;  /* 0x0000001fffe77819 */ /* 0x000fe200000114e6 */
[----:B------:R-:W-:Y:S01]  /*fc60*/  BSSY B0, `(.L_x_2350) ;  /* 0x0000018000007945 */ /* 0x000fe20003800000 */
[----:B------:R-:W-:-:S05]  /*fc70*/  SHF.R.S32.HI R2, RZ, 0x1f, R6 ;  /* 0x0000001fff027819 */ /* 0x000fca0000011406 */
[----:B---3--:R-:W-:-:S04]  /*fc80*/  IMAD R5, R2, c[0x0][0x1f0], RZ ;  /* 0x00007c0002057a24 */ /* 0x008fc800078e02ff */
[----:B------:R-:W-:Y:S01]  /*fc90*/  IMAD R5, R6, c[0x0][0x1f4], R5 ;  /* 0x00007d0006057a24 */ /* 0x000fe200078e0205 */
[----:B-----5:R-:W-:-:S04]  /*fca0*/  SHF.L.U32 R3, R3, 0x6, RZ ;  /* 0x0000000603037819 */ /* 0x020fc800000006ff */
[----:B------:R-:W-:Y:S01]  /*fcb0*/  SHF.R.S32.HI R0, RZ, 0x1f, R3 ;  /* 0x0000001fff007819 */ /* 0x000fe20000011403 */
[----:B------:R-:W-:-:S04]  /*fcc0*/  IMAD.WIDE.U32 R230, R3, c[0x0][0x1e8], R230 ;  /* 0x00007a0003e67a25 */ /* 0x000fc800078e00e6 */
[----:B------:R-:W-:Y:S01]  /*fcd0*/  IMAD R0, R0, c[0x0][0x1e8], RZ ;  /* 0x00007a0000007a24 */ /* 0x000fe200078e02ff */
[----:B------:R-:W-:-:S03]  /*fce0*/  IADD3 R44, P0, R44, R230, RZ ;  /* 0x000000e62c2c7210 */ /* 0x000fc60007f1e0ff */
[----:B------:R-:W-:-:S05]  /*fcf0*/  IMAD R3, R3, c[0x0][0x1ec], R0 ;  /* 0x00007b0003037a24 */ /* 0x000fca00078e0200 */
[----:B------:R-:W-:Y:S02]  /*fd00*/  IADD3.X R45, R10, R3, R231, P0, !PT ;  /* 0x000000030a2d7210 */ /* 0x000fe400007fe4e7 */
[----:B------:R-:W-:-:S03]  /*fd10*/  ISETP.GE.AND P0, PT, R232, R223, PT ;  /* 0x000000dfe800720c */ /* 0x000fc60003f06270 */
[----:B------:R-:W-:-:S05]  /*fd20*/  IMAD.WIDE.U32 R6, R6, c[0x0][0x1f0], R44 ;  /* 0x00007c0006067a25 */ /* 0x000fca00078e002c */
[----:B------:R-:W-:-:S05]  /*fd30*/  IADD3 R5, R5, R7, RZ ;  /* 0x0000000705057210 */ /* 0x000fca0007ffe0ff */
        /* <DEDUP_REMOVED lines=8> */
[----:B--2---:R2:W-:Y:S04]  /*fdc0*/  STG.E.128 [R2.64], R36 ;  /* 0x0000002402007986 */ /* 0x0045e8000c101d0c */
[----:B-1----:R2:W-:Y:S02]  /*fdd0*/  STG.E.128 [R2.64+0x80], R20 ;  /* 0x0000801402007986 */ /* 0x0025e4000c101d0c */
.L_x_2351:
[----:B------:R-:W-:Y:S05]  /*fde0*/  BSYNC B0 ;  /* 0x0000000000007941 */ /* 0x000fea0003800000 */
.L_x_2350:
[----:B------:R-:W-:Y:S01]  /*fdf0*/  IADD3 R0, R232, 0x10, RZ ;  /* 0x00000010e8007810 */ /* 0x000fe20007ffe0ff */
[----:B------:R-:W-:Y:S03]  /*fe00*/  BSSY B0, `(.L_x_2352) ;  /* 0x000000f000007945 */ /* 0x000fe60003800000 */
[----:B------:R-:W-:-:S13]  /*fe10*/  ISETP.GE.AND P0, PT, R0, R223, PT ;  /* 0x000000df0000720c */ /* 0x000fda0003f06270 */
[----:B------:R-:W-:Y:S05]  /*fe20*/  @P0 BRA `(.L_x_2353) ;  /* 0x000000c000000947 */ /* 0x000fea0003800000 */
[----:B--2---:R-:W-:Y:S01]  /*fe30*/  IADD3 R3, P0, R232, 0x10, RZ ;  /* 0x00000010e8037810 */ /* 0x004fe20007f1e0ff */
        /* <DEDUP_REMOVED lines=9> */
[----:B----4-:R2:W-:Y:S04]  /*fed0*/  STG.E.128 [R2.64], R32 ;  /* 0x0000002002007986 */ /* 0x0105e8000c101d0c */
[----:B-1----:R2:W-:Y:S02]  /*fee0*/  STG.E.128 [R2.64+0x80], R16 ;  /* 0x0000801002007986 */ /* 0x0025e4000c101d0c */
.L_x_2353:
[----:B------:R-:W-:Y:S05]  /*fef0*/  BSYNC B0 ;  /* 0x0000000000007941 */ /* 0x000fea0003800000 */
.L_x_2352:
        /* <DEDUP_REMOVED lines=14> */
[----:B-1----:R1:W-:Y:S04]  /*ffe0*/  STG.E.128 [R2.64], R28 ;  /* 0x0000001c02007986 */ /* 0x0023e8000c101d0c */
[----:B------:R1:W-:Y:S02]  /*fff0*/  STG.E.128 [R2.64+0x80], R12 ;  /* 0x0000800c02007986 */ /* 0x0003e4000c101d0c */
.L_x_2355:
[----:B------:R-:W-:Y:S05]  /*10000*/  BSYNC B0 ;  /* 0x0000000000007941 */ /* 0x000fea0003800000 */
.L_x_2354:
[----:B------:R-:W-:-:S04]  /*10010*/  IADD3 R0, R232, 0x30, RZ ;  /* 0x00000030e8007810 */ /* 0x000fc80007ffe0ff */
[----:B------:R-:W-:-:S13]  /*10020*/  ISETP.GE.AND P0, PT, R0, R223, PT ;  /* 0x000000df0000720c */ /* 0x000fda0003f06270 */
[----:B------:R-:W-:Y:S05]  /*10030*/  @P0 EXIT ;  /* 0x000000000000094d */ /* 0x000fea0003800000 */
[----:B------:R-:W-:Y:S02]  /*10040*/  IADD3 R0, P0, R232, 0x30, RZ ;  /* 0x00000030e8007810 */ /* 0x000fe40007f1e0ff */
[----:B------:R-:W-:Y:S02]  /*10050*/  MOV R4, R6 ;  /* 0x0000000600047202 */ /* 0x000fe40000000f00 */
[----:B-12---:R-:W-:-:S03]  /*10060*/  IADD3.X R3, RZ, R233, RZ, P0, !PT ;  /* 0x000000e9ff037210 */ /* 0x006fc600007fe4ff */
[----:B------:R-:W-:-:S04]  /*10070*/  IMAD.WIDE.U32 R4, R0, c[0x0][0x1e8], R4 ;  /* 0x00007a0000047a25 */ /* 0x000fc800078e0004 */
[----:B------:R-:W-:Y:S01]  /*10080*/  IMAD R3, R3, c[0x0][0x1e8], RZ ;  /* 0x00007a0003037a24 */ /* 0x000fe200078e02ff */
[----:B------:R-:W-:-:S03]  /*10090*/  LEA R2, P0, R4, c[0x0][0x1d0], 0x1 ;  /* 0x0000740004027a11 */ /* 0x000fc600078008ff */
[----:B------:R-:W-:-:S05]  /*100a0*/  IMAD R3, R0, c[0x0][0x1ec], R3 ;  /* 0x00007b0000037a24 */ /* 0x000fca00078e0203 */
[----:B------:R-:W-:-:S04]  /*100b0*/  IADD3 R3, R3, R5, RZ ;  /* 0x0000000503037210 */ /* 0x000fc80007ffe0ff */
[----:B------:R-:W-:-:S05]  /*100c0*/  LEA.HI.X R3, R4, c[0x0][0x1d4], R3, 0x1, P0 ;  /* 0x0000750004037a11 */ /* 0x000fca00000f0c03 */
[----:B------:R-:W-:Y:S04]  /*100d0*/  STG.E.128 [R2.64], R24 ;  /* 0x0000001802007986 */ /* 0x000fe8000c101d0c */
[----:B------:R-:W-:Y:S01]  /*100e0*/  STG.E.128 [R2.64+0x80], R40 ;  /* 0x0000802802007986 */ /* 0x000fe2000c101d0c */
[----:B------:R-:W-:Y:S05]  /*100f0*/  EXIT ;  /* 0x000000000000794d */ /* 0x000fea0003800000 */
.L_x_2356:
        /* <DEDUP_REMOVED lines=16> */
.L_x_8230:


//--------------------- .text._ZN5flash24flash_fwd_splitkv_kernelI23Flash_fwd_kernel_traitsILi128ELi64ELi128ELi4ELb0ELb0EN7cutlass6half_tE19Flash_kernel_traitsILi128ELi64ELi128ELi4ES3_EELb1ELb0ELb0ELb0ELb1ELb1ELb0ELb0EEEvNS_16Flash_fwd_paramsE --------------------------
	.section	.text._ZN5flash24flash_fwd_splitkv_kernelI23Flash_fwd_kernel_traitsILi128ELi64ELi128ELi4ELb0ELb0EN7cutlass6half_tE19Flash_kernel_traitsILi128ELi64ELi128ELi4ES3_EELb1ELb0ELb0ELb0ELb1ELb1ELb0ELb0EEEvNS_16Flash_fwd_paramsE,"ax",@progbits
	.sectioninfo	@"SHI_REGISTERS=255"
	.align	128
        .global         _ZN5flash24flash_fwd_splitkv_kernelI23Flash_fwd_kernel_traitsILi128ELi64ELi128ELi4ELb0ELb0EN7cutlass6half_tE19Flash_kernel_traitsILi128ELi64ELi128ELi4ES3_EELb1ELb0ELb0ELb0ELb1ELb1ELb0ELb0EEEvNS_16Flash_fwd_paramsE
        .type           _ZN5flash24flash_fwd_splitkv_kernelI23Flash_fwd_kernel_traitsILi128ELi64ELi128ELi4ELb0ELb0EN7cutlass6half_tE19Flash_kernel_traitsILi128ELi64ELi128ELi4ES3_EELb1ELb0ELb0ELb0ELb1ELb1ELb0ELb0EEEvNS_16Flash_fwd_paramsE,@function
        .size           _ZN5flash24flash_fwd_splitkv_kernelI23Flash_fwd_kernel_traitsILi128ELi64ELi128ELi4ELb0ELb0EN7cutlass6half_tE19Flash_kernel_traitsILi128ELi64ELi128ELi4ES3_EELb1ELb0ELb0ELb0ELb1ELb1ELb0ELb0EEEvNS_16Flash_fwd_paramsE,(.L_x_8231 - _ZN5flash24flash_fwd_splitkv_kernelI23Flash_fwd_kernel_traitsILi128ELi64ELi128ELi4ELb0ELb0EN7cutlass6half_tE19Flash_kernel_traitsILi128ELi64ELi128ELi4ES3_EELb1ELb0ELb0ELb0ELb1ELb1ELb0ELb0EEEvNS_16Flash_fwd_paramsE)
        .other          _ZN5flash24flash_fwd_splitkv_kernelI23Flash_fwd_kernel_traitsILi128ELi64ELi128ELi4ELb0ELb0EN7cutlass6half_tE19Flash_kernel_traitsILi128ELi64ELi128ELi4ES3_EELb1ELb0ELb0ELb0ELb1ELb1ELb0ELb0EEEvNS_16Flash_fwd_paramsE,@"STO_CUDA_ENTRY STV_DEFAULT"
_ZN5flash24flash_fwd_splitkv_kernelI23Flash_fwd_kernel_traitsILi128ELi64ELi128ELi4ELb0ELb0EN7cutlass6half_tE19Flash_kernel_traitsILi128ELi64ELi128ELi4ES3_EELb1ELb0ELb0ELb0ELb1ELb1ELb0ELb0EEEvNS_16Flash_fwd_paramsE:
.text._ZN5flash24flash_fwd_splitkv_kernelI23Flash_fwd_kernel_traitsILi128ELi64ELi128ELi4ELb0ELb0EN7cutlass6half_tE19Flash_kernel_traitsILi128ELi64ELi128ELi4ES3_EELb1ELb0ELb0ELb0ELb1ELb1ELb0ELb0EEEvNS_16Flash_fwd_paramsE:
        /* <DEDUP_REMOVED lines=15> */
[----:B------:R-:W-:Y:S01]  /*00f0*/  IMAD.WIDE R6, R5, R3, c[0x0][0x248] ;  /* 0x0000920005067625 */ /* 0x000fe200078e0203 */
[----:B------:R1:W2:Y:S11]  /*0100*/  @P2 LDG.E R226, [R130.64] ;  /* 0x0000000882e22981 */ /* 0x0002b6000c1e1900 */
[----:B------:R3:W5:Y:S04]  /*0110*/  @!P1 LDG.E R11, [R6.64] ;  /* 0x00000008060b9981 */ /* 0x000768000c1e1900 */
[----:B-1----:R-:W2:Y:S01]  /*0120*/  @P2 LDG.E R130, [R130.64+0x4] ;  /* 0x0000040882822981 */ /* 0x002ea2000c1e1900 */
[----:B------:R-:W-:-:S02]  /*0130*/  IMAD.MOV.U32 R2, RZ, RZ, RZ ;  /* 0x000000ffff027224 */ /* 0x000fc400078e00ff */
[----:B------:R-:W-:Y:S01]  /*0140*/  @P0 IMAD.WIDE R8, R5, R3, c[0x0][0x250] ;  /* 0x0000940005080625 */ /* 0x000fe200078e0203 */
[----:B------:R-:W1:Y:S04]  /*0150*/  S2R R32, SR_CTAID.X ;  /* 0x0000000000207919 */ /* 0x000e680000002500 */
[----:B------:R3:W5:Y:S01]  /*0160*/  @P0 LDG.E R2, [R8.64] ;  /* 0x0000000808020981 */ /* 0x000762000c1e1900 */
[----:B------:R-:W-:-:S03]  /*0170*/  ISETP.NE.U32.AND P0, PT, RZ, c[0x0][0x248], PT ;  /* 0x00009200ff007a0c */ /* 0x000fc60003f05070 */
        /* <DEDUP_REMOVED lines=9> */
.L_x_2357:
[----:B-1-34-:R-:W-:Y:S02]  /*0210*/  MOV R4, c[0x0][0x218] ;  /* 0x0000860000047a02 */ /* 0x01afe40000000f00 */
.L_x_2358:
        /* <DEDUP_REMOVED lines=44> */
[----:B------:R-:W-:Y:S02]  /*04e0*/  @P0 IMAD R226, R226, c[0x0][0x1ec], R9 ;  /* 0x00007b00e2e20a24 */ /* 0x000fe400078e0209 */
        /* <DEDUP_REMOVED lines=10> */
[--C-:B------:R-:W-:Y:S01]  /*0590*/  SHF.R.S32.HI R3, RZ, 0x1f, R28.reuse ;  /* 0x0000001fff037819 */ /* 0x100fe2000001141c */
[----:B------:R-:W-:Y:S01]  /*05a0*/  IMAD R5, R5, c[0x0][0x1c0], R28 ;  /* 0x0000700005057a24 */ /* 0x000fe200078e021c */
[----:B------:R-:W-:Y:S02]  /*05b0*/  SHF.R.S32.HI R4, RZ, 0x1f, R2 ;  /* 0x0000001fff047819 */ /* 0x000fe40000011402 */
[----:B------:R-:W-:Y:S01]  /*05c0*/  IADD3.X R7, R226, R7, R0, P0, !PT ;  /* 0x00000007e2077210 */ /* 0x000fe200007fe400 */
[----:B------:R-:W-:Y:S01]  /*05d0*/  IMAD R3, R3, c[0x0][0x1f0], RZ ;  /* 0x00007c0003037a24 */ /* 0x000fe200078e02ff */
[----:B------:R-:W-:Y:S01]  /*05e0*/  ISETP.GE.AND P0, PT, R2, R130, PT ;  /* 0x000000820200720c */ /* 0x000fe20003f06270 */
[----:B------:R-:W-:-:S02]  /*05f0*/  IMAD R136, R5, c[0x0][0x214], R136 ;  /* 0x0000850005887a24 */ /* 0x000fc400078e0288 */
[C---:B------:R-:W-:Y:S02]  /*0600*/  IMAD R3, R28.reuse, c[0x0][0x1f4], R3 ;  /* 0x00007d001c037a24 */ /* 0x040fe400078e0203 */
[----:B------:R-:W-:-:S04]  /*0610*/  IMAD.WIDE.U32 R28, R28, c[0x0][0x1f0], R6 ;  /* 0x00007c001c1c7a25 */ /* 0x000fc800078e0006 */
[----:B------:R-:W-:-:S04]  /*0620*/  IMAD.IADD R11, R29, 0x1, R3 ;  /* 0x000000011d0b7824 */ /* 0x000fc800078e0203 */
        /* <DEDUP_REMOVED lines=10> */
.L_x_2361:
[----:B------:R-:W-:Y:S05]  /*06d0*/  BSYNC B0 ;  /* 0x0000000000007941 */ /* 0x000fea0003800000 */
.L_x_2360:
        /* <DEDUP_REMOVED lines=16> */
.L_x_2363:
[----:B------:R-:W-:Y:S05]  /*07e0*/  BSYNC B0 ;  /* 0x0000000000007941 */ /* 0x000fea0003800000 */
.L_x_2362:
        /* <DEDUP_REMOVED lines=16> */
.L_x_2365:
[----:B------:R-:W-:Y:S05]  /*08f0*/  BSYNC B0 ;  /* 0x0000000000007941 */ /* 0x000fea0003800000 */
.L_x_2364:
        /* <DEDUP_REMOVED lines=16> */
.L_x_2367:
[----:B------:R-:W-:Y:S05]  /*0a00*/  BSYNC B0 ;  /* 0x0000000000007941 */ /* 0x000fea0003800000 */
.L_x_2366:
[----:B------:R-:W-:-:S04]  /*0a10*/  LOP3.LUT P4, RZ, R126, 0x7, RZ, 0xc0, !PT ;  /* 0x000000077eff7812 */ /* 0x000fc8000788c0ff */
[-C--:B------:R-:W-:Y:S02]  /*0a20*/  ISETP.GE.OR P3, PT, R2, R130.reuse, P4 ;  /* 0x000000820200720c */ /* 0x080fe40002766670 */
[-C--:B------:R-:W-:Y:S02]  /*0a30*/  ISETP.GE.OR P2, PT, R6, R130.reuse, P4 ;  /* 0x000000820600720c */ /* 0x080fe40002746670 */
[----:B------:R-:W-:Y:S02]  /*0a40*/  ISETP.GE.OR P1, PT, R5, R130, P4 ;  /* 0x000000820500720c */ /* 0x000fe40002726670 */
        /* <DEDUP_REMOVED lines=15> */
.L_x_2359:
[----:B-1----:R-:W-:Y:S01]  /*0b40*/  ISETP.NE.U32.AND P0, PT, RZ, c[0x0][0x2b8], PT ;  /* 0x0000ae00ff007a0c */ /* 0x002fe20003f05070 */
[----:B------:R-:W-:Y:S01]  /*0b50*/  IMAD.MOV.U32 R0, RZ, RZ, R5 ;  /* 0x000000ffff007224 */ /* 0x000fe200078e0005 */
[----:B------:R-:W-:Y:S02]  /*0b60*/  ISETP.NE.U32.AND P2, PT, RZ, c[0x0][0x2c0], PT ;  /* 0x0000b000ff007a0c */ /* 0x000fe40003f45070 */
[----:B------:R-:W-:Y:S02]  /*0b70*/  ISETP.NE.AND.EX P0, PT, RZ, c[0x0][0x2bc], PT, P0 ;  /* 0x0000af00ff007a0c */ /* 0x000fe40003f05300 */
[----:B------:R-:W-:-:S11]  /*0b80*/  ISETP.NE.AND.EX P2, PT, RZ, c[0x0][0x2c4], PT, P2 ;  /* 0x0000b100ff007a0c */ /* 0x000fd60003f45320 */
[----:B------:R-:W-:Y:S02]  /*0b90*/  @P0 IMAD.WIDE R6, R5, R3, c[0x0][0x2b8] ;  /* 0x0000ae0005060625 */ /* 0x000fe400078e0203 */
[----:B------:R-:W-:-:S03]  /*0ba0*/  @P2 SHF.R.S32.HI R3, RZ, 0x1f, R5 ;  /* 0x0000001fff032819 */ /* 0x000fc60000011405 */
[----:B------:R1:W5:Y:S01]  /*0bb0*/  @P0 LDG.E R0, [R6.64] ;  /* 0x0000000806000981 */ /* 0x000362000c1e1900 */
[----:B------:R-:W-:Y:S01]  /*0bc0*/  CS2R R234, SRZ ;  /* 0x0000000000ea7805 */ /* 0x000fe2000001ff00 */
[----:B------:R-:W-:Y:S01]  /*0bd0*/  @P2 IMAD R3, R3, c[0x0][0x2c8], RZ ;  /* 0x0000b20003032a24 */ /* 0x000fe200078e02ff */
[----:B------:R-:W-:Y:S02]  /*0be0*/  PLOP3.LUT P0, PT, PT, PT, PT, 0x8, 0x0 ;  /* 0x000000000000781c */ /* 0x000fe40003f0e170 */
[----:B------:R-:W-:Y:S01]  /*0bf0*/  IABS R37, c[0x0][0x2d0] ;  /* 0x0000b40000257a13 */ /* 0x000fe20000000000 */
[C---:B------:R-:W-:Y:S02]  /*0c00*/  @P2 IMAD R3, R5.reuse, c[0x0][0x2cc], R3 ;  /* 0x0000b30005032a24 */ /* 0x040fe400078e0203 */
        /* <DEDUP_REMOVED lines=32> */
[----:B------:R-:W-:-:S05]  /*0e10*/  IMAD.WIDE R8, R3, 0x4, R234 ;  /* 0x0000000403087825 */ /* 0x000fca00078e02ea */
[----:B------:R1:W2:Y:S01]  /*0e20*/  LDG.E R2, [R8.64] ;  /* 0x0000000808027981 */ /* 0x0002a2000c1e1900 */
[----:B------:R-:W-:Y:S01]  /*0e30*/  IABS R0, c[0x0][0x1c8] ;  /* 0x0000720000007a13 */ /* 0x000fe20000000000 */
[----:B------:R-:W-:-:S04]  /*0e40*/  IMAD.MOV R3, RZ, RZ, -R3 ;  /* 0x000000ffff037224 */ /* 0x000fc800078e0a03 */
[----:B------:R-:W-:Y:S01]  /*0e50*/  IMAD R7, R3, c[0x0][0x2d0], R7 ;  /* 0x0000b40003077a24 */ /* 0x000fe200078e0207 */
[----:B-1----:R-:W1:Y:S08]  /*0e60*/  I2F.RP R8, R0 ;  /* 0x0000000000087306 */ /* 0x002e700000209400 */
        /* <DEDUP_REMOVED lines=23> */
[----:B------:R-:W-:-:S09]  /*0fe0*/  @!P1 IADD3 R9, -R9, RZ, RZ ;  /* 0x000000ff09099210 */ /* 0x000fd20007ffe1ff */
[----:B------:R-:W-:-:S04]  /*0ff0*/  @!P2 LOP3.LUT R9, RZ, c[0x0][0x1c8], RZ, 0x33, !PT ;  /* 0x00007200ff09aa12 */ /* 0x000fc800078e33ff */
[----:B------:R-:W-:-:S05]  /*1000*/  SHF.R.S32.HI R8, RZ, 0x1f, R9 ;  /* 0x0000001fff087819 */ /* 0x000fca0000011409 */
[----:B------:R-:W-:-:S04]  /*1010*/  IMAD R6, R8, c[0x0][0x1b0], RZ ;  /* 0x00006c0008067a24 */ /* 0x000fc800078e02ff */
[----:B------:R-:W-:Y:S01]  /*1020*/  IMAD R6, R9, c[0x0][0x1b4], R6 ;  /* 0x00006d0009067a24 */ /* 0x000fe200078e0206 */
[----:B--2---:R-:W-:Y:S01]  /*1030*/  SHF.R.S32.HI R11, RZ, 0x1f, R2 ;  /* 0x0000001fff0b7819 */ /* 0x004fe20000011402 */
[----:B------:R-:W-:-:S04]  /*1040*/  IMAD.WIDE.U32 R12, R2, c[0x0][0x180], RZ ;  /* 0x00006000020c7a25 */ /* 0x000fc800078e00ff */
[C---:B------:R-:W-:Y:S02]  /*1050*/  IMAD R3, R11.reuse, c[0x0][0x180], RZ ;  /* 0x000060000b037a24 */ /* 0x040fe400078e02ff */
[----:B------:R-:W-:Y:S02]  /*1060*/  IMAD R11, R11, c[0x0][0x188], RZ ;  /* 0x000062000b0b7a24 */ /* 0x000fe400078e02ff */
[C---:B------:R-:W-:Y:S02]  /*1070*/  IMAD R3, R2.reuse, c[0x0][0x184], R3 ;  /* 0x0000610002037a24 */ /* 0x040fe400078e0203 */
[C---:B------:R-:W-:Y:S02]  /*1080*/  IMAD R11, R2.reuse, c[0x0][0x18c], R11 ;  /* 0x00006300020b7a24 */ /* 0x040fe400078e020b */
[----:B------:R-:W-:Y:S02]  /*1090*/  IMAD.IADD R13, R13, 0x1, R3 ;  /* 0x000000010d0d7824 */ /* 0x000fe400078e0203 */
[----:B------:R-:W-:-:S04]  /*10a0*/  IMAD.WIDE.U32 R2, R2, c[0x0][0x188], RZ ;  /* 0x0000620002027a25 */ /* 0x000fc800078e00ff */
[----:B------:R-:W-:Y:S01]  /*10b0*/  IMAD.WIDE.U32 R22, R7, c[0x0][0x198], R12 ;  /* 0x0000660007167a25 */ /* 0x000fe200078e000c */
[----:B------:R-:W-:-:S03]  /*10c0*/  IADD3 R11, R3, R11, RZ ;  /* 0x0000000b030b7210 */ /* 0x000fc60007ffe0ff */
[----:B------:R-:W-:Y:S01]  /*10d0*/  IMAD.MOV.U32 R14, RZ, RZ, R2 ;  /* 0x000000ffff0e7224 */ /* 0x000fe200078e0002 */
[----:B------:R-:W-:-:S05]  /*10e0*/  IADD3 R23, R23, R0, RZ ;  /* 0x0000000017177210 */ /* 0x000fca0007ffe0ff */
[----:B------:R-:W-:-:S04]  /*10f0*/  IMAD.WIDE.U32 R22, R9, c[0x0][0x1b0], R22 ;  /* 0x00006c0009167a25 */ /* 0x000fc800078e0016 */
[----:B------:R-:W-:Y:S01]  /*1100*/  IMAD.IADD R6, R23, 0x1, R6 ;  /* 0x0000000117067824 */ /* 0x000fe200078e0206 */
[----:B------:R-:W-:Y:S05]  /*1110*/  BRA `(.L_x_2369) ;  /* 0x0000045000007947 */ /* 0x000fea0003800000 */
.L_x_2368:
[----:B------:R-:W-:-:S13]  /*1120*/  ISETP.NE.AND P4, PT, R11, -0x1, PT ;  /* 0xffffffff0b00780c */ /* 0x000fda0003f85270 */
        /* <DEDUP_REMOVED lines=14> */
.L_x_2370:
[----:B------:R-:W-:Y:S02]  /*1210*/  IABS R7, c[0x0][0x1c8] ;  /* 0x0000720000077a13 */ /* 0x000fe40000000000 */
[----:B------:R-:W-:Y:S02]  /*1220*/  @P4 IADD3 R11, R2, R11, RZ ;  /* 0x0000000b020b4210 */ /* 0x000fe40007ffe0ff */
[----:B------:R-:W1:Y:S03]  /*1230*/  I2F.RP R12, R7 ;  /* 0x00000007000c7306 */ /* 0x000e660000209400 */
[----:B------:R-:W-:-:S04]  /*1240*/  @P4 IMAD.WIDE.U32 R14, R11, c[0x0][0x1a0], RZ ;  /* 0x000068000b0e4a25 */ /* 0x000fc800078e00ff */
[----:B------:R-:W-:Y:S01]  /*1250*/  @P4 IMAD R11, R11, c[0x0][0x1a4], R15 ;  /* 0x000069000b0b4a24 */ /* 0x000fe200078e020f */
[----:B-1----:R-:W1:Y:S02]  /*1260*/  MUFU.RCP R12, R12 ;  /* 0x0000000c000c7308 */ /* 0x002e640000001000 */
[----:B-1----:R-:W-:-:S06]  /*1270*/  IADD3 R12, R12, 0xffffffe, RZ ;  /* 0x0ffffffe0c0c7810 */ /* 0x002fcc0007ffe0ff */
[----:B------:R-:W1:Y:S02]  /*1280*/  F2I.FTZ.U32.TRUNC.NTZ R13, R12 ;  /* 0x0000000c000d7305 */ /* 0x000e64000021f000 */
[----:B-1----:R-:W-:Y:S02]  /*1290*/  IMAD.MOV R3, RZ, RZ, -R13 ;  /* 0x000000ffff037224 */ /* 0x002fe400078e0a0d */
[----:B------:R-:W-:Y:S02]  /*12a0*/  IMAD.MOV.U32 R12, RZ, RZ, RZ ;  /* 0x000000ffff0c7224 */ /* 0x000fe400078e00ff */
[----:B------:R-:W-:Y:S01]  /*12b0*/  IMAD R4, R3, R7, RZ ;  /* 0x0000000703047224 */ /* 0x000fe200078e02ff */
[----:B------:R-:W-:-:S03]  /*12c0*/  IABS R3, R28 ;  /* 0x0000001c00037213 */ /* 0x000fc60000000000 */
[----:B------:R-:W-:Y:S01]  /*12d0*/  IMAD.HI.U32 R9, R13, R4, R12 ;  /* 0x000000040d097227 */ /* 0x000fe200078e000c */
[----:B------:R-:W-:Y:S02]  /*12e0*/  MOV R4, R3 ;  /* 0x0000000300047202 */ /* 0x000fe40000000f00 */
[----:B------:R-:W-:Y:S01]  /*12f0*/  MOV R12, R8 ;  /* 0x00000008000c7202 */ /* 0x000fe20000000f00 */
[----:B------:R-:W-:Y:S02]  /*1300*/  IMAD.MOV.U32 R13, RZ, RZ, R6 ;  /* 0x000000ffff0d7224 */ /* 0x000fe400078e0006 */
        /* <DEDUP_REMOVED lines=9> */
[----:B------:R-:W-:-:S02]  /*13a0*/  ISETP.GE.AND P2, PT, R3, RZ, PT ;  /* 0x000000ff0300720c */ /* 0x000fc40003f46270 */
[----:B------:R-:W-:-:S04]  /*13b0*/  LEA R7, R133, 0xffffff80, 0x7 ;  /* 0xffffff8085077811 */ /* 0x000fc800078e38ff */
[----:B------:R-:W-:Y:S01]  /*13c0*/  SHF.R.S32.HI R4, RZ, 0x1f, R7 ;  /* 0x0000001fff047819 */ /* 0x000fe20000011407 */
[----:B------:R-:W-:Y:S01]  /*13d0*/  IMAD.WIDE.U32 R12, R7, c[0x0][0x198], R12 ;  /* 0x00006600070c7a25 */ /* 0x000fe200078e000c */
[----:B------:R-:W-:-:S03]  /*13e0*/  @P3 IADD3 R9, R9, 0x1, RZ ;  /* 0x0000000109093810 */ /* 0x000fc60007ffe0ff */
[----:B------:R-:W-:Y:S02]  /*13f0*/  IMAD R3, R4, c[0x0][0x198], RZ ;  /* 0x0000660004037a24 */ /* 0x000fe400078e02ff */
[----:B------:R-:W-:Y:S01]  /*1400*/  @!P2 IMAD.MOV R9, RZ, RZ, -R9 ;  /* 0x000000ffff09a224 */ /* 0x000fe200078e0a09 */
[----:B------:R-:W-:Y:S01]  /*1410*/  @!P1 LOP3.LUT R9, RZ, c[0x0][0x1c8], RZ, 0x33, !PT ;  /* 0x00007200ff099a12 */ /* 0x000fe200078e33ff */
[----:B------:R-:W-:-:S03]  /*1420*/  IMAD R3, R7, c[0x0][0x19c], R3 ;  /* 0x0000670007037a24 */ /* 0x000fc600078e0203 */
[----:B------:R-:W-:Y:S01]  /*1430*/  SHF.R.S32.HI R8, RZ, 0x1f, R9 ;  /* 0x0000001fff087819 */ /* 0x000fe20000011409 */
[----:B------:R-:W-:-:S04]  /*1440*/  IMAD.IADD R13, R13, 0x1, R3 ;  /* 0x000000010d0d7824 */ /* 0x000fc800078e0203 */
[----:B------:R-:W-:Y:S02]  /*1450*/  IMAD R6, R8, c[0x0][0x1b0], RZ ;  /* 0x00006c0008067a24 */ /* 0x000fe400078e02ff */
[----:B------:R-:W-:-:S04]  /*1460*/  IMAD.WIDE.U32 R12, R9, c[0x0][0x1b0], R12 ;  /* 0x00006c00090c7a25 */ /* 0x000fc800078e000c */
[----:B------:R-:W-:Y:S01]  /*1470*/  IMAD R6, R9, c[0x0][0x1b4], R6 ;  /* 0x00006d0009067a24 */ /* 0x000fe200078e0206 */
[----:B------:R-:W-:-:S03]  /*1480*/  MOV R22, R12 ;  /* 0x0000000c00167202 */ /* 0x000fc60000000f00 */
        /* <DEDUP_REMOVED lines=14> */
.L_x_2369:
[----:B------:R-:W-:Y:S01]  /*1570*/  ISETP.NE.AND P1, PT, R226, -0x1, PT ;  /* 0xffffffffe200780c */ /* 0x000fe20003f25270 */
[----:B------:R-:W-:Y:S01]  /*1580*/  IMAD R8, R8, c[0x0][0x1b8], RZ ;  /* 0x00006e0008087a24 */ /* 0x000fe200078e02ff */
[----:B------:R-:W-:Y:S02]  /*1590*/  SHF.R.S32.HI R132, RZ, 0x1f, R126 ;  /* 0x0000001fff847819 */ /* 0x000fe4000001147e */
[----:B------:R-:W-:Y:S01]  /*15a0*/  IADD3 R223, -R136, R130, RZ ;  /* 0x0000008288df7210 */ /* 0x000fe20007ffe1ff */
[----:B------:R-:W-:Y:S01]  /*15b0*/  IMAD R8, R9, c[0x0][0x1bc], R8 ;  /* 0x00006f0009087a24 */ /* 0x000fe200078e0208 */
[----:B-----5:R-:W-:Y:S02]  /*15c0*/  LEA.HI R0, R132, R126, RZ, 0x3 ;  /* 0x0000007e84007211 */ /* 0x020fe400078f18ff */
[----:B------:R-:W-:-:S02]  /*15d0*/  SHF.R.S32.HI R16, RZ, 0x1f, R28 ;  /* 0x0000001fff107819 */ /* 0x000fc4000001141c */
[----:B------:R-:W-:Y:S02]  /*15e0*/  SHF.R.S32.HI R232, RZ, 0x3, R0 ;  /* 0x00000003ffe87819 */ /* 0x000fe40000011400 */
[----:B------:R-:W-:Y:S01]  /*15f0*/  LOP3.LUT R0, R0, 0xfffffff8, RZ, 0xc0, !PT ;  /* 0xfffffff800007812 */ /* 0x000fe200078ec0ff */
[----:B------:R-:W-:Y:S01]  /*1600*/  @!P1 IMAD.WIDE.U32 R12, R5, c[0x0][0x178], RZ ;  /* 0x00005e00050c9a25 */ /* 0x000fe200078e00ff */
[----:B------:R-:W-:Y:S02]  /*1610*/  @!P1 SHF.R.S32.HI R3, RZ, 0x1f, R5 ;  /* 0x0000001fff039819 */ /* 0x000fe40000011405 */
[-C--:B------:R-:W-:Y:S01]  /*1620*/  IADD3 R0, -R0, R126.reuse, RZ ;  /* 0x0000007e00007210 */ /* 0x080fe20007ffe1ff */
[----:B------:R-:W-:Y:S01]  /*1630*/  @P1 IMAD.WIDE.U32 R18, R226, c[0x0][0x190], RZ ;  /* 0x00006400e2121a25 */ /* 0x000fe200078e00ff */
[----:B------:R-:W-:Y:S02]  /*1640*/  IADD3 R10, R232, 0x10, RZ ;  /* 0x00000010e80a7810 */ /* 0x000fe40007ffe0ff */
[----:B------:R-:W-:Y:S01]  /*1650*/  SHF.R.S32.HI R233, RZ, 0x1f, R232 ;  /* 0x0000001fffe97819 */ /* 0x000fe200000114e8 */
[----:B------:R-:W-:Y:S01]  /*1660*/  @!P1 IMAD R3, R3, c[0x0][0x178], RZ ;  /* 0x00005e0003039a24 */ /* 0x000fe200078e02ff */
[----:B------:R-:W-:Y:S01]  /*1670*/  ISETP.GE.AND P6, PT, R10, R223, PT ;  /* 0x000000df0a00720c */ /* 0x000fe20003fc6270 */
[----:B------:R-:W-:Y:S01]  /*1680*/  IMAD.SHL.U32 R228, R232, 0x40, RZ ;  /* 0x00000040e8e47824 */ /* 0x000fe200078e00ff */
[----:B------:R-:W-:Y:S01]  /*1690*/  IADD3 R227, R133, -0x1, RZ ;  /* 0xffffffff85e37810 */ /* 0x000fe20007ffe0ff */
[----:B------:R-:W-:Y:S01]  /*16a0*/  @!P1 IMAD R3, R5, c[0x0][0x17c], R3 ;  /* 0x00005f0005039a24 */ /* 0x000fe200078e0203 */
[----:B------:R-:W-:Y:S01]  /*16b0*/  LEA.HI R5, R132, R126, RZ, 0x6 ;  /* 0x0000007e84057211 */ /* 0x000fe200078f30ff */
[----:B------:R-:W-:Y:S01]  /*16c0*/  @!P1 IMAD.MOV.U32 R18, RZ, RZ, R12 ;  /* 0x000000ffff129224 */ /* 0x000fe200078e000c */
[----:B------:R-:W-:Y:S01]  /*16d0*/  LOP3.LUT R228, R228, 0x1c0, RZ, 0xc0, !PT ;  /* 0x000001c0e4e47812 */ /* 0x000fe200078ec0ff */
[----:B------:R-:W-:Y:S01]  /*16e0*/  IMAD.SHL.U32 R230, R0, 0x8, RZ ;  /* 0x0000000800e67824 */ /* 0x000fe200078e00ff */
[----:B------:R-:W-:Y:S01]  /*16f0*/  SHF.L.U32 R124, R227, 0x7, RZ ;  /* 0x00000007e37c7819 */ /* 0x000fe200000006ff */
[----:B------:R-:W-:Y:S01]  /*1700*/  @P1 IMAD R2, R226, c[0x0][0x194], R19 ;  /* 0x00006500e2021a24 */ /* 0x000fe200078e0213 */
[----:B------:R-:W-:Y:S01]  /*1710*/  MOV R125, c[0x0][0x198] ;  /* 0x00006600007d7a02 */ /* 0x000fe20000000f00 */
[----:B------:R-:W-:Y:S01]  /*1720*/  @!P1 IMAD.IADD R2, R13, 0x1, R3 ;  /* 0x000000010d029824 */ /* 0x000fe200078e0203 */
[----:B------:R-:W-:Y:S01]  /*1730*/  IADD3 R18, P1, R230, R18, RZ ;  /* 0x00000012e6127210 */ /* 0x000fe20007f3e0ff */
[----:B------:R-:W-:Y:S01]  /*1740*/  IMAD.WIDE R32, R32, 0x40, R232 ;  /* 0x0000004020207825 */ /* 0x000fe200078e02e8 */
[----:B------:R-:W-:-:S02]  /*1750*/  SHF.R.S32.HI R12, RZ, 0x1f, R230 ;  /* 0x0000001fff0c7819 */ /* 0x000fc400000114e6 */
[----:B------:R-:W-:Y:S01]  /*1760*/  LOP3.LUT R3, R228, 0x38, R230, 0xf8, !PT ;  /* 0x00000038e4037812 */ /* 0x000fe200078ef8e6 */
[----:B------:R-:W-:Y:S01]  /*1770*/  IMAD R16, R16, c[0x0][0x1a8], RZ ;  /* 0x00006a0010107a24 */ /* 0x000fe200078e02ff */
[----:B------:R-:W-:Y:S01]  /*1780*/  SHF.R.U32.HI R228, RZ, 0x3, R228 ;  /* 0x00000003ffe47819 */ /* 0x000fe200000116e4 */
[----:B------:R-:W-:Y:S01]  /*1790*/  IMAD.X R19, R12, 0x1, R2, P1 ;  /* 0x000000010c137824 */ /* 0x000fe200008e0602 */
[----:B------:R-:W-:Y:S01]  /*17a0*/  IADD3 R2, R232, 0x20, RZ ;  /* 0x00000020e8027810 */ /* 0x000fe20007ffe0ff */
[----:B------:R-:W-:Y:S01]  /*17b0*/  IMAD.SHL.U32 R5, R5, 0x8, RZ ;  /* 0x0000000805057824 */ /* 0x000fe200078e00ff */
[----:B------:R-:W-:Y:S01]  /*17c0*/  LOP3.LUT R228, R3, R228, RZ, 0x3c, !PT ;  /* 0x000000e403e47212 */ /* 0x000fe200078e3cff */
[----:B------:R-:W-:Y:S01]  /*17d0*/  IMAD R16, R28, c[0x0][0x1ac], R16 ;  /* 0x00006b001c107a24 */ /* 0x000fe200078e0210 */
[----:B------:R-:W-:Y:S01]  /*17e0*/  IADD3 R3, R232, 0x30, RZ ;  /* 0x00000030e8037810 */ /* 0x000fe20007ffe0ff */
[----:B------:R-:W-:Y:S01]  /*17f0*/  IMAD.WIDE.U32 R28, R28, c[0x0][0x1a8], R18 ;  /* 0x00006a001c1c7a25 */ /* 0x000fe200078e0012 */
[----:B------:R-:W-:-:S02]  /*1800*/  ISETP.GE.AND P1, PT, R232, R223, PT ;  /* 0x000000dfe800720c */ /* 0x000fc40003f26270 */
[-C--:B------:R-:W-:Y:S01]  /*1810*/  ISETP.GE.AND P2, PT, R2, R223.reuse, PT ;  /* 0x000000df0200720c */ /* 0x080fe20003f46270 */
[----:B------:R-:W-:Y:S01]  /*1820*/  IMAD.IADD R17, R29, 0x1, R16 ;  /* 0x000000011d117824 */ /* 0x000fe200078e0210 */
[----:B------:R-:W-:Y:S01]  /*1830*/  IADD3 R14, P4, R230, R14, RZ ;  /* 0x0000000ee60e7210 */ /* 0x000fe20007f9e0ff */
[----:B------:R-:W-:Y:S01]  /*1840*/  @!P6 IMAD.MOV.U32 R20, RZ, RZ, R28 ;  /* 0x000000ffff14e224 */ /* 0x000fe200078e001c */
[----:B------:R-:W-:Y:S01]  /*1850*/  ISETP.GE.AND P3, PT, R3, R223, PT ;  /* 0x000000df0300720c */ /* 0x000fe20003f66270 */
[----:B------:R-:W-:Y:S01]  /*1860*/  IMAD R134, R233, c[0x0][0x198], RZ ;  /* 0x00006600e9867a24 */ /* 0x000fe200078e02ff */
[----:B------:R-:W-:Y:S02]  /*1870*/  IADD3.X R15, R12, R11, RZ, P4, !PT ;  /* 0x0000000b0c0f7210 */ /* 0x000fe400027fe4ff */
[----:B------:R-:W-:Y:S01]  /*1880*/  IADD3 R22, P5, R230, R22, RZ ;  /* 0x00000016e6167210 */ /* 0x000fe20007fbe0ff */
[----:B------:R-:W-:Y:S01]  /*1890*/  IMAD R134, R232, c[0x0][0x19c], R134 ;  /* 0x00006700e8867a24 */ /* 0x000fe200078e0286 */
[----:B------:R-:W-:Y:S01]  /*18a0*/  @!P6 IADD3 R26, P4, R32, 0x10, RZ ;  /* 0x00000010201ae810 */ /* 0x000fe20007f9e0ff */
[----:B------:R-:W-:Y:S01]  /*18b0*/  @!P1 IMAD.MOV.U32 R16, RZ, RZ, R28 ;  /* 0x000000ffff109224 */ /* 0x000fe200078e001c */
[----:B------:R-:W-:Y:S01]  /*18c0*/  LOP3.LUT R228, R228, 0xfffffe00, R5, 0xf8, !PT ;  /* 0xfffffe00e4e47812 */ /* 0x000fe200078ef805 */
[----:B------:R-:W-:Y:S01]  /*18d0*/  IMAD.X R23, R12, 0x1, R6, P5 ;  /* 0x000000010c177824 */ /* 0x000fe200028e0606 */
[----:B------:R-:W-:Y:S01]  /*18e0*/  @!P6 IADD3.X R5, RZ, R33, RZ, P4, !PT ;  /* 0x00000021ff05e210 */ /* 0x000fe200027fe4ff */
[----:B------:R-:W-:Y:S01]  /*18f0*/  @!P1 IMAD R12, R33, c[0x0][0x190], RZ ;  /* 0x00006400210c9a24 */ /* 0x000fe200078e02ff */
[C---:B------:R-:W-:Y:S01]  /*1900*/  @!P2 IADD3 R24, P5, R32.reuse, 0x20, RZ ;  /* 0x000000202018a810 */ /* 0x040fe20007fbe0ff */
[--C-:B------:R-:W-:Y:S01]  /*1910*/  @!P2 IMAD.MOV.U32 R31, RZ, RZ, R17.reuse ;  /* 0x000000ffff1fa224 */ /* 0x100fe200078e0011 */
[-C--:B------:R-:W-:Y:S01]  /*1920*/  @!P6 MOV R21, R17.reuse ;  /* 0x000000110015e202 */ /* 0x080fe20000000f00 */
[----:B------:R-:W-:Y:S01]  /*1930*/  @!P6 IMAD R5, R5, c[0x0][0x190], RZ ;  /* 0x000064000505ea24 */ /* 0x000fe200078e02ff */
[----:B------:R-:W-:Y:S01]  /*1940*/  @!P3 MOV R29, R17 ;  /* 0x00000011001db202 */ /* 0x000fe20000000f00 */
[C---:B------:R-:W-:Y:S01]  /*1950*/  @!P1 IMAD R12, R32.reuse, c[0x0][0x194], R12 ;  /* 0x00006500200c9a24 */ /* 0x040fe200078e020c */
[C---:B------:R-:W-:Y:S01]  /*1960*/  @!P3 IADD3 R18, P4, R32.reuse, 0x30, RZ ;  /* 0x000000302012b810 */ /* 0x040fe20007f9e0ff */
[----:B------:R-:W-:Y:S01]  /*1970*/  @!P1 IMAD.WIDE.U32 R16, R32, c[0x0][0x190], R16 ;  /* 0x0000640020109a25 */ /* 0x000fe200078e0010 */
[----:B------:R-:W-:-:S02]  /*1980*/  SHF.L.U32 R228, R228, 0x1, RZ ;  /* 0x00000001e4e47819 */ /* 0x000fc400000006ff */
[----:B------:R-:W-:Y:S01]  /*1990*/  SHF.L.U32 R194, R126, 0x1, RZ ;  /* 0x000000017ec27819 */ /* 0x000fe200000006ff */
[----:B------:R-:W-:Y:S01]  /*19a0*/  @!P2 IMAD.X R11, RZ, RZ, R33, P5 ;  /* 0x000000ffff0ba224 */ /* 0x000fe200028e0621 */
[----:B------:R-:W-:Y:S01]  /*19b0*/  @!P1 IADD3 R12, R17, R12, RZ ;  /* 0x0000000c110c9210 */ /* 0x000fe20007ffe0ff */
[----:B------:R-:W-:Y:S01]  /*19c0*/  @!P6 IMAD R5, R26, c[0x0][0x194], R5 ;  /* 0x000065001a05ea24 */ /* 0x000fe200078e0205 */
[----:B------:R-:W-:Y:S01]  /*19d0*/  LOP3.LUT R194, R194, 0x6, RZ, 0xc0, !PT ;  /* 0x00000006c2c27812 */ /* 0x000fe200078ec0ff */
[----:B------:R-:W-:Y:S02]  /*19e0*/  @!P3 IMAD.X R6, RZ, RZ, R33, P4 ;  /* 0x000000ffff06b224 */ /* 0x000fe400020e0621 */
[----:B------:R-:W-:Y:S01]  /*19f0*/  @!P6 IMAD.WIDE.U32 R26, R26, c[0x0][0x190], R20 ;  /* 0x000064001a1aea25 */ /* 0x000fe200078e0014 */
[----:B------:R-:W-:-:S03]  /*1a00*/  @!P1 LEA R20, P4, R16, c[0x0][0x160], 0x1 ;  /* 0x0000580010149a11 */ /* 0x000fc600078808ff */
[----:B------:R-:W-:Y:S01]  /*1a10*/  @!P2 IMAD R11, R11, c[0x0][0x190], RZ ;  /* 0x000064000b0baa24 */ /* 0x000fe200078e02ff */
[----:B------:R-:W-:Y:S01]  /*1a20*/  @!P1 LEA.HI.X R21, R16, c[0x0][0x164], R12, 0x1, P4 ;  /* 0x0000590010159a11 */ /* 0x000fe200020f0c0c */
[----:B------:R-:W-:Y:S01]  /*1a30*/  @!P2 IMAD.MOV.U32 R30, RZ, RZ, R28 ;  /* 0x000000ffff1ea224 */ /* 0x000fe200078e001c */
[----:B------:R-:W-:Y:S01]  /*1a40*/  @!P6 LEA R16, P5, R26, c[0x0][0x160], 0x1 ;  /* 0x000058001a10ea11 */ /* 0x000fe200078a08ff */
[C---:B------:R-:W-:Y:S02]  /*1a50*/  @!P2 IMAD R11, R24.reuse, c[0x0][0x194], R11 ;  /* 0x00006500180baa24 */ /* 0x040fe400078e020b */
[----:B------:R-:W-:Y:S01]  /*1a60*/  @!P6 IMAD.IADD R5, R27, 0x1, R5 ;  /* 0x000000011b05e824 */ /* 0x000fe200078e0205 */
[----:B------:R-:W-:Y:S01]  /*1a70*/  @!PT LDS RZ, [RZ] ;  /* 0x00000000fffff984 */ /* 0x000fe20000000800 */
[----:B------:R-:W-:Y:S01]  /*1a80*/  @!PT LDS RZ, [RZ] ;  /* 0x00000000fffff984 */ /* 0x000fe20000000800 */
[----:B------:R-:W-:Y:S01]  /*1a90*/  @!PT LDS RZ, [RZ] ;  /* 0x00000000fffff984 */ /* 0x000fe20000000800 */
[----:B------:R1:W-:Y:S01]  /*1aa0*/  @!P1 LDGSTS.E.BYPASS.LTC128B.128 [R228], [R20.64] ;  /* 0x0000000014e49fae */ /* 0x0003e2000b901d48 */
[----:B------:R-:W-:-:S03]  /*1ab0*/  @!P2 IMAD.WIDE.U32 R24, R24, c[0x0][0x190], R30 ;  /* 0x000064001818aa25 */ /* 0x000fc600078e001e */
[----:B------:R-:W-:Y:S01]  /*1ac0*/  @!P6 LEA.HI.X R17, R26, c[0x0][0x164], R5, 0x1, P5 ;  /* 0x000059001a11ea11 */ /* 0x000fe200028f0c05 */
[----:B------:R-:W-:Y:S01]  /*1ad0*/  @!P2 IMAD.IADD R11, R25, 0x1, R11 ;  /* 0x00000001190ba824 */ /* 0x000fe200078e020b */
[----:B------:R-:W-:Y:S01]  /*1ae0*/  @!P2 LEA R12, P4, R24, c[0x0][0x160], 0x1 ;  /* 0x00005800180caa11 */ /* 0x000fe200078808ff */
[----:B------:R-:W-:Y:S01]  /*1af0*/  IMAD.IADD R5, R129, 0x1, -R124 ;  /* 0x0000000181057824 */ /* 0x000fe200078e0a7c */
[----:B------:R1:W-:Y:S01]  /*1b00*/  @!P1 LDGSTS.E.BYPASS.LTC128B.128 [R228+0x2000], [R20.64+0x80] ;  /* 0x0200008014e49fae */ /* 0x0003e2000b901d48 */
[----:B------:R-:W-:Y:S01]  /*1b10*/  @!P3 IMAD R6, R6, c[0x0][0x190], RZ ;  /* 0x000064000606ba24 */ /* 0x000fe200078e02ff */
[----:B------:R-:W-:Y:S01]  /*1b20*/  @!P2 LEA.HI.X R13, R24, c[0x0][0x164], R11, 0x1, P4 ;  /* 0x00005900180daa11 */ /* 0x000fe200020f0c0b */
[----:B------:R-:W-:Y:S01]  /*1b30*/  IMAD.WIDE.U32 R24, R232, c[0x0][0x198], R22 ;  /* 0x00006600e8187a25 */ /* 0x000fe200078e0016 */
[-C--:B------:R-:W-:Y:S01]  /*1b40*/  ISETP.GE.AND P4, PT, R10, R5.reuse, PT ;  /* 0x000000050a00720c */ /* 0x080fe20003f86270 */
[----:B------:R2:W-:Y:S01]  /*1b50*/  @!P6 LDGSTS.E.BYPASS.LTC128B.128 [R228+0x800], [R16.64] ;  /* 0x0080000010e4efae */ /* 0x0005e2000b901d48 */
[----:B------:R-:W-:Y:S01]  /*1b60*/  ISETP.GE.AND P1, PT, R2, R5, PT ;  /* 0x000000050200720c */ /* 0x000fe20003f26270 */
[----:B------:R-:W-:-:S02]  /*1b70*/  @!P3 IMAD R6, R18, c[0x0][0x194], R6 ;  /* 0x000065001206ba24 */ /* 0x000fc400078e0206 */
[----:B------:R-:W-:Y:S01]  /*1b80*/  @!P3 IMAD.WIDE.U32 R18, R18, c[0x0][0x190], R28 ;  /* 0x000064001212ba25 */ /* 0x000fe200078e001c */
[----:B------:R2:W-:Y:S01]  /*1b90*/  @!P6 LDGSTS.E.BYPASS.LTC128B.128 [R228+0x2800], [R16.64+0x80] ;  /* 0x0280008010e4efae */ /* 0x0005e2000b901d48 */
[----:B------:R-:W-:Y:S02]  /*1ba0*/  ISETP.GE.AND P6, PT, R232, R5, PT ;  /* 0x00000005e800720c */ /* 0x000fe40003fc6270 */
[----:B------:R-:W-:Y:S01]  /*1bb0*/  @!P3 IMAD.IADD R6, R19, 0x1, R6 ;  /* 0x000000011306b824 */ /* 0x000fe200078e0206 */
[C---:B------:R-:W-:Y:S01]  /*1bc0*/  @!P3 LEA R22, P5, R18.reuse, c[0x0][0x160], 0x1 ;  /* 0x000058001216ba11 */ /* 0x040fe200078a08ff */
[----:B------:R-:W-:Y:S01]  /*1bd0*/  IMAD.MOV.U32 R135, RZ, RZ, R24 ;  /* 0x000000ffff877224 */ /* 0x000fe200078e0018 */
[----:B------:R3:W-:Y:S01]  /*1be0*/  @!P2 LDGSTS.E.BYPASS.LTC128B.128 [R228+0x1000], [R12.64] ;  /* 0x010000000ce4afae */ /* 0x0007e2000b901d48 */
[----:B------:R-:W-:Y:S01]  /*1bf0*/  IMAD.IADD R134, R25, 0x1, R134 ;  /* 0x0000000119867824 */ /* 0x000fe200078e0286 */
[----:B------:R-:W-:Y:S01]  /*1c00*/  @!P3 LEA.HI.X R23, R18, c[0x0][0x164], R6, 0x1, P5 ;  /* 0x000059001217ba11 */ /* 0x000fe200028f0c06 */
[----:B------:R-:W-:Y:S01]  /*1c10*/  IMAD.MOV.U32 R11, RZ, RZ, c[0x0][0x19c] ;  /* 0x00006700ff0b7624 */ /* 0x000fe200078e00ff */
[----:B------:R-:W-:Y:S01]  /*1c20*/  @!P4 LEA R6, P5, R125, R135, 0x4 ;  /* 0x000000877d06c211 */ /* 0x000fe200078a20ff */
[----:B------:R3:W-:Y:S01]  /*1c30*/  @!P2 LDGSTS.E.BYPASS.LTC128B.128 [R228+0x3000], [R12.64+0x80] ;  /* 0x030000800ce4afae */ /* 0x0007e2000b901d48 */
[----:B------:R-:W-:-:S02]  /*1c40*/  IMAD.WIDE.U32 R14, R9, c[0x0][0x1b8], R14 ;  /* 0x00006e00090e7a25 */ /* 0x000fc400078e000e */
[C---:B------:R-:W-:Y:S01]  /*1c50*/  @!P4 LEA R18, P2, R6.reuse, c[0x0][0x168], 0x1 ;  /* 0x00005a000612ca11 */ /* 0x040fe200078408ff */
[----:B------:R4:W-:Y:S02]  /*1c60*/  @!P3 LDGSTS.E.BYPASS.LTC128B.128 [R228+0x1800], [R22.64] ;  /* 0x0180000016e4bfae */ /* 0x0009e4000b901d48 */
[----:B------:R-:W-:Y:S02]  /*1c70*/  IADD3 R15, R15, R8, RZ ;  /* 0x000000080f0f7210 */ /* 0x000fe40007ffe0ff */
[----:B------:R4:W-:Y:S01]  /*1c80*/  @!P3 LDGSTS.E.BYPASS.LTC128B.128 [R228+0x3800], [R22.64+0x80] ;  /* 0x0380008016e4bfae */ /* 0x0009e2000b901d48 */
[C---:B--2---:R-:W-:Y:S01]  /*1c90*/  IMAD.WIDE.U32 R16, R125.reuse, 0x20, RZ ;  /* 0x000000207d107825 */ /* 0x044fe200078e00ff */
[----:B---3--:R-:W-:Y:S02]  /*1ca0*/  @!P4 LEA.HI.X R12, R125, R134, R11, 0x4, P5 ;  /* 0x000000867d0cc211 */ /* 0x008fe400028f240b */
[----:B------:R-:W-:Y:S02]  /*1cb0*/  ISETP.GE.AND P5, PT, R3, R5, PT ;  /* 0x000000050300720c */ /* 0x000fe40003fa6270 */
[----:B------:R-:W-:Y:S01]  /*1cc0*/  @!P4 LEA.HI.X R19, R6, c[0x0][0x16c], R12, 0x1, P2 ;  /* 0x00005b000613ca11 */ /* 0x000fe200010f0c0c */
[----:B------:R-:W-:Y:S01]  /*1cd0*/  IMAD.SHL.U32 R6, R11, 0x20, RZ ;  /* 0x000000200b067824 */ /* 0x000fe200078e00ff */
[----:B------:R-:W-:-:S02]  /*1ce0*/  @!P1 IADD3 R12, P2, R135, R16, RZ ;  /* 0x00000010870c9210 */ /* 0x000fc40007f5e0ff */
[----:B------:R-:W-:Y:S02]  /*1cf0*/  IADD3 R13, R232, 0x40, RZ ;  /* 0x00000040e80d7810 */ /* 0x000fe40007ffe0ff */
[----:B------:R-:W-:Y:S02]  /*1d00*/  @!P1 IADD3.X R6, R134, R17, R6, P2, !PT ;  /* 0x0000001186069210 */ /* 0x000fe400017fe406 */
[----:B------:R-:W-:Y:S02]  /*1d10*/  @!P6 LEA R26, P2, R135, c[0x0][0x168], 0x1 ;  /* 0x00005a00871aea11 */ /* 0x000fe400078408ff */
[----:B------:R-:W-:Y:S01]  /*1d20*/  ISETP.GE.AND P3, PT, R13, R5, PT ;  /* 0x000000050d00720c */ /* 0x000fe20003f66270 */
[--C-:B-1----:R-:W-:Y:S01]  /*1d30*/  @!P5 IMAD.MOV.U32 R21, RZ, RZ, R134.reuse ;  /* 0x000000ffff15d224 */ /* 0x102fe200078e0086 */
[----:B------:R-:W-:Y:S01]  /*1d40*/  @!P5 MOV R20, R135 ;  /* 0x000000870014d202 */ /* 0x000fe20000000f00 */
[----:B------:R-:W-:Y:S01]  /*1d50*/  @!P5 IMAD R16, R11, 0x30, RZ ;  /* 0x000000300b10d824 */ /* 0x000fe200078e02ff */
[----:B------:R-:W-:-:S03]  /*1d60*/  @!P6 LEA.HI.X R27, R135, c[0x0][0x16c], R134, 0x1, P2 ;  /* 0x00005b00871bea11 */ /* 0x000fc600010f0c86 */
[----:B------:R-:W-:Y:S01]  /*1d70*/  @!P5 IMAD.WIDE.U32 R24, R125, 0x30, R20 ;  /* 0x000000307d18d825 */ /* 0x000fe200078e0014 */
[C---:B------:R-:W-:Y:S01]  /*1d80*/  @!P1 LEA R20, P2, R12.reuse, c[0x0][0x168], 0x1 ;  /* 0x00005a000c149a11 */ /* 0x040fe200078408ff */
[----:B------:R1:W-:Y:S02]  /*1d90*/  @!P6 LDGSTS.E.BYPASS.LTC128B.128 [R228+0x4000], [R26.64] ;  /* 0x040000001ae4efae */ /* 0x0003e4000b901d48 */
[----:B------:R-:W-:Y:S01]  /*1da0*/  @!P5 IMAD.IADD R16, R25, 0x1, R16 ;  /* 0x000000011910d824 */ /* 0x000fe200078e0210 */
[----:B------:R-:W-:Y:S01]  /*1db0*/  @!P1 LEA.HI.X R21, R12, c[0x0][0x16c], R6, 0x1, P2 ;  /* 0x00005b000c159a11 */ /* 0x000fe200010f0c06 */
[----:B------:R1:W-:Y:S01]  /*1dc0*/  @!P6 LDGSTS.E.BYPASS.LTC128B.128 [R228+0x8000], [R26.64+0x80] ;  /* 0x080000801ae4efae */ /* 0x0003e2000b901d48 */
[----:B------:R-:W-:Y:S02]  /*1dd0*/  IADD3 R6, R232, 0x50, RZ ;  /* 0x00000050e8067810 */ /* 0x000fe40007ffe0ff */
[----:B----4-:R-:W-:Y:S01]  /*1de0*/  @!P5 LEA R22, P2, R24, c[0x0][0x168], 0x1 ;  /* 0x00005a001816da11 */ /* 0x010fe200078408ff */
[----:B------:R2:W-:Y:S01]  /*1df0*/  @!P4 LDGSTS.E.BYPASS.LTC128B.128 [R228+0x4800], [R18.64] ;  /* 0x0480000012e4cfae */ /* 0x0005e2000b901d48 */
[----:B------:R-:W-:-:S02]  /*1e00*/  ISETP.GE.AND P6, PT, R6, R5, PT ;  /* 0x000000050600720c */ /* 0x000fc40003fc6270 */
[----:B------:R-:W-:Y:S01]  /*1e10*/  @!P5 LEA.HI.X R23, R24, c[0x0][0x16c], R16, 0x1, P2 ;  /* 0x00005b001817da11 */ /* 0x000fe200010f0c10 */
[----:B------:R2:W-:Y:S01]  /*1e20*/  @!P4 LDGSTS.E.BYPASS.LTC128B.128 [R228+0x8800], [R18.64+0x80] ;  /* 0x0880008012e4cfae */ /* 0x0005e2000b901d48 */
[----:B------:R-:W-:-:S03]  /*1e30*/  @!P3 LEA R12, P2, R125, R135, 0x6 ;  /* 0x000000877d0cb211 */ /* 0x000fc600078430ff */
[----:B------:R3:W-:Y:S01]  /*1e40*/  @!P1 LDGSTS.E.BYPASS.LTC128B.128 [R228+0x5000], [R20.64] ;  /* 0x0500000014e49fae */ /* 0x0007e2000b901d48 */
[----:B------:R-:W-:Y:S02]  /*1e50*/  @!P3 LEA.HI.X R16, R125, R134, R11, 0x6, P2 ;  /* 0x000000867d10b211 */ /* 0x000fe400010f340b */
[-C--:B------:R-:W-:Y:S01]  /*1e60*/  ISETP.GE.AND P2, PT, R10, R5.reuse, PT ;  /* 0x000000050a00720c */ /* 0x080fe20003f46270 */
[----:B------:R3:W-:Y:S01]  /*1e70*/  @!P1 LDGSTS.E.BYPASS.LTC128B.128 [R228+0x9000], [R20.64+0x80] ;  /* 0x0900008014e49fae */ /* 0x0007e2000b901d48 */
[----:B------:R-:W-:Y:S01]  /*1e80*/  ISETP.GE.AND P1, PT, R2, R5, PT ;  /* 0x000000050200720c */ /* 0x000fe20003f26270 */
[----:B------:R-:W-:Y:S01]  /*1e90*/  @!P6 IMAD.MOV.U32 R17, RZ, RZ, R134 ;  /* 0x000000ffff11e224 */ /* 0x000fe200078e0086 */
[----:B------:R-:W-:Y:S01]  /*1ea0*/  IADD3 R2, R232, 0x60, RZ ;  /* 0x00000060e8027810 */ /* 0x000fe20007ffe0ff */
[----:B------:R4:W-:Y:S01]  /*1eb0*/  @!P5 LDGSTS.E.BYPASS.LTC128B.128 [R228+0x5800], [R22.64] ;  /* 0x0580000016e4dfae */ /* 0x0009e2000b901d48 */
[----:B------:R-:W-:-:S03]  /*1ec0*/  @!P6 IMAD R10, R11, 0x50, RZ ;  /* 0x000000500b0ae824 */ /* 0x000fc600078e02ff */
[----:B------:R4:W-:Y:S01]  /*1ed0*/  @!P5 LDGSTS.E.BYPASS.LTC128B.128 [R228+0x9800], [R22.64+0x80] ;  /* 0x0980008016e4dfae */ /* 0x0009e2000b901d48 */
[----:B------:R-:W-:Y:S02]  /*1ee0*/  ISETP.GE.AND P5, PT, R2, R5, PT ;  /* 0x000000050200720c */ /* 0x000fe40003fa6270 */
[----:B--2---:R-:W-:-:S11]  /*1ef0*/  @!P3 LEA R18, P4, R12, c[0x0][0x168], 0x1 ;  /* 0x00005a000c12ba11 */ /* 0x004fd600078808ff */
[----:B------:R-:W-:Y:S01]  /*1f00*/  @!P5 IMAD R9, R11, 0x60, RZ ;  /* 0x000000600b09d824 */ /* 0x000fe200078e02ff */
[----:B------:R-:W-:Y:S02]  /*1f10*/  @!P3 LEA.HI.X R19, R12, c[0x0][0x16c], R16, 0x1, P4 ;  /* 0x00005b000c13ba11 */ /* 0x000fe400020f0c10 */
[----:B------:R-:W-:Y:S02]  /*1f20*/  @!P6 MOV R16, R135 ;  /* 0x000000870010e202 */ /* 0x000fe40000000f00 */
[----:B------:R-:W-:Y:S01]  /*1f30*/  IADD3 R12, R232, 0x70, RZ ;  /* 0x00000070e80c7810 */ /* 0x000fe20007ffe0ff */
[----:B------:R2:W-:Y:S02]  /*1f40*/  @!P3 LDGSTS.E.BYPASS.LTC128B.128 [R228+0x6000], [R18.64] ;  /* 0x0600000012e4bfae */ /* 0x0005e4000b901d48 */
[----:B------:R-:W-:Y:S01]  /*1f50*/  @!P6 IMAD.WIDE.U32 R16, R125, 0x50, R16 ;  /* 0x000000507d10e825 */ /* 0x000fe200078e0010 */
[----:B------:R-:W-:Y:S01]  /*1f60*/  ISETP.GE.AND P4, PT, R12, R5, PT ;  /* 0x000000050c00720c */ /* 0x000fe20003f86270 */
[----:B------:R2:W-:Y:S02]  /*1f70*/  @!P3 LDGSTS.E.BYPASS.LTC128B.128 [R228+0xa000], [R18.64+0x80] ;  /* 0x0a00008012e4bfae */ /* 0x0005e4000b901d48 */
[----:B------:R-:W-:-:S02]  /*1f80*/  @!P6 IMAD.IADD R10, R17, 0x1, R10 ;  /* 0x00000001110ae824 */ /* 0x000fc400078e020a */
[----:B------:R-:W-:-:S08]  /*1f90*/  @!P5 IMAD.MOV.U32 R17, RZ, RZ, R134 ;  /* 0x000000ffff11d224 */ /* 0x000fd000078e0086 */
[----:B---3--:R-:W-:Y:S01]  /*1fa0*/  @!P4 MOV R20, R135 ;  /* 0x000000870014c202 */ /* 0x008fe20000000f00 */
[----:B------:R-:W-:Y:S02]  /*1fb0*/  @!P4 IMAD.MOV.U32 R21, RZ, RZ, R134 ;  /* 0x000000ffff15c224 */ /* 0x000fe400078e0086 */
[----:B------:R-:W-:Y:S02]  /*1fc0*/  @!P4 IMAD R11, R11, 0x70, RZ ;  /* 0x000000700b0bc824 */ /* 0x000fe400078e02ff */
[----:B------:R-:W-:-:S04]  /*1fd0*/  @!P4 IMAD.WIDE.U32 R20, R125, 0x70, R20 ;  /* 0x000000707d14c825 */ /* 0x000fc800078e0014 */
[----:B------:R-:W-:Y:S01]  /*1fe0*/  @!P4 IMAD.IADD R11, R21, 0x1, R11 ;  /* 0x00000001150bc824 */ /* 0x000fe200078e020b */
[----:B--2---:R-:W-:-:S04]  /*1ff0*/  @!P6 LEA R18, P3, R16, c[0x0][0x168], 0x1 ;  /* 0x00005a001012ea11 */ /* 0x004fc800078608ff */
[----:B------:R-:W-:Y:S02]  /*2000*/  @!P6 LEA.HI.X R19, R16, c[0x0][0x16c], R10, 0x1, P3 ;  /* 0x00005b001013ea11 */ /* 0x000fe400018f0c0a */
[----:B------:R-:W-:Y:S02]  /*2010*/  @!P5 MOV R16, R135 ;  /* 0x000000870010d202 */ /* 0x000fe40000000f00 */
[----:B------:R-:W-:Y:S01]  /*2020*/  IADD3 R7, P3, R232, R7, RZ ;  /* 0x00000007e8077210 */ /* 0x000fe20007f7e0ff */
[----:B------:R2:W-:Y:S02]  /*2030*/  @!P6 LDGSTS.E.BYPASS.LTC128B.128 [R228+0x6800], [R18.64] ;  /* 0x0680000012e4efae */ /* 0x0005e4000b901d48 */
[----:B------:R-:W-:Y:S02]  /*2040*/  @!P5 IMAD.WIDE.U32 R16, R125, 0x60, R16 ;  /* 0x000000607d10d825 */ /* 0x000fe400078e0010 */
[----:B------:R2:W-:Y:S01]  /*2050*/  @!P6 LDGSTS.E.BYPASS.LTC128B.128 [R228+0xa800], [R18.64+0x80] ;  /* 0x0a80008012e4efae */ /* 0x0005e2000b901d48 */
[----:B------:R-:W-:Y:S01]  /*2060*/  ISETP.GE.AND P6, PT, R3, R5, PT ;  /* 0x000000050300720c */ /* 0x000fe20003fc6270 */
[----:B------:R-:W-:-:S02]  /*2070*/  IMAD.X R4, R233, 0x1, R4, P3 ;  /* 0x00000001e9047824 */ /* 0x000fc400018e0604 */
[----:B------:R-:W-:Y:S02]  /*2080*/  @!P5 IMAD.IADD R9, R17, 0x1, R9 ;  /* 0x000000011109d824 */ /* 0x000fe400078e0209 */
[----:B------:R-:W-:Y:S02]  /*2090*/  IMAD R4, R4, c[0x0][0x1a0], RZ ;  /* 0x0000680004047a24 */ /* 0x000fe400078e02ff */
[----:B------:R-:W-:-:S04]  /*20a0*/  IMAD.WIDE.U32 R38, R7, c[0x0][0x1a0], R14 ;  /* 0x0000680007267a25 */ /* 0x000fc800078e000e */
[----:B------:R-:W-:Y:S02]  /*20b0*/  IMAD R36, R7, c[0x0][0x1a4], R4 ;  /* 0x0000690007247a24 */ /* 0x000fe400078e0204 */
[----:B------:R-:W-:Y:S02]  /*20c0*/  IMAD.MOV.U32 R3, RZ, RZ, 0x20 ;  /* 0x00000020ff037424 */ /* 0x000fe400078e00ff */
[----:B------:R-:W-:Y:S02]  /*20d0*/  IMAD.IADD R36, R39, 0x1, R36 ;  /* 0x0000000127247824 */ /* 0x000fe400078e0224 */
[----:B------:R-:W-:Y:S01]  /*20e0*/  IMAD R8, R3, c[0x0][0x1a4], RZ ;  /* 0x0000690003087a24 */ /* 0x000fe200078e02ff */
[----:B--2---:R-:W-:-:S04]  /*20f0*/  @!P5 LEA R18, P3, R16, c[0x0][0x168], 0x1 ;  /* 0x00005a001012da11 */ /* 0x004fc800078608ff */
[----:B------:R-:W-:Y:S02]  /*2100*/  @!P5 LEA.HI.X R19, R16, c[0x0][0x16c], R9, 0x1, P3 ;  /* 0x00005b001013da11 */ /* 0x000fe400018f0c09 */
[----:B------:R-:W-:Y:S02]  /*2110*/  @!P4 LEA R10, P3, R20, c[0x0][0x168], 0x1 ;  /* 0x00005a00140aca11 */ /* 0x000fe400078608ff */
[----:B------:R-:W-:Y:S01]  /*2120*/  LEA.HI R9, R132, R126, RZ, 0x4 ;  /* 0x0000007e84097211 */ /* 0x000fe200078f20ff */
[----:B------:R2:W-:Y:S01]  /*2130*/  @!P5 LDGSTS.E.BYPASS.LTC128B.128 [R228+0x7000], [R18.64] ;  /* 0x0700000012e4dfae */ /* 0x0005e2000b901d48 */
[----:B------:R-:W-:Y:S02]  /*2140*/  @!P4 LEA.HI.X R11, R20, c[0x0][0x16c], R11, 0x1, P3 ;  /* 0x00005b00140bca11 */ /* 0x000fe400018f0c0b */
[----:B------:R-:W-:Y:S01]  /*2150*/  LOP3.LUT R7, R9, 0xfffffff0, RZ, 0xc0, !PT ;  /* 0xfffffff009077812 */ /* 0x000fe200078ec0ff */
[----:B------:R2:W-:Y:S01]  /*2160*/  @!P5 LDGSTS.E.BYPASS.LTC128B.128 [R228+0xb000], [R18.64+0x80] ;  /* 0x0b00008012e4dfae */ /* 0x0005e2000b901d48 */
[----:B------:R-:W-:-:S02]  /*2170*/  ISETP.GE.AND P5, PT, R232, R5, PT ;  /* 0x00000005e800720c */ /* 0x000fc40003fa6270 */
[----:B------:R-:W-:Y:S01]  /*2180*/  IADD3 R7, -R7, R126, RZ ;  /* 0x0000007e07077210 */ /* 0x000fe20007ffe1ff */
[----:B------:R3:W-:Y:S01]  /*2190*/  @!P4 LDGSTS.E.BYPASS.LTC128B.128 [R228+0x7800], [R10.64] ;  /* 0x078000000ae4cfae */ /* 0x0007e2000b901d48 */
[C---:B------:R-:W-:Y:S02]  /*21a0*/  LEA R225, P3, R38.reuse, c[0x0][0x170], 0x1 ;  /* 0x00005c0026e17a11 */ /* 0x040fe400078608ff */
[----:B------:R-:W-:Y:S01]  /*21b0*/  SHF.R.S32.HI R4, RZ, 0x1f, R7 ;  /* 0x0000001fff047819 */ /* 0x000fe20000011407 */
[----:B------:R3:W-:Y:S01]  /*21c0*/  @!P4 LDGSTS.E.BYPASS.LTC128B.128 [R228+0xb800], [R10.64+0x80] ;  /* 0x0b8000800ae4cfae */ /* 0x0007e2000b901d48 */
[----:B------:R-:W-:Y:S02]  /*21d0*/  LEA.HI.X R224, R38, c[0x0][0x174], R36, 0x1, P3 ;  /* 0x00005d0026e07a11 */ /* 0x000fe400018f0c24 */
[----:B------:R-:W-:Y:S01]  /*21e0*/  LEA.HI R4, R4, R7, RZ, 0x3 ;  /* 0x0000000704047211 */ /* 0x000fe200078f18ff */
[----:B------:R-:W0:Y:S01]  /*21f0*/  LDGDEPBAR ;  /* 0x00000000000079af */ /* 0x000e220000000000 */
[----:B------:R-:W-:-:S02]  /*2200*/  ISETP.GE.AND P4, PT, R6, R5, PT ;  /* 0x000000050600720c */ /* 0x000fc40003f86270 */
[C---:B------:R-:W-:Y:S01]  /*2210*/  LOP3.LUT R6, R4.reuse, 0xfffffff8, RZ, 0xc0, !PT ;  /* 0xfffffff804067812 */ /* 0x040fe200078ec0ff */
[----:B------:R-:W-:Y:S01]  /*2220*/  IMAD.SHL.U32 R128, R4, 0x40, RZ ;  /* 0x0000004004807824 */ /* 0x000fe200078e00ff */
[----:B------:R-:W-:Y:S02]  /*2230*/  SHF.R.S32.HI R221, RZ, 0x4, R9 ;  /* 0x00000004ffdd7819 */ /* 0x000fe40000011409 */
[----:B------:R-:W-:Y:S02]  /*2240*/  LEA.HI R132, R132, R126, RZ, 0x5 ;  /* 0x0000007e84847211 */ /* 0x000fe400078f28ff */
[----:B------:R-:W-:Y:S02]  /*2250*/  LEA.HI R9, R9, R221, RZ, 0x1 ;  /* 0x000000dd09097211 */ /* 0x000fe400078f08ff */
[----:B------:R-:W-:Y:S02]  /*2260*/  SHF.R.S32.HI R131, RZ, 0x5, R132 ;  /* 0x00000005ff837819 */ /* 0x000fe40000011484 */
[----:B------:R-:W-:Y:S01]  /*2270*/  LOP3.LUT R9, R9, 0xfffffffe, RZ, 0xc0, !PT ;  /* 0xfffffffe09097812 */ /* 0x000fe200078ec0ff */
[----:B------:R-:W-:Y:S01]  /*2280*/  @!P4 IMAD.MOV.U32 R16, RZ, RZ, c[0x0][0x1a0] ;  /* 0x00006800ff10c624 */ /* 0x000fe200078e00ff */
[----:B--2---:R-:W-:-:S02]  /*2290*/  @!P6 MOV R18, c[0x0][0x1a0] ;  /* 0x000068000012ea02 */ /* 0x004fc40000000f00 */
[----:B------:R-:W-:Y:S01]  /*22a0*/  LOP3.LUT R128, R128, 0xfffffe00, RZ, 0xc0, !PT ;  /* 0xfffffe0080807812 */ /* 0x000fe200078ec0ff */
[----:B------:R-:W-:Y:S02]  /*22b0*/  IMAD.IADD R221, R221, 0x1, -R9 ;  /* 0x00000001dddd7824 */ /* 0x000fe400078e0a09 */
[----:B------:R-:W-:Y:S02]  /*22c0*/  IMAD.SHL.U32 R9, R232, 0x8, RZ ;  /* 0x00000008e8097824 */ /* 0x000fe400078e00ff */
[C---:B------:R-:W-:Y:S01]  /*22d0*/  IMAD R222, R131.reuse, 0x400, R128 ;  /* 0x0000040083de7824 */ /* 0x040fe200078e0280 */
[----:B------:R-:W-:Y:S01]  /*22e0*/  LEA R131, R131, R136, 0x4 ;  /* 0x0000008883837211 */ /* 0x000fe200078e20ff */
[----:B------:R-:W-:-:S04]  /*22f0*/  DEPBAR.LE SB0, 0x0 ;  /* 0x000080000000791a */ /* 0x000fc80000000000 */
[----:B------:R-:W-:Y:S01]  /*2300*/  BAR.SYNC.DEFER_BLOCKING 0x0 ;  /* 0x0000000000007b1d */ /* 0x000fe20000010000 */
[----:B---3--:R-:W-:-:S05]  /*2310*/  IMAD.WIDE.U32 R10, R3, c[0x0][0x1a0], RZ ;  /* 0x00006800030a7a25 */ /* 0x008fca00078e00ff */
[----:B------:R-:W-:-:S04]  /*2320*/  @!P2 IADD3 R10, P3, R225, R10, RZ ;  /* 0x0000000ae10aa210 */ /* 0x000fc80007f7e0ff */
[----:B------:R-:W-:Y:S01]  /*2330*/  @!P2 IADD3.X R11, R224, R11, R8, P3, !PT ;  /* 0x0000000be00ba210 */ /* 0x000fe20001ffe408 */
[----:B------:R-:W-:Y:S01]  /*2340*/  IMAD.SHL.U32 R8, R0, 0x40, RZ ;  /* 0x0000004000087824 */ /* 0x000fe200078e00ff */
[----:B------:R-:W-:Y:S02]  /*2350*/  ISETP.GE.AND P3, PT, R2, R5, PT ;  /* 0x000000050200720c */ /* 0x000fe40003f66270 */
[----:B------:R-:W-:Y:S01]  /*2360*/  IADD3 R2, R7, -R6, RZ ;  /* 0x8000000607027210 */ /* 0x000fe20007ffe0ff */
[----:B------:R-:W-:Y:S01]  /*2370*/  @!P5 IMAD.MOV.U32 R6, RZ, RZ, R225 ;  /* 0x000000ffff06d224 */ /* 0x000fe200078e00e1 */
[----:B------:R-:W-:Y:S02]  /*2380*/  @!P5 MOV R7, R224 ;  /* 0x000000e00007d202 */ /* 0x000fe40000000f00 */
[----:B------:R-:W-:-:S04]  /*2390*/  LOP3.LUT R8, R8, 0x1c0, RZ, 0xc0, !PT ;  /* 0x000001c008087812 */ /* 0x000fc800078ec0ff */
[----:B------:R-:W-:Y:S01]  /*23a0*/  LOP3.LUT R9, R8, 0x8, R9, 0xf8, !PT ;  /* 0x0000000808097812 */ /* 0x000fe200078ef809 */
[----:B------:R-:W-:Y:S02]  /*23b0*/  @P5 STS.128 [R228+0xc000], RZ ;  /* 0x00c000ffe4005388 */ /* 0x000fe40000000c00 */
[----:B------:R-:W-:Y:S01]  /*23c0*/  @!P3 IMAD.MOV.U32 R14, RZ, RZ, c[0x0][0x1a0] ;  /* 0x00006800ff0eb624 */ /* 0x000fe200078e00ff */
[----:B------:R-:W-:Y:S01]  /*23d0*/  SHF.R.U32.HI R8, RZ, 0x3, R8 ;  /* 0x00000003ff087819 */ /* 0x000fe20000011608 */
[----:B------:R-:W-:Y:S03]  /*23e0*/  @P5 STS.128 [R228+0x10000], RZ ;  /* 0x010000ffe4005388 */ /* 0x000fe60000000c00 */
[----:B------:R-:W-:Y:S01]  /*23f0*/  LOP3.LUT R8, R9, R8, RZ, 0x3c, !PT ;  /* 0x0000000809087212 */ /* 0x000fe200078e3cff */
        /* <DEDUP_REMOVED lines=12> */
[----:B------:R-:W-:-:S03]  /*24c0*/  ISETP.GE.AND P2, PT, R12, R5, PT ;  /* 0x000000050c00720c */ /* 0x000fc60003f46270 */
[----:B------:R-:W-:Y:S04]  /*24d0*/  @P1 STS.128 [R228+0xd000], RZ ;  /* 0x00d000ffe4001388 */ /* 0x000fe80000000c00 */
[----:B------:R-:W-:Y:S01]  /*24e0*/  @P1 STS.128 [R228+0x11000], RZ ;  /* 0x011000ffe4001388 */ /* 0x000fe20000000c00 */
[----:B--2---:R-:W-:Y:S01]  /*24f0*/  @!P1 IMAD.MOV.U32 R7, RZ, RZ, c[0x0][0x1a0] ;  /* 0x00006800ff079624 */ /* 0x004fe200078e00ff */
[----:B------:R-:W-:-:S04]  /*2500*/  @!P1 MOV R6, c[0x0][0x1a4] ;  /* 0x0000690000069a02 */ /* 0x000fc80000000f00 */
[----:B------:R-:W-:Y:S02]  /*2510*/  @!P2 MOV R12, c[0x0][0x1a0] ;  /* 0x00006800000caa02 */ /* 0x000fe40000000f00 */
[----:B------:R-:W-:-:S04]  /*2520*/  @!P1 LEA R20, P5, R7, R225, 0x6 ;  /* 0x000000e107149211 */ /* 0x000fc800078a30ff */
[----:B------:R-:W-:Y:S01]  /*2530*/  @!P1 LEA.HI.X R21, R7, R224, R6, 0x6, P5 ;  /* 0x000000e007159211 */ /* 0x000fe200028f3406 */
[----:B------:R-:W-:Y:S01]  /*2540*/  @!P6 IMAD.MOV.U32 R7, RZ, RZ, R224 ;  /* 0x000000ffff07e224 */ /* 0x000fe200078e00e0 */
[----:B------:R-:W-:Y:S02]  /*2550*/  @!P6 MOV R6, R225 ;  /* 0x000000e10006e202 */ /* 0x000fe40000000f00 */
[----:B------:R-:W-:Y:S01]  /*2560*/  ISETP.GE.AND P5, PT, R13, R5, PT ;  /* 0x000000050d00720c */ /* 0x000fe20003fa6270 */
[----:B------:R-:W-:Y:S01]  /*2570*/  @!PT LDS RZ, [RZ] ;  /* 0x00000000fffff984 */ /* 0x000fe20000000800 */
[----:B------:R-:W-:Y:S01]  /*2580*/  @!PT LDS RZ, [RZ] ;  /* 0x00000000fffff984 */ /* 0x000fe20000000800 */
[----:B------:R-:W-:Y:S01]  /*2590*/  @!PT LDS RZ, [RZ] ;  /* 0x00000000fffff984 */ /* 0x000fe20000000800 */
[----:B------:R2:W-:Y:S01]  /*25a0*/  @!P1 LDGSTS.E.BYPASS.LTC128B.128 [R228+0xd000], [R20.64] ;  /* 0x0d00000014e49fae */ /* 0x0005e2000b901d48 */
[----:B------:R-:W-:Y:S02]  /*25b0*/  @!P2 IMAD.MOV.U32 R5, RZ, RZ, c[0x0][0x1a4] ;  /* 0x00006900ff05a624 */ /* 0x000fe400078e00ff */
[----:B---3--:R-:W-:Y:S01]  /*25c0*/  IMAD.SHL.U32 R11, R2, 0x40, RZ ;  /* 0x00000040020b7824 */ /* 0x008fe200078e00ff */
[----:B------:R2:W-:Y:S01]  /*25d0*/  @!P1 LDGSTS.E.BYPASS.LTC128B.128 [R228+0x11000], [R20.64+0x80] ;  /* 0x1100008014e49fae */ /* 0x0005e2000b901d48 */
[----:B------:R-:W-:-:S03]  /*25e0*/  @!P6 IMAD.WIDE.U32 R18, R18, 0x60, R6 ;  /* 0x000000601212e825 */ /* 0x000fc600078e0006 */
[----:B------:R-:W-:Y:S01]  /*25f0*/  LOP3.LUT R11, R11, 0x1c0, RZ, 0xc0, !PT ;  /* 0x000001c00b0b7812 */ /* 0x000fe200078ec0ff */
[----:B------:R-:W-:Y:S01]  /*2600*/  @!P4 IMAD.MOV.U32 R6, RZ, RZ, R225 ;  /* 0x000000ffff06c224 */ /* 0x000fe200078e00e1 */
[----:B------:R-:W-:Y:S01]  /*2610*/  @P6 STS.128 [R228+0xd800], RZ ;  /* 0x00d800ffe4006388 */ /* 0x000fe20000000c00 */
[----:B------:R-:W-:Y:S01]  /*2620*/  @!P4 IMAD.MOV.U32 R7, RZ, RZ, R224 ;  /* 0x000000ffff07c224 */ /* 0x000fe200078e00e0 */
[----:B------:R-:W-:Y:S01]  /*2630*/  SHF.R.U32.HI R127, RZ, 0x3, R11 ;  /* 0x00000003ff7f7819 */ /* 0x000fe2000001160b */
[----:B------:R-:W-:Y:S01]  /*2640*/  IMAD.SHL.U32 R10, R221, 0x8, RZ ;  /* 0x00000008dd0a7824 */ /* 0x000fe200078e00ff */
[----:B------:R-:W-:Y:S01]  /*2650*/  @P6 STS.128 [R228+0x11800], RZ ;  /* 0x011800ffe4006388 */ /* 0x000fe20000000c00 */
[----:B------:R-:W-:Y:S01]  /*2660*/  @!P4 IMAD.WIDE.U32 R16, R16, 0xa0, R6 ;  /* 0x000000a01010c825 */ /* 0x000fe200078e0006 */
[----:B------:R-:W-:Y:S02]  /*2670*/  @!P3 MOV R6, R225 ;  /* 0x000000e10006b202 */ /* 0x000fe40000000f00 */
[----:B------:R-:W-:Y:S01]  /*2680*/  LOP3.LUT R10, R11, 0x8, R10, 0xf8, !PT ;  /* 0x000000080b0a7812 */ /* 0x000fe200078ef80a */
[----:B------:R-:W-:-:S02]  /*2690*/  @!P3 IMAD.MOV.U32 R7, RZ, RZ, R224 ;  /* 0x000000ffff07b224 */ /* 0x000fc400078e00e0 */
[----:B------:R-:W-:Y:S01]  /*26a0*/  @!P5 IMAD.MOV.U32 R9, RZ, RZ, c[0x0][0x1a0] ;  /* 0x00006800ff09d624 */ /* 0x000fe200078e00ff */
[----:B------:R-:W-:Y:S01]  /*26b0*/  LOP3.LUT R127, R10, R127, RZ, 0x3c, !PT ;  /* 0x0000007f0a7f7212 */ /* 0x000fe200078e3cff */
[----:B------:R-:W-:Y:S01]  /*26c0*/  @!P3 IMAD.WIDE.U32 R14, R14, 0xc0, R6 ;  /* 0x000000c00e0eb825 */ /* 0x000fe200078e0006 */
[----:B------:R-:W-:Y:S02]  /*26d0*/  @!P2 MOV R7, R224 ;  /* 0x000000e00007a202 */ /* 0x000fe40000000f00 */
[----:B------:R-:W-:Y:S01]  /*26e0*/  IADD3 R222, R127, R222, RZ ;  /* 0x000000de7fde7210 */ /* 0x000fe20007ffe0ff */
[----:B------:R-:W-:Y:S02]  /*26f0*/  @!P6 IMAD.MOV.U32 R10, RZ, RZ, c[0x0][0x1a4] ;  /* 0x00006900ff0ae624 */ /* 0x000fe400078e00ff */
[----:B------:R-:W-:Y:S01]  /*2700*/  @!P2 IMAD.MOV.U32 R6, RZ, RZ, R225 ;  /* 0x000000ffff06a224 */ /* 0x000fe200078e00e1 */
[----:B------:R-:W-:Y:S01]  /*2710*/  SHF.L.U32 R222, R222, 0x1, RZ ;  /* 0x00000001dede7819 */ /* 0x000fe200000006ff */
[----:B------:R-:W-:Y:S01]  /*2720*/  @!P6 IMAD R10, R10, 0x60, RZ ;  /* 0x000000600a0ae824 */ /* 0x000fe200078e02ff */
[----:B--2---:R-:W-:Y:S01]  /*2730*/  @!P5 LEA R20, P1, R9, R225, 0x7 ;  /* 0x000000e10914d211 */ /* 0x004fe200078238ff */
[----:B------:R-:W-:Y:S01]  /*2740*/  @!P2 IMAD.WIDE.U32 R12, R12, 0xe0, R6 ;  /* 0x000000e00c0ca825 */ /* 0x000fe200078e0006 */
[----:B------:R-:W-:-:S03]  /*2750*/  @!P4 MOV R7, c[0x0][0x1a4] ;  /* 0x000069000007ca02 */ /* 0x000fc60000000f00 */
[----:B------:R-:W-:Y:S01]  /*2760*/  IMAD R221, R221, 0x200, R8 ;  /* 0x00000200dddd7824 */ /* 0x000fe200078e0208 */
[----:B------:R-:W-:Y:S01]  /*2770*/  @!P5 MOV R8, c[0x0][0x1a4] ;  /* 0x000069000008da02 */ /* 0x000fe20000000f00 */
[----:B------:R-:W-:Y:S02]  /*2780*/  @!P3 IMAD.MOV.U32 R6, RZ, RZ, c[0x0][0x1a4] ;  /* 0x00006900ff06b624 */ /* 0x000fe400078e00ff */
[----:B------:R-:W-:Y:S01]  /*2790*/  @!P6 IMAD.IADD R11, R19, 0x1, R10 ;  /* 0x00000001130be824 */ /* 0x000fe200078e020a */
[----:B------:R-:W-:Y:S01]  /*27a0*/  @!P5 LEA.HI.X R21, R9, R224, R8, 0x7, P1 ;  /* 0x000000e00915d211 */ /* 0x000fe200008f3c08 */
[----:B------:R-:W-:Y:S02]  /*27b0*/  @!P6 IMAD.MOV.U32 R10, RZ, RZ, R18 ;  /* 0x000000ffff0ae224 */ /* 0x000fe400078e0012 */
[----:B------:R-:W-:Y:S02]  /*27c0*/  @!P4 IMAD R7, R7, 0xa0, RZ ;  /* 0x000000a00707c824 */ /* 0x000fe400078e02ff */
[----:B------:R-:W-:Y:S01]  /*27d0*/  @!P3 IMAD R6, R6, 0xc0, RZ ;  /* 0x000000c00606b824 */ /* 0x000fe200078e02ff */
[----:B------:R-:W-:Y:S01]  /*27e0*/  @!PT LDS RZ, [RZ] ;  /* 0x00000000fffff984 */ /* 0x000fe20000000800 */
[----:B------:R-:W-:Y:S01]  /*27f0*/  @!PT LDS RZ, [RZ] ;  /* 0x00000000fffff984 */ /* 0x000fe20000000800 */
[----:B------:R-:W-:Y:S01]  /*2800*/  @!PT LDS RZ, [RZ] ;  /* 0x00000000fffff984 */ /* 0x000fe20000000800 */
[----:B------:R2:W-:Y:S01]  /*2810*/  @!P6 LDGSTS.E.BYPASS.LTC128B.128 [R228+0xd800], [R10.64] ;  /* 0x0d8000000ae4efae */ /* 0x0005e2000b901d48 */
[----:B------:R-:W-:-:S02]  /*2820*/  @!P4 IMAD.IADD R17, R17, 0x1, R7 ;  /* 0x000000011111c824 */ /* 0x000fc400078e0207 */
[----:B------:R-:W-:Y:S01]  /*2830*/  @!P2 IMAD R5, R5, 0xe0, RZ ;  /* 0x000000e00505a824 */ /* 0x000fe200078e02ff */
[----:B------:R2:W-:Y:S01]  /*2840*/  @!P6 LDGSTS.E.BYPASS.LTC128B.128 [R228+0x11800], [R10.64+0x80] ;  /* 0x118000800ae4efae */ /* 0x0005e2000b901d48 */
[----:B------:R-:W-:Y:S01]  /*2850*/  @!P3 IADD3 R7, R15, R6, RZ ;  /* 0x000000060f07b210 */ /* 0x000fe20007ffe0ff */
[----:B------:R-:W-:Y:S01]  /*2860*/  IMAD.SHL.U32 R221, R221, 0x2, RZ ;  /* 0x00000002dddd7824 */ /* 0x000fe200078e00ff */
[----:B------:R-:W-:Y:S01]  /*2870*/  @!P3 MOV R6, R14 ;  /* 0x0000000e0006b202 */ /* 0x000fe20000000f00 */
[----:B------:R-:W-:Y:S01]  /*2880*/  @P5 STS.128 [R228+0xe000], RZ ;  /* 0x00e000ffe4005388 */ /* 0x000fe20000000c00 */
[----:B------:R-:W-:Y:S02]  /*2890*/  @!P2 IMAD.IADD R13, R13, 0x1, R5 ;  /* 0x000000010d0da824 */ /* 0x000fe400078e0205 */
[C---:B------:R-:W-:Y:S01]  /*28a0*/  IADD3 R4, R221.reuse, 0x4000, RZ ;  /* 0x00004000dd047810 */ /* 0x040fe20007ffe0ff */
[----:B------:R-:W-:Y:S01]  /*28b0*/  @P5 STS.128 [R228+0x12000], RZ ;  /* 0x012000ffe4005388 */ /* 0x000fe20000000c00 */
[----:B------:R-:W-:Y:S01]  /*28c0*/  IADD3 R219, R221, 0x4020, RZ ;  /* 0x00004020dddb7810 */ /* 0x000fe20007ffe0ff */
[----:B------:R-:W-:-:S02]  /*28d0*/  IMAD.IADD R216, R128, 0x1, R127 ;  /* 0x0000000180d87824 */ /* 0x000fc400078e027f */
        /* <DEDUP_REMOVED lines=34> */
[----:B---3--:R-:W3:Y:S01]  /*2b00*/  LDSM.16.M88.4 R16, [R221+0x4000] ;  /* 0x00400000dd10783b */ /* 0x008ee20000000200 */
[----:B------:R-:W-:Y:S02]  /*2b10*/  LOP3.LUT P1, RZ, R0, 0x4, RZ, 0xc0, !PT ;  /* 0x0000000400ff7812 */ /* 0x000fe4000782c0ff */
[----:B------:R-:W-:Y:S01]  /*2b20*/  LEA R220, R2, R222, 0x1 ;  /* 0x000000de02dc7211 */ /* 0x000fe200078e08ff */
[----:B------:R-:W2:Y:S01]  /*2b30*/  LDSM.16.M88.4 R76, [R221+0x4800] ;  /* 0x00480000dd4c783b */ /* 0x000ea20000000200 */
[----:B------:R-:W-:-:S02]  /*2b40*/  SEL R0, R3, 0xffffffe0, !P2 ;  /* 0xffffffe003007807 */ /* 0x000fc40005000000 */
[----:B------:R-:W-:Y:S01]  /*2b50*/  SEL R3, R3, 0xffffffe0, !P1 ;  /* 0xffffffe003037807 */ /* 0x000fe20004800000 */
[----:B------:R-:W2:Y:S01]  /*2b60*/  LDSM.16.M88.4 R68, [R221+0x5000] ;  /* 0x00500000dd44783b */ /* 0x000ea20000000200 */
[----:B------:R-:W-:Y:S01]  /*2b70*/  ISETP.GT.AND P2, PT, R133, 0x1, PT ;  /* 0x000000018500780c */ /* 0x000fe20003f44270 */
[C---:B------:R-:W-:Y:S01]  /*2b80*/  IMAD R218, R0.reuse, 0x2, R222 ;  /* 0x0000000200da7824 */ /* 0x040fe200078e02de */
[C---:B------:R-:W-:Y:S01]  /*2b90*/  LEA R215, R3.reuse, R221, 0x1 ;  /* 0x000000dd03d77211 */ /* 0x040fe200078e08ff */
[----:B------:R-:W2:Y:S01]  /*2ba0*/  LDSM.16.M88.4 R60, [R221+0x5800] ;  /* 0x00580000dd3c783b */ /* 0x000ea20000000200 */
[----:B------:R-:W-:Y:S01]  /*2bb0*/  IMAD R217, R0, 0x2, R220 ;  /* 0x0000000200d97824 */ /* 0x000fe200078e02dc */
[----:B------:R-:W-:Y:S02]  /*2bc0*/  LEA R204, R3, R219, 0x1 ;  /* 0x000000db03cc7211 */ /* 0x000fe400078e08ff */
[----:B------:R-:W2:Y:S01]  /*2bd0*/  LDSM.16.M88.4 R52, [R221+0x6000] ;  /* 0x00600000dd34783b */ /* 0x000ea20000000200 */
[----:B------:R-:W-:-:S02]  /*2be0*/  IADD3 R209, R219, 0x1800, RZ ;  /* 0x00001800dbd17810 */ /* 0x000fc40007ffe0ff */
[C---:B------:R-:W-:Y:S01]  /*2bf0*/  IADD3 R208, R219.reuse, 0x2000, RZ ;  /* 0x00002000dbd07810 */ /* 0x040fe20007ffe0ff */
[----:B------:R-:W2:Y:S01]  /*2c00*/  LDSM.16.M88.4 R44, [R221+0x6800] ;  /* 0x00680000dd2c783b */ /* 0x000ea20000000200 */
[----:B------:R-:W-:Y:S02]  /*2c10*/  IADD3 R207, R219, 0x2800, RZ ;  /* 0x00002800dbcf7810 */ /* 0x000fe40007ffe0ff */
[----:B------:R-:W-:Y:S01]  /*2c20*/  @!P2 LEA R236, P1, R135, c[0x0][0x168], 0x1 ;  /* 0x00005a0087ecaa11 */ /* 0x000fe200078208ff */
[----:B------:R-:W2:Y:S01]  /*2c30*/  LDSM.16.M88.4 R96, [R221+0x7000] ;  /* 0x00700000dd60783b */ /* 0x000ea20000000200 */
[----:B------:R-:W-:Y:S02]  /*2c40*/  IADD3 R206, R219, 0x3000, RZ ;  /* 0x00003000dbce7810 */ /* 0x000fe40007ffe0ff */
[----:B------:R-:W-:Y:S01]  /*2c50*/  @!P2 LEA.HI.X R229, R135, c[0x0][0x16c], R134, 0x1, P1 ;  /* 0x00005b0087e5aa11 */ /* 0x000fe200008f0c86 */
[----:B----4-:R-:W4:Y:S01]  /*2c60*/  LDSM.16.M88.4 R20, [R221+0x7800] ;  /* 0x00780000dd14783b */ /* 0x010f220000000200 */
[----:B------:R-:W-:-:S02]  /*2c70*/  IADD3 R205, R219, 0x3800, RZ ;  /* 0x00003800dbcd7810 */ /* 0x000fc40007ffe0ff */
[C---:B------:R-:W-:Y:S01]  /*2c80*/  IADD3 R203, R219.reuse, 0x4000, RZ ;  /* 0x00004000dbcb7810 */ /* 0x040fe20007ffe0ff */
[----:B------:R-:W-:Y:S01]  /*2c90*/  LDSM.16.M88.4 R40, [R220] ;  /* 0x00000000dc28783b */ /* 0x000fe20000000200 */
[C---:B------:R-:W-:Y:S02]  /*2ca0*/  IADD3 R202, R219.reuse, 0x4800, RZ ;  /* 0x00004800dbca7810 */ /* 0x040fe40007ffe0ff */
[C---:B------:R-:W-:Y:S01]  /*2cb0*/  IADD3 R201, R219.reuse, 0x5000, RZ ;  /* 0x00005000dbc97810 */ /* 0x040fe20007ffe0ff */
[----:B-1----:R-:W1:Y:S01]  /*2cc0*/  LDSM.16.M88.4 R12, [R219] ;  /* 0x00000000db0c783b */ /* 0x002e620000000200 */
[C---:B------:R-:W-:Y:S02]  /*2cd0*/  IADD3 R200, R219.reuse, 0x5800, RZ ;  /* 0x00005800dbc87810 */ /* 0x040fe40007ffe0ff */
[C---:B------:R-:W-:Y:S01]  /*2ce0*/  IADD3 R199, R219.reuse, 0x6000, RZ ;  /* 0x00006000dbc77810 */ /* 0x040fe20007ffe0ff */
[----:B---3--:R-:W-:Y:S01]  /*2cf0*/  HMMA.16816.F32 R4, R88, R16, RZ ;  /* 0x000000105804723c */ /* 0x008fe200000018ff */
[----:B--2---:R-:W2:Y:S01]  /*2d00*/  LDSM.16.M88.4 R8, [R219+0x1800] ;  /* 0x00180000db08783b */ /* 0x004ea20000000200 */
[----:B------:R-:W-:-:S02]  /*2d10*/  IADD3 R198, R219, 0x6800, RZ ;  /* 0x00006800dbc67810 */ /* 0x000fc40007ffe0ff */
[C---:B------:R-:W-:Y:S01]  /*2d20*/  IADD3 R197, R219.reuse, 0x7000, RZ ;  /* 0x00007000dbc57810 */ /* 0x040fe20007ffe0ff */
[----:B------:R-:W3:Y:S01]  /*2d30*/  LDSM.16.M88.4 R112, [R219+0x800] ;  /* 0x00080000db70783b */ /* 0x000ee20000000200 */
[----:B------:R-:W-:Y:S02]  /*2d40*/  IADD3 R196, R219, 0x7800, RZ ;  /* 0x00007800dbc47810 */ /* 0x000fe40007ffe0ff */
[C---:B------:R-:W-:Y:S01]  /*2d50*/  HMMA.16816.F32 R16, R88.reuse, R18, RZ ;  /* 0x000000125810723c */ /* 0x040fe200000018ff */
[----:B------:R-:W1:Y:S04]  /*2d60*/  LDSM.16.M88.4 R108, [R219+0x1000] ;  /* 0x00100000db6c783b */ /* 0x000e680000000200 */
[----:B------:R-:W1:Y:S03]  /*2d70*/  LDSM.16.M88.4 R104, [R219+0x2000] ;  /* 0x00200000db68783b */ /* 0x000e660000000200 */
[C---:B------:R-:W-:Y:S01]  /*2d80*/  HMMA.16816.F32 R28, R88.reuse, R76, RZ ;  /* 0x0000004c581c723c */ /* 0x040fe200000018ff */
[----:B------:R-:W-:Y:S04]  /*2d90*/  LDSM.16.M88.4 R84, [R219+0x3000] ;  /* 0x00300000db54783b */ /* 0x000fe80000000200 */
[----:B------:R-:W-:Y:S03]  /*2da0*/  LDSM.16.M88.4 R80, [R219+0x3800] ;  /* 0x00380000db50783b */ /* 0x000fe60000000200 */
[C---:B------:R-:W-:Y:S01]  /*2db0*/  HMMA.16816.F32 R72, R88.reuse, R68, RZ ;  /* 0x000000445848723c */ /* 0x040fe200000018ff */
[----:B------:R-:W-:Y:S04]  /*2dc0*/  LDSM.16.M88.4 R24, [R215+0x4000] ;  /* 0x00400000d718783b */ /* 0x000fe80000000200 */
[----:B------:R-:W-:Y:S03]  /*2dd0*/  LDSM.16.M88.4 R32, [R215+0x4800] ;  /* 0x00480000d720783b */ /* 0x000fe60000000200 */
[C---:B------:R-:W-:Y:S01]  /*2de0*/  HMMA.16816.F32 R64, R88.reuse, R60, RZ ;  /* 0x0000003c5840723c */ /* 0x040fe200000018ff */
[----:B------:R-:W-:Y:S04]  /*2df0*/  LDSM.16.M88.4 R116, [R215+0x8000] ;  /* 0x00800000d774783b */ /* 0x000fe80000000200 */
[----:B------:R-:W-:Y:S03]  /*2e00*/  LDSM.16.M88.4 R120, [R221+0x8800] ;  /* 0x00880000dd78783b */ /* 0x000fe60000000200 */
[C---:B------:R-:W-:Y:S01]  /*2e10*/  HMMA.16816.F32 R56, R88.reuse, R52, RZ ;  /* 0x000000345838723c */ /* 0x040fe200000018ff */
[----:B------:R-:W0:Y:S07]  /*2e20*/  LDGDEPBAR ;  /* 0x00000000000079af */ /* 0x000e2e0000000000 */
        /* <DEDUP_REMOVED lines=10> */
[----:B------:R-:W4:Y:S07]  /*2ed0*/  LDSM.16.M88.4 R20, [R219+0x2800] ;  /* 0x00280000db14783b */ /* 0x000f2e0000000200 */
        /* <DEDUP_REMOVED lines=8> */
[----:B------:R-:W-:Y:S07]  /*2f60*/  LDSM.16.M88.4 R112, [R217] ;  /* 0x00000000d970783b */ /* 0x000fee0000000200 */
        /* <DEDUP_REMOVED lines=12> */
[C---:B------:R-:W-:Y:S08]  /*3030*/  HMMA.16816.F32 R92, R40.reuse, R80, R92 ;  /* 0x00000050285c723c */ /* 0x040ff0000000185c */
[----:B------:R-:W-:Y:S01]  /*3040*/  HMMA.16816.F32 R88, R40, R82, R88 ;  /* 0x000000522858723c */ /* 0x000fe20000001858 */
[----:B------:R-:W3:Y:S04]  /*3050*/  LDSM.16.M88.4 R80, [R215+0x6800] ;  /* 0x00680000d750783b */ /* 0x000ee80000000200 */
[----:B------:R-:W3:Y:S03]  /*3060*/  LDSM.16.M88.4 R40, [R215+0x7000] ;  /* 0x00700000d728783b */ /* 0x000ee60000000200 */
[C---:B-1----:R-:W-:Y:S08]  /*3070*/  HMMA.16816.F32 R4, R12.reuse, R24, R4 ;  /* 0x000000180c04723c */ /* 0x042ff00000001804 */
[C---:B------:R-:W-:Y:S01]  /*3080*/  HMMA.16816.F32 R16, R12.reuse, R26, R16 ;  /* 0x0000001a0c10723c */ /* 0x040fe20000001810 */
[----:B------:R-:W1:Y:S07]  /*3090*/  LDSM.16.M88.4 R24, [R215+0x7800] ;  /* 0x00780000d718783b */ /* 0x000e6e0000000200 */
[C---:B------:R-:W-:Y:S08]  /*30a0*/  HMMA.16816.F32 R28, R12.reuse, R32, R28 ;  /* 0x000000200c1c723c */ /* 0x040ff0000000181c */
[C---:B------:R-:W-:Y:S01]  /*30b0*/  HMMA.16816.F32 R76, R12.reuse, R34, R76 ;  /* 0x000000220c4c723c */ /* 0x040fe2000000184c */
[----:B------:R-:W1:Y:S07]  /*30c0*/  LDSM.16.M88.4 R32, [R204] ;  /* 0x00000000cc20783b */ /* 0x000e6e0000000200 */
        /* <DEDUP_REMOVED lines=18> */
[----:B------:R-:W4:Y:S03]  /*31f0*/  LDSM.16.M88.4 R24, [R204+0x1800] ;  /* 0x00180000cc18783b */ /* 0x000f260000000200 */
[C---:B------:R-:W-:Y:S08]  /*3200*/  HMMA.16816.F32 R4, R112.reuse, R32, R4 ;  /* 0x000000207004723c */ /* 0x040ff00000001804 */
[C---:B--2---:R-:W-:Y:S08]  /*3210*/  HMMA.16816.F32 R28, R112.reuse, R8, R28 ;  /* 0x00000008701c723c */ /* 0x044ff0000000181c */
[C---:B------:R-:W-:Y:S01]  /*3220*/  HMMA.16816.F32 R76, R112.reuse, R10, R76 ;  /* 0x0000000a704c723c */ /* 0x040fe2000000184c */
[----:B------:R-:W2:Y:S07]  /*3230*/  LDSM.16.M88.4 R8, [R204+0x2000] ;  /* 0x00200000cc08783b */ /* 0x000eae0000000200 */
[C---:B------:R-:W-:Y:S01]  /*3240*/  HMMA.16816.F32 R16, R112.reuse, R34, R16 ;  /* 0x000000227010723c */ /* 0x040fe20000001810 */
[----:B------:R-:W-:Y:S07]  /*3250*/  LDSM.16.M88.4 R32, [R219+0x4800] ;  /* 0x00480000db20783b */ /* 0x000fee0000000200 */
[----:B---3--:R-:W-:Y:S08]  /*3260*/  HMMA.16816.F32 R72, R112, R20, R72 ;  /* 0x000000147048723c */ /* 0x008ff00000001848 */
[----:B-1----:R-:W-:Y:S08]  /*3270*/  HMMA.16816.F32 R4, R84, R12, R4 ;  /* 0x0000000c5404723c */ /* 0x002ff00000001804 */
[C---:B----4-:R-:W-:Y:S08]  /*3280*/  HMMA.16816.F32 R64, R112.reuse, R24, R64 ;  /* 0x000000187040723c */ /* 0x050ff00000001840 */
[C---:B------:R-:W-:Y:S01]  /*3290*/  HMMA.16816.F32 R60, R112.reuse, R26, R60 ;  /* 0x0000001a703c723c */ /* 0x040fe2000000183c */
[----:B------:R-:W1:Y:S07]  /*32a0*/  LDSM.16.M88.4 R24, [R218+0x2000] ;  /* 0x00200000da18783b */ /* 0x000e6e0000000200 */
[----:B------:R-:W-:Y:S01]  /*32b0*/  HMMA.16816.F32 R68, R112, R22, R68 ;  /* 0x000000167044723c */ /* 0x000fe20000001844 */
[----:B------:R-:W3:Y:S07]  /*32c0*/  LDSM.16.M88.4 R20, [R204+0x2800] ;  /* 0x00280000cc14783b */ /* 0x000eee0000000200 */
[----:B------:R-:W-:Y:S01]  /*32d0*/  HMMA.16816.F32 R16, R84, R14, R16 ;  /* 0x0000000e5410723c */ /* 0x000fe20000001810 */
[----:B------:R-:W-:Y:S07]  /*32e0*/  LDSM.16.M88.4 R12, [R217+0x2000] ;  /* 0x00200000d90c783b */ /* 0x000fee0000000200 */
[----:B------:R-:W-:Y:S08]  /*32f0*/  HMMA.16816.F32 R4, R40, R80, R4 ;  /* 0x000000502804723c */ /* 0x000ff00000001804 */
[C---:B--2---:R-:W-:Y:S08]  /*3300*/  HMMA.16816.F32 R56, R112.reuse, R8, R56 ;  /* 0x000000087038723c */ /* 0x044ff00000001838 */
[----:B------:R-:W-:Y:S01]  /*3310*/  HMMA.16816.F32 R52, R112, R10, R52 ;  /* 0x0000000a7034723c */ /* 0x000fe20000001834 */
[----:B------:R-:W2:Y:S07]  /*3320*/  LDSM.16.M88.4 R8, [R204+0x4000] ;  /* 0x00400000cc08783b */ /* 0x000eae0000000200 */
[----:B------:R-:W-:Y:S01]  /*3330*/  HMMA.16816.F32 R16, R40, R82, R16 ;  /* 0x000000522810723c */ /* 0x000fe20000001810 */
[----:B------:R-:W4:Y:S07]  /*3340*/  LDSM.16.M88.4 R80, [R221+0x9000] ;  /* 0x00900000dd50783b */ /* 0x000f2e0000000200 */
[----:B-1----:R-:W-:Y:S08]  /*3350*/  HMMA.16816.F32 R4, R24, R116, R4 ;  /* 0x000000741804723c */ /* 0x002ff00000001804 */
[----:B------:R-:W-:Y:S08]  /*3360*/  HMMA.16816.F32 R28, R84, R120, R28 ;  /* 0x00000078541c723c */ /* 0x000ff0000000181c */
[C---:B---3--:R-:W-:Y:S08]  /*3370*/  HMMA.16816.F32 R48, R112.reuse, R20, R48 ;  /* 0x000000147030723c */ /* 0x048ff00000001830 */
[----:B------:R-:W-:Y:S01]  /*3380*/  HMMA.16816.F32 R44, R112, R22, R44 ;  /* 0x00000016702c723c */ /* 0x000fe2000000182c */
[----:B------:R-:W1:Y:S07]  /*3390*/  LDSM.16.M88.4 R20, [R215+0x8800] ;  /* 0x00880000d714783b */ /* 0x000e6e0000000200 */
[----:B------:R-:W-:Y:S08]  /*33a0*/  HMMA.16816.F32 R16, R24, R118, R16 ;  /* 0x000000761810723c */ /* 0x000ff00000001810 */
[----:B--2---:R-:W-:Y:S08]  /*33b0*/  HMMA.16816.F32 R4, R12, R8, R4 ;  /* 0x000000080c04723c */ /* 0x004ff00000001804 */
[----:B------:R-:W-:Y:S08]  /*33c0*/  HMMA.16816.F32 R28, R40, R32, R28 ;  /* 0x00000020281c723c */ /* 0x000ff0000000181c */
[----:B------:R-:W-:Y:S01]  /*33d0*/  HMMA.16816.F32 R76, R84, R122, R76 ;  /* 0x0000007a544c723c */ /* 0x000fe2000000184c */
[----:B------:R-:W2:Y:S07]  /*33e0*/  LDSM.16.M88.4 R120, [R221+0x9800] ;  /* 0x00980000dd78783b */ /* 0x000eae0000000200 */
[----:B------:R-:W-:Y:S01]  /*33f0*/  HMMA.16816.F32 R116, R112, R104, R92 ;  /* 0x000000687074723c */ /* 0x000fe2000000185c */
[----:B------:R-:W3:Y:S01]  /*3400*/  LDSM.16.M88.4 R92, [R204+0x4800] ;  /* 0x00480000cc5c783b */ /* 0x000ee20000000200 */
[----:B------:R-:W-:-:S02]  /*3410*/  FMUL.FTZ R5, R5, c[0x0][0x2ec] ;  /* 0x0000bb0005057a20 */ /* 0x000fc40000410000 */
[----:B------:R-:W-:Y:S02]  /*3420*/  FMUL.FTZ R6, R6, c[0x0][0x2ec] ;  /* 0x0000bb0006067a20 */ /* 0x000fe40000410000 */
[----:B------:R-:W-:Y:S02]  /*3430*/  FMUL.FTZ R3, R4, c[0x0][0x2ec] ;  /* 0x0000bb0004037a20 */ /* 0x000fe40000410000 */
[C---:B------:R-:W-:Y:S04]  /*3440*/  HMMA.16816.F32 R100, R112.reuse, R108, R100 ;  /* 0x0000006c7064723c */ /* 0x040fe80000001864 */
[----:B------:R-:W1:Y:S04]  /*3450*/  MUFU.TANH R3, R3 ;  /* 0x0000000300037308 */ /* 0x000e680000002400 */
[----:B------:R-:W-:Y:S01]  /*3460*/  HMMA.16816.F32 R96, R112, R110, R96 ;  /* 0x0000006e7060723c */ /* 0x000fe20000001860 */
[----:B------:R-:W3:Y:S07]  /*3470*/  LDSM.16.M88.4 R108, [R219+0x5000] ;  /* 0x00500000db6c783b */ /* 0x000eee0000000200 */
[----:B------:R-:W-:Y:S01]  /*3480*/  HMMA.16816.F32 R16, R12, R10, R16 ;  /* 0x0000000a0c10723c */ /* 0x000fe20000001810 */
[----:B------:R-:W-:Y:S07]  /*3490*/  LDSM.16.M88.4 R8, [R215+0x9000] ;  /* 0x00900000d708783b */ /* 0x000fee0000000200 */
[----:B----4-:R-:W-:Y:S01]  /*34a0*/  HMMA.16816.F32 R72, R84, R80, R72 ;  /* 0x000000505448723c */ /* 0x010fe20000001848 */
[----:B------:R-:W4:Y:S07]  /*34b0*/  MUFU.TANH R81, R5 ;  /* 0x0000000500517308 */ /* 0x000f2e0000002400 */
[----:B-1----:R-:W-:Y:S01]  /*34c0*/  HMMA.16816.F32 R28, R24, R20, R28 ;  /* 0x00000014181c723c */ /* 0x002fe2000000181c */
[----:B------:R1:W1:Y:S07]  /*34d0*/  MUFU.TANH R80, R6 ;  /* 0x0000000600507308 */ /* 0x00026e0000002400 */
[----:B------:R-:W-:Y:S01]  /*34e0*/  HMMA.16816.F32 R68, R84, R82, R68 ;  /* 0x000000525444723c */ /* 0x000fe20000001844 */
[----:B------:R-:W-:-:S02]  /*34f0*/  FMUL.FTZ R16, R16, c[0x0][0x2ec] ;  /* 0x0000bb0010107a20 */ /* 0x000fc40000410000 */
[----:B------:R-:W-:Y:S02]  /*3500*/  FMUL.FTZ R17, R17, c[0x0][0x2ec] ;  /* 0x0000bb0011117a20 */ /* 0x000fe40000410000 */
[----:B------:R-:W-:Y:S01]  /*3510*/  FMUL.FTZ R18, R18, c[0x0][0x2ec] ;  /* 0x0000bb0012127a20 */ /* 0x000fe20000410000 */
[----:B------:R-:W3:Y:S01]  /*3520*/  MUFU.TANH R83, R16 ;  /* 0x0000001000537308 */ /* 0x000ee20000002400 */
[----:B------:R-:W-:Y:S01]  /*3530*/  FMUL.FTZ R82, R7, c[0x0][0x2ec] ;  /* 0x0000bb0007527a20 */ /* 0x000fe20000410000 */
[----:B--2---:R-:W-:Y:S01]  /*3540*/  HMMA.16816.F32 R64, R84, R120, R64 ;  /* 0x000000785440723c */ /* 0x004fe20000001840 */
[----:B-1----:R-:W1:Y:S01]  /*3550*/  LDSM.16.M88.4 R4, [R219+0x5800] ;  /* 0x00580000db04783b */ /* 0x002e620000000200 */
[----:B------:R-:W-:-:S04]  /*3560*/  FMUL.FTZ R19, R19, c[0x0][0x2ec] ;  /* 0x0000bb0013137a20 */ /* 0x000fc80000410000 */
[----:B------:R-:W2:Y:S02]  /*3570*/  MUFU.TANH R104, R19 ;  /* 0x0000001300687308 */ /* 0x000ea40000002400 */
[----:B------:R-:W-:Y:S06]  /*3580*/  HMMA.16816.F32 R60, R84, R122, R60 ;  /* 0x0000007a543c723c */ /* 0x000fec000000183c */
[----:B------:R-:W1:Y:S02]  /*3590*/  MUFU.TANH R82, R82 ;  /* 0x0000005200527308 */ /* 0x000e640000002400 */
[----:B---3--:R-:W-:Y:S06]  /*35a0*/  HMMA.16816.F32 R28, R12, R92, R28 ;  /* 0x0000005c0c1c723c */ /* 0x008fec000000181c */
[----:B------:R-:W3:Y:S02]  /*35b0*/  MUFU.TANH R92, R17 ;  /* 0x00000011005c7308 */ /* 0x000ee40000002400 */
[C---:B------:R-:W-:Y:S01]  /*35c0*/  HMMA.16816.F32 R76, R40.reuse, R34, R76 ;  /* 0x00000022284c723c */ /* 0x040fe2000000184c */
[----:B------:R-:W2:Y:S05]  /*35d0*/  LDSM.16.M88.4 R32, [R221+0xa000] ;  /* 0x00a00000dd20783b */ /* 0x000eaa0000000200 */
[----:B------:R1:W1:Y:S02]  /*35e0*/  MUFU.TANH R93, R18 ;  /* 0x00000012005d7308 */ /* 0x0002640000002400 */
[C---:B------:R-:W-:Y:S08]  /*35f0*/  HMMA.16816.F32 R72, R40.reuse, R108, R72 ;  /* 0x0000006c2848723c */ /* 0x040ff00000001848 */
[----:B------:R-:W-:Y:S01]  /*3600*/  HMMA.16816.F32 R68, R40, R110, R68 ;  /* 0x0000006e2844723c */ /* 0x000fe20000001844 */
[----:B------:R-:W-:-:S02]  /*3610*/  FMUL.FTZ R28, R28, c[0x0][0x2ec] ;  /* 0x0000bb001c1c7a20 */ /* 0x000fc40000410000 */
[----:B------:R-:W-:Y:S02]  /*3620*/  FMUL.FTZ R29, R29, c[0x0][0x2ec] ;  /* 0x0000bb001d1d7a20 */ /* 0x000fe40000410000 */
[----:B------:R-:W-:Y:S01]  /*3630*/  FMUL.FTZ R30, R30, c[0x0][0x2ec] ;  /* 0x0000bb001e1e7a20 */ /* 0x000fe20000410000 */
[----:B-1----:R-:W1:Y:S01]  /*3640*/  LDSM.16.M88.4 R16, [R215+0x9800] ;  /* 0x00980000d710783b */ /* 0x002e620000000200 */
[----:B------:R-:W-:Y:S01]  /*3650*/  FMUL.FTZ R31, R31, c[0x0][0x2ec] ;  /* 0x0000bb001f1f7a20 */ /* 0x000fe20000410000 */
[C---:B------:R-:W-:Y:S01]  /*3660*/  HMMA.16816.F32 R64, R40.reuse, R4, R64 ;  /* 0x000000042840723c */ /* 0x040fe20000001840 */
[----:B------:R-:W1:Y:S07]  /*3670*/  MUFU.TANH R105, R30 ;  /* 0x0000001e00697308 */ /* 0x000e6e0000002400 */
[----:B------:R-:W-:Y:S01]  /*3680*/  HMMA.16816.F32 R60, R40, R6, R60 ;  /* 0x00000006283c723c */ /* 0x000fe2000000183c */
[----:B------:R-:W3:Y:S01]  /*3690*/  LDSM.16.M88.4 R4, [R221+0xa800] ;  /* 0x00a80000dd04783b */ /* 0x000ee20000000200 */
[----:B------:R-:W1:Y:S06]  /*36a0*/  MUFU.TANH R108, R31 ;  /* 0x0000001f006c7308 */ /* 0x000e6c0000002400 */
[C---:B------:R-:W-:Y:S08]  /*36b0*/  HMMA.16816.F32 R72, R24.reuse, R8, R72 ;  /* 0x000000081848723c */ /* 0x040ff00000001848 */
[C---:B------:R-:W-:Y:S01]  /*36c0*/  HMMA.16816.F32 R68, R24.reuse, R10, R68 ;  /* 0x0000000a1844723c */ /* 0x040fe20000001844 */
[----:B------:R-:W3:Y:S07]  /*36d0*/  LDSM.16.M88.4 R8, [R219+0x6000] ;  /* 0x00600000db08783b */ /* 0x000eee0000000200 */
[----:B------:R-:W-:Y:S01]  /*36e0*/  HMMA.16816.F32 R76, R24, R22, R76 ;  /* 0x00000016184c723c */ /* 0x000fe2000000184c */
[----:B------:R-:W4:Y:S07]  /*36f0*/  LDSM.16.M88.4 R20, [R204+0x5000] ;  /* 0x00500000cc14783b */ /* 0x000f2e0000000200 */
[----:B--2---:R-:W-:Y:S08]  /*3700*/  HMMA.16816.F32 R56, R84, R32, R56 ;  /* 0x000000205438723c */ /* 0x004ff00000001838 */
[----:B-1----:R-:W-:Y:S08]  /*3710*/  HMMA.16816.F32 R64, R24, R16, R64 ;  /* 0x000000101840723c */ /* 0x002ff00000001840 */
[----:B------:R-:W-:Y:S01]  /*3720*/  HMMA.16816.F32 R52, R84, R34, R52 ;  /* 0x000000225434723c */ /* 0x000fe20000001834 */
[----:B------:R-:W-:Y:S07]  /*3730*/  LDSM.16.M88.4 R32, [R204+0x6000] ;  /* 0x00600000cc20783b */ /* 0x000fee0000000200 */
[----:B------:R-:W-:Y:S01]  /*3740*/  HMMA.16816.F32 R60, R24, R18, R60 ;  /* 0x00000012183c723c */ /* 0x000fe2000000183c */
[----:B------:R-:W1:Y:S07]  /*3750*/  LDSM.16.M88.4 R16, [R219+0x6800] ;  /* 0x00680000db10783b */ /* 0x000e6e0000000200 */
[C---:B---3--:R-:W-:Y:S08]  /*3760*/  HMMA.16816.F32 R48, R84.reuse, R4, R48 ;  /* 0x000000045430723c */ /* 0x048ff00000001830 */
[----:B------:R-:W-:Y:S01]  /*3770*/  HMMA.16816.F32 R44, R84, R6, R44 ;  /* 0x00000006542c723c */ /* 0x000fe2000000182c */
[----:B------:R-:W-:Y:S07]  /*3780*/  LDSM.16.M88.4 R4, [R219+0x7000] ;  /* 0x00700000db04783b */ /* 0x000fee0000000200 */
[C---:B------:R-:W-:Y:S08]  /*3790*/  HMMA.16816.F32 R56, R40.reuse, R8, R56 ;  /* 0x000000082838723c */ /* 0x040ff00000001838 */
[----:B------:R-:W-:Y:S01]  /*37a0*/  HMMA.16816.F32 R52, R40, R10, R52 ;  /* 0x0000000a2834723c */ /* 0x000fe20000001834 */
[----:B------:R-:W2:Y:S07]  /*37b0*/  LDSM.16.M88.4 R8, [R221+0xb000] ;  /* 0x00b00000dd08783b */ /* 0x000eae0000000200 */
[C---:B----4-:R-:W-:Y:S08]  /*37c0*/  HMMA.16816.F32 R72, R12.reuse, R20, R72 ;  /* 0x000000140c48723c */ /* 0x050ff00000001848 */
[C---:B------:R-:W-:Y:S01]  /*37d0*/  HMMA.16816.F32 R68, R12.reuse, R22, R68 ;  /* 0x000000160c44723c */ /* 0x040fe20000001844 */
[----:B------:R-:W3:Y:S07]  /*37e0*/  LDSM.16.M88.4 R20, [R215+0xa000] ;  /* 0x00a00000d714783b */ /* 0x000eee0000000200 */
[----:B------:R-:W-:Y:S01]  /*37f0*/  HMMA.16816.F32 R76, R12, R94, R76 ;  /* 0x0000005e0c4c723c */ /* 0x000fe2000000184c */
[----:B------:R-:W4:Y:S07]  /*3800*/  MUFU.TANH R94, R28 ;  /* 0x0000001c005e7308 */ /* 0x000f2e0000002400 */
[----:B-1----:R-:W-:Y:S01]  /*3810*/  HMMA.16816.F32 R48, R40, R16, R48 ;  /* 0x000000102830723c */ /* 0x002fe20000001830 */
[----:B------:R1:W1:Y:S01]  /*3820*/  MUFU.TANH R95, R29 ;  /* 0x0000001d005f7308 */ /* 0x0002620000002400 */
[----:B------:R-:W-:-:S02]  /*3830*/  FMUL.FTZ R72, R72, c[0x0][0x2ec] ;  /* 0x0000bb0048487a20 */ /* 0x000fc40000410000 */
[----:B------:R-:W-:Y:S02]  /*3840*/  FMUL.FTZ R73, R73, c[0x0][0x2ec] ;  /* 0x0000bb0049497a20 */ /* 0x000fe40000410000 */
[----:B------:R-:W-:Y:S02]  /*3850*/  FMUL.FTZ R74, R74, c[0x0][0x2ec] ;  /* 0x0000bb004a4a7a20 */ /* 0x000fe40000410000 */
[----:B------:R-:W-:Y:S01]  /*3860*/  HMMA.16816.F32 R44, R40, R18, R44 ;  /* 0x00000012282c723c */ /* 0x000fe2000000182c */
[----:B------:R-:W4:Y:S01]  /*3870*/  LDSM.16.M88.4 R16, [R221+0xb800] ;  /* 0x00b80000dd10783b */ /* 0x000f220000000200 */
[----:B------:R-:W-:Y:S01]  /*3880*/  FMUL.FTZ R75, R75, c[0x0][0x2ec] ;  /* 0x0000bb004b4b7a20 */ /* 0x000fe20000410000 */
[----:B------:R-:W3:Y:S01]  /*3890*/  MUFU.TANH R72, R72 ;  /* 0x0000004800487308 */ /* 0x000ee20000002400 */
[----:B------:R-:W-:Y:S02]  /*38a0*/  FMUL.FTZ R68, R68, c[0x0][0x2ec] ;  /* 0x0000bb0044447a20 */ /* 0x000fe40000410000 */
[----:B------:R-:W-:-:S02]  /*38b0*/  FMUL.FTZ R69, R69, c[0x0][0x2ec] ;  /* 0x0000bb0045457a20 */ /* 0x000fc40000410000 */
[----:B------:R-:W-:Y:S01]  /*38c0*/  HMMA.16816.F32 R88, R112, R106, R88 ;  /* 0x0000006a7058723c */ /* 0x000fe20000001858 */
[----:B-1----:R-:W1:Y:S01]  /*38d0*/  LDSM.16.M88.4 R28, [R204+0x5800] ;  /* 0x00580000cc1c783b */ /* 0x002e620000000200 */
[----:B------:R-:W-:Y:S01]  /*38e0*/  FMUL.FTZ R76, R76, c[0x0][0x2ec] ;  /* 0x0000bb004c4c7a20 */ /* 0x000fe20000410000 */
[----:B------:R-:W1:Y:S01]  /*38f0*/  MUFU.TANH R73, R73 ;  /* 0x0000004900497308 */ /* 0x000e620000002400 */
[----:B------:R-:W-:Y:S02]  /*3900*/  FMUL.FTZ R77, R77, c[0x0][0x2ec] ;  /* 0x0000bb004d4d7a20 */ /* 0x000fe40000410000 */
[----:B------:R-:W-:Y:S02]  /*3910*/  FMUL.FTZ R78, R78, c[0x0][0x2ec] ;  /* 0x0000bb004e4e7a20 */ /* 0x000fe40000410000 */
[----:B--2---:R-:W-:Y:S01]  /*3920*/  HMMA.16816.F32 R100, R84, R8, R100 ;  /* 0x000000085464723c */ /* 0x004fe20000001864 */
[----:B------:R-:W-:Y:S02]  /*3930*/  FMUL.FTZ R79, R79, c[0x0][0x2ec] ;  /* 0x0000bb004f4f7a20 */ /* 0x000fe40000410000 */
[----:B------:R-:W-:Y:S01]  /*3940*/  FMUL.FTZ R70, R70, c[0x0][0x2ec] ;  /* 0x0000bb0046467a20 */ /* 0x000fe20000410000 */
[----:B------:R-:W2:Y:S01]  /*3950*/  MUFU.TANH R76, R76 ;  /* 0x0000004c004c7308 */ /* 0x000ea20000002400 */
[----:B------:R-:W-:-:S03]  /*3960*/  FMUL.FTZ R71, R71, c[0x0][0x2ec] ;  /* 0x0000bb0047477a20 */ /* 0x000fc60000410000 */
[----:B------:R-:W-:Y:S01]  /*3970*/  HMMA.16816.F32 R96, R84, R10, R96 ;  /* 0x0000000a5460723c */ /* 0x000fe20000001860 */
[----:B------:R-:W2:Y:S03]  /*3980*/  LDSM.16.M88.4 R8, [R219+0x7800] ;  /* 0x00780000db08783b */ /* 0x000ea60000000200 */
[----:B------:R-:W1:Y:S04]  /*3990*/  MUFU.TANH R77, R77 ;  /* 0x0000004d004d7308 */ /* 0x000e680000002400 */
[C---:B---3--:R-:W-:Y:S04]  /*39a0*/  HMMA.16816.F32 R56, R24.reuse, R20, R56 ;  /* 0x000000141838723c */ /* 0x048fe80000001838 */
[----:B------:R-:W3:Y:S04]  /*39b0*/  MUFU.TANH R78, R78 ;  /* 0x0000004e004e7308 */ /* 0x000ee80000002400 */
[----:B------:R-:W-:Y:S01]  /*39c0*/  HMMA.16816.F32 R52, R24, R22, R52 ;  /* 0x000000161834723c */ /* 0x000fe20000001834 */
[----:B------:R-:W-:Y:S03]  /*39d0*/  LDSM.16.M88.4 R20, [R204+0x6800] ;  /* 0x00680000cc14783b */ /* 0x000fe60000000200 */
[----:B------:R-:W2:Y:S04]  /*39e0*/  MUFU.TANH R79, R79 ;  /* 0x0000004f004f7308 */ /* 0x000ea80000002400 */
[----:B----4-:R-:W-:Y:S04]  /*39f0*/  HMMA.16816.F32 R116, R84, R16, R116 ;  /* 0x000000105474723c */ /* 0x010fe80000001874 */
[----:B------:R-:W4:Y:S04]  /*3a00*/  MUFU.TANH R74, R74 ;  /* 0x0000004a004a7308 */ /* 0x000f280000002400 */
[C---:B-1----:R-:W-:Y:S04]  /*3a10*/  HMMA.16816.F32 R64, R12.reuse, R28, R64 ;  /* 0x0000001c0c40723c */ /* 0x042fe80000001840 */
[----:B------:R-:W1:Y:S04]  /*3a20*/  MUFU.TANH R75, R75 ;  /* 0x0000004b004b7308 */ /* 0x000e680000002400 */
[----:B------:R-:W-:Y:S01]  /*3a30*/  HMMA.16816.F32 R60, R12, R30, R60 ;  /* 0x0000001e0c3c723c */ /* 0x000fe2000000183c */
[----:B------:R-:W1:Y:S03]  /*3a40*/  LDSM.16.M88.4 R28, [R215+0xa800] ;  /* 0x00a80000d71c783b */ /* 0x000e660000000200 */
[----:B------:R-:W1:Y:S04]  /*3a50*/  MUFU.TANH R68, R68 ;  /* 0x0000004400447308 */ /* 0x000e680000002400 */
[----:B------:R-:W-:Y:S01]  /*3a60*/  HMMA.16816.F32 R88, R84, R18, R88 ;  /* 0x000000125458723c */ /* 0x000fe20000001858 */
[----:B------:R-:W-:Y:S03]  /*3a70*/  LDSM.16.M88.4 R16, [R204+0x7800] ;  /* 0x00780000cc10783b */ /* 0x000fe60000000200 */
[----:B------:R-:W1:Y:S04]  /*3a80*/  MUFU.TANH R69, R69 ;  /* 0x0000004500457308 */ /* 0x000e680000002400 */
[----:B------:R-:W-:Y:S01]  /*3a90*/  HMMA.16816.F32 R100, R40, R4, R100 ;  /* 0x000000042864723c */ /* 0x000fe20000001864 */
[----:B------:R-:W-:-:S02]  /*3aa0*/  FMUL.FTZ R66, R66, c[0x0][0x2ec] ;  /* 0x0000bb0042427a20 */ /* 0x000fc40000410000 */
[----:B------:R-:W-:Y:S01]  /*3ab0*/  FMUL.FTZ R64, R64, c[0x0][0x2ec] ;  /* 0x0000bb0040407a20 */ /* 0x000fe20000410000 */
[----:B------:R-:W1:Y:S01]  /*3ac0*/  MUFU.TANH R70, R70 ;  /* 0x0000004600467308 */ /* 0x000e620000002400 */
[----:B------:R-:W-:Y:S02]  /*3ad0*/  FMUL.FTZ R65, R65, c[0x0][0x2ec] ;  /* 0x0000bb0041417a20 */ /* 0x000fe40000410000 */
[----:B------:R-:W-:Y:S01]  /*3ae0*/  FMUL.FTZ R67, R67, c[0x0][0x2ec] ;  /* 0x0000bb0043437a20 */ /* 0x000fe20000410000 */
[----:B------:R-:W-:Y:S01]  /*3af0*/  HMMA.16816.F32 R96, R40, R6, R96 ;  /* 0x000000062860723c */ /* 0x000fe20000001860 */
[----:B------:R-:W3:Y:S01]  /*3b00*/  LDSM.16.M88.4 R4, [R215+0xb800] ;  /* 0x00b80000d704783b */ /* 0x000ee20000000200 */
[----:B------:R-:W-:Y:S02]  /*3b10*/  FMUL.FTZ R63, R63, c[0x0][0x2ec] ;  /* 0x0000bb003f3f7a20 */ /* 0x000fe40000410000 */
[----:B------:R1:W1:Y:S01]  /*3b20*/  MUFU.TANH R144, R66 ;  /* 0x0000004200907308 */ /* 0x0002620000002400 */
[----:B------:R-:W-:-:S02]  /*3b30*/  FMUL.FTZ R60, R60, c[0x0][0x2ec] ;  /* 0x0000bb003c3c7a20 */ /* 0x000fc40000410000 */
[----:B------:R-:W-:Y:S01]  /*3b40*/  FMUL.FTZ R61, R61, c[0x0][0x2ec] ;  /* 0x0000bb003d3d7a20 */ /* 0x000fe20000410000 */
[----:B------:R-:W-:Y:S01]  /*3b50*/  HMMA.16816.F32 R56, R12, R32, R56 ;  /* 0x000000200c38723c */ /* 0x000fe20000001838 */
[----:B------:R-:W-:-:S03]  /*3b60*/  FMUL.FTZ R62, R62, c[0x0][0x2ec] ;  /* 0x0000bb003e3e7a20 */ /* 0x000fc60000410000 */
[----:B------:R1:W1:Y:S04]  /*3b70*/  MUFU.TANH R149, R63 ;  /* 0x0000003f00957308 */ /* 0x0002680000002400 */
[----:B------:R-:W-:Y:S01]  /*3b80*/  HMMA.16816.F32 R52, R12, R34, R52 ;  /* 0x000000220c34723c */ /* 0x000fe20000001834 */
[----:B------:R-:W4:Y:S03]  /*3b90*/  LDSM.16.M88.4 R32, [R215+0xb000] ;  /* 0x00b00000d720783b */ /* 0x000f260000000200 */
[----:B------:R-:W1:Y:S04]  /*3ba0*/  MUFU.TANH R71, R71 ;  /* 0x0000004700477308 */ /* 0x000e680000002400 */
[C---:B--2---:R-:W-:Y:S04]  /*3bb0*/  HMMA.16816.F32 R116, R40.reuse, R8, R116 ;  /* 0x000000082874723c */ /* 0x044fe80000001874 */
[----:B------:R-:W2:Y:S04]  /*3bc0*/  MUFU.TANH R64, R64 ;  /* 0x0000004000407308 */ /* 0x000ea80000002400 */
[----:B------:R-:W-:Y:S01]  /*3bd0*/  HMMA.16816.F32 R88, R40, R10, R88 ;  /* 0x0000000a2858723c */ /* 0x000fe20000001858 */
[----:B------:R-:W-:-:S02]  /*3be0*/  FMUL.FTZ R56, R56, c[0x0][0x2ec] ;  /* 0x0000bb0038387a20 */ /* 0x000fc40000410000 */
[----:B------:R-:W-:Y:S01]  /*3bf0*/  FMUL.FTZ R57, R57, c[0x0][0x2ec] ;  /* 0x0000bb0039397a20 */ /* 0x000fe20000410000 */
[----:B------:R-:W2:Y:S01]  /*3c00*/  MUFU.TANH R65, R65 ;  /* 0x0000004100417308 */ /* 0x000ea20000002400 */
[----:B------:R-:W-:Y:S02]  /*3c10*/  FMUL.FTZ R58, R58, c[0x0][0x2ec] ;  /* 0x0000bb003a3a7a20 */ /* 0x000fe40000410000 */
[----:B------:R-:W-:Y:S01]  /*3c20*/  FMUL.FTZ R59, R59, c[0x0][0x2ec] ;  /* 0x0000bb003b3b7a20 */ /* 0x000fe20000410000 */
[----:B-1----:R-:W-:Y:S01]  /*3c30*/  HMMA.16816.F32 R48, R24, R28, R48 ;  /* 0x0000001c1830723c */ /* 0x002fe20000001830 */
[----:B------:R-:W-:Y:S02]  /*3c40*/  FMUL.FTZ R52, R52, c[0x0][0x2ec] ;  /* 0x0000bb0034347a20 */ /* 0x000fe40000410000 */
[----:B------:R-:W-:Y:S01]  /*3c50*/  FMUL.FTZ R53, R53, c[0x0][0x2ec] ;  /* 0x0000bb0035357a20 */ /* 0x000fe20000410000 */
[----:B------:R1:W1:Y:S01]  /*3c60*/  MUFU.TANH R145, R67 ;  /* 0x0000004300917308 */ /* 0x0002620000002400 */
[----:B------:R-:W-:-:S02]  /*3c70*/  FMUL.FTZ R54, R54, c[0x0][0x2ec] ;  /* 0x0000bb0036367a20 */ /* 0x000fc40000410000 */
[----:B------:R-:W-:Y:S01]  /*3c80*/  FMUL.FTZ R55, R55, c[0x0][0x2ec] ;  /* 0x0000bb0037377a20 */ /* 0x000fe20000410000 */
[----:B------:R-:W-:Y:S01]  /*3c90*/  HMMA.16816.F32 R44, R24, R30, R44 ;  /* 0x0000001e182c723c */ /* 0x000fe2000000182c */
[----:B------:R-:W1:Y:S01]  /*3ca0*/  LDSM.16.M88.4 R28, [R204+0x7000] ;  /* 0x00700000cc1c783b */ /* 0x000e620000000200 */
[----:B------:R-:W-:-:S04]  /*3cb0*/  DEPBAR.LE SB0, 0x0 ;  /* 0x000080000000791a */ /* 0x000fc80000000000 */
[----:B------:R1:W1:Y:S02]  /*3cc0*/  MUFU.TANH R143, R60 ;  /* 0x0000003c008f7308 */ /* 0x0002640000002400 */
[C---:B---3--:R-:W-:Y:S06]  /*3cd0*/  HMMA.16816.F32 R116, R24.reuse, R4, R116 ;  /* 0x000000041874723c */ /* 0x048fec0000001874 */
[----:B------:R3:W1:Y:S01]  /*3ce0*/  MUFU.TANH R142, R61 ;  /* 0x0000003d008e7308 */ /* 0x0006620000002400 */
[----:B------:R-:W-:Y:S01]  /*3cf0*/  LOP3.LUT R4, R132, 0xffffffe0, RZ, 0xc0, !PT ;  /* 0xffffffe084047812 */ /* 0x000fe200078ec0ff */
[----:B------:R-:W-:Y:S04]  /*3d00*/  HMMA.16816.F32 R88, R24, R6, R88 ;  /* 0x000000061858723c */ /* 0x000fe80000001858 */
[----:B------:R-:W-:-:S02]  /*3d10*/  IMAD.IADD R4, R126, 0x1, -R4 ;  /* 0x000000017e047824 */ /* 0x000fc400078e0a04 */
[----:B------:R3:W1:Y:S02]  /*3d20*/  MUFU.TANH R148, R62 ;  /* 0x0000003e00947308 */ /* 0x0006640000002400 */
[----:B----4-:R-:W-:Y:S01]  /*3d30*/  HMMA.16816.F32 R100, R24, R32, R100 ;  /* 0x000000201864723c */ /* 0x010fe20000001864 */
[----:B------:R-:W-:-:S04]  /*3d40*/  SHF.R.S32.HI R5, RZ, 0x1f, R4 ;  /* 0x0000001fff057819 */ /* 0x000fc80000011404 */
[----:B------:R-:W-:Y:S01]  /*3d50*/  LEA.HI R5, R5, R4, RZ, 0x2 ;  /* 0x0000000405057211 */ /* 0x000fe200078f10ff */
[----:B------:R3:W4:Y:S02]  /*3d60*/  MUFU.TANH R156, R56 ;  /* 0x00000038009c7308 */ /* 0x0007240000002400 */
[----:B------:R-:W-:Y:S01]  /*3d70*/  HMMA.16816.F32 R96, R24, R34, R96 ;  /* 0x000000221860723c */ /* 0x000fe20000001860 */
[----:B------:R-:W-:-:S04]  /*3d80*/  SHF.R.S32.HI R238, RZ, 0x2, R5 ;  /* 0x00000002ffee7819 */ /* 0x000fc80000011405 */
[----:B------:R-:W-:Y:S01]  /*3d90*/  IADD3 R131, R131, 0x1, R238 ;  /* 0x0000000183837810 */ /* 0x000fe20007ffe0ee */
[----:B------:R3:W1:Y:S02]  /*3da0*/  MUFU.TANH R157, R57 ;  /* 0x00000039009d7308 */ /* 0x0006640000002400 */
[----:B------:R-:W-:Y:S01]  /*3db0*/  HMMA.16816.F32 R116, R12, R16, R116 ;  /* 0x000000100c74723c */ /* 0x000fe20000001874 */
[----:B------:R-:W-:-:S04]  /*3dc0*/  IADD3 R131, R129, R131, -R130 ;  /* 0x0000008381837210 */ /* 0x000fc80007ffe882 */
[----:B------:R-:W-:Y:S01]  /*3dd0*/  IADD3 R193, R131, c[0x0][0x2e8], RZ ;  /* 0x0000ba0083c17a10 */ /* 0x000fe20007ffe0ff */
[----:B------:R3:W1:Y:S02]  /*3de0*/  MUFU.TANH R161, R58 ;  /* 0x0000003a00a17308 */ /* 0x0006640000002400 */
[C---:B------:R-:W-:Y:S01]  /*3df0*/  HMMA.16816.F32 R88, R12.reuse, R18, R88 ;  /* 0x000000120c58723c */ /* 0x040fe20000001858 */
[C---:B------:R-:W-:Y:S02]  /*3e00*/  IADD3 R192, R193.reuse, 0x8, RZ ;  /* 0x00000008c1c07810 */ /* 0x040fe40007ffe0ff */
[-C--:B------:R-:W-:Y:S02]  /*3e10*/  IMNMX R193, R193, R129.reuse, PT ;  /* 0x00000081c1c17217 */ /* 0x080fe40003800200 */
[----:B------:R-:W-:Y:S01]  /*3e20*/  IMNMX R192, R192, R129, PT ;  /* 0x00000081c0c07217 */ /* 0x000fe20003800200 */
[----:B------:R3:W1:Y:S02]  /*3e30*/  MUFU.TANH R162, R59 ;  /* 0x0000003b00a27308 */ /* 0x0006640000002400 */
[C---:B------:R-:W-:Y:S06]  /*3e40*/  HMMA.16816.F32 R48, R12.reuse, R20, R48 ;  /* 0x000000140c30723c */ /* 0x040fec0000001830 */
[----:B------:R3:W2:Y:S02]  /*3e50*/  MUFU.TANH R159, R52 ;  /* 0x00000034009f7308 */ /* 0x0006a40000002400 */
[----:B------:R-:W-:Y:S01]  /*3e60*/  HMMA.16816.F32 R44, R12, R22, R44 ;  /* 0x000000160c2c723c */ /* 0x000fe2000000182c */
[----:B------:R-:W-:-:S02]  /*3e70*/  FMUL.FTZ R66, R118, c[0x0][0x2ec] ;  /* 0x0000bb0076427a20 */ /* 0x000fc40000410000 */
[----:B------:R-:W-:Y:S02]  /*3e80*/  FMUL.FTZ R6, R119, c[0x0][0x2ec] ;  /* 0x0000bb0077067a20 */ /* 0x000fe40000410000 */
[----:B------:R-:W-:Y:S01]  /*3e90*/  FMUL.FTZ R116, R116, c[0x0][0x2ec] ;  /* 0x0000bb0074747a20 */ /* 0x000fe20000410000 */
[----:B------:R3:W2:Y:S01]  /*3ea0*/  MUFU.TANH R158, R53 ;  /* 0x00000035009e7308 */ /* 0x0006a20000002400 */
[----:B------:R-:W-:Y:S01]  /*3eb0*/  FMUL.FTZ R117, R117, c[0x0][0x2ec] ;  /* 0x0000bb0075757a20 */ /* 0x000fe20000410000 */
[C---:B-1----:R-:W-:Y:S01]  /*3ec0*/  HMMA.16816.F32 R100, R12.reuse, R28, R100 ;  /* 0x0000001c0c64723c */ /* 0x042fe20000001864 */
[----:B------:R-:W-:Y:S02]  /*3ed0*/  FMUL.FTZ R7, R90, c[0x0][0x2ec] ;  /* 0x0000bb005a077a20 */ /* 0x000fe40000410000 */
[----:B------:R-:W-:Y:S02]  /*3ee0*/  FMUL.FTZ R63, R91, c[0x0][0x2ec] ;  /* 0x0000bb005b3f7a20 */ /* 0x000fe40000410000 */
[----:B------:R-:W-:Y:S01]  /*3ef0*/  FMUL.FTZ R88, R88, c[0x0][0x2ec] ;  /* 0x0000bb0058587a20 */ /* 0x000fe20000410000 */
[----:B------:R3:W1:Y:S01]  /*3f00*/  MUFU.TANH R164, R54 ;  /* 0x0000003600a47308 */ /* 0x0006620000002400 */
[----:B------:R-:W-:Y:S01]  /*3f10*/  FMUL.FTZ R89, R89, c[0x0][0x2ec] ;  /* 0x0000bb0059597a20 */ /* 0x000fe20000410000 */
[----:B------:R-:W-:Y:S01]  /*3f20*/  HMMA.16816.F32 R96, R12, R30, R96 ;  /* 0x0000001e0c60723c */ /* 0x000fe20000001860 */
[----:B------:R-:W-:-:S02]  /*3f30*/  FMUL.FTZ R48, R48, c[0x0][0x2ec] ;  /* 0x0000bb0030307a20 */ /* 0x000fc40000410000 */
[----:B------:R-:W-:Y:S02]  /*3f40*/  FMUL.FTZ R49, R49, c[0x0][0x2ec] ;  /* 0x0000bb0031317a20 */ /* 0x000fe40000410000 */
        /* <DEDUP_REMOVED lines=17> */
[----:B------:R-:W-:-:S07]  /*4060*/  FMUL.FTZ R99, R99, c[0x0][0x2ec] ;  /* 0x0000bb0063637a20 */ /* 0x000fce0000410000 */
        /* <DEDUP_REMOVED lines=16> */
[----:B------:R-:W1:Y:S08]  /*4170*/  MUFU.TANH R6, R6 ;  /* 0x0000000600067308 */ /* 0x000e700000002400 */
[----:B------:R3:W1:Y:S08]  /*4180*/  MUFU.TANH R138, R88 ;  /* 0x00000058008a7308 */ /* 0x0006700000002400 */
[----:B------:R3:W1:Y:S08]  /*4190*/  MUFU.TANH R137, R89 ;  /* 0x0000005900897308 */ /* 0x0006700000002400 */
[----:B------:R-:W1:Y:S08]  /*41a0*/  MUFU.TANH R7, R7 ;  /* 0x0000000700077308 */ /* 0x000e700000002400 */
[----:B------:R-:W1:Y:S01]  /*41b0*/  MUFU.TANH R63, R63 ;  /* 0x0000003f003f7308 */ /* 0x000e620000002400 */
[----:B------:R-:W-:Y:S06]  /*41c0*/  BAR.SYNC.DEFER_BLOCKING 0x0 ;  /* 0x0000000000007b1d */ /* 0x000fec0000010000 */
[----:B------:R-:W-:Y:S05]  /*41d0*/  @!P2 BRA `(.L_x_2371) ;  /* 0x000006800000a947 */ /* 0x000fea0003800000 */
[----:B--234-:R-:W-:Y:S05]  /*41e0*/  @!P0 BRA `(.L_x_2372) ;  /* 0x000003a000008947 */ /* 0x01cfea0003800000 */
[----:B------:R-:W2:Y:S01]  /*41f0*/  I2F.RP R12, R37 ;  /* 0x00000025000c7306 */ /* 0x000ea20000209400 */
[----:B------:R-:W-:-:S02]  /*4200*/  IADD3 R11, R124, -0x80, RZ ;  /* 0xffffff807c0b7810 */ /* 0x000fc40007ffe0ff */
[----:B------:R-:W-:Y:S02]  /*4210*/  IABS R9, R124 ;  /* 0x0000007c00097213 */ /* 0x000fe40000000000 */
[----:B------:R-:W-:Y:S02]  /*4220*/  IABS R5, R11 ;  /* 0x0000000b00057213 */ /* 0x000fe40000000000 */
[----:B------:R-:W-:-:S04]  /*4230*/  LOP3.LUT R11, R11, c[0x0][0x2d0], RZ, 0x3c, !PT ;  /* 0x0000b4000b0b7a12 */ /* 0x000fc800078e3cff */
[----:B------:R-:W-:Y:S01]  /*4240*/  ISETP.GE.AND P1, PT, R11, RZ, PT ;  /* 0x000000ff0b00720c */ /* 0x000fe20003f26270 */
        /* <DEDUP_REMOVED lines=21> */
[----:B------:R-:W-:Y:S02]  /*43a0*/  LOP3.LUT R4, R124, c[0x0][0x2d0], RZ, 0x3c, !PT ;  /* 0x0000b4007c047a12 */ /* 0x000fe400078e3cff */
[----:B------:R-:W-:-:S02]  /*43b0*/  ISETP.NE.AND P2, PT, RZ, c[0x0][0x2d0], PT ;  /* 0x0000b400ff007a0c */ /* 0x000fc40003f45270 */
[----:B------:R-:W-:Y:S02]  /*43c0*/  ISETP.GE.AND P3, PT, R4, RZ, PT ;  /* 0x000000ff0400720c */ /* 0x000fe40003f66270 */
[----:B------:R-:W-:-:S03]  /*43d0*/  LOP3.LUT R8, RZ, c[0x0][0x2d0], RZ, 0x33, !PT ;  /* 0x0000b400ff087a12 */ /* 0x000fc600078e33ff */
        /* <DEDUP_REMOVED lines=9> */
[----:B------:R-:W2:Y:S04]  /*4470*/  LDG.E R5, [R12.64] ;  /* 0x000000080c057981 */ /* 0x000ea8000c1e1900 */
[----:B------:R3:W2:Y:S01]  /*4480*/  LDG.E R9, [R10.64] ;  /* 0x000000080a097981 */ /* 0x0006a2000c1e1900 */
[----:B------:R-:W-:Y:S01]  /*4490*/  IADD3 R4, R4, -R8, RZ ;  /* 0x8000000804047210 */ /* 0x000fe20007ffe0ff */
[----:B------:R-:W-:-:S04]  /*44a0*/  IMAD.MOV.U32 R8, RZ, RZ, c[0x0][0x2d0] ;  /* 0x0000b400ff087624 */ /* 0x000fc800078e00ff */
[----:B------:R-:W-:-:S05]  /*44b0*/  IMAD R8, R4, R8, -0x80 ;  /* 0xffffff8004087424 */ /* 0x000fca00078e0208 */
[----:B------:R-:W-:-:S05]  /*44c0*/  SHF.R.S32.HI R4, RZ, 0x1f, R8 ;  /* 0x0000001fff047819 */ /* 0x000fca0000011408 */
[----:B------:R-:W-:-:S04]  /*44d0*/  IMAD R4, R4, c[0x0][0x198], RZ ;  /* 0x0000660004047a24 */ /* 0x000fc800078e02ff */
[C---:B------:R-:W-:Y:S02]  /*44e0*/  IMAD R4, R8.reuse, c[0x0][0x19c], R4 ;  /* 0x0000670008047a24 */ /* 0x040fe400078e0204 */
[----:B---3--:R-:W-:-:S05]  /*44f0*/  IMAD.WIDE.U32 R10, R8, c[0x0][0x198], RZ ;  /* 0x00006600080a7a25 */ /* 0x008fca00078e00ff */
        /* <DEDUP_REMOVED lines=9> */
.L_x_2372:
[----:B------:R-:W-:-:S04]  /*4590*/  LEA R4, -R125, RZ, 0x7 ;  /* 0x000000ff7d047211 */ /* 0x000fc800078e39ff */
[----:B------:R-:W-:Y:S02]  /*45a0*/  SHF.R.S32.HI R8, RZ, 0x1f, R4 ;  /* 0x0000001fff087819 */ /* 0x000fe40000011404 */
.L_x_2373:
[----:B------:R-:W-:Y:S01]  /*45b0*/  IADD3 R135, P1, R4, R135, RZ ;  /* 0x0000008704877210 */ /* 0x000fe20007f3e0ff */
[----:B------:R-:W-:Y:S02]  /*45c0*/  IMAD.MOV.U32 R5, RZ, RZ, 0x5 ;  /* 0x00000005ff057424 */ /* 0x000fe400078e00ff */
[----:B------:R-:W-:Y:S01]  /*45d0*/  IMAD.SHL.U32 R4, R125, 0x20, RZ ;  /* 0x000000207d047824 */ /* 0x000fe200078e00ff */
[----:B------:R-:W-:Y:S01]  /*45e0*/  LEA R236, P2, R135, c[0x0][0x168], 0x1 ;  /* 0x00005a0087ec7a11 */ /* 0x000fe200078408ff */
[----:B------:R-:W-:Y:S01]  /*45f0*/  IMAD.X R134, R8, 0x1, R134, P1 ;  /* 0x0000000108867824 */ /* 0x000fe200008e0686 */
[----:B------:R-:W-:Y:S02]  /*4600*/  SHF.L.U64.HI R125, R125, R5, c[0x0][0x19c] ;  /* 0x000067007d7d7619 */ /* 0x000fe40000010205 */
[----:B------:R-:W-:Y:S01]  /*4610*/  IADD3 R8, P1, R4, R236, RZ ;  /* 0x000000ec04087210 */ /* 0x000fe20007f3e0ff */
[----:B------:R-:W-:Y:S01]  /*4620*/  IMAD.MOV.U32 R10, RZ, RZ, R236 ;  /* 0x000000ffff0a7224 */ /* 0x000fe200078e00ec */
[----:B------:R-:W-:-:S02]  /*4630*/  LEA.HI.X R229, R135, c[0x0][0x16c], R134, 0x1, P2 ;  /* 0x00005b0087e57a11 */ /* 0x000fc400010f0c86 */
[-C--:B------:R-:W-:Y:S02]  /*4640*/  IADD3 R16, P2, R8, R4.reuse, RZ ;  /* 0x0000000408107210 */ /* 0x080fe40007f5e0ff */
[----:B------:R-:W-:Y:S01]  /*4650*/  MOV R11, R229 ;  /* 0x000000e5000b7202 */ /* 0x000fe20000000f00 */
[----:B------:R-:W-:Y:S01]  /*4660*/  IMAD.X R9, R125, 0x1, R229, P1 ;  /* 0x000000017d097824 */ /* 0x000fe200008e06e5 */
[----:B------:R-:W-:-:S03]  /*4670*/  IADD3 R14, P1, R16, R4, RZ ;  /* 0x00000004100e7210 */ /* 0x000fc60007f3e0ff */
[--C-:B------:R-:W-:Y:S01]  /*4680*/  IMAD.X R17, R9, 0x1, R125.reuse, P2 ;  /* 0x0000000109117824 */ /* 0x100fe200010e067d */
[-C--:B------:R-:W-:Y:S01]  /*4690*/  IADD3 R12, P2, R14, R4.reuse, RZ ;  /* 0x000000040e0c7210 */ /* 0x080fe20007f5e0ff */
[----:B------:R-:W-:Y:S01]  /*46a0*/  @!PT LDS RZ, [RZ] ;  /* 0x00000000fffff984 */ /* 0x000fe20000000800 */
[----:B------:R-:W-:Y:S01]  /*46b0*/  @!PT LDS RZ, [RZ] ;  /* 0x00000000fffff984 */ /* 0x000fe20000000800 */
[----:B------:R-:W-:Y:S01]  /*46c0*/  @!PT LDS RZ, [RZ] ;  /* 0x00000000fffff984 */ /* 0x000fe20000000800 */
[----:B------:R2:W-:Y:S02]  /*46d0*/  LDGSTS.E.BYPASS.LTC128B.128 [R228+0x4000], [R10.64] ;  /* 0x040000000ae47fae */ /* 0x0005e4000b901d48 */
[--C-:B------:R-:W-:Y:S02]  /*46e0*/  IMAD.X R15, R17, 0x1, R125.reuse, P1 ;  /* 0x00000001110f7824 */ /* 0x100fe400008e067d */
[----:B------:R2:W-:Y:S02]  /*46f0*/  LDGSTS.E.BYPASS.LTC128B.128 [R228+0x8000], [R10.64+0x80] ;  /* 0x080000800ae47fae */ /* 0x0005e4000b901d48 */
[----:B------:R-:W-:Y:S02]  /*4700*/  IMAD.X R13, R15, 0x1, R125, P2 ;  /* 0x000000010f0d7824 */ /* 0x000fe400010e067d */
[----:B------:R3:W-:Y:S04]  /*4710*/  LDGSTS.E.BYPASS.LTC128B.128 [R228+0x4800], [R8.64] ;  /* 0x0480000008e47fae */ /* 0x0007e8000b901d48 */
[----:B------:R3:W-:Y:S04]  /*4720*/  LDGSTS.E.BYPASS.LTC128B.128 [R228+0x8800], [R8.64+0x80] ;  /* 0x0880008008e47fae */ /* 0x0007e8000b901d48 */
[----:B------:R4:W-:Y:S04]  /*4730*/  LDGSTS.E.BYPASS.LTC128B.128 [R228+0x5000], [R16.64] ;  /* 0x0500000010e47fae */ /* 0x0009e8000b901d48 */
[----:B------:R4:W-:Y:S04]  /*4740*/  LDGSTS.E.BYPASS.LTC128B.128 [R228+0x9000], [R16.64+0x80] ;  /* 0x0900008010e47fae */ /* 0x0009e8000b901d48 */
[----:B------:R4:W-:Y:S04]  /*4750*/  LDGSTS.E.BYPASS.LTC128B.128 [R228+0x5800], [R14.64] ;  /* 0x058000000ee47fae */ /* 0x0009e8000b901d48 */
[----:B------:R4:W-:Y:S01]  /*4760*/  LDGSTS.E.BYPASS.LTC128B.128 [R228+0x9800], [R14.64+0x80] ;  /* 0x098000800ee47fae */ /* 0x0009e2000b901d48 */
[----:B--2---:R-:W-:-:S03]  /*4770*/  IADD3 R10, P1, R12, R4, RZ ;  /* 0x000000040c0a7210 */ /* 0x004fc60007f3e0ff */
[----:B------:R4:W-:Y:S02]  /*4780*/  LDGSTS.E.BYPASS.LTC128B.128 [R228+0x6000], [R12.64] ;  /* 0x060000000ce47fae */ /* 0x0009e4000b901d48 */
[----:B------:R-:W-:Y:S02]  /*4790*/  IMAD.X R11, R13, 0x1, R125, P1 ;  /* 0x000000010d0b7824 */ /* 0x000fe400008e067d */
[----:B------:R4:W-:Y:S01]  /*47a0*/  LDGSTS.E.BYPASS.LTC128B.128 [R228+0xa000], [R12.64+0x80] ;  /* 0x0a0000800ce47fae */ /* 0x0009e2000b901d48 */
[----:B---3--:R-:W-:-:S03]  /*47b0*/  IADD3 R8, P2, R10, R4, RZ ;  /* 0x000000040a087210 */ /* 0x008fc60007f5e0ff */
[----:B------:R4:W-:Y:S01]  /*47c0*/  LDGSTS.E.BYPASS.LTC128B.128 [R228+0x6800], [R10.64] ;  /* 0x068000000ae47fae */ /* 0x0009e2000b901d48 */
[----:B------:R-:W-:Y:S02]  /*47d0*/  IADD3 R4, P1, R8, R4, RZ ;  /* 0x0000000408047210 */ /* 0x000fe40007f3e0ff */
[----:B------:R-:W-:Y:S01]  /*47e0*/  IADD3.X R9, R11, R125, RZ, P2, !PT ;  /* 0x0000007d0b097210 */ /* 0x000fe200017fe4ff */
[----:B------:R4:W-:Y:S04]  /*47f0*/  LDGSTS.E.BYPASS.LTC128B.128 [R228+0xa800], [R10.64+0x80] ;  /* 0x0a8000800ae47fae */ /* 0x0009e8000b901d48 */
[----:B------:R-:W-:Y:S01]  /*4800*/  IMAD.X R5, R9, 0x1, R125, P1 ;  /* 0x0000000109057824 */ /* 0x000fe200008e067d */
[----:B------:R4:W-:Y:S04]  /*4810*/  LDGSTS.E.BYPASS.LTC128B.128 [R228+0x7000], [R8.64] ;  /* 0x0700000008e47fae */ /* 0x0009e8000b901d48 */
[----:B------:R4:W-:Y:S04]  /*4820*/  LDGSTS.E.BYPASS.LTC128B.128 [R228+0xb000], [R8.64+0x80] ;  /* 0x0b00008008e47fae */ /* 0x0009e8000b901d48 */
[----:B------:R4:W-:Y:S04]  /*4830*/  LDGSTS.E.BYPASS.LTC128B.128 [R228+0x7800], [R4.64] ;  /* 0x0780000004e47fae */ /* 0x0009e8000b901d48 */
[----:B------:R4:W-:Y:S04]  /*4840*/  LDGSTS.E.BYPASS.LTC128B.128 [R228+0xb800], [R4.64+0x80] ;  /* 0x0b80008004e47fae */ /* 0x0009e8000b901d48 */
[----:B------:R-:W0:Y:S02]  /*4850*/  LDGDEPBAR ;  /* 0x00000000000079af */ /* 0x000e240000000000 */
.L_x_2371:
[----:B--234-:R-:W-:Y:S02]  /*4860*/  IMAD.IADD R124, R124, 0x1, R194 ;  /* 0x000000017c7c7824 */ /* 0x01cfe400078e02c2 */
[----:B------:R-:W-:-:S03]  /*4870*/  IMAD.SHL.U32 R216, R216, 0x2, RZ ;  /* 0x00000002d8d87824 */ /* 0x000fc600078e00ff */
[----:B------:R-:W-:Y:S01]  /*4880*/  IADD3 R4, R124, 0x1, RZ ;  /* 0x000000017c047810 */ /* 0x000fe20007ffe0ff */
[--C-:B------:R-:W-:Y:S01]  /*4890*/  IMAD R214, R2, 0x2, R216.reuse ;  /* 0x0000000202d67824 */ /* 0x100fe200078e02d8 */
[----:B------:R-:W-:Y:S01]  /*48a0*/  IADD3 R5, R124, 0x8, RZ ;  /* 0x000000087c057810 */ /* 0x000fe20007ffe0ff */
[----:B------:R-:W-:Y:S01]  /*48b0*/  IMAD R213, R0, 0x2, R216 ;  /* 0x0000000200d57824 */ /* 0x000fe200078e02d8 */
[-C--:B------:R-:W-:Y:S01]  /*48c0*/  ISETP.GE.AND P5, PT, R4, R193.reuse, PT ;  /* 0x000000c10400720c */ /* 0x080fe20003fa6270 */
[----:B------:R-:W-:Y:S01]  /*48d0*/  IMAD R212, R0, 0x2, R214 ;  /* 0x0000000200d47824 */ /* 0x000fe200078e02d6 */
[-C--:B------:R-:W-:Y:S01]  /*48e0*/  ISETP.GE.AND P2, PT, R4, R192.reuse, PT ;  /* 0x000000c00400720c */ /* 0x080fe20003f46270 */
[----:B------:R-:W-:Y:S01]  /*48f0*/  LDSM.16.MT88.4 R116, [R214+0xc000] ;  /* 0x00c00000d674783b */ /* 0x000fe20000004200 */
[----:B------:R-:W-:Y:S02]  /*4900*/  IADD3 R4, R124, 0x9, RZ ;  /* 0x000000097c047810 */ /* 0x000fe40007ffe0ff */
[C---:B------:R-:W-:Y:S01]  /*4910*/  ISETP.GE.AND P4, PT, R5.reuse, R193, PT ;  /* 0x000000c10500720c */ /* 0x040fe20003f86270 */
[----:B------:R-:W-:Y:S01]  /*4920*/  LDSM.16.MT88.4 R100, [R212+0xc000] ;  /* 0x00c00000d464783b */ /* 0x000fe20000004200 */
[----:B------:R-:W-:-:S02]  /*4930*/  ISETP.GE.AND P6, PT, R5, R192, PT ;  /* 0x000000c00500720c */ /* 0x000fc40003fc6270 */
[----:B------:R-:W-:Y:S01]  /*4940*/  IADD3 R5, R124, 0x10, RZ ;  /* 0x000000107c057810 */ /* 0x000fe20007ffe0ff */
[----:B------:R-:W-:Y:S01]  /*4950*/  LDSM.16.MT88.4 R84, [R214+0x10000] ;  /* 0x01000000d654783b */ /* 0x000fe20000004200 */
[C---:B------:R-:W-:Y:S02]  /*4960*/  ISETP.GE.AND P1, PT, R4.reuse, R193, PT ;  /* 0x000000c10400720c */ /* 0x040fe40003f26270 */
[----:B------:R-:W-:Y:S01]  /*4970*/  ISETP.GE.AND P3, PT, R4, R192, PT ;  /* 0x000000c00400720c */ /* 0x000fe20003f66270 */
[----:B------:R-:W-:Y:S01]  /*4980*/  LDSM.16.MT88.4 R24, [R216+0xc800] ;  /* 0x00c80000d818783b */ /* 0x000fe20000004200 */
[----:B------:R-:W-:Y:S02]  /*4990*/  IADD3 R4, R124, 0x11, RZ ;  /* 0x000000117c047810 */ /* 0x000fe40007ffe0ff */
[----:B------:R-:W-:Y:S01]  /*49a0*/  FSEL R81, R81, -INF , !P5 ;  /* 0xff80000051517808 */ /* 0x000fe20006800000 */
[----:B------:R-:W-:Y:S01]  /*49b0*/  LDSM.16.MT88.4 R20, [R214+0xc800] ;  /* 0x00c80000d614783b */ /* 0x000fe20000004200 */
[----:B------:R-:W-:-:S02]  /*49c0*/  FSEL R82, R82, -INF , !P2 ;  /* 0xff80000052527808 */ /* 0x000fc40005000000 */
[CC--:B------:R-:W-:Y:S01]  /*49d0*/  ISETP.GE.AND P5, PT, R5.reuse, R193.reuse, PT ;  /* 0x000000c10500720c */ /* 0x0c0fe20003fa6270 */
[----:B------:R-:W-:Y:S01]  /*49e0*/  LDSM.16.MT88.4 R32, [R214+0x10800] ;  /* 0x01080000d620783b */ /* 0x000fe20000004200 */
        /* <DEDUP_REMOVED lines=18> */
[----:B------:R-:W-:Y:S02]  /*4b10*/  FSEL R10, R108, -INF , !P6 ;  /* 0xff8000006c0a7808 */ /* 0x000fe40007000000 */
[C---:B------:R-:W-:Y:S01]  /*4b20*/  ISETP.GE.AND P4, PT, R9.reuse, R193, PT ;  /* 0x000000c10900720c */ /* 0x040fe20003f86270 */
[----:B------:R-:W-:Y:S01]  /*4b30*/  LDSM.16.MT88.4 R108, [R213+0xc000] ;  /* 0x00c00000d56c783b */ /* 0x000fe20000004200 */
[----:B------:R-:W-:Y:S02]  /*4b40*/  ISETP.GE.AND P6, PT, R9, R192, PT ;  /* 0x000000c00900720c */ /* 0x000fe40003fc6270 */
[----:B------:R-:W-:Y:S02]  /*4b50*/  IADD3 R13, R124, 0x28, RZ ;  /* 0x000000287c0d7810 */ /* 0x000fe40007ffe0ff */
[----:B------:R-:W-:-:S02]  /*4b60*/  FSEL R76, R76, -INF , !P1 ;  /* 0xff8000004c4c7808 */ /* 0x000fc40004800000 */
[----:B------:R-:W-:Y:S02]  /*4b70*/  FSEL R9, R78, -INF , !P3 ;  /* 0xff8000004e097808 */ /* 0x000fe40005800000 */
[CC--:B------:R-:W-:Y:S02]  /*4b80*/  ISETP.GE.AND P1, PT, R8.reuse, R193.reuse, PT ;  /* 0x000000c10800720c */ /* 0x0c0fe40003f26270 */
[----:B------:R-:W-:Y:S02]  /*4b90*/  ISETP.GE.AND P3, PT, R8, R192, PT ;  /* 0x000000c00800720c */ /* 0x000fe40003f66270 */
[----:B------:R-:W-:Y:S02]  /*4ba0*/  FSEL R12, R77, -INF , !P5 ;  /* 0xff8000004d0c7808 */ /* 0x000fe40006800000 */
[----:B------:R-:W-:Y:S02]  /*4bb0*/  FSEL R8, R79, -INF , !P2 ;  /* 0xff8000004f087808 */ /* 0x000fe40005000000 */
        /* <DEDUP_REMOVED lines=9> */
[----:B------:R-:W-:Y:S02]  /*4c50*/  ISETP.GE.AND P3, PT, R13, R192, PT ;  /* 0x000000c00d00720c */ /* 0x000fe40003f66270 */
[----:B------:R-:W-:Y:S02]  /*4c60*/  IADD3 R13, R124, 0x38, RZ ;  /* 0x000000387c0d7810 */ /* 0x000fe40007ffe0ff */
[----:B------:R-:W-:Y:S02]  /*4c70*/  FSEL R44, R69, -INF , !P4 ;  /* 0xff800000452c7808 */ /* 0x000fe40006000000 */
[----:B------:R-:W-:-:S02]  /*4c80*/  FSEL R41, R74, -INF , !P6 ;  /* 0xff8000004a297808 */ /* 0x000fc40007000000 */
[----:B------:R-:W-:Y:S02]  /*4c90*/  ISETP.GE.AND P4, PT, R13, R193, PT ;  /* 0x000000c10d00720c */ /* 0x000fe40003f86270 */
        /* <DEDUP_REMOVED lines=40> */
[----:B------:R-:W-:-:S02]  /*4f20*/  FSEL R141, R65, -INF , !P5 ;  /* 0xff800000418d7808 */ /* 0x000fc40006800000 */
[----:B------:R-:W-:Y:S02]  /*4f30*/  FMNMX.FTZ R18, R67, R18, !PT ;  /* 0x0000001243127209 */ /* 0x000fe40007810000 */
[----:B------:R-:W-:Y:S02]  /*4f40*/  FMNMX.FTZ R17, R41, R17, !PT ;  /* 0x0000001129117209 */ /* 0x000fe40007810000 */
[----:B------:R-:W-:Y:S02]  /*4f50*/  IADD3 R13, R124, 0x40, RZ ;  /* 0x000000407c0d7810 */ /* 0x000fe40007ffe0ff */
[----:B------:R-:W-:Y:S02]  /*4f60*/  FMNMX.FTZ R18, R141, R18, !PT ;  /* 0x000000128d127209 */ /* 0x000fe40007810000 */
[----:B------:R-:W-:Y:S02]  /*4f70*/  FMNMX.FTZ R17, R173, R17, !PT ;  /* 0x00000011ad117209 */ /* 0x000fe40007810000 */
[----:B------:R-:W-:-:S02]  /*4f80*/  FSEL R145, R145, -INF , !P2 ;  /* 0xff80000091917808 */ /* 0x000fc40005000000 */
[C---:B------:R-:W-:Y:S02]  /*4f90*/  ISETP.GE.AND P5, PT, R13.reuse, R193, PT ;  /* 0x000000c10d00720c */ /* 0x040fe40003fa6270 */
[----:B------:R-:W-:Y:S02]  /*4fa0*/  ISETP.GE.AND P2, PT, R13, R192, PT ;  /* 0x000000c00d00720c */ /* 0x000fe40003f46270 */
[----:B------:R-:W-:Y:S02]  /*4fb0*/  FSEL R142, R142, -INF , !P1 ;  /* 0xff8000008e8e7808 */ /* 0x000fe40004800000 */
[----:B------:R-:W-:Y:S02]  /*4fc0*/  FMNMX.FTZ R18, R143, R18, !PT ;  /* 0x000000128f127209 */ /* 0x000fe40007810000 */
[----:B------:R-:W-:Y:S02]  /*4fd0*/  FMNMX.FTZ R17, R40, R17, !PT ;  /* 0x0000001128117209 */ /* 0x000fe40007810000 */
[----:B------:R-:W-:-:S02]  /*4fe0*/  IADD3 R13, R124, 0x48, RZ ;  /* 0x000000487c0d7810 */ /* 0x000fc40007ffe0ff */
[----:B------:R-:W-:Y:S02]  /*4ff0*/  FSEL R149, R149, -INF , !P3 ;  /* 0xff80000095957808 */ /* 0x000fe40005800000 */
[----:B------:R-:W-:Y:S02]  /*5000*/  FSEL R156, R156, -INF , !P5 ;  /* 0xff8000009c9c7808 */ /* 0x000fe40006800000 */
[----:B------:R-:W-:Y:S02]  /*5010*/  FMNMX.FTZ R18, R142, R18, !PT ;  /* 0x000000128e127209 */ /* 0x000fe40007810000 */
[----:B------:R-:W-:Y:S02]  /*5020*/  FMNMX.FTZ R17, R172, R17, !PT ;  /* 0x00000011ac117209 */ /* 0x000fe40007810000 */
[----:B------:R-:W-:Y:S02]  /*5030*/  ISETP.GE.AND P4, PT, R14, R192, PT ;  /* 0x000000c00e00720c */ /* 0x000fe40003f86270 */
[----:B------:R-:W-:-:S02]  /*5040*/  ISETP.GE.AND P1, PT, R13, R193, PT ;  /* 0x000000c10d00720c */ /* 0x000fc40003f26270 */
[----:B------:R-:W-:Y:S02]  /*5050*/  ISETP.GE.AND P3, PT, R13, R192, PT ;  /* 0x000000c00d00720c */ /* 0x000fe40003f66270 */
[C---:B------:R-:W-:Y:S02]  /*5060*/  IADD3 R13, R124.reuse, 0x50, RZ ;  /* 0x000000507c0d7810 */ /* 0x040fe40007ffe0ff */
[----:B------:R-:W-:Y:S02]  /*5070*/  IADD3 R14, R124, 0x49, RZ ;  /* 0x000000497c0e7810 */ /* 0x000fe40007ffe0ff */
[----:B------:R-:W-:Y:S02]  /*5080*/  FMNMX.FTZ R18, R156, R18, !PT ;  /* 0x000000129c127209 */ /* 0x000fe40007810000 */
[----:B------:R-:W-:Y:S02]  /*5090*/  FMNMX.FTZ R17, R144, R17, !PT ;  /* 0x0000001190117209 */ /* 0x000fe40007810000 */
[----:B------:R-:W-:-:S02]  /*50a0*/  FSEL R162, R162, -INF , !P4 ;  /* 0xff800000a2a27808 */ /* 0x000fc40006000000 */
[----:B------:R-:W-:Y:S02]  /*50b0*/  FSEL R159, R159, -INF , !P1 ;  /* 0xff8000009f9f7808 */ /* 0x000fe40004800000 */
[CC--:B------:R-:W-:Y:S02]  /*50c0*/  ISETP.GE.AND P4, PT, R13.reuse, R193.reuse, PT ;  /* 0x000000c10d00720c */ /* 0x0c0fe40003f86270 */
[----:B------:R-:W-:Y:S02]  /*50d0*/  ISETP.GE.AND P1, PT, R13, R192, PT ;  /* 0x000000c00d00720c */ /* 0x000fe40003f26270 */
[----:B------:R-:W-:Y:S02]  /*50e0*/  IADD3 R13, R124, 0x51, RZ ;  /* 0x000000517c0d7810 */ /* 0x000fe40007ffe0ff */
[----:B------:R-:W-:Y:S02]  /*50f0*/  ISETP.GE.AND P5, PT, R14, R193, PT ;  /* 0x000000c10e00720c */ /* 0x000fe40003fa6270 */
[----:B------:R-:W-:-:S02]  /*5100*/  FMNMX.FTZ R18, R157, R18, !PT ;  /* 0x000000129d127209 */ /* 0x000fc40007810000 */
[----:B------:R-:W-:Y:S02]  /*5110*/  FMNMX.FTZ R17, R145, R17, !PT ;  /* 0x0000001191117209 */ /* 0x000fe40007810000 */
[----:B------:R-:W-:Y:S02]  /*5120*/  FSEL R161, R161, -INF , !P2 ;  /* 0xff800000a1a17808 */ /* 0x000fe40005000000 */
[----:B-1----:R-:W-:Y:S02]  /*5130*/  FSEL R164, R164, -INF , !P3 ;  /* 0xff800000a4a47808 */ /* 0x002fe40005800000 */
[-C--:B------:R-:W-:Y:S02]  /*5140*/  ISETP.GE.AND P2, PT, R14, R192.reuse, PT ;  /* 0x000000c00e00720c */ /* 0x080fe40003f46270 */
        /* <DEDUP_REMOVED lines=9> */
[----:B------:R-:W-:Y:S02]  /*51e0*/  FSEL R171, R171, -INF , !P4 ;  /* 0xff800000abab7808 */ /* 0x000fe40006000000 */
        /* <DEDUP_REMOVED lines=27> */
[----:B------:R-:W-:-:S02]  /*53a0*/  ISETP.GE.AND P4, PT, R13, R193, PT ;  /* 0x000000c10d00720c */ /* 0x000fc40003f86270 */
[----:B------:R-:W-:Y:S02]  /*53b0*/  IADD3 R16, R124, 0x69, RZ ;  /* 0x000000697c107810 */ /* 0x000fe40007ffe0ff */
[----:B------:R-:W-:Y:S02]  /*53c0*/  FSEL R154, R154, -INF , !P5 ;  /* 0xff8000009a9a7808 */ /* 0x000fe40006800000 */
[----:B------:R-:W-:Y:S02]  /*53d0*/  FMNMX.FTZ R18, R155, R18, !PT ;  /* 0x000000129b127209 */ /* 0x000fe40007810000 */
[----:B------:R-:W-:Y:S02]  /*53e0*/  FMNMX.FTZ R17, R167, R17, !PT ;  /* 0x00000011a7117209 */ /* 0x000fe40007810000 */
[----:B------:R-:W-:Y:S02]  /*53f0*/  IADD3 R15, R124, 0x70, RZ ;  /* 0x000000707c0f7810 */ /* 0x000fe40007ffe0ff */
[----:B------:R-:W-:-:S02]  /*5400*/  ISETP.GE.AND P6, PT, R16, R193, PT ;  /* 0x000000c11000720c */ /* 0x000fc40003fc6270 */
[----:B------:R-:W-:Y:S02]  /*5410*/  FSEL R153, R153, -INF , !P4 ;  /* 0xff80000099997808 */ /* 0x000fe40006000000 */
[----:B------:R-:W-:Y:S02]  /*5420*/  FMNMX.FTZ R18, R154, R18, !PT ;  /* 0x000000129a127209 */ /* 0x000fe40007810000 */
[----:B------:R-:W-:Y:S02]  /*5430*/  FMNMX.FTZ R17, R166, R17, !PT ;  /* 0x00000011a6117209 */ /* 0x000fe40007810000 */
[----:B------:R-:W-:Y:S02]  /*5440*/  FSEL R160, R160, -INF , !P1 ;  /* 0xff800000a0a07808 */ /* 0x000fe40004800000 */
[----:B------:R-:W-:Y:S02]  /*5450*/  IADD3 R14, R124, 0x71, RZ ;  /* 0x000000717c0e7810 */ /* 0x000fe40007ffe0ff */
[----:B------:R-:W-:-:S02]  /*5460*/  ISETP.GE.AND P5, PT, R15, R193, PT ;  /* 0x000000c10f00720c */ /* 0x000fc40003fa6270 */
[----:B------:R-:W-:Y:S02]  /*5470*/  FSEL R152, R152, -INF , !P6 ;  /* 0xff80000098987808 */ /* 0x000fe40007000000 */
[----:B------:R-:W-:Y:S02]  /*5480*/  FMNMX.FTZ R18, R153, R18, !PT ;  /* 0x0000001299127209 */ /* 0x000fe40007810000 */
[----:B------:R-:W-:Y:S02]  /*5490*/  FMNMX.FTZ R17, R163, R17, !PT ;  /* 0x00000011a3117209 */ /* 0x000fe40007810000 */
[----:B------:R-:W-:Y:S02]  /*54a0*/  ISETP.GE.AND P1, PT, R13, R192, PT ;  /* 0x000000c00d00720c */ /* 0x000fe40003f26270 */
[----:B------:R-:W-:Y:S02]  /*54b0*/  IADD3 R13, R124, 0x78, RZ ;  /* 0x000000787c0d7810 */ /* 0x000fe40007ffe0ff */
[----:B------:R-:W-:-:S02]  /*54c0*/  ISETP.GE.AND P4, PT, R14, R193, PT ;  /* 0x000000c10e00720c */ /* 0x000fc40003f86270 */
[----:B------:R-:W-:Y:S02]  /*54d0*/  FSEL R140, R140, -INF , !P5 ;  /* 0xff8000008c8c7808 */ /* 0x000fe40006800000 */
[----:B------:R-:W-:Y:S02]  /*54e0*/  FMNMX.FTZ R18, R152, R18, !PT ;  /* 0x0000001298127209 */ /* 0x000fe40007810000 */
[----:B------:R-:W-:Y:S02]  /*54f0*/  FSEL R151, R151, -INF , !P3 ;  /* 0xff80000097977808 */ /* 0x000fe40005800000 */
        /* <DEDUP_REMOVED lines=23> */
[-C--:B------:R-:W-:Y:S02]  /*5670*/  ISETP.GE.AND P1, PT, R13, R192.reuse, PT ;  /* 0x000000c00d00720c */ /* 0x080fe40003f26270 */
[----:B------:R-:W-:Y:S02]  /*5680*/  FSEL R65, R6, -INF , !P2 ;  /* 0xff80000006417808 */ /* 0x000fe40005000000 */
[----:B------:R-:W-:Y:S02]  /*5690*/  FMNMX.FTZ R17, R66, R17, !PT ;  /* 0x0000001142117209 */ /* 0x000fe40007810000 */
[----:B------:R-:W-:Y:S02]  /*56a0*/  ISETP.GE.AND P2, PT, R124, R192, PT ;  /* 0x000000c07c00720c */ /* 0x000fe40003f46270 */
[----:B------:R-:W-:Y:S01]  /*56b0*/  FSEL R64, R7, -INF , !P1 ;  /* 0xff80000007407808 */ /* 0x000fe20004800000 */
[----:B------:R-:W-:Y:S01]  /*56c0*/  LDSM.16.MT88.4 R124, [R216+0xc000] ;  /* 0x00c00000d87c783b */ /* 0x000fe20000004200 */
[----:B------:R-:W-:-:S02]  /*56d0*/  FMNMX.FTZ R17, R65, R17, !PT ;  /* 0x0000001141117209 */ /* 0x000fc40007810000 */
[----:B------:R-:W-:Y:S02]  /*56e0*/  FSEL R63, R63, -INF , !P2 ;  /* 0xff8000003f3f7808 */ /* 0x000fe40005000000 */
[----:B------:R-:W-:-:S04]  /*56f0*/  FMNMX.FTZ R7, R64, R17, !PT ;  /* 0x0000001140077209 */ /* 0x000fc80007810000 */
[----:B------:R-:W-:Y:S02]  /*5700*/  FMNMX.FTZ R7, R63, R7, !PT ;  /* 0x000000073f077209 */ /* 0x000fe40007810000 */
[----:B-1----:R-:W-:-:S03]  /*5710*/  FMNMX.FTZ R15, R16, R15, !PT ;  /* 0x0000000f100f7209 */ /* 0x002fc60007810000 */
[----:B------:R-:W1:Y:S04]  /*5720*/  SHFL.BFLY PT, R6, R7, 0x2, 0x1f ;  /* 0x0c401f0007067f89 */ /* 0x000e6800000e0000 */
[----:B------:R-:W2:Y:S04]  /*5730*/  SHFL.BFLY PT, R132, R15, 0x1, 0x1f ;  /* 0x0c201f000f847f89 */ /* 0x000ea800000e0000 */
[----:B------:R-:W-:Y:S01]  /*5740*/  LDSM.16.MT88.4 R16, [R213+0xc800] ;  /* 0x00c80000d510783b */ /* 0x000fe20000004200 */
        /* <DEDUP_REMOVED lines=18> */
[----:B------:R-:W-:Y:S01]  /*5870*/  LDSM.16.MT88.4 R4, [R212+0x10000] ;  /* 0x01000000d404783b */ /* 0x000fe20000004200 */
[----:B------:R-:W1:Y:S01]  /*5880*/  MUFU.EX2 R57, R57 ;  /* 0x0000003900397308 */ /* 0x000e620000000800 */
[----:B------:R-:W-:-:S02]  /*5890*/  FFMA.FTZ R47, R12, c[0x0][0x23c], -R136 ;  /* 0x00008f000c2f7a23 */ /* 0x000fc40000010888 */
[----:B------:R-:W-:Y:S01]  /*58a0*/  FSEL R62, R62, RZ, P1 ;  /* 0x000000ff3e3e7208 */ /* 0x000fe20000800000 */
[----:B------:R-:W-:Y:S01]  /*58b0*/  LDSM.16.MT88.4 R12, [R212+0xc800] ;  /* 0x00c80000d40c783b */ /* 0x000fe20000004200 */
[--C-:B------:R-:W-:Y:S01]  /*58c0*/  FFMA.FTZ R46, R30, c[0x0][0x23c], -R136.reuse ;  /* 0x00008f001e2e7a23 */ /* 0x100fe20000010888 */
[----:B------:R-:W-:Y:S01]  /*58d0*/  ISETP.GE.AND P1, PT, R133, 0x2, PT ;  /* 0x000000028500780c */ /* 0x000fe20003f26270 */
[----:B------:R-:W-:Y:S01]  /*58e0*/  FFMA.FTZ R43, R28, c[0x0][0x23c], -R136 ;  /* 0x00008f001c2b7a23 */ /* 0x000fe20000010888 */
[----:B------:R-:W-:Y:S01]  /*58f0*/  MUFU.EX2 R56, R56 ;  /* 0x0000003800387308 */ /* 0x000fe20000000800 */
[--C-:B------:R-:W-:Y:S02]  /*5900*/  FFMA.FTZ R59, R93, c[0x0][0x23c], -R62.reuse ;  /* 0x00008f005d3b7a23 */ /* 0x100fe4000001083e */
[----:B------:R-:W2:Y:S01]  /*5910*/  LDSM.16.MT88.4 R92, [R216+0x10000] ;  /* 0x01000000d85c783b */ /* 0x000ea20000004200 */
[--C-:B------:R-:W-:Y:S02]  /*5920*/  FFMA.FTZ R61, R80, c[0x0][0x23c], -R62.reuse ;  /* 0x00008f00503d7a23 */ /* 0x100fe4000001083e */
[----:B------:R-:W-:-:S02]  /*5930*/  FFMA.FTZ R60, R82, c[0x0][0x23c], -R62 ;  /* 0x00008f00523c7a23 */ /* 0x000fc4000001083e */
[--C-:B------:R-:W-:Y:S01]  /*5940*/  FFMA.FTZ R53, R104, c[0x0][0x23c], -R62.reuse ;  /* 0x00008f0068357a23 */ /* 0x100fe2000001083e */
[----:B------:R-:W3:Y:S01]  /*5950*/  MUFU.EX2 R52, R52 ;  /* 0x0000003400347308 */ /* 0x000ee20000000800 */
[--C-:B------:R-:W-:Y:S01]  /*5960*/  FFMA.FTZ R54, R11, c[0x0][0x23c], -R62.reuse ;  /* 0x00008f000b367a23 */ /* 0x100fe2000001083e */
[----:B-1----:R-:W-:Y:S01]  /*5970*/  F2FP.PACK_AB R68, R57, R58 ;  /* 0x0000003a3944723e */ /* 0x002fe200000000ff */
[--C-:B------:R-:W-:Y:S02]  /*5980*/  FFMA.FTZ R49, R10, c[0x0][0x23c], -R62.reuse ;  /* 0x00008f000a317a23 */ /* 0x100fe4000001083e */
[--C-:B------:R-:W-:Y:S02]  /*5990*/  FFMA.FTZ R48, R9, c[0x0][0x23c], -R62.reuse ;  /* 0x00008f0009307a23 */ /* 0x100fe4000001083e */
[----:B------:R-:W-:Y:S01]  /*59a0*/  FFMA.FTZ R45, R8, c[0x0][0x23c], -R62 ;  /* 0x00008f00082d7a23 */ /* 0x000fe2000001083e */
[----:B------:R-:W-:Y:S01]  /*59b0*/  MUFU.EX2 R61, R61 ;  /* 0x0000003d003d7308 */ /* 0x000fe20000000800 */
[----:B------:R-:W1:Y:S01]  /*59c0*/  LDSM.16.MT88.4 R8, [R216+0x10800] ;  /* 0x01080000d808783b */ /* 0x000e620000004200 */
[----:B------:R-:W-:-:S02]  /*59d0*/  FFMA.FTZ R42, R29, c[0x0][0x23c], -R136 ;  /* 0x00008f001d2a7a23 */ /* 0x000fc40000010888 */
[----:B------:R-:W-:Y:S01]  /*59e0*/  FFMA.FTZ R2, R44, c[0x0][0x23c], -R136 ;  /* 0x00008f002c027a23 */ /* 0x000fe20000010888 */
[----:B------:R-:W4:Y:S01]  /*59f0*/  LDSM.16.MT88.4 R28, [R213+0x10800] ;  /* 0x01080000d51c783b */ /* 0x000f220000004200 */
[--C-:B------:R-:W-:Y:S02]  /*5a00*/  FFMA.FTZ R44, R41, c[0x0][0x23c], -R62.reuse ;  /* 0x00008f00292c7a23 */ /* 0x100fe4000001083e */
[----:B------:R-:W5:Y:S01]  /*5a10*/  MUFU.EX2 R60, R60 ;  /* 0x0000003c003c7308 */ /* 0x000f620000000800 */
        /* <DEDUP_REMOVED lines=36> */
[C---:B--2---:R-:W-:Y:S01]  /*5c60*/  HMMA.16816.F32 R96, R68.reuse, R92, RZ ;  /* 0x0000005c4460723c */ /* 0x044fe200000018ff */
[--C-:B------:R-:W-:Y:S01]  /*5c70*/  FFMA.FTZ R163, R163, c[0x0][0x23c], -R62.reuse ;  /* 0x00008f00a3a37a23 */ /* 0x100fe2000001083e */
[----:B------:R-:W-:Y:S01]  /*5c80*/  MUFU.EX2 R54, R54 ;  /* 0x0000003600367308 */ /* 0x000fe20000000800 */
[----:B------:R-:W-:Y:S02]  /*5c90*/  FFMA.FTZ R160, R160, c[0x0][0x23c], -R62 ;  /* 0x00008f00a0a07a23 */ /* 0x000fe4000001083e */
[--C-:B------:R-:W-:Y:S02]  /*5ca0*/  FFMA.FTZ R155, R155, c[0x0][0x23c], -R136.reuse ;  /* 0x00008f009b9b7a23 */ /* 0x100fe40000010888 */
[--C-:B------:R-:W-:Y:S01]  /*5cb0*/  FFMA.FTZ R154, R154, c[0x0][0x23c], -R136.reuse ;  /* 0x00008f009a9a7a23 */ /* 0x100fe20000010888 */
[----:B------:R-:W-:Y:S01]  /*5cc0*/  HMMA.16816.F32 R92, R68, R94, RZ ;  /* 0x0000005e445c723c */ /* 0x000fe200000018ff */
[--C-:B------:R-:W-:Y:S01]  /*5cd0*/  FFMA.FTZ R153, R153, c[0x0][0x23c], -R136.reuse ;  /* 0x00008f0099997a23 */ /* 0x100fe20000010888 */
        /* <DEDUP_REMOVED lines=12> */
[----:B------:R-:W5:Y:S01]  /*5da0*/  MUFU.EX2 R45, R45 ;  /* 0x0000002d002d7308 */ /* 0x000f620000000800 */
[----:B------:R-:W-:-:S02]  /*5db0*/  FADD.FTZ R59, R59, R60 ;  /* 0x0000003c3b3b7221 */ /* 0x000fc40000010000 */
[----:B------:R-:W-:Y:S02]  /*5dc0*/  FFMA.FTZ R242, R137, c[0x0][0x23c], -R136 ;  /* 0x00008f0089f27a23 */ /* 0x000fe40000010888 */
[----:B------:R-:W-:Y:S01]  /*5dd0*/  FFMA.FTZ R241, R63, c[0x0][0x23c], -R62 ;  /* 0x00008f003ff17a23 */ /* 0x000fe2000001083e */
[----:B------:R-:W-:Y:S01]  /*5de0*/  HMMA.16816.F32 R112, R68, R108, RZ ;  /* 0x0000006c4470723c */ /* 0x000fe200000018ff */
[----:B------:R-:W-:Y:S01]  /*5df0*/  FADD.FTZ R56, R52, R56 ;  /* 0x0000003834387221 */ /* 0x000fe20000010000 */
[----:B------:R-:W-:Y:S01]  /*5e00*/  MUFU.EX2 R46, R46 ;  /* 0x0000002e002e7308 */ /* 0x000fe20000000800 */
[----:B------:R-:W-:-:S05]  /*5e10*/  FADD.FTZ R59, R53, R59 ;  /* 0x0000003b353b7221 */ /* 0x000fca0000010000 */
        /* <DEDUP_REMOVED lines=18> */
[----:B--2---:R-:W-:Y:S01]  /*5f40*/  F2FP.PACK_AB R5, R49, R54 ;  /* 0x000000363105723e */ /* 0x004fe200000000ff */
[----:B------:R-:W2:Y:S01]  /*5f50*/  MUFU.EX2 R141, R141 ;  /* 0x0000008d008d7308 */ /* 0x000ea20000000800 */
[----:B------:R-:W-:-:S02]  /*5f60*/  FADD.FTZ R55, R55, R56 ;  /* 0x0000003837377221 */ /* 0x000fc40000010000 */
[----:B------:R-:W-:Y:S02]  /*5f70*/  FADD.FTZ R54, R54, R59 ;  /* 0x0000003b36367221 */ /* 0x000fe40000010000 */
[----:B------:R-:W-:Y:S01]  /*5f80*/  F2FP.PACK_AB R6, R47, R50 ;  /* 0x000000322f06723e */ /* 0x000fe200000000ff */
[----:B------:R-:W-:Y:S01]  /*5f90*/  FADD.FTZ R55, R51, R55 ;  /* 0x0000003733377221 */ /* 0x000fe20000010000 */
[----:B-----5:R-:W-:Y:S01]  /*5fa0*/  F2FP.PACK_AB R7, R45, R48 ;  /* 0x000000302d07723e */ /* 0x020fe200000000ff */
[----:B------:R-:W-:Y:S01]  /*5fb0*/  MUFU.EX2 R143, R143 ;  /* 0x0000008f008f7308 */ /* 0x000fe20000000800 */
[----:B------:R-:W-:Y:S02]  /*5fc0*/  FADD.FTZ R54, R49, R54 ;  /* 0x0000003631367221 */ /* 0x000fe40000010000 */
[----:B------:R-:W-:Y:S02]  /*5fd0*/  FADD.FTZ R50, R50, R55 ;  /* 0x0000003732327221 */ /* 0x000fe40000010000 */
[----:B------:R-:W-:Y:S01]  /*5fe0*/  FADD.FTZ R48, R48, R54 ;  /* 0x0000003630307221 */ /* 0x000fe20000010000 */
[----:B------:R-:W-:Y:S01]  /*5ff0*/  HMMA.16816.F32 R104, R4, R12, R104 ;  /* 0x0000000c0468723c */ /* 0x000fe20000001868 */
[----:B------:R-:W-:Y:S01]  /*6000*/  FADD.FTZ R50, R47, R50 ;  /* 0x000000322f327221 */ /* 0x000fe20000010000 */
[----:B------:R-:W3:Y:S01]  /*6010*/  MUFU.EX2 R142, R142 ;  /* 0x0000008e008e7308 */ /* 0x000ee20000000800 */
[----:B------:R-:W-:-:S05]  /*6020*/  FADD.FTZ R48, R45, R48 ;  /* 0x000000302d307221 */ /* 0x000fca0000010000 */
[C---:B------:R-:W-:Y:S01]  /*6030*/  HMMA.16816.F32 R100, R4.reuse, R14, R100 ;  /* 0x0000000e0464723c */ /* 0x040fe20000001864 */
[----:B------:R-:W5:Y:S01]  /*6040*/  LDSM.16.MT88.4 R12, [R212+0x10800] ;  /* 0x01080000d40c783b */ /* 0x000f620000004200 */
[----:B------:R-:W-:Y:S06]  /*6050*/  MUFU.EX2 R144, R144 ;  /* 0x0000009000907308 */ /* 0x000fec0000000800 */
[C---:B-1----:R-:W-:Y:S02]  /*6060*/  HMMA.16816.F32 R96, R4.reuse, R8, R96 ;  /* 0x000000080460723c */ /* 0x042fe40000001860 */
        /* <DEDUP_REMOVED lines=29> */
[C---:B-----5:R-:W-:Y:S02]  /*6240*/  HMMA.16816.F32 R72, R4.reuse, R12, R72 ;  /* 0x0000000c0448723c */ /* 0x060fe40000001848 */
[----:B------:R-:W5:Y:S06]  /*6250*/  MUFU.EX2 R170, R170 ;  /* 0x000000aa00aa7308 */ /* 0x000f6c0000000800 */
        /* <DEDUP_REMOVED lines=55> */
[----:B---3--:R-:W-:-:S02]  /*65d0*/  F2FP.PACK_AB R6, R142, R143 ;  /* 0x0000008f8e06723e */ /* 0x008fc400000000ff */
[----:B------:R-:W-:Y:S01]  /*65e0*/  F2FP.PACK_AB R5, R145, R144 ;  /* 0x000000909105723e */ /* 0x000fe200000000ff */
        /* <DEDUP_REMOVED lines=22> */
[----:B------:R-:W1:Y:S07]  /*6750*/  LDSM.16.MT88.4 R20, [R214+0xe000] ;  /* 0x00e00000d614783b */ /* 0x000e6e0000004200 */
        /* <DEDUP_REMOVED lines=12> */
[C---:B------:R-:W-:Y:S01]  /*6820*/  F2FP.PACK_AB R5, R162.reuse, R161 ;  /* 0x000000a1a205723e */ /* 0x040fe200000000ff */
[----:B------:R-:W-:Y:S01]  /*6830*/  FADD.FTZ R161, R161, R148 ;  /* 0x00000094a1a17221 */ /* 0x000fe20000010000 */
[----:B----4-:R-:W-:Y:S01]  /*6840*/  F2FP.PACK_AB R7, R165, R164 ;  /* 0x000000a4a507723e */ /* 0x010fe200000000ff */
        /* <DEDUP_REMOVED lines=9> */
[C---:B------:R-:W-:Y:S08]  /*68e0*/  HMMA.16816.F32 R120, R4.reuse, R20, R120 ;  /* 0x000000140478723c */ /* 0x040ff00000001878 */
        /* <DEDUP_REMOVED lines=20> */
[----:B-----5:R-:W-:Y:S01]  /*6a30*/  F2FP.PACK_AB R4, R170, R171 ;  /* 0x000000abaa04723e */ /* 0x020fe200000000ff */
        /* <DEDUP_REMOVED lines=85> */
[----:B------:R-:W-:Y:S01]  /*6f90*/  F2FP.PACK_AB R6, R242, R26 ;  /* 0x0000001af206723e */ /* 0x000fe200000000ff */
[C---:B------:R-:W-:Y:S01]  /*6fa0*/  FADD.FTZ R147, R28.reuse, R147 ;  /* 0x000000931c937221 */ /* 0x040fe20000010000 */
[----:B------:R-:W-:Y:S01]  /*6fb0*/  F2FP.PACK_AB R5, R28, R27 ;  /* 0x0000001b1c05723e */ /* 0x000fe200000000ff */
        /* <DEDUP_REMOVED lines=42> */
[----:B-1----:R-:W-:Y:S01]  /*7260*/  IMAD.MOV R7, RZ, RZ, -R11 ;  /* 0x000000ffff077224 */ /* 0x002fe200078e0a0b */
[----:B------:R-:W-:-:S03]  /*7270*/  MOV R10, RZ ;  /* 0x000000ff000a7202 */ /* 0x000fc60000000f00 */
[----:B------:R-:W-:-:S04]  /*7280*/  IMAD R7, R7, R37, RZ ;  /* 0x0000002507077224 */ /* 0x000fc800078e02ff */
[----:B------:R-:W-:-:S06]  /*7290*/  IMAD.HI.U32 R7, R11, R7, R10 ;  /* 0x000000070b077227 */ /* 0x000fcc00078e000a */
[----:B------:R-:W-:-:S04]  /*72a0*/  IMAD.HI.U32 R8, R7, R6, RZ ;  /* 0x0000000607087227 */ /* 0x000fc800078e00ff */
[----:B------:R-:W-:-:S04]  /*72b0*/  IMAD.HI.U32 R7, R7, R4, RZ ;  /* 0x0000000407077227 */ /* 0x000fc800078e00ff */
[----:B------:R-:W-:Y:S02]  /*72c0*/  IMAD.MOV R5, RZ, RZ, -R8 ;  /* 0x000000ffff057224 */ /* 0x000fe400078e0a08 */
[----:B------:R-:W-:Y:S02]  /*72d0*/  IMAD.MOV R2, RZ, RZ, -R7 ;  /* 0x000000ffff027224 */ /* 0x000fe400078e0a07 */
[C---:B------:R-:W-:Y:S02]  /*72e0*/  IMAD R5, R37.reuse, R5, R6 ;  /* 0x0000000525057224 */ /* 0x040fe400078e0206 */
[C---:B------:R-:W-:Y:S01]  /*72f0*/  IMAD R2, R37.reuse, R2, R4 ;  /* 0x0000000225027224 */ /* 0x040fe200078e0204 */
[----:B------:R-:W-:Y:S02]  /*7300*/  LOP3.LUT R4, RZ, c[0x0][0x2d0], RZ, 0x33, !PT ;  /* 0x0000b400ff047a12 */ /* 0x000fe400078e33ff */
        /* <DEDUP_REMOVED lines=8> */
[----:B------:R-:W-:-:S07]  /*7390*/  ISETP.NE.AND P2, PT, RZ, c[0x0][0x2d0], PT ;  /* 0x0000b400ff007a0c */ /* 0x000fce0003f45270 */
[----:B------:R-:W-:Y:S02]  /*73a0*/  @P6 IADD3 R8, R8, 0x1, RZ ;  /* 0x0000000108086810 */ /* 0x000fe40007ffe0ff */
[----:B------:R-:W-:-:S03]  /*73b0*/  @P5 IADD3 R7, R7, 0x1, RZ ;  /* 0x0000000107075810 */ /* 0x000fc60007ffe0ff */
[----:B------:R-:W-:Y:S02]  /*73c0*/  IMAD.MOV.U32 R0, RZ, RZ, R8 ;  /* 0x000000ffff007224 */ /* 0x000fe400078e0008 */
[----:B------:R-:W-:-:S03]  /*73d0*/  @!P1 IMAD.MOV R7, RZ, RZ, -R7 ;  /* 0x000000ffff079224 */ /* 0x000fc600078e0a07 */
[----:B------:R-:W-:-:S04]  /*73e0*/  @!P3 IADD3 R0, -R0, RZ, RZ ;  /* 0x000000ff0000b210 */ /* 0x000fc80007ffe1ff */
[C---:B------:R-:W-:Y:S02]  /*73f0*/  SEL R0, R4.reuse, R0, !P2 ;  /* 0x0000000004007207 */ /* 0x040fe40005000000 */
[----:B------:R-:W-:-:S03]  /*7400*/  SEL R4, R4, R7, !P2 ;  /* 0x0000000704047207 */ /* 0x000fc60005000000 */
[----:B------:R-:W-:-:S04]  /*7410*/  IMAD.WIDE R8, R0, 0x4, R234 ;  /* 0x0000000400087825 */ /* 0x000fc800078e02ea */
[----:B------:R-:W-:Y:S01]  /*7420*/  IMAD.WIDE R6, R4, 0x4, R234 ;  /* 0x0000000404067825 */ /* 0x000fe200078e02ea */
[----:B------:R-:W2:Y:S04]  /*7430*/  LDG.E R2, [R8.64] ;  /* 0x0000000808027981 */ /* 0x000ea8000c1e1900 */
[----:B------:R1:W2:Y:S01]  /*7440*/  LDG.E R5, [R6.64] ;  /* 0x0000000806057981 */ /* 0x0002a2000c1e1900 */
[----:B------:R-:W-:Y:S01]  /*7450*/  IMAD.IADD R0, R0, 0x1, -R4 ;  /* 0x0000000100007824 */ /* 0x000fe200078e0a04 */
[----:B------:R-:W-:-:S05]  /*7460*/  MOV R4, c[0x0][0x2d0] ;  /* 0x0000b40000047a02 */ /* 0x000fca0000000f00 */
[----:B------:R-:W-:-:S05]  /*7470*/  IMAD R4, R0, R4, -0x80 ;  /* 0xffffff8000047424 */ /* 0x000fca00078e0204 */
[----:B------:R-:W-:-:S05]  /*7480*/  SHF.R.S32.HI R0, RZ, 0x1f, R4 ;  /* 0x0000001fff007819 */ /* 0x000fca0000011404 */
[----:B------:R-:W-:-:S04]  /*7490*/  IMAD R0, R0, c[0x0][0x1a0], RZ ;  /* 0x0000680000007a24 */ /* 0x000fc800078e02ff */
[C---:B------:R-:W-:Y:S02]  /*74a0*/  IMAD R0, R4.reuse, c[0x0][0x1a4], R0 ;  /* 0x0000690004007a24 */ /* 0x040fe400078e0200 */
[----:B-1----:R-:W-:-:S05]  /*74b0*/  IMAD.WIDE.U32 R6, R4, c[0x0][0x1a0], RZ ;  /* 0x0000680004067a25 */ /* 0x002fca00078e00ff */
        /* <DEDUP_REMOVED lines=9> */
.L_x_2375:
[----:B------:R-:W-:-:S05]  /*7550*/  IMAD.MOV.U32 R0, RZ, RZ, c[0x0][0x1a0] ;  /* 0x00006800ff007624 */ /* 0x000fca00078e00ff */
[----:B------:R-:W-:-:S04]  /*7560*/  LEA R0, -R0, RZ, 0x7 ;  /* 0x000000ff00007211 */ /* 0x000fc800078e39ff */
[----:B------:R-:W-:Y:S02]  /*7570*/  SHF.R.S32.HI R2, RZ, 0x1f, R0 ;  /* 0x0000001fff027819 */ /* 0x000fe40000011400 */
.L_x_2376:
[----:B------:R-:W-:Y:S01]  /*7580*/  ULDC.64 UR4, c[0x0][0x1a0] ;  /* 0x0000680000047ab9 */ /* 0x000fe20000000a00 */
[C---:B------:R-:W-:Y:S01]  /*7590*/  LEA R225, P1, R0.reuse, R225, 0x1 ;  /* 0x000000e100e17211 */ /* 0x040fe200078208ff */
[----:B------:R-:W-:Y:S01]  /*75a0*/  USHF.L.U32 UR7, UR4, 0x5, URZ ;  /* 0x0000000504077899 */ /* 0x000fe2000800063f */
[----:B------:R-:W-:Y:S01]  /*75b0*/  IMAD R194, R227, 0x80, R194 ;  /* 0x00000080e3c27824 */ /* 0x000fe200078e02c2 */
[----:B------:R-:W-:Y:S01]  /*75c0*/  UMOV UR6, 0x5 ;  /* 0x0000000500067882 */ /* 0x000fe20000000000 */
[C---:B------:R-:W-:Y:S01]  /*75d0*/  LEA.HI.X R224, R0.reuse, R224, R2, 0x1, P1 ;  /* 0x000000e000e07211 */ /* 0x040fe200008f0c02 */
[----:B------:R-:W-:Y:S01]  /*75e0*/  USHF.L.U64.HI UR5, UR4, UR6, UR5 ;  /* 0x0000000604057299 */ /* 0x000fe20008010205 */
[----:B------:R-:W-:Y:S01]  /*75f0*/  IADD3 R0, P2, R0, R38, RZ ;  /* 0x0000002600007210 */ /* 0x000fe20007f5e0ff */
[----:B------:R-:W-:Y:S01]  /*7600*/  IMAD.MOV.U32 R14, RZ, RZ, R225 ;  /* 0x000000ffff0e7224 */ /* 0x000fe200078e00e1 */
[----:B------:R-:W-:Y:S01]  /*7610*/  IADD3 R4, P1, R225, UR7, RZ ;  /* 0x00000007e1047c10 */ /* 0x000fe2000ff3e0ff */
[----:B------:R-:W-:Y:S01]  /*7620*/  IMAD.MOV.U32 R15, RZ, RZ, R224 ;  /* 0x000000ffff0f7224 */ /* 0x000fe200078e00e0 */
[----:B------:R-:W-:Y:S01]  /*7630*/  ISETP.GE.AND P5, PT, R194, R193, PT ;  /* 0x000000c1c200720c */ /* 0x000fe20003fa6270 */
[----:B------:R-:W-:Y:S01]  /*7640*/  IMAD.X R2, R2, 0x1, R36, P2 ;  /* 0x0000000102027824 */ /* 0x000fe200010e0624 */
[----:B------:R-:W-:-:S02]  /*7650*/  IADD3.X R5, R224, UR5, RZ, P1, !PT ;  /* 0x00000005e0057c10 */ /* 0x000fc40008ffe4ff */
[----:B------:R-:W-:Y:S01]  /*7660*/  IADD3 R6, P1, R4, UR7, RZ ;  /* 0x0000000704067c10 */ /* 0x000fe2000ff3e0ff */
[----:B------:R-:W-:Y:S01]  /*7670*/  @!PT LDS RZ, [RZ] ;  /* 0x00000000fffff984 */ /* 0x000fe20000000800 */
[----:B------:R-:W-:Y:S01]  /*7680*/  @!PT LDS RZ, [RZ] ;  /* 0x00000000fffff984 */ /* 0x000fe20000000800 */
[----:B------:R-:W-:Y:S01]  /*7690*/  @!PT LDS RZ, [RZ] ;  /* 0x00000000fffff984 */ /* 0x000fe20000000800 */
[----:B------:R1:W-:Y:S01]  /*76a0*/  LDGSTS.E.BYPASS.LTC128B.128 [R228+0xc000], [R14.64] ;  /* 0x0c0000000ee47fae */ /* 0x0003e2000b901d48 */
        /* <DEDUP_REMOVED lines=18> */
[----:B---3--:R-:W-:-:S03]  /*77d0*/  IADD3 R4, P1, R10, UR7, RZ ;  /* 0x000000070a047c10 */ /* 0x008fc6000ff3e0ff */
[----:B------:R5:W-:Y:S01]  /*77e0*/  LDGSTS.E.BYPASS.LTC128B.128 [R228+0xe800], [R10.64] ;  /* 0x0e8000000ae47fae */ /* 0x000be2000b901d48 */
[----:B------:R-:W-:-:S03]  /*77f0*/  IADD3.X R5, R11, UR5, RZ, P1, !PT ;  /* 0x000000050b057c10 */ /* 0x000fc60008ffe4ff */
[----:B------:R5:W-:Y:S01]  /*7800*/  LDGSTS.E.BYPASS.LTC128B.128 [R228+0x12800], [R10.64+0x80] ;  /* 0x128000800ae47fae */ /* 0x000be2000b901d48 */
[----:B----4-:R-:W-:-:S03]  /*7810*/  IADD3 R6, P1, R4, UR7, RZ ;  /* 0x0000000704067c10 */ /* 0x010fc6000ff3e0ff */
[----:B------:R2:W-:Y:S01]  /*7820*/  LDGSTS.E.BYPASS.LTC128B.128 [R228+0xf000], [R4.64] ;  /* 0x0f00000004e47fae */ /* 0x0005e2000b901d48 */
[----:B------:R-:W-:-:S03]  /*7830*/  IADD3.X R7, R5, UR5, RZ, P1, !PT ;  /* 0x0000000505077c10 */ /* 0x000fc60008ffe4ff */
[----:B------:R2:W-:Y:S01]  /*7840*/  LDGSTS.E.BYPASS.LTC128B.128 [R228+0x13000], [R4.64+0x80] ;  /* 0x1300008004e47fae */ /* 0x0005e2000b901d48 */
[----:B------:R-:W-:-:S03]  /*7850*/  ISETP.GE.AND P1, PT, R133, 0x3, PT ;  /* 0x000000038500780c */ /* 0x000fc60003f26270 */
[----:B------:R2:W-:Y:S04]  /*7860*/  LDGSTS.E.BYPASS.LTC128B.128 [R228+0xf800], [R6.64] ;  /* 0x0f80000006e47fae */ /* 0x0005e8000b901d48 */
[----:B------:R2:W-:Y:S04]  /*7870*/  LDGSTS.E.BYPASS.LTC128B.128 [R228+0x13800], [R6.64+0x80] ;  /* 0x1380008006e47fae */ /* 0x0005e8000b901d48 */
[----:B------:R-:W-:Y:S04]  /*7880*/  LDSM.16.M88.4 R160, [R222] ;  /* 0x00000000dea0783b */ /* 0x000fe80000000200 */
[----:B------:R-:W3:Y:S04]  /*7890*/  LDSM.16.M88.4 R52, [R221+0x4000] ;  /* 0x00400000dd34783b */ /* 0x000ee80000000200 */
[----:B------:R-:W4:Y:S04]  /*78a0*/  LDSM.16.M88.4 R36, [R221+0x5000] ;  /* 0x00500000dd24783b */ /* 0x000f280000000200 */
[----:B------:R-:W2:Y:S04]  /*78b0*/  LDSM.16.M88.4 R44, [R221+0x4800] ;  /* 0x00480000dd2c783b */ /* 0x000ea80000000200 */
[----:B------:R-:W2:Y:S04]  /*78c0*/  LDSM.16.M88.4 R28, [R221+0x5800] ;  /* 0x00580000dd1c783b */ /* 0x000ea80000000200 */
[----:B------:R-:W2:Y:S04]  /*78d0*/  LDSM.16.M88.4 R20, [R221+0x6000] ;  /* 0x00600000dd14783b */ /* 0x000ea80000000200 */
[----:B-1----:R-:W1:Y:S04]  /*78e0*/  LDSM.16.M88.4 R12, [R221+0x6800] ;  /* 0x00680000dd0c783b */ /* 0x002e680000000200 */
[----:B------:R-:W1:Y:S04]  /*78f0*/  LDSM.16.M88.4 R168, [R221+0x7000] ;  /* 0x00700000dda8783b */ /* 0x000e680000000200 */
[----:B------:R-:W-:Y:S04]  /*7900*/  LDSM.16.M88.4 R140, [R220] ;  /* 0x00000000dc8c783b */ /* 0x000fe80000000200 */
[----:B------:R-:W1:Y:S04]  /*7910*/  LDSM.16.M88.4 R144, [R219] ;  /* 0x00000000db90783b */ /* 0x000e680000000200 */
[----:B------:R-:W1:Y:S04]  /*7920*/  LDSM.16.M88.4 R64, [R210] ;  /* 0x00000000d240783b */ /* 0x000e680000000200 */
[----:B------:R-:W1:Y:S01]  /*7930*/  LDSM.16.M88.4 R136, [R211] ;  /* 0x00000000d388783b */ /* 0x000e620000000200 */
[C---:B---3--:R-:W-:Y:S03]  /*7940*/  HMMA.16816.F32 R56, R160.reuse, R52, RZ ;  /* 0x00000034a038723c */ /* 0x048fe600000018ff */
[----:B------:R-:W3:Y:S04]  /*7950*/  LDSM.16.M88.4 R152, [R221+0x7800] ;  /* 0x00780000dd98783b */ /* 0x000ee80000000200 */
[----:B------:R-:W1:Y:S01]  /*7960*/  LDSM.16.M88.4 R60, [R209] ;  /* 0x00000000d13c783b */ /* 0x000e620000000200 */
[C---:B----4-:R-:W-:Y:S03]  /*7970*/  HMMA.16816.F32 R40, R160.reuse, R36, RZ ;  /* 0x00000024a028723c */ /* 0x050fe600000018ff */
[----:B-----5:R-:W4:Y:S04]  /*7980*/  LDSM.16.M88.4 R8, [R208] ;  /* 0x00000000d008783b */ /* 0x020f280000000200 */
[----:B--2---:R-:W2:Y:S01]  /*7990*/  LDSM.16.M88.4 R4, [R207] ;  /* 0x00000000cf04783b */ /* 0x004ea20000000200 */
[C---:B------:R-:W-:Y:S03]  /*79a0*/  HMMA.16816.F32 R52, R160.reuse, R54, RZ ;  /* 0x00000036a034723c */ /* 0x040fe600000018ff */
[----:B------:R-:W5:Y:S04]  /*79b0*/  LDSM.16.M88.4 R148, [R206] ;  /* 0x00000000ce94783b */ /* 0x000f680000000200 */
[----:B------:R-:W-:Y:S01]  /*79c0*/  LDSM.16.M88.4 R184, [R218] ;  /* 0x00000000dab8783b */ /* 0x000fe20000000200 */
[C---:B------:R-:W-:Y:S03]  /*79d0*/  HMMA.16816.F32 R36, R160.reuse, R38, RZ ;  /* 0x00000026a024723c */ /* 0x040fe600000018ff */
[----:B------:R-:W-:Y:S04]  /*79e0*/  LDSM.16.M88.4 R188, [R215+0x6800] ;  /* 0x00680000d7bc783b */ /* 0x000fe80000000200 */
[----:B------:R-:W-:Y:S01]  /*79f0*/  LDSM.16.M88.4 R156, [R217] ;  /* 0x00000000d99c783b */ /* 0x000fe20000000200 */
[C---:B------:R-:W-:Y:S03]  /*7a00*/  HMMA.16816.F32 R48, R160.reuse, R44, RZ ;  /* 0x0000002ca030723c */ /* 0x040fe600000018ff */
[----:B------:R-:W-:Y:S04]  /*7a10*/  LDSM.16.M88.4 R180, [R215+0x7000] ;  /* 0x00700000d7b4783b */ /* 0x000fe80000000200 */
[----:B------:R-:W-:Y:S01]  /*7a20*/  LDSM.16.M88.4 R176, [R215+0x7800] ;  /* 0x00780000d7b0783b */ /* 0x000fe20000000200 */
[C---:B------:R-:W-:Y:S03]  /*7a30*/  HMMA.16816.F32 R44, R160.reuse, R46, RZ ;  /* 0x0000002ea02c723c */ /* 0x040fe600000018ff */
[----:B------:R-:W0:Y:S05]  /*7a40*/  LDGDEPBAR ;  /* 0x00000000000079af */ /* 0x000e2a0000000000 */
[C---:B------:R-:W-:Y:S08]  /*7a50*/  HMMA.16816.F32 R32, R160.reuse, R28, RZ ;  /* 0x0000001ca020723c */ /* 0x040ff000000018ff */
[C---:B------:R-:W-:Y:S08]  /*7a60*/  HMMA.16816.F32 R24, R160.reuse, R20, RZ ;  /* 0x00000014a018723c */ /* 0x040ff000000018ff */
[C---:B-1----:R-:W-:Y:S08]  /*7a70*/  HMMA.16816.F32 R16, R160.reuse, R12, RZ ;  /* 0x0000000ca010723c */ /* 0x042ff000000018ff */
[C---:B------:R-:W-:Y:S08]  /*7a80*/  HMMA.16816.F32 R28, R160.reuse, R30, RZ ;  /* 0x0000001ea01c723c */ /* 0x040ff000000018ff */
[C---:B------:R-:W-:Y:S08]  /*7a90*/  HMMA.16816.F32 R20, R160.reuse, R22, RZ ;  /* 0x00000016a014723c */ /* 0x040ff000000018ff */
[C---:B------:R-:W-:Y:S08]  /*7aa0*/  HMMA.16816.F32 R12, R160.reuse, R14, RZ ;  /* 0x0000000ea00c723c */ /* 0x040ff000000018ff */
[----:B------:R-:W-:Y:S08]  /*7ab0*/  HMMA.16816.F32 R172, R160, R168, RZ ;  /* 0x000000a8a0ac723c */ /* 0x000ff000000018ff */
[C---:B------:R-:W-:Y:S08]  /*7ac0*/  HMMA.16816.F32 R56, R140.reuse, R144, R56 ;  /* 0x000000908c38723c */ /* 0x040ff00000001838 */
[C---:B------:R-:W-:Y:S01]  /*7ad0*/  HMMA.16816.F32 R52, R140.reuse, R146, R52 ;  /* 0x000000928c34723c */ /* 0x040fe20000001834 */
[----:B------:R-:W1:Y:S07]  /*7ae0*/  LDSM.16.M88.4 R144, [R205] ;  /* 0x00000000cd90783b */ /* 0x000e6e0000000200 */
[C---:B------:R-:W-:Y:S08]  /*7af0*/  HMMA.16816.F32 R40, R140.reuse, R64, R40 ;  /* 0x000000408c28723c */ /* 0x040ff00000001828 */
[----:B------:R-:W-:Y:S01]  /*7b00*/  HMMA.16816.F32 R36, R140, R66, R36 ;  /* 0x000000428c24723c */ /* 0x000fe20000001824 */
[----:B------:R-:W1:Y:S07]  /*7b10*/  LDSM.16.M88.4 R64, [R215+0x4800] ;  /* 0x00480000d740783b */ /* 0x000e6e0000000200 */
[----:B------:R-:W-:Y:S08]  /*7b20*/  HMMA.16816.F32 R168, R160, R170, RZ ;  /* 0x000000aaa0a8723c */ /* 0x000ff000000018ff */
[C---:B------:R-:W-:Y:S08]  /*7b30*/  HMMA.16816.F32 R48, R140.reuse, R136, R48 ;  /* 0x000000888c30723c */ /* 0x040ff00000001830 */
[----:B------:R-:W-:Y:S01]  /*7b40*/  HMMA.16816.F32 R44, R140, R138, R44 ;  /* 0x0000008a8c2c723c */ /* 0x000fe2000000182c */
[----:B------:R-:W1:Y:S07]  /*7b50*/  LDSM.16.M88.4 R136, [R215+0x4000] ;  /* 0x00400000d788783b */ /* 0x000e6e0000000200 */
[C---:B---3--:R-:W-:Y:S08]  /*7b60*/  HMMA.16816.F32 R164, R160.reuse, R152, RZ ;  /* 0x00000098a0a4723c */ /* 0x048ff000000018ff */
[----:B------:R-:W-:Y:S01]  /*7b70*/  HMMA.16816.F32 R160, R160, R154, RZ ;  /* 0x0000009aa0a0723c */ /* 0x000fe200000018ff */
[----:B------:R-:W-:Y:S07]  /*7b80*/  LDSM.16.M88.4 R152, [R204] ;  /* 0x00000000cc98783b */ /* 0x000fee0000000200 */
[C---:B------:R-:W-:Y:S08]  /*7b90*/  HMMA.16816.F32 R32, R140.reuse, R60, R32 ;  /* 0x0000003c8c20723c */ /* 0x040ff00000001820 */
[C---:B------:R-:W-:Y:S01]  /*7ba0*/  HMMA.16816.F32 R28, R140.reuse, R62, R28 ;  /* 0x0000003e8c1c723c */ /* 0x040fe2000000181c */
[----:B------:R-:W3:Y:S07]  /*7bb0*/  LDSM.16.M88.4 R60, [R215+0x5000] ;  /* 0x00500000d73c783b */ /* 0x000eee0000000200 */
        /* <DEDUP_REMOVED lines=9> */
[C---:B-1----:R-:W-:Y:S08]  /*7c50*/  HMMA.16816.F32 R164, R140.reuse, R144, R164 ;  /* 0x000000908ca4723c */ /* 0x042ff000000018a4 */
[----:B------:R-:W-:Y:S01]  /*7c60*/  HMMA.16816.F32 R160, R140, R146, R160 ;  /* 0x000000928ca0723c */ /* 0x000fe200000018a0 */
[----:B------:R-:W1:Y:S04]  /*7c70*/  LDSM.16.M88.4 R144, [R204+0x1000] ;  /* 0x00100000cc90783b */ /* 0x000e680000000200 */
[----:B------:R-:W-:Y:S03]  /*7c80*/  LDSM.16.M88.4 R140, [R204+0x1800] ;  /* 0x00180000cc8c783b */ /* 0x000fe60000000200 */
[C---:B------:R-:W-:Y:S08]  /*7c90*/  HMMA.16816.F32 R48, R184.reuse, R64, R48 ;  /* 0x00000040b830723c */ /* 0x040ff00000001830 */
[C---:B------:R-:W-:Y:S01]  /*7ca0*/  HMMA.16816.F32 R44, R184.reuse, R66, R44 ;  /* 0x00000042b82c723c */ /* 0x040fe2000000182c */
[----:B------:R-:W1:Y:S07]  /*7cb0*/  LDSM.16.M88.4 R64, [R204+0x2800] ;  /* 0x00280000cc40783b */ /* 0x000e6e0000000200 */
        /* <DEDUP_REMOVED lines=12> */
[C---:B------:R-:W-:Y:S08]  /*7d80*/  HMMA.16816.F32 R16, R184.reuse, R188, R16 ;  /* 0x000000bcb810723c */ /* 0x040ff00000001810 */
[----:B------:R-:W-:Y:S08]  /*7d90*/  HMMA.16816.F32 R12, R184, R190, R12 ;  /* 0x000000beb80c723c */ /* 0x000ff0000000180c */
[C---:B-----5:R-:W-:Y:S08]  /*7da0*/  HMMA.16816.F32 R48, R156.reuse, R148, R48 ;  /* 0x000000949c30723c */ /* 0x060ff00000001830 */
[C---:B------:R-:W-:Y:S01]  /*7db0*/  HMMA.16816.F32 R44, R156.reuse, R150, R44 ;  /* 0x000000969c2c723c */ /* 0x040fe2000000182c */
[----:B------:R-:W3:Y:S07]  /*7dc0*/  LDSM.16.M88.4 R148, [R204+0x3800] ;  /* 0x00380000cc94783b */ /* 0x000eee0000000200 */
[C---:B------:R-:W-:Y:S08]  /*7dd0*/  HMMA.16816.F32 R56, R156.reuse, R152, R56 ;  /* 0x000000989c38723c */ /* 0x040ff00000001838 */
[----:B------:R-:W-:Y:S08]  /*7de0*/  HMMA.16816.F32 R52, R156, R154, R52 ;  /* 0x0000009a9c34723c */ /* 0x000ff00000001834 */
[C---:B------:R-:W-:Y:S08]  /*7df0*/  HMMA.16816.F32 R172, R184.reuse, R180, R172 ;  /* 0x000000b4b8ac723c */ /* 0x040ff000000018ac */
[----:B------:R-:W-:Y:S01]  /*7e00*/  HMMA.16816.F32 R168, R184, R182, R168 ;  /* 0x000000b6b8a8723c */ /* 0x000fe200000018a8 */
[----:B------:R-:W4:Y:S07]  /*7e10*/  LDSM.16.M88.4 R180, [R221+0x8800] ;  /* 0x00880000ddb4783b */ /* 0x000f2e0000000200 */
[C---:B-1----:R-:W-:Y:S08]  /*7e20*/  HMMA.16816.F32 R40, R156.reuse, R144, R40 ;  /* 0x000000909c28723c */ /* 0x042ff00000001828 */
[C---:B------:R-:W-:Y:S01]  /*7e30*/  HMMA.16816.F32 R152, R156.reuse, R146, R36 ;  /* 0x000000929c98723c */ /* 0x040fe20000001824 */
[----:B------:R-:W-:Y:S04]  /*7e40*/  LDSM.16.M88.4 R144, [R220+0x2000] ;  /* 0x00200000dc90783b */ /* 0x000fe80000000200 */
[----:B------:R-:W1:Y:S03]  /*7e50*/  LDSM.16.M88.4 R36, [R203] ;  /* 0x00000000cb24783b */ /* 0x000e660000000200 */
[C---:B------:R-:W-:Y:S08]  /*7e60*/  HMMA.16816.F32 R16, R156.reuse, R64, R16 ;  /* 0x000000409c10723c */ /* 0x040ff00000001810 */
[----:B------:R-:W-:Y:S01]  /*7e70*/  HMMA.16816.F32 R12, R156, R66, R12 ;  /* 0x000000429c0c723c */ /* 0x000fe2000000180c */
[----:B------:R-:W5:Y:S07]  /*7e80*/  LDSM.16.M88.4 R64, [R221+0x9800] ;  /* 0x00980000dd40783b */ /* 0x000f6e0000000200 */
[C---:B------:R-:W-:Y:S08]  /*7e90*/  HMMA.16816.F32 R164, R184.reuse, R176, R164 ;  /* 0x000000b0b8a4723c */ /* 0x040ff000000018a4 */
[----:B------:R-:W-:Y:S01]  /*7ea0*/  HMMA.16816.F32 R160, R184, R178, R160 ;  /* 0x000000b2b8a0723c */ /* 0x000fe200000018a0 */
[----:B------:R-:W-:Y:S07]  /*7eb0*/  LDSM.16.M88.4 R176, [R221+0x9000] ;  /* 0x00900000ddb0783b */ /* 0x000fee0000000200 */
[----:B------:R-:W-:Y:S08]  /*7ec0*/  HMMA.16816.F32 R32, R156, R140, R32 ;  /* 0x0000008c9c20723c */ /* 0x000ff00000001820 */
[C---:B--2---:R-:W-:Y:S08]  /*7ed0*/  HMMA.16816.F32 R56, R8.reuse, R4, R56 ;  /* 0x000000040838723c */ /* 0x044ff00000001838 */
[----:B------:R-:W-:Y:S01]  /*7ee0*/  HMMA.16816.F32 R52, R8, R6, R52 ;  /* 0x000000060834723c */ /* 0x000fe20000001834 */
[----:B------:R-:W2:Y:S07]  /*7ef0*/  LDSM.16.M88.4 R4, [R202] ;  /* 0x00000000ca04783b */ /* 0x000eae0000000200 */
[C---:B------:R-:W-:Y:S01]  /*7f00*/  HMMA.16816.F32 R28, R156.reuse, R142, R28 ;  /* 0x0000008e9c1c723c */ /* 0x040fe2000000181c */
[----:B------:R-:W-:Y:S07]  /*7f10*/  LDSM.16.M88.4 R140, [R221+0xa000] ;  /* 0x00a00000dd8c783b */ /* 0x000fee0000000200 */
        /* <DEDUP_REMOVED lines=10> */
[C---:B----4-:R-:W-:Y:S08]  /*7fc0*/  HMMA.16816.F32 R48, R8.reuse, R180, R48 ;  /* 0x000000b40830723c */ /* 0x050ff00000001830 */
[----:B------:R-:W-:Y:S08]  /*7fd0*/  HMMA.16816.F32 R44, R8, R182, R44 ;  /* 0x000000b6082c723c */ /* 0x000ff0000000182c */
[----:B-1----:R-:W-:Y:S08]  /*7fe0*/  HMMA.16816.F32 R56, R144, R36, R56 ;  /* 0x000000249038723c */ /* 0x002ff00000001838 */
[----:B-----5:R-:W-:Y:S08]  /*7ff0*/  HMMA.16816.F32 R32, R8, R64, R32 ;  /* 0x000000400820723c */ /* 0x020ff00000001820 */
[----:B------:R-:W-:Y:S01]  /*8000*/  HMMA.16816.F32 R52, R144, R38, R52 ;  /* 0x000000269034723c */ /* 0x000fe20000001834 */
[----:B------:R-:W-:Y:S07]  /*8010*/  LDSM.16.M88.4 R36, [R201] ;  /* 0x00000000c924783b */ /* 0x000fee0000000200 */
        /* <DEDUP_REMOVED lines=8> */
[C---:B------:R-:W-:Y:S01]  /*80a0*/  HMMA.16816.F32 R176, R8.reuse, R178, R152 ;  /* 0x000000b208b0723c */ /* 0x040fe20000001898 */
[----:B------:R-:W-:Y:S07]  /*80b0*/  LDSM.16.M88.4 R152, [R217+0x2000] ;  /* 0x00200000d998783b */ /* 0x000fee0000000200 */
[----:B---3--:R-:W-:Y:S01]  /*80c0*/  HMMA.16816.F32 R60, R8, R156, R16 ;  /* 0x0000009c083c723c */ /* 0x008fe20000001810 */
[----:B------:R-:W3:Y:S07]  /*80d0*/  LDSM.16.M88.4 R16, [R204+0x4800] ;  /* 0x00480000cc10783b */ /* 0x000eee0000000200 */
[C---:B-1----:R-:W-:Y:S08]  /*80e0*/  HMMA.16816.F32 R48, R136.reuse, R28, R48 ;  /* 0x0000001c8830723c */ /* 0x042ff00000001830 */
[----:B------:R-:W-:Y:S01]  /*80f0*/  HMMA.16816.F32 R44, R136, R30, R44 ;  /* 0x0000001e882c723c */ /* 0x000fe2000000182c */
[----:B------:R-:W1:Y:S07]  /*8100*/  LDSM.16.M88.4 R28, [R200] ;  /* 0x00000000c81c783b */ /* 0x000e6e0000000200 */
[C---:B------:R-:W-:Y:S08]  /*8110*/  HMMA.16816.F32 R24, R8.reuse, R140, R24 ;  /* 0x0000008c0818723c */ /* 0x040ff00000001818 */
[C---:B------:R-:W-:Y:S01]  /*8120*/  HMMA.16816.F32 R20, R8.reuse, R142, R20 ;  /* 0x0000008e0814723c */ /* 0x040fe20000001814 */
[----:B------:R-:W4:Y:S07]  /*8130*/  LDSM.16.M88.4 R140, [R215+0x9000] ;  /* 0x00900000d78c783b */ /* 0x000f2e0000000200 */
[----:B--2---:R-:W-:Y:S08]  /*8140*/  HMMA.16816.F32 R172, R8, R4, R172 ;  /* 0x0000000408ac723c */ /* 0x004ff000000018ac */
[----:B---3--:R-:W-:Y:S08]  /*8150*/  HMMA.16816.F32 R48, R152, R16, R48 ;  /* 0x000000109830723c */ /* 0x008ff00000001830 */
[----:B------:R-:W-:Y:S01]  /*8160*/  HMMA.16816.F32 R168, R8, R6, R168 ;  /* 0x0000000608a8723c */ /* 0x000fe200000018a8 */
[----:B------:R-:W2:Y:S07]  /*8170*/  LDSM.16.M88.4 R4, [R215+0x9800] ;  /* 0x00980000d704783b */ /* 0x000eae0000000200 */
[----:B------:R-:W-:Y:S07]  /*8180*/  HMMA.16816.F32 R52, R152, R150, R52 ;  /* 0x000000969834723c */ /* 0x000fee0000001834 */
[----:B------:R-:W-:Y:S01]  /*8190*/  IADD3 R150, R194, 0x40, RZ ;  /* 0x00000040c2967810 */ /* 0x000fe20007ffe0ff */
[----:B------:R-:W-:Y:S01]  /*81a0*/  HMMA.16816.F32 R40, R144, R36, R40 ;  /* 0x000000249028723c */ /* 0x000fe20000001828 */
[----:B------:R-:W-:-:S02]  /*81b0*/  FMUL.FTZ R48, R48, c[0x0][0x2ec] ;  /* 0x0000bb0030307a20 */ /* 0x000fc40000410000 */
[----:B------:R-:W-:Y:S02]  /*81c0*/  FMUL.FTZ R49, R49, c[0x0][0x2ec] ;  /* 0x0000bb0031317a20 */ /* 0x000fe40000410000 */
[----:B------:R-:W-:-:S03]  /*81d0*/  FMUL.FTZ R50, R50, c[0x0][0x2ec] ;  /* 0x0000bb0032327a20 */ /* 0x000fc60000410000 */
[----:B------:R-:W-:Y:S01]  /*81e0*/  HMMA.16816.F32 R176, R144, R38, R176 ;  /* 0x0000002690b0723c */ /* 0x000fe200000018b0 */
[----:B------:R-:W3:Y:S07]  /*81f0*/  LDSM.16.M88.4 R36, [R204+0x5000] ;  /* 0x00500000cc24783b */ /* 0x000eee0000000200 */
[----:B------:R-:W-:Y:S01]  /*8200*/  HMMA.16816.F32 R56, R152, R148, R56 ;  /* 0x000000949838723c */ /* 0x000fe20000001838 */
[----:B------:R-:W-:Y:S02]  /*8210*/  FMUL.FTZ R52, R52, c[0x0][0x2ec] ;  /* 0x0000bb0034347a20 */ /* 0x000fe40000410000 */
[----:B------:R-:W-:-:S02]  /*8220*/  FMUL.FTZ R53, R53, c[0x0][0x2ec] ;  /* 0x0000bb0035357a20 */ /* 0x000fc40000410000 */
[----:B------:R-:W-:Y:S02]  /*8230*/  FMUL.FTZ R54, R54, c[0x0][0x2ec] ;  /* 0x0000bb0036367a20 */ /* 0x000fe40000410000 */
[----:B------:R-:W-:Y:S01]  /*8240*/  FMUL.FTZ R55, R55, c[0x0][0x2ec] ;  /* 0x0000bb0037377a20 */ /* 0x000fe20000410000 */
[C---:B-1----:R-:W-:Y:S01]  /*8250*/  HMMA.16816.F32 R32, R144.reuse, R28, R32 ;  /* 0x0000001c9020723c */ /* 0x042fe20000001820 */
[----:B------:R-:W-:Y:S07]  /*8260*/  MUFU.TANH R148, R54 ;  /* 0x0000003600947308 */ /* 0x000fee0000002400 */
[----:B------:R-:W-:Y:S01]  /*8270*/  HMMA.16816.F32 R64, R144, R30, R64 ;  /* 0x0000001e9040723c */ /* 0x000fe20000001840 */
[----:B------:R-:W1:Y:S01]  /*8280*/  LDSM.16.M88.4 R28, [R198] ;  /* 0x00000000c61c783b */ /* 0x000e620000000200 */
[----:B------:R-:W-:Y:S06]  /*8290*/  MUFU.TANH R149, R55 ;  /* 0x0000003700957308 */ /* 0x000fec0000002400 */
[----:B------:R-:W-:Y:S01]  /*82a0*/  HMMA.16816.F32 R44, R152, R18, R44 ;  /* 0x00000012982c723c */ /* 0x000fe2000000182c */
[----:B------:R-:W5:Y:S01]  /*82b0*/  LDSM.16.M88.4 R16, [R221+0xb800] ;  /* 0x00b80000dd10783b */ /* 0x000f620000000200 */
[----:B------:R-:W-:-:S02]  /*82c0*/  FMUL.FTZ R0, R56, c[0x0][0x2ec] ;  /* 0x0000bb0038007a20 */ /* 0x000fc40000410000 */
[----:B------:R-:W-:Y:S02]  /*82d0*/  FMUL.FTZ R56, R57, c[0x0][0x2ec] ;  /* 0x0000bb0039387a20 */ /* 0x000fe40000410000 */
[----:B------:R-:W-:Y:S01]  /*82e0*/  FMUL.FTZ R2, R58, c[0x0][0x2ec] ;  /* 0x0000bb003a027a20 */ /* 0x000fe20000410000 */
[----:B------:R-:W-:Y:S01]  /*82f0*/  MUFU.TANH R57, R52 ;  /* 0x0000003400397308 */ /* 0x000fe20000002400 */
[----:B----4-:R-:W-:Y:S01]  /*8300*/  HMMA.16816.F32 R40, R136, R140, R40 ;  /* 0x0000008c8828723c */ /* 0x010fe20000001828 */
[----:B------:R-:W-:-:S06]  /*8310*/  FMUL.FTZ R59, R59, c[0x0][0x2ec] ;  /* 0x0000bb003b3b7a20 */ /* 0x000fcc0000410000 */
[----:B------:R-:W-:Y:S01]  /*8320*/  MUFU.TANH R140, R48 ;  /* 0x00000030008c7308 */ /* 0x000fe20000002400 */
[----:B------:R-:W-:Y:S07]  /*8330*/  HMMA.16816.F32 R176, R136, R142, R176 ;  /* 0x0000008e88b0723c */ /* 0x000fee00000018b0 */
[----:B------:R-:W-:Y:S01]  /*8340*/  MUFU.TANH R141, R49 ;  /* 0x00000031008d7308 */ /* 0x000fe20000002400 */
[----:B------:R-:W-:Y:S01]  /*8350*/  FMUL.FTZ R143, R51, c[0x0][0x2ec] ;  /* 0x0000bb00338f7a20 */ /* 0x000fe20000410000 */
[----:B------:R-:W-:Y:S01]  /*8360*/  HMMA.16816.F32 R12, R8, R158, R12 ;  /* 0x0000009e080c723c */ /* 0x000fe2000000180c */
[----:B------:R-:W-:-:S02]  /*8370*/  FMUL.FTZ R45, R45, c[0x0][0x2ec] ;  /* 0x0000bb002d2d7a20 */ /* 0x000fc40000410000 */
[----:B------:R-:W-:Y:S02]  /*8380*/  FMUL.FTZ R44, R44, c[0x0][0x2ec] ;  /* 0x0000bb002c2c7a20 */ /* 0x000fe40000410000 */
[----:B------:R-:W-:Y:S01]  /*8390*/  FMUL.FTZ R47, R47, c[0x0][0x2ec] ;  /* 0x0000bb002f2f7a20 */ /* 0x000fe20000410000 */
[----:B------:R4:W-:Y:S01]  /*83a0*/  MUFU.TANH R142, R50 ;  /* 0x00000032008e7308 */ /* 0x0009e20000002400 */
[----:B------:R-:W-:Y:S01]  /*83b0*/  FMUL.FTZ R46, R46, c[0x0][0x2ec] ;  /* 0x0000bb002e2e7a20 */ /* 0x000fe20000410000 */
[C---:B--2---:R-:W-:Y:S06]  /*83c0*/  HMMA.16816.F32 R32, R136.reuse, R4, R32 ;  /* 0x000000048820723c */ /* 0x044fec0000001820 */
[----:B------:R2:W-:Y:S02]  /*83d0*/  MUFU.TANH R58, R53 ;  /* 0x00000035003a7308 */ /* 0x0005e40000002400 */
[----:B------:R-:W-:Y:S01]  /*83e0*/  HMMA.16816.F32 R64, R136, R6, R64 ;  /* 0x000000068840723c */ /* 0x000fe20000001840 */
[----:B------:R-:W-:Y:S04]  /*83f0*/  LDSM.16.M88.4 R4, [R197] ;  /* 0x00000000c504783b */ /* 0x000fe80000000200 */
[----:B----4-:R-:W4:Y:S01]  /*8400*/  LDSM.16.M88.4 R48, [R204+0x5800] ;  /* 0x00580000cc30783b */ /* 0x010f220000000200 */
[----:B------:R-:W1:Y:S02]  /*8410*/  MUFU.TANH R0, R0 ;  /* 0x0000000000007308 */ /* 0x000e640000002400 */
[C---:B---3--:R-:W-:Y:S01]  /*8420*/  HMMA.16816.F32 R40, R152.reuse, R36, R40 ;  /* 0x000000249828723c */ /* 0x048fe20000001828 */
[----:B--2---:R-:W2:Y:S05]  /*8430*/  LDSM.16.M88.4 R52, [R199] ;  /* 0x00000000c734783b */ /* 0x004eaa0000000200 */
[----:B------:R-:W3:Y:S02]  /*8440*/  MUFU.TANH R56, R56 ;  /* 0x0000003800387308 */ /* 0x000ee40000002400 */
[----:B------:R-:W-:Y:S01]  /*8450*/  HMMA.16816.F32 R176, R152, R38, R176 ;  /* 0x0000002698b0723c */ /* 0x000fe200000018b0 */
[----:B------:R-:W2:Y:S01]  /*8460*/  LDSM.16.M88.4 R36, [R215+0xa000] ;  /* 0x00a00000d724783b */ /* 0x000ea20000000200 */
[----:B-1----:R-:W-:-:S06]  /*8470*/  FSEL R0, R0, -INF , !P5 ;  /* 0xff80000000007808 */ /* 0x002fcc0006800000 */
[C---:B------:R-:W-:Y:S01]  /*8480*/  HMMA.16816.F32 R60, R144.reuse, R28, R60 ;  /* 0x0000001c903c723c */ /* 0x040fe2000000183c */
[----:B------:R-:W1:Y:S07]  /*8490*/  MUFU.TANH R2, R2 ;  /* 0x0000000200027308 */ /* 0x000e6e0000002400 */
[----:B------:R-:W-:Y:S01]  /*84a0*/  HMMA.16816.F32 R12, R144, R30, R12 ;  /* 0x0000001e900c723c */ /* 0x000fe2000000180c */
[----:B------:R-:W1:Y:S01]  /*84b0*/  LDSM.16.M88.4 R28, [R215+0xa800] ;  /* 0x00a80000d71c783b */ /* 0x000e620000000200 */
[----:B------:R-:W1:Y:S01]  /*84c0*/  MUFU.TANH R59, R59 ;  /* 0x0000003b003b7308 */ /* 0x000e620000002400 */
[----:B------:R-:W-:-:S02]  /*84d0*/  FMUL.FTZ R40, R40, c[0x0][0x2ec] ;  /* 0x0000bb0028287a20 */ /* 0x000fc40000410000 */
[----:B------:R-:W-:Y:S02]  /*84e0*/  FMUL.FTZ R41, R41, c[0x0][0x2ec] ;  /* 0x0000bb0029297a20 */ /* 0x000fe40000410000 */
[----:B------:R-:W-:Y:S01]  /*84f0*/  FMUL.FTZ R43, R43, c[0x0][0x2ec] ;  /* 0x0000bb002b2b7a20 */ /* 0x000fe20000410000 */
[C---:B-----5:R-:W-:Y:S01]  /*8500*/  HMMA.16816.F32 R164, R8.reuse, R16, R164 ;  /* 0x0000001008a4723c */ /* 0x060fe200000018a4 */
[----:B------:R-:W-:Y:S01]  /*8510*/  FMUL.FTZ R42, R42, c[0x0][0x2ec] ;  /* 0x0000bb002a2a7a20 */ /* 0x000fe20000410000 */
[----:B------:R-:W5:Y:S06]  /*8520*/  MUFU.TANH R45, R45 ;  /* 0x0000002d002d7308 */ /* 0x000f6c0000002400 */
[----:B------:R-:W-:Y:S01]  /*8530*/  HMMA.16816.F32 R160, R8, R18, R160 ;  /* 0x0000001208a0723c */ /* 0x000fe200000018a0 */
[----:B------:R-:W1:Y:S01]  /*8540*/  LDSM.16.M88.4 R16, [R196] ;  /* 0x00000000c410783b */ /* 0x000e620000000200 */
[----:B------:R-:W1:Y:S03]  /*8550*/  MUFU.TANH R44, R44 ;  /* 0x0000002c002c7308 */ /* 0x000e660000002400 */
[----:B------:R-:W1:Y:S03]  /*8560*/  LDSM.16.M88.4 R8, [R204+0x6000] ;  /* 0x00600000cc08783b */ /* 0x000e660000000200 */
[----:B----4-:R-:W-:Y:S02]  /*8570*/  HMMA.16816.F32 R32, R152, R48, R32 ;  /* 0x000000309820723c */ /* 0x010fe40000001820 */
[----:B------:R-:W4:Y:S05]  /*8580*/  MUFU.TANH R143, R143 ;  /* 0x0000008f008f7308 */ /* 0x000f2a0000002400 */
[----:B------:R-:W-:Y:S01]  /*8590*/  FMUL.FTZ R48, R178, c[0x0][0x2ec] ;  /* 0x0000bb00b2307a20 */ /* 0x000fe20000410000 */
[C---:B--2---:R-:W-:Y:S01]  /*85a0*/  HMMA.16816.F32 R24, R144.reuse, R52, R24 ;  /* 0x000000349018723c */ /* 0x044fe20000001818 */
[----:B------:R-:W-:Y:S01]  /*85b0*/  FMUL.FTZ R49, R177, c[0x0][0x2ec] ;  /* 0x0000bb00b1317a20 */ /* 0x000fe20000410000 */
[----:B------:R-:W2:Y:S05]  /*85c0*/  MUFU.TANH R47, R47 ;  /* 0x0000002f002f7308 */ /* 0x000eaa0000002400 */
[----:B------:R-:W-:Y:S01]  /*85d0*/  FMUL.FTZ R52, R176, c[0x0][0x2ec] ;  /* 0x0000bb00b0347a20 */ /* 0x000fe20000410000 */
[C---:B------:R-:W-:Y:S02]  /*85e0*/  HMMA.16816.F32 R20, R144.reuse, R54, R20 ;  /* 0x000000369014723c */ /* 0x040fe40000001814 */
[----:B------:R-:W1:Y:S05]  /*85f0*/  MUFU.TANH R40, R40 ;  /* 0x0000002800287308 */ /* 0x000e6a0000002400 */
[----:B------:R-:W-:Y:S01]  /*8600*/  FMUL.FTZ R55, R179, c[0x0][0x2ec] ;  /* 0x0000bb00b3377a20 */ /* 0x000fe20000410000 */
[----:B------:R-:W-:Y:S01]  /*8610*/  HMMA.16816.F32 R172, R144, R4, R172 ;  /* 0x0000000490ac723c */ /* 0x000fe200000018ac */
[----:B------:R-:W-:Y:S01]  /*8620*/  FMUL.FTZ R32, R32, c[0x0][0x2ec] ;  /* 0x0000bb0020207a20 */ /* 0x000fe20000410000 */
[----:B------:R-:W-:Y:S01]  /*8630*/  MUFU.TANH R41, R41 ;  /* 0x0000002900297308 */ /* 0x000fe20000002400 */
[----:B------:R-:W-:-:S02]  /*8640*/  FMUL.FTZ R33, R33, c[0x0][0x2ec] ;  /* 0x0000bb0021217a20 */ /* 0x000fc40000410000 */
[----:B------:R-:W-:Y:S02]  /*8650*/  FMUL.FTZ R34, R34, c[0x0][0x2ec] ;  /* 0x0000bb0022227a20 */ /* 0x000fe40000410000 */
[----:B------:R-:W-:Y:S01]  /*8660*/  FMUL.FTZ R35, R35, c[0x0][0x2ec] ;  /* 0x0000bb0023237a20 */ /* 0x000fe20000410000 */
[----:B------:R-:W-:Y:S01]  /*8670*/  HMMA.16816.F32 R168, R144, R6, R168 ;  /* 0x0000000690a8723c */ /* 0x000fe200000018a8 */
[----:B------:R-:W2:Y:S01]  /*8680*/  LDSM.16.M88.4 R4, [R204+0x6800] ;  /* 0x00680000cc04783b */ /* 0x000ea20000000200 */
[----:B------:R-:W-:Y:S06]  /*8690*/  MUFU.TANH R54, R32 ;  /* 0x0000002000367308 */ /* 0x000fec0000002400 */
[C---:B------:R-:W-:Y:S02]  /*86a0*/  HMMA.16816.F32 R24, R136.reuse, R36, R24 ;  /* 0x000000248818723c */ /* 0x040fe40000001818 */
[----:B------:R-:W-:Y:S06]  /*86b0*/  MUFU.TANH R53, R33 ;  /* 0x0000002100357308 */ /* 0x000fec0000002400 */
[C---:B------:R-:W-:Y:S02]  /*86c0*/  HMMA.16816.F32 R20, R136.reuse, R38, R20 ;  /* 0x000000268814723c */ /* 0x040fe40000001814 */
[----:B------:R-:W-:Y:S06]  /*86d0*/  MUFU.TANH R36, R34 ;  /* 0x0000002200247308 */ /* 0x000fec0000002400 */
[----:B-1----:R-:W-:Y:S02]  /*86e0*/  HMMA.16816.F32 R60, R136, R28, R60 ;  /* 0x0000001c883c723c */ /* 0x002fe4000000183c */
[----:B------:R1:W-:Y:S06]  /*86f0*/  MUFU.TANH R37, R35 ;  /* 0x0000002300257308 */ /* 0x0003ec0000002400 */
[C---:B------:R-:W-:Y:S02]  /*8700*/  HMMA.16816.F32 R164, R144.reuse, R16, R164 ;  /* 0x0000001090a4723c */ /* 0x040fe400000018a4 */
[----:B------:R-:W2:Y:S06]  /*8710*/  MUFU.TANH R52, R52 ;  /* 0x0000003400347308 */ /* 0x000eac0000002400 */
[----:B------:R-:W-:Y:S01]  /*8720*/  HMMA.16816.F32 R160, R144, R18, R160 ;  /* 0x0000001290a0723c */ /* 0x000fe200000018a0 */
[----:B------:R-:W-:Y:S01]  /*8730*/  LDSM.16.M88.4 R16, [R215+0xb800] ;  /* 0x00b80000d710783b */ /* 0x000fe20000000200 */
[----:B------:R-:W2:Y:S03]  /*8740*/  MUFU.TANH R46, R46 ;  /* 0x0000002e002e7308 */ /* 0x000ea60000002400 */
[----:B-1----:R-:W1:Y:S02]  /*8750*/  LDSM.16.M88.4 R32, [R215+0xb000] ;  /* 0x00b00000d720783b */ /* 0x002e640000000200 */
[C---:B------:R-:W-:Y:S01]  /*8760*/  IADD3 R147, R194.reuse, 0x41, RZ ;  /* 0x00000041c2937810 */ /* 0x040fe20007ffe0ff */
[----:B------:R-:W-:Y:S02]  /*8770*/  HMMA.16816.F32 R12, R136, R30, R12 ;  /* 0x0000001e880c723c */ /* 0x000fe4000000180c */
[----:B------:R-:W1:Y:S06]  /*8780*/  MUFU.TANH R43, R43 ;  /* 0x0000002b002b7308 */ /* 0x000e6c0000002400 */
[C---:B------:R-:W-:Y:S02]  /*8790*/  HMMA.16816.F32 R24, R152.reuse, R8, R24 ;  /* 0x000000089818723c */ /* 0x040fe40000001818 */
[----:B------:R-:W1:Y:S06]  /*87a0*/  MUFU.TANH R42, R42 ;  /* 0x0000002a002a7308 */ /* 0x000e6c0000002400 */
[C---:B------:R-:W-:Y:S01]  /*87b0*/  HMMA.16816.F32 R20, R152.reuse, R10, R20 ;  /* 0x0000000a9814723c */ /* 0x040fe20000001814 */
[----:B------:R-:W4:Y:S01]  /*87c0*/  LDSM.16.M88.4 R8, [R204+0x7000] ;  /* 0x00700000cc08783b */ /* 0x000f220000000200 */
[----:B------:R-:W1:Y:S06]  /*87d0*/  MUFU.TANH R48, R48 ;  /* 0x0000003000307308 */ /* 0x000e6c0000002400 */
[C---:B--2---:R-:W-:Y:S02]  /*87e0*/  HMMA.16816.F32 R60, R152.reuse, R4, R60 ;  /* 0x00000004983c723c */ /* 0x044fe4000000183c */
[----:B------:R-:W-:Y:S05]  /*87f0*/  MUFU.TANH R49, R49 ;  /* 0x0000003100317308 */ /* 0x000fea0000002400 */
[C---:B------:R-:W-:Y:S01]  /*8800*/  IADD3 R4, R194.reuse, 0x1, RZ ;  /* 0x00000001c2047810 */ /* 0x040fe20007ffe0ff */
[C---:B------:R-:W-:Y:S01]  /*8810*/  HMMA.16816.F32 R64, R152.reuse, R50, R64 ;  /* 0x000000329840723c */ /* 0x040fe20000001840 */
[----:B------:R-:W-:Y:S01]  /*8820*/  IADD3 R5, R194, 0x8, RZ ;  /* 0x00000008c2057810 */ /* 0x000fe20007ffe0ff */
[----:B------:R-:W-:Y:S01]  /*8830*/  FMUL.FTZ R25, R25, c[0x0][0x2ec] ;  /* 0x0000bb0019197a20 */ /* 0x000fe20000410000 */
[-C--:B------:R-:W-:Y:S01]  /*8840*/  ISETP.GE.AND P2, PT, R4, R193.reuse, PT ;  /* 0x000000c10400720c */ /* 0x080fe20003f46270 */
[----:B------:R-:W-:Y:S01]  /*8850*/  FMUL.FTZ R24, R24, c[0x0][0x2ec] ;  /* 0x0000bb0018187a20 */ /* 0x000fe20000410000 */
[-C--:B------:R-:W-:Y:S01]  /*8860*/  ISETP.GE.AND P4, PT, R4, R192.reuse, PT ;  /* 0x000000c00400720c */ /* 0x080fe20003f86270 */
[----:B------:R-:W-:Y:S01]  /*8870*/  MUFU.TANH R29, R25 ;  /* 0x00000019001d7308 */ /* 0x000fe20000002400 */
[----:B------:R-:W-:Y:S01]  /*8880*/  IADD3 R4, R194, 0x9, RZ ;  /* 0x00000009c2047810 */ /* 0x000fe20007ffe0ff */
[----:B------:R-:W-:Y:S01]  /*8890*/  HMMA.16816.F32 R12, R152, R6, R12 ;  /* 0x00000006980c723c */ /* 0x000fe2000000180c */
[----:B---3--:R-:W-:Y:S01]  /*88a0*/  FSEL R56, R56, -INF , !P2 ;  /* 0xff80000038387808 */ /* 0x008fe20005000000 */
[----:B------:R-:W-:Y:S01]  /*88b0*/  FMUL.FTZ R22, R22, c[0x0][0x2ec] ;  /* 0x0000bb0016167a20 */ /* 0x000fe20000410000 */
[-C--:B------:R-:W-:Y:S01]  /*88c0*/  ISETP.GE.AND P6, PT, R5, R193.reuse, PT ;  /* 0x000000c10500720c */ /* 0x080fe20003fc6270 */
[----:B------:R-:W-:Y:S01]  /*88d0*/  FMUL.FTZ R23, R23, c[0x0][0x2ec] ;  /* 0x0000bb0017177a20 */ /* 0x000fe20000410000 */
[-C--:B------:R-:W-:Y:S01]  /*88e0*/  ISETP.GE.AND P3, PT, R5, R192.reuse, PT ;  /* 0x000000c00500720c */ /* 0x080fe20003f66270 */
[----:B------:R-:W-:Y:S01]  /*88f0*/  FMUL.FTZ R26, R26, c[0x0][0x2ec] ;  /* 0x0000bb001a1a7a20 */ /* 0x000fe20000410000 */
[C---:B------:R-:W-:Y:S01]  /*8900*/  ISETP.GE.AND P5, PT, R4.reuse, R193, PT ;  /* 0x000000c10400720c */ /* 0x040fe20003fa6270 */
[----:B-1----:R-:W-:Y:S01]  /*8910*/  HMMA.16816.F32 R172, R136, R32, R172 ;  /* 0x0000002088ac723c */ /* 0x002fe200000018ac */
[----:B------:R-:W-:Y:S01]  /*8920*/  ISETP.GE.AND P2, PT, R4, R192, PT ;  /* 0x000000c00400720c */ /* 0x000fe20003f46270 */
[----:B------:R-:W-:Y:S01]  /*8930*/  FMUL.FTZ R60, R60, c[0x0][0x2ec] ;  /* 0x0000bb003c3c7a20 */ /* 0x000fe20000410000 */
[----:B------:R-:W1:Y:S01]  /*8940*/  LDSM.16.M88.4 R4, [R204+0x7800] ;  /* 0x00780000cc04783b */ /* 0x000e620000000200 */
[----:B------:R-:W-:Y:S01]  /*8950*/  FSEL R148, R148, -INF , !P3 ;  /* 0xff80000094947808 */ /* 0x000fe20005800000 */
[----:B------:R-:W-:Y:S01]  /*8960*/  MUFU.TANH R30, R22 ;  /* 0x00000016001e7308 */ /* 0x000fe20000002400 */
[----:B------:R-:W-:Y:S01]  /*8970*/  FMUL.FTZ R21, R21, c[0x0][0x2ec] ;  /* 0x0000bb0015157a20 */ /* 0x000fe20000410000 */
[----:B------:R-:W-:-:S04]  /*8980*/  DEPBAR.LE SB0, 0x0 ;  /* 0x000080000000791a */ /* 0x000fc80000000000 */
[----:B------:R-:W-:Y:S01]  /*8990*/  FMUL.FTZ R66, R66, c[0x0][0x2ec] ;  /* 0x0000bb0042427a20 */ /* 0x000fe20000410000 */
[C---:B------:R-:W-:Y:S01]  /*89a0*/  HMMA.16816.F32 R164, R136.reuse, R16, R164 ;  /* 0x0000001088a4723c */ /* 0x040fe200000018a4 */
[----:B------:R-:W-:Y:S01]  /*89b0*/  FMUL.FTZ R38, R64, c[0x0][0x2ec] ;  /* 0x0000bb0040267a20 */ /* 0x000fe20000410000 */
[----:B------:R-:W-:Y:S01]  /*89c0*/  MUFU.TANH R50, R24 ;  /* 0x0000001800327308 */ /* 0x000fe20000002400 */
[----:B------:R-:W-:Y:S02]  /*89d0*/  FMUL.FTZ R39, R65, c[0x0][0x2ec] ;  /* 0x0000bb0041277a20 */ /* 0x000fe40000410000 */
[----:B------:R-:W-:Y:S02]  /*89e0*/  FMUL.FTZ R12, R12, c[0x0][0x2ec] ;  /* 0x0000bb000c0c7a20 */ /* 0x000fe40000410000 */
[C---:B------:R-:W-:Y:S01]  /*89f0*/  IADD3 R16, R194.reuse, 0x11, RZ ;  /* 0x00000011c2107810 */ /* 0x040fe20007ffe0ff */
[----:B------:R-:W-:Y:S01]  /*8a00*/  HMMA.16816.F32 R168, R136, R34, R168 ;  /* 0x0000002288a8723c */ /* 0x000fe200000018a8 */
[----:B------:R-:W-:Y:S01]  /*8a10*/  IADD3 R17, R194, 0x10, RZ ;  /* 0x00000010c2117810 */ /* 0x000fe20007ffe0ff */
[----:B------:R-:W-:Y:S01]  /*8a20*/  MUFU.TANH R156, R66 ;  /* 0x00000042009c7308 */ /* 0x000fe20000002400 */
[----:B------:R-:W-:Y:S01]  /*8a30*/  ISETP.GE.AND P3, PT, R16, R192, PT ;  /* 0x000000c01000720c */ /* 0x000fe20003f66270 */
[----:B------:R-:W-:-:S02]  /*8a40*/  FMUL.FTZ R20, R20, c[0x0][0x2ec] ;  /* 0x0000bb0014147a20 */ /* 0x000fc40000410000 */
[----:B------:R-:W-:Y:S02]  /*8a50*/  FMUL.FTZ R61, R61, c[0x0][0x2ec] ;  /* 0x0000bb003d3d7a20 */ /* 0x000fe40000410000 */
[----:B------:R-:W-:Y:S01]  /*8a60*/  HMMA.16816.F32 R160, R136, R18, R160 ;  /* 0x0000001288a0723c */ /* 0x000fe200000018a0 */
[----:B------:R-:W-:Y:S01]  /*8a70*/  FMUL.FTZ R67, R67, c[0x0][0x2ec] ;  /* 0x0000bb0043437a20 */ /* 0x000fe20000410000 */
[----:B------:R2:W-:Y:S01]  /*8a80*/  MUFU.TANH R66, R60 ;  /* 0x0000003c00427308 */ /* 0x0005e20000002400 */
[----:B------:R-:W-:Y:S02]  /*8a90*/  FMUL.FTZ R62, R62, c[0x0][0x2ec] ;  /* 0x0000bb003e3e7a20 */ /* 0x000fe40000410000 */
[----:B------:R-:W-:Y:S02]  /*8aa0*/  FMUL.FTZ R13, R13, c[0x0][0x2ec] ;  /* 0x0000bb000d0d7a20 */ /* 0x000fe40000410000 */
[----:B------:R-:W-:Y:S01]  /*8ab0*/  IADD3 R139, R194, 0x50, RZ ;  /* 0x00000050c28b7810 */ /* 0x000fe20007ffe0ff */
[----:B----4-:R-:W-:Y:S01]  /*8ac0*/  HMMA.16816.F32 R172, R152, R8, R172 ;  /* 0x0000000898ac723c */ /* 0x010fe200000018ac */
[----:B------:R-:W-:Y:S01]  /*8ad0*/  FMUL.FTZ R27, R27, c[0x0][0x2ec] ;  /* 0x0000bb001b1b7a20 */ /* 0x000fe20000410000 */
[----:B------:R5:W-:Y:S01]  /*8ae0*/  MUFU.TANH R65, R23 ;  /* 0x0000001700417308 */ /* 0x000be20000002400 */
[----:B------:R-:W-:-:S04]  /*8af0*/  FMUL.FTZ R15, R15, c[0x0][0x2ec] ;  /* 0x0000bb000f0f7a20 */ /* 0x000fc80000410000 */
[C---:B------:R-:W-:Y:S02]  /*8b00*/  IADD3 R8, R194.reuse, 0x19, RZ ;  /* 0x00000019c2087810 */ /* 0x040fe40007ffe0ff */
[C---:B------:R-:W-:Y:S01]  /*8b10*/  IADD3 R9, R194.reuse, 0x18, RZ ;  /* 0x00000018c2097810 */ /* 0x040fe20007ffe0ff */
[----:B------:R3:W-:Y:S01]  /*8b20*/  MUFU.TANH R28, R26 ;  /* 0x0000001a001c7308 */ /* 0x0007e20000002400 */
[----:B--2---:R-:W-:Y:S02]  /*8b30*/  FSEL R60, R57, -INF , !P6 ;  /* 0xff800000393c7808 */ /* 0x004fe40007000000 */
[----:B------:R-:W-:Y:S02]  /*8b40*/  ISETP.GE.AND P6, PT, R194, R192, PT ;  /* 0x000000c0c200720c */ /* 0x000fe40003fc6270 */
[----:B------:R-:W-:Y:S01]  /*8b50*/  FSEL R57, R58, -INF , !P5 ;  /* 0xff8000003a397808 */ /* 0x000fe20006800000 */
[----:B------:R-:W-:Y:S01]  /*8b60*/  FMUL.FTZ R58, R63, c[0x0][0x2ec] ;  /* 0x0000bb003f3a7a20 */ /* 0x000fe20000410000 */
[----:B------:R-:W-:Y:S01]  /*8b70*/  FSEL R64, R2, -INF , !P6 ;  /* 0xff80000002407808 */ /* 0x000fe20007000000 */
[----:B------:R2:W-:Y:S01]  /*8b80*/  MUFU.TANH R51, R21 ;  /* 0x0000001500337308 */ /* 0x0005e20000002400 */
[----:B------:R-:W-:-:S02]  /*8b90*/  FSEL R2, R59, -INF , !P4 ;  /* 0xff8000003b027808 */ /* 0x000fc40006000000 */
[-C--:B------:R-:W-:Y:S02]  /*8ba0*/  ISETP.GE.AND P4, PT, R16, R193.reuse, PT ;  /* 0x000000c11000720c */ /* 0x080fe40003f86270 */
[----:B------:R-:W-:Y:S01]  /*8bb0*/  ISETP.GE.AND P6, PT, R17, R192, PT ;  /* 0x000000c01100720c */ /* 0x000fe20003fc6270 */
[----:B------:R-:W-:Y:S01]  /*8bc0*/  FMUL.FTZ R145, R173, c[0x0][0x2ec] ;  /* 0x0000bb00ad917a20 */ /* 0x000fe20000410000 */
[----:B------:R-:W-:Y:S01]  /*8bd0*/  FSEL R25, R141, -INF , !P4 ;  /* 0xff8000008d197808 */ /* 0x000fe20006000000 */
[----:B------:R-:W4:Y:S01]  /*8be0*/  MUFU.TANH R38, R38 ;  /* 0x0000002600267308 */ /* 0x000f220000002400 */
[----:B------:R-:W-:Y:S01]  /*8bf0*/  FSEL R63, R149, -INF , !P2 ;  /* 0xff800000953f7808 */ /* 0x000fe20005000000 */
[----:B------:R-:W-:Y:S01]  /*8c00*/  FMUL.FTZ R146, R172, c[0x0][0x2ec] ;  /* 0x0000bb00ac927a20 */ /* 0x000fe20000410000 */
[-C--:B------:R-:W-:Y:S01]  /*8c10*/  ISETP.GE.AND P4, PT, R8, R193.reuse, PT ;  /* 0x000000c10800720c */ /* 0x080fe20003f86270 */
[----:B------:R-:W-:Y:S01]  /*8c20*/  FMUL.FTZ R175, R175, c[0x0][0x2ec] ;  /* 0x0000bb00afaf7a20 */ /* 0x000fe20000410000 */
[----:B------:R-:W-:-:S02]  /*8c30*/  ISETP.GE.AND P2, PT, R9, R193, PT ;  /* 0x000000c10900720c */ /* 0x000fc40003f46270 */
[----:B------:R-:W-:Y:S01]  /*8c40*/  IADD3 R16, R194, 0x20, RZ ;  /* 0x00000020c2107810 */ /* 0x000fe20007ffe0ff */
[----:B------:R-:W2:Y:S01]  /*8c50*/  MUFU.TANH R31, R20 ;  /* 0x00000014001f7308 */ /* 0x000ea20000002400 */
[-C--:B------:R-:W-:Y:S02]  /*8c60*/  ISETP.GE.AND P5, PT, R17, R193.reuse, PT ;  /* 0x000000c11100720c */ /* 0x080fe40003fa6270 */
[----:B-----5:R-:W-:Y:S02]  /*8c70*/  FSEL R23, R45, -INF , !P4 ;  /* 0xff8000002d177808 */ /* 0x020fe40006000000 */
[----:B------:R-:W-:Y:S01]  /*8c80*/  FSEL R22, R142, -INF , !P6 ;  /* 0xff8000008e167808 */ /* 0x000fe20007000000 */
[----:B------:R-:W-:Y:S01]  /*8c90*/  FMUL.FTZ R142, R174, c[0x0][0x2ec] ;  /* 0x0000bb00ae8e7a20 */ /* 0x000fe20000410000 */
[----:B------:R-:W-:Y:S01]  /*8ca0*/  FSEL R24, R44, -INF , !P2 ;  /* 0xff8000002c187808 */ /* 0x000fe20005000000 */
[----:B------:R-:W5:Y:S01]  /*8cb0*/  MUFU.TANH R39, R39 ;  /* 0x0000002700277308 */ /* 0x000f620000002400 */
[----:B------:R-:W-:-:S02]  /*8cc0*/  ISETP.GE.AND P4, PT, R16, R193, PT ;  /* 0x000000c11000720c */ /* 0x000fc40003f86270 */
[-C--:B------:R-:W-:Y:S02]  /*8cd0*/  ISETP.GE.AND P6, PT, R16, R192.reuse, PT ;  /* 0x000000c01000720c */ /* 0x080fe40003fc6270 */
[----:B---3--:R-:W-:Y:S01]  /*8ce0*/  FSEL R26, R140, -INF , !P5 ;  /* 0xff8000008c1a7808 */ /* 0x008fe20006800000 */
[C---:B-1----:R-:W-:Y:S01]  /*8cf0*/  HMMA.16816.F32 R16, R152.reuse, R4, R164 ;  /* 0x000000049810723c */ /* 0x042fe200000018a4 */
[-C--:B------:R-:W-:Y:S01]  /*8d00*/  ISETP.GE.AND P2, PT, R8, R192.reuse, PT ;  /* 0x000000c00800720c */ /* 0x080fe20003f46270 */
[----:B------:R1:W-:Y:S01]  /*8d10*/  MUFU.TANH R44, R12 ;  /* 0x0000000c002c7308 */ /* 0x0003e20000002400 */
[----:B------:R-:W-:Y:S02]  /*8d20*/  ISETP.GE.AND P5, PT, R9, R192, PT ;  /* 0x000000c00900720c */ /* 0x000fe40003fa6270 */
[----:B--2---:R-:W-:Y:S02]  /*8d30*/  FSEL R21, R143, -INF , !P3 ;  /* 0xff8000008f157808 */ /* 0x004fe40005800000 */
[----:B------:R-:W-:Y:S01]  /*8d40*/  IADD3 R5, R194, 0x28, RZ ;  /* 0x00000028c2057810 */ /* 0x000fe20007ffe0ff */
[----:B------:R-:W-:Y:S01]  /*8d50*/  HMMA.16816.F32 R8, R152, R10, R168 ;  /* 0x0000000a9808723c */ /* 0x000fe200000018a8 */
[----:B------:R-:W-:Y:S01]  /*8d60*/  FSEL R35, R47, -INF , !P2 ;  /* 0xff8000002f237808 */ /* 0x000fe20005000000 */
[----:B------:R-:W2:Y:S01]  /*8d70*/  MUFU.TANH R61, R61 ;  /* 0x0000003d003d7308 */ /* 0x000ea20000002400 */
[----:B------:R-:W-:-:S02]  /*8d80*/  ISETP.GE.AND P2, PT, R5, R193, PT ;  /* 0x000000c10500720c */ /* 0x000fc40003f46270 */
[----:B------:R-:W-:Y:S02]  /*8d90*/  IADD3 R4, R194, 0x29, RZ ;  /* 0x00000029c2047810 */ /* 0x000fe40007ffe0ff */
[----:B------:R-:W-:Y:S02]  /*8da0*/  FSEL R34, R40, -INF , !P4 ;  /* 0xff80000028227808 */ /* 0x000fe40006000000 */
[----:B------:R-:W-:Y:S01]  /*8db0*/  FSEL R32, R52, -INF , !P2 ;  /* 0xff80000034207808 */ /* 0x000fe20005000000 */
[----:B------:R-:W3:Y:S01]  /*8dc0*/  MUFU.TANH R145, R145 ;  /* 0x0000009100917308 */ /* 0x000ee20000002400 */
[----:B-1----:R-:W-:Y:S02]  /*8dd0*/  IADD3 R12, R194, 0x21, RZ ;  /* 0x00000021c20c7810 */ /* 0x002fe40007ffe0ff */
[-C--:B------:R-:W-:Y:S02]  /*8de0*/  ISETP.GE.AND P4, PT, R5, R192.reuse, PT ;  /* 0x000000c00500720c */ /* 0x080fe40003f86270 */
[-C--:B------:R-:W-:Y:S01]  /*8df0*/  ISETP.GE.AND P3, PT, R12, R193.reuse, PT ;  /* 0x000000c10c00720c */ /* 0x080fe20003f66270 */
[----:B------:R-:W-:Y:S01]  /*8e00*/  FMUL.FTZ R16, R16, c[0x0][0x2ec] ;  /* 0x0000bb0010107a20 */ /* 0x000fe20000410000 */
[-C--:B------:R-:W-:Y:S01]  /*8e10*/  ISETP.GE.AND P2, PT, R4, R192.reuse, PT ;  /* 0x000000c00400720c */ /* 0x080fe20003f46270 */
[----:B------:R-:W-:Y:S01]  /*8e20*/  MUFU.TANH R158, R67 ;  /* 0x00000043009e7308 */ /* 0x000fe20000002400 */
[----:B------:R-:W-:Y:S01]  /*8e30*/  FSEL R33, R41, -INF , !P3 ;  /* 0xff80000029217808 */ /* 0x000fe20005800000 */
[----:B------:R-:W-:Y:S01]  /*8e40*/  FMUL.FTZ R18, R18, c[0x0][0x2ec] ;  /* 0x0000bb0012127a20 */ /* 0x000fe20000410000 */
[----:B------:R-:W-:Y:S01]  /*8e50*/  ISETP.GE.AND P3, PT, R4, R193, PT ;  /* 0x000000c10400720c */ /* 0x000fe20003f66270 */
[----:B------:R-:W-:Y:S01]  /*8e60*/  FMUL.FTZ R19, R19, c[0x0][0x2ec] ;  /* 0x0000bb0013137a20 */ /* 0x000fe20000410000 */
[----:B------:R-:W-:Y:S01]  /*8e70*/  HMMA.16816.F32 R4, R152, R6, R160 ;  /* 0x000000069804723c */ /* 0x000fe200000018a0 */
[----:B------:R-:W-:Y:S01]  /*8e80*/  FSEL R20, R46, -INF , !P5 ;  /* 0xff8000002e147808 */ /* 0x000fe20006800000 */
[----:B------:R-:W-:Y:S01]  /*8e90*/  FMUL.FTZ R9, R9, c[0x0][0x2ec] ;  /* 0x0000bb0009097a20 */ /* 0x000fe20000410000 */
[----:B------:R-:W-:Y:S01]  /*8ea0*/  ISETP.GE.AND P5, PT, R12, R192, PT ;  /* 0x000000c00c00720c */ /* 0x000fe20003fa6270 */
[----:B------:R-:W-:Y:S01]  /*8eb0*/  FMUL.FTZ R144, R8, c[0x0][0x2ec] ;  /* 0x0000bb0008907a20 */ /* 0x000fe20000410000 */
[C---:B------:R-:W-:Y:S01]  /*8ec0*/  IADD3 R59, R194.reuse, 0x31, RZ ;  /* 0x00000031c23b7810 */ /* 0x040fe20007ffe0ff */
[----:B------:R1:W-:Y:S01]  /*8ed0*/  MUFU.TANH R143, R9 ;  /* 0x00000009008f7308 */ /* 0x0003e20000002400 */
[----:B------:R-:W-:Y:S01]  /*8ee0*/  IADD3 R154, R194, 0x30, RZ ;  /* 0x00000030c29a7810 */ /* 0x000fe20007ffe0ff */
[----:B------:R-:W-:Y:S01]  /*8ef0*/  FMUL.FTZ R12, R14, c[0x0][0x2ec] ;  /* 0x0000bb000e0c7a20 */ /* 0x000fe20000410000 */
[----:B------:R-:W-:-:S02]  /*8f00*/  IADD3 R153, R194, 0x38, RZ ;  /* 0x00000038c2997810 */ /* 0x000fc40007ffe0ff */
[----:B------:R-:W-:Y:S02]  /*8f10*/  FSEL R136, R43, -INF , !P5 ;  /* 0xff8000002b887808 */ /* 0x000fe40006800000 */
[-C--:B------:R-:W-:Y:S01]  /*8f20*/  ISETP.GE.AND P5, PT, R59, R193.reuse, PT ;  /* 0x000000c13b00720c */ /* 0x080fe20003fa6270 */
[----:B------:R-:W2:Y:S01]  /*8f30*/  MUFU.TANH R146, R146 ;  /* 0x0000009200927308 */ /* 0x000ea20000002400 */
[----:B------:R-:W-:Y:S02]  /*8f40*/  FSEL R138, R42, -INF , !P6 ;  /* 0xff8000002a8a7808 */ /* 0x000fe40007000000 */
[----:B------:R-:W-:Y:S02]  /*8f50*/  FSEL R137, R48, -INF , !P4 ;  /* 0xff80000030897808 */ /* 0x000fe40006000000 */
[-C--:B------:R-:W-:Y:S02]  /*8f60*/  ISETP.GE.AND P6, PT, R154, R193.reuse, PT ;  /* 0x000000c19a00720c */ /* 0x080fe40003fc6270 */
[-C--:B------:R-:W-:Y:S01]  /*8f70*/  ISETP.GE.AND P4, PT, R153, R193.reuse, PT ;  /* 0x000000c19900720c */ /* 0x080fe20003f86270 */
[----:B-1----:R-:W-:Y:S01]  /*8f80*/  FMUL.FTZ R9, R17, c[0x0][0x2ec] ;  /* 0x0000bb0011097a20 */ /* 0x002fe20000410000 */
[C---:B------:R-:W-:Y:S01]  /*8f90*/  IADD3 R141, R194.reuse, 0x48, RZ ;  /* 0x00000048c28d7810 */ /* 0x040fe20007ffe0ff */
[----:B------:R-:W1:Y:S01]  /*8fa0*/  MUFU.TANH R144, R144 ;  /* 0x0000009000907308 */ /* 0x000e620000002400 */
[----:B------:R-:W-:Y:S01]  /*8fb0*/  IADD3 R152, R194, 0x39, RZ ;  /* 0x00000039c2987810 */ /* 0x000fe20007ffe0ff */
[----:B------:R-:W-:Y:S01]  /*8fc0*/  FMUL.FTZ R4, R4, c[0x0][0x2ec] ;  /* 0x0000bb0004047a20 */ /* 0x000fe20000410000 */
[----:B------:R-:W-:Y:S01]  /*8fd0*/  FSEL R53, R53, -INF , !P5 ;  /* 0xff80000035357808 */ /* 0x000fe20006800000 */
[----:B------:R-:W-:Y:S01]  /*8fe0*/  FMUL.FTZ R5, R5, c[0x0][0x2ec] ;  /* 0x0000bb0005057a20 */ /* 0x000fe20000410000 */
[----:B------:R-:W-:Y:S01]  /*8ff0*/  ISETP.GE.AND P5, PT, R147, R193, PT ;  /* 0x000000c19300720c */ /* 0x000fe20003fa6270 */
[----:B------:R-:W-:Y:S01]  /*9000*/  FMUL.FTZ R6, R6, c[0x0][0x2ec] ;  /* 0x0000bb0006067a20 */ /* 0x000fe20000410000 */
[----:B------:R-:W-:Y:S01]  /*9010*/  IADD3 R67, R194, 0x51, RZ ;  /* 0x00000051c2437810 */ /* 0x000fe20007ffe0ff */
[----:B------:R-:W-:Y:S01]  /*9020*/  MUFU.TANH R157, R62 ;  /* 0x0000003e009d7308 */ /* 0x000fe20000002400 */
[----:B------:R-:W-:Y:S01]  /*9030*/  FSEL R54, R54, -INF , !P6 ;  /* 0xff80000036367808 */ /* 0x000fe20007000000 */
[----:B------:R-:W-:Y:S01]  /*9040*/  FMUL.FTZ R7, R7, c[0x0][0x2ec] ;  /* 0x0000bb0007077a20 */ /* 0x000fe20000410000 */
[----:B----4-:R-:W-:-:S02]  /*9050*/  FSEL R52, R38, -INF , !P4 ;  /* 0xff80000026347808 */ /* 0x010fc40006000000 */
[----:B------:R-:W-:Y:S02]  /*9060*/  FSEL R133, R49, -INF , !P3 ;  /* 0xff80000031857808 */ /* 0x000fe40005800000 */
[-C--:B------:R-:W-:Y:S01]  /*9070*/  ISETP.GE.AND P6, PT, R150, R193.reuse, PT ;  /* 0x000000c19600720c */ /* 0x080fe20003fc6270 */
[----:B------:R4:W1:Y:S01]  /*9080*/  MUFU.TANH R159, R13 ;  /* 0x0000000d009f7308 */ /* 0x0008620000002400 */
[-C--:B------:R-:W-:Y:S02]  /*9090*/  ISETP.GE.AND P4, PT, R141, R193.reuse, PT ;  /* 0x000000c18d00720c */ /* 0x080fe40003f86270 */
[----:B------:R-:W-:Y:S02]  /*90a0*/  IADD3 R47, R194, 0x58, RZ ;  /* 0x00000058c22f7810 */ /* 0x000fe40007ffe0ff */
[----:B------:R-:W-:Y:S02]  /*90b0*/  ISETP.GE.AND P3, PT, R152, R193, PT ;  /* 0x000000c19800720c */ /* 0x000fe40003f66270 */
[----:B------:R-:W-:Y:S01]  /*90c0*/  IADD3 R140, R194, 0x49, RZ ;  /* 0x00000049c28c7810 */ /* 0x000fe20007ffe0ff */
[----:B------:R-:W1:Y:S01]  /*90d0*/  MUFU.TANH R9, R9 ;  /* 0x0000000900097308 */ /* 0x000e620000002400 */
[----:B------:R-:W-:-:S02]  /*90e0*/  FSEL R169, R29, -INF , !P5 ;  /* 0xff8000001da97808 */ /* 0x000fc40006800000 */
[-C--:B------:R-:W-:Y:S02]  /*90f0*/  ISETP.GE.AND P5, PT, R67, R193.reuse, PT ;  /* 0x000000c14300720c */ /* 0x080fe40003fa6270 */
[----:B------:R-:W-:Y:S02]  /*9100*/  IADD3 R41, R194, 0x61, RZ ;  /* 0x00000061c2297810 */ /* 0x000fe40007ffe0ff */
[----:B------:R-:W-:Y:S01]  /*9110*/  FSEL R168, R50, -INF , !P6 ;  /* 0xff80000032a87808 */ /* 0x000fe20007000000 */
[----:B------:R-:W1:Y:S01]  /*9120*/  MUFU.TANH R62, R16 ;  /* 0x00000010003e7308 */ /* 0x000e620000002400 */
[----:B------:R-:W-:Y:S02]  /*9130*/  FSEL R170, R31, -INF , !P4 ;  /* 0xff8000001faa7808 */ /* 0x000fe40006000000 */
[----:B-----5:R-:W-:Y:S02]  /*9140*/  FSEL R149, R39, -INF , !P3 ;  /* 0xff80000027957808 */ /* 0x020fe40005800000 */
[----:B------:R-:W-:-:S02]  /*9150*/  ISETP.GE.AND P6, PT, R139, R193, PT ;  /* 0x000000c18b00720c */ /* 0x000fc40003fc6270 */
[-C--:B------:R-:W-:Y:S01]  /*9160*/  ISETP.GE.AND P4, PT, R47, R193.reuse, PT ;  /* 0x000000c12f00720c */ /* 0x080fe20003f86270 */
[----:B------:R5:W1:Y:S01]  /*9170*/  MUFU.TANH R16, R4 ;  /* 0x0000000400107308 */ /* 0x000a620000002400 */
[C---:B------:R-:W-:Y:S02]  /*9180*/  IADD3 R45, R194.reuse, 0x60, RZ ;  /* 0x00000060c22d7810 */ /* 0x040fe40007ffe0ff */
[----:B------:R-:W-:Y:S02]  /*9190*/  IADD3 R40, R194, 0x68, RZ ;  /* 0x00000068c2287810 */ /* 0x000fe40007ffe0ff */
[-C--:B------:R-:W-:Y:S02]  /*91a0*/  ISETP.GE.AND P3, PT, R140, R193.reuse, PT ;  /* 0x000000c18c00720c */ /* 0x080fe40003f66270 */
[----:B--2---:R-:W-:Y:S01]  /*91b0*/  FSEL R161, R61, -INF , !P5 ;  /* 0xff8000003da17808 */ /* 0x004fe20006800000 */
[----:B------:R-:W-:Y:S01]  /*91c0*/  MUFU.TANH R55, R55 ;  /* 0x0000003700377308 */ /* 0x000fe20000002400 */
[----:B------:R-:W-:-:S02]  /*91d0*/  ISETP.GE.AND P5, PT, R41, R193, PT ;  /* 0x000000c12900720c */ /* 0x000fc40003fa6270 */
[C---:B------:R-:W-:Y:S02]  /*91e0*/  IADD3 R46, R194.reuse, 0x59, RZ ;  /* 0x00000059c22e7810 */ /* 0x040fe40007ffe0ff */
[----:B----4-:R-:W-:Y:S02]  /*91f0*/  IADD3 R13, R194, 0x71, RZ ;  /* 0x00000071c20d7810 */ /* 0x010fe40007ffe0ff */
[----:B------:R-:W-:Y:S01]  /*9200*/  FSEL R162, R66, -INF , !P6 ;  /* 0xff80000042a27808 */ /* 0x000fe20007000000 */
[----:B------:R-:W-:Y:S01]  /*9210*/  MUFU.TANH R27, R27 ;  /* 0x0000001b001b7308 */ /* 0x000fe20000002400 */
[----:B------:R-:W-:Y:S01]  /*9220*/  FSEL R160, R44, -INF , !P4 ;  /* 0xff8000002ca07808 */ /* 0x000fe20006000000 */
[----:B-----5:R-:W-:Y:S01]  /*9230*/  FMUL.FTZ R4, R10, c[0x0][0x2ec] ;  /* 0x0000bb000a047a20 */ /* 0x020fe20000410000 */
[----:B------:R-:W-:Y:S02]  /*9240*/  FSEL R167, R51, -INF , !P3 ;  /* 0xff80000033a77808 */ /* 0x000fe40005800000 */
[----:B------:R-:W-:-:S02]  /*9250*/  ISETP.GE.AND P6, PT, R45, R193, PT ;  /* 0x000000c12d00720c */ /* 0x000fc40003fc6270 */
[-C--:B------:R-:W-:Y:S01]  /*9260*/  ISETP.GE.AND P4, PT, R40, R193.reuse, PT ;  /* 0x000000c12800720c */ /* 0x080fe20003f86270 */
[----:B------:R2:W4:Y:S01]  /*9270*/  MUFU.TANH R51, R5 ;  /* 0x0000000500337308 */ /* 0x0005220000002400 */
[C---:B------:R-:W-:Y:S02]  /*9280*/  IADD3 R14, R194.reuse, 0x70, RZ ;  /* 0x00000070c20e7810 */ /* 0x040fe40007ffe0ff */
[----:B------:R-:W-:Y:S02]  /*9290*/  IADD3 R8, R194, 0x78, RZ ;  /* 0x00000078c2087810 */ /* 0x000fe40007ffe0ff */
[----:B---3--:R-:W-:Y:S02]  /*92a0*/  FSEL R145, R145, -INF , !P5 ;  /* 0xff80000091917808 */ /* 0x008fe40006800000 */
[-C--:B------:R-:W-:Y:S01]  /*92b0*/  ISETP.GE.AND P3, PT, R46, R193.reuse, PT ;  /* 0x000000c12e00720c */ /* 0x080fe20003f66270 */
[----:B------:R3:W-:Y:S01]  /*92c0*/  MUFU.TANH R151, R15 ;  /* 0x0000000f00977308 */ /* 0x0007e20000002400 */
[----:B------:R-:W-:-:S02]  /*92d0*/  ISETP.GE.AND P5, PT, R13, R193, PT ;  /* 0x000000c10d00720c */ /* 0x000fc40003fa6270 */
[----:B------:R-:W-:Y:S02]  /*92e0*/  FSEL R146, R146, -INF , !P6 ;  /* 0xff80000092927808 */ /* 0x000fe40007000000 */
[----:B-1----:R-:W-:Y:S02]  /*92f0*/  FSEL R144, R144, -INF , !P4 ;  /* 0xff80000090907808 */ /* 0x002fe40006000000 */
[-C--:B------:R-:W-:Y:S01]  /*9300*/  ISETP.GE.AND P6, PT, R14, R193.reuse, PT ;  /* 0x000000c10e00720c */ /* 0x080fe20003fc6270 */
[----:B------:R-:W1:Y:S01]  /*9310*/  MUFU.TANH R58, R58 ;  /* 0x0000003a003a7308 */ /* 0x000e620000002400 */
[----:B------:R-:W-:Y:S01]  /*9320*/  ISETP.GE.AND P4, PT, R8, R193, PT ;  /* 0x000000c10800720c */ /* 0x000fe20003f86270 */
[----:B--2---:R-:W-:Y:S01]  /*9330*/  FMUL.FTZ R5, R11, c[0x0][0x2ec] ;  /* 0x0000bb000b057a20 */ /* 0x004fe20000410000 */
[----:B------:R-:W-:Y:S02]  /*9340*/  FSEL R159, R159, -INF , !P3 ;  /* 0xff8000009f9f7808 */ /* 0x000fe40005800000 */
[----:B------:R-:W-:-:S02]  /*9350*/  FSEL R61, R9, -INF , !P5 ;  /* 0xff800000093d7808 */ /* 0x000fc40006800000 */
[----:B------:R-:W-:Y:S01]  /*9360*/  ISETP.GE.AND P5, PT, R59, R192, PT ;  /* 0x000000c03b00720c */ /* 0x000fe20003fa6270 */
[----:B------:R-:W2:Y:S01]  /*9370*/  MUFU.TANH R12, R12 ;  /* 0x0000000c000c7308 */ /* 0x000ea20000002400 */
[C---:B---3--:R-:W-:Y:S02]  /*9380*/  IADD3 R15, R194.reuse, 0x69, RZ ;  /* 0x00000069c20f7810 */ /* 0x048fe40007ffe0ff */
[----:B------:R-:W-:Y:S02]  /*9390*/  IADD3 R194, R194, 0x79, RZ ;  /* 0x00000079c2c27810 */ /* 0x000fe40007ffe0ff */
[----:B------:R-:W-:Y:S02]  /*93a0*/  ISETP.GE.AND P3, PT, R15, R193, PT ;  /* 0x000000c10f00720c */ /* 0x000fe40003f66270 */
[----:B------:R-:W-:Y:S01]  /*93b0*/  FSEL R62, R62, -INF , !P6 ;  /* 0xff8000003e3e7808 */ /* 0x000fe20007000000 */
[----:B------:R-:W3:Y:S01]  /*93c0*/  MUFU.TANH R142, R142 ;  /* 0x0000008e008e7308 */ /* 0x000ee20000002400 */
[----:B------:R-:W-:-:S02]  /*93d0*/  FSEL R59, R16, -INF , !P4 ;  /* 0xff800000103b7808 */ /* 0x000fc40006000000 */
[-C--:B------:R-:W-:Y:S02]  /*93e0*/  ISETP.GE.AND P6, PT, R154, R192.reuse, PT ;  /* 0x000000c09a00720c */ /* 0x080fe40003fc6270 */
[----:B------:R-:W-:Y:S02]  /*93f0*/  ISETP.GE.AND P4, PT, R153, R192, PT ;  /* 0x000000c09900720c */ /* 0x000fe40003f86270 */
[----:B------:R-:W-:Y:S01]  /*9400*/  FSEL R143, R143, -INF , !P3 ;  /* 0xff8000008f8f7808 */ /* 0x000fe20005800000 */
[----:B------:R-:W5:Y:S01]  /*9410*/  MUFU.TANH R175, R175 ;  /* 0x000000af00af7308 */ /* 0x000f620000002400 */
[----:B------:R-:W-:Y:S02]  /*9420*/  ISETP.GE.AND P3, PT, R194, R193, PT ;  /* 0x000000c1c200720c */ /* 0x000fe40003f66270 */
[----:B------:R-:W-:Y:S02]  /*9430*/  FSEL R153, R36, -INF , !P6 ;  /* 0xff80000024997808 */ /* 0x000fe40007000000 */
[----:B------:R-:W-:-:S02]  /*9440*/  FSEL R156, R156, -INF , !P4 ;  /* 0xff8000009c9c7808 */ /* 0x000fc40006000000 */
[-C--:B------:R-:W-:Y:S01]  /*9450*/  ISETP.GE.AND P6, PT, R147, R192.reuse, PT ;  /* 0x000000c09300720c */ /* 0x080fe20003fc6270 */
[----:B------:R-:W1:Y:S01]  /*9460*/  MUFU.TANH R4, R4 ;  /* 0x0000000400047308 */ /* 0x000e620000002400 */
[-C--:B------:R-:W-:Y:S02]  /*9470*/  ISETP.GE.AND P4, PT, R140, R192.reuse, PT ;  /* 0x000000c08c00720c */ /* 0x080fe40003f86270 */
[----:B----4-:R-:W-:Y:S02]  /*9480*/  FSEL R51, R51, -INF , !P3 ;  /* 0xff80000033337808 */ /* 0x010fe40005800000 */
[----:B------:R-:W-:Y:S02]  /*9490*/  FSEL R55, R55, -INF , !P2 ;  /* 0xff80000037377808 */ /* 0x000fe40005000000 */
[-C--:B------:R-:W-:Y:S01]  /*94a0*/  ISETP.GE.AND P3, PT, R152, R192.reuse, PT ;  /* 0x000000c09800720c */ /* 0x080fe20003f66270 */
[----:B------:R-:W4:Y:S01]  /*94b0*/  MUFU.TANH R5, R5 ;  /* 0x0000000500057308 */ /* 0x000f220000002400 */
[----:B------:R-:W-:Y:S01]  /*94c0*/  BAR.SYNC.DEFER_BLOCKING 0x0 ;  /* 0x0000000000007b1d */ /* 0x000fe20000010000 */
[----:B------:R-:W-:-:S02]  /*94d0*/  ISETP.GE.AND P2, PT, R150, R192, PT ;  /* 0x000000c09600720c */ /* 0x000fc40003f46270 */
[----:B------:R-:W-:Y:S02]  /*94e0*/  FSEL R165, R27, -INF , !P6 ;  /* 0xff8000001ba57808 */ /* 0x000fe40007000000 */
[----:B------:R-:W-:Y:S02]  /*94f0*/  FSEL R163, R65, -INF , !P4 ;  /* 0xff80000041a37808 */ /* 0x000fe40006000000 */
[-C--:B------:R-:W-:Y:S01]  /*9500*/  ISETP.GE.AND P6, PT, R47, R192.reuse, PT ;  /* 0x000000c02f00720c */ /* 0x080fe20003fc6270 */
[----:B------:R-:W1:Y:S01]  /*9510*/  MUFU.TANH R49, R18 ;  /* 0x0000001200317308 */ /* 0x000e620000002400 */
[----:B------:R-:W-:Y:S02]  /*9520*/  ISETP.GE.AND P4, PT, R45, R192, PT ;  /* 0x000000c02d00720c */ /* 0x000fe40003f86270 */
[----:B------:R-:W-:Y:S02]  /*9530*/  FSEL R155, R37, -INF , !P5 ;  /* 0xff800000259b7808 */ /* 0x000fe40006800000 */
[----:B------:R-:W-:-:S02]  /*9540*/  FSEL R158, R158, -INF , !P3 ;  /* 0xff8000009e9e7808 */ /* 0x000fc40005800000 */
[----:B------:R-:W-:Y:S01]  /*9550*/  FSEL R166, R28, -INF , !P2 ;  /* 0xff8000001ca67808 */ /* 0x000fe20005000000 */
[----:B------:R-:W2:Y:S01]  /*9560*/  MUFU.TANH R48, R19 ;  /* 0x0000001300307308 */ /* 0x000ea20000002400 */
[-C--:B------:R-:W-:Y:S02]  /*9570*/  ISETP.GE.AND P5, PT, R141, R192.reuse, PT ;  /* 0x000000c08d00720c */ /* 0x080fe40003fa6270 */
[-C--:B------:R-:W-:Y:S02]  /*9580*/  ISETP.GE.AND P3, PT, R139, R192.reuse, PT ;  /* 0x000000c08b00720c */ /* 0x080fe40003f66270 */
[----:B------:R-:W-:Y:S02]  /*9590*/  ISETP.GE.AND P2, PT, R67, R192, PT ;  /* 0x000000c04300720c */ /* 0x000fe40003f46270 */
[----:B------:R-:W-:Y:S01]  /*95a0*/  FSEL R164, R30, -INF , !P5 ;  /* 0xff8000001ea47808 */ /* 0x000fe20006800000 */
[----:B------:R-:W4:Y:S01]  /*95b0*/  MUFU.TANH R47, R6 ;  /* 0x00000006002f7308 */ /* 0x000f220000002400 */
[----:B------:R-:W-:-:S02]  /*95c0*/  FSEL R157, R157, -INF , !P3 ;  /* 0xff8000009d9d7808 */ /* 0x000fc40005800000 */
[----:B-1----:R-:W-:Y:S02]  /*95d0*/  FSEL R154, R58, -INF , !P2 ;  /* 0xff8000003a9a7808 */ /* 0x002fe40005000000 */
[-C--:B------:R-:W-:Y:S02]  /*95e0*/  ISETP.GE.AND P5, PT, R46, R192.reuse, PT ;  /* 0x000000c02e00720c */ /* 0x080fe40003fa6270 */
[-C--:B------:R-:W-:Y:S01]  /*95f0*/  ISETP.GE.AND P3, PT, R41, R192.reuse, PT ;  /* 0x000000c02900720c */ /* 0x080fe20003f66270 */
[----:B------:R-:W1:Y:S01]  /*9600*/  MUFU.TANH R45, R7 ;  /* 0x00000007002d7308 */ /* 0x000e620000002400 */
[----:B------:R-:W-:Y:S02]  /*9610*/  ISETP.GE.AND P2, PT, R40, R192, PT ;  /* 0x000000c02800720c */ /* 0x000fe40003f46270 */
[----:B--2---:R-:W-:Y:S02]  /*9620*/  FSEL R152, R12, -INF , !P6 ;  /* 0xff8000000c987808 */ /* 0x004fe40007000000 */
[----:B------:R-:W-:-:S02]  /*9630*/  FSEL R151, R151, -INF , !P5 ;  /* 0xff80000097977808 */ /* 0x000fc40006800000 */
[----:B---3--:R-:W-:Y:S02]  /*9640*/  FSEL R142, R142, -INF , !P4 ;  /* 0xff8000008e8e7808 */ /* 0x008fe40006000000 */
[----:B-----5:R-:W-:Y:S02]  /*9650*/  FSEL R141, R175, -INF , !P3 ;  /* 0xff800000af8d7808 */ /* 0x020fe40005800000 */
[----:B------:R-:W-:Y:S02]  /*9660*/  FSEL R139, R4, -INF , !P2 ;  /* 0xff800000048b7808 */ /* 0x000fe40005000000 */
[-C--:B------:R-:W-:Y:S02]  /*9670*/  ISETP.GE.AND P6, PT, R15, R192.reuse, PT ;  /* 0x000000c00f00720c */ /* 0x080fe40003fc6270 */
[-C--:B------:R-:W-:Y:S02]  /*9680*/  ISETP.GE.AND P5, PT, R14, R192.reuse, PT ;  /* 0x000000c00e00720c */ /* 0x080fe40003fa6270 */
[----:B------:R-:W-:-:S02]  /*9690*/  ISETP.GE.AND P4, PT, R13, R192, PT ;  /* 0x000000c00d00720c */ /* 0x000fc40003f86270 */
[-C--:B------:R-:W-:Y:S02]  /*96a0*/  ISETP.GE.AND P3, PT, R8, R192.reuse, PT ;  /* 0x000000c00800720c */ /* 0x080fe40003f66270 */
[----:B------:R-:W-:Y:S02]  /*96b0*/  ISETP.GE.AND P2, PT, R194, R192, PT ;  /* 0x000000c0c200720c */ /* 0x000fe40003f46270 */
[----:B----4-:R-:W-:Y:S02]  /*96c0*/  FSEL R140, R5, -INF , !P6 ;  /* 0xff800000058c7808 */ /* 0x010fe40007000000 */
[----:B------:R-:W-:Y:S02]  /*96d0*/  FSEL R49, R49, -INF , !P5 ;  /* 0xff80000031317808 */ /* 0x000fe40006800000 */
[----:B------:R-:W-:Y:S02]  /*96e0*/  FSEL R48, R48, -INF , !P4 ;  /* 0xff80000030307808 */ /* 0x000fe40006000000 */
[----:B------:R-:W-:-:S02]  /*96f0*/  FSEL R47, R47, -INF , !P3 ;  /* 0xff8000002f2f7808 */ /* 0x000fc40005800000 */
[----:B-1----:R-:W-:Y:S01]  /*9700*/  FSEL R45, R45, -INF , !P2 ;  /* 0xff8000002d2d7808 */ /* 0x002fe20005000000 */
[----:B------:R-:W-:Y:S05]  /*9710*/  @!P1 BRA `(.L_x_2377) ;  /* 0x000006f000009947 */ /* 0x000fea0003800000 */
[----:B------:R-:W-:Y:S02]  /*9720*/  ULDC.64 UR8, c[0x0][0x118] ;  /* 0x0000460000087ab9 */ /* 0x000fe40000000a00 */
[----:B------:R-:W-:Y:S01]  /*9730*/  ULDC UR6, c[0x0][0x198] ;  /* 0x0000660000067ab9 */ /* 0x000fe20000000800 */
        /* <DEDUP_REMOVED lines=56> */
[----:B------:R-:W-:Y:S01]  /*9ac0*/  IMAD R5, R5, c[0x0][0x180], RZ ;  /* 0x0000600005057a24 */ /* 0x000fe200078e02ff */
[----:B------:R-:W-:-:S03]  /*9ad0*/  MOV R4, R8 ;  /* 0x0000000800047202 */ /* 0x000fc60000000f00 */
[----:B------:R-:W-:-:S04]  /*9ae0*/  IMAD R5, R7, c[0x0][0x184], R5 ;  /* 0x0000610007057a24 */ /* 0x000fc800078e0205 */
[----:B------:R-:W-:Y:S01]  /*9af0*/  IMAD.IADD R5, R9, 0x1, R5 ;  /* 0x0000000109057824 */ /* 0x000fe200078e0205 */
[----:B------:R-:W-:Y:S05]  /*9b00*/  BRA `(.L_x_2379) ;  /* 0x0000004000007947 */ /* 0x000fea0003800000 */
.L_x_2378:
[----:B------:R-:W-:-:S04]  /*9b10*/  ULEA UR5, -UR6, URZ, 0x7 ;  /* 0x0000003f06057291 */ /* 0x000fc8000f8e393f */
[----:B------:R-:W-:Y:S02]  /*9b20*/  USHF.R.S32.HI UR4, URZ, 0x1f, UR5 ;  /* 0x0000001f3f047899 */ /* 0x000fe40008011405 */
[----:B------:R-:W-:-:S04]  /*9b30*/  MOV R4, UR5 ;  /* 0x0000000500047c02 */ /* 0x000fc80008000f00 */
[----:B------:R-:W-:Y:S02]  /*9b40*/  MOV R5, UR4 ;  /* 0x0000000400057c02 */ /* 0x000fe40008000f00 */
.L_x_2379:
[----:B------:R-:W-:Y:S01]  /*9b50*/  IADD3 R4, P1, R135, R4, RZ ;  /* 0x0000000487047210 */ /* 0x000fe20007f3e0ff */
[----:B------:R-:W-:Y:S02]  /*9b60*/  USHF.L.U32 UR7, UR6, 0x5, URZ ;  /* 0x0000000506077899 */ /* 0x000fe4000800063f */
[----:B------:R-:W-:Y:S02]  /*9b70*/  ULDC UR4, c[0x0][0x19c] ;  /* 0x0000670000047ab9 */ /* 0x000fe40000000800 */
[----:B------:R-:W-:Y:S01]  /*9b80*/  IMAD.X R5, R134, 0x1, R5, P1 ;  /* 0x0000000186057824 */ /* 0x000fe200008e0605 */
[C---:B------:R-:W-:Y:S01]  /*9b90*/  LEA R236, P1, R4.reuse, c[0x0][0x168], 0x1 ;  /* 0x00005a0004ec7a11 */ /* 0x040fe200078208ff */
[----:B------:R-:W-:Y:S02]  /*9ba0*/  UMOV UR5, 0x5 ;  /* 0x0000000500057882 */ /* 0x000fe40000000000 */
[----:B------:R-:W-:Y:S01]  /*9bb0*/  USHF.L.U64.HI UR4, UR6, UR5, UR4 ;  /* 0x0000000506047299 */ /* 0x000fe20008010204 */
[----:B------:R-:W-:Y:S01]  /*9bc0*/  LEA.HI.X R229, R4, c[0x0][0x16c], R5, 0x1, P1 ;  /* 0x00005b0004e57a11 */ /* 0x000fe200008f0c05 */
[----:B------:R-:W-:Y:S01]  /*9bd0*/  IMAD.MOV.U32 R4, RZ, RZ, R236 ;  /* 0x000000ffff047224 */ /* 0x000fe200078e00ec */
[----:B------:R-:W-:-:S03]  /*9be0*/  IADD3 R14, P1, R236, UR7, RZ ;  /* 0x00000007ec0e7c10 */ /* 0x000fc6000ff3e0ff */
        /* <DEDUP_REMOVED lines=28> */
[----:B------:R3:W-:Y:S04]  /*9db0*/  LDGSTS.E.BYPASS.LTC128B.128 [R228+0xa800], [R6.64+0x80] ;  /* 0x0a80008006e47fae */ /* 0x0007e8000b901d48 */
[----:B------:R3:W-:Y:S04]  /*9dc0*/  LDGSTS.E.BYPASS.LTC128B.128 [R228+0x7000], [R4.64] ;  /* 0x0700000004e47fae */ /* 0x0007e8000b901d48 */
[----:B------:R3:W-:Y:S04]  /*9dd0*/  LDGSTS.E.BYPASS.LTC128B.128 [R228+0xb000], [R4.64+0x80] ;  /* 0x0b00008004e47fae */ /* 0x0007e8000b901d48 */
[----:B------:R3:W-:Y:S04]  /*9de0*/  LDGSTS.E.BYPASS.LTC128B.128 [R228+0x7800], [R14.64] ;  /* 0x078000000ee47fae */ /* 0x0007e8000b901d48 */
[----:B------:R3:W-:Y:S04]  /*9df0*/  LDGSTS.E.BYPASS.LTC128B.128 [R228+0xb800], [R14.64+0x80] ;  /* 0x0b8000800ee47fae */ /* 0x0007e8000b901d48 */
[----:B------:R-:W0:Y:S02]  /*9e00*/  LDGDEPBAR ;  /* 0x00000000000079af */ /* 0x000e240000000000 */
.L_x_2377:
[----:B---3--:R-:W-:Y:S01]  /*9e10*/  FMNMX.FTZ R6, R3, R64, !PT ;  /* 0x0000004003067209 */ /* 0x008fe20007810000 */
        /* <DEDUP_REMOVED lines=88> */
[----:B------:R-:W-:Y:S01]  /*a3a0*/  FFMA.FTZ R29, R57, c[0x0][0x23c], -R58 ;  /* 0x00008f00391d7a23 */ /* 0x000fe2000001083a */
[----:B------:R-:W-:Y:S01]  /*a3b0*/  MUFU.EX2 R36, R36 ;  /* 0x0000002400247308 */ /* 0x000fe20000000800 */
[--C-:B------:R-:W-:Y:S02]  /*a3c0*/  FFMA.FTZ R28, R64, c[0x0][0x23c], -R46.reuse ;  /* 0x00008f00401c7a23 */ /* 0x100fe4000001082e */
[----:B------:R-:W-:-:S02]  /*a3d0*/  FFMA.FTZ R2, R2, c[0x0][0x23c], -R46 ;  /* 0x00008f0002027a23 */ /* 0x000fc4000001082e */
[--C-:B------:R-:W-:Y:S02]  /*a3e0*/  FFMA.FTZ R0, R148, c[0x0][0x23c], -R46.reuse ;  /* 0x00008f0094007a23 */ /* 0x100fe4000001082e */
[----:B------:R-:W-:Y:S01]  /*a3f0*/  FFMA.FTZ R39, R63, c[0x0][0x23c], -R46 ;  /* 0x00008f003f277a23 */ /* 0x000fe2000001082e */
[----:B------:R-:W-:Y:S01]  /*a400*/  MUFU.EX2 R31, R31 ;  /* 0x0000001f001f7308 */ /* 0x000fe20000000800 */
[----:B------:R-:W-:Y:S02]  /*a410*/  FMUL.FTZ R3, R5, c[0x0][0x23c] ;  /* 0x00008f0005037a20 */ /* 0x000fe40000410000 */
[----:B------:R-:W-:Y:S02]  /*a420*/  FMUL.FTZ R4, R4, c[0x0][0x23c] ;  /* 0x00008f0004047a20 */ /* 0x000fe40000410000 */
[----:B------:R-:W-:Y:S02]  /*a430*/  FFMA.FTZ R60, R23, c[0x0][0x23c], -R58 ;  /* 0x00008f00173c7a23 */ /* 0x000fe4000001083a */
[--C-:B------:R-:W-:Y:S01]  /*a440*/  FFMA.FTZ R64, R22, c[0x0][0x23c], -R46.reuse ;  /* 0x00008f0016407a23 */ /* 0x100fe2000001082e */
[----:B------:R-:W-:Y:S01]  /*a450*/  MUFU.EX2 R30, R30 ;  /* 0x0000001e001e7308 */ /* 0x000fe20000000800 */
[----:B------:R-:W-:-:S02]  /*a460*/  FFMA.FTZ R66, R21, c[0x0][0x23c], -R46 ;  /* 0x00008f0015427a23 */ /* 0x000fc4000001082e */
[----:B------:R-:W-:Y:S02]  /*a470*/  FFMA.FTZ R63, R20, c[0x0][0x23c], -R46 ;  /* 0x00008f00143f7a23 */ /* 0x000fe4000001082e */
[----:B------:R-:W-:Y:S01]  /*a480*/  LDSM.16.MT88.4 R20, [R214+0xc800] ;  /* 0x00c80000d614783b */ /* 0x000fe20000004200 */
[--C-:B------:R-:W-:Y:S02]  /*a490*/  FFMA.FTZ R50, R26, c[0x0][0x23c], -R58.reuse ;  /* 0x00008f001a327a23 */ /* 0x100fe4000001083a */
[----:B------:R-:W1:Y:S01]  /*a4a0*/  MUFU.EX2 R29, R29 ;  /* 0x0000001d001d7308 */ /* 0x000e620000000800 */
[--C-:B------:R-:W-:Y:S02]  /*a4b0*/  FFMA.FTZ R57, R25, c[0x0][0x23c], -R58.reuse ;  /* 0x00008f0019397a23 */ /* 0x100fe4000001083a */
[----:B------:R-:W-:Y:S02]  /*a4c0*/  FFMA.FTZ R56, R24, c[0x0][0x23c], -R58 ;  /* 0x00008f0018387a23 */ /* 0x000fe4000001083a */
[----:B------:R-:W-:Y:S01]  /*a4d0*/  FFMA.FTZ R65, R35, c[0x0][0x23c], -R46 ;  /* 0x00008f0023417a23 */ /* 0x000fe2000001082e */
[----:B------:R-:W-:Y:S01]  /*a4e0*/  LDSM.16.MT88.4 R24, [R216+0xc800] ;  /* 0x00c80000d818783b */ /* 0x000fe20000004200 */
[--C-:B------:R-:W-:Y:S01]  /*a4f0*/  FFMA.FTZ R67, R34, c[0x0][0x23c], -R58.reuse ;  /* 0x00008f0022437a23 */ /* 0x100fe2000001083a */
[----:B------:R-:W-:Y:S01]  /*a500*/  MUFU.EX2 R28, R28 ;  /* 0x0000001c001c7308 */ /* 0x000fe20000000800 */
[----:B------:R-:W-:-:S02]  /*a510*/  FFMA.FTZ R132, R33, c[0x0][0x23c], -R58 ;  /* 0x00008f0021847a23 */ /* 0x000fc4000001083a */
[----:B------:R-:W-:Y:S02]  /*a520*/  FFMA.FTZ R134, R32, c[0x0][0x23c], -R58 ;  /* 0x00008f0020867a23 */ /* 0x000fe4000001083a */
[----:B------:R-:W-:Y:S01]  /*a530*/  LDSM.16.MT88.4 R32, [R213+0x10800] ;  /* 0x01080000d520783b */ /* 0x000fe20000004200 */
[--C-:B------:R-:W-:Y:S02]  /*a540*/  FFMA.FTZ R135, R138, c[0x0][0x23c], -R46.reuse ;  /* 0x00008f008a877a23 */ /* 0x100fe4000001082e */
[----:B------:R-:W2:Y:S01]  /*a550*/  MUFU.EX2 R2, R2 ;  /* 0x0000000200027308 */ /* 0x000ea20000000800 */
[----:B-1----:R-:W-:Y:S01]  /*a560*/  F2FP.PACK_AB R6, R29, R30 ;  /* 0x0000001e1d06723e */ /* 0x002fe200000000ff */
[----:B------:R-:W-:Y:S02]  /*a570*/  FFMA.FTZ R138, R55, c[0x0][0x23c], -R46 ;  /* 0x00008f00378a7a23 */ /* 0x000fe4000001082e */
[--C-:B------:R-:W-:Y:S02]  /*a580*/  FFMA.FTZ R147, R54, c[0x0][0x23c], -R58.reuse ;  /* 0x00008f0036937a23 */ /* 0x100fe4000001083a */
[----:B------:R-:W-:-:S02]  /*a590*/  FFMA.FTZ R148, R53, c[0x0][0x23c], -R58 ;  /* 0x00008f0035947a23 */ /* 0x000fc4000001083a */
[----:B------:R-:W-:Y:S01]  /*a5a0*/  MUFU.EX2 R0, R0 ;  /* 0x0000000000007308 */ /* 0x000fe20000000800 */
[--C-:B------:R-:W-:Y:S02]  /*a5b0*/  FFMA.FTZ R150, R52, c[0x0][0x23c], -R58.reuse ;  /* 0x00008f0034967a23 */ /* 0x100fe4000001083a */
[----:B------:R-:W-:Y:S01]  /*a5c0*/  FFMA.FTZ R133, R133, c[0x0][0x23c], -R58 ;  /* 0x00008f0085857a23 */ /* 0x000fe2000001083a */
[----:B------:R-:W-:Y:S01]  /*a5d0*/  LDSM.16.MT88.4 R52, [R213+0x11000] ;  /* 0x01100000d534783b */ /* 0x000fe20000004200 */
        /* <DEDUP_REMOVED lines=8> */
[--C-:B------:R-:W-:Y:S02]  /*a660*/  FFMA.FTZ R156, R156, c[0x0][0x23c], -R46.reuse ;  /* 0x00008f009c9c7a23 */ /* 0x100fe4000001082e */
[----:B------:R-:W-:Y:S02]  /*a670*/  FFMA.FTZ R158, R158, c[0x0][0x23c], -R46 ;  /* 0x00008f009e9e7a23 */ /* 0x000fe4000001082e */
[--C-:B------:R-:W-:Y:S02]  /*a680*/  FFMA.FTZ R168, R168, c[0x0][0x23c], -R58.reuse ;  /* 0x00008f00a8a87a23 */ /* 0x100fe4000001083a */
[--C-:B------:R-:W-:Y:S01]  /*a690*/  FFMA.FTZ R169, R169, c[0x0][0x23c], -R58.reuse ;  /* 0x00008f00a9a97a23 */ /* 0x100fe2000001083a */
[----:B------:R-:W4:Y:S01]  /*a6a0*/  MUFU.EX2 R3, R3 ;  /* 0x0000000300037308 */ /* 0x000f220000000800 */
[----:B-1----:R-:W-:Y:S01]  /*a6b0*/  F2FP.PACK_AB R7, R39, R0 ;  /* 0x000000002707723e */ /* 0x002fe200000000ff */
[----:B------:R-:W-:-:S02]  /*a6c0*/  FFMA.FTZ R170, R170, c[0x0][0x23c], -R58 ;  /* 0x00008f00aaaa7a23 */ /* 0x000fc4000001083a */
[----:B------:R-:W-:Y:S02]  /*a6d0*/  FFMA.FTZ R167, R167, c[0x0][0x23c], -R58 ;  /* 0x00008f00a7a77a23 */ /* 0x000fe4000001083a */
        /* <DEDUP_REMOVED lines=104> */
[----:B------:R-:W-:Y:S02]  /*ad60*/  FFMA.FTZ R165, R165, c[0x0][0x23c], -R46 ;  /* 0x00008f00a5a57a23 */ /* 0x000fe4000001082e */
[--C-:B------:R-:W-:Y:S02]  /*ad70*/  FFMA.FTZ R160, R160, c[0x0][0x23c], -R58.reuse ;  /* 0x00008f00a0a07a23 */ /* 0x100fe4000001083a */
[----:B------:R-:W3:Y:S01]  /*ad80*/  MUFU.EX2 R147, R147 ;  /* 0x0000009300937308 */ /* 0x000ee20000000800 */
[----:B------:R-:W-:Y:S02]  /*ad90*/  FFMA.FTZ R159, R159, c[0x0][0x23c], -R58 ;  /* 0x00008f009f9f7a23 */ /* 0x000fe4000001083a */
[----:B------:R-:W-:Y:S01]  /*ada0*/  HMMA.16816.F32 R68, R4, R10, R68 ;  /* 0x0000000a0444723c */ /* 0x000fe20000001844 */
[----:B------:R-:W1:Y:S01]  /*adb0*/  LDSM.16.MT88.4 R8, [R216+0x10800] ;  /* 0x01080000d808783b */ /* 0x000e620000004200 */
[----:B------:R-:W-:-:S02]  /*adc0*/  FFMA.FTZ R157, R157, c[0x0][0x23c], -R46 ;  /* 0x00008f009d9d7a23 */ /* 0x000fc4000001082e */
[--C-:B------:R-:W-:Y:S01]  /*add0*/  FFMA.FTZ R154, R154, c[0x0][0x23c], -R46.reuse ;  /* 0x00008f009a9a7a23 */ /* 0x100fe2000001082e */
[----:B------:R-:W-:Y:S01]  /*ade0*/  MUFU.EX2 R148, R148 ;  /* 0x0000009400947308 */ /* 0x000fe20000000800 */
[--C-:B------:R-:W-:Y:S01]  /*adf0*/  FFMA.FTZ R152, R152, c[0x0][0x23c], -R46.reuse ;  /* 0x00008f0098987a23 */ /* 0x100fe2000001082e */
[----:B------:R-:W-:Y:S01]  /*ae00*/  F2FP.PACK_AB R4, R57, R50 ;  /* 0x000000323904723e */ /* 0x000fe200000000ff */
[----:B------:R-:W-:Y:S01]  /*ae10*/  FFMA.FTZ R151, R151, c[0x0][0x23c], -R46 ;  /* 0x00008f0097977a23 */ /* 0x000fe2000001082e */
[----:B----4-:R-:W-:Y:S01]  /*ae20*/  F2FP.PACK_AB R5, R66, R64 ;  /* 0x000000404205723e */ /* 0x010fe200000000ff */
[--C-:B------:R-:W-:Y:S01]  /*ae30*/  FFMA.FTZ R146, R146, c[0x0][0x23c], -R58.reuse ;  /* 0x00008f0092927a23 */ /* 0x100fe2000001083a */
[----:B------:R-:W-:Y:S01]  /*ae40*/  F2FP.PACK_AB R6, R60, R56 ;  /* 0x000000383c06723e */ /* 0x000fe200000000ff */
[--C-:B------:R-:W-:Y:S01]  /*ae50*/  FFMA.FTZ R145, R145, c[0x0][0x23c], -R58.reuse ;  /* 0x00008f0091917a23 */ /* 0x100fe2000001083a */
[----:B------:R-:W-:Y:S01]  /*ae60*/  F2FP.PACK_AB R7, R65, R63 ;  /* 0x0000003f4107723e */ /* 0x000fe200000000ff */
[----:B------:R-:W-:Y:S01]  /*ae70*/  MUFU.EX2 R150, R150 ;  /* 0x0000009600967308 */ /* 0x000fe20000000800 */
[----:B------:R-:W-:-:S02]  /*ae80*/  FFMA.FTZ R144, R144, c[0x0][0x23c], -R58 ;  /* 0x00008f0090907a23 */ /* 0x000fc4000001083a */
[----:B------:R-:W-:Y:S02]  /*ae90*/  FFMA.FTZ R143, R143, c[0x0][0x23c], -R58 ;  /* 0x00008f008f8f7a23 */ /* 0x000fe4000001083a */
[--C-:B------:R-:W-:Y:S01]  /*aea0*/  FFMA.FTZ R142, R142, c[0x0][0x23c], -R46.reuse ;  /* 0x00008f008e8e7a23 */ /* 0x100fe2000001082e */
[C---:B------:R-:W-:Y:S01]  /*aeb0*/  HMMA.16816.F32 R120, R4.reuse, R20, R120 ;  /* 0x000000140478723c */ /* 0x040fe20000001878 */
[--C-:B------:R-:W-:Y:S01]  /*aec0*/  FFMA.FTZ R141, R141, c[0x0][0x23c], -R46.reuse ;  /* 0x00008f008d8d7a23 */ /* 0x100fe2000001082e */
[----:B------:R-:W-:Y:S01]  /*aed0*/  MUFU.EX2 R149, R149 ;  /* 0x0000009500957308 */ /* 0x000fe20000000800 */
[--C-:B------:R-:W-:Y:S02]  /*aee0*/  FFMA.FTZ R139, R139, c[0x0][0x23c], -R46.reuse ;  /* 0x00008f008b8b7a23 */ /* 0x100fe4000001082e */
[----:B------:R-:W-:Y:S02]  /*aef0*/  FFMA.FTZ R140, R140, c[0x0][0x23c], -R46 ;  /* 0x00008f008c8c7a23 */ /* 0x000fe4000001082e */
[----:B------:R-:W-:Y:S01]  /*af00*/  FFMA.FTZ R36, R242, R44, R36 ;  /* 0x0000002cf2247223 */ /* 0x000fe20000010024 */
[----:B------:R-:W-:Y:S01]  /*af10*/  HMMA.16816.F32 R116, R4, R22, R116 ;  /* 0x000000160474723c */ /* 0x000fe20000001874 */
[----:B------:R-:W4:Y:S01]  /*af20*/  LDSM.16.MT88.4 R20, [R212+0x10800] ;  /* 0x01080000d414783b */ /* 0x000f220000004200 */
[----:B------:R-:W1:Y:S01]  /*af30*/  MUFU.EX2 R153, R153 ;  /* 0x0000009900997308 */ /* 0x000e620000000800 */
[----:B------:R-:W-:-:S02]  /*af40*/  FFMA.FTZ R3, R241, R3, R28 ;  /* 0x00000003f1037223 */ /* 0x000fc4000001001c */
[----:B------:R-:W-:Y:S02]  /*af50*/  FADD.FTZ R31, R31, R36 ;  /* 0x000000241f1f7221 */ /* 0x000fe40000010000 */
[----:B------:R-:W-:Y:S01]  /*af60*/  FADD.FTZ R2, R2, R3 ;  /* 0x0000000302027221 */ /* 0x000fe20000010000 */
[C---:B--2---:R-:W-:Y:S01]  /*af70*/  HMMA.16816.F32 R112, R4.reuse, R16, R112 ;  /* 0x000000100470723c */ /* 0x044fe20000001870 */
[----:B------:R-:W-:Y:S01]  /*af80*/  FADD.FTZ R31, R30, R31 ;  /* 0x0000001f1e1f7221 */ /* 0x000fe20000010000 */
[----:B------:R-:W2:Y:S01]  /*af90*/  MUFU.EX2 R155, R155 ;  /* 0x0000009b009b7308 */ /* 0x000ea20000000800 */
[----:B------:R-:W-:Y:S01]  /*afa0*/  FADD.FTZ R2, R0, R2 ;  /* 0x0000000200027221 */ /* 0x000fe20000010000 */
[----:B------:R-:W-:Y:S01]  /*afb0*/  MOV R3, R37 ;  /* 0x0000002500037202 */ /* 0x000fe20000000f00 */
        /* <DEDUP_REMOVED lines=18> */
[----:B------:R-:W-:Y:S02]  /*b0e0*/  FADD.FTZ R60, R67, R60 ;  /* 0x0000003c433c7221 */ /* 0x000fe40000010000 */
[----:B-----5:R-:W-:Y:S01]  /*b0f0*/  FADD.FTZ R65, R135, R65 ;  /* 0x0000004187417221 */ /* 0x020fe20000010000 */
        /* <DEDUP_REMOVED lines=265> */
.L_x_2374:
        /* <DEDUP_REMOVED lines=15> */
.L_x_2384:
        /* <DEDUP_REMOVED lines=8> */
[C---:B------:R-:W-:Y:S02]  /*c300*/  IADD3 R4, R11.reuse, -0x80, RZ ;  /* 0xffffff800b047810 */ /* 0x040fe40007ffe0ff */
        /* <DEDUP_REMOVED lines=41> */
[----:B------:R-:W2:Y:S01]  /*c5a0*/  LDG.E R6, [R6.64] ;  /* 0x0000000c06067981 */ /* 0x000ea2000c1e1900 */
[----:B-1----:R-:W-:Y:S04]  /*c5b0*/  IMAD.MOV.U32 R4, RZ, RZ, c[0x0][0x2d0] ;  /* 0x0000b400ff047624 */ /* 0x002fe800078e00ff */
[----:B------:R-:W-:Y:S04]  /*c5c0*/  IMAD R4, R3, R4, -0x80 ;  /* 0xffffff8003047424 */ /* 0x000fe800078e0204 */
        /* <DEDUP_REMOVED lines=11> */
.L_x_2381:
[C---:B------:R-:W-:Y:S04]  /*c680*/  LEA R225, P1, R8.reuse, R225, 0x1 ;  /* 0x000000e108e17211 */ /* 0x040fe800078208ff */
[----:B------:R-:W-:Y:S02]  /*c690*/  LEA.HI.X R224, R8, R224, R4, 0x1, P1 ;  /* 0x000000e008e07211 */ /* 0x000fe400008f0c04 */
[----:B------:R-:W-:Y:S02]  /*c6a0*/  MOV R4, R225 ;  /* 0x000000e100047202 */ /* 0x000fe40000000f00 */
[----:B------:R-:W-:Y:S02]  /*c6b0*/  MOV R5, R224 ;  /* 0x000000e000057202 */ /* 0x000fe40000000f00 */
        /* <DEDUP_REMOVED lines=16> */
[----:B------:R-:W-:Y:S07]  /*c7c0*/  IADD3.X R7, R9, UR9, RZ, P1, !PT ;  /* 0x0000000909077c10 */ /* 0x000fee0008ffe4ff */
[----:B------:R3:W-:Y:S01]  /*c7d0*/  LDGSTS.E.BYPASS.LTC128B.128 [R228+0xd000], [R12.64] ;  /* 0x0d0000000ce47fae */ /* 0x0007e2000b901d4c */
[----:B-1----:R-:W-:Y:S04]  /*c7e0*/  IADD3 R4, P1, R6, UR8, RZ ;  /* 0x0000000806047c10 */ /* 0x002fe8000ff3e0ff */
[----:B------:R-:W-:Y:S03]  /*c7f0*/  IADD3.X R5, R7, UR9, RZ, P1, !PT ;  /* 0x0000000907057c10 */ /* 0x000fe60008ffe4ff */
[----:B------:R3:W-:Y:S08]  /*c800*/  LDGSTS.E.BYPASS.LTC128B.128 [R228+0x11000], [R12.64+0x80] ;  /* 0x110000800ce47fae */ /* 0x0007f0000b901d4c */
[----:B------:R1:W-:Y:S01]  /*c810*/  LDGSTS.E.BYPASS.LTC128B.128 [R228+0xd800], [R10.64] ;  /* 0x0d8000000ae47fae */ /* 0x0003e2000b901d4c */
[----:B--2---:R-:W-:Y:S04]  /*c820*/  IADD3 R14, P1, R4, UR8, RZ ;  /* 0x00000008040e7c10 */ /* 0x004fe8000ff3e0ff */
[----:B------:R-:W-:Y:S03]  /*c830*/  IADD3.X R15, R5, UR9, RZ, P1, !PT ;  /* 0x00000009050f7c10 */ /* 0x000fe60008ffe4ff */
[----:B------:R1:W-:Y:S01]  /*c840*/  LDGSTS.E.BYPASS.LTC128B.128 [R228+0x11800], [R10.64+0x80] ;  /* 0x118000800ae47fae */ /* 0x0003e2000b901d4c */
[----:B------:R-:W-:Y:S07]  /*c850*/  ISETP.GE.AND P1, PT, R227, 0x2, PT ;  /* 0x00000002e300780c */ /* 0x000fee0003f26270 */
        /* <DEDUP_REMOVED lines=9> */
[----:B-1----:R-:W2:Y:S08]  /*c8f0*/  LDSM.16.M88.4 R8, [R221+0x4000] ;  /* 0x00400000dd08783b */ /* 0x002eb00000000200 */
[----:B------:R-:W3:Y:S08]  /*c900*/  LDSM.16.M88.4 R16, [R221+0x4800] ;  /* 0x00480000dd10783b */ /* 0x000ef00000000200 */
[----:B------:R-:W1:Y:S08]  /*c910*/  LDSM.16.M88.4 R24, [R221+0x5000] ;  /* 0x00500000dd18783b */ /* 0x000e700000000200 */
[----:B------:R-:W0:Y:S08]  /*c920*/  LDGDEPBAR ;  /* 0x00000000000079af */ /* 0x000e300000000000 */
[----:B------:R-:W4:Y:S01]  /*c930*/  LDSM.16.M88.4 R32, [R221+0x5800] ;  /* 0x00580000dd20783b */ /* 0x000f220000000200 */
[C---:B--2---:R-:W-:Y:S07]  /*c940*/  HMMA.16816.F32 R4, R64.reuse, R8, RZ ;  /* 0x000000084004723c */ /* 0x044fee00000018ff */
[----:B------:R-:W2:Y:S01]  /*c950*/  LDSM.16.M88.4 R40, [R221+0x6000] ;  /* 0x00600000dd28783b */ /* 0x000ea20000000200 */
[C---:B------:R-:W-:Y:S07]  /*c960*/  HMMA.16816.F32 R8, R64.reuse, R10, RZ ;  /* 0x0000000a4008723c */ /* 0x040fee00000018ff */
[----:B------:R-:W5:Y:S01]  /*c970*/  LDSM.16.M88.4 R48, [R221+0x6800] ;  /* 0x00680000dd30783b */ /* 0x000f620000000200 */
[C---:B---3--:R-:W-:Y:S07]  /*c980*/  HMMA.16816.F32 R12, R64.reuse, R16, RZ ;  /* 0x00000010400c723c */ /* 0x048fee00000018ff */
[----:B------:R-:W3:Y:S01]  /*c990*/  LDSM.16.M88.4 R56, [R221+0x7000] ;  /* 0x00700000dd38783b */ /* 0x000ee20000000200 */
[C---:B------:R-:W-:Y:S07]  /*c9a0*/  HMMA.16816.F32 R16, R64.reuse, R18, RZ ;  /* 0x000000124010723c */ /* 0x040fee00000018ff */
[----:B------:R-:W3:Y:S01]  /*c9b0*/  LDSM.16.M88.4 R132, [R221+0x7800] ;  /* 0x00780000dd84783b */ /* 0x000ee20000000200 */
[C---:B-1----:R-:W-:Y:S07]  /*c9c0*/  HMMA.16816.F32 R20, R64.reuse, R24, RZ ;  /* 0x000000184014723c */ /* 0x042fee00000018ff */
[----:B------:R-:W-:Y:S01]  /*c9d0*/  LDSM.16.M88.4 R136, [R220] ;  /* 0x00000000dc88783b */ /* 0x000fe20000000200 */
[C---:B------:R-:W-:Y:S07]  /*c9e0*/  HMMA.16816.F32 R24, R64.reuse, R26, RZ ;  /* 0x0000001a4018723c */ /* 0x040fee00000018ff */
[----:B------:R-:W1:Y:S01]  /*c9f0*/  LDSM.16.M88.4 R140, [R219] ;  /* 0x00000000db8c783b */ /* 0x000e620000000200 */
[C---:B----4-:R-:W-:Y:S07]  /*ca00*/  HMMA.16816.F32 R28, R64.reuse, R32, RZ ;  /* 0x00000020401c723c */ /* 0x050fee00000018ff */
[----:B------:R-:W4:Y:S01]  /*ca10*/  LDSM.16.M88.4 R144, [R211] ;  /* 0x00000000d390783b */ /* 0x000f220000000200 */
[C---:B------:R-:W-:Y:S07]  /*ca20*/  HMMA.16816.F32 R32, R64.reuse, R34, RZ ;  /* 0x000000224020723c */ /* 0x040fee00000018ff */
[----:B------:R-:W1:Y:S01]  /*ca30*/  LDSM.16.M88.4 R148, [R210] ;  /* 0x00000000d294783b */ /* 0x000e620000000200 */
[C---:B--2---:R-:W-:Y:S07]  /*ca40*/  HMMA.16816.F32 R36, R64.reuse, R40, RZ ;  /* 0x000000284024723c */ /* 0x044fee00000018ff */
[----:B------:R-:W2:Y:S01]  /*ca50*/  LDSM.16.M88.4 R152, [R209] ;  /* 0x00000000d198783b */ /* 0x000ea20000000200 */
[C---:B------:R-:W-:Y:S07]  /*ca60*/  HMMA.16816.F32 R40, R64.reuse, R42, RZ ;  /* 0x0000002a4028723c */ /* 0x040fee00000018ff */
[----:B------:R-:W1:Y:S01]  /*ca70*/  LDSM.16.M88.4 R156, [R208] ;  /* 0x00000000d09c783b */ /* 0x000e620000000200 */
[C---:B-----5:R-:W-:Y:S07]  /*ca80*/  HMMA.16816.F32 R44, R64.reuse, R48, RZ ;  /* 0x00000030402c723c */ /* 0x060fee00000018ff */
[----:B------:R-:W5:Y:S01]  /*ca90*/  LDSM.16.M88.4 R160, [R207] ;  /* 0x00000000cfa0783b */ /* 0x000f620000000200 */
[C---:B------:R-:W-:Y:S07]  /*caa0*/  HMMA.16816.F32 R48, R64.reuse, R50, RZ ;  /* 0x000000324030723c */ /* 0x040fee00000018ff */
[----:B------:R-:W2:Y:S01]  /*cab0*/  LDSM.16.M88.4 R164, [R206] ;  /* 0x00000000cea4783b */ /* 0x000ea20000000200 */
[C---:B---3--:R-:W-:Y:S07]  /*cac0*/  HMMA.16816.F32 R52, R64.reuse, R56, RZ ;  /* 0x000000384034723c */ /* 0x048fee00000018ff */
[----:B------:R-:W3:Y:S01]  /*cad0*/  LDSM.16.M88.4 R168, [R205] ;  /* 0x00000000cda8783b */ /* 0x000ee20000000200 */
[C---:B------:R-:W-:Y:S07]  /*cae0*/  HMMA.16816.F32 R56, R64.reuse, R58, RZ ;  /* 0x0000003a4038723c */ /* 0x040fee00000018ff */
[----:B------:R-:W-:Y:S01]  /*caf0*/  LDSM.16.M88.4 R172, [R218] ;  /* 0x00000000daac783b */ /* 0x000fe20000000200 */
[C---:B------:R-:W-:Y:S07]  /*cb00*/  HMMA.16816.F32 R60, R64.reuse, R132, RZ ;  /* 0x00000084403c723c */ /* 0x040fee00000018ff */
[----:B------:R-:W2:Y:S01]  /*cb10*/  LDSM.16.M88.4 R176, [R215+0x4000] ;  /* 0x00400000d7b0783b */ /* 0x000ea20000000200 */
[----:B------:R-:W-:Y:S07]  /*cb20*/  HMMA.16816.F32 R64, R64, R134, RZ ;  /* 0x000000864040723c */ /* 0x000fee00000018ff */
[----:B------:R-:W2:Y:S01]  /*cb30*/  LDSM.16.M88.4 R132, [R215+0x4800] ;  /* 0x00480000d784783b */ /* 0x000ea20000000200 */
[C---:B-1----:R-:W-:Y:S07]  /*cb40*/  HMMA.16816.F32 R4, R136.reuse, R140, R4 ;  /* 0x0000008c8804723c */ /* 0x042fee0000001804 */
[----:B------:R-:W-:Y:S01]  /*cb50*/  LDSM.16.M88.4 R180, [R220+0x2000] ;  /* 0x00200000dcb4783b */ /* 0x000fe20000000200 */
[C---:B------:R-:W-:Y:S07]  /*cb60*/  HMMA.16816.F32 R8, R136.reuse, R142, R8 ;  /* 0x0000008e8808723c */ /* 0x040fee0000001808 */
[----:B------:R-:W1:Y:S01]  /*cb70*/  LDSM.16.M88.4 R140, [R215+0x5000] ;  /* 0x00500000d78c783b */ /* 0x000e620000000200 */
[C---:B----4-:R-:W-:Y:S07]  /*cb80*/  HMMA.16816.F32 R12, R136.reuse, R144, R12 ;  /* 0x00000090880c723c */ /* 0x050fee000000180c */
[----:B------:R-:W-:Y:S01]  /*cb90*/  LDSM.16.M88.4 R184, [R203] ;  /* 0x00000000cbb8783b */ /* 0x000fe20000000200 */
[C---:B------:R-:W-:Y:S07]  /*cba0*/  HMMA.16816.F32 R16, R136.reuse, R146, R16 ;  /* 0x000000928810723c */ /* 0x040fee0000001810 */
[----:B------:R-:W4:Y:S01]  /*cbb0*/  LDSM.16.M88.4 R144, [R215+0x5800] ;  /* 0x00580000d790783b */ /* 0x000f220000000200 */
[C---:B------:R-:W-:Y:S07]  /*cbc0*/  HMMA.16816.F32 R20, R136.reuse, R148, R20 ;  /* 0x000000948814723c */ /* 0x040fee0000001814 */
[----:B------:R-:W-:Y:S01]  /*cbd0*/  LDSM.16.M88.4 R188, [R217+0x2000] ;  /* 0x00200000d9bc783b */ /* 0x000fe20000000200 */
[C---:B------:R-:W-:Y:S07]  /*cbe0*/  HMMA.16816.F32 R24, R136.reuse, R150, R24 ;  /* 0x000000968818723c */ /* 0x040fee0000001818 */
[----:B------:R-:W1:Y:S01]  /*cbf0*/  LDSM.16.M88.4 R148, [R215+0x6000] ;  /* 0x00600000d794783b */ /* 0x000e620000000200 */
[C---:B--2---:R-:W-:Y:S07]  /*cc00*/  HMMA.16816.F32 R28, R136.reuse, R152, R28 ;  /* 0x00000098881c723c */ /* 0x044fee000000181c */
[----:B------:R-:W-:Y:S01]  /*cc10*/  LDSM.16.M88.4 R192, [R204+0x4000] ;  /* 0x00400000ccc0783b */ /* 0x000fe20000000200 */
[C---:B------:R-:W-:Y:S07]  /*cc20*/  HMMA.16816.F32 R32, R136.reuse, R154, R32 ;  /* 0x0000009a8820723c */ /* 0x040fee0000001820 */
[----:B------:R-:W2:Y:S01]  /*cc30*/  LDSM.16.M88.4 R152, [R215+0x6800] ;  /* 0x00680000d798783b */ /* 0x000ea20000000200 */
[C---:B------:R-:W-:Y:S08]  /*cc40*/  HMMA.16816.F32 R36, R136.reuse, R156, R36 ;  /* 0x0000009c8824723c */ /* 0x040ff00000001824 */
[C---:B------:R-:W-:Y:S01]  /*cc50*/  HMMA.16816.F32 R40, R136.reuse, R158, R40 ;  /* 0x0000009e8828723c */ /* 0x040fe20000001828 */
[----:B------:R-:W-:Y:S07]  /*cc60*/  LDSM.16.M88.4 R156, [R215+0x7800] ;  /* 0x00780000d79c783b */ /* 0x000fee0000000200 */
[C---:B-----5:R-:W-:Y:S08]  /*cc70*/  HMMA.16816.F32 R44, R136.reuse, R160, R44 ;  /* 0x000000a0882c723c */ /* 0x060ff0000000182c */
[C---:B------:R-:W-:Y:S01]  /*cc80*/  HMMA.16816.F32 R48, R136.reuse, R162, R48 ;  /* 0x000000a28830723c */ /* 0x040fe20000001830 */
[----:B------:R-:W-:Y:S07]  /*cc90*/  LDSM.16.M88.4 R160, [R217] ;  /* 0x00000000d9a0783b */ /* 0x000fee0000000200 */
[C---:B------:R-:W-:Y:S08]  /*cca0*/  HMMA.16816.F32 R52, R136.reuse, R164, R52 ;  /* 0x000000a48834723c */ /* 0x040ff00000001834 */
[C---:B------:R-:W-:Y:S01]  /*ccb0*/  HMMA.16816.F32 R56, R136.reuse, R166, R56 ;  /* 0x000000a68838723c */ /* 0x040fe20000001838 */
[----:B------:R-:W-:Y:S07]  /*ccc0*/  LDSM.16.M88.4 R164, [R204] ;  /* 0x00000000cca4783b */ /* 0x000fee0000000200 */
[C---:B---3--:R-:W-:Y:S08]  /*ccd0*/  HMMA.16816.F32 R60, R136.reuse, R168, R60 ;  /* 0x000000a8883c723c */ /* 0x048ff0000000183c */
[----:B------:R-:W-:Y:S01]  /*cce0*/  HMMA.16816.F32 R64, R136, R170, R64 ;  /* 0x000000aa8840723c */ /* 0x000fe20000001840 */
[----:B------:R-:W3:Y:S07]  /*ccf0*/  LDSM.16.M88.4 R136, [R215+0x7000] ;  /* 0x00700000d788783b */ /* 0x000eee0000000200 */
[C---:B------:R-:W-:Y:S01]  /*cd00*/  HMMA.16816.F32 R4, R172.reuse, R176, R4 ;  /* 0x000000b0ac04723c */ /* 0x040fe20000001804 */
[----:B------:R-:W5:Y:S07]  /*cd10*/  LDSM.16.M88.4 R168, [R204+0x800] ;  /* 0x00080000cca8783b */ /* 0x000f6e0000000200 */
        /* <DEDUP_REMOVED lines=16> */
[----:B------:R-:W-:Y:S07]  /*ce20*/  LDSM.16.M88.4 R152, [R222+0x2000] ;  /* 0x00200000de98783b */ /* 0x000fee0000000200 */
[C---:B---3--:R-:W-:Y:S08]  /*ce30*/  HMMA.16816.F32 R52, R172.reuse, R136, R52 ;  /* 0x00000088ac34723c */ /* 0x048ff00000001834 */
[C---:B------:R-:W-:Y:S01]  /*ce40*/  HMMA.16816.F32 R56, R172.reuse, R138, R56 ;  /* 0x0000008aac38723c */ /* 0x040fe20000001838 */
[----:B------:R-:W2:Y:S07]  /*ce50*/  LDSM.16.M88.4 R136, [R204+0x3800] ;  /* 0x00380000cc88783b */ /* 0x000eae0000000200 */
[C---:B------:R-:W-:Y:S08]  /*ce60*/  HMMA.16816.F32 R60, R172.reuse, R156, R60 ;  /* 0x0000009cac3c723c */ /* 0x040ff0000000183c */
[----:B------:R-:W-:Y:S01]  /*ce70*/  HMMA.16816.F32 R64, R172, R158, R64 ;  /* 0x0000009eac40723c */ /* 0x000fe20000001840 */
[----:B------:R-:W3:Y:S07]  /*ce80*/  LDSM.16.M88.4 R156, [R221+0x8000] ;  /* 0x00800000dd9c783b */ /* 0x000eee0000000200 */
[C---:B------:R-:W-:Y:S01]  /*ce90*/  HMMA.16816.F32 R4, R160.reuse, R164, R4 ;  /* 0x000000a4a004723c */ /* 0x040fe20000001804 */
[----:B------:R-:W-:Y:S07]  /*cea0*/  LDSM.16.M88.4 R172, [R221+0x9800] ;  /* 0x00980000ddac783b */ /* 0x000fee0000000200 */
[C---:B------:R-:W-:Y:S01]  /*ceb0*/  HMMA.16816.F32 R8, R160.reuse, R166, R8 ;  /* 0x000000a6a008723c */ /* 0x040fe20000001808 */
[----:B------:R-:W1:Y:S07]  /*cec0*/  LDSM.16.M88.4 R164, [R221+0x8800] ;  /* 0x00880000dda4783b */ /* 0x000e6e0000000200 */
        /* <DEDUP_REMOVED lines=17> */
[----:B------:R-:W1:Y:S07]  /*cfe0*/  LDSM.16.M88.4 R148, [R202] ;  /* 0x00000000ca94783b */ /* 0x000e6e0000000200 */
[C---:B--2---:R-:W-:Y:S08]  /*cff0*/  HMMA.16816.F32 R60, R160.reuse, R136, R60 ;  /* 0x00000088a03c723c */ /* 0x044ff0000000183c */
[----:B------:R-:W-:Y:S01]  /*d000*/  HMMA.16816.F32 R64, R160, R138, R64 ;  /* 0x0000008aa040723c */ /* 0x000fe20000001840 */
[----:B------:R-:W2:Y:S07]  /*d010*/  LDSM.16.M88.4 R136, [R201] ;  /* 0x00000000c988783b */ /* 0x000eae0000000200 */
[C---:B---3--:R-:W-:Y:S01]  /*d020*/  HMMA.16816.F32 R4, R152.reuse, R156, R4 ;  /* 0x0000009c9804723c */ /* 0x048fe20000001804 */
[----:B------:R-:W-:Y:S07]  /*d030*/  LDSM.16.M88.4 R160, [R215+0x8000] ;  /* 0x00800000d7a0783b */ /* 0x000fee0000000200 */
[C---:B------:R-:W-:Y:S01]  /*d040*/  HMMA.16816.F32 R8, R152.reuse, R158, R8 ;  /* 0x0000009e9808723c */ /* 0x040fe20000001808 */
[----:B------:R-:W3:Y:S07]  /*d050*/  LDSM.16.M88.4 R156, [R200] ;  /* 0x00000000c89c783b */ /* 0x000eee0000000200 */
        /* <DEDUP_REMOVED lines=9> */
[C---:B------:R-:W-:Y:S08]  /*d0f0*/  HMMA.16816.F32 R36, R152.reuse, R132, R36 ;  /* 0x000000849824723c */ /* 0x040ff00000001824 */
[C---:B------:R-:W-:Y:S01]  /*d100*/  HMMA.16816.F32 R40, R152.reuse, R134, R40 ;  /* 0x000000869828723c */ /* 0x040fe20000001828 */
[----:B------:R-:W5:Y:S07]  /*d110*/  LDSM.16.M88.4 R132, [R199] ;  /* 0x00000000c784783b */ /* 0x000f6e0000000200 */
[C---:B-1----:R-:W-:Y:S08]  /*d120*/  HMMA.16816.F32 R44, R152.reuse, R140, R44 ;  /* 0x0000008c982c723c */ /* 0x042ff0000000182c */
[C---:B------:R-:W-:Y:S01]  /*d130*/  HMMA.16816.F32 R48, R152.reuse, R142, R48 ;  /* 0x0000008e9830723c */ /* 0x040fe20000001830 */
[----:B------:R-:W1:Y:S07]  /*d140*/  LDSM.16.M88.4 R140, [R198] ;  /* 0x00000000c68c783b */ /* 0x000e6e0000000200 */
[C---:B----4-:R-:W-:Y:S08]  /*d150*/  HMMA.16816.F32 R52, R152.reuse, R144, R52 ;  /* 0x000000909834723c */ /* 0x050ff00000001834 */
[C---:B------:R-:W-:Y:S01]  /*d160*/  HMMA.16816.F32 R56, R152.reuse, R146, R56 ;  /* 0x000000929838723c */ /* 0x040fe20000001838 */
[----:B------:R-:W4:Y:S07]  /*d170*/  LDSM.16.M88.4 R144, [R197] ;  /* 0x00000000c590783b */ /* 0x000f2e0000000200 */
[C---:B------:R-:W-:Y:S08]  /*d180*/  HMMA.16816.F32 R60, R152.reuse, R176, R60 ;  /* 0x000000b0983c723c */ /* 0x040ff0000000183c */
[----:B------:R-:W-:Y:S01]  /*d190*/  HMMA.16816.F32 R64, R152, R178, R64 ;  /* 0x000000b29840723c */ /* 0x000fe20000001840 */
[----:B------:R-:W-:Y:S07]  /*d1a0*/  LDSM.16.M88.4 R152, [R218+0x2000] ;  /* 0x00200000da98783b */ /* 0x000fee0000000200 */
[C---:B------:R-:W-:Y:S01]  /*d1b0*/  HMMA.16816.F32 R4, R180.reuse, R184, R4 ;  /* 0x000000b8b404723c */ /* 0x040fe20000001804 */
[----:B------:R-:W-:Y:S07]  /*d1c0*/  LDSM.16.M88.4 R176, [R215+0xa800] ;  /* 0x00a80000d7b0783b */ /* 0x000fee0000000200 */
[C---:B------:R-:W-:Y:S01]  /*d1d0*/  HMMA.16816.F32 R8, R180.reuse, R186, R8 ;  /* 0x000000bab408723c */ /* 0x040fe20000001808 */
[----:B------:R-:W-:Y:S07]  /*d1e0*/  LDSM.16.M88.4 R184, [R215+0xb000] ;  /* 0x00b00000d7b8783b */ /* 0x000fee0000000200 */
        /* <DEDUP_REMOVED lines=9> */
[C---:B-----5:R-:W-:Y:S08]  /*d280*/  HMMA.16816.F32 R36, R180.reuse, R132, R36 ;  /* 0x00000084b424723c */ /* 0x060ff00000001824 */
[C---:B------:R-:W-:Y:S01]  /*d290*/  HMMA.16816.F32 R40, R180.reuse, R134, R40 ;  /* 0x00000086b428723c */ /* 0x040fe20000001828 */
[----:B------:R-:W5:Y:S07]  /*d2a0*/  LDSM.16.M88.4 R132, [R204+0x4800] ;  /* 0x00480000cc84783b */ /* 0x000f6e0000000200 */
[C---:B-1----:R-:W-:Y:S08]  /*d2b0*/  HMMA.16816.F32 R44, R180.reuse, R140, R44 ;  /* 0x0000008cb42c723c */ /* 0x042ff0000000182c */
[C---:B------:R-:W-:Y:S08]  /*d2c0*/  HMMA.16816.F32 R48, R180.reuse, R142, R48 ;  /* 0x0000008eb430723c */ /* 0x040ff00000001830 */
[C---:B----4-:R-:W-:Y:S08]  /*d2d0*/  HMMA.16816.F32 R52, R180.reuse, R144, R52 ;  /* 0x00000090b434723c */ /* 0x050ff00000001834 */
[C---:B------:R-:W-:Y:S08]  /*d2e0*/  HMMA.16816.F32 R56, R180.reuse, R146, R56 ;  /* 0x00000092b438723c */ /* 0x040ff00000001838 */
[C---:B------:R-:W-:Y:S08]  /*d2f0*/  HMMA.16816.F32 R60, R180.reuse, R148, R60 ;  /* 0x00000094b43c723c */ /* 0x040ff0000000183c */
        /* <DEDUP_REMOVED lines=16> */
[----:B------:R-:W-:Y:S08]  /*d400*/  HMMA.16816.F32 R64, R152, R158, R64 ;  /* 0x0000009e9840723c */ /* 0x000ff00000001840 */
[C---:B------:R-:W-:Y:S08]  /*d410*/  HMMA.16816.F32 R4, R188.reuse, R192, R4 ;  /* 0x000000c0bc04723c */ /* 0x040ff00000001804 */
[C---:B------:R-:W-:Y:S08]  /*d420*/  HMMA.16816.F32 R8, R188.reuse, R194, R8 ;  /* 0x000000c2bc08723c */ /* 0x040ff00000001808 */
[C---:B-----5:R-:W-:Y:S08]  /*d430*/  HMMA.16816.F32 R12, R188.reuse, R132, R12 ;  /* 0x00000084bc0c723c */ /* 0x060ff0000000180c */
[----:B------:R-:W-:Y:S01]  /*d440*/  FMUL.FTZ R4, R4, c[0x0][0x2ec] ;  /* 0x0000bb0004047a20 */ /* 0x000fe20000410000 */
[C---:B------:R-:W-:Y:S03]  /*d450*/  HMMA.16816.F32 R16, R188.reuse, R134, R16 ;  /* 0x00000086bc10723c */ /* 0x040fe60000001810 */
[----:B------:R-:W1:Y:S01]  /*d460*/  MUFU.TANH R140, R4 ;  /* 0x00000004008c7308 */ /* 0x000e620000002400 */
[----:B------:R-:W-:Y:S02]  /*d470*/  FMUL.FTZ R5, R5, c[0x0][0x2ec] ;  /* 0x0000bb0005057a20 */ /* 0x000fe40000410000 */
[----:B------:R-:W-:Y:S02]  /*d480*/  FMUL.FTZ R6, R6, c[0x0][0x2ec] ;  /* 0x0000bb0006067a20 */ /* 0x000fe40000410000 */
        /* <DEDUP_REMOVED lines=145> */
[----:B--23--:R-:W-:Y:S02]  /*dda0*/  ULDC UR7, c[0x0][0x198] ;  /* 0x0000660000077ab9 */ /* 0x00cfe40000000800 */
[----:B------:R-:W-:Y:S04]  /*ddb0*/  ULEA UR6, -UR7, URZ, 0x7 ;  /* 0x0000003f07067291 */ /* 0x000fe8000f8e393f */
[----:B------:R-:W-:Y:S02]  /*ddc0*/  USHF.R.S32.HI UR5, URZ, 0x1f, UR6 ;  /* 0x0000001f3f057899 */ /* 0x000fe40008011406 */
[----:B------:R-:W-:Y:S04]  /*ddd0*/  MOV R8, UR6 ;  /* 0x0000000600087c02 */ /* 0x000fe80008000f00 */
[----:B------:R-:W-:Y:S01]  /*dde0*/  MOV R4, UR5 ;  /* 0x0000000500047c02 */ /* 0x000fe20008000f00 */
[----:B------:R-:W-:-:S05]  /*ddf0*/  @!P0 BRA `(.L_x_2383) ;  /* 0x000003c000008947 */ /* 0x000fca0003800000 */
[----:B------:R-:W-:Y:S01]  /*de00*/  IMAD.SHL.U32 R11, R227, 0x80, RZ ;  /* 0x00000080e30b7824 */ /* 0x000fe200078e00ff */
[----:B------:R-:W-:Y:S04]  /*de10*/  IABS R3, c[0x0][0x2d0] ;  /* 0x0000b40000037a13 */ /* 0x000fe80000000000 */
[----:B------:R-:W2:Y:S01]  /*de20*/  I2F.RP R12, R3 ;  /* 0x00000003000c7306 */ /* 0x000ea20000209400 */
        /* <DEDUP_REMOVED lines=39> */
[-C--:B------:R-:W-:Y:S02]  /*e0a0*/  LEA.HI.X.SX32 R5, R8, R235.reuse, 0x2, P2 ;  /* 0x000000eb08057211 */ /* 0x080fe400010f16ff */
[C---:B------:R-:W-:Y:S01]  /*e0b0*/  LEA.HI.X.SX32 R7, R3.reuse, R235, 0x2, P1 ;  /* 0x000000eb03077211 */ /* 0x040fe200008f16ff */
[----:B------:R-:W-:Y:S03]  /*e0c0*/  IMAD.IADD R3, R3, 0x1, -R8 ;  /* 0x0000000103037824 */ /* 0x000fe600078e0a08 */
[----:B------:R2:W3:Y:S04]  /*e0d0*/  LDG.E R5, [R4.64] ;  /* 0x0000000c04057981 */ /* 0x0004e8000c1e1900 */
[----:B------:R-:W3:Y:S01]  /*e0e0*/  LDG.E R6, [R6.64] ;  /* 0x0000000c06067981 */ /* 0x000ee2000c1e1900 */
[----:B--2---:R-:W-:Y:S04]  /*e0f0*/  IMAD.MOV.U32 R4, RZ, RZ, c[0x0][0x2d0] ;  /* 0x0000b400ff047624 */ /* 0x004fe800078e00ff */
[----:B------:R-:W-:Y:S04]  /*e100*/  IMAD R4, R3, R4, -0x80 ;  /* 0xffffff8003047424 */ /* 0x000fe800078e0204 */
[C---:B------:R-:W-:Y:S01]  /*e110*/  IMAD.WIDE.U32 R8, R4.reuse, c[0x0][0x198], RZ ;  /* 0x0000660004087a25 */ /* 0x040fe200078e00ff */
[----:B------:R-:W-:Y:S05]  /*e120*/  SHF.R.S32.HI R3, RZ, 0x1f, R4 ;  /* 0x0000001fff037819 */ /* 0x000fea0000011404 */
[----:B------:R-:W-:Y:S04]  /*e130*/  IMAD R3, R3, c[0x0][0x198], RZ ;  /* 0x0000660003037a24 */ /* 0x000fe800078e02ff */
[----:B------:R-:W-:Y:S04]  /*e140*/  IMAD R3, R4, c[0x0][0x19c], R3 ;  /* 0x0000670004037a24 */ /* 0x000fe800078e0203 */
[----:B------:R-:W-:Y:S02]  /*e150*/  IMAD.IADD R9, R9, 0x1, R3 ;  /* 0x0000000109097824 */ /* 0x000fe400078e0203 */
[----:B---3--:R-:W-:Y:S04]  /*e160*/  IMAD.IADD R5, R5, 0x1, -R6 ;  /* 0x0000000105057824 */ /* 0x008fe800078e0a06 */
[C---:B------:R-:W-:Y:S01]  /*e170*/  IMAD.WIDE.U32 R8, R5.reuse, c[0x0][0x180], R8 ;  /* 0x0000600005087a25 */ /* 0x040fe200078e0008 */
[----:B------:R-:W-:Y:S05]  /*e180*/  SHF.R.S32.HI R4, RZ, 0x1f, R5 ;  /* 0x0000001fff047819 */ /* 0x000fea0000011405 */
[----:B------:R-:W-:Y:S04]  /*e190*/  IMAD R4, R4, c[0x0][0x180], RZ ;  /* 0x0000600004047a24 */ /* 0x000fe800078e02ff */
[----:B------:R-:W-:Y:S04]  /*e1a0*/  IMAD R4, R5, c[0x0][0x184], R4 ;  /* 0x0000610005047a24 */ /* 0x000fe800078e0204 */
[----:B------:R-:W-:Y:S02]  /*e1b0*/  IMAD.IADD R4, R9, 0x1, R4 ;  /* 0x0000000109047824 */ /* 0x000fe400078e0204 */
.L_x_2383:
[C---:B------:R-:W-:Y:S01]  /*e1c0*/  LEA R236, P1, R8.reuse, R236, 0x1 ;  /* 0x000000ec08ec7211 */ /* 0x040fe200078208ff */
[----:B------:R-:W-:Y:S02]  /*e1d0*/  USHF.L.U32 UR5, UR7, 0x5, URZ ;  /* 0x0000000507057899 */ /* 0x000fe4000800063f */
[----:B------:R-:W-:Y:S01]  /*e1e0*/  USHF.L.U64.HI UR7, UR7, UR10, UR4 ;  /* 0x0000000a07077299 */ /* 0x000fe20008010204 */
[----:B------:R-:W-:Y:S03]  /*e1f0*/  LEA.HI.X R229, R8, R229, R4, 0x1, P1 ;  /* 0x000000e508e57211 */ /* 0x000fe600008f0c04 */
[----:B----4-:R-:W-:Y:S02]  /*e200*/  IADD3 R14, P1, R236, UR5, RZ ;  /* 0x00000005ec0e7c10 */ /* 0x010fe4000ff3e0ff */
[----:B------:R-:W-:Y:S02]  /*e210*/  IMAD.MOV.U32 R237, RZ, RZ, R229 ;  /* 0x000000ffffed7224 */ /* 0x000fe400078e00e5 */
[----:B------:R-:W-:Y:S02]  /*e220*/  IADD3.X R15, R229, UR7, RZ, P1, !PT ;  /* 0x00000007e50f7c10 */ /* 0x000fe40008ffe4ff */
[----:B------:R-:W-:Y:S01]  /*e230*/  IADD3 R12, P1, R14, UR5, RZ ;  /* 0x000000050e0c7c10 */ /* 0x000fe2000ff3e0ff */
[----:B------:R-:W-:Y:S01]  /*e240*/  @!PT LDS RZ, [RZ] ;  /* 0x00000000fffff984 */ /* 0x000fe20000000800 */
[----:B------:R-:W-:Y:S01]  /*e250*/  @!PT LDS RZ, [RZ] ;  /* 0x00000000fffff984 */ /* 0x000fe20000000800 */
[----:B------:R-:W-:Y:S01]  /*e260*/  @!PT LDS RZ, [RZ] ;  /* 0x00000000fffff984 */ /* 0x000fe20000000800 */
        /* <DEDUP_REMOVED lines=19> */
[----:B---3--:R-:W-:Y:S03]  /*e3a0*/  IADD3 R14, P1, R4, UR5, RZ ;  /* 0x00000005040e7c10 */ /* 0x008fe6000ff3e0ff */
[----:B------:R2:W-:Y:S01]  /*e3b0*/  LDGSTS.E.BYPASS.LTC128B.128 [R228+0x6800], [R6.64] ;  /* 0x0680000006e47fae */ /* 0x0005e2000b901d4c */
[----:B------:R-:W-:Y:S03]  /*e3c0*/  IADD3.X R15, R5, UR7, RZ, P1, !PT ;  /* 0x00000007050f7c10 */ /* 0x000fe60008ffe4ff */
[----:B------:R2:W-:Y:S04]  /*e3d0*/  LDGSTS.E.BYPASS.LTC128B.128 [R228+0xa800], [R6.64+0x80] ;  /* 0x0a80008006e47fae */ /* 0x0005e8000b901d4c */
[----:B------:R2:W-:Y:S04]  /*e3e0*/  LDGSTS.E.BYPASS.LTC128B.128 [R228+0x7000], [R4.64] ;  /* 0x0700000004e47fae */ /* 0x0005e8000b901d4c */
[----:B------:R2:W-:Y:S04]  /*e3f0*/  LDGSTS.E.BYPASS.LTC128B.128 [R228+0xb000], [R4.64+0x80] ;  /* 0x0b00008004e47fae */ /* 0x0005e8000b901d4c */
[----:B------:R2:W-:Y:S04]  /*e400*/  LDGSTS.E.BYPASS.LTC128B.128 [R228+0x7800], [R14.64] ;  /* 0x078000000ee47fae */ /* 0x0005e8000b901d4c */
[----:B------:R2:W-:Y:S04]  /*e410*/  LDGSTS.E.BYPASS.LTC128B.128 [R228+0xb800], [R14.64+0x80] ;  /* 0x0b8000800ee47fae */ /* 0x0005e8000b901d4c */
[----:B------:R-:W0:Y:S02]  /*e420*/  LDGDEPBAR ;  /* 0x00000000000079af */ /* 0x000e240000000000 */
.L_x_2382:
[----:B--23--:R-:W-:Y:S01]  /*e430*/  FMNMX.FTZ R5, R140, R2, !PT ;  /* 0x000000028c057209 */ /* 0x00cfe20007810000 */
[----:B----4-:R-:W-:Y:S01]  /*e440*/  LDSM.16.MT88.4 R12, [R216+0xc000] ;  /* 0x00c00000d80c783b */ /* 0x010fe20000004200 */
        /* <DEDUP_REMOVED lines=90> */
[----:B------:R-:W-:Y:S01]  /*e9f0*/  ISETP.GT.AND P1, PT, R227, 0x1, PT ;  /* 0x00000001e300780c */ /* 0x000fe20003f24270 */
[----:B------:R-:W-:Y:S01]  /*ea00*/  FFMA.FTZ R140, R136, c[0x0][0x23c], -R145 ;  /* 0x00008f00888c7a23 */ /* 0x000fe20000010891 */
[----:B------:R-:W2:Y:S01]  /*ea10*/  MUFU.EX2 R2, R2 ;  /* 0x0000000200027308 */ /* 0x000ea20000000800 */
[--C-:B------:R-:W-:Y:S02]  /*ea20*/  FFMA.FTZ R138, R138, c[0x0][0x23c], -R143.reuse ;  /* 0x00008f008a8a7a23 */ /* 0x100fe4000001088f */
[----:B------:R-:W-:Y:S02]  /*ea30*/  FFMA.FTZ R137, R137, c[0x0][0x23c], -R143 ;  /* 0x00008f0089897a23 */ /* 0x000fe4000001088f */
[----:B------:R-:W-:Y:S02]  /*ea40*/  FFMA.FTZ R139, R252, c[0x0][0x23c], -R145 ;  /* 0x00008f00fc8b7a23 */ /* 0x000fe40000010891 */
[--C-:B------:R-:W-:Y:S02]  /*ea50*/  FFMA.FTZ R136, R251, c[0x0][0x23c], -R143.reuse ;  /* 0x00008f00fb887a23 */ /* 0x100fe4000001088f */
[----:B------:R-:W-:Y:S01]  /*ea60*/  FFMA.FTZ R135, R250, c[0x0][0x23c], -R143 ;  /* 0x00008f00fa877a23 */ /* 0x000fe2000001088f */
        /* <DEDUP_REMOVED lines=57> */
[----:B------:R-:W-:Y:S02]  /*ee00*/  FFMA.FTZ R159, R159, c[0x0][0x23c], -R143 ;  /* 0x00008f009f9f7a23 */ /* 0x000fe4000001088f */
[--C-:B------:R-:W-:Y:S02]  /*ee10*/  FFMA.FTZ R162, R162, c[0x0][0x23c], -R145.reuse ;  /* 0x00008f00a2a27a23 */ /* 0x100fe40000010891 */
[----:B------:R-:W-:Y:S02]  /*ee20*/  FFMA.FTZ R163, R163, c[0x0][0x23c], -R145 ;  /* 0x00008f00a3a37a23 */ /* 0x000fe40000010891 */
[--C-:B------:R-:W-:Y:S01]  /*ee30*/  FFMA.FTZ R164, R164, c[0x0][0x23c], -R143.reuse ;  /* 0x00008f00a4a47a23 */ /* 0x100fe2000001088f */
[----:B------:R-:W-:Y:S01]  /*ee40*/  MUFU.EX2 R154, R154 ;  /* 0x0000009a009a7308 */ /* 0x000fe20000000800 */
[----:B------:R-:W-:Y:S01]  /*ee50*/  FFMA.FTZ R165, R165, c[0x0][0x23c], -R143 ;  /* 0x00008f00a5a57a23 */ /* 0x000fe2000001088f */
[----:B---3--:R-:W-:Y:S01]  /*ee60*/  F2FP.PACK_AB R131, R135, R136 ;  /* 0x000000888783723e */ /* 0x008fe200000000ff */
[--C-:B------:R-:W-:Y:S02]  /*ee70*/  FFMA.FTZ R166, R166, c[0x0][0x23c], -R145.reuse ;  /* 0x00008f00a6a67a23 */ /* 0x100fe40000010891 */
[----:B------:R-:W-:Y:S02]  /*ee80*/  FFMA.FTZ R167, R167, c[0x0][0x23c], -R145 ;  /* 0x00008f00a7a77a23 */ /* 0x000fe40000010891 */
[--C-:B------:R-:W-:Y:S02]  /*ee90*/  FFMA.FTZ R168, R168, c[0x0][0x23c], -R143.reuse ;  /* 0x00008f00a8a87a23 */ /* 0x100fe4000001088f */
[C---:B------:R-:W-:Y:S01]  /*eea0*/  HMMA.16816.F32 R4, R128.reuse, R12, R4 ;  /* 0x0000000c8004723c */ /* 0x040fe20000001804 */
[----:B------:R-:W3:Y:S04]  /*eeb0*/  MUFU.EX2 R159, R159 ;  /* 0x0000009f009f7308 */ /* 0x000ee80000000800 */
[----:B------:R-:W-:Y:S02]  /*eec0*/  FFMA.FTZ R169, R169, c[0x0][0x23c], -R143 ;  /* 0x00008f00a9a97a23 */ /* 0x000fe4000001088f */
        /* <DEDUP_REMOVED lines=8> */
[----:B------:R-:W-:Y:S02]  /*ef50*/  FFMA.FTZ R177, R177, c[0x0][0x23c], -R145 ;  /* 0x00008f00b1b17a23 */ /* 0x000fe40000010891 */
[--C-:B------:R-:W-:Y:S01]  /*ef60*/  FFMA.FTZ R180, R180, c[0x0][0x23c], -R143.reuse ;  /* 0x00008f00b4b47a23 */ /* 0x100fe2000001088f */
[----:B---3--:R-:W-:Y:S01]  /*ef70*/  F2FP.PACK_AB R71, R159, R154 ;  /* 0x0000009a9f47723e */ /* 0x008fe200000000ff */
[----:B------:R-:W-:Y:S01]  /*ef80*/  FFMA.FTZ R181, R181, c[0x0][0x23c], -R143 ;  /* 0x00008f00b5b57a23 */ /* 0x000fe2000001088f */
        /* <DEDUP_REMOVED lines=10> */
[----:B------:R-:W-:Y:S02]  /*f030*/  FFMA.FTZ R112, R245, c[0x0][0x23c], -R145 ;  /* 0x00008f00f5707a23 */ /* 0x000fe40000010891 */
[--C-:B------:R-:W-:Y:S02]  /*f040*/  FFMA.FTZ R184, R184, c[0x0][0x23c], -R143.reuse ;  /* 0x00008f00b8b87a23 */ /* 0x100fe4000001088f */
[C---:B------:R-:W-:Y:S01]  /*f050*/  HMMA.16816.F32 R20, R128.reuse, R28, R20 ;  /* 0x0000001c8014723c */ /* 0x040fe20000001814 */
[----:B------:R-:W-:Y:S02]  /*f060*/  MUFU.EX2 R166, R166 ;  /* 0x000000a600a67308 */ /* 0x000fe40000000800 */
[----:B------:R-:W-:Y:S02]  /*f070*/  FFMA.FTZ R185, R185, c[0x0][0x23c], -R143 ;  /* 0x00008f00b9b97a23 */ /* 0x000fe4000001088f */
        /* <DEDUP_REMOVED lines=9> */
[----:B------:R-:W-:Y:S02]  /*f110*/  FFMA.FTZ R105, R248, c[0x0][0x23c], -R145 ;  /* 0x00008f00f8697a23 */ /* 0x000fe40000010891 */
[--C-:B------:R-:W-:Y:S02]  /*f120*/  FFMA.FTZ R106, R247, c[0x0][0x23c], -R143.reuse ;  /* 0x00008f00f76a7a23 */ /* 0x100fe4000001088f */
[----:B------:R-:W-:Y:S01]  /*f130*/  FFMA.FTZ R107, R246, c[0x0][0x23c], -R143 ;  /* 0x00008f00f66b7a23 */ /* 0x000fe2000001088f */
[C---:B------:R-:W-:Y:S03]  /*f140*/  HMMA.16816.F32 R28, R128.reuse, R36, R28 ;  /* 0x00000024801c723c */ /* 0x040fe6000000181c */
[----:B------:R-:W-:Y:S01]  /*f150*/  FFMA.FTZ R188, R243, c[0x0][0x23c], -R145 ;  /* 0x00008f00f3bc7a23 */ /* 0x000fe20000010891 */
        /* <DEDUP_REMOVED lines=10> */
[----:B------:R-:W-:Y:S02]  /*f200*/  FFMA.FTZ R191, R194, c[0x0][0x23c], -R143 ;  /* 0x00008f00c2bf7a23 */ /* 0x000fe4000001088f */
[--C-:B------:R-:W-:Y:S02]  /*f210*/  FFMA.FTZ R193, R193, c[0x0][0x23c], -R145.reuse ;  /* 0x00008f00c1c17a23 */ /* 0x100fe40000010891 */
[C---:B------:R-:W-:Y:S01]  /*f220*/  HMMA.16816.F32 R36, R128.reuse, R44, R36 ;  /* 0x0000002c8024723c */ /* 0x040fe20000001824 */
[----:B------:R-:W3:Y:S02]  /*f230*/  MUFU.EX2 R107, R107 ;  /* 0x0000006b006b7308 */ /* 0x000ee40000000800 */
[----:B------:R-:W-:Y:S01]  /*f240*/  FFMA.FTZ R192, R192, c[0x0][0x23c], -R145 ;  /* 0x00008f00c0c07a23 */ /* 0x000fe20000010891 */
[----:B----4-:R-:W-:Y:S01]  /*f250*/  F2FP.PACK_AB R68, R105, R104 ;  /* 0x000000686944723e */ /* 0x010fe200000000ff */
[--C-:B------:R-:W-:Y:S02]  /*f260*/  FFMA.FTZ R187, R187, c[0x0][0x23c], -R143.reuse ;  /* 0x00008f00bbbb7a23 */ /* 0x100fe4000001088f */
[C---:B------:R-:W-:Y:S01]  /*f270*/  FMUL.FTZ R44, R2.reuse, R88 ;  /* 0x00000058022c7220 */ /* 0x040fe20000410000 */
[C---:B------:R-:W-:Y:S03]  /*f280*/  HMMA.16816.F32 R40, R128.reuse, R46, R40 ;  /* 0x0000002e8028723c */ /* 0x040fe60000001828 */
[----:B------:R-:W4:Y:S01]  /*f290*/  MUFU.EX2 R167, R167 ;  /* 0x000000a700a77308 */ /* 0x000f220000000800 */
[----:B------:R-:W-:Y:S02]  /*f2a0*/  FMUL.FTZ R45, R2, R89 ;  /* 0x00000059022d7220 */ /* 0x000fe40000410000 */
[----:B------:R-:W-:Y:S02]  /*f2b0*/  FFMA.FTZ R186, R186, c[0x0][0x23c], -R143 ;  /* 0x00008f00baba7a23 */ /* 0x000fe4000001088f */
[C---:B------:R-:W-:Y:S04]  /*f2c0*/  FMUL.FTZ R46, R0.reuse, R90 ;  /* 0x0000005a002e7220 */ /* 0x040fe80000410000 */
[----:B------:R-:W-:Y:S01]  /*f2d0*/  FMUL.FTZ R47, R0, R91 ;  /* 0x0000005b002f7220 */ /* 0x000fe20000410000 */
[----:B------:R-:W-:Y:S01]  /*f2e0*/  MUFU.EX2 R168, R168 ;  /* 0x000000a800a87308 */ /* 0x000fe20000000800 */
[----:B------:R-:W-:Y:S01]  /*f2f0*/  LDSM.16.MT88.4 R88, [R212+0x10800] ;  /* 0x01080000d458783b */ /* 0x000fe20000004200 */
[--C-:B------:R-:W-:Y:S01]  /*f300*/  FFMA.FTZ R179, R179, c[0x0][0x23c], -R145.reuse ;  /* 0x00008f00b3b37a23 */ /* 0x100fe20000010891 */
[----:B---3--:R-:W-:Y:S01]  /*f310*/  F2FP.PACK_AB R69, R107, R106 ;  /* 0x0000006a6b45723e */ /* 0x008fe200000000ff */
[----:B------:R-:W-:Y:S02]  /*f320*/  FFMA.FTZ R176, R176, c[0x0][0x23c], -R145 ;  /* 0x00008f00b0b07a23 */ /* 0x000fe40000010891 */
[C---:B------:R-:W-:Y:S03]  /*f330*/  HMMA.16816.F32 R44, R128.reuse, R52, R44 ;  /* 0x00000034802c723c */ /* 0x040fe6000000182c */
[--C-:B------:R-:W-:Y:S01]  /*f340*/  FFMA.FTZ R175, R175, c[0x0][0x23c], -R143.reuse ;  /* 0x00008f00afaf7a23 */ /* 0x100fe2000001088f */
[----:B------:R-:W3:Y:S01]  /*f350*/  MUFU.EX2 R169, R169 ;  /* 0x000000a900a97308 */ /* 0x000ee20000000800 */
[----:B------:R-:W-:Y:S02]  /*f360*/  FFMA.FTZ R174, R174, c[0x0][0x23c], -R143 ;  /* 0x00008f00aeae7a23 */ /* 0x000fe4000001088f */
        /* <DEDUP_REMOVED lines=8> */
[----:B------:R-:W-:Y:S02]  /*f3f0*/  FFMA.FTZ R172, R172, c[0x0][0x23c], -R145 ;  /* 0x00008f00acac7a23 */ /* 0x000fe40000010891 */
[C---:B------:R-:W-:Y:S01]  /*f400*/  HMMA.16816.F32 R52, R128.reuse, R60, R52 ;  /* 0x0000003c8034723c */ /* 0x040fe20000001834 */
[----:B------:R-:W-:Y:S02]  /*f410*/  MUFU.EX2 R177, R177 ;  /* 0x000000b100b17308 */ /* 0x000fe40000000800 */
[--C-:B------:R-:W-:Y:S02]  /*f420*/  FFMA.FTZ R171, R171, c[0x0][0x23c], -R143.reuse ;  /* 0x00008f00abab7a23 */ /* 0x100fe4000001088f */
[----:B------:R-:W-:Y:S02]  /*f430*/  FFMA.FTZ R170, R170, c[0x0][0x23c], -R143 ;  /* 0x00008f00aaaa7a23 */ /* 0x000fe4000001088f */
        /* <DEDUP_REMOVED lines=9> */
[----:B------:R-:W-:Y:S02]  /*f4d0*/  FFMA.FTZ R161, R161, c[0x0][0x23c], -R145 ;  /* 0x00008f00a1a17a23 */ /* 0x000fe40000010891 */
[--C-:B------:R-:W-:Y:S02]  /*f4e0*/  FFMA.FTZ R158, R158, c[0x0][0x23c], -R143.reuse ;  /* 0x00008f009e9e7a23 */ /* 0x100fe4000001088f */
[C---:B--2---:R-:W-:Y:S03]  /*f4f0*/  HMMA.16816.F32 R60, R128.reuse, R84, R60 ;  /* 0x00000054803c723c */ /* 0x044fe6000000183c */
[----:B------:R-:W-:Y:S01]  /*f500*/  FFMA.FTZ R157, R157, c[0x0][0x23c], -R143 ;  /* 0x00008f009d9d7a23 */ /* 0x000fe2000001088f */
[----:B------:R-:W-:Y:S01]  /*f510*/  MUFU.EX2 R182, R182 ;  /* 0x000000b600b67308 */ /* 0x000fe20000000800 */
[--C-:B------:R-:W-:Y:S02]  /*f520*/  FFMA.FTZ R156, R156, c[0x0][0x23c], -R145.reuse ;  /* 0x00008f009c9c7a23 */ /* 0x100fe40000010891 */
[----:B------:R-:W-:Y:S01]  /*f530*/  FFMA.FTZ R155, R155, c[0x0][0x23c], -R145 ;  /* 0x00008f009b9b7a23 */ /* 0x000fe20000010891 */
[----:B------:R-:W-:Y:S01]  /*f540*/  HMMA.16816.F32 R64, R128, R86, R64 ;  /* 0x000000568040723c */ /* 0x000fe20000001840 */
[----:B------:R-:W2:Y:S03]  /*f550*/  LDSM.16.MT88.4 R84, [R212+0xc800] ;  /* 0x00c80000d454783b */ /* 0x000ea60000004200 */
[--C-:B------:R-:W-:Y:S02]  /*f560*/  FFMA.FTZ R153, R153, c[0x0][0x23c], -R143.reuse ;  /* 0x00008f0099997a23 */ /* 0x100fe4000001088f */
[----:B------:R-:W2:Y:S01]  /*f570*/  MUFU.EX2 R183, R183 ;  /* 0x000000b700b77308 */ /* 0x000ea20000000800 */
[----:B------:R-:W-:Y:S01]  /*f580*/  FFMA.FTZ R152, R152, c[0x0][0x23c], -R143 ;  /* 0x00008f0098987a23 */ /* 0x000fe2000001088f */
[C---:B-1----:R-:W-:Y:S05]  /*f590*/  HMMA.16816.F32 R4, R68.reuse, R76, R4 ;  /* 0x0000004c4404723c */ /* 0x042fea0000001804 */
[--C-:B------:R-:W-:Y:S02]  /*f5a0*/  FFMA.FTZ R149, R149, c[0x0][0x23c], -R145.reuse ;  /* 0x00008f0095957a23 */ /* 0x100fe40000010891 */
[----:B------:R-:W-:Y:S01]  /*f5b0*/  FFMA.FTZ R150, R150, c[0x0][0x23c], -R145 ;  /* 0x00008f0096967a23 */ /* 0x000fe20000010891 */
[C---:B------:R-:W-:Y:S01]  /*f5c0*/  HMMA.16816.F32 R8, R68.reuse, R78, R8 ;  /* 0x0000004e4408723c */ /* 0x040fe20000001808 */
[----:B------:R-:W1:Y:S01]  /*f5d0*/  LDSM.16.MT88.4 R76, [R216+0x10800] ;  /* 0x01080000d84c783b */ /* 0x000e620000004200 */
[----:B------:R-:W-:Y:S02]  /*f5e0*/  MUFU.EX2 R184, R184 ;  /* 0x000000b800b87308 */ /* 0x000fe40000000800 */
[--C-:B------:R-:W-:Y:S02]  /*f5f0*/  FFMA.FTZ R148, R148, c[0x0][0x23c], -R143.reuse ;  /* 0x00008f0094947a23 */ /* 0x100fe4000001088f */
[----:B------:R-:W-:Y:S02]  /*f600*/  FFMA.FTZ R147, R147, c[0x0][0x23c], -R143 ;  /* 0x00008f0093937a23 */ /* 0x000fe4000001088f */
        /* <DEDUP_REMOVED lines=61> */
[----:B------:R-:W-:Y:S01]  /*f9e0*/  IADD3 R0, R227, -0x1, RZ ;  /* 0xffffffffe3007810 */ /* 0x000fe20007ffe0ff */
[----:B------:R-:W-:Y:S02]  /*f9f0*/  FADD.FTZ R165, R165, R159 ;  /* 0x0000009fa5a57221 */ /* 0x000fe40000010000 */
[----:B------:R-:W-:Y:S01]  /*fa00*/  FADD.FTZ R166, R166, R162 ;  /* 0x000000a2a6a67221 */ /* 0x000fe20000010000 */
[----:B------:R-:W-:Y:S01]  /*fa10*/  MOV R227, R0 ;  /* 0x0000000000e37202 */ /* 0x000fe20000000f00 */
[C---:B--2---:R-:W-:Y:S02]  /*fa20*/  HMMA.16816.F32 R4, R68.reuse, R84, R4 ;  /* 0x000000544404723c */ /* 0x044fe40000001804 */
[----:B------:R-:W2:Y:S01]  /*fa30*/  MUFU.EX2 R174, R174 ;  /* 0x000000ae00ae7308 */ /* 0x000ea20000000800 */
[----:B------:R-:W-:Y:S01]  /*fa40*/  FADD.FTZ R165, R168, R165 ;  /* 0x000000a5a8a57221 */ /* 0x000fe20000010000 */
[----:B------:R-:W-:Y:S01]  /*fa50*/  MOV R0, R3 ;  /* 0x0000000300007202 */ /* 0x000fe20000000f00 */
        /* <DEDUP_REMOVED lines=192> */
[----:B------:R-:W-:Y:S01]  /*10660*/  F2FP.PACK_AB R70, R145, R146 ;  /* 0x000000929146723e */ /* 0x000fe200000000ff */
        /* <DEDUP_REMOVED lines=22> */
.L_x_2380:
[----:B------:R-:W1:Y:S01]  /*107d0*/  SHFL.BFLY PT, R2, R242, 0x2, 0x1f ;  /* 0x0c401f00f2027f89 */ /* 0x000e6200000e0000 */
[----:B------:R-:W-:Y:S01]  /*107e0*/  MOV R5, 0x3f800000 ;  /* 0x3f80000000057802 */ /* 0x000fe20000000f00 */
[----:B------:R-:W2:Y:S01]  /*107f0*/  LDC.U8 R16, c[0x0][0x328] ;  /* 0x0000ca00ff107b82 */ /* 0x000ea20000000000 */
[----:B------:R-:W-:Y:S01]  /*10800*/  MOV R6, 0x3f800000 ;  /* 0x3f80000000067802 */ /* 0x000fe20000000f00 */
[----:B------:R-:W3:Y:S01]  /*10810*/  SHFL.BFLY PT, R0, R241, 0x2, 0x1f ;  /* 0x0c401f00f1007f89 */ /* 0x000ee200000e0000 */
[----:B------:R-:W-:Y:S01]  /*10820*/  BSSY B0, `(.L_x_2385) ;  /* 0x00000e4000007945 */ /* 0x000fe20003800000 */
[----:B-1----:R-:W-:-:S02]  /*10830*/  FADD.FTZ R242, R2, R242 ;  /* 0x000000f202f27221 */ /* 0x002fc40000010000 */
[----:B---3--:R-:W-:-:S03]  /*10840*/  FADD.FTZ R241, R0, R241 ;  /* 0x000000f100f17221 */ /* 0x008fc60000010000 */
[----:B------:R-:W1:Y:S04]  /*10850*/  SHFL.BFLY PT, R4, R242, 0x1, 0x1f ;  /* 0x0c201f00f2047f89 */ /* 0x000e6800000e0000 */
[----:B------:R-:W3:Y:S04]  /*10860*/  S2R R0, SR_TID.X ;  /* 0x0000000000007919 */ /* 0x000ee80000002100 */
[----:B------:R-:W4:Y:S01]  /*10870*/  SHFL.BFLY PT, R2, R241, 0x1, 0x1f ;  /* 0x0c201f00f1027f89 */ /* 0x000f2200000e0000 */
[----:B-1----:R-:W-:Y:S01]  /*10880*/  FADD.FTZ R4, R242, R4 ;  /* 0x00000004f2047221 */ /* 0x002fe20000010000 */
[----:B---3--:R-:W-:-:S04]  /*10890*/  SHF.R.S32.HI R7, RZ, 0x1f, R0 ;  /* 0x0000001fff077819 */ /* 0x008fc80000011400 */
[----:B------:R-:W-:Y:S02]  /*108a0*/  FSETP.NE.FTZ.AND P3, PT, R4, RZ, PT ;  /* 0x000000ff0400720b */ /* 0x000fe40003f75000 */
[-C--:B------:R-:W-:Y:S01]  /*108b0*/  LEA.HI R8, R7, R0.reuse, RZ, 0x2 ;  /* 0x0000000007087211 */ /* 0x080fe200078f10ff */
[----:B----4-:R-:W-:Y:S01]  /*108c0*/  FADD.FTZ R2, R241, R2 ;  /* 0x00000002f1027221 */ /* 0x010fe20000010000 */
[----:B------:R-:W-:Y:S02]  /*108d0*/  LEA.HI R7, R7, R0, RZ, 0x5 ;  /* 0x0000000007077211 */ /* 0x000fe400078f28ff */
[--C-:B------:R-:W-:Y:S02]  /*108e0*/  SHF.R.S32.HI R10, RZ, 0x2, R8.reuse ;  /* 0x00000002ff0a7819 */ /* 0x100fe40000011408 */
[----:B------:R-:W-:Y:S02]  /*108f0*/  SHF.R.S32.HI R9, RZ, 0x1f, R8 ;  /* 0x0000001fff097819 */ /* 0x000fe40000011408 */
[----:B------:R-:W-:-:S02]  /*10900*/  FSETP.NE.FTZ.AND P0, PT, R2, RZ, PT ;  /* 0x000000ff0200720b */ /* 0x000fc40003f15000 */
[----:B------:R-:W-:Y:S01]  /*10910*/  LEA.HI R9, R9, R10, RZ, 0x3 ;  /* 0x0000000a09097211 */ /* 0x000fe200078f18ff */
[----:B------:R-:W1:Y:S01]  /*10920*/  @P3 MUFU.RCP R5, R4 ;  /* 0x0000000400053308 */ /* 0x000e620000001000 */
[----:B------:R-:W-:Y:S02]  /*10930*/  LOP3.LUT R8, R8, 0x3ffffffc, RZ, 0xc0, !PT ;  /* 0x3ffffffc08087812 */ /* 0x000fe400078ec0ff */
[----:B------:R-:W-:Y:S02]  /*10940*/  LOP3.LUT R9, R9, 0xfffffff8, RZ, 0xc0, !PT ;  /* 0xfffffff809097812 */ /* 0x000fe400078ec0ff */
[----:B------:R-:W-:Y:S02]  /*10950*/  IADD3 R8, -R8, R0, RZ ;  /* 0x0000000008087210 */ /* 0x000fe40007ffe1ff */
[----:B------:R-:W-:Y:S02]  /*10960*/  IADD3 R9, R10, -R9, RZ ;  /* 0x800000090a097210 */ /* 0x000fe40007ffe0ff */
[----:B------:R-:W-:Y:S01]  /*10970*/  SHF.R.S32.HI R10, RZ, 0x5, R7 ;  /* 0x00000005ff0a7819 */ /* 0x000fe20000011407 */
[----:B------:R-:W3:Y:S01]  /*10980*/  @P0 MUFU.RCP R6, R2 ;  /* 0x0000000200060308 */ /* 0x000ee20000001000 */
[----:B------:R-:W-:-:S02]  /*10990*/  SHF.L.U32 R11, R9, 0x6, RZ ;  /* 0x00000006090b7819 */ /* 0x000fc400000006ff */
[----:B------:R-:W-:Y:S02]  /*109a0*/  LOP3.LUT R12, R9, 0x1, RZ, 0xc0, !PT ;  /* 0x00000001090c7812 */ /* 0x000fe400078ec0ff */
[----:B------:R-:W-:Y:S01]  /*109b0*/  LOP3.LUT R11, R11, 0x1c0, RZ, 0xc0, !PT ;  /* 0x000001c00b0b7812 */ /* 0x000fe200078ec0ff */
[C---:B-1----:R-:W-:Y:S01]  /*109c0*/  FMUL.FTZ R128, R5.reuse, R128 ;  /* 0x0000008005807220 */ /* 0x042fe20000410000 */
[----:B------:R-:W-:Y:S01]  /*109d0*/  LEA R8, R10, R8, 0x9 ;  /* 0x000000080a087211 */ /* 0x000fe200078e48ff */
[----:B------:R-:W-:Y:S01]  /*109e0*/  FMUL.FTZ R129, R5, R129 ;  /* 0x0000008105817220 */ /* 0x000fe20000410000 */
[----:B------:R-:W-:Y:S01]  /*109f0*/  LEA.HI R11, R11, R11, RZ, 0x1d ;  /* 0x0000000b0b0b7211 */ /* 0x000fe200078fe8ff */
[C---:B------:R-:W-:Y:S01]  /*10a00*/  FMUL.FTZ R124, R5.reuse, R124 ;  /* 0x0000007c057c7220 */ /* 0x040fe20000410000 */
[----:B------:R-:W-:Y:S01]  /*10a10*/  ISETP.NE.U32.AND P4, PT, R12, 0x1, PT ;  /* 0x000000010c00780c */ /* 0x000fe20003f85070 */
[C---:B------:R-:W-:Y:S01]  /*10a20*/  FMUL.FTZ R125, R5.reuse, R125 ;  /* 0x0000007d057d7220 */ /* 0x040fe20000410000 */
[----:B------:R-:W-:Y:S01]  /*10a30*/  LEA R8, R8, R11, 0x1 ;  /* 0x0000000b08087211 */ /* 0x000fe200078e08ff */
[----:B------:R-:W-:Y:S01]  /*10a40*/  FMUL.FTZ R120, R5, R120 ;  /* 0x0000007805787220 */ /* 0x000fe20000410000 */
[----:B------:R-:W-:Y:S01]  /*10a50*/  R2P PR, R9, 0x6 ;  /* 0x0000000609007804 */ /* 0x000fe20000000000 */
[C---:B------:R-:W-:Y:S01]  /*10a60*/  FMUL.FTZ R121, R5.reuse, R121 ;  /* 0x0000007905797220 */ /* 0x040fe20000410000 */
[----:B------:R-:W-:Y:S01]  /*10a70*/  SHF.L.U32 R8, R8, 0x1, RZ ;  /* 0x0000000108087819 */ /* 0x000fe200000006ff */
[C---:B------:R-:W-:Y:S01]  /*10a80*/  FMUL.FTZ R116, R5.reuse, R116 ;  /* 0x0000007405747220 */ /* 0x040fe20000410000 */
[----:B------:R-:W-:Y:S01]  /*10a90*/  MOV R9, 0x20 ;  /* 0x0000002000097802 */ /* 0x000fe20000000f00 */
[C---:B------:R-:W-:Y:S01]  /*10aa0*/  FMUL.FTZ R117, R5.reuse, R117 ;  /* 0x0000007505757220 */ /* 0x040fe20000410000 */
[C---:B------:R-:W-:Y:S01]  /*10ab0*/  IADD3 R11, R8.reuse, -0x10, RZ ;  /* 0xfffffff0080b7810 */ /* 0x040fe20007ffe0ff */
[----:B------:R-:W-:Y:S01]  /*10ac0*/  FMUL.FTZ R112, R5, R112 ;  /* 0x0000007005707220 */ /* 0x000fe20000410000 */
[----:B------:R-:W-:Y:S01]  /*10ad0*/  SEL R9, R9, 0xffffffe0, !P1 ;  /* 0xffffffe009097807 */ /* 0x000fe20004800000 */
[C---:B------:R-:W-:Y:S01]  /*10ae0*/  FMUL.FTZ R113, R5.reuse, R113 ;  /* 0x0000007105717220 */ /* 0x040fe20000410000 */
[C---:B------:R-:W-:Y:S01]  /*10af0*/  @P4 IADD3 R11, R8.reuse, 0x10, RZ ;  /* 0x00000010080b4810 */ /* 0x040fe20007ffe0ff */
[----:B------:R-:W-:Y:S01]  /*10b00*/  FMUL.FTZ R108, R5, R108 ;  /* 0x0000006c056c7220 */ /* 0x000fe20000410000 */
[----:B------:R-:W-:Y:S01]  /*10b10*/  F2FP.PACK_AB R128, R129, R128 ;  /* 0x000000808180723e */ /* 0x000fe200000000ff */
[----:B------:R-:W-:Y:S01]  /*10b20*/  FMUL.FTZ R109, R5, R109 ;  /* 0x0000006d056d7220 */ /* 0x000fe20000410000 */
[----:B------:R-:W-:Y:S01]  /*10b30*/  F2FP.PACK_AB R124, R125, R124 ;  /* 0x0000007c7d7c723e */ /* 0x000fe200000000ff */
[C---:B------:R-:W-:Y:S01]  /*10b40*/  FMUL.FTZ R104, R5.reuse, R104 ;  /* 0x0000006805687220 */ /* 0x040fe20000410000 */
[----:B------:R-:W-:Y:S01]  /*10b50*/  IADD3 R12, R8, R9, RZ ;  /* 0x00000009080c7210 */ /* 0x000fe20007ffe0ff */
        /* <DEDUP_REMOVED lines=19> */
[----:B--2---:R-:W-:Y:S01]  /*10c90*/  ISETP.NE.AND P4, PT, R16, RZ, PT ;  /* 0x000000ff1000720c */ /* 0x004fe20003f85270 */
[----:B------:R-:W-:Y:S01]  /*10ca0*/  FMUL.FTZ R85, R5, R85 ;  /* 0x0000005505557220 */ /* 0x000fe20000410000 */
[----:B------:R-:W-:Y:S01]  /*10cb0*/  F2FP.PACK_AB R88, R89, R88 ;  /* 0x000000585958723e */ /* 0x000fe200000000ff */
[C---:B------:R-:W-:Y:S01]  /*10cc0*/  FMUL.FTZ R80, R5.reuse, R80 ;  /* 0x0000005005507220 */ /* 0x040fe20000410000 */
[----:B------:R-:W-:Y:S01]  /*10cd0*/  ISETP.NE.OR P1, PT, R226, -0x1, !P4 ;  /* 0xffffffffe200780c */ /* 0x000fe20006725670 */
[----:B------:R-:W-:Y:S01]  /*10ce0*/  FMUL.FTZ R81, R5, R81 ;  /* 0x0000005105517220 */ /* 0x000fe20000410000 */
[----:B------:R-:W-:Y:S01]  /*10cf0*/  F2FP.PACK_AB R84, R85, R84 ;  /* 0x000000545554723e */ /* 0x000fe200000000ff */
[----:B------:R-:W-:Y:S01]  /*10d00*/  FMUL.FTZ R76, R5, R76 ;  /* 0x0000004c054c7220 */ /* 0x000fe20000410000 */
[----:B------:R-:W-:Y:S01]  /*10d10*/  LOP3.LUT R7, R7, 0xffffffe0, RZ, 0xc0, !PT ;  /* 0xffffffe007077812 */ /* 0x000fe200078ec0ff */
[----:B------:R-:W-:Y:S01]  /*10d20*/  FMUL.FTZ R77, R5, R77 ;  /* 0x0000004d054d7220 */ /* 0x000fe20000410000 */
[----:B------:R-:W-:Y:S01]  /*10d30*/  F2FP.PACK_AB R80, R81, R80 ;  /* 0x000000505150723e */ /* 0x000fe200000000ff */
[C---:B------:R-:W-:Y:S01]  /*10d40*/  FMUL.FTZ R72, R5.reuse, R72 ;  /* 0x0000004805487220 */ /* 0x040fe20000410000 */
[----:B------:R-:W1:Y:S01]  /*10d50*/  @P0 MUFU.LG2 R2, R2 ;  /* 0x0000000200020308 */ /* 0x000e620000000c00 */
[----:B------:R-:W-:Y:S01]  /*10d60*/  FMUL.FTZ R73, R5, R73 ;  /* 0x0000004905497220 */ /* 0x000fe20000410000 */
[----:B------:R-:W-:Y:S01]  /*10d70*/  F2FP.PACK_AB R76, R77, R76 ;  /* 0x0000004c4d4c723e */ /* 0x000fe200000000ff */
[----:B------:R-:W-:-:S02]  /*10d80*/  FMUL.FTZ R68, R5, R68 ;  /* 0x0000004405447220 */ /* 0x000fc40000410000 */
[----:B------:R-:W-:Y:S01]  /*10d90*/  FMUL.FTZ R5, R5, R69 ;  /* 0x0000004505057220 */ /* 0x000fe20000410000 */
[----:B------:R-:W-:Y:S01]  /*10da0*/  F2FP.PACK_AB R72, R73, R72 ;  /* 0x000000484948723e */ /* 0x000fe200000000ff */
[C---:B---3--:R-:W-:Y:S02]  /*10db0*/  FMUL.FTZ R131, R6.reuse, R131 ;  /* 0x0000008306837220 */ /* 0x048fe40000410000 */
        /* <DEDUP_REMOVED lines=10> */
[----:B------:R-:W-:Y:S01]  /*10e60*/  FMUL.FTZ R119, R6, R119 ;  /* 0x0000007706777220 */ /* 0x000fe20000410000 */
[----:B------:R-:W-:Y:S01]  /*10e70*/  IADD3 R13, R8, R5, RZ ;  /* 0x00000005080d7210 */ /* 0x000fe20007ffe0ff */
[C---:B------:R-:W-:Y:S01]  /*10e80*/  FMUL.FTZ R118, R6.reuse, R118 ;  /* 0x0000007606767220 */ /* 0x040fe20000410000 */
[----:B------:R-:W-:Y:S01]  /*10e90*/  F2FP.PACK_AB R122, R123, R122 ;  /* 0x0000007a7b7a723e */ /* 0x000fe200000000ff */
[C---:B------:R-:W-:Y:S01]  /*10ea0*/  FMUL.FTZ R115, R6.reuse, R115 ;  /* 0x0000007306737220 */ /* 0x040fe20000410000 */
[----:B------:R-:W-:Y:S01]  /*10eb0*/  STS [R8+0x400], R130 ;  /* 0x0004008208007388 */ /* 0x000fe20000000800 */
[C---:B------:R-:W-:Y:S01]  /*10ec0*/  FMUL.FTZ R114, R6.reuse, R114 ;  /* 0x0000007206727220 */ /* 0x040fe20000410000 */
[----:B------:R-:W-:Y:S01]  /*10ed0*/  F2FP.PACK_AB R118, R119, R118 ;  /* 0x000000767776723e */ /* 0x000fe200000000ff */
[C---:B------:R-:W-:Y:S01]  /*10ee0*/  FMUL.FTZ R111, R6.reuse, R111 ;  /* 0x0000006f066f7220 */ /* 0x040fe20000410000 */
[----:B------:R-:W-:Y:S01]  /*10ef0*/  IADD3 R14, R5, R11, RZ ;  /* 0x0000000b050e7210 */ /* 0x000fe20007ffe0ff */
[C---:B------:R-:W-:Y:S01]  /*10f00*/  FMUL.FTZ R110, R6.reuse, R110 ;  /* 0x0000006e066e7220 */ /* 0x040fe20000410000 */
[----:B------:R-:W-:Y:S01]  /*10f10*/  F2FP.PACK_AB R114, R115, R114 ;  /* 0x000000727372723e */ /* 0x000fe200000000ff */
[C---:B------:R-:W-:Y:S01]  /*10f20*/  FMUL.FTZ R107, R6.reuse, R107 ;  /* 0x0000006b066b7220 */ /* 0x040fe20000410000 */
[----:B------:R-:W-:Y:S01]  /*10f30*/  STS [R11], R124 ;  /* 0x0000007c0b007388 */ /* 0x000fe20000000800 */
[C---:B------:R-:W-:Y:S01]  /*10f40*/  FMUL.FTZ R106, R6.reuse, R106 ;  /* 0x0000006a066a7220 */ /* 0x040fe20000410000 */
[----:B------:R-:W-:Y:S01]  /*10f50*/  F2FP.PACK_AB R110, R111, R110 ;  /* 0x0000006e6f6e723e */ /* 0x000fe200000000ff */
[C---:B------:R-:W-:Y:S01]  /*10f60*/  FMUL.FTZ R103, R6.reuse, R103 ;  /* 0x0000006706677220 */ /* 0x040fe20000410000 */
[----:B------:R-:W-:Y:S01]  /*10f70*/  STS [R11+0x400], R126 ;  /* 0x0004007e0b007388 */ /* 0x000fe20000000800 */
[----:B------:R-:W-:Y:S01]  /*10f80*/  FMUL.FTZ R102, R6, R102 ;  /* 0x0000006606667220 */ /* 0x000fe20000410000 */
[----:B------:R-:W-:Y:S01]  /*10f90*/  F2FP.PACK_AB R106, R107, R106 ;  /* 0x0000006a6b6a723e */ /* 0x000fe200000000ff */
[----:B------:R-:W-:Y:S01]  /*10fa0*/  IMAD.IADD R9, R9, 0x1, R11 ;  /* 0x0000000109097824 */ /* 0x000fe200078e020b */
[----:B------:R-:W-:Y:S01]  /*10fb0*/  IADD3 R15, R12, R5, RZ ;  /* 0x000000050c0f7210 */ /* 0x000fe20007ffe0ff */
[C---:B------:R-:W-:Y:S01]  /*10fc0*/  FMUL.FTZ R99, R6.reuse, R99 ;  /* 0x0000006306637220 */ /* 0x040fe20000410000 */
[----:B------:R-:W-:Y:S01]  /*10fd0*/  F2FP.PACK_AB R102, R103, R102 ;  /* 0x000000666766723e */ /* 0x000fe200000000ff */
[C---:B------:R-:W-:Y:S01]  /*10fe0*/  FMUL.FTZ R98, R6.reuse, R98 ;  /* 0x0000006206627220 */ /* 0x040fe20000410000 */
[----:B------:R-:W-:Y:S01]  /*10ff0*/  STS [R12], R120 ;  /* 0x000000780c007388 */ /* 0x000fe20000000800 */
[C---:B------:R-:W-:Y:S01]  /*11000*/  FMUL.FTZ R95, R6.reuse, R95 ;  /* 0x0000005f065f7220 */ /* 0x040fe20000410000 */
[----:B------:R-:W-:Y:S01]  /*11010*/  IADD3 R17, R9, R5, RZ ;  /* 0x0000000509117210 */ /* 0x000fe20007ffe0ff */
[C---:B------:R-:W-:Y:S01]  /*11020*/  FMUL.FTZ R94, R6.reuse, R94 ;  /* 0x0000005e065e7220 */ /* 0x040fe20000410000 */
[----:B------:R-:W-:Y:S01]  /*11030*/  STS [R12+0x400], R122 ;  /* 0x0004007a0c007388 */ /* 0x000fe20000000800 */
        /* <DEDUP_REMOVED lines=22> */
[----:B------:R-:W-:Y:S01]  /*111a0*/  FMUL.FTZ R6, R6, R70 ;  /* 0x0000004606067220 */ /* 0x000fe20000410000 */
[----:B------:R-:W-:Y:S01]  /*111b0*/  STS [R14+0x400], R110 ;  /* 0x0004006e0e007388 */ /* 0x000fe20000000800 */
[----:B------:R-:W-:Y:S01]  /*111c0*/  F2FP.PACK_AB R74, R75, R74 ;  /* 0x0000004a4b4a723e */ /* 0x000fe200000000ff */
[----:B------:R-:W-:Y:S01]  /*111d0*/  IMAD.IADD R7, R0, 0x1, -R7 ;  /* 0x0000000100077824 */ /* 0x000fe200078e0a07 */
[----:B------:R-:W-:Y:S01]  /*111e0*/  ISETP.NE.AND P2, PT, R226, -0x1, PT ;  /* 0xffffffffe200780c */ /* 0x000fe20003f45270 */
[----:B------:R-:W-:Y:S01]  /*111f0*/  STS [R15], R104 ;  /* 0x000000680f007388 */ /* 0x000fe20000000800 */
[----:B------:R-:W-:Y:S01]  /*11200*/  F2FP.PACK_AB R6, R71, R6 ;  /* 0x000000064706723e */ /* 0x000fe200000000ff */
[----:B-1----:R-:W-:Y:S01]  /*11210*/  @P0 FMUL.FTZ R2, R2, 0.69314718246459960938 ;  /* 0x3f31721802020820 */ /* 0x002fe20000410000 */
[----:B------:R-:W-:Y:S01]  /*11220*/  SHF.R.S32.HI R0, RZ, 0x1f, R10 ;  /* 0x0000001fff007819 */ /* 0x000fe2000001140a */
[----:B------:R-:W-:Y:S03]  /*11230*/  STS [R15+0x400], R106 ;  /* 0x0004006a0f007388 */ /* 0x000fe60000000800 */
[----:B------:R-:W-:Y:S01]  /*11240*/  LEA.HI R0, R0, R10, RZ, 0x2 ;  /* 0x0000000a00007211 */ /* 0x000fe200078f10ff */
[----:B------:R-:W-:Y:S03]  /*11250*/  STS [R17], R100 ;  /* 0x0000006411007388 */ /* 0x000fe60000000800 */
[----:B------:R-:W-:Y:S01]  /*11260*/  LOP3.LUT R0, R0, 0xffffffc, RZ, 0xc0, !PT ;  /* 0x0ffffffc00007812 */ /* 0x000fe200078ec0ff */
[----:B------:R-:W-:Y:S01]  /*11270*/  STS [R17+0x400], R102 ;  /* 0x0004006611007388 */ /* 0x000fe20000000800 */
[----:B------:R-:W-:-:S02]  /*11280*/  @P2 IMAD.WIDE.U32 R44, R226, c[0x0][0x1e8], RZ ;  /* 0x00007a00e22c2a25 */ /* 0x000fc400078e00ff */
[----:B------:R-:W-:Y:S01]  /*11290*/  IADD3 R0, R10, -R0, RZ ;  /* 0x800000000a007210 */ /* 0x000fe20007ffe0ff */
[----:B------:R-:W-:Y:S03]  /*112a0*/  STS [R8+0x2000], R96 ;  /* 0x0020006008007388 */ /* 0x000fe60000000800 */
[----:B------:R-:W-:Y:S01]  /*112b0*/  LEA R0, R0, R238, 0x4 ;  /* 0x000000ee00007211 */ /* 0x000fe200078e20ff */
[----:B------:R-:W-:Y:S04]  /*112c0*/  STS [R8+0x2400], R98 ;  /* 0x0024006208007388 */ /* 0x000fe80000000800 */
[----:B------:R-:W-:Y:S04]  /*112d0*/  STS [R11+0x2000], R92 ;  /* 0x0020005c0b007388 */ /* 0x000fe80000000800 */
[----:B------:R1:W-:Y:S04]  /*112e0*/  STS [R11+0x2400], R94 ;  /* 0x0024005e0b007388 */ /* 0x0003e80000000800 */
[----:B------:R-:W-:Y:S04]  /*112f0*/  STS [R12+0x2000], R88 ;  /* 0x002000580c007388 */ /* 0x000fe80000000800 */
[----:B------:R-:W-:Y:S04]  /*11300*/  STS [R12+0x2400], R90 ;  /* 0x0024005a0c007388 */ /* 0x000fe80000000800 */
[----:B------:R-:W-:Y:S04]  /*11310*/  STS [R9+0x2000], R84 ;  /* 0x0020005409007388 */ /* 0x000fe80000000800 */
[----:B------:R2:W-:Y:S04]  /*11320*/  STS [R9+0x2400], R86 ;  /* 0x0024005609007388 */ /* 0x0005e80000000800 */
[----:B------:R-:W-:Y:S04]  /*11330*/  STS [R13+0x2000], R80 ;  /* 0x002000500d007388 */ /* 0x000fe80000000800 */
[----:B------:R-:W-:Y:S01]  /*11340*/  STS [R13+0x2400], R82 ;  /* 0x002400520d007388 */ /* 0x000fe20000000800 */
[----:B-1----:R1:W3:Y:S03]  /*11350*/  @P3 MUFU.LG2 R11, R4 ;  /* 0x00000004000b3308 */ /* 0x0022e60000000c00 */
[----:B------:R-:W-:Y:S04]  /*11360*/  STS [R14+0x2000], R76 ;  /* 0x0020004c0e007388 */ /* 0x000fe80000000800 */
[----:B------:R-:W-:Y:S04]  /*11370*/  STS [R14+0x2400], R78 ;  /* 0x0024004e0e007388 */ /* 0x000fe80000000800 */
[----:B------:R-:W-:Y:S04]  /*11380*/  STS [R15+0x2000], R72 ;  /* 0x002000480f007388 */ /* 0x000fe80000000800 */
[----:B------:R-:W-:Y:S01]  /*11390*/  STS [R15+0x2400], R74 ;  /* 0x0024004a0f007388 */ /* 0x000fe20000000800 */
[----:B-1----:R-:W-:Y:S01]  /*113a0*/  @P2 IMAD R4, R226, c[0x0][0x1ec], R45 ;  /* 0x00007b00e2042a24 */ /* 0x002fe200078e022d */
[----:B--2---:R-:W-:Y:S01]  /*113b0*/  @P2 MOV R9, R44 ;  /* 0x0000002c00092202 */ /* 0x004fe20000000f00 */
[----:B---3--:R-:W-:Y:S01]  /*113c0*/  @P3 FMUL.FTZ R11, R11, 0.69314718246459960938 ;  /* 0x3f3172180b0b3820 */ /* 0x008fe20000410000 */
[----:B------:R-:W-:Y:S04]  /*113d0*/  STS [R17+0x2000], R68 ;  /* 0x0020004411007388 */ /* 0x000fe80000000800 */
[----:B------:R1:W-:Y:S04]  /*113e0*/  STS [R17+0x2400], R6 ;  /* 0x0024000611007388 */ /* 0x0003e80000000800 */
[----:B------:R-:W-:Y:S06]  /*113f0*/  BAR.SYNC.DEFER_BLOCKING 0x0 ;  /* 0x0000000000007b1d */ /* 0x000fec0000010000 */
[----:B------:R-:W2:Y:S04]  /*11400*/  S2R R5, SR_CTAID.Y ;  /* 0x0000000000057919 */ /* 0x000ea80000002600 */
[----:B-1----:R-:W1:Y:S04]  /*11410*/  S2R R6, SR_CTAID.Z ;  /* 0x0000000000067919 */ /* 0x002e680000002700 */
[----:B------:R3:W4:Y:S04]  /*11420*/  LDS.128 R36, [R228] ;  /* 0x00000000e4247984 */ /* 0x0007280000000c00 */
[----:B------:R3:W3:Y:S01]  /*11430*/  LDS.128 R32, [R228+0x800] ;  /* 0x00080000e4207984 */ /* 0x0006e20000000c00 */
[----:B--2---:R-:W-:Y:S01]  /*11440*/  @!P2 SHF.R.S32.HI R8, RZ, 0x1f, R5 ;  /* 0x0000001fff08a819 */ /* 0x004fe20000011405 */
[----:B------:R-:W-:Y:S01]  /*11450*/  @!P1 IMAD R226, R5, c[0x0][0x214], RZ ;  /* 0x0000850005e29a24 */ /* 0x000fe200078e02ff */
[----:B------:R-:W-:Y:S01]  /*11460*/  LOP3.LUT P1, RZ, R7, 0x3, RZ, 0xc0, !PT ;  /* 0x0000000307ff7812 */ /* 0x000fe2000782c0ff */
[----:B------:R2:W2:Y:S01]  /*11470*/  LDS.128 R28, [R228+0x1000] ;  /* 0x00100000e41c7984 */ /* 0x0004a20000000c00 */
[----:B------:R-:W-:Y:S01]  /*11480*/  @!P2 IMAD.WIDE.U32 R44, R5, c[0x0][0x1e0], RZ ;  /* 0x00007800052caa25 */ /* 0x000fe200078e00ff */
[----:B------:R-:W-:-:S02]  /*11490*/  MOV R7, 0x7f800000 ;  /* 0x7f80000000077802 */ /* 0x000fc40000000f00 */
[----:B------:R2:W2:Y:S01]  /*114a0*/  LDS.128 R24, [R228+0x1800] ;  /* 0x00180000e4187984 */ /* 0x0004a20000000c00 */
[----:B------:R-:W-:Y:S01]  /*114b0*/  @!P2 IMAD R8, R8, c[0x0][0x1e0], RZ ;  /* 0x000078000808aa24 */ /* 0x000fe200078e02ff */
[----:B------:R-:W-:Y:S01]  /*114c0*/  @!P2 MOV R9, R44 ;  /* 0x0000002c0009a202 */ /* 0x000fe20000000f00 */
[----:B------:R-:W-:Y:S01]  /*114d0*/  @P3 FFMA.FTZ R7, R132, c[0x0][0x238], R11 ;  /* 0x00008e0084073a23 */ /* 0x000fe2000001000b */
[----:B------:R2:W2:Y:S01]  /*114e0*/  LDS.128 R20, [R228+0x2000] ;  /* 0x00200000e4147984 */ /* 0x0004a20000000c00 */
[----:B------:R-:W-:-:S03]  /*114f0*/  @!P2 IMAD R8, R5, c[0x0][0x1e4], R8 ;  /* 0x000079000508aa24 */ /* 0x000fc600078e0208 */
[----:B------:R2:W2:Y:S01]  /*11500*/  LDS.128 R16, [R228+0x2800] ;  /* 0x00280000e4107984 */ /* 0x0004a20000000c00 */
[----:B-1----:R-:W-:Y:S01]  /*11510*/  @!P4 IMAD R5, R5, c[0x0][0x1c0], R6 ;  /* 0x000070000505ca24 */ /* 0x002fe200078e0206 */
[----:B------:R-:W-:Y:S01]  /*11520*/  @!P2 IADD3 R4, R45, R8, RZ ;  /* 0x000000082d04a210 */ /* 0x000fe20007ffe0ff */
[----:B------:R-:W-:Y:S01]  /*11530*/  @P4 IMAD R226, R6, c[0x0][0x234], R226 ;  /* 0x00008d0006e24a24 */ /* 0x000fe200078e02e2 */
[----:B------:R1:W1:Y:S01]  /*11540*/  LDS.128 R12, [R228+0x3000] ;  /* 0x00300000e40c7984 */ /* 0x0002620000000c00 */
[----:B------:R-:W-:Y:S01]  /*11550*/  MOV R8, 0x7f800000 ;  /* 0x7f80000000087802 */ /* 0x000fe20000000f00 */
[----:B------:R-:W-:Y:S02]  /*11560*/  @P0 FFMA.FTZ R8, R3, c[0x0][0x238], R2 ;  /* 0x00008e0003080a23 */ /* 0x000fe40000010002 */
[----:B------:R1:W1:Y:S01]  /*11570*/  LDS.128 R40, [R228+0x3800] ;  /* 0x00380000e4287984 */ /* 0x0002620000000c00 */
[----:B------:R-:W-:Y:S01]  /*11580*/  @!P4 IMAD R226, R5, c[0x0][0x214], RZ ;  /* 0x0000850005e2ca24 */ /* 0x000fe200078e02ff */
        /* <DEDUP_REMOVED lines=13> */
.L_x_2386:
[----:B------:R-:W-:Y:S05]  /*11660*/  BSYNC B0 ;  /* 0x0000000000007941 */ /* 0x000fea0003800000 */
.L_x_2385:
[----:B------:R-:W5:Y:S01]  /*11670*/  S2R R2, SR_CTAID.X ;  /* 0x0000000000027919 */ /* 0x000f620000002500 */
[----:B------:R-:W-:Y:S01]  /*11680*/  SHF.R.S32.HI R231, RZ, 0x1f, R230 ;  /* 0x0000001fffe77819 */ /* 0x000fe200000114e6 */
[----:B------:R-:W-:Y:S01]  /*11690*/  BSSY B0, `(.L_x_2387) ;  /* 0x0000018000007945 */ /* 0x000fe20003800000 */
[----:B------:R-:W-:-:S05]  /*116a0*/  SHF.R.S32.HI R3, RZ, 0x1f, R6 ;  /* 0x0000001fff037819 */ /* 0x000fca0000011406 */
[----:B------:R-:W-:-:S04]  /*116b0*/  IMAD R3, R3, c[0x0][0x1f0], RZ ;  /* 0x00007c0003037a24 */ /* 0x000fc800078e02ff */
[----:B------:R-:W-:Y:S01]  /*116c0*/  IMAD R3, R6, c[0x0][0x1f4], R3 ;  /* 0x00007d0006037a24 */ /* 0x000fe200078e0203 */
[----:B-----5:R-:W-:-:S04]  /*116d0*/  SHF.L.U32 R2, R2, 0x6, RZ ;  /* 0x0000000602027819 */ /* 0x020fc800000006ff */
[----:B------:R-:W-:Y:S01]  /*116e0*/  SHF.R.S32.HI R0, RZ, 0x1f, R2 ;  /* 0x0000001fff007819 */ /* 0x000fe20000011402 */
[----:B------:R-:W-:-:S04]  /*116f0*/  IMAD.WIDE.U32 R230, R2, c[0x0][0x1e8], R230 ;  /* 0x00007a0002e67a25 */ /* 0x000fc800078e00e6 */
[----:B------:R-:W-:Y:S01]  /*11700*/  IMAD R0, R0, c[0x0][0x1e8], RZ ;  /* 0x00007a0000007a24 */ /* 0x000fe200078e02ff */
[----:B----4-:R-:W-:-:S03]  /*11710*/  IADD3 R8, P0, R9, R230, RZ ;  /* 0x000000e609087210 */ /* 0x010fc60007f1e0ff */
        /* <DEDUP_REMOVED lines=13> */
[----:B------:R4:W-:Y:S04]  /*117f0*/  STG.E.128 [R8.64], R36 ;  /* 0x0000002408007986 */ /* 0x0009e8000c101d0c */
[----:B--2---:R4:W-:Y:S02]  /*11800*/  STG.E.128 [R8.64+0x80], R20 ;  /* 0x0000801408007986 */ /* 0x0049e4000c101d0c */
.L_x_2388:
[----:B------:R-:W-:Y:S05]  /*11810*/  BSYNC B0 ;  /* 0x0000000000007941 */ /* 0x000fea0003800000 */
.L_x_2387:
[----:B------:R-:W-:Y:S01]  /*11820*/  IADD3 R0, R232, 0x10, RZ ;  /* 0x00000010e8007810 */ /* 0x000fe20007ffe0ff */
[----:B------:R-:W-:Y:S03]  /*11830*/  BSSY B0, `(.L_x_2389) ;  /* 0x000000f000007945 */ /* 0x000fe60003800000 */
[----:B------:R-:W-:-:S13]  /*11840*/  ISETP.GE.AND P0, PT, R0, R223, PT ;  /* 0x000000df0000720c */ /* 0x000fda0003f06270 */
[----:B------:R-:W-:Y:S05]  /*11850*/  @P0 BRA `(.L_x_2390) ;  /* 0x000000c000000947 */ /* 0x000fea0003800000 */
[----:B------:R-:W-:Y:S01]  /*11860*/  IADD3 R2, P0, R232, 0x10, RZ ;  /* 0x00000010e8027810 */ /* 0x000fe20007f1e0ff */
[----:B----4-:R-:W-:Y:S01]  /*11870*/  IMAD.MOV.U32 R8, RZ, RZ, R6 ;  /* 0x000000ffff087224 */ /* 0x010fe200078e0006 */
[----:B------:R-:W-:-:S03]  /*11880*/  MOV R9, R5 ;  /* 0x0000000500097202 */ /* 0x000fc60000000f00 */
[----:B------:R-:W-:Y:S02]  /*11890*/  IMAD.X R0, RZ, RZ, R233, P0 ;  /* 0x000000ffff007224 */ /* 0x000fe400000e06e9 */
[----:B------:R-:W-:-:S04]  /*118a0*/  IMAD.WIDE.U32 R8, R2, c[0x0][0x1e8], R8 ;  /* 0x00007a0002087a25 */ /* 0x000fc800078e0008 */
[----:B------:R-:W-:-:S04]  /*118b0*/  IMAD R0, R0, c[0x0][0x1e8], RZ ;  /* 0x00007a0000007a24 */ /* 0x000fc800078e02ff */
[----:B------:R-:W-:Y:S01]  /*118c0*/  IMAD R0, R2, c[0x0][0x1ec], R0 ;  /* 0x00007b0002007a24 */ /* 0x000fe200078e0200 */
[----:B------:R-:W-:-:S04]  /*118d0*/  LEA R2, P0, R8, c[0x0][0x1d0], 0x1 ;  /* 0x0000740008027a11 */ /* 0x000fc800078008ff */
[----:B------:R-:W-:-:S04]  /*118e0*/  IADD3 R0, R0, R9, RZ ;  /* 0x0000000900007210 */ /* 0x000fc80007ffe0ff */
[----:B------:R-:W-:-:S05]  /*118f0*/  LEA.HI.X R3, R8, c[0x0][0x1d4], R0, 0x1, P0 ;  /* 0x0000750008037a11 */ /* 0x000fca00000f0c00 */
[----:B---3--:R3:W-:Y:S04]  /*11900*/  STG.E.128 [R2.64], R32 ;  /* 0x0000002002007986 */ /* 0x0087e8000c101d0c */
[----:B--2---:R3:W-:Y:S02]  /*11910*/  STG.E.128 [R2.64+0x80], R16 ;  /* 0x0000801002007986 */ /* 0x0047e4000c101d0c */
.L_x_2390:
[----:B------:R-:W-:Y:S05]  /*11920*/  BSYNC B0 ;  /* 0x0000000000007941 */ /* 0x000fea0003800000 */
.L_x_2389:
[----:B------:R-:W-:Y:S01]  /*11930*/  IADD3 R0, R232, 0x20, RZ ;  /* 0x00000020e8007810 */ /* 0x000fe20007ffe0ff */
[----:B------:R-:W-:Y:S03]  /*11940*/  BSSY B0, `(.L_x_2391) ;  /* 0x000000f000007945 */ /* 0x000fe60003800000 */
[----:B------:R-:W-:-:S13]  /*11950*/  ISETP.GE.AND P0, PT, R0, R223, PT ;  /* 0x000000df0000720c */ /* 0x000fda0003f06270 */
[----:B------:R-:W-:Y:S05]  /*11960*/  @P0 BRA `(.L_x_2392) ;  /* 0x000000c000000947 */ /* 0x000fea0003800000 */
[----:B---3--:R-:W-:Y:S01]  /*11970*/  IADD3 R2, P0, R232, 0x20, RZ ;  /* 0x00000020e8027810 */ /* 0x008fe20007f1e0ff */
        /* <DEDUP_REMOVED lines=9> */
[----:B--2---:R2:W-:Y:S04]  /*11a10*/  STG.E.128 [R2.64], R28 ;  /* 0x0000001c02007986 */ /* 0x0045e8000c101d0c */
[----:B-1----:R2:W-:Y:S02]  /*11a20*/  STG.E.128 [R2.64+0x80], R12 ;  /* 0x0000800c02007986 */ /* 0x0025e4000c101d0c */
.L_x_2392:
[----:B------:R-:W-:Y:S05]  /*11a30*/  BSYNC B0 ;  /* 0x0000000000007941 */ /* 0x000fea0003800000 */
.L_x_2391:
[----:B------:R-:W-:-:S04]  /*11a40*/  IADD3 R0, R232, 0x30, RZ ;  /* 0x00000030e8007810 */ /* 0x000fc80007ffe0ff */
[----:B------:R-:W-:-:S13]  /*11a50*/  ISETP.GE.AND P0, PT, R0, R223, PT ;  /* 0x000000df0000720c */ /* 0x000fda0003f06270 */
[----:B------:R-:W-:Y:S05]  /*11a60*/  @P0 EXIT ;  /* 0x000000000000094d */ /* 0x000fea0003800000 */
[----:B------:R-:W-:Y:S02]  /*11a70*/  IADD3 R0, P0, R232, 0x30, RZ ;  /* 0x00000030e8007810 */ /* 0x000fe40007f1e0ff */
[----:B------:R-:W-:Y:S02]  /*11a80*/  MOV R4, R6 ;  /* 0x0000000600047202 */ /* 0x000fe40000000f00 */
[----:B--23--:R-:W-:-:S03]  /*11a90*/  IADD3.X R2, RZ, R233, RZ, P0, !PT ;  /* 0x000000e9ff027210 */ /* 0x00cfc600007fe4ff */
[----:B------:R-:W-:-:S04]  /*11aa0*/  IMAD.WIDE.U32 R4, R0, c[0x0][0x1e8], R4 ;  /* 0x00007a0000047a25 */ /* 0x000fc800078e0004 */
[----:B------:R-:W-:Y:S01]  /*11ab0*/  IMAD R2, R2, c[0x0][0x1e8], RZ ;  /* 0x00007a0002027a24 */ /* 0x000fe200078e02ff */
[----:B------:R-:W-:-:S03]  /*11ac0*/  LEA R6, P0, R4, c[0x0][0x1d0], 0x1 ;  /* 0x0000740004067a11 */ /* 0x000fc600078008ff */
[----:B------:R-:W-:-:S05]  /*11ad0*/  IMAD R2, R0, c[0x0][0x1ec], R2 ;  /* 0x00007b0000027a24 */ /* 0x000fca00078e0202 */
[----:B------:R-:W-:-:S04]  /*11ae0*/  IADD3 R2, R2, R5, RZ ;  /* 0x0000000502027210 */ /* 0x000fc80007ffe0ff */
[----:B------:R-:W-:-:S05]  /*11af0*/  LEA.HI.X R7, R4, c[0x0][0x1d4], R2, 0x1, P0 ;  /* 0x0000750004077a11 */ /* 0x000fca00000f0c02 */
[----:B------:R-:W-:Y:S04]  /*11b00*/  STG.E.128 [R6.64], R24 ;  /* 0x0000001806007986 */ /* 0x000fe8000c101d0c */
[----:B-1----:R-:W-:Y:S01]  /*11b10*/  STG.E.128 [R6.64+0x80], R40 ;  /* 0x0000802806007986 */ /* 0x002fe2000c101d0c */
[----:B------:R-:W-:Y:S05]  /*11b20*/  EXIT ;  /* 0x000000000000794d */ /* 0x000fea0003800000 */
.L_x_2393:
        /* <DEDUP_REMOVED lines=13> */
.L_x_8231:


//--------------------- .text._ZN5flash24flash_fwd_splitkv_kernelI23Flash_fwd_kernel_traitsILi128ELi64ELi128ELi4ELb0ELb0EN7cutlass6half_tE19Flash_kernel_traitsILi128ELi64ELi128ELi4ES3_EELb1ELb0ELb1ELb0ELb0ELb0ELb0ELb0EEEvNS_16Flash_fwd_paramsE --------------------------
	.section	.text._ZN5flash24flash_fwd_splitkv_kernelI23Flash_fwd_kernel_traitsILi128ELi64ELi128ELi4ELb0ELb0EN7cutlass6half_tE19Flash_kernel_traitsILi128ELi64ELi128ELi4ES3_EELb1ELb0ELb1ELb0ELb0ELb0ELb0ELb0EEEvNS_16Flash_fwd_paramsE,"ax",@progbits
	.sectioninfo	@"SHI_REGISTERS=254"
	.align	128
        .global         _ZN5flash24flash_fwd_splitkv_kernelI23Flash_fwd_kernel_traitsILi128ELi64ELi128ELi4ELb0ELb0EN7cutlass6half_tE19Flash_kernel_traitsILi128ELi64ELi128ELi4ES3_EELb1ELb0ELb1ELb0ELb0ELb0ELb0ELb0EEEvNS_16Flash_fwd_paramsE
        .type           _ZN5flash24flash_fwd_splitkv_kernelI23Flash_fwd_kernel_traitsILi128ELi64ELi128ELi4ELb0ELb0EN7cutlass6half_tE19Flash_kernel_traitsILi128ELi64ELi128ELi4ES3_EELb1ELb0ELb1ELb0ELb0ELb0ELb0ELb0EEEvNS_16Flash_fwd_paramsE,@function
        .size           _ZN5flash24flash_fwd_splitkv_kernelI23Flash_fwd_kernel_traitsILi128ELi64ELi128ELi4ELb0ELb0EN7cutlass6half_tE19Flash_kernel_traitsILi128ELi64ELi128ELi4ES3_EELb1ELb0ELb1ELb0ELb0ELb0ELb0ELb0EEEvNS_16Flash_fwd_paramsE,(.L_x_8232 - _ZN5flash24flash_fwd_splitkv_kernelI23Flash_fwd_kernel_traitsILi128ELi64ELi128ELi4ELb0ELb0EN7cutlass6half_tE19Flash_kernel_traitsILi128ELi64ELi128ELi4ES3_EELb1ELb0ELb1ELb0ELb0ELb0ELb0ELb0EEEvNS_16Flash_fwd_paramsE)
        .other          _ZN5flash24flash_fwd_splitkv_kernelI23Flash_fwd_kernel_traitsILi128ELi64ELi128ELi4ELb0ELb0EN7cutlass6half_tE19Flash_kernel_traitsILi128ELi64ELi128ELi4ES3_EELb1ELb0ELb1ELb0ELb0ELb0ELb0ELb0EEEvNS_16Flash_fwd_paramsE,@"STO_CUDA_ENTRY STV_DEFAULT"
_ZN5flash24flash_fwd_splitkv_kernelI23Flash_fwd_kernel_traitsILi128ELi64ELi128ELi4ELb0ELb0EN7cutlass6half_tE19Flash_kernel_traitsILi128ELi64ELi128ELi4ES3_EELb1ELb0ELb1ELb0ELb0ELb0ELb0ELb0EEEvNS_16Flash_fwd_paramsE:
.text._ZN5flash24flash_fwd_splitkv_kernelI23Flash_fwd_kernel_traitsILi128ELi64ELi128ELi4ELb0ELb0EN7cutlass6half_tE19Flash_kernel_traitsILi128ELi64ELi128ELi4ES3_EELb1ELb0ELb1ELb0ELb0ELb0ELb0ELb0EEEvNS_16Flash_fwd_paramsE:
        /* <DEDUP_REMOVED lines=33> */
.L_x_2394:
[----:B-1-34-:R-:W-:Y:S02]  /*0210*/  MOV R0, c[0x0][0x218] ;  /* 0x0000860000007a02 */ /* 0x01afe40000000f00 */
.L_x_2395:
[----:B------:R-:W-:-:S04]  /*0220*/  ISETP.NE.U32.AND P2, PT, RZ, c[0x0][0x258], PT ;  /* 0x00009600ff007a0c */ /* 0x000fc80003f45070 */
[----:B------:R-:W-:-:S13]  /*0230*/  ISETP.NE.AND.EX P2, PT, RZ, c[0x0][0x25c], PT, P2 ;  /* 0x00009700ff007a0c */ /* 0x000fda0003f45320 */
[----:B-1----:R-:W-:-:S06]  /*0240*/  @P2 IMAD.WIDE R4, R20, R219, c[0x0][0x258] ;  /* 0x0000960014042625 */ /* 0x002fcc00078e02db */
        /* <DEDUP_REMOVED lines=37> */
[----:B------:R-:W-:-:S02]  /*04a0*/  IMAD.IADD R8, R8, 0x1, -R3 ;  /* 0x0000000108087824 */ /* 0x000fc400078e0a03 */
[----:B------:R-:W-:Y:S01]  /*04b0*/  @!P0 SHF.R.S32.HI R9, RZ, 0x1f, R20 ;  /* 0x0000001fff098819 */ /* 0x000fe20000011414 */
[----:B------:R-:W-:Y:S02]  /*04c0*/  @P0 IMAD.WIDE.U32 R4, R218, c[0x0][0x1e8], RZ ;  /* 0x00007a00da040a25 */ /* 0x000fe400078e00ff */
[----:B------:R-:W-:Y:S02]  /*04d0*/  SHF.L.U32 R2, R8, 0x3, RZ ;  /* 0x0000000308027819 */ /* 0x000fe400000006ff */
[----:B------:R-:W-:Y:S02]  /*04e0*/  @!P0 IMAD R9, R9, c[0x0][0x1e0], RZ ;  /* 0x0000780009098a24 */ /* 0x000fe400078e02ff */
[----:B------:R-:W-:Y:S01]  /*04f0*/  SHF.R.S32.HI R3, RZ, 0x1f, R2 ;  /* 0x0000001fff037819 */ /* 0x000fe20000011402 */
[----:B------:R-:W-:-:S04]  /*0500*/  @!P0 IMAD.WIDE.U32 R14, R20, c[0x0][0x1e0], RZ ;  /* 0x00007800140e8a25 */ /* 0x000fc800078e00ff */
[----:B------:R-:W-:Y:S01]  /*0510*/  @P0 IMAD.MOV.U32 R6, RZ, RZ, R4 ;  /* 0x000000ffff060224 */ /* 0x000fe200078e0004 */
[----:B------:R-:W-:Y:S01]  /*0520*/  @!P0 MOV R6, R14 ;  /* 0x0000000e00068202 */ /* 0x000fe20000000f00 */
[----:B------:R-:W-:Y:S02]  /*0530*/  @!P0 IMAD R4, R20, c[0x0][0x1e4], R9 ;  /* 0x0000790014048a24 */ /* 0x000fe400078e0209 */
[----:B------:R-:W-:-:S04]  /*0540*/  IMAD.WIDE.U32 R12, R10, c[0x0][0x1e8], R2 ;  /* 0x00007a000a0c7a25 */ /* 0x000fc800078e0002 */
[----:B------:R-:W-:Y:S02]  /*0550*/  @P0 IMAD R5, R218, c[0x0][0x1ec], R5 ;  /* 0x00007b00da050a24 */ /* 0x000fe400078e0205 */
[----:B------:R-:W-:Y:S01]  /*0560*/  @!P0 IMAD.IADD R5, R15, 0x1, R4 ;  /* 0x000000010f058824 */ /* 0x000fe200078e0204 */
[----:B------:R-:W-:Y:S01]  /*0570*/  IADD3 R6, P0, R6, R12, RZ ;  /* 0x0000000c06067210 */ /* 0x000fe20007f1e0ff */
[----:B------:R-:W-:Y:S01]  /*0580*/  IMAD R4, R10, c[0x0][0x1ec], R7 ;  /* 0x00007b000a047a24 */ /* 0x000fe200078e0207 */
[--C-:B------:R-:W-:Y:S01]  /*0590*/  SHF.R.S32.HI R15, RZ, 0x1f, R24.reuse ;  /* 0x0000001fff0f7819 */ /* 0x100fe20000011418 */
[----:B------:R-:W-:-:S03]  /*05a0*/  IMAD R9, R20, c[0x0][0x1c0], R24 ;  /* 0x0000700014097a24 */ /* 0x000fc600078e0218 */
[----:B------:R-:W-:Y:S01]  /*05b0*/  IADD3.X R7, R5, R13, R4, P0, !PT ;  /* 0x0000000d05077210 */ /* 0x000fe200007fe404 */
[----:B------:R-:W-:Y:S01]  /*05c0*/  IMAD R15, R15, c[0x0][0x1f0], RZ ;  /* 0x00007c000f0f7a24 */ /* 0x000fe200078e02ff */
[----:B------:R-:W-:Y:S01]  /*05d0*/  ISETP.GE.AND P0, PT, R0, R217, PT ;  /* 0x000000d90000720c */ /* 0x000fe20003f06270 */
[----:B------:R-:W-:Y:S01]  /*05e0*/  IMAD R9, R9, c[0x0][0x214], R10 ;  /* 0x0000850009097a24 */ /* 0x000fe200078e020a */
[----:B------:R-:W-:Y:S01]  /*05f0*/  SHF.R.S32.HI R5, RZ, 0x1f, R0 ;  /* 0x0000001fff057819 */ /* 0x000fe20000011400 */
[C---:B------:R-:W-:Y:S02]  /*0600*/  IMAD R15, R24.reuse, c[0x0][0x1f4], R15 ;  /* 0x00007d00180f7a24 */ /* 0x040fe400078e020f */
[----:B------:R-:W-:Y:S01]  /*0610*/  IMAD.WIDE.U32 R24, R24, c[0x0][0x1f0], R6 ;  /* 0x00007c0018187a25 */ /* 0x000fe200078e0006 */
[----:B------:R-:W-:-:S03]  /*0620*/  IADD3 R7, R2, 0x40, RZ ;  /* 0x0000004002077810 */ /* 0x000fc60007ffe0ff */
        /* <DEDUP_REMOVED lines=13> */
.L_x_2398:
[----:B------:R-:W-:Y:S05]  /*0700*/  BSYNC B0 ;  /* 0x0000000000007941 */ /* 0x000fea0003800000 */
.L_x_2397:
        /* <DEDUP_REMOVED lines=18> */
.L_x_2400:
[----:B------:R-:W-:Y:S05]  /*0830*/  BSYNC B0 ;  /* 0x0000000000007941 */ /* 0x000fea0003800000 */
.L_x_2399:
        /* <DEDUP_REMOVED lines=18> */
.L_x_2402:
[----:B------:R-:W-:Y:S05]  /*0960*/  BSYNC B0 ;  /* 0x0000000000007941 */ /* 0x000fea0003800000 */
.L_x_2401:
        /* <DEDUP_REMOVED lines=17> */
.L_x_2404:
[----:B------:R-:W-:Y:S05]  /*0a80*/  BSYNC B0 ;  /* 0x0000000000007941 */ /* 0x000fea0003800000 */
.L_x_2403:
[----:B------:R-:W-:-:S04]  /*0a90*/  ISETP.NE.AND P4, PT, R8, RZ, PT ;  /* 0x000000ff0800720c */ /* 0x000fc80003f85270 */
[-C--:B------:R-:W-:Y:S02]  /*0aa0*/  ISETP.GE.OR P3, PT, R0, R217.reuse, P4 ;  /* 0x000000d90000720c */ /* 0x080fe40002766670 */
[-C--:B------:R-:W-:Y:S02]  /*0ab0*/  ISETP.GE.OR P2, PT, R12, R217.reuse, P4 ;  /* 0x000000d90c00720c */ /* 0x080fe40002746670 */
[-C--:B------:R-:W-:Y:S02]  /*0ac0*/  ISETP.GE.OR P1, PT, R10, R217.reuse, P4 ;  /* 0x000000d90a00720c */ /* 0x080fe40002726670 */
[C---:B------:R-:W-:Y:S02]  /*0ad0*/  IADD3 R0, P0, R9.reuse, R0, RZ ;  /* 0x0000000009007210 */ /* 0x040fe40007f1e0ff */
        /* <DEDUP_REMOVED lines=14> */
.L_x_2396:
        /* <DEDUP_REMOVED lines=23> */
[----:B------:R-:W-:-:S03]  /*0d30*/  IABS R2, R13 ;  /* 0x0000000d00027213 */ /* 0x000fc60000000000 */
[----:B-1----:R-:W1:Y:S02]  /*0d40*/  MUFU.RCP R4, R6 ;  /* 0x0000000600047308 */ /* 0x002e640000001000 */
[----:B-1----:R-:W-:-:S06]  /*0d50*/  IADD3 R4, R4, 0xffffffe, RZ ;  /* 0x0ffffffe04047810 */ /* 0x002fcc0007ffe0ff */
[----:B------:R-:W1:Y:S02]  /*0d60*/  F2I.FTZ.U32.TRUNC.NTZ R5, R4 ;  /* 0x0000000400057305 */ /* 0x000e64000021f000 */
[----:B-1---5:R-:W-:Y:S02]  /*0d70*/  IMAD.MOV R0, RZ, RZ, -R5 ;  /* 0x000000ffff007224 */ /* 0x022fe400078e0a05 */
[----:B------:R-:W-:Y:S02]  /*0d80*/  IMAD.MOV.U32 R4, RZ, RZ, RZ ;  /* 0x000000ffff047224 */ /* 0x000fe400078e00ff */
[----:B------:R-:W-:-:S04]  /*0d90*/  IMAD R3, R0, R135, RZ ;  /* 0x0000008700037224 */ /* 0x000fc800078e02ff */
[----:B------:R-:W-:-:S06]  /*0da0*/  IMAD.HI.U32 R3, R5, R3, R4 ;  /* 0x0000000305037227 */ /* 0x000fcc00078e0004 */
[----:B------:R-:W-:-:S05]  /*0db0*/  IMAD.HI.U32 R3, R3, R2, RZ ;  /* 0x0000000203037227 */ /* 0x000fca00078e00ff */
[----:B------:R-:W-:-:S05]  /*0dc0*/  IADD3 R0, -R3, RZ, RZ ;  /* 0x000000ff03007210 */ /* 0x000fca0007ffe1ff */
[----:B------:R-:W-:-:S05]  /*0dd0*/  IMAD R0, R135, R0, R2 ;  /* 0x0000000087007224 */ /* 0x000fca00078e0202 */
[----:B------:R-:W-:-:S13]  /*0de0*/  ISETP.GT.U32.AND P2, PT, R135, R0, PT ;  /* 0x000000008700720c */ /* 0x000fda0003f44070 */
[----:B------:R-:W-:Y:S01]  /*0df0*/  @!P2 IMAD.IADD R0, R0, 0x1, -R135 ;  /* 0x000000010000a824 */ /* 0x000fe200078e0a87 */
[----:B------:R-:W-:Y:S02]  /*0e00*/  @!P2 IADD3 R3, R3, 0x1, RZ ;  /* 0x000000010303a810 */ /* 0x000fe40007ffe0ff */
[----:B------:R-:W-:Y:S02]  /*0e10*/  ISETP.NE.AND P2, PT, RZ, c[0x0][0x2d0], PT ;  /* 0x0000b400ff007a0c */ /* 0x000fe40003f45270 */
[----:B------:R-:W-:Y:S02]  /*0e20*/  ISETP.GE.U32.AND P3, PT, R0, R135, PT ;  /* 0x000000870000720c */ /* 0x000fe40003f66070 */
[----:B------:R-:W-:-:S04]  /*0e30*/  LOP3.LUT R0, R13, c[0x0][0x2d0], RZ, 0x3c, !PT ;  /* 0x0000b4000d007a12 */ /* 0x000fc800078e3cff */
[----:B------:R-:W-:-:S07]  /*0e40*/  ISETP.GE.AND P1, PT, R0, RZ, PT ;  /* 0x000000ff0000720c */ /* 0x000fce0003f26270 */
[----:B------:R-:W-:-:S06]  /*0e50*/  @P3 IADD3 R3, R3, 0x1, RZ ;  /* 0x0000000103033810 */ /* 0x000fcc0007ffe0ff */
[----:B------:R-:W-:Y:S02]  /*0e60*/  @!P1 IADD3 R3, -R3, RZ, RZ ;  /* 0x000000ff03039210 */ /* 0x000fe40007ffe1ff */
[----:B------:R-:W-:-:S05]  /*0e70*/  @!P2 LOP3.LUT R3, RZ, c[0x0][0x2d0], RZ, 0x33, !PT ;  /* 0x0000b400ff03aa12 */ /* 0x000fca00078e33ff */
[----:B------:R-:W-:-:S05]  /*0e80*/  IMAD.WIDE R14, R3, 0x4, R226 ;  /* 0x00000004030e7825 */ /* 0x000fca00078e02e2 */
[----:B------:R1:W2:Y:S01]  /*0e90*/  LDG.E R0, [R14.64] ;  /* 0x0000000c0e007981 */ /* 0x0002a2000c1e1900 */
[----:B------:R-:W-:-:S04]  /*0ea0*/  IABS R2, c[0x0][0x1c8] ;  /* 0x0000720000027a13 */ /* 0x000fc80000000000 */
[----:B------:R-:W3:Y:S08]  /*0eb0*/  I2F.RP R9, R2 ;  /* 0x0000000200097306 */ /* 0x000ef00000209400 */
[----:B---3--:R-:W3:Y:S02]  /*0ec0*/  MUFU.RCP R6, R9 ;  /* 0x0000000900067308 */ /* 0x008ee40000001000 */
[----:B---3--:R-:W-:-:S06]  /*0ed0*/  IADD3 R6, R6, 0xffffffe, RZ ;  /* 0x0ffffffe06067810 */ /* 0x008fcc0007ffe0ff */
[----:B------:R-:W3:Y:S02]  /*0ee0*/  F2I.FTZ.U32.TRUNC.NTZ R7, R6 ;  /* 0x0000000600077305 */ /* 0x000ee4000021f000 */
[----:B---3--:R-:W-:Y:S01]  /*0ef0*/  IMAD.MOV R4, RZ, RZ, -R7 ;  /* 0x000000ffff047224 */ /* 0x008fe200078e0a07 */
[----:B------:R-:W-:-:S03]  /*0f00*/  MOV R6, RZ ;  /* 0x000000ff00067202 */ /* 0x000fc60000000f00 */
[----:B------:R-:W-:Y:S01]  /*0f10*/  IMAD R5, R4, R2, RZ ;  /* 0x0000000204057224 */ /* 0x000fe200078e02ff */
[----:B------:R-:W-:-:S03]  /*0f20*/  IABS R4, R24 ;  /* 0x0000001800047213 */ /* 0x000fc60000000000 */
[----:B------:R-:W-:-:S06]  /*0f30*/  IMAD.HI.U32 R5, R7, R5, R6 ;  /* 0x0000000507057227 */ /* 0x000fcc00078e0006 */
[----:B-1----:R-:W-:-:S04]  /*0f40*/  IMAD.HI.U32 R14, R5, R4, RZ ;  /* 0x00000004050e7227 */ /* 0x002fc800078e00ff */
        /* <DEDUP_REMOVED lines=14> */
[----:B------:R-:W-:-:S03]  /*1030*/  @!P1 IADD3 R14, -R14, RZ, RZ ;  /* 0x000000ff0e0e9210 */ /* 0x000fc60007ffe1ff */
[----:B------:R-:W-:-:S08]  /*1040*/  IMAD R2, R13, c[0x0][0x19c], R2 ;  /* 0x000067000d027a24 */ /* 0x000fd000078e0202 */
        /* <DEDUP_REMOVED lines=9> */
[----:B------:R-:W-:-:S02]  /*10e0*/  IMAD R3, R15, c[0x0][0x1b0], RZ ;  /* 0x00006c000f037a24 */ /* 0x000fc400078e02ff */
[----:B------:R-:W-:-:S04]  /*10f0*/  IMAD.WIDE.U32 R6, R13, c[0x0][0x198], R6 ;  /* 0x000066000d067a25 */ /* 0x000fc800078e0006 */
[----:B------:R-:W-:Y:S01]  /*1100*/  IMAD R3, R14, c[0x0][0x1b4], R3 ;  /* 0x00006d000e037a24 */ /* 0x000fe200078e0203 */
[----:B------:R-:W-:Y:S01]  /*1110*/  IADD3 R7, R7, R2, RZ ;  /* 0x0000000207077210 */ /* 0x000fe20007ffe0ff */
[----:B------:R-:W-:-:S04]  /*1120*/  IMAD.WIDE.U32 R22, R0, c[0x0][0x188], RZ ;  /* 0x0000620000167a25 */ /* 0x000fc800078e00ff */
[----:B------:R-:W-:-:S04]  /*1130*/  IMAD.WIDE.U32 R6, R14, c[0x0][0x1b0], R6 ;  /* 0x00006c000e067a25 */ /* 0x000fc800078e0006 */
[----:B------:R-:W-:Y:S01]  /*1140*/  IMAD.IADD R19, R23, 0x1, R19 ;  /* 0x0000000117137824 */ /* 0x000fe200078e0213 */
[----:B------:R-:W-:Y:S01]  /*1150*/  IADD3 R9, R7, R3, RZ ;  /* 0x0000000307097210 */ /* 0x000fe20007ffe0ff */
[----:B------:R-:W-:Y:S01]  /*1160*/  IMAD.MOV.U32 R18, RZ, RZ, R6 ;  /* 0x000000ffff127224 */ /* 0x000fe200078e0006 */
[----:B------:R-:W-:Y:S05]  /*1170*/  BRA `(.L_x_2406) ;  /* 0x0000042000007947 */ /* 0x000fea0003800000 */
.L_x_2405:
        /* <DEDUP_REMOVED lines=15> */
.L_x_2407:
[----:B------:R-:W-:Y:S02]  /*1270*/  IABS R7, c[0x0][0x1c8] ;  /* 0x0000720000077a13 */ /* 0x000fe40000000000 */
[----:B------:R-:W-:Y:S02]  /*1280*/  MOV R12, RZ ;  /* 0x000000ff000c7202 */ /* 0x000fe40000000f00 */
[----:B------:R-:W1:Y:S01]  /*1290*/  I2F.RP R9, R7 ;  /* 0x0000000700097306 */ /* 0x000e620000209400 */
[----:B------:R-:W-:-:S05]  /*12a0*/  @P4 IADD3 R19, R2, R19, RZ ;  /* 0x0000001302134210 */ /* 0x000fca0007ffe0ff */
        /* <DEDUP_REMOVED lines=9> */
[----:B------:R-:W-:-:S03]  /*1340*/  LEA R13, R185, 0xffffff80, 0x7 ;  /* 0xffffff80b90d7811 */ /* 0x000fc600078e38ff */
[----:B------:R-:W-:-:S04]  /*1350*/  IMAD.MOV.U32 R5, RZ, RZ, R4 ;  /* 0x000000ffff057224 */ /* 0x000fc800078e0004 */
[----:B------:R-:W-:-:S05]  /*1360*/  IMAD.HI.U32 R14, R12, R5, RZ ;  /* 0x000000050c0e7227 */ /* 0x000fca00078e00ff */
[----:B------:R-:W-:-:S05]  /*1370*/  IADD3 R4, -R14, RZ, RZ ;  /* 0x000000ff0e047210 */ /* 0x000fca0007ffe1ff */
[----:B------:R-:W-:Y:S01]  /*1380*/  IMAD R4, R7, R4, R5 ;  /* 0x0000000407047224 */ /* 0x000fe200078e0205 */
[----:B------:R-:W-:-:S04]  /*1390*/  SHF.R.S32.HI R5, RZ, 0x1f, R13 ;  /* 0x0000001fff057819 */ /* 0x000fc8000001140d */
[----:B------:R-:W-:-:S13]  /*13a0*/  ISETP.GT.U32.AND P1, PT, R7, R4, PT ;  /* 0x000000040700720c */ /* 0x000fda0003f24070 */
[----:B------:R-:W-:Y:S01]  /*13b0*/  @!P1 IMAD.IADD R4, R4, 0x1, -R7 ;  /* 0x0000000104049824 */ /* 0x000fe200078e0a07 */
[----:B------:R-:W-:Y:S02]  /*13c0*/  @!P1 IADD3 R14, R14, 0x1, RZ ;  /* 0x000000010e0e9810 */ /* 0x000fe40007ffe0ff */
[----:B------:R-:W-:Y:S02]  /*13d0*/  ISETP.NE.AND P1, PT, RZ, c[0x0][0x1c8], PT ;  /* 0x00007200ff007a0c */ /* 0x000fe40003f25270 */
[----:B------:R-:W-:Y:S01]  /*13e0*/  ISETP.GE.U32.AND P3, PT, R4, R7, PT ;  /* 0x000000070400720c */ /* 0x000fe20003f66070 */
[----:B------:R-:W-:Y:S01]  /*13f0*/  IMAD.MOV.U32 R7, RZ, RZ, R3 ;  /* 0x000000ffff077224 */ /* 0x000fe200078e0003 */
[----:B------:R-:W-:-:S03]  /*1400*/  LOP3.LUT R4, R24, c[0x0][0x1c8], RZ, 0x3c, !PT ;  /* 0x0000720018047a12 */ /* 0x000fc600078e3cff */
[----:B------:R-:W-:Y:S01]  /*1410*/  IMAD.WIDE.U32 R6, R13, c[0x0][0x198], R6 ;  /* 0x000066000d067a25 */ /* 0x000fe200078e0006 */
[----:B------:R-:W-:-:S03]  /*1420*/  ISETP.GE.AND P2, PT, R4, RZ, PT ;  /* 0x000000ff0400720c */ /* 0x000fc60003f46270 */
[----:B------:R-:W-:-:S04]  /*1430*/  IMAD R4, R5, c[0x0][0x198], RZ ;  /* 0x0000660005047a24 */ /* 0x000fc800078e02ff */
[----:B------:R-:W-:Y:S01]  /*1440*/  @P3 IADD3 R14, R14, 0x1, RZ ;  /* 0x000000010e0e3810 */ /* 0x000fe20007ffe0ff */
[----:B------:R-:W-:-:S04]  /*1450*/  IMAD R3, R13, c[0x0][0x19c], R4 ;  /* 0x000067000d037a24 */ /* 0x000fc800078e0204 */
[----:B------:R-:W-:Y:S01]  /*1460*/  IMAD.IADD R7, R7, 0x1, R3 ;  /* 0x0000000107077824 */ /* 0x000fe200078e0203 */
[----:B------:R-:W-:Y:S02]  /*1470*/  @!P2 IADD3 R14, -R14, RZ, RZ ;  /* 0x000000ff0e0ea210 */ /* 0x000fe40007ffe1ff */
[----:B------:R-:W-:-:S04]  /*1480*/  @!P1 LOP3.LUT R14, RZ, c[0x0][0x1c8], RZ, 0x33, !PT ;  /* 0x00007200ff0e9a12 */ /* 0x000fc800078e33ff */
[----:B------:R-:W-:Y:S01]  /*1490*/  SHF.R.S32.HI R15, RZ, 0x1f, R14 ;  /* 0x0000001fff0f7819 */ /* 0x000fe2000001140e */
[----:B------:R-:W-:-:S04]  /*14a0*/  IMAD.WIDE.U32 R6, R14, c[0x0][0x1b0], R6 ;  /* 0x00006c000e067a25 */ /* 0x000fc800078e0006 */
[----:B------:R-:W-:Y:S01]  /*14b0*/  IMAD R9, R15, c[0x0][0x1b0], RZ ;  /* 0x00006c000f097a24 */ /* 0x000fe200078e02ff */
[----:B------:R-:W-:-:S03]  /*14c0*/  MOV R18, R6 ;  /* 0x0000000600127202 */ /* 0x000fc60000000f00 */
        /* <DEDUP_REMOVED lines=13> */
.L_x_2406:
[----:B------:R-:W-:Y:S01]  /*15a0*/  ISETP.NE.AND P1, PT, R218, -0x1, PT ;  /* 0xffffffffda00780c */ /* 0x000fe20003f25270 */
[----:B------:R-:W-:Y:S01]  /*15b0*/  IMAD R15, R15, c[0x0][0x1b8], RZ ;  /* 0x00006e000f0f7a24 */ /* 0x000fe200078e02ff */
[----:B------:R-:W-:Y:S01]  /*15c0*/  SHF.R.S32.HI R3, RZ, 0x1f, R8 ;  /* 0x0000001fff037819 */ /* 0x000fe20000011408 */
[----:B------:R-:W-:Y:S01]  /*15d0*/  BSSY B0, `(.L_x_2408) ;  /* 0x000005e000007945 */ /* 0x000fe20003800000 */
[----:B------:R-:W-:Y:S01]  /*15e0*/  IADD3 R208, -R10, R217, RZ ;  /* 0x000000d90ad07210 */ /* 0x000fe20007ffe1ff */
[----:B------:R-:W-:Y:S01]  /*15f0*/  IMAD R4, R14, c[0x0][0x1bc], R15 ;  /* 0x00006f000e047a24 */ /* 0x000fe200078e020f */
[CC--:B------:R-:W-:Y:S02]  /*1600*/  LEA.HI R224, R3.reuse, R8.reuse, RZ, 0x3 ;  /* 0x0000000803e07211 */ /* 0x0c0fe400078f18ff */
[----:B------:R-:W-:Y:S02]  /*1610*/  LEA.HI R6, R3, R8, RZ, 0x6 ;  /* 0x0000000803067211 */ /* 0x000fe400078f30ff */
[----:B------:R-:W-:-:S02]  /*1620*/  SHF.R.S32.HI R25, RZ, 0x1f, R24 ;  /* 0x0000001fff197819 */ /* 0x000fc40000011418 */
[----:B------:R-:W-:Y:S01]  /*1630*/  LEA.HI R212, R3, R8, RZ, 0x5 ;  /* 0x0000000803d47211 */ /* 0x000fe200078f28ff */
[----:B------:R-:W-:Y:S01]  /*1640*/  @P1 IMAD.WIDE.U32 R16, R218, c[0x0][0x190], RZ ;  /* 0x00006400da101a25 */ /* 0x000fe200078e00ff */
[----:B------:R-:W-:-:S03]  /*1650*/  @!P1 SHF.R.S32.HI R7, RZ, 0x1f, R20 ;  /* 0x0000001fff079819 */ /* 0x000fc60000011414 */
[----:B------:R-:W-:Y:S02]  /*1660*/  @P1 IMAD R11, R218, c[0x0][0x194], R17 ;  /* 0x00006500da0b1a24 */ /* 0x000fe400078e0211 */
[----:B------:R-:W-:Y:S02]  /*1670*/  @!P1 IMAD R7, R7, c[0x0][0x178], RZ ;  /* 0x00005e0007079a24 */ /* 0x000fe400078e02ff */
[----:B------:R-:W-:Y:S02]  /*1680*/  @P1 IMAD.MOV.U32 R2, RZ, RZ, R16 ;  /* 0x000000ffff021224 */ /* 0x000fe400078e0010 */
[----:B-----5:R-:W-:Y:S01]  /*1690*/  @!P1 IMAD R0, R20, c[0x0][0x17c], R7 ;  /* 0x00005f0014009a24 */ /* 0x020fe200078e0207 */
[----:B------:R-:W-:Y:S01]  /*16a0*/  LOP3.LUT R7, R224, 0xfffffff8, RZ, 0xc0, !PT ;  /* 0xfffffff8e0077812 */ /* 0x000fe200078ec0ff */
[----:B------:R-:W-:Y:S01]  /*16b0*/  @!P1 IMAD.WIDE.U32 R16, R20, c[0x0][0x178], RZ ;  /* 0x00005e0014109a25 */ /* 0x000fe200078e00ff */
[----:B------:R-:W-:Y:S02]  /*16c0*/  SHF.R.S32.HI R224, RZ, 0x3, R224 ;  /* 0x00000003ffe07819 */ /* 0x000fe400000114e0 */
[----:B------:R-:W-:Y:S01]  /*16d0*/  IADD3 R12, -R7, R8, RZ ;  /* 0x00000008070c7210 */ /* 0x000fe20007ffe1ff */
[----:B------:R-:W-:Y:S01]  /*16e0*/  @!P1 IMAD.MOV.U32 R2, RZ, RZ, R16 ;  /* 0x000000ffff029224 */ /* 0x000fe200078e0010 */
[----:B------:R-:W-:Y:S01]  /*16f0*/  LEA.HI R16, R3, R8, RZ, 0x4 ;  /* 0x0000000803107211 */ /* 0x000fe200078f20ff */
[----:B------:R-:W-:Y:S01]  /*1700*/  @!P1 IMAD.IADD R11, R17, 0x1, R0 ;  /* 0x00000001110b9824 */ /* 0x000fe200078e0200 */
[--C-:B------:R-:W-:Y:S01]  /*1710*/  SHF.R.S32.HI R225, RZ, 0x1f, R224.reuse ;  /* 0x0000001fffe17819 */ /* 0x100fe200000114e0 */
[----:B------:R-:W-:Y:S01]  /*1720*/  IMAD.SHL.U32 R220, R12, 0x8, RZ ;  /* 0x000000080cdc7824 */ /* 0x000fe200078e00ff */
[----:B------:R-:W-:Y:S01]  /*1730*/  LOP3.LUT R7, R16, 0xfffffff0, RZ, 0xc0, !PT ;  /* 0xfffffff010077812 */ /* 0x000fe200078ec0ff */
[----:B------:R-:W-:Y:S01]  /*1740*/  IMAD.SHL.U32 R21, R224, 0x40, RZ ;  /* 0x00000040e0157824 */ /* 0x000fe200078e00ff */
[----:B------:R-:W-:Y:S01]  /*1750*/  LOP3.LUT R3, R212, 0xffffffe0, RZ, 0xc0, !PT ;  /* 0xffffffe0d4037812 */ /* 0x000fe200078ec0ff */
[----:B------:R-:W-:Y:S01]  /*1760*/  IMAD R181, R225, c[0x0][0x198], RZ ;  /* 0x00006600e1b57a24 */ /* 0x000fe200078e02ff */
[----:B------:R-:W-:Y:S01]  /*1770*/  IADD3 R7, -R7, R8, RZ ;  /* 0x0000000807077210 */ /* 0x000fe20007ffe1ff */
[----:B------:R-:W-:Y:S01]  /*1780*/  IMAD.WIDE R26, R27, 0x40, R224 ;  /* 0x000000401b1a7825 */ /* 0x000fe200078e02e0 */
[----:B------:R-:W-:-:S02]  /*1790*/  IADD3 R22, P1, R220, R22, RZ ;  /* 0x00000016dc167210 */ /* 0x000fc40007f3e0ff */
[----:B------:R-:W-:Y:S01]  /*17a0*/  SHF.R.S32.HI R221, RZ, 0x1f, R220 ;  /* 0x0000001fffdd7819 */ /* 0x000fe200000114dc */
[----:B------:R-:W-:Y:S01]  /*17b0*/  IMAD R181, R224, c[0x0][0x19c], R181 ;  /* 0x00006700e0b57a24 */ /* 0x000fe200078e02b5 */
[----:B------:R-:W-:Y:S02]  /*17c0*/  IADD3 R18, P2, R220, R18, RZ ;  /* 0x00000012dc127210 */ /* 0x000fe40007f5e0ff */
[----:B------:R-:W-:Y:S01]  /*17d0*/  SHF.R.S32.HI R0, RZ, 0x1f, R7 ;  /* 0x0000001fff007819 */ /* 0x000fe20000011407 */
[C---:B------:R-:W-:Y:S01]  /*17e0*/  IMAD.X R23, R221.reuse, 0x1, R19, P1 ;  /* 0x00000001dd177824 */ /* 0x040fe200008e0613 */
[----:B------:R-:W-:Y:S01]  /*17f0*/  IADD3 R38, P1, R224, R13, RZ ;  /* 0x0000000de0267210 */ /* 0x000fe20007f3e0ff */
[----:B------:R-:W-:Y:S01]  /*1800*/  IMAD.X R19, R221, 0x1, R9, P2 ;  /* 0x00000001dd137824 */ /* 0x000fe200010e0609 */
[----:B------:R-:W-:Y:S01]  /*1810*/  LEA.HI R0, R0, R7, RZ, 0x3 ;  /* 0x0000000700007211 */ /* 0x000fe200078f18ff */
[----:B------:R-:W-:Y:S01]  /*1820*/  IMAD.WIDE.U32 R14, R14, c[0x0][0x1b8], R22 ;  /* 0x00006e000e0e7a25 */ /* 0x000fe200078e0016 */
[----:B------:R-:W-:-:S02]  /*1830*/  LOP3.LUT R21, R21, 0x1c0, RZ, 0xc0, !PT ;  /* 0x000001c015157812 */ /* 0x000fc400078ec0ff */
[----:B------:R-:W-:Y:S01]  /*1840*/  SHF.R.S32.HI R212, RZ, 0x5, R212 ;  /* 0x00000005ffd47819 */ /* 0x000fe200000114d4 */
[----:B------:R-:W-:Y:S01]  /*1850*/  IMAD.SHL.U32 R9, R6, 0x8, RZ ;  /* 0x0000000806097824 */ /* 0x000fe200078e00ff */
[----:B------:R-:W-:Y:S01]  /*1860*/  LOP3.LUT R6, R0, 0xfffffff8, RZ, 0xc0, !PT ;  /* 0xfffffff800067812 */ /* 0x000fe200078ec0ff */
[----:B------:R-:W-:Y:S01]  /*1870*/  IMAD.WIDE.U32 R18, R224, c[0x0][0x198], R18 ;  /* 0x00006600e0127a25 */ /* 0x000fe200078e0012 */
[----:B------:R-:W-:Y:S02]  /*1880*/  IADD3 R15, R15, R4, RZ ;  /* 0x000000040f0f7210 */ /* 0x000fe40007ffe0ff */
[----:B------:R-:W-:Y:S01]  /*1890*/  LOP3.LUT R17, R21, 0x38, R220, 0xf8, !PT ;  /* 0x0000003815117812 */ /* 0x000fe200078ef8dc */
[----:B------:R-:W-:Y:S01]  /*18a0*/  IMAD.X R5, R225, 0x1, R5, P1 ;  /* 0x00000001e1057824 */ /* 0x000fe200008e0605 */
[----:B------:R-:W-:Y:S01]  /*18b0*/  SHF.R.U32.HI R216, RZ, 0x3, R21 ;  /* 0x00000003ffd87819 */ /* 0x000fe20000011615 */
[----:B------:R-:W-:Y:S01]  /*18c0*/  IMAD.MOV.U32 R180, RZ, RZ, R18 ;  /* 0x000000ffffb47224 */ /* 0x000fe200078e0012 */
[----:B------:R-:W-:Y:S01]  /*18d0*/  IADD3 R18, P1, R220, R2, RZ ;  /* 0x00000002dc127210 */ /* 0x000fe20007f3e0ff */
[----:B------:R-:W-:Y:S01]  /*18e0*/  IMAD.IADD R4, R7, 0x1, -R6 ;  /* 0x0000000107047824 */ /* 0x000fe200078e0a06 */
[----:B------:R-:W-:Y:S01]  /*18f0*/  LOP3.LUT R216, R17, R216, RZ, 0x3c, !PT ;  /* 0x000000d811d87212 */ /* 0x000fe200078e3cff */
[----:B------:R-:W-:Y:S01]  /*1900*/  IMAD.IADD R181, R19, 0x1, R181 ;  /* 0x0000000113b57824 */ /* 0x000fe200078e02b5 */
[----:B------:R-:W-:Y:S01]  /*1910*/  MOV R7, 0x10 ;  /* 0x0000001000077802 */ /* 0x000fe20000000f00 */
[----:B------:R-:W-:Y:S01]  /*1920*/  IMAD.X R19, R221, 0x1, R11, P1 ;  /* 0x00000001dd137824 */ /* 0x000fe200008e060b */
[----:B------:R-:W-:Y:S01]  /*1930*/  R2P PR, R4, 0x6 ;  /* 0x0000000604007804 */ /* 0x000fe20000000000 */
[----:B------:R-:W-:Y:S01]  /*1940*/  IMAD R5, R5, c[0x0][0x1a0], RZ ;  /* 0x0000680005057a24 */ /* 0x000fe200078e02ff */
[----:B------:R-:W-:Y:S01]  /*1950*/  ISETP.GE.AND P3, PT, R224, R208, PT ;  /* 0x000000d0e000720c */ /* 0x000fe20003f66270 */
[----:B------:R-:W-:Y:S01]  /*1960*/  IMAD R23, R25, c[0x0][0x1a8], RZ ;  /* 0x00006a0019177a24 */ /* 0x000fe200078e02ff */
[----:B------:R-:W-:Y:S01]  /*1970*/  LOP3.LUT R216, R216, 0xfffffe00, R9, 0xf8, !PT ;  /* 0xfffffe00d8d87812 */ /* 0x000fe200078ef809 */
[----:B------:R-:W-:Y:S01]  /*1980*/  IMAD R9, R38, c[0x0][0x1a4], R5 ;  /* 0x0000690026097a24 */ /* 0x000fe200078e0205 */
[----:B------:R-:W-:Y:S01]  /*1990*/  IADD3 R209, R220, 0x40, RZ ;  /* 0x00000040dcd17810 */ /* 0x000fe20007ffe0ff */
[----:B------:R-:W-:-:S02]  /*19a0*/  IMAD.MOV.U32 R5, RZ, RZ, 0x20 ;  /* 0x00000020ff057424 */ /* 0x000fc400078e00ff */
[C---:B------:R-:W-:Y:S02]  /*19b0*/  IMAD R23, R24.reuse, c[0x0][0x1ac], R23 ;  /* 0x00006b0018177a24 */ /* 0x040fe400078e0217 */
[----:B------:R-:W-:Y:S01]  /*19c0*/  IMAD.WIDE.U32 R18, R24, c[0x0][0x1a8], R18 ;  /* 0x00006a0018127a25 */ /* 0x000fe200078e0012 */
[----:B------:R-:W-:-:S03]  /*19d0*/  SEL R2, R5, 0xffffffe0, !P2 ;  /* 0xffffffe005027807 */ /* 0x000fc60005000000 */
[----:B------:R-:W-:Y:S01]  /*19e0*/  IMAD.WIDE.U32 R38, R38, c[0x0][0x1a0], R14 ;  /* 0x0000680026267a25 */ /* 0x000fe200078e000e */
[----:B------:R-:W-:-:S03]  /*19f0*/  IADD3 R23, R19, R23, RZ ;  /* 0x0000001713177210 */ /* 0x000fc60007ffe0ff */
[----:B------:R-:W-:Y:S01]  /*1a00*/  IMAD.IADD R14, R8, 0x1, -R3 ;  /* 0x00000001080e7824 */ /* 0x000fe200078e0a03 */
[----:B------:R-:W-:Y:S01]  /*1a10*/  SEL R3, R7, 0xfffffff0, !P1 ;  /* 0xfffffff007037807 */ /* 0x000fe20004800000 */
[----:B------:R-:W-:Y:S02]  /*1a20*/  IMAD.SHL.U32 R216, R216, 0x2, RZ ;  /* 0x00000002d8d87824 */ /* 0x000fe400078e00ff */
        /* <DEDUP_REMOVED lines=24> */
.L_x_2409:
[----:B------:R-:W-:Y:S05]  /*1bb0*/  BSYNC B0 ;  /* 0x0000000000007941 */ /* 0x000fea0003800000 */
.L_x_2408:
        /* <DEDUP_REMOVED lines=29> */
.L_x_2411:
[----:B------:R-:W-:Y:S05]  /*1d90*/  BSYNC B0 ;  /* 0x0000000000007941 */ /* 0x000fea0003800000 */
.L_x_2410:
        /* <DEDUP_REMOVED lines=29> */
.L_x_2413:
[----:B------:R-:W-:Y:S05]  /*1f70*/  BSYNC B0 ;  /* 0x0000000000007941 */ /* 0x000fea0003800000 */
.L_x_2412:
        /* <DEDUP_REMOVED lines=28> */
.L_x_2415:
[----:B------:R-:W-:Y:S05]  /*2140*/  BSYNC B0 ;  /* 0x0000000000007941 */ /* 0x000fea0003800000 */
.L_x_2414:
        /* <DEDUP_REMOVED lines=23> */
.L_x_2417:
[----:B------:R-:W-:Y:S05]  /*22c0*/  BSYNC B0 ;  /* 0x0000000000007941 */ /* 0x000fea0003800000 */
.L_x_2416:
        /* <DEDUP_REMOVED lines=25> */
.L_x_2419:
[----:B------:R-:W-:Y:S05]  /*2460*/  BSYNC B0 ;  /* 0x0000000000007941 */ /* 0x000fea0003800000 */
.L_x_2418:
[----:B------:R-:W-:Y:S01]  /*2470*/  ISETP.GE.AND P1, PT, R11, R6, PT ;  /* 0x000000060b00720c */ /* 0x000fe20003f26270 */
[----:B------:R-:W-:-:S12]  /*2480*/  BSSY B0, `(.L_x_2420) ;  /* 0x0000016000007945 */ /* 0x000fd80003800000 */
[----:B------:R-:W-:Y:S05]  /*2490*/  @P1 BRA `(.L_x_2421) ;  /* 0x0000014000001947 */ /* 0x000fea0003800000 */
[----:B------:R-:W-:Y:S01]  /*24a0*/  ISETP.GE.AND P2, PT, R220, c[0x0][0x220], PT ;  /* 0x00008800dc007a0c */ /* 0x000fe20003f46270 */
[----:B------:R-:W-:Y:S01]  /*24b0*/  IMAD.MOV.U32 R13, RZ, RZ, c[0x0][0x19c] ;  /* 0x00006700ff0d7624 */ /* 0x000fe200078e00ff */
[C---:B---3--:R-:W-:Y:S02]  /*24c0*/  LEA R18, P3, R134.reuse, R180, 0x5 ;  /* 0x000000b486127211 */ /* 0x048fe400078628ff */
        /* <DEDUP_REMOVED lines=17> */
.L_x_2421:
[----:B------:R-:W-:Y:S05]  /*25e0*/  BSYNC B0 ;  /* 0x0000000000007941 */ /* 0x000fea0003800000 */
.L_x_2420:
        /* <DEDUP_REMOVED lines=24> */
.L_x_2423:
[----:B------:R-:W-:Y:S05]  /*2770*/  BSYNC B0 ;  /* 0x0000000000007941 */ /* 0x000fea0003800000 */
.L_x_2422:
[----:B--23--:R-:W-:Y:S01]  /*2780*/  IADD3 R19, R224, 0x40, RZ ;  /* 0x00000040e0137810 */ /* 0x00cfe20007ffe0ff */
[----:B------:R-:W-:Y:S03]  /*2790*/  BSSY B0, `(.L_x_2424) ;  /* 0x0000017000007945 */ /* 0x000fe60003800000 */
[----:B------:R-:W-:-:S13]  /*27a0*/  ISETP.GE.AND P1, PT, R19, R6, PT ;  /* 0x000000061300720c */ /* 0x000fda0003f26270 */
[----:B------:R-:W-:Y:S05]  /*27b0*/  @P1 BRA `(.L_x_2425) ;  /* 0x0000014000001947 */ /* 0x000fea0003800000 */
[----:B------:R-:W-:Y:S01]  /*27c0*/  ISETP.GE.AND P2, PT, R220, c[0x0][0x220], PT ;  /* 0x00008800dc007a0c */ /* 0x000fe20003f46270 */
[----:B------:R-:W-:Y:S01]  /*27d0*/  IMAD.MOV.U32 R13, RZ, RZ, c[0x0][0x19c] ;  /* 0x00006700ff0d7624 */ /* 0x000fe200078e00ff */
[C---:B------:R-:W-:Y:S02]  /*27e0*/  LEA R15, P3, R134.reuse, R180, 0x6 ;  /* 0x000000b4860f7211 */ /* 0x040fe400078630ff */
        /* <DEDUP_REMOVED lines=17> */
.L_x_2425:
[----:B------:R-:W-:Y:S05]  /*2900*/  BSYNC B0 ;  /* 0x0000000000007941 */ /* 0x000fea0003800000 */
.L_x_2424:
        /* <DEDUP_REMOVED lines=25> */
.L_x_2427:
[----:B------:R-:W-:Y:S05]  /*2aa0*/  BSYNC B0 ;  /* 0x0000000000007941 */ /* 0x000fea0003800000 */
.L_x_2426:
        /* <DEDUP_REMOVED lines=25> */
.L_x_2429:
[----:B------:R-:W-:Y:S05]  /*2c40*/  BSYNC B0 ;  /* 0x0000000000007941 */ /* 0x000fea0003800000 */
.L_x_2428:
        /* <DEDUP_REMOVED lines=25> */
.L_x_2431:
[----:B------:R-:W-:Y:S05]  /*2de0*/  BSYNC B0 ;  /* 0x0000000000007941 */ /* 0x000fea0003800000 */
.L_x_2430:
[----:B------:R-:W-:Y:S01]  /*2df0*/  SHF.R.S32.HI R18, RZ, 0x1f, R20 ;  /* 0x0000001fff127819 */ /* 0x000fe20000011414 */
[----:B------:R-:W-:Y:S01]  /*2e00*/  IMAD.WIDE.U32 R24, R20, c[0x0][0x320], R24 ;  /* 0x0000c80014187a25 */ /* 0x000fe200078e0018 */
[----:B------:R-:W0:Y:S03]  /*2e10*/  LDGDEPBAR ;  /* 0x00000000000079af */ /* 0x000e260000000000 */
[----:B--2---:R-:W-:Y:S01]  /*2e20*/  IMAD R23, R18, c[0x0][0x320], RZ ;  /* 0x0000c80012177a24 */ /* 0x004fe200078e02ff */
[----:B------:R-:W-:-:S03]  /*2e30*/  LEA R22, P1, R24, c[0x0][0x318], 0x2 ;  /* 0x0000c60018167a11 */ /* 0x000fc600078210ff */
[----:B------:R-:W-:-:S04]  /*2e40*/  IMAD R23, R20, c[0x0][0x324], R23 ;  /* 0x0000c90014177a24 */ /* 0x000fc800078e0217 */
[----:B------:R-:W-:-:S05]  /*2e50*/  IMAD.IADD R23, R25, 0x1, R23 ;  /* 0x0000000119177824 */ /* 0x000fca00078e0217 */
[----:B------:R-:W-:-:S06]  /*2e60*/  LEA.HI.X R23, R24, c[0x0][0x31c], R23, 0x2, P1 ;  /* 0x0000c70018177a11 */ /* 0x000fcc00008f1417 */
[----:B------:R-:W2:Y:S01]  /*2e70*/  LDG.E R23, [R22.64] ;  /* 0x0000000c16177981 */ /* 0x000ea2000c1e1900 */
[----:B------:R-:W-:Y:S01]  /*2e80*/  SHF.R.S32.HI R27, RZ, 0x4, R16 ;  /* 0x00000004ff1b7819 */ /* 0x000fe20000011410 */
[----:B------:R-:W-:-:S04]  /*2e90*/  DEPBAR.LE SB0, 0x0 ;  /* 0x000080000000791a */ /* 0x000fc80000000000 */
[----:B------:R-:W-:Y:S01]  /*2ea0*/  LEA.HI R16, R16, R27, RZ, 0x1 ;  /* 0x0000001b10107211 */ /* 0x000fe200078f08ff */
[----:B------:R-:W-:Y:S01]  /*2eb0*/  IMAD.SHL.U32 R4, R4, 0x40, RZ ;  /* 0x0000004004047824 */ /* 0x000fe200078e00ff */
[----:B------:R-:W-:Y:S01]  /*2ec0*/  ISETP.GE.AND P2, PT, R224, R6, PT ;  /* 0x00000006e000720c */ /* 0x000fe20003f46270 */
[----:B------:R-:W-:Y:S01]  /*2ed0*/  BAR.SYNC.DEFER_BLOCKING 0x0 ;  /* 0x0000000000007b1d */ /* 0x000fe20000010000 */
[----:B------:R-:W-:Y:S01]  /*2ee0*/  LOP3.LUT R16, R16, 0xfffffffe, RZ, 0xc0, !PT ;  /* 0xfffffffe10107812 */ /* 0x000fe200078ec0ff */
[----:B------:R-:W-:Y:S01]  /*2ef0*/  IMAD.SHL.U32 R206, R12, 0x40, RZ ;  /* 0x000000400cce7824 */ /* 0x000fe200078e00ff */
[----:B------:R-:W-:Y:S01]  /*2f00*/  LOP3.LUT R4, R4, 0x1c0, RZ, 0xc0, !PT ;  /* 0x000001c004047812 */ /* 0x000fe200078ec0ff */
[----:B------:R-:W-:Y:S01]  /*2f10*/  IMAD.SHL.U32 R29, R224, 0x8, RZ ;  /* 0x00000008e01d7824 */ /* 0x000fe200078e00ff */
[----:B------:R-:W-:Y:S01]  /*2f20*/  SHF.R.S32.HI R213, RZ, 0x1f, R14 ;  /* 0x0000001fffd57819 */ /* 0x000fe2000001140e */
[----:B------:R-:W-:Y:S01]  /*2f30*/  IMAD.IADD R27, R27, 0x1, -R16 ;  /* 0x000000011b1b7824 */ /* 0x000fe200078e0a10 */
[----:B------:R-:W-:Y:S01]  /*2f40*/  LOP3.LUT R206, R206, 0x1c0, RZ, 0xc0, !PT ;  /* 0x000001c0cece7812 */ /* 0x000fe200078ec0ff */
[----:B------:R-:W-:Y:S01]  /*2f50*/  IMAD R10, R212, 0x10, R10 ;  /* 0x00000010d40a7824 */ /* 0x000fe200078e020a */
[----:B------:R-:W-:Y:S01]  /*2f60*/  LEA.HI R213, R213, R14, RZ, 0x2 ;  /* 0x0000000ed5d57211 */ /* 0x000fe200078f10ff */
[----:B------:R-:W-:Y:S01]  /*2f70*/  IMAD.SHL.U32 R25, R27, 0x8, RZ ;  /* 0x000000081b197824 */ /* 0x000fe200078e00ff */
[----:B------:R-:W-:Y:S01]  /*2f80*/  LOP3.LUT R29, R206, 0x8, R29, 0xf8, !PT ;  /* 0x00000008ce1d7812 */ /* 0x000fe200078ef81d */
[----:B------:R-:W-:Y:S01]  /*2f90*/  IMAD.SHL.U32 R214, R8, 0x2, RZ ;  /* 0x0000000208d67824 */ /* 0x000fe200078e00ff */
[----:B------:R-:W-:Y:S01]  /*2fa0*/  SHF.R.U32.HI R206, RZ, 0x3, R206 ;  /* 0x00000003ffce7819 */ /* 0x000fe200000116ce */
[----:B------:R-:W-:Y:S01]  /*2fb0*/  BSSY B0, `(.L_x_2432) ;  /* 0x000002d000007945 */ /* 0x000fe20003800000 */
[----:B------:R-:W-:-:S02]  /*2fc0*/  LOP3.LUT R25, R4, 0x8, R25, 0xf8, !PT ;  /* 0x0000000804197812 */ /* 0x000fc400078ef819 */
[----:B------:R-:W-:Y:S02]  /*2fd0*/  SHF.R.U32.HI R4, RZ, 0x3, R4 ;  /* 0x00000003ff047819 */ /* 0x000fe40000011604 */
[----:B------:R-:W-:Y:S02]  /*2fe0*/  LOP3.LUT R206, R29, R206, RZ, 0x3c, !PT ;  /* 0x000000ce1dce7212 */ /* 0x000fe400078e3cff */
[----:B------:R-:W-:Y:S01]  /*2ff0*/  LOP3.LUT R4, R25, R4, RZ, 0x3c, !PT ;  /* 0x0000000419047212 */ /* 0x000fe200078e3cff */
[----:B------:R-:W-:Y:S01]  /*3000*/  IMAD.SHL.U32 R25, R0, 0x40, RZ ;  /* 0x0000004000197824 */ /* 0x000fe200078e00ff */
[----:B------:R-:W-:Y:S01]  /*3010*/  SHF.R.S32.HI R29, RZ, 0x1f, R212 ;  /* 0x0000001fff1d7819 */ /* 0x000fe200000114d4 */
[----:B------:R3:W-:Y:S01]  /*3020*/  @P2 STS.128 [R216+0xc000], RZ ;  /* 0x00c000ffd8002388 */ /* 0x0007e20000000c00 */
[----:B------:R-:W2:Y:S01]  /*3030*/  MUFU.RCP R0, c[0x0][0x238] ;  /* 0x00008e0000007b08 */ /* 0x000ea20000001000 */
[----:B------:R-:W-:Y:S01]  /*3040*/  SHF.R.S32.HI R213, RZ, 0x2, R213 ;  /* 0x00000002ffd57819 */ /* 0x000fe200000114d5 */
[----:B------:R-:W-:Y:S01]  /*3050*/  IMAD R206, R27, 0x200, R206 ;  /* 0x000002001bce7824 */ /* 0x000fe200078e02ce */
[----:B------:R3:W-:Y:S01]  /*3060*/  @P2 STS.128 [R216+0x10000], RZ ;  /* 0x010000ffd8002388 */ /* 0x0007e20000000c00 */
[----:B------:R-:W-:-:S02]  /*3070*/  LOP3.LUT R25, R25, 0xfffffe00, RZ, 0xc0, !PT ;  /* 0xfffffe0019197812 */ /* 0x000fc400078ec0ff */
[----:B------:R-:W-:Y:S02]  /*3080*/  LEA.HI R29, R29, R212, RZ, 0x2 ;  /* 0x000000d41d1d7211 */ /* 0x000fe400078f10ff */
[----:B------:R-:W-:Y:S01]  /*3090*/  IADD3 R10, R10, 0x1, R213 ;  /* 0x000000010a0a7810 */ /* 0x000fe20007ffe0d5 */
[----:B------:R-:W-:Y:S01]  /*30a0*/  IMAD R207, R212, 0x400, R25 ;  /* 0x00000400d4cf7824 */ /* 0x000fe200078e0219 */
[----:B------:R-:W-:Y:S02]  /*30b0*/  LOP3.LUT R29, R29, 0xfffffffc, RZ, 0xc0, !PT ;  /* 0xfffffffc1d1d7812 */ /* 0x000fe400078ec0ff */
[----:B------:R-:W-:Y:S01]  /*30c0*/  LOP3.LUT P4, RZ, R12, 0x4, RZ, 0xc0, !PT ;  /* 0x000000040cff7812 */ /* 0x000fe2000788c0ff */
[----:B------:R-:W-:Y:S01]  /*30d0*/  IMAD.IADD R207, R4, 0x1, R207 ;  /* 0x0000000104cf7824 */ /* 0x000fe200078e02cf */
[----:B------:R-:W-:Y:S01]  /*30e0*/  LOP3.LUT P3, RZ, R12, 0x2, RZ, 0xc0, !PT ;  /* 0x000000020cff7812 */ /* 0x000fe2000786c0ff */
[----:B------:R-:W-:Y:S01]  /*30f0*/  IMAD.IADD R212, R212, 0x1, -R29 ;  /* 0x00000001d4d47824 */ /* 0x000fe200078e0a1d */
[----:B------:R-:W-:Y:S01]  /*3100*/  LEA R172, P1, R38, c[0x0][0x170], 0x1 ;  /* 0x00005c0026ac7a11 */ /* 0x000fe200078208ff */
[----:B------:R-:W-:Y:S01]  /*3110*/  IMAD.SHL.U32 R207, R207, 0x2, RZ ;  /* 0x00000002cfcf7824 */ /* 0x000fe200078e00ff */
[----:B------:R-:W-:-:S02]  /*3120*/  IADD3 R121, R120, R10, -R217 ;  /* 0x0000000a78797210 */ /* 0x000fc40007ffe8d9 */
[----:B------:R-:W-:Y:S02]  /*3130*/  LOP3.LUT R4, R4, R25, RZ, 0xfc, !PT ;  /* 0x0000001904047212 */ /* 0x000fe400078efcff */
[----:B------:R-:W-:Y:S02]  /*3140*/  SEL R5, R5, 0xffffffe0, !P4 ;  /* 0xffffffe005057807 */ /* 0x000fe40006000000 */
[----:B------:R-:W-:Y:S02]  /*3150*/  LOP3.LUT R214, R214, 0x6, RZ, 0xc0, !PT ;  /* 0x00000006d6d67812 */ /* 0x000fe400078ec0ff */
[----:B------:R-:W-:Y:S02]  /*3160*/  SEL R7, R7, 0xfffffff0, !P3 ;  /* 0xfffffff007077807 */ /* 0x000fe40005800000 */
[----:B------:R-:W-:Y:S02]  /*3170*/  LEA.HI.X R173, R38, c[0x0][0x174], R36, 0x1, P1 ;  /* 0x00005d0026ad7a11 */ /* 0x000fe400008f0c24 */
[----:B------:R-:W-:Y:S01]  /*3180*/  IADD3 R121, R121, c[0x0][0x2e8], RZ ;  /* 0x0000ba0079797a10 */ /* 0x000fe20007ffe0ff */
[----:B--2---:R-:W-:Y:S01]  /*3190*/  FMUL.FTZ R0, R23, R0 ;  /* 0x0000000017007220 */ /* 0x004fe20000410000 */
[----:B------:R-:W-:Y:S05]  /*31a0*/  @P2 BRA `(.L_x_2433) ;  /* 0x000000d000002947 */ /* 0x000fea0003800000 */
[----:B---3--:R-:W-:Y:S02]  /*31b0*/  ISETP.GE.AND P2, PT, R220, c[0x0][0x220], PT ;  /* 0x00008800dc007a0c */ /* 0x008fe40003f46270 */
        /* <DEDUP_REMOVED lines=12> */
.L_x_2433:
[----:B---3--:R-:W-:Y:S05]  /*3280*/  BSYNC B0 ;  /* 0x0000000000007941 */ /* 0x008fea0003800000 */
.L_x_2432:
        /* <DEDUP_REMOVED lines=19> */
[----:B----4-:R-:W-:-:S04]  /*33c0*/  LEA R20, P1, R222, R172, 0x1 ;  /* 0x000000acde147211 */ /* 0x010fc800078208ff */
[----:B------:R-:W-:-:S05]  /*33d0*/  LEA.HI.X R21, R222, R173, R219, 0x1, P1 ;  /* 0x000000adde157211 */ /* 0x000fca00008f0cdb */
[----:B------:R-:W-:Y:S01]  /*33e0*/  @!PT LDS RZ, [RZ] ;  /* 0x00000000fffff984 */ /* 0x000fe20000000800 */
[----:B------:R-:W-:Y:S01]  /*33f0*/  @!PT LDS RZ, [RZ] ;  /* 0x00000000fffff984 */ /* 0x000fe20000000800 */
[----:B------:R-:W-:Y:S01]  /*3400*/  @!PT LDS RZ, [RZ] ;  /* 0x00000000fffff984 */ /* 0x000fe20000000800 */
[----:B------:R4:W-:Y:S04]  /*3410*/  LDGSTS.E.BYPASS.LTC128B.128 [R216+0x10800], [R20.64+0x80] ;  /* 0x1080008014d87fae */ /* 0x0009e8000b901d4c */
.L_x_2435:
[----:B------:R-:W-:Y:S05]  /*3420*/  BSYNC B0 ;  /* 0x0000000000007941 */ /* 0x000fea0003800000 */
.L_x_2434:
        /* <DEDUP_REMOVED lines=10> */
[C---:B----4-:R-:W-:Y:S01]  /*34d0*/  @!P2 LEA R20, P3, R8.reuse, R172, 0x1 ;  /* 0x000000ac0814a211 */ /* 0x050fe200078608ff */
        /* <DEDUP_REMOVED lines=14> */
.L_x_2437:
[----:B------:R-:W-:Y:S05]  /*35c0*/  BSYNC B0 ;  /* 0x0000000000007941 */ /* 0x000fea0003800000 */
.L_x_2436:
        /* <DEDUP_REMOVED lines=26> */
.L_x_2439:
[----:B------:R-:W-:Y:S05]  /*3770*/  BSYNC B0 ;  /* 0x0000000000007941 */ /* 0x000fea0003800000 */
.L_x_2438:
        /* <DEDUP_REMOVED lines=25> */
.L_x_2441:
[----:B------:R-:W-:Y:S05]  /*3910*/  BSYNC B0 ;  /* 0x0000000000007941 */ /* 0x000fea0003800000 */
.L_x_2440:
        /* <DEDUP_REMOVED lines=26> */
.L_x_2443:
[----:B------:R-:W-:Y:S05]  /*3ac0*/  BSYNC B0 ;  /* 0x0000000000007941 */ /* 0x000fea0003800000 */
.L_x_2442:
        /* <DEDUP_REMOVED lines=26> */
.L_x_2445:
[----:B------:R-:W-:Y:S05]  /*3c70*/  BSYNC B0 ;  /* 0x0000000000007941 */ /* 0x000fea0003800000 */
.L_x_2444:
        /* <DEDUP_REMOVED lines=26> */
.L_x_2447:
[----:B------:R-:W-:Y:S05]  /*3e20*/  BSYNC B0 ;  /* 0x0000000000007941 */ /* 0x000fea0003800000 */
.L_x_2446:
[----:B------:R-:W-:Y:S01]  /*3e30*/  IMAD.SHL.U32 R206, R206, 0x2, RZ ;  /* 0x00000002cece7824 */ /* 0x000fe200078e00ff */
[----:B------:R-:W-:Y:S01]  /*3e40*/  LDSM.16.M88.4 R72, [R207] ;  /* 0x00000000cf48783b */ /* 0x000fe20000000200 */
[--C-:B------:R-:W-:Y:S01]  /*3e50*/  IMAD R205, R3, 0x2, R207.reuse ;  /* 0x0000000203cd7824 */ /* 0x100fe200078e02cf */
[----:B------:R-:W-:Y:S01]  /*3e60*/  IADD3 R183, R121, 0x8, RZ ;  /* 0x0000000879b77810 */ /* 0x000fe20007ffe0ff */
[--C-:B------:R-:W-:Y:S01]  /*3e70*/  IMAD R122, R7, 0x2, R206.reuse ;  /* 0x00000002077a7824 */ /* 0x100fe200078e02ce */
[----:B------:R-:W5:Y:S01]  /*3e80*/  LDSM.16.M88.4 R52, [R206+0x4000] ;  /* 0x00400000ce34783b */ /* 0x000f620000000200 */
[----:B------:R-:W-:Y:S01]  /*3e90*/  IMAD R203, R2, 0x2, R207 ;  /* 0x0000000202cb7824 */ /* 0x000fe200078e02cf */
[----:B------:R-:W-:Y:S01]  /*3ea0*/  IADD3 R6, R206, 0x4000, RZ ;  /* 0x00004000ce067810 */ /* 0x000fe20007ffe0ff */
[----:B------:R-:W-:Y:S01]  /*3eb0*/  IMAD R199, R5, 0x2, R206 ;  /* 0x0000000205c77824 */ /* 0x000fe200078e02ce */
[----:B------:R-:W1:Y:S01]  /*3ec0*/  LDSM.16.M88.4 R44, [R206+0x4800] ;  /* 0x00480000ce2c783b */ /* 0x000e620000000200 */
[----:B------:R-:W-:Y:S01]  /*3ed0*/  IMAD R202, R2, 0x2, R205 ;  /* 0x0000000202ca7824 */ /* 0x000fe200078e02cd */
[-C--:B------:R-:W-:Y:S01]  /*3ee0*/  IMNMX R184, R121, R120.reuse, PT ;  /* 0x0000007879b87217 */ /* 0x080fe20003800200 */
[----:B------:R-:W-:Y:S01]  /*3ef0*/  IMAD R204, R7, 0x2, R6 ;  /* 0x0000000207cc7824 */ /* 0x000fe200078e0206 */
[----:B------:R-:W2:Y:S01]  /*3f00*/  LDSM.16.M88.4 R32, [R206+0x5000] ;  /* 0x00500000ce20783b */ /* 0x000ea20000000200 */
[----:B------:R-:W-:-:S02]  /*3f10*/  IMNMX R183, R183, R120, PT ;  /* 0x00000078b7b77217 */ /* 0x000fc40003800200 */
[----:B------:R-:W-:Y:S01]  /*3f20*/  IMAD R201, R5, 0x2, R204 ;  /* 0x0000000205c97824 */ /* 0x000fe200078e02cc */
[----:B------:R-:W3:Y:S01]  /*3f30*/  LDSM.16.M88.4 R16, [R206+0x5800] ;  /* 0x00580000ce10783b */ /* 0x000ee20000000200 */
[----:B------:R-:W-:-:S03]  /*3f40*/  IMAD.IADD R5, R37, 0x1, R214 ;  /* 0x0000000125057824 */ /* 0x000fc600078e02d6 */
[----:B------:R-:W4:Y:S02]  /*3f50*/  LDSM.16.M88.4 R96, [R206+0x6000] ;  /* 0x00600000ce60783b */ /* 0x000f240000000200 */
[----:B------:R-:W-:Y:S02]  /*3f60*/  IADD3 R7, R5, 0x9, RZ ;  /* 0x0000000905077810 */ /* 0x000fe40007ffe0ff */
[----:B------:R-:W2:Y:S02]  /*3f70*/  LDSM.16.M88.4 R88, [R206+0x6800] ;  /* 0x00680000ce58783b */ /* 0x000ea40000000200 */
[C---:B------:R-:W-:Y:S02]  /*3f80*/  ISETP.GE.AND P4, PT, R7.reuse, R184, PT ;  /* 0x000000b80700720c */ /* 0x040fe40003f86270 */
[----:B------:R-:W2:Y:S01]  /*3f90*/  LDSM.16.M88.4 R80, [R206+0x7000] ;  /* 0x00700000ce50783b */ /* 0x000ea20000000200 */
[----:B------:R-:W-:-:S03]  /*3fa0*/  ISETP.GE.AND P2, PT, R7, R183, PT ;  /* 0x000000b70700720c */ /* 0x000fc60003f46270 */
[----:B-1----:R-:W1:Y:S04]  /*3fb0*/  LDSM.16.M88.4 R8, [R206+0x7800] ;  /* 0x00780000ce08783b */ /* 0x002e680000000200 */
[----:B------:R-:W-:Y:S04]  /*3fc0*/  LDSM.16.M88.4 R28, [R205] ;  /* 0x00000000cd1c783b */ /* 0x000fe80000000200 */
[----:B------:R-:W1:Y:S01]  /*3fd0*/  LDSM.16.M88.4 R24, [R122+0x4000] ;  /* 0x004000007a18783b */ /* 0x000e620000000200 */
[C---:B-----5:R-:W-:Y:S03]  /*3fe0*/  HMMA.16816.F32 R56, R72.reuse, R52, RZ ;  /* 0x000000344838723c */ /* 0x060fe600000018ff */
[----:B------:R-:W5:Y:S04]  /*3ff0*/  LDSM.16.M88.4 R64, [R122+0x6800] ;  /* 0x006800007a40783b */ /* 0x000f680000000200 */
[----:B------:R-:W1:Y:S01]  /*4000*/  LDSM.16.M88.4 R112, [R122+0x4800] ;  /* 0x004800007a70783b */ /* 0x000e620000000200 */
[C---:B------:R-:W-:Y:S03]  /*4010*/  HMMA.16816.F32 R52, R72.reuse, R54, RZ ;  /* 0x000000364834723c */ /* 0x040fe600000018ff */
[----:B------:R-:W-:Y:S04]  /*4020*/  LDSM.16.M88.4 R108, [R122+0x5000] ;  /* 0x005000007a6c783b */ /* 0x000fe80000000200 */
[----:B------:R-:W-:Y:S01]  /*4030*/  LDSM.16.M88.4 R104, [R122+0x5800] ;  /* 0x005800007a68783b */ /* 0x000fe20000000200 */
[C---:B------:R-:W-:Y:S03]  /*4040*/  HMMA.16816.F32 R48, R72.reuse, R44, RZ ;  /* 0x0000002c4830723c */ /* 0x040fe600000018ff */
[----:B------:R-:W-:Y:S04]  /*4050*/  LDSM.16.M88.4 R100, [R122+0x6000] ;  /* 0x006000007a64783b */ /* 0x000fe80000000200 */
[----:B------:R-:W-:Y:S01]  /*4060*/  LDSM.16.M88.4 R68, [R122+0x7800] ;  /* 0x007800007a44783b */ /* 0x000fe20000000200 */
[C---:B--2---:R-:W-:Y:S03]  /*4070*/  HMMA.16816.F32 R40, R72.reuse, R32, RZ ;  /* 0x000000204828723c */ /* 0x044fe600000018ff */
[----:B------:R-:W-:Y:S04]  /*4080*/  LDSM.16.M88.4 R60, [R203] ;  /* 0x00000000cb3c783b */ /* 0x000fe80000000200 */
[----:B------:R-:W-:Y:S01]  /*4090*/  LDSM.16.M88.4 R116, [R199+0x5800] ;  /* 0x00580000c774783b */ /* 0x000fe20000000200 */
[C---:B---34-:R-:W-:Y:S03]  /*40a0*/  HMMA.16816.F32 R20, R72.reuse, R16, RZ ;  /* 0x000000104814723c */ /* 0x058fe600000018ff */
        /* <DEDUP_REMOVED lines=20> */
[C---:B-1----:R-:W-:Y:S08]  /*41f0*/  HMMA.16816.F32 R84, R28.reuse, R8, R84 ;  /* 0x000000081c54723c */ /* 0x042ff00000001854 */
        /* <DEDUP_REMOVED lines=20> */
[C---:B---3--:R-:W-:Y:S08]  /*4340*/  HMMA.16816.F32 R48, R60.reuse, R64, R48 ;  /* 0x000000403c30723c */ /* 0x048ff00000001830 */
        /* <DEDUP_REMOVED lines=23> */
[----:B------:R-:W5:Y:S03]  /*44c0*/  LDSM.16.M88.4 R100, [R201+0x3000] ;  /* 0x00300000c964783b */ /* 0x000f660000000200 */
[C---:B------:R-:W-:Y:S08]  /*44d0*/  HMMA.16816.F32 R48, R28.reuse, R68, R48 ;  /* 0x000000441c30723c */ /* 0x040ff00000001830 */
[C---:B------:R-:W-:Y:S01]  /*44e0*/  HMMA.16816.F32 R44, R28.reuse, R70, R44 ;  /* 0x000000461c2c723c */ /* 0x040fe2000000182c */
[----:B------:R-:W4:Y:S07]  /*44f0*/  LDSM.16.M88.4 R68, [R201+0x3800] ;  /* 0x00380000c944783b */ /* 0x000f2e0000000200 */
[C---:B---3--:R-:W-:Y:S08]  /*4500*/  HMMA.16816.F32 R40, R28.reuse, R64, R40 ;  /* 0x000000401c28723c */ /* 0x048ff00000001828 */
        /* <DEDUP_REMOVED lines=8> */
[C---:B----4-:R-:W-:Y:S08]  /*4590*/  HMMA.16816.F32 R12, R28.reuse, R60, R12 ;  /* 0x0000003c1c0c723c */ /* 0x050ff0000000180c */
[C---:B------:R-:W-:Y:S01]  /*45a0*/  HMMA.16816.F32 R96, R28.reuse, R62, R96 ;  /* 0x0000003e1c60723c */ /* 0x040fe20000001860 */
[----:B------:R-:W3:Y:S07]  /*45b0*/  LDSM.16.M88.4 R60, [R206+0x8800] ;  /* 0x00880000ce3c783b */ /* 0x000eee0000000200 */
[C---:B-----5:R-:W-:Y:S08]  /*45c0*/  HMMA.16816.F32 R84, R28.reuse, R100, R84 ;  /* 0x000000641c54723c */ /* 0x060ff00000001854 */
        /* <DEDUP_REMOVED lines=13> */
[C---:B----4-:R-:W-:Y:S08]  /*46a0*/  HMMA.16816.F32 R12, R64.reuse, R28, R12 ;  /* 0x0000001c400c723c */ /* 0x050ff0000000180c */
[C---:B------:R-:W-:Y:S01]  /*46b0*/  HMMA.16816.F32 R96, R64.reuse, R30, R96 ;  /* 0x0000001e4060723c */ /* 0x040fe20000001860 */
[----:B------:R-:W3:Y:S07]  /*46c0*/  LDSM.16.M88.4 R28, [R122+0x9000] ;  /* 0x009000007a1c783b */ /* 0x000eee0000000200 */
[C---:B-1----:R-:W-:Y:S08]  /*46d0*/  HMMA.16816.F32 R92, R64.reuse, R8, R92 ;  /* 0x00000008405c723c */ /* 0x042ff0000000185c */
[C---:B------:R-:W-:Y:S01]  /*46e0*/  HMMA.16816.F32 R88, R64.reuse, R10, R88 ;  /* 0x0000000a4058723c */ /* 0x040fe20000001858 */
[----:B------:R-:W1:Y:S07]  /*46f0*/  LDSM.16.M88.4 R8, [R122+0x9800] ;  /* 0x009800007a08783b */ /* 0x000e6e0000000200 */
[C---:B------:R-:W-:Y:S01]  /*4700*/  HMMA.16816.F32 R44, R64.reuse, R62, R44 ;  /* 0x0000003e402c723c */ /* 0x040fe2000000182c */
[----:B------:R-:W4:Y:S07]  /*4710*/  LDSM.16.M88.4 R60, [R122+0x8800] ;  /* 0x008800007a3c783b */ /* 0x000f2e0000000200 */
[C---:B------:R-:W-:Y:S08]  /*4720*/  HMMA.16816.F32 R76, R64.reuse, R68, R76 ;  /* 0x00000044404c723c */ /* 0x040ff0000000184c */
[----:B------:R-:W-:Y:S01]  /*4730*/  HMMA.16816.F32 R72, R64, R70, R72 ;  /* 0x000000464048723c */ /* 0x000fe20000001848 */
[----:B------:R-:W-:Y:S07]  /*4740*/  LDSM.16.M88.4 R68, [R199+0x8000] ;  /* 0x00800000c744783b */ /* 0x000fee0000000200 */
[C---:B--2---:R-:W-:Y:S08]  /*4750*/  HMMA.16816.F32 R56, R112.reuse, R24, R56 ;  /* 0x000000187038723c */ /* 0x044ff00000001838 */
[----:B------:R-:W-:Y:S01]  /*4760*/  HMMA.16816.F32 R52, R112, R26, R52 ;  /* 0x0000001a7034723c */ /* 0x000fe20000001834 */
[----:B------:R-:W2:Y:S07]  /*4770*/  LDSM.16.M88.4 R24, [R203+0x2000] ;  /* 0x00200000cb18783b */ /* 0x000eae0000000200 */
[C---:B------:R-:W-:Y:S08]  /*4780*/  HMMA.16816.F32 R20, R64.reuse, R104, R20 ;  /* 0x000000684014723c */ /* 0x040ff00000001814 */
[C---:B------:R-:W-:Y:S01]  /*4790*/  HMMA.16816.F32 R16, R64.reuse, R106, R16 ;  /* 0x0000006a4010723c */ /* 0x040fe20000001810 */
[----:B------:R-:W-:Y:S07]  /*47a0*/  LDSM.16.M88.4 R104, [R122+0xb000] ;  /* 0x00b000007a68783b */ /* 0x000fee0000000200 */
[C---:B------:R-:W-:Y:S08]  /*47b0*/  HMMA.16816.F32 R84, R64.reuse, R100, R84 ;  /* 0x000000644054723c */ /* 0x040ff00000001854 */
[----:B------:R-:W-:Y:S01]  /*47c0*/  HMMA.16816.F32 R80, R64, R102, R80 ;  /* 0x000000664050723c */ /* 0x000fe20000001850 */
[----:B------:R-:W5:Y:S04]  /*47d0*/  LDSM.16.M88.4 R100, [R122+0xb800] ;  /* 0x00b800007a64783b */ /* 0x000f680000000200 */
[----:B------:R-:W2:Y:S03]  /*47e0*/  LDSM.16.M88.4 R64, [R199+0x8800] ;  /* 0x00880000c740783b */ /* 0x000ea60000000200 */
[C---:B---3--:R-:W-:Y:S08]  /*47f0*/  HMMA.16816.F32 R40, R112.reuse, R28, R40 ;  /* 0x0000001c7028723c */ /* 0x048ff00000001828 */
[C---:B------:R-:W-:Y:S01]  /*4800*/  HMMA.16816.F32 R32, R112.reuse, R30, R32 ;  /* 0x0000001e7020723c */ /* 0x040fe20000001820 */
[----:B------:R-:W-:Y:S07]  /*4810*/  LDSM.16.M88.4 R28, [R201+0x4000] ;  /* 0x00400000c91c783b */ /* 0x000fee0000000200 */
[C---:B-1----:R-:W-:Y:S08]  /*4820*/  HMMA.16816.F32 R20, R112.reuse, R8, R20 ;  /* 0x000000087014723c */ /* 0x042ff00000001814 */
[C---:B------:R-:W-:Y:S01]  /*4830*/  HMMA.16816.F32 R16, R112.reuse, R10, R16 ;  /* 0x0000000a7010723c */ /* 0x040fe20000001810 */
[----:B------:R-:W1:Y:S07]  /*4840*/  LDSM.16.M88.4 R8, [R202+0x2000] ;  /* 0x00200000ca08783b */ /* 0x000e6e0000000200 */
[C---:B----4-:R-:W-:Y:S08]  /*4850*/  HMMA.16816.F32 R48, R112.reuse, R60, R48 ;  /* 0x0000003c7030723c */ /* 0x050ff00000001830 */
[----:B------:R-:W-:Y:S01]  /*4860*/  HMMA.16816.F32 R44, R112, R62, R44 ;  /* 0x0000003e702c723c */ /* 0x000fe2000000182c */
[----:B------:R-:W3:Y:S07]  /*4870*/  LDSM.16.M88.4 R60, [R199+0x9000] ;  /* 0x00900000c73c783b */ /* 0x000eee0000000200 */
[C---:B--2---:R-:W-:Y:S08]  /*4880*/  HMMA.16816.F32 R56, R24.reuse, R68, R56 ;  /* 0x000000441838723c */ /* 0x044ff00000001838 */
[----:B------:R-:W-:Y:S01]  /*4890*/  HMMA.16816.F32 R68, R24, R70, R52 ;  /* 0x000000461844723c */ /* 0x000fe20000001834 */
[----:B------:R-:W2:Y:S07]  /*48a0*/  LDSM.16.M88.4 R52, [R199+0x9800] ;  /* 0x00980000c734783b */ /* 0x000eae0000000200 */
[C---:B-----5:R-:W-:Y:S08]  /*48b0*/  HMMA.16816.F32 R76, R112.reuse, R100, R76 ;  /* 0x00000064704c723c */ /* 0x060ff0000000184c */
[----:B------:R-:W-:Y:S01]  /*48c0*/  HMMA.16816.F32 R72, R112, R102, R72 ;  /* 0x000000667048723c */ /* 0x000fe20000001848 */
[----:B------:R-:W4:Y:S07]  /*48d0*/  LDSM.16.M88.4 R100, [R201+0x4800] ;  /* 0x00480000c964783b */ /* 0x000f2e0000000200 */
[----:B------:R-:W-:Y:S07]  /*48e0*/  HMMA.16816.F32 R48, R24, R64, R48 ;  /* 0x000000401830723c */ /* 0x000fee0000001830 */
[----:B------:R-:W-:Y:S01]  /*48f0*/  IADD3 R64, R5, 0x8, RZ ;  /* 0x0000000805407810 */ /* 0x000fe20007ffe0ff */
[----:B-1----:R-:W-:Y:S03]  /*4900*/  HMMA.16816.F32 R56, R8, R28, R56 ;  /* 0x0000001c0838723c */ /* 0x002fe60000001838 */
[----:B------:R1:W-:Y:S01]  /*4910*/  I2F R65, R64 ;  /* 0x0000004000417306 */ /* 0x0003e20000201400 */
[----:B------:R-:W-:-:S02]  /*4920*/  ISETP.GE.AND P5, PT, R64, R184, PT ;  /* 0x000000b84000720c */ /* 0x000fc40003fa6270 */
[----:B------:R-:W-:Y:S02]  /*4930*/  ISETP.GE.AND P1, PT, R64, R183, PT ;  /* 0x000000b74000720c */ /* 0x000fe40003f26270 */
[C---:B---3--:R-:W-:Y:S07]  /*4940*/  HMMA.16816.F32 R40, R24.reuse, R60, R40 ;  /* 0x0000003c1828723c */ /* 0x048fee0000001828 */
[----:B------:R-:W-:Y:S01]  /*4950*/  IADD3 R60, R5, 0x1, RZ ;  /* 0x00000001053c7810 */ /* 0x000fe20007ffe0ff */
[----:B------:R-:W-:Y:S03]  /*4960*/  HMMA.16816.F32 R44, R24, R66, R44 ;  /* 0x00000042182c723c */ /* 0x000fe6000000182c */
[----:B------:R3:W5:Y:S01]  /*4970*/  I2F R6, R60 ;  /* 0x0000003c00067306 */ /* 0x0007620000201400 */
[----:B------:R-:W-:-:S02]  /*4980*/  ISETP.GE.AND P6, PT, R60, R184, PT ;  /* 0x000000b83c00720c */ /* 0x000fc40003fc6270 */
[----:B------:R-:W-:Y:S02]  /*4990*/  ISETP.GE.AND P3, PT, R60, R183, PT ;  /* 0x000000b73c00720c */ /* 0x000fe40003f66270 */
[----:B------:R-:W-:Y:S01]  /*49a0*/  HMMA.16816.F32 R68, R8, R30, R68 ;  /* 0x0000001e0844723c */ /* 0x000fe20000001844 */
[----:B------:R-:W-:Y:S01]  /*49b0*/  LDSM.16.M88.4 R28, [R199+0xa000] ;  /* 0x00a00000c71c783b */ /* 0x000fe20000000200 */
[C---:B------:R-:W-:Y:S02]  /*49c0*/  IADD3 R66, R5.reuse, 0x11, RZ ;  /* 0x0000001105427810 */ /* 0x040fe40007ffe0ff */
[----:B-1----:R-:W-:-:S04]  /*49d0*/  IADD3 R64, R5, 0x18, RZ ;  /* 0x0000001805407810 */ /* 0x002fc80007ffe0ff */
[----:B------:R-:W-:Y:S01]  /*49e0*/  HMMA.16816.F32 R32, R24, R62, R32 ;  /* 0x0000003e1820723c */ /* 0x000fe20000001820 */
[----:B---3--:R-:W1:Y:S01]  /*49f0*/  LDSM.16.M88.4 R60, [R201+0x5000] ;  /* 0x00500000c93c783b */ /* 0x008e620000000200 */
[CC--:B-----5:R-:W-:Y:S02]  /*4a00*/  FFMA.FTZ R57, R0.reuse, R6.reuse, R57 ;  /* 0x0000000600397223 */ /* 0x0e0fe40000010039 */
[----:B------:R-:W-:-:S04]  /*4a10*/  FFMA.FTZ R6, R0, R6, R59 ;  /* 0x0000000600067223 */ /* 0x000fc8000001003b */
[----:B--2---:R-:W-:Y:S01]  /*4a20*/  HMMA.16816.F32 R20, R24, R52, R20 ;  /* 0x000000341814723c */ /* 0x004fe20000001814 */
[----:B------:R2:W3:Y:S06]  /*4a30*/  I2F R52, R7 ;  /* 0x0000000700347306 */ /* 0x0004ec0000201400 */
[----:B------:R-:W-:Y:S01]  /*4a40*/  IADD3 R53, R5, 0x10, RZ ;  /* 0x0000001005357810 */ /* 0x000fe20007ffe0ff */
[----:B----4-:R-:W-:Y:S01]  /*4a50*/  HMMA.16816.F32 R48, R8, R100, R48 ;  /* 0x000000640830723c */ /* 0x010fe20000001830 */
[----:B------:R-:W-:Y:S02]  /*4a60*/  FFMA.FTZ R68, R0, R65, R68 ;  /* 0x0000004100447223 */ /* 0x000fe40000010044 */
[----:B------:R4:W5:Y:S03]  /*4a70*/  I2F R59, R53 ;  /* 0x00000035003b7306 */ /* 0x0009660000201400 */
[----:B------:R-:W-:-:S02]  /*4a80*/  FSEL R68, R68, -INF , !P5 ;  /* 0xff80000044447808 */ /* 0x000fc40006800000 */
[----:B------:R-:W-:Y:S01]  /*4a90*/  HMMA.16816.F32 R44, R8, R102, R44 ;  /* 0x00000066082c723c */ /* 0x000fe2000000182c */
[----:B--2---:R-:W-:Y:S01]  /*4aa0*/  FSEL R7, R6, -INF , !P3 ;  /* 0xff80000006077808 */ /* 0x004fe20005800000 */
[CC--:B---3--:R-:W-:Y:S01]  /*4ab0*/  FFMA.FTZ R69, R0.reuse, R52.reuse, R69 ;  /* 0x0000003400457223 */ /* 0x0c8fe20000010045 */
[----:B------:R-:W-:Y:S01]  /*4ac0*/  ISETP.GE.AND P3, PT, R53, R183, PT ;  /* 0x000000b73500720c */ /* 0x000fe20003f66270 */
[----:B------:R-:W-:Y:S01]  /*4ad0*/  FFMA.FTZ R71, R0, R52, R71 ;  /* 0x0000003400477223 */ /* 0x000fe20000010047 */
[----:B------:R-:W2:Y:S01]  /*4ae0*/  I2F R6, R66 ;  /* 0x0000004200067306 */ /* 0x000ea20000201400 */
[-C--:B------:R-:W-:Y:S02]  /*4af0*/  ISETP.GE.AND P5, PT, R66, R184.reuse, PT ;  /* 0x000000b84200720c */ /* 0x080fe40003fa6270 */
[----:B------:R-:W-:Y:S07]  /*4b00*/  HMMA.16816.F32 R84, R112, R104, R84 ;  /* 0x000000687054723c */ /* 0x000fee0000001854 */
[----:B------:R-:W-:Y:S01]  /*4b10*/  FSEL R104, R57, -INF , !P6 ;  /* 0xff80000039687808 */ /* 0x000fe20007000000 */
[----:B------:R-:W-:Y:S01]  /*4b20*/  HMMA.16816.F32 R16, R24, R54, R16 ;  /* 0x000000361810723c */ /* 0x000fe20000001810 */
[----:B------:R-:W-:Y:S01]  /*4b30*/  ISETP.GE.AND P6, PT, R53, R184, PT ;  /* 0x000000b83500720c */ /* 0x000fe20003fc6270 */
[C---:B------:R-:W-:Y:S01]  /*4b40*/  FFMA.FTZ R57, R0.reuse, R65, R70 ;  /* 0x0000004100397223 */ /* 0x040fe20000010046 */
[----:B----4-:R-:W3:Y:S01]  /*4b50*/  LDSM.16.M88.4 R52, [R201+0x5800] ;  /* 0x00580000c934783b */ /* 0x010ee20000000200 */
[----:B------:R-:W4:Y:S01]  /*4b60*/  I2F R65, R64 ;  /* 0x0000004000417306 */ /* 0x000f220000201400 */
[CC--:B-----5:R-:W-:Y:S01]  /*4b70*/  FFMA.FTZ R48, R0.reuse, R59.reuse, R48 ;  /* 0x0000003b00307223 */ /* 0x0e0fe20000010030 */
[----:B------:R-:W-:Y:S01]  /*4b80*/  FSEL R70, R69, -INF , !P4 ;  /* 0xff80000045467808 */ /* 0x000fe20006000000 */
[C---:B------:R-:W-:Y:S01]  /*4b90*/  FFMA.FTZ R50, R0.reuse, R59, R50 ;  /* 0x0000003b00327223 */ /* 0x040fe20000010032 */
[----:B------:R-:W-:Y:S01]  /*4ba0*/  HMMA.16816.F32 R12, R112, R116, R12 ;  /* 0x00000074700c723c */ /* 0x000fe2000000180c */
[----:B------:R-:W-:Y:S01]  /*4bb0*/  FSEL R57, R57, -INF , !P1 ;  /* 0xff80000039397808 */ /* 0x000fe20004800000 */
[-C--:B--2---:R-:W-:Y:S01]  /*4bc0*/  FFMA.FTZ R51, R0, R6.reuse, R51 ;  /* 0x0000000600337223 */ /* 0x084fe20000010033 */
[----:B------:R-:W-:Y:S01]  /*4bd0*/  ISETP.GE.AND P1, PT, R66, R183, PT ;  /* 0x000000b74200720c */ /* 0x000fe20003f26270 */
[----:B------:R-:W-:Y:S01]  /*4be0*/  FFMA.FTZ R49, R0, R6, R49 ;  /* 0x0000000600317223 */ /* 0x000fe20000010031 */
[----:B------:R-:W-:-:S02]  /*4bf0*/  IADD3 R66, R5, 0x19, RZ ;  /* 0x0000001905427810 */ /* 0x000fc40007ffe0ff */
[----:B------:R-:W-:Y:S01]  /*4c00*/  FSEL R69, R71, -INF , !P2 ;  /* 0xff80000047457808 */ /* 0x000fe20005000000 */
[----:B------:R-:W-:Y:S01]  /*4c10*/  HMMA.16816.F32 R96, R112, R118, R96 ;  /* 0x000000767060723c */ /* 0x000fe20000001860 */
[----:B------:R-:W2:Y:S01]  /*4c20*/  I2F R59, R66 ;  /* 0x00000042003b7306 */ /* 0x000ea20000201400 */
[-C--:B------:R-:W-:Y:S01]  /*4c30*/  ISETP.GE.AND P4, PT, R64, R184.reuse, PT ;  /* 0x000000b84000720c */ /* 0x080fe20003f86270 */
[----:B----4-:R-:W-:Y:S01]  /*4c40*/  FFMA.FTZ R46, R0, R65, R46 ;  /* 0x00000041002e7223 */ /* 0x010fe2000001002e */
[----:B------:R-:W-:Y:S02]  /*4c50*/  ISETP.GE.AND P2, PT, R64, R183, PT ;  /* 0x000000b74000720c */ /* 0x000fe40003f46270 */
[----:B------:R-:W-:Y:S02]  /*4c60*/  FSEL R48, R48, -INF , !P6 ;  /* 0xff80000030307808 */ /* 0x000fe40007000000 */
[----:B-1----:R-:W-:Y:S01]  /*4c70*/  HMMA.16816.F32 R40, R8, R60, R40 ;  /* 0x0000003c0828723c */ /* 0x002fe20000001828 */
[----:B------:R-:W-:-:S02]  /*4c80*/  ISETP.GE.AND P6, PT, R66, R184, PT ;  /* 0x000000b84200720c */ /* 0x000fc40003fc6270 */
[----:B------:R-:W-:Y:S02]  /*4c90*/  IADD3 R64, R5, 0x20, RZ ;  /* 0x0000002005407810 */ /* 0x000fe40007ffe0ff */
[----:B------:R-:W-:Y:S02]  /*4ca0*/  FSEL R103, R46, -INF , !P2 ;  /* 0xff8000002e677808 */ /* 0x000fe40005000000 */
[----:B------:R-:W-:Y:S01]  /*4cb0*/  FSEL R6, R49, -INF , !P5 ;  /* 0xff80000031067808 */ /* 0x000fe20006800000 */
[----:B------:R-:W-:Y:S01]  /*4cc0*/  HMMA.16816.F32 R92, R112, R108, R92 ;  /* 0x0000006c705c723c */ /* 0x000fe2000000185c */
[CC--:B--2---:R-:W-:Y:S01]  /*4cd0*/  FFMA.FTZ R45, R0.reuse, R59.reuse, R45 ;  /* 0x0000003b002d7223 */ /* 0x0c4fe2000001002d */
[----:B------:R-:W1:Y:S01]  /*4ce0*/  I2F R49, R64 ;  /* 0x0000004000317306 */ /* 0x000e620000201400 */
[----:B------:R-:W-:Y:S01]  /*4cf0*/  FFMA.FTZ R47, R0, R59, R47 ;  /* 0x0000003b002f7223 */ /* 0x000fe2000001002f */
[----:B------:R-:W-:Y:S02]  /*4d00*/  IADD3 R61, R5, 0x28, RZ ;  /* 0x00000028053d7810 */ /* 0x000fe40007ffe0ff */
[----:B------:R-:W-:-:S02]  /*4d10*/  FSEL R100, R45, -INF , !P6 ;  /* 0xff8000002d647808 */ /* 0x000fc40007000000 */
[----:B------:R-:W-:Y:S01]  /*4d20*/  FSEL R109, R50, -INF , !P3 ;  /* 0xff800000326d7808 */ /* 0x000fe20005800000 */
[----:B------:R-:W-:Y:S01]  /*4d30*/  FFMA.FTZ R50, R0, R65, R44 ;  /* 0x0000004100327223 */ /* 0x000fe2000001002c */
[----:B------:R-:W-:Y:S01]  /*4d40*/  IADD3 R44, R5, 0x21, RZ ;  /* 0x00000021052c7810 */ /* 0x000fe20007ffe0ff */
[----:B------:R-:W-:Y:S01]  /*4d50*/  HMMA.16816.F32 R88, R112, R110, R88 ;  /* 0x0000006e7058723c */ /* 0x000fe20000001858 */
[-C--:B------:R-:W-:Y:S01]  /*4d60*/  ISETP.GE.AND P3, PT, R66, R183.reuse, PT ;  /* 0x000000b74200720c */ /* 0x080fe20003f66270 */
[----:B------:R-:W-:Y:S01]  /*4d70*/  I2F R59, R61 ;  /* 0x0000003d003b7306 */ /* 0x000fe20000201400 */
[----:B------:R-:W-:Y:S02]  /*4d80*/  FSEL R50, R50, -INF , !P4 ;  /* 0xff80000032327808 */ /* 0x000fe40006000000 */
[C---:B------:R-:W-:Y:S02]  /*4d90*/  ISETP.GE.AND P4, PT, R44.reuse, R184, PT ;  /* 0x000000b82c00720c */ /* 0x040fe40003f86270 */
[----:B------:R-:W-:Y:S01]  /*4da0*/  FSEL R111, R51, -INF , !P1 ;  /* 0xff800000336f7808 */ /* 0x000fe20004800000 */
[C---:B------:R-:W-:Y:S01]  /*4db0*/  HMMA.16816.F32 R12, R24.reuse, R28, R12 ;  /* 0x0000001c180c723c */ /* 0x040fe2000000180c */
[----:B------:R-:W-:Y:S01]  /*4dc0*/  ISETP.GE.AND P2, PT, R44, R183, PT ;  /* 0x000000b72c00720c */ /* 0x000fe20003f46270 */
[----:B------:R2:W4:Y:S01]  /*4dd0*/  I2F R51, R44 ;  /* 0x0000002c00337306 */ /* 0x0005220000201400 */
[----:B------:R-:W-:Y:S01]  /*4de0*/  FSEL R101, R47, -INF , !P3 ;  /* 0xff8000002f657808 */ /* 0x000fe20005800000 */
[CC--:B-1----:R-:W-:Y:S01]  /*4df0*/  FFMA.FTZ R176, R0.reuse, R49.reuse, R40 ;  /* 0x0000003100b07223 */ /* 0x0c2fe20000010028 */
[----:B------:R-:W-:Y:S01]  /*4e00*/  IADD3 R60, R5, 0x29, RZ ;  /* 0x00000029053c7810 */ /* 0x000fe20007ffe0ff */
[----:B------:R-:W-:Y:S01]  /*4e10*/  FFMA.FTZ R42, R0, R49, R42 ;  /* 0x00000031002a7223 */ /* 0x000fe2000001002a */
[----:B------:R-:W-:Y:S01]  /*4e20*/  ISETP.GE.AND P1, PT, R64, R183, PT ;  /* 0x000000b74000720c */ /* 0x000fe20003f26270 */
[----:B------:R-:W-:Y:S01]  /*4e30*/  HMMA.16816.F32 R96, R24, R30, R96 ;  /* 0x0000001e1860723c */ /* 0x000fe20000001860 */
[----:B------:R-:W1:Y:S01]  /*4e40*/  LDSM.16.M88.4 R28, [R199+0xa800] ;  /* 0x00a80000c71c783b */ /* 0x000e620000000200 */
[----:B------:R-:W-:Y:S01]  /*4e50*/  I2F R40, R60 ;  /* 0x0000003c00287306 */ /* 0x000fe20000201400 */
[----:B------:R-:W-:-:S02]  /*4e60*/  FSEL R177, R42, -INF , !P1 ;  /* 0xff8000002ab17808 */ /* 0x000fc40004800000 */
[----:B------:R-:W-:Y:S02]  /*4e70*/  IADD3 R42, R5, 0x31, RZ ;  /* 0x00000031052a7810 */ /* 0x000fe40007ffe0ff */
[-C--:B------:R-:W-:Y:S01]  /*4e80*/  ISETP.GE.AND P5, PT, R64, R184.reuse, PT ;  /* 0x000000b84000720c */ /* 0x080fe20003fa6270 */
[C---:B---3--:R-:W-:Y:S01]  /*4e90*/  HMMA.16816.F32 R20, R8.reuse, R52, R20 ;  /* 0x000000340814723c */ /* 0x048fe20000001814 */
[----:B------:R-:W-:Y:S01]  /*4ea0*/  ISETP.GE.AND P6, PT, R61, R184, PT ;  /* 0x000000b83d00720c */ /* 0x000fe20003fc6270 */
[----:B--2---:R-:W2:Y:S01]  /*4eb0*/  LDSM.16.M88.4 R44, [R201+0x6000] ;  /* 0x00600000c92c783b */ /* 0x004ea20000000200 */
[CC--:B----4-:R-:W-:Y:S01]  /*4ec0*/  FFMA.FTZ R178, R0.reuse, R51.reuse, R41 ;  /* 0x0000003300b27223 */ /* 0x0d0fe20000010029 */
[C---:B------:R-:W-:Y:S01]  /*4ed0*/  IADD3 R41, R5.reuse, 0x30, RZ ;  /* 0x0000003005297810 */ /* 0x040fe20007ffe0ff */
[----:B------:R-:W-:Y:S01]  /*4ee0*/  FFMA.FTZ R43, R0, R51, R43 ;  /* 0x00000033002b7223 */ /* 0x000fe2000001002b */
[----:B------:R-:W3:Y:S01]  /*4ef0*/  I2F R49, R42 ;  /* 0x0000002a00317306 */ /* 0x000ee20000201400 */
[----:B------:R-:W-:Y:S01]  /*4f00*/  IADD3 R51, R5, 0x38, RZ ;  /* 0x0000003805337810 */ /* 0x000fe20007ffe0ff */
[----:B------:R-:W-:Y:S01]  /*4f10*/  HMMA.16816.F32 R32, R8, R62, R32 ;  /* 0x0000003e0820723c */ /* 0x000fe20000001820 */
[----:B------:R-:W-:-:S02]  /*4f20*/  FSEL R178, R178, -INF , !P4 ;  /* 0xff800000b2b27808 */ /* 0x000fc40006000000 */
[----:B------:R-:W-:Y:S02]  /*4f30*/  FSEL R179, R43, -INF , !P2 ;  /* 0xff8000002bb37808 */ /* 0x000fe40005000000 */
[CC--:B------:R-:W-:Y:S02]  /*4f40*/  ISETP.GE.AND P4, PT, R41.reuse, R184.reuse, PT ;  /* 0x000000b82900720c */ /* 0x0c0fe40003f86270 */
[-C--:B------:R-:W-:Y:S01]  /*4f50*/  ISETP.GE.AND P2, PT, R41, R183.reuse, PT ;  /* 0x000000b72900720c */ /* 0x080fe20003f46270 */
[----:B------:R-:W-:Y:S01]  /*4f60*/  HMMA.16816.F32 R16, R8, R54, R16 ;  /* 0x000000360810723c */ /* 0x000fe20000001810 */
[----:B------:R-:W4:Y:S01]  /*4f70*/  I2F R41, R41 ;  /* 0x0000002900297306 */ /* 0x000f220000201400 */
[----:B------:R-:W-:Y:S02]  /*4f80*/  ISETP.GE.AND P3, PT, R61, R183, PT ;  /* 0x000000b73d00720c */ /* 0x000fe40003f66270 */
[----:B------:R-:W-:Y:S02]  /*4f90*/  FSEL R176, R176, -INF , !P5 ;  /* 0xff800000b0b07808 */ /* 0x000fe40006800000 */
[----:B------:R-:W-:-:S02]  /*4fa0*/  ISETP.GE.AND P5, PT, R60, R184, PT ;  /* 0x000000b83c00720c */ /* 0x000fc40003fa6270 */
[----:B------:R-:W-:Y:S01]  /*4fb0*/  ISETP.GE.AND P1, PT, R60, R183, PT ;  /* 0x000000b73c00720c */ /* 0x000fe20003f26270 */
[CC--:B---3--:R-:W-:Y:S01]  /*4fc0*/  FFMA.FTZ R142, R0.reuse, R49.reuse, R21 ;  /* 0x00000031008e7223 */ /* 0x0c8fe20000010015 */
[----:B------:R-:W-:Y:S01]  /*4fd0*/  HMMA.16816.F32 R80, R112, R106, R80 ;  /* 0x0000006a7050723c */ /* 0x000fe20000001850 */
[----:B------:R-:W-:-:S05]  /*4fe0*/  FFMA.FTZ R23, R0, R49, R23 ;  /* 0x0000003100177223 */ /* 0x000fca0000010017 */
[C---:B------:R-:W-:Y:S02]  /*4ff0*/  FFMA.FTZ R32, R0.reuse, R59, R32 ;  /* 0x0000003b00207223 */ /* 0x040fe40000010020 */
[C---:B----4-:R-:W-:Y:S01]  /*5000*/  FFMA.FTZ R20, R0.reuse, R41, R20 ;  /* 0x0000002900147223 */ /* 0x050fe20000010014 */
[C---:B-1----:R-:W-:Y:S01]  /*5010*/  HMMA.16816.F32 R92, R24.reuse, R28, R92 ;  /* 0x0000001c185c723c */ /* 0x042fe2000000185c */
[C---:B------:R-:W-:Y:S01]  /*5020*/  FFMA.FTZ R34, R0.reuse, R59, R34 ;  /* 0x0000003b00227223 */ /* 0x040fe20000010022 */
[----:B------:R-:W1:Y:S01]  /*5030*/  I2F R29, R51 ;  /* 0x00000033001d7306 */ /* 0x000e620000201400 */
[-C--:B------:R-:W-:Y:S01]  /*5040*/  FFMA.FTZ R33, R0, R40.reuse, R33 ;  /* 0x0000002800217223 */ /* 0x080fe20000010021 */
[----:B------:R-:W-:Y:S01]  /*5050*/  FSEL R66, R20, -INF , !P4 ;  /* 0xff80000014427808 */ /* 0x000fe20006000000 */
[----:B------:R-:W-:Y:S01]  /*5060*/  FFMA.FTZ R35, R0, R40, R35 ;  /* 0x0000002800237223 */ /* 0x000fe20000010023 */
[----:B------:R-:W-:Y:S01]  /*5070*/  FSEL R186, R32, -INF , !P6 ;  /* 0xff80000020ba7808 */ /* 0x000fe20007000000 */
[----:B------:R-:W-:Y:S01]  /*5080*/  FFMA.FTZ R22, R0, R41, R22 ;  /* 0x0000002900167223 */ /* 0x000fe20000010016 */
[----:B------:R-:W-:Y:S01]  /*5090*/  IADD3 R28, R5, 0x39, RZ ;  /* 0x00000039051c7810 */ /* 0x000fe20007ffe0ff */
[----:B------:R-:W-:Y:S01]  /*50a0*/  HMMA.16816.F32 R88, R24, R30, R88 ;  /* 0x0000001e1858723c */ /* 0x000fe20000001858 */
[----:B------:R-:W-:-:S02]  /*50b0*/  FSEL R141, R34, -INF , !P3 ;  /* 0xff800000228d7808 */ /* 0x000fc40005800000 */
[----:B------:R-:W3:Y:S01]  /*50c0*/  I2F R20, R28 ;  /* 0x0000001c00147306 */ /* 0x000ee20000201400 */
[CC--:B------:R-:W-:Y:S02]  /*50d0*/  ISETP.GE.AND P6, PT, R42.reuse, R184.reuse, PT ;  /* 0x000000b82a00720c */ /* 0x0c0fe40003fc6270 */
[----:B------:R-:W-:Y:S02]  /*50e0*/  ISETP.GE.AND P3, PT, R42, R183, PT ;  /* 0x000000b72a00720c */ /* 0x000fe40003f66270 */
[----:B------:R-:W-:Y:S01]  /*50f0*/  FSEL R174, R33, -INF , !P5 ;  /* 0xff80000021ae7808 */ /* 0x000fe20006800000 */
[C---:B--2---:R-:W-:Y:S01]  /*5100*/  HMMA.16816.F32 R40, R8.reuse, R44, R12 ;  /* 0x0000002c0828723c */ /* 0x044fe2000000180c */
[----:B------:R-:W-:Y:S01]  /*5110*/  FSEL R139, R35, -INF , !P1 ;  /* 0xff800000238b7808 */ /* 0x000fe20004800000 */
[----:B------:R-:W2:Y:S01]  /*5120*/  LDSM.16.M88.4 R12, [R201+0x6800] ;  /* 0x00680000c90c783b */ /* 0x000ea20000000200 */
[----:B------:R-:W-:Y:S01]  /*5130*/  FSEL R143, R22, -INF , !P2 ;  /* 0xff800000168f7808 */ /* 0x000fe20005000000 */
[CC--:B-1----:R-:W-:Y:S01]  /*5140*/  FFMA.FTZ R16, R0.reuse, R29.reuse, R16 ;  /* 0x0000001d00107223 */ /* 0x0c2fe20000010010 */
[----:B------:R-:W-:Y:S01]  /*5150*/  IADD3 R22, R5, 0x40, RZ ;  /* 0x0000004005167810 */ /* 0x000fe20007ffe0ff */
[----:B------:R-:W1:Y:S01]  /*5160*/  LDSM.16.M88.4 R32, [R199+0xb000] ;  /* 0x00b00000c720783b */ /* 0x000e620000000200 */
[C---:B------:R-:W-:Y:S01]  /*5170*/  FFMA.FTZ R18, R0.reuse, R29, R18 ;  /* 0x0000001d00127223 */ /* 0x040fe20000010012 */
[C---:B------:R-:W-:Y:S01]  /*5180*/  ISETP.GE.AND P5, PT, R51.reuse, R184, PT ;  /* 0x000000b83300720c */ /* 0x040fe20003fa6270 */
[----:B------:R-:W4:Y:S01]  /*5190*/  I2F R21, R22 ;  /* 0x0000001600157306 */ /* 0x000f220000201400 */
[CC--:B---3--:R-:W-:Y:S01]  /*51a0*/  FFMA.FTZ R17, R0.reuse, R20.reuse, R17 ;  /* 0x0000001400117223 */ /* 0x0c8fe20000010011 */
[----:B------:R-:W-:Y:S01]  /*51b0*/  ISETP.GE.AND P1, PT, R51, R183, PT ;  /* 0x000000b73300720c */ /* 0x000fe20003f26270 */
[----:B------:R-:W-:Y:S01]  /*51c0*/  FFMA.FTZ R149, R0, R20, R19 ;  /* 0x0000001400957223 */ /* 0x000fe20000010013 */
[----:B------:R-:W-:Y:S01]  /*51d0*/  ISETP.GE.AND P4, PT, R28, R184, PT ;  /* 0x000000b81c00720c */ /* 0x000fe20003f86270 */
[----:B------:R-:W-:Y:S01]  /*51e0*/  HMMA.16816.F32 R96, R8, R46, R96 ;  /* 0x0000002e0860723c */ /* 0x000fe20000001860 */
[----:B------:R-:W-:-:S02]  /*51f0*/  FSEL R146, R16, -INF , !P5 ;  /* 0xff80000010927808 */ /* 0x000fc40006800000 */
[----:B------:R-:W-:Y:S02]  /*5200*/  FSEL R155, R18, -INF , !P1 ;  /* 0xff800000129b7808 */ /* 0x000fe40004800000 */
[----:B------:R-:W-:Y:S02]  /*5210*/  FSEL R136, R17, -INF , !P4 ;  /* 0xff80000011887808 */ /* 0x000fe40006000000 */
[----:B------:R-:W3:Y:S01]  /*5220*/  LDSM.16.M88.4 R16, [R199+0xb800] ;  /* 0x00b80000c710783b */ /* 0x000ee20000000200 */
[----:B------:R-:W-:Y:S02]  /*5230*/  ISETP.GE.AND P2, PT, R28, R183, PT ;  /* 0x000000b71c00720c */ /* 0x000fe40003f46270 */
[----:B------:R-:W-:Y:S01]  /*5240*/  IADD3 R20, R5, 0x48, RZ ;  /* 0x0000004805147810 */ /* 0x000fe20007ffe0ff */
[-C--:B----4-:R-:W-:Y:S01]  /*5250*/  FFMA.FTZ R40, R0, R21.reuse, R40 ;  /* 0x0000001500287223 */ /* 0x090fe20000010028 */
[----:B------:R-:W-:Y:S01]  /*5260*/  FSEL R142, R142, -INF , !P6 ;  /* 0xff8000008e8e7808 */ /* 0x000fe20007000000 */
[----:B------:R-:W-:Y:S01]  /*5270*/  FFMA.FTZ R42, R0, R21, R42 ;  /* 0x00000015002a7223 */ /* 0x000fe2000001002a */
[----:B------:R-:W-:Y:S01]  /*5280*/  FSEL R157, R23, -INF , !P3 ;  /* 0xff800000179d7808 */ /* 0x000fe20005800000 */
[----:B------:R4:W5:Y:S01]  /*5290*/  I2F R31, R20 ;  /* 0x00000014001f7306 */ /* 0x0009620000201400 */
[----:B------:R-:W-:-:S02]  /*52a0*/  FSEL R149, R149, -INF , !P2 ;  /* 0xff80000095957808 */ /* 0x000fc40005000000 */
[CC--:B------:R-:W-:Y:S02]  /*52b0*/  ISETP.GE.AND P6, PT, R22.reuse, R184.reuse, PT ;  /* 0x000000b81600720c */ /* 0x0c0fe40003fc6270 */
[-C--:B------:R-:W-:Y:S02]  /*52c0*/  ISETP.GE.AND P3, PT, R22, R183.reuse, PT ;  /* 0x000000b71600720c */ /* 0x080fe40003f66270 */
[CC--:B------:R-:W-:Y:S02]  /*52d0*/  ISETP.GE.AND P4, PT, R20.reuse, R184.reuse, PT ;  /* 0x000000b81400720c */ /* 0x0c0fe40003f86270 */
[----:B------:R-:W-:Y:S02]  /*52e0*/  ISETP.GE.AND P2, PT, R20, R183, PT ;  /* 0x000000b71400720c */ /* 0x000fe40003f46270 */
[C---:B------:R-:W-:Y:S01]  /*52f0*/  IADD3 R29, R5.reuse, 0x41, RZ ;  /* 0x00000041051d7810 */ /* 0x040fe20007ffe0ff */
[----:B--2---:R-:W-:Y:S01]  /*5300*/  HMMA.16816.F32 R92, R8, R12, R92 ;  /* 0x0000000c085c723c */ /* 0x004fe2000000185c */
[----:B------:R-:W-:Y:S01]  /*5310*/  IADD3 R28, R5, 0x49, RZ ;  /* 0x00000049051c7810 */ /* 0x000fe20007ffe0ff */
[----:B----4-:R-:W2:Y:S01]  /*5320*/  LDSM.16.M88.4 R20, [R201+0x7000] ;  /* 0x00700000c914783b */ /* 0x010ea20000000200 */
[C---:B------:R-:W-:Y:S01]  /*5330*/  ISETP.GE.AND P5, PT, R29.reuse, R184, PT ;  /* 0x000000b81d00720c */ /* 0x040fe20003fa6270 */
[C---:B-----5:R-:W-:Y:S01]  /*5340*/  FFMA.FTZ R96, R0.reuse, R31, R96 ;  /* 0x0000001f00607223 */ /* 0x060fe20000010060 */
[----:B------:R-:W-:Y:S01]  /*5350*/  ISETP.GE.AND P1, PT, R29, R183, PT ;  /* 0x000000b71d00720c */ /* 0x000fe20003f26270 */
[----:B------:R-:W-:Y:S01]  /*5360*/  FFMA.FTZ R98, R0, R31, R98 ;  /* 0x0000001f00627223 */ /* 0x000fe20000010062 */
[----:B------:R-:W4:Y:S01]  /*5370*/  I2F R29, R29 ;  /* 0x0000001d001d7306 */ /* 0x000f220000201400 */
[----:B-1----:R-:W-:Y:S01]  /*5380*/  HMMA.16816.F32 R84, R24, R32, R84 ;  /* 0x000000201854723c */ /* 0x002fe20000001854 */
[----:B------:R-:W-:-:S02]  /*5390*/  FSEL R162, R40, -INF , !P6 ;  /* 0xff80000028a27808 */ /* 0x000fc40007000000 */
[----:B------:R-:W-:Y:S02]  /*53a0*/  FSEL R175, R42, -INF , !P3 ;  /* 0xff8000002aaf7808 */ /* 0x000fe40005800000 */
[C---:B------:R-:W-:Y:S02]  /*53b0*/  ISETP.GE.AND P6, PT, R28.reuse, R184, PT ;  /* 0x000000b81c00720c */ /* 0x040fe40003fc6270 */
[----:B------:R-:W-:Y:S01]  /*53c0*/  IADD3 R32, R5, 0x50, RZ ;  /* 0x0000005005207810 */ /* 0x000fe20007ffe0ff */
[----:B------:R-:W-:Y:S01]  /*53d0*/  HMMA.16816.F32 R88, R8, R14, R88 ;  /* 0x0000000e0858723c */ /* 0x000fe20000001858 */
[----:B------:R-:W1:Y:S01]  /*53e0*/  LDSM.16.M88.4 R12, [R201+0x7800] ;  /* 0x00780000c90c783b */ /* 0x000e620000000200 */
[----:B------:R-:W-:Y:S01]  /*53f0*/  ISETP.GE.AND P3, PT, R28, R183, PT ;  /* 0x000000b71c00720c */ /* 0x000fe20003f66270 */
[----:B------:R-:W-:-:S04]  /*5400*/  DEPBAR.LE SB0, 0x0 ;  /* 0x000080000000791a */ /* 0x000fc80000000000 */
[----:B------:R-:W5:Y:S01]  /*5410*/  I2F R28, R28 ;  /* 0x0000001c001c7306 */ /* 0x000f620000201400 */
[CC--:B----4-:R-:W-:Y:S01]  /*5420*/  FFMA.FTZ R41, R0.reuse, R29.reuse, R41 ;  /* 0x0000001d00297223 */ /* 0x0d0fe20000010029 */
[C---:B---3--:R-:W-:Y:S01]  /*5430*/  HMMA.16816.F32 R76, R24.reuse, R16, R76 ;  /* 0x00000010184c723c */ /* 0x048fe2000000184c */
[----:B------:R-:W-:Y:S01]  /*5440*/  FFMA.FTZ R43, R0, R29, R43 ;  /* 0x0000001d002b7223 */ /* 0x000fe2000001002b */
[----:B------:R-:W-:Y:S02]  /*5450*/  IADD3 R33, R5, 0x51, RZ ;  /* 0x0000005105217810 */ /* 0x000fe40007ffe0ff */
[----:B------:R-:W-:Y:S02]  /*5460*/  FSEL R156, R41, -INF , !P5 ;  /* 0xff800000299c7808 */ /* 0x000fe40006800000 */
[----:B------:R-:W3:Y:S01]  /*5470*/  I2F R29, R32 ;  /* 0x00000020001d7306 */ /* 0x000ee20000201400 */
[----:B------:R-:W-:Y:S01]  /*5480*/  FSEL R161, R43, -INF , !P1 ;  /* 0xff8000002ba17808 */ /* 0x000fe20004800000 */
[----:B------:R-:W-:Y:S01]  /*5490*/  HMMA.16816.F32 R80, R24, R34, R80 ;  /* 0x000000221850723c */ /* 0x000fe20000001850 */
[----:B------:R-:W-:-:S02]  /*54a0*/  ISETP.GE.AND P5, PT, R32, R184, PT ;  /* 0x000000b82000720c */ /* 0x000fc40003fa6270 */
[----:B------:R-:W-:Y:S02]  /*54b0*/  ISETP.GE.AND P1, PT, R32, R183, PT ;  /* 0x000000b72000720c */ /* 0x000fe40003f26270 */
[----:B------:R-:W-:Y:S01]  /*54c0*/  FSEL R158, R96, -INF , !P4 ;  /* 0xff800000609e7808 */ /* 0x000fe20006000000 */
[CC--:B-----5:R-:W-:Y:S01]  /*54d0*/  FFMA.FTZ R97, R0.reuse, R28.reuse, R97 ;  /* 0x0000001c00617223 */ /* 0x0e0fe20000010061 */
[----:B------:R-:W4:Y:S01]  /*54e0*/  I2F R30, R33 ;  /* 0x00000021001e7306 */ /* 0x000f220000201400 */
[----:B------:R-:W-:Y:S01]  /*54f0*/  HMMA.16816.F32 R72, R24, R18, R72 ;  /* 0x000000121848723c */ /* 0x000fe20000001848 */
[----:B------:R-:W-:Y:S01]  /*5500*/  FFMA.FTZ R99, R0, R28, R99 ;  /* 0x0000001c00637223 */ /* 0x000fe20000010063 */
[----:B------:R-:W-:Y:S02]  /*5510*/  IADD3 R28, R5, 0x59, RZ ;  /* 0x00000059051c7810 */ /* 0x000fe40007ffe0ff */
[----:B------:R-:W-:Y:S01]  /*5520*/  FSEL R171, R98, -INF , !P2 ;  /* 0xff80000062ab7808 */ /* 0x000fe20005000000 */
[----:B---3--:R-:W-:-:S02]  /*5530*/  FFMA.FTZ R92, R0, R29, R92 ;  /* 0x0000001d005c7223 */ /* 0x008fc4000001005c */
[----:B------:R-:W3:Y:S01]  /*5540*/  I2F R16, R28 ;  /* 0x0000001c00107306 */ /* 0x000ee20000201400 */
[C---:B--2---:R-:W-:Y:S01]  /*5550*/  HMMA.16816.F32 R84, R8.reuse, R20, R84 ;  /* 0x000000140854723c */ /* 0x044fe20000001854 */
[C---:B------:R-:W-:Y:S01]  /*5560*/  FFMA.FTZ R94, R0.reuse, R29, R94 ;  /* 0x0000001d005e7223 */ /* 0x040fe2000001005e */
[C---:B------:R-:W-:Y:S02]  /*5570*/  IADD3 R29, R5.reuse, 0x60, RZ ;  /* 0x00000060051d7810 */ /* 0x040fe40007ffe0ff */
[C---:B------:R-:W-:Y:S02]  /*5580*/  IADD3 R32, R5.reuse, 0x58, RZ ;  /* 0x0000005805207810 */ /* 0x040fe40007ffe0ff */
[C---:B------:R-:W-:Y:S01]  /*5590*/  IADD3 R18, R5.reuse, 0x70, RZ ;  /* 0x0000007005127810 */ /* 0x040fe20007ffe0ff */
[----:B------:R-:W2:Y:S01]  /*55a0*/  I2F R17, R29 ;  /* 0x0000001d00117306 */ /* 0x000ea20000201400 */
[----:B------:R-:W-:Y:S01]  /*55b0*/  IADD3 R21, R5, 0x61, RZ ;  /* 0x0000006105157810 */ /* 0x000fe20007ffe0ff */
[----:B-1----:R-:W-:Y:S01]  /*55c0*/  HMMA.16816.F32 R76, R8, R12, R76 ;  /* 0x0000000c084c723c */ /* 0x002fe2000000184c */
[C---:B----4-:R-:W-:Y:S01]  /*55d0*/  FFMA.FTZ R93, R0.reuse, R30, R93 ;  /* 0x0000001e005d7223 */ /* 0x050fe2000001005d */
[C---:B------:R-:W-:Y:S01]  /*55e0*/  ISETP.GE.AND P4, PT, R33.reuse, R184, PT ;  /* 0x000000b82100720c */ /* 0x040fe20003f86270 */
[----:B------:R-:W-:Y:S01]  /*55f0*/  FFMA.FTZ R95, R0, R30, R95 ;  /* 0x0000001e005f7223 */ /* 0x000fe2000001005f */
[----:B------:R-:W-:-:S02]  /*5600*/  ISETP.GE.AND P2, PT, R33, R183, PT ;  /* 0x000000b72100720c */ /* 0x000fc40003f46270 */
[----:B------:R-:W1:Y:S01]  /*5610*/  I2F R31, R32 ;  /* 0x00000020001f7306 */ /* 0x000e620000201400 */
[CC--:B---3--:R-:W-:Y:S01]  /*5620*/  FFMA.FTZ R89, R0.reuse, R16.reuse, R89 ;  /* 0x0000001000597223 */ /* 0x0c8fe20000010059 */
[C---:B------:R-:W-:Y:S01]  /*5630*/  HMMA.16816.F32 R80, R8.reuse, R22, R80 ;  /* 0x000000160850723c */ /* 0x040fe20000001850 */
[C---:B------:R-:W-:Y:S01]  /*5640*/  FFMA.FTZ R91, R0.reuse, R16, R91 ;  /* 0x00000010005b7223 */ /* 0x040fe2000001005b */
[----:B------:R-:W-:Y:S02]  /*5650*/  IADD3 R16, R5, 0x69, RZ ;  /* 0x0000006905107810 */ /* 0x000fe40007ffe0ff */
[----:B------:R-:W-:Y:S02]  /*5660*/  FSEL R160, R97, -INF , !P6 ;  /* 0xff80000061a07808 */ /* 0x000fe40007000000 */
[----:B------:R-:W3:Y:S01]  /*5670*/  I2F R20, R21 ;  /* 0x0000001500147306 */ /* 0x000ee20000201400 */
[CC--:B--2---:R-:W-:Y:S01]  /*5680*/  FFMA.FTZ R84, R0.reuse, R17.reuse, R84 ;  /* 0x0000001100547223 */ /* 0x0c4fe20000010054 */
[----:B------:R-:W-:Y:S01]  /*5690*/  HMMA.16816.F32 R72, R8, R14, R72 ;  /* 0x0000000e0848723c */ /* 0x000fe20000001848 */
[----:B------:R-:W-:Y:S01]  /*56a0*/  FFMA.FTZ R86, R0, R17, R86 ;  /* 0x0000001100567223 */ /* 0x000fe20000010056 */
[----:B------:R-:W-:-:S02]  /*56b0*/  FSEL R165, R99, -INF , !P3 ;  /* 0xff80000063a57808 */ /* 0x000fc40005800000 */
[-C--:B------:R-:W-:Y:S02]  /*56c0*/  ISETP.GE.AND P6, PT, R32, R184.reuse, PT ;  /* 0x000000b82000720c */ /* 0x080fe40003fc6270 */
[----:B------:R-:W2:Y:S01]  /*56d0*/  I2F R17, R18 ;  /* 0x0000001200117306 */ /* 0x000ea20000201400 */
[----:B------:R-:W-:Y:S01]  /*56e0*/  IADD3 R8, R5, 0x78, RZ ;  /* 0x0000007805087810 */ /* 0x000fe20007ffe0ff */
[----:B-1----:R-:W-:Y:S01]  /*56f0*/  FFMA.FTZ R88, R0, R31, R88 ;  /* 0x0000001f00587223 */ /* 0x002fe20000010058 */
[----:B------:R-:W-:Y:S01]  /*5700*/  ISETP.GE.AND P3, PT, R32, R183, PT ;  /* 0x000000b72000720c */ /* 0x000fe20003f66270 */
[C---:B------:R-:W-:Y:S01]  /*5710*/  FFMA.FTZ R90, R0.reuse, R31, R90 ;  /* 0x0000001f005a7223 */ /* 0x040fe2000001005a */
[----:B------:R-:W-:Y:S02]  /*5720*/  FSEL R168, R93, -INF , !P4 ;  /* 0xff8000005da87808 */ /* 0x000fe40006000000 */
[----:B------:R-:W-:Y:S01]  /*5730*/  FSEL R167, R95, -INF , !P2 ;  /* 0xff8000005fa77808 */ /* 0x000fe20005000000 */
[----:B------:R-:W1:Y:S01]  /*5740*/  I2F R12, R16 ;  /* 0x00000010000c7306 */ /* 0x000e620000201400 */
[C---:B------:R-:W-:Y:S01]  /*5750*/  ISETP.GE.AND P4, PT, R29.reuse, R184, PT ;  /* 0x000000b81d00720c */ /* 0x040fe20003f86270 */
[CC--:B---3--:R-:W-:Y:S01]  /*5760*/  FFMA.FTZ R85, R0.reuse, R20.reuse, R85 ;  /* 0x0000001400557223 */ /* 0x0c8fe20000010055 */
[----:B------:R-:W-:Y:S01]  /*5770*/  ISETP.GE.AND P2, PT, R29, R183, PT ;  /* 0x000000b71d00720c */ /* 0x000fe20003f46270 */
[----:B------:R-:W-:Y:S01]  /*5780*/  FFMA.FTZ R87, R0, R20, R87 ;  /* 0x0000001400577223 */ /* 0x000fe20000010057 */
[----:B------:R-:W-:-:S02]  /*5790*/  IADD3 R22, R5, 0x68, RZ ;  /* 0x0000006805167810 */ /* 0x000fc40007ffe0ff */
[----:B------:R-:W-:Y:S01]  /*57a0*/  FSEL R166, R88, -INF , !P6 ;  /* 0xff80000058a67808 */ /* 0x000fe20007000000 */
[----:B------:R-:W3:Y:S01]  /*57b0*/  I2F R11, R8 ;  /* 0x00000008000b7306 */ /* 0x000ee20000201400 */
[----:B------:R-:W-:Y:S01]  /*57c0*/  FSEL R163, R90, -INF , !P3 ;  /* 0xff8000005aa37808 */ /* 0x000fe20005800000 */
[CC--:B--2---:R-:W-:Y:S01]  /*57d0*/  FFMA.FTZ R76, R0.reuse, R17.reuse, R76 ;  /* 0x00000011004c7223 */ /* 0x0c4fe2000001004c */
[C---:B------:R-:W-:Y:S01]  /*57e0*/  ISETP.GE.AND P6, PT, R21.reuse, R184, PT ;  /* 0x000000b81500720c */ /* 0x040fe20003fc6270 */
[----:B------:R-:W-:Y:S01]  /*57f0*/  FFMA.FTZ R67, R0, R17, R78 ;  /* 0x0000001100437223 */ /* 0x000fe2000001004e */
[-C--:B------:R-:W-:Y:S02]  /*5800*/  ISETP.GE.AND P3, PT, R21, R183.reuse, PT ;  /* 0x000000b71500720c */ /* 0x080fe40003f66270 */
[----:B------:R-:W-:Y:S01]  /*5810*/  FSEL R154, R84, -INF , !P4 ;  /* 0xff800000549a7808 */ /* 0x000fe20006000000 */
[----:B------:R-:W2:Y:S01]  /*5820*/  I2F R19, R22 ;  /* 0x0000001600137306 */ /* 0x000ea20000201400 */
[----:B------:R-:W-:Y:S01]  /*5830*/  FSEL R153, R86, -INF , !P2 ;  /* 0xff80000056997808 */ /* 0x000fe20005000000 */
[----:B-1----:R-:W-:Y:S01]  /*5840*/  FFMA.FTZ R81, R0, R12, R81 ;  /* 0x0000000c00517223 */ /* 0x002fe20000010051 */
[----:B------:R-:W-:Y:S01]  /*5850*/  ISETP.GE.AND P4, PT, R16, R184, PT ;  /* 0x000000b81000720c */ /* 0x000fe20003f86270 */
[----:B------:R-:W-:Y:S01]  /*5860*/  FFMA.FTZ R83, R0, R12, R83 ;  /* 0x0000000c00537223 */ /* 0x000fe20000010053 */
[----:B------:R-:W-:-:S02]  /*5870*/  ISETP.GE.AND P2, PT, R16, R183, PT ;  /* 0x000000b71000720c */ /* 0x000fc40003f46270 */
[----:B------:R-:W-:Y:S01]  /*5880*/  IADD3 R16, R5, 0x71, RZ ;  /* 0x0000007105107810 */ /* 0x000fe20007ffe0ff */
[----:B------:R-:W1:Y:S01]  /*5890*/  I2F R9, R5 ;  /* 0x0000000500097306 */ /* 0x000e620000201400 */
[----:B------:R-:W-:Y:S01]  /*58a0*/  FSEL R152, R85, -INF , !P6 ;  /* 0xff80000055987808 */ /* 0x000fe20007000000 */
[CC--:B---3--:R-:W-:Y:S01]  /*58b0*/  FFMA.FTZ R72, R0.reuse, R11.reuse, R72 ;  /* 0x0000000b00487223 */ /* 0x0c8fe20000010048 */
[----:B------:R-:W-:Y:S01]  /*58c0*/  FSEL R151, R87, -INF , !P3 ;  /* 0xff80000057977808 */ /* 0x000fe20005800000 */
[----:B------:R-:W-:Y:S01]  /*58d0*/  FFMA.FTZ R63, R0, R11, R74 ;  /* 0x0000000b003f7223 */ /* 0x000fe2000001004a */
[C---:B------:R-:W-:Y:S02]  /*58e0*/  ISETP.GE.AND P6, PT, R18.reuse, R184, PT ;  /* 0x000000b81200720c */ /* 0x040fe40003fc6270 */
[----:B------:R-:W-:Y:S01]  /*58f0*/  ISETP.GE.AND P3, PT, R18, R183, PT ;  /* 0x000000b71200720c */ /* 0x000fe20003f66270 */
[----:B------:R-:W3:Y:S01]  /*5900*/  I2F R13, R16 ;  /* 0x00000010000d7306 */ /* 0x000ee20000201400 */
[----:B------:R-:W-:Y:S01]  /*5910*/  IADD3 R10, R5, 0x79, RZ ;  /* 0x00000079050a7810 */ /* 0x000fe20007ffe0ff */
[-C--:B--2---:R-:W-:Y:S01]  /*5920*/  FFMA.FTZ R80, R0, R19.reuse, R80 ;  /* 0x0000001300507223 */ /* 0x084fe20000010050 */
[----:B------:R-:W-:Y:S01]  /*5930*/  FSEL R144, R76, -INF , !P6 ;  /* 0xff8000004c907808 */ /* 0x000fe20007000000 */
[----:B------:R-:W-:Y:S01]  /*5940*/  FFMA.FTZ R82, R0, R19, R82 ;  /* 0x0000001300527223 */ /* 0x000fe20000010052 */
[----:B------:R-:W-:-:S02]  /*5950*/  FSEL R67, R67, -INF , !P3 ;  /* 0xff80000043437808 */ /* 0x000fc40005800000 */
[CC--:B------:R-:W-:Y:S01]  /*5960*/  ISETP.GE.AND P6, PT, R5.reuse, R184.reuse, PT ;  /* 0x000000b80500720c */ /* 0x0c0fe20003fc6270 */
[----:B-1----:R-:W-:Y:S01]  /*5970*/  FFMA.FTZ R58, R0, R9, R58 ;  /* 0x00000009003a7223 */ /* 0x002fe2000001003a */
[----:B------:R-:W-:Y:S01]  /*5980*/  BAR.SYNC.DEFER_BLOCKING 0x0 ;  /* 0x0000000000007b1d */ /* 0x000fe20000010000 */
[----:B------:R-:W-:Y:S02]  /*5990*/  ISETP.GE.AND P3, PT, R5, R183, PT ;  /* 0x000000b70500720c */ /* 0x000fe40003f66270 */
[----:B------:R-:W-:Y:S02]  /*59a0*/  FSEL R148, R81, -INF , !P4 ;  /* 0xff80000051947808 */ /* 0x000fe40006000000 */
[----:B------:R-:W-:Y:S01]  /*59b0*/  FSEL R170, R92, -INF , !P5 ;  /* 0xff8000005caa7808 */ /* 0x000fe20006800000 */
[----:B------:R-:W1:Y:S01]  /*59c0*/  I2F R5, R10 ;  /* 0x0000000a00057306 */ /* 0x000e620000201400 */
[----:B------:R-:W-:Y:S01]  /*59d0*/  FSEL R169, R94, -INF , !P1 ;  /* 0xff8000005ea97808 */ /* 0x000fe20004800000 */
[-C--:B---3--:R-:W-:Y:S01]  /*59e0*/  FFMA.FTZ R77, R0, R13.reuse, R77 ;  /* 0x0000000d004d7223 */ /* 0x088fe2000001004d */
[-C--:B------:R-:W-:Y:S01]  /*59f0*/  ISETP.GE.AND P4, PT, R8, R184.reuse, PT ;  /* 0x000000b80800720c */ /* 0x080fe20003f86270 */
[----:B------:R-:W-:Y:S01]  /*5a00*/  FFMA.FTZ R65, R0, R13, R79 ;  /* 0x0000000d00417223 */ /* 0x000fe2000001004f */
[----:B------:R-:W-:-:S02]  /*5a10*/  ISETP.GE.AND P5, PT, R28, R184, PT ;  /* 0x000000b81c00720c */ /* 0x000fc40003fa6270 */
[----:B------:R-:W-:Y:S02]  /*5a20*/  ISETP.GE.AND P1, PT, R28, R183, PT ;  /* 0x000000b71c00720c */ /* 0x000fe40003f26270 */
[----:B------:R-:W-:Y:S02]  /*5a30*/  FSEL R138, R72, -INF , !P4 ;  /* 0xff800000488a7808 */ /* 0x000fe40006000000 */
[----:B------:R-:W-:Y:S02]  /*5a40*/  FSEL R164, R89, -INF , !P5 ;  /* 0xff80000059a47808 */ /* 0x000fe40006800000 */
[----:B------:R-:W-:Y:S02]  /*5a50*/  FSEL R159, R91, -INF , !P1 ;  /* 0xff8000005b9f7808 */ /* 0x000fe40004800000 */
[----:B------:R-:W-:Y:S01]  /*5a60*/  ISETP.GE.AND P4, PT, R185, 0x2, PT ;  /* 0x00000002b900780c */ /* 0x000fe20003f86270 */
[-C--:B-1----:R-:W-:Y:S01]  /*5a70*/  FFMA.FTZ R64, R0, R5.reuse, R73 ;  /* 0x0000000500407223 */ /* 0x082fe20000010049 */
[----:B------:R-:W-:Y:S01]  /*5a80*/  ISETP.GE.AND P5, PT, R22, R184, PT ;  /* 0x000000b81600720c */ /* 0x000fe20003fa6270 */
[----:B------:R-:W-:Y:S01]  /*5a90*/  FFMA.FTZ R61, R0, R5, R75 ;  /* 0x00000005003d7223 */ /* 0x000fe2000001004b */
[----:B------:R-:W-:-:S02]  /*5aa0*/  ISETP.GE.AND P1, PT, R22, R183, PT ;  /* 0x000000b71600720c */ /* 0x000fc40003f26270 */
[----:B------:R-:W-:Y:S02]  /*5ab0*/  FSEL R150, R80, -INF , !P5 ;  /* 0xff80000050967808 */ /* 0x000fe40006800000 */
[----:B------:R-:W-:Y:S02]  /*5ac0*/  FSEL R147, R82, -INF , !P1 ;  /* 0xff80000052937808 */ /* 0x000fe40004800000 */
[C---:B------:R-:W-:Y:S02]  /*5ad0*/  ISETP.GE.AND P5, PT, R16.reuse, R184, PT ;  /* 0x000000b81000720c */ /* 0x040fe40003fa6270 */
[-C--:B------:R-:W-:Y:S02]  /*5ae0*/  ISETP.GE.AND P1, PT, R16, R183.reuse, PT ;  /* 0x000000b71000720c */ /* 0x080fe40003f26270 */
[----:B------:R-:W-:Y:S02]  /*5af0*/  FSEL R145, R83, -INF , !P2 ;  /* 0xff80000053917808 */ /* 0x000fe40005000000 */
[----:B------:R-:W-:Y:S01]  /*5b00*/  ISETP.GE.AND P2, PT, R8, R183, PT ;  /* 0x000000b70800720c */ /* 0x000fe20003f46270 */
[----:B------:R-:W-:Y:S01]  /*5b10*/  FFMA.FTZ R8, R0, R9, R56 ;  /* 0x0000000900087223 */ /* 0x000fe20000010038 */
[----:B------:R-:W-:-:S02]  /*5b20*/  FSEL R140, R77, -INF , !P5 ;  /* 0xff8000004d8c7808 */ /* 0x000fc40006800000 */
[----:B------:R-:W-:Y:S02]  /*5b30*/  FSEL R65, R65, -INF , !P1 ;  /* 0xff80000041417808 */ /* 0x000fe40004800000 */
[C---:B------:R-:W-:Y:S02]  /*5b40*/  ISETP.GE.AND P5, PT, R10.reuse, R184, PT ;  /* 0x000000b80a00720c */ /* 0x040fe40003fa6270 */
[----:B------:R-:W-:Y:S02]  /*5b50*/  ISETP.GE.AND P1, PT, R10, R183, PT ;  /* 0x000000b70a00720c */ /* 0x000fe40003f26270 */
[----:B------:R-:W-:Y:S02]  /*5b60*/  FSEL R63, R63, -INF , !P2 ;  /* 0xff8000003f3f7808 */ /* 0x000fe40005000000 */
[----:B------:R-:W-:Y:S02]  /*5b70*/  FSEL R8, R8, -INF , !P6 ;  /* 0xff80000008087808 */ /* 0x000fe40007000000 */
[----:B------:R-:W-:-:S02]  /*5b80*/  FSEL R5, R58, -INF , !P3 ;  /* 0xff8000003a057808 */ /* 0x000fc40005800000 */
[----:B------:R-:W-:Y:S02]  /*5b90*/  FSEL R64, R64, -INF , !P5 ;  /* 0xff80000040407808 */ /* 0x000fe40006800000 */
[----:B------:R-:W-:Y:S01]  /*5ba0*/  FSEL R61, R61, -INF , !P1 ;  /* 0xff8000003d3d7808 */ /* 0x000fe20004800000 */
[----:B------:R-:W-:Y:S05]  /*5bb0*/  @!P4 BRA `(.L_x_2448) ;  /* 0x00000e200000c947 */ /* 0x000fea0003800000 */
[----:B------:R-:W-:Y:S05]  /*5bc0*/  @!P0 BRA `(.L_x_2449) ;  /* 0x0000039000008947 */ /* 0x000fea0003800000 */
[----:B------:R-:W1:Y:S01]  /*5bd0*/  I2F.RP R15, R135 ;  /* 0x00000087000f7306 */ /* 0x000e620000209400 */
[C---:B------:R-:W-:Y:S02]  /*5be0*/  IADD3 R14, R37.reuse, -0x80, RZ ;  /* 0xffffff80250e7810 */ /* 0x040fe40007ffe0ff */
[----:B------:R-:W-:Y:S02]  /*5bf0*/  IABS R11, R37 ;  /* 0x00000025000b7213 */ /* 0x000fe40000000000 */
[----:B------:R-:W-:Y:S02]  /*5c00*/  IABS R9, R14 ;  /* 0x0000000e00097213 */ /* 0x000fe40000000000 */
[----:B------:R-:W-:-:S02]  /*5c10*/  LOP3.LUT R37, R37, c[0x0][0x2d0], RZ, 0x3c, !PT ;  /* 0x0000b40025257a12 */ /* 0x000fc400078e3cff */
        /* <DEDUP_REMOVED lines=52> */
.L_x_2449:
[----:B------:R-:W-:-:S04]  /*5f60*/  LEA R13, -R134, RZ, 0x7 ;  /* 0x000000ff860d7211 */ /* 0x000fc800078e39ff */
[----:B------:R-:W-:Y:S02]  /*5f70*/  SHF.R.S32.HI R14, RZ, 0x1f, R13 ;  /* 0x0000001fff0e7819 */ /* 0x000fe4000001140d */
.L_x_2450:
        /* <DEDUP_REMOVED lines=162> */
.L_x_2452:
[----:B------:R-:W-:Y:S05]  /*69a0*/  BSYNC B0 ;  /* 0x0000000000007941 */ /* 0x000fea0003800000 */
.L_x_2451:
[----:B------:R-:W0:Y:S01]  /*69b0*/  LDGDEPBAR ;  /* 0x00000000000079af */ /* 0x000e220000000000 */
[----:B------:R-:W-:-:S04]  /*69c0*/  IADD3 R180, P1, R13, R180, RZ ;  /* 0x000000b40db47210 */ /* 0x000fc80007f3e0ff */
[----:B------:R-:W-:Y:S02]  /*69d0*/  IADD3.X R181, R14, R181, RZ, P1, !PT ;  /* 0x000000b50eb57210 */ /* 0x000fe40000ffe4ff */
.L_x_2448:
        /* <DEDUP_REMOVED lines=63> */
[----:B------:R-:W2:Y:S03]  /*6dd0*/  SHFL.BFLY PT, R10, R11, 0x2, 0x1f ;  /* 0x0c401f000b0a7f89 */ /* 0x000ea600000e0000 */
[-C--:B------:R-:W-:Y:S01]  /*6de0*/  LEA R198, R3, R200.reuse, 0x1 ;  /* 0x000000c803c67211 */ /* 0x080fe200078e08ff */
[----:B------:R-:W3:Y:S01]  /*6df0*/  SHFL.BFLY PT, R9, R12, 0x2, 0x1f ;  /* 0x0c401f000c097f89 */ /* 0x000ee200000e0000 */
[----:B------:R-:W-:-:S02]  /*6e00*/  LEA R197, R2, R200, 0x1 ;  /* 0x000000c802c57211 */ /* 0x000fc400078e08ff */
[----:B------:R-:W-:Y:S01]  /*6e10*/  LEA R196, R2, R198, 0x1 ;  /* 0x000000c602c47211 */ /* 0x000fe200078e08ff */
[----:B------:R-:W-:Y:S04]  /*6e20*/  LDSM.16.MT88.4 R96, [R200+0x10000] ;  /* 0x01000000c860783b */ /* 0x000fe80000004200 */
[----:B------:R-:W-:Y:S04]  /*6e30*/  LDSM.16.MT88.4 R88, [R196+0xc000] ;  /* 0x00c00000c458783b */ /* 0x000fe80000004200 */
[----:B------:R-:W-:Y:S04]  /*6e40*/  LDSM.16.MT88.4 R124, [R200+0xc000] ;  /* 0x00c00000c87c783b */ /* 0x000fe80000004200 */
[----:B------:R-:W-:Y:S01]  /*6e50*/  LDSM.16.MT88.4 R72, [R198+0xc000] ;  /* 0x00c00000c648783b */ /* 0x000fe20000004200 */
[----:B--2---:R-:W-:-:S03]  /*6e60*/  FMNMX.FTZ R10, R11, R10, !PT ;  /* 0x0000000a0b0a7209 */ /* 0x004fc60007810000 */
[----:B------:R-:W-:Y:S01]  /*6e70*/  LDSM.16.MT88.4 R80, [R197+0xc000] ;  /* 0x00c00000c550783b */ /* 0x000fe20000004200 */
[----:B---3--:R-:W-:-:S03]  /*6e80*/  FMNMX.FTZ R9, R12, R9, !PT ;  /* 0x000000090c097209 */ /* 0x008fc60007810000 */
[----:B------:R-:W2:Y:S04]  /*6e90*/  SHFL.BFLY PT, R133, R10, 0x1, 0x1f ;  /* 0x0c201f000a857f89 */ /* 0x000ea800000e0000 */
[----:B------:R-:W3:Y:S04]  /*6ea0*/  SHFL.BFLY PT, R132, R9, 0x1, 0x1f ;  /* 0x0c201f0009847f89 */ /* 0x000ee800000e0000 */
[----:B------:R-:W-:Y:S04]  /*6eb0*/  LDSM.16.MT88.4 R120, [R197+0x10000] ;  /* 0x01000000c578783b */ /* 0x000fe80000004200 */
[----:B------:R-:W-:Y:S04]  /*6ec0*/  LDSM.16.MT88.4 R12, [R196+0xc800] ;  /* 0x00c80000c40c783b */ /* 0x000fe80000004200 */
[----:B-1----:R-:W-:Y:S04]  /*6ed0*/  LDSM.16.MT88.4 R24, [R200+0xc800] ;  /* 0x00c80000c818783b */ /* 0x002fe80000004200 */
[----:B------:R-:W-:Y:S01]  /*6ee0*/  LDSM.16.MT88.4 R20, [R198+0xc800] ;  /* 0x00c80000c614783b */ /* 0x000fe20000004200 */
[----:B--2---:R-:W-:-:S03]  /*6ef0*/  FMNMX.FTZ R133, R10, R133, !PT ;  /* 0x000000850a857209 */ /* 0x004fc60007810000 */
[----:B------:R-:W-:Y:S01]  /*6f00*/  LDSM.16.MT88.4 R16, [R197+0xc800] ;  /* 0x00c80000c510783b */ /* 0x000fe20000004200 */
[----:B---3--:R-:W-:Y:S01]  /*6f10*/  FMNMX.FTZ R132, R9, R132, !PT ;  /* 0x0000008409847209 */ /* 0x008fe20007810000 */
        /* <DEDUP_REMOVED lines=11> */
[--C-:B------:R-:W-:Y:S01]  /*6fd0*/  FFMA.FTZ R56, R68, c[0x0][0x23c], -R137.reuse ;  /* 0x00008f0044387a23 */ /* 0x100fe20000010889 */
[----:B------:R-:W-:Y:S01]  /*6fe0*/  LEA R232, P1, R180, c[0x0][0x168], 0x1 ;  /* 0x00005a00b4e87a11 */ /* 0x000fe200078208ff */
[----:B------:R-:W-:Y:S01]  /*6ff0*/  FFMA.FTZ R51, R70, c[0x0][0x23c], -R137 ;  /* 0x00008f0046337a23 */ /* 0x000fe20000010889 */
[----:B------:R-:W1:Y:S01]  /*7000*/  LDSM.16.MT88.4 R104, [R198+0x10000] ;  /* 0x01000000c668783b */ /* 0x000e620000004200 */
[--C-:B------:R-:W-:Y:S01]  /*7010*/  FFMA.FTZ R60, R5, c[0x0][0x23c], -R62.reuse ;  /* 0x00008f00053c7a23 */ /* 0x100fe2000001083e */
[----:B------:R-:W-:Y:S01]  /*7020*/  MUFU.EX2 R58, R58 ;  /* 0x0000003a003a7308 */ /* 0x000fe20000000800 */
[--C-:B------:R-:W-:Y:S01]  /*7030*/  FFMA.FTZ R59, R7, c[0x0][0x23c], -R62.reuse ;  /* 0x00008f00073b7a23 */ /* 0x100fe2000001083e */
[----:B------:R-:W-:Y:S01]  /*7040*/  LEA.HI.X R231, R180, c[0x0][0x16c], R181, 0x1, P1 ;  /* 0x00005b00b4e77a11 */ /* 0x000fe200008f0cb5 */
[----:B------:R-:W-:-:S02]  /*7050*/  FFMA.FTZ R57, R57, c[0x0][0x23c], -R62 ;  /* 0x00008f0039397a23 */ /* 0x000fc4000001083e */
[--C-:B------:R-:W-:Y:S02]  /*7060*/  FFMA.FTZ R52, R69, c[0x0][0x23c], -R62.reuse ;  /* 0x00008f0045347a23 */ /* 0x100fe4000001083e */
[--C-:B------:R-:W-:Y:S01]  /*7070*/  FFMA.FTZ R49, R6, c[0x0][0x23c], -R137.reuse ;  /* 0x00008f0006317a23 */ /* 0x100fe20000010889 */
[----:B------:R-:W2:Y:S01]  /*7080*/  MUFU.EX2 R55, R55 ;  /* 0x0000003700377308 */ /* 0x000ea20000000800 */
[----:B------:R-:W3:Y:S01]  /*7090*/  LDSM.16.MT88.4 R4, [R196+0x10000] ;  /* 0x01000000c404783b */ /* 0x000ee20000004200 */
        /* <DEDUP_REMOVED lines=8> */
[----:B------:R-:W4:Y:S01]  /*7120*/  MUFU.EX2 R51, R51 ;  /* 0x0000003300337308 */ /* 0x000f220000000800 */
[----:B--2---:R-:W-:Y:S01]  /*7130*/  F2FP.PACK_AB R112, R55, R58 ;  /* 0x0000003a3770723e */ /* 0x004fe200000000ff */
        /* <DEDUP_REMOVED lines=8> */
[----:B------:R-:W2:Y:S01]  /*71c0*/  MUFU.EX2 R59, R59 ;  /* 0x0000003b003b7308 */ /* 0x000ea20000000800 */
        /* <DEDUP_REMOVED lines=56> */
[----:B------:R-:W5:Y:S01]  /*7550*/  MUFU.EX2 R44, R44 ;  /* 0x0000002c002c7308 */ /* 0x000f620000000800 */
[----:B------:R-:W-:-:S02]  /*7560*/  FADD.FTZ R51, R51, R56 ;  /* 0x0000003833337221 */ /* 0x000fc40000010000 */
[----:B------:R-:W-:-:S03]  /*7570*/  FADD.FTZ R52, R52, R57 ;  /* 0x0000003934347221 */ /* 0x000fc60000010000 */
[C---:B------:R-:W-:Y:S02]  /*7580*/  HMMA.16816.F32 R76, R112.reuse, R80, RZ ;  /* 0x00000050704c723c */ /* 0x040fe400000018ff */
[----:B------:R-:W-:Y:S06]  /*7590*/  MUFU.EX2 R46, R46 ;  /* 0x0000002e002e7308 */ /* 0x000fec0000000800 */
        /* <DEDUP_REMOVED lines=14> */
[C---:B---3--:R-:W-:Y:S02]  /*7680*/  HMMA.16816.F32 R116, R112.reuse, R4, RZ ;  /* 0x000000047074723c */ /* 0x048fe400000018ff */
[----:B------:R-:W-:Y:S05]  /*7690*/  MUFU.EX2 R66, R66 ;  /* 0x0000004200427308 */ /* 0x000fea0000000800 */
[----:B--2---:R-:W-:Y:S01]  /*76a0*/  F2FP.PACK_AB R4, R49, R54 ;  /* 0x000000363104723e */ /* 0x004fe200000000ff */
[----:B------:R-:W-:Y:S01]  /*76b0*/  HMMA.16816.F32 R112, R112, R6, RZ ;  /* 0x000000067070723c */ /* 0x000fe200000018ff */
[----:B----4-:R-:W-:Y:S01]  /*76c0*/  F2FP.PACK_AB R5, R48, R53 ;  /* 0x000000353005723e */ /* 0x010fe200000000ff */
        /* <DEDUP_REMOVED lines=67> */
[----:B------:R-:W1:Y:S02]  /*7b00*/  MUFU.EX2 R167, R167 ;  /* 0x000000a700a77308 */ /* 0x000e640000000800 */
[C---:B------:R-:W-:Y:S01]  /*7b10*/  HMMA.16816.F32 R88, R4.reuse, R10, R88 ;  /* 0x0000000a0458723c */ /* 0x040fe20000001858 */
[----:B------:R-:W5:Y:S05]  /*7b20*/  LDSM.16.MT88.4 R8, [R196+0x11000] ;  /* 0x01100000c408783b */ /* 0x000f6a0000004200 */
[----:B------:R-:W-:Y:S02]  /*7b30*/  MUFU.EX2 R163, R163 ;  /* 0x000000a300a37308 */ /* 0x000fe40000000800 */
[C---:B------:R-:W-:Y:S06]  /*7b40*/  HMMA.16816.F32 R76, R4.reuse, R16, R76 ;  /* 0x00000010044c723c */ /* 0x040fec000000184c */
[----:B------:R-:W1:Y:S02]  /*7b50*/  MUFU.EX2 R168, R168 ;  /* 0x000000a800a87308 */ /* 0x000e640000000800 */
        /* <DEDUP_REMOVED lines=40> */
[----:B------:R-:W-:Y:S02]  /*7de0*/  FADD.FTZ R149, R149, R146 ;  /* 0x0000009295957221 */ /* 0x000fe40000010000 */
[----:B------:R-:W-:-:S03]  /*7df0*/  FADD.FTZ R3, R155, R136 ;  /* 0x000000889b037221 */ /* 0x000fc60000010000 */
[----:B------:R-:W-:Y:S01]  /*7e00*/  HMMA.16816.F32 R80, R4, R14, R80 ;  /* 0x0000000e0450723c */ /* 0x000fe20000001850 */
[----:B------:R-:W1:Y:S01]  /*7e10*/  LDSM.16.MT88.4 R12, [R198+0x11800] ;  /* 0x01180000c60c783b */ /* 0x000e620000004200 */
[----:B------:R-:W-:-:S06]  /*7e20*/  FADD.FTZ R3, R156, R3 ;  /* 0x000000039c037221 */ /* 0x000fcc0000010000 */
        /* <DEDUP_REMOVED lines=30> */
[----:B-----5:R-:W-:Y:S02]  /*8010*/  HMMA.16816.F32 R76, R4, R8, R76 ;  /* 0x00000008044c723c */ /* 0x020fe4000000184c */
[----:B------:R-:W-:-:S06]  /*8020*/  FADD.FTZ R165, R165, R162 ;  /* 0x000000a2a5a57221 */ /* 0x000fcc0000010000 */
        /* <DEDUP_REMOVED lines=100> */
[----:B------:R-:W3:Y:S04]  /*8670*/  LDSM.16.MT88.4 R12, [R197+0xf800] ;  /* 0x00f80000c50c783b */ /* 0x000ee80000004200 */
[----:B------:R-:W-:Y:S03]  /*8680*/  MUFU.EX2 R26, R26 ;  /* 0x0000001a001a7308 */ /* 0x000fe60000000800 */
[C---:B----4-:R-:W-:Y:S05]  /*8690*/  HMMA.16816.F32 R116, R4.reuse, R20, R116 ;  /* 0x000000140474723c */ /* 0x050fea0000001874 */
[----:B------:R-:W4:Y:S03]  /*86a0*/  MUFU.EX2 R27, R27 ;  /* 0x0000001b001b7308 */ /* 0x000f260000000800 */
[----:B------:R-:W-:Y:S05]  /*86b0*/  HMMA.16816.F32 R112, R4, R22, R112 ;  /* 0x000000160470723c */ /* 0x000fea0000001870 */
[----:B------:R-:W5:Y:S02]  /*86c0*/  MUFU.EX2 R30, R30 ;  /* 0x0000001e001e7308 */ /* 0x000f640000000800 */
[----:B-1----:R-:W-:Y:S01]  /*86d0*/  F2FP.PACK_AB R4, R25, R24 ;  /* 0x000000181904723e */ /* 0x002fe200000000ff */
[----:B------:R-:W-:Y:S01]  /*86e0*/  FADD.FTZ R24, R24, R169 ;  /* 0x000000a918187221 */ /* 0x000fe20000010000 */
[----:B------:R-:W-:Y:S01]  /*86f0*/  F2FP.PACK_AB R5, R29, R28 ;  /* 0x0000001c1d05723e */ /* 0x000fe200000000ff */
[----:B------:R-:W-:-:S02]  /*8700*/  FADD.FTZ R28, R28, R147 ;  /* 0x000000931c1c7221 */ /* 0x000fc40000010000 */
[----:B------:R-:W-:Y:S01]  /*8710*/  FADD.FTZ R25, R25, R24 ;  /* 0x0000001819197221 */ /* 0x000fe20000010000 */
[----:B----4-:R-:W-:Y:S01]  /*8720*/  F2FP.PACK_AB R6, R27, R26 ;  /* 0x0000001a1b06723e */ /* 0x010fe200000000ff */
[----:B------:R-:W-:Y:S02]  /*8730*/  FADD.FTZ R29, R29, R28 ;  /* 0x0000001c1d1d7221 */ /* 0x000fe40000010000 */
[----:B------:R-:W-:-:S04]  /*8740*/  FADD.FTZ R26, R26, R25 ;  /* 0x000000191a1a7221 */ /* 0x000fc80000010000 */
[----:B------:R-:W-:Y:S01]  /*8750*/  FADD.FTZ R234, R27, R26 ;  /* 0x0000001a1bea7221 */ /* 0x000fe20000010000 */
[----:B-----5:R-:W-:Y:S01]  /*8760*/  F2FP.PACK_AB R7, R233, R30 ;  /* 0x0000001ee907723e */ /* 0x020fe200000000ff */
[----:B------:R-:W-:-:S04]  /*8770*/  FADD.FTZ R30, R30, R29 ;  /* 0x0000001d1e1e7221 */ /* 0x000fc80000010000 */
[----:B------:R-:W-:Y:S02]  /*8780*/  FADD.FTZ R233, R233, R30 ;  /* 0x0000001ee9e97221 */ /* 0x000fe40000010000 */
[C---:B--2---:R-:W-:Y:S08]  /*8790*/  HMMA.16816.F32 R128, R4.reuse, R8, R128 ;  /* 0x000000080480723c */ /* 0x044ff00000001880 */
        /* <DEDUP_REMOVED lines=83> */
.L_x_2454:
[----:B------:R-:W-:-:S04]  /*8cd0*/  LEA R9, -R182, RZ, 0x7 ;  /* 0x000000ffb6097211 */ /* 0x000fc800078e39ff */
[----:B------:R-:W-:Y:S02]  /*8ce0*/  SHF.R.S32.HI R4, RZ, 0x1f, R9 ;  /* 0x0000001fff047819 */ /* 0x000fe40000011409 */
.L_x_2455:
[----:B------:R-:W-:Y:S02]  /*8cf0*/  ISETP.GE.AND P1, PT, R209, c[0x0][0x220], PT ;  /* 0x00008800d1007a0c */ /* 0x000fe40003f26270 */
[C---:B------:R-:W-:Y:S02]  /*8d00*/  LEA R2, P3, R9.reuse, R172, 0x1 ;  /* 0x000000ac09027211 */ /* 0x040fe400078608ff */
[----:B------:R-:W-:Y:S02]  /*8d10*/  ISETP.GE.AND P2, PT, R220, c[0x0][0x220], PT ;  /* 0x00008800dc007a0c */ /* 0x000fe40003f46270 */
[----:B------:R-:W-:-:S07]  /*8d20*/  LEA.HI.X R3, R9, R173, R4, 0x1, P3 ;  /* 0x000000ad09037211 */ /* 0x000fce00018f0c04 */
[-C--:B------:R-:W-:Y:S02]  /*8d30*/  @!P1 IADD3 R8, P4, R9, R38.reuse, RZ ;  /* 0x0000002609089210 */ /* 0x080fe40007f9e0ff */
        /* <DEDUP_REMOVED lines=75> */
[----:B------:R-:W-:Y:S01]  /*91f0*/  @!P1 IADD3 R6, P5, R9, R38, RZ ;  /* 0x0000002609069210 */ /* 0x000fe20007fbe0ff */
[----:B------:R-:W-:Y:S01]  /*9200*/  @P2 STS.128 [R216+0xd800], RZ ;  /* 0x00d800ffd8002388 */ /* 0x000fe20000000c00 */
[----:B------:R-:W-:-:S02]  /*9210*/  IADD3 R5, P4, R222, R9, RZ ;  /* 0x00000009de057210 */ /* 0x000fc40007f9e0ff */
[----:B------:R-:W-:Y:S01]  /*9220*/  @!P2 LEA R8, P6, R9, R172, 0x1 ;  /* 0x000000ac0908a211 */ /* 0x000fe200078c08ff */
[----:B------:R-:W-:Y:S01]  /*9230*/  @!PT LDS RZ, [RZ] ;  /* 0x00000000fffff984 */ /* 0x000fe20000000800 */
[----:B------:R-:W-:Y:S01]  /*9240*/  @!PT LDS RZ, [RZ] ;  /* 0x00000000fffff984 */ /* 0x000fe20000000800 */
[----:B------:R-:W-:Y:S01]  /*9250*/  @!PT LDS RZ, [RZ] ;  /* 0x00000000fffff984 */ /* 0x000fe20000000800 */
[----:B------:R4:W-:Y:S01]  /*9260*/  @!P2 LDGSTS.E.BYPASS.LTC128B.128 [R216+0xd800], [R16.64] ;  /* 0x0d80000010d8afae */ /* 0x0009e2000b901d4c */
[----:B------:R-:W-:Y:S01]  /*9270*/  @!P1 IMAD.X R7, R4, 0x1, R36, P5 ;  /* 0x0000000104079824 */ /* 0x000fe200028e0624 */
[----:B------:R-:W-:Y:S02]  /*9280*/  @!P1 IADD3 R38, P3, R5, R38, RZ ;  /* 0x0000002605269210 */ /* 0x000fe40007f7e0ff */
[--C-:B------:R-:W-:Y:S01]  /*9290*/  @!P2 LEA.HI.X R9, R9, R173, R4.reuse, 0x1, P6 ;  /* 0x000000ad0909a211 */ /* 0x100fe200030f0c04 */
[----:B------:R-:W-:Y:S01]  /*92a0*/  @P1 STS.128 [R216+0x11800], RZ ;  /* 0x011800ffd8001388 */ /* 0x000fe20000000c00 */
[----:B------:R-:W-:Y:S01]  /*92b0*/  IMAD.X R4, R219, 0x1, R4, P4 ;  /* 0x00000001db047824 */ /* 0x000fe200020e0604 */
[----:B------:R-:W-:Y:S02]  /*92c0*/  @!P2 LEA R34, P4, R5, R172, 0x1 ;  /* 0x000000ac0522a211 */ /* 0x000fe400078808ff */
[----:B------:R-:W-:Y:S01]  /*92d0*/  @!PT LDS RZ, [RZ] ;  /* 0x00000000fffff984 */ /* 0x000fe20000000800 */
[----:B------:R-:W-:Y:S01]  /*92e0*/  @!PT LDS RZ, [RZ] ;  /* 0x00000000fffff984 */ /* 0x000fe20000000800 */
[----:B------:R-:W-:Y:S01]  /*92f0*/  @!PT LDS RZ, [RZ] ;  /* 0x00000000fffff984 */ /* 0x000fe20000000800 */
[----:B------:R5:W-:Y:S01]  /*9300*/  @!P1 LDGSTS.E.BYPASS.LTC128B.128 [R216+0x11800], [R14.64+0x80] ;  /* 0x118000800ed89fae */ /* 0x000be2000b901d4c */
[----:B------:R-:W-:-:S02]  /*9310*/  @!P1 LEA R32, P5, R6, c[0x0][0x170], 0x1 ;  /* 0x00005c0006209a11 */ /* 0x000fc400078a08ff */
[----:B------:R-:W-:Y:S01]  /*9320*/  @!P2 LEA.HI.X R35, R5, R173, R4, 0x1, P4 ;  /* 0x000000ad0523a211 */ /* 0x000fe200020f0c04 */
[----:B------:R-:W-:Y:S01]  /*9330*/  @P2 STS.128 [R216+0xe000], RZ ;  /* 0x00e000ffd8002388 */ /* 0x000fe20000000c00 */
[----:B------:R-:W-:Y:S01]  /*9340*/  @!P1 IMAD.X R5, R4, 0x1, R36, P3 ;  /* 0x0000000104059824 */ /* 0x000fe200018e0624 */
[----:B------:R-:W-:Y:S02]  /*9350*/  @!P1 LEA.HI.X R33, R6, c[0x0][0x174], R7, 0x1, P5 ;  /* 0x00005d0006219a11 */ /* 0x000fe400028f0c07 */
[----:B------:R-:W-:Y:S01]  /*9360*/  @!PT LDS RZ, [RZ] ;  /* 0x00000000fffff984 */ /* 0x000fe20000000800 */
[----:B------:R-:W-:Y:S01]  /*9370*/  @!PT LDS RZ, [RZ] ;  /* 0x00000000fffff984 */ /* 0x000fe20000000800 */
[----:B------:R-:W-:Y:S01]  /*9380*/  @!PT LDS RZ, [RZ] ;  /* 0x00000000fffff984 */ /* 0x000fe20000000800 */
[----:B------:R5:W-:Y:S01]  /*9390*/  @!P2 LDGSTS.E.BYPASS.LTC128B.128 [R216+0xe000], [R12.64] ;  /* 0x0e0000000cd8afae */ /* 0x000be2000b901d4c */
[----:B------:R-:W-:-:S03]  /*93a0*/  @!P1 LEA R36, P3, R38, c[0x0][0x170], 0x1 ;  /* 0x00005c0026249a11 */ /* 0x000fc600078608ff */
[----:B------:R-:W-:Y:S01]  /*93b0*/  @P1 STS.128 [R216+0x12000], RZ ;  /* 0x012000ffd8001388 */ /* 0x000fe20000000c00 */
[----:B------:R-:W-:Y:S02]  /*93c0*/  @!P1 LEA.HI.X R37, R38, c[0x0][0x174], R5, 0x1, P3 ;  /* 0x00005d0026259a11 */ /* 0x000fe400018f0c05 */
[----:B------:R-:W-:Y:S01]  /*93d0*/  ISETP.GE.AND P3, PT, R185, 0x3, PT ;  /* 0x00000003b900780c */ /* 0x000fe20003f66270 */
        /* <DEDUP_REMOVED lines=34> */
[----:B--2---:R-:W-:Y:S04]  /*9600*/  LDSM.16.M88.4 R24, [R207] ;  /* 0x00000000cf18783b */ /* 0x004fe80000000200 */
[----:B------:R-:W2:Y:S04]  /*9610*/  LDSM.16.M88.4 R64, [R206+0x5000] ;  /* 0x00500000ce40783b */ /* 0x000ea80000000200 */
[----:B------:R-:W3:Y:S04]  /*9620*/  LDSM.16.M88.4 R4, [R206+0x4000] ;  /* 0x00400000ce04783b */ /* 0x000ee80000000200 */
[----:B------:R-:W3:Y:S04]  /*9630*/  LDSM.16.M88.4 R140, [R206+0x4800] ;  /* 0x00480000ce8c783b */ /* 0x000ee80000000200 */
[----:B------:R-:W3:Y:S04]  /*9640*/  LDSM.16.M88.4 R56, [R206+0x5800] ;  /* 0x00580000ce38783b */ /* 0x000ee80000000200 */
[----:B------:R-:W3:Y:S04]  /*9650*/  LDSM.16.M88.4 R48, [R206+0x6000] ;  /* 0x00600000ce30783b */ /* 0x000ee80000000200 */
[----:B------:R-:W3:Y:S04]  /*9660*/  LDSM.16.M88.4 R40, [R206+0x6800] ;  /* 0x00680000ce28783b */ /* 0x000ee80000000200 */
[----:B-1----:R-:W1:Y:S04]  /*9670*/  LDSM.16.M88.4 R32, [R206+0x7000] ;  /* 0x00700000ce20783b */ /* 0x002e680000000200 */
[----:B------:R-:W1:Y:S04]  /*9680*/  LDSM.16.M88.4 R156, [R206+0x7800] ;  /* 0x00780000ce9c783b */ /* 0x000e680000000200 */
[----:B------:R-:W-:Y:S04]  /*9690*/  LDSM.16.M88.4 R148, [R205] ;  /* 0x00000000cd94783b */ /* 0x000fe80000000200 */
[----:B------:R-:W1:Y:S04]  /*96a0*/  LDSM.16.M88.4 R152, [R204+0x1000] ;  /* 0x00100000cc98783b */ /* 0x000e680000000200 */
[----:B----4-:R-:W4:Y:S01]  /*96b0*/  LDSM.16.M88.4 R16, [R204+0x1800] ;  /* 0x00180000cc10783b */ /* 0x010f220000000200 */
[C---:B--2---:R-:W-:Y:S03]  /*96c0*/  HMMA.16816.F32 R136, R24.reuse, R64, RZ ;  /* 0x000000401888723c */ /* 0x044fe600000018ff */
[----:B-----5:R-:W2:Y:S04]  /*96d0*/  LDSM.16.M88.4 R12, [R204+0x2000] ;  /* 0x00200000cc0c783b */ /* 0x020ea80000000200 */
[----:B------:R-:W5:Y:S01]  /*96e0*/  LDSM.16.M88.4 R164, [R204] ;  /* 0x00000000cca4783b */ /* 0x000f620000000200 */
[C---:B------:R-:W-:Y:S03]  /*96f0*/  HMMA.16816.F32 R64, R24.reuse, R66, RZ ;  /* 0x000000421840723c */ /* 0x040fe600000018ff */
[----:B------:R-:W1:Y:S04]  /*9700*/  LDSM.16.M88.4 R160, [R204+0x800] ;  /* 0x00080000cca0783b */ /* 0x000e680000000200 */
[----:B---3--:R-:W3:Y:S01]  /*9710*/  LDSM.16.M88.4 R20, [R204+0x2800] ;  /* 0x00280000cc14783b */ /* 0x008ee20000000200 */
[C---:B------:R-:W-:Y:S03]  /*9720*/  HMMA.16816.F32 R8, R24.reuse, R4, RZ ;  /* 0x000000041808723c */ /* 0x040fe600000018ff */
[----:B------:R-:W-:Y:S04]  /*9730*/  LDSM.16.M88.4 R176, [R199+0x4800] ;  /* 0x00480000c7b0783b */ /* 0x000fe80000000200 */
[----:B------:R-:W-:Y:S01]  /*9740*/  LDSM.16.M88.4 R172, [R199+0x5000] ;  /* 0x00500000c7ac783b */ /* 0x000fe20000000200 */
[C---:B------:R-:W-:Y:S03]  /*9750*/  HMMA.16816.F32 R144, R24.reuse, R140, RZ ;  /* 0x0000008c1890723c */ /* 0x040fe600000018ff */
[----:B------:R-:W-:Y:S04]  /*9760*/  LDSM.16.M88.4 R168, [R199+0x5800] ;  /* 0x00580000c7a8783b */ /* 0x000fe80000000200 */
[----:B------:R-:W0:Y:S01]  /*9770*/  LDGDEPBAR ;  /* 0x00000000000079af */ /* 0x000e220000000000 */
[C---:B------:R-:W-:Y:S08]  /*9780*/  HMMA.16816.F32 R60, R24.reuse, R56, RZ ;  /* 0x00000038183c723c */ /* 0x040ff000000018ff */
[C---:B------:R-:W-:Y:S08]  /*9790*/  HMMA.16816.F32 R52, R24.reuse, R48, RZ ;  /* 0x000000301834723c */ /* 0x040ff000000018ff */
[C---:B------:R-:W-:Y:S08]  /*97a0*/  HMMA.16816.F32 R44, R24.reuse, R40, RZ ;  /* 0x00000028182c723c */ /* 0x040ff000000018ff */
        /* <DEDUP_REMOVED lines=12> */
[----:B------:R-:W1:Y:S07]  /*9870*/  LDSM.16.M88.4 R152, [R204+0x3800] ;  /* 0x00380000cc98783b */ /* 0x000e6e0000000200 */
[C---:B----4-:R-:W-:Y:S08]  /*9880*/  HMMA.16816.F32 R60, R148.reuse, R16, R60 ;  /* 0x00000010943c723c */ /* 0x050ff0000000183c */
[C---:B------:R-:W-:Y:S01]  /*9890*/  HMMA.16816.F32 R56, R148.reuse, R18, R56 ;  /* 0x000000129438723c */ /* 0x040fe20000001838 */
[----:B------:R-:W-:Y:S07]  /*98a0*/  LDSM.16.M88.4 R16, [R199+0x4000] ;  /* 0x00400000c710783b */ /* 0x000fee0000000200 */
[C---:B--2---:R-:W-:Y:S08]  /*98b0*/  HMMA.16816.F32 R52, R148.reuse, R12, R52 ;  /* 0x0000000c9434723c */ /* 0x044ff00000001834 */
[C---:B------:R-:W-:Y:S01]  /*98c0*/  HMMA.16816.F32 R48, R148.reuse, R14, R48 ;  /* 0x0000000e9430723c */ /* 0x040fe20000001830 */
[----:B------:R-:W2:Y:S07]  /*98d0*/  LDSM.16.M88.4 R12, [R203] ;  /* 0x00000000cb0c783b */ /* 0x000eae0000000200 */
[C---:B-----5:R-:W-:Y:S08]  /*98e0*/  HMMA.16816.F32 R8, R148.reuse, R164, R8 ;  /* 0x000000a49408723c */ /* 0x060ff00000001808 */
        /* <DEDUP_REMOVED lines=12> */
[----:B------:R-:W-:Y:S01]  /*99b0*/  HMMA.16816.F32 R24, R148, R154, R24 ;  /* 0x0000009a9418723c */ /* 0x000fe20000001818 */
[----:B------:R-:W-:Y:S04]  /*99c0*/  LDSM.16.M88.4 R148, [R201+0x800] ;  /* 0x00080000c994783b */ /* 0x000fe80000000200 */
[----:B------:R-:W-:Y:S03]  /*99d0*/  LDSM.16.M88.4 R152, [R201] ;  /* 0x00000000c998783b */ /* 0x000fe60000000200 */
[C---:B--2---:R-:W-:Y:S08]  /*99e0*/  HMMA.16816.F32 R8, R12.reuse, R16, R8 ;  /* 0x000000100c08723c */ /* 0x044ff00000001808 */
[C---:B------:R-:W-:Y:S01]  /*99f0*/  HMMA.16816.F32 R4, R12.reuse, R18, R4 ;  /* 0x000000120c04723c */ /* 0x040fe20000001804 */
[----:B------:R-:W2:Y:S07]  /*9a00*/  LDSM.16.M88.4 R16, [R202] ;  /* 0x00000000ca10783b */ /* 0x000eae0000000200 */
        /* <DEDUP_REMOVED lines=12> */
[C---:B---3--:R-:W-:Y:S08]  /*9ad0*/  HMMA.16816.F32 R44, R12.reuse, R20, R44 ;  /* 0x000000140c2c723c */ /* 0x048ff0000000182c */
[C---:B------:R-:W-:Y:S01]  /*9ae0*/  HMMA.16816.F32 R40, R12.reuse, R22, R40 ;  /* 0x000000160c28723c */ /* 0x040fe20000001828 */
[----:B------:R-:W3:Y:S07]  /*9af0*/  LDSM.16.M88.4 R20, [R201+0x1000] ;  /* 0x00100000c914783b */ /* 0x000eee0000000200 */
        /* <DEDUP_REMOVED lines=12> */
[----:B------:R-:W4:Y:S07]  /*9bc0*/  LDSM.16.M88.4 R152, [R201+0x2800] ;  /* 0x00280000c998783b */ /* 0x000f2e0000000200 */
[C---:B---3--:R-:W-:Y:S08]  /*9bd0*/  HMMA.16816.F32 R136, R16.reuse, R20, R136 ;  /* 0x000000141088723c */ /* 0x048ff00000001888 */
[C---:B------:R-:W-:Y:S01]  /*9be0*/  HMMA.16816.F32 R64, R16.reuse, R22, R64 ;  /* 0x000000161040723c */ /* 0x040fe20000001840 */
[----:B------:R-:W3:Y:S07]  /*9bf0*/  LDSM.16.M88.4 R20, [R201+0x3800] ;  /* 0x00380000c914783b */ /* 0x000eee0000000200 */
[C---:B-1----:R-:W-:Y:S08]  /*9c00*/  HMMA.16816.F32 R52, R16.reuse, R12, R52 ;  /* 0x0000000c1034723c */ /* 0x042ff00000001834 */
[C---:B------:R-:W-:Y:S01]  /*9c10*/  HMMA.16816.F32 R48, R16.reuse, R14, R48 ;  /* 0x0000000e1030723c */ /* 0x040fe20000001830 */
[----:B------:R-:W1:Y:S07]  /*9c20*/  LDSM.16.M88.4 R12, [R206+0x8000] ;  /* 0x00800000ce0c783b */ /* 0x000e6e0000000200 */
[C---:B--2---:R-:W-:Y:S08]  /*9c30*/  HMMA.16816.F32 R36, R16.reuse, R148, R36 ;  /* 0x000000941024723c */ /* 0x044ff00000001824 */
[C---:B------:R-:W-:Y:S01]  /*9c40*/  HMMA.16816.F32 R32, R16.reuse, R150, R32 ;  /* 0x000000961020723c */ /* 0x040fe20000001820 */
[----:B------:R-:W2:Y:S07]  /*9c50*/  LDSM.16.M88.4 R148, [R206+0xb800] ;  /* 0x00b80000ce94783b */ /* 0x000eae0000000200 */
[C---:B------:R-:W-:Y:S08]  /*9c60*/  HMMA.16816.F32 R60, R16.reuse, R156, R60 ;  /* 0x0000009c103c723c */ /* 0x040ff0000000183c */
[C---:B------:R-:W-:Y:S01]  /*9c70*/  HMMA.16816.F32 R56, R16.reuse, R158, R56 ;  /* 0x0000009e1038723c */ /* 0x040fe20000001838 */
[----:B------:R-:W5:Y:S07]  /*9c80*/  LDSM.16.M88.4 R156, [R206+0xa800] ;  /* 0x00a80000ce9c783b */ /* 0x000f6e0000000200 */
[C---:B----4-:R-:W-:Y:S08]  /*9c90*/  HMMA.16816.F32 R44, R16.reuse, R152, R44 ;  /* 0x00000098102c723c */ /* 0x050ff0000000182c */
[C---:B------:R-:W-:Y:S01]  /*9ca0*/  HMMA.16816.F32 R40, R16.reuse, R154, R40 ;  /* 0x0000009a1028723c */ /* 0x040fe20000001828 */
[----:B------:R-:W4:Y:S07]  /*9cb0*/  LDSM.16.M88.4 R152, [R206+0xb000] ;  /* 0x00b00000ce98783b */ /* 0x000f2e0000000200 */
[C---:B---3--:R-:W-:Y:S08]  /*9cc0*/  HMMA.16816.F32 R28, R16.reuse, R20, R28 ;  /* 0x00000014101c723c */ /* 0x048ff0000000181c */
[----:B------:R-:W-:Y:S01]  /*9cd0*/  HMMA.16816.F32 R24, R16, R22, R24 ;  /* 0x000000161018723c */ /* 0x000fe20000001818 */
[----:B------:R-:W-:Y:S04]  /*9ce0*/  LDSM.16.M88.4 R20, [R205+0x2000] ;  /* 0x00200000cd14783b */ /* 0x000fe80000000200 */
[----:B------:R-:W-:Y:S03]  /*9cf0*/  LDSM.16.M88.4 R16, [R204+0x4000] ;  /* 0x00400000cc10783b */ /* 0x000fe60000000200 */
        /* <DEDUP_REMOVED lines=9> */
[C---:B-----5:R-:W-:Y:S08]  /*9d90*/  HMMA.16816.F32 R44, R176.reuse, R156, R44 ;  /* 0x0000009cb02c723c */ /* 0x060ff0000000182c */
[C---:B------:R-:W-:Y:S01]  /*9da0*/  HMMA.16816.F32 R40, R176.reuse, R158, R40 ;  /* 0x0000009eb028723c */ /* 0x040fe20000001828 */
[----:B------:R-:W3:Y:S07]  /*9db0*/  LDSM.16.M88.4 R156, [R204+0x5000] ;  /* 0x00500000cc9c783b */ /* 0x000eee0000000200 */
[C---:B------:R-:W-:Y:S08]  /*9dc0*/  HMMA.16816.F32 R60, R176.reuse, R164, R60 ;  /* 0x000000a4b03c723c */ /* 0x040ff0000000183c */
[C---:B------:R-:W-:Y:S01]  /*9dd0*/  HMMA.16816.F32 R56, R176.reuse, R166, R56 ;  /* 0x000000a6b038723c */ /* 0x040fe20000001838 */
[----:B------:R-:W-:Y:S07]  /*9de0*/  LDSM.16.M88.4 R164, [R204+0x6800] ;  /* 0x00680000cca4783b */ /* 0x000fee0000000200 */
[C---:B----4-:R-:W-:Y:S08]  /*9df0*/  HMMA.16816.F32 R36, R176.reuse, R152, R36 ;  /* 0x00000098b024723c */ /* 0x050ff00000001824 */
[----:B------:R-:W-:Y:S01]  /*9e00*/  HMMA.16816.F32 R32, R176, R154, R32 ;  /* 0x0000009ab020723c */ /* 0x000fe20000001820 */
[----:B------:R-:W-:Y:S07]  /*9e10*/  LDSM.16.M88.4 R152, [R203+0x2000] ;  /* 0x00200000cb98783b */ /* 0x000fee0000000200 */
[C---:B-1----:R-:W-:Y:S08]  /*9e20*/  HMMA.16816.F32 R144, R20.reuse, R12, R144 ;  /* 0x0000000c1490723c */ /* 0x042ff00000001890 */
[----:B------:R-:W-:Y:S01]  /*9e30*/  HMMA.16816.F32 R140, R20, R14, R140 ;  /* 0x0000000e148c723c */ /* 0x000fe2000000188c */
[----:B------:R-:W1:Y:S07]  /*9e40*/  LDSM.16.M88.4 R12, [R199+0x8000] ;  /* 0x00800000c70c783b */ /* 0x000e6e0000000200 */
[C---:B------:R-:W-:Y:S08]  /*9e50*/  HMMA.16816.F32 R136, R176.reuse, R168, R136 ;  /* 0x000000a8b088723c */ /* 0x040ff00000001888 */
[----:B------:R-:W-:Y:S08]  /*9e60*/  HMMA.16816.F32 R64, R176, R170, R64 ;  /* 0x000000aab040723c */ /* 0x000ff00000001840 */
[C---:B------:R-:W-:Y:S08]  /*9e70*/  HMMA.16816.F32 R8, R20.reuse, R16, R8 ;  /* 0x000000101408723c */ /* 0x040ff00000001808 */
[C---:B------:R-:W-:Y:S01]  /*9e80*/  HMMA.16816.F32 R4, R20.reuse, R18, R4 ;  /* 0x000000121404723c */ /* 0x040fe20000001804 */
[----:B------:R-:W4:Y:S07]  /*9e90*/  LDSM.16.M88.4 R16, [R204+0x6000] ;  /* 0x00600000cc10783b */ /* 0x000f2e0000000200 */
[C---:B--2---:R-:W-:Y:S08]  /*9ea0*/  HMMA.16816.F32 R60, R20.reuse, R148, R60 ;  /* 0x00000094143c723c */ /* 0x044ff0000000183c */
[C---:B------:R-:W-:Y:S01]  /*9eb0*/  HMMA.16816.F32 R168, R20.reuse, R150, R56 ;  /* 0x0000009614a8723c */ /* 0x040fe20000001838 */
[----:B------:R-:W-:Y:S04]  /*9ec0*/  LDSM.16.M88.4 R148, [R202+0x2000] ;  /* 0x00200000ca94783b */ /* 0x000fe80000000200 */
[----:B------:R-:W2:Y:S03]  /*9ed0*/  LDSM.16.M88.4 R56, [R201+0x4000] ;  /* 0x00400000c938783b */ /* 0x000ea60000000200 */
[C---:B---3--:R-:W-:Y:S08]  /*9ee0*/  HMMA.16816.F32 R136, R20.reuse, R156, R136 ;  /* 0x0000009c1488723c */ /* 0x048ff00000001888 */
[----:B------:R-:W-:Y:S01]  /*9ef0*/  HMMA.16816.F32 R64, R20, R158, R64 ;  /* 0x0000009e1440723c */ /* 0x000fe20000001840 */
[----:B------:R-:W3:Y:S07]  /*9f00*/  LDSM.16.M88.4 R156, [R204+0x7800] ;  /* 0x00780000cc9c783b */ /* 0x000eee0000000200 */
[C---:B------:R-:W-:Y:S08]  /*9f10*/  HMMA.16816.F32 R52, R176.reuse, R160, R52 ;  /* 0x000000a0b034723c */ /* 0x040ff00000001834 */
[----:B------:R-:W-:Y:S01]  /*9f20*/  HMMA.16816.F32 R48, R176, R162, R48 ;  /* 0x000000a2b030723c */ /* 0x000fe20000001830 */
[----:B------:R-:W5:Y:S07]  /*9f30*/  LDSM.16.M88.4 R160, [R204+0x7000] ;  /* 0x00700000cca0783b */ /* 0x000f6e0000000200 */
[C---:B-1----:R-:W-:Y:S08]  /*9f40*/  HMMA.16816.F32 R8, R152.reuse, R12, R8 ;  /* 0x0000000c9808723c */ /* 0x042ff00000001808 */
[----:B------:R-:W-:Y:S01]  /*9f50*/  HMMA.16816.F32 R4, R152, R14, R4 ;  /* 0x0000000e9804723c */ /* 0x000fe20000001804 */
[----:B------:R-:W1:Y:S07]  /*9f60*/  LDSM.16.M88.4 R12, [R201+0x4800] ;  /* 0x00480000c90c783b */ /* 0x000e6e0000000200 */
[C---:B----4-:R-:W-:Y:S08]  /*9f70*/  HMMA.16816.F32 R52, R20.reuse, R16, R52 ;  /* 0x000000101434723c */ /* 0x050ff00000001834 */
[----:B------:R-:W-:Y:S01]  /*9f80*/  HMMA.16816.F32 R48, R20, R18, R48 ;  /* 0x000000121430723c */ /* 0x000fe20000001830 */
[----:B------:R-:W4:Y:S07]  /*9f90*/  LDSM.16.M88.4 R16, [R199+0x9000] ;  /* 0x00900000c710783b */ /* 0x000f2e0000000200 */
[----:B------:R-:W-:Y:S07]  /*9fa0*/  HMMA.16816.F32 R144, R152, R172, R144 ;  /* 0x000000ac9890723c */ /* 0x000fee0000001890 */
[----:B------:R-:W-:Y:S01]  /*9fb0*/  IMAD.MOV.U32 R173, RZ, RZ, R3 ;  /* 0x000000ffffad7224 */ /* 0x000fe200078e0003 */
[----:B------:R-:W-:Y:S01]  /*9fc0*/  HMMA.16816.F32 R40, R20, R166, R40 ;  /* 0x000000a61428723c */ /* 0x000fe20000001828 */
[----:B------:R-:W-:-:S06]  /*9fd0*/  IMAD.MOV.U32 R172, RZ, RZ, R2 ;  /* 0x000000ffffac7224 */ /* 0x000fcc00078e0002 */
[----:B------:R-:W-:Y:S01]  /*9fe0*/  IMAD R166, R215, 0x80, R214 ;  /* 0x00000080d7a67824 */ /* 0x000fe200078e02d6 */
[----:B--2---:R-:W-:Y:S07]  /*9ff0*/  HMMA.16816.F32 R8, R148, R56, R8 ;  /* 0x000000389408723c */ /* 0x004fee0000001808 */
[----:B------:R-:W-:Y:S01]  /*a000*/  IADD3 R57, R166, 0x8, RZ ;  /* 0x00000008a6397810 */ /* 0x000fe20007ffe0ff */
[----:B---3--:R-:W-:Y:S03]  /*a010*/  HMMA.16816.F32 R24, R20, R158, R24 ;  /* 0x0000009e1418723c */ /* 0x008fe60000001818 */
[----:B------:R-:W-:-:S04]  /*a020*/  ISETP.GE.AND P6, PT, R57, R184, PT ;  /* 0x000000b83900720c */ /* 0x000fc80003fc6270 */
[----:B------:R-:W-:Y:S01]  /*a030*/  IADD3 R158, R166, 0x1, RZ ;  /* 0x00000001a69e7810 */ /* 0x000fe20007ffe0ff */
[----:B------:R-:W-:Y:S03]  /*a040*/  HMMA.16816.F32 R4, R148, R58, R4 ;  /* 0x0000003a9404723c */ /* 0x000fe60000001804 */
[----:B------:R-:W2:Y:S01]  /*a050*/  I2F R56, R158 ;  /* 0x0000009e00387306 */ /* 0x000ea20000201400 */
[C---:B------:R-:W-:Y:S02]  /*a060*/  ISETP.GE.AND P4, PT, R158.reuse, R184, PT ;  /* 0x000000b89e00720c */ /* 0x040fe40003f86270 */
[----:B------:R-:W-:Y:S02]  /*a070*/  ISETP.GE.AND P5, PT, R158, R183, PT ;  /* 0x000000b79e00720c */ /* 0x000fe40003fa6270 */
[----:B------:R-:W-:Y:S03]  /*a080*/  HMMA.16816.F32 R28, R20, R156, R28 ;  /* 0x0000009c141c723c */ /* 0x000fe6000000181c */
[----:B------:R-:W3:Y:S04]  /*a090*/  I2F R157, R57 ;  /* 0x00000039009d7306 */ /* 0x000ee80000201400 */
[----:B------:R-:W-:Y:S01]  /*a0a0*/  IADD3 R156, R166, 0x9, RZ ;  /* 0x00000009a69c7810 */ /* 0x000fe20007ffe0ff */
[----:B------:R-:W-:Y:S01]  /*a0b0*/  HMMA.16816.F32 R140, R152, R174, R140 ;  /* 0x000000ae988c723c */ /* 0x000fe2000000188c */
[----:B--2---:R-:W-:-:S02]  /*a0c0*/  FFMA.FTZ R9, R0, R56, R9 ;  /* 0x0000003800097223 */ /* 0x004fc40000010009 */
[----:B------:R-:W-:-:S05]  /*a0d0*/  FFMA.FTZ R11, R0, R56, R11 ;  /* 0x00000038000b7223 */ /* 0x000fca000001000b */
[C---:B------:R-:W-:Y:S01]  /*a0e0*/  HMMA.16816.F32 R44, R20.reuse, R164, R44 ;  /* 0x000000a4142c723c */ /* 0x040fe2000000182c */
[----:B------:R-:W-:Y:S02]  /*a0f0*/  FSEL R9, R9, -INF , !P4 ;  /* 0xff80000009097808 */ /* 0x000fe40006000000 */
[----:B------:R-:W-:Y:S01]  /*a100*/  ISETP.GE.AND P4, PT, R57, R183, PT ;  /* 0x000000b73900720c */ /* 0x000fe20003f86270 */
[CC--:B---3--:R-:W-:Y:S01]  /*a110*/  FFMA.FTZ R4, R0.reuse, R157.reuse, R4 ;  /* 0x0000009d00047223 */ /* 0x0c8fe20000010004 */
[----:B------:R-:W-:Y:S01]  /*a120*/  LDSM.16.M88.4 R56, [R199+0x9800] ;  /* 0x00980000c738783b */ /* 0x000fe20000000200 */
[----:B------:R-:W-:Y:S01]  /*a130*/  FSEL R11, R11, -INF , !P5 ;  /* 0xff8000000b0b7808 */ /* 0x000fe20006800000 */
[----:B------:R-:W-:Y:S01]  /*a140*/  FFMA.FTZ R6, R0, R157, R6 ;  /* 0x0000009d00067223 */ /* 0x000fe20000010006 */
[----:B-----5:R-:W-:Y:S01]  /*a150*/  HMMA.16816.F32 R36, R20, R160, R36 ;  /* 0x000000a01424723c */ /* 0x020fe20000001824 */
[----:B------:R-:W-:Y:S02]  /*a160*/  FSEL R174, R4, -INF , !P6 ;  /* 0xff80000004ae7808 */ /* 0x000fe40007000000 */
[----:B------:R-:W-:-:S02]  /*a170*/  ISETP.GE.AND P5, PT, R156, R184, PT ;  /* 0x000000b89c00720c */ /* 0x000fc40003fa6270 */
[----:B------:R-:W-:Y:S02]  /*a180*/  IADD3 R4, R166, 0x11, RZ ;  /* 0x00000011a6047810 */ /* 0x000fe40007ffe0ff */
[----:B------:R-:W-:Y:S01]  /*a190*/  FSEL R176, R6, -INF , !P4 ;  /* 0xff80000006b07808 */ /* 0x000fe20006000000 */
[----:B------:R-:W-:Y:S01]  /*a1a0*/  HMMA.16816.F32 R32, R20, R162, R32 ;  /* 0x000000a21420723c */ /* 0x000fe20000001820 */
[----:B------:R-:W2:Y:S01]  /*a1b0*/  LDSM.16.M88.4 R20, [R201+0x5000] ;  /* 0x00500000c914783b */ /* 0x000ea20000000200 */
[----:B------:R-:W-:-:S06]  /*a1c0*/  ISETP.GE.AND P6, PT, R156, R183, PT ;  /* 0x000000b79c00720c */ /* 0x000fcc0003fc6270 */
[----:B-1----:R-:W-:Y:S01]  /*a1d0*/  HMMA.16816.F32 R144, R148, R12, R144 ;  /* 0x0000000c9490723c */ /* 0x002fe20000001890 */
[----:B------:R-:W1:Y:S06]  /*a1e0*/  I2F R13, R156 ;  /* 0x0000009c000d7306 */ /* 0x000e6c0000201400 */
[----:B------:R-:W-:Y:S01]  /*a1f0*/  IADD3 R12, R166, 0x10, RZ ;  /* 0x00000010a60c7810 */ /* 0x000fe20007ffe0ff */
[----:B----4-:R-:W-:Y:S03]  /*a200*/  HMMA.16816.F32 R136, R152, R16, R136 ;  /* 0x000000109888723c */ /* 0x010fe60000001888 */
[----:B------:R-:W3:Y:S01]  /*a210*/  I2F R159, R12 ;  /* 0x0000000c009f7306 */ /* 0x000ee20000201400 */
[----:B------:R-:W-:-:S03]  /*a220*/  ISETP.GE.AND P4, PT, R12, R184, PT ;  /* 0x000000b80c00720c */ /* 0x000fc60003f86270 */
[----:B------:R-:W-:Y:S01]  /*a230*/  IADD3 R16, R166, 0x19, RZ ;  /* 0x00000019a6107810 */ /* 0x000fe20007ffe0ff */
[----:B------:R-:W-:Y:S01]  /*a240*/  HMMA.16816.F32 R140, R148, R14, R140 ;  /* 0x0000000e948c723c */ /* 0x000fe2000000188c */
[CC--:B-1----:R-:W-:Y:S02]  /*a250*/  FFMA.FTZ R5, R0.reuse, R13.reuse, R5 ;  /* 0x0000000d00057223 */ /* 0x0c2fe40000010005 */
[----:B------:R-:W-:Y:S02]  /*a260*/  FFMA.FTZ R7, R0, R13, R7 ;  /* 0x0000000d00077223 */ /* 0x000fe40000010007 */
[----:B------:R1:W4:Y:S01]  /*a270*/  I2F R13, R4 ;  /* 0x00000004000d7306 */ /* 0x0003220000201400 */
[----:B------:R-:W-:Y:S02]  /*a280*/  FSEL R186, R5, -INF , !P5 ;  /* 0xff80000005ba7808 */ /* 0x000fe40006800000 */
[----:B------:R-:W-:Y:S01]  /*a290*/  ISETP.GE.AND P5, PT, R12, R183, PT ;  /* 0x000000b70c00720c */ /* 0x000fe20003fa6270 */
[----:B------:R-:W-:Y:S01]  /*a2a0*/  HMMA.16816.F32 R64, R152, R18, R64 ;  /* 0x000000129840723c */ /* 0x000fe20000001840 */
[----:B------:R-:W-:Y:S01]  /*a2b0*/  FSEL R178, R7, -INF , !P6 ;  /* 0xff80000007b27808 */ /* 0x000fe20007000000 */
[----:B---3--:R-:W-:Y:S01]  /*a2c0*/  FFMA.FTZ R144, R0, R159, R144 ;  /* 0x0000009f00907223 */ /* 0x008fe20000010090 */
[----:B------:R-:W-:-:S02]  /*a2d0*/  IADD3 R12, R166, 0x18, RZ ;  /* 0x00000018a60c7810 */ /* 0x000fc40007ffe0ff */
[-C--:B------:R-:W-:Y:S02]  /*a2e0*/  ISETP.GE.AND P6, PT, R4, R184.reuse, PT ;  /* 0x000000b80400720c */ /* 0x080fe40003fc6270 */
[----:B------:R-:W3:Y:S01]  /*a2f0*/  I2F R17, R12 ;  /* 0x0000000c00117306 */ /* 0x000ee20000201400 */
[----:B------:R-:W-:Y:S01]  /*a300*/  FSEL R164, R144, -INF , !P4 ;  /* 0xff80000090a47808 */ /* 0x000fe20006000000 */
[----:B------:R-:W-:Y:S01]  /*a310*/  FFMA.FTZ R144, R0, R159, R146 ;  /* 0x0000009f00907223 */ /* 0x000fe20000010092 */
[----:B------:R-:W-:Y:S01]  /*a320*/  ISETP.GE.AND P4, PT, R4, R183, PT ;  /* 0x000000b70400720c */ /* 0x000fe20003f86270 */
[----:B--2---:R-:W-:Y:S01]  /*a330*/  HMMA.16816.F32 R136, R148, R20, R136 ;  /* 0x000000149488723c */ /* 0x004fe20000001888 */
[----:B-1----:R-:W1:Y:S01]  /*a340*/  LDSM.16.M88.4 R4, [R201+0x5800] ;  /* 0x00580000c904783b */ /* 0x002e620000000200 */
[-C--:B----4-:R-:W-:Y:S01]  /*a350*/  FFMA.FTZ R145, R0, R13.reuse, R145 ;  /* 0x0000000d00917223 */ /* 0x090fe20000010091 */
[----:B------:R-:W-:Y:S01]  /*a360*/  IADD3 R18, R166, 0x20, RZ ;  /* 0x00000020a6127810 */ /* 0x000fe20007ffe0ff */
[----:B------:R-:W2:Y:S01]  /*a370*/  I2F R20, R16 ;  /* 0x0000001000147306 */ /* 0x000ea20000201400 */
[----:B------:R-:W-:Y:S01]  /*a380*/  FSEL R144, R144, -INF , !P5 ;  /* 0xff80000090907808 */ /* 0x000fe20006800000 */
[----:B------:R-:W-:Y:S01]  /*a390*/  FFMA.FTZ R147, R0, R13, R147 ;  /* 0x0000000d00937223 */ /* 0x000fe20000010093 */
[----:B------:R-:W-:Y:S01]  /*a3a0*/  FSEL R162, R145, -INF , !P6 ;  /* 0xff80000091a27808 */ /* 0x000fe20007000000 */
[----:B------:R-:W-:Y:S01]  /*a3b0*/  HMMA.16816.F32 R60, R152, R56, R60 ;  /* 0x00000038983c723c */ /* 0x000fe2000000183c */
[----:B------:R-:W-:-:S02]  /*a3c0*/  ISETP.GE.AND P5, PT, R12, R184, PT ;  /* 0x000000b80c00720c */ /* 0x000fc40003fa6270 */
[----:B------:R-:W-:Y:S01]  /*a3d0*/  ISETP.GE.AND P6, PT, R12, R183, PT ;  /* 0x000000b70c00720c */ /* 0x000fe20003fc6270 */
[CC--:B---3--:R-:W-:Y:S01]  /*a3e0*/  FFMA.FTZ R140, R0.reuse, R17.reuse, R140 ;  /* 0x00000011008c7223 */ /* 0x0c8fe2000001008c */
[----:B------:R-:W3:Y:S01]  /*a3f0*/  LDSM.16.M88.4 R12, [R199+0xa000] ;  /* 0x00a00000c70c783b */ /* 0x000ee20000000200 */
[----:B------:R-:W4:Y:S01]  /*a400*/  I2F R19, R18 ;  /* 0x0000001200137306 */ /* 0x000f220000201400 */
[----:B------:R-:W-:Y:S01]  /*a410*/  FSEL R156, R147, -INF , !P4 ;  /* 0xff800000939c7808 */ /* 0x000fe20006000000 */
[----:B------:R-:W-:Y:S01]  /*a420*/  FFMA.FTZ R142, R0, R17, R142 ;  /* 0x00000011008e7223 */ /* 0x000fe2000001008e */
[----:B------:R-:W-:Y:S01]  /*a430*/  FSEL R160, R140, -INF , !P5 ;  /* 0xff8000008ca07808 */ /* 0x000fe20006800000 */
[----:B------:R-:W-:Y:S01]  /*a440*/  HMMA.16816.F32 R64, R148, R22, R64 ;  /* 0x000000169440723c */ /* 0x000fe20000001840 */
[----:B------:R-:W-:Y:S01]  /*a450*/  ISETP.GE.AND P4, PT, R16, R184, PT ;  /* 0x000000b81000720c */ /* 0x000fe20003f86270 */
[-C--:B--2---:R-:W-:Y:S01]  /*a460*/  FFMA.FTZ R141, R0, R20.reuse, R141 ;  /* 0x00000014008d7223 */ /* 0x084fe2000001008d */
[----:B------:R-:W-:Y:S01]  /*a470*/  ISETP.GE.AND P5, PT, R16, R183, PT ;  /* 0x000000b71000720c */ /* 0x000fe20003fa6270 */
[----:B------:R-:W-:Y:S01]  /*a480*/  FFMA.FTZ R143, R0, R20, R143 ;  /* 0x00000014008f7223 */ /* 0x000fe2000001008f */
[----:B------:R-:W-:-:S02]  /*a490*/  IADD3 R16, R166, 0x21, RZ ;  /* 0x00000021a6107810 */ /* 0x000fc40007ffe0ff */
[----:B------:R-:W-:Y:S01]  /*a4a0*/  IADD3 R20, R166, 0x28, RZ ;  /* 0x00000028a6147810 */ /* 0x000fe20007ffe0ff */
[----:B------:R-:W-:Y:S01]  /*a4b0*/  HMMA.16816.F32 R168, R152, R58, R168 ;  /* 0x0000003a98a8723c */ /* 0x000fe200000018a8 */
[----:B------:R-:W2:Y:S01]  /*a4c0*/  I2F R21, R16 ;  /* 0x0000001000157306 */ /* 0x000ea20000201400 */
[----:B------:R-:W-:Y:S01]  /*a4d0*/  FSEL R146, R142, -INF , !P6 ;  /* 0xff8000008e927808 */ /* 0x000fe20007000000 */
[-C--:B----4-:R-:W-:Y:S01]  /*a4e0*/  FFMA.FTZ R136, R0, R19.reuse, R136 ;  /* 0x0000001300887223 */ /* 0x090fe20000010088 */
[----:B------:R-:W-:Y:S01]  /*a4f0*/  ISETP.GE.AND P6, PT, R18, R184, PT ;  /* 0x000000b81200720c */ /* 0x000fe20003fc6270 */
[----:B------:R-:W-:Y:S01]  /*a500*/  FFMA.FTZ R138, R0, R19, R138 ;  /* 0x00000013008a7223 */ /* 0x000fe2000001008a */
[----:B------:R-:W-:-:S03]  /*a510*/  FSEL R158, R141, -INF , !P4 ;  /* 0xff8000008d9e7808 */ /* 0x000fc60006000000 */
[----:B------:R-:W4:Y:S01]  /*a520*/  I2F R57, R20 ;  /* 0x0000001400397306 */ /* 0x000f220000201400 */
[----:B------:R-:W-:Y:S02]  /*a530*/  FSEL R142, R143, -INF , !P5 ;  /* 0xff8000008f8e7808 */ /* 0x000fe40006800000 */
[----:B------:R-:W-:Y:S02]  /*a540*/  FSEL R251, R136, -INF , !P6 ;  /* 0xff80000088fb7808 */ /* 0x000fe40007000000 */
[----:B------:R-:W-:Y:S01]  /*a550*/  ISETP.GE.AND P4, PT, R18, R183, PT ;  /* 0x000000b71200720c */ /* 0x000fe20003f86270 */
[----:B-1----:R-:W-:Y:S01]  /*a560*/  HMMA.16816.F32 R60, R148, R4, R60 ;  /* 0x00000004943c723c */ /* 0x002fe2000000183c */
[----:B------:R-:W-:Y:S01]  /*a570*/  ISETP.GE.AND P5, PT, R16, R184, PT ;  /* 0x000000b81000720c */ /* 0x000fe20003fa6270 */
[----:B--2---:R-:W-:Y:S01]  /*a580*/  FFMA.FTZ R136, R0, R21, R137 ;  /* 0x0000001500887223 */ /* 0x004fe20000010089 */
[----:B------:R-:W-:Y:S01]  /*a590*/  ISETP.GE.AND P6, PT, R16, R183, PT ;  /* 0x000000b71000720c */ /* 0x000fe20003fc6270 */
[----:B------:R-:W-:Y:S01]  /*a5a0*/  FFMA.FTZ R139, R0, R21, R139 ;  /* 0x00000015008b7223 */ /* 0x000fe2000001008b */
[----:B------:R-:W1:Y:S01]  /*a5b0*/  LDSM.16.M88.4 R16, [R201+0x6000] ;  /* 0x00600000c910783b */ /* 0x000e620000000200 */
[----:B------:R-:W-:-:S02]  /*a5c0*/  IADD3 R56, R166, 0x29, RZ ;  /* 0x00000029a6387810 */ /* 0x000fc40007ffe0ff */
[----:B------:R-:W-:Y:S01]  /*a5d0*/  FSEL R141, R138, -INF , !P4 ;  /* 0xff8000008a8d7808 */ /* 0x000fe20006000000 */
[----:B------:R-:W-:Y:S01]  /*a5e0*/  HMMA.16816.F32 R168, R148, R6, R168 ;  /* 0x0000000694a8723c */ /* 0x000fe200000018a8 */
[----:B------:R-:W-:Y:S01]  /*a5f0*/  FSEL R136, R136, -INF , !P5 ;  /* 0xff80000088887808 */ /* 0x000fe20006800000 */
[----:B------:R-:W2:Y:S01]  /*a600*/  I2F R58, R56 ;  /* 0x00000038003a7306 */ /* 0x000ea20000201400 */
[----:B------:R-:W-:Y:S01]  /*a610*/  ISETP.GE.AND P4, PT, R20, R184, PT ;  /* 0x000000b81400720c */ /* 0x000fe20003f86270 */
[----:B----4-:R-:W-:Y:S01]  /*a620*/  FFMA.FTZ R64, R0, R57, R64 ;  /* 0x0000003900407223 */ /* 0x010fe20000010040 */
[----:B------:R-:W-:Y:S01]  /*a630*/  ISETP.GE.AND P5, PT, R20, R183, PT ;  /* 0x000000b71400720c */ /* 0x000fe20003fa6270 */
[----:B------:R-:W-:Y:S01]  /*a640*/  FFMA.FTZ R66, R0, R57, R66 ;  /* 0x0000003900427223 */ /* 0x000fe20000010042 */
[----:B------:R-:W4:Y:S01]  /*a650*/  LDSM.16.M88.4 R20, [R199+0xa800] ;  /* 0x00a80000c714783b */ /* 0x000f220000000200 */
[----:B------:R-:W-:Y:S01]  /*a660*/  IADD3 R4, R166, 0x30, RZ ;  /* 0x00000030a6047810 */ /* 0x000fe20007ffe0ff */
[----:B---3--:R-:W-:Y:S01]  /*a670*/  HMMA.16816.F32 R52, R152, R12, R52 ;  /* 0x0000000c9834723c */ /* 0x008fe20000001834 */
[----:B------:R-:W-:-:S02]  /*a680*/  FSEL R249, R139, -INF , !P6 ;  /* 0xff8000008bf97808 */ /* 0x000fc40007000000 */
[----:B------:R-:W3:Y:S01]  /*a690*/  I2F R5, R4 ;  /* 0x0000000400057306 */ /* 0x000ee20000201400 */
[----:B------:R-:W-:Y:S02]  /*a6a0*/  FSEL R140, R64, -INF , !P4 ;  /* 0xff800000408c7808 */ /* 0x000fe40006000000 */
[C---:B------:R-:W-:Y:S02]  /*a6b0*/  ISETP.GE.AND P6, PT, R56.reuse, R184, PT ;  /* 0x000000b83800720c */ /* 0x040fe40003fc6270 */
[----:B------:R-:W-:Y:S01]  /*a6c0*/  ISETP.GE.AND P4, PT, R56, R183, PT ;  /* 0x000000b73800720c */ /* 0x000fe20003f86270 */
[-C--:B--2---:R-:W-:Y:S01]  /*a6d0*/  FFMA.FTZ R65, R0, R58.reuse, R65 ;  /* 0x0000003a00417223 */ /* 0x084fe20000010041 */
[----:B------:R-:W-:Y:S01]  /*a6e0*/  IADD3 R56, R166, 0x31, RZ ;  /* 0x00000031a6387810 */ /* 0x000fe20007ffe0ff */
[----:B------:R-:W-:Y:S01]  /*a6f0*/  FFMA.FTZ R67, R0, R58, R67 ;  /* 0x0000003a00437223 */ /* 0x000fe20000010043 */
[----:B------:R-:W-:Y:S01]  /*a700*/  IADD3 R12, R166, 0x38, RZ ;  /* 0x00000038a60c7810 */ /* 0x000fe20007ffe0ff */
[----:B------:R-:W-:Y:S01]  /*a710*/  HMMA.16816.F32 R48, R152, R14, R48 ;  /* 0x0000000e9830723c */ /* 0x000fe20000001830 */
[----:B------:R-:W2:Y:S01]  /*a720*/  I2F R13, R56 ;  /* 0x00000038000d7306 */ /* 0x000ea20000201400 */
[----:B------:R-:W-:-:S02]  /*a730*/  FSEL R247, R66, -INF , !P5 ;  /* 0xff80000042f77808 */ /* 0x000fc40006800000 */
[----:B------:R-:W-:Y:S02]  /*a740*/  FSEL R138, R65, -INF , !P6 ;  /* 0xff800000418a7808 */ /* 0x000fe40007000000 */
[-C--:B------:R-:W-:Y:S01]  /*a750*/  ISETP.GE.AND P5, PT, R4, R184.reuse, PT ;  /* 0x000000b80400720c */ /* 0x080fe20003fa6270 */
[----:B---3--:R-:W-:Y:S01]  /*a760*/  FFMA.FTZ R60, R0, R5, R60 ;  /* 0x00000005003c7223 */ /* 0x008fe2000001003c */
[----:B------:R-:W-:Y:S01]  /*a770*/  ISETP.GE.AND P6, PT, R4, R183, PT ;  /* 0x000000b70400720c */ /* 0x000fe20003fc6270 */
[----:B------:R-:W3:Y:S01]  /*a780*/  I2F R57, R12 ;  /* 0x0000000c00397306 */ /* 0x000ee20000201400 */
[----:B------:R-:W-:Y:S01]  /*a790*/  FFMA.FTZ R62, R0, R5, R62 ;  /* 0x00000005003e7223 */ /* 0x000fe2000001003e */
[----:B------:R-:W-:Y:S01]  /*a7a0*/  FSEL R143, R67, -INF , !P4 ;  /* 0xff800000438f7808 */ /* 0x000fe20006000000 */
[----:B------:R-:W5:Y:S01]  /*a7b0*/  LDSM.16.M88.4 R4, [R201+0x6800] ;  /* 0x00680000c904783b */ /* 0x000f620000000200 */
[----:B------:R-:W-:Y:S01]  /*a7c0*/  FSEL R241, R60, -INF , !P5 ;  /* 0xff8000003cf17808 */ /* 0x000fe20006800000 */
[----:B-1----:R-:W-:Y:S01]  /*a7d0*/  HMMA.16816.F32 R52, R148, R16, R52 ;  /* 0x000000109434723c */ /* 0x002fe20000001834 */
[----:B------:R-:W-:Y:S01]  /*a7e0*/  FSEL R179, R62, -INF , !P6 ;  /* 0xff8000003eb37808 */ /* 0x000fe20007000000 */
[-C--:B--2---:R-:W-:Y:S01]  /*a7f0*/  FFMA.FTZ R63, R0, R13.reuse, R63 ;  /* 0x0000000d003f7223 */ /* 0x084fe2000001003f */
[----:B------:R-:W-:Y:S01]  /*a800*/  ISETP.GE.AND P4, PT, R56, R184, PT ;  /* 0x000000b83800720c */ /* 0x000fe20003f86270 */
[----:B------:R-:W-:Y:S01]  /*a810*/  FFMA.FTZ R61, R0, R13, R61 ;  /* 0x0000000d003d7223 */ /* 0x000fe2000001003d */
[----:B------:R-:W-:-:S02]  /*a820*/  ISETP.GE.AND P5, PT, R56, R183, PT ;  /* 0x000000b73800720c */ /* 0x000fc40003fa6270 */
[-C--:B------:R-:W-:Y:S02]  /*a830*/  ISETP.GE.AND P6, PT, R12, R184.reuse, PT ;  /* 0x000000b80c00720c */ /* 0x080fe40003fc6270 */
[----:B------:R-:W-:Y:S01]  /*a840*/  IADD3 R56, R166, 0x39, RZ ;  /* 0x00000039a6387810 */ /* 0x000fe20007ffe0ff */
[-C--:B---3--:R-:W-:Y:S01]  /*a850*/  FFMA.FTZ R168, R0, R57.reuse, R168 ;  /* 0x0000003900a87223 */ /* 0x088fe200000100a8 */
[----:B------:R-:W-:Y:S01]  /*a860*/  IADD3 R16, R166, 0x40, RZ ;  /* 0x00000040a6107810 */ /* 0x000fe20007ffe0ff */
[----:B----4-:R-:W-:Y:S01]  /*a870*/  HMMA.16816.F32 R44, R152, R20, R44 ;  /* 0x00000014982c723c */ /* 0x010fe2000000182c */
[----:B------:R-:W-:Y:S01]  /*a880*/  FSEL R239, R63, -INF , !P5 ;  /* 0xff8000003fef7808 */ /* 0x000fe20006800000 */
[----:B------:R1:W2:Y:S01]  /*a890*/  I2F R58, R56 ;  /* 0x00000038003a7306 */ /* 0x0002a20000201400 */
[----:B------:R-:W-:Y:S01]  /*a8a0*/  FSEL R245, R168, -INF , !P6 ;  /* 0xff800000a8f57808 */ /* 0x000fe20007000000 */
[----:B------:R-:W-:Y:S01]  /*a8b0*/  FFMA.FTZ R170, R0, R57, R170 ;  /* 0x0000003900aa7223 */ /* 0x000fe200000100aa */
[----:B------:R-:W-:-:S02]  /*a8c0*/  ISETP.GE.AND P5, PT, R56, R184, PT ;  /* 0x000000b83800720c */ /* 0x000fc40003fa6270 */
[-C--:B------:R-:W-:Y:S01]  /*a8d0*/  ISETP.GE.AND P6, PT, R56, R183.reuse, PT ;  /* 0x000000b73800720c */ /* 0x080fe20003fc6270 */
[----:B------:R-:W-:Y:S01]  /*a8e0*/  HMMA.16816.F32 R48, R148, R18, R48 ;  /* 0x000000129430723c */ /* 0x000fe20000001830 */
[----:B------:R-:W-:Y:S01]  /*a8f0*/  FSEL R159, R61, -INF , !P4 ;  /* 0xff8000003d9f7808 */ /* 0x000fe20006000000 */
[----:B------:R-:W3:Y:S01]  /*a900*/  I2F R17, R16 ;  /* 0x0000001000117306 */ /* 0x000ee20000201400 */
[----:B------:R-:W-:Y:S02]  /*a910*/  ISETP.GE.AND P4, PT, R12, R183, PT ;  /* 0x000000b70c00720c */ /* 0x000fe40003f86270 */
[----:B------:R-:W4:Y:S01]  /*a920*/  LDSM.16.M88.4 R12, [R199+0xb000] ;  /* 0x00b00000c70c783b */ /* 0x000f220000000200 */
[----:B------:R-:W-:Y:S02]  /*a930*/  IADD3 R20, R166, 0x48, RZ ;  /* 0x00000048a6147810 */ /* 0x000fe40007ffe0ff */
[----:B------:R-:W-:Y:S01]  /*a940*/  FSEL R237, R170, -INF , !P4 ;  /* 0xff800000aaed7808 */ /* 0x000fe20006000000 */
[----:B------:R-:W-:Y:S01]  /*a950*/  HMMA.16816.F32 R40, R152, R22, R40 ;  /* 0x000000169828723c */ /* 0x000fe20000001828 */
[----:B-1----:R-:W-:Y:S01]  /*a960*/  IADD3 R56, R166, 0x41, RZ ;  /* 0x00000041a6387810 */ /* 0x002fe20007ffe0ff */
[----:B--2---:R-:W-:Y:S01]  /*a970*/  FFMA.FTZ R169, R0, R58, R169 ;  /* 0x0000003a00a97223 */ /* 0x004fe200000100a9 */
[----:B------:R-:W-:Y:S01]  /*a980*/  ISETP.GE.AND P4, PT, R16, R184, PT ;  /* 0x000000b81000720c */ /* 0x000fe20003f86270 */
[C---:B------:R-:W-:Y:S01]  /*a990*/  FFMA.FTZ R171, R0.reuse, R58, R171 ;  /* 0x0000003a00ab7223 */ /* 0x040fe200000100ab */
[----:B------:R-:W1:Y:S02]  /*a9a0*/  I2F R21, R56 ;  /* 0x0000003800157306 */ /* 0x000e640000201400 */
[----:B------:R-:W-:Y:S01]  /*a9b0*/  FSEL R243, R169, -INF , !P5 ;  /* 0xff800000a9f37808 */ /* 0x000fe20006800000 */
[----:B-----5:R-:W-:Y:S01]  /*a9c0*/  HMMA.16816.F32 R44, R148, R4, R44 ;  /* 0x00000004942c723c */ /* 0x020fe2000000182c */
[CC--:B---3--:R-:W-:Y:S01]  /*a9d0*/  FFMA.FTZ R52, R0.reuse, R17.reuse, R52 ;  /* 0x0000001100347223 */ /* 0x0c8fe20000010034 */
[----:B------:R-:W-:Y:S01]  /*a9e0*/  FSEL R235, R171, -INF , !P6 ;  /* 0xff800000abeb7808 */ /* 0x000fe20007000000 */
[----:B------:R-:W-:Y:S01]  /*a9f0*/  FFMA.FTZ R54, R0, R17, R54 ;  /* 0x0000001100367223 */ /* 0x000fe20000010036 */
[----:B------:R-:W-:Y:S01]  /*aa00*/  ISETP.GE.AND P5, PT, R16, R183, PT ;  /* 0x000000b71000720c */ /* 0x000fe20003fa6270 */
[----:B------:R-:W2:Y:S01]  /*aa10*/  I2F R57, R20 ;  /* 0x0000001400397306 */ /* 0x000ea20000201400 */
[----:B------:R-:W-:Y:S01]  /*aa20*/  ISETP.GE.AND P6, PT, R56, R184, PT ;  /* 0x000000b83800720c */ /* 0x000fe20003fc6270 */
[----:B------:R-:W3:Y:S01]  /*aa30*/  LDSM.16.M88.4 R16, [R201+0x7000] ;  /* 0x00700000c910783b */ /* 0x000ee20000000200 */
[----:B------:R-:W-:-:S02]  /*aa40*/  FSEL R193, R52, -INF , !P4 ;  /* 0xff80000034c17808 */ /* 0x000fc40006000000 */
[----:B------:R-:W-:Y:S02]  /*aa50*/  IADD3 R52, R166, 0x49, RZ ;  /* 0x00000049a6347810 */ /* 0x000fe40007ffe0ff */
[----:B------:R-:W-:Y:S01]  /*aa60*/  FSEL R189, R54, -INF , !P5 ;  /* 0xff80000036bd7808 */ /* 0x000fe20006800000 */
[-C--:B-1----:R-:W-:Y:S01]  /*aa70*/  FFMA.FTZ R53, R0, R21.reuse, R53 ;  /* 0x0000001500357223 */ /* 0x082fe20000010035 */
[-C--:B------:R-:W-:Y:S01]  /*aa80*/  ISETP.GE.AND P5, PT, R20, R184.reuse, PT ;  /* 0x000000b81400720c */ /* 0x080fe20003fa6270 */
[----:B------:R-:W-:Y:S01]  /*aa90*/  FFMA.FTZ R55, R0, R21, R55 ;  /* 0x0000001500377223 */ /* 0x000fe20000010037 */
[----:B------:R-:W1:Y:S01]  /*aaa0*/  I2F R4, R52 ;  /* 0x0000003400047306 */ /* 0x000e620000201400 */
[-C--:B------:R-:W-:Y:S01]  /*aab0*/  ISETP.GE.AND P4, PT, R56, R183.reuse, PT ;  /* 0x000000b73800720c */ /* 0x080fe20003f86270 */
[----:B------:R-:W-:Y:S01]  /*aac0*/  HMMA.16816.F32 R40, R148, R6, R40 ;  /* 0x000000069428723c */ /* 0x000fe20000001828 */
[----:B------:R-:W-:Y:S02]  /*aad0*/  FSEL R195, R53, -INF , !P6 ;  /* 0xff80000035c37808 */ /* 0x000fe40007000000 */
[----:B------:R-:W-:Y:S01]  /*aae0*/  ISETP.GE.AND P6, PT, R20, R183, PT ;  /* 0x000000b71400720c */ /* 0x000fe20003fc6270 */
[-C--:B--2---:R-:W-:Y:S01]  /*aaf0*/  FFMA.FTZ R50, R0, R57.reuse, R50 ;  /* 0x0000003900327223 */ /* 0x084fe20000010032 */
[----:B------:R-:W2:Y:S01]  /*ab00*/  LDSM.16.M88.4 R20, [R199+0xb800] ;  /* 0x00b80000c714783b */ /* 0x000ea20000000200 */
[----:B------:R-:W-:Y:S01]  /*ab10*/  IADD3 R5, R166, 0x50, RZ ;  /* 0x00000050a6057810 */ /* 0x000fe20007ffe0ff */
[----:B------:R-:W-:Y:S01]  /*ab20*/  FFMA.FTZ R48, R0, R57, R48 ;  /* 0x0000003900307223 */ /* 0x000fe20000010030 */
[----:B------:R-:W-:Y:S01]  /*ab30*/  FSEL R187, R55, -INF , !P4 ;  /* 0xff80000037bb7808 */ /* 0x000fe20006000000 */
[----:B----4-:R-:W-:Y:S01]  /*ab40*/  HMMA.16816.F32 R36, R152, R12, R36 ;  /* 0x0000000c9824723c */ /* 0x010fe20000001824 */
[----:B------:R4:W5:Y:S01]  /*ab50*/  I2F R13, R5 ;  /* 0x00000005000d7306 */ /* 0x0009620000201400 */
[----:B------:R-:W-:Y:S01]  /*ab60*/  ISETP.GE.AND P4, PT, R52, R184, PT ;  /* 0x000000b83400720c */ /* 0x000fe20003f86270 */
[-C--:B-1----:R-:W-:Y:S01]  /*ab70*/  FFMA.FTZ R223, R0, R4.reuse, R49 ;  /* 0x0000000400df7223 */ /* 0x082fe20000010031 */
[----:B------:R-:W-:Y:S01]  /*ab80*/  FSEL R185, R50, -INF , !P6 ;  /* 0xff80000032b97808 */ /* 0x000fe20007000000 */
[----:B------:R-:W-:Y:S01]  /*ab90*/  FFMA.FTZ R51, R0, R4, R51 ;  /* 0x0000000400337223 */ /* 0x000fe20000010033 */
[----:B------:R-:W-:-:S02]  /*aba0*/  ISETP.GE.AND P6, PT, R5, R184, PT ;  /* 0x000000b80500720c */ /* 0x000fc40003fc6270 */
[----:B------:R-:W-:Y:S01]  /*abb0*/  HMMA.16816.F32 R32, R152, R14, R32 ;  /* 0x0000000e9820723c */ /* 0x000fe20000001820 */
[----:B------:R-:W-:Y:S02]  /*abc0*/  FSEL R223, R223, -INF , !P4 ;  /* 0xff800000dfdf7808 */ /* 0x000fe40006000000 */
[----:B------:R-:W-:Y:S02]  /*abd0*/  ISETP.GE.AND P4, PT, R5, R183, PT ;  /* 0x000000b70500720c */ /* 0x000fe40003f86270 */
[----:B------:R-:W-:Y:S02]  /*abe0*/  IADD3 R12, R166, 0x51, RZ ;  /* 0x00000051a60c7810 */ /* 0x000fe40007ffe0ff */
[----:B------:R-:W-:Y:S01]  /*abf0*/  FSEL R229, R48, -INF , !P5 ;  /* 0xff80000030e57808 */ /* 0x000fe20006800000 */
[----:B----4-:R-:W1:Y:S01]  /*ac00*/  LDSM.16.M88.4 R4, [R201+0x7800] ;  /* 0x00780000c904783b */ /* 0x010e620000000200 */
[----:B-----5:R-:W-:Y:S01]  /*ac10*/  FFMA.FTZ R44, R0, R13, R44 ;  /* 0x0000000d002c7223 */ /* 0x020fe2000001002c */
[----:B------:R-:W-:Y:S01]  /*ac20*/  ISETP.GE.AND P5, PT, R52, R183, PT ;  /* 0x000000b73400720c */ /* 0x000fe20003fa6270 */
[----:B------:R-:W4:Y:S01]  /*ac30*/  I2F R49, R12 ;  /* 0x0000000c00317306 */ /* 0x000f220000201400 */
[----:B------:R-:W-:Y:S01]  /*ac40*/  IADD3 R48, R166, 0x58, RZ ;  /* 0x00000058a6307810 */ /* 0x000fe20007ffe0ff */
[----:B------:R-:W-:Y:S01]  /*ac50*/  FFMA.FTZ R46, R0, R13, R46 ;  /* 0x0000000d002e7223 */ /* 0x000fe2000001002e */
[----:B------:R-:W-:-:S02]  /*ac60*/  IADD3 R14, R166, 0x59, RZ ;  /* 0x00000059a60e7810 */ /* 0x000fc40007ffe0ff */
[----:B---3--:R-:W-:Y:S01]  /*ac70*/  HMMA.16816.F32 R36, R148, R16, R36 ;  /* 0x000000109424723c */ /* 0x008fe20000001824 */
[----:B------:R-:W-:Y:S01]  /*ac80*/  FSEL R191, R51, -INF , !P5 ;  /* 0xff80000033bf7808 */ /* 0x000fe20006800000 */
[----:B------:R-:W-:-:S04]  /*ac90*/  DEPBAR.LE SB0, 0x0 ;  /* 0x000080000000791a */ /* 0x000fc80000000000 */
[----:B------:R-:W3:Y:S01]  /*aca0*/  I2F R15, R48 ;  /* 0x00000030000f7306 */ /* 0x000ee20000201400 */
[----:B------:R-:W-:Y:S01]  /*acb0*/  FSEL R177, R44, -INF , !P6 ;  /* 0xff8000002cb17808 */ /* 0x000fe20007000000 */
[----:B------:R-:W-:Y:S01]  /*acc0*/  HMMA.16816.F32 R32, R148, R18, R32 ;  /* 0x000000129420723c */ /* 0x000fe20000001820 */
[C---:B------:R-:W-:Y:S02]  /*acd0*/  ISETP.GE.AND P5, PT, R12.reuse, R184, PT ;  /* 0x000000b80c00720c */ /* 0x040fe40003fa6270 */
[----:B------:R-:W-:Y:S01]  /*ace0*/  ISETP.GE.AND P6, PT, R12, R183, PT ;  /* 0x000000b70c00720c */ /* 0x000fe20003fc6270 */
[-C--:B----4-:R-:W-:Y:S01]  /*acf0*/  FFMA.FTZ R45, R0, R49.reuse, R45 ;  /* 0x00000031002d7223 */ /* 0x090fe2000001002d */
[----:B------:R-:W-:Y:S01]  /*ad00*/  IADD3 R16, R166, 0x60, RZ ;  /* 0x00000060a6107810 */ /* 0x000fe20007ffe0ff */
[----:B------:R-:W4:Y:S01]  /*ad10*/  I2F R12, R14 ;  /* 0x0000000e000c7306 */ /* 0x000f220000201400 */
[----:B------:R-:W-:Y:S01]  /*ad20*/  FFMA.FTZ R47, R0, R49, R47 ;  /* 0x00000031002f7223 */ /* 0x000fe2000001002f */
[----:B--2---:R-:W-:Y:S01]  /*ad30*/  HMMA.16816.F32 R28, R152, R20, R28 ;  /* 0x00000014981c723c */ /* 0x004fe2000000181c */
[----:B------:R-:W-:-:S02]  /*ad40*/  FSEL R167, R46, -INF , !P4 ;  /* 0xff8000002ea77808 */ /* 0x000fc40006000000 */
[----:B------:R-:W-:Y:S02]  /*ad50*/  ISETP.GE.AND P4, PT, R48, R184, PT ;  /* 0x000000b83000720c */ /* 0x000fe40003f86270 */
[----:B------:R-:W-:Y:S01]  /*ad60*/  FSEL R175, R45, -INF , !P5 ;  /* 0xff8000002daf7808 */ /* 0x000fe20006800000 */
[----:B------:R-:W2:Y:S01]  /*ad70*/  I2F R13, R16 ;  /* 0x00000010000d7306 */ /* 0x000ea20000201400 */
[CC--:B---3--:R-:W-:Y:S01]  /*ad80*/  FFMA.FTZ R40, R0.reuse, R15.reuse, R40 ;  /* 0x0000000f00287223 */ /* 0x0c8fe20000010028 */
[----:B------:R-:W-:Y:S01]  /*ad90*/  FSEL R165, R47, -INF , !P6 ;  /* 0xff8000002fa57808 */ /* 0x000fe20007000000 */
[----:B------:R-:W-:Y:S01]  /*ada0*/  FFMA.FTZ R42, R0, R15, R42 ;  /* 0x0000000f002a7223 */ /* 0x000fe2000001002a */
[----:B------:R-:W-:Y:S01]  /*adb0*/  ISETP.GE.AND P5, PT, R48, R183, PT ;  /* 0x000000b73000720c */ /* 0x000fe20003fa6270 */
[----:B------:R-:W-:Y:S01]  /*adc0*/  HMMA.16816.F32 R24, R152, R22, R24 ;  /* 0x000000169818723c */ /* 0x000fe20000001818 */
[----:B------:R-:W-:Y:S01]  /*add0*/  IADD3 R17, R166, 0x61, RZ ;  /* 0x00000061a6117810 */ /* 0x000fe20007ffe0ff */
[----:B----4-:R-:W-:Y:S01]  /*ade0*/  FFMA.FTZ R41, R0, R12, R41 ;  /* 0x0000000c00297223 */ /* 0x010fe20000010029 */
[----:B------:R-:W-:Y:S01]  /*adf0*/  ISETP.GE.AND P6, PT, R14, R184, PT ;  /* 0x000000b80e00720c */ /* 0x000fe20003fc6270 */
[----:B------:R-:W-:Y:S01]  /*ae00*/  FFMA.FTZ R43, R0, R12, R43 ;  /* 0x0000000c002b7223 */ /* 0x000fe2000001002b */
[----:B------:R-:W-:-:S02]  /*ae10*/  IADD3 R15, R166, 0x68, RZ ;  /* 0x00000068a60f7810 */ /* 0x000fc40007ffe0ff */
[----:B------:R-:W-:Y:S02]  /*ae20*/  FSEL R171, R40, -INF , !P4 ;  /* 0xff80000028ab7808 */ /* 0x000fe40006000000 */
[----:B------:R-:W-:Y:S01]  /*ae30*/  ISETP.GE.AND P4, PT, R14, R183, PT ;  /* 0x000000b70e00720c */ /* 0x000fe20003f86270 */
[----:B------:R-:W3:Y:S01]  /*ae40*/  I2F R19, R15 ;  /* 0x0000000f00137306 */ /* 0x000ee20000201400 */
[----:B------:R-:W-:Y:S02]  /*ae50*/  FSEL R163, R42, -INF , !P5 ;  /* 0xff8000002aa37808 */ /* 0x000fe40006800000 */
[----:B-1----:R-:W-:Y:S01]  /*ae60*/  HMMA.16816.F32 R28, R148, R4, R28 ;  /* 0x00000004941c723c */ /* 0x002fe2000000181c */
[----:B------:R-:W-:Y:S01]  /*ae70*/  FSEL R169, R41, -INF , !P6 ;  /* 0xff80000029a97808 */ /* 0x000fe20007000000 */
[-C--:B--2---:R-:W-:Y:S01]  /*ae80*/  FFMA.FTZ R36, R0, R13.reuse, R36 ;  /* 0x0000000d00247223 */ /* 0x084fe20000010024 */
[----:B------:R-:W-:Y:S01]  /*ae90*/  ISETP.GE.AND P5, PT, R16, R184, PT ;  /* 0x000000b81000720c */ /* 0x000fe20003fa6270 */
[----:B------:R-:W-:Y:S01]  /*aea0*/  FFMA.FTZ R38, R0, R13, R38 ;  /* 0x0000000d00267223 */ /* 0x000fe20000010026 */
[----:B------:R-:W-:Y:S01]  /*aeb0*/  ISETP.GE.AND P6, PT, R16, R183, PT ;  /* 0x000000b71000720c */ /* 0x000fe20003fc6270 */
[----:B------:R-:W1:Y:S01]  /*aec0*/  I2F R14, R17 ;  /* 0x00000011000e7306 */ /* 0x000e620000201400 */
[----:B------:R-:W-:-:S02]  /*aed0*/  IADD3 R16, R166, 0x69, RZ ;  /* 0x00000069a6107810 */ /* 0x000fc40007ffe0ff */
[C---:B------:R-:W-:Y:S02]  /*aee0*/  IADD3 R4, R166.reuse, 0x70, RZ ;  /* 0x00000070a6047810 */ /* 0x040fe40007ffe0ff */
[----:B------:R-:W-:Y:S01]  /*aef0*/  IADD3 R13, R166, 0x71, RZ ;  /* 0x00000071a60d7810 */ /* 0x000fe20007ffe0ff */
[----:B------:R-:W-:Y:S01]  /*af00*/  HMMA.16816.F32 R24, R148, R6, R24 ;  /* 0x000000069418723c */ /* 0x000fe20000001818 */
[----:B------:R-:W-:Y:S01]  /*af10*/  FSEL R161, R43, -INF , !P4 ;  /* 0xff8000002ba17808 */ /* 0x000fe20006000000 */
[----:B------:R-:W2:Y:S01]  /*af20*/  I2F R12, R16 ;  /* 0x00000010000c7306 */ /* 0x000ea20000201400 */
[----:B------:R-:W-:Y:S01]  /*af30*/  FSEL R157, R36, -INF , !P5 ;  /* 0xff800000249d7808 */ /* 0x000fe20006800000 */
[CC--:B---3--:R-:W-:Y:S01]  /*af40*/  FFMA.FTZ R32, R0.reuse, R19.reuse, R32 ;  /* 0x0000001300207223 */ /* 0x0c8fe20000010020 */
[C---:B------:R-:W-:Y:S01]  /*af50*/  ISETP.GE.AND P4, PT, R17.reuse, R184, PT ;  /* 0x000000b81100720c */ /* 0x040fe20003f86270 */
[----:B------:R-:W-:Y:S01]  /*af60*/  FFMA.FTZ R34, R0, R19, R34 ;  /* 0x0000001300227223 */ /* 0x000fe20000010022 */
[----:B------:R-:W-:-:S02]  /*af70*/  ISETP.GE.AND P5, PT, R17, R183, PT ;  /* 0x000000b71100720c */ /* 0x000fc40003fa6270 */
[----:B------:R-:W-:Y:S01]  /*af80*/  FSEL R147, R38, -INF , !P6 ;  /* 0xff80000026937808 */ /* 0x000fe20007000000 */
[----:B------:R-:W3:Y:S01]  /*af90*/  I2F R17, R4 ;  /* 0x0000000400117306 */ /* 0x000ee20000201400 */
[C---:B-1----:R-:W-:Y:S01]  /*afa0*/  FFMA.FTZ R37, R0.reuse, R14, R37 ;  /* 0x0000000e00257223 */ /* 0x042fe20000010025 */
[----:B------:R-:W-:Y:S01]  /*afb0*/  ISETP.GE.AND P6, PT, R15, R184, PT ;  /* 0x000000b80f00720c */ /* 0x000fe20003fc6270 */
[----:B------:R-:W-:Y:S01]  /*afc0*/  FFMA.FTZ R39, R0, R14, R39 ;  /* 0x0000000e00277223 */ /* 0x000fe20000010027 */
[----:B------:R-:W-:Y:S02]  /*afd0*/  IADD3 R6, R166, 0x78, RZ ;  /* 0x00000078a6067810 */ /* 0x000fe40007ffe0ff */
[----:B------:R-:W-:Y:S02]  /*afe0*/  FSEL R155, R37, -INF , !P4 ;  /* 0xff800000259b7808 */ /* 0x000fe40006000000 */
[----:B------:R-:W1:Y:S01]  /*aff0*/  I2F R5, R13 ;  /* 0x0000000d00057306 */ /* 0x000e620000201400 */
[----:B------:R-:W-:Y:S01]  /*b000*/  ISETP.GE.AND P4, PT, R15, R183, PT ;  /* 0x000000b70f00720c */ /* 0x000fe20003f86270 */
[CC--:B--2---:R-:W-:Y:S01]  /*b010*/  FFMA.FTZ R33, R0.reuse, R12.reuse, R33 ;  /* 0x0000000c00217223 */ /* 0x0c4fe20000010021 */
[----:B------:R-:W-:Y:S01]  /*b020*/  FSEL R145, R39, -INF , !P5 ;  /* 0xff80000027917808 */ /* 0x000fe20006800000 */
[----:B------:R-:W-:Y:S01]  /*b030*/  FFMA.FTZ R35, R0, R12, R35 ;  /* 0x0000000c00237223 */ /* 0x000fe20000010023 */
[----:B------:R-:W-:-:S02]  /*b040*/  FSEL R153, R32, -INF , !P6 ;  /* 0xff80000020997808 */ /* 0x000fc40007000000 */
[-C--:B------:R-:W-:Y:S01]  /*b050*/  ISETP.GE.AND P5, PT, R16, R184.reuse, PT ;  /* 0x000000b81000720c */ /* 0x080fe20003fa6270 */
[----:B---3--:R-:W-:Y:S01]  /*b060*/  FFMA.FTZ R28, R0, R17, R28 ;  /* 0x00000011001c7223 */ /* 0x008fe2000001001c */
[----:B------:R-:W-:Y:S01]  /*b070*/  BAR.SYNC.DEFER_BLOCKING 0x0 ;  /* 0x0000000000007b1d */ /* 0x000fe20000010000 */
[----:B------:R-:W-:Y:S01]  /*b080*/  ISETP.GE.AND P6, PT, R16, R183, PT ;  /* 0x000000b71000720c */ /* 0x000fe20003fc6270 */
[----:B------:R-:W-:Y:S01]  /*b090*/  FFMA.FTZ R30, R0, R17, R30 ;  /* 0x00000011001e7223 */ /* 0x000fe2000001001e */
[----:B------:R-:W-:Y:S02]  /*b0a0*/  FSEL R139, R34, -INF , !P4 ;  /* 0xff800000228b7808 */ /* 0x000fe40006000000 */
[----:B------:R-:W-:Y:S01]  /*b0b0*/  ISETP.GE.AND P4, PT, R4, R184, PT ;  /* 0x000000b80400720c */ /* 0x000fe20003f86270 */
[----:B------:R-:W2:Y:S01]  /*b0c0*/  I2F R7, R6 ;  /* 0x0000000600077306 */ /* 0x000ea20000201400 */
[----:B------:R-:W-:Y:S01]  /*b0d0*/  FSEL R149, R33, -INF , !P5 ;  /* 0xff80000021957808 */ /* 0x000fe20006800000 */
[CC--:B-1----:R-:W-:Y:S01]  /*b0e0*/  FFMA.FTZ R29, R0.reuse, R5.reuse, R29 ;  /* 0x00000005001d7223 */ /* 0x0c2fe2000001001d */
[----:B------:R-:W-:Y:S01]  /*b0f0*/  FSEL R137, R35, -INF , !P6 ;  /* 0xff80000023897808 */ /* 0x000fe20007000000 */
[----:B------:R-:W-:Y:S01]  /*b100*/  FFMA.FTZ R31, R0, R5, R31 ;  /* 0x00000005001f7223 */ /* 0x000fe2000001001f */
[----:B------:R-:W-:-:S02]  /*b110*/  ISETP.GE.AND P5, PT, R4, R183, PT ;  /* 0x000000b70400720c */ /* 0x000fc40003fa6270 */
[CC--:B------:R-:W-:Y:S02]  /*b120*/  ISETP.GE.AND P6, PT, R13.reuse, R184.reuse, PT ;  /* 0x000000b80d00720c */ /* 0x0c0fe40003fc6270 */
[----:B------:R-:W-:Y:S02]  /*b130*/  FSEL R63, R28, -INF , !P4 ;  /* 0xff8000001c3f7808 */ /* 0x000fe40006000000 */
[----:B------:R-:W-:Y:S02]  /*b140*/  ISETP.GE.AND P4, PT, R13, R183, PT ;  /* 0x000000b70d00720c */ /* 0x000fe40003f86270 */
[----:B------:R-:W-:Y:S01]  /*b150*/  FSEL R49, R30, -INF , !P5 ;  /* 0xff8000001e317808 */ /* 0x000fe20006800000 */
[----:B------:R-:W1:Y:S01]  /*b160*/  I2F R13, R166 ;  /* 0x000000a6000d7306 */ /* 0x000e620000201400 */
[----:B------:R-:W-:Y:S01]  /*b170*/  FSEL R59, R29, -INF , !P6 ;  /* 0xff8000001d3b7808 */ /* 0x000fe20007000000 */
[-C--:B--2---:R-:W-:Y:S01]  /*b180*/  FFMA.FTZ R24, R0, R7.reuse, R24 ;  /* 0x0000000700187223 */ /* 0x084fe20000010018 */
[----:B------:R-:W-:Y:S01]  /*b190*/  ISETP.GE.AND P5, PT, R6, R184, PT ;  /* 0x000000b80600720c */ /* 0x000fe20003fa6270 */
[----:B------:R-:W-:Y:S01]  /*b1a0*/  FFMA.FTZ R26, R0, R7, R26 ;  /* 0x00000007001a7223 */ /* 0x000fe2000001001a */
[----:B------:R-:W-:-:S02]  /*b1b0*/  ISETP.GE.AND P6, PT, R6, R183, PT ;  /* 0x000000b70600720c */ /* 0x000fc40003fc6270 */
[C---:B------:R-:W-:Y:S02]  /*b1c0*/  IADD3 R6, R166.reuse, 0x79, RZ ;  /* 0x00000079a6067810 */ /* 0x040fe40007ffe0ff */
[----:B------:R-:W-:Y:S02]  /*b1d0*/  FSEL R42, R31, -INF , !P4 ;  /* 0xff8000001f2a7808 */ /* 0x000fe40006000000 */
[----:B------:R-:W2:Y:S01]  /*b1e0*/  I2F R5, R6 ;  /* 0x0000000600057306 */ /* 0x000ea20000201400 */
[----:B------:R-:W-:Y:S02]  /*b1f0*/  ISETP.GE.AND P4, PT, R166, R184, PT ;  /* 0x000000b8a600720c */ /* 0x000fe40003f86270 */
[----:B------:R-:W-:Y:S01]  /*b200*/  FSEL R56, R24, -INF , !P5 ;  /* 0xff80000018387808 */ /* 0x000fe20006800000 */
[-C--:B-1----:R-:W-:Y:S01]  /*b210*/  FFMA.FTZ R4, R0, R13.reuse, R8 ;  /* 0x0000000d00047223 */ /* 0x082fe20000010008 */
[----:B------:R-:W-:Y:S01]  /*b220*/  FSEL R43, R26, -INF , !P6 ;  /* 0xff8000001a2b7808 */ /* 0x000fe20007000000 */
[----:B------:R-:W-:Y:S01]  /*b230*/  FFMA.FTZ R10, R0, R13, R10 ;  /* 0x0000000d000a7223 */ /* 0x000fe2000001000a */
[----:B------:R-:W-:-:S02]  /*b240*/  ISETP.GE.AND P5, PT, R166, R183, PT ;  /* 0x000000b7a600720c */ /* 0x000fc40003fa6270 */
[----:B------:R-:W-:Y:S02]  /*b250*/  FSEL R4, R4, -INF , !P4 ;  /* 0xff80000004047808 */ /* 0x000fe40006000000 */
[C---:B------:R-:W-:Y:S02]  /*b260*/  ISETP.GE.AND P6, PT, R6.reuse, R184, PT ;  /* 0x000000b80600720c */ /* 0x040fe40003fc6270 */
[----:B------:R-:W-:Y:S01]  /*b270*/  ISETP.GE.AND P4, PT, R6, R183, PT ;  /* 0x000000b70600720c */ /* 0x000fe20003f86270 */
[-C--:B--2---:R-:W-:Y:S01]  /*b280*/  FFMA.FTZ R25, R0, R5.reuse, R25 ;  /* 0x0000000500197223 */ /* 0x084fe20000010019 */
[----:B------:R-:W-:Y:S01]  /*b290*/  FSEL R3, R10, -INF , !P5 ;  /* 0xff8000000a037808 */ /* 0x000fe20006800000 */
[----:B------:R-:W-:-:S03]  /*b2a0*/  FFMA.FTZ R27, R0, R5, R27 ;  /* 0x00000005001b7223 */ /* 0x000fc6000001001b */
        /* <DEDUP_REMOVED lines=63> */
.L_x_2457:
[----:B------:R-:W-:-:S04]  /*b6a0*/  LEA R10, -R134, RZ, 0x7 ;  /* 0x000000ff860a7211 */ /* 0x000fc800078e39ff */
[----:B------:R-:W-:Y:S02]  /*b6b0*/  SHF.R.S32.HI R8, RZ, 0x1f, R10 ;  /* 0x0000001fff087819 */ /* 0x000fe4000001140a */
.L_x_2458:
        /* <DEDUP_REMOVED lines=144> */
.L_x_2460:
[----:B------:R-:W-:Y:S05]  /*bfc0*/  BSYNC B0 ;  /* 0x0000000000007941 */ /* 0x000fea0003800000 */
.L_x_2459:
[----:B------:R-:W0:Y:S01]  /*bfd0*/  LDGDEPBAR ;  /* 0x00000000000079af */ /* 0x000e220000000000 */
[----:B------:R-:W-:-:S04]  /*bfe0*/  LEA R232, P1, R10, R232, 0x1 ;  /* 0x000000e80ae87211 */ /* 0x000fc800078208ff */
[----:B------:R-:W-:Y:S02]  /*bff0*/  LEA.HI.X R231, R10, R231, R8, 0x1, P1 ;  /* 0x000000e70ae77211 */ /* 0x000fe400008f0c08 */
.L_x_2456:
[----:B------:R-:W-:Y:S01]  /*c000*/  FMNMX.FTZ R2, R133, R4, !PT ;  /* 0x0000000485027209 */ /* 0x000fe20007810000 */
[----:B-1----:R-:W-:Y:S03]  /*c010*/  LDSM.16.MT88.4 R12, [R200+0xc000] ;  /* 0x00c00000c80c783b */ /* 0x002fe60000004200 */
        /* <DEDUP_REMOVED lines=69> */
[----:B------:R-:W-:-:S05]  /*c470*/  FMNMX.FTZ R7, R48, R7, !PT ;  /* 0x0000000730077209 */ /* 0x000fca0007810000 */
[----:B------:R-:W2:Y:S01]  /*c480*/  SHFL.BFLY PT, R2, R7, 0x2, 0x1f ;  /* 0x0c401f0007027f89 */ /* 0x000ea200000e0000 */
[----:B-1----:R-:W-:-:S05]  /*c490*/  FMNMX.FTZ R5, R6, R5, !PT ;  /* 0x0000000506057209 */ /* 0x002fca0007810000 */
[----:B------:R-:W1:Y:S01]  /*c4a0*/  SHFL.BFLY PT, R34, R5, 0x1, 0x1f ;  /* 0x0c201f0005227f89 */ /* 0x000e6200000e0000 */
[----:B--2---:R-:W-:-:S05]  /*c4b0*/  FMNMX.FTZ R2, R7, R2, !PT ;  /* 0x0000000207027209 */ /* 0x004fca0007810000 */
[----:B------:R-:W2:Y:S01]  /*c4c0*/  SHFL.BFLY PT, R33, R2, 0x1, 0x1f ;  /* 0x0c201f0002217f89 */ /* 0x000ea200000e0000 */
[----:B-1----:R-:W-:-:S04]  /*c4d0*/  FMNMX.FTZ R34, R5, R34, !PT ;  /* 0x0000002205227209 */ /* 0x002fc80007810000 */
[C---:B------:R-:W-:Y:S01]  /*c4e0*/  FSETP.NEU.FTZ.AND P2, PT, R34.reuse, -INF , PT ;  /* 0xff8000002200780b */ /* 0x040fe20003f5d000 */
[----:B------:R-:W-:Y:S01]  /*c4f0*/  FMUL.FTZ R62, R34, c[0x0][0x23c] ;  /* 0x00008f00223e7a20 */ /* 0x000fe20000410000 */
[----:B--2---:R-:W-:-:S04]  /*c500*/  FMNMX.FTZ R33, R2, R33, !PT ;  /* 0x0000002102217209 */ /* 0x004fc80007810000 */
[C---:B------:R-:W-:Y:S01]  /*c510*/  FSETP.NEU.FTZ.AND P1, PT, R33.reuse, -INF , PT ;  /* 0xff8000002100780b */ /* 0x040fe20003f3d000 */
[C---:B------:R-:W-:Y:S01]  /*c520*/  FMUL.FTZ R50, R33.reuse, c[0x0][0x23c] ;  /* 0x00008f0021327a20 */ /* 0x040fe20000410000 */
[----:B------:R-:W-:Y:S02]  /*c530*/  FSEL R62, R62, RZ, P2 ;  /* 0x000000ff3e3e7208 */ /* 0x000fe40001000000 */
[----:B------:R-:W-:Y:S02]  /*c540*/  FSEL R5, R33, RZ, P1 ;  /* 0x000000ff21057208 */ /* 0x000fe40000800000 */
[----:B------:R-:W-:Y:S01]  /*c550*/  FSEL R50, R50, RZ, P1 ;  /* 0x000000ff32327208 */ /* 0x000fe20000800000 */
[--C-:B------:R-:W-:Y:S02]  /*c560*/  FFMA.FTZ R31, R9, c[0x0][0x23c], -R62.reuse ;  /* 0x00008f00091f7a23 */ /* 0x100fe4000001083e */
[----:B------:R-:W-:Y:S01]  /*c570*/  FFMA.FTZ R32, R4, c[0x0][0x23c], -R62 ;  /* 0x00008f0004207a23 */ /* 0x000fe2000001083e */
[----:B------:R-:W-:Y:S01]  /*c580*/  FSEL R4, R34, RZ, P2 ;  /* 0x000000ff22047208 */ /* 0x000fe20001000000 */
[----:B------:R-:W-:-:S02]  /*c590*/  FFMA.FTZ R28, R3, c[0x0][0x23c], -R50 ;  /* 0x00008f00031c7a23 */ /* 0x000fc40000010832 */
[----:B------:R-:W-:Y:S01]  /*c5a0*/  FFMA.FTZ R3, R11, c[0x0][0x23c], -R50 ;  /* 0x00008f000b037a23 */ /* 0x000fe20000010832 */
[----:B------:R-:W-:Y:S01]  /*c5b0*/  MUFU.EX2 R31, R31 ;  /* 0x0000001f001f7308 */ /* 0x000fe20000000800 */
[----:B------:R-:W1:Y:S01]  /*c5c0*/  LDSM.16.MT88.4 R8, [R198+0xc000] ;  /* 0x00c00000c608783b */ /* 0x000e620000004200 */
[----:B------:R-:W-:Y:S02]  /*c5d0*/  FADD.FTZ R4, R133, -R4 ;  /* 0x8000000485047221 */ /* 0x000fe40000010000 */
[----:B------:R-:W-:Y:S02]  /*c5e0*/  FADD.FTZ R5, R132, -R5 ;  /* 0x8000000584057221 */ /* 0x000fe40000010000 */
[--C-:B------:R-:W-:Y:S02]  /*c5f0*/  FFMA.FTZ R30, R174, c[0x0][0x23c], -R62.reuse ;  /* 0x00008f00ae1e7a23 */ /* 0x100fe4000001083e */
[----:B------:R-:W-:Y:S01]  /*c600*/  FFMA.FTZ R29, R186, c[0x0][0x23c], -R62 ;  /* 0x00008f00ba1d7a23 */ /* 0x000fe2000001083e */
[----:B------:R-:W2:Y:S01]  /*c610*/  MUFU.EX2 R32, R32 ;  /* 0x0000002000207308 */ /* 0x000ea20000000800 */
[----:B------:R-:W-:-:S02]  /*c620*/  FFMA.FTZ R2, R176, c[0x0][0x23c], -R50 ;  /* 0x00008f00b0027a23 */ /* 0x000fc40000010832 */
[----:B------:R-:W-:Y:S02]  /*c630*/  FFMA.FTZ R35, R178, c[0x0][0x23c], -R50 ;  /* 0x00008f00b2237a23 */ /* 0x000fe40000010832 */
[----:B------:R-:W-:Y:S02]  /*c640*/  FMUL.FTZ R41, R4, c[0x0][0x23c] ;  /* 0x00008f0004297a20 */ /* 0x000fe40000410000 */
[----:B------:R-:W-:Y:S01]  /*c650*/  FMUL.FTZ R40, R5, c[0x0][0x23c] ;  /* 0x00008f0005287a20 */ /* 0x000fe20000410000 */
[----:B------:R-:W-:Y:S01]  /*c660*/  MUFU.EX2 R30, R30 ;  /* 0x0000001e001e7308 */ /* 0x000fe20000000800 */
[--C-:B------:R-:W-:Y:S02]  /*c670*/  FFMA.FTZ R51, R164, c[0x0][0x23c], -R62.reuse ;  /* 0x00008f00a4337a23 */ /* 0x100fe4000001083e */
[--C-:B------:R-:W-:Y:S02]  /*c680*/  FFMA.FTZ R60, R162, c[0x0][0x23c], -R62.reuse ;  /* 0x00008f00a23c7a23 */ /* 0x100fe4000001083e */
[----:B------:R-:W-:-:S02]  /*c690*/  FFMA.FTZ R58, R160, c[0x0][0x23c], -R62 ;  /* 0x00008f00a03a7a23 */ /* 0x000fc4000001083e */
[----:B------:R-:W-:Y:S01]  /*c6a0*/  FFMA.FTZ R61, R158, c[0x0][0x23c], -R62 ;  /* 0x00008f009e3d7a23 */ /* 0x000fe2000001083e */
[----:B------:R-:W3:Y:S01]  /*c6b0*/  MUFU.EX2 R29, R29 ;  /* 0x0000001d001d7308 */ /* 0x000ee20000000800 */
[----:B--2---:R-:W-:Y:S01]  /*c6c0*/  F2FP.PACK_AB R4, R31, R32 ;  /* 0x000000201f04723e */ /* 0x004fe200000000ff */
[--C-:B------:R-:W-:Y:S02]  /*c6d0*/  FFMA.FTZ R65, R144, c[0x0][0x23c], -R50.reuse ;  /* 0x00008f0090417a23 */ /* 0x100fe40000010832 */
[--C-:B------:R-:W-:Y:S02]  /*c6e0*/  FFMA.FTZ R66, R156, c[0x0][0x23c], -R50.reuse ;  /* 0x00008f009c427a23 */ /* 0x100fe40000010832 */
[--C-:B------:R-:W-:Y:S02]  /*c6f0*/  FFMA.FTZ R64, R146, c[0x0][0x23c], -R50.reuse ;  /* 0x00008f0092407a23 */ /* 0x100fe40000010832 */
[----:B------:R-:W-:Y:S01]  /*c700*/  MUFU.EX2 R28, R28 ;  /* 0x0000001c001c7308 */ /* 0x000fe20000000800 */
[----:B------:R-:W-:-:S02]  /*c710*/  FFMA.FTZ R67, R142, c[0x0][0x23c], -R50 ;  /* 0x00008f008e437a23 */ /* 0x000fc40000010832 */
[--C-:B------:R-:W-:Y:S02]  /*c720*/  FFMA.FTZ R133, R136, c[0x0][0x23c], -R62.reuse ;  /* 0x00008f0088857a23 */ /* 0x100fe4000001083e */
[--C-:B------:R-:W-:Y:S02]  /*c730*/  FFMA.FTZ R135, R138, c[0x0][0x23c], -R62.reuse ;  /* 0x00008f008a877a23 */ /* 0x100fe4000001083e */
[----:B------:R-:W-:Y:S01]  /*c740*/  FFMA.FTZ R136, R140, c[0x0][0x23c], -R62 ;  /* 0x00008f008c887a23 */ /* 0x000fe2000001083e */
[----:B------:R-:W2:Y:S01]  /*c750*/  MUFU.EX2 R3, R3 ;  /* 0x0000000300037308 */ /* 0x000ea20000000800 */
[----:B---3--:R-:W-:Y:S01]  /*c760*/  F2FP.PACK_AB R6, R29, R30 ;  /* 0x0000001e1d06723e */ /* 0x008fe200000000ff */
[----:B------:R-:W-:Y:S02]  /*c770*/  FFMA.FTZ R138, R141, c[0x0][0x23c], -R50 ;  /* 0x00008f008d8a7a23 */ /* 0x000fe40000010832 */
[----:B------:R-:W-:Y:S02]  /*c780*/  FFMA.FTZ R132, R251, c[0x0][0x23c], -R62 ;  /* 0x00008f00fb847a23 */ /* 0x000fe4000001083e */
[----:B------:R-:W-:-:S02]  /*c790*/  FFMA.FTZ R141, R249, c[0x0][0x23c], -R50 ;  /* 0x00008f00f98d7a23 */ /* 0x000fc40000010832 */
[----:B------:R-:W-:Y:S01]  /*c7a0*/  MUFU.EX2 R2, R2 ;  /* 0x0000000200027308 */ /* 0x000fe20000000800 */
[--C-:B------:R-:W-:Y:S02]  /*c7b0*/  FFMA.FTZ R140, R247, c[0x0][0x23c], -R50.reuse ;  /* 0x00008f00f78c7a23 */ /* 0x100fe40000010832 */
[----:B------:R-:W-:Y:S02]  /*c7c0*/  FFMA.FTZ R143, R143, c[0x0][0x23c], -R50 ;  /* 0x00008f008f8f7a23 */ /* 0x000fe40000010832 */
[----:B------:R-:W-:Y:S02]  /*c7d0*/  FFMA.FTZ R151, R159, c[0x0][0x23c], -R62 ;  /* 0x00008f009f977a23 */ /* 0x000fe4000001083e */
[----:B------:R-:W-:Y:S01]  /*c7e0*/  FFMA.FTZ R146, R179, c[0x0][0x23c], -R50 ;  /* 0x00008f00b3927a23 */ /* 0x000fe20000010832 */
[----:B------:R-:W3:Y:S01]  /*c7f0*/  MUFU.EX2 R35, R35 ;  /* 0x0000002300237308 */ /* 0x000ee20000000800 */
[----:B--2---:R-:W-:Y:S01]  /*c800*/  F2FP.PACK_AB R5, R3, R28 ;  /* 0x0000001c0305723e */ /* 0x004fe200000000ff */
[----:B------:R-:W-:-:S02]  /*c810*/  FFMA.FTZ R142, R241, c[0x0][0x23c], -R62 ;  /* 0x00008f00f18e7a23 */ /* 0x000fc4000001083e */
[--C-:B------:R-:W-:Y:S02]  /*c820*/  FFMA.FTZ R159, R245, c[0x0][0x23c], -R62.reuse ;  /* 0x00008f00f59f7a23 */ /* 0x100fe4000001083e */
[----:B------:R-:W-:Y:S02]  /*c830*/  FFMA.FTZ R144, R243, c[0x0][0x23c], -R62 ;  /* 0x00008f00f3907a23 */ /* 0x000fe4000001083e */
[----:B------:R-:W2:Y:S01]  /*c840*/  MUFU.EX2 R41, R41 ;  /* 0x0000002900297308 */ /* 0x000ea20000000800 */
        /* <DEDUP_REMOVED lines=43> */
[----:B------:R-:W4:Y:S01]  /*cb00*/  MUFU.EX2 R66, R66 ;  /* 0x0000004200427308 */ /* 0x000f220000000800 */
[----:B------:R-:W-:-:S02]  /*cb10*/  FMUL.FTZ R83, R83, R40 ;  /* 0x0000002853537220 */ /* 0x000fc40000410000 */
[C---:B------:R-:W-:Y:S01]  /*cb20*/  HMMA.16816.F32 R76, R4.reuse, R16, R76 ;  /* 0x00000010044c723c */ /* 0x040fe2000000184c */
[-C--:B------:R-:W-:Y:S02]  /*cb30*/  FMUL.FTZ R84, R84, R41.reuse ;  /* 0x0000002954547220 */ /* 0x080fe40000410000 */
[-C--:B------:R-:W-:Y:S02]  /*cb40*/  FMUL.FTZ R85, R85, R41.reuse ;  /* 0x0000002955557220 */ /* 0x080fe40000410000 */
[-C--:B------:R-:W-:Y:S01]  /*cb50*/  FMUL.FTZ R86, R86, R40.reuse ;  /* 0x0000002856567220 */ /* 0x080fe20000410000 */
[----:B------:R-:W-:Y:S01]  /*cb60*/  MUFU.EX2 R64, R64 ;  /* 0x0000004000407308 */ /* 0x000fe20000000800 */
[----:B------:R-:W-:Y:S01]  /*cb70*/  FMUL.FTZ R87, R87, R40 ;  /* 0x0000002857577220 */ /* 0x000fe20000410000 */
[----:B------:R-:W-:Y:S01]  /*cb80*/  HMMA.16816.F32 R80, R4, R18, R80 ;  /* 0x000000120450723c */ /* 0x000fe20000001850 */
[----:B------:R-:W5:Y:S01]  /*cb90*/  LDSM.16.MT88.4 R16, [R198+0x10000] ;  /* 0x01000000c610783b */ /* 0x000f620000004200 */
[----:B------:R-:W-:-:S02]  /*cba0*/  FMUL.FTZ R88, R88, R41 ;  /* 0x0000002958587220 */ /* 0x000fc40000410000 */
[-C--:B------:R-:W-:Y:S02]  /*cbb0*/  FMUL.FTZ R89, R89, R41.reuse ;  /* 0x0000002959597220 */ /* 0x080fe40000410000 */
[-C--:B------:R-:W-:Y:S01]  /*cbc0*/  FMUL.FTZ R90, R90, R40.reuse ;  /* 0x000000285a5a7220 */ /* 0x080fe20000410000 */
[----:B------:R-:W1:Y:S01]  /*cbd0*/  MUFU.EX2 R67, R67 ;  /* 0x0000004300437308 */ /* 0x000e620000000800 */
[-C--:B------:R-:W-:Y:S02]  /*cbe0*/  FMUL.FTZ R91, R91, R40.reuse ;  /* 0x000000285b5b7220 */ /* 0x080fe40000410000 */
[-C--:B------:R-:W-:Y:S01]  /*cbf0*/  FMUL.FTZ R92, R92, R41.reuse ;  /* 0x000000295c5c7220 */ /* 0x080fe20000410000 */
[----:B---3--:R-:W-:Y:S01]  /*cc00*/  HMMA.16816.F32 R84, R4, R12, R84 ;  /* 0x0000000c0454723c */ /* 0x008fe20000001854 */
[----:B------:R-:W-:Y:S02]  /*cc10*/  FMUL.FTZ R93, R93, R41 ;  /* 0x000000295d5d7220 */ /* 0x000fe40000410000 */
[-C--:B------:R-:W-:Y:S01]  /*cc20*/  FMUL.FTZ R94, R94, R40.reuse ;  /* 0x000000285e5e7220 */ /* 0x080fe20000410000 */
[----:B------:R-:W-:Y:S01]  /*cc30*/  MUFU.EX2 R132, R132 ;  /* 0x0000008400847308 */ /* 0x000fe20000000800 */
[----:B------:R-:W-:-:S02]  /*cc40*/  FMUL.FTZ R95, R95, R40 ;  /* 0x000000285f5f7220 */ /* 0x000fc40000410000 */
[-C--:B------:R-:W-:Y:S01]  /*cc50*/  FMUL.FTZ R96, R96, R41.reuse ;  /* 0x0000002960607220 */ /* 0x080fe20000410000 */
[C---:B------:R-:W-:Y:S01]  /*cc60*/  HMMA.16816.F32 R88, R4.reuse, R14, R88 ;  /* 0x0000000e0458723c */ /* 0x040fe20000001858 */
[-C--:B------:R-:W-:Y:S01]  /*cc70*/  FMUL.FTZ R97, R97, R41.reuse ;  /* 0x0000002961617220 */ /* 0x080fe20000410000 */
[----:B------:R-:W3:Y:S01]  /*cc80*/  LDSM.16.MT88.4 R12, [R197+0x10000] ;  /* 0x01000000c50c783b */ /* 0x000ee20000004200 */
        /* <DEDUP_REMOVED lines=16> */
[C---:B-----5:R-:W-:Y:S01]  /*cd90*/  HMMA.16816.F32 R100, R4.reuse, R16, R100 ;  /* 0x000000100464723c */ /* 0x060fe20000001864 */
        /* <DEDUP_REMOVED lines=20> */
[----:B------:R-:W-:Y:S01]  /*cee0*/  FMUL.FTZ R113, R113, R41 ;  /* 0x0000002971717220 */ /* 0x000fe20000410000 */
[----:B------:R-:W3:Y:S01]  /*cef0*/  LDSM.16.MT88.4 R12, [R196+0xc800] ;  /* 0x00c80000c40c783b */ /* 0x000ee20000004200 */
[-C--:B------:R-:W-:Y:S01]  /*cf00*/  FMUL.FTZ R114, R114, R40.reuse ;  /* 0x0000002872727220 */ /* 0x080fe20000410000 */
[----:B------:R-:W2:Y:S01]  /*cf10*/  MUFU.EX2 R143, R143 ;  /* 0x0000008f008f7308 */ /* 0x000ea20000000800 */
[----:B------:R-:W-:Y:S02]  /*cf20*/  FMUL.FTZ R115, R115, R40 ;  /* 0x0000002873737220 */ /* 0x000fe40000410000 */
[--C-:B------:R-:W-:Y:S01]  /*cf30*/  FFMA.FTZ R154, R189, c[0x0][0x23c], -R50.reuse ;  /* 0x00008f00bd9a7a23 */ /* 0x100fe20000010832 */
[----:B-1----:R-:W-:Y:S01]  /*cf40*/  HMMA.16816.F32 R116, R4, R8, R116 ;  /* 0x000000080474723c */ /* 0x002fe20000001874 */
[----:B------:R-:W-:-:S02]  /*cf50*/  FFMA.FTZ R187, R187, c[0x0][0x23c], -R50 ;  /* 0x00008f00bbbb7a23 */ /* 0x000fc40000010832 */
[--C-:B------:R-:W-:Y:S01]  /*cf60*/  FFMA.FTZ R156, R171, c[0x0][0x23c], -R62.reuse ;  /* 0x00008f00ab9c7a23 */ /* 0x100fe2000001083e */
[----:B------:R-:W-:Y:S01]  /*cf70*/  MUFU.EX2 R142, R142 ;  /* 0x0000008e008e7308 */ /* 0x000fe20000000800 */
[----:B------:R-:W-:Y:S02]  /*cf80*/  FFMA.FTZ R169, R169, c[0x0][0x23c], -R62 ;  /* 0x00008f00a9a97a23 */ /* 0x000fe4000001083e */
[--C-:B------:R-:W-:Y:S01]  /*cf90*/  FFMA.FTZ R158, R167, c[0x0][0x23c], -R50.reuse ;  /* 0x00008f00a79e7a23 */ /* 0x100fe20000010832 */
[----:B------:R-:W-:Y:S01]  /*cfa0*/  HMMA.16816.F32 R112, R4, R10, R112 ;  /* 0x0000000a0470723c */ /* 0x000fe20000001870 */
[----:B------:R-:W1:Y:S01]  /*cfb0*/  LDSM.16.MT88.4 R8, [R200+0x10800] ;  /* 0x01080000c808783b */ /* 0x000e620000004200 */
[--C-:B------:R-:W-:Y:S02]  /*cfc0*/  FFMA.FTZ R165, R165, c[0x0][0x23c], -R50.reuse ;  /* 0x00008f00a5a57a23 */ /* 0x100fe40000010832 */
[----:B------:R-:W1:Y:S01]  /*cfd0*/  MUFU.EX2 R151, R151 ;  /* 0x0000009700977308 */ /* 0x000e620000000800 */
[----:B------:R-:W-:-:S02]  /*cfe0*/  FFMA.FTZ R160, R163, c[0x0][0x23c], -R50 ;  /* 0x00008f00a3a07a23 */ /* 0x000fc40000010832 */
[----:B--2---:R-:W-:Y:S01]  /*cff0*/  F2FP.PACK_AB R4, R60, R51 ;  /* 0x000000333c04723e */ /* 0x004fe200000000ff */
[----:B------:R-:W-:Y:S01]  /*d000*/  FFMA.FTZ R161, R161, c[0x0][0x23c], -R50 ;  /* 0x00008f00a1a17a23 */ /* 0x000fe20000010832 */
[----:B----4-:R-:W-:Y:S01]  /*d010*/  F2FP.PACK_AB R5, R66, R65 ;  /* 0x000000414205723e */ /* 0x010fe200000000ff */
[--C-:B------:R-:W-:Y:S01]  /*d020*/  FFMA.FTZ R157, R157, c[0x0][0x23c], -R62.reuse ;  /* 0x00008f009d9d7a23 */ /* 0x100fe2000001083e */
[----:B------:R-:W-:Y:S01]  /*d030*/  F2FP.PACK_AB R6, R61, R58 ;  /* 0x0000003a3d06723e */ /* 0x000fe200000000ff */
[----:B------:R-:W-:Y:S01]  /*d040*/  MUFU.EX2 R159, R159 ;  /* 0x0000009f009f7308 */ /* 0x000fe20000000800 */
[----:B------:R-:W-:Y:S01]  /*d050*/  F2FP.PACK_AB R7, R67, R64 ;  /* 0x000000404307723e */ /* 0x000fe200000000ff */
[--C-:B------:R-:W-:Y:S02]  /*d060*/  FFMA.FTZ R162, R155, c[0x0][0x23c], -R62.reuse ;  /* 0x00008f009ba27a23 */ /* 0x100fe4000001083e */
[--C-:B------:R-:W-:Y:S02]  /*d070*/  FFMA.FTZ R153, R153, c[0x0][0x23c], -R62.reuse ;  /* 0x00008f0099997a23 */ /* 0x100fe4000001083e */
[----:B------:R-:W-:-:S02]  /*d080*/  FFMA.FTZ R164, R149, c[0x0][0x23c], -R62 ;  /* 0x00008f0095a47a23 */ /* 0x000fc4000001083e */
[C---:B------:R-:W-:Y:S01]  /*d090*/  HMMA.16816.F32 R68, R4.reuse, R20, R68 ;  /* 0x000000140444723c */ /* 0x040fe20000001844 */
[----:B------:R-:W-:Y:S01]  /*d0a0*/  MUFU.EX2 R144, R144 ;  /* 0x0000009000907308 */ /* 0x000fe20000000800 */
[--C-:B------:R-:W-:Y:S02]  /*d0b0*/  FFMA.FTZ R147, R147, c[0x0][0x23c], -R50.reuse ;  /* 0x00008f0093937a23 */ /* 0x100fe40000010832 */
[--C-:B------:R-:W-:Y:S02]  /*d0c0*/  FFMA.FTZ R166, R145, c[0x0][0x23c], -R50.reuse ;  /* 0x00008f0091a67a23 */ /* 0x100fe40000010832 */
[--C-:B------:R-:W-:Y:S02]  /*d0d0*/  FFMA.FTZ R139, R139, c[0x0][0x23c], -R50.reuse ;  /* 0x00008f008b8b7a23 */ /* 0x100fe40000010832 */
[----:B------:R-:W-:Y:S01]  /*d0e0*/  HMMA.16816.F32 R72, R4, R22, R72 ;  /* 0x000000160448723c */ /* 0x000fe20000001848 */
[----:B------:R-:W2:Y:S01]  /*d0f0*/  LDSM.16.MT88.4 R20, [R196+0x10800] ;  /* 0x01080000c414783b */ /* 0x000ea20000004200 */
[----:B------:R-:W-:Y:S01]  /*d100*/  MUFU.EX2 R146, R146 ;  /* 0x0000009200927308 */ /* 0x000fe20000000800 */
[----:B------:R-:W-:-:S02]  /*d110*/  FFMA.FTZ R137, R137, c[0x0][0x23c], -R50 ;  /* 0x00008f0089897a23 */ /* 0x000fc40000010832 */
[----:B------:R-:W-:Y:S02]  /*d120*/  FFMA.FTZ R32, R234, R41, R32 ;  /* 0x00000029ea207223 */ /* 0x000fe40000010020 */
[----:B------:R-:W-:Y:S01]  /*d130*/  FFMA.FTZ R28, R233, R40, R28 ;  /* 0x00000028e91c7223 */ /* 0x000fe2000001001c */
[----:B-----5:R-:W-:Y:S01]  /*d140*/  HMMA.16816.F32 R76, R4, R16, R76 ;  /* 0x00000010044c723c */ /* 0x020fe2000000184c */
[----:B------:R-:W-:Y:S01]  /*d150*/  FADD.FTZ R31, R31, R32 ;  /* 0x000000201f1f7221 */ /* 0x000fe20000010000 */
[----:B------:R-:W4:Y:S01]  /*d160*/  MUFU.EX2 R179, R179 ;  /* 0x000000b300b37308 */ /* 0x000f220000000800 */
[----:B------:R-:W-:Y:S02]  /*d170*/  FADD.FTZ R3, R3, R28 ;  /* 0x0000001c03037221 */ /* 0x000fe40000010000 */
[----:B------:R-:W-:-:S03]  /*d180*/  FADD.FTZ R30, R30, R31 ;  /* 0x0000001f1e1e7221 */ /* 0x000fc60000010000 */
[C---:B------:R-:W-:Y:S01]  /*d190*/  HMMA.16816.F32 R80, R4.reuse, R18, R80 ;  /* 0x000000120450723c */ /* 0x040fe20000001850 */
[----:B------:R-:W5:Y:S01]  /*d1a0*/  LDSM.16.MT88.4 R16, [R198+0xd000] ;  /* 0x00d00000c610783b */ /* 0x000f620000004200 */
[----:B------:R-:W-:Y:S06]  /*d1b0*/  MUFU.EX2 R148, R148 ;  /* 0x0000009400947308 */ /* 0x000fec0000000800 */
        /* <DEDUP_REMOVED lines=11> */
[----:B------:R-:W-:Y:S06]  /*d270*/  MUFU.EX2 R193, R193 ;  /* 0x000000c100c17308 */ /* 0x000fec0000000800 */
[C---:B------:R-:W-:Y:S01]  /*d280*/  HMMA.16816.F32 R120, R4.reuse, R38, R120 ;  /* 0x000000260478723c */ /* 0x040fe20000001878 */
[----:B------:R-:W-:Y:S01]  /*d290*/  LDSM.16.MT88.4 R36, [R196+0x11000] ;  /* 0x01100000c424783b */ /* 0x000fe20000004200 */
[----:B------:R-:W-:Y:S06]  /*d2a0*/  MUFU.EX2 R154, R154 ;  /* 0x0000009a009a7308 */ /* 0x000fec0000000800 */
[C---:B------:R-:W-:Y:S02]  /*d2b0*/  HMMA.16816.F32 R128, R4.reuse, R24, R128 ;  /* 0x000000180480723c */ /* 0x040fe40000001880 */
[----:B------:R-:W2:Y:S06]  /*d2c0*/  MUFU.EX2 R187, R187 ;  /* 0x000000bb00bb7308 */ /* 0x000eac0000000800 */
[C---:B------:R-:W-:Y:S01]  /*d2d0*/  HMMA.16816.F32 R124, R4.reuse, R26, R124 ;  /* 0x0000001a047c723c */ /* 0x040fe2000000187c */
[----:B------:R-:W3:Y:S01]  /*d2e0*/  LDSM.16.MT88.4 R24, [R200+0xd000] ;  /* 0x00d00000c818783b */ /* 0x000ee20000004200 */
[----:B------:R-:W-:Y:S06]  /*d2f0*/  MUFU.EX2 R156, R156 ;  /* 0x0000009c009c7308 */ /* 0x000fec0000000800 */
[C---:B-1----:R-:W-:Y:S02]  /*d300*/  HMMA.16816.F32 R92, R4.reuse, R8, R92 ;  /* 0x00000008045c723c */ /* 0x042fe4000000185c */
[----:B------:R-:W-:Y:S06]  /*d310*/  MUFU.EX2 R169, R169 ;  /* 0x000000a900a97308 */ /* 0x000fec0000000800 */
[C---:B------:R-:W-:Y:S01]  /*d320*/  HMMA.16816.F32 R96, R4.reuse, R10, R96 ;  /* 0x0000000a0460723c */ /* 0x040fe20000001860 */
[----:B------:R-:W1:Y:S01]  /*d330*/  LDSM.16.MT88.4 R8, [R196+0xd000] ;  /* 0x00d00000c408783b */ /* 0x000e620000004200 */
[----:B------:R-:W-:Y:S06]  /*d340*/  MUFU.EX2 R158, R158 ;  /* 0x0000009e009e7308 */ /* 0x000fec0000000800 */
[C---:B--2---:R-:W-:Y:S02]  /*d350*/  HMMA.16816.F32 R116, R4.reuse, R20, R116 ;  /* 0x000000140474723c */ /* 0x044fe40000001874 */
[----:B------:R-:W-:Y:S06]  /*d360*/  MUFU.EX2 R165, R165 ;  /* 0x000000a500a57308 */ /* 0x000fec0000000800 */
[----:B------:R-:W-:Y:S01]  /*d370*/  HMMA.16816.F32 R112, R4, R22, R112 ;  /* 0x000000160470723c */ /* 0x000fe20000001870 */
[----:B------:R-:W2:Y:S01]  /*d380*/  LDSM.16.MT88.4 R20, [R200+0x11000] ;  /* 0x01100000c814783b */ /* 0x000ea20000004200 */
[----:B------:R-:W-:Y:S05]  /*d390*/  MUFU.EX2 R160, R160 ;  /* 0x000000a000a07308 */ /* 0x000fea0000000800 */
[----:B------:R-:W-:-:S02]  /*d3a0*/  F2FP.PACK_AB R4, R133, R132 ;  /* 0x000000848504723e */ /* 0x000fc400000000ff */
[----:B------:R-:W-:Y:S01]  /*d3b0*/  F2FP.PACK_AB R5, R141, R138 ;  /* 0x0000008a8d05723e */ /* 0x000fe200000000ff */
[----:B------:R-:W-:Y:S01]  /*d3c0*/  MUFU.EX2 R161, R161 ;  /* 0x000000a100a17308 */ /* 0x000fe20000000800 */
[----:B------:R-:W-:Y:S02]  /*d3d0*/  F2FP.PACK_AB R6, R135, R136 ;  /* 0x000000888706723e */ /* 0x000fe400000000ff */
[----:B------:R-:W-:-:S05]  /*d3e0*/  F2FP.PACK_AB R7, R143, R140 ;  /* 0x0000008c8f07723e */ /* 0x000fca00000000ff */
[----:B------:R-:W-:Y:S02]  /*d3f0*/  MUFU.EX2 R157, R157 ;  /* 0x0000009d009d7308 */ /* 0x000fe40000000800 */
[C---:B-----5:R-:W-:Y:S06]  /*d400*/  HMMA.16816.F32 R68, R4.reuse, R16, R68 ;  /* 0x000000100444723c */ /* 0x060fec0000001844 */
[----:B------:R-:W-:Y:S02]  /*d410*/  MUFU.EX2 R162, R162 ;  /* 0x000000a200a27308 */ /* 0x000fe40000000800 */
[C---:B------:R-:W-:Y:S01]  /*d420*/  HMMA.16816.F32 R72, R4.reuse, R18, R72 ;  /* 0x000000120448723c */ /* 0x040fe20000001848 */
[----:B------:R-:W5:Y:S05]  /*d430*/  LDSM.16.MT88.4 R16, [R198+0xd800] ;  /* 0x00d80000c610783b */ /* 0x000f6a0000004200 */
[----:B------:R-:W-:Y:S02]  /*d440*/  MUFU.EX2 R153, R153 ;  /* 0x0000009900997308 */ /* 0x000fe40000000800 */
[C---:B------:R-:W-:Y:S06]  /*d450*/  HMMA.16816.F32 R108, R4.reuse, R52, R108 ;  /* 0x00000034046c723c */ /* 0x040fec000000186c */
[----:B------:R-:W-:Y:S02]  /*d460*/  MUFU.EX2 R164, R164 ;  /* 0x000000a400a47308 */ /* 0x000fe40000000800 */
[C---:B------:R-:W-:Y:S01]  /*d470*/  HMMA.16816.F32 R120, R4.reuse, R54, R120 ;  /* 0x000000360478723c */ /* 0x040fe20000001878 */
[----:B------:R-:W1:Y:S05]  /*d480*/  LDSM.16.MT88.4 R52, [R198+0x11800] ;  /* 0x01180000c634783b */ /* 0x000e6a0000004200 */
[----:B------:R-:W-:Y:S02]  /*d490*/  MUFU.EX2 R147, R147 ;  /* 0x0000009300937308 */ /* 0x000fe40000000800 */
[C---:B------:R-:W-:Y:S06]  /*d4a0*/  HMMA.16816.F32 R76, R4.reuse, R12, R76 ;  /* 0x0000000c044c723c */ /* 0x040fec000000184c */
[----:B------:R-:W-:Y:S02]  /*d4b0*/  MUFU.EX2 R166, R166 ;  /* 0x000000a600a67308 */ /* 0x000fe40000000800 */
[C---:B------:R-:W-:Y:S01]  /*d4c0*/  HMMA.16816.F32 R80, R4.reuse, R14, R80 ;  /* 0x0000000e0450723c */ /* 0x040fe20000001850 */
[----:B------:R-:W2:Y:S05]  /*d4d0*/  LDSM.16.MT88.4 R12, [R197+0xd800] ;  /* 0x00d80000c50c783b */ /* 0x000eaa0000004200 */
[----:B------:R-:W-:Y:S02]  /*d4e0*/  MUFU.EX2 R139, R139 ;  /* 0x0000008b008b7308 */ /* 0x000fe40000000800 */
[C---:B------:R-:W-:Y:S08]  /*d4f0*/  HMMA.16816.F32 R100, R4.reuse, R44, R100 ;  /* 0x0000002c0464723c */ /* 0x040ff00000001864 */
        /* <DEDUP_REMOVED lines=9> */
[C---:B------:R-:W-:Y:S01]  /*d590*/  HMMA.16816.F32 R104, R4.reuse, R46, R104 ;  /* 0x0000002e0468723c */ /* 0x040fe20000001868 */
[----:B------:R-:W1:Y:S07]  /*d5a0*/  LDSM.16.MT88.4 R44, [R197+0x11800] ;  /* 0x01180000c52c783b */ /* 0x000e6e0000004200 */
[C---:B------:R-:W-:Y:S08]  /*d5b0*/  HMMA.16816.F32 R116, R4.reuse, R36, R116 ;  /* 0x000000240474723c */ /* 0x040ff00000001874 */
[----:B------:R-:W-:Y:S01]  /*d5c0*/  HMMA.16816.F32 R112, R4, R38, R112 ;  /* 0x000000260470723c */ /* 0x000fe20000001870 */
[----:B------:R-:W1:Y:S06]  /*d5d0*/  LDSM.16.MT88.4 R36, [R196+0x11800] ;  /* 0x01180000c424783b */ /* 0x000e6c0000004200 */
[----:B------:R-:W-:-:S02]  /*d5e0*/  F2FP.PACK_AB R4, R151, R142 ;  /* 0x0000008e9704723e */ /* 0x000fc400000000ff */
[----:B----4-:R-:W-:Y:S02]  /*d5f0*/  F2FP.PACK_AB R5, R179, R146 ;  /* 0x00000092b305723e */ /* 0x010fe400000000ff */
[----:B------:R-:W-:Y:S02]  /*d600*/  F2FP.PACK_AB R6, R144, R159 ;  /* 0x0000009f9006723e */ /* 0x000fe400000000ff */
[----:B------:R-:W-:-:S07]  /*d610*/  F2FP.PACK_AB R7, R181, R148 ;  /* 0x00000094b507723e */ /* 0x000fce00000000ff */
[C---:B-----5:R-:W-:Y:S08]  /*d620*/  HMMA.16816.F32 R68, R4.reuse, R16, R68 ;  /* 0x000000100444723c */ /* 0x060ff00000001844 */
[C---:B------:R-:W-:Y:S01]  /*d630*/  HMMA.16816.F32 R72, R4.reuse, R18, R72 ;  /* 0x000000120448723c */ /* 0x040fe20000001848 */
[----:B------:R-:W4:Y:S07]  /*d640*/  LDSM.16.MT88.4 R16, [R198+0xe000] ;  /* 0x00e00000c610783b */ /* 0x000f2e0000004200 */
[C---:B------:R-:W-:Y:S07]  /*d650*/  HMMA.16816.F32 R100, R4.reuse, R52, R100 ;  /* 0x000000340464723c */ /* 0x040fee0000001864 */
[--C-:B------:R-:W-:Y:S01]  /*d660*/  FFMA.FTZ R52, R185, c[0x0][0x23c], -R50.reuse ;  /* 0x00008f00b9347a23 */ /* 0x100fe20000010832 */
[----:B------:R-:W-:Y:S01]  /*d670*/  HMMA.16816.F32 R76, R4, R12, R76 ;  /* 0x0000000c044c723c */ /* 0x000fe2000000184c */
[----:B------:R-:W-:-:S04]  /*d680*/  FFMA.FTZ R53, R191, c[0x0][0x23c], -R50 ;  /* 0x00008f00bf357a23 */ /* 0x000fc80000010832 */
[----:B------:R-:W-:Y:S03]  /*d690*/  MUFU.EX2 R52, R52 ;  /* 0x0000003400347308 */ /* 0x000fe60000000800 */
[C---:B------:R-:W-:Y:S01]  /*d6a0*/  HMMA.16816.F32 R80, R4.reuse, R14, R80 ;  /* 0x0000000e0450723c */ /* 0x040fe20000001850 */
[----:B------:R-:W5:Y:S04]  /*d6b0*/  LDSM.16.MT88.4 R12, [R197+0xe000] ;  /* 0x00e00000c50c783b */ /* 0x000f680000004200 */
[----:B------:R-:W1:Y:S03]  /*d6c0*/  MUFU.EX2 R53, R53 ;  /* 0x0000003500357308 */ /* 0x000e660000000800 */
[C---:B---3--:R-:W-:Y:S08]  /*d6d0*/  HMMA.16816.F32 R128, R4.reuse, R24, R128 ;  /* 0x000000180480723c */ /* 0x048ff00000001880 */
[C---:B------:R-:W-:Y:S01]  /*d6e0*/  HMMA.16816.F32 R124, R4.reuse, R26, R124 ;  /* 0x0000001a047c723c */ /* 0x040fe2000000187c */
[----:B------:R-:W-:Y:S07]  /*d6f0*/  LDSM.16.MT88.4 R24, [R200+0xe000] ;  /* 0x00e00000c818783b */ /* 0x000fee0000004200 */
[C---:B-1----:R-:W-:Y:S08]  /*d700*/  HMMA.16816.F32 R84, R4.reuse, R8, R84 ;  /* 0x000000080454723c */ /* 0x042ff00000001854 */
[C---:B------:R-:W-:Y:S01]  /*d710*/  HMMA.16816.F32 R88, R4.reuse, R10, R88 ;  /* 0x0000000a0458723c */ /* 0x040fe20000001858 */
[----:B------:R-:W1:Y:S07]  /*d720*/  LDSM.16.MT88.4 R8, [R196+0xe000] ;  /* 0x00e00000c408783b */ /* 0x000e6e0000004200 */
[C---:B--2---:R-:W-:Y:S08]  /*d730*/  HMMA.16816.F32 R92, R4.reuse, R20, R92 ;  /* 0x00000014045c723c */ /* 0x044ff0000000185c */
[C---:B------:R-:W-:Y:S01]  /*d740*/  HMMA.16816.F32 R96, R4.reuse, R22, R96 ;  /* 0x000000160460723c */ /* 0x040fe20000001860 */
[----:B------:R-:W-:Y:S07]  /*d750*/  LDSM.16.MT88.4 R20, [R200+0x12000] ;  /* 0x01200000c814783b */ /* 0x000fee0000004200 */
[C---:B------:R-:W-:Y:S07]  /*d760*/  HMMA.16816.F32 R104, R4.reuse, R54, R104 ;  /* 0x000000360468723c */ /* 0x040fee0000001868 */
[--C-:B------:R-:W-:Y:S01]  /*d770*/  FFMA.FTZ R54, R177, c[0x0][0x23c], -R62.reuse ;  /* 0x00008f00b1367a23 */ /* 0x100fe2000001083e */
[----:B------:R-:W-:Y:S01]  /*d780*/  HMMA.16816.F32 R108, R4, R44, R108 ;  /* 0x0000002c046c723c */ /* 0x000fe2000000186c */
[----:B------:R-:W-:-:S04]  /*d790*/  FFMA.FTZ R55, R175, c[0x0][0x23c], -R62 ;  /* 0x00008f00af377a23 */ /* 0x000fc8000001083e */
[----:B------:R-:W-:Y:S03]  /*d7a0*/  MUFU.EX2 R54, R54 ;  /* 0x0000003600367308 */ /* 0x000fe60000000800 */
[C---:B------:R-:W-:Y:S01]  /*d7b0*/  HMMA.16816.F32 R120, R4.reuse, R46, R120 ;  /* 0x0000002e0478723c */ /* 0x040fe20000001878 */
[----:B------:R-:W-:Y:S04]  /*d7c0*/  LDSM.16.MT88.4 R44, [R197+0x12800] ;  /* 0x01280000c52c783b */ /* 0x000fe80000004200 */
[----:B------:R-:W2:Y:S03]  /*d7d0*/  MUFU.EX2 R55, R55 ;  /* 0x0000003700377308 */ /* 0x000ea60000000800 */
[C---:B------:R-:W-:Y:S08]  /*d7e0*/  HMMA.16816.F32 R116, R4.reuse, R36, R116 ;  /* 0x000000240474723c */ /* 0x040ff00000001874 */
[----:B------:R-:W-:Y:S01]  /*d7f0*/  HMMA.16816.F32 R112, R4, R38, R112 ;  /* 0x000000260470723c */ /* 0x000fe20000001870 */
[----:B------:R-:W-:Y:S06]  /*d800*/  LDSM.16.MT88.4 R36, [R198+0x12000] ;  /* 0x01200000c624783b */ /* 0x000fec0000004200 */
[----:B------:R-:W-:-:S02]  /*d810*/  F2FP.PACK_AB R4, R183, R150 ;  /* 0x00000096b704723e */ /* 0x000fc400000000ff */
[----:B------:R-:W-:Y:S02]  /*d820*/  F2FP.PACK_AB R5, R187, R154 ;  /* 0x0000009abb05723e */ /* 0x000fe400000000ff */
[----:B------:R-:W-:Y:S02]  /*d830*/  F2FP.PACK_AB R6, R193, R152 ;  /* 0x00000098c106723e */ /* 0x000fe400000000ff */
[----:B------:R-:W-:-:S07]  /*d840*/  F2FP.PACK_AB R7, R53, R52 ;  /* 0x000000343507723e */ /* 0x000fce00000000ff */
[C---:B----4-:R-:W-:Y:S08]  /*d850*/  HMMA.16816.F32 R68, R4.reuse, R16, R68 ;  /* 0x000000100444723c */ /* 0x050ff00000001844 */
        /* <DEDUP_REMOVED lines=8> */
[C---:B------:R-:W-:Y:S08]  /*d8e0*/  HMMA.16816.F32 R128, R4.reuse, R24, R128 ;  /* 0x000000180480723c */ /* 0x040ff00000001880 */
[C---:B---3--:R-:W-:Y:S08]  /*d8f0*/  HMMA.16816.F32 R108, R4.reuse, R16, R108 ;  /* 0x00000010046c723c */ /* 0x048ff0000000186c */
[C---:B------:R-:W-:Y:S01]  /*d900*/  HMMA.16816.F32 R120, R4.reuse, R18, R120 ;  /* 0x000000120478723c */ /* 0x040fe20000001878 */
[----:B------:R-:W3:Y:S07]  /*d910*/  LDSM.16.MT88.4 R16, [R196+0xe800] ;  /* 0x00e80000c410783b */ /* 0x000eee0000004200 */
[C---:B------:R-:W-:Y:S01]  /*d920*/  HMMA.16816.F32 R124, R4.reuse, R26, R124 ;  /* 0x0000001a047c723c */ /* 0x040fe2000000187c */
[----:B------:R-:W-:Y:S07]  /*d930*/  LDSM.16.MT88.4 R24, [R200+0xe800] ;  /* 0x00e80000c818783b */ /* 0x000fee0000004200 */
[C---:B------:R-:W-:Y:S08]  /*d940*/  HMMA.16816.F32 R92, R4.reuse, R20, R92 ;  /* 0x00000014045c723c */ /* 0x040ff0000000185c */
[C---:B------:R-:W-:Y:S01]  /*d950*/  HMMA.16816.F32 R96, R4.reuse, R22, R96 ;  /* 0x000000160460723c */ /* 0x040fe20000001860 */
[----:B------:R-:W5:Y:S07]  /*d960*/  LDSM.16.MT88.4 R20, [R197+0xe800] ;  /* 0x00e80000c514783b */ /* 0x000f6e0000004200 */
[C---:B------:R-:W-:Y:S08]  /*d970*/  HMMA.16816.F32 R100, R4.reuse, R36, R100 ;  /* 0x000000240464723c */ /* 0x040ff00000001864 */
[C---:B------:R-:W-:Y:S01]  /*d980*/  HMMA.16816.F32 R104, R4.reuse, R38, R104 ;  /* 0x000000260468723c */ /* 0x040fe20000001868 */
[----:B------:R-:W-:Y:S07]  /*d990*/  LDSM.16.MT88.4 R36, [R200+0xf000] ;  /* 0x00f00000c824783b */ /* 0x000fee0000004200 */
[C---:B----4-:R-:W-:Y:S08]  /*d9a0*/  HMMA.16816.F32 R116, R4.reuse, R12, R116 ;  /* 0x0000000c0474723c */ /* 0x050ff00000001874 */
[----:B------:R-:W-:Y:S01]  /*d9b0*/  HMMA.16816.F32 R112, R4, R14, R112 ;  /* 0x0000000e0470723c */ /* 0x000fe20000001870 */
[----:B------:R-:W4:Y:S06]  /*d9c0*/  LDSM.16.MT88.4 R12, [R200+0x12800] ;  /* 0x01280000c80c783b */ /* 0x000f2c0000004200 */
[----:B--2---:R-:W-:-:S02]  /*d9d0*/  F2FP.PACK_AB R4, R55, R54 ;  /* 0x000000363704723e */ /* 0x004fc400000000ff */
[----:B------:R-:W-:Y:S02]  /*d9e0*/  F2FP.PACK_AB R5, R165, R158 ;  /* 0x0000009ea505723e */ /* 0x000fe400000000ff */
[----:B------:R-:W-:Y:S02]  /*d9f0*/  F2FP.PACK_AB R6, R169, R156 ;  /* 0x0000009ca906723e */ /* 0x000fe400000000ff */
[----:B------:R-:W-:-:S07]  /*da00*/  F2FP.PACK_AB R7, R161, R160 ;  /* 0x000000a0a107723e */ /* 0x000fce00000000ff */
[C---:B-1----:R-:W-:Y:S08]  /*da10*/  HMMA.16816.F32 R68, R4.reuse, R8, R68 ;  /* 0x000000080444723c */ /* 0x042ff00000001844 */
[C---:B------:R-:W-:Y:S01]  /*da20*/  HMMA.16816.F32 R72, R4.reuse, R10, R72 ;  /* 0x0000000a0448723c */ /* 0x040fe20000001848 */
[----:B------:R-:W1:Y:S07]  /*da30*/  LDSM.16.MT88.4 R8, [R198+0x12800] ;  /* 0x01280000c608783b */ /* 0x000e6e0000004200 */
[C---:B---3--:R-:W-:Y:S08]  /*da40*/  HMMA.16816.F32 R84, R4.reuse, R16, R84 ;  /* 0x000000100454723c */ /* 0x048ff00000001854 */
[C---:B------:R-:W-:Y:S01]  /*da50*/  HMMA.16816.F32 R88, R4.reuse, R18, R88 ;  /* 0x000000120458723c */ /* 0x040fe20000001858 */
[----:B------:R-:W2:Y:S07]  /*da60*/  LDSM.16.MT88.4 R16, [R196+0x12800] ;  /* 0x01280000c410783b */ /* 0x000eae0000004200 */
[C---:B-----5:R-:W-:Y:S08]  /*da70*/  HMMA.16816.F32 R76, R4.reuse, R20, R76 ;  /* 0x00000014044c723c */ /* 0x060ff0000000184c */
[C---:B------:R-:W-:Y:S01]  /*da80*/  HMMA.16816.F32 R80, R4.reuse, R22, R80 ;  /* 0x000000160450723c */ /* 0x040fe20000001850 */
[----:B------:R-:W3:Y:S07]  /*da90*/  LDSM.16.MT88.4 R20, [R197+0xf000] ;  /* 0x00f00000c514783b */ /* 0x000eee0000004200 */
[C---:B----4-:R-:W-:Y:S08]  /*daa0*/  HMMA.16816.F32 R92, R4.reuse, R12, R92 ;  /* 0x0000000c045c723c */ /* 0x050ff0000000185c */
[C---:B-1----:R-:W-:Y:S08]  /*dab0*/  HMMA.16816.F32 R100, R4.reuse, R8, R100 ;  /* 0x000000080464723c */ /* 0x042ff00000001864 */
[C---:B------:R-:W-:Y:S01]  /*dac0*/  HMMA.16816.F32 R104, R4.reuse, R10, R104 ;  /* 0x0000000a0468723c */ /* 0x040fe20000001868 */
[----:B------:R-:W1:Y:S07]  /*dad0*/  LDSM.16.MT88.4 R8, [R200+0x13000] ;  /* 0x01300000c808783b */ /* 0x000e6e0000004200 */
[C---:B--2---:R-:W-:Y:S08]  /*dae0*/  HMMA.16816.F32 R116, R4.reuse, R16, R116 ;  /* 0x000000100474723c */ /* 0x044ff00000001874 */
[C---:B------:R-:W-:Y:S01]  /*daf0*/  HMMA.16816.F32 R112, R4.reuse, R18, R112 ;  /* 0x000000120470723c */ /* 0x040fe20000001870 */
[----:B------:R-:W2:Y:S07]  /*db00*/  LDSM.16.MT88.4 R16, [R198+0x13000] ;  /* 0x01300000c610783b */ /* 0x000eae0000004200 */
[C---:B------:R-:W-:Y:S01]  /*db10*/  HMMA.16816.F32 R96, R4.reuse, R14, R96 ;  /* 0x0000000e0460723c */ /* 0x040fe20000001860 */
[----:B------:R-:W-:Y:S07]  /*db20*/  LDSM.16.MT88.4 R12, [R196+0xf000] ;  /* 0x00f00000c40c783b */ /* 0x000fee0000004200 */
[C---:B------:R-:W-:Y:S01]  /*db30*/  HMMA.16816.F32 R108, R4.reuse, R44, R108 ;  /* 0x0000002c046c723c */ /* 0x040fe2000000186c */
[----:B------:R-:W4:Y:S07]  /*db40*/  MUFU.EX2 R44, R137 ;  /* 0x00000089002c7308 */ /* 0x000f2e0000000800 */
[C---:B------:R-:W-:Y:S08]  /*db50*/  HMMA.16816.F32 R128, R4.reuse, R24, R128 ;  /* 0x000000180480723c */ /* 0x040ff00000001880 */
[C---:B------:R-:W-:Y:S01]  /*db60*/  HMMA.16816.F32 R124, R4.reuse, R26, R124 ;  /* 0x0000001a047c723c */ /* 0x040fe2000000187c */
[----:B------:R-:W5:Y:S07]  /*db70*/  LDSM.16.MT88.4 R24, [R198+0xf000] ;  /* 0x00f00000c618783b */ /* 0x000f6e0000004200 */
[----:B------:R-:W-:Y:S07]  /*db80*/  HMMA.16816.F32 R120, R4, R46, R120 ;  /* 0x0000002e0478723c */ /* 0x000fee0000001878 */
[----:B------:R-:W-:-:S02]  /*db90*/  F2FP.PACK_AB R4, R162, R157 ;  /* 0x0000009da204723e */ /* 0x000fc400000000ff */
[----:B------:R-:W-:Y:S02]  /*dba0*/  F2FP.PACK_AB R5, R166, R147 ;  /* 0x00000093a605723e */ /* 0x000fe400000000ff */
[----:B------:R-:W-:Y:S02]  /*dbb0*/  F2FP.PACK_AB R6, R164, R153 ;  /* 0x00000099a406723e */ /* 0x000fe400000000ff */
[----:B----4-:R-:W-:-:S07]  /*dbc0*/  F2FP.PACK_AB R7, R44, R139 ;  /* 0x0000008b2c07723e */ /* 0x010fce00000000ff */
        /* <DEDUP_REMOVED lines=25> */
[----:B------:R-:W4:Y:S03]  /*dd60*/  MUFU.EX2 R25, R25 ;  /* 0x0000001900197308 */ /* 0x000f260000000800 */
[C---:B------:R-:W-:Y:S01]  /*dd70*/  HMMA.16816.F32 R88, R4.reuse, R14, R88 ;  /* 0x0000000e0458723c */ /* 0x040fe20000001858 */
[----:B------:R-:W5:Y:S04]  /*dd80*/  LDSM.16.MT88.4 R12, [R198+0xf800] ;  /* 0x00f80000c60c783b */ /* 0x000f680000004200 */
[----:B------:R-:W-:Y:S03]  /*dd90*/  MUFU.EX2 R26, R26 ;  /* 0x0000001a001a7308 */ /* 0x000fe60000000800 */
[C---:B---3--:R-:W-:Y:S05]  /*dda0*/  HMMA.16816.F32 R108, R4.reuse, R20, R108 ;  /* 0x00000014046c723c */ /* 0x048fea000000186c */
[----:B------:R-:W3:Y:S03]  /*ddb0*/  MUFU.EX2 R27, R27 ;  /* 0x0000001b001b7308 */ /* 0x000ee60000000800 */
[C---:B------:R-:W-:Y:S01]  /*ddc0*/  HMMA.16816.F32 R120, R4.reuse, R22, R120 ;  /* 0x000000160478723c */ /* 0x040fe20000001878 */
[----:B------:R-:W-:Y:S04]  /*ddd0*/  LDSM.16.MT88.4 R20, [R197+0xf800] ;  /* 0x00f80000c514783b */ /* 0x000fe80000004200 */
[----:B------:R-:W-:Y:S03]  /*dde0*/  MUFU.EX2 R38, R38 ;  /* 0x0000002600267308 */ /* 0x000fe60000000800 */
[C---:B-1----:R-:W-:Y:S05]  /*ddf0*/  HMMA.16816.F32 R116, R4.reuse, R8, R116 ;  /* 0x000000080474723c */ /* 0x042fea0000001874 */
[----:B------:R-:W1:Y:S03]  /*de00*/  MUFU.EX2 R39, R39 ;  /* 0x0000002700277308 */ /* 0x000e660000000800 */
[----:B------:R-:W-:Y:S01]  /*de10*/  HMMA.16816.F32 R112, R4, R10, R112 ;  /* 0x0000000a0470723c */ /* 0x000fe20000001870 */
[----:B------:R-:W5:Y:S06]  /*de20*/  LDSM.16.MT88.4 R8, [R196+0xf800] ;  /* 0x00f80000c408783b */ /* 0x000f6c0000004200 */
[----:B----4-:R-:W-:-:S02]  /*de30*/  F2FP.PACK_AB R4, R25, R24 ;  /* 0x000000181904723e */ /* 0x010fc400000000ff */
[----:B------:R-:W-:Y:S02]  /*de40*/  F2FP.PACK_AB R5, R37, R36 ;  /* 0x000000242505723e */ /* 0x000fe400000000ff */
[----:B---3--:R-:W-:Y:S02]  /*de50*/  F2FP.PACK_AB R6, R27, R26 ;  /* 0x0000001a1b06723e */ /* 0x008fe400000000ff */
[----:B-1----:R-:W-:-:S07]  /*de60*/  F2FP.PACK_AB R7, R39, R38 ;  /* 0x000000262707723e */ /* 0x002fce00000000ff */
[C---:B--2---:R-:W-:Y:S07]  /*de70*/  HMMA.16816.F32 R128, R4.reuse, R16, R128 ;  /* 0x000000100480723c */ /* 0x044fee0000001880 */
[----:B------:R-:W-:Y:S01]  /*de80*/  FADD.FTZ R16, R2, R3 ;  /* 0x0000000302107221 */ /* 0x000fe20000010000 */
[----:B-----5:R-:W-:Y:S01]  /*de90*/  HMMA.16816.F32 R68, R4, R12, R68 ;  /* 0x0000000c0444723c */ /* 0x020fe20000001844 */
[----:B------:R-:W-:Y:S02]  /*dea0*/  FADD.FTZ R2, R29, R30 ;  /* 0x0000001e1d027221 */ /* 0x000fe40000010000 */
[----:B------:R-:W-:-:S02]  /*deb0*/  FADD.FTZ R16, R35, R16 ;  /* 0x0000001023107221 */ /* 0x000fc40000010000 */
[----:B------:R-:W-:Y:S02]  /*dec0*/  FADD.FTZ R3, R51, R2 ;  /* 0x0000000233037221 */ /* 0x000fe40000010000 */
[----:B------:R-:W-:Y:S01]  /*ded0*/  FADD.FTZ R17, R65, R16 ;  /* 0x0000001041117221 */ /* 0x000fe20000010000 */
[C---:B------:R-:W-:Y:S01]  /*dee0*/  HMMA.16816.F32 R72, R4.reuse, R14, R72 ;  /* 0x0000000e0448723c */ /* 0x040fe20000001848 */
[----:B------:R-:W-:Y:S01]  /*def0*/  FADD.FTZ R3, R60, R3 ;  /* 0x000000033c037221 */ /* 0x000fe20000010000 */
[----:B------:R-:W1:Y:S01]  /*df00*/  LDSM.16.MT88.4 R12, [R200+0x13800] ;  /* 0x01380000c80c783b */ /* 0x000e620000004200 */
[----:B------:R-:W-:Y:S02]  /*df10*/  FADD.FTZ R17, R66, R17 ;  /* 0x0000001142117221 */ /* 0x000fe40000010000 */
[----:B------:R-:W-:Y:S02]  /*df20*/  FADD.FTZ R58, R58, R3 ;  /* 0x000000033a3a7221 */ /* 0x000fe40000010000 */
[----:B------:R-:W-:Y:S01]  /*df30*/  FADD.FTZ R64, R64, R17 ;  /* 0x0000001140407221 */ /* 0x000fe20000010000 */
[----:B------:R-:W-:Y:S01]  /*df40*/  HMMA.16816.F32 R84, R4, R8, R84 ;  /* 0x000000080454723c */ /* 0x000fe20000001854 */
[----:B------:R-:W-:-:S02]  /*df50*/  FADD.FTZ R61, R61, R58 ;  /* 0x0000003a3d3d7221 */ /* 0x000fc40000010000 */
[----:B------:R-:W-:Y:S02]  /*df60*/  FADD.FTZ R67, R67, R64 ;  /* 0x0000004043437221 */ /* 0x000fe40000010000 */
[----:B------:R-:W-:Y:S02]  /*df70*/  FADD.FTZ R132, R132, R61 ;  /* 0x0000003d84847221 */ /* 0x000fe40000010000 */
[----:B------:R-:W-:Y:S01]  /*df80*/  FADD.FTZ R138, R138, R67 ;  /* 0x000000438a8a7221 */ /* 0x000fe20000010000 */
[C---:B------:R-:W-:Y:S01]  /*df90*/  HMMA.16816.F32 R88, R4.reuse, R10, R88 ;  /* 0x0000000a0458723c */ /* 0x040fe20000001858 */
[----:B------:R-:W-:Y:S01]  /*dfa0*/  FADD.FTZ R133, R133, R132 ;  /* 0x0000008485857221 */ /* 0x000fe20000010000 */
[----:B------:R-:W2:Y:S01]  /*dfb0*/  LDSM.16.MT88.4 R8, [R197+0x13800] ;  /* 0x01380000c508783b */ /* 0x000ea20000004200 */
[----:B------:R-:W-:Y:S01]  /*dfc0*/  FADD.FTZ R141, R141, R138 ;  /* 0x0000008a8d8d7221 */ /* 0x000fe20000010000 */
[----:B------:R-:W-:Y:S01]  /*dfd0*/  MOV R132, R33 ;  /* 0x0000002100847202 */ /* 0x000fe20000000f00 */
[----:B------:R-:W-:Y:S01]  /*dfe0*/  FADD.FTZ R136, R136, R133 ;  /* 0x0000008588887221 */ /* 0x000fe20000010000 */
[----:B------:R-:W-:Y:S01]  /*dff0*/  MOV R133, R34 ;  /* 0x0000002200857202 */ /* 0x000fe20000000f00 */
[----:B------:R-:W-:Y:S01]  /*e000*/  FADD.FTZ R140, R140, R141 ;  /* 0x0000008d8c8c7221 */ /* 0x000fe20000010000 */
[----:B------:R-:W-:Y:S01]  /*e010*/  HMMA.16816.F32 R124, R4, R18, R124 ;  /* 0x00000012047c723c */ /* 0x000fe2000000187c */
[----:B------:R-:W-:Y:S01]  /*e020*/  FADD.FTZ R135, R135, R136 ;  /* 0x0000008887877221 */ /* 0x000fe20000010000 */
[----:B------:R-:W3:Y:S01]  /*e030*/  LDSM.16.MT88.4 R16, [R198+0x13800] ;  /* 0x01380000c610783b */ /* 0x000ee20000004200 */
[----:B------:R-:W-:-:S02]  /*e040*/  FADD.FTZ R143, R143, R140 ;  /* 0x0000008c8f8f7221 */ /* 0x000fc40000010000 */
[----:B------:R-:W-:Y:S02]  /*e050*/  FADD.FTZ R2, R142, R135 ;  /* 0x000000878e027221 */ /* 0x000fe40000010000 */
[----:B------:R-:W-:Y:S01]  /*e060*/  FADD.FTZ R146, R146, R143 ;  /* 0x0000008f92927221 */ /* 0x000fe20000010000 */
[C---:B------:R-:W-:Y:S01]  /*e070*/  HMMA.16816.F32 R76, R4.reuse, R20, R76 ;  /* 0x00000014044c723c */ /* 0x040fe2000000184c */
[----:B------:R-:W-:Y:S02]  /*e080*/  FADD.FTZ R2, R151, R2 ;  /* 0x0000000297027221 */ /* 0x000fe40000010000 */
        /* <DEDUP_REMOVED lines=8> */
[----:B-1----:R-:W-:Y:S01]  /*e110*/  HMMA.16816.F32 R92, R4, R12, R92 ;  /* 0x0000000c045c723c */ /* 0x002fe2000000185c */
[----:B------:R-:W-:Y:S02]  /*e120*/  FADD.FTZ R183, R183, R150 ;  /* 0x00000096b7b77221 */ /* 0x000fe40000010000 */
[----:B------:R-:W-:Y:S02]  /*e130*/  FADD.FTZ R187, R187, R154 ;  /* 0x0000009abbbb7221 */ /* 0x000fe40000010000 */
[----:B------:R-:W-:-:S02]  /*e140*/  FADD.FTZ R152, R152, R183 ;  /* 0x000000b798987221 */ /* 0x000fc40000010000 */
[----:B------:R-:W-:Y:S01]  /*e150*/  FADD.FTZ R52, R52, R187 ;  /* 0x000000bb34347221 */ /* 0x000fe20000010000 */
[C---:B------:R-:W-:Y:S01]  /*e160*/  HMMA.16816.F32 R96, R4.reuse, R14, R96 ;  /* 0x0000000e0460723c */ /* 0x040fe20000001860 */
[----:B------:R-:W1:Y:S01]  /*e170*/  LDSM.16.MT88.4 R12, [R196+0x13800] ;  /* 0x01380000c40c783b */ /* 0x000e620000004200 */
[----:B------:R-:W-:Y:S02]  /*e180*/  FADD.FTZ R193, R193, R152 ;  /* 0x00000098c1c17221 */ /* 0x000fe40000010000 */
[----:B------:R-:W-:Y:S02]  /*e190*/  FADD.FTZ R53, R53, R52 ;  /* 0x0000003435357221 */ /* 0x000fe40000010000 */
[----:B------:R-:W-:Y:S02]  /*e1a0*/  FADD.FTZ R54, R54, R193 ;  /* 0x000000c136367221 */ /* 0x000fe40000010000 */
[----:B------:R-:W-:Y:S01]  /*e1b0*/  FADD.FTZ R158, R158, R53 ;  /* 0x000000359e9e7221 */ /* 0x000fe20000010000 */
[----:B--2---:R-:W-:Y:S01]  /*e1c0*/  HMMA.16816.F32 R108, R4, R8, R108 ;  /* 0x00000008046c723c */ /* 0x004fe2000000186c */
[----:B------:R-:W-:-:S02]  /*e1d0*/  FADD.FTZ R55, R55, R54 ;  /* 0x0000003637377221 */ /* 0x000fc40000010000 */
[----:B------:R-:W-:Y:S02]  /*e1e0*/  FADD.FTZ R165, R165, R158 ;  /* 0x0000009ea5a57221 */ /* 0x000fe40000010000 */
[----:B------:R-:W-:Y:S02]  /*e1f0*/  FADD.FTZ R2, R156, R55 ;  /* 0x000000379c027221 */ /* 0x000fe40000010000 */
[----:B------:R-:W-:Y:S01]  /*e200*/  FADD.FTZ R8, R160, R165 ;  /* 0x000000a5a0087221 */ /* 0x000fe20000010000 */
[----:B---3--:R-:W-:Y:S01]  /*e210*/  HMMA.16816.F32 R100, R4, R16, R100 ;  /* 0x000000100464723c */ /* 0x008fe20000001864 */
[----:B------:R-:W-:Y:S02]  /*e220*/  FADD.FTZ R2, R169, R2 ;  /* 0x00000002a9027221 */ /* 0x000fe40000010000 */
[----:B------:R-:W-:Y:S02]  /*e230*/  FADD.FTZ R8, R161, R8 ;  /* 0x00000008a1087221 */ /* 0x000fe40000010000 */
[----:B------:R-:W-:-:S02]  /*e240*/  FADD.FTZ R157, R157, R2 ;  /* 0x000000029d9d7221 */ /* 0x000fc40000010000 */
        /* <DEDUP_REMOVED lines=16> */
[----:B------:R-:W-:Y:S01]  /*e350*/  HMMA.16816.F32 R112, R4, R14, R112 ;  /* 0x0000000e0470723c */ /* 0x000fe20000001870 */
[----:B------:R-:W-:Y:S02]  /*e360*/  FADD.FTZ R234, R27, R26 ;  /* 0x0000001a1bea7221 */ /* 0x000fe40000010000 */
[----:B------:R-:W-:-:S05]  /*e370*/  FADD.FTZ R233, R39, R38 ;  /* 0x0000002627e97221 */ /* 0x000fca0000010000 */
.L_x_2453:
        /* <DEDUP_REMOVED lines=11> */
.L_x_2465:
        /* <DEDUP_REMOVED lines=32> */
[C---:B------:R-:W-:Y:S01]  /*e630*/  IMAD R6, R2.reuse, R5, R6 ;  /* 0x0000000502067224 */ /* 0x040fe200078e0206 */
[----:B------:R-:W-:Y:S02]  /*e640*/  LOP3.LUT R5, RZ, c[0x0][0x2d0], RZ, 0x33, !PT ;  /* 0x0000b400ff057a12 */ /* 0x000fe400078e33ff */
[C---:B------:R-:W-:Y:S02]  /*e650*/  ISETP.GT.U32.AND P4, PT, R2.reuse, R8, PT ;  /* 0x000000080200720c */ /* 0x040fe40003f84070 */
[----:B------:R-:W-:Y:S11]  /*e660*/  ISETP.GT.U32.AND P2, PT, R2, R6, PT ;  /* 0x000000060200720c */ /* 0x000ff60003f44070 */
[----:B------:R-:W-:Y:S01]  /*e670*/  @!P4 IADD3 R10, R10, 0x1, RZ ;  /* 0x000000010a0ac810 */ /* 0x000fe20007ffe0ff */
[--C-:B------:R-:W-:Y:S01]  /*e680*/  @!P4 IMAD.IADD R8, R8, 0x1, -R2.reuse ;  /* 0x000000010808c824 */ /* 0x100fe200078e0a02 */
[----:B------:R-:W-:Y:S01]  /*e690*/  @!P2 IADD3 R9, R9, 0x1, RZ ;  /* 0x000000010909a810 */ /* 0x000fe20007ffe0ff */
[----:B------:R-:W-:Y:S01]  /*e6a0*/  @!P2 IMAD.IADD R6, R6, 0x1, -R2 ;  /* 0x000000010606a824 */ /* 0x000fe200078e0a02 */
[----:B------:R-:W-:Y:S02]  /*e6b0*/  ISETP.NE.AND P2, PT, RZ, c[0x0][0x2d0], PT ;  /* 0x0000b400ff007a0c */ /* 0x000fe40003f45270 */
[-C--:B------:R-:W-:Y:S02]  /*e6c0*/  ISETP.GE.U32.AND P6, PT, R8, R2.reuse, PT ;  /* 0x000000020800720c */ /* 0x080fe40003fc6070 */
        /* <DEDUP_REMOVED lines=21> */
[----:B------:R-:W-:Y:S01]  /*e820*/  IMAD.WIDE.U32 R8, R6, c[0x0][0x188], R8 ;  /* 0x0000620006087a25 */ /* 0x000fe200078e0008 */
[----:B------:R-:W-:Y:S03]  /*e830*/  SHF.R.S32.HI R4, RZ, 0x1f, R6 ;  /* 0x0000001fff047819 */ /* 0x000fe60000011406 */
[----:B------:R-:W-:Y:S02]  /*e840*/  IMAD.MOV.U32 R59, RZ, RZ, R8 ;  /* 0x000000ffff3b7224 */ /* 0x000fe400078e0008 */
[----:B------:R-:W-:Y:S04]  /*e850*/  IMAD R5, R4, c[0x0][0x188], RZ ;  /* 0x0000620004057a24 */ /* 0x000fe800078e02ff */
[----:B------:R-:W-:Y:S04]  /*e860*/  IMAD R5, R6, c[0x0][0x18c], R5 ;  /* 0x0000630006057a24 */ /* 0x000fe800078e0205 */
[----:B------:R-:W-:Y:S02]  /*e870*/  IMAD.IADD R2, R9, 0x1, R5 ;  /* 0x0000000109027824 */ /* 0x000fe400078e0205 */
.L_x_2462:
[----:B------:R-:W-:Y:S02]  /*e880*/  ISETP.GE.AND P4, PT, R220, c[0x0][0x220], PT ;  /* 0x00008800dc007a0c */ /* 0x000fe40003f86270 */
[----:B------:R-:W-:Y:S02]  /*e890*/  ISETP.GE.AND P3, PT, R209, c[0x0][0x220], PT ;  /* 0x00008800d1007a0c */ /* 0x000fe40003f66270 */
[CC--:B------:R-:W-:Y:S02]  /*e8a0*/  LEA R132, P2, R59.reuse, R172.reuse, 0x1 ;  /* 0x000000ac3b847211 */ /* 0x0c0fe400078408ff */
[C---:B------:R-:W-:Y:S02]  /*e8b0*/  IADD3 R57, P1, R222.reuse, R59, RZ ;  /* 0x0000003bde397210 */ /* 0x040fe40007f3e0ff */
[--C-:B------:R-:W-:Y:S02]  /*e8c0*/  LEA.HI.X R133, R59, R173, R2.reuse, 0x1, P2 ;  /* 0x000000ad3b857211 */ /* 0x100fe400010f0c02 */
[C---:B------:R-:W-:Y:S01]  /*e8d0*/  IADD3 R59, P2, R222.reuse, R57, RZ ;  /* 0x00000039de3b7210 */ /* 0x040fe20007f5e0ff */
[----:B------:R-:W-:Y:S02]  /*e8e0*/  IMAD.X R56, R219, 0x1, R2, P1 ;  /* 0x00000001db387824 */ /* 0x000fe400008e0602 */
        /* <DEDUP_REMOVED lines=10> */
[----:B------:R-:W-:Y:S01]  /*e990*/  IMAD.X R56, R219, 0x1, R56, P2 ;  /* 0x00000001db387824 */ /* 0x000fe200010e0638 */
[CC--:B------:R-:W-:Y:S02]  /*e9a0*/  @!P4 LEA R174, P5, R59.reuse, R172.reuse, 0x1 ;  /* 0x000000ac3baec211 */ /* 0x0c0fe400078a08ff */
[----:B------:R-:W-:Y:S01]  /*e9b0*/  @!PT LDS RZ, [RZ] ;  /* 0x00000000fffff984 */ /* 0x000fe20000000800 */
[----:B------:R-:W-:Y:S01]  /*e9c0*/  @!PT LDS RZ, [RZ] ;  /* 0x00000000fffff984 */ /* 0x000fe20000000800 */
[----:B------:R-:W-:Y:S01]  /*e9d0*/  @!PT LDS RZ, [RZ] ;  /* 0x00000000fffff984 */ /* 0x000fe20000000800 */
[----:B------:R1:W-:Y:S01]  /*e9e0*/  @!P3 LDGSTS.E.BYPASS.LTC128B.128 [R216+0x10000], [R132.64+0x80] ;  /* 0x1000008084d8bfae */ /* 0x0003e2000b901d4c */
        /* <DEDUP_REMOVED lines=8> */
[----:B------:R2:W-:Y:S01]  /*ea70*/  @!P4 LDGSTS.E.BYPASS.LTC128B.128 [R216+0xc800], [R176.64] ;  /* 0x0c800000b0d8cfae */ /* 0x0005e2000b901d4c */
        /* <DEDUP_REMOVED lines=9> */
[----:B------:R3:W-:Y:S01]  /*eb10*/  @!P3 LDGSTS.E.BYPASS.LTC128B.128 [R216+0x10800], [R64.64+0x80] ;  /* 0x1080008040d8bfae */ /* 0x0007e2000b901d4c */
        /* <DEDUP_REMOVED lines=9> */
[----:B------:R4:W-:Y:S01]  /*ebb0*/  @!P4 LDGSTS.E.BYPASS.LTC128B.128 [R216+0xd000], [R174.64] ;  /* 0x0d000000aed8cfae */ /* 0x0009e2000b901d4c */
[C---:B------:R-:W-:Y:S02]  /*ebc0*/  IADD3 R57, P2, R222.reuse, R59, RZ ;  /* 0x0000003bde397210 */ /* 0x040fe40007f5e0ff */
[--C-:B------:R-:W-:Y:S01]  /*ebd0*/  @!P3 LEA.HI.X R179, R59, R173, R56.reuse, 0x1, P1 ;  /* 0x000000ad3bb3b211 */ /* 0x100fe200008f0c38 */
[----:B------:R-:W-:Y:S01]  /*ebe0*/  @P3 STS.128 [R216+0x11000], RZ ;  /* 0x011000ffd8003388 */ /* 0x000fe20000000c00 */
[-C--:B------:R-:W-:Y:S01]  /*ebf0*/  @!P4 LEA R184, P5, R57, R172.reuse, 0x1 ;  /* 0x000000ac39b8c211 */ /* 0x080fe200078a08ff */
[----:B------:R-:W-:Y:S01]  /*ec00*/  IMAD.X R56, R219, 0x1, R56, P2 ;  /* 0x00000001db387824 */ /* 0x000fe200010e0638 */
[CC--:B------:R-:W-:Y:S01]  /*ec10*/  @!P3 LEA R182, P1, R57.reuse, R172.reuse, 0x1 ;  /* 0x000000ac39b6b211 */ /* 0x0c0fe200078208ff */
        /* <DEDUP_REMOVED lines=17> */
[----:B------:R-:W-:Y:S02]  /*ed30*/  IADD3 R57, P1, R222, R59, RZ ;  /* 0x0000003bde397210 */ /* 0x000fe40007f3e0ff */
[-CC-:B------:R-:W-:Y:S01]  /*ed40*/  @!P3 LEA.HI.X R59, R59, R173.reuse, R56.reuse, 0x1, P2 ;  /* 0x000000ad3b3bb211 */ /* 0x180fe200010f0c38 */
[----:B------:R-:W-:Y:S01]  /*ed50*/  @!PT LDS RZ, [RZ] ;  /* 0x00000000fffff984 */ /* 0x000fe20000000800 */
[----:B------:R-:W-:Y:S01]  /*ed60*/  @!PT LDS RZ, [RZ] ;  /* 0x00000000fffff984 */ /* 0x000fe20000000800 */
[----:B------:R-:W-:Y:S01]  /*ed70*/  @!PT LDS RZ, [RZ] ;  /* 0x00000000fffff984 */ /* 0x000fe20000000800 */
[----:B------:R5:W-:Y:S01]  /*ed80*/  @!P3 LDGSTS.E.BYPASS.LTC128B.128 [R216+0x11800], [R60.64+0x80] ;  /* 0x118000803cd8bfae */ /* 0x000be2000b901d4c */
[-C--:B------:R-:W-:Y:S01]  /*ed90*/  @!P4 LEA R186, P5, R57, R172.reuse, 0x1 ;  /* 0x000000ac39bac211 */ /* 0x080fe200078a08ff */
        /* <DEDUP_REMOVED lines=51> */
[----:B------:R-:W5:Y:S04]  /*f0d0*/  LDSM.16.M88.4 R156, [R206+0x6000] ;  /* 0x00600000ce9c783b */ /* 0x000f680000000200 */
[----:B------:R-:W5:Y:S04]  /*f0e0*/  LDSM.16.M88.4 R160, [R206+0x6800] ;  /* 0x00680000cea0783b */ /* 0x000f680000000200 */
[----:B------:R-:W-:Y:S04]  /*f0f0*/  LDSM.16.M88.4 R164, [R204] ;  /* 0x00000000cca4783b */ /* 0x000fe80000000200 */
[----:B------:R-:W-:Y:S04]  /*f100*/  LDSM.16.M88.4 R168, [R204+0x800] ;  /* 0x00080000cca8783b */ /* 0x000fe80000000200 */
[----:B----4-:R-:W-:Y:S01]  /*f110*/  LDSM.16.M88.4 R172, [R206+0x8800] ;  /* 0x00880000ceac783b */ /* 0x010fe20000000200 */
[C---:B-1----:R-:W-:Y:S03]  /*f120*/  HMMA.16816.F32 R4, R136.reuse, R140, RZ ;  /* 0x0000008c8804723c */ /* 0x042fe600000018ff */
[----:B--2---:R-:W-:Y:S04]  /*f130*/  LDSM.16.M88.4 R176, [R206+0xa000] ;  /* 0x00a00000ceb0783b */ /* 0x004fe80000000200 */
        /* <DEDUP_REMOVED lines=14> */
[----:B------:R-:W4:Y:S07]  /*f220*/  LDSM.16.M88.4 R152, [R204+0x1000] ;  /* 0x00100000cc98783b */ /* 0x000f2e0000000200 */
[C---:B-----5:R-:W-:Y:S08]  /*f230*/  HMMA.16816.F32 R36, R136.reuse, R156, RZ ;  /* 0x0000009c8824723c */ /* 0x060ff000000018ff */
[C---:B------:R-:W-:Y:S01]  /*f240*/  HMMA.16816.F32 R40, R136.reuse, R158, RZ ;  /* 0x0000009e8828723c */ /* 0x040fe200000018ff */
[----:B------:R-:W5:Y:S07]  /*f250*/  LDSM.16.M88.4 R156, [R204+0x1800] ;  /* 0x00180000cc9c783b */ /* 0x000f6e0000000200 */
        /* <DEDUP_REMOVED lines=19> */
[C---:B-----5:R-:W-:Y:S08]  /*f390*/  HMMA.16816.F32 R28, R148.reuse, R156, R28 ;  /* 0x0000009c941c723c */ /* 0x060ff0000000181c */
        /* <DEDUP_REMOVED lines=166> */
[----:B------:R-:W-:Y:S04]  /*fe00*/  IADD3 R140, R140, -0x80, RZ ;  /* 0xffffff808c8c7810 */ /* 0x000fe80007ffe0ff */
[----:B------:R-:W-:Y:S02]  /*fe10*/  IABS R134, R140 ;  /* 0x0000008c00867213 */ /* 0x000fe40000000000 */
[----:B------:R-:W-:Y:S01]  /*fe20*/  LOP3.LUT R140, R140, c[0x0][0x2d0], RZ, 0x3c, !PT ;  /* 0x0000b4008c8c7a12 */ /* 0x000fe200078e3cff */
[----:B-1----:R-:W1:Y:S02]  /*fe30*/  MUFU.RCP R132, R133 ;  /* 0x0000008500847308 */ /* 0x002e640000001000 */
[----:B-1----:R-:W-:Y:S02]  /*fe40*/  IADD3 R136, R132, 0xffffffe, RZ ;  /* 0x0ffffffe84887810 */ /* 0x002fe40007ffe0ff */
[----:B------:R-:W-:Y:S06]  /*fe50*/  IABS R132, R138 ;  /* 0x0000008a00847213 */ /* 0x000fec0000000000 */
[----:B------:R-:W1:Y:S01]  /*fe60*/  F2I.FTZ.U32.TRUNC.NTZ R137, R136 ;  /* 0x0000008800897305 */ /* 0x000e62000021f000 */
        /* <DEDUP_REMOVED lines=49> */
.L_x_2464:
        /* <DEDUP_REMOVED lines=129> */
.L_x_2463:
[----:B-1----:R-:W-:Y:S01]  /*10990*/  IADD3 R149, R215, -0x1, RZ ;  /* 0xffffffffd7957810 */ /* 0x002fe20007ffe0ff */
[----:B------:R-:W-:Y:S02]  /*109a0*/  UMOV UR8, UR11 ;  /* 0x0000000b00087c82 */ /* 0x000fe40008000000 */
[----:B------:R-:W-:Y:S01]  /*109b0*/  UMOV UR9, UR10 ;  /* 0x0000000a00097c82 */ /* 0x000fe20008000000 */
[----:B------:R-:W-:Y:S04]  /*109c0*/  LEA R2, R149, R214, 0x7 ;  /* 0x000000d695027211 */ /* 0x000fe800078e38ff */
[C---:B------:R-:W-:Y:S01]  /*109d0*/  IADD3 R150, R2.reuse, 0x1, RZ ;  /* 0x0000000102967810 */ /* 0x040fe20007ffe0ff */
[----:B------:R-:W-:Y:S01]  /*109e0*/  I2F R159, R2 ;  /* 0x00000002009f7306 */ /* 0x000fe20000201400 */
[C---:B------:R-:W-:Y:S02]  /*109f0*/  IADD3 R137, R2.reuse, 0x9, RZ ;  /* 0x0000000902897810 */ /* 0x040fe40007ffe0ff */
[C---:B------:R-:W-:Y:S02]  /*10a00*/  IADD3 R148, R2.reuse, 0x11, RZ ;  /* 0x0000001102947810 */ /* 0x040fe40007ffe0ff */
[C---:B------:R-:W-:Y:S02]  /*10a10*/  IADD3 R138, R2.reuse, 0x19, RZ ;  /* 0x00000019028a7810 */ /* 0x040fe40007ffe0ff */
[C---:B------:R-:W-:Y:S02]  /*10a20*/  IADD3 R151, R2.reuse, 0x20, RZ ;  /* 0x0000002002977810 */ /* 0x040fe40007ffe0ff */
        /* <DEDUP_REMOVED lines=18> */
[----:B------:R-:W-:Y:S01]  /*10b50*/  IADD3 R132, R2, 0x51, RZ ;  /* 0x0000005102847810 */ /* 0x000fe20007ffe0ff */
[----:B------:R-:W-:Y:S10]  /*10b60*/  I2F R138, R138 ;  /* 0x0000008a008a7306 */ /* 0x000ff40000201400 */
        /* <DEDUP_REMOVED lines=16> */
[----:B------:R-:W1:Y:S02]  /*10c70*/  I2F R132, R132 ;  /* 0x0000008400847306 */ /* 0x000e640000201400 */
[C---:B-1----:R-:W-:Y:S02]  /*10c80*/  FFMA.FTZ R47, R0.reuse, R132, R47 ;  /* 0x00000084002f7223 */ /* 0x042fe4000001002f */
[CC--:B------:R-:W-:Y:S02]  /*10c90*/  FFMA.FTZ R7, R0.reuse, R150.reuse, R7 ;  /* 0x0000009600077223 */ /* 0x0c0fe40000010007 */
[----:B------:R-:W-:Y:S01]  /*10ca0*/  FFMA.FTZ R5, R0, R150, R5 ;  /* 0x0000009600057223 */ /* 0x000fe20000010005 */
[----:B------:R-:W-:Y:S01]  /*10cb0*/  IADD3 R150, R2, 0x58, RZ ;  /* 0x0000005802967810 */ /* 0x000fe20007ffe0ff */
[CC--:B------:R-:W-:Y:S02]  /*10cc0*/  FFMA.FTZ R11, R0.reuse, R137.reuse, R11 ;  /* 0x00000089000b7223 */ /* 0x0c0fe4000001000b */
[C---:B------:R-:W-:Y:S02]  /*10cd0*/  FFMA.FTZ R9, R0.reuse, R137, R9 ;  /* 0x0000008900097223 */ /* 0x040fe40000010009 */
[----:B------:R1:W2:Y:S01]  /*10ce0*/  I2F R137, R150 ;  /* 0x0000009600897306 */ /* 0x0002a20000201400 */
[CC--:B------:R-:W-:Y:S02]  /*10cf0*/  FFMA.FTZ R15, R0.reuse, R148.reuse, R15 ;  /* 0x00000094000f7223 */ /* 0x0c0fe4000001000f */
[----:B------:R-:W-:Y:S01]  /*10d00*/  FFMA.FTZ R13, R0, R148, R13 ;  /* 0x00000094000d7223 */ /* 0x000fe2000001000d */
[----:B------:R-:W-:Y:S01]  /*10d10*/  IADD3 R148, R2, 0x59, RZ ;  /* 0x0000005902947810 */ /* 0x000fe20007ffe0ff */
[CC--:B------:R-:W-:Y:S02]  /*10d20*/  FFMA.FTZ R19, R0.reuse, R138.reuse, R19 ;  /* 0x0000008a00137223 */ /* 0x0c0fe40000010013 */
[C---:B------:R-:W-:Y:S02]  /*10d30*/  FFMA.FTZ R17, R0.reuse, R138, R17 ;  /* 0x0000008a00117223 */ /* 0x040fe40000010011 */
[CC--:B------:R-:W-:Y:S01]  /*10d40*/  FFMA.FTZ R6, R0.reuse, R159.reuse, R6 ;  /* 0x0000009f00067223 */ /* 0x0c0fe20000010006 */
[----:B------:R3:W4:Y:S01]  /*10d50*/  I2F R138, R148 ;  /* 0x00000094008a7306 */ /* 0x0007220000201400 */
[C---:B------:R-:W-:Y:S02]  /*10d60*/  FFMA.FTZ R4, R0.reuse, R159, R4 ;  /* 0x0000009f00047223 */ /* 0x040fe40000010004 */
[CC--:B------:R-:W-:Y:S02]  /*10d70*/  FFMA.FTZ R22, R0.reuse, R151.reuse, R22 ;  /* 0x0000009700167223 */ /* 0x0c0fe40000010016 */
[----:B------:R-:W-:Y:S01]  /*10d80*/  FFMA.FTZ R20, R0, R151, R20 ;  /* 0x0000009700147223 */ /* 0x000fe20000010014 */
[----:B------:R-:W-:Y:S01]  /*10d90*/  IADD3 R151, R2, 0x60, RZ ;  /* 0x0000006002977810 */ /* 0x000fe20007ffe0ff */
[CC--:B------:R-:W-:Y:S02]  /*10da0*/  FFMA.FTZ R26, R0.reuse, R143.reuse, R26 ;  /* 0x0000008f001a7223 */ /* 0x0c0fe4000001001a */
[C---:B------:R-:W-:Y:S02]  /*10db0*/  FFMA.FTZ R24, R0.reuse, R143, R24 ;  /* 0x0000008f00187223 */ /* 0x040fe40000010018 */
[C---:B------:R-:W-:Y:S01]  /*10dc0*/  FFMA.FTZ R10, R0.reuse, R157, R10 ;  /* 0x0000009d000a7223 */ /* 0x040fe2000001000a */
[----:B------:R5:W2:Y:S01]  /*10dd0*/  I2F R143, R151 ;  /* 0x00000097008f7306 */ /* 0x000aa20000201400 */
[----:B------:R-:W-:Y:S01]  /*10de0*/  FFMA.FTZ R18, R0, R153, R18 ;  /* 0x0000009900127223 */ /* 0x000fe20000010012 */
[----:B-1----:R-:W-:Y:S01]  /*10df0*/  FMNMX.FTZ R150, R6, R135, !PT ;  /* 0x0000008706967209 */ /* 0x002fe20007810000 */
[C---:B------:R-:W-:Y:S02]  /*10e00*/  FFMA.FTZ R16, R0.reuse, R153, R16 ;  /* 0x0000009900107223 */ /* 0x040fe40000010010 */
[C---:B------:R-:W-:Y:S01]  /*10e10*/  FFMA.FTZ R8, R0.reuse, R157, R8 ;  /* 0x0000009d00087223 */ /* 0x040fe20000010008 */
[----:B------:R-:W-:Y:S01]  /*10e20*/  FMNMX.FTZ R153, R7, R150, !PT ;  /* 0x0000009607997209 */ /* 0x000fe20007810000 */
[-C--:B------:R-:W-:Y:S01]  /*10e30*/  FFMA.FTZ R23, R0, R146.reuse, R23 ;  /* 0x0000009200177223 */ /* 0x080fe20000010017 */
[----:B------:R-:W-:Y:S01]  /*10e40*/  FMNMX.FTZ R150, R4, R3, !PT ;  /* 0x0000000304967209 */ /* 0x000fe20007810000 */
[----:B------:R-:W-:Y:S01]  /*10e50*/  FFMA.FTZ R21, R0, R146, R21 ;  /* 0x0000009200157223 */ /* 0x000fe20000010015 */
[----:B------:R-:W-:Y:S01]  /*10e60*/  FMNMX.FTZ R146, R10, R153, !PT ;  /* 0x000000990a927209 */ /* 0x000fe20007810000 */
[CC--:B------:R-:W-:Y:S01]  /*10e70*/  FFMA.FTZ R14, R0.reuse, R155.reuse, R14 ;  /* 0x0000009b000e7223 */ /* 0x0c0fe2000001000e */
[----:B------:R-:W-:Y:S01]  /*10e80*/  FMNMX.FTZ R153, R5, R150, !PT ;  /* 0x0000009605997209 */ /* 0x000fe20007810000 */
[C---:B------:R-:W-:Y:S01]  /*10e90*/  FFMA.FTZ R12, R0.reuse, R155, R12 ;  /* 0x0000009b000c7223 */ /* 0x040fe2000001000c */
[----:B------:R-:W-:Y:S01]  /*10ea0*/  FMNMX.FTZ R155, R11, R146, !PT ;  /* 0x000000920b9b7209 */ /* 0x000fe20007810000 */
[----:B------:R-:W-:Y:S01]  /*10eb0*/  FFMA.FTZ R30, R0, R147, R30 ;  /* 0x00000093001e7223 */ /* 0x000fe2000001001e */
[----:B---3--:R-:W-:Y:S01]  /*10ec0*/  FMNMX.FTZ R148, R8, R153, !PT ;  /* 0x0000009908947209 */ /* 0x008fe20007810000 */
[----:B------:R-:W-:Y:S01]  /*10ed0*/  FFMA.FTZ R28, R0, R147, R28 ;  /* 0x00000093001c7223 */ /* 0x000fe2000001001c */
[----:B------:R-:W-:Y:S01]  /*10ee0*/  FMNMX.FTZ R146, R14, R155, !PT ;  /* 0x0000009b0e927209 */ /* 0x000fe20007810000 */
[CC--:B------:R-:W-:Y:S01]  /*10ef0*/  FFMA.FTZ R34, R0.reuse, R145.reuse, R34 ;  /* 0x0000009100227223 */ /* 0x0c0fe20000010022 */
[----:B------:R-:W-:Y:S01]  /*10f00*/  FMNMX.FTZ R155, R9, R148, !PT ;  /* 0x00000094099b7209 */ /* 0x000fe20007810000 */
[C---:B------:R-:W-:Y:S01]  /*10f10*/  FFMA.FTZ R32, R0.reuse, R145, R32 ;  /* 0x0000009100207223 */ /* 0x040fe20000010020 */
[----:B------:R-:W-:Y:S01]  /*10f20*/  FMNMX.FTZ R153, R15, R146, !PT ;  /* 0x000000920f997209 */ /* 0x000fe20007810000 */
[-C--:B------:R-:W-:Y:S01]  /*10f30*/  FFMA.FTZ R31, R0, R144.reuse, R31 ;  /* 0x00000090001f7223 */ /* 0x080fe2000001001f */
[----:B------:R-:W-:Y:S01]  /*10f40*/  FMNMX.FTZ R146, R12, R155, !PT ;  /* 0x0000009b0c927209 */ /* 0x000fe20007810000 */
[----:B------:R-:W-:Y:S01]  /*10f50*/  FFMA.FTZ R29, R0, R144, R29 ;  /* 0x00000090001d7223 */ /* 0x000fe2000001001d */
[----:B------:R-:W-:Y:S01]  /*10f60*/  IADD3 R147, R2, 0x68, RZ ;  /* 0x0000006802937810 */ /* 0x000fe20007ffe0ff */
[-C--:B------:R-:W-:Y:S01]  /*10f70*/  FFMA.FTZ R27, R0, R142.reuse, R27 ;  /* 0x0000008e001b7223 */ /* 0x080fe2000001001b */
[----:B------:R-:W-:Y:S01]  /*10f80*/  FMNMX.FTZ R148, R18, R153, !PT ;  /* 0x0000009912947209 */ /* 0x000fe20007810000 */
[C---:B------:R-:W-:Y:S01]  /*10f90*/  FFMA.FTZ R25, R0.reuse, R142, R25 ;  /* 0x0000008e00197223 */ /* 0x040fe20000010019 */
[----:B------:R-:W-:Y:S01]  /*10fa0*/  FMNMX.FTZ R153, R13, R146, !PT ;  /* 0x000000920d997209 */ /* 0x000fe20007810000 */
[----:B------:R1:W3:Y:S01]  /*10fb0*/  I2F R145, R147 ;  /* 0x0000009300917306 */ /* 0x0002e20000201400 */
[----:B-----5:R-:W-:Y:S01]  /*10fc0*/  FMNMX.FTZ R151, R19, R148, !PT ;  /* 0x0000009413977209 */ /* 0x020fe20007810000 */
[----:B------:R-:W-:Y:S01]  /*10fd0*/  FFMA.FTZ R38, R0, R141, R38 ;  /* 0x0000008d00267223 */ /* 0x000fe20000010026 */
        /* <DEDUP_REMOVED lines=8> */
[----:B------:R-:W-:Y:S01]  /*11060*/  FMNMX.FTZ R146, R20, R151, !PT ;  /* 0x0000009714927209 */ /* 0x000fe20007810000 */
[-C--:B------:R-:W-:Y:S01]  /*11070*/  FFMA.FTZ R39, R0, R136.reuse, R39 ;  /* 0x0000008800277223 */ /* 0x080fe20000010027 */
[----:B------:R-:W-:Y:S01]  /*11080*/  FMNMX.FTZ R144, R26, R153, !PT ;  /* 0x000000991a907209 */ /* 0x000fe20007810000 */
[C---:B------:R-:W-:Y:S01]  /*11090*/  FFMA.FTZ R37, R0.reuse, R136, R37 ;  /* 0x0000008800257223 */ /* 0x040fe20000010025 */
[----:B------:R-:W-:Y:S01]  /*110a0*/  FMNMX.FTZ R153, R21, R146, !PT ;  /* 0x0000009215997209 */ /* 0x000fe20007810000 */
[C---:B------:R-:W-:Y:S01]  /*110b0*/  FFMA.FTZ R33, R0.reuse, R140, R33 ;  /* 0x0000008c00217223 */ /* 0x040fe20000010021 */
[----:B------:R-:W-:Y:S01]  /*110c0*/  FMNMX.FTZ R151, R27, R144, !PT ;  /* 0x000000901b977209 */ /* 0x000fe20007810000 */
[----:B------:R-:W-:Y:S01]  /*110d0*/  FFMA.FTZ R46, R0, R133, R46 ;  /* 0x00000085002e7223 */ /* 0x000fe2000001002e */
[----:B------:R-:W-:Y:S01]  /*110e0*/  FMNMX.FTZ R144, R24, R153, !PT ;  /* 0x0000009918907209 */ /* 0x000fe20007810000 */
[----:B------:R-:W-:Y:S01]  /*110f0*/  FFMA.FTZ R44, R0, R133, R44 ;  /* 0x00000085002c7223 */ /* 0x000fe2000001002c */
[----:B------:R-:W-:Y:S01]  /*11100*/  FMNMX.FTZ R146, R30, R151, !PT ;  /* 0x000000971e927209 */ /* 0x000fe20007810000 */
[CC--:B--2---:R-:W-:Y:S01]  /*11110*/  FFMA.FTZ R50, R0.reuse, R137.reuse, R50 ;  /* 0x0000008900327223 */ /* 0x0c4fe20000010032 */
[----:B------:R-:W-:Y:S01]  /*11120*/  FMNMX.FTZ R151, R25, R144, !PT ;  /* 0x0000009019977209 */ /* 0x000fe20007810000 */
[----:B------:R-:W-:Y:S01]  /*11130*/  FFMA.FTZ R48, R0, R137, R48 ;  /* 0x0000008900307223 */ /* 0x000fe20000010030 */
[----:B------:R-:W-:Y:S01]  /*11140*/  IADD3 R141, R2, 0x70, RZ ;  /* 0x00000070028d7810 */ /* 0x000fe20007ffe0ff */
[C---:B------:R-:W-:Y:S01]  /*11150*/  FFMA.FTZ R43, R0.reuse, R134, R43 ;  /* 0x00000086002b7223 */ /* 0x040fe2000001002b */
[----:B-1----:R-:W-:Y:S01]  /*11160*/  FMNMX.FTZ R147, R31, R146, !PT ;  /* 0x000000921f937209 */ /* 0x002fe20007810000 */
[----:B------:R-:W-:Y:S01]  /*11170*/  FFMA.FTZ R41, R0, R134, R41 ;  /* 0x0000008600297223 */ /* 0x000fe20000010029 */
[----:B------:R-:W-:Y:S01]  /*11180*/  FMNMX.FTZ R144, R28, R151, !PT ;  /* 0x000000971c907209 */ /* 0x000fe20007810000 */
[----:B------:R-:W1:Y:S01]  /*11190*/  I2F R139, R141 ;  /* 0x0000008d008b7306 */ /* 0x000e620000201400 */
[----:B------:R-:W-:Y:S01]  /*111a0*/  FMNMX.FTZ R136, R34, R147, !PT ;  /* 0x0000009322887209 */ /* 0x000fe20007810000 */
[C---:B------:R-:W-:Y:S01]  /*111b0*/  FFMA.FTZ R45, R0.reuse, R132, R45 ;  /* 0x00000084002d7223 */ /* 0x040fe2000001002d */
[----:B------:R-:W-:Y:S01]  /*111c0*/  FMNMX.FTZ R147, R29, R144, !PT ;  /* 0x000000901d937209 */ /* 0x000fe20007810000 */
[C---:B----4-:R-:W-:Y:S01]  /*111d0*/  FFMA.FTZ R51, R0.reuse, R138, R51 ;  /* 0x0000008a00337223 */ /* 0x050fe20000010033 */
[----:B------:R-:W-:Y:S01]  /*111e0*/  FMNMX.FTZ R151, R35, R136, !PT ;  /* 0x0000008823977209 */ /* 0x000fe20007810000 */
[----:B------:R-:W-:Y:S01]  /*111f0*/  FFMA.FTZ R49, R0, R138, R49 ;  /* 0x0000008a00317223 */ /* 0x000fe20000010031 */
[----:B------:R-:W-:Y:S01]  /*11200*/  FMNMX.FTZ R144, R32, R147, !PT ;  /* 0x0000009320907209 */ /* 0x000fe20007810000 */
[----:B------:R-:W-:Y:S01]  /*11210*/  FFMA.FTZ R54, R0, R143, R54 ;  /* 0x0000008f00367223 */ /* 0x000fe20000010036 */
[----:B------:R-:W-:Y:S01]  /*11220*/  FMNMX.FTZ R136, R38, R151, !PT ;  /* 0x0000009726887209 */ /* 0x000fe20007810000 */
[C---:B------:R-:W-:Y:S01]  /*11230*/  FFMA.FTZ R52, R0.reuse, R143, R52 ;  /* 0x0000008f00347223 */ /* 0x040fe20000010034 */
[----:B------:R-:W-:Y:S01]  /*11240*/  FMNMX.FTZ R151, R33, R144, !PT ;  /* 0x0000009021977209 */ /* 0x000fe20007810000 */
[-C--:B---3--:R-:W-:Y:S01]  /*11250*/  FFMA.FTZ R58, R0, R145.reuse, R58 ;  /* 0x00000091003a7223 */ /* 0x088fe2000001003a */
[----:B------:R-:W-:Y:S01]  /*11260*/  IADD3 R142, R2, 0x61, RZ ;  /* 0x00000061028e7810 */ /* 0x000fe20007ffe0ff */
[----:B------:R-:W-:Y:S01]  /*11270*/  FFMA.FTZ R56, R0, R145, R56 ;  /* 0x0000009100387223 */ /* 0x000fe20000010038 */
[----:B------:R-:W-:Y:S02]  /*11280*/  FMNMX.FTZ R147, R39, R136, !PT ;  /* 0x0000008827937209 */ /* 0x000fe40007810000 */
[----:B------:R-:W-:Y:S02]  /*11290*/  FMNMX.FTZ R136, R36, R151, !PT ;  /* 0x0000009724887209 */ /* 0x000fe40007810000 */
[----:B------:R-:W-:Y:S01]  /*112a0*/  IADD3 R133, R2, 0x78, RZ ;  /* 0x0000007802857810 */ /* 0x000fe20007ffe0ff */
[----:B------:R-:W2:Y:S01]  /*112b0*/  I2F R142, R142 ;  /* 0x0000008e008e7306 */ /* 0x000ea20000201400 */
[----:B------:R-:W-:Y:S02]  /*112c0*/  FMNMX.FTZ R144, R42, R147, !PT ;  /* 0x000000932a907209 */ /* 0x000fe40007810000 */
[----:B------:R-:W-:Y:S01]  /*112d0*/  FMNMX.FTZ R147, R37, R136, !PT ;  /* 0x0000008825937209 */ /* 0x000fe20007810000 */
[-C--:B-1----:R-:W-:Y:S01]  /*112e0*/  FFMA.FTZ R62, R0, R139.reuse, R62 ;  /* 0x0000008b003e7223 */ /* 0x082fe2000001003e */
[----:B------:R-:W-:Y:S01]  /*112f0*/  IADD3 R140, R2, 0x69, RZ ;  /* 0x00000069028c7810 */ /* 0x000fe20007ffe0ff */
[----:B------:R-:W-:Y:S01]  /*11300*/  FFMA.FTZ R60, R0, R139, R60 ;  /* 0x0000008b003c7223 */ /* 0x000fe2000001003c */
[----:B------:R-:W-:Y:S02]  /*11310*/  FMNMX.FTZ R141, R43, R144, !PT ;  /* 0x000000902b8d7209 */ /* 0x000fe40007810000 */
[----:B------:R-:W-:Y:S01]  /*11320*/  FMNMX.FTZ R136, R40, R147, !PT ;  /* 0x0000009328887209 */ /* 0x000fe20007810000 */
[----:B------:R1:W3:Y:S01]  /*11330*/  I2F R137, R133 ;  /* 0x0000008500897306 */ /* 0x0002e20000201400 */
[----:B------:R-:W-:Y:S02]  /*11340*/  FMNMX.FTZ R132, R46, R141, !PT ;  /* 0x0000008d2e847209 */ /* 0x000fe40007810000 */
[----:B------:R-:W-:Y:S02]  /*11350*/  FMNMX.FTZ R141, R41, R136, !PT ;  /* 0x00000088298d7209 */ /* 0x000fe40007810000 */
[----:B------:R-:W-:Y:S02]  /*11360*/  IADD3 R134, R2, 0x71, RZ ;  /* 0x0000007102867810 */ /* 0x000fe40007ffe0ff */
[----:B------:R-:W-:Y:S02]  /*11370*/  FMNMX.FTZ R147, R47, R132, !PT ;  /* 0x000000842f937209 */ /* 0x000fe40007810000 */
[----:B------:R-:W-:Y:S01]  /*11380*/  FMNMX.FTZ R132, R44, R141, !PT ;  /* 0x0000008d2c847209 */ /* 0x000fe20007810000 */
[----:B------:R-:W4:Y:S01]  /*11390*/  I2F R140, R140 ;  /* 0x0000008c008c7306 */ /* 0x000f220000201400 */
[----:B------:R-:W-:Y:S02]  /*113a0*/  FMNMX.FTZ R136, R50, R147, !PT ;  /* 0x0000009332887209 */ /* 0x000fe40007810000 */
[----:B------:R-:W-:Y:S01]  /*113b0*/  FMNMX.FTZ R141, R45, R132, !PT ;  /* 0x000000842d8d7209 */ /* 0x000fe20007810000 */
[-C--:B--2---:R-:W-:Y:S01]  /*113c0*/  FFMA.FTZ R55, R0, R142.reuse, R55 ;  /* 0x0000008e00377223 */ /* 0x084fe20000010037 */
[----:B------:R-:W-:Y:S01]  /*113d0*/  IADD3 R2, R2, 0x79, RZ ;  /* 0x0000007902027810 */ /* 0x000fe20007ffe0ff */
[----:B------:R-:W-:Y:S01]  /*113e0*/  FFMA.FTZ R53, R0, R142, R53 ;  /* 0x0000008e00357223 */ /* 0x000fe20000010035 */
[----:B------:R-:W-:Y:S02]  /*113f0*/  FMNMX.FTZ R147, R51, R136, !PT ;  /* 0x0000008833937209 */ /* 0x000fe40007810000 */
[----:B------:R-:W-:Y:S01]  /*11400*/  FMNMX.FTZ R132, R48, R141, !PT ;  /* 0x0000008d30847209 */ /* 0x000fe20007810000 */
[----:B------:R-:W2:Y:S01]  /*11410*/  I2F R134, R134 ;  /* 0x0000008600867306 */ /* 0x000ea20000201400 */
[----:B------:R-:W-:Y:S02]  /*11420*/  FMNMX.FTZ R136, R54, R147, !PT ;  /* 0x0000009336887209 */ /* 0x000fe40007810000 */
[----:B------:R-:W-:Y:S01]  /*11430*/  LDSM.16.MT88.4 R144, [R197+0xc000] ;  /* 0x00c00000c590783b */ /* 0x000fe20000004200 */
[----:B-1----:R-:W-:Y:S01]  /*11440*/  FMNMX.FTZ R133, R49, R132, !PT ;  /* 0x0000008431857209 */ /* 0x002fe20007810000 */
[CC--:B---3--:R-:W-:Y:S01]  /*11450*/  FFMA.FTZ R66, R0.reuse, R137.reuse, R66 ;  /* 0x0000008900427223 */ /* 0x0c8fe20000010042 */
[----:B------:R-:W-:Y:S01]  /*11460*/  FMNMX.FTZ R141, R55, R136, !PT ;  /* 0x00000088378d7209 */ /* 0x000fe20007810000 */
[----:B------:R-:W-:Y:S01]  /*11470*/  FFMA.FTZ R64, R0, R137, R64 ;  /* 0x0000008900407223 */ /* 0x000fe20000010040 */
[----:B------:R-:W-:Y:S02]  /*11480*/  FMNMX.FTZ R132, R52, R133, !PT ;  /* 0x0000008534847209 */ /* 0x000fe40007810000 */
[----:B------:R-:W1:Y:S01]  /*11490*/  I2F R2, R2 ;  /* 0x0000000200027306 */ /* 0x000e620000201400 */
[----:B------:R-:W-:Y:S02]  /*114a0*/  FMNMX.FTZ R136, R58, R141, !PT ;  /* 0x0000008d3a887209 */ /* 0x000fe40007810000 */
[----:B------:R-:W-:Y:S01]  /*114b0*/  FMNMX.FTZ R133, R53, R132, !PT ;  /* 0x0000008435857209 */ /* 0x000fe20007810000 */
[CC--:B----4-:R-:W-:Y:S02]  /*114c0*/  FFMA.FTZ R59, R0.reuse, R140.reuse, R59 ;  /* 0x0000008c003b7223 */ /* 0x0d0fe4000001003b */
[----:B------:R-:W-:Y:S01]  /*114d0*/  FFMA.FTZ R57, R0, R140, R57 ;  /* 0x0000008c00397223 */ /* 0x000fe20000010039 */
[----:B------:R-:W-:Y:S02]  /*114e0*/  FMNMX.FTZ R132, R56, R133, !PT ;  /* 0x0000008538847209 */ /* 0x000fe40007810000 */
[----:B------:R-:W-:Y:S02]  /*114f0*/  FMNMX.FTZ R141, R59, R136, !PT ;  /* 0x000000883b8d7209 */ /* 0x000fe40007810000 */
[----:B------:R-:W-:Y:S02]  /*11500*/  FMNMX.FTZ R139, R57, R132, !PT ;  /* 0x00000084398b7209 */ /* 0x000fe40007810000 */
[----:B------:R-:W-:Y:S01]  /*11510*/  FMNMX.FTZ R136, R62, R141, !PT ;  /* 0x0000008d3e887209 */ /* 0x000fe20007810000 */
[CC--:B--2---:R-:W-:Y:S01]  /*11520*/  FFMA.FTZ R63, R0.reuse, R134.reuse, R63 ;  /* 0x00000086003f7223 */ /* 0x0c4fe2000001003f */
[----:B------:R-:W-:Y:S01]  /*11530*/  LDSM.16.MT88.4 R140, [R198+0xc000] ;  /* 0x00c00000c68c783b */ /* 0x000fe20000004200 */
[----:B------:R-:W-:Y:S01]  /*11540*/  FFMA.FTZ R61, R0, R134, R61 ;  /* 0x00000086003d7223 */ /* 0x000fe2000001003d */
[----:B------:R-:W-:Y:S02]  /*11550*/  FMNMX.FTZ R134, R60, R139, !PT ;  /* 0x0000008b3c867209 */ /* 0x000fe40007810000 */
[----:B------:R-:W-:Y:S04]  /*11560*/  FMNMX.FTZ R133, R63, R136, !PT ;  /* 0x000000883f857209 */ /* 0x000fe80007810000 */
[----:B------:R-:W-:Y:S01]  /*11570*/  FMNMX.FTZ R132, R66, R133, !PT ;  /* 0x0000008542847209 */ /* 0x000fe20007810000 */
[C---:B-1----:R-:W-:Y:S01]  /*11580*/  FFMA.FTZ R67, R0.reuse, R2, R67 ;  /* 0x0000000200437223 */ /* 0x042fe20000010043 */
[----:B------:R-:W-:Y:S01]  /*11590*/  FMNMX.FTZ R133, R61, R134, !PT ;  /* 0x000000863d857209 */ /* 0x000fe20007810000 */
[----:B------:R-:W-:Y:S03]  /*115a0*/  FFMA.FTZ R65, R0, R2, R65 ;  /* 0x0000000200417223 */ /* 0x000fe60000010041 */
        /* <DEDUP_REMOVED lines=8> */
[----:B------:R-:W2:Y:S01]  /*11630*/  SHFL.BFLY PT, R133, R136, 0x1, 0x1f ;  /* 0x0c201f0088857f89 */ /* 0x000ea200000e0000 */
[----:B-1----:R-:W-:Y:S04]  /*11640*/  FMNMX.FTZ R132, R137, R132, !PT ;  /* 0x0000008489847209 */ /* 0x002fe80007810000 */
[C---:B------:R-:W-:Y:S01]  /*11650*/  FSETP.NEU.FTZ.AND P1, PT, R132.reuse, -INF , PT ;  /* 0xff8000008400780b */ /* 0x040fe20003f3d000 */
[C---:B------:R-:W-:Y:S02]  /*11660*/  FMUL.FTZ R156, R132.reuse, c[0x0][0x23c] ;  /* 0x00008f00849c7a20 */ /* 0x040fe40000410000 */
[----:B------:R-:W-:Y:S01]  /*11670*/  FADD.FTZ R134, -R132, R135 ;  /* 0x0000008784867221 */ /* 0x000fe20000010100 */
[----:B--2---:R-:W-:Y:S02]  /*11680*/  FMNMX.FTZ R133, R136, R133, !PT ;  /* 0x0000008588857209 */ /* 0x004fe40007810000 */
[----:B------:R-:W-:Y:S01]  /*11690*/  FSEL R156, R156, RZ, P1 ;  /* 0x000000ff9c9c7208 */ /* 0x000fe20000800000 */
[----:B------:R-:W-:Y:S01]  /*116a0*/  FMUL.FTZ R2, R134, c[0x0][0x23c] ;  /* 0x00008f0086027a20 */ /* 0x000fe20000410000 */
[C---:B------:R-:W-:Y:S01]  /*116b0*/  FSETP.NEU.FTZ.AND P1, PT, R133.reuse, -INF , PT ;  /* 0xff8000008500780b */ /* 0x040fe20003f3d000 */
[C---:B------:R-:W-:Y:S01]  /*116c0*/  FMUL.FTZ R154, R133.reuse, c[0x0][0x23c] ;  /* 0x00008f00859a7a20 */ /* 0x040fe20000410000 */
[----:B------:R-:W1:Y:S01]  /*116d0*/  LDSM.16.MT88.4 R136, [R200+0xc000] ;  /* 0x00c00000c888783b */ /* 0x000e620000004200 */
[----:B------:R-:W-:Y:S02]  /*116e0*/  FADD.FTZ R134, -R133, R3 ;  /* 0x0000000385867221 */ /* 0x000fe40000010100 */
[--C-:B------:R-:W-:Y:S01]  /*116f0*/  FFMA.FTZ R135, R10, c[0x0][0x23c], -R156.reuse ;  /* 0x00008f000a877a23 */ /* 0x100fe2000001089c */
[----:B------:R-:W-:Y:S01]  /*11700*/  FSEL R154, R154, RZ, P1 ;  /* 0x000000ff9a9a7208 */ /* 0x000fe20000800000 */
[----:B------:R-:W-:Y:S01]  /*11710*/  FMUL.FTZ R3, R134, c[0x0][0x23c] ;  /* 0x00008f0086037a20 */ /* 0x000fe20000410000 */
[----:B------:R-:W2:Y:S01]  /*11720*/  MUFU.EX2 R2, R2 ;  /* 0x0000000200027308 */ /* 0x000ea20000000800 */
[----:B------:R-:W-:Y:S01]  /*11730*/  FFMA.FTZ R134, R11, c[0x0][0x23c], -R156 ;  /* 0x00008f000b867a23 */ /* 0x000fe2000001089c */
[----:B------:R-:W-:Y:S01]  /*11740*/  ISETP.GT.AND P1, PT, R215, 0x1, PT ;  /* 0x00000001d700780c */ /* 0x000fe20003f24270 */
[--C-:B------:R-:W-:Y:S01]  /*11750*/  FFMA.FTZ R151, R8, c[0x0][0x23c], -R154.reuse ;  /* 0x00008f0008977a23 */ /* 0x100fe2000001089a */
[----:B------:R-:W-:Y:S01]  /*11760*/  MOV R215, R149 ;  /* 0x0000009500d77202 */ /* 0x000fe20000000f00 */
[----:B------:R-:W-:Y:S02]  /*11770*/  FFMA.FTZ R150, R9, c[0x0][0x23c], -R154 ;  /* 0x00008f0009967a23 */ /* 0x000fe4000001089a */
[--C-:B------:R-:W-:Y:S02]  /*11780*/  FFMA.FTZ R153, R6, c[0x0][0x23c], -R156.reuse ;  /* 0x00008f0006997a23 */ /* 0x100fe4000001089c */
[----:B------:R-:W-:Y:S01]  /*11790*/  FFMA.FTZ R148, R7, c[0x0][0x23c], -R156 ;  /* 0x00008f0007947a23 */ /* 0x000fe2000001089c */
[----:B------:R-:W3:Y:S01]  /*117a0*/  MUFU.EX2 R3, R3 ;  /* 0x0000000300037308 */ /* 0x000ee20000000800 */
[--C-:B------:R-:W-:Y:S02]  /*117b0*/  FFMA.FTZ R155, R4, c[0x0][0x23c], -R154.reuse ;  /* 0x00008f00049b7a23 */ /* 0x100fe4000001089a */
[----:B------:R-:W-:Y:S02]  /*117c0*/  FFMA.FTZ R152, R5, c[0x0][0x23c], -R154 ;  /* 0x00008f0005987a23 */ /* 0x000fe4000001089a */
[--C-:B------:R-:W-:Y:S02]  /*117d0*/  FFMA.FTZ R163, R26, c[0x0][0x23c], -R156.reuse ;  /* 0x00008f001aa37a23 */ /* 0x100fe4000001089c */
[----:B------:R-:W-:Y:S02]  /*117e0*/  FFMA.FTZ R164, R27, c[0x0][0x23c], -R156 ;  /* 0x00008f001ba47a23 */ /* 0x000fe4000001089c */
[--C-:B------:R-:W-:Y:S01]  /*117f0*/  FFMA.FTZ R167, R24, c[0x0][0x23c], -R154.reuse ;  /* 0x00008f0018a77a23 */ /* 0x100fe2000001089a */
[----:B------:R-:W-:Y:S01]  /*11800*/  MUFU.EX2 R153, R153 ;  /* 0x0000009900997308 */ /* 0x000fe20000000800 */
[--C-:B------:R-:W-:Y:S02]  /*11810*/  FFMA.FTZ R168, R25, c[0x0][0x23c], -R154.reuse ;  /* 0x00008f0019a87a23 */ /* 0x100fe4000001089a */
[----:B------:R-:W-:Y:S01]  /*11820*/  LDSM.16.MT88.4 R24, [R198+0xd000] ;  /* 0x00d00000c618783b */ /* 0x000fe20000004200 */
[C---:B--2---:R-:W-:Y:S02]  /*11830*/  FMUL.FTZ R6, R2.reuse, R130 ;  /* 0x0000008202067220 */ /* 0x044fe40000410000 */
[C---:B------:R-:W-:Y:S02]  /*11840*/  FMUL.FTZ R7, R2.reuse, R131 ;  /* 0x0000008302077220 */ /* 0x040fe40000410000 */
[C---:B------:R-:W-:Y:S02]  /*11850*/  FMUL.FTZ R10, R2.reuse, R126 ;  /* 0x0000007e020a7220 */ /* 0x040fe40000410000 */
[----:B------:R-:W2:Y:S01]  /*11860*/  MUFU.EX2 R148, R148 ;  /* 0x0000009400947308 */ /* 0x000ea20000000800 */
[C---:B------:R-:W-:Y:S02]  /*11870*/  FMUL.FTZ R11, R2.reuse, R127 ;  /* 0x0000007f020b7220 */ /* 0x040fe40000410000 */
[C---:B------:R-:W-:Y:S02]  /*11880*/  FMUL.FTZ R70, R2.reuse, R70 ;  /* 0x0000004602467220 */ /* 0x040fe40000410000 */
[C---:B---3--:R-:W-:Y:S02]  /*11890*/  FMUL.FTZ R4, R3.reuse, R128 ;  /* 0x0000008003047220 */ /* 0x048fe40000410000 */
[C---:B------:R-:W-:Y:S02]  /*118a0*/  FMUL.FTZ R5, R3.reuse, R129 ;  /* 0x0000008103057220 */ /* 0x040fe40000410000 */
[C---:B------:R-:W-:Y:S01]  /*118b0*/  FMUL.FTZ R8, R3.reuse, R124 ;  /* 0x0000007c03087220 */ /* 0x040fe20000410000 */
[----:B------:R-:W-:Y:S01]  /*118c0*/  MUFU.EX2 R135, R135 ;  /* 0x0000008700877308 */ /* 0x000fe20000000800 */
[C---:B------:R-:W-:Y:S02]  /*118d0*/  FMUL.FTZ R9, R3.reuse, R125 ;  /* 0x0000007d03097220 */ /* 0x040fe40000410000 */
[----:B------:R-:W3:Y:S01]  /*118e0*/  LDSM.16.MT88.4 R124, [R196+0xc000] ;  /* 0x00c00000c47c783b */ /* 0x000ee20000004200 */
[C---:B------:R-:W-:Y:S02]  /*118f0*/  FMUL.FTZ R71, R2.reuse, R71 ;  /* 0x0000004702477220 */ /* 0x040fe40000410000 */
[C---:B------:R-:W-:Y:S02]  /*11900*/  FMUL.FTZ R68, R3.reuse, R68 ;  /* 0x0000004403447220 */ /* 0x040fe40000410000 */
[C---:B------:R-:W-:Y:S02]  /*11910*/  FMUL.FTZ R69, R3.reuse, R69 ;  /* 0x0000004503457220 */ /* 0x040fe40000410000 */
[----:B------:R-:W4:Y:S01]  /*11920*/  MUFU.EX2 R134, R134 ;  /* 0x0000008600867308 */ /* 0x000f220000000800 */
[C---:B------:R-:W-:Y:S02]  /*11930*/  FMUL.FTZ R74, R2.reuse, R74 ;  /* 0x0000004a024a7220 */ /* 0x040fe40000410000 */
[----:B------:R-:W-:Y:S01]  /*11940*/  FMUL.FTZ R75, R2, R75 ;  /* 0x0000004b024b7220 */ /* 0x000fe20000410000 */
[----:B--2---:R-:W-:Y:S01]  /*11950*/  F2FP.PACK_AB R129, R148, R153 ;  /* 0x000000999481723e */ /* 0x004fe200000000ff */
[C---:B------:R-:W-:Y:S02]  /*11960*/  FMUL.FTZ R72, R3.reuse, R72 ;  /* 0x0000004803487220 */ /* 0x040fe40000410000 */
[C---:B------:R-:W-:Y:S02]  /*11970*/  FMUL.FTZ R73, R3.reuse, R73 ;  /* 0x0000004903497220 */ /* 0x040fe40000410000 */
[C---:B------:R-:W-:Y:S01]  /*11980*/  FMUL.FTZ R78, R2.reuse, R78 ;  /* 0x0000004e024e7220 */ /* 0x040fe20000410000 */
[----:B------:R-:W-:Y:S01]  /*11990*/  MUFU.EX2 R155, R155 ;  /* 0x0000009b009b7308 */ /* 0x000fe20000000800 */
[C---:B------:R-:W-:Y:S02]  /*119a0*/  FMUL.FTZ R79, R2.reuse, R79 ;  /* 0x0000004f024f7220 */ /* 0x040fe40000410000 */
[C---:B------:R-:W-:Y:S02]  /*119b0*/  FMUL.FTZ R76, R3.reuse, R76 ;  /* 0x0000004c034c7220 */ /* 0x040fe40000410000 */
[C---:B------:R-:W-:Y:S02]  /*119c0*/  FMUL.FTZ R77, R3.reuse, R77 ;  /* 0x0000004d034d7220 */ /* 0x040fe40000410000 */
[C---:B------:R-:W-:Y:S02]  /*119d0*/  FMUL.FTZ R82, R2.reuse, R82 ;  /* 0x0000005202527220 */ /* 0x040fe40000410000 */
[----:B------:R-:W-:Y:S01]  /*119e0*/  FMUL.FTZ R83, R2, R83 ;  /* 0x0000005302537220 */ /* 0x000fe20000410000 */
[----:B------:R-:W2:Y:S01]  /*119f0*/  MUFU.EX2 R152, R152 ;  /* 0x0000009800987308 */ /* 0x000ea20000000800 */
[C---:B------:R-:W-:Y:S02]  /*11a00*/  FMUL.FTZ R80, R3.reuse, R80 ;  /* 0x0000005003507220 */ /* 0x040fe40000410000 */
[C---:B------:R-:W-:Y:S01]  /*11a10*/  FMUL.FTZ R81, R3.reuse, R81 ;  /* 0x0000005103517220 */ /* 0x040fe20000410000 */
[----:B----4-:R-:W-:Y:S01]  /*11a20*/  F2FP.PACK_AB R131, R134, R135 ;  /* 0x000000878683723e */ /* 0x010fe200000000ff */
[C---:B------:R-:W-:Y:S02]  /*11a30*/  FMUL.FTZ R86, R2.reuse, R86 ;  /* 0x0000005602567220 */ /* 0x040fe40000410000 */
[----:B------:R-:W-:Y:S02]  /*11a40*/  FMUL.FTZ R87, R2, R87 ;  /* 0x0000005702577220 */ /* 0x000fe40000410000 */
[C---:B------:R-:W-:Y:S01]  /*11a50*/  FMUL.FTZ R84, R3.reuse, R84 ;  /* 0x0000005403547220 */ /* 0x040fe20000410000 */
[----:B------:R-:W-:Y:S01]  /*11a60*/  MUFU.EX2 R151, R151 ;  /* 0x0000009700977308 */ /* 0x000fe20000000800 */
[----:B------:R-:W-:Y:S02]  /*11a70*/  FMUL.FTZ R85, R3, R85 ;  /* 0x0000005503557220 */ /* 0x000fe40000410000 */
[--C-:B------:R-:W-:Y:S02]  /*11a80*/  FFMA.FTZ R170, R28, c[0x0][0x23c], -R154.reuse ;  /* 0x00008f001caa7a23 */ /* 0x100fe4000001089a */
[--C-:B------:R-:W-:Y:S02]  /*11a90*/  FFMA.FTZ R169, R29, c[0x0][0x23c], -R154.reuse ;  /* 0x00008f001da97a23 */ /* 0x100fe4000001089a */
[--C-:B------:R-:W-:Y:S02]  /*11aa0*/  FFMA.FTZ R171, R32, c[0x0][0x23c], -R154.reuse ;  /* 0x00008f0020ab7a23 */ /* 0x100fe4000001089a */
[--C-:B------:R-:W-:Y:S01]  /*11ab0*/  FFMA.FTZ R174, R33, c[0x0][0x23c], -R154.reuse ;  /* 0x00008f0021ae7a23 */ /* 0x100fe2000001089a */
[----:B------:R-:W4:Y:S01]  /*11ac0*/  MUFU.EX2 R150, R150 ;  /* 0x0000009600967308 */ /* 0x000f220000000800 */
[--C-:B------:R-:W-:Y:S02]  /*11ad0*/  FFMA.FTZ R176, R36, c[0x0][0x23c], -R154.reuse ;  /* 0x00008f0024b07a23 */ /* 0x100fe4000001089a */
[--C-:B------:R-:W-:Y:S01]  /*11ae0*/  FFMA.FTZ R175, R37, c[0x0][0x23c], -R154.reuse ;  /* 0x00008f0025af7a23 */ /* 0x100fe2000001089a */
[----:B--2---:R-:W-:Y:S01]  /*11af0*/  F2FP.PACK_AB R128, R152, R155 ;  /* 0x0000009b9880723e */ /* 0x004fe200000000ff */
[--C-:B------:R-:W-:Y:S02]  /*11b00*/  FFMA.FTZ R177, R40, c[0x0][0x23c], -R154.reuse ;  /* 0x00008f0028b17a23 */ /* 0x100fe4000001089a */
[----:B------:R-:W-:Y:S02]  /*11b10*/  FFMA.FTZ R178, R41, c[0x0][0x23c], -R154 ;  /* 0x00008f0029b27a23 */ /* 0x000fe4000001089a */
[--C-:B------:R-:W-:Y:S01]  /*11b20*/  FFMA.FTZ R179, R46, c[0x0][0x23c], -R156.reuse ;  /* 0x00008f002eb37a23 */ /* 0x100fe2000001089c */
[----:B------:R-:W-:Y:S01]  /*11b30*/  MUFU.EX2 R163, R163 ;  /* 0x000000a300a37308 */ /* 0x000fe20000000800 */
[--C-:B------:R-:W-:Y:S02]  /*11b40*/  FFMA.FTZ R180, R47, c[0x0][0x23c], -R156.reuse ;  /* 0x00008f002fb47a23 */ /* 0x100fe4000001089c */
[--C-:B------:R-:W-:Y:S02]  /*11b50*/  FFMA.FTZ R181, R50, c[0x0][0x23c], -R156.reuse ;  /* 0x00008f0032b57a23 */ /* 0x100fe4000001089c */
[----:B------:R-:W-:Y:S02]  /*11b60*/  FFMA.FTZ R182, R51, c[0x0][0x23c], -R156 ;  /* 0x00008f0033b67a23 */ /* 0x000fe4000001089c */
[--C-:B------:R-:W-:Y:S02]  /*11b70*/  FFMA.FTZ R183, R44, c[0x0][0x23c], -R154.reuse ;  /* 0x00008f002cb77a23 */ /* 0x100fe4000001089a */
[--C-:B------:R-:W-:Y:S01]  /*11b80*/  FFMA.FTZ R184, R45, c[0x0][0x23c], -R154.reuse ;  /* 0x00008f002db87a23 */ /* 0x100fe2000001089a */
[----:B------:R-:W-:Y:S01]  /*11b90*/  MUFU.EX2 R164, R164 ;  /* 0x000000a400a47308 */ /* 0x000fe20000000800 */
[----:B------:R-:W-:Y:S01]  /*11ba0*/  LDSM.16.MT88.4 R44, [R197+0x13000] ;  /* 0x01300000c52c783b */ /* 0x000fe20000004200 */
[--C-:B------:R-:W-:Y:S01]  /*11bb0*/  FFMA.FTZ R185, R48, c[0x0][0x23c], -R154.reuse ;  /* 0x00008f0030b97a23 */ /* 0x100fe2000001089a */
[----:B----4-:R-:W-:Y:S01]  /*11bc0*/  F2FP.PACK_AB R130, R150, R151 ;  /* 0x000000979682723e */ /* 0x010fe200000000ff */
[----:B------:R-:W-:Y:S02]  /*11bd0*/  FFMA.FTZ R186, R49, c[0x0][0x23c], -R154 ;  /* 0x00008f0031ba7a23 */ /* 0x000fe4000001089a */
[C---:B------:R-:W-:Y:S03]  /*11be0*/  FMUL.FTZ R90, R2.reuse, R90 ;  /* 0x0000005a025a7220 */ /* 0x040fe60000410000 */
[----:B------:R-:W-:Y:S01]  /*11bf0*/  LDSM.16.MT88.4 R48, [R196+0x13000] ;  /* 0x01300000c430783b */ /* 0x000fe20000004200 */
[C---:B------:R-:W-:Y:S01]  /*11c00*/  FMUL.FTZ R91, R2.reuse, R91 ;  /* 0x0000005b025b7220 */ /* 0x040fe20000410000 */
[C---:B-1----:R-:W-:Y:S01]  /*11c10*/  HMMA.16816.F32 R4, R128.reuse, R136, R4 ;  /* 0x000000888004723c */ /* 0x042fe20000001804 */
[----:B------:R-:W-:Y:S04]  /*11c20*/  MUFU.EX2 R167, R167 ;  /* 0x000000a700a77308 */ /* 0x000fe80000000800 */
[C---:B------:R-:W-:Y:S02]  /*11c30*/  FMUL.FTZ R88, R3.reuse, R88 ;  /* 0x0000005803587220 */ /* 0x040fe40000410000 */
[C---:B------:R-:W-:Y:S01]  /*11c40*/  FMUL.FTZ R89, R3.reuse, R89 ;  /* 0x0000005903597220 */ /* 0x040fe20000410000 */
[C---:B------:R-:W-:Y:S01]  /*11c50*/  HMMA.16816.F32 R8, R128.reuse, R138, R8 ;  /* 0x0000008a8008723c */ /* 0x040fe20000001808 */
[----:B------:R-:W1:Y:S02]  /*11c60*/  LDSM.16.MT88.4 R136, [R200+0x10000] ;  /* 0x01000000c888783b */ /* 0x000e640000004200 */
[----:B------:R-:W-:Y:S01]  /*11c70*/  MUFU.EX2 R168, R168 ;  /* 0x000000a800a87308 */ /* 0x000fe20000000800 */
[C---:B------:R-:W-:Y:S02]  /*11c80*/  FMUL.FTZ R94, R2.reuse, R94 ;  /* 0x0000005e025e7220 */ /* 0x040fe40000410000 */
[C---:B------:R-:W-:Y:S02]  /*11c90*/  FMUL.FTZ R95, R2.reuse, R95 ;  /* 0x0000005f025f7220 */ /* 0x040fe40000410000 */
[C---:B------:R-:W-:Y:S04]  /*11ca0*/  HMMA.16816.F32 R68, R128.reuse, R140, R68 ;  /* 0x0000008c8044723c */ /* 0x040fe80000001844 */
[C---:B------:R-:W-:Y:S01]  /*11cb0*/  FMUL.FTZ R92, R3.reuse, R92 ;  /* 0x0000005c035c7220 */ /* 0x040fe20000410000 */
[----:B------:R-:W-:Y:S01]  /*11cc0*/  MUFU.EX2 R170, R170 ;  /* 0x000000aa00aa7308 */ /* 0x000fe20000000800 */
[C---:B------:R-:W-:Y:S02]  /*11cd0*/  FMUL.FTZ R93, R3.reuse, R93 ;  /* 0x0000005d035d7220 */ /* 0x040fe40000410000 */
[C---:B------:R-:W-:Y:S01]  /*11ce0*/  HMMA.16816.F32 R72, R128.reuse, R142, R72 ;  /* 0x0000008e8048723c */ /* 0x040fe20000001848 */
[----:B------:R-:W2:Y:S03]  /*11cf0*/  LDSM.16.MT88.4 R140, [R198+0x10000] ;  /* 0x01000000c68c783b */ /* 0x000ea60000004200 */
[C---:B------:R-:W-:Y:S02]  /*11d00*/  FMUL.FTZ R98, R2.reuse, R98 ;  /* 0x0000006202627220 */ /* 0x040fe40000410000 */
[C---:B------:R-:W-:Y:S01]  /*11d10*/  FMUL.FTZ R99, R2.reuse, R99 ;  /* 0x0000006302637220 */ /* 0x040fe20000410000 */
[----:B------:R-:W-:Y:S01]  /*11d20*/  MUFU.EX2 R169, R169 ;  /* 0x000000a900a97308 */ /* 0x000fe20000000800 */
[C---:B------:R-:W-:Y:S04]  /*11d30*/  HMMA.16816.F32 R76, R128.reuse, R144, R76 ;  /* 0x00000090804c723c */ /* 0x040fe8000000184c */
[C---:B------:R-:W-:Y:S02]  /*11d40*/  FMUL.FTZ R96, R3.reuse, R96 ;  /* 0x0000006003607220 */ /* 0x040fe40000410000 */
[C---:B------:R-:W-:Y:S02]  /*11d50*/  FMUL.FTZ R97, R3.reuse, R97 ;  /* 0x0000006103617220 */ /* 0x040fe40000410000 */
[C---:B------:R-:W-:Y:S01]  /*11d60*/  HMMA.16816.F32 R80, R128.reuse, R146, R80 ;  /* 0x000000928050723c */ /* 0x040fe20000001850 */
[----:B------:R-:W-:Y:S03]  /*11d70*/  MUFU.EX2 R171, R171 ;  /* 0x000000ab00ab7308 */ /* 0x000fe60000000800 */
[C---:B------:R-:W-:Y:S02]  /*11d80*/  FMUL.FTZ R102, R2.reuse, R102 ;  /* 0x0000006602667220 */ /* 0x040fe40000410000 */
[C---:B------:R-:W-:Y:S02]  /*11d90*/  FMUL.FTZ R103, R2.reuse, R103 ;  /* 0x0000006702677220 */ /* 0x040fe40000410000 */
[C---:B---3--:R-:W-:Y:S03]  /*11da0*/  HMMA.16816.F32 R84, R128.reuse, R124, R84 ;  /* 0x0000007c8054723c */ /* 0x048fe60000001854 */
[----:B------:R-:W-:Y:S01]  /*11db0*/  MUFU.EX2 R174, R174 ;  /* 0x000000ae00ae7308 */ /* 0x000fe20000000800 */
[C---:B------:R-:W-:Y:S02]  /*11dc0*/  FMUL.FTZ R100, R3.reuse, R100 ;  /* 0x0000006403647220 */ /* 0x040fe40000410000 */
[C---:B------:R-:W-:Y:S02]  /*11dd0*/  FMUL.FTZ R101, R3.reuse, R101 ;  /* 0x0000006503657220 */ /* 0x040fe40000410000 */
[C---:B------:R-:W-:Y:S01]  /*11de0*/  HMMA.16816.F32 R88, R128.reuse, R126, R88 ;  /* 0x0000007e8058723c */ /* 0x040fe20000001858 */
[----:B------:R-:W3:Y:S03]  /*11df0*/  LDSM.16.MT88.4 R124, [R197+0x10000] ;  /* 0x01000000c57c783b */ /* 0x000ee60000004200 */
[C---:B------:R-:W-:Y:S01]  /*11e00*/  FMUL.FTZ R106, R2.reuse, R106 ;  /* 0x0000006a026a7220 */ /* 0x040fe20000410000 */
[----:B------:R-:W-:Y:S01]  /*11e10*/  MUFU.EX2 R176, R176 ;  /* 0x000000b000b07308 */ /* 0x000fe20000000800 */
[----:B------:R-:W-:Y:S02]  /*11e20*/  FMUL.FTZ R107, R2, R107 ;  /* 0x0000006b026b7220 */ /* 0x000fe40000410000 */
[C---:B-1----:R-:W-:Y:S04]  /*11e30*/  HMMA.16816.F32 R92, R128.reuse, R136, R92 ;  /* 0x00000088805c723c */ /* 0x042fe8000000185c */
[C---:B------:R-:W-:Y:S02]  /*11e40*/  FMUL.FTZ R104, R3.reuse, R104 ;  /* 0x0000006803687220 */ /* 0x040fe40000410000 */
[----:B------:R-:W-:Y:S01]  /*11e50*/  FMUL.FTZ R105, R3, R105 ;  /* 0x0000006903697220 */ /* 0x000fe20000410000 */
[----:B------:R-:W-:Y:S01]  /*11e60*/  MUFU.EX2 R175, R175 ;  /* 0x000000af00af7308 */ /* 0x000fe20000000800 */
[C---:B------:R-:W-:Y:S01]  /*11e70*/  HMMA.16816.F32 R96, R128.reuse, R138, R96 ;  /* 0x0000008a8060723c */ /* 0x040fe20000001860 */
[----:B------:R-:W1:Y:S03]  /*11e80*/  LDSM.16.MT88.4 R136, [R196+0x10000] ;  /* 0x01000000c488783b */ /* 0x000e660000004200 */
[--C-:B------:R-:W-:Y:S02]  /*11e90*/  FFMA.FTZ R144, R14, c[0x0][0x23c], -R156.reuse ;  /* 0x00008f000e907a23 */ /* 0x100fe4000001089c */
[C---:B------:R-:W-:Y:S02]  /*11ea0*/  FMUL.FTZ R14, R2.reuse, R122 ;  /* 0x0000007a020e7220 */ /* 0x040fe40000410000 */
[C---:B--2---:R-:W-:Y:S01]  /*11eb0*/  HMMA.16816.F32 R100, R128.reuse, R140, R100 ;  /* 0x0000008c8064723c */ /* 0x044fe20000001864 */
[----:B------:R-:W-:Y:S03]  /*11ec0*/  MUFU.EX2 R177, R177 ;  /* 0x000000b100b17308 */ /* 0x000fe60000000800 */
[----:B------:R-:W-:Y:S02]  /*11ed0*/  FFMA.FTZ R145, R15, c[0x0][0x23c], -R156 ;  /* 0x00008f000f917a23 */ /* 0x000fe4000001089c */
[----:B------:R-:W-:Y:S02]  /*11ee0*/  FMUL.FTZ R15, R2, R123 ;  /* 0x0000007b020f7220 */ /* 0x000fe40000410000 */
[C---:B------:R-:W-:Y:S01]  /*11ef0*/  HMMA.16816.F32 R104, R128.reuse, R142, R104 ;  /* 0x0000008e8068723c */ /* 0x040fe20000001868 */
[----:B------:R-:W-:Y:S02]  /*11f00*/  LDSM.16.MT88.4 R140, [R197+0xc800] ;  /* 0x00c80000c58c783b */ /* 0x000fe40000004200 */
[----:B------:R-:W-:Y:S01]  /*11f10*/  MUFU.EX2 R144, R144 ;  /* 0x0000009000907308 */ /* 0x000fe20000000800 */
[--C-:B------:R-:W-:Y:S02]  /*11f20*/  FFMA.FTZ R158, R12, c[0x0][0x23c], -R154.reuse ;  /* 0x00008f000c9e7a23 */ /* 0x100fe4000001089a */
[----:B------:R-:W-:Y:S02]  /*11f30*/  FMUL.FTZ R12, R3, R120 ;  /* 0x00000078030c7220 */ /* 0x000fe40000410000 */
[----:B------:R-:W-:Y:S04]  /*11f40*/  FFMA.FTZ R157, R13, c[0x0][0x23c], -R154 ;  /* 0x00008f000d9d7a23 */ /* 0x000fe8000001089a */
[C---:B------:R-:W-:Y:S01]  /*11f50*/  FMUL.FTZ R13, R3.reuse, R121 ;  /* 0x00000079030d7220 */ /* 0x040fe20000410000 */
[----:B------:R-:W2:Y:S01]  /*11f60*/  MUFU.EX2 R145, R145 ;  /* 0x0000009100917308 */ /* 0x000ea20000000800 */
[----:B------:R-:W4:Y:S01]  /*11f70*/  LDSM.16.MT88.4 R120, [R200+0xc800] ;  /* 0x00c80000c878783b */ /* 0x000f220000004200 */
[C---:B------:R-:W-:Y:S02]  /*11f80*/  FMUL.FTZ R110, R2.reuse, R110 ;  /* 0x0000006e026e7220 */ /* 0x040fe40000410000 */
[----:B------:R-:W-:Y:S02]  /*11f90*/  FMUL.FTZ R111, R2, R111 ;  /* 0x0000006f026f7220 */ /* 0x000fe40000410000 */
[C---:B------:R-:W-:Y:S02]  /*11fa0*/  FMUL.FTZ R108, R3.reuse, R108 ;  /* 0x0000006c036c7220 */ /* 0x040fe40000410000 */
[----:B------:R-:W-:Y:S02]  /*11fb0*/  FMUL.FTZ R109, R3, R109 ;  /* 0x0000006d036d7220 */ /* 0x000fe40000410000 */
[--C-:B------:R-:W-:Y:S01]  /*11fc0*/  FFMA.FTZ R146, R18, c[0x0][0x23c], -R156.reuse ;  /* 0x00008f0012927a23 */ /* 0x100fe2000001089c */
[----:B------:R-:W-:Y:S01]  /*11fd0*/  MUFU.EX2 R158, R158 ;  /* 0x0000009e009e7308 */ /* 0x000fe20000000800 */
[----:B------:R-:W-:Y:S02]  /*11fe0*/  FFMA.FTZ R147, R19, c[0x0][0x23c], -R156 ;  /* 0x00008f0013937a23 */ /* 0x000fe4000001089c */
[--C-:B------:R-:W-:Y:S01]  /*11ff0*/  FFMA.FTZ R159, R16, c[0x0][0x23c], -R154.reuse ;  /* 0x00008f00109f7a23 */ /* 0x100fe2000001089a */
[C---:B---3--:R-:W-:Y:S03]  /*12000*/  HMMA.16816.F32 R108, R128.reuse, R124, R108 ;  /* 0x0000007c806c723c */ /* 0x048fe6000000186c */
[----:B------:R-:W-:Y:S02]  /*12010*/  FFMA.FTZ R160, R17, c[0x0][0x23c], -R154 ;  /* 0x00008f0011a07a23 */ /* 0x000fe4000001089a */
[C---:B------:R-:W-:Y:S01]  /*12020*/  FMUL.FTZ R18, R2.reuse, R118 ;  /* 0x0000007602127220 */ /* 0x040fe20000410000 */
[----:B------:R-:W-:Y:S01]  /*12030*/  MUFU.EX2 R146, R146 ;  /* 0x0000009200927308 */ /* 0x000fe20000000800 */
[C---:B------:R-:W-:Y:S01]  /*12040*/  FMUL.FTZ R19, R2.reuse, R119 ;  /* 0x0000007702137220 */ /* 0x040fe20000410000 */
[C---:B------:R-:W-:Y:S01]  /*12050*/  HMMA.16816.F32 R12, R128.reuse, R126, R12 ;  /* 0x0000007e800c723c */ /* 0x040fe2000000180c */
[----:B------:R-:W3:Y:S03]  /*12060*/  LDSM.16.MT88.4 R124, [R198+0xc800] ;  /* 0x00c80000c67c783b */ /* 0x000ee60000004200 */
[C---:B------:R-:W-:Y:S02]  /*12070*/  FMUL.FTZ R16, R3.reuse, R116 ;  /* 0x0000007403107220 */ /* 0x040fe40000410000 */
[----:B------:R-:W-:Y:S01]  /*12080*/  FMUL.FTZ R17, R3, R117 ;  /* 0x0000007503117220 */ /* 0x000fe20000410000 */
[----:B--2---:R-:W-:Y:S01]  /*12090*/  F2FP.PACK_AB R117, R145, R144 ;  /* 0x000000909175723e */ /* 0x004fe200000000ff */
[----:B------:R-:W2:Y:S01]  /*120a0*/  MUFU.EX2 R147, R147 ;  /* 0x0000009300937308 */ /* 0x000ea20000000800 */
[C---:B------:R-:W-:Y:S03]  /*120b0*/  FMUL.FTZ R114, R2.reuse, R114 ;  /* 0x0000007202727220 */ /* 0x040fe60000410000 */
[----:B------:R-:W-:Y:S01]  /*120c0*/  FMUL.FTZ R115, R2, R115 ;  /* 0x0000007302737220 */ /* 0x000fe20000410000 */
[C---:B-1----:R-:W-:Y:S03]  /*120d0*/  HMMA.16816.F32 R16, R128.reuse, R136, R16 ;  /* 0x000000888010723c */ /* 0x042fe60000001810 */
[C---:B------:R-:W-:Y:S02]  /*120e0*/  FMUL.FTZ R112, R3.reuse, R112 ;  /* 0x0000007003707220 */ /* 0x040fe40000410000 */
[----:B------:R-:W1:Y:S01]  /*120f0*/  MUFU.EX2 R157, R157 ;  /* 0x0000009d009d7308 */ /* 0x000e620000000800 */
[----:B------:R-:W-:Y:S02]  /*12100*/  FMUL.FTZ R113, R3, R113 ;  /* 0x0000007103717220 */ /* 0x000fe40000410000 */
[--C-:B------:R-:W-:Y:S01]  /*12110*/  FFMA.FTZ R161, R22, c[0x0][0x23c], -R156.reuse ;  /* 0x00008f0016a17a23 */ /* 0x100fe2000001089c */
[----:B------:R-:W-:Y:S03]  /*12120*/  F2FP.PACK_AB R22, R168, R167 ;  /* 0x000000a7a816723e */ /* 0x000fe600000000ff */
[----:B------:R-:W-:Y:S01]  /*12130*/  FFMA.FTZ R162, R23, c[0x0][0x23c], -R156 ;  /* 0x00008f0017a27a23 */ /* 0x000fe2000001089c */
[----:B------:R-:W-:Y:S01]  /*12140*/  HMMA.16816.F32 R112, R128, R138, R112 ;  /* 0x0000008a8070723c */ /* 0x000fe20000001870 */
[----:B------:R-:W5:Y:S01]  /*12150*/  LDSM.16.MT88.4 R128, [R196+0xc800] ;  /* 0x00c80000c480783b */ /* 0x000f620000004200 */
[----:B------:R-:W-:Y:S01]  /*12160*/  MUFU.EX2 R159, R159 ;  /* 0x0000009f009f7308 */ /* 0x000fe20000000800 */
[----:B------:R-:W-:Y:S01]  /*12170*/  F2FP.PACK_AB R23, R164, R163 ;  /* 0x000000a3a417723e */ /* 0x000fe200000000ff */
[--C-:B------:R-:W-:Y:S01]  /*12180*/  FFMA.FTZ R166, R20, c[0x0][0x23c], -R154.reuse ;  /* 0x00008f0014a67a23 */ /* 0x100fe2000001089a */
[----:B--2---:R-:W-:Y:S01]  /*12190*/  F2FP.PACK_AB R119, R147, R146 ;  /* 0x000000929377723e */ /* 0x004fe200000000ff */
[----:B------:R-:W-:Y:S03]  /*121a0*/  FFMA.FTZ R165, R21, c[0x0][0x23c], -R154 ;  /* 0x00008f0015a57a23 */ /* 0x000fe6000001089a */
[----:B------:R-:W-:Y:S03]  /*121b0*/  LDSM.16.MT88.4 R136, [R197+0x10800] ;  /* 0x01080000c588783b */ /* 0x000fe60000004200 */
[----:B------:R-:W2:Y:S01]  /*121c0*/  MUFU.EX2 R160, R160 ;  /* 0x000000a000a07308 */ /* 0x000ea20000000800 */
[--C-:B------:R-:W-:Y:S02]  /*121d0*/  FFMA.FTZ R54, R54, c[0x0][0x23c], -R156.reuse ;  /* 0x00008f0036367a23 */ /* 0x100fe4000001089c */
[--C-:B------:R-:W-:Y:S01]  /*121e0*/  FFMA.FTZ R55, R55, c[0x0][0x23c], -R156.reuse ;  /* 0x00008f0037377a23 */ /* 0x100fe2000001089c */
[----:B-1----:R-:W-:Y:S01]  /*121f0*/  F2FP.PACK_AB R116, R157, R158 ;  /* 0x0000009e9d74723e */ /* 0x002fe200000000ff */
        /* <DEDUP_REMOVED lines=9> */
[----:B------:R-:W1:Y:S01]  /*12290*/  MUFU.EX2 R162, R162 ;  /* 0x000000a200a27308 */ /* 0x000e620000000800 */
[----:B------:R-:W-:Y:S02]  /*122a0*/  FFMA.FTZ R66, R66, c[0x0][0x23c], -R156 ;  /* 0x00008f0042427a23 */ /* 0x000fe4000001089c */
[----:B------:R-:W-:Y:S01]  /*122b0*/  FFMA.FTZ R60, R60, c[0x0][0x23c], -R154 ;  /* 0x00008f003c3c7a23 */ /* 0x000fe2000001089a */
[----:B--2---:R-:W-:Y:S01]  /*122c0*/  F2FP.PACK_AB R118, R160, R159 ;  /* 0x0000009fa076723e */ /* 0x004fe200000000ff */
[----:B------:R-:W-:Y:S02]  /*122d0*/  FFMA.FTZ R153, R2, R233, R153 ;  /* 0x000000e902997223 */ /* 0x000fe40000010099 */
[----:B------:R-:W-:Y:S01]  /*122e0*/  FFMA.FTZ R155, R3, R234, R155 ;  /* 0x000000ea039b7223 */ /* 0x000fe2000001009b */
[----:B------:R-:W-:Y:S01]  /*122f0*/  MOV R3, R133 ;  /* 0x0000008500037202 */ /* 0x000fe20000000f00 */
[----:B------:R-:W-:Y:S01]  /*12300*/  FADD.FTZ R148, R148, R153 ;  /* 0x0000009994947221 */ /* 0x000fe20000010000 */
[----:B------:R-:W-:Y:S01]  /*12310*/  MUFU.EX2 R166, R166 ;  /* 0x000000a600a67308 */ /* 0x000fe20000000800 */
[C---:B----4-:R-:W-:Y:S05]  /*12320*/  HMMA.16816.F32 R4, R116.reuse, R120, R4 ;  /* 0x000000787404723c */ /* 0x050fea0000001804 */
[----:B------:R-:W-:Y:S02]  /*12330*/  FADD.FTZ R152, R152, R155 ;  /* 0x0000009b98987221 */ /* 0x000fe40000010000 */
[----:B------:R-:W-:Y:S01]  /*12340*/  FADD.FTZ R135, R135, R148 ;  /* 0x0000009487877221 */ /* 0x000fe20000010000 */
[C---:B------:R-:W-:Y:S01]  /*12350*/  HMMA.16816.F32 R8, R116.reuse, R122, R8 ;  /* 0x0000007a7408723c */ /* 0x040fe20000001808 */
[----:B------:R-:W2:Y:S01]  /*12360*/  LDSM.16.MT88.4 R120, [R200+0x10800] ;  /* 0x01080000c878783b */ /* 0x000ea20000004200 */
[----:B------:R-:W4:Y:S02]  /*12370*/  MUFU.EX2 R165, R165 ;  /* 0x000000a500a57308 */ /* 0x000f240000000800 */
[----:B------:R-:W-:Y:S01]  /*12380*/  FADD.FTZ R151, R151, R152 ;  /* 0x0000009897977221 */ /* 0x000fe20000010000 */
[----:B-1----:R-:W-:Y:S01]  /*12390*/  F2FP.PACK_AB R21, R162, R161 ;  /* 0x000000a1a215723e */ /* 0x002fe200000000ff */
[----:B------:R-:W-:Y:S02]  /*123a0*/  FADD.FTZ R135, R134, R135 ;  /* 0x0000008786877221 */ /* 0x000fe40000010000 */
[C---:B---3--:R-:W-:Y:S04]  /*123b0*/  HMMA.16816.F32 R68, R116.reuse, R124, R68 ;  /* 0x0000007c7444723c */ /* 0x048fe80000001844 */
[----:B------:R-:W-:Y:S01]  /*123c0*/  MUFU.EX2 R178, R178 ;  /* 0x000000b200b27308 */ /* 0x000fe20000000800 */
[----:B------:R-:W-:Y:S02]  /*123d0*/  FADD.FTZ R151, R150, R151 ;  /* 0x0000009796977221 */ /* 0x000fe40000010000 */
[----:B------:R-:W-:Y:S01]  /*123e0*/  FADD.FTZ R144, R144, R135 ;  /* 0x0000008790907221 */ /* 0x000fe20000010000 */
[C---:B------:R-:W-:Y:S01]  /*123f0*/  HMMA.16816.F32 R72, R116.reuse, R126, R72 ;  /* 0x0000007e7448723c */ /* 0x040fe20000001848 */
[----:B------:R-:W1:Y:S03]  /*12400*/  LDSM.16.MT88.4 R124, [R198+0x10800] ;  /* 0x01080000c67c783b */ /* 0x000e660000004200 */
[----:B------:R-:W-:Y:S01]  /*12410*/  MOV R135, R132 ;  /* 0x0000008400877202 */ /* 0x000fe20000000f00 */
[----:B------:R-:W-:Y:S01]  /*12420*/  FADD.FTZ R158, R158, R151 ;  /* 0x000000979e9e7221 */ /* 0x000fe20000010000 */
[----:B------:R-:W-:Y:S01]  /*12430*/  MUFU.EX2 R179, R179 ;  /* 0x000000b300b37308 */ /* 0x000fe20000000800 */
[----:B------:R-:W-:Y:S01]  /*12440*/  FADD.FTZ R145, R145, R144 ;  /* 0x0000009091917221 */ /* 0x000fe20000010000 */
[C---:B------:R-:W-:Y:S04]  /*12450*/  HMMA.16816.F32 R76, R116.reuse, R140, R76 ;  /* 0x0000008c744c723c */ /* 0x040fe8000000184c */
[----:B----4-:R-:W-:Y:S01]  /*12460*/  F2FP.PACK_AB R20, R165, R166 ;  /* 0x000000a6a514723e */ /* 0x010fe200000000ff */
[----:B------:R-:W-:Y:S02]  /*12470*/  FADD.FTZ R158, R157, R158 ;  /* 0x0000009e9d9e7221 */ /* 0x000fe40000010000 */
[----:B------:R-:W-:Y:S01]  /*12480*/  FADD.FTZ R146, R146, R145 ;  /* 0x0000009192927221 */ /* 0x000fe20000010000 */
[C---:B------:R-:W-:Y:S01]  /*12490*/  HMMA.16816.F32 R80, R116.reuse, R142, R80 ;  /* 0x0000008e7450723c */ /* 0x040fe20000001850 */
[----:B------:R-:W3:Y:S01]  /*124a0*/  LDSM.16.MT88.4 R140, [R196+0x10800] ;  /* 0x01080000c48c783b */ /* 0x000ee20000004200 */
[----:B------:R-:W-:Y:S02]  /*124b0*/  MUFU.EX2 R180, R180 ;  /* 0x000000b400b47308 */ /* 0x000fe40000000800 */
[----:B------:R-:W-:Y:S02]  /*124c0*/  FADD.FTZ R159, R159, R158 ;  /* 0x0000009e9f9f7221 */ /* 0x000fe40000010000 */
[----:B------:R-:W-:Y:S02]  /*124d0*/  FADD.FTZ R146, R147, R146 ;  /* 0x0000009293927221 */ /* 0x000fe40000010000 */
[C---:B-----5:R-:W-:Y:S04]  /*124e0*/  HMMA.16816.F32 R84, R116.reuse, R128, R84 ;  /* 0x000000807454723c */ /* 0x060fe80000001854 */
[----:B------:R-:W-:Y:S01]  /*124f0*/  MUFU.EX2 R181, R181 ;  /* 0x000000b500b57308 */ /* 0x000fe20000000800 */
[----:B------:R-:W-:Y:S02]  /*12500*/  FADD.FTZ R159, R160, R159 ;  /* 0x0000009fa09f7221 */ /* 0x000fe40000010000 */
[----:B------:R-:W-:Y:S01]  /*12510*/  FADD.FTZ R161, R161, R146 ;  /* 0x00000092a1a17221 */ /* 0x000fe20000010000 */
[C---:B------:R-:W-:Y:S01]  /*12520*/  HMMA.16816.F32 R88, R116.reuse, R130, R88 ;  /* 0x000000827458723c */ /* 0x040fe20000001858 */
[----:B------:R-:W4:Y:S03]  /*12530*/  LDSM.16.MT88.4 R128, [R200+0xd000] ;  /* 0x00d00000c880783b */ /* 0x000f260000004200 */
[----:B------:R-:W-:Y:S02]  /*12540*/  FADD.FTZ R166, R166, R159 ;  /* 0x0000009fa6a67221 */ /* 0x000fe40000010000 */
[----:B------:R-:W-:Y:S01]  /*12550*/  MUFU.EX2 R182, R182 ;  /* 0x000000b600b67308 */ /* 0x000fe20000000800 */
[----:B------:R-:W-:Y:S01]  /*12560*/  FADD.FTZ R162, R162, R161 ;  /* 0x000000a1a2a27221 */ /* 0x000fe20000010000 */
[C---:B--2---:R-:W-:Y:S04]  /*12570*/  HMMA.16816.F32 R92, R116.reuse, R120, R92 ;  /* 0x00000078745c723c */ /* 0x044fe8000000185c */
[----:B------:R-:W-:Y:S02]  /*12580*/  FADD.FTZ R166, R165, R166 ;  /* 0x000000a6a5a67221 */ /* 0x000fe40000010000 */
[----:B------:R-:W-:Y:S02]  /*12590*/  FADD.FTZ R163, R163, R162 ;  /* 0x000000a2a3a37221 */ /* 0x000fe40000010000 */
[C---:B------:R-:W-:Y:S01]  /*125a0*/  HMMA.16816.F32 R96, R116.reuse, R122, R96 ;  /* 0x0000007a7460723c */ /* 0x040fe20000001860 */
[----:B------:R-:W2:Y:S01]  /*125b0*/  LDSM.16.MT88.4 R120, [R197+0xd000] ;  /* 0x00d00000c578783b */ /* 0x000ea20000004200 */
[----:B------:R-:W-:Y:S02]  /*125c0*/  MUFU.EX2 R183, R183 ;  /* 0x000000b700b77308 */ /* 0x000fe40000000800 */
[----:B------:R-:W-:Y:S02]  /*125d0*/  FADD.FTZ R167, R167, R166 ;  /* 0x000000a6a7a77221 */ /* 0x000fe40000010000 */
[----:B------:R-:W-:Y:S02]  /*125e0*/  FADD.FTZ R164, R164, R163 ;  /* 0x000000a3a4a47221 */ /* 0x000fe40000010000 */
[C---:B-1----:R-:W-:Y:S04]  /*125f0*/  HMMA.16816.F32 R100, R116.reuse, R124, R100 ;  /* 0x0000007c7464723c */ /* 0x042fe80000001864 */
[----:B------:R-:W-:Y:S01]  /*12600*/  MUFU.EX2 R184, R184 ;  /* 0x000000b800b87308 */ /* 0x000fe20000000800 */
[----:B------:R-:W-:Y:S03]  /*12610*/  FADD.FTZ R167, R168, R167 ;  /* 0x000000a7a8a77221 */ /* 0x000fe60000010000 */
[C---:B------:R-:W-:Y:S01]  /*12620*/  HMMA.16816.F32 R104, R116.reuse, R126, R104 ;  /* 0x0000007e7468723c */ /* 0x040fe20000001868 */
[----:B------:R-:W-:Y:S05]  /*12630*/  LDSM.16.MT88.4 R124, [R200+0x11000] ;  /* 0x01100000c87c783b */ /* 0x000fea0000004200 */
[----:B------:R-:W-:Y:S02]  /*12640*/  MUFU.EX2 R185, R185 ;  /* 0x000000b900b97308 */ /* 0x000fe40000000800 */
[C---:B------:R-:W-:Y:S08]  /*12650*/  HMMA.16816.F32 R108, R116.reuse, R136, R108 ;  /* 0x00000088746c723c */ /* 0x040ff0000000186c */
[C---:B------:R-:W-:Y:S01]  /*12660*/  HMMA.16816.F32 R12, R116.reuse, R138, R12 ;  /* 0x0000008a740c723c */ /* 0x040fe2000000180c */
[----:B------:R-:W-:Y:S01]  /*12670*/  LDSM.16.MT88.4 R136, [R196+0x11000] ;  /* 0x01100000c488783b */ /* 0x000fe20000004200 */
[----:B------:R-:W-:Y:S06]  /*12680*/  MUFU.EX2 R186, R186 ;  /* 0x000000ba00ba7308 */ /* 0x000fec0000000800 */
[C---:B---3--:R-:W-:Y:S04]  /*12690*/  HMMA.16816.F32 R16, R116.reuse, R140, R16 ;  /* 0x0000008c7410723c */ /* 0x048fe80000001810 */
[----:B------:R-:W-:Y:S03]  /*126a0*/  MUFU.EX2 R54, R54 ;  /* 0x0000003600367308 */ /* 0x000fe60000000800 */
[--C-:B------:R-:W-:Y:S01]  /*126b0*/  FFMA.FTZ R141, R30, c[0x0][0x23c], -R156.reuse ;  /* 0x00008f001e8d7a23 */ /* 0x100fe2000001089c */
[----:B------:R-:W-:Y:S01]  /*126c0*/  HMMA.16816.F32 R112, R116, R142, R112 ;  /* 0x0000008e7470723c */ /* 0x000fe20000001870 */
[----:B------:R-:W1:Y:S03]  /*126d0*/  LDSM.16.MT88.4 R116, [R196+0xd000] ;  /* 0x00d00000c474783b */ /* 0x000e660000004200 */
[--C-:B------:R-:W-:Y:S02]  /*126e0*/  FFMA.FTZ R140, R31, c[0x0][0x23c], -R156.reuse ;  /* 0x00008f001f8c7a23 */ /* 0x100fe4000001089c */
[----:B------:R-:W-:Y:S01]  /*126f0*/  MUFU.EX2 R141, R141 ;  /* 0x0000008d008d7308 */ /* 0x000fe20000000800 */
[--C-:B------:R-:W-:Y:S01]  /*12700*/  FFMA.FTZ R142, R34, c[0x0][0x23c], -R156.reuse ;  /* 0x00008f00228e7a23 */ /* 0x100fe2000001089c */
[C---:B----4-:R-:W-:Y:S01]  /*12710*/  HMMA.16816.F32 R4, R20.reuse, R128, R4 ;  /* 0x000000801404723c */ /* 0x050fe20000001804 */
[----:B------:R-:W-:Y:S04]  /*12720*/  LDSM.16.MT88.4 R28, [R200+0xd800] ;  /* 0x00d80000c81c783b */ /* 0x000fe80000004200 */
[--C-:B------:R-:W-:Y:S03]  /*12730*/  FFMA.FTZ R143, R35, c[0x0][0x23c], -R156.reuse ;  /* 0x00008f00238f7a23 */ /* 0x100fe6000001089c */
[C---:B------:R-:W-:Y:S01]  /*12740*/  HMMA.16816.F32 R8, R20.reuse, R130, R8 ;  /* 0x000000821408723c */ /* 0x040fe20000001808 */
[----:B------:R-:W-:Y:S01]  /*12750*/  LDSM.16.MT88.4 R128, [R197+0x11000] ;  /* 0x01100000c580783b */ /* 0x000fe20000004200 */
[----:B------:R-:W3:Y:S06]  /*12760*/  MUFU.EX2 R140, R140 ;  /* 0x0000008c008c7308 */ /* 0x000eec0000000800 */
[C---:B------:R-:W-:Y:S01]  /*12770*/  HMMA.16816.F32 R68, R20.reuse, R24, R68 ;  /* 0x000000181444723c */ /* 0x040fe20000001844 */
[----:B------:R-:W-:Y:S03]  /*12780*/  LDSM.16.MT88.4 R32, [R198+0xd800] ;  /* 0x00d80000c620783b */ /* 0x000fe60000004200 */
[----:B------:R-:W-:Y:S04]  /*12790*/  MUFU.EX2 R142, R142 ;  /* 0x0000008e008e7308 */ /* 0x000fe80000000800 */
[C---:B------:R-:W-:Y:S01]  /*127a0*/  HMMA.16816.F32 R72, R20.reuse, R26, R72 ;  /* 0x0000001a1448723c */ /* 0x040fe20000001848 */
[----:B------:R-:W4:Y:S05]  /*127b0*/  LDSM.16.MT88.4 R24, [R198+0x11000] ;  /* 0x01100000c618783b */ /* 0x000f2a0000004200 */
[----:B------:R-:W5:Y:S02]  /*127c0*/  MUFU.EX2 R143, R143 ;  /* 0x0000008f008f7308 */ /* 0x000f640000000800 */
[C---:B--2---:R-:W-:Y:S08]  /*127d0*/  HMMA.16816.F32 R76, R20.reuse, R120, R76 ;  /* 0x00000078144c723c */ /* 0x044ff0000000184c */
[C---:B------:R-:W-:Y:S01]  /*127e0*/  HMMA.16816.F32 R80, R20.reuse, R122, R80 ;  /* 0x0000007a1450723c */ /* 0x040fe20000001850 */
[----:B------:R-:W-:Y:S01]  /*127f0*/  LDSM.16.MT88.4 R120, [R197+0x11800] ;  /* 0x01180000c578783b */ /* 0x000fe20000004200 */
[----:B------:R-:W-:Y:S06]  /*12800*/  MUFU.EX2 R55, R55 ;  /* 0x0000003700377308 */ /* 0x000fec0000000800 */
[C---:B-1----:R-:W-:Y:S04]  /*12810*/  HMMA.16816.F32 R84, R20.reuse, R116, R84 ;  /* 0x000000741454723c */ /* 0x042fe80000001854 */
[----:B------:R-:W-:Y:S04]  /*12820*/  MUFU.EX2 R58, R58 ;  /* 0x0000003a003a7308 */ /* 0x000fe80000000800 */
[C---:B------:R-:W-:Y:S01]  /*12830*/  HMMA.16816.F32 R88, R20.reuse, R118, R88 ;  /* 0x000000761458723c */ /* 0x040fe20000001858 */
[----:B------:R-:W-:Y:S05]  /*12840*/  LDSM.16.MT88.4 R116, [R196+0xd800] ;  /* 0x00d80000c474783b */ /* 0x000fea0000004200 */
[----:B------:R-:W-:Y:S02]  /*12850*/  MUFU.EX2 R59, R59 ;  /* 0x0000003b003b7308 */ /* 0x000fe40000000800 */
[C---:B------:R-:W-:Y:S08]  /*12860*/  HMMA.16816.F32 R92, R20.reuse, R124, R92 ;  /* 0x0000007c145c723c */ /* 0x040ff0000000185c */
[C---:B------:R-:W-:Y:S01]  /*12870*/  HMMA.16816.F32 R96, R20.reuse, R126, R96 ;  /* 0x0000007e1460723c */ /* 0x040fe20000001860 */
[----:B------:R-:W-:Y:S01]  /*12880*/  LDSM.16.MT88.4 R124, [R200+0xf800] ;  /* 0x00f80000c87c783b */ /* 0x000fe20000004200 */
[----:B------:R-:W-:Y:S06]  /*12890*/  MUFU.EX2 R52, R52 ;  /* 0x0000003400347308 */ /* 0x000fec0000000800 */
[C---:B----4-:R-:W-:Y:S04]  /*128a0*/  HMMA.16816.F32 R100, R20.reuse, R24, R100 ;  /* 0x000000181464723c */ /* 0x050fe80000001864 */
[----:B------:R-:W-:Y:S04]  /*128b0*/  MUFU.EX2 R53, R53 ;  /* 0x0000003500357308 */ /* 0x000fe80000000800 */
[C---:B------:R-:W-:Y:S01]  /*128c0*/  HMMA.16816.F32 R104, R20.reuse, R26, R104 ;  /* 0x0000001a1468723c */ /* 0x040fe20000001868 */
[----:B------:R-:W1:Y:S05]  /*128d0*/  LDSM.16.MT88.4 R24, [R197+0xd800] ;  /* 0x00d80000c518783b */ /* 0x000e6a0000004200 */
[----:B------:R-:W-:Y:S02]  /*128e0*/  MUFU.EX2 R56, R56 ;  /* 0x0000003800387308 */ /* 0x000fe40000000800 */
[C---:B------:R-:W-:Y:S08]  /*128f0*/  HMMA.16816.F32 R108, R20.reuse, R128, R108 ;  /* 0x00000080146c723c */ /* 0x040ff0000000186c */
[C---:B------:R-:W-:Y:S01]  /*12900*/  HMMA.16816.F32 R12, R20.reuse, R130, R12 ;  /* 0x00000082140c723c */ /* 0x040fe2000000180c */
[----:B------:R-:W-:Y:S07]  /*12910*/  MUFU.EX2 R57, R57 ;  /* 0x0000003900397308 */ /* 0x000fee0000000800 */
[C---:B------:R-:W-:Y:S03]  /*12920*/  HMMA.16816.F32 R16, R20.reuse, R136, R16 ;  /* 0x000000881410723c */ /* 0x040fe60000001810 */
[----:B------:R-:W-:Y:S04]  /*12930*/  MUFU.EX2 R62, R62 ;  /* 0x0000003e003e7308 */ /* 0x000fe80000000800 */
[--C-:B------:R-:W-:Y:S01]  /*12940*/  FFMA.FTZ R137, R38, c[0x0][0x23c], -R156.reuse ;  /* 0x00008f0026897a23 */ /* 0x100fe2000001089c */
[----:B------:R-:W-:Y:S04]  /*12950*/  HMMA.16816.F32 R112, R20, R138, R112 ;  /* 0x0000008a1470723c */ /* 0x000fe80000001870 */
[--C-:B------:R-:W-:Y:S01]  /*12960*/  FFMA.FTZ R136, R39, c[0x0][0x23c], -R156.reuse ;  /* 0x00008f0027887a23 */ /* 0x100fe2000001089c */
[----:B------:R-:W-:Y:S01]  /*12970*/  MUFU.EX2 R137, R137 ;  /* 0x0000008900897308 */ /* 0x000fe20000000800 */
[----:B------:R-:W-:Y:S01]  /*12980*/  LDSM.16.MT88.4 R36, [R200+0xe000] ;  /* 0x00e00000c824783b */ /* 0x000fe20000004200 */
[----:B---3--:R-:W-:Y:S01]  /*12990*/  F2FP.PACK_AB R21, R140, R141 ;  /* 0x0000008d8c15723e */ /* 0x008fe200000000ff */
[--C-:B------:R-:W-:Y:S01]  /*129a0*/  FFMA.FTZ R138, R42, c[0x0][0x23c], -R156.reuse ;  /* 0x00008f002a8a7a23 */ /* 0x100fe2000001089c */
[----:B-----5:R-:W-:Y:S03]  /*129b0*/  F2FP.PACK_AB R23, R143, R142 ;  /* 0x0000008e8f17723e */ /* 0x020fe600000000ff */
[----:B------:R-:W-:Y:S01]  /*129c0*/  F2FP.PACK_AB R20, R169, R170 ;  /* 0x000000aaa914723e */ /* 0x000fe200000000ff */
[--C-:B------:R-:W-:Y:S01]  /*129d0*/  FFMA.FTZ R139, R43, c[0x0][0x23c], -R156.reuse ;  /* 0x00008f002b8b7a23 */ /* 0x100fe2000001089c */
[----:B------:R-:W-:Y:S01]  /*129e0*/  F2FP.PACK_AB R22, R174, R171 ;  /* 0x000000abae16723e */ /* 0x000fe200000000ff */
[----:B------:R-:W-:Y:S01]  /*129f0*/  LDSM.16.MT88.4 R40, [R197+0x12000] ;  /* 0x01200000c528783b */ /* 0x000fe20000004200 */
[----:B------:R-:W2:Y:S01]  /*12a00*/  MUFU.EX2 R136, R136 ;  /* 0x0000008800887308 */ /* 0x000ea20000000800 */
[----:B------:R-:W-:Y:S02]  /*12a10*/  FFMA.FTZ R156, R67, c[0x0][0x23c], -R156 ;  /* 0x00008f00439c7a23 */ /* 0x000fe4000001089c */
[----:B------:R-:W-:Y:S02]  /*12a20*/  FADD.FTZ R141, R141, R164 ;  /* 0x000000a48d8d7221 */ /* 0x000fe40000010000 */
[C---:B------:R-:W-:Y:S03]  /*12a30*/  HMMA.16816.F32 R4, R20.reuse, R28, R4 ;  /* 0x0000001c1404723c */ /* 0x040fe60000001804 */
[----:B------:R-:W-:Y:S02]  /*12a40*/  FADD.FTZ R170, R170, R167 ;  /* 0x000000a7aaaa7221 */ /* 0x000fe40000010000 */
[----:B------:R-:W-:Y:S01]  /*12a50*/  MUFU.EX2 R138, R138 ;  /* 0x0000008a008a7308 */ /* 0x000fe20000000800 */
[----:B------:R-:W-:Y:S02]  /*12a60*/  FADD.FTZ R141, R140, R141 ;  /* 0x0000008d8c8d7221 */ /* 0x000fe40000010000 */
[C---:B------:R-:W-:Y:S01]  /*12a70*/  HMMA.16816.F32 R8, R20.reuse, R30, R8 ;  /* 0x0000001e1408723c */ /* 0x040fe20000001808 */
[----:B------:R-:W3:Y:S03]  /*12a80*/  LDSM.16.MT88.4 R28, [R200+0x11800] ;  /* 0x01180000c81c783b */ /* 0x000ee60000004200 */
[----:B------:R-:W-:Y:S02]  /*12a90*/  FADD.FTZ R170, R169, R170 ;  /* 0x000000aaa9aa7221 */ /* 0x000fe40000010000 */
[----:B------:R-:W-:Y:S01]  /*12aa0*/  FADD.FTZ R142, R142, R141 ;  /* 0x0000008d8e8e7221 */ /* 0x000fe20000010000 */
[----:B------:R-:W4:Y:S01]  /*12ab0*/  MUFU.EX2 R139, R139 ;  /* 0x0000008b008b7308 */ /* 0x000f220000000800 */
[C---:B------:R-:W-:Y:S04]  /*12ac0*/  HMMA.16816.F32 R68, R20.reuse, R32, R68 ;  /* 0x000000201444723c */ /* 0x040fe80000001844 */
[----:B------:R-:W-:Y:S02]  /*12ad0*/  FADD.FTZ R171, R171, R170 ;  /* 0x000000aaabab7221 */ /* 0x000fe40000010000 */
[----:B------:R-:W-:Y:S02]  /*12ae0*/  FADD.FTZ R142, R143, R142 ;  /* 0x0000008e8f8e7221 */ /* 0x000fe40000010000 */
[C---:B------:R-:W-:Y:S01]  /*12af0*/  HMMA.16816.F32 R72, R20.reuse, R34, R72 ;  /* 0x000000221448723c */ /* 0x040fe20000001848 */
[----:B------:R-:W5:Y:S01]  /*12b00*/  LDSM.16.MT88.4 R32, [R198+0x11800] ;  /* 0x01180000c620783b */ /* 0x000f620000004200 */
[----:B------:R-:W2:Y:S02]  /*12b10*/  MUFU.EX2 R63, R63 ;  /* 0x0000003f003f7308 */ /* 0x000ea40000000800 */
[----:B------:R-:W-:Y:S04]  /*12b20*/  FADD.FTZ R171, R174, R171 ;  /* 0x000000abaeab7221 */ /* 0x000fe80000010000 */
[C---:B-1----:R-:W-:Y:S04]  /*12b30*/  HMMA.16816.F32 R76, R20.reuse, R24, R76 ;  /* 0x00000018144c723c */ /* 0x042fe8000000184c */
[----:B------:R-:W-:Y:S04]  /*12b40*/  MUFU.EX2 R66, R66 ;  /* 0x0000004200427308 */ /* 0x000fe80000000800 */
[C---:B------:R-:W-:Y:S01]  /*12b50*/  HMMA.16816.F32 R80, R20.reuse, R26, R80 ;  /* 0x0000001a1450723c */ /* 0x040fe20000001850 */
[----:B------:R-:W1:Y:S05]  /*12b60*/  LDSM.16.MT88.4 R24, [R196+0x11800] ;  /* 0x01180000c418783b */ /* 0x000e6a0000004200 */
[----:B------:R-:W1:Y:S02]  /*12b70*/  MUFU.EX2 R67, R156 ;  /* 0x0000009c00437308 */ /* 0x000e640000000800 */
[C---:B------:R-:W-:Y:S08]  /*12b80*/  HMMA.16816.F32 R84, R20.reuse, R116, R84 ;  /* 0x000000741454723c */ /* 0x040ff00000001854 */
[C---:B------:R-:W-:Y:S01]  /*12b90*/  HMMA.16816.F32 R88, R20.reuse, R118, R88 ;  /* 0x000000761458723c */ /* 0x040fe20000001858 */
[----:B------:R-:W-:Y:S01]  /*12ba0*/  LDSM.16.MT88.4 R116, [R196+0x12000] ;  /* 0x01200000c474783b */ /* 0x000fe20000004200 */
[----:B------:R-:W-:Y:S06]  /*12bb0*/  MUFU.EX2 R60, R60 ;  /* 0x0000003c003c7308 */ /* 0x000fec0000000800 */
        /* <DEDUP_REMOVED lines=12> */
[----:B--2---:R-:W-:Y:S01]  /*12c80*/  F2FP.PACK_AB R21, R136, R137 ;  /* 0x000000898815723e */ /* 0x004fe200000000ff */
[----:B------:R-:W-:Y:S01]  /*12c90*/  FADD.FTZ R137, R137, R142 ;  /* 0x0000008e89897221 */ /* 0x000fe20000010000 */
[----:B----4-:R-:W-:Y:S03]  /*12ca0*/  F2FP.PACK_AB R23, R139, R138 ;  /* 0x0000008a8b17723e */ /* 0x010fe600000000ff */
[C---:B------:R-:W-:Y:S01]  /*12cb0*/  F2FP.PACK_AB R20, R175.reuse, R176 ;  /* 0x000000b0af14723e */ /* 0x040fe200000000ff */
        /* <DEDUP_REMOVED lines=28> */
[----:B------:R-:W5:Y:S07]  /*12e80*/  LDSM.16.MT88.4 R40, [R200+0x12800] ;  /* 0x01280000c828783b */ /* 0x000f6e0000004200 */
[C---:B------:R-:W-:Y:S08]  /*12e90*/  HMMA.16816.F32 R16, R20.reuse, R116, R16 ;  /* 0x000000741410723c */ /* 0x040ff00000001810 */
[----:B------:R-:W-:Y:S07]  /*12ea0*/  HMMA.16816.F32 R112, R20, R118, R112 ;  /* 0x000000761470723c */ /* 0x000fee0000001870 */
        /* <DEDUP_REMOVED lines=51> */
[C---:B---3--:R-:W-:Y:S07]  /*131e0*/  HMMA.16816.F32 R68, R20.reuse, R32, R68 ;  /* 0x000000201444723c */ /* 0x048fee0000001844 */
[--C-:B------:R-:W-:Y:S01]  /*131f0*/  FFMA.FTZ R33, R61, c[0x0][0x23c], -R154.reuse ;  /* 0x00008f003d217a23 */ /* 0x100fe2000001089a */
[C---:B------:R-:W-:Y:S04]  /*13200*/  HMMA.16816.F32 R72, R20.reuse, R34, R72 ;  /* 0x000000221448723c */ /* 0x040fe80000001848 */
[--C-:B------:R-:W-:Y:S01]  /*13210*/  FFMA.FTZ R32, R64, c[0x0][0x23c], -R154.reuse ;  /* 0x00008f0040207a23 */ /* 0x100fe2000001089a */
[----:B------:R-:W3:Y:S01]  /*13220*/  MUFU.EX2 R33, R33 ;  /* 0x0000002100217308 */ /* 0x000ee20000000800 */
[----:B------:R-:W-:Y:S02]  /*13230*/  FFMA.FTZ R154, R65, c[0x0][0x23c], -R154 ;  /* 0x00008f00419a7a23 */ /* 0x000fe4000001089a */
[C---:B--2---:R-:W-:Y:S07]  /*13240*/  HMMA.16816.F32 R76, R20.reuse, R28, R76 ;  /* 0x0000001c144c723c */ /* 0x044fee000000184c */
[----:B------:R-:W-:Y:S01]  /*13250*/  MUFU.EX2 R32, R32 ;  /* 0x0000002000207308 */ /* 0x000fe20000000800 */
[C---:B------:R-:W-:Y:S01]  /*13260*/  HMMA.16816.F32 R80, R20.reuse, R30, R80 ;  /* 0x0000001e1450723c */ /* 0x040fe20000001850 */
[----:B------:R-:W2:Y:S07]  /*13270*/  LDSM.16.MT88.4 R28, [R198+0xf800] ;  /* 0x00f80000c61c783b */ /* 0x000eae0000004200 */
[C---:B------:R-:W-:Y:S01]  /*13280*/  HMMA.16816.F32 R84, R20.reuse, R36, R84 ;  /* 0x000000241454723c */ /* 0x040fe20000001854 */
[----:B------:R-:W4:Y:S07]  /*13290*/  MUFU.EX2 R35, R154 ;  /* 0x0000009a00237308 */ /* 0x000f2e0000000800 */
        /* <DEDUP_REMOVED lines=13> */
[----:B---3--:R-:W-:Y:S01]  /*13370*/  F2FP.PACK_AB R20, R33, R60 ;  /* 0x0000003c2114723e */ /* 0x008fe200000000ff */
[----:B------:R-:W-:Y:S01]  /*13380*/  FADD.FTZ R60, R60, R57 ;  /* 0x000000393c3c7221 */ /* 0x000fe20000010000 */
[----:B----4-:R-:W-:Y:S01]  /*13390*/  F2FP.PACK_AB R22, R35, R32 ;  /* 0x000000202316723e */ /* 0x010fe200000000ff */
[----:B------:R-:W-:Y:S02]  /*133a0*/  FADD.FTZ R63, R63, R62 ;  /* 0x0000003e3f3f7221 */ /* 0x000fe40000010000 */
[----:B------:R-:W-:Y:S02]  /*133b0*/  FADD.FTZ R33, R33, R60 ;  /* 0x0000003c21217221 */ /* 0x000fe40000010000 */
[----:B------:R-:W-:Y:S02]  /*133c0*/  FADD.FTZ R66, R66, R63 ;  /* 0x0000003f42427221 */ /* 0x000fe40000010000 */
[C---:B------:R-:W-:Y:S01]  /*133d0*/  HMMA.16816.F32 R128, R20.reuse, R124, R4 ;  /* 0x0000007c1480723c */ /* 0x040fe20000001804 */
[----:B------:R-:W3:Y:S02]  /*133e0*/  LDSM.16.MT88.4 R4, [R196+0xf800] ;  /* 0x00f80000c404783b */ /* 0x000ee40000004200 */
[----:B------:R-:W-:Y:S02]  /*133f0*/  FADD.FTZ R32, R32, R33 ;  /* 0x0000002120207221 */ /* 0x000fe40000010000 */
[----:B------:R-:W-:Y:S02]  /*13400*/  FADD.FTZ R233, R67, R66 ;  /* 0x0000004243e97221 */ /* 0x000fe40000010000 */
[----:B------:R-:W-:Y:S01]  /*13410*/  FADD.FTZ R234, R35, R32 ;  /* 0x0000002023ea7221 */ /* 0x000fe20000010000 */
[C---:B------:R-:W-:Y:S01]  /*13420*/  HMMA.16816.F32 R124, R20.reuse, R126, R8 ;  /* 0x0000007e147c723c */ /* 0x040fe20000001808 */
[----:B------:R-:W4:Y:S07]  /*13430*/  LDSM.16.MT88.4 R8, [R200+0x13800] ;  /* 0x01380000c808783b */ /* 0x000f2e0000004200 */
[C---:B--2---:R-:W-:Y:S08]  /*13440*/  HMMA.16816.F32 R68, R20.reuse, R28, R68 ;  /* 0x0000001c1444723c */ /* 0x044ff00000001844 */
[C---:B------:R-:W-:Y:S08]  /*13450*/  HMMA.16816.F32 R72, R20.reuse, R30, R72 ;  /* 0x0000001e1448723c */ /* 0x040ff00000001848 */
[C---:B-1----:R-:W-:Y:S08]  /*13460*/  HMMA.16816.F32 R76, R20.reuse, R24, R76 ;  /* 0x00000018144c723c */ /* 0x042ff0000000184c */
[C---:B------:R-:W-:Y:S01]  /*13470*/  HMMA.16816.F32 R80, R20.reuse, R26, R80 ;  /* 0x0000001a1450723c */ /* 0x040fe20000001850 */
[----:B------:R-:W1:Y:S07]  /*13480*/  LDSM.16.MT88.4 R24, [R198+0x13800] ;  /* 0x01380000c618783b */ /* 0x000e6e0000004200 */
[C---:B---3--:R-:W-:Y:S08]  /*13490*/  HMMA.16816.F32 R84, R20.reuse, R4, R84 ;  /* 0x000000041454723c */ /* 0x048ff00000001854 */
[C---:B------:R-:W-:Y:S01]  /*134a0*/  HMMA.16816.F32 R88, R20.reuse, R6, R88 ;  /* 0x000000061458723c */ /* 0x040fe20000001858 */
[----:B------:R-:W2:Y:S07]  /*134b0*/  LDSM.16.MT88.4 R4, [R196+0x13800] ;  /* 0x01380000c404783b */ /* 0x000eae0000004200 */
[C---:B----4-:R-:W-:Y:S08]  /*134c0*/  HMMA.16816.F32 R92, R20.reuse, R8, R92 ;  /* 0x00000008145c723c */ /* 0x050ff0000000185c */
[C---:B------:R-:W-:Y:S08]  /*134d0*/  HMMA.16816.F32 R96, R20.reuse, R10, R96 ;  /* 0x0000000a1460723c */ /* 0x040ff00000001860 */
[C---:B-1----:R-:W-:Y:S08]  /*134e0*/  HMMA.16816.F32 R100, R20.reuse, R24, R100 ;  /* 0x000000181464723c */ /* 0x042ff00000001864 */
[C---:B------:R-:W-:Y:S08]  /*134f0*/  HMMA.16816.F32 R104, R20.reuse, R26, R104 ;  /* 0x0000001a1468723c */ /* 0x040ff00000001868 */
[C---:B------:R-:W-:Y:S08]  /*13500*/  HMMA.16816.F32 R108, R20.reuse, R120, R108 ;  /* 0x00000078146c723c */ /* 0x040ff0000000186c */
[C---:B------:R-:W-:Y:S08]  /*13510*/  HMMA.16816.F32 R120, R20.reuse, R122, R12 ;  /* 0x0000007a1478723c */ /* 0x040ff0000000180c */
[C---:B--2---:R-:W-:Y:S08]  /*13520*/  HMMA.16816.F32 R116, R20.reuse, R4, R16 ;  /* 0x000000041474723c */ /* 0x044ff00000001810 */
[----:B------:R-:W-:Y:S01]  /*13530*/  HMMA.16816.F32 R112, R20, R6, R112 ;  /* 0x000000061470723c */ /* 0x000fe20000001870 */
[----:B------:R-:W-:-:S07]  /*13540*/  @P1 BRA `(.L_x_2465) ;  /* 0xffffaee000001947 */ /* 0x000fce000383ffff */
.L_x_2461:
[----:B------:R-:W1:Y:S01]  /*13550*/  SHFL.BFLY PT, R7, R234, 0x2, 0x1f ;  /* 0x0c401f00ea077f89 */ /* 0x000e6200000e0000 */
[----:B------:R-:W-:Y:S01]  /*13560*/  MOV R9, 0x3f800000 ;  /* 0x3f80000000097802 */ /* 0x000fe20000000f00 */
[----:B------:R-:W-:Y:S01]  /*13570*/  ULDC.U8 UR4, c[0x0][0x328] ;  /* 0x0000ca0000047ab9 */ /* 0x000fe20000000000 */
[----:B------:R-:W-:Y:S01]  /*13580*/  MOV R10, 0x3f800000 ;  /* 0x3f800000000a7802 */ /* 0x000fe20000000f00 */
[----:B------:R-:W2:Y:S04]  /*13590*/  SHFL.BFLY PT, R0, R233, 0x2, 0x1f ;  /* 0x0c401f00e9007f89 */ /* 0x000ea800000e0000 */
[----:B------:R-:W3:Y:S01]  /*135a0*/  S2R R4, SR_TID.X ;  /* 0x0000000000047919 */ /* 0x000ee20000002100 */
[----:B-1----:R-:W-:-:S02]  /*135b0*/  FADD.FTZ R7, R7, R234 ;  /* 0x000000ea07077221 */ /* 0x002fc40000010000 */
[----:B--2---:R-:W-:-:S03]  /*135c0*/  FADD.FTZ R0, R0, R233 ;  /* 0x000000e900007221 */ /* 0x004fc60000010000 */
[----:B------:R-:W1:Y:S01]  /*135d0*/  SHFL.BFLY PT, R6, R7, 0x1, 0x1f ;  /* 0x0c201f0007067f89 */ /* 0x000e6200000e0000 */
[----:B---3--:R-:W-:-:S03]  /*135e0*/  SHF.R.S32.HI R3, RZ, 0x1f, R4 ;  /* 0x0000001fff037819 */ /* 0x008fc60000011404 */
[----:B------:R-:W2:Y:S01]  /*135f0*/  SHFL.BFLY PT, R5, R0, 0x1, 0x1f ;  /* 0x0c201f0000057f89 */ /* 0x000ea200000e0000 */
[CC--:B------:R-:W-:Y:S02]  /*13600*/  LEA.HI R8, R3.reuse, R4.reuse, RZ, 0x2 ;  /* 0x0000000403087211 */ /* 0x0c0fe400078f10ff */
[-C--:B------:R-:W-:Y:S01]  /*13610*/  LEA.HI R2, R3, R4.reuse, RZ, 0x5 ;  /* 0x0000000403027211 */ /* 0x080fe200078f28ff */
[----:B-1----:R-:W-:Y:S01]  /*13620*/  FADD.FTZ R6, R7, R6 ;  /* 0x0000000607067221 */ /* 0x002fe20000010000 */
[----:B------:R-:W-:Y:S01]  /*13630*/  LOP3.LUT R7, R8, 0x3ffffffc, RZ, 0xc0, !PT ;  /* 0x3ffffffc08077812 */ /* 0x000fe200078ec0ff */
[----:B--2---:R-:W-:Y:S01]  /*13640*/  FADD.FTZ R5, R0, R5 ;  /* 0x0000000500057221 */ /* 0x004fe20000010000 */
[----:B------:R-:W-:Y:S02]  /*13650*/  SHF.R.S32.HI R0, RZ, 0x5, R2 ;  /* 0x00000005ff007819 */ /* 0x000fe40000011402 */
[----:B------:R-:W-:Y:S02]  /*13660*/  IADD3 R7, -R7, R4, RZ ;  /* 0x0000000407077210 */ /* 0x000fe40007ffe1ff */
[----:B------:R-:W-:-:S02]  /*13670*/  FSETP.NE.FTZ.AND P4, PT, R6, RZ, PT ;  /* 0x000000ff0600720b */ /* 0x000fc40003f95000 */
[----:B------:R-:W-:Y:S02]  /*13680*/  LEA R0, R0, R7, 0x9 ;  /* 0x0000000700007211 */ /* 0x000fe400078e48ff */
[--C-:B------:R-:W-:Y:S02]  /*13690*/  SHF.R.S32.HI R7, RZ, 0x2, R8.reuse ;  /* 0x00000002ff077819 */ /* 0x100fe40000011408 */
[----:B------:R-:W-:Y:S02]  /*136a0*/  SHF.R.S32.HI R8, RZ, 0x1f, R8 ;  /* 0x0000001fff087819 */ /* 0x000fe40000011408 */
[----:B------:R-:W-:Y:S02]  /*136b0*/  FSETP.NE.FTZ.AND P3, PT, R5, RZ, PT ;  /* 0x000000ff0500720b */ /* 0x000fe40003f75000 */
[----:B------:R-:W-:-:S03]  /*136c0*/  LEA.HI R8, R8, R7, RZ, 0x3 ;  /* 0x0000000708087211 */ /* 0x000fc600078f18ff */
[----:B------:R-:W1:Y:S01]  /*136d0*/  @P4 MUFU.RCP R9, R6 ;  /* 0x0000000600094308 */ /* 0x000e620000001000 */
[----:B------:R-:W-:-:S04]  /*136e0*/  LOP3.LUT R8, R8, 0xfffffff8, RZ, 0xc0, !PT ;  /* 0xfffffff808087812 */ /* 0x000fc800078ec0ff */
[----:B------:R-:W-:-:S03]  /*136f0*/  IADD3 R8, R7, -R8, RZ ;  /* 0x8000000807087210 */ /* 0x000fc60007ffe0ff */
[----:B------:R-:W2:Y:S01]  /*13700*/  @P3 MUFU.RCP R10, R5 ;  /* 0x00000005000a3308 */ /* 0x000ea20000001000 */
[C---:B------:R-:W-:Y:S02]  /*13710*/  SHF.L.U32 R7, R8.reuse, 0x6, RZ ;  /* 0x0000000608077819 */ /* 0x040fe400000006ff */
[C---:B------:R-:W-:Y:S02]  /*13720*/  LOP3.LUT R11, R8.reuse, 0x1, RZ, 0xc0, !PT ;  /* 0x00000001080b7812 */ /* 0x040fe400078ec0ff */
[----:B------:R-:W-:Y:S02]  /*13730*/  LOP3.LUT R7, R7, 0x1c0, RZ, 0xc0, !PT ;  /* 0x000001c007077812 */ /* 0x000fe400078ec0ff */
[----:B------:R-:W-:Y:S01]  /*13740*/  ISETP.NE.U32.AND P0, PT, R11, 0x1, PT ;  /* 0x000000010b00780c */ /* 0x000fe20003f05070 */
[----:B-1----:R-:W-:Y:S01]  /*13750*/  FMUL.FTZ R128, R9, R128 ;  /* 0x0000008009807220 */ /* 0x002fe20000410000 */
[----:B------:R-:W-:Y:S01]  /*13760*/  LEA.HI R7, R7, R7, RZ, 0x1d ;  /* 0x0000000707077211 */ /* 0x000fe200078fe8ff */
[C---:B------:R-:W-:Y:S01]  /*13770*/  FMUL.FTZ R129, R9.reuse, R129 ;  /* 0x0000008109817220 */ /* 0x040fe20000410000 */
[----:B------:R-:W-:Y:S01]  /*13780*/  R2P PR, R8, 0x6 ;  /* 0x0000000608007804 */ /* 0x000fe20000000000 */
[C---:B------:R-:W-:Y:S01]  /*13790*/  FMUL.FTZ R124, R9.reuse, R124 ;  /* 0x0000007c097c7220 */ /* 0x040fe20000410000 */
[----:B------:R-:W-:Y:S01]  /*137a0*/  LEA R0, R0, R7, 0x1 ;  /* 0x0000000700007211 */ /* 0x000fe200078e08ff */
[----:B------:R-:W-:Y:S01]  /*137b0*/  FMUL.FTZ R125, R9, R125 ;  /* 0x0000007d097d7220 */ /* 0x000fe20000410000 */
[----:B------:R-:W-:Y:S01]  /*137c0*/  MOV R8, 0x40 ;  /* 0x0000004000087802 */ /* 0x000fe20000000f00 */
[----:B--2---:R-:W-:Y:S01]  /*137d0*/  FMUL.FTZ R131, R10, R131 ;  /* 0x000000830a837220 */ /* 0x004fe20000410000 */
[----:B------:R-:W-:Y:S01]  /*137e0*/  SHF.L.U32 R7, R0, 0x1, RZ ;  /* 0x0000000100077819 */ /* 0x000fe200000006ff */
[C---:B------:R-:W-:Y:S01]  /*137f0*/  FMUL.FTZ R130, R10.reuse, R130 ;  /* 0x000000820a827220 */ /* 0x040fe20000410000 */
[----:B------:R-:W-:Y:S01]  /*13800*/  MOV R0, 0x20 ;  /* 0x0000002000007802 */ /* 0x000fe20000000f00 */
[C---:B------:R-:W-:Y:S01]  /*13810*/  FMUL.FTZ R127, R10.reuse, R127 ;  /* 0x0000007f0a7f7220 */ /* 0x040fe20000410000 */
[----:B------:R-:W-:Y:S01]  /*13820*/  IADD3 R11, R7, -0x10, RZ ;  /* 0xfffffff0070b7810 */ /* 0x000fe20007ffe0ff */
[----:B------:R-:W-:Y:S01]  /*13830*/  FMUL.FTZ R126, R10, R126 ;  /* 0x0000007e0a7e7220 */ /* 0x000fe20000410000 */
[----:B------:R-:W-:Y:S01]  /*13840*/  SEL R0, R0, 0xffffffe0, !P1 ;  /* 0xffffffe000007807 */ /* 0x000fe20004800000 */
[----:B------:R-:W-:Y:S01]  /*13850*/  FMUL.FTZ R68, R9, R68 ;  /* 0x0000004409447220 */ /* 0x000fe20000410000 */
[----:B------:R-:W-:Y:S01]  /*13860*/  @P0 IADD3 R11, R7, 0x10, RZ ;  /* 0x00000010070b0810 */ /* 0x000fe20007ffe0ff */
[----:B------:R-:W-:Y:S01]  /*13870*/  FMUL.FTZ R69, R9, R69 ;  /* 0x0000004509457220 */ /* 0x000fe20000410000 */
[----:B------:R-:W-:Y:S01]  /*13880*/  F2FP.PACK_AB R128, R129, R128 ;  /* 0x000000808180723e */ /* 0x000fe200000000ff */
[C---:B------:R-:W-:Y:S01]  /*13890*/  FMUL.FTZ R71, R10.reuse, R71 ;  /* 0x000000470a477220 */ /* 0x040fe20000410000 */
[----:B------:R-:W-:Y:S01]  /*138a0*/  F2FP.PACK_AB R130, R131, R130 ;  /* 0x000000828382723e */ /* 0x000fe200000000ff */
[----:B------:R-:W-:Y:S01]  /*138b0*/  FMUL.FTZ R70, R10, R70 ;  /* 0x000000460a467220 */ /* 0x000fe20000410000 */
[----:B------:R-:W-:Y:S01]  /*138c0*/  SEL R8, R8, 0xffffffc0, !P2 ;  /* 0xffffffc008087807 */ /* 0x000fe20005000000 */
[----:B------:R-:W-:Y:S01]  /*138d0*/  FMUL.FTZ R72, R9, R72 ;  /* 0x0000004809487220 */ /* 0x000fe20000410000 */
[----:B------:R-:W-:Y:S01]  /*138e0*/  F2FP.PACK_AB R124, R125, R124 ;  /* 0x0000007c7d7c723e */ /* 0x000fe200000000ff */
[----:B------:R-:W-:Y:S01]  /*138f0*/  FMUL.FTZ R73, R9, R73 ;  /* 0x0000004909497220 */ /* 0x000fe20000410000 */
[----:B------:R-:W-:Y:S01]  /*13900*/  F2FP.PACK_AB R126, R127, R126 ;  /* 0x0000007e7f7e723e */ /* 0x000fe200000000ff */
[C---:B------:R-:W-:Y:S01]  /*13910*/  FMUL.FTZ R75, R10.reuse, R75 ;  /* 0x0000004b0a4b7220 */ /* 0x040fe20000410000 */
[----:B------:R-:W-:Y:S01]  /*13920*/  F2FP.PACK_AB R68, R69, R68 ;  /* 0x000000444544723e */ /* 0x000fe200000000ff */
[C---:B------:R-:W-:Y:S01]  /*13930*/  FMUL.FTZ R74, R10.reuse, R74 ;  /* 0x0000004a0a4a7220 */ /* 0x040fe20000410000 */
        /* <DEDUP_REMOVED lines=14> */
[----:B------:R-:W-:Y:S01]  /*13a20*/  IADD3 R17, R7, R8, RZ ;  /* 0x0000000807117210 */ /* 0x000fe20007ffe0ff */
[C---:B------:R-:W-:Y:S01]  /*13a30*/  FMUL.FTZ R82, R10.reuse, R82 ;  /* 0x000000520a527220 */ /* 0x040fe20000410000 */
        /* <DEDUP_REMOVED lines=8> */
[----:B------:R-:W-:Y:S01]  /*13ac0*/  IADD3 R19, R8, R11, RZ ;  /* 0x0000000b08137210 */ /* 0x000fe20007ffe0ff */
[----:B------:R-:W-:Y:S01]  /*13ad0*/  FMUL.FTZ R88, R9, R88 ;  /* 0x0000005809587220 */ /* 0x000fe20000410000 */
[----:B------:R-:W-:Y:S01]  /*13ae0*/  F2FP.PACK_AB R84, R85, R84 ;  /* 0x000000545554723e */ /* 0x000fe200000000ff */
[----:B------:R-:W-:Y:S01]  /*13af0*/  FMUL.FTZ R89, R9, R89 ;  /* 0x0000005909597220 */ /* 0x000fe20000410000 */
[----:B------:R-:W-:Y:S01]  /*13b00*/  F2FP.PACK_AB R86, R87, R86 ;  /* 0x000000565756723e */ /* 0x000fe200000000ff */
[C---:B------:R-:W-:Y:S01]  /*13b10*/  FMUL.FTZ R91, R10.reuse, R91 ;  /* 0x0000005b0a5b7220 */ /* 0x040fe20000410000 */
[----:B------:R-:W-:Y:S01]  /*13b20*/  STS [R11], R124 ;  /* 0x0000007c0b007388 */ /* 0x000fe20000000800 */
[C---:B------:R-:W-:Y:S01]  /*13b30*/  FMUL.FTZ R90, R10.reuse, R90 ;  /* 0x0000005a0a5a7220 */ /* 0x040fe20000410000 */
[----:B------:R-:W-:Y:S01]  /*13b40*/  IADD3 R21, R13, R8, RZ ;  /* 0x000000080d157210 */ /* 0x000fe20007ffe0ff */
[C---:B------:R-:W-:Y:S01]  /*13b50*/  FMUL.FTZ R92, R9.reuse, R92 ;  /* 0x0000005c095c7220 */ /* 0x040fe20000410000 */
[----:B------:R-:W-:Y:S01]  /*13b60*/  STS [R11+0x400], R126 ;  /* 0x0004007e0b007388 */ /* 0x000fe20000000800 */
[----:B------:R-:W-:Y:S01]  /*13b70*/  FMUL.FTZ R93, R9, R93 ;  /* 0x0000005d095d7220 */ /* 0x000fe20000410000 */
[----:B------:R-:W-:Y:S01]  /*13b80*/  F2FP.PACK_AB R88, R89, R88 ;  /* 0x000000585958723e */ /* 0x000fe200000000ff */
[C---:B------:R-:W-:Y:S01]  /*13b90*/  FMUL.FTZ R95, R10.reuse, R95 ;  /* 0x0000005f0a5f7220 */ /* 0x040fe20000410000 */
[----:B------:R-:W-:Y:S01]  /*13ba0*/  F2FP.PACK_AB R90, R91, R90 ;  /* 0x0000005a5b5a723e */ /* 0x000fe200000000ff */
[C---:B------:R-:W-:Y:S01]  /*13bb0*/  FMUL.FTZ R94, R10.reuse, R94 ;  /* 0x0000005e0a5e7220 */ /* 0x040fe20000410000 */
[----:B------:R-:W-:Y:S01]  /*13bc0*/  STS [R13], R68 ;  /* 0x000000440d007388 */ /* 0x000fe20000000800 */
[----:B------:R-:W-:Y:S01]  /*13bd0*/  FMUL.FTZ R96, R9, R96 ;  /* 0x0000006009607220 */ /* 0x000fe20000410000 */
[----:B------:R-:W-:Y:S01]  /*13be0*/  IADD3 R23, R15, R8, RZ ;  /* 0x000000080f177210 */ /* 0x000fe20007ffe0ff */
[----:B------:R-:W-:Y:S01]  /*13bf0*/  FMUL.FTZ R97, R9, R97 ;  /* 0x0000006109617220 */ /* 0x000fe20000410000 */
[----:B------:R-:W-:Y:S01]  /*13c00*/  STS [R13+0x400], R70 ;  /* 0x000400460d007388 */ /* 0x000fe20000000800 */
[C---:B------:R-:W-:Y:S01]  /*13c10*/  FMUL.FTZ R99, R10.reuse, R99 ;  /* 0x000000630a637220 */ /* 0x040fe20000410000 */
[----:B------:R-:W-:Y:S01]  /*13c20*/  F2FP.PACK_AB R92, R93, R92 ;  /* 0x0000005c5d5c723e */ /* 0x000fe200000000ff */
        /* <DEDUP_REMOVED lines=38> */
[----:B------:R-:W-:Y:S01]  /*13e90*/  FMUL.FTZ R112, R9, R112 ;  /* 0x0000007009707220 */ /* 0x000fe20000410000 */
[----:B------:R-:W-:Y:S01]  /*13ea0*/  STS [R23+0x400], R90 ;  /* 0x0004005a17007388 */ /* 0x000fe20000000800 */
[C---:B------:R-:W-:Y:S01]  /*13eb0*/  FMUL.FTZ R119, R10.reuse, R119 ;  /* 0x000000770a777220 */ /* 0x040fe20000410000 */
[----:B------:R-:W-:Y:S01]  /*13ec0*/  F2FP.PACK_AB R122, R123, R122 ;  /* 0x0000007a7b7a723e */ /* 0x000fe200000000ff */
[C---:B------:R-:W-:Y:S01]  /*13ed0*/  FMUL.FTZ R118, R10.reuse, R118 ;  /* 0x000000760a767220 */ /* 0x040fe20000410000 */
[----:B------:R-:W-:Y:S01]  /*13ee0*/  STS [R7+0x2000], R92 ;  /* 0x0020005c07007388 */ /* 0x000fe20000000800 */
[C---:B------:R-:W-:Y:S01]  /*13ef0*/  FMUL.FTZ R115, R10.reuse, R115 ;  /* 0x000000730a737220 */ /* 0x040fe20000410000 */
[----:B------:R-:W-:Y:S01]  /*13f00*/  F2FP.PACK_AB R116, R117, R116 ;  /* 0x000000747574723e */ /* 0x000fe200000000ff */
[----:B------:R-:W-:Y:S01]  /*13f10*/  FMUL.FTZ R9, R9, R113 ;  /* 0x0000007109097220 */ /* 0x000fe20000410000 */
[----:B------:R1:W-:Y:S01]  /*13f20*/  STS [R7+0x2400], R94 ;  /* 0x0024005e07007388 */ /* 0x0003e20000000800 */
[----:B------:R-:W-:Y:S01]  /*13f30*/  FMUL.FTZ R10, R10, R114 ;  /* 0x000000720a0a7220 */ /* 0x000fe20000410000 */
[----:B------:R-:W-:Y:S01]  /*13f40*/  F2FP.PACK_AB R118, R119, R118 ;  /* 0x000000767776723e */ /* 0x000fe200000000ff */
[----:B------:R-:W2:Y:S01]  /*13f50*/  @P4 MUFU.LG2 R8, R6 ;  /* 0x0000000600084308 */ /* 0x000ea20000000c00 */
[----:B------:R3:W-:Y:S01]  /*13f60*/  STS [R11+0x2000], R96 ;  /* 0x002000600b007388 */ /* 0x0007e20000000800 */
[----:B------:R-:W-:-:S02]  /*13f70*/  F2FP.PACK_AB R9, R9, R112 ;  /* 0x000000700909723e */ /* 0x000fc400000000ff */
[----:B------:R-:W-:Y:S01]  /*13f80*/  F2FP.PACK_AB R10, R115, R10 ;  /* 0x0000000a730a723e */ /* 0x000fe200000000ff */
[----:B------:R3:W-:Y:S01]  /*13f90*/  STS [R11+0x2400], R98 ;  /* 0x002400620b007388 */ /* 0x0007e20000000800 */
[----:B------:R-:W-:Y:S02]  /*13fa0*/  ISETP.NE.AND P0, PT, RZ, UR4, PT ;  /* 0x00000004ff007c0c */ /* 0x000fe4000bf05270 */
[----:B------:R-:W1:Y:S01]  /*13fb0*/  @P3 MUFU.LG2 R5, R5 ;  /* 0x0000000500053308 */ /* 0x000e620000000c00 */
[----:B------:R3:W-:Y:S01]  /*13fc0*/  STS [R13+0x2000], R100 ;  /* 0x002000640d007388 */ /* 0x0007e20000000800 */
[----:B------:R-:W-:-:S03]  /*13fd0*/  MOV R0, 0x7f800000 ;  /* 0x7f80000000007802 */ /* 0x000fc60000000f00 */
[----:B------:R3:W-:Y:S01]  /*13fe0*/  STS [R13+0x2400], R102 ;  /* 0x002400660d007388 */ /* 0x0007e20000000800 */
[----:B--2---:R-:W-:-:S03]  /*13ff0*/  @P4 FMUL.FTZ R8, R8, 0.69314718246459960938 ;  /* 0x3f31721808084820 */ /* 0x004fc60000410000 */
[----:B------:R3:W-:Y:S01]  /*14000*/  STS [R15+0x2000], R104 ;  /* 0x002000680f007388 */ /* 0x0007e20000000800 */
[----:B------:R-:W-:Y:S01]  /*14010*/  MOV R6, 0x7f800000 ;  /* 0x7f80000000067802 */ /* 0x000fe20000000f00 */
[----:B------:R-:W-:Y:S02]  /*14020*/  @P4 FFMA.FTZ R0, R133, c[0x0][0x238], R8 ;  /* 0x00008e0085004a23 */ /* 0x000fe40000010008 */
[----:B------:R3:W-:Y:S01]  /*14030*/  STS [R15+0x2400], R106 ;  /* 0x0024006a0f007388 */ /* 0x0007e20000000800 */
[----:B-1----:R-:W-:-:S03]  /*14040*/  @P3 FMUL.FTZ R7, R5, 0.69314718246459960938 ;  /* 0x3f31721805073820 */ /* 0x002fc60000410000 */
[----:B------:R3:W-:Y:S01]  /*14050*/  STS [R17+0x2000], R108 ;  /* 0x0020006c11007388 */ /* 0x0007e20000000800 */
[----:B------:R-:W-:-:S03]  /*14060*/  @P3 FFMA.FTZ R6, R132, c[0x0][0x238], R7 ;  /* 0x00008e0084063a23 */ /* 0x000fc60000010007 */
[----:B------:R3:W-:Y:S04]  /*14070*/  STS [R17+0x2400], R110 ;  /* 0x0024006e11007388 */ /* 0x0007e80000000800 */
[----:B------:R3:W-:Y:S04]  /*14080*/  STS [R19+0x2000], R120 ;  /* 0x0020007813007388 */ /* 0x0007e80000000800 */
[----:B------:R3:W-:Y:S04]  /*14090*/  STS [R19+0x2400], R122 ;  /* 0x0024007a13007388 */ /* 0x0007e80000000800 */
[----:B------:R3:W-:Y:S04]  /*140a0*/  STS [R21+0x2000], R116 ;  /* 0x0020007415007388 */ /* 0x0007e80000000800 */
[----:B------:R3:W-:Y:S04]  /*140b0*/  STS [R21+0x2400], R118 ;  /* 0x0024007615007388 */ /* 0x0007e80000000800 */
[----:B------:R3:W-:Y:S04]  /*140c0*/  STS [R23+0x2000], R9 ;  /* 0x0020000917007388 */ /* 0x0007e80000000800 */
[----:B------:R3:W-:Y:S01]  /*140d0*/  STS [R23+0x2400], R10 ;  /* 0x0024000a17007388 */ /* 0x0007e20000000800 */
[----:B------:R-:W-:Y:S05]  /*140e0*/  @!P0 BRA `(.L_x_2466) ;  /* 0x0000007000008947 */ /* 0x000fea0003800000 */
[----:B------:R-:W1:Y:S01]  /*140f0*/  S2R R5, SR_CTAID.Y ;  /* 0x0000000000057919 */ /* 0x000e620000002600 */
[----:B------:R-:W-:-:S03]  /*14100*/  ISETP.NE.AND P0, PT, R218, -0x1, PT ;  /* 0xffffffffda00780c */ /* 0x000fc60003f05270 */
[----:B------:R-:W2:Y:S01]  /*14110*/  S2R R40, SR_CTAID.Z ;  /* 0x0000000000287919 */ /* 0x000ea20000002700 */
[----:B-1----:R-:W-:-:S05]  /*14120*/  IMAD R7, R5, c[0x0][0x214], RZ ;  /* 0x0000850005077a24 */ /* 0x002fca00078e02ff */
[----:B------:R-:W-:-:S05]  /*14130*/  SEL R7, R7, R218, !P0 ;  /* 0x000000da07077207 */ /* 0x000fca0004000000 */
[----:B--2---:R-:W-:Y:S01]  /*14140*/  IMAD R7, R40, c[0x0][0x234], R7 ;  /* 0x00008d0028077a24 */ /* 0x004fe200078e0207 */
[----:B------:R-:W-:Y:S05]  /*14150*/  BRA `(.L_x_2467) ;  /* 0x0000004000007947 */ /* 0x000fea0003800000 */
.L_x_2466:
[----:B------:R-:W1:Y:S04]  /*14160*/  S2R R40, SR_CTAID.Z ;  /* 0x0000000000287919 */ /* 0x000e680000002700 */
[----:B------:R-:W1:Y:S02]  /*14170*/  S2R R5, SR_CTAID.Y ;  /* 0x0000000000057919 */ /* 0x000e640000002600 */
[----:B-1----:R-:W-:-:S04]  /*14180*/  IMAD R7, R5, c[0x0][0x1c0], R40 ;  /* 0x0000700005077a24 */ /* 0x002fc800078e0228 */
[----:B------:R-:W-:Y:S02]  /*14190*/  IMAD R7, R7, c[0x0][0x214], RZ ;  /* 0x0000850007077a24 */ /* 0x000fe400078e02ff */
.L_x_2467:
[----:B------:R-:W-:Y:S01]  /*141a0*/  BAR.SYNC.DEFER_BLOCKING 0x0 ;  /* 0x0000000000007b1d */ /* 0x000fe20000010000 */
[----:B------:R-:W-:Y:S01]  /*141b0*/  LOP3.LUT R41, R2, 0xffffffe0, RZ, 0xc0, !PT ;  /* 0xffffffe002297812 */ /* 0x000fe200078ec0ff */
[C---:B------:R-:W-:Y:S01]  /*141c0*/  IMAD.WIDE.U32 R42, R218.reuse, c[0x0][0x1e8], RZ ;  /* 0x00007a00da2a7a25 */ /* 0x040fe200078e00ff */
[----:B------:R-:W-:Y:S02]  /*141d0*/  SHF.R.S32.HI R2, RZ, 0x1f, R5 ;  /* 0x0000001fff027819 */ /* 0x000fe40000011405 */
[----:B------:R-:W-:Y:S01]  /*141e0*/  IADD3 R41, -R41, R4, RZ ;  /* 0x0000000429297210 */ /* 0x000fe20007ffe1ff */
[----:B------:R-:W-:Y:S01]  /*141f0*/  IMAD.WIDE.U32 R44, R5, c[0x0][0x1e0], RZ ;  /* 0x00007800052c7a25 */ /* 0x000fe200078e00ff */
[----:B------:R-:W-:Y:S01]  /*14200*/  ISETP.NE.AND P0, PT, R218, -0x1, PT ;  /* 0xffffffffda00780c */ /* 0x000fe20003f05270 */
[----:B------:R-:W-:Y:S01]  /*14210*/  BSSY B0, `(.L_x_2468) ;  /* 0x000001d000007945 */ /* 0x000fe20003800000 */
[----:B------:R-:W-:Y:S01]  /*14220*/  LOP3.LUT P1, RZ, R41, 0x3, RZ, 0xc0, !PT ;  /* 0x0000000329ff7812 */ /* 0x000fe2000782c0ff */
[----:B------:R-:W-:Y:S01]  /*14230*/  IMAD R2, R2, c[0x0][0x1e0], RZ ;  /* 0x0000780002027a24 */ /* 0x000fe200078e02ff */
[----:B------:R-:W-:Y:S01]  /*14240*/  LEA R213, R212, R213, 0x4 ;  /* 0x000000d5d4d57211 */ /* 0x000fe200078e20ff */
[----:B------:R-:W-:-:S02]  /*14250*/  IMAD R218, R218, c[0x0][0x1ec], R43 ;  /* 0x00007b00dada7a24 */ /* 0x000fc400078e022b */
[----:B------:R-:W-:Y:S01]  /*14260*/  IMAD R2, R5, c[0x0][0x1e4], R2 ;  /* 0x0000790005027a24 */ /* 0x000fe200078e0202 */
[----:B------:R-:W-:-:S05]  /*14270*/  SEL R5, R44, R42, !P0 ;  /* 0x0000002a2c057207 */ /* 0x000fca0004000000 */
[----:B------:R-:W-:Y:S01]  /*14280*/  @!P0 IADD3 R218, R45, R2, RZ ;  /* 0x000000022dda8210 */ /* 0x000fe20007ffe0ff */
[----:B------:R1:W2:Y:S04]  /*14290*/  LDS.128 R32, [R216] ;  /* 0x00000000d8207984 */ /* 0x0002a80000000c00 */
[----:B------:R1:W4:Y:S04]  /*142a0*/  LDS.128 R28, [R216+0x800] ;  /* 0x00080000d81c7984 */ /* 0x0003280000000c00 */
[----:B------:R1:W3:Y:S04]  /*142b0*/  LDS.128 R24, [R216+0x1000] ;  /* 0x00100000d8187984 */ /* 0x0002e80000000c00 */
[----:B---3--:R1:W3:Y:S04]  /*142c0*/  LDS.128 R20, [R216+0x1800] ;  /* 0x00180000d8147984 */ /* 0x0082e80000000c00 */
[----:B------:R1:W1:Y:S04]  /*142d0*/  LDS.128 R16, [R216+0x2000] ;  /* 0x00200000d8107984 */ /* 0x0002680000000c00 */
[----:B------:R1:W1:Y:S04]  /*142e0*/  LDS.128 R12, [R216+0x2800] ;  /* 0x00280000d80c7984 */ /* 0x0002680000000c00 */
[----:B------:R1:W1:Y:S04]  /*142f0*/  LDS.128 R8, [R216+0x3000] ;  /* 0x00300000d8087984 */ /* 0x0002680000000c00 */
[----:B------:R1:W1:Y:S01]  /*14300*/  LDS.128 R36, [R216+0x3800] ;  /* 0x00380000d8247984 */ /* 0x0002620000000c00 */
[----:B------:R-:W-:Y:S05]  /*14310*/  @P1 BRA `(.L_x_2469) ;  /* 0x000000c000001947 */ /* 0x000fea0003800000 */
[----:B------:R-:W5:Y:S01]  /*14320*/  S2R R2, SR_CTAID.X ;  /* 0x0000000000027919 */ /* 0x000f620000002500 */
[C---:B------:R-:W-:Y:S01]  /*14330*/  ISETP.GE.AND P2, PT, R213.reuse, R208, PT ;  /* 0x000000d0d500720c */ /* 0x040fe20003f46270 */
[----:B-----5:R-:W-:Y:S01]  /*14340*/  IMAD R2, R2, 0x40, R7 ;  /* 0x0000004002027824 */ /* 0x020fe200078e0207 */
[----:B------:R-:W-:-:S04]  /*14350*/  IADD3 R7, R213, 0x8, RZ ;  /* 0x00000008d5077810 */ /* 0x000fc80007ffe0ff */
[----:B------:R-:W-:Y:S02]  /*14360*/  SHF.R.S32.HI R42, RZ, 0x1f, R2 ;  /* 0x0000001fff2a7819 */ /* 0x000fe40000011402 */
[----:B------:R-:W-:Y:S02]  /*14370*/  IADD3 R2, P0, R213, R2, RZ ;  /* 0x00000002d5027210 */ /* 0x000fe40007f1e0ff */
[----:B------:R-:W-:Y:S02]  /*14380*/  ISETP.GE.AND P1, PT, R7, R208, PT ;  /* 0x000000d00700720c */ /* 0x000fe40003f26270 */
[----:B------:R-:W-:Y:S02]  /*14390*/  LEA.HI.X.SX32 R213, R213, R42, 0x1, P0 ;  /* 0x0000002ad5d57211 */ /* 0x000fe400000f0eff */
[----:B------:R-:W-:-:S04]  /*143a0*/  LEA R42, P0, R2, c[0x0][0x200], 0x2 ;  /* 0x00008000022a7a11 */ /* 0x000fc800078010ff */
[----:B------:R-:W-:-:S05]  /*143b0*/  LEA.HI.X R43, R2, c[0x0][0x204], R213, 0x2, P0 ;  /* 0x00008100022b7a11 */ /* 0x000fca00000f14d5 */
[----:B------:R4:W-:Y:S04]  /*143c0*/  @!P2 STG.E [R42.64], R0 ;  /* 0x000000002a00a986 */ /* 0x0009e8000c10190c */
[----:B------:R4:W-:Y:S02]  /*143d0*/  @!P1 STG.E [R42.64+0x20], R6 ;  /* 0x000020062a009986 */ /* 0x0009e4000c10190c */
.L_x_2469:
[----:B------:R-:W-:Y:S05]  /*143e0*/  BSYNC B0 ;  /* 0x0000000000007941 */ /* 0x000fea0003800000 */
.L_x_2468:
[----:B------:R-:W5:Y:S01]  /*143f0*/  S2R R2, SR_CTAID.X ;  /* 0x0000000000027919 */ /* 0x000f620000002500 */
[----:B------:R-:W-:Y:S01]  /*14400*/  LEA.HI R3, R3, R4, RZ, 0x3 ;  /* 0x0000000403037211 */ /* 0x000fe200078f18ff */
[----:B------:R-:W-:Y:S01]  /*14410*/  BSSY B0, `(.L_x_2470) ;  /* 0x000001c000007945 */ /* 0x000fe20003800000 */
[----:B----4-:R-:W-:Y:S02]  /*14420*/  SHF.R.S32.HI R0, RZ, 0x1f, R40 ;  /* 0x0000001fff007819 */ /* 0x010fe40000011428 */
[----:B------:R-:W-:Y:S01]  /*14430*/  SHF.R.S32.HI R3, RZ, 0x3, R3 ;  /* 0x00000003ff037819 */ /* 0x000fe20000011403 */
[----:B-----5:R-:W-:-:S04]  /*14440*/  IMAD.SHL.U32 R2, R2, 0x40, RZ ;  /* 0x0000004002027824 */ /* 0x020fc800078e00ff */
[----:B------:R-:W-:Y:S01]  /*14450*/  IMAD.WIDE.U32 R42, R2, c[0x0][0x1e8], R220 ;  /* 0x00007a00022a7a25 */ /* 0x000fe200078e00dc */
[----:B------:R-:W-:-:S04]  /*14460*/  SHF.R.S32.HI R7, RZ, 0x1f, R2 ;  /* 0x0000001fff077819 */ /* 0x000fc80000011402 */
[----:B------:R-:W-:Y:S01]  /*14470*/  IADD3 R6, P0, R5, R42, RZ ;  /* 0x0000002a05067210 */ /* 0x000fe20007f1e0ff */
[----:B------:R-:W-:Y:S02]  /*14480*/  IMAD R7, R7, c[0x0][0x1e8], RZ ;  /* 0x00007a0007077a24 */ /* 0x000fe400078e02ff */
[----:B------:R-:W-:Y:S02]  /*14490*/  IMAD R5, R0, c[0x0][0x1f0], RZ ;  /* 0x00007c0000057a24 */ /* 0x000fe400078e02ff */
[C---:B------:R-:W-:Y:S01]  /*144a0*/  IMAD R7, R2.reuse, c[0x0][0x1ec], R7 ;  /* 0x00007b0002077a24 */ /* 0x040fe200078e0207 */
[----:B------:R-:W-:Y:S01]  /*144b0*/  IADD3 R2, -R2, R217, RZ ;  /* 0x000000d902027210 */ /* 0x000fe20007ffe1ff */
[----:B------:R-:W-:-:S03]  /*144c0*/  IMAD R5, R40, c[0x0][0x1f4], R5 ;  /* 0x00007d0028057a24 */ /* 0x000fc600078e0205 */
[----:B------:R-:W-:Y:S02]  /*144d0*/  IADD3.X R7, R218, R43, R7, P0, !PT ;  /* 0x0000002bda077210 */ /* 0x000fe400007fe407 */
[----:B------:R-:W-:-:S03]  /*144e0*/  ISETP.GE.AND P0, PT, R3, R2, PT ;  /* 0x000000020300720c */ /* 0x000fc60003f06270 */
[----:B------:R-:W-:-:S04]  /*144f0*/  IMAD.WIDE.U32 R6, R40, c[0x0][0x1f0], R6 ;  /* 0x00007c0028067a25 */ /* 0x000fc800078e0006 */
        /* <DEDUP_REMOVED lines=13> */
.L_x_2471:
[----:B------:R-:W-:Y:S05]  /*145d0*/  BSYNC B0 ;  /* 0x0000000000007941 */ /* 0x000fea0003800000 */
.L_x_2470:
[----:B------:R-:W-:Y:S01]  /*145e0*/  IADD3 R5, R3, 0x10, RZ ;  /* 0x0000001003057810 */ /* 0x000fe20007ffe0ff */
[----:B------:R-:W-:Y:S03]  /*145f0*/  BSSY B0, `(.L_x_2472) ;  /* 0x0000011000007945 */ /* 0x000fe60003800000 */
[----:B------:R-:W-:-:S13]  /*14600*/  ISETP.GE.AND P0, PT, R5, R208, PT ;  /* 0x000000d00500720c */ /* 0x000fda0003f06270 */
[----:B------:R-:W-:Y:S05]  /*14610*/  @P0 BRA `(.L_x_2473) ;  /* 0x000000e000000947 */ /* 0x000fea0003800000 */
[----:B------:R-:W-:Y:S01]  /*14620*/  IADD3 R5, P0, R3, 0x10, RZ ;  /* 0x0000001003057810 */ /* 0x000fe20007f1e0ff */
[----:B-12---:R-:W-:Y:S01]  /*14630*/  IMAD.MOV.U32 R16, RZ, RZ, R6 ;  /* 0x000000ffff107224 */ /* 0x006fe200078e0006 */
        /* <DEDUP_REMOVED lines=12> */
.L_x_2473:
[----:B------:R-:W-:Y:S05]  /*14700*/  BSYNC B0 ;  /* 0x0000000000007941 */ /* 0x000fea0003800000 */
.L_x_2472:
        /* <DEDUP_REMOVED lines=18> */
.L_x_2475:
[----:B------:R-:W-:Y:S05]  /*14830*/  BSYNC B0 ;  /* 0x0000000000007941 */ /* 0x000fea0003800000 */
.L_x_2474:
[----:B-1----:R-:W-:-:S04]  /*14840*/  IADD3 R5, R3, 0x30, RZ ;  /* 0x0000003003057810 */ /* 0x002fc80007ffe0ff */
[----:B------:R-:W-:-:S13]  /*14850*/  ISETP.GE.AND P0, PT, R5, R208, PT ;  /* 0x000000d00500720c */ /* 0x000fda0003f06270 */
[----:B------:R-:W-:Y:S05]  /*14860*/  @P0 EXIT ;  /* 0x000000000000094d */ /* 0x000fea0003800000 */
[----:B------:R-:W-:Y:S01]  /*14870*/  IADD3 R3, P0, R3, 0x30, RZ ;  /* 0x0000003003037810 */ /* 0x000fe20007f1e0ff */
[----:B------:R-:W-:Y:S01]  /*14880*/  IMAD.MOV.U32 R4, RZ, RZ, R6 ;  /* 0x000000ffff047224 */ /* 0x000fe200078e0006 */
        /* <DEDUP_REMOVED lines=9> */
[----:B---3--:R1:W-:Y:S01]  /*14920*/  @!P0 STG.E.128 [R2.64], R20 ;  /* 0x0000001402008986 */ /* 0x0083e2000c101d0c */
[----:B------:R-:W-:-:S13]  /*14930*/  ISETP.GE.AND P0, PT, R209, c[0x0][0x220], PT ;  /* 0x00008800d1007a0c */ /* 0x000fda0003f06270 */
[----:B------:R-:W-:Y:S05]  /*14940*/  @P0 EXIT ;  /* 0x000000000000094d */ /* 0x000fea0003800000 */
[----:B------:R-:W-:Y:S01]  /*14950*/  STG.E.128 [R2.64+0x80], R36 ;  /* 0x0000802402007986 */ /* 0x000fe2000c101d0c */
[----:B------:R-:W-:Y:S05]  /*14960*/  EXIT ;  /* 0x000000000000794d */ /* 0x000fea0003800000 */
.L_x_2476:
        /* <DEDUP_REMOVED lines=9> */
.L_x_8232:


//--------------------- .text._ZN5flash24flash_fwd_splitkv_kernelI23Flash_fwd_kernel_traitsILi128ELi64ELi128ELi4ELb0ELb0EN7cutlass6half_tE19Flash_kernel_traitsILi128ELi64ELi128ELi4ES3_EELb1ELb0ELb1ELb0ELb0ELb1ELb0ELb0EEEvNS_16Flash_fwd_paramsE --------------------------
	.section	.text._ZN5flash24flash_fwd_splitkv_kernelI23Flash_fwd_kernel_traitsILi128ELi64ELi128ELi4ELb0ELb0EN7cutlass6half_tE19Flash_kernel_traitsILi128ELi64ELi128ELi4ES3_EELb1ELb0ELb1ELb0ELb0ELb1ELb0ELb0EEEvNS_16Flash_fwd_paramsE,"ax",@progbits
	.sectioninfo	@"SHI_REGISTERS=255"
	.align	128
        .global         _ZN5flash24flash_fwd_splitkv_kernelI23Flash_fwd_kernel_traitsILi128ELi64ELi128ELi4ELb0ELb0EN7cutlass6half_tE19Flash_kernel_traitsILi128ELi64ELi128ELi4ES3_EELb1ELb0ELb1ELb0ELb0ELb1ELb0ELb0EEEvNS_16Flash_fwd_paramsE
        .type           _ZN5flash24flash_fwd_splitkv_kernelI23Flash_fwd_kernel_traitsILi128ELi64ELi128ELi4ELb0ELb0EN7cutlass6half_tE19Flash_kernel_traitsILi128ELi64ELi128ELi4ES3_EELb1ELb0ELb1ELb0ELb0ELb1ELb0ELb0EEEvNS_16Flash_fwd_paramsE,@function
        .size           _ZN5flash24flash_fwd_splitkv_kernelI23Flash_fwd_kernel_traitsILi128ELi64ELi128ELi4ELb0ELb0EN7cutlass6half_tE19Flash_kernel_traitsILi128ELi64ELi128ELi4ES3_EELb1ELb0ELb1ELb0ELb0ELb1ELb0ELb0EEEvNS_16Flash_fwd_paramsE,(.L_x_8233 - _ZN5flash24flash_fwd_splitkv_kernelI23Flash_fwd_kernel_traitsILi128ELi64ELi128ELi4ELb0ELb0EN7cutlass6half_tE19Flash_kernel_traitsILi128ELi64ELi128ELi4ES3_EELb1ELb0ELb1ELb0ELb0ELb1ELb0ELb0EEEvNS_16Flash_fwd_paramsE)
        .other          _ZN5flash24flash_fwd_splitkv_kernelI23Flash_fwd_kernel_traitsILi128ELi64ELi128ELi4ELb0ELb0EN7cutlass6half_tE19Flash_kernel_traitsILi128ELi64ELi128ELi4ES3_EELb1ELb0ELb1ELb0ELb0ELb1ELb0ELb0EEEvNS_16Flash_fwd_paramsE,@"STO_CUDA_ENTRY STV_DEFAULT"
_ZN5flash24flash_fwd_splitkv_kernelI23Flash_fwd_kernel_traitsILi128ELi64ELi128ELi4ELb0ELb0EN7cutlass6half_tE19Flash_kernel_traitsILi128ELi64ELi128ELi4ES3_EELb1ELb0ELb1ELb0ELb0ELb1ELb0ELb0EEEvNS_16Flash_fwd_paramsE:
.text._ZN5flash24flash_fwd_splitkv_kernelI23Flash_fwd_kernel_traitsILi128ELi64ELi128ELi4ELb0ELb0EN7cutlass6half_tE19Flash_kernel_traitsILi128ELi64ELi128ELi4ES3_EELb1ELb0ELb1ELb0ELb0ELb1ELb0ELb0EEEvNS_16Flash_fwd_paramsE:
        /* <DEDUP_REMOVED lines=33> */
.L_x_2477:
[----:B-1-34-:R-:W-:Y:S02]  /*0210*/  MOV R0, c[0x0][0x218] ;  /* 0x0000860000007a02 */ /* 0x01afe40000000f00 */
.L_x_2478:
        /* <DEDUP_REMOVED lines=13> */
[----:B------:R-:W-:Y:S02]  /*02f0*/  IADD3 R0, -R218, 0xbf, R13 ;  /* 0x000000bfda007810 */ /* 0x000fe40007ffe10d */
        /* <DEDUP_REMOVED lines=8> */
[----:B------:R-:W-:Y:S01]  /*0380*/  LEA.HI R0, R0, R3, RZ, 0x7 ;  /* 0x0000000300007211 */ /* 0x000fe200078f38ff */
[----:B------:R-:W1:Y:S01]  /*0390*/  S2R R11, SR_TID.X ;  /* 0x00000000000b7919 */ /* 0x000e620000002100 */
        /* <DEDUP_REMOVED lines=11> */
[----:B------:R-:W-:Y:S02]  /*0450*/  IADD3 R218, -R13, R218, RZ ;  /* 0x000000da0dda7210 */ /* 0x000fe40007ffe1ff */
[----:B------:R-:W-:Y:S02]  /*0460*/  LOP3.LUT R0, R5, 0xfffffff8, RZ, 0xc0, !PT ;  /* 0xfffffff805007812 */ /* 0x000fe400078ec0ff */
[----:B------:R-:W-:-:S03]  /*0470*/  SHF.R.S32.HI R5, RZ, 0x3, R5 ;  /* 0x00000003ff057819 */ /* 0x000fc60000011405 */
[----:B------:R-:W-:Y:S01]  /*0480*/  IMAD.IADD R11, R11, 0x1, -R0 ;  /* 0x000000010b0b7824 */ /* 0x000fe200078e0a00 */
[----:B------:R-:W-:Y:S01]  /*0490*/  SHF.R.S32.HI R0, RZ, 0x1f, R13 ;  /* 0x0000001fff007819 */ /* 0x000fe2000001140d */
[----:B------:R-:W-:Y:S01]  /*04a0*/  @P0 IMAD.WIDE.U32 R8, R219, c[0x0][0x1e8], RZ ;  /* 0x00007a00db080a25 */ /* 0x000fe200078e00ff */
[----:B------:R-:W-:Y:S02]  /*04b0*/  @!P0 SHF.R.S32.HI R7, RZ, 0x1f, R24 ;  /* 0x0000001fff078819 */ /* 0x000fe40000011418 */
        /* <DEDUP_REMOVED lines=8> */
[----:B------:R-:W-:Y:S02]  /*0540*/  IMAD R0, R0, c[0x0][0x1e8], RZ ;  /* 0x00007a0000007a24 */ /* 0x000fe400078e02ff */
        /* <DEDUP_REMOVED lines=27> */
.L_x_2481:
[----:B------:R-:W-:Y:S05]  /*0700*/  BSYNC B0 ;  /* 0x0000000000007941 */ /* 0x000fea0003800000 */
.L_x_2480:
[----:B------:R-:W-:Y:S01]  /*0710*/  IADD3 R13, R5, 0x10, RZ ;  /* 0x00000010050d7810 */ /* 0x000fe20007ffe0ff */
        /* <DEDUP_REMOVED lines=17> */
.L_x_2483:
[----:B------:R-:W-:Y:S05]  /*0830*/  BSYNC B0 ;  /* 0x0000000000007941 */ /* 0x000fea0003800000 */
.L_x_2482:
        /* <DEDUP_REMOVED lines=18> */
.L_x_2485:
[----:B------:R-:W-:Y:S05]  /*0960*/  BSYNC B0 ;  /* 0x0000000000007941 */ /* 0x000fea0003800000 */
.L_x_2484:
        /* <DEDUP_REMOVED lines=17> */
.L_x_2487:
[----:B------:R-:W-:Y:S05]  /*0a80*/  BSYNC B0 ;  /* 0x0000000000007941 */ /* 0x000fea0003800000 */
.L_x_2486:
        /* <DEDUP_REMOVED lines=19> */
.L_x_2479:
        /* <DEDUP_REMOVED lines=40> */
[----:B------:R-:W-:-:S13]  /*0e40*/  ISETP.GE.U32.AND P3, PT, R3, R136, PT ;  /* 0x000000880300720c */ /* 0x000fda0003f66070 */
[----:B------:R-:W-:-:S04]  /*0e50*/  @P3 IADD3 R2, R2, 0x1, RZ ;  /* 0x0000000102023810 */ /* 0x000fc80007ffe0ff */
[----:B------:R-:W-:-:S05]  /*0e60*/  MOV R3, R2 ;  /* 0x0000000200037202 */ /* 0x000fca0000000f00 */
[----:B------:R-:W-:Y:S01]  /*0e70*/  @!P1 IMAD.MOV R3, RZ, RZ, -R3 ;  /* 0x000000ffff039224 */ /* 0x000fe200078e0a03 */
[----:B------:R-:W-:-:S05]  /*0e80*/  @!P2 LOP3.LUT R3, RZ, c[0x0][0x2d0], RZ, 0x33, !PT ;  /* 0x0000b400ff03aa12 */ /* 0x000fca00078e33ff */
[----:B------:R-:W-:-:S05]  /*0e90*/  IMAD.WIDE R16, R3, 0x4, R226 ;  /* 0x0000000403107825 */ /* 0x000fca00078e02e2 */
        /* <DEDUP_REMOVED lines=26> */
[----:B------:R-:W-:Y:S02]  /*1040*/  @!P1 IMAD.MOV R20, RZ, RZ, -R20 ;  /* 0x000000ffff149224 */ /* 0x000fe400078e0a14 */
[----:B------:R-:W-:-:S08]  /*1050*/  IMAD R2, R25, c[0x0][0x19c], R2 ;  /* 0x0000670019027a24 */ /* 0x000fd000078e0202 */
[----:B------:R-:W-:Y:S02]  /*1060*/  @!P2 LOP3.LUT R20, RZ, c[0x0][0x1c8], RZ, 0x33, !PT ;  /* 0x00007200ff14aa12 */ /* 0x000fe400078e33ff */
[----:B--2---:R-:W-:Y:S01]  /*1070*/  SHF.R.S32.HI R21, RZ, 0x1f, R0 ;  /* 0x0000001fff157819 */ /* 0x004fe20000011400 */
[----:B------:R-:W-:-:S04]  /*1080*/  IMAD.WIDE.U32 R14, R0, c[0x0][0x180], RZ ;  /* 0x00006000000e7a25 */ /* 0x000fc800078e00ff */
[C---:B------:R-:W-:Y:S02]  /*1090*/  IMAD R3, R21.reuse, c[0x0][0x180], RZ ;  /* 0x0000600015037a24 */ /* 0x040fe400078e02ff */
[----:B------:R-:W-:Y:S02]  /*10a0*/  IMAD R21, R21, c[0x0][0x188], RZ ;  /* 0x0000620015157a24 */ /* 0x000fe400078e02ff */
[C---:B------:R-:W-:Y:S02]  /*10b0*/  IMAD R3, R0.reuse, c[0x0][0x184], R3 ;  /* 0x0000610000037a24 */ /* 0x040fe400078e0203 */
[C---:B------:R-:W-:Y:S02]  /*10c0*/  IMAD R21, R0.reuse, c[0x0][0x18c], R21 ;  /* 0x0000630000157a24 */ /* 0x040fe400078e0215 */
[----:B------:R-:W-:Y:S01]  /*10d0*/  IMAD.WIDE.U32 R30, R0, c[0x0][0x188], RZ ;  /* 0x00006200001e7a25 */ /* 0x000fe200078e00ff */
[----:B------:R-:W-:-:S04]  /*10e0*/  IADD3 R15, R15, R3, RZ ;  /* 0x000000030f0f7210 */ /* 0x000fc80007ffe0ff */
[----:B------:R-:W-:Y:S01]  /*10f0*/  IADD3 R21, R31, R21, RZ ;  /* 0x000000151f157210 */ /* 0x000fe20007ffe0ff */
[----:B------:R-:W-:Y:S01]  /*1100*/  IMAD.WIDE.U32 R16, R25, c[0x0][0x198], R14 ;  /* 0x0000660019107a25 */ /* 0x000fe200078e000e */
[----:B------:R-:W-:-:S03]  /*1110*/  SHF.R.S32.HI R15, RZ, 0x1f, R20 ;  /* 0x0000001fff0f7819 */ /* 0x000fc60000011414 */
[----:B------:R-:W-:Y:S02]  /*1120*/  IMAD.IADD R17, R17, 0x1, R2 ;  /* 0x0000000111117824 */ /* 0x000fe400078e0202 */
[----:B------:R-:W-:Y:S02]  /*1130*/  IMAD R3, R15, c[0x0][0x1b0], RZ ;  /* 0x00006c000f037a24 */ /* 0x000fe400078e02ff */
[----:B------:R-:W-:-:S04]  /*1140*/  IMAD.WIDE.U32 R22, R20, c[0x0][0x1b0], R16 ;  /* 0x00006c0014167a25 */ /* 0x000fc800078e0010 */
[----:B------:R-:W-:-:S04]  /*1150*/  IMAD R3, R20, c[0x0][0x1b4], R3 ;  /* 0x00006d0014037a24 */ /* 0x000fc800078e0203 */
[----:B------:R-:W-:Y:S01]  /*1160*/  IMAD.IADD R23, R23, 0x1, R3 ;  /* 0x0000000117177824 */ /* 0x000fe200078e0203 */
[----:B------:R-:W-:Y:S05]  /*1170*/  BRA `(.L_x_2489) ;  /* 0x0000044000007947 */ /* 0x000fea0003800000 */
.L_x_2488:
        /* <DEDUP_REMOVED lines=17> */
.L_x_2490:
[----:B------:R-:W-:Y:S01]  /*1290*/  IABS R8, c[0x0][0x1c8] ;  /* 0x0000720000087a13 */ /* 0x000fe20000000000 */
[----:B------:R-:W-:Y:S01]  /*12a0*/  IMAD.MOV.U32 R17, RZ, RZ, R3 ;  /* 0x000000ffff117224 */ /* 0x000fe200078e0003 */
[----:B------:R-:W-:Y:S02]  /*12b0*/  LEA R25, R135, 0xffffff80, 0x7 ;  /* 0xffffff8087197811 */ /* 0x000fe400078e38ff */
[----:B------:R-:W1:Y:S01]  /*12c0*/  I2F.RP R10, R8 ;  /* 0x00000008000a7306 */ /* 0x000e620000209400 */
[----:B------:R-:W-:Y:S02]  /*12d0*/  MOV R16, R6 ;  /* 0x0000000600107202 */ /* 0x000fe40000000f00 */
[----:B------:R-:W-:-:S03]  /*12e0*/  @P4 IADD3 R21, R2, R21, RZ ;  /* 0x0000001502154210 */ /* 0x000fc60007ffe0ff */
[----:B------:R-:W-:-:S04]  /*12f0*/  IMAD.WIDE.U32 R16, R25, c[0x0][0x198], R16 ;  /* 0x0000660019107a25 */ /* 0x000fc800078e0010 */
[----:B------:R-:W-:-:S04]  /*1300*/  @P4 IMAD.WIDE.U32 R30, R21, c[0x0][0x1a0], RZ ;  /* 0x00006800151e4a25 */ /* 0x000fc800078e00ff */
[----:B------:R-:W-:Y:S01]  /*1310*/  @P4 IMAD R21, R21, c[0x0][0x1a4], R31 ;  /* 0x0000690015154a24 */ /* 0x000fe200078e021f */
        /* <DEDUP_REMOVED lines=42> */
.L_x_2489:
[----:B------:R-:W-:Y:S01]  /*15c0*/  ISETP.NE.AND P1, PT, R219, -0x1, PT ;  /* 0xffffffffdb00780c */ /* 0x000fe20003f25270 */
[----:B------:R-:W-:Y:S01]  /*15d0*/  IMAD R15, R15, c[0x0][0x1b8], RZ ;  /* 0x00006e000f0f7a24 */ /* 0x000fe200078e02ff */
[----:B------:R-:W-:Y:S01]  /*15e0*/  SHF.R.S32.HI R26, RZ, 0x1f, R11 ;  /* 0x0000001fff1a7819 */ /* 0x000fe2000001140b */
[----:B------:R-:W-:Y:S01]  /*15f0*/  IMAD.IADD R209, R218, 0x1, -R13 ;  /* 0x00000001dad17824 */ /* 0x000fe200078e0a0d */
[----:B------:R-:W-:Y:S01]  /*1600*/  SHF.R.S32.HI R29, RZ, 0x1f, R28 ;  /* 0x0000001fff1d7819 */ /* 0x000fe2000001141c */
[----:B------:R-:W-:Y:S01]  /*1610*/  BSSY B0, `(.L_x_2491) ;  /* 0x000005b000007945 */ /* 0x000fe20003800000 */
[CC--:B------:R-:W-:Y:S02]  /*1620*/  LEA.HI R224, R26.reuse, R11.reuse, RZ, 0x3 ;  /* 0x0000000b1ae07211 */ /* 0x0c0fe400078f18ff */
[----:B------:R-:W-:Y:S02]  /*1630*/  LEA.HI R8, R26, R11, RZ, 0x6 ;  /* 0x0000000b1a087211 */ /* 0x000fe400078f30ff */
[----:B-----5:R-:W-:-:S02]  /*1640*/  LOP3.LUT R0, R224, 0xfffffff8, RZ, 0xc0, !PT ;  /* 0xfffffff8e0007812 */ /* 0x020fc400078ec0ff */
[----:B------:R-:W-:Y:S01]  /*1650*/  SHF.R.S32.HI R224, RZ, 0x3, R224 ;  /* 0x00000003ffe07819 */ /* 0x000fe200000114e0 */
[----:B------:R-:W-:Y:S01]  /*1660*/  @P1 IMAD.WIDE.U32 R2, R219, c[0x0][0x190], RZ ;  /* 0x00006400db021a25 */ /* 0x000fe200078e00ff */
[----:B------:R-:W-:Y:S02]  /*1670*/  @!P1 SHF.R.S32.HI R17, RZ, 0x1f, R24 ;  /* 0x0000001fff119819 */ /* 0x000fe40000011418 */
[----:B------:R-:W-:Y:S01]  /*1680*/  SHF.R.S32.HI R225, RZ, 0x1f, R224 ;  /* 0x0000001fffe17819 */ /* 0x000fe200000114e0 */
[----:B------:R-:W-:Y:S01]  /*1690*/  @!P1 IMAD.WIDE.U32 R18, R24, c[0x0][0x178], RZ ;  /* 0x00005e0018129a25 */ /* 0x000fe200078e00ff */
[----:B------:R-:W-:-:S03]  /*16a0*/  SHF.L.U32 R8, R8, 0x3, RZ ;  /* 0x0000000308087819 */ /* 0x000fc600000006ff */
[----:B------:R-:W-:Y:S02]  /*16b0*/  @!P1 IMAD R17, R17, c[0x0][0x178], RZ ;  /* 0x00005e0011119a24 */ /* 0x000fe400078e02ff */
[----:B------:R-:W-:Y:S02]  /*16c0*/  @P1 IMAD R3, R219, c[0x0][0x194], R3 ;  /* 0x00006500db031a24 */ /* 0x000fe400078e0203 */
[----:B------:R-:W-:Y:S01]  /*16d0*/  @!P1 IMAD R4, R24, c[0x0][0x17c], R17 ;  /* 0x00005f0018049a24 */ /* 0x000fe200078e0211 */
[-C--:B------:R-:W-:Y:S01]  /*16e0*/  LEA.HI R17, R26, R11.reuse, RZ, 0x4 ;  /* 0x0000000b1a117211 */ /* 0x080fe200078f20ff */
[----:B------:R-:W-:Y:S01]  /*16f0*/  IMAD.SHL.U32 R217, R224, 0x40, RZ ;  /* 0x00000040e0d97824 */ /* 0x000fe200078e00ff */
[----:B------:R-:W-:Y:S01]  /*1700*/  LEA.HI R26, R26, R11, RZ, 0x5 ;  /* 0x0000000b1a1a7211 */ /* 0x000fe200078f28ff */
[----:B------:R-:W-:Y:S02]  /*1710*/  @!P1 IMAD.IADD R3, R19, 0x1, R4 ;  /* 0x0000000113039824 */ /* 0x000fe400078e0204 */
[----:B------:R-:W-:Y:S01]  /*1720*/  IMAD.IADD R19, R11, 0x1, -R0 ;  /* 0x000000010b137824 */ /* 0x000fe200078e0a00 */
[----:B------:R-:W-:Y:S01]  /*1730*/  LOP3.LUT R217, R217, 0x1c0, RZ, 0xc0, !PT ;  /* 0x000001c0d9d97812 */ /* 0x000fe200078ec0ff */
[----:B------:R-:W-:Y:S01]  /*1740*/  @!P1 IMAD.MOV.U32 R2, RZ, RZ, R18 ;  /* 0x000000ffff029224 */ /* 0x000fe200078e0012 */
[----:B------:R-:W-:Y:S01]  /*1750*/  LOP3.LUT R0, R17, 0xfffffff0, RZ, 0xc0, !PT ;  /* 0xfffffff011007812 */ /* 0x000fe200078ec0ff */
[----:B------:R-:W-:Y:S01]  /*1760*/  IMAD R185, R225, c[0x0][0x198], RZ ;  /* 0x00006600e1b97a24 */ /* 0x000fe200078e02ff */
[----:B------:R-:W-:Y:S01]  /*1770*/  SHF.L.U32 R220, R19, 0x3, RZ ;  /* 0x0000000313dc7819 */ /* 0x000fe200000006ff */
[----:B------:R-:W-:-:S03]  /*1780*/  IMAD.WIDE R32, R33, 0x40, R224 ;  /* 0x0000004021207825 */ /* 0x000fc600078e02e0 */
[--C-:B------:R-:W-:Y:S01]  /*1790*/  LOP3.LUT R4, R217, 0x38, R220.reuse, 0xf8, !PT ;  /* 0x00000038d9047812 */ /* 0x100fe200078ef8dc */
[----:B------:R-:W-:Y:S01]  /*17a0*/  IMAD R185, R224, c[0x0][0x19c], R185 ;  /* 0x00006700e0b97a24 */ /* 0x000fe200078e02b9 */
[----:B------:R-:W-:Y:S02]  /*17b0*/  SHF.R.U32.HI R217, RZ, 0x3, R217 ;  /* 0x00000003ffd97819 */ /* 0x000fe400000116d9 */
[----:B------:R-:W-:Y:S02]  /*17c0*/  IADD3 R30, P1, R220, R30, RZ ;  /* 0x0000001edc1e7210 */ /* 0x000fe40007f3e0ff */
[----:B------:R-:W-:Y:S01]  /*17d0*/  LOP3.LUT R217, R4, R217, RZ, 0x3c, !PT ;  /* 0x000000d904d97212 */ /* 0x000fe200078e3cff */
[----:B------:R-:W-:Y:S01]  /*17e0*/  IMAD R4, R20, c[0x0][0x1bc], R15 ;  /* 0x00006f0014047a24 */ /* 0x000fe200078e020f */
[----:B------:R-:W-:Y:S01]  /*17f0*/  SHF.R.S32.HI R221, RZ, 0x1f, R220 ;  /* 0x0000001fffdd7819 */ /* 0x000fe200000114dc */
[----:B------:R-:W-:Y:S01]  /*1800*/  IMAD.IADD R15, R11, 0x1, -R0 ;  /* 0x000000010b0f7824 */ /* 0x000fe200078e0a00 */
[----:B------:R-:W-:-:S02]  /*1810*/  IADD3 R22, P2, R220, R22, RZ ;  /* 0x00000016dc167210 */ /* 0x000fc40007f5e0ff */
[----:B------:R-:W-:Y:S01]  /*1820*/  LOP3.LUT R217, R217, 0xfffffe00, R8, 0xf8, !PT ;  /* 0xfffffe00d9d97812 */ /* 0x000fe200078ef808 */
[C---:B------:R-:W-:Y:S01]  /*1830*/  IMAD.X R31, R221.reuse, 0x1, R21, P1 ;  /* 0x00000001dd1f7824 */ /* 0x040fe200008e0615 */
[----:B------:R-:W-:Y:S01]  /*1840*/  SHF.R.S32.HI R0, RZ, 0x1f, R15 ;  /* 0x0000001fff007819 */ /* 0x000fe2000001140f */
[----:B------:R-:W-:Y:S01]  /*1850*/  IMAD.X R23, R221, 0x1, R23, P2 ;  /* 0x00000001dd177824 */ /* 0x000fe200010e0617 */
[----:B------:R-:W-:Y:S01]  /*1860*/  IADD3 R38, P1, R224, R25, RZ ;  /* 0x00000019e0267210 */ /* 0x000fe20007f3e0ff */
[----:B------:R-:W-:Y:S01]  /*1870*/  IMAD.WIDE.U32 R20, R20, c[0x0][0x1b8], R30 ;  /* 0x00006e0014147a25 */ /* 0x000fe200078e001e */
[----:B------:R-:W-:Y:S02]  /*1880*/  LEA.HI R0, R0, R15, RZ, 0x3 ;  /* 0x0000000f00007211 */ /* 0x000fe400078f18ff */
[----:B------:R-:W-:Y:S01]  /*1890*/  IADD3 R210, R220, 0x40, RZ ;  /* 0x00000040dcd27810 */ /* 0x000fe20007ffe0ff */
[----:B------:R-:W-:Y:S01]  /*18a0*/  IMAD.X R5, R225, 0x1, R5, P1 ;  /* 0x00000001e1057824 */ /* 0x000fe200008e0605 */
[----:B------:R-:W-:Y:S01]  /*18b0*/  LOP3.LUT R6, R0, 0xfffffff8, RZ, 0xc0, !PT ;  /* 0xfffffff800067812 */ /* 0x000fe200078ec0ff */
[----:B------:R-:W-:Y:S01]  /*18c0*/  IMAD.IADD R21, R21, 0x1, R4 ;  /* 0x0000000115157824 */ /* 0x000fe200078e0204 */
[----:B------:R-:W-:Y:S01]  /*18d0*/  IADD3 R30, P1, R220, R2, RZ ;  /* 0x00000002dc1e7210 */ /* 0x000fe20007f3e0ff */
[----:B------:R-:W-:Y:S01]  /*18e0*/  IMAD R5, R5, c[0x0][0x1a0], RZ ;  /* 0x0000680005057a24 */ /* 0x000fe200078e02ff */
[----:B------:R-:W-:Y:S01]  /*18f0*/  LOP3.LUT R2, R26, 0xffffffe0, RZ, 0xc0, !PT ;  /* 0xffffffe01a027812 */ /* 0x000fe200078ec0ff */
[----:B------:R-:W-:Y:S01]  /*1900*/  IMAD.IADD R4, R15, 0x1, -R6 ;  /* 0x000000010f047824 */ /* 0x000fe200078e0a06 */
[----:B------:R-:W-:Y:S01]  /*1910*/  IADD3.X R31, R221, R3, RZ, P1, !PT ;  /* 0x00000003dd1f7210 */ /* 0x000fe20000ffe4ff */
[----:B------:R-:W-:Y:S01]  /*1920*/  IMAD R15, R29, c[0x0][0x1a8], RZ ;  /* 0x00006a001d0f7a24 */ /* 0x000fe200078e02ff */
[----:B------:R-:W-:Y:S01]  /*1930*/  SHF.R.S32.HI R26, RZ, 0x5, R26 ;  /* 0x00000005ff1a7819 */ /* 0x000fe2000001141a */
[----:B------:R-:W-:Y:S01]  /*1940*/  IMAD.WIDE.U32 R22, R224, c[0x0][0x198], R22 ;  /* 0x00006600e0167a25 */ /* 0x000fe200078e0016 */
[----:B------:R-:W-:-:S02]  /*1950*/  R2P PR, R4, 0x6 ;  /* 0x0000000604007804 */ /* 0x000fc40000000000 */
[----:B------:R-:W-:Y:S01]  /*1960*/  ISETP.GE.AND P3, PT, R224, R209, PT ;  /* 0x000000d1e000720c */ /* 0x000fe20003f66270 */
[----:B------:R-:W-:Y:S01]  /*1970*/  IMAD R5, R38, c[0x0][0x1a4], R5 ;  /* 0x0000690026057a24 */ /* 0x000fe200078e0205 */
[----:B------:R-:W-:Y:S01]  /*1980*/  IADD3 R185, R23, R185, RZ ;  /* 0x000000b917b97210 */ /* 0x000fe20007ffe0ff */
[----:B------:R-:W-:Y:S02]  /*1990*/  IMAD.MOV.U32 R8, RZ, RZ, 0x10 ;  /* 0x00000010ff087424 */ /* 0x000fe400078e00ff */
[----:B------:R-:W-:Y:S02]  /*19a0*/  IMAD.MOV.U32 R6, RZ, RZ, 0x20 ;  /* 0x00000020ff067424 */ /* 0x000fe400078e00ff */
[----:B------:R-:W-:Y:S01]  /*19b0*/  IMAD R15, R28, c[0x0][0x1ac], R15 ;  /* 0x00006b001c0f7a24 */ /* 0x000fe200078e020f */
[----:B------:R-:W-:Y:S01]  /*19c0*/  SEL R3, R8, 0xfffffff0, !P1 ;  /* 0xfffffff008037807 */ /* 0x000fe20004800000 */
[----:B------:R-:W-:-:S04]  /*19d0*/  IMAD.WIDE.U32 R30, R28, c[0x0][0x1a8], R30 ;  /* 0x00006a001c1e7a25 */ /* 0x000fc800078e001e */
[----:B------:R-:W-:Y:S01]  /*19e0*/  IMAD.WIDE.U32 R38, R38, c[0x0][0x1a0], R20 ;  /* 0x0000680026267a25 */ /* 0x000fe200078e0014 */
[----:B------:R-:W-:-:S03]  /*19f0*/  IADD3 R15, R31, R15, RZ ;  /* 0x0000000f1f0f7210 */ /* 0x000fc60007ffe0ff */
[----:B------:R-:W-:Y:S01]  /*1a00*/  IMAD.IADD R21, R11, 0x1, -R2 ;  /* 0x000000010b157824 */ /* 0x000fe200078e0a02 */
[----:B------:R-:W-:Y:S01]  /*1a10*/  SEL R2, R6, 0xffffffe0, !P2 ;  /* 0xffffffe006027807 */ /* 0x000fe20005000000 */
[----:B------:R-:W-:Y:S02]  /*1a20*/  IMAD.MOV.U32 R184, RZ, RZ, R22 ;  /* 0x000000ffffb87224 */ /* 0x000fe400078e0016 */
        /* <DEDUP_REMOVED lines=25> */
.L_x_2492:
[----:B------:R-:W-:Y:S05]  /*1bc0*/  BSYNC B0 ;  /* 0x0000000000007941 */ /* 0x000fea0003800000 */
.L_x_2491:
        /* <DEDUP_REMOVED lines=29> */
.L_x_2494:
[----:B------:R-:W-:Y:S05]  /*1da0*/  BSYNC B0 ;  /* 0x0000000000007941 */ /* 0x000fea0003800000 */
.L_x_2493:
        /* <DEDUP_REMOVED lines=29> */
.L_x_2496:
[----:B------:R-:W-:Y:S05]  /*1f80*/  BSYNC B0 ;  /* 0x0000000000007941 */ /* 0x000fea0003800000 */
.L_x_2495:
        /* <DEDUP_REMOVED lines=28> */
.L_x_2498:
[----:B------:R-:W-:Y:S05]  /*2150*/  BSYNC B0 ;  /* 0x0000000000007941 */ /* 0x000fea0003800000 */
.L_x_2497:
        /* <DEDUP_REMOVED lines=23> */
.L_x_2500:
[----:B------:R-:W-:Y:S05]  /*22d0*/  BSYNC B0 ;  /* 0x0000000000007941 */ /* 0x000fea0003800000 */
.L_x_2499:
        /* <DEDUP_REMOVED lines=25> */
.L_x_2502:
[----:B------:R-:W-:Y:S05]  /*2470*/  BSYNC B0 ;  /* 0x0000000000007941 */ /* 0x000fea0003800000 */
.L_x_2501:
        /* <DEDUP_REMOVED lines=23> */
.L_x_2504:
[----:B------:R-:W-:Y:S05]  /*25f0*/  BSYNC B0 ;  /* 0x0000000000007941 */ /* 0x000fea0003800000 */
.L_x_2503:
[----:B------:R-:W-:Y:S01]  /*2600*/  ISETP.GE.AND P1, PT, R10, R5, PT ;  /* 0x000000050a00720c */ /* 0x000fe20003f26270 */
[----:B------:R-:W-:-:S12]  /*2610*/  BSSY B0, `(.L_x_2505) ;  /* 0x0000017000007945 */ /* 0x000fd80003800000 */
[----:B------:R-:W-:Y:S05]  /*2620*/  @P1 BRA `(.L_x_2506) ;  /* 0x0000015000001947 */ /* 0x000fea0003800000 */
[----:B------:R-:W-:Y:S01]  /*2630*/  ISETP.GE.AND P2, PT, R220, c[0x0][0x220], PT ;  /* 0x00008800dc007a0c */ /* 0x000fe20003f46270 */
[----:B------:R-:W-:Y:S01]  /*2640*/  ULDC UR4, c[0x0][0x19c] ;  /* 0x0000670000047ab9 */ /* 0x000fe20000000800 */
[----:B------:R-:W-:Y:S01]  /*2650*/  IMAD.WIDE.U32 R32, R134, 0x30, R184 ;  /* 0x0000003086207825 */ /* 0x000fe200078e00b8 */
[----:B------:R-:W-:Y:S01]  /*2660*/  UIMAD UR4, UR4, 0x30, URZ ;  /* 0x00000030040478a4 */ /* 0x000fe2000f8e023f */
[----:B------:R-:W-:-:S05]  /*2670*/  ISETP.GE.AND P1, PT, R210, c[0x0][0x220], PT ;  /* 0x00008800d2007a0c */ /* 0x000fca0003f26270 */
[----:B--2---:R-:W-:-:S04]  /*2680*/  IADD3 R14, R33, UR4, RZ ;  /* 0x00000004210e7c10 */ /* 0x004fc8000fffe0ff */
        /* <DEDUP_REMOVED lines=15> */
.L_x_2506:
[----:B------:R-:W-:Y:S05]  /*2780*/  BSYNC B0 ;  /* 0x0000000000007941 */ /* 0x000fea0003800000 */
.L_x_2505:
[----:B------:R-:W-:Y:S01]  /*2790*/  IADD3 R20, R224, 0x40, RZ ;  /* 0x00000040e0147810 */ /* 0x000fe20007ffe0ff */
        /* <DEDUP_REMOVED lines=23> */
.L_x_2508:
[----:B------:R-:W-:Y:S05]  /*2910*/  BSYNC B0 ;  /* 0x0000000000007941 */ /* 0x000fea0003800000 */
.L_x_2507:
        /* <DEDUP_REMOVED lines=25> */
.L_x_2510:
[----:B------:R-:W-:Y:S05]  /*2ab0*/  BSYNC B0 ;  /* 0x0000000000007941 */ /* 0x000fea0003800000 */
.L_x_2509:
        /* <DEDUP_REMOVED lines=25> */
.L_x_2512:
[----:B------:R-:W-:Y:S05]  /*2c50*/  BSYNC B0 ;  /* 0x0000000000007941 */ /* 0x000fea0003800000 */
.L_x_2511:
[----:B--2---:R-:W-:Y:S01]  /*2c60*/  IADD3 R14, R224, 0x70, RZ ;  /* 0x00000070e00e7810 */ /* 0x004fe20007ffe0ff */
        /* <DEDUP_REMOVED lines=24> */
.L_x_2514:
[----:B------:R-:W-:Y:S05]  /*2df0*/  BSYNC B0 ;  /* 0x0000000000007941 */ /* 0x000fea0003800000 */
.L_x_2513:
[----:B------:R-:W-:Y:S01]  /*2e00*/  SHF.R.S32.HI R15, RZ, 0x1f, R24 ;  /* 0x0000001fff0f7819 */ /* 0x000fe20000011418 */
[----:B------:R-:W-:Y:S01]  /*2e10*/  IMAD.WIDE.U32 R28, R24, c[0x0][0x320], R28 ;  /* 0x0000c800181c7a25 */ /* 0x000fe200078e001c */
[----:B------:R-:W0:Y:S03]  /*2e20*/  LDGDEPBAR ;  /* 0x00000000000079af */ /* 0x000e260000000000 */
[----:B------:R-:W-:Y:S01]  /*2e30*/  IMAD R15, R15, c[0x0][0x320], RZ ;  /* 0x0000c8000f0f7a24 */ /* 0x000fe200078e02ff */
[----:B--2---:R-:W-:-:S03]  /*2e40*/  LEA R30, P1, R28, c[0x0][0x318], 0x2 ;  /* 0x0000c6001c1e7a11 */ /* 0x004fc600078210ff */
[----:B------:R-:W-:-:S04]  /*2e50*/  IMAD R15, R24, c[0x0][0x324], R15 ;  /* 0x0000c900180f7a24 */ /* 0x000fc800078e020f */
[----:B------:R-:W-:-:S05]  /*2e60*/  IMAD.IADD R15, R29, 0x1, R15 ;  /* 0x000000011d0f7824 */ /* 0x000fca00078e020f */
[----:B------:R-:W-:-:S05]  /*2e70*/  LEA.HI.X R31, R28, c[0x0][0x31c], R15, 0x2, P1 ;  /* 0x0000c7001c1f7a11 */ /* 0x000fca00008f140f */
[----:B------:R-:W2:Y:S01]  /*2e80*/  LDG.E R15, [R30.64] ;  /* 0x0000000c1e0f7981 */ /* 0x000ea2000c1e1900 */
[----:B------:R-:W-:Y:S01]  /*2e90*/  SHF.R.S32.HI R24, RZ, 0x4, R17 ;  /* 0x00000004ff187819 */ /* 0x000fe20000011411 */
[----:B------:R-:W-:Y:S01]  /*2ea0*/  IMAD.SHL.U32 R4, R4, 0x40, RZ ;  /* 0x0000004004047824 */ /* 0x000fe200078e00ff */
[----:B------:R-:W-:-:S04]  /*2eb0*/  DEPBAR.LE SB0, 0x0 ;  /* 0x000080000000791a */ /* 0x000fc80000000000 */
[----:B------:R-:W-:Y:S01]  /*2ec0*/  LEA.HI R17, R17, R24, RZ, 0x1 ;  /* 0x0000001811117211 */ /* 0x000fe200078f08ff */
[----:B------:R-:W-:Y:S01]  /*2ed0*/  IMAD.SHL.U32 R207, R19, 0x40, RZ ;  /* 0x0000004013cf7824 */ /* 0x000fe200078e00ff */
[C---:B------:R-:W-:Y:S01]  /*2ee0*/  ISETP.GE.AND P2, PT, R224.reuse, R5, PT ;  /* 0x00000005e000720c */ /* 0x040fe20003f46270 */
[----:B------:R-:W-:Y:S01]  /*2ef0*/  BAR.SYNC.DEFER_BLOCKING 0x0 ;  /* 0x0000000000007b1d */ /* 0x000fe20000010000 */
[----:B------:R-:W-:Y:S01]  /*2f00*/  LOP3.LUT R17, R17, 0xfffffffe, RZ, 0xc0, !PT ;  /* 0xfffffffe11117812 */ /* 0x000fe200078ec0ff */
[----:B------:R-:W-:Y:S01]  /*2f10*/  IMAD.SHL.U32 R28, R224, 0x8, RZ ;  /* 0x00000008e01c7824 */ /* 0x000fe200078e00ff */
[----:B------:R-:W-:Y:S01]  /*2f20*/  LOP3.LUT R4, R4, 0x1c0, RZ, 0xc0, !PT ;  /* 0x000001c004047812 */ /* 0x000fe200078ec0ff */
[----:B------:R-:W-:Y:S01]  /*2f30*/  IMAD R13, R26, 0x10, R13 ;  /* 0x000000101a0d7824 */ /* 0x000fe200078e020d */
[----:B------:R-:W-:Y:S01]  /*2f40*/  SHF.R.S32.HI R214, RZ, 0x1f, R21 ;  /* 0x0000001fffd67819 */ /* 0x000fe20000011415 */
[----:B------:R-:W-:Y:S01]  /*2f50*/  IMAD.IADD R24, R24, 0x1, -R17 ;  /* 0x0000000118187824 */ /* 0x000fe200078e0a11 */
[----:B------:R-:W-:Y:S01]  /*2f60*/  LOP3.LUT P4, RZ, R19, 0x4, RZ, 0xc0, !PT ;  /* 0x0000000413ff7812 */ /* 0x000fe2000788c0ff */
[----:B------:R-:W-:Y:S01]  /*2f70*/  IMAD.SHL.U32 R215, R11, 0x2, RZ ;  /* 0x000000020bd77824 */ /* 0x000fe200078e00ff */
[----:B------:R-:W-:Y:S01]  /*2f80*/  LOP3.LUT P3, RZ, R19, 0x2, RZ, 0xc0, !PT ;  /* 0x0000000213ff7812 */ /* 0x000fe2000786c0ff */
[----:B------:R-:W-:Y:S01]  /*2f90*/  IMAD.SHL.U32 R17, R24, 0x8, RZ ;  /* 0x0000000818117824 */ /* 0x000fe200078e00ff */
[----:B------:R-:W-:Y:S01]  /*2fa0*/  SHF.R.S32.HI R19, RZ, 0x1f, R26 ;  /* 0x0000001fff137819 */ /* 0x000fe2000001141a */
[----:B------:R-:W-:Y:S01]  /*2fb0*/  BSSY B0, `(.L_x_2515) ;  /* 0x000002e000007945 */ /* 0x000fe20003800000 */
[----:B------:R-:W-:-:S02]  /*2fc0*/  LEA.HI R214, R214, R21, RZ, 0x2 ;  /* 0x00000015d6d67211 */ /* 0x000fc400078f10ff */
[----:B------:R-:W-:Y:S02]  /*2fd0*/  LOP3.LUT R17, R4, 0x8, R17, 0xf8, !PT ;  /* 0x0000000804117812 */ /* 0x000fe400078ef811 */
[----:B------:R-:W-:Y:S02]  /*2fe0*/  SHF.R.U32.HI R4, RZ, 0x3, R4 ;  /* 0x00000003ff047819 */ /* 0x000fe40000011604 */
[----:B------:R-:W-:Y:S02]  /*2ff0*/  LOP3.LUT R207, R207, 0x1c0, RZ, 0xc0, !PT ;  /* 0x000001c0cfcf7812 */ /* 0x000fe400078ec0ff */
[----:B------:R-:W-:Y:S01]  /*3000*/  LOP3.LUT R4, R17, R4, RZ, 0x3c, !PT ;  /* 0x0000000411047212 */ /* 0x000fe200078e3cff */
[----:B------:R-:W-:Y:S01]  /*3010*/  IMAD.SHL.U32 R17, R0, 0x40, RZ ;  /* 0x0000004000117824 */ /* 0x000fe200078e00ff */
[----:B------:R-:W-:Y:S01]  /*3020*/  LEA.HI R19, R19, R26, RZ, 0x2 ;  /* 0x0000001a13137211 */ /* 0x000fe200078f10ff */
[----:B------:R3:W-:Y:S01]  /*3030*/  @P2 STS.128 [R217+0xc000], RZ ;  /* 0x00c000ffd9002388 */ /* 0x0007e20000000c00 */
[----:B------:R-:W2:Y:S01]  /*3040*/  MUFU.RCP R0, c[0x0][0x238] ;  /* 0x00008e0000007b08 */ /* 0x000ea20000001000 */
[----:B------:R-:W-:-:S02]  /*3050*/  SHF.R.S32.HI R214, RZ, 0x2, R214 ;  /* 0x00000002ffd67819 */ /* 0x000fc400000114d6 */
[----:B------:R3:W-:Y:S01]  /*3060*/  @P2 STS.128 [R217+0x10000], RZ ;  /* 0x010000ffd9002388 */ /* 0x0007e20000000c00 */
[----:B------:R-:W-:Y:S02]  /*3070*/  LOP3.LUT R17, R17, 0xfffffe00, RZ, 0xc0, !PT ;  /* 0xfffffe0011117812 */ /* 0x000fe400078ec0ff */
[----:B------:R-:W-:Y:S02]  /*3080*/  LOP3.LUT R28, R207, 0x8, R28, 0xf8, !PT ;  /* 0x00000008cf1c7812 */ /* 0x000fe400078ef81c */
[----:B------:R-:W-:Y:S02]  /*3090*/  SHF.R.U32.HI R207, RZ, 0x3, R207 ;  /* 0x00000003ffcf7819 */ /* 0x000fe400000116cf */
[----:B------:R-:W-:Y:S01]  /*30a0*/  LOP3.LUT R213, R19, 0xfffffffc, RZ, 0xc0, !PT ;  /* 0xfffffffc13d57812 */ /* 0x000fe200078ec0ff */
[----:B------:R-:W-:Y:S01]  /*30b0*/  IMAD R19, R26, 0x400, R17 ;  /* 0x000004001a137824 */ /* 0x000fe200078e0211 */
[----:B------:R-:W-:Y:S02]  /*30c0*/  IADD3 R13, R13, 0x1, R214 ;  /* 0x000000010d0d7810 */ /* 0x000fe40007ffe0d6 */
[----:B------:R-:W-:Y:S01]  /*30d0*/  LOP3.LUT R207, R28, R207, RZ, 0x3c, !PT ;  /* 0x000000cf1ccf7212 */ /* 0x000fe200078e3cff */
[----:B------:R-:W-:Y:S01]  /*30e0*/  IMAD.IADD R208, R4, 0x1, R19 ;  /* 0x0000000104d07824 */ /* 0x000fe200078e0213 */
[----:B------:R-:W-:Y:S01]  /*30f0*/  LEA R180, P1, R38, c[0x0][0x170], 0x1 ;  /* 0x00005c0026b47a11 */ /* 0x000fe200078208ff */
[----:B------:R-:W-:Y:S01]  /*3100*/  IMAD.IADD R213, R26, 0x1, -R213 ;  /* 0x000000011ad57824 */ /* 0x000fe200078e0ad5 */
[----:B------:R-:W-:Y:S01]  /*3110*/  IADD3 R122, R7, R13, -R218 ;  /* 0x0000000d077a7210 */ /* 0x000fe20007ffe8da */
[----:B------:R-:W-:Y:S01]  /*3120*/  IMAD R207, R24, 0x200, R207 ;  /* 0x0000020018cf7824 */ /* 0x000fe200078e02cf */
[----:B------:R-:W-:Y:S01]  /*3130*/  LOP3.LUT R4, R4, R17, RZ, 0xfc, !PT ;  /* 0x0000001104047212 */ /* 0x000fe200078efcff */
[----:B------:R-:W-:Y:S01]  /*3140*/  IMAD.SHL.U32 R208, R208, 0x2, RZ ;  /* 0x00000002d0d07824 */ /* 0x000fe200078e00ff */
[----:B------:R-:W-:-:S02]  /*3150*/  SEL R6, R6, 0xffffffe0, !P4 ;  /* 0xffffffe006067807 */ /* 0x000fc40006000000 */
        /* <DEDUP_REMOVED lines=19> */
.L_x_2516:
[----:B---3--:R-:W-:Y:S05]  /*3290*/  BSYNC B0 ;  /* 0x0000000000007941 */ /* 0x008fea0003800000 */
.L_x_2515:
        /* <DEDUP_REMOVED lines=25> */
.L_x_2518:
[----:B------:R-:W-:Y:S05]  /*3430*/  BSYNC B0 ;  /* 0x0000000000007941 */ /* 0x000fea0003800000 */
.L_x_2517:
        /* <DEDUP_REMOVED lines=25> */
.L_x_2520:
[----:B------:R-:W-:Y:S05]  /*35d0*/  BSYNC B0 ;  /* 0x0000000000007941 */ /* 0x000fea0003800000 */
.L_x_2519:
        /* <DEDUP_REMOVED lines=26> */
.L_x_2522:
[----:B------:R-:W-:Y:S05]  /*3780*/  BSYNC B0 ;  /* 0x0000000000007941 */ /* 0x000fea0003800000 */
.L_x_2521:
        /* <DEDUP_REMOVED lines=8> */
[----:B-1----:R-:W-:-:S03]  /*3810*/  IMAD.SHL.U32 R10, R186, 0x40, RZ ;  /* 0x00000040ba0a7824 */ /* 0x002fc600078e00ff */
        /* <DEDUP_REMOVED lines=16> */
.L_x_2524:
[----:B------:R-:W-:Y:S05]  /*3920*/  BSYNC B0 ;  /* 0x0000000000007941 */ /* 0x000fea0003800000 */
.L_x_2523:
        /* <DEDUP_REMOVED lines=26> */
.L_x_2526:
[----:B------:R-:W-:Y:S05]  /*3ad0*/  BSYNC B0 ;  /* 0x0000000000007941 */ /* 0x000fea0003800000 */
.L_x_2525:
        /* <DEDUP_REMOVED lines=26> */
.L_x_2528:
[----:B------:R-:W-:Y:S05]  /*3c80*/  BSYNC B0 ;  /* 0x0000000000007941 */ /* 0x000fea0003800000 */
.L_x_2527:
        /* <DEDUP_REMOVED lines=26> */
.L_x_2530:
[----:B------:R-:W-:Y:S05]  /*3e30*/  BSYNC B0 ;  /* 0x0000000000007941 */ /* 0x000fea0003800000 */
.L_x_2529:
[----:B------:R-:W-:Y:S01]  /*3e40*/  IMAD.SHL.U32 R207, R207, 0x2, RZ ;  /* 0x00000002cfcf7824 */ /* 0x000fe200078e00ff */
[----:B------:R-:W-:Y:S01]  /*3e50*/  LDSM.16.M88.4 R112, [R208] ;  /* 0x00000000d070783b */ /* 0x000fe20000000200 */
[--C-:B------:R-:W-:Y:S01]  /*3e60*/  IMAD R206, R3, 0x2, R208.reuse ;  /* 0x0000000203ce7824 */ /* 0x100fe200078e02d0 */
[----:B------:R-:W-:Y:S01]  /*3e70*/  IMNMX R188, R122, R7, PT ;  /* 0x000000077abc7217 */ /* 0x000fe20003800200 */
[--C-:B------:R-:W-:Y:S01]  /*3e80*/  IMAD R37, R8, 0x2, R207.reuse ;  /* 0x0000000208257824 */ /* 0x100fe200078e02cf */
[----:B------:R-:W5:Y:S01]  /*3e90*/  LDSM.16.M88.4 R68, [R207+0x4000] ;  /* 0x00400000cf44783b */ /* 0x000f620000000200 */
[----:B------:R-:W-:Y:S01]  /*3ea0*/  IMAD R204, R2, 0x2, R208 ;  /* 0x0000000202cc7824 */ /* 0x000fe200078e02d0 */
[----:B------:R-:W-:Y:S01]  /*3eb0*/  IADD3 R5, R207, 0x4000, RZ ;  /* 0x00004000cf057810 */ /* 0x000fe20007ffe0ff */
[----:B------:R-:W-:Y:S01]  /*3ec0*/  IMAD R200, R6, 0x2, R207 ;  /* 0x0000000206c87824 */ /* 0x000fe200078e02cf */
[----:B------:R-:W1:Y:S01]  /*3ed0*/  LDSM.16.M88.4 R24, [R207+0x6800] ;  /* 0x00680000cf18783b */ /* 0x000e620000000200 */
[----:B------:R-:W-:-:S02]  /*3ee0*/  IMAD R203, R2, 0x2, R206 ;  /* 0x0000000202cb7824 */ /* 0x000fc400078e02ce */
[----:B------:R-:W-:Y:S01]  /*3ef0*/  IMAD R205, R8, 0x2, R5 ;  /* 0x0000000208cd7824 */ /* 0x000fe200078e0205 */
[----:B------:R-:W2:Y:S03]  /*3f00*/  LDSM.16.M88.4 R60, [R207+0x4800] ;  /* 0x00480000cf3c783b */ /* 0x000ea60000000200 */
[----:B------:R-:W-:Y:S01]  /*3f10*/  IMAD R202, R6, 0x2, R205 ;  /* 0x0000000206ca7824 */ /* 0x000fe200078e02cd */
[----:B------:R-:W3:Y:S01]  /*3f20*/  LDSM.16.M88.4 R52, [R207+0x5000] ;  /* 0x00500000cf34783b */ /* 0x000ee20000000200 */
[----:B------:R-:W-:-:S03]  /*3f30*/  IMAD.IADD R6, R120, 0x1, R215 ;  /* 0x0000000178067824 */ /* 0x000fc600078e02d7 */
[----:B------:R-:W4:Y:S01]  /*3f40*/  LDSM.16.M88.4 R44, [R207+0x5800] ;  /* 0x00580000cf2c783b */ /* 0x000f220000000200 */
[----:B------:R-:W-:Y:S01]  /*3f50*/  I2F R5, R6 ;  /* 0x0000000600057306 */ /* 0x000fe20000201400 */
[C---:B------:R-:W-:Y:S02]  /*3f60*/  IADD3 R123, R6.reuse, 0x9, RZ ;  /* 0x00000009067b7810 */ /* 0x040fe40007ffe0ff */
[----:B-1----:R-:W1:Y:S01]  /*3f70*/  LDSM.16.M88.4 R32, [R207+0x6000] ;  /* 0x00600000cf20783b */ /* 0x002e620000000200 */
[C---:B------:R-:W-:Y:S02]  /*3f80*/  IADD3 R126, R6.reuse, 0x18, RZ ;  /* 0x00000018067e7810 */ /* 0x040fe40007ffe0ff */
[C---:B------:R-:W-:Y:S01]  /*3f90*/  IADD3 R128, R6.reuse, 0x11, RZ ;  /* 0x0000001106807810 */ /* 0x040fe20007ffe0ff */
[----:B------:R-:W1:Y:S01]  /*3fa0*/  LDSM.16.M88.4 R16, [R207+0x7000] ;  /* 0x00700000cf10783b */ /* 0x000e620000000200 */
[----:B------:R-:W-:Y:S01]  /*3fb0*/  I2F R121, R123 ;  /* 0x0000007b00797306 */ /* 0x000fe20000201400 */
[----:B------:R-:W-:-:S02]  /*3fc0*/  IADD3 R138, R6, 0x21, RZ ;  /* 0x00000021068a7810 */ /* 0x000fc40007ffe0ff */
[----:B------:R-:W1:Y:S01]  /*3fd0*/  LDSM.16.M88.4 R76, [R207+0x7800] ;  /* 0x00780000cf4c783b */ /* 0x000e620000000200 */
[C---:B------:R-:W-:Y:S02]  /*3fe0*/  IADD3 R124, R6.reuse, 0x10, RZ ;  /* 0x00000010067c7810 */ /* 0x040fe40007ffe0ff */
[C---:B------:R-:W-:Y:S01]  /*3ff0*/  IADD3 R132, R6.reuse, 0x20, RZ ;  /* 0x0000002006847810 */ /* 0x040fe20007ffe0ff */
[----:B------:R-:W-:Y:S01]  /*4000*/  LDSM.16.M88.4 R108, [R206] ;  /* 0x00000000ce6c783b */ /* 0x000fe20000000200 */
[----:B------:R-:W-:Y:S01]  /*4010*/  I2F R131, R126 ;  /* 0x0000007e00837306 */ /* 0x000fe20000201400 */
[C---:B------:R-:W-:Y:S02]  /*4020*/  IADD3 R137, R6.reuse, 0x28, RZ ;  /* 0x0000002806897810 */ /* 0x040fe40007ffe0ff */
[----:B------:R-:W1:Y:S01]  /*4030*/  LDSM.16.M88.4 R100, [R37+0x4000] ;  /* 0x004000002564783b */ /* 0x000e620000000200 */
[C---:B------:R-:W-:Y:S02]  /*4040*/  IADD3 R140, R6.reuse, 0x29, RZ ;  /* 0x00000029068c7810 */ /* 0x040fe40007ffe0ff */
[C---:B------:R-:W-:Y:S01]  /*4050*/  IADD3 R142, R6.reuse, 0x30, RZ ;  /* 0x00000030068e7810 */ /* 0x040fe20007ffe0ff */
[----:B------:R-:W1:Y:S01]  /*4060*/  LDSM.16.M88.4 R80, [R37+0x6800] ;  /* 0x006800002550783b */ /* 0x000e620000000200 */
[----:B-----5:R-:W-:Y:S01]  /*4070*/  HMMA.16816.F32 R72, R112, R68, RZ ;  /* 0x000000447048723c */ /* 0x020fe200000018ff */
[----:B------:R-:W-:Y:S01]  /*4080*/  I2F R127, R128 ;  /* 0x00000080007f7306 */ /* 0x000fe20000201400 */
[C---:B------:R-:W-:Y:S01]  /*4090*/  IADD3 R130, R6.reuse, 0x19, RZ ;  /* 0x0000001906827810 */ /* 0x040fe20007ffe0ff */
[----:B------:R-:W5:Y:S01]  /*40a0*/  LDSM.16.M88.4 R92, [R37+0x5000] ;  /* 0x00500000255c783b */ /* 0x000f620000000200 */
[----:B------:R-:W-:-:S02]  /*40b0*/  IADD3 R148, R6, 0x39, RZ ;  /* 0x0000003906947810 */ /* 0x000fc40007ffe0ff */
[----:B------:R-:W-:Y:S01]  /*40c0*/  ISETP.GE.AND P4, PT, R123, R188, PT ;  /* 0x000000bc7b00720c */ /* 0x000fe20003f86270 */
[----:B------:R-:W1:Y:S01]  /*40d0*/  LDSM.16.M88.4 R96, [R37+0x4800] ;  /* 0x004800002560783b */ /* 0x000e620000000200 */
[C---:B------:R-:W-:Y:S01]  /*40e0*/  HMMA.16816.F32 R28, R112.reuse, R24, RZ ;  /* 0x00000018701c723c */ /* 0x040fe200000018ff */
[----:B------:R-:W-:Y:S01]  /*40f0*/  I2F R139, R138 ;  /* 0x0000008a008b7306 */ /* 0x000fe20000201400 */
[C---:B------:R-:W-:Y:S01]  /*4100*/  IADD3 R144, R6.reuse, 0x31, RZ ;  /* 0x0000003106907810 */ /* 0x040fe20007ffe0ff */
[----:B------:R-:W1:Y:S01]  /*4110*/  LDSM.16.M88.4 R88, [R37+0x5800] ;  /* 0x005800002558783b */ /* 0x000e620000000200 */
[C---:B------:R-:W-:Y:S02]  /*4120*/  IADD3 R154, R6.reuse, 0x48, RZ ;  /* 0x00000048069a7810 */ /* 0x040fe40007ffe0ff */
[C---:B------:R-:W-:Y:S01]  /*4130*/  IADD3 R146, R6.reuse, 0x38, RZ ;  /* 0x0000003806927810 */ /* 0x040fe20007ffe0ff */
[----:B------:R-:W1:Y:S01]  /*4140*/  LDSM.16.M88.4 R84, [R37+0x6000] ;  /* 0x006000002554783b */ /* 0x000e620000000200 */
[----:B------:R-:W-:Y:S01]  /*4150*/  HMMA.16816.F32 R68, R112, R70, RZ ;  /* 0x000000467044723c */ /* 0x000fe200000018ff */
[----:B------:R-:W-:Y:S01]  /*4160*/  I2F R125, R124 ;  /* 0x0000007c007d7306 */ /* 0x000fe20000201400 */
[C---:B------:R-:W-:Y:S01]  /*4170*/  IADD3 R190, R6.reuse, 0x68, RZ ;  /* 0x0000006806be7810 */ /* 0x040fe20007ffe0ff */
[----:B------:R-:W-:Y:S01]  /*4180*/  LDSM.16.M88.4 R116, [R37+0x7800] ;  /* 0x007800002574783b */ /* 0x000fe20000000200 */
[----:B------:R-:W-:-:S02]  /*4190*/  IADD3 R162, R6, 0x51, RZ ;  /* 0x0000005106a27810 */ /* 0x000fc40007ffe0ff */
[C---:B------:R-:W-:Y:S01]  /*41a0*/  IADD3 R150, R6.reuse, 0x40, RZ ;  /* 0x0000004006967810 */ /* 0x040fe20007ffe0ff */
[----:B------:R-:W-:Y:S01]  /*41b0*/  LDSM.16.M88.4 R104, [R204] ;  /* 0x00000000cc68783b */ /* 0x000fe20000000200 */
[C---:B------:R-:W-:Y:S01]  /*41c0*/  HMMA.16816.F32 R24, R112.reuse, R26, RZ ;  /* 0x0000001a7018723c */ /* 0x040fe200000018ff */
[----:B------:R-:W-:Y:S01]  /*41d0*/  I2F R133, R132 ;  /* 0x0000008400857306 */ /* 0x000fe20000201400 */
[C---:B------:R-:W-:Y:S01]  /*41e0*/  IADD3 R152, R6.reuse, 0x41, RZ ;  /* 0x0000004106987810 */ /* 0x040fe20007ffe0ff */
[----:B------:R-:W-:Y:S01]  /*41f0*/  LDSM.16.M88.4 R8, [R202] ;  /* 0x00000000ca08783b */ /* 0x000fe20000000200 */
[C---:B------:R-:W-:Y:S02]  /*4200*/  IADD3 R170, R6.reuse, 0x60, RZ ;  /* 0x0000006006aa7810 */ /* 0x040fe40007ffe0ff */
[C---:B------:R-:W-:Y:S01]  /*4210*/  IADD3 R156, R6.reuse, 0x49, RZ ;  /* 0x00000049069c7810 */ /* 0x040fe20007ffe0ff */
[----:B------:R-:W0:Y:S01]  /*4220*/  LDGDEPBAR ;  /* 0x00000000000079af */ /* 0x000e220000000000 */
[----:B--2---:R-:W-:Y:S01]  /*4230*/  HMMA.16816.F32 R64, R112, R60, RZ ;  /* 0x0000003c7040723c */ /* 0x004fe200000018ff */
[----:B------:R-:W-:Y:S01]  /*4240*/  I2F R143, R137 ;  /* 0x00000089008f7306 */ /* 0x000fe20000201400 */
[----:B------:R-:W-:-:S02]  /*4250*/  IADD3 R182, R6, 0x61, RZ ;  /* 0x0000006106b67810 */ /* 0x000fc40007ffe0ff */
[C---:B------:R-:W-:Y:S02]  /*4260*/  IADD3 R192, R6.reuse, 0x69, RZ ;  /* 0x0000006906c07810 */ /* 0x040fe40007ffe0ff */
[C---:B------:R-:W-:Y:S02]  /*4270*/  IADD3 R158, R6.reuse, 0x50, RZ ;  /* 0x00000050069e7810 */ /* 0x040fe40007ffe0ff */
[----:B---3--:R-:W-:Y:S01]  /*4280*/  HMMA.16816.F32 R56, R112, R52, RZ ;  /* 0x000000347038723c */ /* 0x008fe200000018ff */
[----:B------:R-:W-:Y:S01]  /*4290*/  I2F R141, R140 ;  /* 0x0000008c008d7306 */ /* 0x000fe20000201400 */
[C---:B------:R-:W-:Y:S02]  /*42a0*/  IADD3 R166, R6.reuse, 0x58, RZ ;  /* 0x0000005806a67810 */ /* 0x040fe40007ffe0ff */
[C---:B------:R-:W-:Y:S02]  /*42b0*/  IADD3 R198, R6.reuse, 0x78, RZ ;  /* 0x0000007806c67810 */ /* 0x040fe40007ffe0ff */
[----:B------:R-:W-:-:S02]  /*42c0*/  IADD3 R168, R6, 0x59, RZ ;  /* 0x0000005906a87810 */ /* 0x000fc40007ffe0ff */
[C---:B----4-:R-:W-:Y:S01]  /*42d0*/  HMMA.16816.F32 R48, R112.reuse, R44, RZ ;  /* 0x0000002c7030723c */ /* 0x050fe200000018ff */
[----:B------:R-:W-:Y:S01]  /*42e0*/  I2F R145, R142 ;  /* 0x0000008e00917306 */ /* 0x000fe20000201400 */
[C---:B------:R-:W-:Y:S02]  /*42f0*/  IADD3 R194, R6.reuse, 0x70, RZ ;  /* 0x0000007006c27810 */ /* 0x040fe40007ffe0ff */
[C---:B------:R-:W-:Y:S02]  /*4300*/  IADD3 R196, R6.reuse, 0x71, RZ ;  /* 0x0000007106c47810 */ /* 0x040fe40007ffe0ff */
[C---:B------:R-:W-:Y:S02]  /*4310*/  IADD3 R228, R6.reuse, 0x79, RZ ;  /* 0x0000007906e47810 */ /* 0x040fe40007ffe0ff */
[C---:B-1----:R-:W-:Y:S01]  /*4320*/  HMMA.16816.F32 R40, R112.reuse, R32, RZ ;  /* 0x000000207028723c */ /* 0x042fe200000018ff */
[----:B------:R-:W-:Y:S07]  /*4330*/  I2F R129, R130 ;  /* 0x0000008200817306 */ /* 0x000fee0000201400 */
[C---:B------:R-:W-:Y:S01]  /*4340*/  HMMA.16816.F32 R20, R112.reuse, R16, RZ ;  /* 0x000000107014723c */ /* 0x040fe200000018ff */
        /* <DEDUP_REMOVED lines=13> */
[----:B------:R-:W-:Y:S01]  /*4420*/  HMMA.16816.F32 R112, R112, R78, RZ ;  /* 0x0000004e7070723c */ /* 0x000fe200000018ff */
[----:B------:R-:W1:Y:S01]  /*4430*/  LDSM.16.M88.4 R76, [R37+0x7000] ;  /* 0x00700000254c783b */ /* 0x000e620000000200 */
[----:B------:R-:W-:Y:S06]  /*4440*/  I2F R155, R152 ;  /* 0x00000098009b7306 */ /* 0x000fec0000201400 */
[C---:B------:R-:W-:Y:S02]  /*4450*/  HMMA.16816.F32 R72, R108.reuse, R100, R72 ;  /* 0x000000646c48723c */ /* 0x040fe40000001848 */
[----:B------:R-:W-:Y:S06]  /*4460*/  I2F R183, R170 ;  /* 0x000000aa00b77306 */ /* 0x000fec0000201400 */
[C---:B------:R-:W-:Y:S01]  /*4470*/  HMMA.16816.F32 R68, R108.reuse, R102, R68 ;  /* 0x000000666c44723c */ /* 0x040fe20000001844 */
[----:B------:R-:W2:Y:S01]  /*4480*/  LDSM.16.M88.4 R100, [R200+0x4000] ;  /* 0x00400000c864783b */ /* 0x000ea20000000200 */
[----:B------:R-:W-:Y:S06]  /*4490*/  I2F R159, R156 ;  /* 0x0000009c009f7306 */ /* 0x000fec0000201400 */
[C---:B------:R-:W-:Y:S02]  /*44a0*/  HMMA.16816.F32 R28, R108.reuse, R80, R28 ;  /* 0x000000506c1c723c */ /* 0x040fe4000000181c */
[----:B------:R-:W-:Y:S06]  /*44b0*/  I2F R189, R182 ;  /* 0x000000b600bd7306 */ /* 0x000fec0000201400 */
[C---:B------:R-:W-:Y:S01]  /*44c0*/  HMMA.16816.F32 R24, R108.reuse, R82, R24 ;  /* 0x000000526c18723c */ /* 0x040fe20000001818 */
[----:B------:R-:W3:Y:S01]  /*44d0*/  LDSM.16.M88.4 R80, [R200+0x6800] ;  /* 0x00680000c850783b */ /* 0x000ee20000000200 */
[----:B------:R-:W-:Y:S06]  /*44e0*/  I2F R193, R192 ;  /* 0x000000c000c17306 */ /* 0x000fec0000201400 */
[C---:B-----5:R-:W-:Y:S02]  /*44f0*/  HMMA.16816.F32 R56, R108.reuse, R92, R56 ;  /* 0x0000005c6c38723c */ /* 0x060fe40000001838 */
[----:B------:R-:W-:Y:S06]  /*4500*/  I2F R161, R158 ;  /* 0x0000009e00a17306 */ /* 0x000fec0000201400 */
[C---:B------:R-:W-:Y:S01]  /*4510*/  HMMA.16816.F32 R52, R108.reuse, R94, R52 ;  /* 0x0000005e6c34723c */ /* 0x040fe20000001834 */
[----:B------:R-:W4:Y:S01]  /*4520*/  LDSM.16.M88.4 R92, [R200+0x5000] ;  /* 0x00500000c85c783b */ /* 0x000f220000000200 */
[----:B------:R-:W-:Y:S06]  /*4530*/  I2F R169, R166 ;  /* 0x000000a600a97306 */ /* 0x000fec0000201400 */
[C---:B------:R-:W-:Y:S02]  /*4540*/  HMMA.16816.F32 R64, R108.reuse, R96, R64 ;  /* 0x000000606c40723c */ /* 0x040fe40000001840 */
[----:B------:R-:W-:Y:S06]  /*4550*/  I2F R199, R198 ;  /* 0x000000c600c77306 */ /* 0x000fec0000201400 */
[C---:B------:R-:W-:Y:S01]  /*4560*/  HMMA.16816.F32 R60, R108.reuse, R98, R60 ;  /* 0x000000626c3c723c */ /* 0x040fe2000000183c */
[----:B------:R-:W-:Y:S01]  /*4570*/  LDSM.16.M88.4 R96, [R200+0x4800] ;  /* 0x00480000c860783b */ /* 0x000fe20000000200 */
        /* <DEDUP_REMOVED lines=9> */
[----:B------:R-:W-:Y:S07]  /*4610*/  LDSM.16.M88.4 R84, [R200+0x6000] ;  /* 0x00600000c854783b */ /* 0x000fee0000000200 */
[C---:B-1----:R-:W-:Y:S08]  /*4620*/  HMMA.16816.F32 R20, R108.reuse, R76, R20 ;  /* 0x0000004c6c14723c */ /* 0x042ff00000001814 */
[C---:B------:R-:W-:Y:S01]  /*4630*/  HMMA.16816.F32 R16, R108.reuse, R78, R16 ;  /* 0x0000004e6c10723c */ /* 0x040fe20000001810 */
[----:B------:R-:W-:Y:S07]  /*4640*/  LDSM.16.M88.4 R76, [R200+0x7000] ;  /* 0x00700000c84c783b */ /* 0x000fee0000000200 */
[C---:B------:R-:W-:Y:S08]  /*4650*/  HMMA.16816.F32 R12, R108.reuse, R116, R12 ;  /* 0x000000746c0c723c */ /* 0x040ff0000000180c */
[----:B------:R-:W-:Y:S01]  /*4660*/  HMMA.16816.F32 R112, R108, R118, R112 ;  /* 0x000000766c70723c */ /* 0x000fe20000001870 */
[----:B------:R-:W1:Y:S04]  /*4670*/  LDSM.16.M88.4 R108, [R203] ;  /* 0x00000000cb6c783b */ /* 0x000e680000000200 */
[----:B------:R-:W-:Y:S03]  /*4680*/  LDSM.16.M88.4 R116, [R200+0x7800] ;  /* 0x00780000c874783b */ /* 0x000fe60000000200 */
[C---:B--2---:R-:W-:Y:S08]  /*4690*/  HMMA.16816.F32 R72, R104.reuse, R100, R72 ;  /* 0x000000646848723c */ /* 0x044ff00000001848 */
[C---:B------:R-:W-:Y:S01]  /*46a0*/  HMMA.16816.F32 R68, R104.reuse, R102, R68 ;  /* 0x000000666844723c */ /* 0x040fe20000001844 */
[----:B------:R-:W-:Y:S07]  /*46b0*/  LDSM.16.M88.4 R100, [R202+0x800] ;  /* 0x00080000ca64783b */ /* 0x000fee0000000200 */
[C---:B---3--:R-:W-:Y:S08]  /*46c0*/  HMMA.16816.F32 R28, R104.reuse, R80, R28 ;  /* 0x00000050681c723c */ /* 0x048ff0000000181c */
[C---:B------:R-:W-:Y:S01]  /*46d0*/  HMMA.16816.F32 R24, R104.reuse, R82, R24 ;  /* 0x000000526818723c */ /* 0x040fe20000001818 */
[----:B------:R-:W2:Y:S07]  /*46e0*/  LDSM.16.M88.4 R80, [R202+0x1000] ;  /* 0x00100000ca50783b */ /* 0x000eae0000000200 */
[C---:B----4-:R-:W-:Y:S08]  /*46f0*/  HMMA.16816.F32 R56, R104.reuse, R92, R56 ;  /* 0x0000005c6838723c */ /* 0x050ff00000001838 */
[----:B------:R-:W-:Y:S01]  /*4700*/  HMMA.16816.F32 R52, R104, R94, R52 ;  /* 0x0000005e6834723c */ /* 0x000fe20000001834 */
[----:B------:R-:W-:Y:S07]  /*4710*/  LDSM.16.M88.4 R92, [R37+0x8000] ;  /* 0x00800000255c783b */ /* 0x000fee0000000200 */
[C---:B-1----:R-:W-:Y:S08]  /*4720*/  HMMA.16816.F32 R72, R108.reuse, R8, R72 ;  /* 0x000000086c48723c */ /* 0x042ff00000001848 */
[----:B------:R-:W-:Y:S01]  /*4730*/  HMMA.16816.F32 R68, R108, R10, R68 ;  /* 0x0000000a6c44723c */ /* 0x000fe20000001844 */
[----:B------:R-:W1:Y:S07]  /*4740*/  LDSM.16.M88.4 R8, [R202+0x1800] ;  /* 0x00180000ca08783b */ /* 0x000e6e0000000200 */
[C---:B------:R-:W-:Y:S08]  /*4750*/  HMMA.16816.F32 R20, R104.reuse, R76, R20 ;  /* 0x0000004c6814723c */ /* 0x040ff00000001814 */
[C---:B------:R-:W-:Y:S01]  /*4760*/  HMMA.16816.F32 R16, R104.reuse, R78, R16 ;  /* 0x0000004e6810723c */ /* 0x040fe20000001810 */
[----:B------:R-:W3:Y:S07]  /*4770*/  LDSM.16.M88.4 R76, [R202+0x2000] ;  /* 0x00200000ca4c783b */ /* 0x000eee0000000200 */
        /* <DEDUP_REMOVED lines=8> */
[----:B------:R-:W-:Y:S07]  /*4800*/  LDSM.16.M88.4 R84, [R202+0x3800] ;  /* 0x00380000ca54783b */ /* 0x000fee0000000200 */
[C---:B-1----:R-:W-:Y:S08]  /*4810*/  HMMA.16816.F32 R48, R108.reuse, R8, R48 ;  /* 0x000000086c30723c */ /* 0x042ff00000001830 */
[C---:B------:R-:W-:Y:S01]  /*4820*/  HMMA.16816.F32 R44, R108.reuse, R10, R44 ;  /* 0x0000000a6c2c723c */ /* 0x040fe2000000182c */
[----:B------:R-:W1:Y:S07]  /*4830*/  LDSM.16.M88.4 R8, [R202+0x3000] ;  /* 0x00300000ca08783b */ /* 0x000e6e0000000200 */
[C---:B---3--:R-:W-:Y:S08]  /*4840*/  HMMA.16816.F32 R40, R108.reuse, R76, R40 ;  /* 0x0000004c6c28723c */ /* 0x048ff00000001828 */
[C---:B------:R-:W-:Y:S08]  /*4850*/  HMMA.16816.F32 R32, R108.reuse, R78, R32 ;  /* 0x0000004e6c20723c */ /* 0x040ff00000001820 */
[----:B--2---:R-:W-:Y:S01]  /*4860*/  HMMA.16816.F32 R76, R108, R80, R28 ;  /* 0x000000506c4c723c */ /* 0x004fe2000000181c */
[----:B------:R-:W2:Y:S07]  /*4870*/  LDSM.16.M88.4 R28, [R208+0x2000] ;  /* 0x00200000d01c783b */ /* 0x000eae0000000200 */
[C---:B------:R-:W-:Y:S08]  /*4880*/  HMMA.16816.F32 R64, R104.reuse, R96, R64 ;  /* 0x000000606840723c */ /* 0x040ff00000001840 */
[----:B------:R-:W-:Y:S08]  /*4890*/  HMMA.16816.F32 R60, R104, R98, R60 ;  /* 0x00000062683c723c */ /* 0x000ff0000000183c */
[----:B------:R-:W-:Y:S01]  /*48a0*/  HMMA.16816.F32 R24, R108, R82, R24 ;  /* 0x000000526c18723c */ /* 0x000fe20000001818 */
[----:B------:R-:W3:Y:S07]  /*48b0*/  LDSM.16.M88.4 R80, [R207+0x8800] ;  /* 0x00880000cf50783b */ /* 0x000eee0000000200 */
[C---:B------:R-:W-:Y:S07]  /*48c0*/  HMMA.16816.F32 R12, R104.reuse, R116, R12 ;  /* 0x00000074680c723c */ /* 0x040fee000000180c */
[----:B------:R-:W-:Y:S01]  /*48d0*/  IADD3 R116, R6, 0x1, RZ ;  /* 0x0000000106747810 */ /* 0x000fe20007ffe0ff */
[----:B------:R-:W-:Y:S03]  /*48e0*/  HMMA.16816.F32 R112, R104, R118, R112 ;  /* 0x000000766870723c */ /* 0x000fe60000001870 */
[----:B------:R-:W-:Y:S01]  /*48f0*/  I2F R119, R116 ;  /* 0x0000007400777306 */ /* 0x000fe20000201400 */
[----:B------:R-:W-:-:S03]  /*4900*/  ISETP.GE.AND P6, PT, R116, R188, PT ;  /* 0x000000bc7400720c */ /* 0x000fc60003fc6270 */
[----:B------:R-:W-:Y:S01]  /*4910*/  IADD3 R118, R6, 0x8, RZ ;  /* 0x0000000806767810 */ /* 0x000fe20007ffe0ff */
[----:B-1----:R-:W-:Y:S03]  /*4920*/  HMMA.16816.F32 R20, R108, R8, R20 ;  /* 0x000000086c14723c */ /* 0x002fe60000001814 */
[----:B------:R-:W-:Y:S01]  /*4930*/  I2F R117, R118 ;  /* 0x0000007600757306 */ /* 0x000fe20000201400 */
[----:B------:R-:W-:-:S04]  /*4940*/  ISETP.GE.AND P5, PT, R118, R188, PT ;  /* 0x000000bc7600720c */ /* 0x000fc80003fa6270 */
[C---:B------:R-:W-:Y:S01]  /*4950*/  HMMA.16816.F32 R16, R108.reuse, R10, R16 ;  /* 0x0000000a6c10723c */ /* 0x040fe20000001810 */
[----:B------:R-:W1:Y:S07]  /*4960*/  LDSM.16.M88.4 R8, [R206+0x2000] ;  /* 0x00200000ce08783b */ /* 0x000e6e0000000200 */
[----:B------:R-:W-:Y:S08]  /*4970*/  HMMA.16816.F32 R64, R108, R100, R64 ;  /* 0x000000646c40723c */ /* 0x000ff00000001840 */
[C---:B--2---:R-:W-:Y:S08]  /*4980*/  HMMA.16816.F32 R72, R28.reuse, R88, R72 ;  /* 0x000000581c48723c */ /* 0x044ff00000001848 */
[----:B------:R-:W-:Y:S01]  /*4990*/  HMMA.16816.F32 R96, R28, R90, R68 ;  /* 0x0000005a1c60723c */ /* 0x000fe20000001844 */
[----:B------:R-:W-:Y:S04]  /*49a0*/  LDSM.16.M88.4 R68, [R204+0x2000] ;  /* 0x00200000cc44783b */ /* 0x000fe80000000200 */
[----:B------:R-:W-:Y:S03]  /*49b0*/  LDSM.16.M88.4 R88, [R200+0x8000] ;  /* 0x00800000c858783b */ /* 0x000fe60000000200 */
[C---:B------:R-:W-:Y:S01]  /*49c0*/  HMMA.16816.F32 R60, R108.reuse, R102, R60 ;  /* 0x000000666c3c723c */ /* 0x040fe2000000183c */
[----:B------:R-:W2:Y:S07]  /*49d0*/  LDSM.16.M88.4 R100, [R37+0x8800] ;  /* 0x008800002564783b */ /* 0x000eae0000000200 */
[C---:B------:R-:W-:Y:S08]  /*49e0*/  HMMA.16816.F32 R12, R108.reuse, R84, R12 ;  /* 0x000000546c0c723c */ /* 0x040ff0000000180c */
[----:B------:R-:W-:Y:S01]  /*49f0*/  HMMA.16816.F32 R112, R108, R86, R112 ;  /* 0x000000566c70723c */ /* 0x000fe20000001870 */
[----:B------:R-:W4:Y:S04]  /*4a00*/  LDSM.16.M88.4 R84, [R207+0x9000] ;  /* 0x00900000cf54783b */ /* 0x000f280000000200 */
[----:B------:R-:W5:Y:S03]  /*4a10*/  LDSM.16.M88.4 R108, [R207+0x9800] ;  /* 0x00980000cf6c783b */ /* 0x000f660000000200 */
[----:B---3--:R-:W-:Y:S08]  /*4a20*/  HMMA.16816.F32 R64, R28, R80, R64 ;  /* 0x000000501c40723c */ /* 0x008ff00000001840 */
[C---:B-1----:R-:W-:Y:S08]  /*4a30*/  HMMA.16816.F32 R72, R8.reuse, R92, R72 ;  /* 0x0000005c0848723c */ /* 0x042ff00000001848 */
[----:B------:R-:W-:Y:S01]  /*4a40*/  HMMA.16816.F32 R96, R8, R94, R96 ;  /* 0x0000005e0860723c */ /* 0x000fe20000001860 */
[----:B------:R-:W1:Y:S07]  /*4a50*/  LDSM.16.M88.4 R92, [R200+0x8800] ;  /* 0x00880000c85c783b */ /* 0x000e6e0000000200 */
[----:B------:R-:W-:Y:S01]  /*4a60*/  HMMA.16816.F32 R104, R28, R82, R60 ;  /* 0x000000521c68723c */ /* 0x000fe2000000183c */
[----:B------:R-:W-:Y:S04]  /*4a70*/  LDSM.16.M88.4 R60, [R203+0x2000] ;  /* 0x00200000cb3c783b */ /* 0x000fe80000000200 */
[----:B------:R-:W3:Y:S03]  /*4a80*/  LDSM.16.M88.4 R80, [R202+0x4000] ;  /* 0x00400000ca50783b */ /* 0x000ee60000000200 */
[----:B--2---:R-:W-:Y:S08]  /*4a90*/  HMMA.16816.F32 R64, R8, R100, R64 ;  /* 0x000000640840723c */ /* 0x004ff00000001840 */
[----:B----4-:R-:W-:Y:S08]  /*4aa0*/  HMMA.16816.F32 R56, R28, R84, R56 ;  /* 0x000000541c38723c */ /* 0x010ff00000001838 */
[----:B------:R-:W-:Y:S08]  /*4ab0*/  HMMA.16816.F32 R72, R68, R88, R72 ;  /* 0x000000584448723c */ /* 0x000ff00000001848 */
[----:B------:R-:W-:Y:S01]  /*4ac0*/  HMMA.16816.F32 R52, R28, R86, R52 ;  /* 0x000000561c34723c */ /* 0x000fe20000001834 */
[----:B------:R-:W2:Y:S07]  /*4ad0*/  LDSM.16.M88.4 R84, [R37+0x9000] ;  /* 0x009000002554783b */ /* 0x000eae0000000200 */
[----:B------:R-:W-:Y:S08]  /*4ae0*/  HMMA.16816.F32 R96, R68, R90, R96 ;  /* 0x0000005a4460723c */ /* 0x000ff00000001860 */
[----:B-----5:R-:W-:Y:S01]  /*4af0*/  HMMA.16816.F32 R88, R28, R108, R48 ;  /* 0x0000006c1c58723c */ /* 0x020fe20000001830 */
[----:B------:R-:W4:Y:S07]  /*4b00*/  LDSM.16.M88.4 R48, [R202+0x4800] ;  /* 0x00480000ca30783b */ /* 0x000f2e0000000200 */
[----:B------:R-:W-:Y:S01]  /*4b10*/  HMMA.16816.F32 R104, R8, R102, R104 ;  /* 0x000000660868723c */ /* 0x000fe20000001868 */
[----:B------:R-:W-:Y:S07]  /*4b20*/  LDSM.16.M88.4 R100, [R207+0xa000] ;  /* 0x00a00000cf64783b */ /* 0x000fee0000000200 */
[----:B-1----:R-:W-:Y:S08]  /*4b30*/  HMMA.16816.F32 R64, R68, R92, R64 ;  /* 0x0000005c4440723c */ /* 0x002ff00000001840 */
[C---:B---3--:R-:W-:Y:S08]  /*4b40*/  HMMA.16816.F32 R72, R60.reuse, R80, R72 ;  /* 0x000000503c48723c */ /* 0x048ff00000001848 */
[----:B------:R-:W-:Y:S01]  /*4b50*/  HMMA.16816.F32 R96, R60, R82, R96 ;  /* 0x000000523c60723c */ /* 0x000fe20000001860 */
[----:B------:R-:W1:Y:S07]  /*4b60*/  LDSM.16.M88.4 R80, [R200+0x9000] ;  /* 0x00900000c850783b */ /* 0x000e6e0000000200 */
[----:B------:R-:W-:Y:S01]  /*4b70*/  HMMA.16816.F32 R104, R68, R94, R104 ;  /* 0x0000005e4468723c */ /* 0x000fe20000001868 */
[----:B------:R-:W3:Y:S07]  /*4b80*/  LDSM.16.M88.4 R92, [R37+0x9800] ;  /* 0x00980000255c783b */ /* 0x000eee0000000200 */
[----:B--2---:R-:W-:Y:S01]  /*4b90*/  HMMA.16816.F32 R56, R8, R84, R56 ;  /* 0x000000540838723c */ /* 0x004fe20000001838 */
[----:B------:R-:W-:-:S02]  /*4ba0*/  FMUL.FTZ R229, R72, c[0x0][0x2ec] ;  /* 0x0000bb0048e57a20 */ /* 0x000fc40000410000 */
[----:B------:R-:W-:-:S04]  /*4bb0*/  FMUL.FTZ R160, R73, c[0x0][0x2ec] ;  /* 0x0000bb0049a07a20 */ /* 0x000fc80000410000 */
[----:B------:R-:W-:Y:S01]  /*4bc0*/  FMUL.FTZ R84, R74, c[0x0][0x2ec] ;  /* 0x0000bb004a547a20 */ /* 0x000fe20000410000 */
[----:B----4-:R-:W-:Y:S01]  /*4bd0*/  HMMA.16816.F32 R64, R60, R48, R64 ;  /* 0x000000303c40723c */ /* 0x010fe20000001840 */
[----:B------:R-:W-:Y:S01]  /*4be0*/  FMUL.FTZ R85, R75, c[0x0][0x2ec] ;  /* 0x0000bb004b557a20 */ /* 0x000fe20000410000 */
[----:B------:R-:W-:Y:S01]  /*4bf0*/  MUFU.TANH R160, R160 ;  /* 0x000000a000a07308 */ /* 0x000fe20000002400 */
[----:B------:R-:W-:Y:S01]  /*4c00*/  LDSM.16.M88.4 R72, [R207+0xa800] ;  /* 0x00a80000cf48783b */ /* 0x000fe20000000200 */
[----:B------:R-:W-:Y:S02]  /*4c10*/  FMUL.FTZ R96, R96, c[0x0][0x2ec] ;  /* 0x0000bb0060607a20 */ /* 0x000fe40000410000 */
[----:B------:R-:W-:Y:S02]  /*4c20*/  FMUL.FTZ R97, R97, c[0x0][0x2ec] ;  /* 0x0000bb0061617a20 */ /* 0x000fe40000410000 */
[----:B------:R-:W-:Y:S01]  /*4c30*/  HMMA.16816.F32 R44, R28, R110, R44 ;  /* 0x0000006e1c2c723c */ /* 0x000fe2000000182c */
[----:B------:R-:W2:Y:S01]  /*4c40*/  LDSM.16.M88.4 R108, [R202+0x5000] ;  /* 0x00500000ca6c783b */ /* 0x000ea20000000200 */
[----:B------:R-:W-:Y:S01]  /*4c50*/  MUFU.TANH R96, R96 ;  /* 0x0000006000607308 */ /* 0x000fe20000002400 */
[----:B------:R-:W-:-:S02]  /*4c60*/  FMUL.FTZ R99, R99, c[0x0][0x2ec] ;  /* 0x0000bb0063637a20 */ /* 0x000fc40000410000 */
[----:B------:R-:W-:-:S03]  /*4c70*/  FMUL.FTZ R98, R98, c[0x0][0x2ec] ;  /* 0x0000bb0062627a20 */ /* 0x000fc60000410000 */
[----:B------:R-:W-:Y:S01]  /*4c80*/  HMMA.16816.F32 R104, R60, R50, R104 ;  /* 0x000000323c68723c */ /* 0x000fe20000001868 */
[----:B------:R-:W4:Y:S01]  /*4c90*/  LDSM.16.M88.4 R48, [R200+0x9800] ;  /* 0x00980000c830783b */ /* 0x000f220000000200 */
[----:B------:R-:W-:Y:S06]  /*4ca0*/  MUFU.TANH R85, R85 ;  /* 0x0000005500557308 */ /* 0x000fec0000002400 */
[----:B-1----:R-:W-:Y:S01]  /*4cb0*/  HMMA.16816.F32 R56, R68, R80, R56 ;  /* 0x000000504438723c */ /* 0x002fe20000001838 */
[----:B------:R-:W-:Y:S01]  /*4cc0*/  FMUL.FTZ R64, R64, c[0x0][0x2ec] ;  /* 0x0000bb0040407a20 */ /* 0x000fe20000410000 */
[----:B------:R-:W-:Y:S06]  /*4cd0*/  MUFU.TANH R97, R97 ;  /* 0x0000006100617308 */ /* 0x000fec0000002400 */
[C---:B------:R-:W-:Y:S02]  /*4ce0*/  HMMA.16816.F32 R40, R28.reuse, R100, R40 ;  /* 0x000000641c28723c */ /* 0x040fe40000001828 */
[----:B------:R1:W-:Y:S06]  /*4cf0*/  MUFU.TANH R100, R64 ;  /* 0x0000004000647308 */ /* 0x0003ec0000002400 */
[----:B------:R-:W-:Y:S01]  /*4d00*/  HMMA.16816.F32 R32, R28, R102, R32 ;  /* 0x000000661c20723c */ /* 0x000fe20000001820 */
[----:B------:R-:W-:Y:S01]  /*4d10*/  FMUL.FTZ R101, R104, c[0x0][0x2ec] ;  /* 0x0000bb0068657a20 */ /* 0x000fe20000410000 */
[----:B------:R-:W-:Y:S05]  /*4d20*/  MUFU.TANH R99, R99 ;  /* 0x0000006300637308 */ /* 0x000fea0000002400 */
[----:B------:R-:W-:Y:S01]  /*4d30*/  FMUL.FTZ R103, R66, c[0x0][0x2ec] ;  /* 0x0000bb0042677a20 */ /* 0x000fe20000410000 */
[----:B------:R-:W-:Y:S01]  /*4d40*/  HMMA.16816.F32 R52, R8, R86, R52 ;  /* 0x000000560834723c */ /* 0x000fe20000001834 */
[----:B------:R-:W-:Y:S01]  /*4d50*/  FMUL.FTZ R102, R105, c[0x0][0x2ec] ;  /* 0x0000bb0069667a20 */ /* 0x000fe20000410000 */
[----:B------:R-:W-:Y:S01]  /*4d60*/  MUFU.TANH R98, R98 ;  /* 0x0000006200627308 */ /* 0x000fe20000002400 */
[----:B------:R-:W-:-:S04]  /*4d70*/  FMUL.FTZ R105, R107, c[0x0][0x2ec] ;  /* 0x0000bb006b697a20 */ /* 0x000fc80000410000 */
[----:B------:R-:W-:Y:S01]  /*4d80*/  FMUL.FTZ R86, R65, c[0x0][0x2ec] ;  /* 0x0000bb0041567a20 */ /* 0x000fe20000410000 */
[C---:B---3--:R-:W-:Y:S01]  /*4d90*/  HMMA.16816.F32 R88, R8.reuse, R92, R88 ;  /* 0x0000005c0858723c */ /* 0x048fe20000001858 */
[----:B------:R-:W-:Y:S01]  /*4da0*/  FMUL.FTZ R87, R67, c[0x0][0x2ec] ;  /* 0x0000bb0043577a20 */ /* 0x000fe20000410000 */
[----:B------:R-:W-:Y:S01]  /*4db0*/  MUFU.TANH R101, R101 ;  /* 0x0000006500657308 */ /* 0x000fe20000002400 */
[----:B-1----:R-:W1:Y:S05]  /*4dc0*/  LDSM.16.M88.4 R64, [R37+0xa000] ;  /* 0x00a000002540783b */ /* 0x002e6a0000000200 */
[----:B------:R-:W-:Y:S01]  /*4dd0*/  HMMA.16816.F32 R92, R8, R94, R44 ;  /* 0x0000005e085c723c */ /* 0x000fe2000000182c */
[----:B------:R-:W3:Y:S01]  /*4de0*/  LDSM.16.M88.4 R44, [R202+0x5800] ;  /* 0x00580000ca2c783b */ /* 0x000ee20000000200 */
[----:B------:R-:W-:Y:S06]  /*4df0*/  MUFU.TANH R86, R86 ;  /* 0x0000005600567308 */ /* 0x000fec0000002400 */
[----:B--2---:R-:W-:Y:S02]  /*4e00*/  HMMA.16816.F32 R56, R60, R108, R56 ;  /* 0x0000006c3c38723c */ /* 0x004fe40000001838 */
[----:B------:R-:W2:Y:S05]  /*4e10*/  MUFU.TANH R87, R87 ;  /* 0x0000005700577308 */ /* 0x000eaa0000002400 */
[----:B------:R-:W-:Y:S01]  /*4e20*/  FMUL.FTZ R108, R106, c[0x0][0x2ec] ;  /* 0x0000bb006a6c7a20 */ /* 0x000fe20000410000 */
[C---:B----4-:R-:W-:Y:S02]  /*4e30*/  HMMA.16816.F32 R88, R68.reuse, R48, R88 ;  /* 0x000000304458723c */ /* 0x050fe40000001858 */
[----:B------:R-:W-:Y:S06]  /*4e40*/  MUFU.TANH R103, R103 ;  /* 0x0000006700677308 */ /* 0x000fec0000002400 */
[----:B------:R-:W-:Y:S01]  /*4e50*/  HMMA.16816.F32 R92, R68, R50, R92 ;  /* 0x00000032445c723c */ /* 0x000fe2000000185c */
[----:B------:R-:W4:Y:S01]  /*4e60*/  LDSM.16.M88.4 R48, [R207+0xb000] ;  /* 0x00b00000cf30783b */ /* 0x000f220000000200 */
[----:B------:R-:W-:Y:S01]  /*4e70*/  MUFU.TANH R108, R108 ;  /* 0x0000006c006c7308 */ /* 0x000fe20000002400 */
[----:B--2---:R-:W-:-:S05]  /*4e80*/  FFMA.FTZ R87, R0, R127, R87 ;  /* 0x0000007f00577223 */ /* 0x004fca0000010057 */
[----:B------:R-:W-:Y:S01]  /*4e90*/  HMMA.16816.F32 R52, R68, R82, R52 ;  /* 0x000000524434723c */ /* 0x000fe20000001834 */
[----:B------:R-:W2:Y:S01]  /*4ea0*/  LDSM.16.M88.4 R80, [R200+0xa000] ;  /* 0x00a00000c850783b */ /* 0x000ea20000000200 */
[----:B------:R-:W-:Y:S01]  /*4eb0*/  FMUL.FTZ R56, R56, c[0x0][0x2ec] ;  /* 0x0000bb0038387a20 */ /* 0x000fe20000410000 */
[----:B------:R-:W-:Y:S01]  /*4ec0*/  MUFU.TANH R102, R102 ;  /* 0x0000006600667308 */ /* 0x000fe20000002400 */
[----:B------:R-:W-:-:S04]  /*4ed0*/  FMUL.FTZ R104, R57, c[0x0][0x2ec] ;  /* 0x0000bb0039687a20 */ /* 0x000fc80000410000 */
[----:B-1----:R-:W-:Y:S03]  /*4ee0*/  HMMA.16816.F32 R40, R8, R64, R40 ;  /* 0x000000400828723c */ /* 0x002fe60000001828 */
[----:B------:R1:W5:Y:S04]  /*4ef0*/  MUFU.TANH R106, R56 ;  /* 0x00000038006a7308 */ /* 0x0003680000002400 */
[----:B------:R-:W-:Y:S01]  /*4f00*/  FMUL.FTZ R64, R58, c[0x0][0x2ec] ;  /* 0x0000bb003a407a20 */ /* 0x000fe20000410000 */
[----:B------:R-:W-:Y:S01]  /*4f10*/  HMMA.16816.F32 R76, R28, R72, R76 ;  /* 0x000000481c4c723c */ /* 0x000fe2000000184c */
[----:B------:R-:W-:Y:S02]  /*4f20*/  FMUL.FTZ R65, R59, c[0x0][0x2ec] ;  /* 0x0000bb003b417a20 */ /* 0x000fe40000410000 */
[----:B------:R-:W3:Y:S05]  /*4f30*/  MUFU.TANH R104, R104 ;  /* 0x0000006800687308 */ /* 0x000eea0000002400 */
[----:B------:R-:W-:Y:S01]  /*4f40*/  HMMA.16816.F32 R32, R8, R66, R32 ;  /* 0x000000420820723c */ /* 0x000fe20000001820 */
[----:B-1----:R-:W1:Y:S02]  /*4f50*/  LDSM.16.M88.4 R56, [R37+0xa800] ;  /* 0x00a800002538783b */ /* 0x002e640000000200 */
[----:B------:R-:W2:Y:S01]  /*4f60*/  MUFU.TANH R65, R65 ;  /* 0x0000004100417308 */ /* 0x000ea20000002400 */
[----:B-----5:R-:W-:-:S04]  /*4f70*/  FFMA.FTZ R106, R0, R133, R106 ;  /* 0x00000085006a7223 */ /* 0x020fc8000001006a */
[----:B------:R-:W-:Y:S01]  /*4f80*/  HMMA.16816.F32 R72, R28, R74, R24 ;  /* 0x0000004a1c48723c */ /* 0x000fe20000001818 */
[----:B------:R-:W5:Y:S01]  /*4f90*/  LDSM.16.M88.4 R24, [R202+0x6000] ;  /* 0x00600000ca18783b */ /* 0x000f620000000200 */
[CC--:B---3--:R-:W-:Y:S01]  /*4fa0*/  FFMA.FTZ R104, R0.reuse, R139.reuse, R104 ;  /* 0x0000008b00687223 */ /* 0x0c8fe20000010068 */
[----:B------:R-:W3:Y:S05]  /*4fb0*/  MUFU.TANH R64, R64 ;  /* 0x0000004000407308 */ /* 0x000eea0000002400 */
[----:B------:R-:W-:Y:S03]  /*4fc0*/  HMMA.16816.F32 R88, R60, R44, R88 ;  /* 0x0000002c3c58723c */ /* 0x000fe60000001858 */
[----:B------:R-:W1:Y:S01]  /*4fd0*/  MUFU.TANH R105, R105 ;  /* 0x0000006900697308 */ /* 0x000e620000002400 */
[----:B--2---:R-:W-:-:S04]  /*4fe0*/  FFMA.FTZ R65, R0, R139, R65 ;  /* 0x0000008b00417223 */ /* 0x004fc80000010041 */
[----:B------:R-:W-:Y:S01]  /*4ff0*/  HMMA.16816.F32 R92, R60, R46, R92 ;  /* 0x0000002e3c5c723c */ /* 0x000fe2000000185c */
[C---:B---3--:R-:W-:Y:S02]  /*5000*/  FFMA.FTZ R64, R0.reuse, R133, R64 ;  /* 0x0000008500407223 */ /* 0x048fe40000010040 */
[----:B------:R-:W-:Y:S05]  /*5010*/  MUFU.TANH R229, R229 ;  /* 0x000000e500e57308 */ /* 0x000fea0000002400 */
[----:B----4-:R-:W-:Y:S01]  /*5020*/  HMMA.16816.F32 R44, R28, R48, R20 ;  /* 0x000000301c2c723c */ /* 0x010fe20000001814 */
[----:B------:R-:W2:Y:S02]  /*5030*/  LDSM.16.M88.4 R20, [R200+0xa800] ;  /* 0x00a80000c814783b */ /* 0x000ea40000000200 */
[----:B------:R-:W-:Y:S04]  /*5040*/  MUFU.TANH R84, R84 ;  /* 0x0000005400547308 */ /* 0x000fe80000002400 */
[----:B------:R-:W-:Y:S01]  /*5050*/  FFMA.FTZ R49, R0, R117, R98 ;  /* 0x0000007500317223 */ /* 0x000fe20000010062 */
[----:B------:R-:W-:Y:S01]  /*5060*/  HMMA.16816.F32 R40, R68, R80, R40 ;  /* 0x000000504428723c */ /* 0x000fe20000001828 */
[----:B------:R-:W-:-:S02]  /*5070*/  FMUL.FTZ R90, R90, c[0x0][0x2ec] ;  /* 0x0000bb005a5a7a20 */ /* 0x000fc40000410000 */
[----:B------:R-:W-:Y:S02]  /*5080*/  FMUL.FTZ R67, R88, c[0x0][0x2ec] ;  /* 0x0000bb0058437a20 */ /* 0x000fe40000410000 */
[----:B------:R3:W4:Y:S01]  /*5090*/  MUFU.TANH R163, R90 ;  /* 0x0000005a00a37308 */ /* 0x0007220000002400 */
[----:B------:R-:W-:Y:S02]  /*50a0*/  FMUL.FTZ R91, R91, c[0x0][0x2ec] ;  /* 0x0000bb005b5b7a20 */ /* 0x000fe40000410000 */
[----:B------:R-:W-:Y:S01]  /*50b0*/  HMMA.16816.F32 R32, R68, R82, R32 ;  /* 0x000000524420723c */ /* 0x000fe20000001820 */
[----:B------:R-:W-:Y:S02]  /*50c0*/  FMUL.FTZ R92, R92, c[0x0][0x2ec] ;  /* 0x0000bb005c5c7a20 */ /* 0x000fe40000410000 */
[----:B------:R-:W-:Y:S02]  /*50d0*/  FMUL.FTZ R93, R93, c[0x0][0x2ec] ;  /* 0x0000bb005d5d7a20 */ /* 0x000fe40000410000 */
[----:B------:R-:W-:Y:S01]  /*50e0*/  MUFU.TANH R67, R67 ;  /* 0x0000004300437308 */ /* 0x000fe20000002400 */
[----:B------:R-:W-:-:S02]  /*50f0*/  FMUL.FTZ R95, R95, c[0x0][0x2ec] ;  /* 0x0000bb005f5f7a20 */ /* 0x000fc40000410000 */
[----:B------:R-:W-:Y:S01]  /*5100*/  HMMA.16816.F32 R52, R60, R110, R52 ;  /* 0x0000006e3c34723c */ /* 0x000fe20000001834 */
[----:B------:R-:W-:Y:S02]  /*5110*/  FMUL.FTZ R89, R89, c[0x0][0x2ec] ;  /* 0x0000bb0059597a20 */ /* 0x000fe40000410000 */
[C---:B------:R-:W-:Y:S02]  /*5120*/  FFMA.FTZ R82, R0.reuse, R131, R101 ;  /* 0x0000008300527223 */ /* 0x040fe40000010065 */
[----:B---3--:R-:W-:Y:S01]  /*5130*/  FFMA.FTZ R90, R0, R117, R96 ;  /* 0x00000075005a7223 */ /* 0x008fe20000010060 */
[----:B------:R3:W-:Y:S01]  /*5140*/  MUFU.TANH R164, R92 ;  /* 0x0000005c00a47308 */ /* 0x0007e20000002400 */
[----:B------:R-:W-:Y:S01]  /*5150*/  FMUL.FTZ R94, R94, c[0x0][0x2ec] ;  /* 0x0000bb005e5e7a20 */ /* 0x000fe20000410000 */
[C---:B-1----:R-:W-:Y:S01]  /*5160*/  HMMA.16816.F32 R76, R8.reuse, R56, R76 ;  /* 0x00000038084c723c */ /* 0x042fe2000000184c */
[----:B------:R-:W-:Y:S01]  /*5170*/  FFMA.FTZ R88, R0, R119, R160 ;  /* 0x0000007700587223 */ /* 0x000fe200000100a0 */
[----:B------:R-:W-:Y:S01]  /*5180*/  FSEL R90, R90, -INF , !P5 ;  /* 0xff8000005a5a7808 */ /* 0x000fe20006800000 */
[----:B------:R-:W-:Y:S01]  /*5190*/  FFMA.FTZ R81, R0, R131, R108 ;  /* 0x0000008300517223 */ /* 0x000fe2000001006c */
[-C--:B------:R-:W-:Y:S01]  /*51a0*/  ISETP.GE.AND P5, PT, R128, R188.reuse, PT ;  /* 0x000000bc8000720c */ /* 0x080fe20003fa6270 */
[----:B------:R-:W-:Y:S01]  /*51b0*/  FFMA.FTZ R48, R0, R125, R100 ;  /* 0x0000007d00307223 */ /* 0x000fe20000010064 */
[----:B------:R-:W1:Y:S01]  /*51c0*/  MUFU.TANH R93, R93 ;  /* 0x0000005d005d7308 */ /* 0x000e620000002400 */
[----:B------:R-:W-:Y:S01]  /*51d0*/  FSEL R88, R88, -INF , !P6 ;  /* 0xff80000058587808 */ /* 0x000fe20007000000 */
[----:B------:R-:W-:Y:S01]  /*51e0*/  HMMA.16816.F32 R72, R8, R58, R72 ;  /* 0x0000003a0848723c */ /* 0x000fe20000001848 */
[----:B------:R-:W2:Y:S01]  /*51f0*/  LDSM.16.M88.4 R56, [R37+0xb000] ;  /* 0x00b000002538783b */ /* 0x000ea20000000200 */
[----:B------:R-:W-:Y:S01]  /*5200*/  ISETP.GE.AND P6, PT, R124, R188, PT ;  /* 0x000000bc7c00720c */ /* 0x000fe20003fc6270 */
[----:B------:R-:W-:-:S02]  /*5210*/  FFMA.FTZ R80, R0, R129, R102 ;  /* 0x0000008100507223 */ /* 0x000fc40000010066 */
[C---:B------:R-:W-:Y:S01]  /*5220*/  FFMA.FTZ R83, R0.reuse, R129, R105 ;  /* 0x0000008100537223 */ /* 0x040fe20000010069 */
[----:B------:R-:W-:Y:S01]  /*5230*/  MUFU.TANH R95, R95 ;  /* 0x0000005f005f7308 */ /* 0x000fe20000002400 */
[----:B---3--:R-:W-:Y:S01]  /*5240*/  FFMA.FTZ R92, R0, R121, R97 ;  /* 0x00000079005c7223 */ /* 0x008fe20000010061 */
[C---:B-----5:R-:W-:Y:S01]  /*5250*/  HMMA.16816.F32 R40, R60.reuse, R24, R40 ;  /* 0x000000183c28723c */ /* 0x060fe20000001828 */
[----:B------:R-:W-:Y:S01]  /*5260*/  FMUL.FTZ R52, R52, c[0x0][0x2ec] ;  /* 0x0000bb0034347a20 */ /* 0x000fe20000410000 */
[----:B------:R-:W-:Y:S01]  /*5270*/  FSEL R48, R48, -INF , !P6 ;  /* 0xff80000030307808 */ /* 0x000fe20007000000 */
[----:B------:R-:W-:Y:S01]  /*5280*/  FMUL.FTZ R53, R53, c[0x0][0x2ec] ;  /* 0x0000bb0035357a20 */ /* 0x000fe20000410000 */
[----:B------:R-:W-:Y:S01]  /*5290*/  FSEL R92, R92, -INF , !P4 ;  /* 0xff8000005c5c7808 */ /* 0x000fe20006000000 */
[----:B------:R-:W-:Y:S01]  /*52a0*/  FMUL.FTZ R54, R54, c[0x0][0x2ec] ;  /* 0x0000bb0036367a20 */ /* 0x000fe20000410000 */
[----:B------:R-:W3:Y:S01]  /*52b0*/  MUFU.TANH R107, R52 ;  /* 0x00000034006b7308 */ /* 0x000ee20000002400 */
[----:B------:R-:W-:Y:S01]  /*52c0*/  IADD3 R24, R122, 0x8, RZ ;  /* 0x000000087a187810 */ /* 0x000fe20007ffe0ff */
[----:B------:R-:W-:Y:S01]  /*52d0*/  HMMA.16816.F32 R32, R60, R26, R32 ;  /* 0x0000001a3c20723c */ /* 0x000fe20000001820 */
[----:B------:R-:W-:Y:S01]  /*52e0*/  FMUL.FTZ R55, R55, c[0x0][0x2ec] ;  /* 0x0000bb0037377a20 */ /* 0x000fe20000410000 */
[-C--:B------:R-:W-:Y:S01]  /*52f0*/  ISETP.GE.AND P4, PT, R126, R188.reuse, PT ;  /* 0x000000bc7e00720c */ /* 0x080fe20003f86270 */
[----:B----4-:R-:W-:Y:S01]  /*5300*/  FFMA.FTZ R163, R0, R145, R163 ;  /* 0x0000009100a37223 */ /* 0x010fe200000100a3 */
[----:B------:R-:W-:Y:S01]  /*5310*/  IMNMX R187, R24, R7, PT ;  /* 0x0000000718bb7217 */ /* 0x000fe20003800200 */
[----:B------:R-:W-:Y:S01]  /*5320*/  FFMA.FTZ R7, R0, R119, R85 ;  /* 0x0000007700077223 */ /* 0x000fe20000010055 */
[----:B------:R-:W4:Y:S01]  /*5330*/  LDSM.16.M88.4 R24, [R207+0xb800] ;  /* 0x00b80000cf18783b */ /* 0x000f220000000200 */
[----:B------:R-:W5:Y:S01]  /*5340*/  MUFU.TANH R109, R53 ;  /* 0x00000035006d7308 */ /* 0x000f620000002400 */
[----:B------:R-:W-:Y:S01]  /*5350*/  HMMA.16816.F32 R16, R28, R50, R16 ;  /* 0x000000321c10723c */ /* 0x000fe20000001810 */
[----:B------:R-:W-:Y:S01]  /*5360*/  ISETP.GE.AND P3, PT, R116, R187, PT ;  /* 0x000000bb7400720c */ /* 0x000fe20003f66270 */
[----:B------:R-:W-:Y:S01]  /*5370*/  FFMA.FTZ R85, R0, R121, R99 ;  /* 0x0000007900557223 */ /* 0x000fe20000010063 */
[----:B------:R-:W-:Y:S01]  /*5380*/  ISETP.GE.AND P1, PT, R118, R187, PT ;  /* 0x000000bb7600720c */ /* 0x000fe20003f26270 */
[C---:B-1----:R-:W-:Y:S01]  /*5390*/  FFMA.FTZ R93, R0.reuse, R151, R93 ;  /* 0x00000097005d7223 */ /* 0x042fe2000001005d */
[----:B------:R-:W-:Y:S01]  /*53a0*/  ISETP.GE.AND P2, PT, R123, R187, PT ;  /* 0x000000bb7b00720c */ /* 0x000fe20003f46270 */
[----:B---3--:R-:W-:Y:S01]  /*53b0*/  FFMA.FTZ R107, R0, R143, R107 ;  /* 0x0000008f006b7223 */ /* 0x008fe2000001006b */
[----:B------:R-:W-:Y:S01]  /*53c0*/  MUFU.TANH R111, R54 ;  /* 0x00000036006f7308 */ /* 0x000fe20000002400 */
[C---:B--2---:R-:W-:Y:S01]  /*53d0*/  HMMA.16816.F32 R76, R68.reuse, R20, R76 ;  /* 0x00000014444c723c */ /* 0x044fe2000000184c */
[----:B------:R-:W-:Y:S01]  /*53e0*/  FMUL.FTZ R40, R40, c[0x0][0x2ec] ;  /* 0x0000bb0028287a20 */ /* 0x000fe20000410000 */
[----:B------:R-:W-:Y:S01]  /*53f0*/  FSEL R85, R85, -INF , !P2 ;  /* 0xff80000055557808 */ /* 0x000fe20005000000 */
[----:B------:R-:W-:Y:S01]  /*5400*/  FMUL.FTZ R41, R41, c[0x0][0x2ec] ;  /* 0x0000bb0029297a20 */ /* 0x000fe20000410000 */
[-C--:B------:R-:W-:Y:S01]  /*5410*/  ISETP.GE.AND P2, PT, R126, R187.reuse, PT ;  /* 0x000000bb7e00720c */ /* 0x080fe20003f46270 */
[----:B------:R-:W-:Y:S01]  /*5420*/  FMUL.FTZ R42, R42, c[0x0][0x2ec] ;  /* 0x0000bb002a2a7a20 */ /* 0x000fe20000410000 */
[----:B------:R-:W-:Y:S01]  /*5430*/  FSEL R49, R49, -INF , !P1 ;  /* 0xff80000031317808 */ /* 0x000fe20004800000 */
[----:B------:R1:W-:Y:S01]  /*5440*/  MUFU.TANH R66, R55 ;  /* 0x0000003700427308 */ /* 0x0003e20000002400 */
[----:B------:R-:W-:Y:S01]  /*5450*/  HMMA.16816.F32 R72, R68, R22, R72 ;  /* 0x000000164448723c */ /* 0x000fe20000001848 */
[----:B------:R-:W2:Y:S01]  /*5460*/  LDSM.16.M88.4 R20, [R200+0xb000] ;  /* 0x00b00000c814783b */ /* 0x000ea20000000200 */
[----:B------:R-:W-:Y:S01]  /*5470*/  FMUL.FTZ R43, R43, c[0x0][0x2ec] ;  /* 0x0000bb002b2b7a20 */ /* 0x000fe20000410000 */
[----:B------:R-:W-:Y:S01]  /*5480*/  ISETP.GE.AND P1, PT, R128, R187, PT ;  /* 0x000000bb8000720c */ /* 0x000fe20003f26270 */
[----:B------:R-:W-:Y:S01]  /*5490*/  FMUL.FTZ R32, R32, c[0x0][0x2ec] ;  /* 0x0000bb0020207a20 */ /* 0x000fe20000410000 */
[----:B------:R-:W-:Y:S01]  /*54a0*/  FSEL R82, R82, -INF , !P4 ;  /* 0xff80000052527808 */ /* 0x000fe20006000000 */
[----:B------:R-:W-:Y:S01]  /*54b0*/  FMUL.FTZ R33, R33, c[0x0][0x2ec] ;  /* 0x0000bb0021217a20 */ /* 0x000fe20000410000 */
[----:B------:R-:W3:Y:S01]  /*54c0*/  MUFU.TANH R116, R40 ;  /* 0x0000002800747308 */ /* 0x000ee20000002400 */
[C---:B------:R-:W-:Y:S01]  /*54d0*/  HMMA.16816.F32 R44, R8.reuse, R56, R44 ;  /* 0x00000038082c723c */ /* 0x040fe2000000182c */
[----:B------:R-:W-:Y:S01]  /*54e0*/  FMUL.FTZ R34, R34, c[0x0][0x2ec] ;  /* 0x0000bb0022227a20 */ /* 0x000fe20000410000 */
[----:B------:R-:W-:Y:S01]  /*54f0*/  FSEL R7, R7, -INF , !P3 ;  /* 0xff80000007077808 */ /* 0x000fe20005800000 */
[----:B------:R-:W-:Y:S01]  /*5500*/  FFMA.FTZ R50, R0, R127, R86 ;  /* 0x0000007f00327223 */ /* 0x000fe20000010056 */
[-C--:B------:R-:W-:Y:S01]  /*5510*/  ISETP.GE.AND P4, PT, R138, R188.reuse, PT ;  /* 0x000000bc8a00720c */ /* 0x080fe20003f86270 */
[----:B-----5:R-:W-:Y:S01]  /*5520*/  FFMA.FTZ R109, R0, R141, R109 ;  /* 0x0000008d006d7223 */ /* 0x020fe2000001006d */
[----:B------:R-:W-:Y:S01]  /*5530*/  FSEL R81, R81, -INF , !P2 ;  /* 0xff80000051517808 */ /* 0x000fe20005000000 */
[----:B-1----:R-:W1:Y:S01]  /*5540*/  LDSM.16.M88.4 R52, [R202+0x6800] ;  /* 0x00680000ca34783b */ /* 0x002e620000000200 */
[----:B------:R-:W5:Y:S01]  /*5550*/  MUFU.TANH R118, R41 ;  /* 0x0000002900767308 */ /* 0x000f620000002400 */
[----:B------:R-:W-:Y:S01]  /*5560*/  HMMA.16816.F32 R16, R8, R58, R16 ;  /* 0x0000003a0810723c */ /* 0x000fe20000001810 */
[----:B------:R-:W-:Y:S01]  /*5570*/  ISETP.GE.AND P3, PT, R124, R187, PT ;  /* 0x000000bb7c00720c */ /* 0x000fe20003f66270 */
[----:B------:R-:W-:Y:S01]  /*5580*/  FFMA.FTZ R95, R0, R151, R95 ;  /* 0x00000097005f7223 */ /* 0x000fe2000001005f */
[----:B------:R-:W-:Y:S01]  /*5590*/  ISETP.GE.AND P2, PT, R138, R187, PT ;  /* 0x000000bb8a00720c */ /* 0x000fe20003f46270 */
[----:B------:R-:W-:Y:S01]  /*55a0*/  FFMA.FTZ R164, R0, R149, R164 ;  /* 0x0000009500a47223 */ /* 0x000fe200000100a4 */
[----:B------:R-:W-:Y:S01]  /*55b0*/  FSEL R50, R50, -INF , !P5 ;  /* 0xff80000032327808 */ /* 0x000fe20006800000 */
[----:B---3--:R-:W-:Y:S01]  /*55c0*/  FFMA.FTZ R116, R0, R153, R116 ;  /* 0x0000009900747223 */ /* 0x008fe20000010074 */
[----:B------:R-:W3:Y:S01]  /*55d0*/  MUFU.TANH R51, R42 ;  /* 0x0000002a00337308 */ /* 0x000ee20000002400 */
[----:B----4-:R-:W-:Y:S01]  /*55e0*/  HMMA.16816.F32 R112, R28, R26, R112 ;  /* 0x0000001a1c70723c */ /* 0x010fe20000001870 */
[----:B------:R-:W-:Y:S01]  /*55f0*/  FMUL.FTZ R58, R35, c[0x0][0x2ec] ;  /* 0x0000bb00233a7a20 */ /* 0x000fe20000410000 */
[----:B------:R-:W-:-:S02]  /*5600*/  ISETP.GE.AND P5, PT, R132, R188, PT ;  /* 0x000000bc8400720c */ /* 0x000fc40003fa6270 */
[----:B------:R-:W-:Y:S02]  /*5610*/  FSEL R232, R104, -INF , !P4 ;  /* 0xff80000068e87808 */ /* 0x000fe40006000000 */
[-C--:B------:R-:W-:Y:S01]  /*5620*/  ISETP.GE.AND P4, PT, R142, R188.reuse, PT ;  /* 0x000000bc8e00720c */ /* 0x080fe20003f86270 */
[----:B------:R4:W4:Y:S01]  /*5630*/  MUFU.TANH R96, R43 ;  /* 0x0000002b00607308 */ /* 0x0009220000002400 */
[----:B------:R-:W-:Y:S01]  /*5640*/  HMMA.16816.F32 R12, R28, R24, R12 ;  /* 0x000000181c0c723c */ /* 0x000fe2000000180c */
[----:B------:R-:W-:Y:S01]  /*5650*/  LDSM.16.M88.4 R24, [R202+0x7800] ;  /* 0x00780000ca18783b */ /* 0x000fe20000000200 */
[----:B------:R-:W-:Y:S01]  /*5660*/  FSEL R239, R65, -INF , !P2 ;  /* 0xff80000041ef7808 */ /* 0x000fe20005000000 */
[----:B-----5:R-:W-:Y:S01]  /*5670*/  FFMA.FTZ R118, R0, R155, R118 ;  /* 0x0000009b00767223 */ /* 0x020fe20000010076 */
[-C--:B------:R-:W-:Y:S02]  /*5680*/  ISETP.GE.AND P6, PT, R130, R188.reuse, PT ;  /* 0x000000bc8200720c */ /* 0x080fe40003fc6270 */
[----:B------:R-:W-:Y:S01]  /*5690*/  ISETP.GE.AND P2, PT, R142, R187, PT ;  /* 0x000000bb8e00720c */ /* 0x000fe20003f46270 */
[----:B------:R-:W5:Y:S01]  /*56a0*/  MUFU.TANH R56, R33 ;  /* 0x0000002100387308 */ /* 0x000f620000002400 */
[----:B--2---:R-:W-:Y:S01]  /*56b0*/  HMMA.16816.F32 R44, R68, R20, R44 ;  /* 0x00000014442c723c */ /* 0x004fe2000000182c */
[----:B------:R-:W-:Y:S01]  /*56c0*/  FSEL R230, R106, -INF , !P5 ;  /* 0xff8000006ae67808 */ /* 0x000fe20006800000 */
[----:B---3--:R-:W-:Y:S01]  /*56d0*/  FFMA.FTZ R51, R0, R153, R51 ;  /* 0x0000009900337223 */ /* 0x008fe20000010033 */
[----:B------:R-:W-:-:S02]  /*56e0*/  ISETP.GE.AND P5, PT, R140, R188, PT ;  /* 0x000000bc8c00720c */ /* 0x000fc40003fa6270 */
[----:B------:R-:W-:Y:S01]  /*56f0*/  FSEL R80, R80, -INF , !P6 ;  /* 0xff80000050507808 */ /* 0x000fe20007000000 */
[----:B----4-:R2:W3:Y:S02]  /*5700*/  LDSM.16.M88.4 R40, [R37+0xb800] ;  /* 0x00b800002528783b */ /* 0x0104e40000000200 */
[----:B------:R-:W-:Y:S01]  /*5710*/  HMMA.16816.F32 R16, R68, R22, R16 ;  /* 0x000000164410723c */ /* 0x000fe20000001810 */
[----:B------:R-:W4:Y:S01]  /*5720*/  MUFU.TANH R57, R34 ;  /* 0x0000002200397308 */ /* 0x000f220000002400 */
[----:B------:R-:W-:Y:S01]  /*5730*/  FSEL R231, R163, -INF , !P2 ;  /* 0xff800000a3e77808 */ /* 0x000fe20005000000 */
[----:B------:R-:W3:Y:S01]  /*5740*/  LDSM.16.M88.4 R20, [R200+0xb800] ;  /* 0x00b80000c814783b */ /* 0x000ee20000000200 */
[----:B------:R-:W-:Y:S01]  /*5750*/  ISETP.GE.AND P6, PT, R137, R188, PT ;  /* 0x000000bc8900720c */ /* 0x000fe20003fc6270 */
[----:B------:R-:W-:Y:S01]  /*5760*/  FFMA.FTZ R96, R0, R155, R96 ;  /* 0x0000009b00607223 */ /* 0x000fe20000010060 */
[----:B------:R-:W-:Y:S01]  /*5770*/  ISETP.GE.AND P2, PT, R148, R187, PT ;  /* 0x000000bb9400720c */ /* 0x000fe20003f46270 */
[----:B-----5:R-:W-:Y:S01]  /*5780*/  FFMA.FTZ R56, R0, R159, R56 ;  /* 0x0000009f00387223 */ /* 0x020fe20000010038 */
[----:B-1----:R-:W-:Y:S01]  /*5790*/  HMMA.16816.F32 R76, R60, R52, R76 ;  /* 0x000000343c4c723c */ /* 0x002fe2000000184c */
[----:B------:R1:W5:Y:S01]  /*57a0*/  MUFU.TANH R52, R32 ;  /* 0x0000002000347308 */ /* 0x0003620000002400 */
[----:B------:R-:W-:-:S02]  /*57b0*/  FSEL R234, R109, -INF , !P5 ;  /* 0xff8000006dea7808 */ /* 0x000fc40006800000 */
[----:B------:R-:W-:Y:S02]  /*57c0*/  ISETP.GE.AND P5, PT, R146, R188, PT ;  /* 0x000000bc9200720c */ /* 0x000fe40003fa6270 */
[----:B------:R-:W-:Y:S01]  /*57d0*/  FSEL R236, R107, -INF , !P6 ;  /* 0xff8000006bec7808 */ /* 0x000fe20007000000 */
[C---:B------:R-:W-:Y:S01]  /*57e0*/  FFMA.FTZ R53, R0.reuse, R125, R103 ;  /* 0x0000007d00357223 */ /* 0x040fe20000010067 */
[----:B------:R-:W-:Y:S01]  /*57f0*/  HMMA.16816.F32 R72, R60, R54, R72 ;  /* 0x000000363c48723c */ /* 0x000fe20000001848 */
[----:B------:R3:W3:Y:S01]  /*5800*/  MUFU.TANH R110, R89 ;  /* 0x00000059006e7308 */ /* 0x0006e20000002400 */
[----:B------:R-:W-:Y:S01]  /*5810*/  FSEL R233, R95, -INF , !P2 ;  /* 0xff8000005fe97808 */ /* 0x000fe20005000000 */
[C---:B----4-:R-:W-:Y:S01]  /*5820*/  FFMA.FTZ R57, R0.reuse, R157, R57 ;  /* 0x0000009d00397223 */ /* 0x050fe20000010039 */
[----:B------:R-:W-:Y:S01]  /*5830*/  FSEL R53, R53, -INF , !P3 ;  /* 0xff80000035357808 */ /* 0x000fe20005800000 */
[----:B--2---:R-:W-:Y:S01]  /*5840*/  FFMA.FTZ R37, R0, R143, R111 ;  /* 0x0000008f00257223 */ /* 0x004fe2000001006f */
[----:B------:R-:W-:Y:S01]  /*5850*/  ISETP.GE.AND P3, PT, R130, R187, PT ;  /* 0x000000bb8200720c */ /* 0x000fe20003f66270 */
[C---:B------:R-:W-:Y:S01]  /*5860*/  FFMA.FTZ R143, R0.reuse, R141, R66 ;  /* 0x0000008d008f7223 */ /* 0x040fe20000010042 */
[----:B-1----:R-:W1:Y:S01]  /*5870*/  LDSM.16.M88.4 R32, [R202+0x7000] ;  /* 0x00700000ca20783b */ /* 0x002e620000000200 */
[----:B------:R-:W2:Y:S01]  /*5880*/  MUFU.TANH R91, R91 ;  /* 0x0000005b005b7308 */ /* 0x000ea20000002400 */
[C---:B------:R-:W-:Y:S01]  /*5890*/  FFMA.FTZ R66, R0.reuse, R145, R67 ;  /* 0x0000009100427223 */ /* 0x040fe20000010043 */
[----:B------:R-:W-:Y:S01]  /*58a0*/  FSEL R83, R83, -INF , !P3 ;  /* 0xff80000053537808 */ /* 0x000fe20005800000 */
[----:B-----5:R-:W-:Y:S01]  /*58b0*/  FFMA.FTZ R52, R0, R157, R52 ;  /* 0x0000009d00347223 */ /* 0x020fe20000010034 */
[----:B------:R-:W-:Y:S01]  /*58c0*/  ISETP.GE.AND P3, PT, R137, R187, PT ;  /* 0x000000bb8900720c */ /* 0x000fe20003f66270 */
[----:B------:R-:W-:-:S04]  /*58d0*/  DEPBAR.LE SB0, 0x0 ;  /* 0x000080000000791a */ /* 0x000fc80000000000 */
[----:B------:R-:W-:Y:S01]  /*58e0*/  FMUL.FTZ R55, R77, c[0x0][0x2ec] ;  /* 0x0000bb004d377a20 */ /* 0x000fe20000410000 */
[----:B------:R-:W4:Y:S01]  /*58f0*/  MUFU.TANH R94, R94 ;  /* 0x0000005e005e7308 */ /* 0x000f220000002400 */
[----:B---3--:R-:W-:Y:S01]  /*5900*/  FSEL R89, R87, -INF , !P1 ;  /* 0xff80000057597808 */ /* 0x008fe20004800000 */
[----:B------:R-:W-:Y:S01]  /*5910*/  FMUL.FTZ R54, R76, c[0x0][0x2ec] ;  /* 0x0000bb004c367a20 */ /* 0x000fe20000410000 */
[C---:B------:R-:W-:Y:S01]  /*5920*/  HMMA.16816.F32 R112, R8.reuse, R42, R112 ;  /* 0x0000002a0870723c */ /* 0x040fe20000001870 */
[-C--:B------:R-:W-:Y:S01]  /*5930*/  ISETP.GE.AND P1, PT, R132, R187.reuse, PT ;  /* 0x000000bb8400720c */ /* 0x080fe20003f26270 */
[----:B------:R-:W-:Y:S01]  /*5940*/  FMUL.FTZ R59, R78, c[0x0][0x2ec] ;  /* 0x0000bb004e3b7a20 */ /* 0x000fe20000410000 */
[----:B------:R-:W-:Y:S01]  /*5950*/  FSEL R66, R66, -INF , !P4 ;  /* 0xff80000042427808 */ /* 0x000fe20006000000 */
[----:B------:R-:W-:Y:S01]  /*5960*/  FMUL.FTZ R65, R72, c[0x0][0x2ec] ;  /* 0x0000bb0048417a20 */ /* 0x000fe20000410000 */
[----:B------:R-:W3:Y:S01]  /*5970*/  MUFU.TANH R55, R55 ;  /* 0x0000003700377308 */ /* 0x000ee20000002400 */
[----:B------:R-:W-:Y:S01]  /*5980*/  FSEL R237, R64, -INF , !P1 ;  /* 0xff80000040ed7808 */ /* 0x000fe20004800000 */
[----:B------:R-:W-:Y:S01]  /*5990*/  FMUL.FTZ R64, R79, c[0x0][0x2ec] ;  /* 0x0000bb004f407a20 */ /* 0x000fe20000410000 */
[----:B------:R-:W-:Y:S01]  /*59a0*/  HMMA.16816.F32 R12, R8, R40, R12 ;  /* 0x00000028080c723c */ /* 0x000fe2000000180c */
[----:B------:R-:W-:Y:S01]  /*59b0*/  ISETP.GE.AND P1, PT, R140, R187, PT ;  /* 0x000000bb8c00720c */ /* 0x000fe20003f26270 */
[----:B------:R-:W-:Y:S01]  /*59c0*/  FMUL.FTZ R28, R75, c[0x0][0x2ec] ;  /* 0x0000bb004b1c7a20 */ /* 0x000fe20000410000 */
[----:B------:R-:W-:Y:S01]  /*59d0*/  ISETP.GE.AND P4, PT, R148, R188, PT ;  /* 0x000000bc9400720c */ /* 0x000fe20003f86270 */
[CC--:B------:R-:W-:Y:S01]  /*59e0*/  FFMA.FTZ R110, R0.reuse, R147.reuse, R110 ;  /* 0x00000093006e7223 */ /* 0x0c0fe2000001006e */
[----:B------:R-:W5:Y:S01]  /*59f0*/  MUFU.TANH R58, R58 ;  /* 0x0000003a003a7308 */ /* 0x000f620000002400 */
[----:B------:R-:W-:Y:S01]  /*5a00*/  FSEL R143, R143, -INF , !P1 ;  /* 0xff8000008f8f7808 */ /* 0x000fe20004800000 */
[----:B--2---:R-:W-:Y:S01]  /*5a10*/  FFMA.FTZ R147, R0, R147, R91 ;  /* 0x0000009300937223 */ /* 0x004fe2000001005b */
[----:B------:R-:W-:Y:S01]  /*5a20*/  ISETP.GE.AND P1, PT, R146, R187, PT ;  /* 0x000000bb9200720c */ /* 0x000fe20003f26270 */
[----:B----4-:R-:W-:Y:S01]  /*5a30*/  FFMA.FTZ R94, R0, R149, R94 ;  /* 0x00000095005e7223 */ /* 0x010fe2000001005e */
[----:B------:R-:W-:-:S02]  /*5a40*/  FSEL R146, R93, -INF , !P4 ;  /* 0xff8000005d927808 */ /* 0x000fc40006000000 */
[----:B------:R-:W-:Y:S01]  /*5a50*/  FSEL R37, R37, -INF , !P3 ;  /* 0xff80000025257808 */ /* 0x000fe20005800000 */
[----:B------:R-:W2:Y:S01]  /*5a60*/  MUFU.TANH R54, R54 ;  /* 0x0000003600367308 */ /* 0x000ea20000002400 */
[-C--:B------:R-:W-:Y:S01]  /*5a70*/  ISETP.GE.AND P4, PT, R154, R188.reuse, PT ;  /* 0x000000bc9a00720c */ /* 0x080fe20003f86270 */
[----:B---3--:R-:W-:Y:S01]  /*5a80*/  FFMA.FTZ R55, R0, R165, R55 ;  /* 0x000000a500377223 */ /* 0x008fe20000010037 */
[----:B------:R-:W-:Y:S01]  /*5a90*/  HMMA.16816.F32 R112, R68, R22, R112 ;  /* 0x000000164470723c */ /* 0x000fe20000001870 */
[C---:B------:R-:W-:Y:S02]  /*5aa0*/  ISETP.GE.AND P6, PT, R144.reuse, R188, PT ;  /* 0x000000bc9000720c */ /* 0x040fe40003fc6270 */
[-C--:B------:R-:W-:Y:S02]  /*5ab0*/  ISETP.GE.AND P3, PT, R144, R187.reuse, PT ;  /* 0x000000bb9000720c */ /* 0x080fe40003f66270 */
[----:B------:R-:W3:Y:S01]  /*5ac0*/  MUFU.TANH R59, R59 ;  /* 0x0000003b003b7308 */ /* 0x000ee20000002400 */
[----:B------:R-:W-:Y:S01]  /*5ad0*/  ISETP.GE.AND P2, PT, R154, R187, PT ;  /* 0x000000bb9a00720c */ /* 0x000fe20003f46270 */
[----:B-----5:R-:W-:Y:S01]  /*5ae0*/  FFMA.FTZ R58, R0, R159, R58 ;  /* 0x0000009f003a7223 */ /* 0x020fe2000001003a */
[----:B-1----:R-:W-:Y:S01]  /*5af0*/  HMMA.16816.F32 R16, R60, R34, R16 ;  /* 0x000000223c10723c */ /* 0x002fe20000001810 */
[----:B------:R-:W-:-:S02]  /*5b00*/  FSEL R176, R52, -INF , !P4 ;  /* 0xff80000034b07808 */ /* 0x000fc40006000000 */
[----:B------:R-:W-:Y:S02]  /*5b10*/  FSEL R140, R110, -INF , !P6 ;  /* 0xff8000006e8c7808 */ /* 0x000fe40007000000 */
[----:B------:R-:W1:Y:S01]  /*5b20*/  MUFU.TANH R64, R64 ;  /* 0x0000004000407308 */ /* 0x000e620000002400 */
[----:B------:R-:W-:Y:S01]  /*5b30*/  FSEL R147, R147, -INF , !P3 ;  /* 0xff80000093937808 */ /* 0x000fe20005800000 */
[----:B--2---:R-:W-:Y:S01]  /*5b40*/  FFMA.FTZ R54, R0, R161, R54 ;  /* 0x000000a100367223 */ /* 0x004fe20000010036 */
[----:B------:R-:W-:Y:S01]  /*5b50*/  HMMA.16816.F32 R12, R68, R20, R12 ;  /* 0x00000014440c723c */ /* 0x000fe2000000180c */
[-C--:B------:R-:W-:Y:S02]  /*5b60*/  ISETP.GE.AND P4, PT, R162, R188.reuse, PT ;  /* 0x000000bca200720c */ /* 0x080fe40003f86270 */
[C---:B------:R-:W-:Y:S02]  /*5b70*/  ISETP.GE.AND P6, PT, R150.reuse, R188, PT ;  /* 0x000000bc9600720c */ /* 0x040fe40003fc6270 */
[----:B------:R-:W2:Y:S01]  /*5b80*/  MUFU.TANH R65, R65 ;  /* 0x0000004100417308 */ /* 0x000ea20000002400 */
[----:B------:R-:W-:Y:S01]  /*5b90*/  ISETP.GE.AND P3, PT, R150, R187, PT ;  /* 0x000000bb9600720c */ /* 0x000fe20003f66270 */
[----:B---3--:R-:W-:Y:S01]  /*5ba0*/  FFMA.FTZ R59, R0, R161, R59 ;  /* 0x000000a1003b7223 */ /* 0x008fe2000001003b */
[----:B------:R-:W-:Y:S01]  /*5bb0*/  HMMA.16816.F32 R44, R60, R32, R44 ;  /* 0x000000203c2c723c */ /* 0x000fe2000000182c */
[----:B------:R-:W-:-:S02]  /*5bc0*/  FSEL R150, R164, -INF , !P5 ;  /* 0xff800000a4967808 */ /* 0x000fc40006800000 */
[----:B------:R-:W-:Y:S02]  /*5bd0*/  FSEL R235, R94, -INF , !P1 ;  /* 0xff8000005eeb7808 */ /* 0x000fe40004800000 */
[----:B------:R-:W-:Y:S01]  /*5be0*/  MUFU.TANH R28, R28 ;  /* 0x0000001c001c7308 */ /* 0x000fe20000002400 */
[-C--:B------:R-:W-:Y:S01]  /*5bf0*/  ISETP.GE.AND P5, PT, R152, R188.reuse, PT ;  /* 0x000000bc9800720c */ /* 0x080fe20003fa6270 */
[----:B------:R-:W-:Y:S01]  /*5c00*/  FMUL.FTZ R33, R74, c[0x0][0x2ec] ;  /* 0x0000bb004a217a20 */ /* 0x000fe20000410000 */
[C---:B------:R-:W-:Y:S01]  /*5c10*/  HMMA.16816.F32 R112, R60.reuse, R26, R112 ;  /* 0x0000001a3c70723c */ /* 0x040fe20000001870 */
[----:B------:R-:W-:Y:S01]  /*5c20*/  FMUL.FTZ R10, R16, c[0x0][0x2ec] ;  /* 0x0000bb00100a7a20 */ /* 0x000fe20000410000 */
[----:B------:R-:W-:Y:S01]  /*5c30*/  ISETP.GE.AND P1, PT, R152, R187, PT ;  /* 0x000000bb9800720c */ /* 0x000fe20003f26270 */
[----:B------:R-:W-:Y:S01]  /*5c40*/  FMUL.FTZ R11, R17, c[0x0][0x2ec] ;  /* 0x0000bb00110b7a20 */ /* 0x000fe20000410000 */
[----:B------:R-:W-:Y:S01]  /*5c50*/  FSEL R172, R55, -INF , !P4 ;  /* 0xff80000037ac7808 */ /* 0x000fe20006000000 */
[----:B------:R-:W-:Y:S01]  /*5c60*/  FMUL.FTZ R32, R73, c[0x0][0x2ec] ;  /* 0x0000bb0049207a20 */ /* 0x000fe20000410000 */
[----:B------:R-:W-:Y:S01]  /*5c70*/  MUFU.TANH R33, R33 ;  /* 0x0000002100217308 */ /* 0x000fe20000002400 */
[----:B------:R-:W-:Y:S01]  /*5c80*/  FMUL.FTZ R16, R18, c[0x0][0x2ec] ;  /* 0x0000bb0012107a20 */ /* 0x000fe20000410000 */
[----:B------:R-:W-:Y:S01]  /*5c90*/  HMMA.16816.F32 R12, R60, R24, R12 ;  /* 0x000000183c0c723c */ /* 0x000fe2000000180c */
[----:B------:R-:W-:Y:S01]  /*5ca0*/  FMUL.FTZ R17, R19, c[0x0][0x2ec] ;  /* 0x0000bb0013117a20 */ /* 0x000fe20000410000 */
[-C--:B------:R-:W-:Y:S01]  /*5cb0*/  ISETP.GE.AND P4, PT, R170, R188.reuse, PT ;  /* 0x000000bcaa00720c */ /* 0x080fe20003f86270 */
[----:B-1----:R-:W-:Y:S01]  /*5cc0*/  FFMA.FTZ R64, R0, R165, R64 ;  /* 0x000000a500407223 */ /* 0x002fe20000010040 */
[----:B------:R-:W-:Y:S01]  /*5cd0*/  FSEL R178, R116, -INF , !P6 ;  /* 0xff80000074b27808 */ /* 0x000fe20007000000 */
[----:B--2---:R-:W-:Y:S01]  /*5ce0*/  FFMA.FTZ R65, R0, R169, R65 ;  /* 0x000000a900417223 */ /* 0x004fe20000010041 */
[----:B------:R-:W1:Y:S01]  /*5cf0*/  MUFU.TANH R10, R10 ;  /* 0x0000000a000a7308 */ /* 0x000e620000002400 */
[----:B------:R-:W-:Y:S01]  /*5d00*/  FSEL R163, R51, -INF , !P3 ;  /* 0xff80000033a37808 */ /* 0x000fe20005800000 */
[----:B------:R-:W-:Y:S01]  /*5d10*/  FMUL.FTZ R29, R44, c[0x0][0x2ec] ;  /* 0x0000bb002c1d7a20 */ /* 0x000fe20000410000 */
[----:B------:R-:W-:Y:S01]  /*5d20*/  FSEL R160, R118, -INF , !P5 ;  /* 0xff80000076a07808 */ /* 0x000fe20006800000 */
[----:B------:R-:W-:Y:S01]  /*5d30*/  FMUL.FTZ R46, R46, c[0x0][0x2ec] ;  /* 0x0000bb002e2e7a20 */ /* 0x000fe20000410000 */
[----:B------:R-:W-:Y:S01]  /*5d40*/  FSEL R177, R96, -INF , !P1 ;  /* 0xff80000060b17808 */ /* 0x000fe20004800000 */
[----:B------:R-:W-:Y:S01]  /*5d50*/  FMUL.FTZ R9, R47, c[0x0][0x2ec] ;  /* 0x0000bb002f097a20 */ /* 0x000fe20000410000 */
[CC--:B------:R-:W-:Y:S01]  /*5d60*/  ISETP.GE.AND P6, PT, R156.reuse, R188.reuse, PT ;  /* 0x000000bc9c00720c */ /* 0x0c0fe20003fc6270 */
[----:B------:R-:W2:Y:S01]  /*5d70*/  MUFU.TANH R29, R29 ;  /* 0x0000001d001d7308 */ /* 0x000ea20000002400 */
[----:B------:R-:W-:Y:S01]  /*5d80*/  FMUL.FTZ R45, R45, c[0x0][0x2ec] ;  /* 0x0000bb002d2d7a20 */ /* 0x000fe20000410000 */
[-C--:B------:R-:W-:Y:S01]  /*5d90*/  ISETP.GE.AND P3, PT, R156, R187.reuse, PT ;  /* 0x000000bb9c00720c */ /* 0x080fe20003f66270 */
[----:B------:R-:W-:Y:S01]  /*5da0*/  FMUL.FTZ R112, R112, c[0x0][0x2ec] ;  /* 0x0000bb0070707a20 */ /* 0x000fe20000410000 */
[-C--:B------:R-:W-:Y:S01]  /*5db0*/  ISETP.GE.AND P5, PT, R158, R188.reuse, PT ;  /* 0x000000bc9e00720c */ /* 0x080fe20003fa6270 */
[----:B------:R-:W-:Y:S01]  /*5dc0*/  FMUL.FTZ R114, R114, c[0x0][0x2ec] ;  /* 0x0000bb0072727a20 */ /* 0x000fe20000410000 */
[----:B------:R-:W-:Y:S01]  /*5dd0*/  ISETP.GE.AND P1, PT, R158, R187, PT ;  /* 0x000000bb9e00720c */ /* 0x000fe20003f26270 */
[----:B------:R-:W-:Y:S01]  /*5de0*/  FMUL.FTZ R115, R115, c[0x0][0x2ec] ;  /* 0x0000bb0073737a20 */ /* 0x000fe20000410000 */
[----:B------:R-:W3:Y:S01]  /*5df0*/  MUFU.TANH R8, R46 ;  /* 0x0000002e00087308 */ /* 0x000ee20000002400 */
[----:B-1----:R-:W-:Y:S01]  /*5e00*/  FFMA.FTZ R154, R0, R191, R10 ;  /* 0x000000bf009a7223 */ /* 0x002fe2000001000a */
[----:B------:R-:W-:Y:S01]  /*5e10*/  FSEL R167, R57, -INF , !P2 ;  /* 0xff80000039a77808 */ /* 0x000fe20005000000 */
[----:B------:R-:W-:Y:S01]  /*5e20*/  FMUL.FTZ R12, R12, c[0x0][0x2ec] ;  /* 0x0000bb000c0c7a20 */ /* 0x000fe20000410000 */
[----:B------:R-:W-:Y:S01]  /*5e30*/  ISETP.GE.AND P2, PT, R162, R187, PT ;  /* 0x000000bba200720c */ /* 0x000fe20003f46270 */
[----:B------:R-:W-:Y:S01]  /*5e40*/  FMUL.FTZ R14, R14, c[0x0][0x2ec] ;  /* 0x0000bb000e0e7a20 */ /* 0x000fe20000410000 */
[----:B------:R-:W-:Y:S01]  /*5e50*/  FSEL R164, R56, -INF , !P6 ;  /* 0xff80000038a47808 */ /* 0x000fe20007000000 */
[----:B------:R-:W-:Y:S01]  /*5e60*/  FMUL.FTZ R13, R13, c[0x0][0x2ec] ;  /* 0x0000bb000d0d7a20 */ /* 0x000fe20000410000 */
[----:B------:R-:W1:Y:S01]  /*5e70*/  MUFU.TANH R9, R9 ;  /* 0x0000000900097308 */ /* 0x000e620000002400 */
[----:B--2---:R-:W-:Y:S01]  /*5e80*/  FFMA.FTZ R29, R0, R183, R29 ;  /* 0x000000b7001d7223 */ /* 0x004fe2000001001d */
[----:B------:R-:W-:Y:S01]  /*5e90*/  FSEL R175, R58, -INF , !P3 ;  /* 0xff8000003aaf7808 */ /* 0x000fe20005800000 */
[----:B------:R-:W-:Y:S01]  /*5ea0*/  FMUL.FTZ R15, R15, c[0x0][0x2ec] ;  /* 0x0000bb000f0f7a20 */ /* 0x000fe20000410000 */
[-C--:B------:R-:W-:Y:S01]  /*5eb0*/  ISETP.GE.AND P6, PT, R166, R188.reuse, PT ;  /* 0x000000bca600720c */ /* 0x080fe20003fc6270 */
[----:B------:R-:W-:Y:S01]  /*5ec0*/  FMUL.FTZ R113, R113, c[0x0][0x2ec] ;  /* 0x0000bb0071717a20 */ /* 0x000fe20000410000 */
[----:B------:R-:W-:Y:S01]  /*5ed0*/  FSEL R158, R29, -INF , !P4 ;  /* 0xff8000001d9e7808 */ /* 0x000fe20006000000 */
[C---:B------:R-:W-:Y:S01]  /*5ee0*/  FFMA.FTZ R169, R0.reuse, R169, R33 ;  /* 0x000000a900a97223 */ /* 0x040fe20000010021 */
[----:B------:R-:W2:Y:S01]  /*5ef0*/  MUFU.TANH R11, R11 ;  /* 0x0000000b000b7308 */ /* 0x000ea20000002400 */
[----:B---3--:R-:W-:Y:S01]  /*5f00*/  FFMA.FTZ R157, R0, R183, R8 ;  /* 0x000000b7009d7223 */ /* 0x008fe20000010008 */
[----:B------:R-:W-:Y:S01]  /*5f10*/  ISETP.GE.AND P4, PT, R192, R188, PT ;  /* 0x000000bcc000720c */ /* 0x000fe20003f86270 */
[----:B------:R-:W-:Y:S01]  /*5f20*/  FFMA.FTZ R28, R0, R179, R28 ;  /* 0x000000b3001c7223 */ /* 0x000fe2000001001c */
[----:B------:R-:W-:-:S02]  /*5f30*/  ISETP.GE.AND P3, PT, R166, R187, PT ;  /* 0x000000bba600720c */ /* 0x000fc40003f66270 */
[----:B------:R-:W-:Y:S02]  /*5f40*/  FSEL R174, R54, -INF , !P5 ;  /* 0xff80000036ae7808 */ /* 0x000fe40006800000 */
[----:B------:R-:W3:Y:S01]  /*5f50*/  MUFU.TANH R10, R112 ;  /* 0x00000070000a7308 */ /* 0x000ee20000002400 */
[----:B-1----:R-:W-:Y:S01]  /*5f60*/  FFMA.FTZ R155, R0, R189, R9 ;  /* 0x000000bd009b7223 */ /* 0x002fe20000010009 */
[----:B------:R-:W-:Y:S02]  /*5f70*/  FSEL R173, R59, -INF , !P1 ;  /* 0xff8000003bad7808 */ /* 0x000fe40004800000 */
[----:B------:R-:W-:Y:S02]  /*5f80*/  FSEL R171, R64, -INF , !P2 ;  /* 0xff80000040ab7808 */ /* 0x000fe40005000000 */
[----:B------:R-:W-:Y:S02]  /*5f90*/  ISETP.GE.AND P5, PT, R168, R188, PT ;  /* 0x000000bca800720c */ /* 0x000fe40003fa6270 */
[----:B------:R-:W1:Y:S01]  /*5fa0*/  MUFU.TANH R32, R32 ;  /* 0x0000002000207308 */ /* 0x000e620000002400 */
[----:B--2---:R-:W-:Y:S01]  /*5fb0*/  FFMA.FTZ R152, R0, R193, R11 ;  /* 0x000000c100987223 */ /* 0x004fe2000001000b */
[----:B------:R-:W-:-:S02]  /*5fc0*/  ISETP.GE.AND P1, PT, R168, R187, PT ;  /* 0x000000bba800720c */ /* 0x000fc40003f26270 */
[----:B------:R-:W-:Y:S02]  /*5fd0*/  ISETP.GE.AND P2, PT, R170, R187, PT ;  /* 0x000000bbaa00720c */ /* 0x000fe40003f46270 */
[----:B------:R-:W-:Y:S02]  /*5fe0*/  FSEL R152, R152, -INF , !P4 ;  /* 0xff80000098987808 */ /* 0x000fe40006000000 */
[----:B------:R-:W2:Y:S01]  /*5ff0*/  MUFU.TANH R20, R45 ;  /* 0x0000002d00147308 */ /* 0x000ea20000002400 */
[----:B---3--:R-:W-:Y:S01]  /*6000*/  FFMA.FTZ R10, R0, R199, R10 ;  /* 0x000000c7000a7223 */ /* 0x008fe2000001000a */
[----:B------:R-:W-:Y:S02]  /*6010*/  ISETP.GE.AND P4, PT, R198, R188, PT ;  /* 0x000000bcc600720c */ /* 0x000fe40003f86270 */
[----:B------:R-:W-:Y:S02]  /*6020*/  FSEL R170, R65, -INF , !P6 ;  /* 0xff80000041aa7808 */ /* 0x000fe40007000000 */
[----:B------:R-:W-:-:S02]  /*6030*/  FSEL R169, R169, -INF , !P3 ;  /* 0xff800000a9a97808 */ /* 0x000fc40005800000 */
[----:B------:R-:W3:Y:S01]  /*6040*/  MUFU.TANH R16, R16 ;  /* 0x0000001000107308 */ /* 0x000ee20000002400 */
[----:B-1----:R-:W-:Y:S01]  /*6050*/  FFMA.FTZ R32, R0, R179, R32 ;  /* 0x000000b300207223 */ /* 0x002fe20000010020 */
[C---:B------:R-:W-:Y:S02]  /*6060*/  ISETP.GE.AND P6, PT, R182.reuse, R188, PT ;  /* 0x000000bcb600720c */ /* 0x040fe40003fc6270 */
[----:B------:R-:W-:Y:S02]  /*6070*/  ISETP.GE.AND P3, PT, R182, R187, PT ;  /* 0x000000bbb600720c */ /* 0x000fe40003f66270 */
[----:B------:R-:W-:Y:S02]  /*6080*/  FSEL R142, R10, -INF , !P4 ;  /* 0xff8000000a8e7808 */ /* 0x000fe40006000000 */
[----:B------:R-:W1:Y:S01]  /*6090*/  MUFU.TANH R12, R12 ;  /* 0x0000000c000c7308 */ /* 0x000e620000002400 */
[----:B--2---:R-:W-:Y:S01]  /*60a0*/  FFMA.FTZ R20, R0, R189, R20 ;  /* 0x000000bd00147223 */ /* 0x004fe20000010014 */
[----:B------:R-:W-:-:S02]  /*60b0*/  FSEL R168, R32, -INF , !P5 ;  /* 0xff80000020a87808 */ /* 0x000fc40006800000 */
[----:B------:R-:W-:Y:S02]  /*60c0*/  FSEL R165, R28, -INF , !P1 ;  /* 0xff8000001ca57808 */ /* 0x000fe40004800000 */
[----:B------:R-:W-:Y:S02]  /*60d0*/  ISETP.GE.AND P4, PT, R135, 0x2, PT ;  /* 0x000000028700780c */ /* 0x000fe40003f86270 */
[----:B------:R-:W2:Y:S01]  /*60e0*/  MUFU.TANH R8, R14 ;  /* 0x0000000e00087308 */ /* 0x000ea20000002400 */
[----:B---3--:R-:W-:Y:S01]  /*60f0*/  FFMA.FTZ R16, R0, R191, R16 ;  /* 0x000000bf00107223 */ /* 0x008fe20000010010 */
[C---:B------:R-:W-:Y:S02]  /*6100*/  ISETP.GE.AND P5, PT, R190.reuse, R188, PT ;  /* 0x000000bcbe00720c */ /* 0x040fe40003fa6270 */
[----:B------:R-:W-:Y:S02]  /*6110*/  ISETP.GE.AND P1, PT, R190, R187, PT ;  /* 0x000000bbbe00720c */ /* 0x000fe40003f26270 */
[----:B------:R-:W-:-:S02]  /*6120*/  FSEL R156, R20, -INF , !P6 ;  /* 0xff800000149c7808 */ /* 0x000fc40007000000 */
[----:B------:R-:W3:Y:S01]  /*6130*/  MUFU.TANH R17, R17 ;  /* 0x0000001100117308 */ /* 0x000ee20000002400 */
[----:B------:R-:W-:Y:S01]  /*6140*/  FSEL R155, R155, -INF , !P3 ;  /* 0xff8000009b9b7808 */ /* 0x000fe20005800000 */
[----:B-1----:R-:W-:Y:S01]  /*6150*/  FFMA.FTZ R12, R0, R195, R12 ;  /* 0x000000c3000c7223 */ /* 0x002fe2000001000c */
[C---:B------:R-:W-:Y:S02]  /*6160*/  ISETP.GE.AND P6, PT, R194.reuse, R188, PT ;  /* 0x000000bcc200720c */ /* 0x040fe40003fc6270 */
[----:B------:R-:W-:Y:S02]  /*6170*/  ISETP.GE.AND P3, PT, R194, R187, PT ;  /* 0x000000bbc200720c */ /* 0x000fe40003f66270 */
[----:B------:R-:W-:Y:S01]  /*6180*/  FSEL R157, R157, -INF , !P2 ;  /* 0xff8000009d9d7808 */ /* 0x000fe20005000000 */
[----:B------:R-:W1:Y:S01]  /*6190*/  MUFU.TANH R13, R13 ;  /* 0x0000000d000d7308 */ /* 0x000e620000002400 */
[----:B--2---:R-:W-:Y:S01]  /*61a0*/  FFMA.FTZ R8, R0, R195, R8 ;  /* 0x000000c300087223 */ /* 0x004fe20000010008 */
[----:B------:R-:W-:-:S02]  /*61b0*/  FSEL R154, R154, -INF , !P5 ;  /* 0xff8000009a9a7808 */ /* 0x000fc40006800000 */
[----:B------:R-:W-:Y:S02]  /*61c0*/  FSEL R151, R16, -INF , !P1 ;  /* 0xff80000010977808 */ /* 0x000fe40004800000 */
[----:B------:R-:W-:Y:S02]  /*61d0*/  ISETP.GE.AND P2, PT, R192, R187, PT ;  /* 0x000000bbc000720c */ /* 0x000fe40003f46270 */
[----:B------:R-:W2:Y:S01]  /*61e0*/  MUFU.TANH R9, R15 ;  /* 0x0000000f00097308 */ /* 0x000ea20000002400 */
[----:B---3--:R-:W-:Y:S01]  /*61f0*/  FFMA.FTZ R17, R0, R193, R17 ;  /* 0x000000c100117223 */ /* 0x008fe20000010011 */
[C---:B------:R-:W-:Y:S02]  /*6200*/  ISETP.GE.AND P5, PT, R196.reuse, R188, PT ;  /* 0x000000bcc400720c */ /* 0x040fe40003fa6270 */
[----:B------:R-:W-:Y:S02]  /*6210*/  ISETP.GE.AND P1, PT, R196, R187, PT ;  /* 0x000000bbc400720c */ /* 0x000fe40003f26270 */
[----:B------:R-:W-:-:S02]  /*6220*/  FSEL R148, R12, -INF , !P6 ;  /* 0xff8000000c947808 */ /* 0x000fc40007000000 */
[----:B------:R-:W3:Y:S01]  /*6230*/  MUFU.TANH R11, R113 ;  /* 0x00000071000b7308 */ /* 0x000ee20000002400 */
[----:B-1----:R-:W-:Y:S01]  /*6240*/  FFMA.FTZ R13, R0, R197, R13 ;  /* 0x000000c5000d7223 */ /* 0x002fe2000001000d */
[----:B------:R-:W-:Y:S02]  /*6250*/  FSEL R67, R8, -INF , !P3 ;  /* 0xff80000008437808 */ /* 0x000fe40005800000 */
[C---:B------:R-:W-:Y:S01]  /*6260*/  ISETP.GE.AND P6, PT, R6.reuse, R188, PT ;  /* 0x000000bc0600720c */ /* 0x040fe20003fc6270 */
[----:B------:R-:W-:Y:S01]  /*6270*/  BAR.SYNC.DEFER_BLOCKING 0x0 ;  /* 0x0000000000007b1d */ /* 0x000fe20000010000 */
[----:B------:R-:W-:Y:S01]  /*6280*/  ISETP.GE.AND P3, PT, R6, R187, PT ;  /* 0x000000bb0600720c */ /* 0x000fe20003f66270 */
[C---:B------:R-:W-:Y:S01]  /*6290*/  FFMA.FTZ R6, R0.reuse, R5, R229 ;  /* 0x0000000500067223 */ /* 0x040fe200000100e5 */
[----:B------:R-:W-:Y:S01]  /*62a0*/  FSEL R149, R17, -INF , !P2 ;  /* 0xff80000011957808 */ /* 0x000fe20005000000 */
[C---:B--2---:R-:W-:Y:S01]  /*62b0*/  FFMA.FTZ R9, R0.reuse, R197, R9 ;  /* 0x000000c500097223 */ /* 0x044fe20000010009 */
[----:B------:R-:W-:Y:S01]  /*62c0*/  FSEL R144, R13, -INF , !P5 ;  /* 0xff8000000d907808 */ /* 0x000fe20006800000 */
[----:B------:R-:W1:Y:S01]  /*62d0*/  MUFU.TANH R114, R114 ;  /* 0x0000007200727308 */ /* 0x000e620000002400 */
[----:B------:R-:W-:Y:S01]  /*62e0*/  FFMA.FTZ R5, R0, R5, R84 ;  /* 0x0000000500057223 */ /* 0x000fe20000010054 */
[----:B------:R-:W-:-:S02]  /*62f0*/  ISETP.GE.AND P2, PT, R198, R187, PT ;  /* 0x000000bbc600720c */ /* 0x000fc40003f46270 */
[----:B------:R-:W-:Y:S01]  /*6300*/  FSEL R65, R9, -INF , !P1 ;  /* 0xff80000009417808 */ /* 0x000fe20004800000 */
[----:B---3--:R-:W-:Y:S01]  /*6310*/  FFMA.FTZ R11, R0, R201, R11 ;  /* 0x000000c9000b7223 */ /* 0x008fe2000001000b */
[C---:B------:R-:W-:Y:S02]  /*6320*/  ISETP.GE.AND P5, PT, R228.reuse, R188, PT ;  /* 0x000000bce400720c */ /* 0x040fe40003fa6270 */
[----:B------:R-:W2:Y:S01]  /*6330*/  MUFU.TANH R115, R115 ;  /* 0x0000007300737308 */ /* 0x000ea20000002400 */
[----:B------:R-:W-:Y:S02]  /*6340*/  ISETP.GE.AND P1, PT, R228, R187, PT ;  /* 0x000000bbe400720c */ /* 0x000fe40003f26270 */
[----:B------:R-:W-:Y:S02]  /*6350*/  FSEL R6, R6, -INF , !P6 ;  /* 0xff80000006067808 */ /* 0x000fe40007000000 */
[----:B------:R-:W-:Y:S02]  /*6360*/  FSEL R5, R5, -INF , !P3 ;  /* 0xff80000005057808 */ /* 0x000fe40005800000 */
[----:B------:R-:W-:Y:S01]  /*6370*/  FSEL R64, R11, -INF , !P5 ;  /* 0xff8000000b407808 */ /* 0x000fe20006800000 */
[----:B-1----:R-:W-:-:S05]  /*6380*/  FFMA.FTZ R63, R0, R199, R114 ;  /* 0x000000c7003f7223 */ /* 0x002fca0000010072 */
[----:B------:R-:W-:Y:S01]  /*6390*/  FSEL R63, R63, -INF , !P2 ;  /* 0xff8000003f3f7808 */ /* 0x000fe20005000000 */
[----:B--2---:R-:W-:-:S05]  /*63a0*/  FFMA.FTZ R61, R0, R201, R115 ;  /* 0x000000c9003d7223 */ /* 0x004fca0000010073 */
[----:B------:R-:W-:Y:S01]  /*63b0*/  FSEL R61, R61, -INF , !P1 ;  /* 0xff8000003d3d7808 */ /* 0x000fe20004800000 */
[----:B------:R-:W-:Y:S05]  /*63c0*/  @!P4 BRA `(.L_x_2531) ;  /* 0x00000e200000c947 */ /* 0x000fea0003800000 */
[----:B------:R-:W-:Y:S05]  /*63d0*/  @!P0 BRA `(.L_x_2532) ;  /* 0x0000039000008947 */ /* 0x000fea0003800000 */
[----:B------:R-:W1:Y:S01]  /*63e0*/  I2F.RP R11, R136 ;  /* 0x00000088000b7306 */ /* 0x000e620000209400 */
[C---:B------:R-:W-:Y:S02]  /*63f0*/  IADD3 R13, R120.reuse, -0x80, RZ ;  /* 0xffffff80780d7810 */ /* 0x040fe40007ffe0ff */
[----:B------:R-:W-:Y:S02]  /*6400*/  IABS R10, R120 ;  /* 0x00000078000a7213 */ /* 0x000fe40000000000 */
[----:B------:R-:W-:Y:S02]  /*6410*/  IABS R8, R13 ;  /* 0x0000000d00087213 */ /* 0x000fe40000000000 */
[----:B------:R-:W-:Y:S02]  /*6420*/  LOP3.LUT R120, R120, c[0x0][0x2d0], RZ, 0x3c, !PT ;  /* 0x0000b40078787a12 */ /* 0x000fe400078e3cff */
[----:B------:R-:W-:-:S02]  /*6430*/  LOP3.LUT R13, R13, c[0x0][0x2d0], RZ, 0x3c, !PT ;  /* 0x0000b4000d0d7a12 */ /* 0x000fc400078e3cff */
        /* <DEDUP_REMOVED lines=51> */
.L_x_2532:
[----:B------:R-:W-:-:S04]  /*6770*/  LEA R13, -R134, RZ, 0x7 ;  /* 0x000000ff860d7211 */ /* 0x000fc800078e39ff */
[----:B------:R-:W-:Y:S02]  /*6780*/  SHF.R.S32.HI R12, RZ, 0x1f, R13 ;  /* 0x0000001fff0c7819 */ /* 0x000fe4000001140d */
.L_x_2533:
        /* <DEDUP_REMOVED lines=162> */
.L_x_2535:
[----:B------:R-:W-:Y:S05]  /*71b0*/  BSYNC B0 ;  /* 0x0000000000007941 */ /* 0x000fea0003800000 */
.L_x_2534:
[----:B------:R-:W0:Y:S01]  /*71c0*/  LDGDEPBAR ;  /* 0x00000000000079af */ /* 0x000e220000000000 */
[----:B------:R-:W-:-:S04]  /*71d0*/  IADD3 R184, P1, R13, R184, RZ ;  /* 0x000000b80db87210 */ /* 0x000fc80007f3e0ff */
[----:B------:R-:W-:Y:S02]  /*71e0*/  IADD3.X R185, R12, R185, RZ, P1, !PT ;  /* 0x000000b90cb97210 */ /* 0x000fe40000ffe4ff */
.L_x_2531:
        /* <DEDUP_REMOVED lines=63> */
[----:B------:R-:W1:Y:S03]  /*75e0*/  SHFL.BFLY PT, R8, R11, 0x2, 0x1f ;  /* 0x0c401f000b087f89 */ /* 0x000e6600000e0000 */
[-C--:B------:R-:W-:Y:S01]  /*75f0*/  LEA R139, R3, R201.reuse, 0x1 ;  /* 0x000000c9038b7211 */ /* 0x080fe200078e08ff */
[----:B------:R-:W2:Y:S01]  /*7600*/  SHFL.BFLY PT, R9, R10, 0x2, 0x1f ;  /* 0x0c401f000a097f89 */ /* 0x000ea200000e0000 */
[----:B------:R-:W-:-:S02]  /*7610*/  LEA R138, R2, R201, 0x1 ;  /* 0x000000c9028a7211 */ /* 0x000fc400078e08ff */
[----:B------:R-:W-:Y:S01]  /*7620*/  LEA R137, R2, R139, 0x1 ;  /* 0x0000008b02897211 */ /* 0x000fe200078e08ff */
        /* <DEDUP_REMOVED lines=25> */
[----:B------:R-:W1:Y:S01]  /*77c0*/  LDSM.16.MT88.4 R92, [R201+0x10000] ;  /* 0x01000000c95c783b */ /* 0x000e620000004200 */
[--C-:B------:R-:W-:Y:S02]  /*77d0*/  FFMA.FTZ R58, R6, c[0x0][0x23c], -R141.reuse ;  /* 0x00008f00063a7a23 */ /* 0x100fe4000001088d */
[--C-:B------:R-:W-:Y:S01]  /*77e0*/  FFMA.FTZ R55, R88, c[0x0][0x23c], -R141.reuse ;  /* 0x00008f0058377a23 */ /* 0x100fe2000001088d */
[----:B------:R-:W-:Y:S01]  /*77f0*/  MUFU.EX2 R51, R51 ;  /* 0x0000003300337308 */ /* 0x000fe20000000800 */
[----:B------:R-:W-:Y:S02]  /*7800*/  FFMA.FTZ R56, R90, c[0x0][0x23c], -R141 ;  /* 0x00008f005a387a23 */ /* 0x000fe4000001088d */
[--C-:B------:R-:W-:Y:S02]  /*7810*/  FFMA.FTZ R60, R5, c[0x0][0x23c], -R62.reuse ;  /* 0x00008f00053c7a23 */ /* 0x100fe4000001083e */
[----:B------:R-:W-:-:S02]  /*7820*/  FFMA.FTZ R59, R7, c[0x0][0x23c], -R62 ;  /* 0x00008f00073b7a23 */ /* 0x000fc4000001083e */
[--C-:B------:R-:W-:Y:S01]  /*7830*/  FFMA.FTZ R57, R49, c[0x0][0x23c], -R62.reuse ;  /* 0x00008f0031397a23 */ /* 0x100fe2000001083e */
[----:B------:R-:W-:Y:S01]  /*7840*/  LDSM.16.MT88.4 R4, [R137+0x10000] ;  /* 0x010000008904783b */ /* 0x000fe20000004200 */
[--C-:B------:R-:W-:Y:S01]  /*7850*/  FFMA.FTZ R52, R85, c[0x0][0x23c], -R62.reuse ;  /* 0x00008f0055347a23 */ /* 0x100fe2000001083e */
[----:B------:R-:W-:Y:S01]  /*7860*/  MUFU.EX2 R58, R58 ;  /* 0x0000003a003a7308 */ /* 0x000fe20000000800 */
[--C-:B------:R-:W-:Y:S01]  /*7870*/  FFMA.FTZ R54, R48, c[0x0][0x23c], -R141.reuse ;  /* 0x00008f0030367a23 */ /* 0x100fe2000001088d */
[----:B------:R-:W2:Y:S01]  /*7880*/  LDSM.16.MT88.4 R84, [R139+0x10000] ;  /* 0x010000008b54783b */ /* 0x000ea20000004200 */
[--C-:B------:R-:W-:Y:S02]  /*7890*/  FFMA.FTZ R49, R50, c[0x0][0x23c], -R141.reuse ;  /* 0x00008f0032317a23 */ /* 0x100fe4000001088d */
[--C-:B------:R-:W-:Y:S02]  /*78a0*/  FFMA.FTZ R50, R82, c[0x0][0x23c], -R141.reuse ;  /* 0x00008f0052327a23 */ /* 0x100fe4000001088d */
[----:B------:R-:W-:Y:S01]  /*78b0*/  FFMA.FTZ R45, R80, c[0x0][0x23c], -R141 ;  /* 0x00008f00502d7a23 */ /* 0x000fe2000001088d */
[----:B------:R-:W3:Y:S01]  /*78c0*/  MUFU.EX2 R55, R55 ;  /* 0x0000003700377308 */ /* 0x000ee20000000800 */
[----:B------:R-:W-:-:S02]  /*78d0*/  FFMA.FTZ R53, R53, c[0x0][0x23c], -R62 ;  /* 0x00008f0035357a23 */ /* 0x000fc4000001083e */
[--C-:B------:R-:W-:Y:S02]  /*78e0*/  FFMA.FTZ R48, R89, c[0x0][0x23c], -R62.reuse ;  /* 0x00008f0059307a23 */ /* 0x100fe4000001083e */
[--C-:B------:R-:W-:Y:S02]  /*78f0*/  FFMA.FTZ R47, R81, c[0x0][0x23c], -R62.reuse ;  /* 0x00008f00512f7a23 */ /* 0x100fe4000001083e */
[----:B------:R-:W-:Y:S01]  /*7900*/  FFMA.FTZ R44, R83, c[0x0][0x23c], -R62 ;  /* 0x00008f00532c7a23 */ /* 0x000fe2000001083e */
[----:B------:R-:W4:Y:S01]  /*7910*/  MUFU.EX2 R56, R56 ;  /* 0x0000003800387308 */ /* 0x000f220000000800 */
[--C-:B------:R-:W-:Y:S02]  /*7920*/  FFMA.FTZ R46, R230, c[0x0][0x23c], -R141.reuse ;  /* 0x00008f00e62e7a23 */ /* 0x100fe4000001088d */
[--C-:B------:R-:W-:Y:S01]  /*7930*/  FFMA.FTZ R41, R232, c[0x0][0x23c], -R141.reuse ;  /* 0x00008f00e8297a23 */ /* 0x100fe2000001088d */
[----:B------:R-:W-:Y:S01]  /*7940*/  LEA R232, P1, R184, c[0x0][0x168], 0x1 ;  /* 0x00005a00b8e87a11 */ /* 0x000fe200078208ff */
[----:B------:R-:W-:-:S02]  /*7950*/  FFMA.FTZ R42, R236, c[0x0][0x23c], -R141 ;  /* 0x00008f00ec2a7a23 */ /* 0x000fc4000001088d */
[----:B------:R-:W-:Y:S01]  /*7960*/  FFMA.FTZ R3, R234, c[0x0][0x23c], -R141 ;  /* 0x00008f00ea037a23 */ /* 0x000fe2000001088d */
[----:B------:R-:W-:Y:S01]  /*7970*/  MUFU.EX2 R60, R60 ;  /* 0x0000003c003c7308 */ /* 0x000fe20000000800 */
[----:B---3--:R-:W-:Y:S01]  /*7980*/  F2FP.PACK_AB R68, R55, R58 ;  /* 0x0000003a3744723e */ /* 0x008fe200000000ff */
[--C-:B------:R-:W-:Y:S02]  /*7990*/  FFMA.FTZ R43, R237, c[0x0][0x23c], -R62.reuse ;  /* 0x00008f00ed2b7a23 */ /* 0x100fe4000001083e */
[--C-:B------:R-:W-:Y:S02]  /*79a0*/  FFMA.FTZ R40, R239, c[0x0][0x23c], -R62.reuse ;  /* 0x00008f00ef287a23 */ /* 0x100fe4000001083e */
[--C-:B------:R-:W-:Y:S02]  /*79b0*/  FFMA.FTZ R37, R37, c[0x0][0x23c], -R62.reuse ;  /* 0x00008f0025257a23 */ /* 0x100fe4000001083e */
[----:B------:R-:W3:Y:S01]  /*79c0*/  MUFU.EX2 R59, R59 ;  /* 0x0000003b003b7308 */ /* 0x000ee20000000800 */
[----:B----4-:R-:W-:Y:S01]  /*79d0*/  F2FP.PACK_AB R70, R51, R56 ;  /* 0x000000383346723e */ /* 0x010fe200000000ff */
        /* <DEDUP_REMOVED lines=11> */
[--C-:B------:R-:W-:Y:S01]  /*7a90*/  FFMA.FTZ R153, R233, c[0x0][0x23c], -R62.reuse ;  /* 0x00008f00e9997a23 */ /* 0x100fe2000001083e */
[----:B------:R-:W-:Y:S01]  /*7aa0*/  LEA.HI.X R233, R184, c[0x0][0x16c], R185, 0x1, P1 ;  /* 0x00005b00b8e97a11 */ /* 0x000fe200008f0cb9 */
[--C-:B------:R-:W-:Y:S02]  /*7ab0*/  FFMA.FTZ R161, R164, c[0x0][0x23c], -R141.reuse ;  /* 0x00008f00a4a17a23 */ /* 0x100fe4000001088d */
[----:B------:R-:W-:Y:S01]  /*7ac0*/  MUFU.EX2 R54, R54 ;  /* 0x0000003600367308 */ /* 0x000fe20000000800 */
[--C-:B------:R-:W-:Y:S02]  /*7ad0*/  FFMA.FTZ R166, R167, c[0x0][0x23c], -R62.reuse ;  /* 0x00008f00a7a67a23 */ /* 0x100fe4000001083e */
[--C-:B------:R-:W-:Y:S02]  /*7ae0*/  FFMA.FTZ R159, R178, c[0x0][0x23c], -R141.reuse ;  /* 0x00008f00b29f7a23 */ /* 0x100fe4000001088d */
[--C-:B------:R-:W-:Y:S02]  /*7af0*/  FFMA.FTZ R160, R160, c[0x0][0x23c], -R141.reuse ;  /* 0x00008f00a0a07a23 */ /* 0x100fe4000001088d */
[----:B------:R-:W-:Y:S01]  /*7b00*/  FFMA.FTZ R162, R176, c[0x0][0x23c], -R141 ;  /* 0x00008f00b0a27a23 */ /* 0x000fe2000001088d */
        /* <DEDUP_REMOVED lines=17> */
[C---:B-1----:R-:W-:Y:S01]  /*7c20*/  HMMA.16816.F32 R96, R68.reuse, R92, RZ ;  /* 0x0000005c4460723c */ /* 0x042fe200000018ff */
[--C-:B------:R-:W-:Y:S01]  /*7c30*/  FFMA.FTZ R173, R152, c[0x0][0x23c], -R141.reuse ;  /* 0x00008f0098ad7a23 */ /* 0x100fe2000001088d */
[----:B------:R-:W-:Y:S01]  /*7c40*/  MUFU.EX2 R53, R53 ;  /* 0x0000003500357308 */ /* 0x000fe20000000800 */
[--C-:B------:R-:W-:Y:S02]  /*7c50*/  FFMA.FTZ R158, R158, c[0x0][0x23c], -R141.reuse ;  /* 0x00008f009e9e7a23 */ /* 0x100fe4000001088d */
[--C-:B------:R-:W-:Y:S02]  /*7c60*/  FFMA.FTZ R165, R156, c[0x0][0x23c], -R141.reuse ;  /* 0x00008f009ca57a23 */ /* 0x100fe4000001088d */
[----:B------:R-:W-:Y:S01]  /*7c70*/  FFMA.FTZ R154, R154, c[0x0][0x23c], -R141 ;  /* 0x00008f009a9a7a23 */ /* 0x000fe2000001088d */
[----:B------:R-:W-:Y:S01]  /*7c80*/  HMMA.16816.F32 R92, R68, R94, RZ ;  /* 0x0000005e445c723c */ /* 0x000fe200000018ff */
[--C-:B------:R-:W-:Y:S01]  /*7c90*/  FFMA.FTZ R152, R157, c[0x0][0x23c], -R62.reuse ;  /* 0x00008f009d987a23 */ /* 0x100fe2000001083e */
[----:B------:R-:W1:Y:S01]  /*7ca0*/  MUFU.EX2 R48, R48 ;  /* 0x0000003000307308 */ /* 0x000e620000000800 */
        /* <DEDUP_REMOVED lines=11> */
[----:B------:R-:W4:Y:S01]  /*7d60*/  MUFU.EX2 R44, R44 ;  /* 0x0000002c002c7308 */ /* 0x000f220000000800 */
[----:B------:R-:W-:-:S02]  /*7d70*/  FADD.FTZ R51, R51, R56 ;  /* 0x0000003833337221 */ /* 0x000fc40000010000 */
[----:B------:R-:W-:-:S03]  /*7d80*/  FADD.FTZ R52, R52, R57 ;  /* 0x0000003934347221 */ /* 0x000fc60000010000 */
[C---:B------:R-:W-:Y:S02]  /*7d90*/  HMMA.16816.F32 R112, R68.reuse, R108, RZ ;  /* 0x0000006c4470723c */ /* 0x040fe400000018ff */
[----:B------:R-:W-:Y:S06]  /*7da0*/  MUFU.EX2 R46, R46 ;  /* 0x0000002e002e7308 */ /* 0x000fec0000000800 */
[C---:B--2---:R-:W-:Y:S02]  /*7db0*/  HMMA.16816.F32 R88, R68.reuse, R84, RZ ;  /* 0x000000544458723c */ /* 0x044fe400000018ff */
        /* <DEDUP_REMOVED lines=12> */
[----:B------:R-:W2:Y:S06]  /*7e80*/  MUFU.EX2 R2, R2 ;  /* 0x0000000200027308 */ /* 0x000eac0000000800 */
[C---:B------:R-:W-:Y:S02]  /*7e90*/  HMMA.16816.F32 R72, R68.reuse, R4, RZ ;  /* 0x000000044448723c */ /* 0x040fe400000018ff */
[----:B------:R-:W-:Y:S05]  /*7ea0*/  MUFU.EX2 R66, R66 ;  /* 0x0000004200427308 */ /* 0x000fea0000000800 */
[----:B---3--:R-:W-:Y:S01]  /*7eb0*/  F2FP.PACK_AB R4, R49, R54 ;  /* 0x000000363104723e */ /* 0x008fe200000000ff */
[----:B------:R-:W-:Y:S01]  /*7ec0*/  HMMA.16816.F32 R68, R68, R6, RZ ;  /* 0x000000064444723c */ /* 0x000fe200000018ff */
[----:B-1----:R-:W-:Y:S01]  /*7ed0*/  F2FP.PACK_AB R5, R48, R53 ;  /* 0x000000353005723e */ /* 0x002fe200000000ff */
[----:B------:R-:W1:Y:S01]  /*7ee0*/  MUFU.EX2 R143, R143 ;  /* 0x0000008f008f7308 */ /* 0x000e620000000800 */
[----:B------:R-:W-:-:S02]  /*7ef0*/  FADD.FTZ R54, R54, R51 ;  /* 0x0000003336367221 */ /* 0x000fc40000010000 */
[----:B------:R-:W-:Y:S02]  /*7f00*/  FADD.FTZ R53, R53, R52 ;  /* 0x0000003435357221 */ /* 0x000fe40000010000 */
[----:B------:R-:W-:Y:S01]  /*7f10*/  F2FP.PACK_AB R6, R45, R50 ;  /* 0x000000322d06723e */ /* 0x000fe200000000ff */
        /* <DEDUP_REMOVED lines=46> */
[----:B------:R-:W3:Y:S01]  /*8200*/  LDSM.16.MT88.4 R12, [R201+0x11000] ;  /* 0x01100000c90c783b */ /* 0x000ee20000004200 */
        /* <DEDUP_REMOVED lines=18> */
[----:B------:R-:W2:Y:S05]  /*8330*/  LDSM.16.MT88.4 R8, [R137+0x11000] ;  /* 0x011000008908783b */ /* 0x000eaa0000004200 */
[----:B------:R-:W-:Y:S02]  /*8340*/  MUFU.EX2 R169, R169 ;  /* 0x000000a900a97308 */ /* 0x000fe40000000800 */
[C---:B------:R-:W-:Y:S06]  /*8350*/  HMMA.16816.F32 R112, R4.reuse, R16, R112 ;  /* 0x000000100470723c */ /* 0x040fec0000001870 */
[----:B------:R-:W5:Y:S02]  /*8360*/  MUFU.EX2 R172, R172 ;  /* 0x000000ac00ac7308 */ /* 0x000f640000000800 */
[C---:B------:R-:W-:Y:S01]  /*8370*/  HMMA.16816.F32 R108, R4.reuse, R18, R108 ;  /* 0x00000012046c723c */ /* 0x040fe2000000186c */
[----:B------:R-:W-:Y:S05]  /*8380*/  LDSM.16.MT88.4 R16, [R137+0xd800] ;  /* 0x00d800008910783b */ /* 0x000fea0000004200 */
[----:B------:R-:W-:Y:S02]  /*8390*/  MUFU.EX2 R158, R158 ;  /* 0x0000009e009e7308 */ /* 0x000fe40000000800 */
[C---:B---3--:R-:W-:Y:S06]  /*83a0*/  HMMA.16816.F32 R96, R4.reuse, R12, R96 ;  /* 0x0000000c0460723c */ /* 0x048fec0000001860 */
[----:B------:R-:W3:Y:S02]  /*83b0*/  MUFU.EX2 R165, R165 ;  /* 0x000000a500a57308 */ /* 0x000ee40000000800 */
[C---:B------:R-:W-:Y:S01]  /*83c0*/  HMMA.16816.F32 R92, R4.reuse, R14, R92 ;  /* 0x0000000e045c723c */ /* 0x040fe2000000185c */
[----:B------:R-:W1:Y:S05]  /*83d0*/  LDSM.16.MT88.4 R12, [R138+0xd800] ;  /* 0x00d800008a0c783b */ /* 0x000e6a0000004200 */
[----:B------:R-:W-:Y:S02]  /*83e0*/  MUFU.EX2 R154, R154 ;  /* 0x0000009a009a7308 */ /* 0x000fe40000000800 */
[C---:B------:R-:W-:Y:S06]  /*83f0*/  HMMA.16816.F32 R128, R4.reuse, R24, R128 ;  /* 0x000000180480723c */ /* 0x040fec0000001880 */
[----:B------:R-:W-:Y:S02]  /*8400*/  MUFU.EX2 R173, R173 ;  /* 0x000000ad00ad7308 */ /* 0x000fe40000000800 */
[C---:B--2---:R-:W-:Y:S06]  /*8410*/  HMMA.16816.F32 R72, R4.reuse, R8, R72 ;  /* 0x000000080448723c */ /* 0x044fec0000001848 */
[----:B------:R-:W-:Y:S02]  /*8420*/  MUFU.EX2 R152, R152 ;  /* 0x0000009800987308 */ /* 0x000fe40000000800 */
[C---:B------:R-:W-:Y:S01]  /*8430*/  HMMA.16816.F32 R68, R4.reuse, R10, R68 ;  /* 0x0000000a0444723c */ /* 0x040fe20000001844 */
[----:B------:R-:W2:Y:S05]  /*8440*/  LDSM.16.MT88.4 R8, [R201+0x11800] ;  /* 0x01180000c908783b */ /* 0x000eaa0000004200 */
        /* <DEDUP_REMOVED lines=61> */
[----:B--2---:R-:W-:Y:S02]  /*8820*/  HMMA.16816.F32 R112, R4, R8, R112 ;  /* 0x000000080470723c */ /* 0x004fe40000001870 */
[----:B------:R-:W-:-:S06]  /*8830*/  FADD.FTZ R167, R167, R166 ;  /* 0x000000a6a7a77221 */ /* 0x000fcc0000010000 */
        /* <DEDUP_REMOVED lines=166> */
[----:B------:R-:W-:-:S03]  /*92a0*/  IMAD R3, R136, R3, R4 ;  /* 0x0000000388037224 */ /* 0x000fc600078e0204 */
        /* <DEDUP_REMOVED lines=19> */
[----:B------:R-:W-:Y:S02]  /*93e0*/  IMAD.IADD R2, R5, 0x1, -R2 ;  /* 0x0000000105027824 */ /* 0x000fe400078e0a02 */
[----:B------:R-:W-:-:S04]  /*93f0*/  IMAD.MOV.U32 R5, RZ, RZ, c[0x0][0x2d0] ;  /* 0x0000b400ff057624 */ /* 0x000fc800078e00ff */
[----:B------:R-:W-:-:S04]  /*9400*/  IMAD R5, R2, R5, -0x80 ;  /* 0xffffff8002057424 */ /* 0x000fc800078e0205 */
[----:B------:R-:W-:Y:S01]  /*9410*/  IMAD.WIDE.U32 R6, R5, c[0x0][0x1a0], RZ ;  /* 0x0000680005067a25 */ /* 0x000fe200078e00ff */
[----:B------:R-:W-:-:S05]  /*9420*/  SHF.R.S32.HI R2, RZ, 0x1f, R5 ;  /* 0x0000001fff027819 */ /* 0x000fca0000011405 */
[----:B------:R-:W-:-:S04]  /*9430*/  IMAD R2, R2, c[0x0][0x1a0], RZ ;  /* 0x0000680002027a24 */ /* 0x000fc800078e02ff */
[----:B------:R-:W-:-:S04]  /*9440*/  IMAD R2, R5, c[0x0][0x1a4], R2 ;  /* 0x0000690005027a24 */ /* 0x000fc800078e0202 */
        /* <DEDUP_REMOVED lines=8> */
.L_x_2537:
[----:B------:R-:W-:-:S04]  /*94d0*/  LEA R8, -R186, RZ, 0x7 ;  /* 0x000000ffba087211 */ /* 0x000fc800078e39ff */
[----:B------:R-:W-:Y:S02]  /*94e0*/  SHF.R.S32.HI R5, RZ, 0x1f, R8 ;  /* 0x0000001fff057819 */ /* 0x000fe40000011408 */
.L_x_2538:
        /* <DEDUP_REMOVED lines=70> */
[C---:B------:R-:W-:Y:S01]  /*9950*/  IADD3 R7, P3, R223.reuse, R4, RZ ;  /* 0x00000004df077210 */ /* 0x040fe20007f7e0ff */
        /* <DEDUP_REMOVED lines=9> */
[----:B------:R-:W-:-:S02]  /*99f0*/  IADD3 R9, P4, R223, R7, RZ ;  /* 0x00000007df097210 */ /* 0x000fc40007f9e0ff */
[C---:B------:R-:W-:Y:S01]  /*9a00*/  @!P2 LEA R32, P6, R7.reuse, R180, 0x1 ;  /* 0x000000b40720a211 */ /* 0x040fe200078c08ff */
[----:B------:R-:W-:Y:S01]  /*9a10*/  @P2 STS.128 [R217+0xd800], RZ ;  /* 0x00d800ffd9002388 */ /* 0x000fe20000000c00 */
[-C--:B------:R-:W-:Y:S01]  /*9a20*/  @!P1 IADD3 R4, P5, R7, R38.reuse, RZ ;  /* 0x0000002607049210 */ /* 0x080fe20007fbe0ff */
[--C-:B------:R-:W-:Y:S01]  /*9a30*/  IMAD.X R6, R222, 0x1, R5.reuse, P4 ;  /* 0x00000001de067824 */ /* 0x100fe200020e0605 */
[----:B------:R-:W-:Y:S01]  /*9a40*/  @!P1 IADD3 R38, P3, R9, R38, RZ ;  /* 0x0000002609269210 */ /* 0x000fe20007f7e0ff */
[----:B------:R-:W-:Y:S01]  /*9a50*/  @!PT LDS RZ, [RZ] ;  /* 0x00000000fffff984 */ /* 0x000fe20000000800 */
[----:B------:R-:W-:Y:S01]  /*9a60*/  @!PT LDS RZ, [RZ] ;  /* 0x00000000fffff984 */ /* 0x000fe20000000800 */
[----:B------:R-:W-:Y:S01]  /*9a70*/  @!PT LDS RZ, [RZ] ;  /* 0x00000000fffff984 */ /* 0x000fe20000000800 */
[----:B------:R5:W-:Y:S01]  /*9a80*/  @!P2 LDGSTS.E.BYPASS.LTC128B.128 [R217+0xd800], [R16.64] ;  /* 0x0d80000010d9afae */ /* 0x000be2000b901d4c */
[----:B------:R-:W-:Y:S01]  /*9a90*/  @!P2 LEA.HI.X R33, R7, R181, R5, 0x1, P6 ;  /* 0x000000b50721a211 */ /* 0x000fe200030f0c05 */
[--C-:B------:R-:W-:Y:S01]  /*9aa0*/  @!P1 IMAD.X R7, R5, 0x1, R36.reuse, P5 ;  /* 0x0000000105079824 */ /* 0x100fe200028e0624 */
[----:B--2---:R-:W-:Y:S01]  /*9ab0*/  @!P1 LEA R26, P5, R4, c[0x0][0x170], 0x1 ;  /* 0x00005c00041a9a11 */ /* 0x004fe200078a08ff */
[----:B------:R-:W-:Y:S01]  /*9ac0*/  @P1 STS.128 [R217+0x11800], RZ ;  /* 0x011800ffd9001388 */ /* 0x000fe20000000c00 */
[----:B------:R-:W-:Y:S01]  /*9ad0*/  @!P2 LEA R8, P4, R9, R180, 0x1 ;  /* 0x000000b40908a211 */ /* 0x000fe200078808ff */
[----:B------:R-:W-:Y:S01]  /*9ae0*/  @!P1 IMAD.X R5, R6, 0x1, R36, P3 ;  /* 0x0000000106059824 */ /* 0x000fe200018e0624 */
[----:B------:R-:W-:Y:S01]  /*9af0*/  @!P1 LEA.HI.X R27, R4, c[0x0][0x174], R7, 0x1, P5 ;  /* 0x00005d00041b9a11 */ /* 0x000fe200028f0c07 */
[----:B------:R-:W-:Y:S01]  /*9b00*/  @!PT LDS RZ, [RZ] ;  /* 0x00000000fffff984 */ /* 0x000fe20000000800 */
[----:B------:R-:W-:Y:S01]  /*9b10*/  @!PT LDS RZ, [RZ] ;  /* 0x00000000fffff984 */ /* 0x000fe20000000800 */
[----:B------:R-:W-:Y:S01]  /*9b20*/  @!PT LDS RZ, [RZ] ;  /* 0x00000000fffff984 */ /* 0x000fe20000000800 */
[----:B------:R2:W-:Y:S01]  /*9b30*/  @!P1 LDGSTS.E.BYPASS.LTC128B.128 [R217+0x11800], [R14.64+0x80] ;  /* 0x118000800ed99fae */ /* 0x0005e2000b901d4c */
[----:B------:R-:W-:-:S02]  /*9b40*/  @!P1 LEA R34, P3, R38, c[0x0][0x170], 0x1 ;  /* 0x00005c0026229a11 */ /* 0x000fc400078608ff */
[----:B------:R-:W-:Y:S01]  /*9b50*/  @!P2 LEA.HI.X R9, R9, R181, R6, 0x1, P4 ;  /* 0x000000b50909a211 */ /* 0x000fe200020f0c06 */
[----:B------:R-:W-:Y:S01]  /*9b60*/  @P2 STS.128 [R217+0xe000], RZ ;  /* 0x00e000ffd9002388 */ /* 0x000fe20000000c00 */
[----:B------:R-:W-:Y:S02]  /*9b70*/  @!P1 LEA.HI.X R35, R38, c[0x0][0x174], R5, 0x1, P3 ;  /* 0x00005d0026239a11 */ /* 0x000fe400018f0c05 */
[----:B------:R-:W-:Y:S01]  /*9b80*/  ISETP.GE.AND P3, PT, R135, 0x3, PT ;  /* 0x000000038700780c */ /* 0x000fe20003f66270 */
        /* <DEDUP_REMOVED lines=41> */
[----:B-1----:R-:W1:Y:S04]  /*9e20*/  LDSM.16.M88.4 R28, [R207+0x5800] ;  /* 0x00580000cf1c783b */ /* 0x002e680000000200 */
[----:B------:R-:W1:Y:S04]  /*9e30*/  LDSM.16.M88.4 R44, [R207+0x4800] ;  /* 0x00480000cf2c783b */ /* 0x000e680000000200 */
[----:B------:R-:W1:Y:S04]  /*9e40*/  LDSM.16.M88.4 R36, [R207+0x5000] ;  /* 0x00500000cf24783b */ /* 0x000e680000000200 */
[----:B----4-:R-:W4:Y:S04]  /*9e50*/  LDSM.16.M88.4 R20, [R207+0x6000] ;  /* 0x00600000cf14783b */ /* 0x010f280000000200 */
[----:B--2---:R-:W5:Y:S04]  /*9e60*/  LDSM.16.M88.4 R12, [R207+0x6800] ;  /* 0x00680000cf0c783b */ /* 0x004f680000000200 */
[----:B------:R-:W2:Y:S04]  /*9e70*/  LDSM.16.M88.4 R4, [R207+0x7000] ;  /* 0x00700000cf04783b */ /* 0x000ea80000000200 */
[----:B------:R-:W2:Y:S04]  /*9e80*/  LDSM.16.M88.4 R144, [R207+0x7800] ;  /* 0x00780000cf90783b */ /* 0x000ea80000000200 */
[----:B------:R-:W-:Y:S04]  /*9e90*/  LDSM.16.M88.4 R140, [R206] ;  /* 0x00000000ce8c783b */ /* 0x000fe80000000200 */
[----:B------:R-:W2:Y:S01]  /*9ea0*/  LDSM.16.M88.4 R64, [R205] ;  /* 0x00000000cd40783b */ /* 0x000ea20000000200 */
[C---:B---3--:R-:W-:Y:S03]  /*9eb0*/  HMMA.16816.F32 R56, R164.reuse, R52, RZ ;  /* 0x00000034a438723c */ /* 0x048fe600000018ff */
[----:B------:R-:W3:Y:S04]  /*9ec0*/  LDSM.16.M88.4 R60, [R205+0x1800] ;  /* 0x00180000cd3c783b */ /* 0x000ee80000000200 */
[----:B------:R-:W2:Y:S01]  /*9ed0*/  LDSM.16.M88.4 R148, [R205+0x1000] ;  /* 0x00100000cd94783b */ /* 0x000ea20000000200 */
[C---:B------:R-:W-:Y:S03]  /*9ee0*/  HMMA.16816.F32 R52, R164.reuse, R54, RZ ;  /* 0x00000036a434723c */ /* 0x040fe600000018ff */
[----:B------:R-:W2:Y:S04]  /*9ef0*/  LDSM.16.M88.4 R160, [R205+0x800] ;  /* 0x00080000cda0783b */ /* 0x000ea80000000200 */
[----:B------:R-:W2:Y:S01]  /*9f00*/  LDSM.16.M88.4 R176, [R205+0x2000] ;  /* 0x00200000cdb0783b */ /* 0x000ea20000000200 */
[C---:B-1----:R-:W-:Y:S03]  /*9f10*/  HMMA.16816.F32 R32, R164.reuse, R28, RZ ;  /* 0x0000001ca420723c */ /* 0x042fe600000018ff */
[----:B------:R-:W1:Y:S04]  /*9f20*/  LDSM.16.M88.4 R172, [R205+0x2800] ;  /* 0x00280000cdac783b */ /* 0x000e680000000200 */
[----:B------:R-:W-:Y:S01]  /*9f30*/  LDSM.16.M88.4 R156, [R205+0x3800] ;  /* 0x00380000cd9c783b */ /* 0x000fe20000000200 */
[C---:B------:R-:W-:Y:S03]  /*9f40*/  HMMA.16816.F32 R28, R164.reuse, R30, RZ ;  /* 0x0000001ea41c723c */ /* 0x040fe600000018ff */
[----:B------:R-:W-:Y:S04]  /*9f50*/  LDSM.16.M88.4 R152, [R200+0x4000] ;  /* 0x00400000c898783b */ /* 0x000fe80000000200 */
[----:B------:R-:W-:Y:S01]  /*9f60*/  LDSM.16.M88.4 R180, [R202+0x3000] ;  /* 0x00300000cab4783b */ /* 0x000fe20000000200 */
[C---:B------:R-:W-:Y:S03]  /*9f70*/  HMMA.16816.F32 R48, R164.reuse, R44, RZ ;  /* 0x0000002ca430723c */ /* 0x040fe600000018ff */
[----:B------:R-:W0:Y:S05]  /*9f80*/  LDGDEPBAR ;  /* 0x00000000000079af */ /* 0x000e2a0000000000 */
[C---:B------:R-:W-:Y:S08]  /*9f90*/  HMMA.16816.F32 R40, R164.reuse, R36, RZ ;  /* 0x00000024a428723c */ /* 0x040ff000000018ff */
[C---:B----4-:R-:W-:Y:S08]  /*9fa0*/  HMMA.16816.F32 R24, R164.reuse, R20, RZ ;  /* 0x00000014a418723c */ /* 0x050ff000000018ff */
[C---:B-----5:R-:W-:Y:S08]  /*9fb0*/  HMMA.16816.F32 R16, R164.reuse, R12, RZ ;  /* 0x0000000ca410723c */ /* 0x060ff000000018ff */
        /* <DEDUP_REMOVED lines=11> */
[----:B------:R-:W4:Y:S07]  /*a070*/  LDSM.16.M88.4 R64, [R204] ;  /* 0x00000000cc40783b */ /* 0x000f2e0000000200 */
        /* <DEDUP_REMOVED lines=12> */
[C---:B-1----:R-:W-:Y:S08]  /*a140*/  HMMA.16816.F32 R16, R140.reuse, R172, R16 ;  /* 0x000000ac8c10723c */ /* 0x042ff00000001810 */
[C---:B------:R-:W-:Y:S01]  /*a150*/  HMMA.16816.F32 R12, R140.reuse, R174, R12 ;  /* 0x000000ae8c0c723c */ /* 0x040fe2000000180c */
[----:B------:R-:W-:Y:S07]  /*a160*/  LDSM.16.M88.4 R172, [R202+0x3800] ;  /* 0x00380000caac783b */ /* 0x000fee0000000200 */
[C---:B--2---:R-:W-:Y:S08]  /*a170*/  HMMA.16816.F32 R8, R140.reuse, R144, R8 ;  /* 0x000000908c08723c */ /* 0x044ff00000001808 */
[C---:B------:R-:W-:Y:S01]  /*a180*/  HMMA.16816.F32 R4, R140.reuse, R146, R4 ;  /* 0x000000928c04723c */ /* 0x040fe20000001804 */
[----:B------:R-:W1:Y:S07]  /*a190*/  LDSM.16.M88.4 R144, [R200+0x6000] ;  /* 0x00600000c890783b */ /* 0x000e6e0000000200 */
[C---:B------:R-:W-:Y:S08]  /*a1a0*/  HMMA.16816.F32 R168, R140.reuse, R156, R168 ;  /* 0x0000009c8ca8723c */ /* 0x040ff000000018a8 */
[----:B------:R-:W-:Y:S01]  /*a1b0*/  HMMA.16816.F32 R164, R140, R158, R164 ;  /* 0x0000009e8ca4723c */ /* 0x000fe200000018a4 */
[----:B------:R-:W2:Y:S04]  /*a1c0*/  LDSM.16.M88.4 R156, [R200+0x6800] ;  /* 0x00680000c89c783b */ /* 0x000ea80000000200 */
[----:B------:R-:W1:Y:S03]  /*a1d0*/  LDSM.16.M88.4 R140, [R200+0x7000] ;  /* 0x00700000c88c783b */ /* 0x000e660000000200 */
[C---:B----4-:R-:W-:Y:S08]  /*a1e0*/  HMMA.16816.F32 R56, R64.reuse, R152, R56 ;  /* 0x000000984038723c */ /* 0x050ff00000001838 */
[C---:B------:R-:W-:Y:S01]  /*a1f0*/  HMMA.16816.F32 R52, R64.reuse, R154, R52 ;  /* 0x0000009a4034723c */ /* 0x040fe20000001834 */
[----:B------:R-:W4:Y:S07]  /*a200*/  LDSM.16.M88.4 R152, [R200+0x7800] ;  /* 0x00780000c898783b */ /* 0x000f2e0000000200 */
[C---:B---3--:R-:W-:Y:S08]  /*a210*/  HMMA.16816.F32 R40, R64.reuse, R60, R40 ;  /* 0x0000003c4028723c */ /* 0x048ff00000001828 */
[C---:B------:R-:W-:Y:S01]  /*a220*/  HMMA.16816.F32 R36, R64.reuse, R62, R36 ;  /* 0x0000003e4024723c */ /* 0x040fe20000001824 */
[----:B------:R-:W3:Y:S07]  /*a230*/  LDSM.16.M88.4 R60, [R202] ;  /* 0x00000000ca3c783b */ /* 0x000eee0000000200 */
[C---:B-----5:R-:W-:Y:S08]  /*a240*/  HMMA.16816.F32 R48, R64.reuse, R160, R48 ;  /* 0x000000a04030723c */ /* 0x060ff00000001830 */
        /* <DEDUP_REMOVED lines=10> */
[----:B------:R-:W-:Y:S07]  /*a2f0*/  LDSM.16.M88.4 R156, [R207+0x8000] ;  /* 0x00800000cf9c783b */ /* 0x000fee0000000200 */
[C---:B------:R-:W-:Y:S08]  /*a300*/  HMMA.16816.F32 R8, R64.reuse, R140, R8 ;  /* 0x0000008c4008723c */ /* 0x040ff00000001808 */
[C---:B------:R-:W-:Y:S01]  /*a310*/  HMMA.16816.F32 R4, R64.reuse, R142, R4 ;  /* 0x0000008e4004723c */ /* 0x040fe20000001804 */
[----:B------:R-:W2:Y:S07]  /*a320*/  LDSM.16.M88.4 R140, [R202+0x1800] ;  /* 0x00180000ca8c783b */ /* 0x000eae0000000200 */
[C---:B----4-:R-:W-:Y:S08]  /*a330*/  HMMA.16816.F32 R168, R64.reuse, R152, R168 ;  /* 0x0000009840a8723c */ /* 0x050ff000000018a8 */
[----:B------:R-:W-:Y:S01]  /*a340*/  HMMA.16816.F32 R164, R64, R154, R164 ;  /* 0x0000009a40a4723c */ /* 0x000fe200000018a4 */
[----:B------:R-:W4:Y:S04]  /*a350*/  LDSM.16.M88.4 R64, [R202+0x2000] ;  /* 0x00200000ca40783b */ /* 0x000f280000000200 */
[----:B------:R-:W-:Y:S03]  /*a360*/  LDSM.16.M88.4 R152, [R207+0x8800] ;  /* 0x00880000cf98783b */ /* 0x000fe60000000200 */
[C---:B---3--:R-:W-:Y:S08]  /*a370*/  HMMA.16816.F32 R56, R176.reuse, R60, R56 ;  /* 0x0000003cb038723c */ /* 0x048ff00000001838 */
[C---:B------:R-:W-:Y:S01]  /*a380*/  HMMA.16816.F32 R52, R176.reuse, R62, R52 ;  /* 0x0000003eb034723c */ /* 0x040fe20000001834 */
[----:B------:R-:W3:Y:S07]  /*a390*/  LDSM.16.M88.4 R60, [R202+0x2800] ;  /* 0x00280000ca3c783b */ /* 0x000eee0000000200 */
[C---:B-1----:R-:W-:Y:S08]  /*a3a0*/  HMMA.16816.F32 R40, R176.reuse, R144, R40 ;  /* 0x00000090b028723c */ /* 0x042ff00000001828 */
[C---:B------:R-:W-:Y:S01]  /*a3b0*/  HMMA.16816.F32 R36, R176.reuse, R146, R36 ;  /* 0x00000092b024723c */ /* 0x040fe20000001824 */
[----:B------:R-:W1:Y:S07]  /*a3c0*/  LDSM.16.M88.4 R144, [R207+0x9800] ;  /* 0x00980000cf90783b */ /* 0x000e6e0000000200 */
[C---:B--2---:R-:W-:Y:S08]  /*a3d0*/  HMMA.16816.F32 R32, R176.reuse, R140, R32 ;  /* 0x0000008cb020723c */ /* 0x044ff00000001820 */
[C---:B----4-:R-:W-:Y:S08]  /*a3e0*/  HMMA.16816.F32 R24, R176.reuse, R64, R24 ;  /* 0x00000040b018723c */ /* 0x050ff00000001818 */
[C---:B------:R-:W-:Y:S01]  /*a3f0*/  HMMA.16816.F32 R20, R176.reuse, R66, R20 ;  /* 0x00000042b014723c */ /* 0x040fe20000001814 */
[----:B------:R-:W2:Y:S07]  /*a400*/  LDSM.16.M88.4 R64, [R207+0xa800] ;  /* 0x00a80000cf40783b */ /* 0x000eae0000000200 */
[C---:B------:R-:W-:Y:S01]  /*a410*/  HMMA.16816.F32 R28, R176.reuse, R142, R28 ;  /* 0x0000008eb01c723c */ /* 0x040fe2000000181c */
[----:B------:R-:W4:Y:S07]  /*a420*/  LDSM.16.M88.4 R140, [R207+0xa000] ;  /* 0x00a00000cf8c783b */ /* 0x000f2e0000000200 */
        /* <DEDUP_REMOVED lines=8> */
[----:B------:R-:W-:Y:S07]  /*a4b0*/  LDSM.16.M88.4 R144, [R206+0x2000] ;  /* 0x00200000ce90783b */ /* 0x000fee0000000200 */
[C---:B--2---:R-:W-:Y:S08]  /*a4c0*/  HMMA.16816.F32 R16, R160.reuse, R64, R16 ;  /* 0x00000040a010723c */ /* 0x044ff00000001810 */
[----:B------:R-:W-:Y:S01]  /*a4d0*/  HMMA.16816.F32 R12, R160, R66, R12 ;  /* 0x00000042a00c723c */ /* 0x000fe2000000180c */
[----:B------:R-:W1:Y:S07]  /*a4e0*/  LDSM.16.M88.4 R64, [R205+0x4800] ;  /* 0x00480000cd40783b */ /* 0x000e6e0000000200 */
[C---:B------:R-:W-:Y:S08]  /*a4f0*/  HMMA.16816.F32 R8, R176.reuse, R180, R8 ;  /* 0x000000b4b008723c */ /* 0x040ff00000001808 */
[----:B------:R-:W-:Y:S08]  /*a500*/  HMMA.16816.F32 R4, R176, R182, R4 ;  /* 0x000000b6b004723c */ /* 0x000ff00000001804 */
[C---:B----4-:R-:W-:Y:S08]  /*a510*/  HMMA.16816.F32 R24, R160.reuse, R140, R24 ;  /* 0x0000008ca018723c */ /* 0x050ff00000001818 */
[C---:B------:R-:W-:Y:S01]  /*a520*/  HMMA.16816.F32 R20, R160.reuse, R142, R20 ;  /* 0x0000008ea014723c */ /* 0x040fe20000001814 */
[----:B------:R-:W2:Y:S07]  /*a530*/  LDSM.16.M88.4 R140, [R205+0x4000] ;  /* 0x00400000cd8c783b */ /* 0x000eae0000000200 */
[C---:B------:R-:W-:Y:S08]  /*a540*/  HMMA.16816.F32 R48, R160.reuse, R152, R48 ;  /* 0x00000098a030723c */ /* 0x040ff00000001830 */
[C---:B------:R-:W-:Y:S01]  /*a550*/  HMMA.16816.F32 R44, R160.reuse, R154, R44 ;  /* 0x0000009aa02c723c */ /* 0x040fe2000000182c */
[----:B------:R-:W4:Y:S07]  /*a560*/  LDSM.16.M88.4 R152, [R207+0xb800] ;  /* 0x00b80000cf98783b */ /* 0x000f2e0000000200 */
[C---:B------:R-:W-:Y:S08]  /*a570*/  HMMA.16816.F32 R56, R160.reuse, R156, R56 ;  /* 0x0000009ca038723c */ /* 0x040ff00000001838 */
[C---:B------:R-:W-:Y:S08]  /*a580*/  HMMA.16816.F32 R52, R160.reuse, R158, R52 ;  /* 0x0000009ea034723c */ /* 0x040ff00000001834 */
[C---:B---3--:R-:W-:Y:S08]  /*a590*/  HMMA.16816.F32 R40, R160.reuse, R148, R40 ;  /* 0x00000094a028723c */ /* 0x048ff00000001828 */
[C---:B------:R-:W-:Y:S01]  /*a5a0*/  HMMA.16816.F32 R36, R160.reuse, R150, R36 ;  /* 0x00000096a024723c */ /* 0x040fe20000001824 */
[----:B------:R-:W-:Y:S07]  /*a5b0*/  LDSM.16.M88.4 R148, [R204+0x2000] ;  /* 0x00200000cc94783b */ /* 0x000fee0000000200 */
[C---:B------:R-:W-:Y:S08]  /*a5c0*/  HMMA.16816.F32 R8, R160.reuse, R60, R8 ;  /* 0x0000003ca008723c */ /* 0x040ff00000001808 */
[----:B------:R-:W-:Y:S01]  /*a5d0*/  HMMA.16816.F32 R4, R160, R62, R4 ;  /* 0x0000003ea004723c */ /* 0x000fe20000001804 */
[----:B------:R-:W3:Y:S07]  /*a5e0*/  LDSM.16.M88.4 R60, [R200+0x8000] ;  /* 0x00800000c83c783b */ /* 0x000eee0000000200 */
[C---:B-1----:R-:W-:Y:S01]  /*a5f0*/  HMMA.16816.F32 R156, R144.reuse, R64, R48 ;  /* 0x00000040909c723c */ /* 0x042fe20000001830 */
[----:B------:R-:W-:Y:S07]  /*a600*/  LDSM.16.M88.4 R48, [R202+0x4000] ;  /* 0x00400000ca30783b */ /* 0x000fee0000000200 */
[----:B------:R-:W-:Y:S01]  /*a610*/  HMMA.16816.F32 R44, R144, R66, R44 ;  /* 0x00000042902c723c */ /* 0x000fe2000000182c */
[----:B------:R-:W1:Y:S07]  /*a620*/  LDSM.16.M88.4 R64, [R205+0x5800] ;  /* 0x00580000cd40783b */ /* 0x000e6e0000000200 */
[C---:B------:R-:W-:Y:S08]  /*a630*/  HMMA.16816.F32 R168, R176.reuse, R172, R168 ;  /* 0x000000acb0a8723c */ /* 0x040ff000000018a8 */
[----:B------:R-:W-:Y:S07]  /*a640*/  HMMA.16816.F32 R164, R176, R174, R164 ;  /* 0x000000aeb0a4723c */ /* 0x000fee00000018a4 */
[----:B------:R-:W-:Y:S01]  /*a650*/  IMAD R175, R216, 0x80, R215 ;  /* 0x00000080d8af7824 */ /* 0x000fe200078e02d7 */
[----:B--2---:R-:W-:Y:S03]  /*a660*/  HMMA.16816.F32 R56, R144, R140, R56 ;  /* 0x0000008c9038723c */ /* 0x004fe60000001838 */
[----:B------:R-:W-:Y:S01]  /*a670*/  I2F R173, R175 ;  /* 0x000000af00ad7306 */ /* 0x000fe20000201400 */
[----:B------:R-:W-:-:S02]  /*a680*/  IADD3 R174, R175, 0x1, RZ ;  /* 0x00000001afae7810 */ /* 0x000fc40007ffe0ff */
[C---:B------:R-:W-:Y:S02]  /*a690*/  IADD3 R172, R175.reuse, 0x8, RZ ;  /* 0x00000008afac7810 */ /* 0x040fe40007ffe0ff */
[----:B------:R-:W-:Y:S01]  /*a6a0*/  HMMA.16816.F32 R52, R144, R142, R52 ;  /* 0x0000008e9034723c */ /* 0x000fe20000001834 */
[----:B------:R-:W2:Y:S01]  /*a6b0*/  LDSM.16.M88.4 R140, [R203+0x2000] ;  /* 0x00200000cb8c783b */ /* 0x000ea20000000200 */
[C---:B------:R-:W-:Y:S01]  /*a6c0*/  IADD3 R176, R175.reuse, 0x9, RZ ;  /* 0x00000009afb07810 */ /* 0x040fe20007ffe0ff */
[----:B------:R-:W-:Y:S01]  /*a6d0*/  I2F R177, R174 ;  /* 0x000000ae00b17306 */ /* 0x000fe20000201400 */
[----:B------:R-:W-:Y:S02]  /*a6e0*/  IADD3 R190, R175, 0x19, RZ ;  /* 0x00000019afbe7810 */ /* 0x000fe40007ffe0ff */
[C---:B------:R-:W-:Y:S02]  /*a6f0*/  ISETP.GE.AND P4, PT, R174.reuse, R188, PT ;  /* 0x000000bcae00720c */ /* 0x040fe40003f86270 */
[----:B----4-:R-:W-:Y:S01]  /*a700*/  HMMA.16816.F32 R168, R160, R152, R168 ;  /* 0x00000098a0a8723c */ /* 0x010fe200000018a8 */
[----:B------:R-:W-:-:S02]  /*a710*/  ISETP.GE.AND P5, PT, R174, R187, PT ;  /* 0x000000bbae00720c */ /* 0x000fc40003fa6270 */
[----:B------:R-:W-:Y:S01]  /*a720*/  I2F R179, R172 ;  /* 0x000000ac00b37306 */ /* 0x000fe20000201400 */
[C---:B------:R-:W-:Y:S02]  /*a730*/  IADD3 R178, R175.reuse, 0x10, RZ ;  /* 0x00000010afb27810 */ /* 0x040fe40007ffe0ff */
[----:B------:R-:W-:Y:S02]  /*a740*/  ISETP.GE.AND P6, PT, R172, R188, PT ;  /* 0x000000bcac00720c */ /* 0x000fe40003fc6270 */
[----:B------:R-:W-:Y:S01]  /*a750*/  HMMA.16816.F32 R164, R160, R154, R164 ;  /* 0x0000009aa0a4723c */ /* 0x000fe200000018a4 */
[----:B------:R-:W4:Y:S01]  /*a760*/  LDSM.16.M88.4 R160, [R200+0x8800] ;  /* 0x00880000c8a0783b */ /* 0x000f220000000200 */
[C---:B------:R-:W-:Y:S01]  /*a770*/  IADD3 R180, R175.reuse, 0x11, RZ ;  /* 0x00000011afb47810 */ /* 0x040fe20007ffe0ff */
[----:B------:R-:W-:Y:S01]  /*a780*/  I2F R181, R176 ;  /* 0x000000b000b57306 */ /* 0x000fe20000201400 */
[C---:B------:R-:W-:Y:S01]  /*a790*/  IADD3 R182, R175.reuse, 0x18, RZ ;  /* 0x00000018afb67810 */ /* 0x040fe20007ffe0ff */
[----:B------:R-:W-:Y:S01]  /*a7a0*/  LDSM.16.M88.4 R152, [R205+0x5000] ;  /* 0x00500000cd98783b */ /* 0x000fe20000000200 */
[----:B------:R-:W-:-:S02]  /*a7b0*/  IADD3 R192, R175, 0x20, RZ ;  /* 0x00000020afc07810 */ /* 0x000fc40007ffe0ff */
[C---:B---3--:R-:W-:Y:S01]  /*a7c0*/  HMMA.16816.F32 R56, R148.reuse, R60, R56 ;  /* 0x0000003c9438723c */ /* 0x048fe20000001838 */
[C---:B------:R-:W-:Y:S02]  /*a7d0*/  IADD3 R196, R175.reuse, 0x29, RZ ;  /* 0x00000029afc47810 */ /* 0x040fe40007ffe0ff */
[----:B------:R-:W-:Y:S01]  /*a7e0*/  I2F R195, R190 ;  /* 0x000000be00c37306 */ /* 0x000fe20000201400 */
[C---:B------:R-:W-:Y:S02]  /*a7f0*/  IADD3 R228, R175.reuse, 0x30, RZ ;  /* 0x00000030afe47810 */ /* 0x040fe40007ffe0ff */
[C---:B------:R-:W-:Y:S02]  /*a800*/  IADD3 R194, R175.reuse, 0x31, RZ ;  /* 0x00000031afc27810 */ /* 0x040fe40007ffe0ff */
[----:B------:R-:W-:Y:S01]  /*a810*/  HMMA.16816.F32 R52, R148, R62, R52 ;  /* 0x0000003e9434723c */ /* 0x000fe20000001834 */
[C---:B------:R-:W-:Y:S02]  /*a820*/  IADD3 R198, R175.reuse, 0x38, RZ ;  /* 0x00000038afc67810 */ /* 0x040fe40007ffe0ff */
[----:B------:R-:W-:Y:S01]  /*a830*/  I2F R183, R178 ;  /* 0x000000b200b77306 */ /* 0x000fe20000201400 */
[----:B------:R-:W-:-:S02]  /*a840*/  IADD3 R247, R175, 0x51, RZ ;  /* 0x00000051aff77810 */ /* 0x000fc40007ffe0ff */
[C---:B------:R-:W-:Y:S02]  /*a850*/  IADD3 R249, R175.reuse, 0x50, RZ ;  /* 0x00000050aff97810 */ /* 0x040fe40007ffe0ff */
[C---:B-1----:R-:W-:Y:S01]  /*a860*/  HMMA.16816.F32 R60, R144.reuse, R64, R32 ;  /* 0x00000040903c723c */ /* 0x042fe20000001820 */
[----:B------:R-:W1:Y:S02]  /*a870*/  LDSM.16.M88.4 R32, [R202+0x4800] ;  /* 0x00480000ca20783b */ /* 0x000e640000000200 */
[----:B------:R-:W-:Y:S05]  /*a880*/  I2F R189, R180 ;  /* 0x000000b400bd7306 */ /* 0x000fea0000201400 */
[----:B------:R-:W-:Y:S01]  /*a890*/  HMMA.16816.F32 R28, R144, R66, R28 ;  /* 0x00000042901c723c */ /* 0x000fe2000000181c */
[----:B------:R-:W3:Y:S02]  /*a8a0*/  LDSM.16.M88.4 R64, [R205+0x6000] ;  /* 0x00600000cd40783b */ /* 0x000ee40000000200 */
[----:B------:R-:W-:Y:S05]  /*a8b0*/  I2F R191, R182 ;  /* 0x000000b600bf7306 */ /* 0x000fea0000201400 */
[----:B--2---:R-:W-:Y:S03]  /*a8c0*/  HMMA.16816.F32 R56, R140, R48, R56 ;  /* 0x000000308c38723c */ /* 0x004fe60000001838 */
[----:B------:R-:W-:Y:S05]  /*a8d0*/  I2F R193, R192 ;  /* 0x000000c000c17306 */ /* 0x000fea0000201400 */
[C---:B----4-:R-:W-:Y:S03]  /*a8e0*/  HMMA.16816.F32 R44, R148.reuse, R162, R44 ;  /* 0x000000a2942c723c */ /* 0x050fe6000000182c */
[----:B------:R-:W-:Y:S05]  /*a8f0*/  I2F R229, R196 ;  /* 0x000000c400e57306 */ /* 0x000fea0000201400 */
[----:B------:R-:W-:Y:S03]  /*a900*/  HMMA.16816.F32 R156, R148, R160, R156 ;  /* 0x000000a0949c723c */ /* 0x000fe6000000189c */
[----:B------:R-:W-:Y:S04]  /*a910*/  I2F R199, R228 ;  /* 0x000000e400c77306 */ /* 0x000fe80000201400 */
[----:B------:R-:W-:Y:S01]  /*a920*/  IADD3 R160, R175, 0x39, RZ ;  /* 0x00000039afa07810 */ /* 0x000fe20007ffe0ff */
[----:B------:R-:W-:Y:S01]  /*a930*/  HMMA.16816.F32 R52, R140, R50, R52 ;  /* 0x000000328c34723c */ /* 0x000fe20000001834 */
[----:B------:R-:W2:Y:S01]  /*a940*/  LDSM.16.M88.4 R48, [R200+0x9000] ;  /* 0x00900000c830783b */ /* 0x000ea20000000200 */
[----:B------:R-:W-:Y:S01]  /*a950*/  FMUL.FTZ R230, R57, c[0x0][0x2ec] ;  /* 0x0000bb0039e67a20 */ /* 0x000fe20000410000 */
[----:B------:R-:W-:Y:S01]  /*a960*/  I2F R237, R194 ;  /* 0x000000c200ed7306 */ /* 0x000fe20000201400 */
[----:B------:R-:W-:-:S04]  /*a970*/  FMUL.FTZ R162, R59, c[0x0][0x2ec] ;  /* 0x0000bb003ba27a20 */ /* 0x000fc80000410000 */
[----:B-1----:R-:W-:Y:S03]  /*a980*/  HMMA.16816.F32 R44, R140, R34, R44 ;  /* 0x000000228c2c723c */ /* 0x002fe6000000182c */
[----:B------:R-:W-:Y:S05]  /*a990*/  MUFU.TANH R230, R230 ;  /* 0x000000e600e67308 */ /* 0x000fea0000002400 */
[C---:B---3--:R-:W-:Y:S03]  /*a9a0*/  HMMA.16816.F32 R24, R144.reuse, R64, R24 ;  /* 0x000000409018723c */ /* 0x048fe60000001818 */
[----:B------:R-:W-:Y:S05]  /*a9b0*/  MUFU.TANH R162, R162 ;  /* 0x000000a200a27308 */ /* 0x000fea0000002400 */
[----:B------:R-:W-:Y:S01]  /*a9c0*/  HMMA.16816.F32 R20, R144, R66, R20 ;  /* 0x000000429014723c */ /* 0x000fe20000001814 */
[----:B------:R-:W1:Y:S01]  /*a9d0*/  LDSM.16.M88.4 R64, [R205+0x6800] ;  /* 0x00680000cd40783b */ /* 0x000e620000000200 */
[----:B------:R-:W-:Y:S01]  /*a9e0*/  FMUL.FTZ R53, R53, c[0x0][0x2ec] ;  /* 0x0000bb0035357a20 */ /* 0x000fe20000410000 */
[----:B------:R-:W-:Y:S01]  /*a9f0*/  I2F R239, R198 ;  /* 0x000000c600ef7306 */ /* 0x000fe20000201400 */
[----:B------:R-:W-:-:S02]  /*aa00*/  FMUL.FTZ R54, R54, c[0x0][0x2ec] ;  /* 0x0000bb0036367a20 */ /* 0x000fc40000410000 */
[----:B------:R-:W-:Y:S02]  /*aa10*/  FMUL.FTZ R52, R52, c[0x0][0x2ec] ;  /* 0x0000bb0034347a20 */ /* 0x000fe40000410000 */
[----:B------:R-:W-:Y:S01]  /*aa20*/  HMMA.16816.F32 R156, R140, R32, R156 ;  /* 0x000000208c9c723c */ /* 0x000fe2000000189c */
[----:B------:R-:W3:Y:S01]  /*aa30*/  LDSM.16.M88.4 R32, [R200+0x9800] ;  /* 0x00980000c820783b */ /* 0x000ee20000000200 */
[----:B------:R-:W-:Y:S01]  /*aa40*/  FMUL.FTZ R44, R44, c[0x0][0x2ec] ;  /* 0x0000bb002c2c7a20 */ /* 0x000fe20000410000 */
[----:B------:R-:W-:Y:S01]  /*aa50*/  MUFU.TANH R53, R53 ;  /* 0x0000003500357308 */ /* 0x000fe20000002400 */
[----:B------:R-:W-:Y:S02]  /*aa60*/  FMUL.FTZ R236, R45, c[0x0][0x2ec] ;  /* 0x0000bb002dec7a20 */ /* 0x000fe40000410000 */
[----:B------:R-:W-:Y:S02]  /*aa70*/  FMUL.FTZ R238, R46, c[0x0][0x2ec] ;  /* 0x0000bb002eee7a20 */ /* 0x000fe40000410000 */
[----:B------:R-:W-:Y:S01]  /*aa80*/  HMMA.16816.F32 R40, R144, R152, R40 ;  /* 0x000000989028723c */ /* 0x000fe20000001828 */
[----:B------:R-:W-:-:S02]  /*aa90*/  FMUL.FTZ R240, R47, c[0x0][0x2ec] ;  /* 0x0000bb002ff07a20 */ /* 0x000fc40000410000 */
[----:B------:R-:W4:Y:S01]  /*aaa0*/  MUFU.TANH R54, R54 ;  /* 0x0000003600367308 */ /* 0x000f220000002400 */
[----:B------:R-:W-:-:S03]  /*aab0*/  FMUL.FTZ R55, R55, c[0x0][0x2ec] ;  /* 0x0000bb0037377a20 */ /* 0x000fc60000410000 */
[----:B------:R-:W-:Y:S01]  /*aac0*/  FMUL.FTZ R153, R58, c[0x0][0x2ec] ;  /* 0x0000bb003a997a20 */ /* 0x000fe20000410000 */
[----:B------:R-:W-:Y:S01]  /*aad0*/  HMMA.16816.F32 R36, R144, R154, R36 ;  /* 0x0000009a9024723c */ /* 0x000fe20000001824 */
[C---:B------:R-:W-:Y:S02]  /*aae0*/  IADD3 R152, R175.reuse, 0x21, RZ ;  /* 0x00000021af987810 */ /* 0x040fe40007ffe0ff */
[----:B------:R-:W-:Y:S04]  /*aaf0*/  MUFU.TANH R52, R52 ;  /* 0x0000003400347308 */ /* 0x000fe80000002400 */
[----:B------:R-:W-:Y:S01]  /*ab00*/  FMUL.FTZ R155, R56, c[0x0][0x2ec] ;  /* 0x0000bb00389b7a20 */ /* 0x000fe20000410000 */
[----:B------:R-:W-:Y:S01]  /*ab10*/  IADD3 R154, R175, 0x28, RZ ;  /* 0x00000028af9a7810 */ /* 0x000fe20007ffe0ff */
[----:B------:R-:W5:Y:S01]  /*ab20*/  LDSM.16.M88.4 R56, [R202+0x5000] ;  /* 0x00500000ca38783b */ /* 0x000f620000000200 */
[----:B------:R-:W-:Y:S01]  /*ab30*/  FMUL.FTZ R163, R156, c[0x0][0x2ec] ;  /* 0x0000bb009ca37a20 */ /* 0x000fe20000410000 */
[----:B------:R-:W-:Y:S01]  /*ab40*/  MUFU.TANH R240, R240 ;  /* 0x000000f000f07308 */ /* 0x000fe20000002400 */
[----:B------:R-:W-:-:S02]  /*ab50*/  FMUL.FTZ R156, R157, c[0x0][0x2ec] ;  /* 0x0000bb009d9c7a20 */ /* 0x000fc40000410000 */
[----:B------:R-:W-:Y:S02]  /*ab60*/  FMUL.FTZ R157, R158, c[0x0][0x2ec] ;  /* 0x0000bb009e9d7a20 */ /* 0x000fe40000410000 */
[----:B--2---:R-:W-:Y:S01]  /*ab70*/  HMMA.16816.F32 R40, R148, R48, R40 ;  /* 0x000000309428723c */ /* 0x004fe20000001828 */
[----:B----4-:R-:W-:Y:S02]  /*ab80*/  FFMA.FTZ R54, R0, R179, R54 ;  /* 0x000000b300367223 */ /* 0x010fe40000010036 */
[----:B------:R2:W-:Y:S01]  /*ab90*/  MUFU.TANH R158, R44 ;  /* 0x0000002c009e7308 */ /* 0x0005e20000002400 */
[----:B------:R-:W-:-:S04]  /*aba0*/  FMUL.FTZ R159, R159, c[0x0][0x2ec] ;  /* 0x0000bb009f9f7a20 */ /* 0x000fc80000410000 */
[C---:B-1----:R-:W-:Y:S03]  /*abb0*/  HMMA.16816.F32 R16, R144.reuse, R64, R16 ;  /* 0x000000409010723c */ /* 0x042fe60000001810 */
[----:B------:R-:W-:Y:S05]  /*abc0*/  MUFU.TANH R163, R163 ;  /* 0x000000a300a37308 */ /* 0x000fea0000002400 */
[----:B------:R-:W-:Y:S01]  /*abd0*/  HMMA.16816.F32 R64, R144, R66, R12 ;  /* 0x000000429040723c */ /* 0x000fe2000000180c */
[----:B------:R-:W-:Y:S02]  /*abe0*/  LDSM.16.M88.4 R12, [R202+0x5800] ;  /* 0x00580000ca0c783b */ /* 0x000fe40000000200 */
[----:B------:R-:W-:Y:S02]  /*abf0*/  MUFU.TANH R157, R157 ;  /* 0x0000009d009d7308 */ /* 0x000fe40000002400 */
[----:B--2---:R-:W1:Y:S03]  /*ac00*/  LDSM.16.M88.4 R44, [R200+0xa000] ;  /* 0x00a00000c82c783b */ /* 0x004e660000000200 */
[C---:B------:R-:W-:Y:S01]  /*ac10*/  HMMA.16816.F32 R36, R148.reuse, R50, R36 ;  /* 0x000000329424723c */ /* 0x040fe20000001824 */
[----:B------:R-:W2:Y:S02]  /*ac20*/  LDSM.16.M88.4 R48, [R205+0x7000] ;  /* 0x00700000cd30783b */ /* 0x000ea40000000200 */
[----:B------:R-:W-:Y:S05]  /*ac30*/  MUFU.TANH R159, R159 ;  /* 0x0000009f009f7308 */ /* 0x000fea0000002400 */
[C---:B---3--:R-:W-:Y:S03]  /*ac40*/  HMMA.16816.F32 R60, R148.reuse, R32, R60 ;  /* 0x00000020943c723c */ /* 0x048fe6000000183c */
[----:B------:R-:W3:Y:S05]  /*ac50*/  MUFU.TANH R55, R55 ;  /* 0x0000003700377308 */ /* 0x000eea0000002400 */
[----:B------:R-:W-:Y:S01]  /*ac60*/  HMMA.16816.F32 R28, R148, R34, R28 ;  /* 0x00000022941c723c */ /* 0x000fe2000000181c */
[----:B------:R-:W4:Y:S02]  /*ac70*/  LDSM.16.M88.4 R32, [R202+0x6000] ;  /* 0x00600000ca20783b */ /* 0x000f240000000200 */
[----:B------:R-:W-:Y:S05]  /*ac80*/  MUFU.TANH R156, R156 ;  /* 0x0000009c009c7308 */ /* 0x000fea0000002400 */
[----:B-----5:R-:W-:Y:S03]  /*ac90*/  HMMA.16816.F32 R40, R140, R56, R40 ;  /* 0x000000388c28723c */ /* 0x020fe60000001828 */
[----:B------:R-:W-:Y:S01]  /*aca0*/  MUFU.TANH R238, R238 ;  /* 0x000000ee00ee7308 */ /* 0x000fe20000002400 */
[----:B---3--:R-:W-:-:S03]  /*acb0*/  FFMA.FTZ R55, R0, R181, R55 ;  /* 0x000000b500377223 */ /* 0x008fc60000010037 */
[----:B------:R-:W-:Y:S01]  /*acc0*/  IADD3 R56, R175, 0x40, RZ ;  /* 0x00000040af387810 */ /* 0x000fe20007ffe0ff */
[----:B------:R-:W-:Y:S03]  /*acd0*/  HMMA.16816.F32 R36, R140, R58, R36 ;  /* 0x0000003a8c24723c */ /* 0x000fe60000001824 */
[----:B------:R-:W-:Y:S05]  /*ace0*/  MUFU.TANH R236, R236 ;  /* 0x000000ec00ec7308 */ /* 0x000fea0000002400 */
[----:B-1----:R-:W-:Y:S03]  /*acf0*/  HMMA.16816.F32 R24, R148, R44, R24 ;  /* 0x0000002c9418723c */ /* 0x002fe60000001818 */
[----:B------:R-:W-:Y:S05]  /*ad00*/  I2F R197, R152 ;  /* 0x0000009800c57306 */ /* 0x000fea0000201400 */
[----:B------:R-:W-:Y:S01]  /*ad10*/  HMMA.16816.F32 R60, R140, R12, R60 ;  /* 0x0000000c8c3c723c */ /* 0x000fe2000000183c */
[----:B------:R-:W-:-:S02]  /*ad20*/  FMUL.FTZ R40, R40, c[0x0][0x2ec] ;  /* 0x0000bb0028287a20 */ /* 0x000fc40000410000 */
[----:B------:R-:W-:Y:S05]  /*ad30*/  I2F R231, R154 ;  /* 0x0000009a00e77306 */ /* 0x000fea0000201400 */
[----:B------:R-:W-:Y:S01]  /*ad40*/  HMMA.16816.F32 R28, R140, R14, R28 ;  /* 0x0000000e8c1c723c */ /* 0x000fe2000000181c */
[----:B------:R-:W1:Y:S01]  /*ad50*/  LDSM.16.M88.4 R12, [R200+0xb000] ;  /* 0x00b00000c80c783b */ /* 0x000e620000000200 */
[----:B------:R-:W-:Y:S01]  /*ad60*/  FMUL.FTZ R36, R36, c[0x0][0x2ec] ;  /* 0x0000bb0024247a20 */ /* 0x000fe20000410000 */
[----:B------:R3:W5:Y:S01]  /*ad70*/  MUFU.TANH R59, R40 ;  /* 0x00000028003b7308 */ /* 0x0007620000002400 */
[----:B------:R-:W-:Y:S02]  /*ad80*/  FMUL.FTZ R37, R37, c[0x0][0x2ec] ;  /* 0x0000bb0025257a20 */ /* 0x000fe40000410000 */
[----:B------:R-:W-:-:S02]  /*ad90*/  FMUL.FTZ R38, R38, c[0x0][0x2ec] ;  /* 0x0000bb0026267a20 */ /* 0x000fc40000410000 */
[----:B------:R-:W-:Y:S01]  /*ada0*/  HMMA.16816.F32 R20, R148, R46, R20 ;  /* 0x0000002e9414723c */ /* 0x000fe20000001814 */
[----:B------:R-:W-:Y:S02]  /*adb0*/  FMUL.FTZ R39, R39, c[0x0][0x2ec] ;  /* 0x0000bb0027277a20 */ /* 0x000fe40000410000 */
[----:B------:R-:W-:Y:S04]  /*adc0*/  MUFU.TANH R241, R37 ;  /* 0x0000002500f17308 */ /* 0x000fe80000002400 */
[----:B------:R-:W-:Y:S01]  /*add0*/  IADD3 R47, R175, 0x41, RZ ;  /* 0x00000041af2f7810 */ /* 0x000fe20007ffe0ff */
[----:B--2---:R-:W-:Y:S01]  /*ade0*/  HMMA.16816.F32 R8, R144, R48, R8 ;  /* 0x000000309008723c */ /* 0x004fe20000001808 */
[----:B------:R-:W-:Y:S02]  /*adf0*/  FMUL.FTZ R63, R63, c[0x0][0x2ec] ;  /* 0x0000bb003f3f7a20 */ /* 0x000fe40000410000 */
[----:B------:R-:W2:Y:S01]  /*ae00*/  MUFU.TANH R244, R38 ;  /* 0x0000002600f47308 */ /* 0x000ea20000002400 */
[----:B------:R-:W-:-:S02]  /*ae10*/  FMUL.FTZ R60, R60, c[0x0][0x2ec] ;  /* 0x0000bb003c3c7a20 */ /* 0x000fc40000410000 */
[----:B------:R-:W-:Y:S02]  /*ae20*/  FMUL.FTZ R61, R61, c[0x0][0x2ec] ;  /* 0x0000bb003d3d7a20 */ /* 0x000fe40000410000 */
[----:B------:R-:W-:Y:S01]  /*ae30*/  HMMA.16816.F32 R4, R144, R50, R4 ;  /* 0x000000329004723c */ /* 0x000fe20000001804 */
[----:B------:R-:W-:Y:S02]  /*ae40*/  FMUL.FTZ R48, R41, c[0x0][0x2ec] ;  /* 0x0000bb0029307a20 */ /* 0x000fe40000410000 */
[----:B------:R-:W-:Y:S01]  /*ae50*/  FMUL.FTZ R49, R42, c[0x0][0x2ec] ;  /* 0x0000bb002a317a20 */ /* 0x000fe20000410000 */
[----:B------:R-:W-:Y:S01]  /*ae60*/  MUFU.TANH R51, R36 ;  /* 0x0000002400337308 */ /* 0x000fe20000002400 */
[----:B------:R-:W-:Y:S02]  /*ae70*/  FMUL.FTZ R28, R28, c[0x0][0x2ec] ;  /* 0x0000bb001c1c7a20 */ /* 0x000fe40000410000 */
[----:B------:R-:W-:Y:S01]  /*ae80*/  FMUL.FTZ R50, R43, c[0x0][0x2ec] ;  /* 0x0000bb002b327a20 */ /* 0x000fe20000410000 */
[----:B----4-:R-:W-:Y:S01]  /*ae90*/  HMMA.16816.F32 R24, R140, R32, R24 ;  /* 0x000000208c18723c */ /* 0x010fe20000001818 */
[----:B---3--:R-:W3:Y:S01]  /*aea0*/  LDSM.16.M88.4 R40, [R200+0xa800] ;  /* 0x00a80000c828783b */ /* 0x008ee20000000200 */
[----:B------:R-:W-:-:S02]  /*aeb0*/  FMUL.FTZ R29, R29, c[0x0][0x2ec] ;  /* 0x0000bb001d1d7a20 */ /* 0x000fc40000410000 */
[----:B------:R4:W4:Y:S01]  /*aec0*/  MUFU.TANH R242, R39 ;  /* 0x0000002700f27308 */ /* 0x0009220000002400 */
[----:B------:R-:W-:Y:S02]  /*aed0*/  FMUL.FTZ R30, R30, c[0x0][0x2ec] ;  /* 0x0000bb001e1e7a20 */ /* 0x000fe40000410000 */
[----:B------:R-:W-:Y:S01]  /*aee0*/  FMUL.FTZ R31, R31, c[0x0][0x2ec] ;  /* 0x0000bb001f1f7a20 */ /* 0x000fe20000410000 */
[----:B------:R-:W-:Y:S01]  /*aef0*/  HMMA.16816.F32 R20, R140, R34, R20 ;  /* 0x000000228c14723c */ /* 0x000fe20000001814 */
[----:B-----5:R-:W-:Y:S01]  /*af00*/  FFMA.FTZ R135, R0, R193, R59 ;  /* 0x000000c100877223 */ /* 0x020fe2000001003b */
[C---:B------:R-:W-:Y:S01]  /*af10*/  IADD3 R59, R175.reuse, 0x70, RZ ;  /* 0x00000070af3b7810 */ /* 0x040fe20007ffe0ff */
[----:B------:R-:W-:Y:S01]  /*af20*/  FMUL.FTZ R62, R62, c[0x0][0x2ec] ;  /* 0x0000bb003e3e7a20 */ /* 0x000fe20000410000 */
[----:B------:R5:W-:Y:S01]  /*af30*/  MUFU.TANH R32, R28 ;  /* 0x0000001c00207308 */ /* 0x000be20000002400 */
[C---:B--2---:R-:W-:Y:S02]  /*af40*/  FFMA.FTZ R244, R0.reuse, R231, R244 ;  /* 0x000000e700f47223 */ /* 0x044fe400000100f4 */
[C---:B------:R-:W-:Y:S01]  /*af50*/  FFMA.FTZ R35, R0.reuse, R177, R162 ;  /* 0x000000b100237223 */ /* 0x040fe200000100a2 */
[----:B-1----:R-:W-:Y:S01]  /*af60*/  HMMA.16816.F32 R8, R148, R12, R8 ;  /* 0x0000000c9408723c */ /* 0x002fe20000001808 */
[----:B------:R-:W-:Y:S01]  /*af70*/  IADD3 R34, R175, 0x49, RZ ;  /* 0x00000049af227810 */ /* 0x000fe20007ffe0ff */
[----:B----4-:R-:W1:Y:S02]  /*af80*/  LDSM.16.M88.4 R36, [R205+0x7800] ;  /* 0x00780000cd24783b */ /* 0x010e640000000200 */
[----:B------:R2:W-:Y:S01]  /*af90*/  MUFU.TANH R33, R29 ;  /* 0x0000001d00217308 */ /* 0x0005e20000002400 */
[----:B------:R-:W-:Y:S01]  /*afa0*/  FSEL R35, R35, -INF , !P5 ;  /* 0xff80000023237808 */ /* 0x000fe20006800000 */
[----:B------:R-:W-:-:S02]  /*afb0*/  FFMA.FTZ R242, R0, R229, R242 ;  /* 0x000000e500f27223 */ /* 0x000fc400000100f2 */
[C---:B------:R-:W-:Y:S01]  /*afc0*/  HMMA.16816.F32 R4, R148.reuse, R14, R4 ;  /* 0x0000000e9404723c */ /* 0x040fe20000001804 */
[----:B------:R-:W4:Y:S01]  /*afd0*/  LDSM.16.M88.4 R12, [R202+0x6800] ;  /* 0x00680000ca0c783b */ /* 0x000f220000000200 */
[----:B------:R-:W-:Y:S01]  /*afe0*/  FMUL.FTZ R26, R26, c[0x0][0x2ec] ;  /* 0x0000bb001a1a7a20 */ /* 0x000fe20000410000 */
[-C--:B------:R-:W-:Y:S01]  /*aff0*/  ISETP.GE.AND P5, PT, R176, R188.reuse, PT ;  /* 0x000000bcb000720c */ /* 0x080fe20003fa6270 */
[----:B------:R-:W-:Y:S01]  /*b000*/  FMUL.FTZ R24, R24, c[0x0][0x2ec] ;  /* 0x0000bb0018187a20 */ /* 0x000fe20000410000 */
[----:B------:R3:W3:Y:S01]  /*b010*/  MUFU.TANH R246, R63 ;  /* 0x0000003f00f67308 */ /* 0x0006e20000002400 */
[----:B-----5:R-:W-:Y:S01]  /*b020*/  FFMA.FTZ R28, R0, R177, R230 ;  /* 0x000000b1001c7223 */ /* 0x020fe200000100e6 */
[----:B------:R-:W-:Y:S01]  /*b030*/  IADD3 R177, R175, 0x60, RZ ;  /* 0x00000060afb17810 */ /* 0x000fe20007ffe0ff */
[----:B------:R-:W-:Y:S02]  /*b040*/  FMUL.FTZ R20, R20, c[0x0][0x2ec] ;  /* 0x0000bb0014147a20 */ /* 0x000fe40000410000 */
[----:B------:R-:W-:Y:S01]  /*b050*/  FMUL.FTZ R21, R21, c[0x0][0x2ec] ;  /* 0x0000bb0015157a20 */ /* 0x000fe20000410000 */
[----:B------:R-:W-:Y:S01]  /*b060*/  FSEL R28, R28, -INF , !P4 ;  /* 0xff8000001c1c7808 */ /* 0x000fe20006000000 */
[----:B------:R-:W-:Y:S01]  /*b070*/  FMUL.FTZ R22, R22, c[0x0][0x2ec] ;  /* 0x0000bb0016167a20 */ /* 0x000fe20000410000 */
[----:B------:R5:W-:Y:S01]  /*b080*/  MUFU.TANH R58, R26 ;  /* 0x0000001a003a7308 */ /* 0x000be20000002400 */
[----:B--2---:R-:W-:Y:S01]  /*b090*/  FFMA.FTZ R29, R0, R181, R53 ;  /* 0x000000b5001d7223 */ /* 0x004fe20000010035 */
[----:B------:R-:W-:Y:S01]  /*b0a0*/  ISETP.GE.AND P4, PT, R172, R187, PT ;  /* 0x000000bbac00720c */ /* 0x000fe20003f86270 */
[----:B------:R-:W-:Y:S01]  /*b0b0*/  FMUL.FTZ R23, R23, c[0x0][0x2ec] ;  /* 0x0000bb0017177a20 */ /* 0x000fe20000410000 */
[C---:B---3--:R-:W-:Y:S01]  /*b0c0*/  HMMA.16816.F32 R16, R148.reuse, R40, R16 ;  /* 0x000000289410723c */ /* 0x048fe20000001810 */
[----:B------:R-:W-:Y:S01]  /*b0d0*/  FMUL.FTZ R27, R27, c[0x0][0x2ec] ;  /* 0x0000bb001b1b7a20 */ /* 0x000fe20000410000 */
[----:B------:R-:W-:Y:S01]  /*b0e0*/  FSEL R29, R29, -INF , !P5 ;  /* 0xff8000001d1d7808 */ /* 0x000fe20006800000 */
[----:B------:R-:W-:Y:S01]  /*b0f0*/  FMUL.FTZ R25, R25, c[0x0][0x2ec] ;  /* 0x0000bb0019197a20 */ /* 0x000fe20000410000 */
[----:B------:R2:W3:Y:S01]  /*b100*/  MUFU.TANH R44, R24 ;  /* 0x00000018002c7308 */ /* 0x0004e20000002400 */
[----:B------:R-:W-:Y:S01]  /*b110*/  FSEL R63, R54, -INF , !P4 ;  /* 0xff800000363f7808 */ /* 0x000fe20006000000 */
[----:B------:R-:W-:Y:S01]  /*b120*/  FFMA.FTZ R174, R0, R237, R246 ;  /* 0x000000ed00ae7223 */ /* 0x000fe200000100f6 */
[C---:B------:R-:W-:Y:S01]  /*b130*/  ISETP.GE.AND P4, PT, R178.reuse, R188, PT ;  /* 0x000000bcb200720c */ /* 0x040fe20003f86270 */
[----:B------:R-:W-:Y:S01]  /*b140*/  HMMA.16816.F32 R64, R148, R42, R64 ;  /* 0x0000002a9440723c */ /* 0x000fe20000001840 */
[----:B------:R-:W-:Y:S01]  /*b150*/  ISETP.GE.AND P5, PT, R178, R187, PT ;  /* 0x000000bbb200720c */ /* 0x000fe20003fa6270 */
[C---:B------:R-:W-:Y:S01]  /*b160*/  FFMA.FTZ R32, R0.reuse, R239, R32 ;  /* 0x000000ef00207223 */ /* 0x040fe20000010020 */
[C---:B------:R-:W-:Y:S01]  /*b170*/  IADD3 R40, R175.reuse, 0x48, RZ ;  /* 0x00000048af287810 */ /* 0x040fe20007ffe0ff */
[----:B------:R-:W-:Y:S01]  /*b180*/  MUFU.TANH R20, R20 ;  /* 0x0000001400147308 */ /* 0x000fe20000002400 */
[----:B-----5:R-:W-:Y:S01]  /*b190*/  FFMA.FTZ R26, R0, R183, R157 ;  /* 0x000000b7001a7223 */ /* 0x020fe2000001009d */
[----:B------:R-:W-:-:S02]  /*b1a0*/  IADD3 R181, R175, 0x61, RZ ;  /* 0x00000061afb57810 */ /* 0x000fc40007ffe0ff */
[C---:B------:R-:W-:Y:S02]  /*b1b0*/  IADD3 R42, R175.reuse, 0x58, RZ ;  /* 0x00000058af2a7810 */ /* 0x040fe40007ffe0ff */
[----:B------:R-:W-:Y:S01]  /*b1c0*/  FSEL R26, R26, -INF , !P5 ;  /* 0xff8000001a1a7808 */ /* 0x000fe20006800000 */
[----:B-1----:R-:W-:Y:S01]  /*b1d0*/  HMMA.16816.F32 R168, R144, R36, R168 ;  /* 0x0000002490a8723c */ /* 0x002fe200000018a8 */
[----:B------:R1:W5:Y:S01]  /*b1e0*/  MUFU.TANH R252, R21 ;  /* 0x0000001500fc7308 */ /* 0x0003620000002400 */
[----:B--2---:R-:W-:Y:S01]  /*b1f0*/  FFMA.FTZ R24, R0, R189, R159 ;  /* 0x000000bd00187223 */ /* 0x004fe2000001009f */
[----:B------:R-:W-:Y:S02]  /*b200*/  ISETP.GE.AND P5, PT, R182, R188, PT ;  /* 0x000000bcb600720c */ /* 0x000fe40003fa6270 */
[----:B------:R-:W-:Y:S02]  /*b210*/  IADD3 R157, R175, 0x68, RZ ;  /* 0x00000068af9d7810 */ /* 0x000fe40007ffe0ff */
[----:B---3--:R-:W-:Y:S01]  /*b220*/  IMAD.MOV.U32 R36, RZ, RZ, R44 ;  /* 0x000000ffff247224 */ /* 0x008fe200078e002c */
[----:B----4-:R-:W-:Y:S01]  /*b230*/  HMMA.16816.F32 R16, R140, R12, R16 ;  /* 0x0000000c8c10723c */ /* 0x010fe20000001810 */
[----:B------:R2:W-:Y:S01]  /*b240*/  MUFU.TANH R248, R30 ;  /* 0x0000001e00f87308 */ /* 0x0005e20000002400 */
[----:B------:R-:W-:-:S05]  /*b250*/  FFMA.FTZ R44, R0, R195, R240 ;  /* 0x000000c3002c7223 */ /* 0x000fca00000100f0 */
[----:B------:R-:W-:Y:S01]  /*b260*/  IADD3 R12, R175, 0x59, RZ ;  /* 0x00000059af0c7810 */ /* 0x000fe20007ffe0ff */
[----:B------:R-:W-:Y:S01]  /*b270*/  HMMA.16816.F32 R64, R140, R14, R64 ;  /* 0x0000000e8c40723c */ /* 0x000fe20000001840 */
[----:B-1----:R-:W-:Y:S01]  /*b280*/  IMAD.MOV.U32 R21, RZ, RZ, R58 ;  /* 0x000000ffff157224 */ /* 0x002fe200078e003a */
[----:B------:R-:W-:Y:S01]  /*b290*/  MUFU.TANH R172, R22 ;  /* 0x0000001600ac7308 */ /* 0x000fe20000002400 */
[----:B------:R-:W-:Y:S02]  /*b2a0*/  FFMA.FTZ R58, R0, R191, R158 ;  /* 0x000000bf003a7223 */ /* 0x000fe4000001009e */
[----:B------:R-:W-:Y:S02]  /*b2b0*/  IMAD.MOV.U32 R240, RZ, RZ, R21 ;  /* 0x000000fffff07224 */ /* 0x000fe400078e0015 */
[----:B-----5:R-:W-:Y:S01]  /*b2c0*/  IMAD.MOV.U32 R230, RZ, RZ, R252 ;  /* 0x000000ffffe67224 */ /* 0x020fe200078e00fc */
[----:B------:R-:W-:Y:S01]  /*b2d0*/  FSEL R58, R58, -INF , !P5 ;  /* 0xff8000003a3a7808 */ /* 0x000fe20006800000 */
[----:B--2---:R-:W-:Y:S01]  /*b2e0*/  FFMA.FTZ R30, R0, R179, R52 ;  /* 0x000000b3001e7223 */ /* 0x004fe20000010034 */
[----:B------:R1:W-:Y:S01]  /*b2f0*/  MUFU.TANH R178, R23 ;  /* 0x0000001700b27308 */ /* 0x0003e20000002400 */
[----:B------:R-:W-:Y:S01]  /*b300*/  IMAD.MOV.U32 R52, RZ, RZ, R20 ;  /* 0x000000ffff347224 */ /* 0x000fe200078e0014 */
[----:B------:R-:W-:Y:S01]  /*b310*/  ISETP.GE.AND P5, PT, R190, R187, PT ;  /* 0x000000bbbe00720c */ /* 0x000fe20003fa6270 */
[----:B------:R-:W-:Y:S01]  /*b320*/  HMMA.16816.F32 R164, R144, R38, R164 ;  /* 0x0000002690a4723c */ /* 0x000fe200000018a4 */
[----:B------:R-:W-:-:S02]  /*b330*/  FSEL R30, R30, -INF , !P6 ;  /* 0xff8000001e1e7808 */ /* 0x000fc40007000000 */
[----:B------:R-:W-:Y:S01]  /*b340*/  ISETP.GE.AND P6, PT, R176, R187, PT ;  /* 0x000000bbb000720c */ /* 0x000fe20003fc6270 */
[----:B------:R-:W-:Y:S01]  /*b350*/  FMUL.FTZ R16, R16, c[0x0][0x2ec] ;  /* 0x0000bb0010107a20 */ /* 0x000fe20000410000 */
[----:B------:R2:W-:Y:S01]  /*b360*/  I2F R176, R12 ;  /* 0x0000000c00b07306 */ /* 0x0005e20000201400 */
[----:B------:R-:W-:Y:S01]  /*b370*/  FMUL.FTZ R17, R17, c[0x0][0x2ec] ;  /* 0x0000bb0011117a20 */ /* 0x000fe20000410000 */
[----:B------:R-:W-:Y:S01]  /*b380*/  FSEL R44, R44, -INF , !P5 ;  /* 0xff8000002c2c7808 */ /* 0x000fe20006800000 */
[----:B------:R-:W-:Y:S01]  /*b390*/  FMUL.FTZ R18, R18, c[0x0][0x2ec] ;  /* 0x0000bb0012127a20 */ /* 0x000fe20000410000 */
[----:B------:R-:W-:Y:S01]  /*b3a0*/  ISETP.GE.AND P5, PT, R152, R188, PT ;  /* 0x000000bc9800720c */ /* 0x000fe20003fa6270 */
[----:B------:R-:W-:Y:S02]  /*b3b0*/  FMUL.FTZ R19, R19, c[0x0][0x2ec] ;  /* 0x0000bb0013137a20 */ /* 0x000fe40000410000 */
[----:B------:R-:W-:Y:S01]  /*b3c0*/  FMUL.FTZ R64, R64, c[0x0][0x2ec] ;  /* 0x0000bb0040407a20 */ /* 0x000fe20000410000 */
[----:B-1----:R-:W1:Y:S01]  /*b3d0*/  LDSM.16.M88.4 R20, [R202+0x7000] ;  /* 0x00700000ca14783b */ /* 0x002e620000000200 */
[----:B------:R-:W3:Y:S01]  /*b3e0*/  MUFU.TANH R49, R49 ;  /* 0x0000003100317308 */ /* 0x000ee20000002400 */
[----:B------:R-:W-:-:S02]  /*b3f0*/  FMUL.FTZ R66, R66, c[0x0][0x2ec] ;  /* 0x0000bb0042427a20 */ /* 0x000fc40000410000 */
[----:B------:R-:W-:Y:S02]  /*b400*/  FMUL.FTZ R65, R65, c[0x0][0x2ec] ;  /* 0x0000bb0041417a20 */ /* 0x000fe40000410000 */
[----:B------:R-:W-:Y:S01]  /*b410*/  FMUL.FTZ R67, R67, c[0x0][0x2ec] ;  /* 0x0000bb0043437a20 */ /* 0x000fe20000410000 */
[----:B--2---:R-:W2:Y:S02]  /*b420*/  LDSM.16.M88.4 R12, [R200+0xb800] ;  /* 0x00b80000c80c783b */ /* 0x004ea40000000200 */
[----:B------:R4:W-:Y:S08]  /*b430*/  MUFU.TANH R250, R27 ;  /* 0x0000001b00fa7308 */ /* 0x0009f00000002400 */
[----:B------:R-:W5:Y:S01]  /*b440*/  MUFU.TANH R46, R31 ;  /* 0x0000001f002e7308 */ /* 0x000f620000002400 */
[C---:B---3--:R-:W-:Y:S01]  /*b450*/  FFMA.FTZ R53, R0.reuse, R193, R49 ;  /* 0x000000c100357223 */ /* 0x048fe20000010031 */
[----:B------:R-:W-:Y:S01]  /*b460*/  IADD3 R49, R175, 0x71, RZ ;  /* 0x00000071af317810 */ /* 0x000fe20007ffe0ff */
[----:B----4-:R-:W-:-:S05]  /*b470*/  FFMA.FTZ R27, R0, R183, R163 ;  /* 0x000000b7001b7223 */ /* 0x010fca00000100a3 */
[----:B------:R3:W4:Y:S01]  /*b480*/  MUFU.TANH R243, R60 ;  /* 0x0000003c00f37308 */ /* 0x0007220000002400 */
[----:B------:R-:W-:Y:S02]  /*b490*/  FSEL R27, R27, -INF , !P4 ;  /* 0xff8000001b1b7808 */ /* 0x000fe40006000000 */
[----:B------:R-:W-:Y:S01]  /*b4a0*/  ISETP.GE.AND P4, PT, R180, R187, PT ;  /* 0x000000bbb400720c */ /* 0x000fe20003f86270 */
[----:B-----5:R-:W-:-:S04]  /*b4b0*/  IMAD.MOV.U32 R37, RZ, RZ, R46 ;  /* 0x000000ffff257224 */ /* 0x020fc800078e002e */
[----:B------:R-:W-:Y:S01]  /*b4c0*/  MUFU.TANH R48, R48 ;  /* 0x0000003000307308 */ /* 0x000fe20000002400 */
[----:B------:R-:W-:Y:S01]  /*b4d0*/  FFMA.FTZ R46, R0, R191, R238 ;  /* 0x000000bf002e7223 */ /* 0x000fe200000100ee */
[----:B------:R-:W-:Y:S01]  /*b4e0*/  FSEL R24, R24, -INF , !P4 ;  /* 0xff80000018187808 */ /* 0x000fe20006000000 */
[----:B------:R-:W-:Y:S01]  /*b4f0*/  IMAD.MOV.U32 R238, RZ, RZ, R250 ;  /* 0x000000ffffee7224 */ /* 0x000fe200078e00fa */
[----:B------:R-:W-:Y:S01]  /*b500*/  ISETP.GE.AND P4, PT, R190, R188, PT ;  /* 0x000000bcbe00720c */ /* 0x000fe20003f86270 */
[----:B-1----:R-:W-:Y:S01]  /*b510*/  HMMA.16816.F32 R4, R140, R22, R4 ;  /* 0x000000168c04723c */ /* 0x002fe20000001804 */
[C---:B---3--:R-:W-:Y:S02]  /*b520*/  FFMA.FTZ R60, R0.reuse, R189, R156 ;  /* 0x000000bd003c7223 */ /* 0x048fe4000001009c */
[----:B------:R-:W-:Y:S01]  /*b530*/  MUFU.TANH R158, R17 ;  /* 0x00000011009e7308 */ /* 0x000fe20000002400 */
[----:B----4-:R-:W-:-:S04]  /*b540*/  FFMA.FTZ R162, R0, R199, R243 ;  /* 0x000000c700a27223 */ /* 0x010fc800000100f3 */
[C---:B--2---:R-:W-:Y:S03]  /*b550*/  HMMA.16816.F32 R168, R148.reuse, R12, R168 ;  /* 0x0000000c94a8723c */ /* 0x044fe600000018a8 */
[----:B------:R-:W-:Y:S05]  /*b560*/  MUFU.TANH R156, R16 ;  /* 0x00000010009c7308 */ /* 0x000fea0000002400 */
[----:B------:R-:W-:Y:S03]  /*b570*/  HMMA.16816.F32 R164, R148, R14, R164 ;  /* 0x0000000e94a4723c */ /* 0x000fe600000018a4 */
[----:B------:R-:W-:Y:S05]  /*b580*/  MUFU.TANH R190, R18 ;  /* 0x0000001200be7308 */ /* 0x000fea0000002400 */
[----:B------:R-:W-:-:S02]  /*b590*/  FMUL.FTZ R4, R4, c[0x0][0x2ec] ;  /* 0x0000bb0004047a20 */ /* 0x000fc40000410000 */
[----:B------:R-:W-:Y:S01]  /*b5a0*/  FMUL.FTZ R6, R6, c[0x0][0x2ec] ;  /* 0x0000bb0006067a20 */ /* 0x000fe20000410000 */
[----:B------:R1:W-:Y:S01]  /*b5b0*/  MUFU.TANH R193, R19 ;  /* 0x0000001300c17308 */ /* 0x0003e20000002400 */
[----:B------:R-:W-:Y:S02]  /*b5c0*/  FMUL.FTZ R5, R5, c[0x0][0x2ec] ;  /* 0x0000bb0005057a20 */ /* 0x000fe40000410000 */
[----:B------:R-:W-:-:S05]  /*b5d0*/  FMUL.FTZ R7, R7, c[0x0][0x2ec] ;  /* 0x0000bb0007077a20 */ /* 0x000fca0000410000 */
[----:B------:R-:W2:Y:S01]  /*b5e0*/  MUFU.TANH R50, R50 ;  /* 0x0000003200327308 */ /* 0x000ea20000002400 */
[----:B-1----:R-:W-:Y:S01]  /*b5f0*/  HMMA.16816.F32 R16, R140, R20, R8 ;  /* 0x000000148c10723c */ /* 0x002fe20000001808 */
[----:B------:R-:W1:Y:S06]  /*b600*/  LDSM.16.M88.4 R8, [R202+0x7800] ;  /* 0x00780000ca08783b */ /* 0x000e6c0000000200 */
[----:B------:R3:W4:Y:S01]  /*b610*/  MUFU.TANH R245, R61 ;  /* 0x0000003d00f57308 */ /* 0x0007220000002400 */
[----:B------:R-:W-:-:S04]  /*b620*/  DEPBAR.LE SB0, 0x0 ;  /* 0x000080000000791a */ /* 0x000fc80000000000 */
[----:B------:R-:W-:Y:S01]  /*b630*/  IADD3 R20, R175, 0x79, RZ ;  /* 0x00000079af147810 */ /* 0x000fe20007ffe0ff */
[----:B--2---:R-:W-:Y:S02]  /*b640*/  FFMA.FTZ R50, R0, R197, R50 ;  /* 0x000000c500327223 */ /* 0x004fe40000010032 */
[----:B------:R2:W-:Y:S01]  /*b650*/  MUFU.TANH R251, R25 ;  /* 0x0000001900fb7308 */ /* 0x0005e20000002400 */
[----:B---3--:R-:W-:-:S07]  /*b660*/  FSEL R61, R55, -INF , !P6 ;  /* 0xff800000373d7808 */ /* 0x008fce0007000000 */
[----:B------:R-:W3:Y:S01]  /*b670*/  MUFU.TANH R62, R62 ;  /* 0x0000003e003e7308 */ /* 0x000ee20000002400 */
[-C--:B------:R-:W-:Y:S01]  /*b680*/  ISETP.GE.AND P6, PT, R180, R188.reuse, PT ;  /* 0x000000bcb400720c */ /* 0x080fe20003fc6270 */
[C---:B------:R-:W-:Y:S01]  /*b690*/  FFMA.FTZ R55, R0.reuse, R229, R241 ;  /* 0x000000e500377223 */ /* 0x040fe200000100f1 */
[----:B------:R-:W-:Y:S01]  /*b6a0*/  IADD3 R180, R175, 0x69, RZ ;  /* 0x00000069afb47810 */ /* 0x000fe20007ffe0ff */
[----:B----4-:R-:W-:Y:S01]  /*b6b0*/  FFMA.FTZ R54, R0, R237, R245 ;  /* 0x000000ed00367223 */ /* 0x010fe200000100f5 */
[----:B------:R-:W-:Y:S01]  /*b6c0*/  FSEL R60, R60, -INF , !P6 ;  /* 0xff8000003c3c7808 */ /* 0x000fe20007000000 */
[----:B------:R-:W-:Y:S01]  /*b6d0*/  FMUL.FTZ R16, R16, c[0x0][0x2ec] ;  /* 0x0000bb0010107a20 */ /* 0x000fe20000410000 */
[----:B------:R-:W-:Y:S01]  /*b6e0*/  ISETP.GE.AND P6, PT, R182, R187, PT ;  /* 0x000000bbb600720c */ /* 0x000fe20003fc6270 */
[----:B--2---:R-:W-:Y:S01]  /*b6f0*/  FFMA.FTZ R25, R0, R195, R236 ;  /* 0x000000c300197223 */ /* 0x004fe200000100ec */
[----:B------:R-:W2:Y:S01]  /*b700*/  I2F R161, R160 ;  /* 0x000000a000a17306 */ /* 0x000ea20000201400 */
[----:B------:R-:W-:Y:S01]  /*b710*/  IMAD.MOV.U32 R182, RZ, RZ, R37 ;  /* 0x000000ffffb67224 */ /* 0x000fe200078e0025 */
[----:B------:R-:W-:Y:S01]  /*b720*/  FSEL R46, R46, -INF , !P6 ;  /* 0xff8000002e2e7808 */ /* 0x000fe20007000000 */
[----:B------:R-:W-:Y:S01]  /*b730*/  FFMA.FTZ R37, R0, R197, R48 ;  /* 0x000000c500257223 */ /* 0x000fe20000010030 */
[-C--:B------:R-:W-:Y:S01]  /*b740*/  ISETP.GE.AND P6, PT, R192, R188.reuse, PT ;  /* 0x000000bcc000720c */ /* 0x080fe20003fc6270 */
[----:B------:R-:W-:Y:S01]  /*b750*/  IMAD.MOV.U32 R236, RZ, RZ, R36 ;  /* 0x000000ffffec7224 */ /* 0x000fe200078e0024 */
[----:B------:R-:W-:Y:S01]  /*b760*/  FSEL R25, R25, -INF , !P4 ;  /* 0xff80000019197808 */ /* 0x000fe20006000000 */
[----:B------:R-:W-:Y:S01]  /*b770*/  FFMA.FTZ R36, R0, R231, R51 ;  /* 0x000000e700247223 */ /* 0x000fe20000010033 */
[-C--:B------:R-:W-:Y:S01]  /*b780*/  ISETP.GE.AND P4, PT, R192, R187.reuse, PT ;  /* 0x000000bbc000720c */ /* 0x080fe20003f86270 */
[----:B------:R-:W4:Y:S01]  /*b790*/  I2F R57, R56 ;  /* 0x0000003800397306 */ /* 0x000f220000201400 */
[----:B------:R-:W-:Y:S01]  /*b7a0*/  FSEL R135, R135, -INF , !P6 ;  /* 0xff80000087877808 */ /* 0x000fe20007000000 */
[----:B------:R-:W-:Y:S01]  /*b7b0*/  IMAD.MOV.U32 R192, RZ, RZ, R248 ;  /* 0x000000ffffc07224 */ /* 0x000fe200078e00f8 */
[----:B------:R-:W-:Y:S01]  /*b7c0*/  ISETP.GE.AND P6, PT, R152, R187, PT ;  /* 0x000000bb9800720c */ /* 0x000fe20003fc6270 */
[----:B---3--:R-:W-:Y:S01]  /*b7d0*/  FFMA.FTZ R62, R0, R199, R62 ;  /* 0x000000c7003e7223 */ /* 0x008fe2000001003e */
[----:B------:R-:W-:Y:S01]  /*b7e0*/  FSEL R53, R53, -INF , !P4 ;  /* 0xff80000035357808 */ /* 0x000fe20006000000 */
[----:B------:R-:W-:Y:S01]  /*b7f0*/  FMUL.FTZ R17, R17, c[0x0][0x2ec] ;  /* 0x0000bb0011117a20 */ /* 0x000fe20000410000 */
[-C--:B------:R-:W-:Y:S01]  /*b800*/  ISETP.GE.AND P4, PT, R154, R188.reuse, PT ;  /* 0x000000bc9a00720c */ /* 0x080fe20003f86270 */
[----:B------:R-:W3:Y:S01]  /*b810*/  I2F R152, R247 ;  /* 0x000000f700987306 */ /* 0x000ee20000201400 */
[----:B------:R-:W-:Y:S01]  /*b820*/  FSEL R37, R37, -INF , !P5 ;  /* 0xff80000025257808 */ /* 0x000fe20006800000 */
[----:B--2---:R-:W-:Y:S01]  /*b830*/  FFMA.FTZ R33, R0, R161, R33 ;  /* 0x000000a100217223 */ /* 0x004fe20000010021 */
[----:B------:R-:W-:Y:S01]  /*b840*/  ISETP.GE.AND P5, PT, R154, R187, PT ;  /* 0x000000bb9a00720c */ /* 0x000fe20003fa6270 */
[----:B------:R-:W-:Y:S01]  /*b850*/  FFMA.FTZ R182, R0, R161, R182 ;  /* 0x000000a100b67223 */ /* 0x000fe200000100b6 */
[----:B------:R-:W-:Y:S01]  /*b860*/  FSEL R252, R50, -INF , !P6 ;  /* 0xff80000032fc7808 */ /* 0x000fe20007000000 */
[----:B------:R-:W-:Y:S01]  /*b870*/  FMUL.FTZ R12, R18, c[0x0][0x2ec] ;  /* 0x0000bb00120c7a20 */ /* 0x000fe20000410000 */
[----:B------:R-:W-:Y:S01]  /*b880*/  ISETP.GE.AND P6, PT, R196, R188, PT ;  /* 0x000000bcc400720c */ /* 0x000fe20003fc6270 */
[----:B------:R-:W2:Y:S01]  /*b890*/  I2F R45, R47 ;  /* 0x0000002f002d7306 */ /* 0x000ea20000201400 */
[----:B------:R-:W-:Y:S01]  /*b8a0*/  FSEL R36, R36, -INF , !P4 ;  /* 0xff80000024247808 */ /* 0x000fe20006000000 */
[----:B----4-:R-:W-:Y:S01]  /*b8b0*/  FFMA.FTZ R236, R0, R57, R236 ;  /* 0x0000003900ec7223 */ /* 0x010fe200000100ec */
[----:B------:R-:W-:Y:S01]  /*b8c0*/  ISETP.GE.AND P4, PT, R196, R187, PT ;  /* 0x000000bbc400720c */ /* 0x000fe20003f86270 */
[----:B------:R-:W-:Y:S01]  /*b8d0*/  FMUL.FTZ R13, R19, c[0x0][0x2ec] ;  /* 0x0000bb00130d7a20 */ /* 0x000fe20000410000 */
[----:B------:R-:W-:-:S02]  /*b8e0*/  FSEL R250, R244, -INF , !P5 ;  /* 0xff800000f4fa7808 */ /* 0x000fc40006800000 */
[----:B------:R-:W-:Y:S01]  /*b8f0*/  ISETP.GE.AND P5, PT, R228, R188, PT ;  /* 0x000000bce400720c */ /* 0x000fe20003fa6270 */
[----:B------:R-:W4:Y:S01]  /*b900*/  I2F R41, R40 ;  /* 0x0000002800297306 */ /* 0x000f220000201400 */
[----:B------:R-:W-:Y:S01]  /*b910*/  FSEL R55, R55, -INF , !P6 ;  /* 0xff80000037377808 */ /* 0x000fe20007000000 */
[----:B---3--:R-:W-:Y:S01]  /*b920*/  FFMA.FTZ R158, R0, R152, R158 ;  /* 0x00000098009e7223 */ /* 0x008fe2000001009e */
[----:B------:R-:W-:Y:S01]  /*b930*/  ISETP.GE.AND P6, PT, R228, R187, PT ;  /* 0x000000bbe400720c */ /* 0x000fe20003fc6270 */
[----:B------:R-:W-:Y:S01]  /*b940*/  FFMA.FTZ R228, R0, R57, R240 ;  /* 0x0000003900e47223 */ /* 0x000fe200000100f0 */
[----:B------:R-:W-:Y:S01]  /*b950*/  FSEL R248, R242, -INF , !P4 ;  /* 0xff800000f2f87808 */ /* 0x000fe20006000000 */
[----:B------:R-:W-:Y:S01]  /*b960*/  FFMA.FTZ R242, R0, R239, R192 ;  /* 0x000000ef00f27223 */ /* 0x000fe200000100c0 */
[-C--:B------:R-:W-:Y:S01]  /*b970*/  ISETP.GE.AND P4, PT, R194, R188.reuse, PT ;  /* 0x000000bcc200720c */ /* 0x080fe20003f86270 */
[----:B------:R-:W3:Y:S01]  /*b980*/  I2F R31, R34 ;  /* 0x00000022001f7306 */ /* 0x000ee20000201400 */
[----:B------:R-:W-:Y:S01]  /*b990*/  FSEL R162, R162, -INF , !P5 ;  /* 0xff800000a2a27808 */ /* 0x000fe20006800000 */
[----:B------:R-:W-:Y:S01]  /*b9a0*/  IMAD.MOV.U32 R192, RZ, RZ, R238 ;  /* 0x000000ffffc07224 */ /* 0x000fe200078e00ee */
[----:B------:R-:W-:Y:S01]  /*b9b0*/  ISETP.GE.AND P5, PT, R194, R187, PT ;  /* 0x000000bbc200720c */ /* 0x000fe20003fa6270 */
[----:B------:R-:W-:Y:S01]  /*b9c0*/  IMAD.MOV.U32 R238, RZ, RZ, R52 ;  /* 0x000000ffffee7224 */ /* 0x000fe200078e0034 */
[----:B------:R-:W-:Y:S01]  /*b9d0*/  FSEL R244, R62, -INF , !P6 ;  /* 0xff8000003ef47808 */ /* 0x000fe20007000000 */
[----:B--2---:R-:W-:Y:S01]  /*b9e0*/  FFMA.FTZ R240, R0, R45, R251 ;  /* 0x0000002d00f07223 */ /* 0x004fe200000100fb */
[-C--:B------:R-:W-:Y:S01]  /*b9f0*/  ISETP.GE.AND P6, PT, R198, R188.reuse, PT ;  /* 0x000000bcc600720c */ /* 0x080fe20003fc6270 */
[----:B------:R-:W2:Y:S01]  /*ba00*/  I2F R43, R249 ;  /* 0x000000f9002b7306 */ /* 0x000ea20000201400 */
[----:B------:R-:W-:Y:S01]  /*ba10*/  FSEL R54, R54, -INF , !P4 ;  /* 0xff80000036367808 */ /* 0x000fe20006000000 */
[----:B----4-:R-:W-:Y:S01]  /*ba20*/  FFMA.FTZ R238, R0, R41, R238 ;  /* 0x0000002900ee7223 */ /* 0x010fe200000100ee */
[----:B------:R-:W-:Y:S01]  /*ba30*/  ISETP.GE.AND P4, PT, R198, R187, PT ;  /* 0x000000bbc600720c */ /* 0x000fe20003f86270 */
[----:B------:R-:W-:Y:S01]  /*ba40*/  FFMA.FTZ R198, R0, R45, R192 ;  /* 0x0000002d00c67223 */ /* 0x000fe200000100c0 */
[----:B------:R-:W-:Y:S01]  /*ba50*/  FSEL R174, R174, -INF , !P5 ;  /* 0xff800000aeae7808 */ /* 0x000fe20006800000 */
[----:B------:R-:W-:Y:S01]  /*ba60*/  FFMA.FTZ R172, R0, R41, R172 ;  /* 0x0000002900ac7223 */ /* 0x000fe200000100ac */
[----:B------:R-:W-:Y:S01]  /*ba70*/  ISETP.GE.AND P5, PT, R160, R188, PT ;  /* 0x000000bca000720c */ /* 0x000fe20003fa6270 */
[----:B------:R-:W-:Y:S01]  /*ba80*/  MUFU.TANH R22, R17 ;  /* 0x0000001100167308 */ /* 0x000fe20000002400 */
[----:B------:R-:W-:Y:S01]  /*ba90*/  FSEL R52, R32, -INF , !P6 ;  /* 0xff80000020347808 */ /* 0x000fe20007000000 */
[----:B---3--:R-:W-:Y:S01]  /*baa0*/  FFMA.FTZ R230, R0, R31, R230 ;  /* 0x0000001f00e67223 */ /* 0x008fe200000100e6 */
[----:B------:R-:W-:Y:S01]  /*bab0*/  ISETP.GE.AND P6, PT, R160, R187, PT ;  /* 0x000000bba000720c */ /* 0x000fe20003fc6270 */
[----:B------:R-:W-:Y:S01]  /*bac0*/  FFMA.FTZ R178, R0, R31, R178 ;  /* 0x0000001f00b27223 */ /* 0x000fe200000100b2 */
[----:B------:R-:W-:-:S02]  /*bad0*/  FSEL R242, R242, -INF , !P4 ;  /* 0xff800000f2f27808 */ /* 0x000fc40006000000 */
[-C--:B------:R-:W-:Y:S01]  /*bae0*/  ISETP.GE.AND P4, PT, R56, R188.reuse, PT ;  /* 0x000000bc3800720c */ /* 0x080fe20003f86270 */
[----:B------:R1:W-:Y:S01]  /*baf0*/  MUFU.TANH R32, R16 ;  /* 0x0000001000207308 */ /* 0x0003e20000002400 */
[----:B------:R-:W-:Y:S01]  /*bb00*/  FSEL R246, R33, -INF , !P5 ;  /* 0xff80000021f67808 */ /* 0x000fe20006800000 */
[----:B--2---:R-:W-:Y:S01]  /*bb10*/  FFMA.FTZ R156, R0, R43, R156 ;  /* 0x0000002b009c7223 */ /* 0x004fe2000001009c */
[----:B------:R-:W-:Y:S02]  /*bb20*/  ISETP.GE.AND P5, PT, R56, R187, PT ;  /* 0x000000bb3800720c */ /* 0x000fe40003fa6270 */
[----:B------:R-:W-:Y:S02]  /*bb30*/  FSEL R182, R182, -INF , !P6 ;  /* 0xff800000b6b67808 */ /* 0x000fe40007000000 */
[----:B------:R-:W-:Y:S01]  /*bb40*/  ISETP.GE.AND P6, PT, R47, R188, PT ;  /* 0x000000bc2f00720c */ /* 0x000fe20003fc6270 */
[----:B------:R-:W-:Y:S01]  /*bb50*/  MUFU.TANH R195, R64 ;  /* 0x0000004000c37308 */ /* 0x000fe20000002400 */
[----:B------:R-:W-:-:S02]  /*bb60*/  FSEL R236, R236, -INF , !P4 ;  /* 0xff800000ecec7808 */ /* 0x000fc40006000000 */
[-C--:B------:R-:W-:Y:S02]  /*bb70*/  ISETP.GE.AND P4, PT, R47, R187.reuse, PT ;  /* 0x000000bb2f00720c */ /* 0x080fe40003f86270 */
[----:B------:R-:W-:Y:S02]  /*bb80*/  FSEL R228, R228, -INF , !P5 ;  /* 0xff800000e4e47808 */ /* 0x000fe40006800000 */
[----:B------:R-:W-:Y:S01]  /*bb90*/  ISETP.GE.AND P5, PT, R40, R188, PT ;  /* 0x000000bc2800720c */ /* 0x000fe20003fa6270 */
[C---:B-1----:R-:W-:Y:S01]  /*bba0*/  HMMA.16816.F32 R16, R140.reuse, R8, R168 ;  /* 0x000000088c10723c */ /* 0x042fe200000018a8 */
[----:B------:R-:W-:Y:S01]  /*bbb0*/  MUFU.TANH R197, R66 ;  /* 0x0000004200c57308 */ /* 0x000fe20000002400 */
[----:B------:R-:W-:Y:S02]  /*bbc0*/  FSEL R240, R240, -INF , !P6 ;  /* 0xff800000f0f07808 */ /* 0x000fe40007000000 */
[-C--:B------:R-:W-:Y:S02]  /*bbd0*/  ISETP.GE.AND P6, PT, R40, R187.reuse, PT ;  /* 0x000000bb2800720c */ /* 0x080fe40003fc6270 */
[----:B------:R-:W-:Y:S01]  /*bbe0*/  FSEL R198, R198, -INF , !P4 ;  /* 0xff800000c6c67808 */ /* 0x000fe20006000000 */
[----:B------:R-:W-:Y:S01]  /*bbf0*/  FFMA.FTZ R170, R0, R152, R193 ;  /* 0x0000009800aa7223 */ /* 0x000fe200000100c1 */
[----:B------:R-:W-:Y:S01]  /*bc00*/  ISETP.GE.AND P4, PT, R34, R188, PT ;  /* 0x000000bc2200720c */ /* 0x000fe20003f86270 */
[----:B------:R-:W1:Y:S01]  /*bc10*/  I2F R152, R42 ;  /* 0x0000002a00987306 */ /* 0x000e620000201400 */
[----:B------:R-:W-:Y:S01]  /*bc20*/  FSEL R238, R238, -INF , !P5 ;  /* 0xff800000eeee7808 */ /* 0x000fe20006800000 */
[----:B------:R-:W-:Y:S01]  /*bc30*/  HMMA.16816.F32 R8, R140, R10, R164 ;  /* 0x0000000a8c08723c */ /* 0x000fe200000018a4 */
[----:B------:R-:W-:-:S02]  /*bc40*/  ISETP.GE.AND P5, PT, R34, R187, PT ;  /* 0x000000bb2200720c */ /* 0x000fc40003fa6270 */
[----:B------:R-:W-:Y:S01]  /*bc50*/  FSEL R194, R172, -INF , !P6 ;  /* 0xff800000acc27808 */ /* 0x000fe20007000000 */
[----:B------:R-:W-:Y:S01]  /*bc60*/  FFMA.FTZ R172, R0, R43, R190 ;  /* 0x0000002b00ac7223 */ /* 0x000fe200000100be */
[----:B------:R-:W-:Y:S01]  /*bc70*/  FSEL R230, R230, -INF , !P4 ;  /* 0xff800000e6e67808 */ /* 0x000fe20006000000 */
[----:B------:R-:W2:Y:S01]  /*bc80*/  MUFU.TANH R65, R65 ;  /* 0x0000004100417308 */ /* 0x000ea20000002400 */
[CC--:B------:R-:W-:Y:S02]  /*bc90*/  ISETP.GE.AND P6, PT, R249.reuse, R188.reuse, PT ;  /* 0x000000bcf900720c */ /* 0x0c0fe40003fc6270 */
[-C--:B------:R-:W-:Y:S02]  /*bca0*/  ISETP.GE.AND P4, PT, R249, R187.reuse, PT ;  /* 0x000000bbf900720c */ /* 0x080fe40003f86270 */
[----:B------:R-:W-:Y:S02]  /*bcb0*/  FSEL R196, R178, -INF , !P5 ;  /* 0xff800000b2c47808 */ /* 0x000fe40006800000 */
[C---:B------:R-:W-:Y:S01]  /*bcc0*/  ISETP.GE.AND P5, PT, R247.reuse, R188, PT ;  /* 0x000000bcf700720c */ /* 0x040fe20003fa6270 */
[----:B------:R-:W3:Y:S01]  /*bcd0*/  MUFU.TANH R67, R67 ;  /* 0x0000004300437308 */ /* 0x000ee20000002400 */
[----:B------:R-:W-:Y:S01]  /*bce0*/  FSEL R192, R156, -INF , !P6 ;  /* 0xff8000009cc07808 */ /* 0x000fe20007000000 */
[-C--:B-1----:R-:W-:Y:S01]  /*bcf0*/  FFMA.FTZ R178, R0, R152.reuse, R195 ;  /* 0x0000009800b27223 */ /* 0x082fe200000100c3 */
[----:B------:R-:W-:Y:S01]  /*bd00*/  FSEL R172, R172, -INF , !P4 ;  /* 0xff800000acac7808 */ /* 0x000fe20006000000 */
[----:B------:R-:W-:Y:S01]  /*bd10*/  FFMA.FTZ R168, R0, R152, R197 ;  /* 0x0000009800a87223 */ /* 0x000fe200000100c5 */
[-C--:B------:R-:W-:Y:S01]  /*bd20*/  ISETP.GE.AND P6, PT, R247, R187.reuse, PT ;  /* 0x000000bbf700720c */ /* 0x080fe20003fc6270 */
[----:B------:R-:W-:Y:S01]  /*bd30*/  FMUL.FTZ R14, R16, c[0x0][0x2ec] ;  /* 0x0000bb00100e7a20 */ /* 0x000fe20000410000 */
[----:B------:R-:W-:Y:S01]  /*bd40*/  ISETP.GE.AND P4, PT, R42, R188, PT ;  /* 0x000000bc2a00720c */ /* 0x000fe20003f86270 */
[----:B------:R-:W1:Y:S01]  /*bd50*/  I2F R179, R177 ;  /* 0x000000b100b37306 */ /* 0x000e620000201400 */
[----:B------:R-:W-:Y:S01]  /*bd60*/  FSEL R190, R158, -INF , !P5 ;  /* 0xff8000009ebe7808 */ /* 0x000fe20006800000 */
[-C--:B--2---:R-:W-:Y:S01]  /*bd70*/  FFMA.FTZ R65, R0, R176.reuse, R65 ;  /* 0x000000b000417223 */ /* 0x084fe20000010041 */
[----:B------:R-:W-:Y:S01]  /*bd80*/  IADD3 R154, R175, 0x59, RZ ;  /* 0x00000059af9a7810 */ /* 0x000fe20007ffe0ff */
[----:B------:R-:W-:Y:S01]  /*bd90*/  FMUL.FTZ R15, R17, c[0x0][0x2ec] ;  /* 0x0000bb00110f7a20 */ /* 0x000fe20000410000 */
[-C--:B------:R-:W-:Y:S01]  /*bda0*/  ISETP.GE.AND P5, PT, R42, R187.reuse, PT ;  /* 0x000000bb2a00720c */ /* 0x080fe20003fa6270 */
[----:B------:R-:W-:Y:S01]  /*bdb0*/  FMUL.FTZ R18, R18, c[0x0][0x2ec] ;  /* 0x0000bb0012127a20 */ /* 0x000fe20000410000 */
[----:B------:R-:W-:Y:S01]  /*bdc0*/  FSEL R170, R170, -INF , !P6 ;  /* 0xff800000aaaa7808 */ /* 0x000fe20007000000 */
[----:B------:R-:W2:Y:S01]  /*bdd0*/  I2F R163, R181 ;  /* 0x000000b500a37306 */ /* 0x000ea20000201400 */
[----:B------:R-:W-:Y:S01]  /*bde0*/  FSEL R178, R178, -INF , !P4 ;  /* 0xff800000b2b27808 */ /* 0x000fe20006000000 */
[----:B---3--:R-:W-:Y:S01]  /*bdf0*/  FFMA.FTZ R67, R0, R176, R67 ;  /* 0x000000b000437223 */ /* 0x008fe20000010043 */
[CC--:B------:R-:W-:Y:S01]  /*be00*/  ISETP.GE.AND P6, PT, R154.reuse, R188.reuse, PT ;  /* 0x000000bc9a00720c */ /* 0x0c0fe20003fc6270 */
[----:B------:R-:W-:Y:S01]  /*be10*/  FMUL.FTZ R19, R19, c[0x0][0x2ec] ;  /* 0x0000bb0013137a20 */ /* 0x000fe20000410000 */
[----:B------:R-:W-:Y:S01]  /*be20*/  ISETP.GE.AND P4, PT, R154, R187, PT ;  /* 0x000000bb9a00720c */ /* 0x000fe20003f86270 */
[----:B------:R-:W-:Y:S01]  /*be30*/  FMUL.FTZ R8, R8, c[0x0][0x2ec] ;  /* 0x0000bb0008087a20 */ /* 0x000fe20000410000 */
[----:B------:R-:W-:Y:S01]  /*be40*/  FSEL R168, R168, -INF , !P5 ;  /* 0xff800000a8a87808 */ /* 0x000fe20006800000 */
[----:B------:R-:W3:Y:S01]  /*be50*/  MUFU.TANH R12, R12 ;  /* 0x0000000c000c7308 */ /* 0x000ee20000002400 */
[----:B-1----:R-:W-:Y:S01]  /*be60*/  FFMA.FTZ R32, R0, R179, R32 ;  /* 0x000000b300207223 */ /* 0x002fe20000010020 */
[----:B------:R-:W-:Y:S01]  /*be70*/  ISETP.GE.AND P5, PT, R177, R188, PT ;  /* 0x000000bcb100720c */ /* 0x000fe20003fa6270 */
[----:B------:R-:W-:Y:S01]  /*be80*/  FMUL.FTZ R10, R10, c[0x0][0x2ec] ;  /* 0x0000bb000a0a7a20 */ /* 0x000fe20000410000 */
[----:B------:R-:W-:Y:S01]  /*be90*/  FSEL R176, R65, -INF , !P6 ;  /* 0xff80000041b07808 */ /* 0x000fe20007000000 */
[----:B------:R-:W-:Y:S01]  /*bea0*/  FMUL.FTZ R11, R11, c[0x0][0x2ec] ;  /* 0x0000bb000b0b7a20 */ /* 0x000fe20000410000 */
[----:B------:R-:W-:-:S02]  /*beb0*/  FSEL R166, R67, -INF , !P4 ;  /* 0xff80000043a67808 */ /* 0x000fc40006000000 */
[----:B------:R-:W1:Y:S01]  /*bec0*/  MUFU.TANH R13, R13 ;  /* 0x0000000d000d7308 */ /* 0x000e620000002400 */
[----:B--2---:R-:W-:Y:S01]  /*bed0*/  FFMA.FTZ R22, R0, R163, R22 ;  /* 0x000000a300167223 */ /* 0x004fe20000010016 */
[----:B------:R-:W-:Y:S02]  /*bee0*/  ISETP.GE.AND P6, PT, R177, R187, PT ;  /* 0x000000bbb100720c */ /* 0x000fe40003fc6270 */
[C---:B------:R-:W-:Y:S02]  /*bef0*/  ISETP.GE.AND P4, PT, R181.reuse, R188, PT ;  /* 0x000000bcb500720c */ /* 0x040fe40003f86270 */
[----:B------:R-:W-:Y:S02]  /*bf00*/  FSEL R160, R32, -INF , !P5 ;  /* 0xff80000020a07808 */ /* 0x000fe40006800000 */
[----:B------:R-:W-:Y:S01]  /*bf10*/  I2F R159, R157 ;  /* 0x0000009d009f7306 */ /* 0x000fe20000201400 */
[----:B---3--:R-:W-:Y:S01]  /*bf20*/  FFMA.FTZ R152, R0, R179, R12 ;  /* 0x000000b300987223 */ /* 0x008fe2000001000c */
[----:B------:R-:W-:Y:S01]  /*bf30*/  ISETP.GE.AND P5, PT, R181, R187, PT ;  /* 0x000000bbb500720c */ /* 0x000fe20003fa6270 */
[----:B------:R-:W-:Y:S01]  /*bf40*/  IMAD.MOV.U32 R181, RZ, RZ, R3 ;  /* 0x000000ffffb57224 */ /* 0x000fe200078e0003 */
[----:B------:R-:W-:-:S02]  /*bf50*/  FSEL R158, R22, -INF , !P4 ;  /* 0xff800000169e7808 */ /* 0x000fc40006000000 */
[----:B------:R-:W-:Y:S02]  /*bf60*/  FSEL R152, R152, -INF , !P6 ;  /* 0xff80000098987808 */ /* 0x000fe40007000000 */
[----:B------:R-:W2:Y:S01]  /*bf70*/  MUFU.TANH R4, R4 ;  /* 0x0000000400047308 */ /* 0x000ea20000002400 */
[----:B-1----:R-:W-:Y:S01]  /*bf80*/  FFMA.FTZ R150, R0, R163, R13 ;  /* 0x000000a300967223 */ /* 0x002fe2000001000d */
[C---:B------:R-:W-:Y:S02]  /*bf90*/  ISETP.GE.AND P6, PT, R157.reuse, R188, PT ;  /* 0x000000bc9d00720c */ /* 0x040fe40003fc6270 */
[----:B------:R-:W-:Y:S02]  /*bfa0*/  ISETP.GE.AND P4, PT, R157, R187, PT ;  /* 0x000000bb9d00720c */ /* 0x000fe40003f86270 */
[----:B------:R-:W-:Y:S02]  /*bfb0*/  FSEL R150, R150, -INF , !P5 ;  /* 0xff80000096967808 */ /* 0x000fe40006800000 */
[----:B------:R-:W1:Y:S01]  /*bfc0*/  MUFU.TANH R6, R6 ;  /* 0x0000000600067308 */ /* 0x000e620000002400 */
[----:B------:R-:W-:-:S02]  /*bfd0*/  IADD3 R48, R175, 0x78, RZ ;  /* 0x00000078af307810 */ /* 0x000fc40007ffe0ff */
[----:B------:R-:W-:-:S05]  /*bfe0*/  ISETP.GE.AND P5, PT, R180, R188, PT ;  /* 0x000000bcb400720c */ /* 0x000fca0003fa6270 */
[----:B------:R3:W-:Y:S01]  /*bff0*/  I2F R183, R180 ;  /* 0x000000b400b77306 */ /* 0x0007e20000201400 */
[----:B--2---:R-:W-:-:S05]  /*c000*/  FFMA.FTZ R4, R0, R159, R4 ;  /* 0x0000009f00047223 */ /* 0x004fca0000010004 */
[----:B------:R-:W-:Y:S02]  /*c010*/  FSEL R156, R4, -INF , !P6 ;  /* 0xff800000049c7808 */ /* 0x000fe40007000000 */
[----:B------:R-:W2:Y:S01]  /*c020*/  MUFU.TANH R5, R5 ;  /* 0x0000000500057308 */ /* 0x000ea20000002400 */
[----:B-1----:R-:W-:Y:S01]  /*c030*/  FFMA.FTZ R6, R0, R159, R6 ;  /* 0x0000009f00067223 */ /* 0x002fe20000010006 */
[----:B------:R-:W-:-:S04]  /*c040*/  ISETP.GE.AND P6, PT, R180, R187, PT ;  /* 0x000000bbb400720c */ /* 0x000fc80003fc6270 */
[----:B------:R-:W-:Y:S01]  /*c050*/  FSEL R144, R6, -INF , !P4 ;  /* 0xff80000006907808 */ /* 0x000fe20006000000 */
[----:B------:R-:W-:Y:S01]  /*c060*/  FMUL.FTZ R6, R9, c[0x0][0x2ec] ;  /* 0x0000bb0009067a20 */ /* 0x000fe20000410000 */
[----:B------:R-:W1:Y:S01]  /*c070*/  MUFU.TANH R7, R7 ;  /* 0x0000000700077308 */ /* 0x000e620000002400 */
[----:B------:R-:W-:Y:S01]  /*c080*/  ISETP.GE.AND P4, PT, R59, R188, PT ;  /* 0x000000bc3b00720c */ /* 0x000fe20003f86270 */
[----:B---3--:R-:W-:-:S06]  /*c090*/  IMAD.MOV.U32 R180, RZ, RZ, R2 ;  /* 0x000000ffffb47224 */ /* 0x008fcc00078e0002 */
[----:B------:R-:W-:Y:S01]  /*c0a0*/  I2F R189, R59 ;  /* 0x0000003b00bd7306 */ /* 0x000fe20000201400 */
[----:B--2---:R-:W-:-:S05]  /*c0b0*/  FFMA.FTZ R5, R0, R183, R5 ;  /* 0x000000b700057223 */ /* 0x004fca0000010005 */
[----:B------:R-:W-:Y:S02]  /*c0c0*/  FSEL R154, R5, -INF , !P5 ;  /* 0xff800000059a7808 */ /* 0x000fe40006800000 */
[----:B------:R-:W2:Y:S01]  /*c0d0*/  MUFU.TANH R14, R14 ;  /* 0x0000000e000e7308 */ /* 0x000ea20000002400 */
[----:B-1----:R-:W-:Y:S01]  /*c0e0*/  FFMA.FTZ R7, R0, R183, R7 ;  /* 0x000000b700077223 */ /* 0x002fe20000010007 */
[----:B------:R-:W-:-:S04]  /*c0f0*/  ISETP.GE.AND P5, PT, R59, R187, PT ;  /* 0x000000bb3b00720c */ /* 0x000fc80003fa6270 */
[----:B------:R-:W-:Y:S02]  /*c100*/  FSEL R142, R7, -INF , !P6 ;  /* 0xff800000078e7808 */ /* 0x000fe40007000000 */
[----:B------:R-:W-:Y:S01]  /*c110*/  I2F R191, R49 ;  /* 0x0000003100bf7306 */ /* 0x000fe20000201400 */
[----:B------:R-:W-:-:S07]  /*c120*/  ISETP.GE.AND P6, PT, R49, R188, PT ;  /* 0x000000bc3100720c */ /* 0x000fce0003fc6270 */
[----:B------:R-:W1:Y:S01]  /*c130*/  MUFU.TANH R15, R15 ;  /* 0x0000000f000f7308 */ /* 0x000e620000002400 */
[----:B--2---:R-:W-:-:S05]  /*c140*/  FFMA.FTZ R14, R0, R189, R14 ;  /* 0x000000bd000e7223 */ /* 0x004fca000001000e */
[----:B------:R-:W-:Y:S02]  /*c150*/  FSEL R64, R14, -INF , !P4 ;  /* 0xff8000000e407808 */ /* 0x000fe40006000000 */
[----:B------:R-:W2:Y:S01]  /*c160*/  MUFU.TANH R12, R18 ;  /* 0x00000012000c7308 */ /* 0x000ea20000002400 */
[----:B------:R-:W-:-:S07]  /*c170*/  ISETP.GE.AND P4, PT, R49, R187, PT ;  /* 0x000000bb3100720c */ /* 0x000fce0003f86270 */
[----:B------:R-:W3:Y:S01]  /*c180*/  MUFU.TANH R13, R19 ;  /* 0x00000013000d7308 */ /* 0x000ee20000002400 */
[----:B-1----:R-:W-:-:S05]  /*c190*/  FFMA.FTZ R15, R0, R191, R15 ;  /* 0x000000bf000f7223 */ /* 0x002fca000001000f */
[----:B------:R-:W-:Y:S02]  /*c1a0*/  FSEL R62, R15, -INF , !P6 ;  /* 0xff8000000f3e7808 */ /* 0x000fe40007000000 */
[----:B------:R1:W-:Y:S01]  /*c1b0*/  I2F R51, R48 ;  /* 0x0000003000337306 */ /* 0x0003e20000201400 */
[----:B--2---:R-:W-:Y:S01]  /*c1c0*/  FFMA.FTZ R12, R0, R189, R12 ;  /* 0x000000bd000c7223 */ /* 0x004fe2000001000c */
[----:B------:R-:W-:-:S04]  /*c1d0*/  ISETP.GE.AND P6, PT, R48, R187, PT ;  /* 0x000000bb3000720c */ /* 0x000fc80003fc6270 */
[----:B------:R-:W-:Y:S02]  /*c1e0*/  FSEL R50, R12, -INF , !P5 ;  /* 0xff8000000c327808 */ /* 0x000fe40006800000 */
[----:B------:R-:W2:Y:S01]  /*c1f0*/  MUFU.TANH R4, R8 ;  /* 0x0000000800047308 */ /* 0x000ea20000002400 */
[----:B---3--:R-:W-:Y:S01]  /*c200*/  FFMA.FTZ R13, R0, R191, R13 ;  /* 0x000000bf000d7223 */ /* 0x008fe2000001000d */
[----:B------:R-:W-:-:S06]  /*c210*/  ISETP.GE.AND P5, PT, R48, R188, PT ;  /* 0x000000bc3000720c */ /* 0x000fcc0003fa6270 */
[----:B------:R-:W3:Y:S01]  /*c220*/  MUFU.TANH R155, R155 ;  /* 0x0000009b009b7308 */ /* 0x000ee20000002400 */
[----:B-1----:R-:W-:Y:S02]  /*c230*/  FSEL R48, R13, -INF , !P4 ;  /* 0xff8000000d307808 */ /* 0x002fe40006000000 */
[----:B------:R-:W-:-:S05]  /*c240*/  ISETP.GE.AND P4, PT, R175, R188, PT ;  /* 0x000000bcaf00720c */ /* 0x000fca0003f86270 */
[----:B------:R-:W1:Y:S01]  /*c250*/  MUFU.TANH R5, R10 ;  /* 0x0000000a00057308 */ /* 0x000e620000002400 */
[----:B--2---:R-:W-:-:S05]  /*c260*/  FFMA.FTZ R4, R0, R51, R4 ;  /* 0x0000003300047223 */ /* 0x004fca0000010004 */
[----:B------:R-:W-:Y:S02]  /*c270*/  FSEL R57, R4, -INF , !P5 ;  /* 0xff80000004397808 */ /* 0x000fe40006800000 */
[----:B------:R-:W2:Y:S01]  /*c280*/  MUFU.TANH R153, R153 ;  /* 0x0000009900997308 */ /* 0x000ea20000002400 */
[----:B---3--:R-:W-:Y:S01]  /*c290*/  FFMA.FTZ R155, R0, R173, R155 ;  /* 0x000000ad009b7223 */ /* 0x008fe2000001009b */
[----:B------:R-:W-:Y:S01]  /*c2a0*/  BAR.SYNC.DEFER_BLOCKING 0x0 ;  /* 0x0000000000007b1d */ /* 0x000fe20000010000 */
[----:B------:R-:W-:-:S03]  /*c2b0*/  ISETP.GE.AND P5, PT, R175, R187, PT ;  /* 0x000000bbaf00720c */ /* 0x000fc60003fa6270 */
[----:B------:R-:W-:Y:S02]  /*c2c0*/  FSEL R4, R155, -INF , !P4 ;  /* 0xff8000009b047808 */ /* 0x000fe40006000000 */
[----:B------:R-:W-:Y:S01]  /*c2d0*/  I2F R21, R20 ;  /* 0x0000001400157306 */ /* 0x000fe20000201400 */
[----:B-1----:R-:W-:Y:S01]  /*c2e0*/  FFMA.FTZ R5, R0, R51, R5 ;  /* 0x0000003300057223 */ /* 0x002fe20000010005 */
[----:B------:R-:W-:-:S04]  /*c2f0*/  ISETP.GE.AND P4, PT, R20, R187, PT ;  /* 0x000000bb1400720c */ /* 0x000fc80003f86270 */
[----:B------:R-:W-:Y:S02]  /*c300*/  FSEL R43, R5, -INF , !P6 ;  /* 0xff800000052b7808 */ /* 0x000fe40007000000 */
[----:B------:R-:W1:Y:S01]  /*c310*/  MUFU.TANH R6, R6 ;  /* 0x0000000600067308 */ /* 0x000e620000002400 */
[----:B--2---:R-:W-:Y:S01]  /*c320*/  FFMA.FTZ R153, R0, R173, R153 ;  /* 0x000000ad00997223 */ /* 0x004fe20000010099 */
[----:B------:R-:W-:-:S04]  /*c330*/  ISETP.GE.AND P6, PT, R20, R188, PT ;  /* 0x000000bc1400720c */ /* 0x000fc80003fc6270 */
[----:B------:R-:W-:Y:S02]  /*c340*/  FSEL R2, R153, -INF , !P5 ;  /* 0xff80000099027808 */ /* 0x000fe40006800000 */
[----:B------:R-:W2:Y:S01]  /*c350*/  MUFU.TANH R11, R11 ;  /* 0x0000000b000b7308 */ /* 0x000ea20000002400 */
[----:B-1----:R-:W-:-:S05]  /*c360*/  FFMA.FTZ R6, R0, R21, R6 ;  /* 0x0000001500067223 */ /* 0x002fca0000010006 */
[----:B------:R-:W-:Y:S01]  /*c370*/  FSEL R56, R6, -INF , !P6 ;  /* 0xff80000006387808 */ /* 0x000fe20007000000 */
[----:B--2---:R-:W-:-:S05]  /*c380*/  FFMA.FTZ R11, R0, R21, R11 ;  /* 0x00000015000b7223 */ /* 0x004fca000001000b */
[----:B------:R-:W-:Y:S01]  /*c390*/  FSEL R42, R11, -INF , !P4 ;  /* 0xff8000000b2a7808 */ /* 0x000fe20006000000 */
[----:B------:R-:W-:Y:S05]  /*c3a0*/  @!P3 BRA `(.L_x_2539) ;  /* 0x00000d200000b947 */ /* 0x000fea0003800000 */
[----:B------:R-:W-:Y:S05]  /*c3b0*/  @!P0 BRA `(.L_x_2540) ;  /* 0x000003b000008947 */ /* 0x000fea0003800000 */
[----:B------:R-:W1:Y:S01]  /*c3c0*/  I2F.RP R10, R136 ;  /* 0x00000088000a7306 */ /* 0x000e620000209400 */
[----:B------:R-:W-:Y:S01]  /*c3d0*/  MOV R6, RZ ;  /* 0x000000ff00067202 */ /* 0x000fe20000000f00 */
[----:B------:R-:W-:-:S05]  /*c3e0*/  IMAD.SHL.U32 R5, R216, 0x80, RZ ;  /* 0x00000080d8057824 */ /* 0x000fca00078e00ff */
[----:B------:R-:W-:Y:S02]  /*c3f0*/  IABS R8, R5 ;  /* 0x0000000500087213 */ /* 0x000fe40000000000 */
[C---:B------:R-:W-:Y:S02]  /*c400*/  IADD3 R9, R5.reuse, -0x80, RZ ;  /* 0xffffff8005097810 */ /* 0x040fe40007ffe0ff */
[----:B------:R-:W-:Y:S01]  /*c410*/  LOP3.LUT R5, R5, c[0x0][0x2d0], RZ, 0x3c, !PT ;  /* 0x0000b40005057a12 */ /* 0x000fe200078e3cff */
[----:B-1----:R-:W1:Y:S02]  /*c420*/  MUFU.RCP R7, R10 ;  /* 0x0000000a00077308 */ /* 0x002e640000001000 */
[----:B-1----:R-:W-:-:S06]  /*c430*/  IADD3 R7, R7, 0xffffffe, RZ ;  /* 0x0ffffffe07077810 */ /* 0x002fcc0007ffe0ff */
[----:B------:R-:W1:Y:S02]  /*c440*/  F2I.FTZ.U32.TRUNC.NTZ R7, R7 ;  /* 0x0000000700077305 */ /* 0x000e64000021f000 */
[----:B-1----:R-:W-:-:S04]  /*c450*/  IMAD.MOV R3, RZ, RZ, -R7 ;  /* 0x000000ffff037224 */ /* 0x002fc800078e0a07 */
[----:B------:R-:W-:-:S04]  /*c460*/  IMAD R3, R3, R136, RZ ;  /* 0x0000008803037224 */ /* 0x000fc800078e02ff */
[----:B------:R-:W-:Y:S01]  /*c470*/  IMAD.HI.U32 R3, R7, R3, R6 ;  /* 0x0000000307037227 */ /* 0x000fe200078e0006 */
[----:B------:R-:W-:Y:S02]  /*c480*/  IABS R6, R9 ;  /* 0x0000000900067213 */ /* 0x000fe40000000000 */
[----:B------:R-:W-:-:S03]  /*c490*/  LOP3.LUT R9, R9, c[0x0][0x2d0], RZ, 0x3c, !PT ;  /* 0x0000b40009097a12 */ /* 0x000fc600078e3cff */
        /* <DEDUP_REMOVED lines=15> */
[----:B------:R-:W-:Y:S02]  /*c590*/  ISETP.NE.AND P4, PT, RZ, c[0x0][0x2d0], PT ;  /* 0x0000b400ff007a0c */ /* 0x000fe40003f85270 */
[----:B------:R-:W-:Y:S02]  /*c5a0*/  LOP3.LUT R5, RZ, c[0x0][0x2d0], RZ, 0x33, !PT ;  /* 0x0000b400ff057a12 */ /* 0x000fe400078e33ff */
[----:B------:R-:W-:Y:S02]  /*c5b0*/  @P3 IADD3 R10, R10, 0x1, RZ ;  /* 0x000000010a0a3810 */ /* 0x000fe40007ffe0ff */
[----:B------:R-:W-:Y:S02]  /*c5c0*/  ISETP.GE.AND P3, PT, R9, RZ, PT ;  /* 0x000000ff0900720c */ /* 0x000fe40003f66270 */
[----:B------:R-:W-:-:S03]  /*c5d0*/  @!P5 IADD3 R10, -R10, RZ, RZ ;  /* 0x000000ff0a0ad210 */ /* 0x000fc60007ffe1ff */
[----:B------:R-:W-:-:S05]  /*c5e0*/  @P6 IADD3 R3, R3, 0x1, RZ ;  /* 0x0000000103036810 */ /* 0x000fca0007ffe0ff */
[----:B------:R-:W-:Y:S01]  /*c5f0*/  IMAD.MOV.U32 R6, RZ, RZ, R3 ;  /* 0x000000ffff067224 */ /* 0x000fe200078e0003 */
[----:B------:R-:W-:-:S03]  /*c600*/  SEL R3, R5, R10, !P4 ;  /* 0x0000000a05037207 */ /* 0x000fc60006000000 */
[----:B------:R-:W-:Y:S02]  /*c610*/  @!P3 IMAD.MOV R6, RZ, RZ, -R6 ;  /* 0x000000ffff06b224 */ /* 0x000fe400078e0a06 */
[----:B------:R-:W-:-:S03]  /*c620*/  IMAD.WIDE R12, R3, 0x4, R226 ;  /* 0x00000004030c7825 */ /* 0x000fc600078e02e2 */
[----:B------:R-:W-:Y:S02]  /*c630*/  SEL R5, R5, R6, !P4 ;  /* 0x0000000605057207 */ /* 0x000fe40006000000 */
[----:B------:R-:W2:Y:S03]  /*c640*/  LDG.E R8, [R12.64] ;  /* 0x0000000c0c087981 */ /* 0x000ea6000c1e1900 */
[----:B------:R-:W-:-:S05]  /*c650*/  IMAD.WIDE R10, R5, 0x4, R226 ;  /* 0x00000004050a7825 */ /* 0x000fca00078e02e2 */
[----:B------:R-:W2:Y:S01]  /*c660*/  LDG.E R7, [R10.64] ;  /* 0x0000000c0a077981 */ /* 0x000ea2000c1e1900 */
[----:B------:R-:W-:Y:S01]  /*c670*/  MOV R6, c[0x0][0x2d0] ;  /* 0x0000b40000067a02 */ /* 0x000fe20000000f00 */
[----:B------:R-:W-:-:S04]  /*c680*/  IMAD.IADD R3, R3, 0x1, -R5 ;  /* 0x0000000103037824 */ /* 0x000fc800078e0a05 */
        /* <DEDUP_REMOVED lines=14> */
.L_x_2540:
[----:B------:R-:W-:-:S04]  /*c770*/  LEA R7, -R134, RZ, 0x7 ;  /* 0x000000ff86077211 */ /* 0x000fc800078e39ff */
[----:B------:R-:W-:Y:S02]  /*c780*/  SHF.R.S32.HI R10, RZ, 0x1f, R7 ;  /* 0x0000001fff0a7819 */ /* 0x000fe40000011407 */
.L_x_2541:
[CC--:B------:R-:W-:Y:S01]  /*c790*/  @!P1 IADD3 R6, P3, R184.reuse, R7.reuse, RZ ;  /* 0x00000007b8069210 */ /* 0x0c0fe20007f7e0ff */
[----:B------:R1:W-:Y:S01]  /*c7a0*/  @P2 STS.128 [R217+0x4000], RZ ;  /* 0x004000ffd9002388 */ /* 0x0003e20000000c00 */
[-C--:B------:R-:W-:Y:S01]  /*c7b0*/  @!P1 IADD3 R9, P5, P4, R184, R7.reuse, R212 ;  /* 0x00000007b8099210 */ /* 0x080fe20007cbe0d4 */
[----:B------:R-:W-:Y:S01]  /*c7c0*/  BSSY B0, `(.L_x_2542) ;  /* 0x000008d000007945 */ /* 0x000fe20003800000 */
[----:B------:R-:W-:Y:S01]  /*c7d0*/  @!P2 IADD3 R5, P6, R212, R7, RZ ;  /* 0x00000007d405a210 */ /* 0x000fe20007fde0ff */
[C-C-:B------:R-:W-:Y:S01]  /*c7e0*/  @!P1 IMAD.X R3, R185.reuse, 0x1, R10.reuse, P3 ;  /* 0x00000001b9039824 */ /* 0x140fe200018e060a */
[C---:B------:R-:W-:Y:S02]  /*c7f0*/  @!P1 LEA R38, P3, R6.reuse, c[0x0][0x168], 0x1 ;  /* 0x00005a0006269a11 */ /* 0x040fe400078608ff */
        /* <DEDUP_REMOVED lines=23> */
[C---:B------:R-:W-:Y:S01]  /*c970*/  IADD3 R5, P4, R212.reuse, R3, RZ ;  /* 0x00000003d4057210 */ /* 0x040fe20007f9e0ff */
        /* <DEDUP_REMOVED lines=10> */
[C---:B------:R-:W-:Y:S01]  /*ca20*/  @!P1 IADD3 R12, P3, R184.reuse, R5, RZ ;  /* 0x00000005b80c9210 */ /* 0x040fe20007f7e0ff */
[--C-:B------:R-:W-:Y:S01]  /*ca30*/  IMAD.X R6, R211, 0x1, R8.reuse, P4 ;  /* 0x00000001d3067824 */ /* 0x100fe200020e0608 */
[----:B------:R-:W-:Y:S01]  /*ca40*/  @!P2 LEA R16, P5, R5, R232, 0x1 ;  /* 0x000000e80510a211 */ /* 0x000fe200078a08ff */
[----:B------:R1:W-:Y:S01]  /*ca50*/  @P1 STS.128 [R217+0x8800], RZ ;  /* 0x008800ffd9001388 */ /* 0x0003e20000000c00 */
[----:B------:R-:W-:Y:S01]  /*ca60*/  @!P1 IADD3 R11, P4, R184, R3, RZ ;  /* 0x00000003b80b9210 */ /* 0x000fe20007f9e0ff */
[--C-:B------:R-:W-:Y:S01]  /*ca70*/  @!P1 IMAD.X R9, R185, 0x1, R8.reuse, P3 ;  /* 0x00000001b9099824 */ /* 0x100fe200018e0608 */
[C---:B--2---:R-:W-:Y:S01]  /*ca80*/  @!P1 LEA R14, P3, R12.reuse, c[0x0][0x168], 0x1 ;  /* 0x00005a000c0e9a11 */ /* 0x044fe200078608ff */
[----:B------:R-:W-:Y:S01]  /*ca90*/  @!PT LDS RZ, [RZ] ;  /* 0x00000000fffff984 */ /* 0x000fe20000000800 */
[----:B------:R-:W-:Y:S01]  /*caa0*/  @!PT LDS RZ, [RZ] ;  /* 0x00000000fffff984 */ /* 0x000fe20000000800 */
[----:B------:R-:W-:Y:S01]  /*cab0*/  @!PT LDS RZ, [RZ] ;  /* 0x00000000fffff984 */ /* 0x000fe20000000800 */
[----:B------:R1:W-:Y:S01]  /*cac0*/  @!P1 LDGSTS.E.BYPASS.LTC128B.128 [R217+0x8800], [R22.64+0x80] ;  /* 0x0880008016d99fae */ /* 0x0003e2000b901d4c */
[----:B------:R-:W-:Y:S01]  /*cad0*/  @!P2 LEA.HI.X R17, R5, R233, R8, 0x1, P5 ;  /* 0x000000e90511a211 */ /* 0x000fe200028f0c08 */
[----:B------:R-:W-:Y:S01]  /*cae0*/  @!P1 IMAD.X R8, R185, 0x1, R6, P4 ;  /* 0x00000001b9089824 */ /* 0x000fe200020e0606 */
[----:B------:R-:W-:Y:S01]  /*caf0*/  @!P1 LEA.HI.X R15, R12, c[0x0][0x16c], R9, 0x1, P3 ;  /* 0x00005b000c0f9a11 */ /* 0x000fe200018f0c09 */
[----:B------:R1:W-:Y:S01]  /*cb00*/  @P2 STS.128 [R217+0x5000], RZ ;  /* 0x005000ffd9002388 */ /* 0x0003e20000000c00 */
[----:B------:R-:W-:-:S02]  /*cb10*/  @!P1 LEA R40, P4, R11, c[0x0][0x168], 0x1 ;  /* 0x00005a000b289a11 */ /* 0x000fc400078808ff */
[C---:B------:R-:W-:Y:S01]  /*cb20*/  IADD3 R5, P3, R212.reuse, R3, RZ ;  /* 0x00000003d4057210 */ /* 0x040fe20007f7e0ff */
[----:B------:R-:W-:Y:S01]  /*cb30*/  @!PT LDS RZ, [RZ] ;  /* 0x00000000fffff984 */ /* 0x000fe20000000800 */
[----:B------:R-:W-:Y:S01]  /*cb40*/  @!PT LDS RZ, [RZ] ;  /* 0x00000000fffff984 */ /* 0x000fe20000000800 */
[----:B------:R-:W-:Y:S01]  /*cb50*/  @!PT LDS RZ, [RZ] ;  /* 0x00000000fffff984 */ /* 0x000fe20000000800 */
[----:B------:R1:W-:Y:S01]  /*cb60*/  @!P2 LDGSTS.E.BYPASS.LTC128B.128 [R217+0x5000], [R20.64] ;  /* 0x0500000014d9afae */ /* 0x0003e2000b901d4c */
[-C--:B------:R-:W-:Y:S02]  /*cb70*/  @!P2 LEA R66, P5, R3, R232.reuse, 0x1 ;  /* 0x000000e80342a211 */ /* 0x080fe400078a08ff */
[----:B------:R-:W-:Y:S01]  /*cb80*/  @!P1 LEA.HI.X R41, R11, c[0x0][0x16c], R8, 0x1, P4 ;  /* 0x00005b000b299a11 */ /* 0x000fe200020f0c08 */
[--C-:B------:R-:W-:Y:S01]  /*cb90*/  IMAD.X R8, R211, 0x1, R6.reuse, P3 ;  /* 0x00000001d3087824 */ /* 0x100fe200018e0606 */
[----:B------:R-:W-:Y:S01]  /*cba0*/  @!P2 LEA.HI.X R67, R3, R233, R6, 0x1, P5 ;  /* 0x000000e90343a211 */ /* 0x000fe200028f0c06 */
[----:B------:R1:W-:Y:S01]  /*cbb0*/  @P1 STS.128 [R217+0x9000], RZ ;  /* 0x009000ffd9001388 */ /* 0x0003e20000000c00 */
[-C--:B------:R-:W-:Y:S02]  /*cbc0*/  IADD3 R3, P3, R212, R5.reuse, RZ ;  /* 0x00000005d4037210 */ /* 0x080fe40007f7e0ff */
[C---:B------:R-:W-:Y:S01]  /*cbd0*/  @!P1 IADD3 R12, P4, R184.reuse, R5, RZ ;  /* 0x00000005b80c9210 */ /* 0x040fe20007f9e0ff */
        /* <DEDUP_REMOVED lines=8> */
[C---:B------:R-:W-:Y:S01]  /*cc60*/  @!P1 LEA R140, P4, R12.reuse, c[0x0][0x168], 0x1 ;  /* 0x00005a000c8c9a11 */ /* 0x040fe200078808ff */
[----:B------:R1:W-:Y:S01]  /*cc70*/  @P2 STS.128 [R217+0x5800], RZ ;  /* 0x005800ffd9002388 */ /* 0x0003e20000000c00 */
[----:B------:R-:W-:Y:S01]  /*cc80*/  @!P2 LEA.HI.X R147, R5, R233, R8, 0x1, P5 ;  /* 0x000000e90593a211 */ /* 0x000fe200028f0c08 */
[----:B------:R-:W-:Y:S01]  /*cc90*/  @!P1 IMAD.X R8, R185, 0x1, R6, P3 ;  /* 0x00000001b9089824 */ /* 0x000fe200018e0606 */
[----:B------:R-:W-:Y:S01]  /*cca0*/  @!P1 LEA.HI.X R141, R12, c[0x0][0x16c], R9, 0x1, P4 ;  /* 0x00005b000c8d9a11 */ /* 0x000fe200020f0c09 */
[----:B------:R-:W-:Y:S01]  /*ccb0*/  @!PT LDS RZ, [RZ] ;  /* 0x00000000fffff984 */ /* 0x000fe20000000800 */
[----:B------:R-:W-:Y:S01]  /*ccc0*/  @!PT LDS RZ, [RZ] ;  /* 0x00000000fffff984 */ /* 0x000fe20000000800 */
[----:B------:R-:W-:Y:S01]  /*ccd0*/  @!PT LDS RZ, [RZ] ;  /* 0x00000000fffff984 */ /* 0x000fe20000000800 */
[----:B------:R2:W-:Y:S01]  /*cce0*/  @!P2 LDGSTS.E.BYPASS.LTC128B.128 [R217+0x5800], [R16.64] ;  /* 0x0580000010d9afae */ /* 0x0005e2000b901d4c */
[----:B------:R-:W-:-:S03]  /*ccf0*/  @!P1 LEA R12, P3, R11, c[0x0][0x168], 0x1 ;  /* 0x00005a000b0c9a11 */ /* 0x000fc600078608ff */
[----:B------:R1:W-:Y:S01]  /*cd00*/  @P1 STS.128 [R217+0x9800], RZ ;  /* 0x009800ffd9001388 */ /* 0x0003e20000000c00 */
[----:B------:R-:W-:Y:S02]  /*cd10*/  @!P1 LEA.HI.X R13, R11, c[0x0][0x16c], R8, 0x1, P3 ;  /* 0x00005b000b0d9a11 */ /* 0x000fe400018f0c08 */
[C---:B------:R-:W-:Y:S01]  /*cd20*/  @!P2 LEA R8, P4, R3.reuse, R232, 0x1 ;  /* 0x000000e80308a211 */ /* 0x040fe200078808ff */
[----:B------:R-:W-:Y:S01]  /*cd30*/  @!PT LDS RZ, [RZ] ;  /* 0x00000000fffff984 */ /* 0x000fe20000000800 */
[----:B------:R-:W-:Y:S01]  /*cd40*/  @!PT LDS RZ, [RZ] ;  /* 0x00000000fffff984 */ /* 0x000fe20000000800 */
[----:B------:R-:W-:Y:S01]  /*cd50*/  @!PT LDS RZ, [RZ] ;  /* 0x00000000fffff984 */ /* 0x000fe20000000800 */
[----:B------:R1:W-:Y:S01]  /*cd60*/  @!P1 LDGSTS.E.BYPASS.LTC128B.128 [R217+0x9800], [R14.64+0x80] ;  /* 0x098000800ed99fae */ /* 0x0003e2000b901d4c */
[----:B------:R-:W-:Y:S02]  /*cd70*/  IADD3 R5, P3, R212, R3, RZ ;  /* 0x00000003d4057210 */ /* 0x000fe40007f7e0ff */
[--C-:B------:R-:W-:Y:S01]  /*cd80*/  @!P2 LEA.HI.X R9, R3, R233, R6.reuse, 0x1, P4 ;  /* 0x000000e90309a211 */ /* 0x100fe200020f0c06 */
[----:B------:R1:W-:Y:S02]  /*cd90*/  @P2 STS.128 [R217+0x6000], RZ ;  /* 0x006000ffd9002388 */ /* 0x0003e40000000c00 */
[----:B------:R-:W-:-:S02]  /*cda0*/  IMAD.X R6, R211, 0x1, R6, P3 ;  /* 0x00000001d3067824 */ /* 0x000fc400018e0606 */
        /* <DEDUP_REMOVED lines=46> */
.L_x_2543:
[----:B------:R-:W-:Y:S05]  /*d090*/  BSYNC B0 ;  /* 0x0000000000007941 */ /* 0x000fea0003800000 */
.L_x_2542:
[----:B------:R-:W0:Y:S01]  /*d0a0*/  LDGDEPBAR ;  /* 0x00000000000079af */ /* 0x000e220000000000 */
[----:B------:R-:W-:-:S04]  /*d0b0*/  LEA R232, P1, R7, R232, 0x1 ;  /* 0x000000e807e87211 */ /* 0x000fc800078208ff */
[----:B------:R-:W-:Y:S02]  /*d0c0*/  LEA.HI.X R233, R7, R233, R10, 0x1, P1 ;  /* 0x000000e907e97211 */ /* 0x000fe400008f0c0a */
.L_x_2539:
        /* <DEDUP_REMOVED lines=17> */
[----:B------:R-:W-:-:S04]  /*d1e0*/  FMNMX.FTZ R6, R25, R6, !PT ;  /* 0x0000000619067209 */ /* 0x000fc80007810000 */
[----:B------:R-:W-:-:S04]  /*d1f0*/  FMNMX.FTZ R6, R135, R6, !PT ;  /* 0x0000000687067209 */ /* 0x000fc80007810000 */
[----:B------:R-:W-:-:S04]  /*d200*/  FMNMX.FTZ R3, R37, R6, !PT ;  /* 0x0000000625037209 */ /* 0x000fc80007810000 */
        /* <DEDUP_REMOVED lines=55> */
[C---:B------:R-:W-:Y:S01]  /*d580*/  FSETP.NEU.FTZ.AND P2, PT, R34.reuse, -INF , PT ;  /* 0xff8000002200780b */ /* 0x040fe20003f5d000 */
[----:B------:R-:W-:-:S05]  /*d590*/  FMUL.FTZ R59, R34, c[0x0][0x23c] ;  /* 0x00008f00223b7a20 */ /* 0x000fca0000410000 */
[----:B------:R-:W-:-:S05]  /*d5a0*/  FSEL R59, R59, RZ, P2 ;  /* 0x000000ff3b3b7208 */ /* 0x000fca0001000000 */
[--C-:B------:R-:W-:Y:S01]  /*d5b0*/  FFMA.FTZ R32, R4, c[0x0][0x23c], -R59.reuse ;  /* 0x00008f0004207a23 */ /* 0x100fe2000001083b */
[----:B------:R-:W-:Y:S01]  /*d5c0*/  FSEL R4, R34, RZ, P2 ;  /* 0x000000ff22047208 */ /* 0x000fe20001000000 */
[--C-:B------:R-:W-:Y:S01]  /*d5d0*/  FFMA.FTZ R31, R28, c[0x0][0x23c], -R59.reuse ;  /* 0x00008f001c1f7a23 */ /* 0x100fe2000001083b */
[----:B--2---:R-:W-:Y:S01]  /*d5e0*/  FMNMX.FTZ R33, R6, R33, !PT ;  /* 0x0000002106217209 */ /* 0x004fe20007810000 */
[--C-:B------:R-:W-:Y:S02]  /*d5f0*/  FFMA.FTZ R30, R30, c[0x0][0x23c], -R59.reuse ;  /* 0x00008f001e1e7a23 */ /* 0x100fe4000001083b */
[----:B------:R-:W-:Y:S01]  /*d600*/  FADD.FTZ R4, R133, -R4 ;  /* 0x8000000485047221 */ /* 0x000fe20000010000 */
[C---:B------:R-:W-:Y:S01]  /*d610*/  FSETP.NEU.FTZ.AND P1, PT, R33.reuse, -INF , PT ;  /* 0xff8000002100780b */ /* 0x040fe20003f3d000 */
[----:B------:R-:W-:Y:S01]  /*d620*/  FMUL.FTZ R49, R33, c[0x0][0x23c] ;  /* 0x00008f0021317a20 */ /* 0x000fe20000410000 */
[----:B------:R-:W-:Y:S01]  /*d630*/  MUFU.EX2 R32, R32 ;  /* 0x0000002000207308 */ /* 0x000fe20000000800 */
[--C-:B------:R-:W-:Y:S01]  /*d640*/  FFMA.FTZ R29, R29, c[0x0][0x23c], -R59.reuse ;  /* 0x00008f001d1d7a23 */ /* 0x100fe2000001083b */
[----:B------:R-:W-:Y:S01]  /*d650*/  FSEL R5, R33, RZ, P1 ;  /* 0x000000ff21057208 */ /* 0x000fe20000800000 */
[----:B------:R-:W-:Y:S01]  /*d660*/  FMUL.FTZ R41, R4, c[0x0][0x23c] ;  /* 0x00008f0004297a20 */ /* 0x000fe20000410000 */
[----:B------:R-:W-:Y:S01]  /*d670*/  FSEL R49, R49, RZ, P1 ;  /* 0x000000ff31317208 */ /* 0x000fe20000800000 */
[----:B------:R-:W-:-:S02]  /*d680*/  FFMA.FTZ R51, R27, c[0x0][0x23c], -R59 ;  /* 0x00008f001b337a23 */ /* 0x000fc4000001083b */
[----:B------:R-:W-:Y:S01]  /*d690*/  FADD.FTZ R5, R132, -R5 ;  /* 0x8000000584057221 */ /* 0x000fe20000010000 */
[----:B------:R-:W1:Y:S01]  /*d6a0*/  MUFU.EX2 R31, R31 ;  /* 0x0000001f001f7308 */ /* 0x000e620000000800 */
[--C-:B------:R-:W-:Y:S02]  /*d6b0*/  FFMA.FTZ R28, R2, c[0x0][0x23c], -R49.reuse ;  /* 0x00008f00021c7a23 */ /* 0x100fe40000010831 */
[--C-:B------:R-:W-:Y:S02]  /*d6c0*/  FFMA.FTZ R3, R35, c[0x0][0x23c], -R49.reuse ;  /* 0x00008f0023037a23 */ /* 0x100fe40000010831 */
[--C-:B------:R-:W-:Y:S02]  /*d6d0*/  FFMA.FTZ R2, R63, c[0x0][0x23c], -R49.reuse ;  /* 0x00008f003f027a23 */ /* 0x100fe40000010831 */
[----:B------:R-:W-:Y:S01]  /*d6e0*/  FFMA.FTZ R35, R61, c[0x0][0x23c], -R49 ;  /* 0x00008f003d237a23 */ /* 0x000fe20000010831 */
[----:B------:R-:W-:Y:S01]  /*d6f0*/  MUFU.EX2 R30, R30 ;  /* 0x0000001e001e7308 */ /* 0x000fe20000000800 */
[----:B------:R-:W-:-:S02]  /*d700*/  FMUL.FTZ R40, R5, c[0x0][0x23c] ;  /* 0x00008f0005287a20 */ /* 0x000fc40000410000 */
[--C-:B------:R-:W-:Y:S02]  /*d710*/  FFMA.FTZ R60, R60, c[0x0][0x23c], -R59.reuse ;  /* 0x00008f003c3c7a23 */ /* 0x100fe4000001083b */
[--C-:B------:R-:W-:Y:S02]  /*d720*/  FFMA.FTZ R58, R58, c[0x0][0x23c], -R59.reuse ;  /* 0x00008f003a3a7a23 */ /* 0x100fe4000001083b */
[----:B------:R-:W-:Y:S01]  /*d730*/  FFMA.FTZ R61, R25, c[0x0][0x23c], -R59 ;  /* 0x00008f00193d7a23 */ /* 0x000fe2000001083b */
[----:B------:R-:W2:Y:S01]  /*d740*/  MUFU.EX2 R29, R29 ;  /* 0x0000001d001d7308 */ /* 0x000ea20000000800 */
[----:B-1----:R-:W-:Y:S01]  /*d750*/  F2FP.PACK_AB R4, R31, R32 ;  /* 0x000000201f04723e */ /* 0x002fe200000000ff */
[--C-:B------:R-:W-:Y:S02]  /*d760*/  FFMA.FTZ R65, R26, c[0x0][0x23c], -R49.reuse ;  /* 0x00008f001a417a23 */ /* 0x100fe40000010831 */
[--C-:B------:R-:W-:Y:S02]  /*d770*/  FFMA.FTZ R132, R24, c[0x0][0x23c], -R49.reuse ;  /* 0x00008f0018847a23 */ /* 0x100fe40000010831 */
[--C-:B------:R-:W-:Y:S01]  /*d780*/  FFMA.FTZ R63, R46, c[0x0][0x23c], -R49.reuse ;  /* 0x00008f002e3f7a23 */ /* 0x100fe20000010831 */
[----:B------:R-:W-:Y:S01]  /*d790*/  LDSM.16.MT88.4 R24, [R201+0xc800] ;  /* 0x00c80000c918783b */ /* 0x000fe20000004200 */
[----:B------:R-:W-:Y:S01]  /*d7a0*/  MUFU.EX2 R28, R28 ;  /* 0x0000001c001c7308 */ /* 0x000fe20000000800 */
[----:B------:R-:W-:-:S02]  /*d7b0*/  FFMA.FTZ R66, R44, c[0x0][0x23c], -R49 ;  /* 0x00008f002c427a23 */ /* 0x000fc40000010831 */
[--C-:B------:R-:W-:Y:S01]  /*d7c0*/  FFMA.FTZ R136, R37, c[0x0][0x23c], -R59.reuse ;  /* 0x00008f0025887a23 */ /* 0x100fe2000001083b */
[----:B------:R-:W-:Y:S01]  /*d7d0*/  LDSM.16.MT88.4 R44, [R139+0x10800] ;  /* 0x010800008b2c783b */ /* 0x000fe20000004200 */
[--C-:B------:R-:W-:Y:S02]  /*d7e0*/  FFMA.FTZ R140, R36, c[0x0][0x23c], -R59.reuse ;  /* 0x00008f00248c7a23 */ /* 0x100fe4000001083b */
[--C-:B------:R-:W-:Y:S01]  /*d7f0*/  FFMA.FTZ R67, R135, c[0x0][0x23c], -R59.reuse ;  /* 0x00008f0087437a23 */ /* 0x100fe2000001083b */
[----:B------:R-:W1:Y:S01]  /*d800*/  MUFU.EX2 R3, R3 ;  /* 0x0000000300037308 */ /* 0x000e620000000800 */
[----:B--2---:R-:W-:Y:S01]  /*d810*/  F2FP.PACK_AB R6, R29, R30 ;  /* 0x0000001e1d06723e */ /* 0x004fe200000000ff */
[----:B------:R-:W-:Y:S01]  /*d820*/  LDSM.16.MT88.4 R36, [R138+0x10800] ;  /* 0x010800008a24783b */ /* 0x000fe20000004200 */
[--C-:B------:R-:W-:Y:S02]  /*d830*/  FFMA.FTZ R143, R162, c[0x0][0x23c], -R59.reuse ;  /* 0x00008f00a28f7a23 */ /* 0x100fe4000001083b */
[----:B------:R-:W-:-:S02]  /*d840*/  FFMA.FTZ R133, R55, c[0x0][0x23c], -R59 ;  /* 0x00008f0037857a23 */ /* 0x000fc4000001083b */
[----:B------:R-:W-:Y:S01]  /*d850*/  FFMA.FTZ R135, R53, c[0x0][0x23c], -R49 ;  /* 0x00008f0035877a23 */ /* 0x000fe20000010831 */
[----:B------:R-:W-:Y:S01]  /*d860*/  MUFU.EX2 R2, R2 ;  /* 0x0000000200027308 */ /* 0x000fe20000000800 */
[--C-:B------:R-:W-:Y:S02]  /*d870*/  FFMA.FTZ R162, R54, c[0x0][0x23c], -R59.reuse ;  /* 0x00008f0036a27a23 */ /* 0x100fe4000001083b */
[----:B------:R-:W-:Y:S02]  /*d880*/  FFMA.FTZ R164, R52, c[0x0][0x23c], -R59 ;  /* 0x00008f0034a47a23 */ /* 0x000fe4000001083b */
[--C-:B------:R-:W-:Y:S01]  /*d890*/  FFMA.FTZ R146, R252, c[0x0][0x23c], -R49.reuse ;  /* 0x00008f00fc927a23 */ /* 0x100fe20000010831 */
[----:B------:R-:W-:Y:S01]  /*d8a0*/  LDSM.16.MT88.4 R52, [R138+0x11000] ;  /* 0x011000008a34783b */ /* 0x000fe20000004200 */
[--C-:B------:R-:W-:Y:S01]  /*d8b0*/  FFMA.FTZ R141, R250, c[0x0][0x23c], -R49.reuse ;  /* 0x00008f00fa8d7a23 */ /* 0x100fe20000010831 */
[----:B------:R-:W2:Y:S01]  /*d8c0*/  MUFU.EX2 R35, R35 ;  /* 0x0000002300237308 */ /* 0x000ea20000000800 */
[----:B-1----:R-:W-:Y:S01]  /*d8d0*/  F2FP.PACK_AB R5, R3, R28 ;  /* 0x0000001c0305723e */ /* 0x002fe200000000ff */
[----:B------:R-:W-:-:S02]  /*d8e0*/  FFMA.FTZ R148, R248, c[0x0][0x23c], -R49 ;  /* 0x00008f00f8947a23 */ /* 0x000fc40000010831 */
[----:B------:R-:W-:Y:S02]  /*d8f0*/  FFMA.FTZ R145, R246, c[0x0][0x23c], -R59 ;  /* 0x00008f00f6917a23 */ /* 0x000fe4000001083b */
[--C-:B------:R-:W-:Y:S02]  /*d900*/  FFMA.FTZ R147, R244, c[0x0][0x23c], -R49.reuse ;  /* 0x00008f00f4937a23 */ /* 0x100fe40000010831 */
[----:B------:R-:W1:Y:S01]  /*d910*/  MUFU.EX2 R41, R41 ;  /* 0x0000002900297308 */ /* 0x000e620000000800 */
        /* <DEDUP_REMOVED lines=105> */
[----:B------:R-:W-:Y:S01]  /*dfb0*/  FMUL.FTZ R69, R69, R41 ;  /* 0x0000002945457220 */ /* 0x000fe20000410000 */
[----:B------:R-:W2:Y:S01]  /*dfc0*/  LDSM.16.MT88.4 R12, [R137+0xc800] ;  /* 0x00c80000890c783b */ /* 0x000ea20000004200 */
[-C--:B------:R-:W-:Y:S01]  /*dfd0*/  FMUL.FTZ R70, R70, R40.reuse ;  /* 0x0000002846467220 */ /* 0x080fe20000410000 */
[----:B------:R-:W1:Y:S01]  /*dfe0*/  MUFU.EX2 R148, R148 ;  /* 0x0000009400947308 */ /* 0x000e620000000800 */
[----:B------:R-:W-:Y:S02]  /*dff0*/  FMUL.FTZ R71, R71, R40 ;  /* 0x0000002847477220 */ /* 0x000fe40000410000 */
[--C-:B------:R-:W-:Y:S01]  /*e000*/  FFMA.FTZ R155, R228, c[0x0][0x23c], -R49.reuse ;  /* 0x00008f00e49b7a23 */ /* 0x100fe20000010831 */
[----:B---3--:R-:W-:Y:S01]  /*e010*/  HMMA.16816.F32 R72, R4, R8, R72 ;  /* 0x000000080448723c */ /* 0x008fe20000001848 */
[----:B------:R-:W-:-:S02]  /*e020*/  FFMA.FTZ R198, R198, c[0x0][0x23c], -R49 ;  /* 0x00008f00c6c67a23 */ /* 0x000fc40000010831 */
[--C-:B------:R-:W-:Y:S01]  /*e030*/  FFMA.FTZ R157, R178, c[0x0][0x23c], -R59.reuse ;  /* 0x00008f00b29d7a23 */ /* 0x100fe2000001083b */
[----:B------:R-:W-:Y:S01]  /*e040*/  MUFU.EX2 R143, R143 ;  /* 0x0000008f008f7308 */ /* 0x000fe20000000800 */
[----:B------:R-:W-:Y:S02]  /*e050*/  FFMA.FTZ R176, R176, c[0x0][0x23c], -R59 ;  /* 0x00008f00b0b07a23 */ /* 0x000fe4000001083b */
[--C-:B------:R-:W-:Y:S01]  /*e060*/  FFMA.FTZ R159, R172, c[0x0][0x23c], -R49.reuse ;  /* 0x00008f00ac9f7a23 */ /* 0x100fe20000010831 */
[----:B------:R-:W-:Y:S01]  /*e070*/  HMMA.16816.F32 R68, R4, R10, R68 ;  /* 0x0000000a0444723c */ /* 0x000fe20000001844 */
[----:B------:R-:W3:Y:S01]  /*e080*/  LDSM.16.MT88.4 R8, [R201+0x10800] ;  /* 0x01080000c908783b */ /* 0x000ee20000004200 */
[--C-:B------:R-:W-:Y:S02]  /*e090*/  FFMA.FTZ R170, R170, c[0x0][0x23c], -R49.reuse ;  /* 0x00008f00aaaa7a23 */ /* 0x100fe40000010831 */
[----:B------:R-:W2:Y:S01]  /*e0a0*/  MUFU.EX2 R162, R162 ;  /* 0x000000a200a27308 */ /* 0x000ea20000000800 */
[----:B------:R-:W-:-:S02]  /*e0b0*/  FFMA.FTZ R161, R168, c[0x0][0x23c], -R49 ;  /* 0x00008f00a8a17a23 */ /* 0x000fc40000010831 */
[----:B-1----:R-:W-:Y:S01]  /*e0c0*/  F2FP.PACK_AB R4, R60, R51 ;  /* 0x000000333c04723e */ /* 0x002fe200000000ff */
        /* <DEDUP_REMOVED lines=15> */
[----:B------:R-:W1:Y:S01]  /*e1c0*/  LDSM.16.MT88.4 R20, [R137+0x10800] ;  /* 0x010800008914783b */ /* 0x000e620000004200 */
        /* <DEDUP_REMOVED lines=12> */
[C---:B--2---:R-:W-:Y:S02]  /*e290*/  HMMA.16816.F32 R104, R4.reuse, R12, R104 ;  /* 0x0000000c0468723c */ /* 0x044fe40000001868 */
[----:B------:R-:W2:Y:S06]  /*e2a0*/  MUFU.EX2 R182, R182 ;  /* 0x000000b600b67308 */ /* 0x000eac0000000800 */
        /* <DEDUP_REMOVED lines=11> */
[----:B------:R-:W-:Y:S01]  /*e360*/  LDSM.16.MT88.4 R36, [R137+0x11000] ;  /* 0x011000008924783b */ /* 0x000fe20000004200 */
[----:B------:R-:W-:Y:S06]  /*e370*/  MUFU.EX2 R155, R155 ;  /* 0x0000009b009b7308 */ /* 0x000fec0000000800 */
[C---:B------:R-:W-:Y:S02]  /*e380*/  HMMA.16816.F32 R128, R4.reuse, R24, R128 ;  /* 0x000000180480723c */ /* 0x040fe40000001880 */
[----:B------:R-:W1:Y:S06]  /*e390*/  MUFU.EX2 R198, R198 ;  /* 0x000000c600c67308 */ /* 0x000e6c0000000800 */
[C---:B------:R-:W-:Y:S01]  /*e3a0*/  HMMA.16816.F32 R124, R4.reuse, R26, R124 ;  /* 0x0000001a047c723c */ /* 0x040fe2000000187c */
[----:B------:R-:W2:Y:S01]  /*e3b0*/  LDSM.16.MT88.4 R24, [R201+0xd000] ;  /* 0x00d00000c918783b */ /* 0x000ea20000004200 */
[----:B------:R-:W-:Y:S06]  /*e3c0*/  MUFU.EX2 R157, R157 ;  /* 0x0000009d009d7308 */ /* 0x000fec0000000800 */
[C---:B---3--:R-:W-:Y:S02]  /*e3d0*/  HMMA.16816.F32 R96, R4.reuse, R8, R96 ;  /* 0x000000080460723c */ /* 0x048fe40000001860 */
[----:B------:R-:W-:Y:S06]  /*e3e0*/  MUFU.EX2 R176, R176 ;  /* 0x000000b000b07308 */ /* 0x000fec0000000800 */
[C---:B------:R-:W-:Y:S01]  /*e3f0*/  HMMA.16816.F32 R92, R4.reuse, R10, R92 ;  /* 0x0000000a045c723c */ /* 0x040fe2000000185c */
[----:B------:R-:W3:Y:S01]  /*e400*/  LDSM.16.MT88.4 R8, [R137+0xd000] ;  /* 0x00d000008908783b */ /* 0x000ee20000004200 */
[----:B------:R-:W-:Y:S06]  /*e410*/  MUFU.EX2 R159, R159 ;  /* 0x0000009f009f7308 */ /* 0x000fec0000000800 */
[C---:B-1----:R-:W-:Y:S02]  /*e420*/  HMMA.16816.F32 R72, R4.reuse, R20, R72 ;  /* 0x000000140448723c */ /* 0x042fe40000001848 */
[----:B------:R-:W-:Y:S06]  /*e430*/  MUFU.EX2 R170, R170 ;  /* 0x000000aa00aa7308 */ /* 0x000fec0000000800 */
[----:B------:R-:W-:Y:S01]  /*e440*/  HMMA.16816.F32 R68, R4, R22, R68 ;  /* 0x000000160444723c */ /* 0x000fe20000001844 */
[----:B------:R-:W1:Y:S01]  /*e450*/  LDSM.16.MT88.4 R20, [R201+0x11000] ;  /* 0x01100000c914783b */ /* 0x000e620000004200 */
        /* <DEDUP_REMOVED lines=82> */
[C---:B--2---:R-:W-:Y:S08]  /*e980*/  HMMA.16816.F32 R104, R4.reuse, R8, R104 ;  /* 0x000000080468723c */ /* 0x044ff00000001868 */
[C---:B------:R-:W-:Y:S01]  /*e990*/  HMMA.16816.F32 R100, R4.reuse, R10, R100 ;  /* 0x0000000a0464723c */ /* 0x040fe20000001864 */
[----:B------:R-:W2:Y:S07]  /*e9a0*/  LDSM.16.MT88.4 R8, [R139+0xe800] ;  /* 0x00e800008b08783b */ /* 0x000eae0000004200 */
        /* <DEDUP_REMOVED lines=15> */
[----:B-1----:R-:W-:-:S02]  /*eaa0*/  F2FP.PACK_AB R4, R55, R54 ;  /* 0x000000363704723e */ /* 0x002fc400000000ff */
[----:B------:R-:W-:Y:S02]  /*eab0*/  F2FP.PACK_AB R5, R170, R159 ;  /* 0x0000009faa05723e */ /* 0x000fe400000000ff */
[----:B------:R-:W-:Y:S02]  /*eac0*/  F2FP.PACK_AB R6, R176, R157 ;  /* 0x0000009db006723e */ /* 0x000fe400000000ff */
[----:B------:R-:W-:-:S07]  /*ead0*/  F2FP.PACK_AB R7, R166, R161 ;  /* 0x000000a1a607723e */ /* 0x000fce00000000ff */
[C---:B--2---:R-:W-:Y:S08]  /*eae0*/  HMMA.16816.F32 R120, R4.reuse, R8, R120 ;  /* 0x000000080478723c */ /* 0x044ff00000001878 */
        /* <DEDUP_REMOVED lines=83> */
[----:B------:R-:W-:Y:S01]  /*f020*/  FADD.FTZ R2, R61, R2 ;  /* 0x000000023d027221 */ /* 0x000fe20000010000 */
[----:B------:R-:W-:Y:S01]  /*f030*/  MOV R132, R33 ;  /* 0x0000002100847202 */ /* 0x000fe20000000f00 */
[----:B------:R-:W-:-:S02]  /*f040*/  FADD.FTZ R66, R66, R63 ;  /* 0x0000003f42427221 */ /* 0x000fc40000010000 */
[----:B------:R-:W-:Y:S02]  /*f050*/  FADD.FTZ R3, R67, R2 ;  /* 0x0000000243037221 */ /* 0x000fe40000010000 */
[----:B------:R-:W-:Y:S01]  /*f060*/  FADD.FTZ R135, R135, R66 ;  /* 0x0000004287877221 */ /* 0x000fe20000010000 */
[C---:B------:R-:W-:Y:S01]  /*f070*/  HMMA.16816.F32 R100, R4.reuse, R10, R100 ;  /* 0x0000000a0464723c */ /* 0x040fe20000001864 */
[----:B------:R-:W-:Y:S01]  /*f080*/  FADD.FTZ R3, R136, R3 ;  /* 0x0000000388037221 */ /* 0x000fe20000010000 */
[----:B------:R-:W2:Y:S01]  /*f090*/  LDSM.16.MT88.4 R8, [R138+0x13800] ;  /* 0x013800008a08783b */ /* 0x000ea20000004200 */
[----:B------:R-:W-:Y:S02]  /*f0a0*/  FADD.FTZ R146, R146, R135 ;  /* 0x0000008792927221 */ /* 0x000fe40000010000 */
[----:B------:R-:W-:Y:S02]  /*f0b0*/  FADD.FTZ R2, R140, R3 ;  /* 0x000000038c027221 */ /* 0x000fe40000010000 */
[----:B------:R-:W-:Y:S01]  /*f0c0*/  FADD.FTZ R141, R141, R146 ;  /* 0x000000928d8d7221 */ /* 0x000fe20000010000 */
[----:B------:R-:W-:Y:S01]  /*f0d0*/  HMMA.16816.F32 R124, R4, R18, R124 ;  /* 0x00000012047c723c */ /* 0x000fe2000000187c */
[----:B------:R-:W-:Y:S01]  /*f0e0*/  FADD.FTZ R2, R133, R2 ;  /* 0x0000000285027221 */ /* 0x000fe20000010000 */
[----:B------:R-:W3:Y:S01]  /*f0f0*/  LDSM.16.MT88.4 R16, [R139+0x13800] ;  /* 0x013800008b10783b */ /* 0x000ee20000004200 */
[----:B------:R-:W-:Y:S01]  /*f100*/  FADD.FTZ R148, R148, R141 ;  /* 0x0000008d94947221 */ /* 0x000fe20000010000 */
[----:B------:R-:W-:Y:S01]  /*f110*/  MOV R133, R34 ;  /* 0x0000002200857202 */ /* 0x000fe20000000f00 */
        /* <DEDUP_REMOVED lines=51> */
.L_x_2536:
        /* <DEDUP_REMOVED lines=11> */
.L_x_2548:
        /* <DEDUP_REMOVED lines=64> */
[----:B------:R-:W-:Y:S05]  /*f900*/  SHF.R.S32.HI R4, RZ, 0x1f, R7 ;  /* 0x0000001fff047819 */ /* 0x000fea0000011407 */
[----:B------:R-:W-:Y:S04]  /*f910*/  IMAD R4, R4, c[0x0][0x188], RZ ;  /* 0x0000620004047a24 */ /* 0x000fe800078e02ff */
[----:B------:R-:W-:Y:S04]  /*f920*/  IMAD R4, R7, c[0x0][0x18c], R4 ;  /* 0x0000630007047a24 */ /* 0x000fe800078e0204 */
[----:B------:R-:W-:Y:S02]  /*f930*/  IMAD.IADD R2, R33, 0x1, R4 ;  /* 0x0000000121027824 */ /* 0x000fe400078e0204 */
.L_x_2545:
[----:B------:R-:W-:Y:S02]  /*f940*/  ISETP.GE.AND P4, PT, R220, c[0x0][0x220], PT ;  /* 0x00008800dc007a0c */ /* 0x000fe40003f86270 */
[----:B------:R-:W-:Y:S02]  /*f950*/  LEA R236, P2, R32, R180, 0x1 ;  /* 0x000000b420ec7211 */ /* 0x000fe400078408ff */
        /* <DEDUP_REMOVED lines=66> */
[--C-:B------:R-:W-:Y:S02]  /*fd80*/  @!P4 LEA.HI.X R59, R35, R181, R32.reuse, 0x1, P6 ;  /* 0x000000b5233bc211 */ /* 0x100fe400030f0c20 */
[----:B------:R-:W-:Y:S02]  /*fd90*/  IADD3 R33, P1, R223, R35, RZ ;  /* 0x00000023df217210 */ /* 0x000fe40007f3e0ff */
[-C--:B------:R-:W-:Y:S02]  /*fda0*/  @!P3 LEA.HI.X R35, R35, R181.reuse, R32, 0x1, P2 ;  /* 0x000000b52323b211 */ /* 0x080fe400010f0c20 */
[----:B------:R-:W-:Y:S01]  /*fdb0*/  @P4 STS.128 [R217+0xd800], RZ ;  /* 0x00d800ffd9004388 */ /* 0x000fe20000000c00 */
[C---:B------:R-:W-:Y:S02]  /*fdc0*/  @!P4 LEA R56, P5, R33.reuse, R180, 0x1 ;  /* 0x000000b42138c211 */ /* 0x040fe400078a08ff */
[----:B------:R-:W-:Y:S02]  /*fdd0*/  IADD3.X R2, R222, R32, RZ, P1, !PT ;  /* 0x00000020de027210 */ /* 0x000fe40000ffe4ff */
[C---:B------:R-:W-:Y:S02]  /*fde0*/  @!P3 LEA R60, P1, R33.reuse, R180, 0x1 ;  /* 0x000000b4213cb211 */ /* 0x040fe400078208ff */
        /* <DEDUP_REMOVED lines=76> */
[----:B------:R-:W4:Y:S07]  /*102b0*/  LDSM.16.M88.4 R156, [R205+0x2000] ;  /* 0x00200000cd9c783b */ /* 0x000f2e0000000200 */
[C---:B------:R-:W-:Y:S01]  /*102c0*/  HMMA.16816.F32 R40, R140.reuse, R162, RZ ;  /* 0x000000a28c28723c */ /* 0x040fe200000018ff */
[----:B------:R-:W3:Y:S07]  /*102d0*/  LDSM.16.M88.4 R160, [R205+0x2800] ;  /* 0x00280000cda0783b */ /* 0x000eee0000000200 */
        /* <DEDUP_REMOVED lines=11> */
[----:B------:R-:W-:Y:S07]  /*10390*/  LDSM.16.M88.4 R140, [R200+0x5000] ;  /* 0x00500000c88c783b */ /* 0x000fee0000000200 */
[C---:B------:R-:W-:Y:S01]  /*103a0*/  HMMA.16816.F32 R4, R148.reuse, R152, R4 ;  /* 0x000000989404723c */ /* 0x040fe20000001804 */
[----:B------:R-:W-:Y:S07]  /*103b0*/  LDSM.16.M88.4 R144, [R200+0x5800] ;  /* 0x00580000c890783b */ /* 0x000fee0000000200 */
[C---:B------:R-:W-:Y:S01]  /*103c0*/  HMMA.16816.F32 R8, R148.reuse, R154, R8 ;  /* 0x0000009a9408723c */ /* 0x040fe20000001808 */
[----:B------:R-:W-:Y:S07]  /*103d0*/  LDSM.16.M88.4 R152, [R200+0x6000] ;  /* 0x00600000c898783b */ /* 0x000fee0000000200 */
[C---:B------:R-:W-:Y:S01]  /*103e0*/  HMMA.16816.F32 R12, R148.reuse, R172, R12 ;  /* 0x000000ac940c723c */ /* 0x040fe2000000180c */
[----:B------:R-:W-:Y:S07]  /*103f0*/  LDSM.16.M88.4 R192, [R203+0x2000] ;  /* 0x00200000cbc0783b */ /* 0x000fee0000000200 */
[C---:B------:R-:W-:Y:S01]  /*10400*/  HMMA.16816.F32 R16, R148.reuse, R174, R16 ;  /* 0x000000ae9410723c */ /* 0x040fe20000001810 */
[----:B------:R-:W-:Y:S07]  /*10410*/  LDSM.16.M88.4 R172, [R200+0x6800] ;  /* 0x00680000c8ac783b */ /* 0x000fee0000000200 */
[C---:B---3--:R-:W-:Y:S01]  /*10420*/  HMMA.16816.F32 R20, R148.reuse, R176, R20 ;  /* 0x000000b09414723c */ /* 0x048fe20000001814 */
[----:B------:R-:W-:Y:S07]  /*10430*/  LDSM.16.M88.4 R196, [R202+0x4000] ;  /* 0x00400000cac4783b */ /* 0x000fee0000000200 */
[C---:B------:R-:W-:Y:S01]  /*10440*/  HMMA.16816.F32 R24, R148.reuse, R178, R24 ;  /* 0x000000b29418723c */ /* 0x040fe20000001818 */
[----:B------:R-:W-:Y:S07]  /*10450*/  LDSM.16.M88.4 R176, [R202+0x800] ;  /* 0x00080000cab0783b */ /* 0x000fee0000000200 */
[C---:B------:R-:W-:Y:S08]  /*10460*/  HMMA.16816.F32 R28, R148.reuse, R132, R28 ;  /* 0x00000084941c723c */ /* 0x040ff0000000181c */
[C---:B------:R-:W-:Y:S01]  /*10470*/  HMMA.16816.F32 R32, R148.reuse, R134, R32 ;  /* 0x000000869420723c */ /* 0x040fe20000001820 */
[----:B------:R-:W2:Y:S07]  /*10480*/  LDSM.16.M88.4 R132, [R200+0x4800] ;  /* 0x00480000c884783b */ /* 0x000eae0000000200 */
[C---:B----4-:R-:W-:Y:S08]  /*10490*/  HMMA.16816.F32 R36, R148.reuse, R156, R36 ;  /* 0x0000009c9424723c */ /* 0x050ff00000001824 */
[C---:B------:R-:W-:Y:S01]  /*104a0*/  HMMA.16816.F32 R40, R148.reuse, R158, R40 ;  /* 0x0000009e9428723c */ /* 0x040fe20000001828 */
[----:B------:R-:W-:Y:S07]  /*104b0*/  LDSM.16.M88.4 R156, [R200+0x7800] ;  /* 0x00780000c89c783b */ /* 0x000fee0000000200 */
[C---:B------:R-:W-:Y:S08]  /*104c0*/  HMMA.16816.F32 R44, R148.reuse, R160, R44 ;  /* 0x000000a0942c723c */ /* 0x040ff0000000182c */
[C---:B------:R-:W-:Y:S01]  /*104d0*/  HMMA.16816.F32 R48, R148.reuse, R162, R48 ;  /* 0x000000a29430723c */ /* 0x040fe20000001830 */
[----:B------:R-:W-:Y:S07]  /*104e0*/  LDSM.16.M88.4 R160, [R203] ;  /* 0x00000000cba0783b */ /* 0x000fee0000000200 */
[C---:B-1----:R-:W-:Y:S08]  /*104f0*/  HMMA.16816.F32 R52, R148.reuse, R164, R52 ;  /* 0x000000a49434723c */ /* 0x042ff00000001834 */
[C---:B------:R-:W-:Y:S01]  /*10500*/  HMMA.16816.F32 R56, R148.reuse, R166, R56 ;  /* 0x000000a69438723c */ /* 0x040fe20000001838 */
[----:B------:R-:W-:Y:S07]  /*10510*/  LDSM.16.M88.4 R164, [R202] ;  /* 0x00000000caa4783b */ /* 0x000fee0000000200 */
[C---:B------:R-:W-:Y:S08]  /*10520*/  HMMA.16816.F32 R60, R148.reuse, R180, R60 ;  /* 0x000000b4943c723c */ /* 0x040ff0000000183c */
[----:B------:R-:W-:Y:S01]  /*10530*/  HMMA.16816.F32 R64, R148, R182, R64 ;  /* 0x000000b69440723c */ /* 0x000fe20000001840 */
[----:B------:R-:W1:Y:S07]  /*10540*/  LDSM.16.M88.4 R148, [R200+0x7000] ;  /* 0x00700000c894783b */ /* 0x000e6e0000000200 */
[C---:B-----5:R-:W-:Y:S01]  /*10550*/  HMMA.16816.F32 R4, R184.reuse, R168, R4 ;  /* 0x000000a8b804723c */ /* 0x060fe20000001804 */
[----:B------:R-:W-:Y:S07]  /*10560*/  LDSM.16.M88.4 R180, [R207+0xb800] ;  /* 0x00b80000cfb4783b */ /* 0x000fee0000000200 */
[C---:B------:R-:W-:Y:S01]  /*10570*/  HMMA.16816.F32 R8, R184.reuse, R170, R8 ;  /* 0x000000aab808723c */ /* 0x040fe20000001808 */
[----:B------:R-:W3:Y:S07]  /*10580*/  LDSM.16.M88.4 R168, [R202+0x1000] ;  /* 0x00100000caa8783b */ /* 0x000eee0000000200 */
[C---:B--2---:R-:W-:Y:S08]  /*10590*/  HMMA.16816.F32 R12, R184.reuse, R132, R12 ;  /* 0x00000084b80c723c */ /* 0x044ff0000000180c */
        /* <DEDUP_REMOVED lines=19> */
[----:B------:R-:W-:Y:S07]  /*106d0*/  LDSM.16.M88.4 R156, [R208+0x2000] ;  /* 0x00200000d09c783b */ /* 0x000fee0000000200 */
        /* <DEDUP_REMOVED lines=21> */
[----:B------:R-:W2:Y:S07]  /*10830*/  LDSM.16.M88.4 R152, [R205+0x4800] ;  /* 0x00480000cd98783b */ /* 0x000eae0000000200 */
[C---:B-1----:R-:W-:Y:S08]  /*10840*/  HMMA.16816.F32 R60, R160.reuse, R148, R60 ;  /* 0x00000094a03c723c */ /* 0x042ff0000000183c */
[----:B------:R-:W-:Y:S01]  /*10850*/  HMMA.16816.F32 R64, R160, R150, R64 ;  /* 0x00000096a040723c */ /* 0x000fe20000001840 */
[----:B------:R-:W1:Y:S07]  /*10860*/  LDSM.16.M88.4 R148, [R205+0x5000] ;  /* 0x00500000cd94783b */ /* 0x000e6e0000000200 */
        /* <DEDUP_REMOVED lines=21> */
[----:B------:R-:W4:Y:S07]  /*109c0*/  LDSM.16.M88.4 R144, [R205+0x7000] ;  /* 0x00700000cd90783b */ /* 0x000f2e0000000200 */
[C---:B------:R-:W-:Y:S08]  /*109d0*/  HMMA.16816.F32 R60, R156.reuse, R180, R60 ;  /* 0x000000b49c3c723c */ /* 0x040ff0000000183c */
[----:B------:R-:W-:Y:S01]  /*109e0*/  HMMA.16816.F32 R64, R156, R182, R64 ;  /* 0x000000b69c40723c */ /* 0x000fe20000001840 */
[----:B------:R-:W-:Y:S07]  /*109f0*/  LDSM.16.M88.4 R156, [R204+0x2000] ;  /* 0x00200000cc9c783b */ /* 0x000fee0000000200 */
[----:B------:R-:W-:Y:S01]  /*10a00*/  LDSM.16.M88.4 R180, [R200+0xa800] ;  /* 0x00a80000c8b4783b */ /* 0x000fe20000000200 */
[C---:B------:R-:W-:Y:S08]  /*10a10*/  HMMA.16816.F32 R4, R184.reuse, R188, R4 ;  /* 0x000000bcb804723c */ /* 0x040ff00000001804 */
[C---:B------:R-:W-:Y:S01]  /*10a20*/  HMMA.16816.F32 R8, R184.reuse, R190, R8 ;  /* 0x000000beb808723c */ /* 0x040fe20000001808 */
[----:B------:R-:W-:Y:S07]  /*10a30*/  LDSM.16.M88.4 R188, [R200+0xb000] ;  /* 0x00b00000c8bc783b */ /* 0x000fee0000000200 */
[C---:B------:R-:W-:Y:S08]  /*10a40*/  HMMA.16816.F32 R12, R184.reuse, R152, R12 ;  /* 0x00000098b80c723c */ /* 0x040ff0000000180c */
[C---:B------:R-:W-:Y:S01]  /*10a50*/  HMMA.16816.F32 R16, R184.reuse, R154, R16 ;  /* 0x0000009ab810723c */ /* 0x040fe20000001810 */
[----:B------:R-:W5:Y:S07]  /*10a60*/  LDSM.16.M88.4 R152, [R205+0x7800] ;  /* 0x00780000cd98783b */ /* 0x000f6e0000000200 */
        /* <DEDUP_REMOVED lines=13> */
[C---:B------:R-:W-:Y:S08]  /*10b40*/  HMMA.16816.F32 R56, R184.reuse, R146, R56 ;  /* 0x00000092b838723c */ /* 0x040ff00000001838 */
[C---:B-----5:R-:W-:Y:S08]  /*10b50*/  HMMA.16816.F32 R60, R184.reuse, R152, R60 ;  /* 0x00000098b83c723c */ /* 0x060ff0000000183c */
        /* <DEDUP_REMOVED lines=24> */
[C---:B---3--:R-:W-:Y:S02]  /*10ce0*/  HMMA.16816.F32 R20, R192.reuse, R140, R20 ;  /* 0x0000008cc014723c */ /* 0x048fe40000001814 */
[----:B------:R-:W2:Y:S02]  /*10cf0*/  MUFU.TANH R185, R185 ;  /* 0x000000b900b97308 */ /* 0x000ea40000002400 */
[----:B------:R-:W-:Y:S02]  /*10d00*/  FMUL.FTZ R187, R6, c[0x0][0x2ec] ;  /* 0x0000bb0006bb7a20 */ /* 0x000fe40000410000 */
[----:B------:R-:W-:Y:S02]  /*10d10*/  FMUL.FTZ R189, R7, c[0x0][0x2ec] ;  /* 0x0000bb0007bd7a20 */ /* 0x000fe40000410000 */
[C---:B------:R-:W-:Y:S01]  /*10d20*/  HMMA.16816.F32 R24, R192.reuse, R142, R24 ;  /* 0x0000008ec018723c */ /* 0x040fe20000001818 */
[----:B------:R-:W3:Y:S03]  /*10d30*/  LDSM.16.M88.4 R140, [R202+0x6000] ;  /* 0x00600000ca8c783b */ /* 0x000ee60000000200 */
[----:B------:R-:W4:Y:S01]  /*10d40*/  MUFU.TANH R183, R183 ;  /* 0x000000b700b77308 */ /* 0x000f220000002400 */
[----:B------:R-:W-:Y:S02]  /*10d50*/  FMUL.FTZ R191, R8, c[0x0][0x2ec] ;  /* 0x0000bb0008bf7a20 */ /* 0x000fe40000410000 */
[----:B------:R-:W-:Y:S02]  /*10d60*/  FMUL.FTZ R197, R9, c[0x0][0x2ec] ;  /* 0x0000bb0009c57a20 */ /* 0x000fe40000410000 */
[----:B------:R-:W-:Y:S03]  /*10d70*/  FMUL.FTZ R180, R18, c[0x0][0x2ec] ;  /* 0x0000bb0012b47a20 */ /* 0x000fe60000410000 */
[----:B------:R-:W-:Y:S02]  /*10d80*/  FMUL.FTZ R199, R10, c[0x0][0x2ec] ;  /* 0x0000bb000ac77a20 */ /* 0x000fe40000410000 */
[----:B------:R5:W2:Y:S01]  /*10d90*/  MUFU.TANH R5, R180 ;  /* 0x000000b400057308 */ /* 0x000aa20000002400 */
[----:B------:R-:W-:Y:S02]  /*10da0*/  FMUL.FTZ R239, R11, c[0x0][0x2ec] ;  /* 0x0000bb000bef7a20 */ /* 0x000fe40000410000 */
[----:B------:R-:W-:Y:S02]  /*10db0*/  FMUL.FTZ R181, R23, c[0x0][0x2ec] ;  /* 0x0000bb0017b57a20 */ /* 0x000fe40000410000 */
[----:B------:R-:W-:Y:S02]  /*10dc0*/  FMUL.FTZ R188, R21, c[0x0][0x2ec] ;  /* 0x0000bb0015bc7a20 */ /* 0x000fe40000410000 */
[----:B------:R-:W-:Y:S02]  /*10dd0*/  FMUL.FTZ R186, R22, c[0x0][0x2ec] ;  /* 0x0000bb0016ba7a20 */ /* 0x000fe40000410000 */
[----:B------:R-:W-:Y:S01]  /*10de0*/  FMUL.FTZ R245, R12, c[0x0][0x2ec] ;  /* 0x0000bb000cf57a20 */ /* 0x000fe20000410000 */
[----:B------:R2:W2:Y:S01]  /*10df0*/  MUFU.TANH R170, R181 ;  /* 0x000000b500aa7308 */ /* 0x0004a20000002400 */
[C---:B-1----:R-:W-:Y:S03]  /*10e00*/  HMMA.16816.F32 R28, R192.reuse, R132, R28 ;  /* 0x00000084c01c723c */ /* 0x042fe6000000181c */
[----:B------:R-:W-:Y:S02]  /*10e10*/  FMUL.FTZ R241, R13, c[0x0][0x2ec] ;  /* 0x0000bb000df17a20 */ /* 0x000fe40000410000 */
[----:B------:R-:W-:Y:S02]  /*10e20*/  FMUL.FTZ R249, R14, c[0x0][0x2ec] ;  /* 0x0000bb000ef97a20 */ /* 0x000fe40000410000 */
[----:B------:R-:W-:Y:S01]  /*10e30*/  FMUL.FTZ R133, R26, c[0x0][0x2ec] ;  /* 0x0000bb001a857a20 */ /* 0x000fe20000410000 */
[C---:B------:R-:W-:Y:S01]  /*10e40*/  HMMA.16816.F32 R32, R192.reuse, R134, R32 ;  /* 0x00000086c020723c */ /* 0x040fe20000001820 */
[----:B------:R-:W1:Y:S03]  /*10e50*/  MUFU.TANH R159, R188 ;  /* 0x000000bc009f7308 */ /* 0x000e660000002400 */
[----:B------:R-:W-:Y:S02]  /*10e60*/  FMUL.FTZ R132, R27, c[0x0][0x2ec] ;  /* 0x0000bb001b847a20 */ /* 0x000fe40000410000 */
[----:B-----5:R-:W-:Y:S02]  /*10e70*/  FMUL.FTZ R180, R24, c[0x0][0x2ec] ;  /* 0x0000bb0018b47a20 */ /* 0x020fe40000410000 */
[C---:B---3--:R-:W-:Y:S03]  /*10e80*/  HMMA.16816.F32 R36, R192.reuse, R140, R36 ;  /* 0x0000008cc024723c */ /* 0x048fe60000001824 */
[----:B------:R3:W1:Y:S01]  /*10e90*/  MUFU.TANH R161, R180 ;  /* 0x000000b400a17308 */ /* 0x0006620000002400 */
[----:B------:R-:W-:Y:S02]  /*10ea0*/  FMUL.FTZ R247, R15, c[0x0][0x2ec] ;  /* 0x0000bb000ff77a20 */ /* 0x000fe40000410000 */
[----:B------:R-:W-:Y:S02]  /*10eb0*/  FMUL.FTZ R243, R16, c[0x0][0x2ec] ;  /* 0x0000bb0010f37a20 */ /* 0x000fe40000410000 */
[C---:B------:R-:W-:Y:S04]  /*10ec0*/  HMMA.16816.F32 R40, R192.reuse, R142, R40 ;  /* 0x0000008ec028723c */ /* 0x040fe80000001828 */
[----:B--2---:R-:W-:Y:S01]  /*10ed0*/  FMUL.FTZ R181, R31, c[0x0][0x2ec] ;  /* 0x0000bb001fb57a20 */ /* 0x004fe20000410000 */
[----:B------:R-:W2:Y:S01]  /*10ee0*/  MUFU.TANH R157, R133 ;  /* 0x00000085009d7308 */ /* 0x000ea20000002400 */
[----:B------:R-:W-:Y:S02]  /*10ef0*/  FMUL.FTZ R251, R17, c[0x0][0x2ec] ;  /* 0x0000bb0011fb7a20 */ /* 0x000fe40000410000 */
[----:B------:R-:W-:Y:S04]  /*10f00*/  FMUL.FTZ R33, R33, c[0x0][0x2ec] ;  /* 0x0000bb0021217a20 */ /* 0x000fe80000410000 */
[----:B------:R-:W-:Y:S02]  /*10f10*/  FMUL.FTZ R34, R34, c[0x0][0x2ec] ;  /* 0x0000bb0022227a20 */ /* 0x000fe40000410000 */
[----:B------:R-:W-:Y:S01]  /*10f20*/  FMUL.FTZ R35, R35, c[0x0][0x2ec] ;  /* 0x0000bb0023237a20 */ /* 0x000fe20000410000 */
[----:B------:R5:W1:Y:S01]  /*10f30*/  MUFU.TANH R176, R132 ;  /* 0x0000008400b07308 */ /* 0x000a620000002400 */
[----:B------:R-:W-:Y:S02]  /*10f40*/  FMUL.FTZ R37, R37, c[0x0][0x2ec] ;  /* 0x0000bb0025257a20 */ /* 0x000fe40000410000 */
[----:B------:R-:W-:Y:S02]  /*10f50*/  FMUL.FTZ R38, R38, c[0x0][0x2ec] ;  /* 0x0000bb0026267a20 */ /* 0x000fe40000410000 */
[----:B------:R-:W-:Y:S02]  /*10f60*/  FMUL.FTZ R39, R39, c[0x0][0x2ec] ;  /* 0x0000bb0027277a20 */ /* 0x000fe40000410000 */
[----:B---3--:R-:W-:Y:S02]  /*10f70*/  FMUL.FTZ R180, R32, c[0x0][0x2ec] ;  /* 0x0000bb0020b47a20 */ /* 0x008fe40000410000 */
[----:B------:R-:W-:Y:S01]  /*10f80*/  FMUL.FTZ R32, R36, c[0x0][0x2ec] ;  /* 0x0000bb0024207a20 */ /* 0x000fe20000410000 */
[----:B------:R-:W3:Y:S01]  /*10f90*/  MUFU.TANH R238, R33 ;  /* 0x0000002100ee7308 */ /* 0x000ee20000002400 */
[----:B------:R-:W-:Y:S02]  /*10fa0*/  FMUL.FTZ R2, R19, c[0x0][0x2ec] ;  /* 0x0000bb0013027a20 */ /* 0x000fe40000410000 */
[----:B------:R-:W-:Y:S02]  /*10fb0*/  FMUL.FTZ R182, R20, c[0x0][0x2ec] ;  /* 0x0000bb0014b67a20 */ /* 0x000fe40000410000 */
[----:B------:R-:W-:Y:S02]  /*10fc0*/  FMUL.FTZ R184, R25, c[0x0][0x2ec] ;  /* 0x0000bb0019b87a20 */ /* 0x000fe40000410000 */
[----:B------:R-:W-:Y:S02]  /*10fd0*/  FMUL.FTZ R196, R28, c[0x0][0x2ec] ;  /* 0x0000bb001cc47a20 */ /* 0x000fe40000410000 */
[----:B------:R-:W-:Y:S01]  /*10fe0*/  FMUL.FTZ R188, R30, c[0x0][0x2ec] ;  /* 0x0000bb001ebc7a20 */ /* 0x000fe20000410000 */
[----:B------:R-:W1:Y:S01]  /*10ff0*/  MUFU.TANH R165, R34 ;  /* 0x0000002200a57308 */ /* 0x000e620000002400 */
[----:B------:R-:W-:Y:S02]  /*11000*/  FMUL.FTZ R252, R40, c[0x0][0x2ec] ;  /* 0x0000bb0028fc7a20 */ /* 0x000fe40000410000 */
[----:B------:R-:W-:Y:S01]  /*11010*/  FMUL.FTZ R250, R41, c[0x0][0x2ec] ;  /* 0x0000bb0029fa7a20 */ /* 0x000fe20000410000 */
[----:B-----5:R-:W5:Y:S01]  /*11020*/  LDSM.16.M88.4 R132, [R202+0x6800] ;  /* 0x00680000ca84783b */ /* 0x020f620000000200 */
[----:B------:R-:W-:Y:S02]  /*11030*/  FMUL.FTZ R43, R43, c[0x0][0x2ec] ;  /* 0x0000bb002b2b7a20 */ /* 0x000fe40000410000 */
[----:B------:R-:W-:Y:S03]  /*11040*/  FMUL.FTZ R42, R42, c[0x0][0x2ec] ;  /* 0x0000bb002a2a7a20 */ /* 0x000fe60000410000 */
[----:B------:R-:W1:Y:S10]  /*11050*/  MUFU.TANH R190, R35 ;  /* 0x0000002300be7308 */ /* 0x000e740000002400 */
[----:B------:R1:W1:Y:S10]  /*11060*/  MUFU.TANH R177, R32 ;  /* 0x0000002000b17308 */ /* 0x0002740000002400 */
[----:B------:R-:W2:Y:S10]  /*11070*/  MUFU.TANH R175, R37 ;  /* 0x0000002500af7308 */ /* 0x000eb40000002400 */
[----:B------:R-:W2:Y:S01]  /*11080*/  MUFU.TANH R246, R38 ;  /* 0x0000002600f67308 */ /* 0x000ea20000002400 */
[----:B-1----:R-:W1:Y:S01]  /*11090*/  LDSM.16.M88.4 R32, [R202+0x7000] ;  /* 0x00700000ca20783b */ /* 0x002e620000000200 */
[C---:B-----5:R-:W-:Y:S08]  /*110a0*/  HMMA.16816.F32 R44, R192.reuse, R132, R44 ;  /* 0x00000084c02c723c */ /* 0x060ff0000000182c */
[----:B------:R5:W1:Y:S01]  /*110b0*/  MUFU.TANH R171, R39 ;  /* 0x0000002700ab7308 */ /* 0x000a620000002400 */
[C---:B------:R-:W-:Y:S09]  /*110c0*/  HMMA.16816.F32 R48, R192.reuse, R134, R48 ;  /* 0x00000086c030723c */ /* 0x040ff20000001830 */
[----:B------:R1:W1:Y:S06]  /*110d0*/  MUFU.TANH R155, R186 ;  /* 0x000000ba009b7308 */ /* 0x00026c0000002400 */
[----:B------:R-:W-:Y:S04]  /*110e0*/  FMUL.FTZ R198, R44, c[0x0][0x2ec] ;  /* 0x0000bb002cc67a20 */ /* 0x000fe80000410000 */
[----:B------:R2:W2:Y:S01]  /*110f0*/  MUFU.TANH R163, R181 ;  /* 0x000000b500a37308 */ /* 0x0004a20000002400 */
[----:B------:R-:W-:Y:S02]  /*11100*/  FMUL.FTZ R41, R45, c[0x0][0x2ec] ;  /* 0x0000bb002d297a20 */ /* 0x000fe40000410000 */
[----:B------:R-:W-:Y:S01]  /*11110*/  FMUL.FTZ R46, R46, c[0x0][0x2ec] ;  /* 0x0000bb002e2e7a20 */ /* 0x000fe20000410000 */
[----:B-----5:R-:W5:Y:S01]  /*11120*/  LDSM.16.M88.4 R36, [R202+0x7800] ;  /* 0x00780000ca24783b */ /* 0x020f620000000200 */
[----:B------:R-:W-:Y:S04]  /*11130*/  DEPBAR.LE SB0, 0x0 ;  /* 0x000080000000791a */ /* 0x000fe80000000000 */
[----:B------:R-:W-:Y:S01]  /*11140*/  FMUL.FTZ R47, R47, c[0x0][0x2ec] ;  /* 0x0000bb002f2f7a20 */ /* 0x000fe20000410000 */
[----:B------:R3:W3:Y:S01]  /*11150*/  MUFU.TANH R169, R180 ;  /* 0x000000b400a97308 */ /* 0x0006e20000002400 */
[----:B------:R-:W-:Y:S01]  /*11160*/  BAR.SYNC.DEFER_BLOCKING 0x0 ;  /* 0x0000000000007b1d */ /* 0x000fe20000010000 */
[----:B------:R-:W-:Y:S01]  /*11170*/  FMUL.FTZ R40, R48, c[0x0][0x2ec] ;  /* 0x0000bb0030287a20 */ /* 0x000fe20000410000 */
[C---:B-1----:R-:W-:Y:S05]  /*11180*/  HMMA.16816.F32 R52, R192.reuse, R32, R52 ;  /* 0x00000020c034723c */ /* 0x042fea0000001834 */
[----:B------:R-:W-:Y:S02]  /*11190*/  FMUL.FTZ R186, R29, c[0x0][0x2ec] ;  /* 0x0000bb001dba7a20 */ /* 0x000fe40000410000 */
[----:B------:R-:W1:Y:S01]  /*111a0*/  MUFU.TANH R187, R187 ;  /* 0x000000bb00bb7308 */ /* 0x000e620000002400 */
[----:B------:R-:W-:Y:S01]  /*111b0*/  FMUL.FTZ R33, R51, c[0x0][0x2ec] ;  /* 0x0000bb0033217a20 */ /* 0x000fe20000410000 */
[C---:B------:R-:W-:Y:S03]  /*111c0*/  HMMA.16816.F32 R56, R192.reuse, R34, R56 ;  /* 0x00000022c038723c */ /* 0x040fe60000001838 */
[----:B------:R-:W-:Y:S01]  /*111d0*/  FMUL.FTZ R49, R49, c[0x0][0x2ec] ;  /* 0x0000bb0031317a20 */ /* 0x000fe20000410000 */
[----:B--2---:R-:W-:Y:S01]  /*111e0*/  MOV R181, R237 ;  /* 0x000000ed00b57202 */ /* 0x004fe20000000f00 */
[----:B------:R-:W-:Y:S03]  /*111f0*/  FMUL.FTZ R50, R50, c[0x0][0x2ec] ;  /* 0x0000bb0032327a20 */ /* 0x000fe60000410000 */
[----:B------:R-:W2:Y:S01]  /*11200*/  MUFU.TANH R189, R189 ;  /* 0x000000bd00bd7308 */ /* 0x000ea20000002400 */
[----:B---3--:R-:W-:Y:S06]  /*11210*/  MOV R180, R236 ;  /* 0x000000ec00b47202 */ /* 0x008fec0000000f00 */
[----:B------:R-:W-:Y:S03]  /*11220*/  FMUL.FTZ R32, R52, c[0x0][0x2ec] ;  /* 0x0000bb0034207a20 */ /* 0x000fe60000410000 */
[----:B------:R-:W3:Y:S01]  /*11230*/  MUFU.TANH R191, R191 ;  /* 0x000000bf00bf7308 */ /* 0x000ee20000002400 */
[----:B------:R-:W-:Y:S02]  /*11240*/  FMUL.FTZ R53, R53, c[0x0][0x2ec] ;  /* 0x0000bb0035357a20 */ /* 0x000fe40000410000 */
[----:B------:R-:W-:Y:S01]  /*11250*/  FMUL.FTZ R54, R54, c[0x0][0x2ec] ;  /* 0x0000bb0036367a20 */ /* 0x000fe20000410000 */
[C---:B-----5:R-:W-:Y:S03]  /*11260*/  HMMA.16816.F32 R60, R192.reuse, R36, R60 ;  /* 0x00000024c03c723c */ /* 0x060fe6000000183c */
[----:B------:R-:W-:Y:S02]  /*11270*/  FMUL.FTZ R34, R56, c[0x0][0x2ec] ;  /* 0x0000bb0038227a20 */ /* 0x000fe40000410000 */
[----:B------:R-:W-:Y:S01]  /*11280*/  FMUL.FTZ R55, R55, c[0x0][0x2ec] ;  /* 0x0000bb0037377a20 */ /* 0x000fe20000410000 */
[----:B------:R5:W1:Y:S01]  /*11290*/  MUFU.TANH R166, R32 ;  /* 0x0000002000a67308 */ /* 0x000a620000002400 */
[----:B------:R-:W-:Y:S01]  /*112a0*/  FMUL.FTZ R57, R57, c[0x0][0x2ec] ;  /* 0x0000bb0039397a20 */ /* 0x000fe20000410000 */
[----:B------:R-:W-:Y:S04]  /*112b0*/  HMMA.16816.F32 R64, R192, R38, R64 ;  /* 0x00000026c040723c */ /* 0x000fe80000001840 */
[----:B------:R-:W-:Y:S02]  /*112c0*/  FMUL.FTZ R58, R58, c[0x0][0x2ec] ;  /* 0x0000bb003a3a7a20 */ /* 0x000fe40000410000 */
[----:B------:R-:W-:Y:S02]  /*112d0*/  FMUL.FTZ R59, R59, c[0x0][0x2ec] ;  /* 0x0000bb003b3b7a20 */ /* 0x000fe40000410000 */
[----:B------:R1:W1:Y:S08]  /*112e0*/  MUFU.TANH R162, R34 ;  /* 0x0000002200a27308 */ /* 0x0002700000002400 */
[----:B------:R-:W-:Y:S02]  /*112f0*/  FMUL.FTZ R61, R61, c[0x0][0x2ec] ;  /* 0x0000bb003d3d7a20 */ /* 0x000fe40000410000 */
[----:B------:R-:W2:Y:S01]  /*11300*/  MUFU.TANH R197, R197 ;  /* 0x000000c500c57308 */ /* 0x000ea20000002400 */
[----:B------:R-:W-:Y:S02]  /*11310*/  FMUL.FTZ R62, R62, c[0x0][0x2ec] ;  /* 0x0000bb003e3e7a20 */ /* 0x000fe40000410000 */
[----:B------:R-:W-:Y:S02]  /*11320*/  FMUL.FTZ R63, R63, c[0x0][0x2ec] ;  /* 0x0000bb003f3f7a20 */ /* 0x000fe40000410000 */
[----:B-----5:R-:W-:Y:S02]  /*11330*/  FMUL.FTZ R32, R60, c[0x0][0x2ec] ;  /* 0x0000bb003c207a20 */ /* 0x020fe40000410000 */
[----:B------:R-:W-:Y:S02]  /*11340*/  FMUL.FTZ R65, R65, c[0x0][0x2ec] ;  /* 0x0000bb0041417a20 */ /* 0x000fe40000410000 */
[----:B------:R-:W-:Y:S01]  /*11350*/  FMUL.FTZ R66, R66, c[0x0][0x2ec] ;  /* 0x0000bb0042427a20 */ /* 0x000fe20000410000 */
[----:B------:R-:W2:Y:S01]  /*11360*/  MUFU.TANH R199, R199 ;  /* 0x000000c700c77308 */ /* 0x000ea20000002400 */
[----:B------:R-:W-:Y:S02]  /*11370*/  FMUL.FTZ R67, R67, c[0x0][0x2ec] ;  /* 0x0000bb0043437a20 */ /* 0x000fe40000410000 */
[----:B-1----:R-:W-:Y:S07]  /*11380*/  FMUL.FTZ R34, R64, c[0x0][0x2ec] ;  /* 0x0000bb0040227a20 */ /* 0x002fee0000410000 */
[----:B------:R-:W1:Y:S10]  /*11390*/  MUFU.TANH R239, R239 ;  /* 0x000000ef00ef7308 */ /* 0x000e740000002400 */
        /* <DEDUP_REMOVED lines=10> */
[----:B------:R1:W1:Y:S10]  /*11440*/  MUFU.TANH R167, R186 ;  /* 0x000000ba00a77308 */ /* 0x0002740000002400 */
[----:B------:R-:W1:Y:S10]  /*11450*/  MUFU.TANH R188, R188 ;  /* 0x000000bc00bc7308 */ /* 0x000e740000002400 */
[----:B------:R-:W1:Y:S10]  /*11460*/  MUFU.TANH R252, R252 ;  /* 0x000000fc00fc7308 */ /* 0x000e740000002400 */
[----:B------:R-:W1:Y:S10]  /*11470*/  MUFU.TANH R250, R250 ;  /* 0x000000fa00fa7308 */ /* 0x000e740000002400 */
[----:B------:R1:W1:Y:S10]  /*11480*/  MUFU.TANH R173, R42 ;  /* 0x0000002a00ad7308 */ /* 0x0002740000002400 */
[----:B------:R1:W1:Y:S10]  /*11490*/  MUFU.TANH R248, R43 ;  /* 0x0000002b00f87308 */ /* 0x0002740000002400 */
[----:B------:R-:W1:Y:S10]  /*114a0*/  MUFU.TANH R198, R198 ;  /* 0x000000c600c67308 */ /* 0x000e740000002400 */
[----:B------:R-:W1:Y:S10]  /*114b0*/  MUFU.TANH R41, R41 ;  /* 0x0000002900297308 */ /* 0x000e740000002400 */
        /* <DEDUP_REMOVED lines=21> */
[----:B--234-:R-:W-:Y:S01]  /*11610*/  ULDC.64 UR8, c[0x0][0x198] ;  /* 0x0000660000087ab9 */ /* 0x01cfe20000000a00 */
        /* <DEDUP_REMOVED lines=9> */
[----:B------:R-:W-:Y:S04]  /*116b0*/  IADD3 R13, R13, -0x80, RZ ;  /* 0xffffff800d0d7810 */ /* 0x000fe80007ffe0ff */
[----:B------:R-:W-:Y:S02]  /*116c0*/  IABS R8, R13 ;  /* 0x0000000d00087213 */ /* 0x000fe40000000000 */
[----:B------:R-:W-:Y:S01]  /*116d0*/  LOP3.LUT R13, R13, c[0x0][0x2d0], RZ, 0x3c, !PT ;  /* 0x0000b4000d0d7a12 */ /* 0x000fe200078e3cff */
[----:B--2---:R-:W2:Y:S02]  /*116e0*/  MUFU.RCP R6, R9 ;  /* 0x0000000900067308 */ /* 0x004ea40000001000 */
[----:B--2---:R-:W-:Y:S02]  /*116f0*/  IADD3 R14, R6, 0xffffffe, RZ ;  /* 0x0ffffffe060e7810 */ /* 0x004fe40007ffe0ff */
[----:B------:R-:W-:Y:S06]  /*11700*/  IABS R6, R11 ;  /* 0x0000000b00067213 */ /* 0x000fec0000000000 */
[----:B------:R-:W2:Y:S01]  /*11710*/  F2I.FTZ.U32.TRUNC.NTZ R15, R14 ;  /* 0x0000000e000f7305 */ /* 0x000ea2000021f000 */
[----:B------:R-:W-:Y:S01]  /*11720*/  LOP3.LUT R11, R11, c[0x0][0x2d0], RZ, 0x3c, !PT ;  /* 0x0000b4000b0b7a12 */ /* 0x000fe200078e3cff */
        /* <DEDUP_REMOVED lines=44> */
[----:B------:R-:W-:Y:S03]  /*119f0*/  SHF.R.S32.HI R6, RZ, 0x1f, R8 ;  /* 0x0000001fff067819 */ /* 0x000fe60000011408 */
[----:B------:R-:W-:Y:S02]  /*11a00*/  IMAD.MOV.U32 R9, RZ, RZ, R10 ;  /* 0x000000ffff097224 */ /* 0x000fe400078e000a */
[----:B------:R-:W-:Y:S04]  /*11a10*/  IMAD R7, R6, c[0x0][0x180], RZ ;  /* 0x0000600006077a24 */ /* 0x000fe800078e02ff */
[----:B------:R-:W-:Y:S04]  /*11a20*/  IMAD R7, R8, c[0x0][0x184], R7 ;  /* 0x0000610008077a24 */ /* 0x000fe800078e0207 */
[----:B------:R-:W-:Y:S02]  /*11a30*/  IMAD.IADD R4, R11, 0x1, R7 ;  /* 0x000000010b047824 */ /* 0x000fe400078e0207 */
.L_x_2547:
        /* <DEDUP_REMOVED lines=86> */
[-C--:B-1----:R-:W-:Y:S01]  /*11fa0*/  @!P4 LEA R34, P5, R7, R232.reuse, 0x1 ;  /* 0x000000e80722c211 */ /* 0x082fe200078a08ff */
        /* <DEDUP_REMOVED lines=42> */
.L_x_2546:
[----:B--234-:R-:W-:Y:S01]  /*12250*/  IADD3 R140, R216, -0x1, RZ ;  /* 0xffffffffd88c7810 */ /* 0x01cfe20007ffe0ff */
[----:B------:R-:W-:Y:S01]  /*12260*/  LDSM.16.MT88.4 R36, [R137+0xc000] ;  /* 0x00c000008924783b */ /* 0x000fe20000004200 */
[----:B------:R-:W-:Y:S02]  /*12270*/  UMOV UR8, UR11 ;  /* 0x0000000b00087c82 */ /* 0x000fe40008000000 */
[----:B------:R-:W-:Y:S01]  /*12280*/  LEA R4, R140, R215, 0x7 ;  /* 0x000000d78c047211 */ /* 0x000fe200078e38ff */
[----:B------:R-:W-:Y:S03]  /*12290*/  UMOV UR9, UR10 ;  /* 0x0000000a00097c82 */ /* 0x000fe60008000000 */
[C---:B------:R-:W-:Y:S01]  /*122a0*/  IADD3 R16, R4.reuse, 0x1, RZ ;  /* 0x0000000104107810 */ /* 0x040fe20007ffe0ff */
[----:B------:R-:W-:Y:S01]  /*122b0*/  I2F R18, R4 ;  /* 0x0000000400127306 */ /* 0x000fe20000201400 */
[C---:B------:R-:W-:Y:S01]  /*122c0*/  IADD3 R13, R4.reuse, 0x9, RZ ;  /* 0x00000009040d7810 */ /* 0x040fe20007ffe0ff */
[----:B-1----:R-:W-:Y:S01]  /*122d0*/  LDSM.16.MT88.4 R44, [R201+0x10000] ;  /* 0x01000000c92c783b */ /* 0x002fe20000004200 */
[C---:B------:R-:W-:Y:S02]  /*122e0*/  IADD3 R29, R4.reuse, 0x19, RZ ;  /* 0x00000019041d7810 */ /* 0x040fe40007ffe0ff */
[C---:B------:R-:W-:Y:S02]  /*122f0*/  IADD3 R14, R4.reuse, 0x8, RZ ;  /* 0x00000008040e7810 */ /* 0x040fe40007ffe0ff */
[C---:B------:R-:W-:Y:S02]  /*12300*/  IADD3 R27, R4.reuse, 0x20, RZ ;  /* 0x00000020041b7810 */ /* 0x040fe40007ffe0ff */
[C---:B------:R-:W-:Y:S01]  /*12310*/  IADD3 R66, R4.reuse, 0x10, RZ ;  /* 0x0000001004427810 */ /* 0x040fe20007ffe0ff */
[----:B------:R-:W-:Y:S01]  /*12320*/  I2F R16, R16 ;  /* 0x0000001000107306 */ /* 0x000fe20000201400 */
[C---:B------:R-:W-:Y:S01]  /*12330*/  IADD3 R23, R4.reuse, 0x30, RZ ;  /* 0x0000003004177810 */ /* 0x040fe20007ffe0ff */
[----:B------:R-:W-:Y:S01]  /*12340*/  LDSM.16.MT88.4 R52, [R139+0x10000] ;  /* 0x010000008b34783b */ /* 0x000fe20000004200 */
        /* <DEDUP_REMOVED lines=43> */
[C---:B------:R-:W-:Y:S02]  /*12600*/  FFMA.FTZ R48, R0.reuse, R29, R2 ;  /* 0x0000001d00307223 */ /* 0x040fe40000010002 */
[C---:B------:R-:W-:Y:S01]  /*12610*/  FFMA.FTZ R183, R0.reuse, R18, R183 ;  /* 0x0000001200b77223 */ /* 0x040fe200000100b7 */
[----:B------:R-:W-:Y:S01]  /*12620*/  FMNMX.FTZ R2, R187, R3, !PT ;  /* 0x00000003bb027209 */ /* 0x000fe20007810000 */
[CC--:B------:R-:W-:Y:S02]  /*12630*/  FFMA.FTZ R199, R0.reuse, R14.reuse, R199 ;  /* 0x0000000e00c77223 */ /* 0x0c0fe400000100c7 */
[C---:B------:R-:W-:Y:S01]  /*12640*/  FFMA.FTZ R191, R0.reuse, R14, R191 ;  /* 0x0000000e00bf7223 */ /* 0x040fe200000100bf */
[----:B------:R-:W-:Y:S01]  /*12650*/  FMNMX.FTZ R2, R189, R2, !PT ;  /* 0x00000002bd027209 */ /* 0x000fe20007810000 */
[-C--:B------:R-:W-:Y:S01]  /*12660*/  FFMA.FTZ R182, R0, R27.reuse, R182 ;  /* 0x0000001b00b67223 */ /* 0x080fe200000100b6 */
[----:B------:R-:W-:Y:S01]  /*12670*/  IADD3 R14, R4, 0x59, RZ ;  /* 0x00000059040e7810 */ /* 0x000fe20007ffe0ff */
[C---:B------:R-:W-:Y:S01]  /*12680*/  FFMA.FTZ R155, R0.reuse, R27, R155 ;  /* 0x0000001b009b7223 */ /* 0x040fe2000001009b */
[----:B------:R-:W-:Y:S01]  /*12690*/  FMNMX.FTZ R2, R199, R2, !PT ;  /* 0x00000002c7027209 */ /* 0x000fe20007810000 */
[C---:B------:R-:W-:Y:S02]  /*126a0*/  FFMA.FTZ R40, R0.reuse, R66, R249 ;  /* 0x0000004200287223 */ /* 0x040fe400000100f9 */
[CC--:B------:R-:W-:Y:S01]  /*126b0*/  FFMA.FTZ R188, R0.reuse, R23.reuse, R188 ;  /* 0x0000001700bc7223 */ /* 0x0c0fe200000100bc */
[----:B------:R-:W-:Y:S01]  /*126c0*/  FMNMX.FTZ R27, R239, R2, !PT ;  /* 0x00000002ef1b7209 */ /* 0x000fe20007810000 */
[----:B------:R-:W-:Y:S01]  /*126d0*/  FFMA.FTZ R196, R0, R23, R196 ;  /* 0x0000001700c47223 */ /* 0x000fe200000100c4 */
[----:B------:R-:W-:Y:S01]  /*126e0*/  IADD3 R2, R4, 0x61, RZ ;  /* 0x0000006104027810 */ /* 0x000fe20007ffe0ff */
[C---:B------:R-:W-:Y:S02]  /*126f0*/  FFMA.FTZ R49, R0.reuse, R58, R247 ;  /* 0x0000003a00317223 */ /* 0x040fe400000100f7 */
[C---:B------:R-:W-:Y:S01]  /*12700*/  FFMA.FTZ R157, R0.reuse, R12, R157 ;  /* 0x0000000c009d7223 */ /* 0x040fe2000001009d */
[----:B-1----:R-:W-:Y:S01]  /*12710*/  FMNMX.FTZ R16, R183, R136, !PT ;  /* 0x00000088b7107209 */ /* 0x002fe20007810000 */
[----:B------:R1:W3:Y:S01]  /*12720*/  I2F R23, R2 ;  /* 0x0000000200177306 */ /* 0x0002e20000201400 */
[----:B------:R-:W-:Y:S01]  /*12730*/  FFMA.FTZ R161, R0, R12, R161 ;  /* 0x0000000c00a17223 */ /* 0x000fe200000100a1 */
[----:B------:R-:W-:Y:S01]  /*12740*/  FMNMX.FTZ R12, R40, R27, !PT ;  /* 0x0000001b280c7209 */ /* 0x000fe20007810000 */
[C---:B------:R-:W-:Y:S01]  /*12750*/  FFMA.FTZ R66, R0.reuse, R66, R245 ;  /* 0x0000004200427223 */ /* 0x040fe200000100f5 */
[----:B------:R-:W-:Y:S01]  /*12760*/  FMNMX.FTZ R16, R185, R16, !PT ;  /* 0x00000010b9107209 */ /* 0x000fe20007810000 */
[C---:B------:R-:W-:Y:S02]  /*12770*/  FFMA.FTZ R50, R0.reuse, R56, R5 ;  /* 0x0000003800327223 */ /* 0x040fe40000010005 */
[CC--:B------:R-:W-:Y:S01]  /*12780*/  FFMA.FTZ R176, R0.reuse, R25.reuse, R176 ;  /* 0x0000001900b07223 */ /* 0x0c0fe200000100b0 */
[----:B------:R-:W-:Y:S01]  /*12790*/  FMNMX.FTZ R16, R191, R16, !PT ;  /* 0x00000010bf107209 */ /* 0x000fe20007810000 */
[C---:B------:R-:W-:Y:S01]  /*127a0*/  FFMA.FTZ R184, R0.reuse, R25, R184 ;  /* 0x0000001900b87223 */ /* 0x040fe200000100b8 */
[----:B------:R-:W-:Y:S01]  /*127b0*/  FMNMX.FTZ R25, R49, R12, !PT ;  /* 0x0000000c31197209 */ /* 0x000fe20007810000 */
[C---:B------:R-:W-:Y:S01]  /*127c0*/  FFMA.FTZ R58, R0.reuse, R58, R241 ;  /* 0x0000003a003a7223 */ /* 0x040fe200000100f1 */
[----:B------:R-:W-:Y:S01]  /*127d0*/  FMNMX.FTZ R27, R197, R16, !PT ;  /* 0x00000010c51b7209 */ /* 0x000fe20007810000 */
[----:B------:R-:W-:Y:S01]  /*127e0*/  FFMA.FTZ R56, R0, R56, R243 ;  /* 0x0000003800387223 */ /* 0x000fe200000100f3 */
[----:B------:R-:W-:Y:S01]  /*127f0*/  FMNMX.FTZ R25, R50, R25, !PT ;  /* 0x0000001932197209 */ /* 0x000fe20007810000 */
[-C--:B------:R-:W-:Y:S01]  /*12800*/  FFMA.FTZ R163, R0, R10.reuse, R163 ;  /* 0x0000000a00a37223 */ /* 0x080fe200000100a3 */
[----:B------:R-:W-:Y:S01]  /*12810*/  FMNMX.FTZ R27, R66, R27, !PT ;  /* 0x0000001b421b7209 */ /* 0x000fe20007810000 */
[----:B------:R-:W-:Y:S01]  /*12820*/  FFMA.FTZ R167, R0, R10, R167 ;  /* 0x0000000a00a77223 */ /* 0x000fe200000100a7 */
[----:B------:R-:W-:Y:S01]  /*12830*/  IADD3 R10, R4, 0x68, RZ ;  /* 0x00000068040a7810 */ /* 0x000fe20007ffe0ff */
[----:B------:R-:W-:Y:S01]  /*12840*/  FFMA.FTZ R64, R0, R29, R251 ;  /* 0x0000001d00407223 */ /* 0x000fe200000100fb */
[----:B------:R-:W-:Y:S01]  /*12850*/  FMNMX.FTZ R27, R58, R27, !PT ;  /* 0x0000001b3a1b7209 */ /* 0x000fe20007810000 */
[----:B------:R-:W-:Y:S01]  /*12860*/  FFMA.FTZ R170, R0, R21, R170 ;  /* 0x0000001500aa7223 */ /* 0x000fe200000100aa */
[----:B------:R-:W-:Y:S01]  /*12870*/  FMNMX.FTZ R12, R48, R25, !PT ;  /* 0x00000019300c7209 */ /* 0x000fe20007810000 */
[----:B------:R-:W-:Y:S01]  /*12880*/  FFMA.FTZ R159, R0, R21, R159 ;  /* 0x00000015009f7223 */ /* 0x000fe2000001009f */
[----:B------:R-:W-:Y:S01]  /*12890*/  FMNMX.FTZ R29, R56, R27, !PT ;  /* 0x0000001b381d7209 */ /* 0x000fe20007810000 */
[----:B------:R4:W5:Y:S01]  /*128a0*/  I2F R25, R10 ;  /* 0x0000000a00197306 */ /* 0x0009620000201400 */
[----:B------:R-:W-:Y:S01]  /*128b0*/  FMNMX.FTZ R27, R155, R12, !PT ;  /* 0x0000000c9b1b7209 */ /* 0x000fe20007810000 */
[-C--:B------:R-:W-:Y:S01]  /*128c0*/  FFMA.FTZ R165, R0, R8.reuse, R165 ;  /* 0x0000000800a57223 */ /* 0x080fe200000100a5 */
[----:B------:R-:W-:Y:S01]  /*128d0*/  FMNMX.FTZ R29, R64, R29, !PT ;  /* 0x0000001d401d7209 */ /* 0x000fe20007810000 */
[----:B------:R-:W-:Y:S01]  /*128e0*/  FFMA.FTZ R169, R0, R8, R169 ;  /* 0x0000000800a97223 */ /* 0x000fe200000100a9 */
[----:B-1----:R-:W-:Y:S01]  /*128f0*/  FMNMX.FTZ R2, R170, R27, !PT ;  /* 0x0000001baa027209 */ /* 0x002fe20007810000 */
[----:B------:R-:W-:Y:S01]  /*12900*/  FFMA.FTZ R246, R0, R17, R246 ;  /* 0x0000001100f67223 */ /* 0x000fe200000100f6 */
[----:B------:R-:W-:Y:S01]  /*12910*/  FMNMX.FTZ R12, R182, R29, !PT ;  /* 0x0000001db60c7209 */ /* 0x000fe20007810000 */
[----:B------:R-:W-:Y:S01]  /*12920*/  FFMA.FTZ R177, R0, R17, R177 ;  /* 0x0000001100b17223 */ /* 0x000fe200000100b1 */
[----:B------:R-:W-:Y:S01]  /*12930*/  IADD3 R8, R4, 0x69, RZ ;  /* 0x0000006904087810 */ /* 0x000fe20007ffe0ff */
[-C--:B------:R-:W-:Y:S01]  /*12940*/  FFMA.FTZ R190, R0, R19.reuse, R190 ;  /* 0x0000001300be7223 */ /* 0x080fe200000100be */
[----:B------:R-:W-:Y:S01]  /*12950*/  IADD3 R21, R4, 0x60, RZ ;  /* 0x0000006004157810 */ /* 0x000fe20007ffe0ff */
[C---:B------:R-:W-:Y:S01]  /*12960*/  FFMA.FTZ R238, R0.reuse, R19, R238 ;  /* 0x0000001300ee7223 */ /* 0x040fe200000100ee */
[----:B------:R-:W-:Y:S01]  /*12970*/  FMNMX.FTZ R19, R157, R2, !PT ;  /* 0x000000029d137209 */ /* 0x000fe20007810000 */
[----:B------:R1:W-:Y:S01]  /*12980*/  I2F R17, R8 ;  /* 0x0000000800117306 */ /* 0x0003e20000201400 */
[----:B------:R-:W-:Y:S01]  /*12990*/  FMNMX.FTZ R2, R159, R12, !PT ;  /* 0x0000000c9f027209 */ /* 0x000fe20007810000 */
[----:B------:R-:W-:Y:S01]  /*129a0*/  FFMA.FTZ R248, R0, R11, R248 ;  /* 0x0000000b00f87223 */ /* 0x000fe200000100f8 */
[----:B------:R-:W-:Y:S01]  /*129b0*/  FMNMX.FTZ R19, R176, R19, !PT ;  /* 0x00000013b0137209 */ /* 0x000fe20007810000 */
[C---:B------:R-:W-:Y:S01]  /*129c0*/  FFMA.FTZ R250, R0.reuse, R11, R250 ;  /* 0x0000000b00fa7223 */ /* 0x040fe200000100fa */
[----:B------:R-:W-:Y:S01]  /*129d0*/  FMNMX.FTZ R27, R161, R2, !PT ;  /* 0x00000002a11b7209 */ /* 0x000fe20007810000 */
[----:B------:R-:W-:Y:S01]  /*129e0*/  FFMA.FTZ R171, R0, R6, R171 ;  /* 0x0000000600ab7223 */ /* 0x000fe200000100ab */
[----:B------:R-:W-:Y:S01]  /*129f0*/  FMNMX.FTZ R2, R188, R19, !PT ;  /* 0x00000013bc027209 */ /* 0x000fe20007810000 */
[----:B------:R-:W-:Y:S01]  /*12a00*/  FFMA.FTZ R173, R0, R15, R173 ;  /* 0x0000000f00ad7223 */ /* 0x000fe200000100ad */
[----:B------:R-:W-:Y:S01]  /*12a10*/  FMNMX.FTZ R27, R184, R27, !PT ;  /* 0x0000001bb81b7209 */ /* 0x000fe20007810000 */
[----:B------:R-:W5:Y:S01]  /*12a20*/  I2F R5, R14 ;  /* 0x0000000e00057306 */ /* 0x000f620000201400 */
[----:B----4-:R-:W-:Y:S01]  /*12a30*/  FMNMX.FTZ R10, R163, R2, !PT ;  /* 0x00000002a30a7209 */ /* 0x010fe20007810000 */
[----:B------:R-:W-:Y:S01]  /*12a40*/  FFMA.FTZ R175, R0, R6, R175 ;  /* 0x0000000600af7223 */ /* 0x000fe200000100af */
[----:B------:R-:W-:Y:S01]  /*12a50*/  FMNMX.FTZ R2, R196, R27, !PT ;  /* 0x0000001bc4027209 */ /* 0x000fe20007810000 */
[C---:B------:R-:W-:Y:S01]  /*12a60*/  FFMA.FTZ R252, R0.reuse, R15, R252 ;  /* 0x0000000f00fc7223 */ /* 0x040fe200000100fc */
[----:B------:R-:W-:Y:S01]  /*12a70*/  FMNMX.FTZ R19, R165, R10, !PT ;  /* 0x0000000aa5137209 */ /* 0x000fe20007810000 */
[CC--:B------:R-:W-:Y:S01]  /*12a80*/  FFMA.FTZ R244, R0.reuse, R9.reuse, R244 ;  /* 0x0000000900f47223 */ /* 0x0c0fe200000100f4 */
[----:B------:R-:W-:Y:S01]  /*12a90*/  FMNMX.FTZ R2, R167, R2, !PT ;  /* 0x00000002a7027209 */ /* 0x000fe20007810000 */
[----:B------:R-:W-:Y:S01]  /*12aa0*/  FFMA.FTZ R198, R0, R9, R198 ;  /* 0x0000000900c67223 */ /* 0x000fe200000100c6 */
[----:B------:R-:W-:Y:S01]  /*12ab0*/  FMNMX.FTZ R19, R190, R19, !PT ;  /* 0x00000013be137209 */ /* 0x000fe20007810000 */
[----:B------:R-:W4:Y:S01]  /*12ac0*/  I2F R21, R21 ;  /* 0x0000001500157306 */ /* 0x000f220000201400 */
[----:B------:R-:W-:Y:S01]  /*12ad0*/  FMNMX.FTZ R11, R169, R2, !PT ;  /* 0x00000002a90b7209 */ /* 0x000fe20007810000 */
[----:B--2---:R-:W-:Y:S01]  /*12ae0*/  FFMA.FTZ R240, R0, R13, R240 ;  /* 0x0000000d00f07223 */ /* 0x004fe200000100f0 */
[----:B------:R-:W-:Y:S01]  /*12af0*/  FMNMX.FTZ R2, R246, R19, !PT ;  /* 0x00000013f6027209 */ /* 0x000fe20007810000 */
[----:B------:R-:W-:Y:S01]  /*12b00*/  FFMA.FTZ R194, R0, R7, R41 ;  /* 0x0000000700c27223 */ /* 0x000fe20000010029 */
[----:B-1----:R-:W-:Y:S01]  /*12b10*/  FMNMX.FTZ R8, R238, R11, !PT ;  /* 0x0000000bee087209 */ /* 0x002fe20007810000 */
[C---:B------:R-:W-:Y:S01]  /*12b20*/  FFMA.FTZ R192, R0.reuse, R13, R43 ;  /* 0x0000000d00c07223 */ /* 0x040fe2000001002b */
[----:B------:R-:W-:Y:S01]  /*12b30*/  FMNMX.FTZ R2, R171, R2, !PT ;  /* 0x00000002ab027209 */ /* 0x000fe20007810000 */
[CC--:B---3--:R-:W-:Y:S01]  /*12b40*/  FFMA.FTZ R174, R0.reuse, R23.reuse, R174 ;  /* 0x0000001700ae7223 */ /* 0x0c8fe200000100ae */
[----:B------:R-:W-:Y:S01]  /*12b50*/  FMNMX.FTZ R8, R177, R8, !PT ;  /* 0x00000008b1087209 */ /* 0x000fe20007810000 */
[C---:B------:R-:W-:Y:S01]  /*12b60*/  FFMA.FTZ R164, R0.reuse, R23, R164 ;  /* 0x0000001700a47223 */ /* 0x040fe200000100a4 */
[----:B------:R-:W-:Y:S01]  /*12b70*/  FMNMX.FTZ R11, R173, R2, !PT ;  /* 0x00000002ad0b7209 */ /* 0x000fe20007810000 */
[C---:B-----5:R-:W-:Y:S01]  /*12b80*/  FFMA.FTZ R172, R0.reuse, R25, R172 ;  /* 0x0000001900ac7223 */ /* 0x060fe200000100ac */
[----:B------:R-:W-:Y:S01]  /*12b90*/  FMNMX.FTZ R19, R175, R8, !PT ;  /* 0x00000008af137209 */ /* 0x000fe20007810000 */
[----:B------:R-:W-:Y:S01]  /*12ba0*/  FFMA.FTZ R236, R0, R5, R33 ;  /* 0x0000000500ec7223 */ /* 0x000fe20000010021 */
[----:B------:R-:W-:Y:S01]  /*12bb0*/  FMNMX.FTZ R11, R248, R11, !PT ;  /* 0x0000000bf80b7209 */ /* 0x000fe20007810000 */
[----:B------:R-:W-:Y:S01]  /*12bc0*/  FFMA.FTZ R186, R0, R5, R186 ;  /* 0x0000000500ba7223 */ /* 0x000fe200000100ba */
[----:B------:R-:W-:Y:S01]  /*12bd0*/  FMNMX.FTZ R19, R252, R19, !PT ;  /* 0x00000013fc137209 */ /* 0x000fe20007810000 */
[----:B------:R-:W-:Y:S01]  /*12be0*/  FFMA.FTZ R168, R0, R17, R168 ;  /* 0x0000001100a87223 */ /* 0x000fe200000100a8 */
[----:B------:R-:W-:Y:S01]  /*12bf0*/  IADD3 R6, R4, 0x70, RZ ;  /* 0x0000007004067810 */ /* 0x000fe20007ffe0ff */
[----:B------:R-:W-:Y:S01]  /*12c00*/  FFMA.FTZ R162, R0, R25, R162 ;  /* 0x0000001900a27223 */ /* 0x000fe200000100a2 */
[----:B------:R-:W-:Y:S01]  /*12c10*/  FMNMX.FTZ R19, R250, R19, !PT ;  /* 0x00000013fa137209 */ /* 0x000fe20007810000 */
[----:B------:R-:W-:Y:S01]  /*12c20*/  FFMA.FTZ R160, R0, R17, R160 ;  /* 0x0000001100a07223 */ /* 0x000fe200000100a0 */
[----:B------:R-:W-:Y:S01]  /*12c30*/  FMNMX.FTZ R11, R244, R11, !PT ;  /* 0x0000000bf40b7209 */ /* 0x000fe20007810000 */
[----:B------:R-:W1:Y:S01]  /*12c40*/  I2F R15, R6 ;  /* 0x00000006000f7306 */ /* 0x000e620000201400 */
[----:B------:R-:W-:Y:S01]  /*12c50*/  IADD3 R10, R4, 0x71, RZ ;  /* 0x00000071040a7810 */ /* 0x000fe20007ffe0ff */
[----:B----4-:R-:W-:Y:S01]  /*12c60*/  FFMA.FTZ R178, R0, R21, R178 ;  /* 0x0000001500b27223 */ /* 0x010fe200000100b2 */
[----:B------:R-:W-:Y:S01]  /*12c70*/  FMNMX.FTZ R11, R242, R11, !PT ;  /* 0x0000000bf20b7209 */ /* 0x000fe20007810000 */
[----:B------:R-:W-:Y:S01]  /*12c80*/  FFMA.FTZ R166, R0, R21, R166 ;  /* 0x0000001500a67223 */ /* 0x000fe200000100a6 */
[----:B------:R-:W-:Y:S01]  /*12c90*/  FMNMX.FTZ R19, R198, R19, !PT ;  /* 0x00000013c6137209 */ /* 0x000fe20007810000 */
[----:B------:R-:W-:Y:S01]  /*12ca0*/  LDSM.16.MT88.4 R20, [R139+0xc000] ;  /* 0x00c000008b14783b */ /* 0x000fe20000004200 */
[----:B------:R-:W-:Y:S02]  /*12cb0*/  IADD3 R7, R4, 0x78, RZ ;  /* 0x0000007804077810 */ /* 0x000fe40007ffe0ff */
[----:B------:R-:W-:Y:S01]  /*12cc0*/  FMNMX.FTZ R19, R194, R19, !PT ;  /* 0x00000013c2137209 */ /* 0x000fe20007810000 */
[----:B------:R-:W2:Y:S01]  /*12cd0*/  I2F R9, R10 ;  /* 0x0000000a00097306 */ /* 0x000ea20000201400 */
[----:B------:R-:W-:Y:S02]  /*12ce0*/  FMNMX.FTZ R11, R240, R11, !PT ;  /* 0x0000000bf00b7209 */ /* 0x000fe40007810000 */
[----:B------:R-:W-:Y:S01]  /*12cf0*/  IADD3 R5, R4, 0x79, RZ ;  /* 0x0000007904057810 */ /* 0x000fe20007ffe0ff */
[----:B------:R-:W-:Y:S01]  /*12d00*/  LDSM.16.MT88.4 R28, [R138+0xc000] ;  /* 0x00c000008a1c783b */ /* 0x000fe20000004200 */
[----:B------:R-:W-:Y:S02]  /*12d10*/  FMNMX.FTZ R11, R236, R11, !PT ;  /* 0x0000000bec0b7209 */ /* 0x000fe40007810000 */
[----:B------:R-:W-:Y:S02]  /*12d20*/  FMNMX.FTZ R19, R192, R19, !PT ;  /* 0x00000013c0137209 */ /* 0x000fe40007810000 */
[----:B------:R-:W-:Y:S01]  /*12d30*/  FMNMX.FTZ R11, R178, R11, !PT ;  /* 0x0000000bb20b7209 */ /* 0x000fe20007810000 */
[----:B------:R-:W3:Y:S01]  /*12d40*/  I2F R7, R7 ;  /* 0x0000000700077306 */ /* 0x000ee20000201400 */
[----:B------:R-:W-:Y:S02]  /*12d50*/  FMNMX.FTZ R19, R186, R19, !PT ;  /* 0x00000013ba137209 */ /* 0x000fe40007810000 */
[----:B------:R-:W-:Y:S01]  /*12d60*/  FMNMX.FTZ R11, R174, R11, !PT ;  /* 0x0000000bae0b7209 */ /* 0x000fe20007810000 */
[----:B-1----:R-:W-:Y:S01]  /*12d70*/  FFMA.FTZ R158, R0, R15, R158 ;  /* 0x0000000f009e7223 */ /* 0x002fe2000001009e */
[----:B------:R-:W-:Y:S01]  /*12d80*/  FMNMX.FTZ R19, R166, R19, !PT ;  /* 0x00000013a6137209 */ /* 0x000fe20007810000 */
[----:B------:R-:W-:Y:S01]  /*12d90*/  FFMA.FTZ R154, R0, R15, R154 ;  /* 0x0000000f009a7223 */ /* 0x000fe2000001009a */
[----:B------:R-:W-:Y:S01]  /*12da0*/  FMNMX.FTZ R11, R172, R11, !PT ;  /* 0x0000000bac0b7209 */ /* 0x000fe20007810000 */
[----:B------:R-:W-:Y:S01]  /*12db0*/  LDSM.16.MT88.4 R12, [R201+0xc000] ;  /* 0x00c00000c90c783b */ /* 0x000fe20000004200 */
[----:B------:R-:W-:Y:S01]  /*12dc0*/  FMNMX.FTZ R19, R164, R19, !PT ;  /* 0x00000013a4137209 */ /* 0x000fe20007810000 */
[----:B------:R-:W1:Y:S01]  /*12dd0*/  I2F R5, R5 ;  /* 0x0000000500057306 */ /* 0x000e620000201400 */
[----:B------:R-:W-:Y:S02]  /*12de0*/  FMNMX.FTZ R11, R168, R11, !PT ;  /* 0x0000000ba80b7209 */ /* 0x000fe40007810000 */
[----:B------:R-:W-:Y:S01]  /*12df0*/  FMNMX.FTZ R19, R162, R19, !PT ;  /* 0x00000013a2137209 */ /* 0x000fe20007810000 */
[----:B--2---:R-:W-:Y:S01]  /*12e00*/  FFMA.FTZ R156, R0, R9, R156 ;  /* 0x00000009009c7223 */ /* 0x004fe2000001009c */
[----:B------:R-:W-:Y:S01]  /*12e10*/  FMNMX.FTZ R11, R158, R11, !PT ;  /* 0x0000000b9e0b7209 */ /* 0x000fe20007810000 */
[----:B------:R-:W-:Y:S01]  /*12e20*/  FFMA.FTZ R152, R0, R9, R152 ;  /* 0x0000000900987223 */ /* 0x000fe20000010098 */
[----:B------:R-:W-:Y:S02]  /*12e30*/  FMNMX.FTZ R19, R160, R19, !PT ;  /* 0x00000013a0137209 */ /* 0x000fe40007810000 */
[----:B------:R-:W-:Y:S02]  /*12e40*/  FMNMX.FTZ R2, R156, R11, !PT ;  /* 0x0000000b9c027209 */ /* 0x000fe40007810000 */
[----:B------:R-:W-:Y:S01]  /*12e50*/  FMNMX.FTZ R19, R154, R19, !PT ;  /* 0x000000139a137209 */ /* 0x000fe20007810000 */
[----:B---3--:R-:W-:Y:S03]  /*12e60*/  FFMA.FTZ R135, R0, R7, R135 ;  /* 0x0000000700877223 */ /* 0x008fe60000010087 */
[----:B------:R-:W-:Y:S01]  /*12e70*/  FMNMX.FTZ R19, R152, R19, !PT ;  /* 0x0000001398137209 */ /* 0x000fe20007810000 */
[----:B------:R-:W-:Y:S01]  /*12e80*/  FFMA.FTZ R150, R0, R7, R150 ;  /* 0x0000000700967223 */ /* 0x000fe20000010096 */
[----:B------:R-:W-:Y:S04]  /*12e90*/  FMNMX.FTZ R9, R135, R2, !PT ;  /* 0x0000000287097209 */ /* 0x000fe80007810000 */
[----:B------:R-:W-:Y:S01]  /*12ea0*/  FMNMX.FTZ R19, R150, R19, !PT ;  /* 0x0000001396137209 */ /* 0x000fe20007810000 */
[CC--:B-1----:R-:W-:Y:S02]  /*12eb0*/  FFMA.FTZ R134, R0.reuse, R5.reuse, R134 ;  /* 0x0000000500867223 */ /* 0x0c2fe40000010086 */
[----:B------:R-:W-:Y:S03]  /*12ec0*/  FFMA.FTZ R148, R0, R5, R148 ;  /* 0x0000000500947223 */ /* 0x000fe60000010094 */
[----:B------:R-:W-:Y:S02]  /*12ed0*/  FMNMX.FTZ R7, R134, R9, !PT ;  /* 0x0000000986077209 */ /* 0x000fe40007810000 */
[----:B------:R-:W-:Y:S03]  /*12ee0*/  FMNMX.FTZ R11, R148, R19, !PT ;  /* 0x00000013940b7209 */ /* 0x000fe60007810000 */
[----:B------:R-:W1:Y:S08]  /*12ef0*/  SHFL.BFLY PT, R2, R7, 0x2, 0x1f ;  /* 0x0c401f0007027f89 */ /* 0x000e7000000e0000 */
        /* <DEDUP_REMOVED lines=13> */
[C---:B------:R-:W-:Y:S02]  /*12fd0*/  FMUL.FTZ R149, R133.reuse, c[0x0][0x23c] ;  /* 0x00008f0085957a20 */ /* 0x040fe40000410000 */
[----:B------:R-:W-:Y:S02]  /*12fe0*/  FADD.FTZ R3, -R133, R136 ;  /* 0x0000008885037221 */ /* 0x000fe40000010100 */
[--C-:B------:R-:W-:Y:S01]  /*12ff0*/  FFMA.FTZ R147, R187, c[0x0][0x23c], -R151.reuse ;  /* 0x00008f00bb937a23 */ /* 0x100fe20000010897 */
[----:B------:R-:W-:Y:S01]  /*13000*/  FSEL R149, R149, RZ, P1 ;  /* 0x000000ff95957208 */ /* 0x000fe20000800000 */
[--C-:B------:R-:W-:Y:S01]  /*13010*/  FFMA.FTZ R142, R189, c[0x0][0x23c], -R151.reuse ;  /* 0x00008f00bd8e7a23 */ /* 0x100fe20000010897 */
[----:B------:R-:W1:Y:S01]  /*13020*/  MUFU.EX2 R2, R2 ;  /* 0x0000000200027308 */ /* 0x000e620000000800 */
[--C-:B------:R-:W-:Y:S01]  /*13030*/  FFMA.FTZ R141, R199, c[0x0][0x23c], -R151.reuse ;  /* 0x00008f00c78d7a23 */ /* 0x100fe20000010897 */
[----:B------:R-:W-:Y:S01]  /*13040*/  ISETP.GT.AND P1, PT, R216, 0x1, PT ;  /* 0x00000001d800780c */ /* 0x000fe20003f24270 */
[----:B------:R-:W-:Y:S01]  /*13050*/  FFMA.FTZ R136, R239, c[0x0][0x23c], -R151 ;  /* 0x00008f00ef887a23 */ /* 0x000fe20000010897 */
[----:B------:R-:W-:Y:S01]  /*13060*/  MOV R216, R140 ;  /* 0x0000008c00d87202 */ /* 0x000fe20000000f00 */
[--C-:B------:R-:W-:Y:S02]  /*13070*/  FFMA.FTZ R146, R183, c[0x0][0x23c], -R149.reuse ;  /* 0x00008f00b7927a23 */ /* 0x100fe40000010895 */
[--C-:B------:R-:W-:Y:S02]  /*13080*/  FFMA.FTZ R145, R185, c[0x0][0x23c], -R149.reuse ;  /* 0x00008f00b9917a23 */ /* 0x100fe40000010895 */
[--C-:B------:R-:W-:Y:S01]  /*13090*/  FFMA.FTZ R144, R191, c[0x0][0x23c], -R149.reuse ;  /* 0x00008f00bf907a23 */ /* 0x100fe20000010895 */
[----:B------:R-:W-:Y:S01]  /*130a0*/  MUFU.EX2 R147, R147 ;  /* 0x0000009300937308 */ /* 0x000fe20000000800 */
[--C-:B------:R-:W-:Y:S02]  /*130b0*/  FFMA.FTZ R143, R197, c[0x0][0x23c], -R149.reuse ;  /* 0x00008f00c58f7a23 */ /* 0x100fe40000010895 */
[----:B------:R-:W-:Y:S02]  /*130c0*/  FMUL.FTZ R4, R3, c[0x0][0x23c] ;  /* 0x00008f0003047a20 */ /* 0x000fe40000410000 */
[----:B------:R-:W-:Y:S02]  /*130d0*/  FFMA.FTZ R153, R64, c[0x0][0x23c], -R149 ;  /* 0x00008f0040997a23 */ /* 0x000fe40000010895 */
[--C-:B------:R-:W-:Y:S02]  /*130e0*/  FFMA.FTZ R155, R155, c[0x0][0x23c], -R151.reuse ;  /* 0x00008f009b9b7a23 */ /* 0x100fe40000010897 */
[--C-:B------:R-:W-:Y:S01]  /*130f0*/  FFMA.FTZ R170, R170, c[0x0][0x23c], -R151.reuse ;  /* 0x00008f00aaaa7a23 */ /* 0x100fe20000010897 */
[----:B------:R-:W2:Y:S01]  /*13100*/  MUFU.EX2 R3, R4 ;  /* 0x0000000400037308 */ /* 0x000ea20000000800 */
[--C-:B------:R-:W-:Y:S02]  /*13110*/  FFMA.FTZ R157, R157, c[0x0][0x23c], -R151.reuse ;  /* 0x00008f009d9d7a23 */ /* 0x100fe40000010897 */
[----:B------:R-:W-:Y:S02]  /*13120*/  FFMA.FTZ R176, R176, c[0x0][0x23c], -R151 ;  /* 0x00008f00b0b07a23 */ /* 0x000fe40000010897 */
[C---:B-1----:R-:W-:Y:S02]  /*13130*/  FMUL.FTZ R6, R2.reuse, R130 ;  /* 0x0000008202067220 */ /* 0x042fe40000410000 */
[C---:B------:R-:W-:Y:S02]  /*13140*/  FMUL.FTZ R7, R2.reuse, R131 ;  /* 0x0000008302077220 */ /* 0x040fe40000410000 */
[C---:B------:R-:W-:Y:S01]  /*13150*/  FMUL.FTZ R10, R2.reuse, R126 ;  /* 0x0000007e020a7220 */ /* 0x040fe20000410000 */
[----:B------:R-:W1:Y:S01]  /*13160*/  MUFU.EX2 R142, R142 ;  /* 0x0000008e008e7308 */ /* 0x000e620000000800 */
[C---:B------:R-:W-:Y:S02]  /*13170*/  FMUL.FTZ R11, R2.reuse, R127 ;  /* 0x0000007f020b7220 */ /* 0x040fe40000410000 */
[C---:B------:R-:W-:Y:S02]  /*13180*/  FMUL.FTZ R18, R2.reuse, R118 ;  /* 0x0000007602127220 */ /* 0x040fe40000410000 */
[C---:B------:R-:W-:Y:S02]  /*13190*/  FMUL.FTZ R19, R2.reuse, R119 ;  /* 0x0000007702137220 */ /* 0x040fe40000410000 */
[C---:B------:R-:W-:Y:S02]  /*131a0*/  FMUL.FTZ R26, R2.reuse, R110 ;  /* 0x0000006e021a7220 */ /* 0x040fe40000410000 */
[C---:B------:R-:W-:Y:S01]  /*131b0*/  FMUL.FTZ R27, R2.reuse, R111 ;  /* 0x0000006f021b7220 */ /* 0x040fe20000410000 */
[----:B------:R-:W-:Y:S01]  /*131c0*/  MUFU.EX2 R141, R141 ;  /* 0x0000008d008d7308 */ /* 0x000fe20000000800 */
[C---:B------:R-:W-:Y:S02]  /*131d0*/  FMUL.FTZ R34, R2.reuse, R102 ;  /* 0x0000006602227220 */ /* 0x040fe40000410000 */
[----:B------:R-:W-:Y:S02]  /*131e0*/  FMUL.FTZ R35, R2, R103 ;  /* 0x0000006702237220 */ /* 0x000fe40000410000 */
[C---:B--2---:R-:W-:Y:S02]  /*131f0*/  FMUL.FTZ R4, R3.reuse, R128 ;  /* 0x0000008003047220 */ /* 0x044fe40000410000 */
[C---:B------:R-:W-:Y:S02]  /*13200*/  FMUL.FTZ R5, R3.reuse, R129 ;  /* 0x0000008103057220 */ /* 0x040fe40000410000 */
[C---:B------:R-:W-:Y:S01]  /*13210*/  FMUL.FTZ R8, R3.reuse, R124 ;  /* 0x0000007c03087220 */ /* 0x040fe20000410000 */
[----:B------:R-:W2:Y:S01]  /*13220*/  MUFU.EX2 R136, R136 ;  /* 0x0000008800887308 */ /* 0x000ea20000000800 */
[C---:B------:R-:W-:Y:S02]  /*13230*/  FMUL.FTZ R9, R3.reuse, R125 ;  /* 0x0000007d03097220 */ /* 0x040fe40000410000 */
[C---:B------:R-:W-:Y:S01]  /*13240*/  FMUL.FTZ R16, R3.reuse, R116 ;  /* 0x0000007403107220 */ /* 0x040fe20000410000 */
[----:B-1----:R-:W-:Y:S01]  /*13250*/  F2FP.PACK_AB R129, R142, R147 ;  /* 0x000000938e81723e */ /* 0x002fe200000000ff */
[C---:B------:R-:W-:Y:S01]  /*13260*/  FMUL.FTZ R17, R3.reuse, R117 ;  /* 0x0000007503117220 */ /* 0x040fe20000410000 */
[----:B------:R-:W-:Y:S01]  /*13270*/  LDSM.16.MT88.4 R124, [R201+0xf800] ;  /* 0x00f80000c97c783b */ /* 0x000fe20000004200 */
        /* <DEDUP_REMOVED lines=8> */
[C---:B------:R-:W-:Y:S01]  /*13300*/  FMUL.FTZ R41, R3.reuse, R93 ;  /* 0x0000005d03297220 */ /* 0x040fe20000410000 */
        /* <DEDUP_REMOVED lines=9> */
[----:B------:R-:W-:Y:S01]  /*133a0*/  LDSM.16.MT88.4 R100, [R137+0xf800] ;  /* 0x00f800008964783b */ /* 0x000fe20000004200 */
[----:B------:R-:W-:Y:S02]  /*133b0*/  FMUL.FTZ R65, R3, R69 ;  /* 0x0000004503417220 */ /* 0x000fe40000410000 */
[--C-:B------:R-:W-:Y:S02]  /*133c0*/  FFMA.FTZ R182, R182, c[0x0][0x23c], -R149.reuse ;  /* 0x00008f00b6b67a23 */ /* 0x100fe40000010895 */
[--C-:B------:R-:W-:Y:S02]  /*133d0*/  FFMA.FTZ R159, R159, c[0x0][0x23c], -R149.reuse ;  /* 0x00008f009f9f7a23 */ /* 0x100fe40000010895 */
[--C-:B------:R-:W-:Y:S02]  /*133e0*/  FFMA.FTZ R161, R161, c[0x0][0x23c], -R149.reuse ;  /* 0x00008f00a1a17a23 */ /* 0x100fe40000010895 */
[----:B------:R-:W2:Y:S01]  /*133f0*/  MUFU.EX2 R143, R143 ;  /* 0x0000008f008f7308 */ /* 0x000ea20000000800 */
[----:B------:R-:W-:Y:S02]  /*13400*/  FFMA.FTZ R184, R184, c[0x0][0x23c], -R149 ;  /* 0x00008f00b8b87a23 */ /* 0x000fe40000010895 */
[--C-:B------:R-:W-:Y:S01]  /*13410*/  FFMA.FTZ R188, R188, c[0x0][0x23c], -R151.reuse ;  /* 0x00008f00bcbc7a23 */ /* 0x100fe20000010897 */
[----:B-1----:R-:W-:Y:S01]  /*13420*/  F2FP.PACK_AB R128, R145, R146 ;  /* 0x000000929180723e */ /* 0x002fe200000000ff */
[--C-:B------:R-:W-:Y:S02]  /*13430*/  FFMA.FTZ R163, R163, c[0x0][0x23c], -R151.reuse ;  /* 0x00008f00a3a37a23 */ /* 0x100fe40000010897 */
[--C-:B------:R-:W-:Y:S02]  /*13440*/  FFMA.FTZ R165, R165, c[0x0][0x23c], -R151.reuse ;  /* 0x00008f00a5a57a23 */ /* 0x100fe40000010897 */
[----:B------:R-:W-:Y:S01]  /*13450*/  FFMA.FTZ R190, R190, c[0x0][0x23c], -R151 ;  /* 0x00008f00bebe7a23 */ /* 0x000fe20000010897 */
[----:B------:R-:W-:Y:S01]  /*13460*/  MUFU.EX2 R153, R153 ;  /* 0x0000009900997308 */ /* 0x000fe20000000800 */
[--C-:B------:R-:W-:Y:S02]  /*13470*/  FFMA.FTZ R196, R196, c[0x0][0x23c], -R149.reuse ;  /* 0x00008f00c4c47a23 */ /* 0x100fe40000010895 */
[--C-:B------:R-:W-:Y:S02]  /*13480*/  FFMA.FTZ R167, R167, c[0x0][0x23c], -R149.reuse ;  /* 0x00008f00a7a77a23 */ /* 0x100fe40000010895 */
[--C-:B------:R-:W-:Y:S02]  /*13490*/  FFMA.FTZ R169, R169, c[0x0][0x23c], -R149.reuse ;  /* 0x00008f00a9a97a23 */ /* 0x100fe40000010895 */
[----:B------:R-:W-:Y:S02]  /*134a0*/  FFMA.FTZ R238, R238, c[0x0][0x23c], -R149 ;  /* 0x00008f00eeee7a23 */ /* 0x000fe40000010895 */
[--C-:B------:R-:W-:Y:S01]  /*134b0*/  FFMA.FTZ R246, R246, c[0x0][0x23c], -R151.reuse ;  /* 0x00008f00f6f67a23 */ /* 0x100fe20000010897 */
[----:B------:R-:W-:Y:S01]  /*134c0*/  MUFU.EX2 R155, R155 ;  /* 0x0000009b009b7308 */ /* 0x000fe20000000800 */
[--C-:B------:R-:W-:Y:S02]  /*134d0*/  FFMA.FTZ R171, R171, c[0x0][0x23c], -R151.reuse ;  /* 0x00008f00abab7a23 */ /* 0x100fe40000010897 */
[--C-:B------:R-:W-:Y:S01]  /*134e0*/  FFMA.FTZ R173, R173, c[0x0][0x23c], -R151.reuse ;  /* 0x00008f00adad7a23 */ /* 0x100fe20000010897 */
[----:B--2---:R-:W-:Y:S01]  /*134f0*/  F2FP.PACK_AB R130, R143, R144 ;  /* 0x000000908f82723e */ /* 0x004fe200000000ff */
[----:B------:R-:W-:Y:S02]  /*13500*/  FFMA.FTZ R248, R248, c[0x0][0x23c], -R151 ;  /* 0x00008f00f8f87a23 */ /* 0x000fe40000010897 */
        /* <DEDUP_REMOVED lines=8> */
[C---:B------:R-:W-:Y:S02]  /*13590*/  FMUL.FTZ R13, R3.reuse, R121 ;  /* 0x00000079030d7220 */ /* 0x040fe40000410000 */
[----:B------:R-:W-:Y:S02]  /*135a0*/  FFMA.FTZ R250, R250, c[0x0][0x23c], -R149 ;  /* 0x00008f00fafa7a23 */ /* 0x000fe40000010895 */
        /* <DEDUP_REMOVED lines=8> */
[----:B------:R-:W-:Y:S02]  /*13630*/  FFMA.FTZ R236, R236, c[0x0][0x23c], -R151 ;  /* 0x00008f00ecec7a23 */ /* 0x000fe40000010897 */
[--C-:B------:R-:W-:Y:S02]  /*13640*/  FFMA.FTZ R187, R198, c[0x0][0x23c], -R149.reuse ;  /* 0x00008f00c6bb7a23 */ /* 0x100fe40000010895 */
[C---:B------:R-:W-:Y:S01]  /*13650*/  FMUL.FTZ R20, R3.reuse, R112 ;  /* 0x0000007003147220 */ /* 0x040fe20000410000 */
[C---:B------:R-:W-:Y:S04]  /*13660*/  HMMA.16816.F32 R16, R128.reuse, R22, R16 ;  /* 0x000000168010723c */ /* 0x040fe80000001810 */
[C---:B------:R-:W-:Y:S01]  /*13670*/  FMUL.FTZ R21, R3.reuse, R113 ;  /* 0x0000007103157220 */ /* 0x040fe20000410000 */
[----:B------:R-:W-:Y:S01]  /*13680*/  MUFU.EX2 R159, R159 ;  /* 0x0000009f009f7308 */ /* 0x000fe20000000800 */
[--C-:B------:R-:W-:Y:S02]  /*13690*/  FFMA.FTZ R112, R58, c[0x0][0x23c], -R149.reuse ;  /* 0x00008f003a707a23 */ /* 0x100fe40000010895 */
[C---:B------:R-:W-:Y:S04]  /*136a0*/  FMUL.FTZ R22, R2.reuse, R114 ;  /* 0x0000007202167220 */ /* 0x040fe80000410000 */
[C---:B------:R-:W-:Y:S02]  /*136b0*/  FMUL.FTZ R23, R2.reuse, R115 ;  /* 0x0000007302177220 */ /* 0x040fe40000410000 */
[----:B------:R-:W-:Y:S01]  /*136c0*/  FMUL.FTZ R58, R2, R78 ;  /* 0x0000004e023a7220 */ /* 0x000fe20000410000 */
[----:B------:R-:W-:Y:S01]  /*136d0*/  MUFU.EX2 R112, R112 ;  /* 0x0000007000707308 */ /* 0x000fe20000000800 */
[--C-:B------:R-:W-:Y:S02]  /*136e0*/  FFMA.FTZ R114, R56, c[0x0][0x23c], -R149.reuse ;  /* 0x00008f0038727a23 */ /* 0x100fe40000010895 */
[C---:B------:R-:W-:Y:S01]  /*136f0*/  FMUL.FTZ R56, R3.reuse, R76 ;  /* 0x0000004c03387220 */ /* 0x040fe20000410000 */
[C---:B------:R-:W-:Y:S01]  /*13700*/  HMMA.16816.F32 R20, R128.reuse, R28, R20 ;  /* 0x0000001c8014723c */ /* 0x040fe20000001814 */
[----:B------:R-:W-:Y:S02]  /*13710*/  LDSM.16.MT88.4 R76, [R201+0xc800] ;  /* 0x00c80000c94c783b */ /* 0x000fe40000004200 */
[----:B------:R-:W-:Y:S02]  /*13720*/  FFMA.FTZ R113, R66, c[0x0][0x23c], -R149 ;  /* 0x00008f0042717a23 */ /* 0x000fe40000010895 */
[----:B------:R-:W-:Y:S01]  /*13730*/  FMUL.FTZ R66, R2, R70 ;  /* 0x0000004602427220 */ /* 0x000fe20000410000 */
[----:B------:R-:W1:Y:S01]  /*13740*/  MUFU.EX2 R114, R114 ;  /* 0x0000007200727308 */ /* 0x000e620000000800 */
[C---:B------:R-:W-:Y:S01]  /*13750*/  FMUL.FTZ R28, R3.reuse, R104 ;  /* 0x00000068031c7220 */ /* 0x040fe20000410000 */
[C---:B------:R-:W-:Y:S04]  /*13760*/  HMMA.16816.F32 R24, R128.reuse, R30, R24 ;  /* 0x0000001e8018723c */ /* 0x040fe80000001818 */
[C---:B------:R-:W-:Y:S02]  /*13770*/  FMUL.FTZ R29, R3.reuse, R105 ;  /* 0x00000069031d7220 */ /* 0x040fe40000410000 */
[--C-:B------:R-:W-:Y:S02]  /*13780*/  FFMA.FTZ R104, R40, c[0x0][0x23c], -R151.reuse ;  /* 0x00008f0028687a23 */ /* 0x100fe40000010897 */
[C---:B------:R-:W-:Y:S01]  /*13790*/  FMUL.FTZ R30, R2.reuse, R106 ;  /* 0x0000006a021e7220 */ /* 0x040fe20000410000 */
[----:B------:R-:W2:Y:S03]  /*137a0*/  MUFU.EX2 R113, R113 ;  /* 0x0000007100717308 */ /* 0x000ea60000000800 */
[----:B------:R-:W-:Y:S02]  /*137b0*/  FMUL.FTZ R31, R2, R107 ;  /* 0x0000006b021f7220 */ /* 0x000fe40000410000 */
[----:B------:R-:W-:Y:S02]  /*137c0*/  FMUL.FTZ R40, R3, R92 ;  /* 0x0000005c03287220 */ /* 0x000fe40000410000 */
[----:B------:R-:W-:Y:S01]  /*137d0*/  LDSM.16.MT88.4 R92, [R137+0x11000] ;  /* 0x01100000895c783b */ /* 0x000fe20000004200 */
[--C-:B------:R-:W-:Y:S02]  /*137e0*/  FFMA.FTZ R105, R49, c[0x0][0x23c], -R151.reuse ;  /* 0x00008f0031697a23 */ /* 0x100fe40000010897 */
[C---:B------:R-:W-:Y:S01]  /*137f0*/  HMMA.16816.F32 R28, R128.reuse, R36, R28 ;  /* 0x00000024801c723c */ /* 0x040fe2000000181c */
[----:B------:R-:W-:Y:S02]  /*13800*/  MUFU.EX2 R104, R104 ;  /* 0x0000006800687308 */ /* 0x000fe40000000800 */
[----:B------:R-:W-:Y:S01]  /*13810*/  FMUL.FTZ R49, R3, R85 ;  /* 0x0000005503317220 */ /* 0x000fe20000410000 */
[----:B-1----:R-:W-:Y:S01]  /*13820*/  F2FP.PACK_AB R70, R153, R114 ;  /* 0x000000729946723e */ /* 0x002fe200000000ff */
[--C-:B------:R-:W-:Y:S02]  /*13830*/  FFMA.FTZ R106, R50, c[0x0][0x23c], -R151.reuse ;  /* 0x00008f00326a7a23 */ /* 0x100fe40000010897 */
[C---:B------:R-:W-:Y:S01]  /*13840*/  FMUL.FTZ R36, R3.reuse, R96 ;  /* 0x0000006003247220 */ /* 0x040fe20000410000 */
[C---:B------:R-:W-:Y:S03]  /*13850*/  HMMA.16816.F32 R32, R128.reuse, R38, R32 ;  /* 0x000000268020723c */ /* 0x040fe60000001820 */
[----:B------:R-:W1:Y:S01]  /*13860*/  MUFU.EX2 R105, R105 ;  /* 0x0000006900697308 */ /* 0x000e620000000800 */
[C---:B------:R-:W-:Y:S02]  /*13870*/  FMUL.FTZ R37, R3.reuse, R97 ;  /* 0x0000006103257220 */ /* 0x040fe40000410000 */
[----:B------:R-:W-:Y:S01]  /*13880*/  FMUL.FTZ R50, R2, R86 ;  /* 0x0000005602327220 */ /* 0x000fe20000410000 */
[----:B--2---:R-:W-:Y:S01]  /*13890*/  F2FP.PACK_AB R68, R112, R113 ;  /* 0x000000717044723e */ /* 0x004fe200000000ff */
[C---:B------:R-:W-:Y:S04]  /*138a0*/  FMUL.FTZ R38, R2.reuse, R98 ;  /* 0x0000006202267220 */ /* 0x040fe80000410000 */
[----:B------:R-:W-:Y:S01]  /*138b0*/  FMUL.FTZ R39, R2, R99 ;  /* 0x0000006302277220 */ /* 0x000fe20000410000 */
[----:B------:R-:W-:Y:S01]  /*138c0*/  MUFU.EX2 R106, R106 ;  /* 0x0000006a006a7308 */ /* 0x000fe20000000800 */
[----:B------:R-:W-:Y:S01]  /*138d0*/  LDSM.16.MT88.4 R96, [R137+0x13000] ;  /* 0x013000008960783b */ /* 0x000fe20000004200 */
[----:B------:R-:W-:Y:S02]  /*138e0*/  FFMA.FTZ R107, R48, c[0x0][0x23c], -R151 ;  /* 0x00008f00306b7a23 */ /* 0x000fe40000010897 */
[C---:B------:R-:W-:Y:S02]  /*138f0*/  FMUL.FTZ R48, R3.reuse, R84 ;  /* 0x0000005403307220 */ /* 0x040fe40000410000 */
[C---:B------:R-:W-:Y:S03]  /*13900*/  HMMA.16816.F32 R36, R128.reuse, R44, R36 ;  /* 0x0000002c8024723c */ /* 0x040fe60000001824 */
[----:B------:R-:W2:Y:S01]  /*13910*/  LDSM.16.MT88.4 R84, [R137+0x10000] ;  /* 0x010000008954783b */ /* 0x000ea20000004200 */
[----:B------:R-:W3:Y:S01]  /*13920*/  MUFU.EX2 R107, R107 ;  /* 0x0000006b006b7308 */ /* 0x000ee20000000800 */
[--C-:B------:R-:W-:Y:S02]  /*13930*/  FFMA.FTZ R194, R194, c[0x0][0x23c], -R149.reuse ;  /* 0x00008f00c2c27a23 */ /* 0x100fe40000010895 */
        /* <DEDUP_REMOVED lines=8> */
[--C-:B------:R-:W-:Y:S02]  /*139c0*/  FFMA.FTZ R189, R192, c[0x0][0x23c], -R149.reuse ;  /* 0x00008f00c0bd7a23 */ /* 0x100fe40000010895 */
[----:B------:R-:W-:Y:S02]  /*139d0*/  FFMA.FTZ R186, R186, c[0x0][0x23c], -R149 ;  /* 0x00008f00baba7a23 */ /* 0x000fe40000010895 */
[C---:B------:R-:W-:Y:S01]  /*139e0*/  HMMA.16816.F32 R44, R128.reuse, R52, R44 ;  /* 0x00000034802c723c */ /* 0x040fe2000000182c */
[----:B------:R-:W1:Y:S02]  /*139f0*/  MUFU.EX2 R184, R184 ;  /* 0x000000b800b87308 */ /* 0x000e640000000800 */
[--C-:B------:R-:W-:Y:S01]  /*13a00*/  FFMA.FTZ R178, R178, c[0x0][0x23c], -R151.reuse ;  /* 0x00008f00b2b27a23 */ /* 0x100fe20000010897 */
[----:B---3--:R-:W-:Y:S01]  /*13a10*/  F2FP.PACK_AB R71, R107, R106 ;  /* 0x0000006a6b47723e */ /* 0x008fe200000000ff */
[--C-:B------:R-:W-:Y:S02]  /*13a20*/  FFMA.FTZ R191, R174, c[0x0][0x23c], -R151.reuse ;  /* 0x00008f00aebf7a23 */ /* 0x100fe40000010897 */
[C---:B------:R-:W-:Y:S01]  /*13a30*/  FMUL.FTZ R52, R3.reuse, R80 ;  /* 0x0000005003347220 */ /* 0x040fe20000410000 */
[C---:B------:R-:W-:Y:S03]  /*13a40*/  HMMA.16816.F32 R48, R128.reuse, R54, R48 ;  /* 0x000000368030723c */ /* 0x040fe60000001830 */
[----:B------:R-:W-:Y:S01]  /*13a50*/  MUFU.EX2 R188, R188 ;  /* 0x000000bc00bc7308 */ /* 0x000fe20000000800 */
[C---:B------:R-:W-:Y:S02]  /*13a60*/  FMUL.FTZ R53, R3.reuse, R81 ;  /* 0x0000005103357220 */ /* 0x040fe40000410000 */
[--C-:B------:R-:W-:Y:S02]  /*13a70*/  FFMA.FTZ R172, R172, c[0x0][0x23c], -R151.reuse ;  /* 0x00008f00acac7a23 */ /* 0x100fe40000010897 */
[C---:B------:R-:W-:Y:S04]  /*13a80*/  FMUL.FTZ R54, R2.reuse, R82 ;  /* 0x0000005202367220 */ /* 0x040fe80000410000 */
[----:B------:R-:W-:Y:S01]  /*13a90*/  FMUL.FTZ R55, R2, R83 ;  /* 0x0000005302377220 */ /* 0x000fe20000410000 */
[----:B------:R-:W3:Y:S01]  /*13aa0*/  MUFU.EX2 R163, R163 ;  /* 0x000000a300a37308 */ /* 0x000ee20000000800 */
[----:B------:R-:W-:Y:S01]  /*13ab0*/  LDSM.16.MT88.4 R80, [R138+0xc800] ;  /* 0x00c800008a50783b */ /* 0x000fe20000004200 */
[----:B------:R-:W-:Y:S02]  /*13ac0*/  FFMA.FTZ R193, R168, c[0x0][0x23c], -R151 ;  /* 0x00008f00a8c17a23 */ /* 0x000fe40000010897 */
        /* <DEDUP_REMOVED lines=8> */
[----:B------:R-:W4:Y:S01]  /*13b50*/  MUFU.EX2 R190, R190 ;  /* 0x000000be00be7308 */ /* 0x000f220000000800 */
[C---:B------:R-:W-:Y:S02]  /*13b60*/  FMUL.FTZ R62, R2.reuse, R74 ;  /* 0x0000004a023e7220 */ /* 0x040fe40000410000 */
[----:B------:R-:W-:Y:S02]  /*13b70*/  FMUL.FTZ R63, R2, R75 ;  /* 0x0000004b023f7220 */ /* 0x000fe40000410000 */
[----:B------:R-:W5:Y:S01]  /*13b80*/  LDSM.16.MT88.4 R72, [R139+0xc800] ;  /* 0x00c800008b48783b */ /* 0x000f620000004200 */
[----:B------:R-:W-:Y:S02]  /*13b90*/  FFMA.FTZ R197, R160, c[0x0][0x23c], -R149 ;  /* 0x00008f00a0c57a23 */ /* 0x000fe40000010895 */
[--C-:B------:R-:W-:Y:S02]  /*13ba0*/  FFMA.FTZ R158, R158, c[0x0][0x23c], -R151.reuse ;  /* 0x00008f009e9e7a23 */ /* 0x100fe40000010897 */
[C---:B--2---:R-:W-:Y:S01]  /*13bb0*/  HMMA.16816.F32 R60, R128.reuse, R84, R60 ;  /* 0x00000054803c723c */ /* 0x044fe2000000183c */
[----:B------:R-:W-:Y:S02]  /*13bc0*/  MUFU.EX2 R196, R196 ;  /* 0x000000c400c47308 */ /* 0x000fe40000000800 */
[--C-:B------:R-:W-:Y:S02]  /*13bd0*/  FFMA.FTZ R199, R156, c[0x0][0x23c], -R151.reuse ;  /* 0x00008f009cc77a23 */ /* 0x100fe40000010897 */
[----:B------:R-:W-:Y:S02]  /*13be0*/  FFMA.FTZ R135, R135, c[0x0][0x23c], -R151 ;  /* 0x00008f0087877a23 */ /* 0x000fe40000010897 */
[--C-:B------:R-:W-:Y:S01]  /*13bf0*/  FFMA.FTZ R154, R154, c[0x0][0x23c], -R149.reuse ;  /* 0x00008f009a9a7a23 */ /* 0x100fe20000010895 */
[----:B------:R-:W-:Y:S01]  /*13c00*/  HMMA.16816.F32 R64, R128, R86, R64 ;  /* 0x000000568040723c */ /* 0x000fe20000001840 */
[----:B------:R-:W2:Y:S02]  /*13c10*/  LDSM.16.MT88.4 R84, [R137+0xc800] ;  /* 0x00c800008954783b */ /* 0x000ea40000004200 */
[----:B------:R-:W1:Y:S01]  /*13c20*/  MUFU.EX2 R167, R167 ;  /* 0x000000a700a77308 */ /* 0x000e620000000800 */
[--C-:B------:R-:W-:Y:S02]  /*13c30*/  FFMA.FTZ R237, R152, c[0x0][0x23c], -R149.reuse ;  /* 0x00008f0098ed7a23 */ /* 0x100fe40000010895 */
[--C-:B------:R-:W-:Y:S02]  /*13c40*/  FFMA.FTZ R150, R150, c[0x0][0x23c], -R149.reuse ;  /* 0x00008f0096967a23 */ /* 0x100fe40000010895 */
[C---:B------:R-:W-:Y:S05]  /*13c50*/  HMMA.16816.F32 R4, R68.reuse, R76, R4 ;  /* 0x0000004c4404723c */ /* 0x040fea0000001804 */
[----:B------:R-:W-:Y:S01]  /*13c60*/  MUFU.EX2 R169, R169 ;  /* 0x000000a900a97308 */ /* 0x000fe20000000800 */
[----:B------:R-:W-:Y:S02]  /*13c70*/  FFMA.FTZ R149, R148, c[0x0][0x23c], -R149 ;  /* 0x00008f0094957a23 */ /* 0x000fe40000010895 */
[C---:B------:R-:W-:Y:S01]  /*13c80*/  HMMA.16816.F32 R8, R68.reuse, R78, R8 ;  /* 0x0000004e4408723c */ /* 0x040fe20000001808 */
[----:B------:R-:W1:Y:S03]  /*13c90*/  LDSM.16.MT88.4 R76, [R201+0x10800] ;  /* 0x01080000c94c783b */ /* 0x000e660000004200 */
[----:B------:R-:W-:Y:S02]  /*13ca0*/  FFMA.FTZ R151, R134, c[0x0][0x23c], -R151 ;  /* 0x00008f0086977a23 */ /* 0x000fe40000010897 */
[----:B------:R-:W-:Y:S01]  /*13cb0*/  FFMA.FTZ R146, R3, R234, R146 ;  /* 0x000000ea03927223 */ /* 0x000fe20000010092 */
[----:B------:R-:W1:Y:S01]  /*13cc0*/  MUFU.EX2 R238, R238 ;  /* 0x000000ee00ee7308 */ /* 0x000e620000000800 */
[----:B------:R-:W-:Y:S01]  /*13cd0*/  MOV R3, R132 ;  /* 0x0000008400037202 */ /* 0x000fe20000000f00 */
[----:B------:R-:W-:Y:S01]  /*13ce0*/  FFMA.FTZ R147, R2, R235, R147 ;  /* 0x000000eb02937223 */ /* 0x000fe20000010093 */
[C---:B-----5:R-:W-:Y:S03]  /*13cf0*/  HMMA.16816.F32 R12, R68.reuse, R72, R12 ;  /* 0x00000048440c723c */ /* 0x060fe6000000180c */
[----:B------:R-:W-:Y:S02]  /*13d00*/  FADD.FTZ R145, R145, R146 ;  /* 0x0000009291917221 */ /* 0x000fe40000010000 */
[----:B------:R-:W-:Y:S02]  /*13d10*/  FADD.FTZ R142, R142, R147 ;  /* 0x000000938e8e7221 */ /* 0x000fe40000010000 */
[----:B------:R-:W-:Y:S01]  /*13d20*/  MUFU.EX2 R246, R246 ;  /* 0x000000f600f67308 */ /* 0x000fe20000000800 */
[----:B------:R-:W-:Y:S01]  /*13d30*/  FADD.FTZ R144, R144, R145 ;  /* 0x0000009190907221 */ /* 0x000fe20000010000 */
[C---:B------:R-:W-:Y:S01]  /*13d40*/  HMMA.16816.F32 R16, R68.reuse, R74, R16 ;  /* 0x0000004a4410723c */ /* 0x040fe20000001810 */
[----:B------:R-:W5:Y:S02]  /*13d50*/  LDSM.16.MT88.4 R72, [R139+0x10800] ;  /* 0x010800008b48783b */ /* 0x000f640000004200 */
[----:B------:R-:W-:Y:S02]  /*13d60*/  FADD.FTZ R144, R143, R144 ;  /* 0x000000908f907221 */ /* 0x000fe40000010000 */
[----:B------:R-:W-:Y:S03]  /*13d70*/  FADD.FTZ R141, R141, R142 ;  /* 0x0000008e8d8d7221 */ /* 0x000fe60000010000 */
[C---:B------:R-:W-:Y:S01]  /*13d80*/  HMMA.16816.F32 R20, R68.reuse, R80, R20 ;  /* 0x000000504414723c */ /* 0x040fe20000001814 */
[----:B------:R-:W-:Y:S03]  /*13d90*/  MUFU.EX2 R171, R171 ;  /* 0x000000ab00ab7308 */ /* 0x000fe60000000800 */
[----:B------:R-:W-:Y:S02]  /*13da0*/  FADD.FTZ R113, R113, R144 ;  /* 0x0000009071717221 */ /* 0x000fe40000010000 */
[----:B------:R-:W-:Y:S01]  /*13db0*/  FADD.FTZ R141, R136, R141 ;  /* 0x0000008d888d7221 */ /* 0x000fe20000010000 */
[----:B------:R-:W-:Y:S01]  /*13dc0*/  MOV R136, R133 ;  /* 0x0000008500887202 */ /* 0x000fe20000000f00 */
[C---:B------:R-:W-:Y:S01]  /*13dd0*/  HMMA.16816.F32 R24, R68.reuse, R82, R24 ;  /* 0x000000524418723c */ /* 0x040fe20000001818 */
[----:B------:R-:W3:Y:S02]  /*13de0*/  LDSM.16.MT88.4 R80, [R138+0x10800] ;  /* 0x010800008a50783b */ /* 0x000ee40000004200 */
[----:B------:R-:W-:Y:S01]  /*13df0*/  MUFU.EX2 R173, R173 ;  /* 0x000000ad00ad7308 */ /* 0x000fe20000000800 */
[----:B------:R-:W-:Y:S02]  /*13e00*/  FADD.FTZ R113, R112, R113 ;  /* 0x0000007170717221 */ /* 0x000fe40000010000 */
[----:B------:R-:W-:Y:S02]  /*13e10*/  FADD.FTZ R104, R104, R141 ;  /* 0x0000008d68687221 */ /* 0x000fe40000010000 */
[C---:B--2---:R-:W-:Y:S04]  /*13e20*/  HMMA.16816.F32 R28, R68.reuse, R84, R28 ;  /* 0x00000054441c723c */ /* 0x044fe8000000181c */
[----:B------:R-:W-:Y:S01]  /*13e30*/  FADD.FTZ R2, R114, R113 ;  /* 0x0000007172027221 */ /* 0x000fe20000010000 */
[----:B------:R-:W-:Y:S01]  /*13e40*/  MUFU.EX2 R248, R248 ;  /* 0x000000f800f87308 */ /* 0x000fe20000000800 */
[----:B------:R-:W-:Y:S02]  /*13e50*/  FADD.FTZ R105, R105, R104 ;  /* 0x0000006869697221 */ /* 0x000fe40000010000 */
[C---:B------:R-:W-:Y:S01]  /*13e60*/  HMMA.16816.F32 R32, R68.reuse, R86, R32 ;  /* 0x000000564420723c */ /* 0x040fe20000001820 */
[----:B------:R-:W2:Y:S03]  /*13e70*/  LDSM.16.MT88.4 R84, [R201+0xd000] ;  /* 0x00d00000c954783b */ /* 0x000ea60000004200 */
[----:B------:R-:W-:Y:S02]  /*13e80*/  FADD.FTZ R106, R106, R105 ;  /* 0x000000696a6a7221 */ /* 0x000fe40000010000 */
[----:B------:R-:W-:Y:S01]  /*13e90*/  FADD.FTZ R153, R153, R2 ;  /* 0x0000000299997221 */ /* 0x000fe20000010000 */
[----:B------:R-:W2:Y:S01]  /*13ea0*/  MUFU.EX2 R177, R177 ;  /* 0x000000b100b17308 */ /* 0x000ea20000000800 */
[C---:B-1----:R-:W-:Y:S04]  /*13eb0*/  HMMA.16816.F32 R36, R68.reuse, R76, R36 ;  /* 0x0000004c4424723c */ /* 0x042fe80000001824 */
[----:B------:R-:W-:Y:S04]  /*13ec0*/  FADD.FTZ R106, R107, R106 ;  /* 0x0000006a6b6a7221 */ /* 0x000fe80000010000 */
[C---:B------:R-:W-:Y:S01]  /*13ed0*/  HMMA.16816.F32 R40, R68.reuse, R78, R40 ;  /* 0x0000004e4428723c */ /* 0x040fe20000001828 */
[----:B------:R-:W1:Y:S01]  /*13ee0*/  LDSM.16.MT88.4 R76, [R139+0xd000] ;  /* 0x00d000008b4c783b */ /* 0x000e620000004200 */
[----:B------:R-:W1:Y:S06]  /*13ef0*/  MUFU.EX2 R175, R175 ;  /* 0x000000af00af7308 */ /* 0x000e6c0000000800 */
[C---:B-----5:R-:W-:Y:S04]  /*13f00*/  HMMA.16816.F32 R44, R68.reuse, R72, R44 ;  /* 0x00000048442c723c */ /* 0x060fe8000000182c */
[----:B------:R-:W-:Y:S04]  /*13f10*/  MUFU.EX2 R179, R179 ;  /* 0x000000b300b37308 */ /* 0x000fe80000000800 */
[C---:B------:R-:W-:Y:S01]  /*13f20*/  HMMA.16816.F32 R48, R68.reuse, R74, R48 ;  /* 0x0000004a4430723c */ /* 0x040fe20000001830 */
[----:B------:R-:W5:Y:S05]  /*13f30*/  LDSM.16.MT88.4 R72, [R138+0xd000] ;  /* 0x00d000008a48783b */ /* 0x000f6a0000004200 */
[----:B------:R-:W1:Y:S02]  /*13f40*/  MUFU.EX2 R250, R250 ;  /* 0x000000fa00fa7308 */ /* 0x000e640000000800 */
[C---:B---3--:R-:W-:Y:S08]  /*13f50*/  HMMA.16816.F32 R52, R68.reuse, R80, R52 ;  /* 0x000000504434723c */ /* 0x048ff00000001834 */
[C---:B------:R-:W-:Y:S01]  /*13f60*/  HMMA.16816.F32 R56, R68.reuse, R82, R56 ;  /* 0x000000524438723c */ /* 0x040fe20000001838 */
[----:B------:R-:W3:Y:S01]  /*13f70*/  LDSM.16.MT88.4 R80, [R137+0xd000] ;  /* 0x00d000008950783b */ /* 0x000ee20000004200 */
[----:B------:R-:W-:Y:S06]  /*13f80*/  MUFU.EX2 R183, R183 ;  /* 0x000000b700b77308 */ /* 0x000fec0000000800 */
[C---:B------:R-:W-:Y:S04]  /*13f90*/  HMMA.16816.F32 R60, R68.reuse, R88, R60 ;  /* 0x00000058443c723c */ /* 0x040fe8000000183c */
[----:B------:R-:W1:Y:S04]  /*13fa0*/  MUFU.EX2 R242, R242 ;  /* 0x000000f200f27308 */ /* 0x000e680000000800 */
[----:B------:R-:W-:Y:S01]  /*13fb0*/  HMMA.16816.F32 R64, R68, R90, R64 ;  /* 0x0000005a4440723c */ /* 0x000fe20000001840 */
[----:B------:R-:W-:Y:S05]  /*13fc0*/  LDSM.16.MT88.4 R88, [R138+0x11000] ;  /* 0x011000008a58783b */ /* 0x000fea0000004200 */
[----:B------:R-:W-:Y:S01]  /*13fd0*/  MUFU.EX2 R185, R185 ;  /* 0x000000b900b97308 */ /* 0x000fe20000000800 */
[----:B------:R-:W-:Y:S01]  /*13fe0*/  F2FP.PACK_AB R69, R170, R155 ;  /* 0x0000009baa45723e */ /* 0x000fe200000000ff */
[----:B------:R-:W-:Y:S01]  /*13ff0*/  FADD.FTZ R155, R155, R106 ;  /* 0x0000006a9b9b7221 */ /* 0x000fe20000010000 */
[----:B------:R-:W-:Y:S03]  /*14000*/  F2FP.PACK_AB R71, R176, R157 ;  /* 0x0000009db047723e */ /* 0x000fe600000000ff */
[C---:B------:R-:W-:Y:S01]  /*14010*/  F2FP.PACK_AB R68, R159.reuse, R182 ;  /* 0x000000b69f44723e */ /* 0x040fe200000000ff */
[----:B------:R-:W-:Y:S01]  /*14020*/  FADD.FTZ R182, R182, R153 ;  /* 0x00000099b6b67221 */ /* 0x000fe20000010000 */
[----:B------:R-:W-:Y:S01]  /*14030*/  F2FP.PACK_AB R70, R184, R161 ;  /* 0x000000a1b846723e */ /* 0x000fe200000000ff */
[----:B------:R-:W-:Y:S01]  /*14040*/  FADD.FTZ R170, R170, R155 ;  /* 0x0000009baaaa7221 */ /* 0x000fe20000010000 */
[----:B------:R-:W3:Y:S01]  /*14050*/  MUFU.EX2 R236, R236 ;  /* 0x000000ec00ec7308 */ /* 0x000ee20000000800 */
[----:B------:R-:W-:Y:S02]  /*14060*/  FADD.FTZ R182, R159, R182 ;  /* 0x000000b69fb67221 */ /* 0x000fe40000010000 */
[----:B------:R-:W-:Y:S02]  /*14070*/  FADD.FTZ R157, R157, R170 ;  /* 0x000000aa9d9d7221 */ /* 0x000fe40000010000 */
[C---:B--2---:R-:W-:Y:S03]  /*14080*/  HMMA.16816.F32 R4, R68.reuse, R84, R4 ;  /* 0x000000544404723c */ /* 0x044fe60000001804 */
[----:B------:R-:W-:Y:S02]  /*14090*/  FADD.FTZ R161, R161, R182 ;  /* 0x000000b6a1a17221 */ /* 0x000fe40000010000 */
[----:B------:R-:W-:Y:S01]  /*140a0*/  MUFU.EX2 R187, R187 ;  /* 0x000000bb00bb7308 */ /* 0x000fe20000000800 */
[----:B------:R-:W-:Y:S02]  /*140b0*/  FADD.FTZ R157, R176, R157 ;  /* 0x0000009db09d7221 */ /* 0x000fe40000010000 */
[C---:B------:R-:W-:Y:S01]  /*140c0*/  HMMA.16816.F32 R8, R68.reuse, R86, R8 ;  /* 0x000000564408723c */ /* 0x040fe20000001808 */
[----:B------:R-:W2:Y:S03]  /*140d0*/  LDSM.16.MT88.4 R84, [R201+0x11000] ;  /* 0x01100000c954783b */ /* 0x000ea60000004200 */
[----:B------:R-:W-:Y:S03]  /*140e0*/  FADD.FTZ R161, R184, R161 ;  /* 0x000000a1b8a17221 */ /* 0x000fe60000010000 */
[----:B------:R-:W2:Y:S01]  /*140f0*/  MUFU.EX2 R194, R194 ;  /* 0x000000c200c27308 */ /* 0x000ea20000000800 */
[C---:B-1----:R-:W-:Y:S08]  /*14100*/  HMMA.16816.F32 R12, R68.reuse, R76, R12 ;  /* 0x0000004c440c723c */ /* 0x042ff0000000180c */
[C---:B------:R-:W-:Y:S01]  /*14110*/  HMMA.16816.F32 R16, R68.reuse, R78, R16 ;  /* 0x0000004e4410723c */ /* 0x040fe20000001810 */
[----:B------:R-:W1:Y:S01]  /*14120*/  LDSM.16.MT88.4 R76, [R139+0x11000] ;  /* 0x011000008b4c783b */ /* 0x000e620000004200 */
[----:B------:R-:W-:Y:S06]  /*14130*/  MUFU.EX2 R189, R189 ;  /* 0x000000bd00bd7308 */ /* 0x000fec0000000800 */
[C---:B-----5:R-:W-:Y:S04]  /*14140*/  HMMA.16816.F32 R20, R68.reuse, R72, R20 ;  /* 0x000000484414723c */ /* 0x060fe80000001814 */
[----:B------:R-:W5:Y:S04]  /*14150*/  MUFU.EX2 R186, R186 ;  /* 0x000000ba00ba7308 */ /* 0x000f680000000800 */
[C---:B------:R-:W-:Y:S01]  /*14160*/  HMMA.16816.F32 R24, R68.reuse, R74, R24 ;  /* 0x0000004a4418723c */ /* 0x040fe20000001818 */
[----:B------:R-:W4:Y:S05]  /*14170*/  LDSM.16.MT88.4 R72, [R201+0xd800] ;  /* 0x00d80000c948783b */ /* 0x000f2a0000004200 */
[----:B------:R-:W-:Y:S02]  /*14180*/  MUFU.EX2 R178, R178 ;  /* 0x000000b200b27308 */ /* 0x000fe40000000800 */
[C---:B---3--:R-:W-:Y:S08]  /*14190*/  HMMA.16816.F32 R28, R68.reuse, R80, R28 ;  /* 0x00000050441c723c */ /* 0x048ff0000000181c */
[C---:B------:R-:W-:Y:S01]  /*141a0*/  HMMA.16816.F32 R32, R68.reuse, R82, R32 ;  /* 0x000000524420723c */ /* 0x040fe20000001820 */
[----:B------:R-:W3:Y:S01]  /*141b0*/  LDSM.16.MT88.4 R80, [R139+0xd800] ;  /* 0x00d800008b50783b */ /* 0x000ee20000004200 */
[----:B------:R-:W3:Y:S06]  /*141c0*/  MUFU.EX2 R191, R191 ;  /* 0x000000bf00bf7308 */ /* 0x000eec0000000800 */
[C---:B--2---:R-:W-:Y:S04]  /*141d0*/  HMMA.16816.F32 R36, R68.reuse, R84, R36 ;  /* 0x000000544424723c */ /* 0x044fe80000001824 */
[----:B------:R-:W-:Y:S04]  /*141e0*/  MUFU.EX2 R172, R172 ;  /* 0x000000ac00ac7308 */ /* 0x000fe80000000800 */
[C---:B------:R-:W-:Y:S01]  /*141f0*/  HMMA.16816.F32 R40, R68.reuse, R86, R40 ;  /* 0x000000564428723c */ /* 0x040fe20000001828 */
[----:B------:R-:W-:Y:S05]  /*14200*/  LDSM.16.MT88.4 R84, [R137+0xd800] ;  /* 0x00d800008954783b */ /* 0x000fea0000004200 */
[----:B------:R-:W2:Y:S02]  /*14210*/  MUFU.EX2 R193, R193 ;  /* 0x000000c100c17308 */ /* 0x000ea40000000800 */
[C---:B-1----:R-:W-:Y:S08]  /*14220*/  HMMA.16816.F32 R44, R68.reuse, R76, R44 ;  /* 0x0000004c442c723c */ /* 0x042ff0000000182c */
[C---:B------:R-:W-:Y:S01]  /*14230*/  HMMA.16816.F32 R48, R68.reuse, R78, R48 ;  /* 0x0000004e4430723c */ /* 0x040fe20000001830 */
[----:B------:R-:W1:Y:S01]  /*14240*/  LDSM.16.MT88.4 R76, [R138+0xd800] ;  /* 0x00d800008a4c783b */ /* 0x000e620000004200 */
        /* <DEDUP_REMOVED lines=9> */
[----:B------:R-:W1:Y:S05]  /*142e0*/  MUFU.EX2 R197, R197 ;  /* 0x000000c500c57308 */ /* 0x000e6a0000000800 */
[----:B------:R-:W-:Y:S01]  /*142f0*/  F2FP.PACK_AB R69, R163, R188 ;  /* 0x000000bca345723e */ /* 0x000fe200000000ff */
[----:B------:R-:W-:Y:S01]  /*14300*/  FADD.FTZ R188, R188, R157 ;  /* 0x0000009dbcbc7221 */ /* 0x000fe20000010000 */
[----:B----4-:R-:W-:Y:S03]  /*14310*/  F2FP.PACK_AB R71, R190, R165 ;  /* 0x000000a5be47723e */ /* 0x010fe600000000ff */
[----:B------:R-:W-:Y:S01]  /*14320*/  F2FP.PACK_AB R68, R167, R196 ;  /* 0x000000c4a744723e */ /* 0x000fe200000000ff */
[----:B------:R-:W-:Y:S01]  /*14330*/  MUFU.EX2 R158, R158 ;  /* 0x0000009e009e7308 */ /* 0x000fe20000000800 */
[----:B------:R-:W-:Y:S01]  /*14340*/  F2FP.PACK_AB R70, R238, R169 ;  /* 0x000000a9ee46723e */ /* 0x000fe200000000ff */
[----:B------:R-:W-:Y:S02]  /*14350*/  FADD.FTZ R196, R196, R161 ;  /* 0x000000a1c4c47221 */ /* 0x000fe40000010000 */
[----:B------:R-:W-:Y:S02]  /*14360*/  FADD.FTZ R188, R163, R188 ;  /* 0x000000bca3bc7221 */ /* 0x000fe40000010000 */
[----:B------:R-:W-:Y:S02]  /*14370*/  FADD.FTZ R196, R167, R196 ;  /* 0x000000c4a7c47221 */ /* 0x000fe40000010000 */
[C---:B------:R-:W-:Y:S02]  /*14380*/  HMMA.16816.F32 R4, R68.reuse, R72, R4 ;  /* 0x000000484404723c */ /* 0x040fe40000001804 */
[----:B------:R-:W4:Y:S01]  /*14390*/  MUFU.EX2 R199, R199 ;  /* 0x000000c700c77308 */ /* 0x000f220000000800 */
[----:B------:R-:W-:Y:S02]  /*143a0*/  FADD.FTZ R165, R165, R188 ;  /* 0x000000bca5a57221 */ /* 0x000fe40000010000 */
[----:B------:R-:W-:Y:S02]  /*143b0*/  FADD.FTZ R169, R169, R196 ;  /* 0x000000c4a9a97221 */ /* 0x000fe40000010000 */
[----:B------:R-:W-:Y:S01]  /*143c0*/  FADD.FTZ R165, R190, R165 ;  /* 0x000000a5bea57221 */ /* 0x000fe20000010000 */
[C---:B------:R-:W-:Y:S01]  /*143d0*/  HMMA.16816.F32 R8, R68.reuse, R74, R8 ;  /* 0x0000004a4408723c */ /* 0x040fe20000001808 */
[----:B------:R-:W2:Y:S03]  /*143e0*/  LDSM.16.MT88.4 R72, [R201+0x11800] ;  /* 0x01180000c948783b */ /* 0x000ea60000004200 */
[----:B------:R-:W-:Y:S01]  /*143f0*/  MUFU.EX2 R135, R135 ;  /* 0x0000008700877308 */ /* 0x000fe20000000800 */
[----:B------:R-:W-:Y:S03]  /*14400*/  FADD.FTZ R2, R238, R169 ;  /* 0x000000a9ee027221 */ /* 0x000fe60000010000 */
[C---:B---3--:R-:W-:Y:S04]  /*14410*/  HMMA.16816.F32 R12, R68.reuse, R80, R12 ;  /* 0x00000050440c723c */ /* 0x048fe8000000180c */
[----:B------:R-:W-:Y:S02]  /*14420*/  FADD.FTZ R2, R177, R2 ;  /* 0x00000002b1027221 */ /* 0x000fe40000010000 */
[----:B------:R-:W3:Y:S02]  /*14430*/  MUFU.EX2 R134, R151 ;  /* 0x0000009700867308 */ /* 0x000ee40000000800 */
[C---:B------:R-:W-:Y:S01]  /*14440*/  HMMA.16816.F32 R16, R68.reuse, R82, R16 ;  /* 0x000000524410723c */ /* 0x040fe20000001810 */
[----:B------:R-:W3:Y:S03]  /*14450*/  LDSM.16.MT88.4 R80, [R139+0x11800] ;  /* 0x011800008b50783b */ /* 0x000ee60000004200 */
[----:B------:R-:W-:Y:S04]  /*14460*/  FADD.FTZ R2, R175, R2 ;  /* 0x00000002af027221 */ /* 0x000fe80000010000 */
[C---:B-1----:R-:W-:Y:S01]  /*14470*/  HMMA.16816.F32 R20, R68.reuse, R76, R20 ;  /* 0x0000004c4414723c */ /* 0x042fe20000001814 */
[----:B------:R-:W-:Y:S07]  /*14480*/  MUFU.EX2 R154, R154 ;  /* 0x0000009a009a7308 */ /* 0x000fee0000000800 */
[C---:B------:R-:W-:Y:S01]  /*14490*/  HMMA.16816.F32 R24, R68.reuse, R78, R24 ;  /* 0x0000004e4418723c */ /* 0x040fe20000001818 */
[----:B------:R-:W1:Y:S02]  /*144a0*/  LDSM.16.MT88.4 R76, [R137+0x11800] ;  /* 0x01180000894c783b */ /* 0x000e640000004200 */
[----:B------:R-:W1:Y:S05]  /*144b0*/  MUFU.EX2 R237, R237 ;  /* 0x000000ed00ed7308 */ /* 0x000e6a0000000800 */
[C---:B------:R-:W-:Y:S05]  /*144c0*/  HMMA.16816.F32 R28, R68.reuse, R84, R28 ;  /* 0x00000054441c723c */ /* 0x040fea000000181c */
[----:B------:R-:W-:Y:S03]  /*144d0*/  MUFU.EX2 R150, R150 ;  /* 0x0000009600967308 */ /* 0x000fe60000000800 */
[C---:B------:R-:W-:Y:S01]  /*144e0*/  HMMA.16816.F32 R32, R68.reuse, R86, R32 ;  /* 0x000000564420723c */ /* 0x040fe20000001820 */
[----:B------:R-:W1:Y:S06]  /*144f0*/  LDSM.16.MT88.4 R84, [R201+0xe000] ;  /* 0x00e00000c954783b */ /* 0x000e6c0000004200 */
[----:B------:R-:W1:Y:S01]  /*14500*/  MUFU.EX2 R149, R149 ;  /* 0x0000009500957308 */ /* 0x000e620000000800 */
[C---:B--2---:R-:W-:Y:S08]  /*14510*/  HMMA.16816.F32 R36, R68.reuse, R72, R36 ;  /* 0x000000484424723c */ /* 0x044ff00000001824 */
[C---:B------:R-:W-:Y:S01]  /*14520*/  HMMA.16816.F32 R40, R68.reuse, R74, R40 ;  /* 0x0000004a4428723c */ /* 0x040fe20000001828 */
[----:B------:R-:W2:Y:S07]  /*14530*/  LDSM.16.MT88.4 R72, [R139+0xe000] ;  /* 0x00e000008b48783b */ /* 0x000eae0000004200 */
[C---:B---3--:R-:W-:Y:S08]  /*14540*/  HMMA.16816.F32 R44, R68.reuse, R80, R44 ;  /* 0x00000050442c723c */ /* 0x048ff0000000182c */
        /* <DEDUP_REMOVED lines=13> */
[C---:B------:R-:W-:Y:S01]  /*14620*/  F2FP.PACK_AB R70, R250.reuse, R179 ;  /* 0x000000b3fa46723e */ /* 0x040fe200000000ff */
[----:B------:R-:W-:Y:S02]  /*14630*/  FADD.FTZ R179, R179, R2 ;  /* 0x00000002b3b37221 */ /* 0x000fe40000010000 */
[----:B------:R-:W-:Y:S02]  /*14640*/  FADD.FTZ R173, R173, R246 ;  /* 0x000000f6adad7221 */ /* 0x000fe40000010000 */
[----:B------:R-:W-:Y:S02]  /*14650*/  FADD.FTZ R250, R250, R179 ;  /* 0x000000b3fafa7221 */ /* 0x000fe40000010000 */
[C---:B------:R-:W-:Y:S03]  /*14660*/  HMMA.16816.F32 R4, R68.reuse, R84, R4 ;  /* 0x000000544404723c */ /* 0x040fe60000001804 */
[----:B------:R-:W-:Y:S05]  /*14670*/  FADD.FTZ R248, R248, R173 ;  /* 0x000000adf8f87221 */ /* 0x000fea0000010000 */
        /* <DEDUP_REMOVED lines=28> */
[----:B-----5:R-:W-:Y:S01]  /*14840*/  F2FP.PACK_AB R70, R186, R189 ;  /* 0x000000bdba46723e */ /* 0x020fe200000000ff */
        /* <DEDUP_REMOVED lines=24> */
[C---:B-----5:R-:W-:Y:S08]  /*149d0*/  HMMA.16816.F32 R52, R68.reuse, R80, R52 ;  /* 0x000000504434723c */ /* 0x060ff00000001834 */
        /* <DEDUP_REMOVED lines=21> */
[C---:B------:R-:W-:Y:S08]  /*14b30*/  HMMA.16816.F32 R16, R68.reuse, R82, R16 ;  /* 0x000000524410723c */ /* 0x040ff00000001810 */
[C---:B--2---:R-:W-:Y:S08]  /*14b40*/  HMMA.16816.F32 R20, R68.reuse, R72, R20 ;  /* 0x000000484414723c */ /* 0x044ff00000001814 */
        /* <DEDUP_REMOVED lines=14> */
[----:B----4-:R-:W-:Y:S01]  /*14c30*/  F2FP.PACK_AB R69, R199, R158 ;  /* 0x0000009ec745723e */ /* 0x010fe200000000ff */
        /* <DEDUP_REMOVED lines=8> */
[C---:B------:R-:W-:Y:S01]  /*14cc0*/  HMMA.16816.F32 R128, R68.reuse, R124, R4 ;  /* 0x0000007c4480723c */ /* 0x040fe20000001804 */
[----:B------:R-:W2:Y:S02]  /*14cd0*/  LDSM.16.MT88.4 R4, [R137+0x13800] ;  /* 0x013800008904783b */ /* 0x000ea40000004200 */
[----:B------:R-:W-:Y:S02]  /*14ce0*/  FADD.FTZ R150, R150, R237 ;  /* 0x000000ed96967221 */ /* 0x000fe40000010000 */
[----:B------:R-:W-:Y:S02]  /*14cf0*/  FADD.FTZ R235, R134, R135 ;  /* 0x0000008786eb7221 */ /* 0x000fe40000010000 */
        /* <DEDUP_REMOVED lines=17> */
.L_x_2544:
        /* <DEDUP_REMOVED lines=193> */
.L_x_2549:
[----:B------:R-:W1:Y:S04]  /*15a20*/  S2R R40, SR_CTAID.Z ;  /* 0x0000000000287919 */ /* 0x000e680000002700 */
[----:B------:R-:W1:Y:S02]  /*15a30*/  S2R R5, SR_CTAID.Y ;  /* 0x0000000000057919 */ /* 0x000e640000002600 */
[----:B-1----:R-:W-:-:S04]  /*15a40*/  IMAD R7, R5, c[0x0][0x1c0], R40 ;  /* 0x0000700005077a24 */ /* 0x002fc800078e0228 */
[----:B------:R-:W-:Y:S02]  /*15a50*/  IMAD R7, R7, c[0x0][0x214], RZ ;  /* 0x0000850007077a24 */ /* 0x000fe400078e02ff */
.L_x_2550:
[----:B------:R-:W-:Y:S01]  /*15a60*/  BAR.SYNC.DEFER_BLOCKING 0x0 ;  /* 0x0000000000007b1d */ /* 0x000fe20000010000 */
[----:B------:R-:W-:Y:S01]  /*15a70*/  LOP3.LUT R41, R2, 0xffffffe0, RZ, 0xc0, !PT ;  /* 0xffffffe002297812 */ /* 0x000fe200078ec0ff */
[----:B------:R-:W-:Y:S01]  /*15a80*/  IMAD.WIDE.U32 R42, R219, c[0x0][0x1e8], RZ ;  /* 0x00007a00db2a7a25 */ /* 0x000fe200078e00ff */
        /* <DEDUP_REMOVED lines=33> */
.L_x_2552:
[----:B------:R-:W-:Y:S05]  /*15ca0*/  BSYNC B0 ;  /* 0x0000000000007941 */ /* 0x000fea0003800000 */
.L_x_2551:
[----:B------:R-:W5:Y:S01]  /*15cb0*/  S2R R7, SR_CTAID.X ;  /* 0x0000000000077919 */ /* 0x000f620000002500 */
[----:B------:R-:W-:Y:S01]  /*15cc0*/  LEA.HI R3, R3, R4, RZ, 0x3 ;  /* 0x0000000403037211 */ /* 0x000fe200078f18ff */
[----:B------:R-:W-:Y:S01]  /*15cd0*/  BSSY B0, `(.L_x_2553) ;  /* 0x000001c000007945 */ /* 0x000fe20003800000 */
[----:B------:R-:W-:Y:S01]  /*15ce0*/  SHF.R.S32.HI R2, RZ, 0x1f, R40 ;  /* 0x0000001fff027819 */ /* 0x000fe20000011428 */
[----:B-----5:R-:W-:-:S04]  /*15cf0*/  IMAD.SHL.U32 R7, R7, 0x40, RZ ;  /* 0x0000004007077824 */ /* 0x020fc800078e00ff */
[----:B----4-:R-:W-:Y:S01]  /*15d00*/  IMAD.WIDE.U32 R42, R7, c[0x0][0x1e8], R220 ;  /* 0x00007a00072a7a25 */ /* 0x010fe200078e00dc */
        /* <DEDUP_REMOVED lines=8> */
[----:B------:R-:W-:-:S03]  /*15d90*/  SHF.R.S32.HI R0, RZ, 0x3, R3 ;  /* 0x00000003ff007819 */ /* 0x000fc60000011403 */
[----:B------:R-:W-:Y:S01]  /*15da0*/  IMAD.WIDE.U32 R42, R40, c[0x0][0x1f0], R42 ;  /* 0x00007c00282a7a25 */ /* 0x000fe200078e002a */
[----:B------:R-:W-:-:S03]  /*15db0*/  ISETP.GE.AND P0, PT, R0, R7, PT ;  /* 0x000000070000720c */ /* 0x000fc60003f06270 */
[----:B------:R-:W-:-:S10]  /*15dc0*/  IMAD.IADD R5, R5, 0x1, R43 ;  /* 0x0000000105057824 */ /* 0x000fd400078e022b */
        /* <DEDUP_REMOVED lines=12> */
.L_x_2554:
[----:B------:R-:W-:Y:S05]  /*15e90*/  BSYNC B0 ;  /* 0x0000000000007941 */ /* 0x000fea0003800000 */
.L_x_2553:
[----:B------:R-:W-:Y:S01]  /*15ea0*/  IADD3 R2, R0, 0x10, RZ ;  /* 0x0000001000027810 */ /* 0x000fe20007ffe0ff */
        /* <DEDUP_REMOVED lines=11> */
[----:B-12---:R-:W-:-:S03]  /*15f60*/  LEA R16, P2, R6, c[0x0][0x1d0], 0x1 ;  /* 0x0000740006107a11 */ /* 0x006fc600078408ff */
[----:B------:R-:W-:-:S04]  /*15f70*/  IMAD R2, R3, c[0x0][0x1ec], R2 ;  /* 0x00007b0003027a24 */ /* 0x000fc800078e0202 */
[----:B------:R-:W-:-:S05]  /*15f80*/  IMAD.IADD R2, R2, 0x1, R7 ;  /* 0x0000000102027824 */ /* 0x000fca00078e0207 */
[----:B------:R-:W-:-:S05]  /*15f90*/  LEA.HI.X R17, R6, c[0x0][0x1d4], R2, 0x1, P2 ;  /* 0x0000750006117a11 */ /* 0x000fca00010f0c02 */
[----:B------:R1:W-:Y:S04]  /*15fa0*/  @!P1 STG.E.128 [R16.64], R28 ;  /* 0x0000001c10009986 */ /* 0x0003e8000c101d0c */
[----:B------:R1:W-:Y:S02]  /*15fb0*/  @!P0 STG.E.128 [R16.64+0x80], R12 ;  /* 0x0000800c10008986 */ /* 0x0003e4000c101d0c */
.L_x_2556:
[----:B------:R-:W-:Y:S05]  /*15fc0*/  BSYNC B0 ;  /* 0x0000000000007941 */ /* 0x000fea0003800000 */
.L_x_2555:
        /* <DEDUP_REMOVED lines=12> */
[----:B-1----:R-:W-:-:S03]  /*16090*/  LEA R12, P2, R6, c[0x0][0x1d0], 0x1 ;  /* 0x00007400060c7a11 */ /* 0x002fc600078408ff */
[----:B------:R-:W-:-:S04]  /*160a0*/  IMAD R2, R3, c[0x0][0x1ec], R2 ;  /* 0x00007b0003027a24 */ /* 0x000fc800078e0202 */
[----:B------:R-:W-:-:S05]  /*160b0*/  IMAD.IADD R2, R2, 0x1, R7 ;  /* 0x0000000102027824 */ /* 0x000fca00078e0207 */
[----:B------:R-:W-:-:S05]  /*160c0*/  LEA.HI.X R13, R6, c[0x0][0x1d4], R2, 0x1, P2 ;  /* 0x00007500060d7a11 */ /* 0x000fca00010f0c02 */
[----:B------:R1:W-:Y:S04]  /*160d0*/  @!P1 STG.E.128 [R12.64], R24 ;  /* 0x000000180c009986 */ /* 0x0003e8000c101d0c */
[----:B------:R1:W-:Y:S02]  /*160e0*/  @!P0 STG.E.128 [R12.64+0x80], R8 ;  /* 0x000080080c008986 */ /* 0x0003e4000c101d0c */
.L_x_2558:
[----:B------:R-:W-:Y:S05]  /*160f0*/  BSYNC B0 ;  /* 0x0000000000007941 */ /* 0x000fea0003800000 */
.L_x_2557:
[----:B------:R-:W-:-:S04]  /*16100*/  IADD3 R2, R0, 0x30, RZ ;  /* 0x0000003000027810 */ /* 0x000fc80007ffe0ff */
        /* <DEDUP_REMOVED lines=15> */
[----:B-1----:R-:W-:Y:S01]  /*16200*/  STG.E.128 [R2.64+0x80], R36 ;  /* 0x0000802402007986 */ /* 0x002fe2000c101d0c */
[----:B------:R-:W-:Y:S05]  /*16210*/  EXIT ;  /* 0x000000000000794d */ /* 0x000fea0003800000 */
.L_x_2559:
        /* <DEDUP_REMOVED lines=14> */
.L_x_8233:


//--------------------- .text._ZN5flash24flash_fwd_splitkv_kernelI23Flash_fwd_kernel_traitsILi128ELi64ELi128ELi4ELb0ELb0EN7cutlass6half_tE19Flash_kernel_traitsILi128ELi64ELi128ELi4ES3_EELb1ELb0ELb0ELb0ELb1ELb0ELb0ELb1EEEvNS_16Flash_fwd_paramsE --------------------------
	.section	.text._ZN5flash24flash_fwd_splitkv_kernelI23Flash_fwd_kernel_traitsILi128ELi64ELi128ELi4ELb0ELb0EN7cutlass6half_tE19Flash_kernel_traitsILi128ELi64ELi128ELi4ES3_EELb1ELb0ELb0ELb0ELb1ELb0ELb0ELb1EEEvNS_16Flash_fwd_paramsE,"ax",@progbits
	.sectioninfo	@"SHI_REGISTERS=246"
	.align	128
        .global         _ZN5flash24flash_fwd_splitkv_kernelI23Flash_fwd_kernel_traitsILi128ELi64ELi128ELi4ELb0ELb0EN7cutlass6half_tE19Flash_kernel_traitsILi128ELi64ELi128ELi4ES3_EELb1ELb0ELb0ELb0ELb1ELb0ELb0ELb1EEEvNS_16Flash_fwd_paramsE
        .type           _ZN5flash24flash_fwd_splitkv_kernelI23Flash_fwd_kernel_traitsILi128ELi64ELi128ELi4ELb0ELb0EN7cutlass6half_tE19Flash_kernel_traitsILi128ELi64ELi128ELi4ES3_EELb1ELb0ELb0ELb0ELb1ELb0ELb0ELb1EEEvNS_16Flash_fwd_paramsE,@function
        .size           _ZN5flash24flash_fwd_splitkv_kernelI23Flash_fwd_kernel_traitsILi128ELi64ELi128ELi4ELb0ELb0EN7cutlass6half_tE19Flash_kernel_traitsILi128ELi64ELi128ELi4ES3_EELb1ELb0ELb0ELb0ELb1ELb0ELb0ELb1EEEvNS_16Flash_fwd_paramsE,(.L_x_8234 - _ZN5flash24flash_fwd_splitkv_kernelI23Flash_fwd_kernel_traitsILi128ELi64ELi128ELi4ELb0ELb0EN7cutlass6half_tE19Flash_kernel_traitsILi128ELi64ELi128ELi4ES3_EELb1ELb0ELb0ELb0ELb1ELb0ELb0ELb1EEEvNS_16Flash_fwd_paramsE)
        .other          _ZN5flash24flash_fwd_splitkv_kernelI23Flash_fwd_kernel_traitsILi128ELi64ELi128ELi4ELb0ELb0EN7cutlass6half_tE19Flash_kernel_traitsILi128ELi64ELi128ELi4ES3_EELb1ELb0ELb0ELb0ELb1ELb0ELb0ELb1EEEvNS_16Flash_fwd_paramsE,@"STO_CUDA_ENTRY STV_DEFAULT"
_ZN5flash24flash_fwd_splitkv_kernelI23Flash_fwd_kernel_traitsILi128ELi64ELi128ELi4ELb0ELb0EN7cutlass6half_tE19Flash_kernel_traitsILi128ELi64ELi128ELi4ES3_EELb1ELb0ELb0ELb0ELb1ELb0ELb0ELb1EEEvNS_16Flash_fwd_paramsE:
.text._ZN5flash24flash_fwd_splitkv_kernelI23Flash_fwd_kernel_traitsILi128ELi64ELi128ELi4ELb0ELb0EN7cutlass6half_tE19Flash_kernel_traitsILi128ELi64ELi128ELi4ES3_EELb1ELb0ELb0ELb0ELb1ELb0ELb0ELb1EEEvNS_16Flash_fwd_paramsE:
[----:B------:R-:W-:Y:S02]  /*0000*/  MOV R1, c[0x0][0x28] ;  /* 0x00000a0000017a02 */ /* 0x000fe40000000f00 */
[----:B------:R-:W1:Y:S01]  /*0010*/  LDC.U8 R2, c[0x0][0x312] ;  /* 0x0000c480ff027b82 */ /* 0x000e620000000000 */
[----:B------:R-:W2:Y:S01]  /*0020*/  S2R R0, SR_CTAID.Y ;  /* 0x0000000000007919 */ /* 0x000ea20000002600 */
[----:B------:R-:W-:Y:S01]  /*0030*/  ISETP.NE.U32.AND P0, PT, RZ, c[0x0][0x240], PT ;  /* 0x00009000ff007a0c */ /* 0x000fe20003f05070 */
[----:B------:R-:W-:Y:S01]  /*0040*/  IMAD.MOV.U32 R7, RZ, RZ, 0x4 ;  /* 0x00000004ff077424 */ /* 0x000fe200078e00ff */
[----:B------:R-:W-:Y:S01]  /*0050*/  ISETP.NE.U32.AND P2, PT, RZ, c[0x0][0x250], PT ;  /* 0x00009400ff007a0c */ /* 0x000fe20003f45070 */
[----:B------:R-:W-:Y:S01]  /*0060*/  IMAD.MOV.U32 R224, RZ, RZ, -0x1 ;  /* 0xffffffffffe07424 */ /* 0x000fe200078e00ff */
[----:B------:R-:W-:Y:S01]  /*0070*/  ISETP.NE.AND.EX P0, PT, RZ, c[0x0][0x244], PT, P0 ;  /* 0x00009100ff007a0c */ /* 0x000fe20003f05300 */
[----:B------:R-:W-:Y:S01]  /*0080*/  ULDC.64 UR6, c[0x0][0x118] ;  /* 0x0000460000067ab9 */ /* 0x000fe20000000a00 */
[----:B------:R-:W-:Y:S01]  /*0090*/  ISETP.NE.AND.EX P4, PT, RZ, c[0x0][0x254], PT, P2 ;  /* 0x00009500ff007a0c */ /* 0x000fe20003f85320 */
[----:B------:R-:W-:Y:S01]  /*00a0*/  IMAD.MOV.U32 R8, RZ, RZ, RZ ;  /* 0x000000ffff087224 */ /* 0x000fe200078e00ff */
[----:B------:R-:W-:-:S02]  /*00b0*/  ISETP.EQ.U32.AND P3, PT, RZ, c[0x0][0x248], PT ;  /* 0x00009200ff007a0c */ /* 0x000fc40003f62070 */
[----:B-1----:R-:W-:Y:S01]  /*00c0*/  ISETP.NE.AND P1, PT, R2, RZ, PT ;  /* 0x000000ff0200720c */ /* 0x002fe20003f25270 */
[----:B--2---:R-:W-:-:S03]  /*00d0*/  IMAD.WIDE R2, R0, R7, c[0x0][0x240] ;  /* 0x0000900000027625 */ /* 0x004fc600078e0207 */
[----:B------:R-:W-:Y:S01]  /*00e0*/  ISETP.EQ.OR.EX P2, PT, RZ, c[0x0][0x24c], !P1, P3 ;  /* 0x00009300ff007a0c */ /* 0x000fe20004f42730 */
[CC--:B------:R-:W-:Y:S02]  /*00f0*/  IMAD.WIDE R194, R0.reuse, R7.reuse, c[0x0][0x250] ;  /* 0x0000940000c27625 */ /* 0x0c0fe400078e0207 */
[----:B------:R-:W2:Y:S04]  /*0100*/  @P0 LDG.E R224, [R2.64] ;  /* 0x0000000602e00981 */ /* 0x000ea8000c1e1900 */
[----:B------:R-:W2:Y:S01]  /*0110*/  @P0 LDG.E R223, [R2.64+0x4] ;  /* 0x0000040602df0981 */ /* 0x000ea2000c1e1900 */
[----:B------:R-:W-:Y:S02]  /*0120*/  IMAD.MOV.U32 R19, RZ, RZ, -0x1 ;  /* 0xffffffffff137424 */ /* 0x000fe400078e00ff */
[----:B------:R-:W-:Y:S01]  /*0130*/  IMAD.WIDE R12, R0, R7, c[0x0][0x248] ;  /* 0x00009200000c7625 */ /* 0x000fe200078e0207 */
[----:B------:R1:W5:Y:S04]  /*0140*/  @P4 LDG.E R8, [R194.64] ;  /* 0x00000006c2084981 */ /* 0x000368000c1e1900 */
[----:B------:R1:W5:Y:S01]  /*0150*/  @!P2 LDG.E R19, [R12.64] ;  /* 0x000000060c13a981 */ /* 0x000362000c1e1900 */
[----:B------:R-:W-:-:S02]  /*0160*/  ISETP.NE.U32.AND P2, PT, RZ, c[0x0][0x248], PT ;  /* 0x00009200ff007a0c */ /* 0x000fc40003f45070 */
[----:B------:R-:W-:Y:S01]  /*0170*/  MOV R11, R0 ;  /* 0x00000000000b7202 */ /* 0x000fe20000000f00 */
[----:B------:R-:W3:Y:S01]  /*0180*/  S2R R23, SR_CTAID.X ;  /* 0x0000000000177919 */ /* 0x000ee20000002500 */
[----:B------:R-:W-:Y:S02]  /*0190*/  ISETP.NE.AND.EX P2, PT, RZ, c[0x0][0x24c], PT, P2 ;  /* 0x00009300ff007a0c */ /* 0x000fe40003f45320 */
[--C-:B------:R-:W-:Y:S01]  /*01a0*/  SHF.R.S32.HI R6, RZ, 0x1f, R11.reuse ;  /* 0x0000001fff067819 */ /* 0x100fe2000001140b */
[----:B------:R-:W4:Y:S01]  /*01b0*/  S2R R180, SR_CTAID.Z ;  /* 0x0000000000b47919 */ /* 0x000f220000002700 */
[----:B------:R-:W-:Y:S02]  /*01c0*/  IMAD.MOV.U32 R5, RZ, RZ, R11 ;  /* 0x000000ffff057224 */ /* 0x000fe400078e000b */
[----:B--2---:R-:W-:Y:S01]  /*01d0*/  @P0 IMAD.IADD R223, R223, 0x1, -R224 ;  /* 0x00000001dfdf0824 */ /* 0x004fe200078e0ae0 */
[----:B------:R-:W-:-:S06]  /*01e0*/  @!P0 MOV R223, c[0x0][0x214] ;  /* 0x0000850000df8a02 */ /* 0x000fcc0000000f00 */
[----:B------:R-:W-:Y:S05]  /*01f0*/  @!P2 BRA `(.L_x_2560) ;  /* 0x000000400000a947 */ /* 0x000fea0003800000 */
[----:B-1-34-:R-:W2:Y:S02]  /*0200*/  @P1 LDG.E R2, [R12.64+0x4] ;  /* 0x000004060c021981 */ /* 0x01aea4000c1e1900 */
[----:B--2--5:R-:W-:-:S06]  /*0210*/  @P1 IADD3 R69, R2, -R19, RZ ;  /* 0x8000001302451210 */ /* 0x024fcc0007ffe0ff */
[----:B------:R1:W5:Y:S01]  /*0220*/  @!P1 LDG.E R69, [R12.64] ;  /* 0x000000060c459981 */ /* 0x000362000c1e1900 */
[----:B------:R-:W-:Y:S05]  /*0230*/  BRA `(.L_x_2561) ;  /* 0x0000001000007947 */ /* 0x000fea0003800000 */
.L_x_2560:
[----:B-1-34-:R-:W-:Y:S02]  /*0240*/  MOV R69, c[0x0][0x218] ;  /* 0x0000860000457a02 */ /* 0x01afe40000000f00 */
.L_x_2561:
[----:B------:R-:W-:-:S04]  /*0250*/  ISETP.NE.U32.AND P0, PT, RZ, c[0x0][0x258], PT ;  /* 0x00009600ff007a0c */ /* 0x000fc80003f05070 */
[----:B------:R-:W-:-:S13]  /*0260*/  ISETP.NE.AND.EX P1, PT, RZ, c[0x0][0x25c], PT, P0 ;  /* 0x00009700ff007a0c */ /* 0x000fda0003f25300 */
[----:B-1----:R-:W-:-:S05]  /*0270*/  @P1 IMAD.WIDE R12, R0, R7, c[0x0][0x258] ;  /* 0x00009600000c1625 */ /* 0x002fca00078e0207 */
[----:B------:R-:W2:Y:S01]  /*0280*/  @P1 LDG.E R3, [R12.64] ;  /* 0x000000060c031981 */ /* 0x000ea2000c1e1900 */
[----:B------:R-:W-:Y:S01]  /*0290*/  @!P1 ISETP.NE.U32.AND P0, PT, RZ, c[0x0][0x268], PT ;  /* 0x00009a00ff009a0c */ /* 0x000fe20003f05070 */
[----:B------:R-:W-:Y:S02]  /*02a0*/  IMAD.SHL.U32 R62, R23, 0x40, RZ ;  /* 0x00000040173e7824 */ /* 0x000fe400078e00ff */
[--C-:B-----5:R-:W-:Y:S01]  /*02b0*/  IMAD.IADD R69, R69, 0x1, -R8.reuse ;  /* 0x0000000145457824 */ /* 0x120fe200078e0a08 */
[----:B------:R-:W-:Y:S02]  /*02c0*/  @!P1 ISETP.NE.AND.EX P2, PT, RZ, c[0x0][0x26c], PT, P0 ;  /* 0x00009b00ff009a0c */ /* 0x000fe40003f45300 */
[----:B------:R-:W-:Y:S02]  /*02d0*/  ISETP.GT.AND P0, PT, R223, R62, PT ;  /* 0x0000003edf00720c */ /* 0x000fe40003f04270 */
[----:B------:R-:W-:Y:S01]  /*02e0*/  @!P1 SEL R2, RZ, c[0x0][0x21c], !P2 ;  /* 0x00008700ff029a07 */ /* 0x000fe20005000000 */
[----:B--2---:R-:W-:-:S04]  /*02f0*/  @P1 IMAD.IADD R64, R3, 0x1, -R8 ;  /* 0x0000000103401824 */ /* 0x004fc800078e0a08 */
[----:B------:R-:W-:-:S06]  /*0300*/  @!P1 IMAD.IADD R64, R69, 0x1, R2 ;  /* 0x0000000145409824 */ /* 0x000fcc00078e0202 */
        /* <DEDUP_REMOVED lines=30> */
[----:B------:R-:W-:Y:S01]  /*04f0*/  @!P0 IMAD R6, R6, c[0x0][0x1e0], RZ ;  /* 0x0000780006068a24 */ /* 0x000fe200078e02ff */
[----:B------:R-:W-:Y:S01]  /*0500*/  SHF.L.U32 R4, R4, 0x3, RZ ;  /* 0x0000000304047819 */ /* 0x000fe200000006ff */
[----:B------:R-:W-:Y:S01]  /*0510*/  @!P0 IMAD.WIDE.U32 R12, R11, c[0x0][0x1e0], RZ ;  /* 0x000078000b0c8a25 */ /* 0x000fe200078e00ff */
[----:B------:R-:W-:Y:S02]  /*0520*/  SHF.R.S32.HI R0, RZ, 0x1f, R180 ;  /* 0x0000001fff007819 */ /* 0x000fe400000114b4 */
[----:B------:R-:W-:Y:S01]  /*0530*/  SHF.R.S32.HI R5, RZ, 0x1f, R4 ;  /* 0x0000001fff057819 */ /* 0x000fe20000011404 */
[----:B------:R-:W-:Y:S01]  /*0540*/  @P0 IMAD.WIDE.U32 R8, R224, c[0x0][0x1e8], RZ ;  /* 0x00007a00e0080a25 */ /* 0x000fe200078e00ff */
[----:B------:R-:W-:-:S03]  /*0550*/  @!P0 MOV R8, R12 ;  /* 0x0000000c00088202 */ /* 0x000fc60000000f00 */
[----:B------:R-:W-:Y:S02]  /*0560*/  @!P0 IMAD R6, R11, c[0x0][0x1e4], R6 ;  /* 0x000079000b068a24 */ /* 0x000fe400078e0206 */
[----:B------:R-:W-:-:S04]  /*0570*/  IMAD.WIDE.U32 R4, R62, c[0x0][0x1e8], R4 ;  /* 0x00007a003e047a25 */ /* 0x000fc800078e0004 */
[----:B------:R-:W-:Y:S02]  /*0580*/  @P0 IMAD R224, R224, c[0x0][0x1ec], R9 ;  /* 0x00007b00e0e00a24 */ /* 0x000fe400078e0209 */
[----:B------:R-:W-:Y:S01]  /*0590*/  @!P0 IMAD.IADD R224, R13, 0x1, R6 ;  /* 0x000000010de08824 */ /* 0x000fe200078e0206 */
[----:B------:R-:W-:Y:S01]  /*05a0*/  IADD3 R8, P0, R8, R4, RZ ;  /* 0x0000000408087210 */ /* 0x000fe20007f1e0ff */
[----:B------:R-:W-:Y:S01]  /*05b0*/  IMAD R3, R62, c[0x0][0x1ec], R3 ;  /* 0x00007b003e037a24 */ /* 0x000fe200078e0203 */
[----:B------:R-:W-:Y:S01]  /*05c0*/  SHF.R.S32.HI R4, RZ, 0x1f, R2 ;  /* 0x0000001fff047819 */ /* 0x000fe20000011402 */
[----:B------:R-:W-:-:S03]  /*05d0*/  IMAD R7, R0, c[0x0][0x1f0], RZ ;  /* 0x00007c0000077a24 */ /* 0x000fc600078e02ff */
[----:B------:R-:W-:Y:S01]  /*05e0*/  IADD3.X R9, R224, R5, R3, P0, !PT ;  /* 0x00000005e0097210 */ /* 0x000fe200007fe403 */
[----:B------:R-:W-:Y:S01]  /*05f0*/  IMAD R3, R11, c[0x0][0x1c0], R180 ;  /* 0x000070000b037a24 */ /* 0x000fe200078e02b4 */
[----:B------:R-:W-:Y:S01]  /*0600*/  ISETP.GE.AND P0, PT, R2, R223, PT ;  /* 0x000000df0200720c */ /* 0x000fe20003f06270 */
[C---:B------:R-:W-:Y:S02]  /*0610*/  IMAD R7, R180.reuse, c[0x0][0x1f4], R7 ;  /* 0x00007d00b4077a24 */ /* 0x040fe400078e0207 */
[----:B------:R-:W-:-:S04]  /*0620*/  IMAD.WIDE.U32 R180, R180, c[0x0][0x1f0], R8 ;  /* 0x00007c00b4b47a25 */ /* 0x000fc800078e0008 */
[----:B------:R-:W-:Y:S02]  /*0630*/  IMAD R3, R3, c[0x0][0x214], R62 ;  /* 0x0000850003037a24 */ /* 0x000fe400078e023e */
        /* <DEDUP_REMOVED lines=11> */
.L_x_2564:
[----:B------:R-:W-:Y:S05]  /*06f0*/  BSYNC B0 ;  /* 0x0000000000007941 */ /* 0x000fea0003800000 */
.L_x_2563:
        /* <DEDUP_REMOVED lines=16> */
.L_x_2566:
[----:B------:R-:W-:Y:S05]  /*0800*/  BSYNC B0 ;  /* 0x0000000000007941 */ /* 0x000fea0003800000 */
.L_x_2565:
        /* <DEDUP_REMOVED lines=16> */
.L_x_2568:
[----:B------:R-:W-:Y:S05]  /*0910*/  BSYNC B0 ;  /* 0x0000000000007941 */ /* 0x000fea0003800000 */
.L_x_2567:
        /* <DEDUP_REMOVED lines=15> */
.L_x_2570:
[----:B------:R-:W-:Y:S05]  /*0a10*/  BSYNC B0 ;  /* 0x0000000000007941 */ /* 0x000fea0003800000 */
.L_x_2569:
[----:B------:R-:W-:-:S04]  /*0a20*/  LOP3.LUT P4, RZ, R59, 0x7, RZ, 0xc0, !PT ;  /* 0x000000073bff7812 */ /* 0x000fc8000788c0ff */
[-C--:B------:R-:W-:Y:S02]  /*0a30*/  ISETP.GE.OR P0, PT, R6, R223.reuse, P4 ;  /* 0x000000df0600720c */ /* 0x080fe40002706670 */
[-C--:B------:R-:W-:Y:S02]  /*0a40*/  ISETP.GE.OR P2, PT, R2, R223.reuse, P4 ;  /* 0x000000df0200720c */ /* 0x080fe40002746670 */
[C---:B------:R-:W-:Y:S02]  /*0a50*/  IADD3 R2, P3, R3.reuse, R2, RZ ;  /* 0x0000000203027210 */ /* 0x040fe40007f7e0ff */
[----:B------:R-:W-:Y:S02]  /*0a60*/  ISETP.GE.OR P1, PT, R8, R223, P4 ;  /* 0x000000df0800720c */ /* 0x000fe40002726670 */
[----:B------:R-:W-:Y:S02]  /*0a70*/  LEA.HI.X.SX32 R3, R3, R4, 0x1, P3 ;  /* 0x0000000403037211 */ /* 0x000fe400018f0eff */
[----:B------:R-:W-:-:S03]  /*0a80*/  LEA R4, P3, R2, c[0x0][0x200], 0x2 ;  /* 0x0000800002047a11 */ /* 0x000fc600078610ff */
[----:B------:R-:W-:Y:S01]  /*0a90*/  @!P0 IMAD.MOV.U32 R0, RZ, RZ, 0x7f800000 ;  /* 0x7f800000ff008424 */ /* 0x000fe200078e00ff */
[----:B------:R-:W-:Y:S01]  /*0aa0*/  LEA.HI.X R5, R2, c[0x0][0x204], R3, 0x2, P3 ;  /* 0x0000810002057a11 */ /* 0x000fe200018f1403 */
[----:B------:R-:W-:-:S04]  /*0ab0*/  @!P2 IMAD.MOV.U32 R3, RZ, RZ, 0x7f800000 ;  /* 0x7f800000ff03a424 */ /* 0x000fc800078e00ff */
[----:B------:R2:W-:Y:S01]  /*0ac0*/  @!P0 STG.E [R4.64+0x80], R0 ;  /* 0x0000800004008986 */ /* 0x0005e2000c101906 */
[----:B------:R-:W-:Y:S01]  /*0ad0*/  ISETP.GE.OR P0, PT, R10, R223, P4 ;  /* 0x000000df0a00720c */ /* 0x000fe20002706670 */
[----:B------:R-:W-:Y:S02]  /*0ae0*/  @!P1 IMAD.MOV.U32 R2, RZ, RZ, 0x7f800000 ;  /* 0x7f800000ff029424 */ /* 0x000fe400078e00ff */
[----:B------:R2:W-:Y:S04]  /*0af0*/  @!P2 STG.E [R4.64], R3 ;  /* 0x000000030400a986 */ /* 0x0005e8000c101906 */
[----:B------:R2:W-:Y:S06]  /*0b00*/  @!P1 STG.E [R4.64+0x40], R2 ;  /* 0x0000400204009986 */ /* 0x0005ec000c101906 */
[----:B------:R-:W-:Y:S05]  /*0b10*/  @P0 EXIT ;  /* 0x000000000000094d */ /* 0x000fea0003800000 */
[----:B--2---:R-:W-:-:S05]  /*0b20*/  MOV R3, 0x7f800000 ;  /* 0x7f80000000037802 */ /* 0x004fca0000000f00 */
[----:B------:R-:W-:Y:S01]  /*0b30*/  STG.E [R4.64+0xc0], R3 ;  /* 0x0000c00304007986 */ /* 0x000fe2000c101906 */
[----:B------:R-:W-:Y:S05]  /*0b40*/  EXIT ;  /* 0x000000000000794d */ /* 0x000fea0003800000 */
.L_x_2562:
[----:B-1----:R-:W-:-:S04]  /*0b50*/  ISETP.NE.U32.AND P0, PT, RZ, c[0x0][0x2b8], PT ;  /* 0x0000ae00ff007a0c */ /* 0x002fc80003f05070 */
[----:B------:R-:W-:-:S13]  /*0b60*/  ISETP.NE.AND.EX P0, PT, RZ, c[0x0][0x2bc], PT, P0 ;  /* 0x0000af00ff007a0c */ /* 0x000fda0003f05300 */
[----:B------:R-:W-:-:S05]  /*0b70*/  @P0 IMAD.WIDE R12, R0, R7, c[0x0][0x2b8] ;  /* 0x0000ae00000c0625 */ /* 0x000fca00078e0207 */
[----:B------:R1:W5:Y:S01]  /*0b80*/  @P0 LDG.E R11, [R12.64] ;  /* 0x000000060c0b0981 */ /* 0x000362000c1e1900 */
[----:B------:R-:W-:Y:S01]  /*0b90*/  ISETP.NE.U32.AND P0, PT, RZ, c[0x0][0x2c0], PT ;  /* 0x0000b000ff007a0c */ /* 0x000fe20003f05070 */
[----:B------:R-:W-:Y:S01]  /*0ba0*/  CS2R R228, SRZ ;  /* 0x0000000000e47805 */ /* 0x000fe2000001ff00 */
[----:B------:R-:W-:Y:S02]  /*0bb0*/  PLOP3.LUT P2, PT, PT, PT, PT, 0x8, 0x0 ;  /* 0x000000000000781c */ /* 0x000fe40003f4e170 */
[----:B------:R-:W-:Y:S02]  /*0bc0*/  ISETP.NE.AND.EX P1, PT, RZ, c[0x0][0x2c4], PT, P0 ;  /* 0x0000b100ff007a0c */ /* 0x000fe40003f25300 */
[----:B------:R-:W-:-:S11]  /*0bd0*/  LOP3.LUT R225, R225, 0xfffffffb, RZ, 0xc0, !PT ;  /* 0xfffffffbe1e17812 */ /* 0x000fd600078ec0ff */
[----:B------:R-:W-:Y:S02]  /*0be0*/  @P1 IMAD R0, R6, c[0x0][0x2c8], RZ ;  /* 0x0000b20006001a24 */ /* 0x000fe400078e02ff */
[----:B------:R-:W-:-:S04]  /*0bf0*/  @P1 IMAD.WIDE.U32 R2, R5, c[0x0][0x2c8], RZ ;  /* 0x0000b20005021a25 */ /* 0x000fc800078e00ff */
[----:B------:R-:W-:Y:S01]  /*0c00*/  @P1 IMAD R0, R5, c[0x0][0x2cc], R0 ;  /* 0x0000b30005001a24 */ /* 0x000fe200078e0200 */
[----:B------:R-:W-:-:S03]  /*0c10*/  @P1 LEA R228, P0, R2, c[0x0][0x2c0], 0x2 ;  /* 0x0000b00002e41a11 */ /* 0x000fc600078010ff */
[----:B------:R-:W-:-:S05]  /*0c20*/  @P1 IMAD.IADD R0, R3, 0x1, R0 ;  /* 0x0000000103001824 */ /* 0x000fca00078e0200 */
[----:B------:R-:W-:-:S04]  /*0c30*/  @P1 SHF.L.U64.HI R0, R2, 0x2, R0 ;  /* 0x0000000202001819 */ /* 0x000fc80000010200 */
[----:B------:R-:W-:Y:S02]  /*0c40*/  @P1 IADD3.X R229, R0, c[0x0][0x2c4], RZ, P0, !PT ;  /* 0x0000b10000e51a10 */ /* 0x000fe400007fe4ff */
[----:B------:R-:W-:-:S04]  /*0c50*/  @P1 ISETP.NE.U32.AND P0, PT, R228, RZ, PT ;  /* 0x000000ffe400120c */ /* 0x000fc80003f05070 */
[----:B------:R-:W-:-:S13]  /*0c60*/  @P1 ISETP.NE.AND.EX P2, PT, R229, RZ, PT, P0 ;  /* 0x000000ffe500120c */ /* 0x000fda0003f45300 */
[----:B------:R-:W-:Y:S01]  /*0c70*/  @P2 LOP3.LUT R225, R225, 0x4, RZ, 0xfc, !PT ;  /* 0x00000004e1e12812 */ /* 0x000fe200078efcff */
[----:B------:R-:W-:Y:S05]  /*0c80*/  @!P2 BRA `(.L_x_2571) ;  /* 0x000004a00000a947 */ /* 0x000fea0003800000 */
[----:B-1----:R-:W-:Y:S02]  /*0c90*/  IABS R2, c[0x0][0x2d0] ;  /* 0x0000b40000027a13 */ /* 0x002fe40000000000 */
[----:B------:R-:W-:Y:S02]  /*0ca0*/  LEA R9, R57, 0xffffff80, 0x7 ;  /* 0xffffff8039097811 */ /* 0x000fe400078e38ff */
[----:B------:R-:W1:Y:S08]  /*0cb0*/  I2F.RP R4, R2 ;  /* 0x0000000200047306 */ /* 0x000e700000209400 */
[----:B-1----:R-:W1:Y:S02]  /*0cc0*/  MUFU.RCP R10, R4 ;  /* 0x00000004000a7308 */ /* 0x002e640000001000 */
[----:B-1----:R-:W-:-:S06]  /*0cd0*/  IADD3 R10, R10, 0xffffffe, RZ ;  /* 0x0ffffffe0a0a7810 */ /* 0x002fcc0007ffe0ff */
[----:B-----5:R-:W1:Y:S02]  /*0ce0*/  F2I.FTZ.U32.TRUNC.NTZ R11, R10 ;  /* 0x0000000a000b7305 */ /* 0x020e64000021f000 */
        /* <DEDUP_REMOVED lines=37> */
[----:B------:R-:W-:Y:S01]  /*0f40*/  ISETP.GE.U32.AND P1, PT, R4, R3, PT ;  /* 0x000000030400720c */ /* 0x000fe20003f26070 */
[----:B------:R-:W-:Y:S01]  /*0f50*/  IMAD.MOV R4, RZ, RZ, -R11 ;  /* 0x000000ffff047224 */ /* 0x000fe200078e0a0b */
[----:B------:R-:W-:-:S03]  /*0f60*/  LOP3.LUT R3, R180, c[0x0][0x1c8], RZ, 0x3c, !PT ;  /* 0x00007200b4037a12 */ /* 0x000fc600078e3cff */
[----:B------:R-:W-:Y:S01]  /*0f70*/  IMAD R13, R4, c[0x0][0x2d0], R9 ;  /* 0x0000b400040d7a24 */ /* 0x000fe200078e0209 */
[----:B------:R-:W-:-:S04]  /*0f80*/  ISETP.GE.AND P0, PT, R3, RZ, PT ;  /* 0x000000ff0300720c */ /* 0x000fc80003f06270 */
[----:B------:R-:W-:-:S03]  /*0f90*/  SHF.R.S32.HI R3, RZ, 0x1f, R13 ;  /* 0x0000001fff037819 */ /* 0x000fc6000001140d */
[----:B------:R-:W-:Y:S02]  /*0fa0*/  @P1 IADD3 R0, R0, 0x1, RZ ;  /* 0x0000000100001810 */ /* 0x000fe40007ffe0ff */
[----:B------:R-:W-:Y:S01]  /*0fb0*/  ISETP.NE.AND P1, PT, RZ, c[0x0][0x1c8], PT ;  /* 0x00007200ff007a0c */ /* 0x000fe20003f25270 */
[----:B------:R-:W-:-:S03]  /*0fc0*/  IMAD R8, R3, c[0x0][0x198], RZ ;  /* 0x0000660003087a24 */ /* 0x000fc600078e02ff */
[----:B------:R-:W-:Y:S01]  /*0fd0*/  @!P0 IADD3 R0, -R0, RZ, RZ ;  /* 0x000000ff00008210 */ /* 0x000fe20007ffe1ff */
[----:B------:R-:W-:-:S08]  /*0fe0*/  IMAD R8, R13, c[0x0][0x19c], R8 ;  /* 0x000067000d087a24 */ /* 0x000fd000078e0208 */
[----:B------:R-:W-:Y:S02]  /*0ff0*/  @!P1 LOP3.LUT R0, RZ, c[0x0][0x1c8], RZ, 0x33, !PT ;  /* 0x00007200ff009a12 */ /* 0x000fe400078e33ff */
[----:B--2---:R-:W-:Y:S01]  /*1000*/  SHF.R.S32.HI R19, RZ, 0x1f, R2 ;  /* 0x0000001fff137819 */ /* 0x004fe20000011402 */
[----:B------:R-:W-:-:S04]  /*1010*/  IMAD.WIDE.U32 R14, R2, c[0x0][0x180], RZ ;  /* 0x00006000020e7a25 */ /* 0x000fc800078e00ff */
[C---:B------:R-:W-:Y:S02]  /*1020*/  IMAD R11, R19.reuse, c[0x0][0x180], RZ ;  /* 0x00006000130b7a24 */ /* 0x040fe400078e02ff */
[----:B------:R-:W-:Y:S02]  /*1030*/  IMAD R19, R19, c[0x0][0x188], RZ ;  /* 0x0000620013137a24 */ /* 0x000fe400078e02ff */
[C---:B------:R-:W-:Y:S02]  /*1040*/  IMAD R4, R2.reuse, c[0x0][0x184], R11 ;  /* 0x0000610002047a24 */ /* 0x040fe400078e020b */
[----:B------:R-:W-:-:S04]  /*1050*/  IMAD.WIDE.U32 R16, R2, c[0x0][0x188], RZ ;  /* 0x0000620002107a25 */ /* 0x000fc800078e00ff */
[----:B------:R-:W-:Y:S01]  /*1060*/  IMAD.IADD R15, R15, 0x1, R4 ;  /* 0x000000010f0f7824 */ /* 0x000fe200078e0204 */
[----:B------:R-:W-:Y:S01]  /*1070*/  SHF.R.S32.HI R4, RZ, 0x1f, R0 ;  /* 0x0000001fff047819 */ /* 0x000fe20000011400 */
[----:B------:R-:W-:Y:S01]  /*1080*/  IMAD R19, R2, c[0x0][0x18c], R19 ;  /* 0x0000630002137a24 */ /* 0x000fe200078e0213 */
[----:B------:R-:W-:Y:S01]  /*1090*/  MOV R2, R16 ;  /* 0x0000001000027202 */ /* 0x000fe20000000f00 */
[----:B------:R-:W-:-:S04]  /*10a0*/  IMAD.WIDE.U32 R10, R13, c[0x0][0x198], R14 ;  /* 0x000066000d0a7a25 */ /* 0x000fc800078e000e */
[----:B------:R-:W-:Y:S01]  /*10b0*/  IMAD.MOV.U32 R14, RZ, RZ, R10 ;  /* 0x000000ffff0e7224 */ /* 0x000fe200078e000a */
[----:B------:R-:W-:Y:S01]  /*10c0*/  IADD3 R15, R11, R8, RZ ;  /* 0x000000080b0f7210 */ /* 0x000fe20007ffe0ff */
[----:B------:R-:W-:Y:S02]  /*10d0*/  IMAD R11, R4, c[0x0][0x1b0], RZ ;  /* 0x00006c00040b7a24 */ /* 0x000fe400078e02ff */
[----:B------:R-:W-:Y:S02]  /*10e0*/  IMAD.IADD R19, R17, 0x1, R19 ;  /* 0x0000000111137824 */ /* 0x000fe400078e0213 */
[C---:B------:R-:W-:Y:S02]  /*10f0*/  IMAD R11, R0.reuse, c[0x0][0x1b4], R11 ;  /* 0x00006d00000b7a24 */ /* 0x040fe400078e020b */
[----:B------:R-:W-:-:S05]  /*1100*/  IMAD.WIDE.U32 R178, R0, c[0x0][0x1b0], R14 ;  /* 0x00006c0000b27a25 */ /* 0x000fca00078e000e */
[----:B------:R-:W-:Y:S01]  /*1110*/  IADD3 R15, R179, R11, RZ ;  /* 0x0000000bb30f7210 */ /* 0x000fe20007ffe0ff */
[----:B------:R-:W-:Y:S05]  /*1120*/  BRA `(.L_x_2572) ;  /* 0x0000045000007947 */ /* 0x000fea0003800000 */
.L_x_2571:
        /* <DEDUP_REMOVED lines=16> */
.L_x_2573:
[----:B------:R-:W-:Y:S02]  /*1230*/  IABS R3, c[0x0][0x1c8] ;  /* 0x0000720000037a13 */ /* 0x000fe40000000000 */
[----:B------:R-:W-:Y:S02]  /*1240*/  @P0 IADD3 R19, R8, R19, RZ ;  /* 0x0000001308130210 */ /* 0x000fe40007ffe0ff */
[----:B------:R-:W1:Y:S08]  /*1250*/  I2F.RP R9, R3 ;  /* 0x0000000300097306 */ /* 0x000e700000209400 */
[----:B-1----:R-:W1:Y:S02]  /*1260*/  MUFU.RCP R14, R9 ;  /* 0x00000009000e7308 */ /* 0x002e640000001000 */
[----:B-1----:R-:W-:-:S02]  /*1270*/  IADD3 R14, R14, 0xffffffe, RZ ;  /* 0x0ffffffe0e0e7810 */ /* 0x002fc40007ffe0ff */
[----:B------:R-:W-:-:S04]  /*1280*/  LEA R9, R57, 0xffffff80, 0x7 ;  /* 0xffffff8039097811 */ /* 0x000fc800078e38ff */
        /* <DEDUP_REMOVED lines=8> */
[----:B------:R-:W-:Y:S02]  /*1310*/  IMAD.MOV R2, RZ, RZ, -R0 ;  /* 0x000000ffff027224 */ /* 0x000fe400078e0a00 */
[----:B------:R-:W-:-:S04]  /*1320*/  IMAD.WIDE.U32 R14, R9, c[0x0][0x198], R12 ;  /* 0x00006600090e7a25 */ /* 0x000fc800078e000c */
[----:B------:R-:W-:Y:S01]  /*1330*/  IMAD R2, R3, R2, R4 ;  /* 0x0000000203027224 */ /* 0x000fe200078e0204 */
[----:B------:R-:W-:Y:S01]  /*1340*/  MOV R178, R14 ;  /* 0x0000000e00b27202 */ /* 0x000fe20000000f00 */
[----:B------:R-:W-:-:S03]  /*1350*/  @P0 IMAD.WIDE.U32 R12, R19, c[0x0][0x1a0], RZ ;  /* 0x00006800130c0a25 */ /* 0x000fc600078e00ff */
[----:B------:R-:W-:Y:S01]  /*1360*/  ISETP.GT.U32.AND P1, PT, R3, R2, PT ;  /* 0x000000020300720c */ /* 0x000fe20003f24070 */
[----:B------:R-:W-:Y:S02]  /*1370*/  @P0 IMAD R19, R19, c[0x0][0x1a4], R13 ;  /* 0x0000690013130a24 */ /* 0x000fe400078e020d */
[----:B------:R-:W-:-:S10]  /*1380*/  IMAD.MOV.U32 R13, RZ, RZ, R9 ;  /* 0x000000ffff0d7224 */ /* 0x000fd400078e0009 */
        /* <DEDUP_REMOVED lines=12> */
[----:B------:R-:W-:Y:S02]  /*1450*/  IMAD.IADD R179, R15, 0x1, R2 ;  /* 0x000000010fb37824 */ /* 0x000fe400078e0202 */
[----:B------:R-:W-:Y:S01]  /*1460*/  @P0 IMAD.MOV.U32 R2, RZ, RZ, R12 ;  /* 0x000000ffff020224 */ /* 0x000fe200078e000c */
[----:B------:R-:W-:Y:S01]  /*1470*/  SHF.R.S32.HI R4, RZ, 0x1f, R0 ;  /* 0x0000001fff047819 */ /* 0x000fe20000011400 */
[----:B------:R-:W-:-:S04]  /*1480*/  IMAD.WIDE.U32 R178, R0, c[0x0][0x1b0], R178 ;  /* 0x00006c0000b27a25 */ /* 0x000fc800078e00b2 */
[----:B------:R-:W-:-:S04]  /*1490*/  IMAD R15, R4, c[0x0][0x1b0], RZ ;  /* 0x00006c00040f7a24 */ /* 0x000fc800078e02ff */
[----:B------:R-:W-:-:S05]  /*14a0*/  IMAD R15, R0, c[0x0][0x1b4], R15 ;  /* 0x00006d00000f7a24 */ /* 0x000fca00078e020f */
        /* <DEDUP_REMOVED lines=13> */
.L_x_2572:
[----:B------:R1:W5:Y:S01]  /*1580*/  @P4 LDG.E R128, [R194.64] ;  /* 0x00000006c2804981 */ /* 0x000362000c1e1900 */
[----:B------:R-:W-:Y:S01]  /*1590*/  SHF.R.S32.HI R60, RZ, 0x1f, R59 ;  /* 0x0000001fff3c7819 */ /* 0x000fe2000001143b */
[----:B------:R-:W-:Y:S01]  /*15a0*/  IMAD.MOV.U32 R17, RZ, RZ, 0x2 ;  /* 0x00000002ff117424 */ /* 0x000fe200078e00ff */
[----:B------:R-:W-:Y:S01]  /*15b0*/  ISETP.NE.AND P0, PT, R224, -0x1, PT ;  /* 0xffffffffe000780c */ /* 0x000fe20003f05270 */
[----:B------:R-:W-:Y:S01]  /*15c0*/  IMAD.MOV.U32 R170, RZ, RZ, c[0x0][0x230] ;  /* 0x00008c00ffaa7624 */ /* 0x000fe200078e00ff */
[-C--:B------:R-:W-:Y:S01]  /*15d0*/  LEA.HI R10, R60, R59.reuse, RZ, 0x3 ;  /* 0x0000003b3c0a7211 */ /* 0x080fe200078f18ff */
[----:B------:R-:W-:Y:S01]  /*15e0*/  IMAD.MOV.U32 R24, RZ, RZ, RZ ;  /* 0x000000ffff187224 */ /* 0x000fe200078e00ff */
[----:B------:R-:W-:Y:S01]  /*15f0*/  MOV R25, c[0x0][0x230] ;  /* 0x00008c0000197a02 */ /* 0x000fe20000000f00 */
[----:B------:R-:W-:Y:S01]  /*1600*/  IMAD.MOV.U32 R45, RZ, RZ, 0x10 ;  /* 0x00000010ff2d7424 */ /* 0x000fe200078e00ff */
[----:B------:R-:W-:Y:S01]  /*1610*/  SHF.R.S32.HI R226, RZ, 0x3, R10 ;  /* 0x00000003ffe27819 */ /* 0x000fe2000001140a */
[----:B------:R-:W-:Y:S01]  /*1620*/  IMAD.MOV.U32 R192, RZ, RZ, c[0x0][0x198] ;  /* 0x00006600ffc07624 */ /* 0x000fe200078e00ff */
[----:B------:R-:W-:Y:S01]  /*1630*/  LOP3.LUT R10, R10, 0xfffffff8, RZ, 0xc0, !PT ;  /* 0xfffffff80a0a7812 */ /* 0x000fe200078ec0ff */
[----:B------:R-:W-:Y:S01]  /*1640*/  IMAD.HI.U32 R170, R17, R170, R24 ;  /* 0x000000aa11aa7227 */ /* 0x000fe200078e0018 */
[----:B------:R-:W-:-:S02]  /*1650*/  LEA.HI R173, R60, R59, RZ, 0x4 ;  /* 0x0000003b3cad7211 */ /* 0x000fc400078f20ff */
[----:B------:R-:W-:Y:S01]  /*1660*/  SHF.R.S32.HI R70, RZ, 0x1f, R69 ;  /* 0x0000001fff467819 */ /* 0x000fe20000011445 */
[----:B------:R-:W-:Y:S01]  /*1670*/  IMAD.SHL.U32 R25, R226, 0x40, RZ ;  /* 0x00000040e2197824 */ /* 0x000fe200078e00ff */
[----:B------:R-:W-:Y:S01]  /*1680*/  LOP3.LUT R172, R173, 0xfffffff0, RZ, 0xc0, !PT ;  /* 0xfffffff0adac7812 */ /* 0x000fe200078ec0ff */
[----:B------:R-:W-:Y:S01]  /*1690*/  IMAD.IADD R63, R59, 0x1, -R10 ;  /* 0x000000013b3f7824 */ /* 0x000fe200078e0a0a */
[----:B------:R-:W-:Y:S01]  /*16a0*/  SHF.R.S32.HI R227, RZ, 0x1f, R226 ;  /* 0x0000001fffe37819 */ /* 0x000fe200000114e2 */
[----:B------:R-:W-:Y:S01]  /*16b0*/  @!P0 IMAD R8, R6, c[0x0][0x178], RZ ;  /* 0x00005e0006088a24 */ /* 0x000fe200078e02ff */
[----:B------:R-:W-:Y:S01]  /*16c0*/  LOP3.LUT R25, R25, 0x1c0, RZ, 0xc0, !PT ;  /* 0x000001c019197812 */ /* 0x000fe200078ec0ff */
[----:B------:R-:W-:Y:S01]  /*16d0*/  @P0 IMAD.WIDE.U32 R20, R224, c[0x0][0x190], RZ ;  /* 0x00006400e0140a25 */ /* 0x000fe200078e00ff */
[----:B------:R-:W-:Y:S02]  /*16e0*/  SHF.L.U32 R16, R63, 0x3, RZ ;  /* 0x000000033f107819 */ /* 0x000fe400000006ff */
[----:B------:R-:W-:Y:S01]  /*16f0*/  SHF.R.U32.HI R174, RZ, 0x3, R25 ;  /* 0x00000003ffae7819 */ /* 0x000fe20000011619 */
[----:B------:R-:W-:Y:S01]  /*1700*/  IMAD.IADD R172, R59, 0x1, -R172 ;  /* 0x000000013bac7824 */ /* 0x000fe200078e0aac */
[----:B------:R-:W-:Y:S01]  /*1710*/  LOP3.LUT R17, R25, 0x38, R16, 0xf8, !PT ;  /* 0x0000003819117812 */ /* 0x000fe200078ef810 */
[----:B------:R-:W-:Y:S01]  /*1720*/  @!P0 IMAD.WIDE.U32 R26, R5, c[0x0][0x178], RZ ;  /* 0x00005e00051a8a25 */ /* 0x000fe200078e00ff */
[----:B------:R-:W-:-:S02]  /*1730*/  LEA.HI R70, R70, R69, RZ, 0x7 ;  /* 0x0000004546467211 */ /* 0x000fc400078f38ff */
[----:B------:R-:W-:Y:S01]  /*1740*/  LOP3.LUT R174, R17, R174, RZ, 0x3c, !PT ;  /* 0x000000ae11ae7212 */ /* 0x000fe200078e3cff */
[----:B------:R-:W-:Y:S01]  /*1750*/  @!P0 IMAD R8, R5, c[0x0][0x17c], R8 ;  /* 0x00005f0005088a24 */ /* 0x000fe200078e0208 */
[----:B------:R-:W-:Y:S01]  /*1760*/  SHF.R.S32.HI R65, RZ, 0x1f, R172 ;  /* 0x0000001fff417819 */ /* 0x000fe200000114ac */
[----:B-----5:R-:W-:Y:S01]  /*1770*/  @P0 IMAD R11, R224, c[0x0][0x194], R21 ;  /* 0x00006500e00b0a24 */ /* 0x020fe200078e0215 */
[----:B------:R-:W-:Y:S01]  /*1780*/  SHF.R.S32.HI R17, RZ, 0x1f, R16 ;  /* 0x0000001fff117819 */ /* 0x000fe20000011410 */
[----:B------:R-:W-:Y:S01]  /*1790*/  @!P0 IMAD.IADD R11, R27, 0x1, R8 ;  /* 0x000000011b0b8824 */ /* 0x000fe200078e0208 */
[----:B------:R-:W-:Y:S01]  /*17a0*/  LEA.HI R21, R60, R59, RZ, 0x6 ;  /* 0x0000003b3c157211 */ /* 0x000fe200078f30ff */
[----:B------:R-:W-:Y:S01]  /*17b0*/  @!P0 IMAD.MOV.U32 R20, RZ, RZ, R26 ;  /* 0x000000ffff148224 */ /* 0x000fe200078e001a */
[----:B------:R-:W-:Y:S01]  /*17c0*/  IADD3 R18, P0, R16, R2, RZ ;  /* 0x0000000210127210 */ /* 0x000fe20007f1e0ff */
[----:B------:R-:W-:Y:S01]  /*17d0*/  IMAD.WIDE R22, R23, 0x40, R226 ;  /* 0x0000004017167825 */ /* 0x000fe200078e02e2 */
[----:B------:R-:W-:-:S02]  /*17e0*/  LEA.HI R65, R65, R172, RZ, 0x3 ;  /* 0x000000ac41417211 */ /* 0x000fc400078f18ff */
[----:B------:R-:W-:Y:S01]  /*17f0*/  IADD3 R20, P1, R16, R20, RZ ;  /* 0x0000001410147210 */ /* 0x000fe20007f3e0ff */
[----:B------:R-:W-:Y:S01]  /*1800*/  IMAD.X R19, R17, 0x1, R19, P0 ;  /* 0x0000000111137824 */ /* 0x000fe200000e0613 */
[----:B------:R-:W-:Y:S01]  /*1810*/  IADD3 R176, P0, R226, R13, RZ ;  /* 0x0000000de2b07210 */ /* 0x000fe20007f1e0ff */
[----:B------:R-:W-:Y:S01]  /*1820*/  IMAD.SHL.U32 R21, R21, 0x8, RZ ;  /* 0x0000000815157824 */ /* 0x000fe200078e00ff */
[----:B------:R-:W-:Y:S01]  /*1830*/  LOP3.LUT R13, R65, 0xfffffff8, RZ, 0xc0, !PT ;  /* 0xfffffff8410d7812 */ /* 0x000fe200078ec0ff */
[----:B------:R-:W-:Y:S01]  /*1840*/  IMAD R2, R23, c[0x0][0x190], RZ ;  /* 0x0000640017027a24 */ /* 0x000fe200078e02ff */
[----:B------:R-:W-:Y:S01]  /*1850*/  SHF.R.S32.HI R70, RZ, 0x7, R70 ;  /* 0x00000007ff467819 */ /* 0x000fe20000011446 */
[----:B------:R-:W-:Y:S01]  /*1860*/  IMAD.X R3, R227, 0x1, R3, P0 ;  /* 0x00000001e3037824 */ /* 0x000fe200000e0603 */
[----:B------:R-:W-:Y:S01]  /*1870*/  LOP3.LUT R174, R174, 0xfffffe00, R21, 0xf8, !PT ;  /* 0xfffffe00aeae7812 */ /* 0x000fe200078ef815 */
[----:B------:R-:W-:Y:S01]  /*1880*/  IMAD.IADD R172, R172, 0x1, -R13 ;  /* 0x00000001acac7824 */ /* 0x000fe200078e0a0d */
[----:B------:R-:W-:Y:S01]  /*1890*/  IADD3 R178, P0, R16, R178, RZ ;  /* 0x000000b210b27210 */ /* 0x000fe20007f1e0ff */
[----:B------:R-:W-:Y:S01]  /*18a0*/  IMAD.WIDE.U32 R18, R0, c[0x0][0x1b8], R18 ;  /* 0x00006e0000127a25 */ /* 0x000fe200078e0012 */
[----:B------:R-:W-:-:S02]  /*18b0*/  IADD3.X R21, R17, R11, RZ, P1, !PT ;  /* 0x0000000b11157210 */ /* 0x000fc40000ffe4ff */
[----:B------:R-:W-:Y:S01]  /*18c0*/  IMNMX R70, RZ, R70, !PT ;  /* 0x00000046ff467217 */ /* 0x000fe20007800200 */
[----:B------:R-:W-:Y:S01]  /*18d0*/  IMAD R11, R4, c[0x0][0x1b8], RZ ;  /* 0x00006e00040b7a24 */ /* 0x000fe200078e02ff */
[----:B------:R-:W-:Y:S01]  /*18e0*/  R2P PR, R172, 0x6 ;  /* 0x00000006ac007804 */ /* 0x000fe20000000000 */
[----:B------:R-:W-:Y:S01]  /*18f0*/  IMAD.X R179, R17, 0x1, R15, P0 ;  /* 0x0000000111b37824 */ /* 0x000fe200000e060f */
[----:B------:R-:W-:Y:S01]  /*1900*/  ISETP.GT.AND P0, PT, R57, R70, PT ;  /* 0x000000463900720c */ /* 0x000fe20003f04270 */
[----:B------:R-:W-:Y:S01]  /*1910*/  IMAD R11, R0, c[0x0][0x1bc], R11 ;  /* 0x00006f00000b7a24 */ /* 0x000fe200078e020b */
[----:B------:R-:W-:Y:S01]  /*1920*/  SHF.R.S32.HI R8, RZ, 0x1f, R180 ;  /* 0x0000001fff087819 */ /* 0x000fe200000114b4 */
[C---:B------:R-:W-:Y:S01]  /*1930*/  IMAD R2, R22.reuse, c[0x0][0x194], R2 ;  /* 0x0000650016027a24 */ /* 0x040fe200078e0202 */
[----:B------:R-:W-:Y:S01]  /*1940*/  SHF.R.S32.HI R171, RZ, 0x1, R170 ;  /* 0x00000001ffab7819 */ /* 0x000fe200000114aa */
[----:B------:R-:W-:Y:S01]  /*1950*/  IMAD.WIDE.U32 R20, R22, c[0x0][0x190], R20 ;  /* 0x0000640016147a25 */ /* 0x000fe200078e0014 */
[----:B------:R-:W-:-:S02]  /*1960*/  SHF.L.U32 R167, R63, 0x2, RZ ;  /* 0x000000023fa77819 */ /* 0x000fc400000006ff */
[----:B------:R-:W-:Y:S01]  /*1970*/  IADD3 R19, R19, R11, RZ ;  /* 0x0000000b13137210 */ /* 0x000fe20007ffe0ff */
[----:B------:R-:W-:Y:S01]  /*1980*/  IMAD R3, R3, c[0x0][0x1a0], RZ ;  /* 0x0000680003037a24 */ /* 0x000fe200078e02ff */
[----:B------:R-:W-:Y:S01]  /*1990*/  LEA.HI R60, R60, R59, RZ, 0x5 ;  /* 0x0000003b3c3c7211 */ /* 0x000fe200078f28ff */
[----:B------:R-:W-:Y:S01]  /*19a0*/  IMAD R175, R8, c[0x0][0x1a8], RZ ;  /* 0x00006a0008af7a24 */ /* 0x000fe200078e02ff */
[----:B------:R-:W-:Y:S01]  /*19b0*/  SHF.L.U64.HI R130, R192, R7, c[0x0][0x19c] ;  /* 0x00006700c0827619 */ /* 0x000fe20000010207 */
[----:B------:R-:W-:Y:S01]  /*19c0*/  IMAD R168, R226, R171, R167 ;  /* 0x000000abe2a87224 */ /* 0x000fe200078e02a7 */
[----:B------:R-:W-:Y:S01]  /*19d0*/  LOP3.LUT R8, R60, 0xffffffe0, RZ, 0xc0, !PT ;  /* 0xffffffe03c087812 */ /* 0x000fe200078ec0ff */
[----:B------:R-:W-:Y:S01]  /*19e0*/  IMAD.IADD R21, R21, 0x1, R2 ;  /* 0x0000000115157824 */ /* 0x000fe200078e0202 */
[----:B------:R-:W-:Y:S01]  /*19f0*/  SHF.L.U32 R131, R192, 0x4, RZ ;  /* 0x00000004c0837819 */ /* 0x000fe200000006ff */
[----:B------:R-:W-:Y:S01]  /*1a00*/  IMAD R13, R227, c[0x0][0x198], RZ ;  /* 0x00006600e30d7a24 */ /* 0x000fe200078e02ff */
[----:B------:R-:W-:Y:S01]  /*1a10*/  SHF.R.S32.HI R60, RZ, 0x5, R60 ;  /* 0x00000005ff3c7819 */ /* 0x000fe2000001143c */
[----:B------:R-:W-:Y:S01]  /*1a20*/  IMAD R11, R176, c[0x0][0x1a4], R3 ;  /* 0x00006900b00b7a24 */ /* 0x000fe200078e0203 */
[----:B------:R-:W-:Y:S01]  /*1a30*/  MOV R3, 0x20 ;  /* 0x0000002000037802 */ /* 0x000fe20000000f00 */
[----:B------:R-:W-:Y:S01]  /*1a40*/  IMAD R175, R180, c[0x0][0x1ac], R175 ;  /* 0x00006b00b4af7a24 */ /* 0x000fe200078e02af */
[----:B------:R-:W-:Y:S01]  /*1a50*/  SHF.L.U32 R169, R171, 0x4, RZ ;  /* 0x00000004aba97819 */ /* 0x000fe200000006ff */
[----:B------:R-:W-:Y:S01]  /*1a60*/  IMAD.WIDE.U32 R176, R176, c[0x0][0x1a0], R18 ;  /* 0x00006800b0b07a25 */ /* 0x000fe200078e0012 */
[----:B------:R-:W-:-:S02]  /*1a70*/  SHF.R.S32.HI R149, RZ, 0x1f, R168 ;  /* 0x0000001fff957819 */ /* 0x000fc400000114a8 */
[----:B------:R-:W-:Y:S01]  /*1a80*/  SEL R45, R45, 0xfffffff0, !P1 ;  /* 0xfffffff02d2d7807 */ /* 0x000fe20004800000 */
[----:B------:R-:W-:Y:S01]  /*1a90*/  IMAD.MOV.U32 R2, RZ, RZ, c[0x0][0x1a0] ;  /* 0x00006800ff027624 */ /* 0x000fe200078e00ff */
[----:B------:R-:W-:Y:S01]  /*1aa0*/  SEL R43, R3, 0xffffffe0, !P2 ;  /* 0xffffffe0032b7807 */ /* 0x000fe20005000000 */
[----:B------:R-:W-:Y:S01]  /*1ab0*/  IMAD.IADD R167, R167, 0x1, R168 ;  /* 0x00000001a7a77824 */ /* 0x000fe200078e02a8 */
[----:B------:R-:W-:Y:S01]  /*1ac0*/  IADD3 R56, R177, R11, RZ ;  /* 0x0000000bb1387210 */ /* 0x000fe20007ffe0ff */
[----:B------:R-:W-:Y:S01]  /*1ad0*/  IMAD.WIDE.U32 R180, R180, c[0x0][0x1a8], R20 ;  /* 0x00006a00b4b47a25 */ /* 0x000fe200078e0014 */
[----:B------:R-:W-:Y:S02]  /*1ae0*/  SHF.L.U64.HI R132, R2, R7, c[0x0][0x1a4] ;  /* 0x0000690002847619 */ /* 0x000fe40000010207 */
[----:B------:R-:W-:Y:S01]  /*1af0*/  SHF.R.S32.HI R148, RZ, 0x1f, R167 ;  /* 0x0000001fff947819 */ /* 0x000fe200000114a7 */
[C---:B------:R-:W-:Y:S02]  /*1b00*/  IMAD R13, R226.reuse, c[0x0][0x19c], R13 ;  /* 0x00006700e20d7a24 */ /* 0x040fe400078e020d */
[----:B------:R-:W-:-:S04]  /*1b10*/  IMAD.WIDE.U32 R178, R226, c[0x0][0x198], R178 ;  /* 0x00006600e2b27a25 */ /* 0x000fc800078e00b2 */
[----:B------:R-:W-:Y:S02]  /*1b20*/  IMAD.SHL.U32 R133, R2, 0x10, RZ ;  /* 0x0000001002857824 */ /* 0x000fe400078e00ff */
[----:B------:R-:W-:Y:S02]  /*1b30*/  IMAD.IADD R61, R59, 0x1, -R8 ;  /* 0x000000013b3d7824 */ /* 0x000fe400078e0a08 */
[----:B------:R-:W-:Y:S02]  /*1b40*/  IMAD.IADD R58, R179, 0x1, R13 ;  /* 0x00000001b33a7824 */ /* 0x000fe400078e020d */
[----:B------:R-:W-:Y:S02]  /*1b50*/  IMAD.IADD R175, R181, 0x1, R175 ;  /* 0x00000001b5af7824 */ /* 0x000fe400078e02af */
[----:B------:R-:W-:Y:S01]  /*1b60*/  @!P4 IMAD.MOV.U32 R128, RZ, RZ, RZ ;  /* 0x000000ffff80c224 */ /* 0x000fe200078e00ff */
[----:B------:R-:W-:Y:S05]  /*1b70*/  @!P0 BRA `(.L_x_2574) ;  /* 0x0000bb9000008947 */ /* 0x000fea0003800000 */
[C---:B-1----:R-:W-:Y:S01]  /*1b80*/  IMAD R8, R6.reuse, c[0x0][0x280], RZ ;  /* 0x0000a00006087a24 */ /* 0x042fe200078e02ff */
[----:B------:R-:W-:Y:S01]  /*1b90*/  SHF.R.S32.HI R10, RZ, 0x1f, R69 ;  /* 0x0000001fff0a7819 */ /* 0x000fe20000011445 */
[----:B------:R-:W-:Y:S01]  /*1ba0*/  IMAD R6, R6, c[0x0][0x278], RZ ;  /* 0x00009e0006067a24 */ /* 0x000fe200078e02ff */
[----:B------:R-:W-:Y:S01]  /*1bb0*/  IADD3 R80, P3, P2, R131, 0x40, R131 ;  /* 0x0000004083507810 */ /* 0x000fe20007a7e083 */
[----:B------:R-:W-:Y:S01]  /*1bc0*/  IMAD.WIDE.U32 R14, R5, c[0x0][0x280], R16 ;  /* 0x0000a000050e7a25 */ /* 0x000fe200078e0010 */
[----:B------:R-:W-:Y:S01]  /*1bd0*/  IADD3 R160, R169, 0x40, RZ ;  /* 0x00000040a9a07810 */ /* 0x000fe20007ffe0ff */
[----:B------:R-:W-:Y:S01]  /*1be0*/  UMOV UR12, 0x40 ;  /* 0x00000040000c7882 */ /* 0x000fe20000000000 */
[----:B------:R-:W-:Y:S01]  /*1bf0*/  IADD3.X R79, R130, RZ, R130, P3, P2 ;  /* 0x000000ff824f7210 */ /* 0x000fe20001fe4482 */
[----:B------:R-:W-:Y:S01]  /*1c00*/  IMAD.WIDE.U32 R12, R5, c[0x0][0x278], R16 ;  /* 0x00009e00050c7a25 */ /* 0x000fe200078e0010 */
[----:B------:R-:W-:Y:S01]  /*1c10*/  IADD3 R84, P4, R131, R80, RZ ;  /* 0x0000005083547210 */ /* 0x000fe20007f9e0ff */
[----:B------:R-:W-:Y:S01]  /*1c20*/  ULDC.64 UR4, c[0x0][0x1a0] ;  /* 0x0000680000047ab9 */ /* 0x000fe20000000a00 */
[----:B------:R-:W-:Y:S01]  /*1c30*/  SHF.L.U32 R159, R171, 0x6, RZ ;  /* 0x00000006ab9f7819 */ /* 0x000fe200000006ff */
[C---:B------:R-:W-:Y:S01]  /*1c40*/  IMAD R8, R5.reuse, c[0x0][0x284], R8 ;  /* 0x0000a10005087a24 */ /* 0x040fe200078e0208 */
[----:B------:R-:W-:Y:S01]  /*1c50*/  UIMAD UR16, UR12, UR5, URZ ;  /* 0x000000050c1072a4 */ /* 0x000fe2000f8e023f */
[----:B------:R-:W-:Y:S01]  /*1c60*/  IMAD R6, R5, c[0x0][0x27c], R6 ;  /* 0x00009f0005067a24 */ /* 0x000fe200078e0206 */
[--C-:B------:R-:W-:Y:S01]  /*1c70*/  SHF.R.S32.HI R5, RZ, 0x1f, R9.reuse ;  /* 0x0000001fff057819 */ /* 0x100fe20000011409 */
[----:B------:R-:W-:Y:S01]  /*1c80*/  IMAD.IADD R128, R128, 0x1, R9 ;  /* 0x0000000180807824 */ /* 0x000fe200078e0209 */
[----:B------:R-:W-:Y:S01]  /*1c90*/  IADD3 R9, P1, P0, R9, R226, -R69 ;  /* 0x000000e209097210 */ /* 0x000fe2000783e845 */
[----:B------:R-:W-:Y:S01]  /*1ca0*/  IMAD.IADD R15, R15, 0x1, R8 ;  /* 0x000000010f0f7824 */ /* 0x000fe200078e0208 */
[----:B------:R-:W-:Y:S01]  /*1cb0*/  UMOV UR11, 0x60 ;  /* 0x00000060000b7882 */ /* 0x000fe20000000000 */
[----:B------:R-:W-:Y:S01]  /*1cc0*/  IMAD.IADD R13, R13, 0x1, R6 ;  /* 0x000000010d0d7824 */ /* 0x000fe200078e0206 */
[----:B------:R-:W-:Y:S01]  /*1cd0*/  IADD3.X R10, R5, R227, ~R10, P1, P0 ;  /* 0x000000e3050a7210 */ /* 0x000fe20000fe0c0a */
[----:B------:R-:W-:Y:S01]  /*1ce0*/  IMAD R8, R3, c[0x0][0x1a4], RZ ;  /* 0x0000690003087a24 */ /* 0x000fe200078e02ff */
[----:B------:R-:W-:Y:S01]  /*1cf0*/  UMOV UR10, 0xa0 ;  /* 0x000000a0000a7882 */ /* 0x000fe20000000000 */
[----:B------:R-:W-:Y:S01]  /*1d00*/  IMAD.WIDE.U32 R108, R2, 0x20, RZ ;  /* 0x00000020026c7825 */ /* 0x000fe200078e00ff */
[----:B------:R-:W-:Y:S01]  /*1d10*/  UMOV UR9, 0xc0 ;  /* 0x000000c000097882 */ /* 0x000fe20000000000 */
[----:B------:R-:W-:Y:S01]  /*1d20*/  IADD3 R68, R226, 0x10, RZ ;  /* 0x00000010e2447810 */ /* 0x000fe20007ffe0ff */
[----:B------:R-:W-:Y:S01]  /*1d30*/  UMOV UR8, 0xe0 ;  /* 0x000000e000087882 */ /* 0x000fe20000000000 */
[C---:B------:R-:W-:Y:S01]  /*1d40*/  IMAD R6, R10.reuse, c[0x0][0x290], RZ ;  /* 0x0000a4000a067a24 */ /* 0x040fe200078e02ff */
[----:B------:R-:W-:Y:S01]  /*1d50*/  UIMAD UR15, UR11, UR5, URZ ;  /* 0x000000050b0f72a4 */ /* 0x000fe2000f8e023f */
[----:B------:R-:W-:Y:S01]  /*1d60*/  IMAD R10, R10, c[0x0][0x288], RZ ;  /* 0x0000a2000a0a7a24 */ /* 0x000fe200078e02ff */
[----:B------:R-:W-:Y:S01]  /*1d70*/  UIMAD UR14, UR10, UR5, URZ ;  /* 0x000000050a0e72a4 */ /* 0x000fe2000f8e023f */
[----:B------:R-:W-:Y:S01]  /*1d80*/  IMAD.IADD R8, R109, 0x1, R8 ;  /* 0x000000016d087824 */ /* 0x000fe200078e0208 */
[----:B------:R-:W-:Y:S01]  /*1d90*/  UIMAD UR13, UR9, UR5, URZ ;  /* 0x00000005090d72a4 */ /* 0x000fe2000f8e023f */
[C---:B------:R-:W-:Y:S01]  /*1da0*/  IMAD R5, R9.reuse, c[0x0][0x28c], R10 ;  /* 0x0000a30009057a24 */ /* 0x040fe200078e020a */
[----:B------:R-:W-:Y:S01]  /*1db0*/  UIMAD UR17, UR8, UR5, URZ ;  /* 0x00000005081172a4 */ /* 0x000fe2000f8e023f */
[C---:B------:R-:W-:Y:S01]  /*1dc0*/  IMAD R6, R9.reuse, c[0x0][0x294], R6 ;  /* 0x0000a50009067a24 */ /* 0x040fe200078e0206 */
[----:B------:R-:W-:Y:S01]  /*1dd0*/  UIMAD.WIDE.U32 UR22, UR11, UR4, URZ ;  /* 0x000000040b1672a5 */ /* 0x000fe2000f8e003f */
[C---:B------:R-:W-:Y:S01]  /*1de0*/  IMAD.WIDE.U32 R14, R9.reuse, c[0x0][0x290], R14 ;  /* 0x0000a400090e7a25 */ /* 0x040fe200078e000e */
[----:B------:R-:W-:Y:S01]  /*1df0*/  ULDC UR5, c[0x0][0x294] ;  /* 0x0000a50000057ab9 */ /* 0x000fe20000000800 */
[C---:B------:R-:W-:Y:S01]  /*1e00*/  IADD3 R67, R226.reuse, 0x20, RZ ;  /* 0x00000020e2437810 */ /* 0x040fe20007ffe0ff */
[----:B------:R-:W-:Y:S01]  /*1e10*/  UIMAD.WIDE.U32 UR20, UR10, UR4, URZ ;  /* 0x000000040a1472a5 */ /* 0x000fe2000f8e003f */
[----:B------:R-:W-:Y:S01]  /*1e20*/  IMAD.WIDE.U32 R10, R9, c[0x0][0x288], R12 ;  /* 0x0000a200090a7a25 */ /* 0x000fe200078e000c */
[----:B------:R-:W-:Y:S01]  /*1e30*/  UIMAD.WIDE.U32 UR18, UR9, UR4, URZ ;  /* 0x00000004091272a5 */ /* 0x000fe2000f8e003f */
[----:B------:R-:W-:Y:S01]  /*1e40*/  IADD3 R66, R226, 0x30, RZ ;  /* 0x00000030e2427810 */ /* 0x000fe20007ffe0ff */
[----:B------:R-:W-:Y:S01]  /*1e50*/  UIMAD UR11, UR11, UR5, URZ ;  /* 0x000000050b0b72a4 */ /* 0x000fe2000f8e023f */
[C---:B------:R-:W-:Y:S01]  /*1e60*/  IMAD.SHL.U32 R109, R108.reuse, 0x2, RZ ;  /* 0x000000026c6d7824 */ /* 0x040fe200078e00ff */
[----:B------:R-:W-:Y:S01]  /*1e70*/  SHF.L.U64.HI R108, R108, 0x1, R8 ;  /* 0x000000016c6c7819 */ /* 0x000fe20000010208 */
[----:B------:R-:W-:Y:S01]  /*1e80*/  IMAD.IADD R9, R15, 0x1, R6 ;  /* 0x000000010f097824 */ /* 0x000fe200078e0206 */
[----:B------:R-:W-:Y:S01]  /*1e90*/  UIMAD UR10, UR10, UR5, URZ ;  /* 0x000000050a0a72a4 */ /* 0x000fe2000f8e023f */
[----:B------:R-:W-:Y:S01]  /*1ea0*/  IMAD.IADD R11, R11, 0x1, R5 ;  /* 0x000000010b0b7824 */ /* 0x000fe200078e0205 */
[----:B------:R-:W-:Y:S01]  /*1eb0*/  UIMAD UR9, UR9, UR5, URZ ;  /* 0x00000005090972a4 */ /* 0x000fe2000f8e023f */
[----:B------:R-:W-:Y:S01]  /*1ec0*/  IMAD.MOV.U32 R8, RZ, RZ, R14 ;  /* 0x000000ffff087224 */ /* 0x000fe200078e000e */
[----:B------:R-:W-:Y:S01]  /*1ed0*/  UIMAD UR5, UR8, UR5, URZ ;  /* 0x00000005080572a4 */ /* 0x000fe2000f8e023f */
[C---:B------:R-:W-:Y:S01]  /*1ee0*/  IMAD R123, R4.reuse, c[0x0][0x2a0], RZ ;  /* 0x0000a800047b7a24 */ /* 0x040fe200078e02ff */
[----:B------:R-:W-:Y:S01]  /*1ef0*/  UIMAD.WIDE.U32 UR24, UR8, UR4, URZ ;  /* 0x00000004081872a5 */ /* 0x000fe2000f8e003f */
[----:B------:R-:W-:Y:S01]  /*1f00*/  IMAD R125, R4, c[0x0][0x298], RZ ;  /* 0x0000a600047d7a24 */ /* 0x000fe200078e02ff */
[----:B------:R-:W-:Y:S01]  /*1f10*/  IADD3 R166, R226, 0x40, RZ ;  /* 0x00000040e2a67810 */ /* 0x000fe20007ffe0ff */
[----:B------:R-:W-:Y:S01]  /*1f20*/  IMAD R123, R0, c[0x0][0x2a4], R123 ;  /* 0x0000a900007b7a24 */ /* 0x000fe200078e027b */
[----:B------:R-:W-:Y:S01]  /*1f30*/  IADD3 R165, R226, 0x50, RZ ;  /* 0x00000050e2a57810 */ /* 0x000fe20007ffe0ff */
[----:B------:R-:W-:Y:S01]  /*1f40*/  IMAD R125, R0, c[0x0][0x29c], R125 ;  /* 0x0000a700007d7a24 */ /* 0x000fe200078e027d */
[----:B------:R-:W-:Y:S01]  /*1f50*/  IADD3 R164, R226, 0x60, RZ ;  /* 0x00000060e2a47810 */ /* 0x000fe20007ffe0ff */
[----:B------:R-:W-:Y:S01]  /*1f60*/  IMAD.WIDE.U32 R8, R0, c[0x0][0x2a0], R8 ;  /* 0x0000a80000087a25 */ /* 0x000fe200078e0008 */
[----:B------:R-:W-:Y:S01]  /*1f70*/  IADD3 R162, R226, 0x70, RZ ;  /* 0x00000070e2a27810 */ /* 0x000fe20007ffe0ff */
[----:B------:R-:W-:Y:S01]  /*1f80*/  ULDC UR4, c[0x0][0x230] ;  /* 0x00008c0000047ab9 */ /* 0x000fe20000000800 */
[----:B------:R-:W-:Y:S01]  /*1f90*/  SHF.R.S32.HI R147, RZ, 0x1f, R169 ;  /* 0x0000001fff937819 */ /* 0x000fe200000114a9 */
[----:B------:R-:W-:Y:S01]  /*1fa0*/  IMAD.WIDE.U32 R4, R0, c[0x0][0x298], R10 ;  /* 0x0000a60000047a25 */ /* 0x000fe200078e000a */
[----:B------:R-:W-:Y:S01]  /*1fb0*/  LEA R122, P1, R8, c[0x0][0x270], 0x1 ;  /* 0x00009c00087a7a11 */ /* 0x000fe200078208ff */
[----:B------:R-:W-:Y:S01]  /*1fc0*/  UIADD3 UR15, UR23, UR15, URZ ;  /* 0x0000000f170f7290 */ /* 0x000fe2000fffe03f */
[----:B------:R-:W-:Y:S01]  /*1fd0*/  SHF.R.S32.HI R145, RZ, 0x1f, R160 ;  /* 0x0000001fff917819 */ /* 0x000fe200000114a0 */
[----:B------:R-:W-:Y:S01]  /*1fe0*/  IMAD.IADD R123, R9, 0x1, R123 ;  /* 0x00000001097b7824 */ /* 0x000fe200078e027b */
[----:B------:R-:W-:Y:S01]  /*1ff0*/  LEA R124, P0, R4, c[0x0][0x268], 0x1 ;  /* 0x00009a00047c7a11 */ /* 0x000fe200078008ff */
[----:B------:R-:W-:Y:S01]  /*2000*/  IMAD.IADD R125, R5, 0x1, R125 ;  /* 0x00000001057d7824 */ /* 0x000fe200078e027d */
[----:B------:R-:W-:Y:S01]  /*2010*/  SHF.R.S32.HI R142, RZ, 0x1f, R159 ;  /* 0x0000001fff8e7819 */ /* 0x000fe2000001149f */
[----:B------:R-:W-:Y:S01]  /*2020*/  IMAD R128, R171, R128, RZ ;  /* 0x00000080ab807224 */ /* 0x000fe200078e02ff */
[----:B------:R-:W-:Y:S01]  /*2030*/  LEA.HI.X R123, R8, c[0x0][0x274], R123, 0x1, P1 ;  /* 0x00009d00087b7a11 */ /* 0x000fe200008f0c7b */
[----:B------:R-:W-:Y:S01]  /*2040*/  IMAD.MOV.U32 R86, RZ, RZ, c[0x0][0x288] ;  /* 0x0000a200ff567624 */ /* 0x000fe200078e00ff */
[----:B------:R-:W-:Y:S01]  /*2050*/  LEA.HI.X R125, R4, c[0x0][0x26c], R125, 0x1, P0 ;  /* 0x00009b00047d7a11 */ /* 0x000fe200000f0c7d */
[----:B------:R-:W-:Y:S01]  /*2060*/  IMAD.X R83, R130, 0x1, R79, P4 ;  /* 0x0000000182537824 */ /* 0x000fe200020e064f */
[----:B------:R-:W-:Y:S01]  /*2070*/  SHF.R.S32.HI R129, RZ, 0x1f, R128 ;  /* 0x0000001fff817819 */ /* 0x000fe20000011480 */
[----:B------:R-:W-:Y:S01]  /*2080*/  IMAD.SHL.U32 R73, R86, 0x10, RZ ;  /* 0x0000001056497824 */ /* 0x000fe200078e00ff */
[-C--:B------:R-:W-:Y:S01]  /*2090*/  IADD3 R46, P3, R168, R128.reuse, RZ ;  /* 0x00000080a82e7210 */ /* 0x080fe20007f7e0ff */
[----:B------:R-:W-:Y:S01]  /*20a0*/  IMAD.IADD R158, R169, 0x1, R160 ;  /* 0x00000001a99e7824 */ /* 0x000fe200078e02a0 */
[----:B------:R-:W-:Y:S01]  /*20b0*/  LEA R118, P1, R178, c[0x0][0x168], 0x1 ;  /* 0x00005a00b2767a11 */ /* 0x000fe200078208ff */
[----:B------:R-:W-:Y:S01]  /*20c0*/  IMAD.WIDE.U32 R12, R2, 0x40, RZ ;  /* 0x00000040020c7825 */ /* 0x000fe200078e00ff */
[----:B------:R-:W-:Y:S01]  /*20d0*/  LEA R120, P0, R176, c[0x0][0x170], 0x1 ;  /* 0x00005c00b0787a11 */ /* 0x000fe200078008ff */
[----:B------:R-:W-:Y:S01]  /*20e0*/  UIADD3 UR14, UR21, UR14, URZ ;  /* 0x0000000e150e7290 */ /* 0x000fe2000fffe03f */
[----:B------:R-:W-:Y:S01]  /*20f0*/  IADD3 R128, P2, R167, R128, RZ ;  /* 0x00000080a7807210 */ /* 0x000fe20007f5e0ff */
[--C-:B------:R-:W-:Y:S01]  /*2100*/  IMAD.X R47, R149, 0x1, R129.reuse, P3 ;  /* 0x00000001952f7824 */ /* 0x100fe200018e0681 */
[----:B------:R-:W-:Y:S01]  /*2110*/  LEA.HI.X R119, R178, c[0x0][0x16c], R58, 0x1, P1 ;  /* 0x00005b00b2777a11 */ /* 0x000fe200008f0c3a */
[C---:B------:R-:W-:Y:S01]  /*2120*/  IMAD.IADD R156, R169.reuse, 0x1, R158 ;  /* 0x00000001a99c7824 */ /* 0x040fe200078e029e */
[----:B------:R-:W-:Y:S01]  /*2130*/  LEA.HI.X R121, R176, c[0x0][0x174], R56, 0x1, P0 ;  /* 0x00005d00b0797a11 */ /* 0x000fe200000f0c38 */
[----:B------:R-:W-:Y:S01]  /*2140*/  IMAD.X R129, R148, 0x1, R129, P2 ;  /* 0x0000000194817824 */ /* 0x000fe200010e0681 */
[----:B------:R-:W-:Y:S01]  /*2150*/  SHF.L.U64.HI R72, R86, R7, c[0x0][0x28c] ;  /* 0x0000a30056487619 */ /* 0x000fe20000010207 */
[----:B------:R-:W-:Y:S01]  /*2160*/  IMAD.IADD R154, R169, 0x1, R156 ;  /* 0x00000001a99a7824 */ /* 0x000fe200078e029c */
[----:B------:R-:W-:Y:S01]  /*2170*/  IADD3 R78, P1, P0, R73, 0x40, R73 ;  /* 0x00000040494e7810 */ /* 0x000fe2000783e049 */
[----:B------:R-:W-:Y:S01]  /*2180*/  IMAD.MOV.U32 R182, RZ, RZ, c[0x0][0x290] ;  /* 0x0000a400ffb67624 */ /* 0x000fe200078e00ff */
[----:B------:R-:W-:Y:S01]  /*2190*/  IADD3 R91, P4, R131, R84, RZ ;  /* 0x00000054835b7210 */ /* 0x000fe20007f9e0ff */
[----:B------:R-:W-:Y:S01]  /*21a0*/  IMAD.IADD R152, R169, 0x1, R154 ;  /* 0x00000001a9987824 */ /* 0x000fe200078e029a */
[C---:B------:R-:W-:Y:S01]  /*21b0*/  SHF.L.U64.HI R47, R46.reuse, 0x1, R47 ;  /* 0x000000012e2f7819 */ /* 0x040fe2000001022f */
[----:B------:R-:W-:Y:S01]  /*21c0*/  IMAD.SHL.U32 R46, R46, 0x2, RZ ;  /* 0x000000022e2e7824 */ /* 0x000fe200078e00ff */
[--C-:B------:R-:W-:Y:S01]  /*21d0*/  IADD3.X R77, R72, RZ, R72.reuse, P1, P0 ;  /* 0x000000ff484d7210 */ /* 0x100fe20000fe0448 */
[----:B------:R-:W-:Y:S01]  /*21e0*/  IMAD.X R90, R130, 0x1, R83, P4 ;  /* 0x00000001825a7824 */ /* 0x000fe200020e0653 */
[----:B------:R-:W-:Y:S01]  /*21f0*/  IADD3 R82, P0, R78, R73, RZ ;  /* 0x000000494e527210 */ /* 0x000fe20007f1e0ff */
[----:B------:R-:W-:Y:S01]  /*2200*/  IMAD.MOV.U32 R5, RZ, RZ, 0x5 ;  /* 0x00000005ff057424 */ /* 0x000fe200078e00ff */
[----:B------:R-:W-:Y:S01]  /*2210*/  IADD3 R95, P2, R131, R91, RZ ;  /* 0x0000005b835f7210 */ /* 0x000fe20007f5e0ff */
[----:B------:R-:W-:Y:S01]  /*2220*/  IMAD.MOV.U32 R85, RZ, RZ, 0x6 ;  /* 0x00000006ff557424 */ /* 0x000fe200078e00ff */
[C---:B------:R-:W-:Y:S01]  /*2230*/  SHF.L.U64.HI R129, R128.reuse, 0x1, R129 ;  /* 0x0000000180817819 */ /* 0x040fe20000010281 */
[----:B------:R-:W-:Y:S01]  /*2240*/  IMAD.SHL.U32 R128, R128, 0x2, RZ ;  /* 0x0000000280807824 */ /* 0x000fe200078e00ff */
[C---:B------:R-:W-:Y:S01]  /*2250*/  IADD3 R10, P3, R46.reuse, c[0x0][0x2b0], RZ ;  /* 0x0000ac002e0a7a10 */ /* 0x040fe20007f7e0ff */
[----:B------:R-:W-:Y:S01]  /*2260*/  IMAD.X R81, R77, 0x1, R72, P0 ;  /* 0x000000014d517824 */ /* 0x000fe200000e0648 */
[----:B------:R-:W-:Y:S01]  /*2270*/  IADD3 R46, P0, R46, c[0x0][0x2a8], RZ ;  /* 0x0000aa002e2e7a10 */ /* 0x000fe20007f1e0ff */
[----:B------:R-:W-:Y:S01]  /*2280*/  IMAD.X R94, R130, 0x1, R90, P2 ;  /* 0x00000001825e7824 */ /* 0x000fe200010e065a */
[-C--:B------:R-:W-:Y:S01]  /*2290*/  IADD3 R88, P2, R82, R73.reuse, RZ ;  /* 0x0000004952587210 */ /* 0x080fe20007f5e0ff */
[----:B------:R-:W-:Y:S01]  /*22a0*/  IMAD.IADD R151, R169, 0x1, R152 ;  /* 0x00000001a9977824 */ /* 0x000fe200078e0298 */
[----:B------:R-:W-:Y:S01]  /*22b0*/  IADD3 R126, P1, R128, c[0x0][0x2b0], RZ ;  /* 0x0000ac00807e7a10 */ /* 0x000fe20007f3e0ff */
[----:B------:R-:W-:Y:S01]  /*22c0*/  IMAD.WIDE.U32 R190, R192, 0x20, RZ ;  /* 0x00000020c0be7825 */ /* 0x000fe200078e00ff */
[----:B------:R-:W-:Y:S01]  /*22d0*/  IADD3.X R9, R47, c[0x0][0x2b4], RZ, P3, !PT ;  /* 0x0000ad002f097a10 */ /* 0x000fe20001ffe4ff */
[----:B------:R-:W-:Y:S01]  /*22e0*/  UIADD3 UR13, UR19, UR13, URZ ;  /* 0x0000000d130d7290 */ /* 0x000fe2000fffe03f */
[----:B------:R-:W-:Y:S01]  /*22f0*/  IADD3 R92, P3, R88, R73, RZ ;  /* 0x00000049585c7210 */ /* 0x000fe20007f7e0ff */
[C---:B------:R-:W-:Y:S01]  /*2300*/  IMAD.SHL.U32 R107, R182.reuse, 0x20, RZ ;  /* 0x00000020b66b7824 */ /* 0x040fe200078e00ff */
[----:B------:R-:W-:Y:S01]  /*2310*/  IADD3.X R89, R81, R72, RZ, P2, !PT ;  /* 0x0000004851597210 */ /* 0x000fe200017fe4ff */
[C---:B------:R-:W-:Y:S01]  /*2320*/  IMAD.SHL.U32 R112, R182.reuse, 0x40, RZ ;  /* 0x00000040b6707824 */ /* 0x040fe200078e00ff */
[----:B------:R-:W-:Y:S01]  /*2330*/  IADD3.X R127, R129, c[0x0][0x2b4], RZ, P1, !PT ;  /* 0x0000ad00817f7a10 */ /* 0x000fe20000ffe4ff */
[----:B------:R-:W-:Y:S01]  /*2340*/  IMAD.SHL.U32 R105, R182, 0x10, RZ ;  /* 0x00000010b6697824 */ /* 0x000fe200078e00ff */
[----:B------:R-:W-:Y:S01]  /*2350*/  IADD3 R99, P1, R131, R95, RZ ;  /* 0x0000005f83637210 */ /* 0x000fe20007f3e0ff */
[----:B------:R-:W-:Y:S01]  /*2360*/  IMAD.X R93, R89, 0x1, R72, P3 ;  /* 0x00000001595d7824 */ /* 0x000fe200018e0648 */
[----:B------:R-:W-:Y:S01]  /*2370*/  IADD3 R113, R13, UR16, RZ ;  /* 0x000000100d717c10 */ /* 0x000fe2000fffe0ff */
[----:B------:R-:W-:Y:S01]  /*2380*/  ULDC UR16, c[0x0][0x19c] ;  /* 0x0000670000107ab9 */ /* 0x000fe20000000800 */
[----:B------:R-:W-:Y:S01]  /*2390*/  IADD3 R96, P2, R92, R73, RZ ;  /* 0x000000495c607210 */ /* 0x000fe20007f5e0ff */
[----:B------:R-:W-:Y:S01]  /*23a0*/  UIMAD UR16, UR12, UR16, URZ ;  /* 0x000000100c1072a4 */ /* 0x000fe2000f8e023f */
[C---:B------:R-:W-:Y:S01]  /*23b0*/  SHF.L.U64.HI R104, R182.reuse, R7, c[0x0][0x294] ;  /* 0x0000a500b6687619 */ /* 0x040fe20000010207 */
[C---:B------:R-:W-:Y:S01]  /*23c0*/  IMAD.WIDE.U32 R188, R182.reuse, 0x60, RZ ;  /* 0x00000060b6bc7825 */ /* 0x040fe200078e00ff */
[C---:B------:R-:W-:Y:S01]  /*23d0*/  SHF.L.U64.HI R106, R182.reuse, R5, c[0x0][0x294] ;  /* 0x0000a500b66a7619 */ /* 0x040fe20000010205 */
[----:B------:R-:W-:Y:S01]  /*23e0*/  UIADD3 UR17, UR25, UR17, URZ ;  /* 0x0000001119117290 */ /* 0x000fe2000fffe03f */
[C---:B------:R-:W-:Y:S01]  /*23f0*/  SHF.L.U64.HI R111, R182.reuse, R85, c[0x0][0x294] ;  /* 0x0000a500b66f7619 */ /* 0x040fe20000010255 */
[C---:B------:R-:W-:Y:S01]  /*2400*/  IMAD.WIDE.U32 R186, R182.reuse, 0xa0, RZ ;  /* 0x000000a0b6ba7825 */ /* 0x040fe200078e00ff */
[----:B------:R-:W-:Y:S01]  /*2410*/  IADD3.X R47, R47, c[0x0][0x2ac], RZ, P0, !PT ;  /* 0x0000ab002f2f7a10 */ /* 0x000fe200007fe4ff */
[----:B------:R-:W-:Y:S01]  /*2420*/  ULDC.U8 UR8, c[0x0][0x313] ;  /* 0x0000c4c000087ab9 */ /* 0x000fe20000000000 */
[----:B------:R-:W-:Y:S01]  /*2430*/  IADD3 R103, P0, R131, R99, RZ ;  /* 0x0000006383677210 */ /* 0x000fe20007f1e0ff */
[----:B------:R-:W-:Y:S01]  /*2440*/  IMAD.WIDE.U32 R184, R182, 0xc0, RZ ;  /* 0x000000c0b6b87825 */ /* 0x000fe200078e00ff */
[----:B------:R-:W-:-:S02]  /*2450*/  IADD3 R128, P4, R128, c[0x0][0x2a8], RZ ;  /* 0x0000aa0080807a10 */ /* 0x000fc40007f9e0ff */
[----:B------:R-:W-:Y:S01]  /*2460*/  SHF.L.U64.HI R113, R12, 0x1, R113 ;  /* 0x000000010c717819 */ /* 0x000fe20000010271 */
[----:B------:R-:W-:Y:S01]  /*2470*/  IMAD.X R98, R130, 0x1, R94, P1 ;  /* 0x0000000182627824 */ /* 0x000fe200008e065e */
[----:B------:R-:W-:Y:S01]  /*2480*/  IADD3 R101, P1, R96, R73, RZ ;  /* 0x0000004960657210 */ /* 0x000fe20007f3e0ff */
[----:B------:R-:W-:Y:S01]  /*2490*/  IMAD.WIDE.U32 R192, R192, 0x40, RZ ;  /* 0x00000040c0c07825 */ /* 0x000fe200078e00ff */
[C---:B------:R-:W-:Y:S02]  /*24a0*/  SHF.L.U64.HI R74, R86.reuse, R5, c[0x0][0x28c] ;  /* 0x0000a300564a7619 */ /* 0x040fe40000010205 */
[----:B------:R-:W-:Y:S01]  /*24b0*/  SHF.L.U64.HI R85, R86, R85, c[0x0][0x28c] ;  /* 0x0000a30056557619 */ /* 0x000fe20000010255 */
[----:B------:R-:W-:Y:S01]  /*24c0*/  IMAD.SHL.U32 R163, R171, 0x20, RZ ;  /* 0x00000020aba37824 */ /* 0x000fe200078e00ff */
[----:B------:R-:W-:Y:S01]  /*24d0*/  SHF.L.U64.HI R106, R107, 0x1, R106 ;  /* 0x000000016b6a7819 */ /* 0x000fe2000001026a */
[C---:B------:R-:W-:Y:S01]  /*24e0*/  IMAD R161, R171.reuse, 0x30, RZ ;  /* 0x00000030aba17824 */ /* 0x040fe200078e02ff */
[----:B------:R-:W-:Y:S01]  /*24f0*/  SHF.L.U64.HI R111, R112, 0x1, R111 ;  /* 0x00000001706f7819 */ /* 0x000fe2000001026f */
[----:B------:R-:W-:Y:S01]  /*2500*/  IMAD R157, R171, 0x50, RZ ;  /* 0x00000050ab9d7824 */ /* 0x000fe200078e02ff */
[----:B------:R-:W-:Y:S01]  /*2510*/  SHF.L.U64.HI R104, R105, 0x1, R104 ;  /* 0x0000000169687819 */ /* 0x000fe20000010268 */
[C---:B------:R-:W-:Y:S01]  /*2520*/  IMAD R155, R171.reuse, 0x60, RZ ;  /* 0x00000060ab9b7824 */ /* 0x040fe200078e02ff */
[----:B------:R-:W-:Y:S01]  /*2530*/  SHF.R.S32.HI R146, RZ, 0x1f, R163 ;  /* 0x0000001fff927819 */ /* 0x000fe200000114a3 */
[----:B------:R-:W-:Y:S01]  /*2540*/  IMAD R153, R171, 0x70, RZ ;  /* 0x00000070ab997824 */ /* 0x000fe200078e02ff */
[----:B------:R-:W-:Y:S01]  /*2550*/  SHF.R.S32.HI R144, RZ, 0x1f, R161 ;  /* 0x0000001fff907819 */ /* 0x000fe200000114a1 */
[----:B------:R-:W-:Y:S01]  /*2560*/  IMAD.WIDE.U32 R182, R182, 0xe0, RZ ;  /* 0x000000e0b6b67825 */ /* 0x000fe200078e00ff */
[----:B------:R-:W-:-:S02]  /*2570*/  SHF.R.S32.HI R140, RZ, 0x1f, R157 ;  /* 0x0000001fff8c7819 */ /* 0x000fc4000001149d */
[----:B------:R-:W-:Y:S01]  /*2580*/  SHF.R.S32.HI R138, RZ, 0x1f, R155 ;  /* 0x0000001fff8a7819 */ /* 0x000fe2000001149b */
[----:B------:R-:W-:Y:S01]  /*2590*/  IMAD.IADD R150, R169, 0x1, R151 ;  /* 0x00000001a9967824 */ /* 0x000fe200078e0297 */
[----:B------:R-:W-:Y:S01]  /*25a0*/  SHF.R.S32.HI R136, RZ, 0x1f, R153 ;  /* 0x0000001fff887819 */ /* 0x000fe20000011499 */
[----:B------:R-:W-:Y:S01]  /*25b0*/  IMAD R3, R3, c[0x0][0x19c], RZ ;  /* 0x0000670003037a24 */ /* 0x000fe200078e02ff */
[----:B------:R-:W-:Y:S01]  /*25c0*/  SHF.L.U32 R105, R105, 0x1, RZ ;  /* 0x0000000169697819 */ /* 0x000fe200000006ff */
[----:B------:R-:W-:Y:S01]  /*25d0*/  IMAD.X R97, R93, 0x1, R72, P2 ;  /* 0x000000015d617824 */ /* 0x000fe200010e0648 */
[----:B------:R-:W-:Y:S01]  /*25e0*/  IADD3 R87, R193, UR16, RZ ;  /* 0x00000010c1577c10 */ /* 0x000fe2000fffe0ff */
[----:B------:R-:W-:Y:S01]  /*25f0*/  IMAD.MOV.U32 R71, RZ, RZ, c[0x0][0x290] ;  /* 0x0000a400ff477624 */ /* 0x000fe200078e00ff */
[----:B------:R-:W-:Y:S01]  /*2600*/  SHF.R.S32.HI R143, RZ, 0x1f, R158 ;  /* 0x0000001fff8f7819 */ /* 0x000fe2000001149e */
[----:B------:R-:W-:Y:S01]  /*2610*/  IMAD.SHL.U32 R114, R12, 0x2, RZ ;  /* 0x000000020c727824 */ /* 0x000fe200078e00ff */
[----:B------:R-:W-:Y:S01]  /*2620*/  IADD3 R12, R16, 0x40, RZ ;  /* 0x00000040100c7810 */ /* 0x000fe20007ffe0ff */
[C---:B------:R-:W-:Y:S01]  /*2630*/  IMAD.SHL.U32 R75, R86.reuse, 0x20, RZ ;  /* 0x00000020564b7824 */ /* 0x040fe200078e00ff */
[----:B------:R-:W-:Y:S01]  /*2640*/  IADD3 R110, R189, UR11, RZ ;  /* 0x0000000bbd6e7c10 */ /* 0x000fe2000fffe0ff */
[----:B------:R-:W-:Y:S01]  /*2650*/  IMAD.MOV.U32 R11, RZ, RZ, R57 ;  /* 0x000000ffff0b7224 */ /* 0x000fe200078e0039 */
[----:B------:R-:W-:Y:S01]  /*2660*/  IADD3 R115, R187, UR10, RZ ;  /* 0x0000000abb737c10 */ /* 0x000fe2000fffe0ff */
[----:B------:R-:W-:Y:S01]  /*2670*/  IMAD.SHL.U32 R86, R86, 0x40, RZ ;  /* 0x0000004056567824 */ /* 0x000fe200078e00ff */
[----:B------:R-:W-:Y:S01]  /*2680*/  IADD3 R116, R185, UR9, RZ ;  /* 0x00000009b9747c10 */ /* 0x000fe2000fffe0ff */
[----:B------:R-:W-:Y:S01]  /*2690*/  IMAD.IADD R76, R191, 0x1, R3 ;  /* 0x00000001bf4c7824 */ /* 0x000fe200078e0203 */
[----:B------:R-:W-:Y:S01]  /*26a0*/  IADD3 R117, R183, UR5, RZ ;  /* 0x00000005b7757c10 */ /* 0x000fe2000fffe0ff */
[----:B------:R-:W-:Y:S01]  /*26b0*/  IMAD.SHL.U32 R107, R107, 0x2, RZ ;  /* 0x000000026b6b7824 */ /* 0x000fe200078e00ff */
[----:B------:R-:W-:Y:S01]  /*26c0*/  SHF.R.S32.HI R141, RZ, 0x1f, R156 ;  /* 0x0000001fff8d7819 */ /* 0x000fe2000001149c */
[----:B------:R-:W-:Y:S01]  /*26d0*/  IMAD.SHL.U32 R112, R112, 0x2, RZ ;  /* 0x0000000270707824 */ /* 0x000fe200078e00ff */
[----:B------:R-:W-:Y:S01]  /*26e0*/  SHF.R.S32.HI R139, RZ, 0x1f, R154 ;  /* 0x0000001fff8b7819 */ /* 0x000fe2000001149a */
[----:B------:R-:W-:Y:S01]  /*26f0*/  IMAD.X R102, R130, 0x1, R98, P0 ;  /* 0x0000000182667824 */ /* 0x000fe200000e0662 */
[----:B------:R-:W-:Y:S01]  /*2700*/  IADD3.X R129, R129, c[0x0][0x2ac], RZ, P4, !PT ;  /* 0x0000ab0081817a10 */ /* 0x000fe200027fe4ff */
[----:B------:R-:W-:Y:S01]  /*2710*/  IMAD.X R100, R97, 0x1, R72, P1 ;  /* 0x0000000161647824 */ /* 0x000fe200008e0648 */
[----:B------:R-:W-:Y:S01]  /*2720*/  SHF.R.S32.HI R137, RZ, 0x1f, R152 ;  /* 0x0000001fff897819 */ /* 0x000fe20000011498 */
[----:B------:R-:W-:Y:S01]  /*2730*/  IMAD.U32 R71, R71, -0x80, RZ ;  /* 0xffffff8047477824 */ /* 0x000fe200078e00ff */
[----:B------:R-:W-:-:S02]  /*2740*/  SHF.R.S32.HI R135, RZ, 0x1f, R151 ;  /* 0x0000001fff877819 */ /* 0x000fc40000011497 */
[----:B------:R-:W-:Y:S02]  /*2750*/  SHF.R.S32.HI R134, RZ, 0x1f, R150 ;  /* 0x0000001fff867819 */ /* 0x000fe40000011496 */
.L_x_2644:
[----:B------:R-:W-:Y:S02]  /*2760*/  IMAD.SHL.U32 R14, R11, 0x80, RZ ;  /* 0x000000800b0e7824 */ /* 0x000fe400078e00ff */
[----:B------:R-:W-:Y:S02]  /*2770*/  IMAD.MOV.U32 R212, RZ, RZ, R122 ;  /* 0x000000ffffd47224 */ /* 0x000fe400078e007a */
[----:B------:R-:W-:Y:S01]  /*2780*/  IMAD.MOV.U32 R213, RZ, RZ, R123 ;  /* 0x000000ffffd57224 */ /* 0x000fe200078e007b */
[----:B------:R-:W-:Y:S05]  /*2790*/  IADD3 R13, R14, -0x80, RZ ;  /* 0xffffff800e0d7810 */ /* 0x000fea0007ffe0ff */
[--C-:B------:R-:W-:Y:S02]  /*27a0*/  IMAD.IADD R7, R64, 0x1, -R13.reuse ;  /* 0x0000000140077824 */ /* 0x100fe400078e0a0d */
[----:B------:R-:W-:Y:S03]  /*27b0*/  IMAD.IADD R5, R69, 0x1, -R13 ;  /* 0x0000000145057824 */ /* 0x000fe600078e0a0d */
[-C--:B------:R-:W-:Y:S02]  /*27c0*/  ISETP.GE.AND P0, PT, R68, R7.reuse, PT ;  /* 0x000000074400720c */ /* 0x080fe40003f06270 */
[----:B------:R-:W-:Y:S02]  /*27d0*/  ISETP.GE.AND P2, PT, R166, R7, PT ;  /* 0x00000007a600720c */ /* 0x000fe40003f46270 */
[----:B------:R-:W-:Y:S02]  /*27e0*/  ISETP.GE.AND P3, PT, R68, R5, !P0 ;  /* 0x000000054400720c */ /* 0x000fe40004766270 */
[C---:B------:R-:W-:Y:S02]  /*27f0*/  ISETP.GE.AND P0, PT, R67.reuse, R7, PT ;  /* 0x000000074300720c */ /* 0x040fe40003f06270 */
[-C--:B------:R-:W-:Y:S02]  /*2800*/  ISETP.GE.AND P2, PT, R166, R5.reuse, !P2 ;  /* 0x00000005a600720c */ /* 0x080fe40005746270 */
[----:B------:R-:W-:Y:S02]  /*2810*/  ISETP.GE.AND P5, PT, R67, R5, !P0 ;  /* 0x000000054300720c */ /* 0x000fe400047a6270 */
[C---:B------:R-:W-:Y:S04]  /*2820*/  ISETP.GE.AND P0, PT, R66.reuse, R7, PT ;  /* 0x000000074200720c */ /* 0x040fe80003f06270 */
[----:B------:R-:W-:Y:S02]  /*2830*/  ISETP.GE.AND P4, PT, R66, R5, !P0 ;  /* 0x000000054200720c */ /* 0x000fe40004786270 */
[C---:B------:R-:W-:Y:S02]  /*2840*/  @P3 IADD3 R210, P0, R122.reuse, R105, RZ ;  /* 0x000000697ad23210 */ /* 0x040fe40007f1e0ff */
[----:B------:R-:W-:Y:S03]  /*2850*/  @P3 LEA R208, P1, R133, R120, 0x1 ;  /* 0x0000007885d03211 */ /* 0x000fe600078208ff */
[----:B------:R-:W-:Y:S01]  /*2860*/  @P3 IMAD.X R211, R123, 0x1, R104, P0 ;  /* 0x000000017bd33824 */ /* 0x000fe200000e0668 */
[----:B------:R-:W-:Y:S02]  /*2870*/  @P5 IADD3 R206, P0, R122, R107, RZ ;  /* 0x0000006b7ace5210 */ /* 0x000fe40007f1e0ff */
[----:B------:R-:W-:Y:S02]  /*2880*/  @P3 LEA.HI.X R209, R133, R121, R132, 0x1, P1 ;  /* 0x0000007985d13211 */ /* 0x000fe400008f0c84 */
[----:B------:R-:W-:Y:S01]  /*2890*/  @P5 IADD3 R204, P1, R120, R109, RZ ;  /* 0x0000006d78cc5210 */ /* 0x000fe20007f3e0ff */
[----:B------:R-:W-:Y:S01]  /*28a0*/  @P5 IMAD.X R207, R123, 0x1, R106, P0 ;  /* 0x000000017bcf5824 */ /* 0x000fe200000e066a */
[----:B------:R-:W-:Y:S03]  /*28b0*/  @P4 IADD3 R202, P0, R122, R188, RZ ;  /* 0x000000bc7aca4210 */ /* 0x000fe60007f1e0ff */
[----:B------:R-:W-:Y:S01]  /*28c0*/  @P5 IMAD.X R205, R121, 0x1, R108, P1 ;  /* 0x0000000179cd5824 */ /* 0x000fe200008e066c */
[----:B------:R-:W-:Y:S01]  /*28d0*/  ISETP.GE.AND P1, PT, R165, R7, PT ;  /* 0x00000007a500720c */ /* 0x000fe20003f26270 */
[----:B------:R-:W-:Y:S01]  /*28e0*/  @P4 IMAD.X R203, R123, 0x1, R110, P0 ;  /* 0x000000017bcb4824 */ /* 0x000fe200000e066e */
[----:B------:R-:W-:Y:S02]  /*28f0*/  @P4 IADD3 R200, P0, R120, UR22, RZ ;  /* 0x0000001678c84c10 */ /* 0x000fe4000ff1e0ff */
[----:B------:R-:W-:Y:S02]  /*2900*/  ISETP.GE.AND P6, PT, R165, R5, !P1 ;  /* 0x00000005a500720c */ /* 0x000fe40004fc6270 */
[----:B------:R-:W-:Y:S02]  /*2910*/  @P4 IADD3.X R201, R121, UR15, RZ, P0, !PT ;  /* 0x0000000f79c94c10 */ /* 0x000fe400087fe4ff */
[----:B------:R-:W-:Y:S05]  /*2920*/  @P2 IADD3 R198, P0, R122, R112, RZ ;  /* 0x000000707ac62210 */ /* 0x000fea0007f1e0ff */
[----:B------:R-:W-:Y:S01]  /*2930*/  @P2 IMAD.X R199, R123, 0x1, R111, P0 ;  /* 0x000000017bc72824 */ /* 0x000fe200000e066f */
[----:B------:R-:W-:Y:S05]  /*2940*/  @P2 IADD3 R54, P0, R120, R114, RZ ;  /* 0x0000007278362210 */ /* 0x000fea0007f1e0ff */
[----:B------:R-:W-:Y:S01]  /*2950*/  @P2 IMAD.X R55, R121, 0x1, R113, P0 ;  /* 0x0000000179372824 */ /* 0x000fe200000e0671 */
[----:B------:R-:W-:Y:S05]  /*2960*/  @P6 IADD3 R52, P0, R122, R186, RZ ;  /* 0x000000ba7a346210 */ /* 0x000fea0007f1e0ff */
[----:B------:R-:W-:Y:S01]  /*2970*/  @P6 IMAD.X R53, R123, 0x1, R115, P0 ;  /* 0x000000017b356824 */ /* 0x000fe200000e0673 */
[----:B------:R-:W-:Y:S04]  /*2980*/  @P6 IADD3 R50, P0, R120, UR20, RZ ;  /* 0x0000001478326c10 */ /* 0x000fe8000ff1e0ff */
[----:B------:R-:W-:Y:S02]  /*2990*/  @P6 IADD3.X R51, R121, UR14, RZ, P0, !PT ;  /* 0x0000000e79336c10 */ /* 0x000fe400087fe4ff */
[C---:B------:R-:W-:Y:S04]  /*29a0*/  ISETP.GE.AND P0, PT, R164.reuse, R7, PT ;  /* 0x00000007a400720c */ /* 0x040fe80003f06270 */
[----:B------:R-:W-:Y:S04]  /*29b0*/  ISETP.GE.AND P1, PT, R164, R5, !P0 ;  /* 0x00000005a400720c */ /* 0x000fe80004726270 */
[----:B------:R-:W-:Y:S09]  /*29c0*/  P2R R197, PR, RZ, 0x2 ;  /* 0x00000002ffc57803 */ /* 0x000ff20000000000 */
        /* <DEDUP_REMOVED lines=11> */
[C---:B------:R-:W-:Y:S04]  /*2a80*/  LEA R122, P0, R71.reuse, R212, 0x1 ;  /* 0x000000d4477a7211 */ /* 0x040fe800078008ff */
[----:B------:R-:W-:Y:S02]  /*2a90*/  LEA.HI.X.SX32 R123, R71, R213, 0x1, P0 ;  /* 0x000000d5477b7211 */ /* 0x000fe400000f0eff */
[C---:B------:R-:W-:Y:S04]  /*2aa0*/  ISETP.GE.AND P0, PT, R226.reuse, R7, PT ;  /* 0x00000007e200720c */ /* 0x040fe80003f06270 */
[----:B------:R-:W-:Y:S02]  /*2ab0*/  ISETP.GE.AND P1, PT, R226, R5, !P0 ;  /* 0x00000005e200720c */ /* 0x000fe40004726270 */
[----:B------:R-:W-:Y:S04]  /*2ac0*/  ISETP.NE.AND P0, PT, R196, RZ, PT ;  /* 0x000000ffc400720c */ /* 0x000fe80003f05270 */
[----:B------:R-:W-:Y:S02]  /*2ad0*/  P2R R0, PR, RZ, 0x1 ;  /* 0x00000001ff007803 */ /* 0x000fe40000000000 */
[----:B------:R-:W-:Y:S05]  /*2ae0*/  ISETP.NE.AND P0, PT, R197, RZ, PT ;  /* 0x000000ffc500720c */ /* 0x000fea0003f05270 */
[----:B------:R-:W2:Y:S04]  /*2af0*/  @P1 LDG.E.128 R28, [R212.64] ;  /* 0x00000006d41c1981 */ /* 0x000ea8000c1e1d00 */
[----:B--2---:R1:W-:Y:S04]  /*2b00*/  @P1 STG.E.128 [R120.64], R28 ;  /* 0x0000001c78001986 */ /* 0x0043e8000c101d06 */
[----:B------:R-:W2:Y:S04]  /*2b10*/  @P1 LDG.E.128 R24, [R212.64+0x80] ;  /* 0x00008006d4181981 */ /* 0x000ea8000c1e1d00 */
[----:B--2---:R2:W-:Y:S04]  /*2b20*/  @P1 STG.E.128 [R120.64+0x80], R24 ;  /* 0x0000801878001986 */ /* 0x0045e8000c101d06 */
[----:B------:R-:W3:Y:S04]  /*2b30*/  @P3 LDG.E.128 R20, [R210.64] ;  /* 0x00000006d2143981 */ /* 0x000ee8000c1e1d00 */
[----:B---3--:R3:W-:Y:S04]  /*2b40*/  @P3 STG.E.128 [R208.64], R20 ;  /* 0x00000014d0003986 */ /* 0x0087e8000c101d06 */
[----:B----4-:R-:W4:Y:S04]  /*2b50*/  @P3 LDG.E.128 R4, [R210.64+0x80] ;  /* 0x00008006d2043981 */ /* 0x010f28000c1e1d00 */
[----:B----4-:R4:W-:Y:S04]  /*2b60*/  @P3 STG.E.128 [R208.64+0x80], R4 ;  /* 0x00008004d0003986 */ /* 0x0109e8000c101d06 */
[----:B------:R-:W5:Y:S04]  /*2b70*/  @P5 LDG.E.128 R36, [R206.64] ;  /* 0x00000006ce245981 */ /* 0x000f68000c1e1d00 */
[----:B-----5:R5:W-:Y:S04]  /*2b80*/  @P5 STG.E.128 [R204.64], R36 ;  /* 0x00000024cc005986 */ /* 0x020be8000c101d06 */
[----:B------:R-:W2:Y:S04]  /*2b90*/  @P5 LDG.E.128 R32, [R206.64+0x80] ;  /* 0x00008006ce205981 */ /* 0x000ea8000c1e1d00 */
[----:B--2---:R2:W-:Y:S04]  /*2ba0*/  @P5 STG.E.128 [R204.64+0x80], R32 ;  /* 0x00008020cc005986 */ /* 0x0045e8000c101d06 */
[----:B-1----:R-:W2:Y:S04]  /*2bb0*/  @P4 LDG.E.128 R28, [R202.64] ;  /* 0x00000006ca1c4981 */ /* 0x002ea8000c1e1d00 */
[----:B--2---:R1:W-:Y:S04]  /*2bc0*/  @P4 STG.E.128 [R200.64], R28 ;  /* 0x0000001cc8004986 */ /* 0x0043e8000c101d06 */
[----:B------:R-:W2:Y:S04]  /*2bd0*/  @P4 LDG.E.128 R24, [R202.64+0x80] ;  /* 0x00008006ca184981 */ /* 0x000ea8000c1e1d00 */
[----:B--2---:R2:W-:Y:S04]  /*2be0*/  @P4 STG.E.128 [R200.64+0x80], R24 ;  /* 0x00008018c8004986 */ /* 0x0045e8000c101d06 */
[----:B---3--:R-:W3:Y:S04]  /*2bf0*/  @P2 LDG.E.128 R20, [R198.64] ;  /* 0x00000006c6142981 */ /* 0x008ee8000c1e1d00 */
[----:B---3--:R3:W-:Y:S04]  /*2c00*/  @P2 STG.E.128 [R54.64], R20 ;  /* 0x0000001436002986 */ /* 0x0087e8000c101d06 */
[----:B----4-:R-:W4:Y:S04]  /*2c10*/  @P2 LDG.E.128 R4, [R198.64+0x80] ;  /* 0x00008006c6042981 */ /* 0x010f28000c1e1d00 */
[----:B----4-:R4:W-:Y:S04]  /*2c20*/  @P2 STG.E.128 [R54.64+0x80], R4 ;  /* 0x0000800436002986 */ /* 0x0109e8000c101d06 */
[----:B-----5:R-:W5:Y:S04]  /*2c30*/  @P6 LDG.E.128 R36, [R52.64] ;  /* 0x0000000634246981 */ /* 0x020f68000c1e1d00 */
[----:B-----5:R1:W-:Y:S04]  /*2c40*/  @P6 STG.E.128 [R50.64], R36 ;  /* 0x0000002432006986 */ /* 0x0203e8000c101d06 */
[----:B------:R-:W5:Y:S04]  /*2c50*/  @P6 LDG.E.128 R32, [R52.64+0x80] ;  /* 0x0000800634206981 */ /* 0x000f68000c1e1d00 */
[----:B-----5:R2:W-:Y:S04]  /*2c60*/  @P6 STG.E.128 [R50.64+0x80], R32 ;  /* 0x0000802032006986 */ /* 0x0205e8000c101d06 */
[----:B-1----:R-:W5:Y:S04]  /*2c70*/  @P0 LDG.E.128 R28, [R48.64] ;  /* 0x00000006301c0981 */ /* 0x002f68000c1e1d00 */
[----:B-----5:R1:W-:Y:S04]  /*2c80*/  @P0 STG.E.128 [R40.64], R28 ;  /* 0x0000001c28000986 */ /* 0x0203e8000c101d06 */
[----:B--2---:R-:W2:Y:S04]  /*2c90*/  @P0 LDG.E.128 R24, [R48.64+0x80] ;  /* 0x0000800630180981 */ /* 0x004ea8000c1e1d00 */
[----:B--2---:R1:W-:Y:S01]  /*2ca0*/  @P0 STG.E.128 [R40.64+0x80], R24 ;  /* 0x0000801828000986 */ /* 0x0043e2000c101d06 */
[----:B------:R-:W-:Y:S11]  /*2cb0*/  ISETP.NE.AND P0, PT, R0, RZ, PT ;  /* 0x000000ff0000720c */ /* 0x000ff60003f05270 */
[----:B------:R-:W-:Y:S02]  /*2cc0*/  @!UPT UIADD3 URZ, URZ, URZ, URZ ;  /* 0x0000003f3f3ff290 */ /* 0x000fe4000fffe03f */
[----:B---3--:R-:W2:Y:S04]  /*2cd0*/  @P0 LDG.E.128 R20, [R18.64] ;  /* 0x0000000612140981 */ /* 0x008ea8000c1e1d00 */
[----:B--2---:R1:W-:Y:S04]  /*2ce0*/  @P0 STG.E.128 [R2.64], R20 ;  /* 0x0000001402000986 */ /* 0x0043e8000c101d06 */
[----:B----4-:R-:W2:Y:S04]  /*2cf0*/  @P0 LDG.E.128 R4, [R18.64+0x80] ;  /* 0x0000800612040981 */ /* 0x010ea8000c1e1d00 */
[----:B--2---:R1:W-:Y:S01]  /*2d00*/  @P0 STG.E.128 [R2.64+0x80], R4 ;  /* 0x0000800402000986 */ /* 0x0043e2000c101d06 */
[----:B------:R-:W-:Y:S11]  /*2d10*/  ISETP.NE.AND P0, PT, RZ, UR4, PT ;  /* 0x00000004ff007c0c */ /* 0x000ff6000bf05270 */
[----:B------:R-:W-:Y:S02]  /*2d20*/  @!UPT UIADD3 URZ, URZ, URZ, URZ ;  /* 0x0000003f3f3ff290 */ /* 0x000fe4000fffe03f */
[----:B------:R-:W-:-:S05]  /*2d30*/  @!P0 BRA `(.L_x_2575) ;  /* 0x00009f5000008947 */ /* 0x000fca0003800000 */
[----:B------:R-:W-:Y:S11]  /*2d40*/  ISETP.NE.AND P0, PT, RZ, UR8, PT ;  /* 0x00000008ff007c0c */ /* 0x000ff6000bf05270 */
[----:B------:R-:W-:Y:S02]  /*2d50*/  @!UPT UIADD3 URZ, URZ, URZ, URZ ;  /* 0x0000003f3f3ff290 */ /* 0x000fe4000fffe03f */
[----:B------:R-:W-:-:S05]  /*2d60*/  @!P0 BRA `(.L_x_2576) ;  /* 0x00003a5000008947 */ /* 0x000fca0003800000 */
[----:B------:R-:W-:Y:S01]  /*2d70*/  BSSY B0, `(.L_x_2577) ;  /* 0x0000067000007945 */ /* 0x000fe20003800000 */
[----:B------:R-:W-:-:S05]  /*2d80*/  @!P1 BRA `(.L_x_2578) ;  /* 0x0000065000009947 */ /* 0x000fca0003800000 */
[----:B------:R-:W-:Y:S01]  /*2d90*/  ISETP.GE.AND P0, PT, R16, UR4, PT ;  /* 0x0000000410007c0c */ /* 0x000fe2000bf06270 */
[----:B-1----:R-:W2:Y:S11]  /*2da0*/  LDG.E.128 R24, [R124.64] ;  /* 0x000000067c187981 */ /* 0x002eb6000c1e1d00 */
[----:B------:R-:W-:Y:S01]  /*2db0*/  @!UPT UIADD3 URZ, URZ, URZ, URZ ;  /* 0x0000003f3f3ff290 */ /* 0x000fe2000fffe03f */
[----:B------:R-:W-:Y:S01]  /*2dc0*/  @!P0 MOV R8, R10 ;  /* 0x0000000a00088202 */ /* 0x000fe20000000f00 */
[----:B------:R-:W3:Y:S06]  /*2dd0*/  @!P0 LDG.E.64 R32, [R46.64] ;  /* 0x000000062e208981 */ /* 0x000eec000c1e1b00 */
[----:B------:R-:W4:Y:S02]  /*2de0*/  @!P0 LDG.E.64 R18, [R8.64] ;  /* 0x0000000608128981 */ /* 0x000f24000c1e1b00 */
[----:B----4-:R-:W-:Y:S01]  /*2df0*/  @!P0 HADD2.F32 R22, -RZ, R18.H0_H0 ;  /* 0x20000012ff168230 */ /* 0x010fe20000004100 */
[----:B--2---:R-:W-:Y:S01]  /*2e00*/  @!P0 MOV R15, R24 ;  /* 0x00000018000f8202 */ /* 0x004fe20000000f00 */
[----:B---3--:R-:W-:Y:S01]  /*2e10*/  @!P0 HADD2.F32 R30, -RZ, R32.H0_H0 ;  /* 0x20000020ff1e8230 */ /* 0x008fe20000004100 */
[----:B------:R-:W-:Y:S01]  /*2e20*/  @!P0 MOV R23, R25 ;  /* 0x0000001900178202 */ /* 0x000fe20000000f00 */
[----:B------:R-:W-:Y:S01]  /*2e30*/  @!P0 HADD2.F32 R20, -RZ, R18.H1_H1 ;  /* 0x30000012ff148230 */ /* 0x000fe20000004100 */
[----:B------:R-:W-:Y:S01]  /*2e40*/  @!P0 MOV R18, R27 ;  /* 0x0000001b00128202 */ /* 0x000fe20000000f00 */
[--C-:B------:R-:W-:Y:S02]  /*2e50*/  @!P0 HADD2.F32 R29, -RZ, R15.reuse.H1_H1 ;  /* 0x3000000fff1d8230 */ /* 0x100fe40000004100 */
[----:B------:R-:W-:Y:S02]  /*2e60*/  @!P0 HADD2.F32 R21, -RZ, R15.H0_H0 ;  /* 0x2000000fff158230 */ /* 0x000fe40000004100 */
[----:B------:R-:W-:Y:S01]  /*2e70*/  @!P0 HADD2.F32 R32, -RZ, R32.H1_H1 ;  /* 0x30000020ff208230 */ /* 0x000fe20000004100 */
[-C--:B------:R-:W-:Y:S01]  /*2e80*/  @!P0 FMUL.FTZ R37, R29, R22.reuse ;  /* 0x000000161d258220 */ /* 0x080fe20000410000 */
[----:B------:R-:W-:Y:S01]  /*2e90*/  @!P0 HADD2.F32 R15, -RZ, R19.H0_H0 ;  /* 0x20000013ff0f8230 */ /* 0x000fe20000004100 */
[C---:B------:R-:W-:Y:S01]  /*2ea0*/  @!P0 FMUL.FTZ R0, R21.reuse, R22 ;  /* 0x0000001615008220 */ /* 0x040fe20000410000 */
[----:B------:R-:W-:Y:S01]  /*2eb0*/  @!P0 MOV R22, R26 ;  /* 0x0000001a00168202 */ /* 0x000fe20000000f00 */
[-C--:B------:R-:W-:Y:S01]  /*2ec0*/  @!P0 FFMA.FTZ R37, R21, R30.reuse, -R37 ;  /* 0x0000001e15258223 */ /* 0x080fe20000010825 */
[----:B------:R-:W-:Y:S01]  /*2ed0*/  @!P0 HADD2.F32 R21, -RZ, R23.H0_H0 ;  /* 0x20000017ff158230 */ /* 0x000fe20000004100 */
[----:B------:R-:W-:Y:S01]  /*2ee0*/  @!P0 FFMA.FTZ R0, R29, R30, R0 ;  /* 0x0000001e1d008223 */ /* 0x000fe20000010000 */
[----:B------:R-:W-:Y:S02]  /*2ef0*/  @!P0 HADD2.F32 R19, -RZ, R19.H1_H1 ;  /* 0x30000013ff138230 */ /* 0x000fe40000004100 */
[--C-:B------:R-:W-:Y:S01]  /*2f00*/  @!P0 HADD2.F32 R30, -RZ, R22.reuse.H1_H1 ;  /* 0x30000016ff1e8230 */ /* 0x100fe20000004100 */
[-C--:B------:R-:W-:Y:S01]  /*2f10*/  @!P0 FMUL.FTZ R2, R21, R20.reuse ;  /* 0x0000001415028220 */ /* 0x080fe20000410000 */
[----:B------:R-:W-:Y:S01]  /*2f20*/  @!P0 HADD2.F32 R22, -RZ, R22.H0_H0 ;  /* 0x20000016ff168230 */ /* 0x000fe20000004100 */
[----:B------:R-:W-:Y:S01]  /*2f30*/  @!P0 F2FP.PACK_AB R37, R0, R37 ;  /* 0x000000250025823e */ /* 0x000fe200000000ff */
[----:B------:R-:W-:Y:S01]  /*2f40*/  @!P0 HADD2.F32 R29, -RZ, R23.H1_H1 ;  /* 0x30000017ff1d8230 */ /* 0x000fe20000004100 */
[-C--:B------:R-:W-:Y:S01]  /*2f50*/  @!P0 FMUL.FTZ R34, R30, R15.reuse ;  /* 0x0000000f1e228220 */ /* 0x080fe20000410000 */
[--C-:B------:R-:W-:Y:S01]  /*2f60*/  @!P0 HADD2.F32 R31, -RZ, R33.reuse.H0_H0 ;  /* 0x20000021ff1f8230 */ /* 0x100fe20000004100 */
[----:B------:R-:W-:Y:S01]  /*2f70*/  @!P0 FMUL.FTZ R3, R22, R15 ;  /* 0x0000000f16038220 */ /* 0x000fe20000410000 */
[----:B------:R-:W-:Y:S01]  /*2f80*/  @!P0 HADD2.F32 R35, -RZ, R33.H1_H1 ;  /* 0x30000021ff238230 */ /* 0x000fe20000004100 */
[C---:B------:R-:W-:Y:S01]  /*2f90*/  @!P0 FMUL.FTZ R39, R29.reuse, R20 ;  /* 0x000000141d278220 */ /* 0x040fe20000410000 */
[--C-:B------:R-:W-:Y:S01]  /*2fa0*/  @!P0 HADD2.F32 R33, -RZ, R18.reuse.H1_H1 ;  /* 0x30000012ff218230 */ /* 0x100fe20000004100 */
[-C--:B------:R-:W-:Y:S01]  /*2fb0*/  @!P0 FFMA.FTZ R2, R29, R32.reuse, R2 ;  /* 0x000000201d028223 */ /* 0x080fe20000010002 */
[----:B------:R-:W-:Y:S01]  /*2fc0*/  @!P0 HADD2.F32 R18, -RZ, R18.H0_H0 ;  /* 0x20000012ff128230 */ /* 0x000fe20000004100 */
[----:B------:R-:W-:Y:S01]  /*2fd0*/  @!P0 FFMA.FTZ R3, R30, R31, R3 ;  /* 0x0000001f1e038223 */ /* 0x000fe20000010003 */
[----:B------:R-:W-:Y:S01]  /*2fe0*/  @!P0 MOV R24, R37 ;  /* 0x0000002500188202 */ /* 0x000fe20000000f00 */
[-C--:B------:R-:W-:Y:S02]  /*2ff0*/  @!P0 FMUL.FTZ R36, R33, R19.reuse ;  /* 0x0000001321248220 */ /* 0x080fe40000410000 */
[----:B------:R-:W-:Y:S02]  /*3000*/  @!P0 FMUL.FTZ R4, R18, R19 ;  /* 0x0000001312048220 */ /* 0x000fe40000410000 */
        /* <DEDUP_REMOVED lines=9> */
[----:B------:R-:W-:Y:S02]  /*30a0*/  @!P0 MOV R27, R39 ;  /* 0x00000027001b8202 */ /* 0x000fe40000000f00 */
[----:B------:R-:W-:Y:S03]  /*30b0*/  ISETP.GE.AND P0, PT, R12, UR4, PT ;  /* 0x000000040c007c0c */ /* 0x000fe6000bf06270 */
[----:B------:R1:W-:Y:S08]  /*30c0*/  STG.E.128 [R118.64], R24 ;  /* 0x0000001876007986 */ /* 0x0003f0000c101d06 */
[----:B------:R-:W2:Y:S02]  /*30d0*/  LDG.E.128 R20, [R124.64+0x80] ;  /* 0x000080067c147981 */ /* 0x000ea4000c1e1d00 */
[----:B------:R-:W-:Y:S06]  /*30e0*/  @!P0 MOV R8, R10 ;  /* 0x0000000a00088202 */ /* 0x000fec0000000f00 */
[----:B------:R-:W3:Y:S06]  /*30f0*/  @!P0 LDG.E.64 R18, [R8.64+0x40] ;  /* 0x0000400608128981 */ /* 0x000eec000c1e1b00 */
[----:B------:R-:W4:Y:S01]  /*3100*/  @!P0 LDG.E.64 R32, [R46.64+0x40] ;  /* 0x000040062e208981 */ /* 0x000f22000c1e1b00 */
[----:B--2---:R-:W-:Y:S02]  /*3110*/  @!P0 MOV R15, R20 ;  /* 0x00000014000f8202 */ /* 0x004fe40000000f00 */
[----:B-1----:R-:W-:Y:S02]  /*3120*/  @!P0 MOV R27, R21 ;  /* 0x00000015001b8202 */ /* 0x002fe40000000f00 */
[----:B------:R-:W-:Y:S01]  /*3130*/  @!P0 MOV R26, R22 ;  /* 0x00000016001a8202 */ /* 0x000fe20000000f00 */
[--C-:B------:R-:W-:Y:S02]  /*3140*/  @!P0 HADD2.F32 R29, -RZ, R15.reuse.H1_H1 ;  /* 0x3000000fff1d8230 */ /* 0x100fe40000004100 */
[----:B------:R-:W-:Y:S02]  /*3150*/  @!P0 HADD2.F32 R25, -RZ, R15.H0_H0 ;  /* 0x2000000fff198230 */ /* 0x000fe40000004100 */
[--C-:B---3--:R-:W-:Y:S02]  /*3160*/  @!P0 HADD2.F32 R28, -RZ, R18.reuse.H0_H0 ;  /* 0x20000012ff1c8230 */ /* 0x108fe40000004100 */
[----:B------:R-:W-:Y:S01]  /*3170*/  @!P0 HADD2.F32 R24, -RZ, R18.H1_H1 ;  /* 0x30000012ff188230 */ /* 0x000fe20000004100 */
[----:B------:R-:W-:Y:S01]  /*3180*/  @!P0 MOV R18, R23 ;  /* 0x0000001700128202 */ /* 0x000fe20000000f00 */
[----:B------:R-:W-:Y:S01]  /*3190*/  @!P0 HADD2.F32 R15, -RZ, R19.H0_H0 ;  /* 0x20000013ff0f8230 */ /* 0x000fe20000004100 */
[-C--:B------:R-:W-:Y:S01]  /*31a0*/  @!P0 FMUL.FTZ R34, R29, R28.reuse ;  /* 0x0000001c1d228220 */ /* 0x080fe20000410000 */
[--C-:B----4-:R-:W-:Y:S01]  /*31b0*/  @!P0 HADD2.F32 R30, -RZ, R32.reuse.H0_H0 ;  /* 0x20000020ff1e8230 */ /* 0x110fe20000004100 */
[C---:B------:R-:W-:Y:S01]  /*31c0*/  @!P0 FMUL.FTZ R5, R25.reuse, R28 ;  /* 0x0000001c19058220 */ /* 0x040fe20000410000 */
[----:B------:R-:W-:Y:S02]  /*31d0*/  @!P0 HADD2.F32 R32, -RZ, R32.H1_H1 ;  /* 0x30000020ff208230 */ /* 0x000fe40000004100 */
[----:B------:R-:W-:Y:S01]  /*31e0*/  @!P0 HADD2.F32 R31, -RZ, R33.H0_H0 ;  /* 0x20000021ff1f8230 */ /* 0x000fe20000004100 */
[-C--:B------:R-:W-:Y:S01]  /*31f0*/  @!P0 FFMA.FTZ R34, R25, R30.reuse, -R34 ;  /* 0x0000001e19228223 */ /* 0x080fe20000010822 */
[----:B------:R-:W-:Y:S01]  /*3200*/  @!P0 HADD2.F32 R25, -RZ, R27.H0_H0 ;  /* 0x2000001bff198230 */ /* 0x000fe20000004100 */
[----:B------:R-:W-:Y:S01]  /*3210*/  @!P0 FFMA.FTZ R5, R29, R30, R5 ;  /* 0x0000001e1d058223 */ /* 0x000fe20000010005 */
[--C-:B------:R-:W-:Y:S02]  /*3220*/  @!P0 HADD2.F32 R30, -RZ, R26.reuse.H1_H1 ;  /* 0x3000001aff1e8230 */ /* 0x100fe40000004100 */
[----:B------:R-:W-:Y:S01]  /*3230*/  @!P0 HADD2.F32 R26, -RZ, R26.H0_H0 ;  /* 0x2000001aff1a8230 */ /* 0x000fe20000004100 */
[----:B------:R-:W-:Y:S01]  /*3240*/  @!P0 FMUL.FTZ R6, R25, R24 ;  /* 0x0000001819068220 */ /* 0x000fe20000410000 */
[----:B------:R-:W-:Y:S01]  /*3250*/  @!P0 HADD2.F32 R35, -RZ, R33.H1_H1 ;  /* 0x30000021ff238230 */ /* 0x000fe20000004100 */
[-C--:B------:R-:W-:Y:S01]  /*3260*/  @!P0 FMUL.FTZ R36, R30, R15.reuse ;  /* 0x0000000f1e248220 */ /* 0x080fe20000410000 */
[----:B------:R-:W-:Y:S01]  /*3270*/  @!P0 HADD2.F32 R29, -RZ, R27.H1_H1 ;  /* 0x3000001bff1d8230 */ /* 0x000fe20000004100 */
[C---:B------:R-:W-:Y:S01]  /*3280*/  @!P0 FMUL.FTZ R7, R26.reuse, R15 ;  /* 0x0000000f1a078220 */ /* 0x040fe20000410000 */
[--C-:B------:R-:W-:Y:S01]  /*3290*/  @!P0 HADD2.F32 R33, -RZ, R18.reuse.H1_H1 ;  /* 0x30000012ff218230 */ /* 0x100fe20000004100 */
[-C--:B------:R-:W-:Y:S01]  /*32a0*/  @!P0 FFMA.FTZ R36, R26, R31.reuse, -R36 ;  /* 0x0000001f1a248223 */ /* 0x080fe20000010824 */
[----:B------:R-:W-:Y:S01]  /*32b0*/  @!P0 F2FP.PACK_AB R34, R5, R34 ;  /* 0x000000220522823e */ /* 0x000fe200000000ff */
[C---:B------:R-:W-:Y:S01]  /*32c0*/  @!P0 FMUL.FTZ R37, R29.reuse, R24 ;  /* 0x000000181d258220 */ /* 0x040fe20000410000 */
[----:B------:R-:W-:Y:S01]  /*32d0*/  @!P0 HADD2.F32 R18, -RZ, R18.H0_H0 ;  /* 0x20000012ff128230 */ /* 0x000fe20000004100 */
[----:B------:R-:W-:Y:S01]  /*32e0*/  @!P0 FFMA.FTZ R6, R29, R32, R6 ;  /* 0x000000201d068223 */ /* 0x000fe20000010006 */
[----:B------:R-:W-:Y:S01]  /*32f0*/  @!P0 MOV R20, R34 ;  /* 0x0000002200148202 */ /* 0x000fe20000000f00 */
[----:B------:R-:W-:Y:S01]  /*3300*/  @!P0 HADD2.F32 R19, -RZ, R19.H1_H1 ;  /* 0x30000013ff138230 */ /* 0x000fe20000004100 */
[----:B------:R-:W-:Y:S02]  /*3310*/  @!P0 FFMA.FTZ R7, R30, R31, R7 ;  /* 0x0000001f1e078223 */ /* 0x000fe40000010007 */
[----:B------:R-:W-:Y:S02]  /*3320*/  @!P0 FFMA.FTZ R37, R25, R32, -R37 ;  /* 0x0000002019258223 */ /* 0x000fe40000010825 */
[-C--:B------:R-:W-:Y:S01]  /*3330*/  @!P0 FMUL.FTZ R38, R33, R19.reuse ;  /* 0x0000001321268220 */ /* 0x080fe20000410000 */
[----:B------:R-:W-:Y:S01]  /*3340*/  @!P0 F2FP.PACK_AB R36, R7, R36 ;  /* 0x000000240724823e */ /* 0x000fe200000000ff */
[----:B------:R-:W-:Y:S01]  /*3350*/  @!P0 FMUL.FTZ R8, R18, R19 ;  /* 0x0000001312088220 */ /* 0x000fe20000410000 */
[----:B------:R-:W-:Y:S01]  /*3360*/  @!P0 F2FP.PACK_AB R37, R6, R37 ;  /* 0x000000250625823e */ /* 0x000fe200000000ff */
[-C--:B------:R-:W-:Y:S01]  /*3370*/  @!P0 FFMA.FTZ R38, R18, R35.reuse, -R38 ;  /* 0x0000002312268223 */ /* 0x080fe20000010826 */
[----:B------:R-:W-:Y:S01]  /*3380*/  @!P0 MOV R22, R36 ;  /* 0x0000002400168202 */ /* 0x000fe20000000f00 */
[----:B------:R-:W-:Y:S01]  /*3390*/  @!P0 FFMA.FTZ R8, R33, R35, R8 ;  /* 0x0000002321088223 */ /* 0x000fe20000010008 */
[----:B------:R-:W-:Y:S04]  /*33a0*/  @!P0 MOV R21, R37 ;  /* 0x0000002500158202 */ /* 0x000fe80000000f00 */
[----:B------:R-:W-:Y:S04]  /*33b0*/  @!P0 F2FP.PACK_AB R39, R8, R38 ;  /* 0x000000260827823e */ /* 0x000fe800000000ff */
[----:B------:R-:W-:Y:S05]  /*33c0*/  @!P0 MOV R23, R39 ;  /* 0x0000002700178202 */ /* 0x000fea0000000f00 */
[----:B------:R1:W-:Y:S02]  /*33d0*/  STG.E.128 [R118.64+0x80], R20 ;  /* 0x0000801476007986 */ /* 0x0003e4000c101d06 */
.L_x_2578:
[----:B------:R-:W-:Y:S05]  /*33e0*/  BSYNC B0 ;  /* 0x0000000000007941 */ /* 0x000fea0003800000 */
.L_x_2577:
[----:B------:R-:W-:Y:S01]  /*33f0*/  BSSY B0, `(.L_x_2579) ;  /* 0x000006f000007945 */ /* 0x000fe20003800000 */
[----:B------:R-:W-:-:S05]  /*3400*/  @!P3 BRA `(.L_x_2580) ;  /* 0x000006d00000b947 */ /* 0x000fca0003800000 */
[----:B------:R-:W-:Y:S02]  /*3410*/  LEA R52, P0, R73, R124, 0x1 ;  /* 0x0000007c49347211 */ /* 0x000fe400078008ff */
[----:B------:R-:W-:Y:S02]  /*3420*/  SHF.L.U32 R49, R169, 0x1, RZ ;  /* 0x00000001a9317819 */ /* 0x000fe400000006ff */
[----:B------:R-:W-:Y:S02]  /*3430*/  LEA.HI.X R53, R73, R125, R72, 0x1, P0 ;  /* 0x0000007d49357211 */ /* 0x000fe400000f0c48 */
[----:B-1----:R-:W-:Y:S02]  /*3440*/  LEA R40, P0, R131, R118, 0x1 ;  /* 0x0000007683287211 */ /* 0x002fe400078008ff */
[----:B------:R-:W-:Y:S01]  /*3450*/  SHF.L.U64.HI R36, R169, 0x1, R147 ;  /* 0x00000001a9247819 */ /* 0x000fe20000010293 */
[----:B------:R-:W2:Y:S01]  /*3460*/  LDG.E.128 R24, [R52.64] ;  /* 0x0000000634187981 */ /* 0x000ea2000c1e1d00 */
[----:B------:R-:W-:Y:S02]  /*3470*/  LEA.HI.X R41, R131, R119, R130, 0x1, P0 ;  /* 0x0000007783297211 */ /* 0x000fe400000f0c82 */
[C---:B------:R-:W-:Y:S04]  /*3480*/  IADD3 R38, P0, R49.reuse, R46, RZ ;  /* 0x0000002e31267210 */ /* 0x040fe80007f1e0ff */
[C---:B------:R-:W-:Y:S02]  /*3490*/  IADD3.X R39, R36.reuse, R47, RZ, P0, !PT ;  /* 0x0000002f24277210 */ /* 0x040fe400007fe4ff */
[----:B------:R-:W-:Y:S04]  /*34a0*/  IADD3 R28, P0, R49, R10, RZ ;  /* 0x0000000a311c7210 */ /* 0x000fe80007f1e0ff */
[----:B------:R-:W-:Y:S02]  /*34b0*/  IADD3.X R29, R36, R9, RZ, P0, !PT ;  /* 0x00000009241d7210 */ /* 0x000fe400007fe4ff */
[----:B------:R-:W-:Y:S11]  /*34c0*/  ISETP.GE.AND P0, PT, R16, UR4, PT ;  /* 0x0000000410007c0c */ /* 0x000ff6000bf06270 */
[----:B------:R-:W-:Y:S02]  /*34d0*/  @!UPT UIADD3 URZ, URZ, URZ, URZ ;  /* 0x0000003f3f3ff290 */ /* 0x000fe4000fffe03f */
[----:B------:R-:W3:Y:S06]  /*34e0*/  @!P0 LDG.E.64 R18, [R28.64] ;  /* 0x000000061c128981 */ /* 0x000eec000c1e1b00 */
[----:B------:R-:W4:Y:S02]  /*34f0*/  @!P0 LDG.E.64 R34, [R38.64] ;  /* 0x0000000626228981 */ /* 0x000f24000c1e1b00 */
[----:B----4-:R-:W-:Y:S01]  /*3500*/  @!P0 HADD2.F32 R32, -RZ, R34.H0_H0 ;  /* 0x20000022ff208230 */ /* 0x010fe20000004100 */
[----:B--2---:R-:W-:Y:S01]  /*3510*/  @!P0 MOV R15, R24 ;  /* 0x00000018000f8202 */ /* 0x004fe20000000f00 */
[--C-:B---3--:R-:W-:Y:S01]  /*3520*/  @!P0 HADD2.F32 R22, -RZ, R18.reuse.H0_H0 ;  /* 0x20000012ff168230 */ /* 0x108fe20000004100 */
        /* <DEDUP_REMOVED lines=11> */
[--C-:B------:R-:W-:Y:S01]  /*35e0*/  @!P0 HADD2.F32 R21, -RZ, R23.reuse.H0_H0 ;  /* 0x20000017ff158230 */ /* 0x100fe20000004100 */
[----:B------:R-:W-:Y:S01]  /*35f0*/  @!P0 FFMA.FTZ R0, R31, R32, R0 ;  /* 0x000000201f008223 */ /* 0x000fe20000010000 */
[----:B------:R-:W-:Y:S02]  /*3600*/  @!P0 HADD2.F32 R31, -RZ, R23.H1_H1 ;  /* 0x30000017ff1f8230 */ /* 0x000fe40000004100 */
[--C-:B------:R-:W-:Y:S01]  /*3610*/  @!P0 HADD2.F32 R32, -RZ, R22.reuse.H1_H1 ;  /* 0x30000016ff208230 */ /* 0x100fe20000004100 */
[-C--:B------:R-:W-:Y:S01]  /*3620*/  @!P0 FMUL.FTZ R2, R21, R20.reuse ;  /* 0x0000001415028220 */ /* 0x080fe20000410000 */
[----:B------:R-:W-:Y:S01]  /*3630*/  @!P0 HADD2.F32 R22, -RZ, R22.H0_H0 ;  /* 0x20000016ff168230 */ /* 0x000fe20000004100 */
[C---:B------:R-:W-:Y:S01]  /*3640*/  @!P0 FMUL.FTZ R51, R31.reuse, R20 ;  /* 0x000000141f338220 */ /* 0x040fe20000410000 */
[----:B------:R-:W-:Y:S01]  /*3650*/  @!P0 HADD2.F32 R19, -RZ, R19.H1_H1 ;  /* 0x30000013ff138230 */ /* 0x000fe20000004100 */
[-C--:B------:R-:W-:Y:S01]  /*3660*/  @!P0 FMUL.FTZ R36, R32, R15.reuse ;  /* 0x0000000f20248220 */ /* 0x080fe20000410000 */
[--C-:B------:R-:W-:Y:S01]  /*3670*/  @!P0 HADD2.F32 R33, -RZ, R35.reuse.H0_H0 ;  /* 0x20000023ff218230 */ /* 0x100fe20000004100 */
[----:B------:R-:W-:Y:S01]  /*3680*/  @!P0 FMUL.FTZ R3, R22, R15 ;  /* 0x0000000f16038220 */ /* 0x000fe20000410000 */
[----:B------:R-:W-:Y:S01]  /*3690*/  @!P0 HADD2.F32 R37, -RZ, R35.H1_H1 ;  /* 0x30000023ff258230 */ /* 0x000fe20000004100 */
[-C--:B------:R-:W-:Y:S01]  /*36a0*/  @!P0 FFMA.FTZ R2, R31, R34.reuse, R2 ;  /* 0x000000221f028223 */ /* 0x080fe20000010002 */
[--C-:B------:R-:W-:Y:S01]  /*36b0*/  @!P0 HADD2.F32 R35, -RZ, R18.reuse.H1_H1 ;  /* 0x30000012ff238230 */ /* 0x100fe20000004100 */
[----:B------:R-:W-:Y:S01]  /*36c0*/  @!P0 FFMA.FTZ R3, R32, R33, R3 ;  /* 0x0000002120038223 */ /* 0x000fe20000010003 */
[----:B------:R-:W-:Y:S01]  /*36d0*/  @!P0 HADD2.F32 R18, -RZ, R18.H0_H0 ;  /* 0x20000012ff128230 */ /* 0x000fe20000004100 */
[----:B------:R-:W-:Y:S01]  /*36e0*/  @!P0 FFMA.FTZ R51, R21, R34, -R51 ;  /* 0x0000002215338223 */ /* 0x000fe20000010833 */
[----:B------:R-:W-:Y:S01]  /*36f0*/  @!P0 F2FP.PACK_AB R49, R0, R49 ;  /* 0x000000310031823e */ /* 0x000fe200000000ff */
[CC--:B------:R-:W-:Y:S02]  /*3700*/  @!P0 FMUL.FTZ R42, R35.reuse, R19.reuse ;  /* 0x00000013232a8220 */ /* 0x0c0fe40000410000 */
[----:B------:R-:W-:Y:S01]  /*3710*/  @!P0 FMUL.FTZ R4, R18, R19 ;  /* 0x0000001312048220 */ /* 0x000fe20000410000 */
[----:B------:R-:W-:Y:S01]  /*3720*/  @!P0 MOV R24, R49 ;  /* 0x0000003100188202 */ /* 0x000fe20000000f00 */
[----:B------:R-:W-:Y:S01]  /*3730*/  @!P0 FFMA.FTZ R36, R22, R33, -R36 ;  /* 0x0000002116248223 */ /* 0x000fe20000010824 */
[----:B------:R-:W-:Y:S01]  /*3740*/  @!P0 F2FP.PACK_AB R44, R2, R51 ;  /* 0x00000033022c823e */ /* 0x000fe200000000ff */
[-C--:B------:R-:W-:Y:S02]  /*3750*/  @!P0 FFMA.FTZ R42, R18, R37.reuse, -R42 ;  /* 0x00000025122a8223 */ /* 0x080fe4000001082a */
[----:B------:R-:W-:Y:S01]  /*3760*/  @!P0 FFMA.FTZ R4, R35, R37, R4 ;  /* 0x0000002523048223 */ /* 0x000fe20000010004 */
[----:B------:R-:W-:Y:S01]  /*3770*/  @!P0 F2FP.PACK_AB R36, R3, R36 ;  /* 0x000000240324823e */ /* 0x000fe200000000ff */
[----:B------:R-:W-:Y:S03]  /*3780*/  @!P0 IMAD.MOV.U32 R25, RZ, RZ, R44 ;  /* 0x000000ffff198224 */ /* 0x000fe600078e002c */
[----:B------:R-:W-:Y:S02]  /*3790*/  @!P0 F2FP.PACK_AB R51, R4, R42 ;  /* 0x0000002a0433823e */ /* 0x000fe400000000ff */
[----:B------:R-:W-:Y:S02]  /*37a0*/  @!P0 MOV R26, R36 ;  /* 0x00000024001a8202 */ /* 0x000fe40000000f00 */
[----:B------:R-:W-:Y:S02]  /*37b0*/  @!P0 MOV R27, R51 ;  /* 0x00000033001b8202 */ /* 0x000fe40000000f00 */
[----:B------:R-:W-:Y:S03]  /*37c0*/  ISETP.GE.AND P0, PT, R12, UR4, PT ;  /* 0x000000040c007c0c */ /* 0x000fe6000bf06270 */
[----:B------:R1:W-:Y:S08]  /*37d0*/  STG.E.128 [R40.64], R24 ;  /* 0x0000001828007986 */ /* 0x0003f0000c101d06 */
[----:B------:R-:W1:Y:S08]  /*37e0*/  LDG.E.128 R20, [R52.64+0x80] ;  /* 0x0000800634147981 */ /* 0x000e70000c1e1d00 */
[----:B------:R-:W2:Y:S06]  /*37f0*/  @!P0 LDG.E.64 R18, [R28.64+0x40] ;  /* 0x000040061c128981 */ /* 0x000eac000c1e1b00 */
[----:B------:R-:W3:Y:S01]  /*3800*/  @!P0 LDG.E.64 R34, [R38.64+0x40] ;  /* 0x0000400626228981 */ /* 0x000ee2000c1e1b00 */
[----:B-1----:R-:W-:Y:S01]  /*3810*/  @!P0 IMAD.MOV.U32 R26, RZ, RZ, R22 ;  /* 0x000000ffff1a8224 */ /* 0x002fe200078e0016 */
[----:B------:R-:W-:Y:S02]  /*3820*/  @!P0 MOV R15, R20 ;  /* 0x00000014000f8202 */ /* 0x000fe40000000f00 */
[----:B------:R-:W-:Y:S03]  /*3830*/  @!P0 MOV R27, R21 ;  /* 0x00000015001b8202 */ /* 0x000fe60000000f00 */
[--C-:B------:R-:W-:Y:S02]  /*3840*/  @!P0 HADD2.F32 R31, -RZ, R15.reuse.H1_H1 ;  /* 0x3000000fff1f8230 */ /* 0x100fe40000004100 */
[--C-:B--2---:R-:W-:Y:S02]  /*3850*/  @!P0 HADD2.F32 R30, -RZ, R18.reuse.H0_H0 ;  /* 0x20000012ff1e8230 */ /* 0x104fe40000004100 */
[----:B------:R-:W-:Y:S02]  /*3860*/  @!P0 HADD2.F32 R25, -RZ, R15.H0_H0 ;  /* 0x2000000fff198230 */ /* 0x000fe40000004100 */
[----:B------:R-:W-:Y:S01]  /*3870*/  @!P0 HADD2.F32 R24, -RZ, R18.H1_H1 ;  /* 0x30000012ff188230 */ /* 0x000fe20000004100 */
[-C--:B------:R-:W-:Y:S01]  /*3880*/  @!P0 FMUL.FTZ R36, R31, R30.reuse ;  /* 0x0000001e1f248220 */ /* 0x080fe20000410000 */
[--C-:B---3--:R-:W-:Y:S01]  /*3890*/  @!P0 HADD2.F32 R32, -RZ, R34.reuse.H0_H0 ;  /* 0x20000022ff208230 */ /* 0x108fe20000004100 */
[C---:B------:R-:W-:Y:S01]  /*38a0*/  @!P0 FMUL.FTZ R5, R25.reuse, R30 ;  /* 0x0000001e19058220 */ /* 0x040fe20000410000 */
[----:B------:R-:W-:Y:S01]  /*38b0*/  @!P0 MOV R18, R23 ;  /* 0x0000001700128202 */ /* 0x000fe20000000f00 */
[----:B------:R-:W-:Y:S02]  /*38c0*/  @!P0 HADD2.F32 R34, -RZ, R34.H1_H1 ;  /* 0x30000022ff228230 */ /* 0x000fe40000004100 */
[-C--:B------:R-:W-:Y:S01]  /*38d0*/  @!P0 FFMA.FTZ R36, R25, R32.reuse, -R36 ;  /* 0x0000002019248223 */ /* 0x080fe20000010824 */
[----:B------:R-:W-:Y:S01]  /*38e0*/  @!P0 HADD2.F32 R25, -RZ, R27.H0_H0 ;  /* 0x2000001bff198230 */ /* 0x000fe20000004100 */
[----:B------:R-:W-:Y:S01]  /*38f0*/  @!P0 FFMA.FTZ R5, R31, R32, R5 ;  /* 0x000000201f058223 */ /* 0x000fe20000010005 */
[--C-:B------:R-:W-:Y:S02]  /*3900*/  @!P0 HADD2.F32 R32, -RZ, R26.reuse.H1_H1 ;  /* 0x3000001aff208230 */ /* 0x100fe40000004100 */
[----:B------:R-:W-:Y:S01]  /*3910*/  @!P0 HADD2.F32 R26, -RZ, R26.H0_H0 ;  /* 0x2000001aff1a8230 */ /* 0x000fe20000004100 */
[----:B------:R-:W-:Y:S01]  /*3920*/  @!P0 FMUL.FTZ R6, R25, R24 ;  /* 0x0000001819068220 */ /* 0x000fe20000410000 */
[----:B------:R-:W-:Y:S01]  /*3930*/  @!P0 HADD2.F32 R15, -RZ, R19.H0_H0 ;  /* 0x20000013ff0f8230 */ /* 0x000fe20000004100 */
[----:B------:R-:W-:Y:S01]  /*3940*/  @!P0 F2FP.PACK_AB R36, R5, R36 ;  /* 0x000000240524823e */ /* 0x000fe200000000ff */
[--C-:B------:R-:W-:Y:S02]  /*3950*/  @!P0 HADD2.F32 R33, -RZ, R35.reuse.H0_H0 ;  /* 0x20000023ff218230 */ /* 0x100fe40000004100 */
[----:B------:R-:W-:Y:S01]  /*3960*/  @!P0 HADD2.F32 R37, -RZ, R35.H1_H1 ;  /* 0x30000023ff258230 */ /* 0x000fe20000004100 */
[-C--:B------:R-:W-:Y:S01]  /*3970*/  @!P0 FMUL.FTZ R7, R26, R15.reuse ;  /* 0x0000000f1a078220 */ /* 0x080fe20000410000 */
[----:B------:R-:W-:Y:S01]  /*3980*/  @!P0 HADD2.F32 R31, -RZ, R27.H1_H1 ;  /* 0x3000001bff1f8230 */ /* 0x000fe20000004100 */
[C---:B------:R-:W-:Y:S01]  /*3990*/  @!P0 FMUL.FTZ R42, R32.reuse, R15 ;  /* 0x0000000f202a8220 */ /* 0x040fe20000410000 */
[--C-:B------:R-:W-:Y:S01]  /*39a0*/  @!P0 HADD2.F32 R35, -RZ, R18.reuse.H1_H1 ;  /* 0x30000012ff238230 */ /* 0x100fe20000004100 */
[----:B------:R-:W-:Y:S01]  /*39b0*/  @!P0 MOV R20, R36 ;  /* 0x0000002400148202 */ /* 0x000fe20000000f00 */
[----:B------:R-:W-:Y:S01]  /*39c0*/  @!P0 HADD2.F32 R18, -RZ, R18.H0_H0 ;  /* 0x20000012ff128230 */ /* 0x000fe20000004100 */
[C---:B------:R-:W-:Y:S01]  /*39d0*/  @!P0 FMUL.FTZ R49, R31.reuse, R24 ;  /* 0x000000181f318220 */ /* 0x040fe20000410000 */
[----:B------:R-:W-:Y:S01]  /*39e0*/  @!P0 HADD2.F32 R19, -RZ, R19.H1_H1 ;  /* 0x30000013ff138230 */ /* 0x000fe20000004100 */
[-C--:B------:R-:W-:Y:S02]  /*39f0*/  @!P0 FFMA.FTZ R6, R31, R34.reuse, R6 ;  /* 0x000000221f068223 */ /* 0x080fe40000010006 */
[----:B------:R-:W-:Y:S02]  /*3a00*/  @!P0 FFMA.FTZ R7, R32, R33, R7 ;  /* 0x0000002120078223 */ /* 0x000fe40000010007 */
        /* <DEDUP_REMOVED lines=12> */
[----:B------:R1:W-:Y:S02]  /*3ad0*/  STG.E.128 [R40.64+0x80], R20 ;  /* 0x0000801428007986 */ /* 0x0003e4000c101d06 */
.L_x_2580:
[----:B------:R-:W-:Y:S05]  /*3ae0*/  BSYNC B0 ;  /* 0x0000000000007941 */ /* 0x000fea0003800000 */
.L_x_2579:
[----:B------:R-:W-:Y:S01]  /*3af0*/  BSSY B0, `(.L_x_2581) ;  /* 0x0000074000007945 */ /* 0x000fe20003800000 */
[----:B------:R-:W-:-:S05]  /*3b00*/  @!P5 BRA `(.L_x_2582) ;  /* 0x000007200000d947 */ /* 0x000fca0003800000 */
[----:B------:R-:W-:Y:S02]  /*3b10*/  LEA R48, P0, R75, R124, 0x1 ;  /* 0x0000007c4b307211 */ /* 0x000fe400078008ff */
[----:B-1----:R-:W-:Y:S02]  /*3b20*/  SHF.L.U32 R41, R163, 0x1, RZ ;  /* 0x00000001a3297819 */ /* 0x002fe400000006ff */
[----:B------:R-:W-:Y:S02]  /*3b30*/  LEA.HI.X R49, R75, R125, R74, 0x1, P0 ;  /* 0x0000007d4b317211 */ /* 0x000fe400000f0c4a */
[C---:B------:R-:W-:Y:S02]  /*3b40*/  LEA R50, P0, R190.reuse, R118, 0x1 ;  /* 0x00000076be327211 */ /* 0x040fe400078008ff */
        /* <DEDUP_REMOVED lines=10> */
[----:B------:R-:W4:Y:S01]  /*3bf0*/  @!P0 LDG.E.64 R34, [R38.64] ;  /* 0x0000000626228981 */ /* 0x000f22000c1e1b00 */
[----:B--2---:R-:W-:Y:S01]  /*3c00*/  @!P0 IMAD.MOV.U32 R15, RZ, RZ, R24 ;  /* 0x000000ffff0f8224 */ /* 0x004fe200078e0018 */
[----:B------:R-:W-:Y:S04]  /*3c10*/  @!P0 MOV R23, R25 ;  /* 0x0000001900178202 */ /* 0x000fe80000000f00 */
        /* <DEDUP_REMOVED lines=16> */
[-C--:B------:R-:W-:Y:S01]  /*3d20*/  @!P0 FMUL.FTZ R2, R21, R20.reuse ;  /* 0x0000001415028220 */ /* 0x080fe20000410000 */
[----:B------:R-:W-:Y:S01]  /*3d30*/  @!P0 HADD2.F32 R19, -RZ, R19.H1_H1 ;  /* 0x30000013ff138230 */ /* 0x000fe20000004100 */
[-C--:B------:R-:W-:Y:S01]  /*3d40*/  @!P0 FMUL.FTZ R36, R32, R15.reuse ;  /* 0x0000000f20248220 */ /* 0x080fe20000410000 */
[----:B------:R-:W-:Y:S01]  /*3d50*/  @!P0 HADD2.F32 R31, -RZ, R23.H1_H1 ;  /* 0x30000017ff1f8230 */ /* 0x000fe20000004100 */
[----:B------:R-:W-:Y:S01]  /*3d60*/  @!P0 FMUL.FTZ R3, R22, R15 ;  /* 0x0000000f16038220 */ /* 0x000fe20000410000 */
[--C-:B------:R-:W-:Y:S01]  /*3d70*/  @!P0 HADD2.F32 R33, -RZ, R35.reuse.H0_H0 ;  /* 0x20000023ff218230 */ /* 0x100fe20000004100 */
[----:B------:R-:W-:Y:S01]  /*3d80*/  @!P0 F2FP.PACK_AB R41, R0, R41 ;  /* 0x000000290029823e */ /* 0x000fe200000000ff */
[----:B------:R-:W-:Y:S01]  /*3d90*/  @!P0 HADD2.F32 R37, -RZ, R35.H1_H1 ;  /* 0x30000023ff258230 */ /* 0x000fe20000004100 */
[C---:B------:R-:W-:Y:S01]  /*3da0*/  @!P0 FMUL.FTZ R49, R31.reuse, R20 ;  /* 0x000000141f318220 */ /* 0x040fe20000410000 */
[--C-:B------:R-:W-:Y:S01]  /*3db0*/  @!P0 HADD2.F32 R35, -RZ, R18.reuse.H1_H1 ;  /* 0x30000012ff238230 */ /* 0x100fe20000004100 */
[-C--:B------:R-:W-:Y:S01]  /*3dc0*/  @!P0 FFMA.FTZ R2, R31, R34.reuse, R2 ;  /* 0x000000221f028223 */ /* 0x080fe20000010002 */
[----:B------:R-:W-:Y:S01]  /*3dd0*/  @!P0 HADD2.F32 R18, -RZ, R18.H0_H0 ;  /* 0x20000012ff128230 */ /* 0x000fe20000004100 */
        /* <DEDUP_REMOVED lines=8> */
[----:B------:R-:W-:Y:S01]  /*3e60*/  @!P0 F2FP.PACK_AB R36, R3, R36 ;  /* 0x000000240324823e */ /* 0x000fe200000000ff */
[----:B------:R-:W-:Y:S01]  /*3e70*/  @!P0 IMAD.MOV.U32 R24, RZ, RZ, R41 ;  /* 0x000000ffff188224 */ /* 0x000fe200078e0029 */
[----:B------:R-:W-:Y:S02]  /*3e80*/  @!P0 MOV R25, R42 ;  /* 0x0000002a00198202 */ /* 0x000fe40000000f00 */
[----:B------:R-:W-:Y:S02]  /*3e90*/  @!P0 F2FP.PACK_AB R49, R4, R40 ;  /* 0x000000280431823e */ /* 0x000fe400000000ff */
[----:B------:R-:W-:Y:S02]  /*3ea0*/  @!P0 MOV R26, R36 ;  /* 0x00000024001a8202 */ /* 0x000fe40000000f00 */
[----:B------:R-:W-:Y:S02]  /*3eb0*/  @!P0 MOV R27, R49 ;  /* 0x00000031001b8202 */ /* 0x000fe40000000f00 */
[C---:B------:R-:W-:Y:S03]  /*3ec0*/  LEA R52, P0, R78.reuse, R124, 0x1 ;  /* 0x0000007c4e347211 */ /* 0x040fe600078008ff */
[----:B------:R1:W-:Y:S01]  /*3ed0*/  STG.E.128 [R50.64], R24 ;  /* 0x0000001832007986 */ /* 0x0003e2000c101d06 */
[----:B------:R-:W-:Y:S02]  /*3ee0*/  LEA.HI.X R53, R78, R125, R77, 0x1, P0 ;  /* 0x0000007d4e357211 */ /* 0x000fe400000f0c4d */
[C---:B------:R-:W-:Y:S04]  /*3ef0*/  LEA R40, P0, R80.reuse, R118, 0x1 ;  /* 0x0000007650287211 */ /* 0x040fe800078008ff */
[----:B------:R-:W-:Y:S01]  /*3f00*/  LEA.HI.X R41, R80, R119, R79, 0x1, P0 ;  /* 0x0000007750297211 */ /* 0x000fe200000f0c4f */
[----:B------:R-:W2:Y:S01]  /*3f10*/  LDG.E.128 R20, [R52.64] ;  /* 0x0000000634147981 */ /* 0x000ea2000c1e1d00 */
[----:B------:R-:W-:Y:S11]  /*3f20*/  ISETP.GE.AND P0, PT, R12, UR4, PT ;  /* 0x000000040c007c0c */ /* 0x000ff6000bf06270 */
[----:B------:R-:W-:Y:S02]  /*3f30*/  @!UPT UIADD3 URZ, URZ, URZ, URZ ;  /* 0x0000003f3f3ff290 */ /* 0x000fe4000fffe03f */
[----:B------:R-:W3:Y:S06]  /*3f40*/  @!P0 LDG.E.64 R18, [R28.64+0x40] ;  /* 0x000040061c128981 */ /* 0x000eec000c1e1b00 */
[----:B------:R-:W4:Y:S01]  /*3f50*/  @!P0 LDG.E.64 R34, [R38.64+0x40] ;  /* 0x0000400626228981 */ /* 0x000f22000c1e1b00 */
[----:B--2---:R-:W-:Y:S01]  /*3f60*/  @!P0 IMAD.MOV.U32 R15, RZ, RZ, R20 ;  /* 0x000000ffff0f8224 */ /* 0x004fe200078e0014 */
[----:B-1----:R-:W-:Y:S02]  /*3f70*/  @!P0 MOV R27, R21 ;  /* 0x00000015001b8202 */ /* 0x002fe40000000f00 */
[----:B------:R-:W-:Y:S02]  /*3f80*/  @!P0 MOV R26, R22 ;  /* 0x00000016001a8202 */ /* 0x000fe40000000f00 */
        /* <DEDUP_REMOVED lines=20> */
[C---:B------:R-:W-:Y:S01]  /*40d0*/  @!P0 FMUL.FTZ R7, R26.reuse, R15 ;  /* 0x0000000f1a078220 */ /* 0x040fe20000410000 */
[--C-:B------:R-:W-:Y:S01]  /*40e0*/  @!P0 HADD2.F32 R35, -RZ, R18.reuse.H1_H1 ;  /* 0x30000012ff238230 */ /* 0x100fe20000004100 */
[-C--:B------:R-:W-:Y:S01]  /*40f0*/  @!P0 FFMA.FTZ R42, R26, R33.reuse, -R42 ;  /* 0x000000211a2a8223 */ /* 0x080fe2000001082a */
[----:B------:R-:W-:Y:S01]  /*4100*/  @!P0 HADD2.F32 R18, -RZ, R18.H0_H0 ;  /* 0x20000012ff128230 */ /* 0x000fe20000004100 */
[C---:B------:R-:W-:Y:S01]  /*4110*/  @!P0 FMUL.FTZ R49, R31.reuse, R24 ;  /* 0x000000181f318220 */ /* 0x040fe20000410000 */
[----:B------:R-:W-:Y:S01]  /*4120*/  @!P0 HADD2.F32 R19, -RZ, R19.H1_H1 ;  /* 0x30000013ff138230 */ /* 0x000fe20000004100 */
[----:B------:R-:W-:Y:S01]  /*4130*/  @!P0 FFMA.FTZ R6, R31, R34, R6 ;  /* 0x000000221f068223 */ /* 0x000fe20000010006 */
[----:B------:R-:W-:Y:S01]  /*4140*/  @!P0 F2FP.PACK_AB R36, R5, R36 ;  /* 0x000000240524823e */ /* 0x000fe200000000ff */
[----:B------:R-:W-:Y:S02]  /*4150*/  @!P0 FFMA.FTZ R7, R32, R33, R7 ;  /* 0x0000002120078223 */ /* 0x000fe40000010007 */
[-C--:B------:R-:W-:Y:S02]  /*4160*/  @!P0 FMUL.FTZ R44, R35, R19.reuse ;  /* 0x00000013232c8220 */ /* 0x080fe40000410000 */
[C---:B------:R-:W-:Y:S01]  /*4170*/  @!P0 FMUL.FTZ R8, R18.reuse, R19 ;  /* 0x0000001312088220 */ /* 0x040fe20000410000 */
[----:B------:R-:W-:Y:S01]  /*4180*/  @!P0 F2FP.PACK_AB R42, R7, R42 ;  /* 0x0000002a072a823e */ /* 0x000fe200000000ff */
[----:B------:R-:W-:Y:S02]  /*4190*/  @!P0 FFMA.FTZ R49, R25, R34, -R49 ;  /* 0x0000002219318223 */ /* 0x000fe40000010831 */
[-C--:B------:R-:W-:Y:S01]  /*41a0*/  @!P0 FFMA.FTZ R44, R18, R37.reuse, -R44 ;  /* 0x00000025122c8223 */ /* 0x080fe2000001082c */
[----:B------:R-:W-:Y:S01]  /*41b0*/  @!P0 MOV R22, R42 ;  /* 0x0000002a00168202 */ /* 0x000fe20000000f00 */
[----:B------:R-:W-:Y:S01]  /*41c0*/  @!P0 FFMA.FTZ R8, R35, R37, R8 ;  /* 0x0000002523088223 */ /* 0x000fe20000010008 */
[----:B------:R-:W-:Y:S01]  /*41d0*/  @!P0 F2FP.PACK_AB R49, R6, R49 ;  /* 0x000000310631823e */ /* 0x000fe200000000ff */
[----:B------:R-:W-:Y:S03]  /*41e0*/  @!P0 IMAD.MOV.U32 R20, RZ, RZ, R36 ;  /* 0x000000ffff148224 */ /* 0x000fe600078e0024 */
[----:B------:R-:W-:Y:S02]  /*41f0*/  @!P0 F2FP.PACK_AB R51, R8, R44 ;  /* 0x0000002c0833823e */ /* 0x000fe400000000ff */
[----:B------:R-:W-:Y:S02]  /*4200*/  @!P0 MOV R21, R49 ;  /* 0x0000003100158202 */ /* 0x000fe40000000f00 */
[----:B------:R-:W-:Y:S05]  /*4210*/  @!P0 MOV R23, R51 ;  /* 0x0000003300178202 */ /* 0x000fea0000000f00 */
[----:B------:R1:W-:Y:S02]  /*4220*/  STG.E.128 [R40.64], R20 ;  /* 0x0000001428007986 */ /* 0x0003e4000c101d06 */
.L_x_2582:
[----:B------:R-:W-:Y:S05]  /*4230*/  BSYNC B0 ;  /* 0x0000000000007941 */ /* 0x000fea0003800000 */
.L_x_2581:
[----:B------:R-:W-:Y:S01]  /*4240*/  BSSY B0, `(.L_x_2583) ;  /* 0x0000075000007945 */ /* 0x000fe20003800000 */
[----:B------:R-:W-:-:S05]  /*4250*/  @!P4 BRA `(.L_x_2584) ;  /* 0x000007300000c947 */ /* 0x000fca0003800000 */
[----:B-1----:R-:W-:Y:S02]  /*4260*/  MOV R41, 0x60 ;  /* 0x0000006000297802 */ /* 0x002fe40000000f00 */
[----:B------:R-:W-:Y:S02]  /*4270*/  SHF.L.U32 R49, R161, 0x1, RZ ;  /* 0x00000001a1317819 */ /* 0x000fe400000006ff */
[----:B------:R-:W-:Y:S01]  /*4280*/  ISETP.GE.AND P0, PT, R16, UR4, PT ;  /* 0x0000000410007c0c */ /* 0x000fe2000bf06270 */
[----:B------:R-:W-:Y:S01]  /*4290*/  IMAD.WIDE.U32 R50, R41, c[0x0][0x288], R124 ;  /* 0x0000a20029327a25 */ /* 0x000fe200078e007c */
[----:B------:R-:W-:Y:S02]  /*42a0*/  SHF.L.U64.HI R36, R161, 0x1, R144 ;  /* 0x00000001a1247819 */ /* 0x000fe40000010290 */
[----:B------:R-:W-:Y:S01]  /*42b0*/  IADD3 R38, P1, R49, R46, RZ ;  /* 0x0000002e31267210 */ /* 0x000fe20007f3e0ff */
[C---:B------:R-:W-:Y:S02]  /*42c0*/  IMAD R40, R41.reuse, c[0x0][0x28c], RZ ;  /* 0x0000a30029287a24 */ /* 0x040fe400078e02ff */
[----:B------:R-:W-:Y:S01]  /*42d0*/  IMAD.WIDE.U32 R54, R41, c[0x0][0x198], R118 ;  /* 0x0000660029367a25 */ /* 0x000fe200078e0076 */
[C---:B------:R-:W-:Y:S02]  /*42e0*/  IADD3.X R39, R36.reuse, R47, RZ, P1, !PT ;  /* 0x0000002f24277210 */ /* 0x040fe40000ffe4ff */
[----:B------:R-:W-:Y:S01]  /*42f0*/  IADD3 R51, R51, R40, RZ ;  /* 0x0000002833337210 */ /* 0x000fe20007ffe0ff */
[----:B------:R-:W-:Y:S01]  /*4300*/  IMAD R41, R41, c[0x0][0x19c], RZ ;  /* 0x0000670029297a24 */ /* 0x000fe200078e02ff */
[----:B------:R-:W-:Y:S01]  /*4310*/  IADD3 R28, P1, R49, R10, RZ ;  /* 0x0000000a311c7210 */ /* 0x000fe20007f3e0ff */
[----:B------:R-:W2:Y:S03]  /*4320*/  @!P0 LDG.E.64 R34, [R38.64] ;  /* 0x0000000626228981 */ /* 0x000ea6000c1e1b00 */
[----:B------:R-:W-:Y:S02]  /*4330*/  IADD3.X R29, R36, R9, RZ, P1, !PT ;  /* 0x00000009241d7210 */ /* 0x000fe40000ffe4ff */
[C---:B------:R-:W-:Y:S01]  /*4340*/  LEA R52, P1, R82.reuse, R124, 0x1 ;  /* 0x0000007c52347211 */ /* 0x040fe200078208ff */
[----:B------:R-:W3:Y:S01]  /*4350*/  LDG.E.128 R24, [R50.64] ;  /* 0x0000000632187981 */ /* 0x000ee2000c1e1d00 */
[----:B------:R-:W-:Y:S02]  /*4360*/  IADD3 R55, R55, R41, RZ ;  /* 0x0000002937377210 */ /* 0x000fe40007ffe0ff */
[----:B------:R-:W-:Y:S02]  /*4370*/  LEA.HI.X R53, R82, R125, R81, 0x1, P1 ;  /* 0x0000007d52357211 */ /* 0x000fe400008f0c51 */
[----:B------:R-:W-:Y:S03]  /*4380*/  ISETP.GE.AND P1, PT, R12, UR4, PT ;  /* 0x000000040c007c0c */ /* 0x000fe6000bf26270 */
[----:B------:R-:W4:Y:S01]  /*4390*/  @!P0 LDG.E.64 R18, [R28.64] ;  /* 0x000000061c128981 */ /* 0x000f22000c1e1b00 */
[--C-:B--2---:R-:W-:Y:S02]  /*43a0*/  @!P0 HADD2.F32 R32, -RZ, R34.reuse.H0_H0 ;  /* 0x20000022ff208230 */ /* 0x104fe40000004100 */
[----:B------:R-:W-:Y:S02]  /*43b0*/  @!P0 HADD2.F32 R34, -RZ, R34.H1_H1 ;  /* 0x30000022ff228230 */ /* 0x000fe40000004100 */
[--C-:B------:R-:W-:Y:S01]  /*43c0*/  @!P0 HADD2.F32 R33, -RZ, R35.reuse.H0_H0 ;  /* 0x20000023ff218230 */ /* 0x100fe20000004100 */
[----:B---3--:R-:W-:Y:S01]  /*43d0*/  @!P0 MOV R15, R24 ;  /* 0x00000018000f8202 */ /* 0x008fe20000000f00 */
[----:B------:R-:W-:Y:S01]  /*43e0*/  @!P0 HADD2.F32 R37, -RZ, R35.H1_H1 ;  /* 0x30000023ff258230 */ /* 0x000fe20000004100 */
[----:B------:R-:W-:Y:S03]  /*43f0*/  @!P0 MOV R23, R25 ;  /* 0x0000001900178202 */ /* 0x000fe60000000f00 */
[--C-:B------:R-:W-:Y:S02]  /*4400*/  @!P0 HADD2.F32 R31, -RZ, R15.reuse.H1_H1 ;  /* 0x3000000fff1f8230 */ /* 0x100fe40000004100 */
[----:B------:R-:W-:Y:S02]  /*4410*/  @!P0 HADD2.F32 R21, -RZ, R15.H0_H0 ;  /* 0x2000000fff158230 */ /* 0x000fe40000004100 */
[--C-:B----4-:R-:W-:Y:S02]  /*4420*/  @!P0 HADD2.F32 R22, -RZ, R18.reuse.H0_H0 ;  /* 0x20000012ff168230 */ /* 0x110fe40000004100 */
[----:B------:R-:W-:Y:S01]  /*4430*/  @!P0 HADD2.F32 R20, -RZ, R18.H1_H1 ;  /* 0x30000012ff148230 */ /* 0x000fe20000004100 */
[----:B------:R-:W-:Y:S01]  /*4440*/  @!P0 MOV R18, R27 ;  /* 0x0000001b00128202 */ /* 0x000fe20000000f00 */
[--C-:B------:R-:W-:Y:S01]  /*4450*/  @!P0 HADD2.F32 R15, -RZ, R19.reuse.H0_H0 ;  /* 0x20000013ff0f8230 */ /* 0x100fe20000004100 */
[-C--:B------:R-:W-:Y:S01]  /*4460*/  @!P0 FMUL.FTZ R49, R31, R22.reuse ;  /* 0x000000161f318220 */ /* 0x080fe20000410000 */
[----:B------:R-:W-:Y:S01]  /*4470*/  @!P0 HADD2.F32 R19, -RZ, R19.H1_H1 ;  /* 0x30000013ff138230 */ /* 0x000fe20000004100 */
        /* <DEDUP_REMOVED lines=9> */
[----:B------:R-:W-:Y:S01]  /*4510*/  @!P0 FMUL.FTZ R51, R31, R20 ;  /* 0x000000141f338220 */ /* 0x000fe20000410000 */
[--C-:B------:R-:W-:Y:S01]  /*4520*/  @!P0 HADD2.F32 R35, -RZ, R18.reuse.H1_H1 ;  /* 0x30000012ff238230 */ /* 0x100fe20000004100 */
[-C--:B------:R-:W-:Y:S01]  /*4530*/  @!P0 FMUL.FTZ R36, R32, R15.reuse ;  /* 0x0000000f20248220 */ /* 0x080fe20000410000 */
[----:B------:R-:W-:Y:S01]  /*4540*/  @!P0 HADD2.F32 R18, -RZ, R18.H0_H0 ;  /* 0x20000012ff128230 */ /* 0x000fe20000004100 */
[----:B------:R-:W-:Y:S01]  /*4550*/  @!P0 FMUL.FTZ R3, R22, R15 ;  /* 0x0000000f16038220 */ /* 0x000fe20000410000 */
[----:B------:R-:W-:Y:S01]  /*4560*/  @!P0 F2FP.PACK_AB R49, R0, R49 ;  /* 0x000000310031823e */ /* 0x000fe200000000ff */
[-C--:B------:R-:W-:Y:S02]  /*4570*/  @!P0 FMUL.FTZ R40, R35, R19.reuse ;  /* 0x0000001323288220 */ /* 0x080fe40000410000 */
[----:B------:R-:W-:Y:S01]  /*4580*/  @!P0 FMUL.FTZ R4, R18, R19 ;  /* 0x0000001312048220 */ /* 0x000fe20000410000 */
[----:B------:R-:W-:Y:S01]  /*4590*/  @!P0 MOV R24, R49 ;  /* 0x0000003100188202 */ /* 0x000fe20000000f00 */
[-C--:B------:R-:W-:Y:S02]  /*45a0*/  @!P0 FFMA.FTZ R2, R31, R34.reuse, R2 ;  /* 0x000000221f028223 */ /* 0x080fe40000010002 */
[-C--:B------:R-:W-:Y:S02]  /*45b0*/  @!P0 FFMA.FTZ R3, R32, R33.reuse, R3 ;  /* 0x0000002120038223 */ /* 0x080fe40000010003 */
        /* <DEDUP_REMOVED lines=10> */
[C---:B------:R-:W-:Y:S03]  /*4660*/  LEA R50, P0, R84.reuse, R118, 0x1 ;  /* 0x0000007654327211 */ /* 0x040fe600078008ff */
[----:B------:R1:W-:Y:S01]  /*4670*/  STG.E.128 [R54.64], R24 ;  /* 0x0000001836007986 */ /* 0x0003e2000c101d06 */
[----:B------:R-:W-:Y:S07]  /*4680*/  LEA.HI.X R51, R84, R119, R83, 0x1, P0 ;  /* 0x0000007754337211 */ /* 0x000fee00000f0c53 */
[----:B------:R-:W2:Y:S08]  /*4690*/  LDG.E.128 R20, [R52.64] ;  /* 0x0000000634147981 */ /* 0x000eb0000c1e1d00 */
        /* <DEDUP_REMOVED lines=46> */
[----:B------:R1:W-:Y:S02]  /*4980*/  STG.E.128 [R50.64], R20 ;  /* 0x0000001432007986 */ /* 0x0003e4000c101d06 */
.L_x_2584:
[----:B------:R-:W-:Y:S05]  /*4990*/  BSYNC B0 ;  /* 0x0000000000007941 */ /* 0x000fea0003800000 */
.L_x_2583:
[----:B------:R-:W-:Y:S01]  /*49a0*/  BSSY B0, `(.L_x_2585) ;  /* 0x0000072000007945 */ /* 0x000fe20003800000 */
[----:B------:R-:W-:-:S05]  /*49b0*/  @!P2 BRA `(.L_x_2586) ;  /* 0x000007000000a947 */ /* 0x000fca0003800000 */
[----:B-1----:R-:W-:Y:S02]  /*49c0*/  LEA R50, P1, R86, R124, 0x1 ;  /* 0x0000007c56327211 */ /* 0x002fe400078208ff */
[----:B------:R-:W-:Y:S02]  /*49d0*/  ISETP.GE.AND P0, PT, R16, UR4, PT ;  /* 0x0000000410007c0c */ /* 0x000fe4000bf06270 */
[----:B------:R-:W-:Y:S02]  /*49e0*/  SHF.L.U32 R49, R159, 0x1, RZ ;  /* 0x000000019f317819 */ /* 0x000fe400000006ff */
[----:B------:R-:W-:Y:S02]  /*49f0*/  LEA.HI.X R51, R86, R125, R85, 0x1, P1 ;  /* 0x0000007d56337211 */ /* 0x000fe400008f0c55 */
[----:B------:R-:W-:Y:S02]  /*4a00*/  IADD3 R28, P1, R49, R10, RZ ;  /* 0x0000000a311c7210 */ /* 0x000fe40007f3e0ff */
[----:B------:R-:W-:Y:S01]  /*4a10*/  SHF.L.U64.HI R36, R159, 0x1, R142 ;  /* 0x000000019f247819 */ /* 0x000fe2000001028e */
[----:B------:R-:W2:Y:S01]  /*4a20*/  LDG.E.128 R24, [R50.64] ;  /* 0x0000000632187981 */ /* 0x000ea2000c1e1d00 */
[----:B------:R-:W-:Y:S02]  /*4a30*/  IADD3 R40, P2, R49, R46, RZ ;  /* 0x0000002e31287210 */ /* 0x000fe40007f5e0ff */
[C---:B------:R-:W-:Y:S02]  /*4a40*/  IADD3.X R29, R36.reuse, R9, RZ, P1, !PT ;  /* 0x00000009241d7210 */ /* 0x040fe40000ffe4ff */
[----:B------:R-:W-:Y:S02]  /*4a50*/  IADD3.X R41, R36, R47, RZ, P2, !PT ;  /* 0x0000002f24297210 */ /* 0x000fe400017fe4ff */
[----:B------:R-:W-:Y:S01]  /*4a60*/  LEA R52, P2, R192, R118, 0x1 ;  /* 0x00000076c0347211 */ /* 0x000fe200078408ff */
[----:B------:R-:W3:Y:S01]  /*4a70*/  @!P0 LDG.E.64 R18, [R28.64] ;  /* 0x000000061c128981 */ /* 0x000ee2000c1e1b00 */
[----:B------:R-:W-:Y:S02]  /*4a80*/  ISETP.GE.AND P1, PT, R12, UR4, PT ;  /* 0x000000040c007c0c */ /* 0x000fe4000bf26270 */
[----:B------:R-:W-:Y:S02]  /*4a90*/  LEA.HI.X R53, R192, R119, R87, 0x1, P2 ;  /* 0x00000077c0357211 */ /* 0x000fe400010f0c57 */
[C---:B------:R-:W-:Y:S01]  /*4aa0*/  LEA R54, P2, R88.reuse, R124, 0x1 ;  /* 0x0000007c58367211 */ /* 0x040fe200078408ff */
[----:B------:R-:W4:Y:S03]  /*4ab0*/  @!P0 LDG.E.64 R38, [R40.64] ;  /* 0x0000000628268981 */ /* 0x000f26000c1e1b00 */
[----:B------:R-:W-:Y:S01]  /*4ac0*/  LEA.HI.X R55, R88, R125, R89, 0x1, P2 ;  /* 0x0000007d58377211 */ /* 0x000fe200010f0c59 */
[----:B--2---:R-:W-:Y:S01]  /*4ad0*/  @!P0 IMAD.MOV.U32 R15, RZ, RZ, R24 ;  /* 0x000000ffff0f8224 */ /* 0x004fe200078e0018 */
[----:B------:R-:W-:Y:S02]  /*4ae0*/  @!P0 MOV R21, R25 ;  /* 0x0000001900158202 */ /* 0x000fe40000000f00 */
[----:B------:R-:W-:Y:S02]  /*4af0*/  @!P0 MOV R22, R27 ;  /* 0x0000001b00168202 */ /* 0x000fe40000000f00 */
[--C-:B------:R-:W-:Y:S02]  /*4b00*/  @!P0 HADD2.F32 R31, -RZ, R15.reuse.H1_H1 ;  /* 0x3000000fff1f8230 */ /* 0x100fe40000004100 */
[----:B------:R-:W-:Y:S02]  /*4b10*/  @!P0 HADD2.F32 R20, -RZ, R15.H0_H0 ;  /* 0x2000000fff148230 */ /* 0x000fe40000004100 */
[----:B---3--:R-:W-:Y:S02]  /*4b20*/  @!P0 HADD2.F32 R23, -RZ, R18.H0_H0 ;  /* 0x20000012ff178230 */ /* 0x008fe40000004100 */
[--C-:B------:R-:W-:Y:S02]  /*4b30*/  @!P0 HADD2.F32 R35, -RZ, R21.reuse.H1_H1 ;  /* 0x30000015ff238230 */ /* 0x100fe40000004100 */
[----:B------:R-:W-:Y:S01]  /*4b40*/  @!P0 HADD2.F32 R21, -RZ, R21.H0_H0 ;  /* 0x20000015ff158230 */ /* 0x000fe20000004100 */
[CC--:B------:R-:W-:Y:S01]  /*4b50*/  @!P0 FMUL.FTZ R49, R31.reuse, R23.reuse ;  /* 0x000000171f318220 */ /* 0x0c0fe20000410000 */
[----:B----4-:R-:W-:Y:S01]  /*4b60*/  @!P0 HADD2.F32 R33, -RZ, R38.H0_H0 ;  /* 0x20000026ff218230 */ /* 0x010fe20000004100 */
[C---:B------:R-:W-:Y:S01]  /*4b70*/  @!P0 FMUL.FTZ R0, R20.reuse, R23 ;  /* 0x0000001714008220 */ /* 0x040fe20000410000 */
[----:B------:R-:W-:Y:S02]  /*4b80*/  @!P0 HADD2.F32 R18, -RZ, R18.H1_H1 ;  /* 0x30000012ff128230 */ /* 0x000fe40000004100 */
[--C-:B------:R-:W-:Y:S01]  /*4b90*/  @!P0 HADD2.F32 R15, -RZ, R19.reuse.H0_H0 ;  /* 0x20000013ff0f8230 */ /* 0x100fe20000004100 */
[-C--:B------:R-:W-:Y:S01]  /*4ba0*/  @!P0 FFMA.FTZ R49, R20, R33.reuse, -R49 ;  /* 0x0000002114318223 */ /* 0x080fe20000010831 */
[----:B------:R-:W-:Y:S01]  /*4bb0*/  @!P0 MOV R20, R26 ;  /* 0x0000001a00148202 */ /* 0x000fe20000000f00 */
[----:B------:R-:W-:Y:S01]  /*4bc0*/  @!P0 FFMA.FTZ R0, R31, R33, R0 ;  /* 0x000000211f008223 */ /* 0x000fe20000010000 */
[----:B------:R-:W-:Y:S01]  /*4bd0*/  @!P0 HADD2.F32 R19, -RZ, R19.H1_H1 ;  /* 0x30000013ff138230 */ /* 0x000fe20000004100 */
[-C--:B------:R-:W-:Y:S01]  /*4be0*/  @!P0 FMUL.FTZ R51, R35, R18.reuse ;  /* 0x0000001223338220 */ /* 0x080fe20000410000 */
[----:B------:R-:W-:Y:S01]  /*4bf0*/  @!P0 HADD2.F32 R31, -RZ, R22.H1_H1 ;  /* 0x30000016ff1f8230 */ /* 0x000fe20000004100 */
[----:B------:R-:W-:Y:S01]  /*4c00*/  @!P0 FMUL.FTZ R2, R21, R18 ;  /* 0x0000001215028220 */ /* 0x000fe20000410000 */
[--C-:B------:R-:W-:Y:S01]  /*4c10*/  @!P0 HADD2.F32 R34, -RZ, R20.reuse.H1_H1 ;  /* 0x30000014ff228230 */ /* 0x100fe20000004100 */
[----:B------:R-:W-:Y:S01]  /*4c20*/  @!P0 F2FP.PACK_AB R49, R0, R49 ;  /* 0x000000310031823e */ /* 0x000fe200000000ff */
[----:B------:R-:W-:Y:S01]  /*4c30*/  @!P0 HADD2.F32 R20, -RZ, R20.H0_H0 ;  /* 0x20000014ff148230 */ /* 0x000fe20000004100 */
[----:B------:R-:W-:Y:S01]  /*4c40*/  @!P0 FMUL.FTZ R42, R31, R19 ;  /* 0x000000131f2a8220 */ /* 0x000fe20000410000 */
[----:B------:R-:W-:Y:S01]  /*4c50*/  @!P0 HADD2.F32 R18, -RZ, R22.H0_H0 ;  /* 0x20000016ff128230 */ /* 0x000fe20000004100 */
[-C--:B------:R-:W-:Y:S01]  /*4c60*/  @!P0 FMUL.FTZ R36, R34, R15.reuse ;  /* 0x0000000f22248220 */ /* 0x080fe20000410000 */
[----:B------:R-:W-:Y:S01]  /*4c70*/  @!P0 HADD2.F32 R32, -RZ, R38.H1_H1 ;  /* 0x30000026ff208230 */ /* 0x000fe20000004100 */
[----:B------:R-:W-:Y:S01]  /*4c80*/  @!P0 FMUL.FTZ R3, R20, R15 ;  /* 0x0000000f14038220 */ /* 0x000fe20000410000 */
[--C-:B------:R-:W-:Y:S01]  /*4c90*/  @!P0 HADD2.F32 R37, -RZ, R39.reuse.H0_H0 ;  /* 0x20000027ff258230 */ /* 0x100fe20000004100 */
[----:B------:R-:W-:Y:S01]  /*4ca0*/  @!P0 FMUL.FTZ R4, R18, R19 ;  /* 0x0000001312048220 */ /* 0x000fe20000410000 */
[----:B------:R-:W-:Y:S01]  /*4cb0*/  @!P0 HADD2.F32 R39, -RZ, R39.H1_H1 ;  /* 0x30000027ff278230 */ /* 0x000fe20000004100 */
[-C--:B------:R-:W-:Y:S02]  /*4cc0*/  @!P0 FFMA.FTZ R2, R35, R32.reuse, R2 ;  /* 0x0000002023028223 */ /* 0x080fe40000010002 */
[-C--:B------:R-:W-:Y:S02]  /*4cd0*/  @!P0 FFMA.FTZ R3, R34, R37.reuse, R3 ;  /* 0x0000002522038223 */ /* 0x080fe40000010003 */
        /* <DEDUP_REMOVED lines=10> */
[----:B------:R-:W-:Y:S05]  /*4d80*/  @!P0 MOV R27, R51 ;  /* 0x00000033001b8202 */ /* 0x000fea0000000f00 */
[----:B------:R1:W-:Y:S08]  /*4d90*/  STG.E.128 [R52.64], R24 ;  /* 0x0000001834007986 */ /* 0x0003f0000c101d06 */
[----:B------:R-:W2:Y:S08]  /*4da0*/  LDG.E.128 R20, [R54.64] ;  /* 0x0000000636147981 */ /* 0x000eb0000c1e1d00 */
[----:B------:R-:W3:Y:S06]  /*4db0*/  @!P1 LDG.E.64 R18, [R28.64+0x40] ;  /* 0x000040061c129981 */ /* 0x000eec000c1e1b00 */
[----:B------:R-:W4:Y:S01]  /*4dc0*/  @!P1 LDG.E.64 R34, [R40.64+0x40] ;  /* 0x0000400628229981 */ /* 0x000f22000c1e1b00 */
[C---:B-1----:R-:W-:Y:S04]  /*4dd0*/  LEA R52, P0, R91.reuse, R118, 0x1 ;  /* 0x000000765b347211 */ /* 0x042fe800078008ff */
[----:B------:R-:W-:Y:S01]  /*4de0*/  LEA.HI.X R53, R91, R119, R90, 0x1, P0 ;  /* 0x000000775b357211 */ /* 0x000fe200000f0c5a */
[----:B--2---:R-:W-:Y:S01]  /*4df0*/  @!P1 IMAD.MOV.U32 R15, RZ, RZ, R20 ;  /* 0x000000ffff0f9224 */ /* 0x004fe200078e0014 */
[----:B------:R-:W-:Y:S02]  /*4e00*/  @!P1 MOV R27, R21 ;  /* 0x00000015001b9202 */ /* 0x000fe40000000f00 */
        /* <DEDUP_REMOVED lines=43> */
.L_x_2586:
[----:B------:R-:W-:Y:S05]  /*50c0*/  BSYNC B0 ;  /* 0x0000000000007941 */ /* 0x000fea0003800000 */
.L_x_2585:
        /* <DEDUP_REMOVED lines=8> */
[----:B------:R-:W-:Y:S01]  /*5150*/  IMAD R40, R41, c[0x0][0x28c], RZ ;  /* 0x0000a30029287a24 */ /* 0x000fe200078e02ff */
[----:B------:R-:W-:Y:S01]  /*5160*/  IADD3 R38, P2, R49, R46, RZ ;  /* 0x0000002e31267210 */ /* 0x000fe20007f5e0ff */
[----:B------:R-:W-:Y:S01]  /*5170*/  IMAD.WIDE.U32 R52, R41, c[0x0][0x198], R118 ;  /* 0x0000660029347a25 */ /* 0x000fe200078e0076 */
[C---:B------:R-:W-:Y:S02]  /*5180*/  IADD3.X R29, R36.reuse, R9, RZ, P1, !PT ;  /* 0x00000009241d7210 */ /* 0x040fe40000ffe4ff */
[----:B------:R-:W-:Y:S01]  /*5190*/  IADD3 R51, R51, R40, RZ ;  /* 0x0000002833337210 */ /* 0x000fe20007ffe0ff */
[----:B------:R-:W-:Y:S01]  /*51a0*/  IMAD R41, R41, c[0x0][0x19c], RZ ;  /* 0x0000670029297a24 */ /* 0x000fe200078e02ff */
[----:B------:R-:W-:Y:S01]  /*51b0*/  IADD3.X R39, R36, R47, RZ, P2, !PT ;  /* 0x0000002f24277210 */ /* 0x000fe200017fe4ff */
[----:B------:R-:W2:Y:S01]  /*51c0*/  @!P0 LDG.E.64 R18, [R28.64] ;  /* 0x000000061c128981 */ /* 0x000ea2000c1e1b00 */
[----:B------:R-:W-:Y:S02]  /*51d0*/  ISETP.GE.AND P1, PT, R12, UR4, PT ;  /* 0x000000040c007c0c */ /* 0x000fe4000bf26270 */
[----:B------:R-:W-:Y:S03]  /*51e0*/  IADD3 R53, R53, R41, RZ ;  /* 0x0000002935357210 */ /* 0x000fe60007ffe0ff */
[----:B------:R1:W3:Y:S08]  /*51f0*/  LDG.E.128 R24, [R50.64] ;  /* 0x0000000632187981 */ /* 0x0002f0000c1e1d00 */
[----:B------:R-:W4:Y:S01]  /*5200*/  @!P0 LDG.E.64 R34, [R38.64] ;  /* 0x0000000626228981 */ /* 0x000f22000c1e1b00 */
[----:B-1----:R-:W-:Y:S01]  /*5210*/  LEA R50, P2, R92, R124, 0x1 ;  /* 0x0000007c5c327211 */ /* 0x002fe200078408ff */
[--C-:B--2---:R-:W-:Y:S02]  /*5220*/  @!P0 HADD2.F32 R22, -RZ, R18.reuse.H0_H0 ;  /* 0x20000012ff168230 */ /* 0x104fe40000004100 */
[----:B------:R-:W-:Y:S01]  /*5230*/  @!P0 HADD2.F32 R20, -RZ, R18.H1_H1 ;  /* 0x30000012ff148230 */ /* 0x000fe20000004100 */
[----:B---3--:R-:W-:Y:S02]  /*5240*/  @!P0 MOV R15, R24 ;  /* 0x00000018000f8202 */ /* 0x008fe40000000f00 */
[----:B------:R-:W-:Y:S02]  /*5250*/  @!P0 MOV R23, R25 ;  /* 0x0000001900178202 */ /* 0x000fe40000000f00 */
[----:B------:R-:W-:Y:S01]  /*5260*/  @!P0 MOV R18, R27 ;  /* 0x0000001b00128202 */ /* 0x000fe20000000f00 */
[--C-:B------:R-:W-:Y:S02]  /*5270*/  @!P0 HADD2.F32 R31, -RZ, R15.reuse.H1_H1 ;  /* 0x3000000fff1f8230 */ /* 0x100fe40000004100 */
[----:B------:R-:W-:Y:S02]  /*5280*/  @!P0 HADD2.F32 R21, -RZ, R15.H0_H0 ;  /* 0x2000000fff158230 */ /* 0x000fe40000004100 */
[--C-:B----4-:R-:W-:Y:S01]  /*5290*/  @!P0 HADD2.F32 R32, -RZ, R34.reuse.H0_H0 ;  /* 0x20000022ff208230 */ /* 0x110fe20000004100 */
[-C--:B------:R-:W-:Y:S01]  /*52a0*/  @!P0 FMUL.FTZ R49, R31, R22.reuse ;  /* 0x000000161f318220 */ /* 0x080fe20000410000 */
[----:B------:R-:W-:Y:S01]  /*52b0*/  @!P0 HADD2.F32 R34, -RZ, R34.H1_H1 ;  /* 0x30000022ff228230 */ /* 0x000fe20000004100 */
[C---:B------:R-:W-:Y:S01]  /*52c0*/  @!P0 FMUL.FTZ R0, R21.reuse, R22 ;  /* 0x0000001615008220 */ /* 0x040fe20000410000 */
[----:B------:R-:W-:Y:S01]  /*52d0*/  @!P0 MOV R22, R26 ;  /* 0x0000001a00168202 */ /* 0x000fe20000000f00 */
[-C--:B------:R-:W-:Y:S01]  /*52e0*/  @!P0 FFMA.FTZ R49, R21, R32.reuse, -R49 ;  /* 0x0000002015318223 */ /* 0x080fe20000010831 */
[----:B------:R-:W-:Y:S01]  /*52f0*/  @!P0 HADD2.F32 R21, -RZ, R23.H0_H0 ;  /* 0x20000017ff158230 */ /* 0x000fe20000004100 */
[----:B------:R-:W-:Y:S01]  /*5300*/  @!P0 FFMA.FTZ R0, R31, R32, R0 ;  /* 0x000000201f008223 */ /* 0x000fe20000010000 */
[--C-:B------:R-:W-:Y:S02]  /*5310*/  @!P0 HADD2.F32 R15, -RZ, R19.reuse.H0_H0 ;  /* 0x20000013ff0f8230 */ /* 0x100fe40000004100 */
[--C-:B------:R-:W-:Y:S01]  /*5320*/  @!P0 HADD2.F32 R32, -RZ, R22.reuse.H1_H1 ;  /* 0x30000016ff208230 */ /* 0x100fe20000004100 */
[-C--:B------:R-:W-:Y:S01]  /*5330*/  @!P0 FMUL.FTZ R2, R21, R20.reuse ;  /* 0x0000001415028220 */ /* 0x080fe20000410000 */
[----:B------:R-:W-:Y:S01]  /*5340*/  @!P0 HADD2.F32 R22, -RZ, R22.H0_H0 ;  /* 0x20000016ff168230 */ /* 0x000fe20000004100 */
[----:B------:R-:W-:Y:S01]  /*5350*/  @!P0 F2FP.PACK_AB R49, R0, R49 ;  /* 0x000000310031823e */ /* 0x000fe200000000ff */
[----:B------:R-:W-:Y:S01]  /*5360*/  @!P0 HADD2.F32 R19, -RZ, R19.H1_H1 ;  /* 0x30000013ff138230 */ /* 0x000fe20000004100 */
[-C--:B------:R-:W-:Y:S01]  /*5370*/  @!P0 FMUL.FTZ R36, R32, R15.reuse ;  /* 0x0000000f20248220 */ /* 0x080fe20000410000 */
[----:B------:R-:W-:Y:S01]  /*5380*/  @!P0 HADD2.F32 R31, -RZ, R23.H1_H1 ;  /* 0x30000017ff1f8230 */ /* 0x000fe20000004100 */
[----:B------:R-:W-:Y:S01]  /*5390*/  @!P0 FMUL.FTZ R3, R22, R15 ;  /* 0x0000000f16038220 */ /* 0x000fe20000410000 */
[--C-:B------:R-:W-:Y:S01]  /*53a0*/  @!P0 HADD2.F32 R33, -RZ, R35.reuse.H0_H0 ;  /* 0x20000023ff218230 */ /* 0x100fe20000004100 */
[----:B------:R-:W-:Y:S01]  /*53b0*/  @!P0 MOV R24, R49 ;  /* 0x0000003100188202 */ /* 0x000fe20000000f00 */
        /* <DEDUP_REMOVED lines=13> */
[----:B------:R-:W-:Y:S02]  /*5490*/  LEA.HI.X R51, R92, R125, R93, 0x1, P2 ;  /* 0x0000007d5c337211 */ /* 0x000fe400010f0c5d */
[----:B------:R-:W-:Y:S02]  /*54a0*/  @!P0 F2FP.PACK_AB R36, R3, R36 ;  /* 0x000000240324823e */ /* 0x000fe400000000ff */
[----:B------:R-:W-:Y:S02]  /*54b0*/  @!P0 F2FP.PACK_AB R41, R4, R40 ;  /* 0x000000280429823e */ /* 0x000fe400000000ff */
[----:B------:R-:W-:Y:S02]  /*54c0*/  @!P0 MOV R25, R42 ;  /* 0x0000002a00198202 */ /* 0x000fe40000000f00 */
[----:B------:R-:W-:Y:S02]  /*54d0*/  @!P0 MOV R26, R36 ;  /* 0x00000024001a8202 */ /* 0x000fe40000000f00 */
[----:B------:R-:W-:Y:S05]  /*54e0*/  @!P0 MOV R27, R41 ;  /* 0x00000029001b8202 */ /* 0x000fea0000000f00 */
[----:B------:R1:W-:Y:S08]  /*54f0*/  STG.E.128 [R52.64], R24 ;  /* 0x0000001834007986 */ /* 0x0003f0000c101d06 */
[----:B------:R2:W3:Y:S08]  /*5500*/  LDG.E.128 R20, [R50.64] ;  /* 0x0000000632147981 */ /* 0x0004f0000c1e1d00 */
[----:B------:R-:W4:Y:S06]  /*5510*/  @!P1 LDG.E.64 R18, [R28.64+0x40] ;  /* 0x000040061c129981 */ /* 0x000f2c000c1e1b00 */
[----:B------:R-:W5:Y:S01]  /*5520*/  @!P1 LDG.E.64 R34, [R38.64+0x40] ;  /* 0x0000400626229981 */ /* 0x000f62000c1e1b00 */
[C---:B--2---:R-:W-:Y:S04]  /*5530*/  LEA R50, P0, R95.reuse, R118, 0x1 ;  /* 0x000000765f327211 */ /* 0x044fe800078008ff */
[----:B------:R-:W-:Y:S02]  /*5540*/  LEA.HI.X R51, R95, R119, R94, 0x1, P0 ;  /* 0x000000775f337211 */ /* 0x000fe400000f0c5e */
[----:B---3--:R-:W-:Y:S02]  /*5550*/  @!P1 MOV R15, R20 ;  /* 0x00000014000f9202 */ /* 0x008fe40000000f00 */
[----:B-1----:R-:W-:Y:S02]  /*5560*/  @!P1 MOV R27, R21 ;  /* 0x00000015001b9202 */ /* 0x002fe40000000f00 */
[----:B------:R-:W-:Y:S01]  /*5570*/  @!P1 MOV R26, R22 ;  /* 0x00000016001a9202 */ /* 0x000fe20000000f00 */
[--C-:B------:R-:W-:Y:S02]  /*5580*/  @!P1 HADD2.F32 R31, -RZ, R15.reuse.H1_H1 ;  /* 0x3000000fff1f9230 */ /* 0x100fe40000004100 */
[----:B------:R-:W-:Y:S02]  /*5590*/  @!P1 HADD2.F32 R25, -RZ, R15.H0_H0 ;  /* 0x2000000fff199230 */ /* 0x000fe40000004100 */
[--C-:B----4-:R-:W-:Y:S02]  /*55a0*/  @!P1 HADD2.F32 R30, -RZ, R18.reuse.H0_H0 ;  /* 0x20000012ff1e9230 */ /* 0x110fe40000004100 */
[----:B------:R-:W-:Y:S01]  /*55b0*/  @!P1 HADD2.F32 R24, -RZ, R18.H1_H1 ;  /* 0x30000012ff189230 */ /* 0x000fe20000004100 */
[----:B------:R-:W-:Y:S01]  /*55c0*/  @!P1 MOV R18, R23 ;  /* 0x0000001700129202 */ /* 0x000fe20000000f00 */
[----:B------:R-:W-:Y:S01]  /*55d0*/  @!P1 HADD2.F32 R15, -RZ, R19.H0_H0 ;  /* 0x20000013ff0f9230 */ /* 0x000fe20000004100 */
[-C--:B------:R-:W-:Y:S01]  /*55e0*/  @!P1 FMUL.FTZ R36, R31, R30.reuse ;  /* 0x0000001e1f249220 */ /* 0x080fe20000410000 */
[--C-:B-----5:R-:W-:Y:S01]  /*55f0*/  @!P1 HADD2.F32 R32, -RZ, R34.reuse.H0_H0 ;  /* 0x20000022ff209230 */ /* 0x120fe20000004100 */
        /* <DEDUP_REMOVED lines=34> */
.L_x_2588:
[----:B------:R-:W-:Y:S05]  /*5820*/  BSYNC B0 ;  /* 0x0000000000007941 */ /* 0x000fea0003800000 */
.L_x_2587:
[----:B------:R-:W-:Y:S01]  /*5830*/  ISETP.NE.AND P0, PT, R197, RZ, PT ;  /* 0x000000ffc500720c */ /* 0x000fe20003f05270 */
[----:B------:R-:W-:Y:S01]  /*5840*/  @!UPT UIADD3 URZ, URZ, URZ, URZ ;  /* 0x0000003f3f3ff290 */ /* 0x000fe2000fffe03f */
[----:B------:R-:W-:Y:S11]  /*5850*/  BSSY B0, `(.L_x_2589) ;  /* 0x0000075000007945 */ /* 0x000ff60003800000 */
        /* <DEDUP_REMOVED lines=116> */
.L_x_2590:
[----:B------:R-:W-:Y:S05]  /*5fa0*/  BSYNC B0 ;  /* 0x0000000000007941 */ /* 0x000fea0003800000 */
.L_x_2589:
        /* <DEDUP_REMOVED lines=119> */
.L_x_2592:
[----:B------:R-:W-:Y:S05]  /*6720*/  BSYNC B0 ;  /* 0x0000000000007941 */ /* 0x000fea0003800000 */
.L_x_2591:
[----:B------:R-:W-:Y:S01]  /*6730*/  IMAD.MOV.U32 R0, RZ, RZ, c[0x0][0x230] ;  /* 0x00008c00ff007624 */ /* 0x000fe200078e00ff */
[----:B------:R-:W-:Y:S01]  /*6740*/  ULDC UR4, c[0x0][0x230] ;  /* 0x00008c0000047ab9 */ /* 0x000fe20000000800 */
[----:B------:R-:W-:Y:S02]  /*6750*/  IMAD.MOV.U32 R8, RZ, RZ, R10 ;  /* 0x000000ffff087224 */ /* 0x000fe400078e000a */
[----:B-1----:R-:W-:Y:S05]  /*6760*/  IMAD.U32 R3, R0, -0x40, RZ ;  /* 0xffffffc000037824 */ /* 0x002fea00078e00ff */
[C---:B------:R-:W-:Y:S02]  /*6770*/  LEA R46, P1, R3.reuse, R46, 0x1 ;  /* 0x0000002e032e7211 */ /* 0x040fe400078208ff */
[C---:B------:R-:W-:Y:S02]  /*6780*/  LEA R10, P0, R3.reuse, R8, 0x1 ;  /* 0x00000008030a7211 */ /* 0x040fe400078008ff */
[C---:B------:R-:W-:Y:S02]  /*6790*/  LEA.HI.X.SX32 R47, R3.reuse, R47, 0x1, P1 ;  /* 0x0000002f032f7211 */ /* 0x040fe400008f0eff */
[----:B------:R-:W-:Y:S01]  /*67a0*/  LEA.HI.X.SX32 R9, R3, R9, 0x1, P0 ;  /* 0x0000000903097211 */ /* 0x000fe200000f0eff */
[----:B------:R-:W-:-:S05]  /*67b0*/  BRA `(.L_x_2593) ;  /* 0x0000698000007947 */ /* 0x000fca0003800000 */
.L_x_2576:
[----:B------:R-:W-:Y:S01]  /*67c0*/  BSSY B1, `(.L_x_2594) ;  /* 0x00000b5000017945 */ /* 0x000fe20003800000 */
[----:B------:R-:W-:-:S05]  /*67d0*/  @!P1 BRA `(.L_x_2595) ;  /* 0x00000b3000009947 */ /* 0x000fca0003800000 */
[----:B------:R2:W5:Y:S01]  /*67e0*/  LDG.E.128 R36, [R124.64] ;  /* 0x000000067c247981 */ /* 0x000562000c1e1d00 */
[----:B------:R-:W-:Y:S01]  /*67f0*/  ISETP.GE.AND P0, PT, R16, UR4, PT ;  /* 0x0000000410007c0c */ /* 0x000fe2000bf06270 */
[----:B------:R-:W-:Y:S01]  /*6800*/  @!UPT UIADD3 URZ, URZ, URZ, URZ ;  /* 0x0000003f3f3ff290 */ /* 0x000fe2000fffe03f */
[----:B------:R-:W-:Y:S11]  /*6810*/  BSSY B0, `(.L_x_2596) ;  /* 0x0000054000007945 */ /* 0x000ff60003800000 */
[----:B------:R-:W-:-:S05]  /*6820*/  @P0 BRA `(.L_x_2597) ;  /* 0x0000052000000947 */ /* 0x000fca0003800000 */
[--C-:B-----5:R-:W-:Y:S01]  /*6830*/  HADD2.F32 R33, -RZ, R36.reuse.H0_H0 ;  /* 0x20000024ff217230 */ /* 0x120fe20000004100 */
[----:B------:R-:W-:Y:S01]  /*6840*/  ULEA.HI UR5, UR4, UR4, URZ, 0x1 ;  /* 0x0000000404057291 */ /* 0x000fe2000f8f083f */
[----:B------:R-:W-:Y:S01]  /*6850*/  HADD2.F32 R35, -RZ, R36.H1_H1 ;  /* 0x30000024ff237230 */ /* 0x000fe20000004100 */
[----:B------:R-:W-:Y:S02]  /*6860*/  MOV R199, RZ ;  /* 0x000000ff00c77202 */ /* 0x000fe40000000f00 */
[----:B------:R-:W-:Y:S01]  /*6870*/  USHF.R.S32.HI UR5, URZ, 0x1, UR5 ;  /* 0x000000013f057899 */ /* 0x000fe20008011405 */
[----:B------:R-:W-:Y:S02]  /*6880*/  MOV R55, R37 ;  /* 0x0000002500377202 */ /* 0x000fe40000000f00 */
[----:B------:R-:W-:Y:S02]  /*6890*/  MOV R44, R38 ;  /* 0x00000026002c7202 */ /* 0x000fe40000000f00 */
[----:B------:R-:W-:Y:S01]  /*68a0*/  MOV R53, R39 ;  /* 0x0000002700357202 */ /* 0x000fe20000000f00 */
[----:B------:R-:W-:Y:S01]  /*68b0*/  HADD2.F32 R36, -RZ, R55.H0_H0 ;  /* 0x20000037ff247230 */ /* 0x000fe20000004100 */
[----:B------:R-:W-:Y:S11]  /*68c0*/  ISETP.GE.AND P0, PT, R16, UR5, PT ;  /* 0x0000000510007c0c */ /* 0x000ff6000bf06270 */
[----:B------:R-:W-:Y:S02]  /*68d0*/  @!UPT UIADD3 URZ, URZ, URZ, URZ ;  /* 0x0000003f3f3ff290 */ /* 0x000fe4000fffe03f */
[----:B------:R-:W-:Y:S04]  /*68e0*/  @P0 IADD3 R199, RZ, -UR5, RZ ;  /* 0x80000005ffc70c10 */ /* 0x000fe8000fffe0ff */
[C---:B------:R-:W-:Y:S04]  /*68f0*/  LEA R200, P1, R199.reuse, R126, 0x1 ;  /* 0x0000007ec7c87211 */ /* 0x040fe800078208ff */
[----:B------:R-:W-:Y:S02]  /*6900*/  LEA.HI.X.SX32 R201, R199, R127, 0x1, P1 ;  /* 0x0000007fc7c97211 */ /* 0x000fe400008f0eff */
[----:B------:R-:W-:Y:S02]  /*6910*/  MOV R199, RZ ;  /* 0x000000ff00c77202 */ /* 0x000fe40000000f00 */
[----:B------:R-:W-:Y:S02]  /*6920*/  @P0 IADD3 R199, RZ, -UR5, RZ ;  /* 0x80000005ffc70c10 */ /* 0x000fe4000fffe0ff */
[----:B------:R-:W3:Y:S02]  /*6930*/  LDG.E.128 R200, [R200.64] ;  /* 0x00000006c8c87981 */ /* 0x000ee4000c1e1d00 */
[C---:B-1----:R-:W-:Y:S04]  /*6940*/  LEA R40, P1, R199.reuse, R128, 0x1 ;  /* 0x00000080c7287211 */ /* 0x042fe800078208ff */
[----:B------:R-:W-:Y:S02]  /*6950*/  LEA.HI.X.SX32 R41, R199, R129, 0x1, P1 ;  /* 0x00000081c7297211 */ /* 0x000fe400008f0eff */
[----:B------:R-:W-:Y:S02]  /*6960*/  MOV R199, UR5 ;  /* 0x0000000500c77c02 */ /* 0x000fe40008000f00 */
[----:B------:R-:W-:Y:S01]  /*6970*/  @P0 IADD3 R199, RZ, -UR5, RZ ;  /* 0x80000005ffc70c10 */ /* 0x000fe2000fffe0ff */
[----:B------:R-:W4:Y:S03]  /*6980*/  LDG.E.128 R48, [R40.64] ;  /* 0x0000000628307981 */ /* 0x000f26000c1e1d00 */
[C---:B------:R-:W-:Y:S04]  /*6990*/  LEA R30, P1, R199.reuse, R124, 0x1 ;  /* 0x0000007cc71e7211 */ /* 0x040fe800078208ff */
[----:B------:R-:W-:Y:S05]  /*69a0*/  LEA.HI.X.SX32 R31, R199, R125, 0x1, P1 ;  /* 0x0000007dc71f7211 */ /* 0x000fea00008f0eff */
[----:B--2---:R-:W2:Y:S01]  /*69b0*/  LDG.E.128 R20, [R30.64] ;  /* 0x000000061e147981 */ /* 0x004ea2000c1e1d00 */
[--C-:B---3--:R-:W-:Y:S02]  /*69c0*/  HADD2.F32 R28, -RZ, R200.reuse.H0_H0 ;  /* 0x200000c8ff1c7230 */ /* 0x108fe40000004100 */
[----:B------:R-:W-:Y:S02]  /*69d0*/  HADD2.F32 R27, -RZ, R200.H1_H1 ;  /* 0x300000c8ff1b7230 */ /* 0x000fe40000004100 */
[--C-:B------:R-:W-:Y:S01]  /*69e0*/  HADD2.F32 R26, -RZ, R201.reuse.H0_H0 ;  /* 0x200000c9ff1a7230 */ /* 0x100fe20000004100 */
[----:B------:R-:W-:Y:S01]  /*69f0*/  @!P0 FADD.FTZ R28, -R28, -RZ ;  /* 0x800000ff1c1c8221 */ /* 0x000fe20000010100 */
[----:B------:R-:W-:Y:S01]  /*6a00*/  HADD2.F32 R25, -RZ, R201.H1_H1 ;  /* 0x300000c9ff197230 */ /* 0x000fe20000004100 */
[----:B------:R-:W-:Y:S01]  /*6a10*/  @!P0 FADD.FTZ R27, -R27, -RZ ;  /* 0x800000ff1b1b8221 */ /* 0x000fe20000010100 */
[--C-:B------:R-:W-:Y:S01]  /*6a20*/  HADD2.F32 R19, -RZ, R202.reuse.H1_H1 ;  /* 0x300000caff137230 */ /* 0x100fe20000004100 */
[----:B------:R-:W-:Y:S01]  /*6a30*/  @!P0 FADD.FTZ R26, -R26, -RZ ;  /* 0x800000ff1a1a8221 */ /* 0x000fe20000010100 */
[----:B------:R-:W-:Y:S01]  /*6a40*/  HADD2.F32 R24, -RZ, R202.H0_H0 ;  /* 0x200000caff187230 */ /* 0x000fe20000004100 */
[----:B------:R-:W-:Y:S01]  /*6a50*/  @!P0 FADD.FTZ R25, -R25, -RZ ;  /* 0x800000ff19198221 */ /* 0x000fe20000010100 */
[--C-:B----4-:R-:W-:Y:S01]  /*6a60*/  HADD2.F32 R32, -RZ, R48.reuse.H0_H0 ;  /* 0x20000030ff207230 */ /* 0x110fe20000004100 */
[----:B------:R-:W-:Y:S01]  /*6a70*/  @!P0 FADD.FTZ R19, -R19, -RZ ;  /* 0x800000ff13138221 */ /* 0x000fe20000010100 */
[----:B------:R-:W-:Y:S01]  /*6a80*/  HADD2.F32 R34, -RZ, R48.H1_H1 ;  /* 0x30000030ff227230 */ /* 0x000fe20000004100 */
[----:B------:R-:W-:Y:S01]  /*6a90*/  @!P0 FADD.FTZ R24, -R24, -RZ ;  /* 0x800000ff18188221 */ /* 0x000fe20000010100 */
[----:B------:R-:W-:Y:S02]  /*6aa0*/  HADD2.F32 R18, -RZ, R203.H0_H0 ;  /* 0x200000cbff127230 */ /* 0x000fe40000004100 */
[----:B------:R-:W-:Y:S02]  /*6ab0*/  HADD2.F32 R37, -RZ, R49.H0_H0 ;  /* 0x20000031ff257230 */ /* 0x000fe40000004100 */
[----:B------:R-:W-:Y:S01]  /*6ac0*/  HADD2.F32 R15, -RZ, R203.H1_H1 ;  /* 0x300000cbff0f7230 */ /* 0x000fe20000004100 */
[----:B------:R-:W-:Y:S01]  /*6ad0*/  @!P0 FADD.FTZ R18, -R18, -RZ ;  /* 0x800000ff12128221 */ /* 0x000fe20000010100 */
[----:B------:R-:W-:Y:S02]  /*6ae0*/  HADD2.F32 R38, -RZ, R49.H1_H1 ;  /* 0x30000031ff267230 */ /* 0x000fe40000004100 */
[----:B--2---:R-:W-:Y:S01]  /*6af0*/  HADD2.F32 R29, -RZ, R20.H0_H0 ;  /* 0x20000014ff1d7230 */ /* 0x004fe20000004100 */
[----:B------:R-:W-:Y:S01]  /*6b00*/  @!P0 FADD.FTZ R15, -R15, -RZ ;  /* 0x800000ff0f0f8221 */ /* 0x000fe20000010100 */
[--C-:B------:R-:W-:Y:S02]  /*6b10*/  HADD2.F32 R39, -RZ, R50.reuse.H0_H0 ;  /* 0x20000032ff277230 */ /* 0x100fe40000004100 */
[----:B------:R-:W-:Y:S01]  /*6b20*/  HADD2.F32 R40, -RZ, R50.H1_H1 ;  /* 0x30000032ff287230 */ /* 0x000fe20000004100 */
[----:B------:R-:W-:Y:S01]  /*6b30*/  FMUL.FTZ R0, R29, R28 ;  /* 0x0000001c1d007220 */ /* 0x000fe20000410000 */
[----:B------:R-:W-:Y:S02]  /*6b40*/  HADD2.F32 R28, -RZ, R20.H1_H1 ;  /* 0x30000014ff1c7230 */ /* 0x000fe40000004100 */
[--C-:B------:R-:W-:Y:S01]  /*6b50*/  HADD2.F32 R29, -RZ, R21.reuse.H0_H0 ;  /* 0x20000015ff1d7230 */ /* 0x100fe20000004100 */
[----:B------:R-:W-:Y:S01]  /*6b60*/  FFMA.FTZ R0, R33, R32, R0 ;  /* 0x0000002021007223 */ /* 0x000fe20000010000 */
[----:B------:R-:W-:Y:S01]  /*6b70*/  HADD2.F32 R20, -RZ, R21.H1_H1 ;  /* 0x30000015ff147230 */ /* 0x000fe20000004100 */
[----:B------:R-:W-:Y:S01]  /*6b80*/  FMUL.FTZ R2, R28, R27 ;  /* 0x0000001b1c027220 */ /* 0x000fe20000410000 */
[--C-:B------:R-:W-:Y:S01]  /*6b90*/  HADD2.F32 R21, -RZ, R22.reuse.H0_H0 ;  /* 0x20000016ff157230 */ /* 0x100fe20000004100 */
[----:B------:R-:W-:Y:S01]  /*6ba0*/  FMUL.FTZ R3, R29, R26 ;  /* 0x0000001a1d037220 */ /* 0x000fe20000410000 */
[----:B------:R-:W-:Y:S01]  /*6bb0*/  HADD2.F32 R22, -RZ, R22.H1_H1 ;  /* 0x30000016ff167230 */ /* 0x000fe20000004100 */
[----:B------:R-:W-:Y:S01]  /*6bc0*/  FMUL.FTZ R4, R20, R25 ;  /* 0x0000001914047220 */ /* 0x000fe20000410000 */
[----:B------:R-:W-:Y:S01]  /*6bd0*/  HADD2.F32 R33, -RZ, R55.H1_H1 ;  /* 0x30000037ff217230 */ /* 0x000fe20000004100 */
[----:B------:R-:W-:Y:S01]  /*6be0*/  FFMA.FTZ R2, R35, R34, R2 ;  /* 0x0000002223027223 */ /* 0x000fe20000010002 */
[--C-:B------:R-:W-:Y:S01]  /*6bf0*/  HADD2.F32 R32, -RZ, R44.reuse.H0_H0 ;  /* 0x2000002cff207230 */ /* 0x100fe20000004100 */
[----:B------:R-:W-:Y:S01]  /*6c00*/  FMUL.FTZ R6, R22, R19 ;  /* 0x0000001316067220 */ /* 0x000fe20000410000 */
[--C-:B------:R-:W-:Y:S01]  /*6c10*/  HADD2.F32 R19, -RZ, R23.reuse.H0_H0 ;  /* 0x20000017ff137230 */ /* 0x100fe20000004100 */
[----:B------:R-:W-:Y:S01]  /*6c20*/  FMUL.FTZ R5, R21, R24 ;  /* 0x0000001815057220 */ /* 0x000fe20000410000 */
[----:B------:R-:W-:Y:S01]  /*6c30*/  HADD2.F32 R20, -RZ, R23.H1_H1 ;  /* 0x30000017ff147230 */ /* 0x000fe20000004100 */
[----:B------:R-:W-:Y:S01]  /*6c40*/  FFMA.FTZ R3, R36, R37, R3 ;  /* 0x0000002524037223 */ /* 0x000fe20000010003 */
[----:B------:R-:W-:Y:S01]  /*6c50*/  HADD2.F32 R35, -RZ, R44.H1_H1 ;  /* 0x3000002cff237230 */ /* 0x000fe20000004100 */
[----:B------:R-:W-:Y:S01]  /*6c60*/  FFMA.FTZ R4, R33, R38, R4 ;  /* 0x0000002621047223 */ /* 0x000fe20000010004 */
[----:B------:R-:W-:Y:S01]  /*6c70*/  HADD2.F32 R41, -RZ, R51.H0_H0 ;  /* 0x20000033ff297230 */ /* 0x000fe20000004100 */
[----:B------:R-:W-:Y:S01]  /*6c80*/  FMUL.FTZ R7, R19, R18 ;  /* 0x0000001213077220 */ /* 0x000fe20000410000 */
[----:B------:R-:W-:Y:S01]  /*6c90*/  HADD2.F32 R34, -RZ, R53.H0_H0 ;  /* 0x20000035ff227230 */ /* 0x000fe20000004100 */
[----:B------:R-:W-:Y:S01]  /*6ca0*/  FFMA.FTZ R5, R32, R39, R5 ;  /* 0x0000002720057223 */ /* 0x000fe20000010005 */
[----:B------:R-:W-:Y:S01]  /*6cb0*/  F2FP.PACK_AB R36, R2, R0 ;  /* 0x000000000224723e */ /* 0x000fe200000000ff */
[----:B------:R-:W-:Y:S01]  /*6cc0*/  FMUL.FTZ R8, R20, R15 ;  /* 0x0000000f14087220 */ /* 0x000fe20000410000 */
[----:B------:R-:W-:Y:S01]  /*6cd0*/  HADD2.F32 R42, -RZ, R51.H1_H1 ;  /* 0x30000033ff2a7230 */ /* 0x000fe20000004100 */
[----:B------:R-:W-:Y:S01]  /*6ce0*/  FFMA.FTZ R6, R35, R40, R6 ;  /* 0x0000002823067223 */ /* 0x000fe20000010006 */
[----:B------:R-:W-:Y:S01]  /*6cf0*/  HADD2.F32 R37, -RZ, R53.H1_H1 ;  /* 0x30000035ff257230 */ /* 0x000fe20000004100 */
[----:B------:R-:W-:Y:S03]  /*6d00*/  FFMA.FTZ R7, R34, R41, R7 ;  /* 0x0000002922077223 */ /* 0x000fe60000010007 */
[----:B------:R-:W-:Y:S01]  /*6d10*/  F2FP.PACK_AB R38, R6, R5 ;  /* 0x000000050626723e */ /* 0x000fe200000000ff */
[----:B------:R-:W-:Y:S01]  /*6d20*/  FFMA.FTZ R8, R37, R42, R8 ;  /* 0x0000002a25087223 */ /* 0x000fe20000010008 */
[----:B------:R-:W-:Y:S04]  /*6d30*/  F2FP.PACK_AB R37, R4, R3 ;  /* 0x000000030425723e */ /* 0x000fe800000000ff */
[----:B------:R-:W-:Y:S02]  /*6d40*/  F2FP.PACK_AB R39, R8, R7 ;  /* 0x000000070827723e */ /* 0x000fe400000000ff */
.L_x_2597:
[----:B------:R-:W-:Y:S05]  /*6d50*/  BSYNC B0 ;  /* 0x0000000000007941 */ /* 0x000fea0003800000 */
.L_x_2596:
[----:B-----5:R3:W-:Y:S01]  /*6d60*/  STG.E.128 [R118.64], R36 ;  /* 0x0000002476007986 */ /* 0x0207e2000c101d06 */
[----:B------:R-:W-:Y:S01]  /*6d70*/  IADD3 R200, P0, R124, 0x80, RZ ;  /* 0x000000807cc87810 */ /* 0x000fe20007f1e0ff */
[----:B------:R-:W-:Y:S04]  /*6d80*/  BSSY B0, `(.L_x_2598) ;  /* 0x0000057000007945 */ /* 0x000fe80003800000 */
[----:B------:R-:W-:Y:S01]  /*6d90*/  IMAD.X R201, RZ, RZ, R125, P0 ;  /* 0x000000ffffc97224 */ /* 0x000fe200000e067d */
[----:B------:R-:W-:Y:S01]  /*6da0*/  ISETP.GE.AND P0, PT, R12, UR4, PT ;  /* 0x000000040c007c0c */ /* 0x000fe2000bf06270 */
[----:B---3--:R3:W5:Y:S11]  /*6db0*/  LDG.E.128 R36, [R124.64+0x80] ;  /* 0x000080067c247981 */ /* 0x008776000c1e1d00 */
[----:B------:R-:W-:Y:S01]  /*6dc0*/  @!UPT UIADD3 URZ, URZ, URZ, URZ ;  /* 0x0000003f3f3ff290 */ /* 0x000fe2000fffe03f */
        /* <DEDUP_REMOVED lines=10> */
[----:B------:R-:W-:Y:S02]  /*6e70*/  ISETP.GE.AND P0, PT, R12, UR5, PT ;  /* 0x000000050c007c0c */ /* 0x000fe4000bf06270 */
[----:B------:R-:W-:Y:S11]  /*6e80*/  MOV R52, UR5 ;  /* 0x0000000500347c02 */ /* 0x000ff60008000f00 */
[----:B------:R-:W-:Y:S02]  /*6e90*/  @P0 IADD3 R199, RZ, -UR5, RZ ;  /* 0x80000005ffc70c10 */ /* 0x000fe4000fffe0ff */
[----:B------:R-:W-:Y:S02]  /*6ea0*/  @P0 IADD3 R52, RZ, -UR5, RZ ;  /* 0x80000005ff340c10 */ /* 0x000fe4000fffe0ff */
[C---:B------:R-:W-:Y:S04]  /*6eb0*/  LEA R202, P1, R199.reuse, R126, 0x1 ;  /* 0x0000007ec7ca7211 */ /* 0x040fe800078208ff */
[----:B------:R-:W-:Y:S02]  /*6ec0*/  LEA.HI.X.SX32 R203, R199, R127, 0x1, P1 ;  /* 0x0000007fc7cb7211 */ /* 0x000fe400008f0eff */
[C---:B-1----:R-:W-:Y:S02]  /*6ed0*/  LEA R30, P1, R52.reuse, R200, 0x1 ;  /* 0x000000c8341e7211 */ /* 0x042fe400078208ff */
[----:B------:R-:W-:Y:S02]  /*6ee0*/  MOV R199, RZ ;  /* 0x000000ff00c77202 */ /* 0x000fe40000000f00 */
[----:B------:R-:W-:Y:S02]  /*6ef0*/  LEA.HI.X.SX32 R31, R52, R201, 0x1, P1 ;  /* 0x000000c9341f7211 */ /* 0x000fe400008f0eff */
[----:B------:R-:W-:Y:S01]  /*6f00*/  @P0 IADD3 R199, RZ, -UR5, RZ ;  /* 0x80000005ffc70c10 */ /* 0x000fe2000fffe0ff */
[----:B------:R-:W4:Y:S03]  /*6f10*/  LDG.E.128 R200, [R202.64+0x80] ;  /* 0x00008006cac87981 */ /* 0x000f26000c1e1d00 */
[C---:B------:R-:W-:Y:S04]  /*6f20*/  LEA R40, P1, R199.reuse, R128, 0x1 ;  /* 0x00000080c7287211 */ /* 0x040fe800078208ff */
[----:B------:R-:W-:Y:S01]  /*6f30*/  LEA.HI.X.SX32 R41, R199, R129, 0x1, P1 ;  /* 0x00000081c7297211 */ /* 0x000fe200008f0eff */
[----:B--2---:R-:W2:Y:S08]  /*6f40*/  LDG.E.128 R20, [R30.64] ;  /* 0x000000061e147981 */ /* 0x004eb0000c1e1d00 */
[----:B---3--:R-:W3:Y:S01]  /*6f50*/  LDG.E.128 R48, [R40.64+0x80] ;  /* 0x0000800628307981 */ /* 0x008ee2000c1e1d00 */
[--C-:B----4-:R-:W-:Y:S02]  /*6f60*/  HADD2.F32 R28, -RZ, R200.reuse.H0_H0 ;  /* 0x200000c8ff1c7230 */ /* 0x110fe40000004100 */
[----:B------:R-:W-:Y:S02]  /*6f70*/  HADD2.F32 R27, -RZ, R200.H1_H1 ;  /* 0x300000c8ff1b7230 */ /* 0x000fe40000004100 */
[--C-:B------:R-:W-:Y:S01]  /*6f80*/  HADD2.F32 R26, -RZ, R201.reuse.H0_H0 ;  /* 0x200000c9ff1a7230 */ /* 0x100fe20000004100 */
[----:B------:R-:W-:Y:S01]  /*6f90*/  @!P0 FADD.FTZ R28, -R28, -RZ ;  /* 0x800000ff1c1c8221 */ /* 0x000fe20000010100 */
[----:B------:R-:W-:Y:S01]  /*6fa0*/  HADD2.F32 R25, -RZ, R201.H1_H1 ;  /* 0x300000c9ff197230 */ /* 0x000fe20000004100 */
[----:B------:R-:W-:Y:S01]  /*6fb0*/  @!P0 FADD.FTZ R27, -R27, -RZ ;  /* 0x800000ff1b1b8221 */ /* 0x000fe20000010100 */
[----:B--2---:R-:W-:Y:S01]  /*6fc0*/  HADD2.F32 R29, -RZ, R20.H0_H0 ;  /* 0x20000014ff1d7230 */ /* 0x004fe20000004100 */
[----:B------:R-:W-:Y:S01]  /*6fd0*/  @!P0 FADD.FTZ R26, -R26, -RZ ;  /* 0x800000ff1a1a8221 */ /* 0x000fe20000010100 */
[--C-:B------:R-:W-:Y:S01]  /*6fe0*/  HADD2.F32 R19, -RZ, R202.reuse.H1_H1 ;  /* 0x300000caff137230 */ /* 0x100fe20000004100 */
[----:B------:R-:W-:Y:S01]  /*6ff0*/  @!P0 FADD.FTZ R25, -R25, -RZ ;  /* 0x800000ff19198221 */ /* 0x000fe20000010100 */
[----:B------:R-:W-:Y:S01]  /*7000*/  HADD2.F32 R24, -RZ, R202.H0_H0 ;  /* 0x200000caff187230 */ /* 0x000fe20000004100 */
[----:B------:R-:W-:Y:S01]  /*7010*/  FMUL.FTZ R0, R29, R28 ;  /* 0x0000001c1d007220 */ /* 0x000fe20000410000 */
[----:B------:R-:W-:Y:S01]  /*7020*/  HADD2.F32 R28, -RZ, R20.H1_H1 ;  /* 0x30000014ff1c7230 */ /* 0x000fe20000004100 */
[----:B------:R-:W-:Y:S01]  /*7030*/  @!P0 FADD.FTZ R19, -R19, -RZ ;  /* 0x800000ff13138221 */ /* 0x000fe20000010100 */
[--C-:B---3--:R-:W-:Y:S01]  /*7040*/  HADD2.F32 R32, -RZ, R48.reuse.H0_H0 ;  /* 0x20000030ff207230 */ /* 0x108fe20000004100 */
[----:B------:R-:W-:Y:S01]  /*7050*/  @!P0 FADD.FTZ R24, -R24, -RZ ;  /* 0x800000ff18188221 */ /* 0x000fe20000010100 */
[--C-:B------:R-:W-:Y:S01]  /*7060*/  HADD2.F32 R29, -RZ, R21.reuse.H0_H0 ;  /* 0x20000015ff1d7230 */ /* 0x100fe20000004100 */
[----:B------:R-:W-:Y:S01]  /*7070*/  FMUL.FTZ R2, R28, R27 ;  /* 0x0000001b1c027220 */ /* 0x000fe20000410000 */
[----:B------:R-:W-:Y:S01]  /*7080*/  HADD2.F32 R34, -RZ, R48.H1_H1 ;  /* 0x30000030ff227230 */ /* 0x000fe20000004100 */
[----:B------:R-:W-:Y:S01]  /*7090*/  FFMA.FTZ R0, R33, R32, R0 ;  /* 0x0000002021007223 */ /* 0x000fe20000010000 */
        /* <DEDUP_REMOVED lines=8> */
[----:B------:R-:W-:Y:S01]  /*7120*/  HADD2.F32 R37, -RZ, R49.H0_H0 ;  /* 0x20000031ff257230 */ /* 0x000fe20000004100 */
[----:B------:R-:W-:Y:S01]  /*7130*/  FMUL.FTZ R6, R22, R19 ;  /* 0x0000001316067220 */ /* 0x000fe20000410000 */
[----:B------:R-:W-:Y:S01]  /*7140*/  HADD2.F32 R15, -RZ, R203.H1_H1 ;  /* 0x300000cbff0f7230 */ /* 0x000fe20000004100 */
[----:B------:R-:W-:Y:S01]  /*7150*/  @!P0 FADD.FTZ R18, -R18, -RZ ;  /* 0x800000ff12128221 */ /* 0x000fe20000010100 */
[----:B------:R-:W-:Y:S01]  /*7160*/  HADD2.F32 R38, -RZ, R49.H1_H1 ;  /* 0x30000031ff267230 */ /* 0x000fe20000004100 */
[----:B------:R-:W-:Y:S01]  /*7170*/  FFMA.FTZ R3, R36, R37, R3 ;  /* 0x0000002524037223 */ /* 0x000fe20000010003 */
[----:B------:R-:W-:Y:S01]  /*7180*/  HADD2.F32 R33, -RZ, R55.H1_H1 ;  /* 0x30000037ff217230 */ /* 0x000fe20000004100 */
[----:B------:R-:W-:Y:S01]  /*7190*/  @!P0 FADD.FTZ R15, -R15, -RZ ;  /* 0x800000ff0f0f8221 */ /* 0x000fe20000010100 */
[----:B------:R-:W-:Y:S01]  /*71a0*/  HADD2.F32 R39, -RZ, R50.H0_H0 ;  /* 0x20000032ff277230 */ /* 0x000fe20000004100 */
[----:B------:R-:W-:Y:S01]  /*71b0*/  F2FP.PACK_AB R36, R2, R0 ;  /* 0x000000000224723e */ /* 0x000fe200000000ff */
[--C-:B------:R-:W-:Y:S01]  /*71c0*/  HADD2.F32 R19, -RZ, R23.reuse.H0_H0 ;  /* 0x20000017ff137230 */ /* 0x100fe20000004100 */
[----:B------:R-:W-:Y:S01]  /*71d0*/  FFMA.FTZ R4, R33, R38, R4 ;  /* 0x0000002621047223 */ /* 0x000fe20000010004 */
[----:B------:R-:W-:Y:S02]  /*71e0*/  HADD2.F32 R32, -RZ, R44.H0_H0 ;  /* 0x2000002cff207230 */ /* 0x000fe40000004100 */
[----:B------:R-:W-:Y:S01]  /*71f0*/  HADD2.F32 R40, -RZ, R50.H1_H1 ;  /* 0x30000032ff287230 */ /* 0x000fe20000004100 */
[----:B------:R-:W-:Y:S01]  /*7200*/  FMUL.FTZ R7, R19, R18 ;  /* 0x0000001213077220 */ /* 0x000fe20000410000 */
[----:B------:R-:W-:Y:S01]  /*7210*/  HADD2.F32 R20, -RZ, R23.H1_H1 ;  /* 0x30000017ff147230 */ /* 0x000fe20000004100 */
[----:B------:R-:W-:Y:S01]  /*7220*/  FFMA.FTZ R5, R32, R39, R5 ;  /* 0x0000002720057223 */ /* 0x000fe20000010005 */
[----:B------:R-:W-:Y:S02]  /*7230*/  HADD2.F32 R35, -RZ, R44.H1_H1 ;  /* 0x3000002cff237230 */ /* 0x000fe40000004100 */
[----:B------:R-:W-:Y:S01]  /*7240*/  HADD2.F32 R41, -RZ, R51.H0_H0 ;  /* 0x20000033ff297230 */ /* 0x000fe20000004100 */
[----:B------:R-:W-:Y:S01]  /*7250*/  FMUL.FTZ R8, R20, R15 ;  /* 0x0000000f14087220 */ /* 0x000fe20000410000 */
        /* <DEDUP_REMOVED lines=9> */
.L_x_2599:
[----:B------:R-:W-:Y:S05]  /*72f0*/  BSYNC B0 ;  /* 0x0000000000007941 */ /* 0x000fea0003800000 */
.L_x_2598:
[----:B-----5:R4:W-:Y:S02]  /*7300*/  STG.E.128 [R118.64+0x80], R36 ;  /* 0x0000802476007986 */ /* 0x0209e4000c101d06 */
.L_x_2595:
[----:B------:R-:W-:Y:S05]  /*7310*/  BSYNC B1 ;  /* 0x0000000000017941 */ /* 0x000fea0003800000 */
.L_x_2594:
[----:B------:R-:W-:Y:S01]  /*7320*/  BSSY B1, `(.L_x_2600) ;  /* 0x00000bd000017945 */ /* 0x000fe20003800000 */
[----:B------:R-:W-:-:S05]  /*7330*/  @!P3 BRA `(.L_x_2601) ;  /* 0x00000bb00000b947 */ /* 0x000fca0003800000 */
[C---:B------:R-:W-:Y:S01]  /*7340*/  LEA R204, P0, R73.reuse, R124, 0x1 ;  /* 0x0000007c49cc7211 */ /* 0x040fe200078008ff */
[----:B------:R-:W-:Y:S03]  /*7350*/  BSSY B0, `(.L_x_2602) ;  /* 0x0000059000007945 */ /* 0x000fe60003800000 */
[----:B------:R-:W-:Y:S02]  /*7360*/  LEA.HI.X R205, R73, R125, R72, 0x1, P0 ;  /* 0x0000007d49cd7211 */ /* 0x000fe400000f0c48 */
[----:B------:R-:W-:Y:S03]  /*7370*/  ISETP.GE.AND P0, PT, R16, UR4, PT ;  /* 0x0000000410007c0c */ /* 0x000fe6000bf06270 */
[----:B------:R1:W5:Y:S10]  /*7380*/  LDG.E.128 R52, [R204.64] ;  /* 0x00000006cc347981 */ /* 0x000374000c1e1d00 */
[----:B------:R-:W-:-:S05]  /*7390*/  @P0 BRA `(.L_x_2603) ;  /* 0x0000054000000947 */ /* 0x000fca0003800000 */
[--C-:B-----5:R-:W-:Y:S01]  /*73a0*/  HADD2.F32 R35, -RZ, R52.reuse.H1_H1 ;  /* 0x30000034ff237230 */ /* 0x120fe20000004100 */
[----:B------:R-:W-:Y:S01]  /*73b0*/  ULEA.HI UR5, UR4, UR4, URZ, 0x1 ;  /* 0x0000000404057291 */ /* 0x000fe2000f8f083f */
[----:B------:R-:W-:Y:S01]  /*73c0*/  HADD2.F32 R34, -RZ, R53.H0_H0 ;  /* 0x20000035ff227230 */ /* 0x000fe20000004100 */
[----:B------:R-:W-:Y:S02]  /*73d0*/  MOV R200, RZ ;  /* 0x000000ff00c87202 */ /* 0x000fe40000000f00 */
[----:B------:R-:W-:Y:S01]  /*73e0*/  USHF.R.S32.HI UR5, URZ, 0x1, UR5 ;  /* 0x000000013f057899 */ /* 0x000fe20008011405 */
[----:B------:R-:W-:Y:S02]  /*73f0*/  MOV R198, RZ ;  /* 0x000000ff00c67202 */ /* 0x000fe40000000f00 */
[----:B------:R-:W-:Y:S02]  /*7400*/  MOV R44, R54 ;  /* 0x00000036002c7202 */ /* 0x000fe40000000f00 */
[----:B-1----:R-:W-:Y:S02]  /*7410*/  MOV R41, R55 ;  /* 0x0000003700297202 */ /* 0x002fe40000000f00 */
[----:B------:R-:W-:Y:S02]  /*7420*/  ISETP.GE.AND P0, PT, R16, UR5, PT ;  /* 0x0000000510007c0c */ /* 0x000fe4000bf06270 */
[----:B------:R-:W-:Y:S11]  /*7430*/  MOV R203, UR5 ;  /* 0x0000000500cb7c02 */ /* 0x000ff60008000f00 */
[----:B------:R-:W-:Y:S02]  /*7440*/  @P0 IADD3 R200, RZ, -UR5, RZ ;  /* 0x80000005ffc80c10 */ /* 0x000fe4000fffe0ff */
[----:B------:R-:W-:Y:S02]  /*7450*/  @P0 IADD3 R198, RZ, -UR5, RZ ;  /* 0x80000005ffc60c10 */ /* 0x000fe4000fffe0ff */
[C---:B------:R-:W-:Y:S02]  /*7460*/  IADD3 R201, P1, R169.reuse, R200, RZ ;  /* 0x000000c8a9c97210 */ /* 0x040fe40007f3e0ff */
[----:B------:R-:W-:Y:S02]  /*7470*/  @P0 IADD3 R203, RZ, -UR5, RZ ;  /* 0x80000005ffcb0c10 */ /* 0x000fe4000fffe0ff */
[-C--:B------:R-:W-:Y:S02]  /*7480*/  LEA.HI.X.SX32 R200, R200, R147.reuse, 0x1, P1 ;  /* 0x00000093c8c87211 */ /* 0x080fe400008f0eff */
[----:B------:R-:W-:Y:S04]  /*7490*/  IADD3 R199, P1, R169, R198, RZ ;  /* 0x000000c6a9c77210 */ /* 0x000fe80007f3e0ff */
[----:B------:R-:W-:Y:S02]  /*74a0*/  LEA.HI.X.SX32 R198, R198, R147, 0x1, P1 ;  /* 0x00000093c6c67211 */ /* 0x000fe400008f0eff */
[C---:B------:R-:W-:Y:S04]  /*74b0*/  LEA R22, P1, R203.reuse, R204, 0x1 ;  /* 0x000000cccb167211 */ /* 0x040fe800078208ff */
[----:B------:R-:W-:Y:S02]  /*74c0*/  LEA.HI.X.SX32 R23, R203, R205, 0x1, P1 ;  /* 0x000000cdcb177211 */ /* 0x000fe400008f0eff */
[C---:B------:R-:W-:Y:S04]  /*74d0*/  LEA R206, P1, R201.reuse, R126, 0x1 ;  /* 0x0000007ec9ce7211 */ /* 0x040fe800078208ff */
[----:B------:R-:W-:Y:S01]  /*74e0*/  LEA.HI.X R207, R201, R127, R200, 0x1, P1 ;  /* 0x0000007fc9cf7211 */ /* 0x000fe200008f0cc8 */
[----:B--2---:R-:W2:Y:S01]  /*74f0*/  LDG.E.128 R20, [R22.64] ;  /* 0x0000000616147981 */ /* 0x004ea2000c1e1d00 */
[C---:B------:R-:W-:Y:S04]  /*7500*/  LEA R32, P1, R199.reuse, R128, 0x1 ;  /* 0x00000080c7207211 */ /* 0x040fe800078208ff */
[----:B------:R-:W-:Y:S03]  /*7510*/  LEA.HI.X R33, R199, R129, R198, 0x1, P1 ;  /* 0x00000081c7217211 */ /* 0x000fe600008f0cc6 */
[----:B---3--:R-:W3:Y:S08]  /*7520*/  LDG.E.128 R200, [R206.64] ;  /* 0x00000006cec87981 */ /* 0x008ef0000c1e1d00 */
[----:B----4-:R1:W4:Y:S02]  /*7530*/  LDG.E.128 R48, [R32.64] ;  /* 0x0000000620307981 */ /* 0x010324000c1e1d00 */
[----:B-1----:R-:W-:Y:S02]  /*7540*/  HADD2.F32 R33, -RZ, R52.H0_H0 ;  /* 0x20000034ff217230 */ /* 0x002fe40000004100 */
[--C-:B--2---:R-:W-:Y:S02]  /*7550*/  HADD2.F32 R31, -RZ, R20.reuse.H0_H0 ;  /* 0x20000014ff1f7230 */ /* 0x104fe40000004100 */
[----:B------:R-:W-:Y:S02]  /*7560*/  HADD2.F32 R29, -RZ, R21.H0_H0 ;  /* 0x20000015ff1d7230 */ /* 0x000fe40000004100 */
[----:B------:R-:W-:Y:S02]  /*7570*/  HADD2.F32 R20, -RZ, R20.H1_H1 ;  /* 0x30000014ff147230 */ /* 0x000fe40000004100 */
[--C-:B---3--:R-:W-:Y:S02]  /*7580*/  HADD2.F32 R28, -RZ, R200.reuse.H0_H0 ;  /* 0x200000c8ff1c7230 */ /* 0x108fe40000004100 */
[--C-:B------:R-:W-:Y:S02]  /*7590*/  HADD2.F32 R26, -RZ, R201.reuse.H0_H0 ;  /* 0x200000c9ff1a7230 */ /* 0x100fe40000004100 */
[----:B------:R-:W-:Y:S01]  /*75a0*/  HADD2.F32 R27, -RZ, R200.H1_H1 ;  /* 0x300000c8ff1b7230 */ /* 0x000fe20000004100 */
[----:B------:R-:W-:Y:S01]  /*75b0*/  @!P0 FADD.FTZ R28, -R28, -RZ ;  /* 0x800000ff1c1c8221 */ /* 0x000fe20000010100 */
[----:B------:R-:W-:Y:S01]  /*75c0*/  HADD2.F32 R25, -RZ, R201.H1_H1 ;  /* 0x300000c9ff197230 */ /* 0x000fe20000004100 */
[----:B------:R-:W-:Y:S01]  /*75d0*/  @!P0 FADD.FTZ R26, -R26, -RZ ;  /* 0x800000ff1a1a8221 */ /* 0x000fe20000010100 */
[----:B------:R-:W-:Y:S01]  /*75e0*/  HADD2.F32 R24, -RZ, R202.H0_H0 ;  /* 0x200000caff187230 */ /* 0x000fe20000004100 */
[----:B------:R-:W-:Y:S01]  /*75f0*/  @!P0 FADD.FTZ R27, -R27, -RZ ;  /* 0x800000ff1b1b8221 */ /* 0x000fe20000010100 */
[----:B----4-:R-:W-:Y:S01]  /*7600*/  HADD2.F32 R30, -RZ, R48.H0_H0 ;  /* 0x20000030ff1e7230 */ /* 0x010fe20000004100 */
[----:B------:R-:W-:Y:S01]  /*7610*/  FMUL.FTZ R0, R31, R28 ;  /* 0x0000001c1f007220 */ /* 0x000fe20000410000 */
[----:B------:R-:W-:Y:S01]  /*7620*/  HADD2.F32 R19, -RZ, R202.H1_H1 ;  /* 0x300000caff137230 */ /* 0x000fe20000004100 */
[----:B------:R-:W-:Y:S01]  /*7630*/  FMUL.FTZ R3, R29, R26 ;  /* 0x0000001a1d037220 */ /* 0x000fe20000410000 */
[----:B------:R-:W-:Y:S01]  /*7640*/  HADD2.F32 R26, -RZ, R21.H1_H1 ;  /* 0x30000015ff1a7230 */ /* 0x000fe20000004100 */
[----:B------:R-:W-:Y:S01]  /*7650*/  @!P0 FADD.FTZ R25, -R25, -RZ ;  /* 0x800000ff19198221 */ /* 0x000fe20000010100 */
        /* <DEDUP_REMOVED lines=9> */
[----:B------:R-:W-:Y:S01]  /*76f0*/  FMUL.FTZ R4, R26, R25 ;  /* 0x000000191a047220 */ /* 0x000fe20000410000 */
[----:B------:R-:W-:Y:S01]  /*7700*/  HADD2.F32 R22, -RZ, R22.H1_H1 ;  /* 0x30000016ff167230 */ /* 0x000fe20000004100 */
[----:B------:R-:W-:Y:S01]  /*7710*/  FFMA.FTZ R2, R35, R32, R2 ;  /* 0x0000002023027223 */ /* 0x000fe20000010002 */
[----:B------:R-:W-:Y:S01]  /*7720*/  HADD2.F32 R37, -RZ, R49.H1_H1 ;  /* 0x30000031ff257230 */ /* 0x000fe20000004100 */
[----:B------:R-:W-:Y:S01]  /*7730*/  @!P0 FADD.FTZ R18, -R18, -RZ ;  /* 0x800000ff12128221 */ /* 0x000fe20000010100 */
[----:B------:R-:W-:Y:S01]  /*7740*/  HADD2.F32 R33, -RZ, R53.H1_H1 ;  /* 0x30000035ff217230 */ /* 0x000fe20000004100 */
[----:B------:R-:W-:Y:S01]  /*7750*/  FMUL.FTZ R5, R27, R24 ;  /* 0x000000181b057220 */ /* 0x000fe20000410000 */
[--C-:B------:R-:W-:Y:S01]  /*7760*/  HADD2.F32 R21, -RZ, R23.reuse.H0_H0 ;  /* 0x20000017ff157230 */ /* 0x100fe20000004100 */
[----:B------:R-:W-:Y:S01]  /*7770*/  FFMA.FTZ R3, R34, R36, R3 ;  /* 0x0000002422037223 */ /* 0x000fe20000010003 */
[----:B------:R-:W-:Y:S01]  /*7780*/  HADD2.F32 R38, -RZ, R50.H0_H0 ;  /* 0x20000032ff267230 */ /* 0x000fe20000004100 */
[----:B------:R-:W-:Y:S01]  /*7790*/  @!P0 FADD.FTZ R15, -R15, -RZ ;  /* 0x800000ff0f0f8221 */ /* 0x000fe20000010100 */
[----:B------:R-:W-:Y:S01]  /*77a0*/  HADD2.F32 R30, -RZ, R44.H0_H0 ;  /* 0x2000002cff1e7230 */ /* 0x000fe20000004100 */
[----:B------:R-:W-:Y:S01]  /*77b0*/  FMUL.FTZ R6, R22, R19 ;  /* 0x0000001316067220 */ /* 0x000fe20000410000 */
[----:B------:R-:W-:Y:S01]  /*77c0*/  HADD2.F32 R20, -RZ, R23.H1_H1 ;  /* 0x30000017ff147230 */ /* 0x000fe20000004100 */
[----:B------:R-:W-:Y:S01]  /*77d0*/  FFMA.FTZ R4, R33, R37, R4 ;  /* 0x0000002521047223 */ /* 0x000fe20000010004 */
[----:B------:R-:W-:Y:S01]  /*77e0*/  HADD2.F32 R39, -RZ, R50.H1_H1 ;  /* 0x30000032ff277230 */ /* 0x000fe20000004100 */
[----:B------:R-:W-:Y:S01]  /*77f0*/  FMUL.FTZ R7, R21, R18 ;  /* 0x0000001215077220 */ /* 0x000fe20000410000 */
[----:B------:R-:W-:Y:S01]  /*7800*/  HADD2.F32 R35, -RZ, R44.H1_H1 ;  /* 0x3000002cff237230 */ /* 0x000fe20000004100 */
[----:B------:R-:W-:Y:S01]  /*7810*/  FFMA.FTZ R5, R30, R38, R5 ;  /* 0x000000261e057223 */ /* 0x000fe20000010005 */
[----:B------:R-:W-:Y:S01]  /*7820*/  HADD2.F32 R40, -RZ, R51.H0_H0 ;  /* 0x20000033ff287230 */ /* 0x000fe20000004100 */
[----:B------:R-:W-:Y:S01]  /*7830*/  F2FP.PACK_AB R52, R2, R0 ;  /* 0x000000000234723e */ /* 0x000fe200000000ff */
[----:B------:R-:W-:Y:S01]  /*7840*/  FMUL.FTZ R8, R20, R15 ;  /* 0x0000000f14087220 */ /* 0x000fe20000410000 */
        /* <DEDUP_REMOVED lines=9> */
.L_x_2603:
[----:B------:R-:W-:Y:S05]  /*78e0*/  BSYNC B0 ;  /* 0x0000000000007941 */ /* 0x000fea0003800000 */
.L_x_2602:
[C---:B------:R-:W-:Y:S01]  /*78f0*/  LEA R198, P0, R131.reuse, R118, 0x1 ;  /* 0x0000007683c67211 */ /* 0x040fe200078008ff */
[----:B------:R-:W-:Y:S03]  /*7900*/  BSSY B0, `(.L_x_2604) ;  /* 0x000005d000007945 */ /* 0x000fe60003800000 */
[----:B------:R-:W-:Y:S02]  /*7910*/  LEA.HI.X R199, R131, R119, R130, 0x1, P0 ;  /* 0x0000007783c77211 */ /* 0x000fe400000f0c82 */
[----:B------:R-:W-:Y:S03]  /*7920*/  IADD3 R202, P0, R204, 0x80, RZ ;  /* 0x00000080ccca7810 */ /* 0x000fe60007f1e0ff */
[----:B-----5:R1:W-:Y:S02]  /*7930*/  STG.E.128 [R198.64], R52 ;  /* 0x00000034c6007986 */ /* 0x0203e4000c101d06 */
[----:B------:R-:W-:Y:S01]  /*7940*/  IMAD.X R203, RZ, RZ, R205, P0 ;  /* 0x000000ffffcb7224 */ /* 0x000fe200000e06cd */
[----:B------:R-:W-:Y:S01]  /*7950*/  ISETP.GE.AND P0, PT, R12, UR4, PT ;  /* 0x000000040c007c0c */ /* 0x000fe2000bf06270 */
[----:B-1----:R1:W5:Y:S11]  /*7960*/  LDG.E.128 R52, [R204.64+0x80] ;  /* 0x00008006cc347981 */ /* 0x002376000c1e1d00 */
[----:B------:R-:W-:Y:S01]  /*7970*/  @!UPT UIADD3 URZ, URZ, URZ, URZ ;  /* 0x0000003f3f3ff290 */ /* 0x000fe2000fffe03f */
[----:B------:R-:W-:-:S05]  /*7980*/  @P0 BRA `(.L_x_2605) ;  /* 0x0000054000000947 */ /* 0x000fca0003800000 */
[--C-:B-----5:R-:W-:Y:S01]  /*7990*/  HADD2.F32 R35, -RZ, R52.reuse.H1_H1 ;  /* 0x30000034ff237230 */ /* 0x120fe20000004100 */
[----:B------:R-:W-:Y:S01]  /*79a0*/  ULEA.HI UR5, UR4, UR4, URZ, 0x1 ;  /* 0x0000000404057291 */ /* 0x000fe2000f8f083f */
[----:B------:R-:W-:Y:S01]  /*79b0*/  HADD2.F32 R34, -RZ, R53.H0_H0 ;  /* 0x20000035ff227230 */ /* 0x000fe20000004100 */
[----:B------:R-:W-:Y:S02]  /*79c0*/  MOV R44, R54 ;  /* 0x00000036002c7202 */ /* 0x000fe40000000f00 */
[----:B------:R-:W-:Y:S01]  /*79d0*/  USHF.R.S32.HI UR5, URZ, 0x1, UR5 ;  /* 0x000000013f057899 */ /* 0x000fe20008011405 */
[----:B------:R-:W-:Y:S05]  /*79e0*/  MOV R41, R55 ;  /* 0x0000003700297202 */ /* 0x000fea0000000f00 */
[----:B------:R-:W-:Y:S02]  /*79f0*/  ISETP.GE.AND P0, PT, R12, UR5, PT ;  /* 0x000000050c007c0c */ /* 0x000fe4000bf06270 */
[----:B------:R-:W-:Y:S11]  /*7a00*/  MOV R200, UR5 ;  /* 0x0000000500c87c02 */ /* 0x000ff60008000f00 */
[----:B------:R-:W-:Y:S04]  /*7a10*/  @P0 IADD3 R200, RZ, -UR5, RZ ;  /* 0x80000005ffc80c10 */ /* 0x000fe8000fffe0ff */
[C---:B------:R-:W-:Y:S02]  /*7a20*/  LEA R22, P1, R200.reuse, R202, 0x1 ;  /* 0x000000cac8167211 */ /* 0x040fe400078208ff */
[----:B------:R-:W-:Y:S02]  /*7a30*/  MOV R202, RZ ;  /* 0x000000ff00ca7202 */ /* 0x000fe40000000f00 */
[----:B------:R-:W-:Y:S02]  /*7a40*/  @P0 IADD3 R202, RZ, -UR5, RZ ;  /* 0x80000005ffca0c10 */ /* 0x000fe4000fffe0ff */
[----:B------:R-:W-:Y:S02]  /*7a50*/  LEA.HI.X.SX32 R23, R200, R203, 0x1, P1 ;  /* 0x000000cbc8177211 */ /* 0x000fe400008f0eff */
[----:B------:R-:W-:Y:S02]  /*7a60*/  MOV R200, RZ ;  /* 0x000000ff00c87202 */ /* 0x000fe40000000f00 */
[----:B------:R-:W-:Y:S02]  /*7a70*/  IADD3 R203, P1, R160, R202, RZ ;  /* 0x000000caa0cb7210 */ /* 0x000fe40007f3e0ff */
[----:B------:R-:W-:Y:S01]  /*7a80*/  @P0 IADD3 R200, RZ, -UR5, RZ ;  /* 0x80000005ffc80c10 */ /* 0x000fe2000fffe0ff */
[----:B--2---:R-:W2:Y:S01]  /*7a90*/  LDG.E.128 R20, [R22.64] ;  /* 0x0000000616147981 */ /* 0x004ea2000c1e1d00 */
[-C--:B------:R-:W-:Y:S02]  /*7aa0*/  LEA.HI.X.SX32 R202, R202, R145.reuse, 0x1, P1 ;  /* 0x00000091caca7211 */ /* 0x080fe400008f0eff */
[----:B------:R-:W-:Y:S04]  /*7ab0*/  IADD3 R201, P1, R160, R200, RZ ;  /* 0x000000c8a0c97210 */ /* 0x000fe80007f3e0ff */
[----:B------:R-:W-:Y:S02]  /*7ac0*/  LEA.HI.X.SX32 R200, R200, R145, 0x1, P1 ;  /* 0x00000091c8c87211 */ /* 0x000fe400008f0eff */
[C---:B-1----:R-:W-:Y:S04]  /*7ad0*/  LEA R204, P1, R203.reuse, R126, 0x1 ;  /* 0x0000007ecbcc7211 */ /* 0x042fe800078208ff */
[----:B------:R-:W-:Y:S02]  /*7ae0*/  LEA.HI.X R205, R203, R127, R202, 0x1, P1 ;  /* 0x0000007fcbcd7211 */ /* 0x000fe400008f0cca */
[C---:B------:R-:W-:Y:S04]  /*7af0*/  LEA R32, P1, R201.reuse, R128, 0x1 ;  /* 0x00000080c9207211 */ /* 0x040fe800078208ff */
[----:B------:R-:W-:Y:S02]  /*7b00*/  LEA.HI.X R33, R201, R129, R200, 0x1, P1 ;  /* 0x00000081c9217211 */ /* 0x000fe400008f0cc8 */
        /* <DEDUP_REMOVED lines=60> */
.L_x_2605:
[----:B------:R-:W-:Y:S05]  /*7ed0*/  BSYNC B0 ;  /* 0x0000000000007941 */ /* 0x000fea0003800000 */
.L_x_2604:
[----:B-----5:R1:W-:Y:S02]  /*7ee0*/  STG.E.128 [R198.64+0x80], R52 ;  /* 0x00008034c6007986 */ /* 0x0203e4000c101d06 */
.L_x_2601:
[----:B------:R-:W-:Y:S05]  /*7ef0*/  BSYNC B1 ;  /* 0x0000000000017941 */ /* 0x000fea0003800000 */
.L_x_2600:
[----:B------:R-:W-:Y:S01]  /*7f00*/  BSSY B1, `(.L_x_2606) ;  /* 0x00000c9000017945 */ /* 0x000fe20003800000 */
[----:B------:R-:W-:-:S05]  /*7f10*/  @!P5 BRA `(.L_x_2607) ;  /* 0x00000c700000d947 */ /* 0x000fca0003800000 */
[C---:B-1----:R-:W-:Y:S01]  /*7f20*/  LEA R2, P0, R75.reuse, R124, 0x1 ;  /* 0x0000007c4b027211 */ /* 0x042fe200078008ff */
[----:B------:R-:W-:Y:S03]  /*7f30*/  BSSY B0, `(.L_x_2608) ;  /* 0x000005d000007945 */ /* 0x000fe60003800000 */
[----:B------:R-:W-:Y:S02]  /*7f40*/  LEA.HI.X R3, R75, R125, R74, 0x1, P0 ;  /* 0x0000007d4b037211 */ /* 0x000fe400000f0c4a */
[----:B------:R-:W-:Y:S03]  /*7f50*/  ISETP.GE.AND P0, PT, R16, UR4, PT ;  /* 0x0000000410007c0c */ /* 0x000fe6000bf06270 */
[----:B------:R1:W5:Y:S10]  /*7f60*/  LDG.E.128 R24, [R2.64] ;  /* 0x0000000602187981 */ /* 0x000374000c1e1d00 */
[----:B------:R-:W-:-:S05]  /*7f70*/  @P0 BRA `(.L_x_2609) ;  /* 0x0000058000000947 */ /* 0x000fca0003800000 */
[----:B------:R-:W-:Y:S01]  /*7f80*/  ULEA.HI UR5, UR4, UR4, URZ, 0x1 ;  /* 0x0000000404057291 */ /* 0x000fe2000f8f083f */
[----:B-----5:R-:W-:Y:S02]  /*7f90*/  MOV R35, R25 ;  /* 0x0000001900237202 */ /* 0x020fe40000000f00 */
[----:B------:R-:W-:Y:S01]  /*7fa0*/  MOV R32, R26 ;  /* 0x0000001a00207202 */ /* 0x000fe20000000f00 */
[----:B------:R-:W-:Y:S01]  /*7fb0*/  USHF.R.S32.HI UR5, URZ, 0x1, UR5 ;  /* 0x000000013f057899 */ /* 0x000fe20008011405 */
[----:B------:R-:W-:Y:S01]  /*7fc0*/  MOV R33, R27 ;  /* 0x0000001b00217202 */ /* 0x000fe20000000f00 */
[----:B------:R-:W-:Y:S04]  /*7fd0*/  HADD2.F32 R26, -RZ, R35.H0_H0 ;  /* 0x20000023ff1a7230 */ /* 0x000fe80000004100 */
[----:B------:R-:W-:Y:S02]  /*7fe0*/  ISETP.GE.AND P0, PT, R16, UR5, PT ;  /* 0x0000000510007c0c */ /* 0x000fe4000bf06270 */
[----:B------:R-:W-:Y:S11]  /*7ff0*/  MOV R0, UR5 ;  /* 0x0000000500007c02 */ /* 0x000ff60008000f00 */
[----:B------:R-:W-:Y:S04]  /*8000*/  @P0 IADD3 R0, RZ, -UR5, RZ ;  /* 0x80000005ff000c10 */ /* 0x000fe8000fffe0ff */
[C---:B------:R-:W-:Y:S02]  /*8010*/  LEA R22, P1, R0.reuse, R2, 0x1 ;  /* 0x0000000200167211 */ /* 0x040fe400078208ff */
[----:B-1----:R-:W-:Y:S02]  /*8020*/  MOV R2, RZ ;  /* 0x000000ff00027202 */ /* 0x002fe40000000f00 */
[----:B------:R-:W-:Y:S02]  /*8030*/  @P0 IADD3 R2, RZ, -UR5, RZ ;  /* 0x80000005ff020c10 */ /* 0x000fe4000fffe0ff */
[----:B------:R-:W-:Y:S02]  /*8040*/  LEA.HI.X.SX32 R23, R0, R3, 0x1, P1 ;  /* 0x0000000300177211 */ /* 0x000fe400008f0eff */
[----:B------:R-:W-:Y:S02]  /*8050*/  MOV R0, RZ ;  /* 0x000000ff00007202 */ /* 0x000fe40000000f00 */
[C---:B------:R-:W-:Y:S02]  /*8060*/  IADD3 R5, P1, R163.reuse, R2, RZ ;  /* 0x00000002a3057210 */ /* 0x040fe40007f3e0ff */
[----:B------:R-:W-:Y:S01]  /*8070*/  @P0 IADD3 R0, RZ, -UR5, RZ ;  /* 0x80000005ff000c10 */ /* 0x000fe2000fffe0ff */
[----:B--2---:R-:W2:Y:S01]  /*8080*/  LDG.E.128 R20, [R22.64] ;  /* 0x0000000616147981 */ /* 0x004ea2000c1e1d00 */
[----:B------:R-:W-:Y:S02]  /*8090*/  LEA.HI.X.SX32 R2, R2, R146, 0x1, P1 ;  /* 0x0000009202027211 */ /* 0x000fe400008f0eff */
[----:B------:R-:W-:Y:S04]  /*80a0*/  IADD3 R3, P1, R163, R0, RZ ;  /* 0x00000000a3037210 */ /* 0x000fe80007f3e0ff */
[----:B------:R-:W-:Y:S02]  /*80b0*/  LEA.HI.X.SX32 R0, R0, R146, 0x1, P1 ;  /* 0x0000009200007211 */ /* 0x000fe400008f0eff */
[C---:B----4-:R-:W-:Y:S04]  /*80c0*/  LEA R36, P1, R5.reuse, R126, 0x1 ;  /* 0x0000007e05247211 */ /* 0x050fe800078208ff */
[----:B------:R-:W-:Y:S02]  /*80d0*/  LEA.HI.X R37, R5, R127, R2, 0x1, P1 ;  /* 0x0000007f05257211 */ /* 0x000fe400008f0c02 */
[C---:B------:R-:W-:Y:S04]  /*80e0*/  LEA R28, P1, R3.reuse, R128, 0x1 ;  /* 0x00000080031c7211 */ /* 0x040fe800078208ff */
[----:B------:R-:W4:Y:S01]  /*80f0*/  LDG.E.128 R36, [R36.64] ;  /* 0x0000000624247981 */ /* 0x000f22000c1e1d00 */
[----:B------:R-:W-:Y:S07]  /*8100*/  LEA.HI.X R29, R3, R129, R0, 0x1, P1 ;  /* 0x00000081031d7211 */ /* 0x000fee00008f0c00 */
[----:B---3--:R-:W3:Y:S01]  /*8110*/  LDG.E.128 R28, [R28.64] ;  /* 0x000000061c1c7981 */ /* 0x008ee2000c1e1d00 */
[--C-:B----4-:R-:W-:Y:S01]  /*8120*/  HADD2.F32 R3, -RZ, R37.reuse.H0_H0 ;  /* 0x20000025ff037230 */ /* 0x110fe20000004100 */
[----:B--2---:R-:W-:Y:S01]  /*8130*/  MOV R19, R21 ;  /* 0x0000001500137202 */ /* 0x004fe20000000f00 */
[----:B------:R-:W-:Y:S01]  /*8140*/  HADD2.F32 R4, -RZ, R37.H1_H1 ;  /* 0x30000025ff047230 */ /* 0x000fe20000004100 */
[----:B------:R-:W-:Y:S01]  /*8150*/  MOV R18, R22 ;  /* 0x0000001600127202 */ /* 0x000fe20000000f00 */
[--C-:B------:R-:W-:Y:S01]  /*8160*/  HADD2.F32 R21, -RZ, R20.reuse.H1_H1 ;  /* 0x30000014ff157230 */ /* 0x100fe20000004100 */
[----:B------:R-:W-:Y:S01]  /*8170*/  MOV R15, R23 ;  /* 0x00000017000f7202 */ /* 0x000fe20000000f00 */
[----:B------:R-:W-:Y:S01]  /*8180*/  HADD2.F32 R23, -RZ, R20.H0_H0 ;  /* 0x20000014ff177230 */ /* 0x000fe20000004100 */
[----:B------:R-:W-:Y:S01]  /*8190*/  @!P0 FADD.FTZ R3, -R3, -RZ ;  /* 0x800000ff03038221 */ /* 0x000fe20000010100 */
[--C-:B------:R-:W-:Y:S01]  /*81a0*/  HADD2.F32 R20, -RZ, R19.reuse.H0_H0 ;  /* 0x20000013ff147230 */ /* 0x100fe20000004100 */
[----:B------:R-:W-:Y:S01]  /*81b0*/  @!P0 FADD.FTZ R4, -R4, -RZ ;  /* 0x800000ff04048221 */ /* 0x000fe20000010100 */
[----:B------:R-:W-:Y:S02]  /*81c0*/  HADD2.F32 R19, -RZ, R19.H1_H1 ;  /* 0x30000013ff137230 */ /* 0x000fe40000004100 */
[--C-:B------:R-:W-:Y:S01]  /*81d0*/  HADD2.F32 R7, -RZ, R39.reuse.H0_H0 ;  /* 0x20000027ff077230 */ /* 0x100fe20000004100 */
[----:B------:R-:W-:Y:S01]  /*81e0*/  FMUL.FTZ R3, R20, R3 ;  /* 0x0000000314037220 */ /* 0x000fe20000410000 */
[----:B------:R-:W-:Y:S01]  /*81f0*/  HADD2.F32 R8, -RZ, R39.H1_H1 ;  /* 0x30000027ff087230 */ /* 0x000fe20000004100 */
[----:B------:R-:W-:Y:S01]  /*8200*/  FMUL.FTZ R4, R19, R4 ;  /* 0x0000000413047220 */ /* 0x000fe20000410000 */
[----:B------:R-:W-:Y:S01]  /*8210*/  HADD2.F32 R0, -RZ, R36.H0_H0 ;  /* 0x20000024ff007230 */ /* 0x000fe20000004100 */
        /* <DEDUP_REMOVED lines=13> */
[----:B------:R-:W-:Y:S01]  /*82f0*/  HADD2.F32 R5, -RZ, R38.H0_H0 ;  /* 0x20000026ff057230 */ /* 0x000fe20000004100 */
[----:B------:R-:W-:Y:S01]  /*8300*/  FMUL.FTZ R7, R18, R7 ;  /* 0x0000000712077220 */ /* 0x000fe20000410000 */
[----:B---3--:R-:W-:Y:S01]  /*8310*/  HADD2.F32 R18, -RZ, R28.H0_H0 ;  /* 0x2000001cff127230 */ /* 0x008fe20000004100 */
[----:B------:R-:W-:Y:S01]  /*8320*/  FMUL.FTZ R8, R15, R8 ;  /* 0x000000080f087220 */ /* 0x000fe20000410000 */
[--C-:B------:R-:W-:Y:S01]  /*8330*/  HADD2.F32 R15, -RZ, R24.reuse.H0_H0 ;  /* 0x20000018ff0f7230 */ /* 0x100fe20000004100 */
[----:B------:R-:W-:Y:S01]  /*8340*/  FMUL.FTZ R2, R21, R2 ;  /* 0x0000000215027220 */ /* 0x000fe20000410000 */
[----:B------:R-:W-:Y:S01]  /*8350*/  HADD2.F32 R19, -RZ, R24.H1_H1 ;  /* 0x30000018ff137230 */ /* 0x000fe20000004100 */
[----:B------:R-:W-:Y:S01]  /*8360*/  @!P0 FADD.FTZ R5, -R5, -RZ ;  /* 0x800000ff05058221 */ /* 0x000fe20000010100 */
[----:B------:R-:W-:Y:S01]  /*8370*/  HADD2.F32 R24, -RZ, R28.H1_H1 ;  /* 0x3000001cff187230 */ /* 0x000fe20000004100 */
[----:B------:R-:W-:Y:S01]  /*8380*/  FFMA.FTZ R0, R15, R18, R0 ;  /* 0x000000120f007223 */ /* 0x000fe20000010000 */
[--C-:B------:R-:W-:Y:S01]  /*8390*/  HADD2.F32 R25, -RZ, R29.reuse.H0_H0 ;  /* 0x2000001dff197230 */ /* 0x100fe20000004100 */
[----:B------:R-:W-:Y:S01]  /*83a0*/  FMUL.FTZ R5, R20, R5 ;  /* 0x0000000514057220 */ /* 0x000fe20000410000 */
[----:B------:R-:W-:Y:S01]  /*83b0*/  HADD2.F32 R27, -RZ, R29.H1_H1 ;  /* 0x3000001dff1b7230 */ /* 0x000fe20000004100 */
[----:B------:R-:W-:Y:S01]  /*83c0*/  FFMA.FTZ R2, R19, R24, R2 ;  /* 0x0000001813027223 */ /* 0x000fe20000010002 */
        /* <DEDUP_REMOVED lines=14> */
[----:B------:R-:W-:Y:S02]  /*84b0*/  F2FP.PACK_AB R24, R2, R0 ;  /* 0x000000000218723e */ /* 0x000fe400000000ff */
[----:B------:R-:W-:Y:S01]  /*84c0*/  F2FP.PACK_AB R26, R6, R5 ;  /* 0x00000005061a723e */ /* 0x000fe200000000ff */
[----:B------:R-:W-:Y:S01]  /*84d0*/  FFMA.FTZ R8, R25, R31, R8 ;  /* 0x0000001f19087223 */ /* 0x000fe20000010008 */
[----:B------:R-:W-:Y:S04]  /*84e0*/  F2FP.PACK_AB R25, R4, R3 ;  /* 0x000000030419723e */ /* 0x000fe800000000ff */
[----:B------:R-:W-:Y:S02]  /*84f0*/  F2FP.PACK_AB R27, R8, R7 ;  /* 0x00000007081b723e */ /* 0x000fe400000000ff */
.L_x_2609:
[----:B------:R-:W-:Y:S05]  /*8500*/  BSYNC B0 ;  /* 0x0000000000007941 */ /* 0x000fea0003800000 */
.L_x_2608:
[C---:B------:R-:W-:Y:S01]  /*8510*/  LEA R18, P0, R190.reuse, R118, 0x1 ;  /* 0x00000076be127211 */ /* 0x040fe200078008ff */
[----:B------:R-:W-:Y:S03]  /*8520*/  BSSY B0, `(.L_x_2610) ;  /* 0x0000063000007945 */ /* 0x000fe60003800000 */
[----:B------:R-:W-:Y:S02]  /*8530*/  LEA.HI.X R19, R190, R119, R76, 0x1, P0 ;  /* 0x00000077be137211 */ /* 0x000fe400000f0c4c */
[C---:B-1----:R-:W-:Y:S03]  /*8540*/  LEA R2, P0, R78.reuse, R124, 0x1 ;  /* 0x0000007c4e027211 */ /* 0x042fe600078008ff */
[----:B-----5:R1:W-:Y:S01]  /*8550*/  STG.E.128 [R18.64], R24 ;  /* 0x0000001812007986 */ /* 0x0203e2000c101d06 */
[----:B------:R-:W-:Y:S02]  /*8560*/  LEA.HI.X R3, R78, R125, R77, 0x1, P0 ;  /* 0x0000007d4e037211 */ /* 0x000fe400000f0c4d */
[----:B------:R-:W-:Y:S03]  /*8570*/  ISETP.GE.AND P0, PT, R12, UR4, PT ;  /* 0x000000040c007c0c */ /* 0x000fe6000bf06270 */
[----:B------:R1:W5:Y:S10]  /*8580*/  LDG.E.128 R4, [R2.64] ;  /* 0x0000000602047981 */ /* 0x000374000c1e1d00 */
[----:B------:R-:W-:-:S05]  /*8590*/  @P0 BRA `(.L_x_2611) ;  /* 0x000005b000000947 */ /* 0x000fca0003800000 */
[----:B------:R-:W-:Y:S01]  /*85a0*/  ULEA.HI UR5, UR4, UR4, URZ, 0x1 ;  /* 0x0000000404057291 */ /* 0x000fe2000f8f083f */
[----:B------:R-:W-:Y:S01]  /*85b0*/  MOV R8, RZ ;  /* 0x000000ff00087202 */ /* 0x000fe20000000f00 */
[----:B-----5:R-:W-:Y:S01]  /*85c0*/  IMAD.MOV.U32 R31, RZ, RZ, R5 ;  /* 0x000000ffff1f7224 */ /* 0x020fe200078e0005 */
[----:B------:R-:W-:Y:S01]  /*85d0*/  MOV R30, R4 ;  /* 0x00000004001e7202 */ /* 0x000fe20000000f00 */
[----:B------:R-:W-:Y:S01]  /*85e0*/  USHF.R.S32.HI UR5, URZ, 0x1, UR5 ;  /* 0x000000013f057899 */ /* 0x000fe20008011405 */
[----:B------:R-:W-:Y:S02]  /*85f0*/  MOV R29, R7 ;  /* 0x00000007001d7202 */ /* 0x000fe40000000f00 */
[----:B------:R-:W-:Y:S03]  /*8600*/  MOV R28, R6 ;  /* 0x00000006001c7202 */ /* 0x000fe60000000f00 */
[----:B------:R-:W-:Y:S02]  /*8610*/  ISETP.GE.AND P0, PT, R12, UR5, PT ;  /* 0x000000050c007c0c */ /* 0x000fe4000bf06270 */
[----:B------:R-:W-:Y:S11]  /*8620*/  MOV R0, UR5 ;  /* 0x0000000500007c02 */ /* 0x000ff60008000f00 */
[----:B------:R-:W-:Y:S02]  /*8630*/  @P0 IADD3 R0, RZ, -UR5, RZ ;  /* 0x80000005ff000c10 */ /* 0x000fe4000fffe0ff */
[----:B------:R-:W-:Y:S02]  /*8640*/  @P0 IADD3 R8, RZ, -UR5, RZ ;  /* 0x80000005ff080c10 */ /* 0x000fe4000fffe0ff */
[C---:B-1----:R-:W-:Y:S04]  /*8650*/  LEA R2, P1, R0.reuse, R2, 0x1 ;  /* 0x0000000200027211 */ /* 0x042fe800078208ff */
[----:B------:R-:W-:Y:S01]  /*8660*/  LEA.HI.X.SX32 R3, R0, R3, 0x1, P1 ;  /* 0x0000000300037211 */ /* 0x000fe200008f0eff */
[----:B------:R-:W-:Y:S01]  /*8670*/  IMAD.MOV.U32 R0, RZ, RZ, RZ ;  /* 0x000000ffff007224 */ /* 0x000fe200078e00ff */
[----:B------:R-:W-:Y:S02]  /*8680*/  IADD3 R19, P1, R158, R8, RZ ;  /* 0x000000089e137210 */ /* 0x000fe40007f3e0ff */
[----:B------:R-:W-:Y:S01]  /*8690*/  @P0 IADD3 R0, RZ, -UR5, RZ ;  /* 0x80000005ff000c10 */ /* 0x000fe2000fffe0ff */
[----:B--2---:R1:W2:Y:S01]  /*86a0*/  LDG.E.128 R20, [R2.64] ;  /* 0x0000000602147981 */ /* 0x0042a2000c1e1d00 */
[-C--:B------:R-:W-:Y:S02]  /*86b0*/  LEA.HI.X.SX32 R8, R8, R143.reuse, 0x1, P1 ;  /* 0x0000008f08087211 */ /* 0x080fe400008f0eff */
[----:B------:R-:W-:Y:S04]  /*86c0*/  IADD3 R15, P1, R158, R0, RZ ;  /* 0x000000009e0f7210 */ /* 0x000fe80007f3e0ff */
[----:B------:R-:W-:Y:S02]  /*86d0*/  LEA.HI.X.SX32 R0, R0, R143, 0x1, P1 ;  /* 0x0000008f00007211 */ /* 0x000fe400008f0eff */
[C---:B------:R-:W-:Y:S04]  /*86e0*/  LEA R32, P1, R19.reuse, R126, 0x1 ;  /* 0x0000007e13207211 */ /* 0x040fe800078208ff */
[----:B------:R-:W-:Y:S02]  /*86f0*/  LEA.HI.X R33, R19, R127, R8, 0x1, P1 ;  /* 0x0000007f13217211 */ /* 0x000fe400008f0c08 */
[C---:B------:R-:W-:Y:S04]  /*8700*/  LEA R24, P1, R15.reuse, R128, 0x1 ;  /* 0x000000800f187211 */ /* 0x040fe800078208ff */
[----:B------:R-:W1:Y:S01]  /*8710*/  LDG.E.128 R32, [R32.64] ;  /* 0x0000000620207981 */ /* 0x000e62000c1e1d00 */
[----:B------:R-:W-:Y:S07]  /*8720*/  LEA.HI.X R25, R15, R129, R0, 0x1, P1 ;  /* 0x000000810f197211 */ /* 0x000fee00008f0c00 */
[----:B---3--:R-:W3:Y:S01]  /*8730*/  LDG.E.128 R24, [R24.64] ;  /* 0x0000000618187981 */ /* 0x008ee2000c1e1d00 */
[--C-:B-1----:R-:W-:Y:S01]  /*8740*/  HADD2.F32 R3, -RZ, R33.reuse.H0_H0 ;  /* 0x20000021ff037230 */ /* 0x102fe20000004100 */
[----:B--2---:R-:W-:Y:S01]  /*8750*/  MOV R19, R21 ;  /* 0x0000001500137202 */ /* 0x004fe20000000f00 */
[----:B------:R-:W-:Y:S01]  /*8760*/  HADD2.F32 R4, -RZ, R33.H1_H1 ;  /* 0x30000021ff047230 */ /* 0x000fe20000004100 */
[----:B------:R-:W-:Y:S01]  /*8770*/  IMAD.MOV.U32 R18, RZ, RZ, R22 ;  /* 0x000000ffff127224 */ /* 0x000fe200078e0016 */
        /* <DEDUP_REMOVED lines=27> */
[--C-:B---3--:R-:W-:Y:S01]  /*8930*/  HADD2.F32 R20, -RZ, R24.reuse.H1_H1 ;  /* 0x30000018ff147230 */ /* 0x108fe20000004100 */
        /* <DEDUP_REMOVED lines=21> */
[----:B------:R-:W-:Y:S01]  /*8a90*/  F2FP.PACK_AB R3, R4, R3 ;  /* 0x000000030403723e */ /* 0x000fe200000000ff */
[----:B------:R-:W-:Y:S01]  /*8aa0*/  HADD2.F32 R26, -RZ, R27.H0_H0 ;  /* 0x2000001bff1a7230 */ /* 0x000fe20000004100 */
[----:B------:R-:W-:Y:S01]  /*8ab0*/  MOV R4, R0 ;  /* 0x0000000000047202 */ /* 0x000fe20000000f00 */
        /* <DEDUP_REMOVED lines=9> */
.L_x_2611:
[----:B------:R-:W-:Y:S05]  /*8b50*/  BSYNC B0 ;  /* 0x0000000000007941 */ /* 0x000fea0003800000 */
.L_x_2610:
[C---:B-1----:R-:W-:Y:S04]  /*8b60*/  LEA R2, P0, R80.reuse, R118, 0x1 ;  /* 0x0000007650027211 */ /* 0x042fe800078008ff */
[----:B------:R-:W-:Y:S05]  /*8b70*/  LEA.HI.X R3, R80, R119, R79, 0x1, P0 ;  /* 0x0000007750037211 */ /* 0x000fea00000f0c4f */
[----:B-----5:R1:W-:Y:S04]  /*8b80*/  STG.E.128 [R2.64], R4 ;  /* 0x0000000402007986 */ /* 0x0203e8000c101d06 */
.L_x_2607:
[----:B------:R-:W-:Y:S05]  /*8b90*/  BSYNC B1 ;  /* 0x0000000000017941 */ /* 0x000fea0003800000 */
.L_x_2606:
[----:B------:R-:W-:Y:S01]  /*8ba0*/  BSSY B1, `(.L_x_2612) ;  /* 0x00000cd000017945 */ /* 0x000fe20003800000 */
[----:B------:R-:W-:-:S05]  /*8bb0*/  @!P4 BRA `(.L_x_2613) ;  /* 0x00000cb00000c947 */ /* 0x000fca0003800000 */
[----:B-1----:R-:W-:Y:S01]  /*8bc0*/  MOV R41, 0x60 ;  /* 0x0000006000297802 */ /* 0x002fe20000000f00 */
[----:B------:R-:W-:Y:S01]  /*8bd0*/  BSSY B0, `(.L_x_2614) ;  /* 0x0000060000007945 */ /* 0x000fe20003800000 */
[----:B------:R-:W-:Y:S03]  /*8be0*/  ISETP.GE.AND P0, PT, R16, UR4, PT ;  /* 0x0000000410007c0c */ /* 0x000fe6000bf06270 */
[C---:B------:R-:W-:Y:S04]  /*8bf0*/  IMAD.WIDE.U32 R2, R41.reuse, c[0x0][0x288], R124 ;  /* 0x0000a20029027a25 */ /* 0x040fe800078e007c */
[----:B------:R-:W-:Y:S05]  /*8c00*/  IMAD R0, R41, c[0x0][0x28c], RZ ;  /* 0x0000a30029007a24 */ /* 0x000fea00078e02ff */
[----:B------:R-:W-:Y:S05]  /*8c10*/  IADD3 R3, R3, R0, RZ ;  /* 0x0000000003037210 */ /* 0x000fea0007ffe0ff */
[----:B------:R1:W5:Y:S01]  /*8c20*/  LDG.E.128 R32, [R2.64] ;  /* 0x0000000602207981 */ /* 0x000362000c1e1d00 */
        /* <DEDUP_REMOVED lines=13> */
[----:B------:R-:W-:Y:S02]  /*8d00*/  LEA.HI.X.SX32 R3, R4, R3, 0x1, P1 ;  /* 0x0000000304037211 */ /* 0x000fe400008f0eff */
[----:B------:R-:W-:Y:S03]  /*8d10*/  IADD3 R5, P1, R161, R0, RZ ;  /* 0x00000000a1057210 */ /* 0x000fe60007f3e0ff */
[----:B--2---:R1:W2:Y:S01]  /*8d20*/  LDG.E.128 R20, [R2.64] ;  /* 0x0000000602147981 */ /* 0x0042a2000c1e1d00 */
[----:B------:R-:W-:Y:S02]  /*8d30*/  LEA.HI.X.SX32 R0, R0, R144, 0x1, P1 ;  /* 0x0000009000007211 */ /* 0x000fe400008f0eff */
[C---:B----4-:R-:W-:Y:S04]  /*8d40*/  LEA R36, P1, R5.reuse, R126, 0x1 ;  /* 0x0000007e05247211 */ /* 0x050fe800078208ff */
[----:B------:R-:W-:Y:S02]  /*8d50*/  LEA.HI.X R37, R5, R127, R0, 0x1, P1 ;  /* 0x0000007f05257211 */ /* 0x000fe400008f0c00 */
[----:B------:R-:W-:Y:S01]  /*8d60*/  MOV R0, RZ ;  /* 0x000000ff00007202 */ /* 0x000fe20000000f00 */
[----:B------:R-:W-:Y:S03]  /*8d70*/  @P0 IMAD R0, RZ, RZ, -UR5 ;  /* 0x80000005ff000e24 */ /* 0x000fe6000f8e02ff */
[----:B------:R-:W1:Y:S02]  /*8d80*/  LDG.E.128 R36, [R36.64] ;  /* 0x0000000624247981 */ /* 0x000e64000c1e1d00 */
[----:B------:R-:W-:Y:S04]  /*8d90*/  IADD3 R7, P1, R161, R0, RZ ;  /* 0x00000000a1077210 */ /* 0x000fe80007f3e0ff */
[----:B------:R-:W-:Y:S02]  /*8da0*/  LEA.HI.X.SX32 R0, R0, R144, 0x1, P1 ;  /* 0x0000009000007211 */ /* 0x000fe400008f0eff */
[C---:B------:R-:W-:Y:S04]  /*8db0*/  LEA R4, P1, R7.reuse, R128, 0x1 ;  /* 0x0000008007047211 */ /* 0x040fe800078208ff */
[----:B------:R-:W-:Y:S05]  /*8dc0*/  LEA.HI.X R5, R7, R129, R0, 0x1, P1 ;  /* 0x0000008107057211 */ /* 0x000fea00008f0c00 */
[----:B---3--:R4:W3:Y:S01]  /*8dd0*/  LDG.E.128 R24, [R4.64] ;  /* 0x0000000604187981 */ /* 0x0088e2000c1e1d00 */
[--C-:B-1----:R-:W-:Y:S01]  /*8de0*/  HADD2.F32 R3, -RZ, R37.reuse.H0_H0 ;  /* 0x20000025ff037230 */ /* 0x102fe20000004100 */
[----:B--2---:R-:W-:Y:S01]  /*8df0*/  MOV R19, R21 ;  /* 0x0000001500137202 */ /* 0x004fe20000000f00 */
[----:B----4-:R-:W-:Y:S01]  /*8e00*/  HADD2.F32 R4, -RZ, R37.H1_H1 ;  /* 0x30000025ff047230 */ /* 0x010fe20000004100 */
        /* <DEDUP_REMOVED lines=57> */
[----:B------:R-:W-:Y:S03]  /*91a0*/  F2FP.PACK_AB R34, R6, R5 ;  /* 0x000000050622723e */ /* 0x000fe600000000ff */
[----:B------:R-:W-:Y:S05]  /*91b0*/  FFMA.FTZ R8, R21, R27, R8 ;  /* 0x0000001b15087223 */ /* 0x000fea0000010008 */
[----:B------:R-:W-:Y:S02]  /*91c0*/  F2FP.PACK_AB R35, R8, R7 ;  /* 0x000000070823723e */ /* 0x000fe400000000ff */
.L_x_2615:
[----:B------:R-:W-:Y:S05]  /*91d0*/  BSYNC B0 ;  /* 0x0000000000007941 */ /* 0x000fea0003800000 */
.L_x_2614:
[C---:B------:R-:W-:Y:S01]  /*91e0*/  IMAD.WIDE.U32 R4, R41.reuse, c[0x0][0x198], R118 ;  /* 0x0000660029047a25 */ /* 0x040fe200078e0076 */
[C---:B-1----:R-:W-:Y:S01]  /*91f0*/  LEA R2, P0, R82.reuse, R124, 0x1 ;  /* 0x0000007c52027211 */ /* 0x042fe200078008ff */
[----:B------:R-:W-:Y:S02]  /*9200*/  BSSY B0, `(.L_x_2616) ;  /* 0x0000063000007945 */ /* 0x000fe40003800000 */
[----:B------:R-:W-:Y:S01]  /*9210*/  IMAD R0, R41, c[0x0][0x19c], RZ ;  /* 0x0000670029007a24 */ /* 0x000fe200078e02ff */
[----:B------:R-:W-:Y:S02]  /*9220*/  LEA.HI.X R3, R82, R125, R81, 0x1, P0 ;  /* 0x0000007d52037211 */ /* 0x000fe400000f0c51 */
[----:B------:R-:W-:Y:S02]  /*9230*/  ISETP.GE.AND P0, PT, R12, UR4, PT ;  /* 0x000000040c007c0c */ /* 0x000fe4000bf06270 */
[----:B------:R-:W-:Y:S05]  /*9240*/  IADD3 R5, R5, R0, RZ ;  /* 0x0000000005057210 */ /* 0x000fea0007ffe0ff */
[----:B-----5:R1:W-:Y:S04]  /*9250*/  STG.E.128 [R4.64], R32 ;  /* 0x0000002004007986 */ /* 0x0203e8000c101d06 */
[----:B-1----:R1:W5:Y:S02]  /*9260*/  LDG.E.128 R4, [R2.64] ;  /* 0x0000000602047981 */ /* 0x002364000c1e1d00 */
        /* <DEDUP_REMOVED lines=17> */
[C---:B------:R-:W-:Y:S04]  /*9380*/  LEA R32, P1, R15.reuse, R126, 0x1 ;  /* 0x0000007e0f207211 */ /* 0x040fe800078208ff */
[----:B------:R-:W-:Y:S01]  /*9390*/  LEA.HI.X R33, R15, R127, R0, 0x1, P1 ;  /* 0x0000007f0f217211 */ /* 0x000fe200008f0c00 */
[----:B------:R-:W-:Y:S01]  /*93a0*/  IMAD.MOV.U32 R0, RZ, RZ, RZ ;  /* 0x000000ffff007224 */ /* 0x000fe200078e00ff */
[----:B------:R-:W-:Y:S04]  /*93b0*/  @P0 IADD3 R0, RZ, -UR5, RZ ;  /* 0x80000005ff000c10 */ /* 0x000fe8000fffe0ff */
[----:B------:R-:W1:Y:S01]  /*93c0*/  LDG.E.128 R32, [R32.64] ;  /* 0x0000000620207981 */ /* 0x000e62000c1e1d00 */
[----:B------:R-:W-:Y:S04]  /*93d0*/  IADD3 R15, P1, R156, R0, RZ ;  /* 0x000000009c0f7210 */ /* 0x000fe80007f3e0ff */
[----:B------:R-:W-:Y:S02]  /*93e0*/  LEA.HI.X.SX32 R0, R0, R141, 0x1, P1 ;  /* 0x0000008d00007211 */ /* 0x000fe400008f0eff */
[C---:B------:R-:W-:Y:S04]  /*93f0*/  LEA R24, P1, R15.reuse, R128, 0x1 ;  /* 0x000000800f187211 */ /* 0x040fe800078208ff */
[----:B------:R-:W-:Y:S06]  /*9400*/  LEA.HI.X R25, R15, R129, R0, 0x1, P1 ;  /* 0x000000810f197211 */ /* 0x000fec00008f0c00 */
        /* <DEDUP_REMOVED lines=66> */
.L_x_2617:
[----:B------:R-:W-:Y:S05]  /*9830*/  BSYNC B0 ;  /* 0x0000000000007941 */ /* 0x000fea0003800000 */
.L_x_2616:
[C---:B-1----:R-:W-:Y:S04]  /*9840*/  LEA R2, P0, R84.reuse, R118, 0x1 ;  /* 0x0000007654027211 */ /* 0x042fe800078008ff */
[----:B------:R-:W-:Y:S05]  /*9850*/  LEA.HI.X R3, R84, R119, R83, 0x1, P0 ;  /* 0x0000007754037211 */ /* 0x000fea00000f0c53 */
[----:B-----5:R1:W-:Y:S04]  /*9860*/  STG.E.128 [R2.64], R4 ;  /* 0x0000000402007986 */ /* 0x0203e8000c101d06 */
.L_x_2613:
[----:B------:R-:W-:Y:S05]  /*9870*/  BSYNC B1 ;  /* 0x0000000000017941 */ /* 0x000fea0003800000 */
.L_x_2612:
        /* <DEDUP_REMOVED lines=19> */
[----:B-1----:R-:W-:Y:S02]  /*99b0*/  LEA R2, P1, R5, R2, 0x1 ;  /* 0x0000000205027211 */ /* 0x002fe400078208ff */
[----:B------:R-:W-:Y:S02]  /*99c0*/  IADD3 R0, P2, R159, R4, RZ ;  /* 0x000000049f007210 */ /* 0x000fe40007f5e0ff */
[----:B------:R-:W-:Y:S02]  /*99d0*/  LEA.HI.X.SX32 R3, R5, R3, 0x1, P1 ;  /* 0x0000000305037211 */ /* 0x000fe400008f0eff */
[----:B----4-:R-:W-:Y:S02]  /*99e0*/  LEA R36, P1, R0, R126, 0x1 ;  /* 0x0000007e00247211 */ /* 0x010fe400078208ff */
[----:B------:R-:W-:Y:S01]  /*99f0*/  LEA.HI.X.SX32 R4, R4, R142, 0x1, P2 ;  /* 0x0000008e04047211 */ /* 0x000fe200010f0eff */
[----:B------:R1:W4:Y:S03]  /*9a00*/  LDG.E.128 R20, [R2.64] ;  /* 0x0000000602147981 */ /* 0x000326000c1e1d00 */
        /* <DEDUP_REMOVED lines=10> */
[----:B----4-:R-:W-:Y:S01]  /*9ab0*/  MOV R19, R21 ;  /* 0x0000001500137202 */ /* 0x010fe20000000f00 */
[----:B--2---:R-:W-:Y:S01]  /*9ac0*/  HADD2.F32 R4, -RZ, R37.H1_H1 ;  /* 0x30000025ff047230 */ /* 0x004fe20000004100 */
        /* <DEDUP_REMOVED lines=60> */
.L_x_2621:
[----:B------:R-:W-:Y:S05]  /*9e90*/  BSYNC B0 ;  /* 0x0000000000007941 */ /* 0x000fea0003800000 */
.L_x_2620:
[----:B------:R-:W-:Y:S01]  /*9ea0*/  LEA R18, P1, R192, R118, 0x1 ;  /* 0x00000076c0127211 */ /* 0x000fe200078208ff */
[----:B------:R-:W-:Y:S01]  /*9eb0*/  BSSY B0, `(.L_x_2622) ;  /* 0x0000063000007945 */ /* 0x000fe20003800000 */
[----:B-1----:R-:W-:Y:S02]  /*9ec0*/  LEA R2, P0, R88, R124, 0x1 ;  /* 0x0000007c58027211 */ /* 0x002fe400078008ff */
[----:B------:R-:W-:Y:S02]  /*9ed0*/  LEA.HI.X R19, R192, R119, R87, 0x1, P1 ;  /* 0x00000077c0137211 */ /* 0x000fe400008f0c57 */
[----:B------:R-:W-:Y:S02]  /*9ee0*/  LEA.HI.X R3, R88, R125, R89, 0x1, P0 ;  /* 0x0000007d58037211 */ /* 0x000fe400000f0c59 */
[----:B------:R-:W-:Y:S01]  /*9ef0*/  ISETP.GE.AND P0, PT, R12, UR4, PT ;  /* 0x000000040c007c0c */ /* 0x000fe2000bf06270 */
[----:B-----5:R1:W-:Y:S04]  /*9f00*/  STG.E.128 [R18.64], R32 ;  /* 0x0000002012007986 */ /* 0x0203e8000c101d06 */
[----:B------:R1:W5:Y:S08]  /*9f10*/  LDG.E.128 R4, [R2.64] ;  /* 0x0000000602047981 */ /* 0x000370000c1e1d00 */
        /* <DEDUP_REMOVED lines=12> */
[C---:B-1----:R-:W-:Y:S02]  /*9fe0*/  LEA R2, P1, R15.reuse, R2, 0x1 ;  /* 0x000000020f027211 */ /* 0x042fe400078208ff */
[----:B------:R-:W-:Y:S02]  /*9ff0*/  IADD3 R0, P2, R154, R8, RZ ;  /* 0x000000089a007210 */ /* 0x000fe40007f5e0ff */
[----:B------:R-:W-:Y:S02]  /*a000*/  LEA.HI.X.SX32 R3, R15, R3, 0x1, P1 ;  /* 0x000000030f037211 */ /* 0x000fe400008f0eff */
[----:B------:R-:W-:Y:S02]  /*a010*/  LEA R32, P1, R0, R126, 0x1 ;  /* 0x0000007e00207211 */ /* 0x000fe400078208ff */
[----:B------:R-:W-:Y:S01]  /*a020*/  LEA.HI.X.SX32 R8, R8, R139, 0x1, P2 ;  /* 0x0000008b08087211 */ /* 0x000fe200010f0eff */
[----:B--2---:R1:W2:Y:S03]  /*a030*/  LDG.E.128 R20, [R2.64] ;  /* 0x0000000602147981 */ /* 0x0042a6000c1e1d00 */
        /* <DEDUP_REMOVED lines=74> */
.L_x_2623:
[----:B------:R-:W-:Y:S05]  /*a4e0*/  BSYNC B0 ;  /* 0x0000000000007941 */ /* 0x000fea0003800000 */
.L_x_2622:
[C---:B-1----:R-:W-:Y:S04]  /*a4f0*/  LEA R2, P0, R91.reuse, R118, 0x1 ;  /* 0x000000765b027211 */ /* 0x042fe800078008ff */
[----:B------:R-:W-:Y:S05]  /*a500*/  LEA.HI.X R3, R91, R119, R90, 0x1, P0 ;  /* 0x000000775b037211 */ /* 0x000fea00000f0c5a */
[----:B-----5:R1:W-:Y:S04]  /*a510*/  STG.E.128 [R2.64], R4 ;  /* 0x0000000402007986 */ /* 0x0203e8000c101d06 */
.L_x_2619:
[----:B------:R-:W-:Y:S05]  /*a520*/  BSYNC B1 ;  /* 0x0000000000017941 */ /* 0x000fea0003800000 */
.L_x_2618:
        /* <DEDUP_REMOVED lines=99> */
.L_x_2627:
[----:B------:R-:W-:Y:S05]  /*ab60*/  BSYNC B0 ;  /* 0x0000000000007941 */ /* 0x000fea0003800000 */
.L_x_2626:
        /* <DEDUP_REMOVED lines=101> */
.L_x_2629:
[----:B------:R-:W-:Y:S05]  /*b1c0*/  BSYNC B0 ;  /* 0x0000000000007941 */ /* 0x000fea0003800000 */
.L_x_2628:
[C---:B-1----:R-:W-:Y:S04]  /*b1d0*/  LEA R2, P0, R95.reuse, R118, 0x1 ;  /* 0x000000765f027211 */ /* 0x042fe800078008ff */
[----:B------:R-:W-:Y:S05]  /*b1e0*/  LEA.HI.X R3, R95, R119, R94, 0x1, P0 ;  /* 0x000000775f037211 */ /* 0x000fea00000f0c5e */
[----:B-----5:R1:W-:Y:S04]  /*b1f0*/  STG.E.128 [R2.64], R4 ;  /* 0x0000000402007986 */ /* 0x0203e8000c101d06 */
.L_x_2625:
[----:B------:R-:W-:Y:S05]  /*b200*/  BSYNC B1 ;  /* 0x0000000000017941 */ /* 0x000fea0003800000 */
.L_x_2624:
[----:B------:R-:W-:Y:S01]  /*b210*/  ISETP.NE.AND P0, PT, R197, RZ, PT ;  /* 0x000000ffc500720c */ /* 0x000fe20003f05270 */
[----:B------:R-:W-:Y:S01]  /*b220*/  @!UPT UIADD3 URZ, URZ, URZ, URZ ;  /* 0x0000003f3f3ff290 */ /* 0x000fe2000fffe03f */
[----:B------:R-:W-:Y:S11]  /*b230*/  BSSY B1, `(.L_x_2630) ;  /* 0x00000cd000017945 */ /* 0x000ff60003800000 */
        /* <DEDUP_REMOVED lines=98> */
.L_x_2633:
[----:B------:R-:W-:Y:S05]  /*b860*/  BSYNC B0 ;  /* 0x0000000000007941 */ /* 0x000fea0003800000 */
.L_x_2632:
        /* <DEDUP_REMOVED lines=101> */
.L_x_2635:
[----:B------:R-:W-:Y:S05]  /*bec0*/  BSYNC B0 ;  /* 0x0000000000007941 */ /* 0x000fea0003800000 */
.L_x_2634:
[C---:B-1----:R-:W-:Y:S04]  /*bed0*/  LEA R2, P0, R99.reuse, R118, 0x1 ;  /* 0x0000007663027211 */ /* 0x042fe800078008ff */
[----:B------:R-:W-:Y:S05]  /*bee0*/  LEA.HI.X R3, R99, R119, R98, 0x1, P0 ;  /* 0x0000007763037211 */ /* 0x000fea00000f0c62 */
[----:B-----5:R1:W-:Y:S04]  /*bef0*/  STG.E.128 [R2.64], R4 ;  /* 0x0000000402007986 */ /* 0x0203e8000c101d06 */
.L_x_2631:
[----:B------:R-:W-:Y:S05]  /*bf00*/  BSYNC B1 ;  /* 0x0000000000017941 */ /* 0x000fea0003800000 */
.L_x_2630:
        /* <DEDUP_REMOVED lines=101> */
.L_x_2639:
[----:B------:R-:W-:Y:S05]  /*c560*/  BSYNC B0 ;  /* 0x0000000000007941 */ /* 0x000fea0003800000 */
.L_x_2638:
[----:B------:R-:W-:Y:S01]  /*c570*/  IMAD.WIDE.U32 R4, R41, c[0x0][0x198], R118 ;  /* 0x0000660029047a25 */ /* 0x000fe200078e0076 */
[----:B-1----:R-:W-:Y:S01]  /*c580*/  LEA R2, P0, R101, R124, 0x1 ;  /* 0x0000007c65027211 */ /* 0x002fe200078008ff */
        /* <DEDUP_REMOVED lines=10> */
[----:B------:R-:W-:Y:S01]  /*c630*/  IMAD.MOV.U32 R19, RZ, RZ, RZ ;  /* 0x000000ffff137224 */ /* 0x000fe200078e00ff */
[----:B-----5:R-:W-:Y:S01]  /*c640*/  MOV R30, R4 ;  /* 0x00000004001e7202 */ /* 0x020fe20000000f00 */
[----:B------:R-:W-:Y:S01]  /*c650*/  USHF.R.S32.HI UR5, URZ, 0x1, UR5 ;  /* 0x000000013f057899 */ /* 0x000fe20008011405 */
[----:B------:R-:W-:Y:S01]  /*c660*/  MOV R29, R7 ;  /* 0x00000007001d7202 */ /* 0x000fe20000000f00 */
[----:B------:R-:W-:Y:S01]  /*c670*/  IMAD.MOV.U32 R31, RZ, RZ, R5 ;  /* 0x000000ffff1f7224 */ /* 0x000fe200078e0005 */
        /* <DEDUP_REMOVED lines=8> */
[C---:B------:R-:W-:Y:S02]  /*c700*/  LEA R32, P1, R0.reuse, R126, 0x1 ;  /* 0x0000007e00207211 */ /* 0x040fe400078208ff */
[-C--:B------:R-:W-:Y:S01]  /*c710*/  LEA.HI.X.SX32 R15, R15, R134.reuse, 0x1, P2 ;  /* 0x000000860f0f7211 */ /* 0x080fe200010f0eff */
[----:B--2---:R1:W2:Y:S01]  /*c720*/  LDG.E.128 R20, [R2.64] ;  /* 0x0000000602147981 */ /* 0x0042a2000c1e1d00 */
[----:B------:R-:W-:Y:S02]  /*c730*/  @P0 IADD3 R19, RZ, -UR5, RZ ;  /* 0x80000005ff130c10 */ /* 0x000fe4000fffe0ff */
[----:B------:R-:W-:Y:S02]  /*c740*/  LEA.HI.X R33, R0, R127, R15, 0x1, P1 ;  /* 0x0000007f00217211 */ /* 0x000fe400008f0c0f */
[----:B------:R-:W-:Y:S04]  /*c750*/  IADD3 R15, P1, R150, R19, RZ ;  /* 0x00000013960f7210 */ /* 0x000fe80007f3e0ff */
[----:B------:R-:W1:Y:S01]  /*c760*/  LDG.E.128 R32, [R32.64] ;  /* 0x0000000620207981 */ /* 0x000e62000c1e1d00 */
        /* <DEDUP_REMOVED lines=69> */
.L_x_2641:
[----:B------:R-:W-:Y:S05]  /*cbc0*/  BSYNC B0 ;  /* 0x0000000000007941 */ /* 0x000fea0003800000 */
.L_x_2640:
[C---:B-1----:R-:W-:Y:S04]  /*cbd0*/  LEA R2, P0, R103.reuse, R118, 0x1 ;  /* 0x0000007667027211 */ /* 0x042fe800078008ff */
[----:B------:R-:W-:Y:S05]  /*cbe0*/  LEA.HI.X R3, R103, R119, R102, 0x1, P0 ;  /* 0x0000007767037211 */ /* 0x000fea00000f0c66 */
[----:B-----5:R1:W-:Y:S04]  /*cbf0*/  STG.E.128 [R2.64], R4 ;  /* 0x0000000402007986 */ /* 0x0203e8000c101d06 */
.L_x_2637:
[----:B------:R-:W-:Y:S05]  /*cc00*/  BSYNC B1 ;  /* 0x0000000000017941 */ /* 0x000fea0003800000 */
.L_x_2636:
[----:B-1----:R-:W-:Y:S01]  /*cc10*/  IMAD.MOV.U32 R3, RZ, RZ, c[0x0][0x230] ;  /* 0x00008c00ff037624 */ /* 0x002fe200078e00ff */
[----:B------:R-:W-:Y:S03]  /*cc20*/  ULDC UR4, c[0x0][0x230] ;  /* 0x00008c0000047ab9 */ /* 0x000fe60000000800 */
[----:B------:R-:W-:Y:S05]  /*cc30*/  IMAD.U32 R3, R3, -0x40, RZ ;  /* 0xffffffc003037824 */ /* 0x000fea00078e00ff */
[C---:B------:R-:W-:Y:S02]  /*cc40*/  LEA R128, P1, R3.reuse, R128, 0x1 ;  /* 0x0000008003807211 */ /* 0x040fe400078208ff */
[C---:B------:R-:W-:Y:S02]  /*cc50*/  LEA R126, P0, R3.reuse, R126, 0x1 ;  /* 0x0000007e037e7211 */ /* 0x040fe400078008ff */
[C---:B------:R-:W-:Y:S02]  /*cc60*/  LEA.HI.X.SX32 R129, R3.reuse, R129, 0x1, P1 ;  /* 0x0000008103817211 */ /* 0x040fe400008f0eff */
[----:B------:R-:W-:Y:S01]  /*cc70*/  LEA.HI.X.SX32 R127, R3, R127, 0x1, P0 ;  /* 0x0000007f037f7211 */ /* 0x000fe200000f0eff */
[----:B------:R-:W-:-:S05]  /*cc80*/  BRA `(.L_x_2593) ;  /* 0x000004b000007947 */ /* 0x000fca0003800000 */
.L_x_2575:
[----:B-1----:R-:W2:Y:S01]  /*cc90*/  @P1 LDG.E.128 R20, [R124.64] ;  /* 0x000000067c141981 */ /* 0x002ea2000c1e1d00 */
[C---:B------:R-:W-:Y:S01]  /*cca0*/  @P3 LEA R34, P0, R73.reuse, R124, 0x1 ;  /* 0x0000007c49223211 */ /* 0x040fe200078008ff */
[----:B------:R-:W-:Y:S01]  /*ccb0*/  UMOV UR4, URZ ;  /* 0x0000003f00047c82 */ /* 0x000fe20008000000 */
[----:B------:R-:W-:Y:S02]  /*ccc0*/  @P4 MOV R3, 0x60 ;  /* 0x0000006000034802 */ /* 0x000fe40000000f00 */
[----:B------:R-:W-:Y:S02]  /*ccd0*/  @P3 LEA.HI.X R35, R73, R125, R72, 0x1, P0 ;  /* 0x0000007d49233211 */ /* 0x000fe400000f0c48 */
[----:B------:R-:W-:Y:S01]  /*cce0*/  @P3 LEA R32, P0, R131, R118, 0x1 ;  /* 0x0000007683203211 */ /* 0x000fe200078008ff */
[----:B------:R-:W-:Y:S03]  /*ccf0*/  @P4 IMAD.WIDE.U32 R38, R3, c[0x0][0x288], R124 ;  /* 0x0000a20003264a25 */ /* 0x000fe600078e007c */
[----:B------:R-:W-:Y:S01]  /*cd00*/  @P3 LEA.HI.X R33, R131, R119, R130, 0x1, P0 ;  /* 0x0000007783213211 */ /* 0x000fe200000f0c82 */
[----:B------:R-:W-:Y:S01]  /*cd10*/  @P4 IMAD.WIDE.U32 R40, R3, c[0x0][0x198], R118 ;  /* 0x0000660003284a25 */ /* 0x000fe200078e0076 */
[----:B------:R-:W-:Y:S03]  /*cd20*/  @P5 LEA R36, P0, R75, R124, 0x1 ;  /* 0x0000007c4b245211 */ /* 0x000fe600078008ff */
[----:B------:R-:W-:Y:S01]  /*cd30*/  @P4 IMAD R0, R3, c[0x0][0x28c], RZ ;  /* 0x0000a30003004a24 */ /* 0x000fe200078e02ff */
[----:B------:R-:W-:Y:S01]  /*cd40*/  @P5 LEA.HI.X R37, R75, R125, R74, 0x1, P0 ;  /* 0x0000007d4b255211 */ /* 0x000fe200000f0c4a */
[----:B------:R-:W-:Y:S01]  /*cd50*/  @P4 IMAD R3, R3, c[0x0][0x19c], RZ ;  /* 0x0000670003034a24 */ /* 0x000fe200078e02ff */
[C---:B------:R-:W-:Y:S01]  /*cd60*/  @P5 LEA R18, P0, R190.reuse, R118, 0x1 ;  /* 0x00000076be125211 */ /* 0x040fe200078008ff */
[----:B------:R-:W-:Y:S03]  /*cd70*/  @P4 IMAD.IADD R39, R39, 0x1, R0 ;  /* 0x0000000127274824 */ /* 0x000fe600078e0200 */
[----:B------:R-:W-:Y:S02]  /*cd80*/  @P5 LEA.HI.X R19, R190, R119, R76, 0x1, P0 ;  /* 0x00000077be135211 */ /* 0x000fe400000f0c4c */
[----:B------:R-:W-:Y:S01]  /*cd90*/  @P4 IADD3 R41, R41, R3, RZ ;  /* 0x0000000329294210 */ /* 0x000fe20007ffe0ff */
[----:B------:R-:W-:Y:S04]  /*cda0*/  @P6 IMAD.MOV.U32 R3, RZ, RZ, 0xa0 ;  /* 0x000000a0ff036424 */ /* 0x000fe800078e00ff */
[----:B------:R-:W-:Y:S01]  /*cdb0*/  @P6 IMAD R0, R3, c[0x0][0x28c], RZ ;  /* 0x0000a30003006a24 */ /* 0x000fe200078e02ff */
[----:B--2---:R1:W-:Y:S04]  /*cdc0*/  @P1 STG.E.128 [R118.64], R20 ;  /* 0x0000001476001986 */ /* 0x0043e8000c101d06 */
[----:B------:R-:W2:Y:S04]  /*cdd0*/  @P1 LDG.E.128 R4, [R124.64+0x80] ;  /* 0x000080067c041981 */ /* 0x000ea8000c1e1d00 */
[----:B--2---:R-:W-:Y:S01]  /*cde0*/  @P1 STG.E.128 [R118.64+0x80], R4 ;  /* 0x0000800476001986 */ /* 0x004fe2000c101d06 */
[----:B------:R-:W-:Y:S03]  /*cdf0*/  ISETP.NE.AND P1, PT, R196, RZ, PT ;  /* 0x000000ffc400720c */ /* 0x000fe60003f25270 */
[----:B------:R-:W2:Y:S04]  /*ce00*/  @P3 LDG.E.128 R28, [R34.64] ;  /* 0x00000006221c3981 */ /* 0x000ea8000c1e1d00 */
[----:B--2---:R-:W-:Y:S04]  /*ce10*/  @P3 STG.E.128 [R32.64], R28 ;  /* 0x0000001c20003986 */ /* 0x004fe8000c101d06 */
[----:B------:R-:W2:Y:S04]  /*ce20*/  @P3 LDG.E.128 R24, [R34.64+0x80] ;  /* 0x0000800622183981 */ /* 0x000ea8000c1e1d00 */
[----:B--2---:R2:W-:Y:S01]  /*ce30*/  @P3 STG.E.128 [R32.64+0x80], R24 ;  /* 0x0000801820003986 */ /* 0x0045e2000c101d06 */
[----:B------:R-:W-:Y:S03]  /*ce40*/  ISETP.NE.AND P3, PT, R197, RZ, PT ;  /* 0x000000ffc500720c */ /* 0x000fe60003f65270 */
[----:B-1----:R-:W3:Y:S01]  /*ce50*/  @P5 LDG.E.128 R20, [R36.64] ;  /* 0x0000000624145981 */ /* 0x002ee2000c1e1d00 */
[----:B--2---:R-:W-:Y:S05]  /*ce60*/  @P6 IMAD.WIDE.U32 R32, R3, c[0x0][0x288], R124 ;  /* 0x0000a20003206a25 */ /* 0x004fea00078e007c */
[----:B------:R-:W-:Y:S01]  /*ce70*/  @P6 IADD3 R33, R33, R0, RZ ;  /* 0x0000000021216210 */ /* 0x000fe20007ffe0ff */
[----:B---3--:R-:W-:Y:S04]  /*ce80*/  @P5 STG.E.128 [R18.64], R20 ;  /* 0x0000001412005986 */ /* 0x008fe8000c101d06 */
[----:B------:R1:W2:Y:S02]  /*ce90*/  @P5 LDG.E.128 R4, [R36.64+0x80] ;  /* 0x0000800624045981 */ /* 0x0002a4000c1e1d00 */
[C---:B-1----:R-:W-:Y:S04]  /*cea0*/  @P2 LEA R36, P0, R86.reuse, R124, 0x1 ;  /* 0x0000007c56242211 */ /* 0x042fe800078008ff */
[----:B------:R-:W-:Y:S02]  /*ceb0*/  @P2 LEA.HI.X R37, R86, R125, R85, 0x1, P0 ;  /* 0x0000007d56252211 */ /* 0x000fe400000f0c55 */
[C---:B------:R-:W-:Y:S04]  /*cec0*/  @P2 LEA R34, P0, R192.reuse, R118, 0x1 ;  /* 0x00000076c0222211 */ /* 0x040fe800078008ff */
[----:B------:R-:W-:Y:S01]  /*ced0*/  @P2 LEA.HI.X R35, R192, R119, R87, 0x1, P0 ;  /* 0x00000077c0232211 */ /* 0x000fe200000f0c57 */
[----:B--2---:R1:W-:Y:S04]  /*cee0*/  @P5 STG.E.128 [R18.64+0x80], R4 ;  /* 0x0000800412005986 */ /* 0x0043e8000c101d06 */
[----:B------:R-:W2:Y:S01]  /*cef0*/  @P4 LDG.E.128 R28, [R38.64] ;  /* 0x00000006261c4981 */ /* 0x000ea2000c1e1d00 */
[C---:B-1----:R-:W-:Y:S04]  /*cf00*/  @P6 IMAD.WIDE.U32 R18, R3.reuse, c[0x0][0x198], R118 ;  /* 0x0000660003126a25 */ /* 0x042fe800078e0076 */
[----:B------:R-:W-:Y:S04]  /*cf10*/  @P6 IMAD R3, R3, c[0x0][0x19c], RZ ;  /* 0x0000670003036a24 */ /* 0x000fe800078e02ff */
[----:B------:R-:W-:Y:S01]  /*cf20*/  @P6 IMAD.IADD R19, R19, 0x1, R3 ;  /* 0x0000000113136824 */ /* 0x000fe200078e0203 */
[----:B------:R-:W-:Y:S05]  /*cf30*/  @P3 MOV R3, 0xc0 ;  /* 0x000000c000033802 */ /* 0x000fea0000000f00 */
[C---:B------:R-:W-:Y:S01]  /*cf40*/  @P3 IMAD R0, R3.reuse, c[0x0][0x28c], RZ ;  /* 0x0000a30003003a24 */ /* 0x040fe200078e02ff */
[----:B--2---:R1:W-:Y:S04]  /*cf50*/  @P4 STG.E.128 [R40.64], R28 ;  /* 0x0000001c28004986 */ /* 0x0043e8000c101d06 */
[----:B------:R-:W2:Y:S01]  /*cf60*/  @P4 LDG.E.128 R24, [R38.64+0x80] ;  /* 0x0000800626184981 */ /* 0x000ea2000c1e1d00 */
[----:B-1----:R-:W-:Y:S04]  /*cf70*/  @P3 IMAD.WIDE.U32 R30, R3, c[0x0][0x288], R124 ;  /* 0x0000a200031e3a25 */ /* 0x002fe800078e007c */
[----:B------:R-:W-:Y:S02]  /*cf80*/  @P3 IMAD.IADD R31, R31, 0x1, R0 ;  /* 0x000000011f1f3824 */ /* 0x000fe400078e0200 */
[C---:B------:R-:W-:Y:S04]  /*cf90*/  @P3 IMAD.WIDE.U32 R28, R3.reuse, c[0x0][0x198], R118 ;  /* 0x00006600031c3a25 */ /* 0x040fe800078e0076 */
[----:B------:R-:W-:Y:S05]  /*cfa0*/  @P3 IMAD R3, R3, c[0x0][0x19c], RZ ;  /* 0x0000670003033a24 */ /* 0x000fea00078e02ff */
[----:B------:R-:W-:Y:S01]  /*cfb0*/  @P3 IADD3 R29, R29, R3, RZ ;  /* 0x000000031d1d3210 */ /* 0x000fe20007ffe0ff */
[----:B------:R-:W-:Y:S04]  /*cfc0*/  @P1 IMAD.MOV.U32 R3, RZ, RZ, 0xe0 ;  /* 0x000000e0ff031424 */ /* 0x000fe800078e00ff */
[C---:B------:R-:W-:Y:S01]  /*cfd0*/  @P1 IMAD R0, R3.reuse, c[0x0][0x28c], RZ ;  /* 0x0000a30003001a24 */ /* 0x040fe200078e02ff */
[----:B--2---:R1:W-:Y:S04]  /*cfe0*/  @P4 STG.E.128 [R40.64+0x80], R24 ;  /* 0x0000801828004986 */ /* 0x0043e8000c101d06 */
[----:B------:R-:W2:Y:S04]  /*cff0*/  @P2 LDG.E.128 R20, [R36.64] ;  /* 0x0000000624142981 */ /* 0x000ea8000c1e1d00 */
[----:B--2---:R2:W-:Y:S04]  /*d000*/  @P2 STG.E.128 [R34.64], R20 ;  /* 0x0000001422002986 */ /* 0x0045e8000c101d06 */
[----:B------:R-:W3:Y:S04]  /*d010*/  @P2 LDG.E.128 R4, [R36.64+0x80] ;  /* 0x0000800624042981 */ /* 0x000ee8000c1e1d00 */
[----:B---3--:R3:W-:Y:S04]  /*d020*/  @P2 STG.E.128 [R34.64+0x80], R4 ;  /* 0x0000800422002986 */ /* 0x0087e8000c101d06 */
[----:B-1----:R-:W4:Y:S04]  /*d030*/  @P6 LDG.E.128 R24, [R32.64] ;  /* 0x0000000620186981 */ /* 0x002f28000c1e1d00 */
[----:B----4-:R-:W-:Y:S04]  /*d040*/  @P6 STG.E.128 [R18.64], R24 ;  /* 0x0000001812006986 */ /* 0x010fe8000c101d06 */
[----:B--2---:R-:W2:Y:S04]  /*d050*/  @P6 LDG.E.128 R20, [R32.64+0x80] ;  /* 0x0000800620146981 */ /* 0x004ea8000c1e1d00 */
[----:B--2---:R1:W-:Y:S04]  /*d060*/  @P6 STG.E.128 [R18.64+0x80], R20 ;  /* 0x0000801412006986 */ /* 0x0043e8000c101d06 */
[----:B---3--:R-:W2:Y:S01]  /*d070*/  @P3 LDG.E.128 R4, [R30.64] ;  /* 0x000000061e043981 */ /* 0x008ea2000c1e1d00 */
[----:B-1----:R-:W-:Y:S05]  /*d080*/  @P1 IMAD.WIDE.U32 R18, R3, c[0x0][0x288], R124 ;  /* 0x0000a20003121a25 */ /* 0x002fea00078e007c */
[----:B------:R-:W-:Y:S01]  /*d090*/  @P1 IADD3 R19, R19, R0, RZ ;  /* 0x0000000013131210 */ /* 0x000fe20007ffe0ff */
[----:B--2---:R1:W-:Y:S04]  /*d0a0*/  @P3 STG.E.128 [R28.64], R4 ;  /* 0x000000041c003986 */ /* 0x0043e8000c101d06 */
[----:B------:R2:W3:Y:S02]  /*d0b0*/  @P3 LDG.E.128 R24, [R30.64+0x80] ;  /* 0x000080061e183981 */ /* 0x0004e4000c1e1d00 */
[C---:B--2---:R-:W-:Y:S04]  /*d0c0*/  @P1 IMAD.WIDE.U32 R30, R3.reuse, c[0x0][0x198], R118 ;  /* 0x00006600031e1a25 */ /* 0x044fe800078e0076 */
[----:B------:R-:W-:Y:S05]  /*d0d0*/  @P1 IMAD R3, R3, c[0x0][0x19c], RZ ;  /* 0x0000670003031a24 */ /* 0x000fea00078e02ff */
[----:B------:R-:W-:Y:S01]  /*d0e0*/  @P1 IADD3 R31, R31, R3, RZ ;  /* 0x000000031f1f1210 */ /* 0x000fe20007ffe0ff */
[----:B---3--:R2:W-:Y:S04]  /*d0f0*/  @P3 STG.E.128 [R28.64+0x80], R24 ;  /* 0x000080181c003986 */ /* 0x0085e8000c101d06 */
[----:B------:R-:W3:Y:S04]  /*d100*/  @P1 LDG.E.128 R20, [R18.64] ;  /* 0x0000000612141981 */ /* 0x000ee8000c1e1d00 */
[----:B---3--:R2:W-:Y:S04]  /*d110*/  @P1 STG.E.128 [R30.64], R20 ;  /* 0x000000141e001986 */ /* 0x0085e8000c101d06 */
[----:B-1----:R-:W3:Y:S04]  /*d120*/  @P1 LDG.E.128 R4, [R18.64+0x80] ;  /* 0x0000800612041981 */ /* 0x002ee8000c1e1d00 */
[----:B---3--:R2:W-:Y:S02]  /*d130*/  @P1 STG.E.128 [R30.64+0x80], R4 ;  /* 0x000080041e001986 */ /* 0x0085e4000c101d06 */
.L_x_2593:
[----:B------:R-:W-:Y:S01]  /*d140*/  LOP3.LUT P1, RZ, R225, 0x4, RZ, 0xc0, !PT ;  /* 0x00000004e1ff7812 */ /* 0x000fe2000782c0ff */
[----:B------:R-:W-:Y:S04]  /*d150*/  IMAD.MOV.U32 R0, RZ, RZ, c[0x0][0x288] ;  /* 0x0000a200ff007624 */ /* 0x000fe800078e00ff */
[----:B------:R-:W-:Y:S05]  /*d160*/  IMAD.U32 R3, R0, -0x80, RZ ;  /* 0xffffff8000037824 */ /* 0x000fea00078e00ff */
[C---:B--23--:R-:W-:Y:S04]  /*d170*/  LEA R124, P0, R3.reuse, R124, 0x1 ;  /* 0x0000007c037c7211 */ /* 0x04cfe800078008ff */
[----:B------:R-:W-:Y:S01]  /*d180*/  LEA.HI.X.SX32 R125, R3, R125, 0x1, P0 ;  /* 0x0000007d037d7211 */ /* 0x000fe200000f0eff */
[----:B------:R-:W-:-:S05]  /*d190*/  @!P1 BRA `(.L_x_2642) ;  /* 0x000004b000009947 */ /* 0x000fca0003800000 */
[----:B------:R-:W-:Y:S04]  /*d1a0*/  IADD3 R3, R11, -0x1, RZ ;  /* 0xffffffff0b037810 */ /* 0x000fe80007ffe0ff */
[----:B------:R-:W-:Y:S11]  /*d1b0*/  ISETP.GT.AND P0, PT, R3, R70, PT ;  /* 0x000000460300720c */ /* 0x000ff60003f04270 */
[----:B------:R-:W-:Y:S02]  /*d1c0*/  @!UPT UIADD3 URZ, URZ, URZ, URZ ;  /* 0x0000003f3f3ff290 */ /* 0x000fe4000fffe03f */
[----:B------:R-:W-:-:S05]  /*d1d0*/  @!P0 BRA `(.L_x_2643) ;  /* 0x000004f000008947 */ /* 0x000fca0003800000 */
[----:B------:R-:W-:Y:S02]  /*d1e0*/  IABS R3, c[0x0][0x2d0] ;  /* 0x0000b40000037a13 */ /* 0x000fe40000000000 */
[----:B------:R-:W-:Y:S02]  /*d1f0*/  IABS R7, R13 ;  /* 0x0000000d00077213 */ /* 0x000fe40000000000 */
[----:B------:R-:W1:Y:S10]  /*d200*/  I2F.RP R6, R3 ;  /* 0x0000000300067306 */ /* 0x000e740000209400 */
[----:B-1----:R-:W1:Y:S02]  /*d210*/  MUFU.RCP R0, R6 ;  /* 0x0000000600007308 */ /* 0x002e640000001000 */
[----:B-1----:R-:W-:Y:S02]  /*d220*/  IADD3 R2, R0, 0xffffffe, RZ ;  /* 0x0ffffffe00027810 */ /* 0x002fe40007ffe0ff */
[----:B------:R-:W-:Y:S01]  /*d230*/  IADD3 R0, R14, -0x100, RZ ;  /* 0xffffff000e007810 */ /* 0x000fe20007ffe0ff */
[----:B------:R-:W-:Y:S05]  /*d240*/  IMAD.MOV.U32 R14, RZ, RZ, RZ ;  /* 0x000000ffff0e7224 */ /* 0x000fea00078e00ff */
[----:B------:R-:W1:Y:S01]  /*d250*/  F2I.FTZ.U32.TRUNC.NTZ R15, R2 ;  /* 0x00000002000f7305 */ /* 0x000e62000021f000 */
[----:B------:R-:W-:Y:S01]  /*d260*/  IABS R5, R0 ;  /* 0x0000000000057213 */ /* 0x000fe20000000000 */
[--C-:B-1----:R-:W-:Y:S04]  /*d270*/  IMAD.MOV R4, RZ, RZ, -R15.reuse ;  /* 0x000000ffff047224 */ /* 0x102fe800078e0a0f */
        /* <DEDUP_REMOVED lines=11> */
[----:B------:R-:W-:Y:S01]  /*d330*/  @!P0 IMAD.IADD R5, R5, 0x1, -R3 ;  /* 0x0000000105058824 */ /* 0x000fe200078e0a03 */
[-C--:B------:R-:W-:Y:S02]  /*d340*/  @!P1 IADD3 R7, R7, -R3.reuse, RZ ;  /* 0x8000000307079210 */ /* 0x080fe40007ffe0ff */
[----:B------:R-:W-:Y:S02]  /*d350*/  @!P1 IADD3 R4, R4, 0x1, RZ ;  /* 0x0000000104049810 */ /* 0x000fe40007ffe0ff */
[-C--:B------:R-:W-:Y:S02]  /*d360*/  ISETP.GE.U32.AND P2, PT, R5, R3.reuse, PT ;  /* 0x000000030500720c */ /* 0x080fe40003f46070 */
[----:B------:R-:W-:Y:S02]  /*d370*/  ISETP.GE.U32.AND P3, PT, R7, R3, PT ;  /* 0x000000030700720c */ /* 0x000fe40003f66070 */
[----:B------:R-:W-:Y:S02]  /*d380*/  LOP3.LUT R5, R13, c[0x0][0x2d0], RZ, 0x3c, !PT ;  /* 0x0000b4000d057a12 */ /* 0x000fe400078e3cff */
[C---:B------:R-:W-:Y:S01]  /*d390*/  LOP3.LUT R3, R0.reuse, c[0x0][0x2d0], RZ, 0x3c, !PT ;  /* 0x0000b40000037a12 */ /* 0x040fe200078e3cff */
[----:B------:R-:W-:Y:S01]  /*d3a0*/  IMAD.IADD R0, R0, 0x1, -R13 ;  /* 0x0000000100007824 */ /* 0x000fe200078e0a0d */
[----:B------:R-:W-:Y:S02]  /*d3b0*/  ISETP.GE.AND P5, PT, R5, RZ, PT ;  /* 0x000000ff0500720c */ /* 0x000fe40003fa6270 */
[----:B------:R-:W-:Y:S02]  /*d3c0*/  ISETP.GE.AND P4, PT, R3, RZ, PT ;  /* 0x000000ff0300720c */ /* 0x000fe40003f86270 */
[----:B------:R-:W-:Y:S02]  /*d3d0*/  ISETP.NE.AND P0, PT, RZ, c[0x0][0x2d0], PT ;  /* 0x0000b400ff007a0c */ /* 0x000fe40003f05270 */
[----:B------:R-:W-:Y:S02]  /*d3e0*/  @P2 IADD3 R2, R2, 0x1, RZ ;  /* 0x0000000102022810 */ /* 0x000fe40007ffe0ff */
[----:B------:R-:W-:Y:S02]  /*d3f0*/  @P3 IADD3 R4, R4, 0x1, RZ ;  /* 0x0000000104043810 */ /* 0x000fe40007ffe0ff */
[----:B------:R-:W-:Y:S03]  /*d400*/  LOP3.LUT R3, RZ, c[0x0][0x2d0], RZ, 0x33, !PT ;  /* 0x0000b400ff037a12 */ /* 0x000fe600078e33ff */
[----:B------:R-:W-:Y:S02]  /*d410*/  @!P5 IMAD.MOV R4, RZ, RZ, -R4 ;  /* 0x000000ffff04d224 */ /* 0x000fe400078e0a04 */
[----:B------:R-:W-:Y:S05]  /*d420*/  @!P4 IMAD.MOV R2, RZ, RZ, -R2 ;  /* 0x000000ffff02c224 */ /* 0x000fea00078e0a02 */
[C---:B------:R-:W-:Y:S02]  /*d430*/  SEL R2, R3.reuse, R2, !P0 ;  /* 0x0000000203027207 */ /* 0x040fe40004000000 */
[----:B------:R-:W-:Y:S02]  /*d440*/  SEL R3, R3, R4, !P0 ;  /* 0x0000000403037207 */ /* 0x000fe40004000000 */
[CC--:B------:R-:W-:Y:S02]  /*d450*/  LEA R20, P1, R2.reuse, R228.reuse, 0x2 ;  /* 0x000000e402147211 */ /* 0x0c0fe400078210ff */
[C---:B------:R-:W-:Y:S02]  /*d460*/  LEA R18, P0, R3.reuse, R228, 0x2 ;  /* 0x000000e403127211 */ /* 0x040fe400078010ff */
[-C--:B------:R-:W-:Y:S02]  /*d470*/  LEA.HI.X.SX32 R21, R2, R229.reuse, 0x2, P1 ;  /* 0x000000e502157211 */ /* 0x080fe400008f16ff */
[C---:B------:R-:W-:Y:S02]  /*d480*/  LEA.HI.X.SX32 R19, R3.reuse, R229, 0x2, P0 ;  /* 0x000000e503137211 */ /* 0x040fe400000f16ff */
[----:B------:R-:W-:Y:S01]  /*d490*/  IADD3 R3, R3, -R2, RZ ;  /* 0x8000000203037210 */ /* 0x000fe20007ffe0ff */
[----:B------:R-:W2:Y:S04]  /*d4a0*/  LDG.E R4, [R20.64] ;  /* 0x0000000614047981 */ /* 0x000ea8000c1e1900 */
[----:B------:R-:W-:Y:S01]  /*d4b0*/  IMAD R0, R3, c[0x0][0x2d0], R0 ;  /* 0x0000b40003007a24 */ /* 0x000fe200078e0200 */
[----:B------:R-:W2:Y:S03]  /*d4c0*/  LDG.E R5, [R18.64] ;  /* 0x0000000612057981 */ /* 0x000ea6000c1e1900 */
[----:B------:R-:W-:Y:S04]  /*d4d0*/  IMAD.WIDE.U32 R14, R0, c[0x0][0x1a0], RZ ;  /* 0x00006800000e7a25 */ /* 0x000fe800078e00ff */
[----:B--2---:R-:W-:Y:S01]  /*d4e0*/  IMAD.IADD R7, R4, 0x1, -R5 ;  /* 0x0000000104077824 */ /* 0x004fe200078e0a05 */
[----:B------:R-:W-:Y:S03]  /*d4f0*/  SHF.R.S32.HI R4, RZ, 0x1f, R0 ;  /* 0x0000001fff047819 */ /* 0x000fe60000011400 */
[----:B------:R-:W-:Y:S01]  /*d500*/  IMAD.WIDE.U32 R18, R7, c[0x0][0x180], RZ ;  /* 0x0000600007127a25 */ /* 0x000fe200078e00ff */
[----:B------:R-:W-:Y:S03]  /*d510*/  SHF.R.S32.HI R5, RZ, 0x1f, R7 ;  /* 0x0000001fff057819 */ /* 0x000fe60000011407 */
[----:B------:R-:W-:Y:S02]  /*d520*/  IMAD R3, R4, c[0x0][0x1a0], RZ ;  /* 0x0000680004037a24 */ /* 0x000fe400078e02ff */
[----:B------:R-:W-:Y:S02]  /*d530*/  IMAD R2, R5, c[0x0][0x180], RZ ;  /* 0x0000600005027a24 */ /* 0x000fe400078e02ff */
[----:B------:R-:W-:Y:S02]  /*d540*/  IMAD R3, R0, c[0x0][0x1a4], R3 ;  /* 0x0000690000037a24 */ /* 0x000fe400078e0203 */
[----:B------:R-:W-:Y:S02]  /*d550*/  IMAD R2, R7, c[0x0][0x184], R2 ;  /* 0x0000610007027a24 */ /* 0x000fe400078e0202 */
[----:B------:R-:W-:Y:S02]  /*d560*/  IMAD.IADD R15, R15, 0x1, R3 ;  /* 0x000000010f0f7824 */ /* 0x000fe400078e0203 */
[----:B------:R-:W-:Y:S02]  /*d570*/  IMAD.IADD R19, R19, 0x1, R2 ;  /* 0x0000000113137824 */ /* 0x000fe400078e0202 */
[----:B------:R-:W-:Y:S02]  /*d580*/  IMAD R2, R5, c[0x0][0x188], RZ ;  /* 0x0000620005027a24 */ /* 0x000fe400078e02ff */
[----:B------:R-:W-:Y:S02]  /*d590*/  IMAD R3, R4, c[0x0][0x198], RZ ;  /* 0x0000660004037a24 */ /* 0x000fe400078e02ff */
[C---:B------:R-:W-:Y:S04]  /*d5a0*/  IMAD.WIDE.U32 R14, R7.reuse, c[0x0][0x188], R14 ;  /* 0x00006200070e7a25 */ /* 0x040fe800078e000e */
[----:B------:R-:W-:Y:S01]  /*d5b0*/  IMAD.WIDE.U32 R4, R0, c[0x0][0x198], R18 ;  /* 0x0000660000047a25 */ /* 0x000fe200078e0012 */
[----:B------:R-:W-:Y:S03]  /*d5c0*/  LEA R120, P1, R14, R120, 0x1 ;  /* 0x000000780e787211 */ /* 0x000fe600078208ff */
[----:B------:R-:W-:Y:S01]  /*d5d0*/  IMAD R2, R7, c[0x0][0x18c], R2 ;  /* 0x0000630007027a24 */ /* 0x000fe200078e0202 */
[----:B----4-:R-:W-:Y:S01]  /*d5e0*/  LEA R118, P0, R4, R118, 0x1 ;  /* 0x0000007604767211 */ /* 0x010fe200078008ff */
[----:B------:R-:W-:Y:S03]  /*d5f0*/  IMAD R3, R0, c[0x0][0x19c], R3 ;  /* 0x0000670000037a24 */ /* 0x000fe600078e0203 */
[----:B------:R-:W-:Y:S01]  /*d600*/  IADD3 R2, R15, R2, RZ ;  /* 0x000000020f027210 */ /* 0x000fe20007ffe0ff */
[----:B------:R-:W-:Y:S03]  /*d610*/  IMAD.IADD R0, R5, 0x1, R3 ;  /* 0x0000000105007824 */ /* 0x000fe600078e0203 */
[----:B------:R-:W-:Y:S02]  /*d620*/  LEA.HI.X R121, R14, R121, R2, 0x1, P1 ;  /* 0x000000790e797211 */ /* 0x000fe400008f0c02 */
[----:B------:R-:W-:Y:S01]  /*d630*/  LEA.HI.X R119, R4, R119, R0, 0x1, P0 ;  /* 0x0000007704777211 */ /* 0x000fe200000f0c00 */
[----:B------:R-:W-:-:S05]  /*d640*/  BRA `(.L_x_2643) ;  /* 0x0000008000007947 */ /* 0x000fca0003800000 */
.L_x_2642:
[----:B------:R-:W-:Y:S02]  /*d650*/  IMAD.MOV.U32 R2, RZ, RZ, c[0x0][0x1a0] ;  /* 0x00006800ff027624 */ /* 0x000fe400078e00ff */
[----:B------:R-:W-:Y:S02]  /*d660*/  IMAD.MOV.U32 R0, RZ, RZ, c[0x0][0x198] ;  /* 0x00006600ff007624 */ /* 0x000fe400078e00ff */
[----:B------:R-:W-:Y:S02]  /*d670*/  IMAD.U32 R3, R2, -0x80, RZ ;  /* 0xffffff8002037824 */ /* 0x000fe400078e00ff */
[----:B------:R-:W-:Y:S03]  /*d680*/  IMAD.U32 R5, R0, -0x80, RZ ;  /* 0xffffff8000057824 */ /* 0x000fe600078e00ff */
[----:B------:R-:W-:Y:S02]  /*d690*/  LEA R120, P1, R3, R120, 0x1 ;  /* 0x0000007803787211 */ /* 0x000fe400078208ff */
[----:B----4-:R-:W-:Y:S02]  /*d6a0*/  LEA R118, P0, R5, R118, 0x1 ;  /* 0x0000007605767211 */ /* 0x010fe400078008ff */
[----:B------:R-:W-:Y:S02]  /*d6b0*/  LEA.HI.X.SX32 R121, R3, R121, 0x1, P1 ;  /* 0x0000007903797211 */ /* 0x000fe400008f0eff */
[----:B------:R-:W-:Y:S02]  /*d6c0*/  LEA.HI.X.SX32 R119, R5, R119, 0x1, P0 ;  /* 0x0000007705777211 */ /* 0x000fe400000f0eff */
.L_x_2643:
[----:B------:R-:W-:Y:S04]  /*d6d0*/  IADD3 R11, R11, -0x1, RZ ;  /* 0xffffffff0b0b7810 */ /* 0x000fe80007ffe0ff */
[----:B------:R-:W-:Y:S11]  /*d6e0*/  ISETP.GT.AND P0, PT, R11, R70, PT ;  /* 0x000000460b00720c */ /* 0x000ff60003f04270 */
[----:B------:R-:W-:Y:S02]  /*d6f0*/  @!UPT UIADD3 URZ, URZ, URZ, URZ ;  /* 0x0000003f3f3ff290 */ /* 0x000fe4000fffe03f */
[----:B------:R-:W-:-:S05]  /*d700*/  @P0 BRA `(.L_x_2644) ;  /* 0xffff505000000947 */ /* 0x000fca000383ffff */
.L_x_2574:
[----:B-1----:R-:W-:Y:S01]  /*d710*/  BAR.SYNC.DEFER_BLOCKING 0x0 ;  /* 0x0000000000007b1d */ /* 0x002fe20000010000 */
[----:B------:R-:W-:Y:S01]  /*d720*/  ISETP.NE.AND P0, PT, RZ, c[0x0][0x230], PT ;  /* 0x00008c00ff007a0c */ /* 0x000fe20003f05270 */
[----:B------:R-:W-:Y:S01]  /*d730*/  IMAD.MOV.U32 R3, RZ, RZ, c[0x0][0x190] ;  /* 0x00006400ff037624 */ /* 0x000fe200078e00ff */
[----:B------:R-:W-:Y:S01]  /*d740*/  SHF.L.U32 R230, R174, 0x1, RZ ;  /* 0x00000001aee67819 */ /* 0x000fe200000006ff */
[----:B------:R-:W-:Y:S02]  /*d750*/  IMAD.MOV.U32 R0, RZ, RZ, 0x4 ;  /* 0x00000004ff007424 */ /* 0x000fe400078e00ff */
[----:B------:R-:W-:Y:S01]  /*d760*/  BSSY B2, `(.L_x_2645) ;  /* 0x00004cd000027945 */ /* 0x000fe20003800000 */
[C---:B------:R-:W-:Y:S02]  /*d770*/  IMAD.SHL.U32 R7, R3.reuse, 0x10, RZ ;  /* 0x0000001003077824 */ /* 0x040fe400078e00ff */
[----:B------:R-:W-:-:S05]  /*d780*/  SHF.L.U64.HI R5, R3, R0, c[0x0][0x194] ;  /* 0x0000650003057619 */ /* 0x000fca0000010200 */
[----:B------:R-:W-:Y:S05]  /*d790*/  @!P0 BRA `(.L_x_2646) ;  /* 0x00004a3000008947 */ /* 0x000fea0003800000 */
[----:B------:R-:W-:Y:S01]  /*d7a0*/  ISETP.NE.U32.AND P0, PT, RZ, c[0x0][0x250], PT ;  /* 0x00009400ff007a0c */ /* 0x000fe20003f05070 */
[----:B------:R-:W-:-:S03]  /*d7b0*/  IMAD.MOV.U32 R0, RZ, RZ, RZ ;  /* 0x000000ffff007224 */ /* 0x000fc600078e00ff */
[----:B------:R-:W-:-:S13]  /*d7c0*/  ISETP.NE.AND.EX P0, PT, RZ, c[0x0][0x254], PT, P0 ;  /* 0x00009500ff007a0c */ /* 0x000fda0003f05300 */
[----:B------:R-:W2:Y:S01]  /*d7d0*/  @P0 LDG.E R0, [R194.64] ;  /* 0x00000006c2000981 */ /* 0x000ea2000c1e1900 */
[-C--:B------:R-:W-:Y:S01]  /*d7e0*/  IADD3 R6, P1, R7, R180.reuse, RZ ;  /* 0x000000b407067210 */ /* 0x080fe20007f3e0ff */
[----:B------:R-:W-:Y:S01]  /*d7f0*/  IMAD.MOV.U32 R4, RZ, RZ, c[0x0][0x194] ;  /* 0x00006500ff047624 */ /* 0x000fe200078e00ff */
[----:B------:R-:W-:Y:S01]  /*d800*/  LEA R2, P0, R3, R180, 0x5 ;  /* 0x000000b403027211 */ /* 0x000fe200078028ff */
[----:B------:R-:W-:Y:S01]  /*d810*/  ULDC.U8 UR4, c[0x0][0x313] ;  /* 0x0000c4c000047ab9 */ /* 0x000fe20000000000 */
[----:B------:R-:W-:Y:S01]  /*d820*/  LEA R30, P2, R180, c[0x0][0x160], 0x1 ;  /* 0x00005800b41e7a11 */ /* 0x000fe200078408ff */
[----:B------:R-:W-:Y:S01]  /*d830*/  IMAD.X R7, R5, 0x1, R175, P1 ;  /* 0x0000000105077824 */ /* 0x000fe200008e06af */
[----:B------:R-:W-:Y:S01]  /*d840*/  LEA.HI.X R5, R3, R175, R4, 0x5, P0 ;  /* 0x000000af03057211 */ /* 0x000fe200000f2c04 */
[----:B------:R-:W-:Y:S01]  /*d850*/  IMAD.MOV.U32 R174, RZ, RZ, R180 ;  /* 0x000000ffffae7224 */ /* 0x000fe200078e00b4 */
[----:B------:R-:W-:Y:S02]  /*d860*/  LEA R18, P0, R6, c[0x0][0x160], 0x1 ;  /* 0x0000580006127a11 */ /* 0x000fe400078008ff */
[----:B------:R-:W-:-:S02]  /*d870*/  ISETP.NE.AND P5, PT, RZ, UR4, PT ;  /* 0x00000004ff007c0c */ /* 0x000fc4000bfa5270 */
[----:B------:R-:W-:Y:S01]  /*d880*/  LEA.HI.X R19, R6, c[0x0][0x164], R7, 0x1, P0 ;  /* 0x0000590006137a11 */ /* 0x000fe200000f0c07 */
[----:B------:R-:W-:Y:S01]  /*d890*/  IMAD R7, R4, 0x30, RZ ;  /* 0x0000003004077824 */ /* 0x000fe200078e02ff */
[--C-:B------:R-:W-:Y:S01]  /*d8a0*/  LEA.HI.X R31, R180, c[0x0][0x164], R175.reuse, 0x1, P2 ;  /* 0x00005900b41f7a11 */ /* 0x100fe200010f0caf */
[----:B------:R-:W-:Y:S01]  /*d8b0*/  IMAD.WIDE.U32 R174, R3, 0x30, R174 ;  /* 0x0000003003ae7825 */ /* 0x000fe200078e00ae */
[----:B------:R-:W-:-:S03]  /*d8c0*/  LEA R28, P2, R2, c[0x0][0x160], 0x1 ;  /* 0x00005800021c7a11 */ /* 0x000fc600078408ff */
[----:B------:R-:W-:Y:S01]  /*d8d0*/  IMAD.IADD R3, R223, 0x1, -R62 ;  /* 0x00000001df037824 */ /* 0x000fe200078e0a3e */
[----:B------:R-:W-:Y:S01]  /*d8e0*/  LEA R14, P1, R174, c[0x0][0x160], 0x1 ;  /* 0x00005800ae0e7a11 */ /* 0x000fe200078208ff */
[----:B------:R-:W-:Y:S01]  /*d8f0*/  IMAD.IADD R4, R175, 0x1, R7 ;  /* 0x00000001af047824 */ /* 0x000fe200078e0207 */
[----:B------:R-:W-:Y:S02]  /*d900*/  LEA.HI.X R29, R2, c[0x0][0x164], R5, 0x1, P2 ;  /* 0x00005900021d7a11 */ /* 0x000fe400010f0c05 */
[----:B------:R-:W-:Y:S02]  /*d910*/  ISETP.GE.AND P0, PT, R226, R3, PT ;  /* 0x00000003e200720c */ /* 0x000fe40003f06270 */
[----:B------:R-:W-:Y:S02]  /*d920*/  LEA.HI.X R15, R174, c[0x0][0x164], R4, 0x1, P1 ;  /* 0x00005900ae0f7a11 */ /* 0x000fe400008f0c04 */
[----:B------:R-:W-:Y:S02]  /*d930*/  ISETP.GT.AND P0, PT, R59, -0x8, !P0 ;  /* 0xfffffff83b00780c */ /* 0x000fe40004704270 */
[----:B--2---:R-:W-:-:S05]  /*d940*/  IADD3 R0, R0, R69, R62 ;  /* 0x0000004500007210 */ /* 0x004fca0007ffe03e */
[----:B------:R-:W-:-:S05]  /*d950*/  IMAD R6, R171, R0, RZ ;  /* 0x00000000ab067224 */ /* 0x000fca00078e02ff */
[-C--:B------:R-:W-:Y:S02]  /*d960*/  IADD3 R24, P4, R168, R6.reuse, RZ ;  /* 0x00000006a8187210 */ /* 0x080fe40007f9e0ff */
[----:B------:R-:W-:Y:S02]  /*d970*/  IADD3 R0, P3, R167, R6, RZ ;  /* 0x00000006a7007210 */ /* 0x000fe40007f7e0ff */
[----:B------:R-:W-:-:S05]  /*d980*/  SHF.R.S32.HI R6, RZ, 0x1f, R6 ;  /* 0x0000001fff067819 */ /* 0x000fca0000011406 */
[--C-:B------:R-:W-:Y:S02]  /*d990*/  IMAD.X R13, R149, 0x1, R6.reuse, P4 ;  /* 0x00000001950d7824 */ /* 0x100fe400020e0606 */
[----:B------:R-:W-:Y:S01]  /*d9a0*/  IMAD.X R12, R148, 0x1, R6, P3 ;  /* 0x00000001940c7824 */ /* 0x000fe200018e0606 */
[----:B------:R-:W-:Y:S05]  /*d9b0*/  @!P5 BRA `(.L_x_2647) ;  /* 0x00001a500000d947 */ /* 0x000fea0003800000 */
[----:B------:R-:W-:Y:S01]  /*d9c0*/  BSSY B1, `(.L_x_2648) ;  /* 0x0000063000017945 */ /* 0x000fe20003800000 */
[----:B------:R-:W-:Y:S05]  /*d9d0*/  @!P0 BRA `(.L_x_2649) ;  /* 0x0000061000008947 */ /* 0x000fea0003800000 */
[----:B------:R1:W5:Y:S01]  /*d9e0*/  LDG.E.128 R20, [R30.64] ;  /* 0x000000061e147981 */ /* 0x000362000c1e1d00 */
[----:B------:R-:W-:Y:S01]  /*d9f0*/  ISETP.GE.AND P2, PT, R16, c[0x0][0x230], PT ;  /* 0x00008c0010007a0c */ /* 0x000fe20003f46270 */
[C---:B------:R-:W-:Y:S01]  /*da00*/  IMAD.SHL.U32 R32, R24.reuse, 0x2, RZ ;  /* 0x0000000218207824 */ /* 0x040fe200078e00ff */
[----:B------:R-:W-:Y:S01]  /*da10*/  SHF.L.U64.HI R0, R24, 0x1, R13 ;  /* 0x0000000118007819 */ /* 0x000fe2000001020d */
[----:B------:R-:W-:Y:S03]  /*da20*/  BSSY B0, `(.L_x_2650) ;  /* 0x000002d000007945 */ /* 0x000fe60003800000 */
[----:B------:R-:W-:-:S02]  /*da30*/  IADD3 R26, P1, R32, c[0x0][0x2a8], RZ ;  /* 0x0000aa00201a7a10 */ /* 0x000fc40007f3e0ff */
[----:B------:R-:W-:Y:S02]  /*da40*/  IADD3 R32, P0, R32, c[0x0][0x2b0], RZ ;  /* 0x0000ac0020207a10 */ /* 0x000fe40007f1e0ff */
[C---:B------:R-:W-:Y:S02]  /*da50*/  IADD3.X R27, R0.reuse, c[0x0][0x2ac], RZ, P1, !PT ;  /* 0x0000ab00001b7a10 */ /* 0x040fe40000ffe4ff */
[----:B------:R-:W-:Y:S01]  /*da60*/  IADD3.X R33, R0, c[0x0][0x2b4], RZ, P0, !PT ;  /* 0x0000ad0000217a10 */ /* 0x000fe200007fe4ff */
[----:B------:R-:W-:Y:S05]  /*da70*/  @P2 BRA `(.L_x_2651) ;  /* 0x0000027000002947 */ /* 0x000fea0003800000 */
[----:B------:R-:W2:Y:S04]  /*da80*/  LDG.E.64 R4, [R32.64] ;  /* 0x0000000620047981 */ /* 0x000ea8000c1e1b00 */
[----:B------:R-:W3:Y:S01]  /*da90*/  LDG.E.64 R6, [R26.64] ;  /* 0x000000061a067981 */ /* 0x000ee2000c1e1b00 */
[----:B-----5:R-:W-:Y:S01]  /*daa0*/  MOV R12, R23 ;  /* 0x00000017000c7202 */ /* 0x020fe20000000f00 */
[----:B------:R-:W-:-:S02]  /*dab0*/  HADD2.F32 R25, -RZ, R21.H0_H0 ;  /* 0x20000015ff197230 */ /* 0x000fc40000004100 */
[----:B------:R-:W-:Y:S02]  /*dac0*/  HADD2.F32 R23, -RZ, R21.H1_H1 ;  /* 0x30000015ff177230 */ /* 0x000fe40000004100 */
[--C-:B------:R-:W-:Y:S02]  /*dad0*/  HADD2.F32 R21, -RZ, R12.reuse.H0_H0 ;  /* 0x2000000cff157230 */ /* 0x100fe40000004100 */
[----:B------:R-:W-:Y:S02]  /*dae0*/  HADD2.F32 R12, -RZ, R12.H1_H1 ;  /* 0x3000000cff0c7230 */ /* 0x000fe40000004100 */
[----:B--2---:R-:W-:Y:S02]  /*daf0*/  HADD2.F32 R8, -RZ, R4.H1_H1 ;  /* 0x30000004ff087230 */ /* 0x004fe40000004100 */
[----:B------:R-:W-:Y:S02]  /*db00*/  HADD2.F32 R0, -RZ, R5.H1_H1 ;  /* 0x30000005ff007230 */ /* 0x000fe40000004100 */
[----:B---3--:R-:W-:Y:S01]  /*db10*/  HADD2.F32 R11, -RZ, R7.H1_H1 ;  /* 0x30000007ff0b7230 */ /* 0x008fe20000004100 */
[----:B------:R-:W-:Y:S01]  /*db20*/  FMUL.FTZ R9, R23, R8 ;  /* 0x0000000817097220 */ /* 0x000fe20000410000 */
[----:B------:R-:W-:Y:S01]  /*db30*/  HADD2.F32 R10, -RZ, R6.H1_H1 ;  /* 0x30000006ff0a7230 */ /* 0x000fe20000004100 */
[C---:B------:R-:W-:Y:S01]  /*db40*/  FMUL.FTZ R2, R12.reuse, R0 ;  /* 0x000000000c027220 */ /* 0x040fe20000410000 */
[----:B------:R-:W-:Y:S01]  /*db50*/  HADD2.F32 R4, -RZ, R4.H0_H0 ;  /* 0x20000004ff047230 */ /* 0x000fe20000004100 */
[----:B------:R-:W-:Y:S01]  /*db60*/  FMUL.FTZ R8, R25, R8 ;  /* 0x0000000819087220 */ /* 0x000fe20000410000 */
[----:B------:R-:W-:Y:S01]  /*db70*/  HADD2.F32 R5, -RZ, R5.H0_H0 ;  /* 0x20000005ff057230 */ /* 0x000fe20000004100 */
[C---:B------:R-:W-:Y:S01]  /*db80*/  FMUL.FTZ R0, R21.reuse, R0 ;  /* 0x0000000015007220 */ /* 0x040fe20000410000 */
[----:B------:R-:W-:Y:S01]  /*db90*/  HADD2.F32 R6, -RZ, R6.H0_H0 ;  /* 0x20000006ff067230 */ /* 0x000fe20000004100 */
[-C--:B------:R-:W-:Y:S01]  /*dba0*/  FFMA.FTZ R2, R21, R11.reuse, -R2 ;  /* 0x0000000b15027223 */ /* 0x080fe20000010802 */
[--C-:B------:R-:W-:Y:S01]  /*dbb0*/  HADD2.F32 R21, -RZ, R20.reuse.H0_H0 ;  /* 0x20000014ff157230 */ /* 0x100fe20000004100 */
[-C--:B------:R-:W-:Y:S01]  /*dbc0*/  FFMA.FTZ R8, R23, R10.reuse, R8 ;  /* 0x0000000a17087223 */ /* 0x080fe20000010008 */
[----:B------:R-:W-:Y:S01]  /*dbd0*/  HADD2.F32 R23, -RZ, R20.H1_H1 ;  /* 0x30000014ff177230 */ /* 0x000fe20000004100 */
[----:B------:R-:W-:Y:S01]  /*dbe0*/  FFMA.FTZ R11, R12, R11, R0 ;  /* 0x0000000b0c0b7223 */ /* 0x000fe20000010000 */
[--C-:B------:R-:W-:Y:S01]  /*dbf0*/  HADD2.F32 R0, -RZ, R22.reuse.H0_H0 ;  /* 0x20000016ff007230 */ /* 0x100fe20000004100 */
[----:B------:R-:W-:Y:S01]  /*dc00*/  FFMA.FTZ R9, R25, R10, -R9 ;  /* 0x0000000a19097223 */ /* 0x000fe20000010809 */
[----:B------:R-:W-:Y:S01]  /*dc10*/  HADD2.F32 R22, -RZ, R22.H1_H1 ;  /* 0x30000016ff167230 */ /* 0x000fe20000004100 */
[-C--:B------:R-:W-:Y:S01]  /*dc20*/  FMUL.FTZ R10, R21, R4.reuse ;  /* 0x00000004150a7220 */ /* 0x080fe20000410000 */
[----:B------:R-:W-:Y:S01]  /*dc30*/  HADD2.F32 R25, -RZ, R7.H0_H0 ;  /* 0x20000007ff197230 */ /* 0x000fe20000004100 */
[----:B------:R-:W-:-:S02]  /*dc40*/  FMUL.FTZ R7, R23, R4 ;  /* 0x0000000417077220 */ /* 0x000fc40000410000 */
[-C--:B------:R-:W-:Y:S02]  /*dc50*/  FMUL.FTZ R4, R22, R5.reuse ;  /* 0x0000000516047220 */ /* 0x080fe40000410000 */
[----:B------:R-:W-:Y:S02]  /*dc60*/  FMUL.FTZ R5, R0, R5 ;  /* 0x0000000500057220 */ /* 0x000fe40000410000 */
[-C--:B------:R-:W-:Y:S01]  /*dc70*/  FFMA.FTZ R7, R21, R6.reuse, -R7 ;  /* 0x0000000615077223 */ /* 0x080fe20000010807 */
[----:B------:R-:W-:Y:S01]  /*dc80*/  F2FP.PACK_AB R21, R8, R9 ;  /* 0x000000090815723e */ /* 0x000fe200000000ff */
[----:B------:R-:W-:Y:S01]  /*dc90*/  FFMA.FTZ R10, R23, R6, R10 ;  /* 0x00000006170a7223 */ /* 0x000fe2000001000a */
[----:B------:R-:W-:Y:S01]  /*dca0*/  F2FP.PACK_AB R23, R11, R2 ;  /* 0x000000020b17723e */ /* 0x000fe200000000ff */
[-C--:B------:R-:W-:Y:S02]  /*dcb0*/  FFMA.FTZ R4, R0, R25.reuse, -R4 ;  /* 0x0000001900047223 */ /* 0x080fe40000010804 */
[----:B------:R-:W-:Y:S01]  /*dcc0*/  FFMA.FTZ R5, R22, R25, R5 ;  /* 0x0000001916057223 */ /* 0x000fe20000010005 */
[----:B------:R-:W-:-:S04]  /*dcd0*/  F2FP.PACK_AB R20, R10, R7 ;  /* 0x000000070a14723e */ /* 0x000fc800000000ff */
[----:B------:R-:W-:Y:S02]  /*dce0*/  F2FP.PACK_AB R22, R5, R4 ;  /* 0x000000040516723e */ /* 0x000fe400000000ff */
.L_x_2651:
[----:B------:R-:W-:Y:S05]  /*dcf0*/  BSYNC B0 ;  /* 0x0000000000007941 */ /* 0x000fea0003800000 */
.L_x_2650:
[----:B------:R2:W5:Y:S01]  /*dd00*/  LDG.E.128 R8, [R30.64+0x80] ;  /* 0x000080061e087981 */ /* 0x000562000c1e1d00 */
[----:B------:R-:W-:Y:S01]  /*dd10*/  IADD3 R0, R16, 0x40, RZ ;  /* 0x0000004010007810 */ /* 0x000fe20007ffe0ff */
[----:B------:R-:W-:Y:S02]  /*dd20*/  BSSY B0, `(.L_x_2652) ;  /* 0x000002b000007945 */ /* 0x000fe40003800000 */
[----:B-----5:R2:W-:Y:S01]  /*dd30*/  STS.128 [R230], R20 ;  /* 0x00000014e6007388 */ /* 0x0205e20000000c00 */
[----:B------:R-:W-:-:S13]  /*dd40*/  ISETP.GE.AND P0, PT, R0, c[0x0][0x230], PT ;  /* 0x00008c0000007a0c */ /* 0x000fda0003f06270 */
[----:B------:R-:W-:Y:S05]  /*dd50*/  @P0 BRA `(.L_x_2653) ;  /* 0x0000027000000947 */ /* 0x000fea0003800000 */
[----:B------:R-:W3:Y:S04]  /*dd60*/  LDG.E.64 R4, [R32.64+0x40] ;  /* 0x0000400620047981 */ /* 0x000ee8000c1e1b00 */
[----:B------:R-:W5:Y:S01]  /*dd70*/  LDG.E.64 R6, [R26.64+0x40] ;  /* 0x000040061a067981 */ /* 0x000f62000c1e1b00 */
[--C-:B------:R-:W-:Y:S01]  /*dd80*/  HADD2.F32 R25, -RZ, R9.reuse.H0_H0 ;  /* 0x20000009ff197230 */ /* 0x100fe20000004100 */
[----:B--2---:R-:W-:Y:S01]  /*dd90*/  MOV R22, R10 ;  /* 0x0000000a00167202 */ /* 0x004fe20000000f00 */
[----:B------:R-:W-:Y:S02]  /*dda0*/  HADD2.F32 R23, -RZ, R9.H1_H1 ;  /* 0x30000009ff177230 */ /* 0x000fe40000004100 */
[--C-:B------:R-:W-:Y:S02]  /*ddb0*/  HADD2.F32 R20, -RZ, R11.reuse.H1_H1 ;  /* 0x3000000bff147230 */ /* 0x100fe40000004100 */
[----:B------:R-:W-:-:S02]  /*ddc0*/  HADD2.F32 R21, -RZ, R11.H0_H0 ;  /* 0x2000000bff157230 */ /* 0x000fc40000004100 */
[----:B---3--:R-:W-:Y:S02]  /*ddd0*/  HADD2.F32 R2, -RZ, R4.H1_H1 ;  /* 0x30000004ff027230 */ /* 0x008fe40000004100 */
[----:B------:R-:W-:Y:S02]  /*dde0*/  HADD2.F32 R0, -RZ, R5.H1_H1 ;  /* 0x30000005ff007230 */ /* 0x000fe40000004100 */
[----:B-----5:R-:W-:Y:S01]  /*ddf0*/  HADD2.F32 R11, -RZ, R7.H1_H1 ;  /* 0x30000007ff0b7230 */ /* 0x020fe20000004100 */
[-C--:B------:R-:W-:Y:S01]  /*de00*/  FMUL.FTZ R10, R23, R2.reuse ;  /* 0x00000002170a7220 */ /* 0x080fe20000410000 */
[----:B------:R-:W-:Y:S01]  /*de10*/  HADD2.F32 R12, -RZ, R6.H1_H1 ;  /* 0x30000006ff0c7230 */ /* 0x000fe20000004100 */
[----:B------:R-:W-:Y:S01]  /*de20*/  FMUL.FTZ R9, R25, R2 ;  /* 0x0000000219097220 */ /* 0x000fe20000410000 */
[----:B------:R-:W-:Y:S01]  /*de30*/  HADD2.F32 R4, -RZ, R4.H0_H0 ;  /* 0x20000004ff047230 */ /* 0x000fe20000004100 */
[CC--:B------:R-:W-:Y:S01]  /*de40*/  FMUL.FTZ R2, R20.reuse, R0.reuse ;  /* 0x0000000014027220 */ /* 0x0c0fe20000410000 */
        /* <DEDUP_REMOVED lines=13> */
[----:B------:R-:W-:Y:S01]  /*df20*/  FMUL.FTZ R7, R23, R4 ;  /* 0x0000000417077220 */ /* 0x000fe20000410000 */
[----:B------:R-:W-:Y:S01]  /*df30*/  F2FP.PACK_AB R9, R9, R10 ;  /* 0x0000000a0909723e */ /* 0x000fe200000000ff */
[-C--:B------:R-:W-:Y:S01]  /*df40*/  FMUL.FTZ R4, R22, R5.reuse ;  /* 0x0000000516047220 */ /* 0x080fe20000410000 */
[----:B------:R-:W-:Y:S01]  /*df50*/  F2FP.PACK_AB R11, R11, R2 ;  /* 0x000000020b0b723e */ /* 0x000fe200000000ff */
[----:B------:R-:W-:-:S02]  /*df60*/  FMUL.FTZ R5, R0, R5 ;  /* 0x0000000500057220 */ /* 0x000fc40000410000 */
[-C--:B------:R-:W-:Y:S02]  /*df70*/  FFMA.FTZ R7, R21, R6.reuse, -R7 ;  /* 0x0000000615077223 */ /* 0x080fe40000010807 */
[----:B------:R-:W-:Y:S02]  /*df80*/  FFMA.FTZ R8, R23, R6, R8 ;  /* 0x0000000617087223 */ /* 0x000fe40000010008 */
[-C--:B------:R-:W-:Y:S02]  /*df90*/  FFMA.FTZ R4, R0, R25.reuse, -R4 ;  /* 0x0000001900047223 */ /* 0x080fe40000010804 */
[----:B------:R-:W-:Y:S01]  /*dfa0*/  FFMA.FTZ R5, R22, R25, R5 ;  /* 0x0000001916057223 */ /* 0x000fe20000010005 */
[----:B------:R-:W-:-:S04]  /*dfb0*/  F2FP.PACK_AB R8, R8, R7 ;  /* 0x000000070808723e */ /* 0x000fc800000000ff */
[----:B------:R-:W-:Y:S02]  /*dfc0*/  F2FP.PACK_AB R10, R5, R4 ;  /* 0x00000004050a723e */ /* 0x000fe400000000ff */
.L_x_2653:
[----:B------:R-:W-:Y:S05]  /*dfd0*/  BSYNC B0 ;  /* 0x0000000000007941 */ /* 0x000fea0003800000 */
.L_x_2652:
[----:B------:R3:W-:Y:S02]  /*dfe0*/  STS.128 [R230+0x2000], R8 ;  /* 0x00200008e6007388 */ /* 0x0007e40000000c00 */
.L_x_2649:
[----:B------:R-:W-:Y:S05]  /*dff0*/  BSYNC B1 ;  /* 0x0000000000017941 */ /* 0x000fea0003800000 */
.L_x_2648:
[----:B------:R-:W-:Y:S01]  /*e000*/  IADD3 R2, R226, 0x10, RZ ;  /* 0x00000010e2027810 */ /* 0x000fe20007ffe0ff */
[----:B------:R-:W-:Y:S03]  /*e010*/  BSSY B1, `(.L_x_2654) ;  /* 0x0000069000017945 */ /* 0x000fe60003800000 */
[----:B------:R-:W-:-:S04]  /*e020*/  ISETP.GE.AND P0, PT, R2, R3, PT ;  /* 0x000000030200720c */ /* 0x000fc80003f06270 */
[----:B------:R-:W-:-:S13]  /*e030*/  ISETP.LT.OR P0, PT, R59, -0x87, P0 ;  /* 0xffffff793b00780c */ /* 0x000fda0000701670 */
[----:B------:R-:W-:Y:S05]  /*e040*/  @P0 BRA `(.L_x_2655) ;  /* 0x0000065000000947 */ /* 0x000fea0003800000 */
[----:B---3--:R3:W5:Y:S01]  /*e050*/  LDG.E.128 R8, [R18.64] ;  /* 0x0000000612087981 */ /* 0x008762000c1e1d00 */
[C---:B------:R-:W-:Y:S01]  /*e060*/  IADD3 R0, P0, R169.reuse, R24, RZ ;  /* 0x00000018a9007210 */ /* 0x040fe20007f1e0ff */
[----:B------:R-:W-:Y:S03]  /*e070*/  BSSY B0, `(.L_x_2656) ;  /* 0x0000033000007945 */ /* 0x000fe60003800000 */
[----:B------:R-:W-:Y:S01]  /*e080*/  LEA.HI.X.SX32 R169, R169, R13, 0x1, P0 ;  /* 0x0000000da9a97211 */ /* 0x000fe200000f0eff */
[----:B------:R-:W-:Y:S01]  /*e090*/  IMAD.SHL.U32 R32, R0, 0x2, RZ ;  /* 0x0000000200207824 */ /* 0x000fe200078e00ff */
[----:B------:R-:W-:Y:S02]  /*e0a0*/  ISETP.GE.AND P0, PT, R16, c[0x0][0x230], PT ;  /* 0x00008c0010007a0c */ /* 0x000fe40003f06270 */
[----:B------:R-:W-:Y:S02]  /*e0b0*/  SHF.L.U64.HI R0, R0, 0x1, R169 ;  /* 0x0000000100007819 */ /* 0x000fe400000102a9 */
[----:B-12---:R-:W-:-:S02]  /*e0c0*/  IADD3 R30, P2, R32, c[0x0][0x2a8], RZ ;  /* 0x0000aa00201e7a10 */ /* 0x006fc40007f5e0ff */
[----:B------:R-:W-:Y:S02]  /*e0d0*/  IADD3 R32, P1, R32, c[0x0][0x2b0], RZ ;  /* 0x0000ac0020207a10 */ /* 0x000fe40007f3e0ff */
[C---:B------:R-:W-:Y:S02]  /*e0e0*/  IADD3.X R31, R0.reuse, c[0x0][0x2ac], RZ, P2, !PT ;  /* 0x0000ab00001f7a10 */ /* 0x040fe400017fe4ff */
[----:B------:R-:W-:-:S03]  /*e0f0*/  IADD3.X R33, R0, c[0x0][0x2b4], RZ, P1, !PT ;  /* 0x0000ad0000217a10 */ /* 0x000fc60000ffe4ff */
[----:B------:R-:W-:Y:S05]  /*e100*/  @P0 BRA `(.L_x_2657) ;  /* 0x0000029000000947 */ /* 0x000fea0003800000 */
[----:B------:R-:W2:Y:S04]  /*e110*/  LDG.E.64 R4, [R32.64] ;  /* 0x0000000620047981 */ /* 0x000ea8000c1e1b00 */
[----:B---3--:R-:W3:Y:S01]  /*e120*/  LDG.E.64 R6, [R30.64] ;  /* 0x000000061e067981 */ /* 0x008ee2000c1e1b00 */
[----:B-----5:R-:W-:Y:S01]  /*e130*/  MOV R23, R10 ;  /* 0x0000000a00177202 */ /* 0x020fe20000000f00 */
[----:B------:R-:W-:Y:S02]  /*e140*/  HADD2.F32 R25, -RZ, R9.H1_H1 ;  /* 0x30000009ff197230 */ /* 0x000fe40000004100 */
[----:B------:R-:W-:Y:S02]  /*e150*/  HADD2.F32 R21, -RZ, R11.H1_H1 ;  /* 0x3000000bff157230 */ /* 0x000fe40000004100 */
[----:B------:R-:W-:-:S02]  /*e160*/  HADD2.F32 R26, -RZ, R9.H0_H0 ;  /* 0x20000009ff1a7230 */ /* 0x000fc40000004100 */
[----:B------:R-:W-:Y:S02]  /*e170*/  HADD2.F32 R22, -RZ, R11.H0_H0 ;  /* 0x2000000bff167230 */ /* 0x000fe40000004100 */
[----:B--2---:R-:W-:Y:S02]  /*e180*/  HADD2.F32 R10, -RZ, R4.H1_H1 ;  /* 0x30000004ff0a7230 */ /* 0x004fe40000004100 */
[----:B------:R-:W-:Y:S02]  /*e190*/  HADD2.F32 R0, -RZ, R5.H1_H1 ;  /* 0x30000005ff007230 */ /* 0x000fe40000004100 */
[----:B---3--:R-:W-:Y:S01]  /*e1a0*/  HADD2.F32 R20, -RZ, R6.H1_H1 ;  /* 0x30000006ff147230 */ /* 0x008fe20000004100 */
[----:B------:R-:W-:Y:S01]  /*e1b0*/  FMUL.FTZ R11, R25, R10 ;  /* 0x0000000a190b7220 */ /* 0x000fe20000410000 */
[----:B------:R-:W-:Y:S01]  /*e1c0*/  HADD2.F32 R12, -RZ, R7.H1_H1 ;  /* 0x30000007ff0c7230 */ /* 0x000fe20000004100 */
[----:B------:R-:W-:Y:S01]  /*e1d0*/  FMUL.FTZ R9, R21, R0 ;  /* 0x0000000015097220 */ /* 0x000fe20000410000 */
[----:B------:R-:W-:Y:S01]  /*e1e0*/  HADD2.F32 R4, -RZ, R4.H0_H0 ;  /* 0x20000004ff047230 */ /* 0x000fe20000004100 */
[----:B------:R-:W-:Y:S01]  /*e1f0*/  FMUL.FTZ R10, R26, R10 ;  /* 0x0000000a1a0a7220 */ /* 0x000fe20000410000 */
[----:B------:R-:W-:Y:S01]  /*e200*/  HADD2.F32 R5, -RZ, R5.H0_H0 ;  /* 0x20000005ff057230 */ /* 0x000fe20000004100 */
[C---:B------:R-:W-:Y:S01]  /*e210*/  FMUL.FTZ R0, R22.reuse, R0 ;  /* 0x0000000016007220 */ /* 0x040fe20000410000 */
[----:B------:R-:W-:Y:S01]  /*e220*/  HADD2.F32 R6, -RZ, R6.H0_H0 ;  /* 0x20000006ff067230 */ /* 0x000fe20000004100 */
[----:B------:R-:W-:Y:S01]  /*e230*/  FFMA.FTZ R10, R25, R20, R10 ;  /* 0x00000014190a7223 */ /* 0x000fe2000001000a */
[--C-:B------:R-:W-:Y:S01]  /*e240*/  HADD2.F32 R25, -RZ, R8.reuse.H1_H1 ;  /* 0x30000008ff197230 */ /* 0x100fe20000004100 */
[-C--:B------:R-:W-:Y:S01]  /*e250*/  FFMA.FTZ R0, R21, R12.reuse, R0 ;  /* 0x0000000c15007223 */ /* 0x080fe20000010000 */
[----:B------:R-:W-:Y:S01]  /*e260*/  HADD2.F32 R21, -RZ, R8.H0_H0 ;  /* 0x20000008ff157230 */ /* 0x000fe20000004100 */
[----:B------:R-:W-:Y:S01]  /*e270*/  FFMA.FTZ R9, R22, R12, -R9 ;  /* 0x0000000c16097223 */ /* 0x000fe20000010809 */
[--C-:B------:R-:W-:Y:S01]  /*e280*/  HADD2.F32 R12, -RZ, R23.reuse.H1_H1 ;  /* 0x30000017ff0c7230 */ /* 0x100fe20000004100 */
[----:B------:R-:W-:Y:S01]  /*e290*/  FFMA.FTZ R11, R26, R20, -R11 ;  /* 0x000000141a0b7223 */ /* 0x000fe2000001080b */
[----:B------:R-:W-:Y:S01]  /*e2a0*/  HADD2.F32 R8, -RZ, R23.H0_H0 ;  /* 0x20000017ff087230 */ /* 0x000fe20000004100 */
[-C--:B------:R-:W-:Y:S01]  /*e2b0*/  FMUL.FTZ R20, R21, R4.reuse ;  /* 0x0000000415147220 */ /* 0x080fe20000410000 */
[----:B------:R-:W-:Y:S01]  /*e2c0*/  HADD2.F32 R23, -RZ, R7.H0_H0 ;  /* 0x20000007ff177230 */ /* 0x000fe20000004100 */
[----:B------:R-:W-:Y:S01]  /*e2d0*/  FMUL.FTZ R7, R25, R4 ;  /* 0x0000000419077220 */ /* 0x000fe20000410000 */
[----:B------:R-:W-:Y:S01]  /*e2e0*/  F2FP.PACK_AB R10, R10, R11 ;  /* 0x0000000b0a0a723e */ /* 0x000fe200000000ff */
[----:B------:R-:W-:Y:S01]  /*e2f0*/  FMUL.FTZ R4, R12, R5 ;  /* 0x000000050c047220 */ /* 0x000fe20000410000 */
[----:B------:R-:W-:Y:S01]  /*e300*/  F2FP.PACK_AB R11, R0, R9 ;  /* 0x00000009000b723e */ /* 0x000fe200000000ff */
[C---:B------:R-:W-:Y:S01]  /*e310*/  FMUL.FTZ R5, R8.reuse, R5 ;  /* 0x0000000508057220 */ /* 0x040fe20000410000 */
[----:B------:R-:W-:Y:S01]  /*e320*/  MOV R9, R10 ;  /* 0x0000000a00097202 */ /* 0x000fe20000000f00 */
[----:B------:R-:W-:-:S02]  /*e330*/  FFMA.FTZ R4, R8, R23, -R4 ;  /* 0x0000001708047223 */ /* 0x000fc40000010804 */
[----:B------:R-:W-:Y:S02]  /*e340*/  FFMA.FTZ R5, R12, R23, R5 ;  /* 0x000000170c057223 */ /* 0x000fe40000010005 */
[-C--:B------:R-:W-:Y:S02]  /*e350*/  FFMA.FTZ R7, R21, R6.reuse, -R7 ;  /* 0x0000000615077223 */ /* 0x080fe40000010807 */
[----:B------:R-:W-:Y:S01]  /*e360*/  FFMA.FTZ R20, R25, R6, R20 ;  /* 0x0000000619147223 */ /* 0x000fe20000010014 */
[----:B------:R-:W-:-:S04]  /*e370*/  F2FP.PACK_AB R4, R5, R4 ;  /* 0x000000040504723e */ /* 0x000fc800000000ff */
[----:B------:R-:W-:Y:S02]  /*e380*/  F2FP.PACK_AB R8, R20, R7 ;  /* 0x000000071408723e */ /* 0x000fe400000000ff */
[----:B------:R-:W-:Y:S02]  /*e390*/  MOV R10, R4 ;  /* 0x00000004000a7202 */ /* 0x000fe40000000f00 */
.L_x_2657:
[----:B------:R-:W-:Y:S05]  /*e3a0*/  BSYNC B0 ;  /* 0x0000000000007941 */ /* 0x000fea0003800000 */
.L_x_2656:
[----:B------:R1:W5:Y:S01]  /*e3b0*/  LDG.E.128 R20, [R18.64+0x80] ;  /* 0x0000800612147981 */ /* 0x000362000c1e1d00 */
[----:B------:R-:W-:Y:S01]  /*e3c0*/  IADD3 R0, R16, 0x40, RZ ;  /* 0x0000004010007810 */ /* 0x000fe20007ffe0ff */
[----:B------:R-:W-:Y:S02]  /*e3d0*/  BSSY B0, `(.L_x_2658) ;  /* 0x000002b000007945 */ /* 0x000fe40003800000 */
[----:B-----5:R1:W-:Y:S01]  /*e3e0*/  STS.128 [R230+0x800], R8 ;  /* 0x00080008e6007388 */ /* 0x0203e20000000c00 */
[----:B------:R-:W-:-:S13]  /*e3f0*/  ISETP.GE.AND P0, PT, R0, c[0x0][0x230], PT ;  /* 0x00008c0000007a0c */ /* 0x000fda0003f06270 */
[----:B------:R-:W-:Y:S05]  /*e400*/  @P0 BRA `(.L_x_2659) ;  /* 0x0000027000000947 */ /* 0x000fea0003800000 */
[----:B------:R-:W2:Y:S04]  /*e410*/  LDG.E.64 R4, [R32.64+0x40] ;  /* 0x0000400620047981 */ /* 0x000ea8000c1e1b00 */
[----:B------:R-:W5:Y:S01]  /*e420*/  LDG.E.64 R6, [R30.64+0x40] ;  /* 0x000040061e067981 */ /* 0x000f62000c1e1b00 */
[----:B-1-3--:R-:W-:Y:S01]  /*e430*/  MOV R18, R23 ;  /* 0x0000001700127202 */ /* 0x00afe20000000f00 */
[--C-:B------:R-:W-:Y:S02]  /*e440*/  HADD2.F32 R23, -RZ, R21.reuse.H0_H0 ;  /* 0x20000015ff177230 */ /* 0x100fe40000004100 */
[----:B------:R-:W-:Y:S02]  /*e450*/  HADD2.F32 R21, -RZ, R21.H1_H1 ;  /* 0x30000015ff157230 */ /* 0x000fe40000004100 */
[----:B------:R-:W-:-:S02]  /*e460*/  HADD2.F32 R19, -RZ, R18.H0_H0 ;  /* 0x20000012ff137230 */ /* 0x000fc40000004100 */
[----:B------:R-:W-:Y:S02]  /*e470*/  HADD2.F32 R18, -RZ, R18.H1_H1 ;  /* 0x30000012ff127230 */ /* 0x000fe40000004100 */
[----:B--2---:R-:W-:Y:S02]  /*e480*/  HADD2.F32 R8, -RZ, R4.H1_H1 ;  /* 0x30000004ff087230 */ /* 0x004fe40000004100 */
        /* <DEDUP_REMOVED lines=22> */
[C---:B------:R-:W-:Y:S02]  /*e5f0*/  FMUL.FTZ R5, R0.reuse, R5 ;  /* 0x0000000500057220 */ /* 0x040fe40000410000 */
[-C--:B------:R-:W-:Y:S02]  /*e600*/  FFMA.FTZ R7, R19, R6.reuse, -R7 ;  /* 0x0000000613077223 */ /* 0x080fe40000010807 */
[----:B------:R-:W-:Y:S01]  /*e610*/  FFMA.FTZ R12, R21, R6, R12 ;  /* 0x00000006150c7223 */ /* 0x000fe2000001000c */
[----:B------:R-:W-:Y:S01]  /*e620*/  F2FP.PACK_AB R21, R9, R10 ;  /* 0x0000000a0915723e */ /* 0x000fe200000000ff */
[-C--:B------:R-:W-:Y:S02]  /*e630*/  FFMA.FTZ R4, R0, R23.reuse, -R4 ;  /* 0x0000001700047223 */ /* 0x080fe40000010804 */
[----:B------:R-:W-:Y:S01]  /*e640*/  FFMA.FTZ R5, R22, R23, R5 ;  /* 0x0000001716057223 */ /* 0x000fe20000010005 */
[----:B------:R-:W-:-:S02]  /*e650*/  F2FP.PACK_AB R23, R11, R8 ;  /* 0x000000080b17723e */ /* 0x000fc400000000ff */
[----:B------:R-:W-:Y:S02]  /*e660*/  F2FP.PACK_AB R20, R12, R7 ;  /* 0x000000070c14723e */ /* 0x000fe400000000ff */
[----:B------:R-:W-:Y:S02]  /*e670*/  F2FP.PACK_AB R22, R5, R4 ;  /* 0x000000040516723e */ /* 0x000fe400000000ff */
.L_x_2659:
[----:B------:R-:W-:Y:S05]  /*e680*/  BSYNC B0 ;  /* 0x0000000000007941 */ /* 0x000fea0003800000 */
.L_x_2658:
[----:B------:R2:W-:Y:S02]  /*e690*/  STS.128 [R230+0x2800], R20 ;  /* 0x00280014e6007388 */ /* 0x0005e40000000c00 */
.L_x_2655:
[----:B------:R-:W-:Y:S05]  /*e6a0*/  BSYNC B1 ;  /* 0x0000000000017941 */ /* 0x000fea0003800000 */
.L_x_2654:
[----:B-1-3--:R-:W-:Y:S01]  /*e6b0*/  IADD3 R18, R226, 0x20, RZ ;  /* 0x00000020e2127810 */ /* 0x00afe20007ffe0ff */
[----:B------:R-:W-:Y:S03]  /*e6c0*/  BSSY B1, `(.L_x_2660) ;  /* 0x0000069000017945 */ /* 0x000fe60003800000 */
[----:B------:R-:W-:-:S04]  /*e6d0*/  ISETP.GE.AND P0, PT, R18, R3, PT ;  /* 0x000000031200720c */ /* 0x000fc80003f06270 */
[----:B------:R-:W-:-:S13]  /*e6e0*/  ISETP.LT.OR P0, PT, R59, -0x107, P0 ;  /* 0xfffffef93b00780c */ /* 0x000fda0000701670 */
[----:B------:R-:W-:Y:S05]  /*e6f0*/  @P0 BRA `(.L_x_2661) ;  /* 0x0000065000000947 */ /* 0x000fea0003800000 */
[----:B------:R1:W5:Y:S01]  /*e700*/  LDG.E.128 R8, [R28.64] ;  /* 0x000000061c087981 */ /* 0x000362000c1e1d00 */
[----:B------:R-:W-:Y:S01]  /*e710*/  IMAD.SHL.U32 R0, R171, 0x20, RZ ;  /* 0x00000020ab007824 */ /* 0x000fe200078e00ff */
[----:B------:R-:W-:Y:S04]  /*e720*/  BSSY B0, `(.L_x_2662) ;  /* 0x0000034000007945 */ /* 0x000fe80003800000 */
[----:B------:R-:W-:-:S04]  /*e730*/  IADD3 R5, P0, R0, R24, RZ ;  /* 0x0000001800057210 */ /* 0x000fc80007f1e0ff */
[----:B------:R-:W-:Y:S01]  /*e740*/  LEA.HI.X.SX32 R0, R0, R13, 0x1, P0 ;  /* 0x0000000d00007211 */ /* 0x000fe200000f0eff */
[C---:B------:R-:W-:Y:S01]  /*e750*/  IMAD.SHL.U32 R34, R5.reuse, 0x2, RZ ;  /* 0x0000000205227824 */ /* 0x040fe200078e00ff */
[----:B------:R-:W-:Y:S02]  /*e760*/  ISETP.GE.AND P0, PT, R16, c[0x0][0x230], PT ;  /* 0x00008c0010007a0c */ /* 0x000fe40003f06270 */
[----:B------:R-:W-:Y:S02]  /*e770*/  SHF.L.U64.HI R0, R5, 0x1, R0 ;  /* 0x0000000105007819 */ /* 0x000fe40000010200 */
[C---:B------:R-:W-:Y:S02]  /*e780*/  IADD3 R32, P2, R34.reuse, c[0x0][0x2a8], RZ ;  /* 0x0000aa0022207a10 */ /* 0x040fe40007f5e0ff */
[----:B------:R-:W-:Y:S02]  /*e790*/  IADD3 R34, P1, R34, c[0x0][0x2b0], RZ ;  /* 0x0000ac0022227a10 */ /* 0x000fe40007f3e0ff */
[----:B------:R-:W-:-:S02]  /*e7a0*/  IADD3.X R33, R0, c[0x0][0x2ac], RZ, P2, !PT ;  /* 0x0000ab0000217a10 */ /* 0x000fc400017fe4ff */
[----:B------:R-:W-:-:S03]  /*e7b0*/  IADD3.X R35, R0, c[0x0][0x2b4], RZ, P1, !PT ;  /* 0x0000ad0000237a10 */ /* 0x000fc60000ffe4ff */
[----:B------:R-:W-:Y:S05]  /*e7c0*/  @P0 BRA `(.L_x_2663) ;  /* 0x0000029000000947 */ /* 0x000fea0003800000 */
[----:B-1----:R-:W3:Y:S04]  /*e7d0*/  LDG.E.64 R4, [R34.64] ;  /* 0x0000000622047981 */ /* 0x002ee8000c1e1b00 */
[----:B--2---:R-:W2:Y:S01]  /*e7e0*/  LDG.E.64 R6, [R32.64] ;  /* 0x0000000620067981 */ /* 0x004ea2000c1e1b00 */
[----:B-----5:R-:W-:Y:S01]  /*e7f0*/  MOV R22, R10 ;  /* 0x0000000a00167202 */ /* 0x020fe20000000f00 */
[----:B------:R-:W-:Y:S02]  /*e800*/  HADD2.F32 R23, -RZ, R9.H1_H1 ;  /* 0x30000009ff177230 */ /* 0x000fe40000004100 */
[----:B------:R-:W-:Y:S02]  /*e810*/  HADD2.F32 R21, -RZ, R11.H1_H1 ;  /* 0x3000000bff157230 */ /* 0x000fe40000004100 */
[----:B------:R-:W-:-:S02]  /*e820*/  HADD2.F32 R26, -RZ, R9.H0_H0 ;  /* 0x20000009ff1a7230 */ /* 0x000fc40000004100 */
[----:B------:R-:W-:Y:S02]  /*e830*/  HADD2.F32 R20, -RZ, R11.H0_H0 ;  /* 0x2000000bff147230 */ /* 0x000fe40000004100 */
[----:B---3--:R-:W-:Y:S02]  /*e840*/  HADD2.F32 R10, -RZ, R4.H1_H1 ;  /* 0x30000004ff0a7230 */ /* 0x008fe40000004100 */
[----:B------:R-:W-:Y:S02]  /*e850*/  HADD2.F32 R0, -RZ, R5.H1_H1 ;  /* 0x30000005ff007230 */ /* 0x000fe40000004100 */
[----:B--2---:R-:W-:Y:S01]  /*e860*/  HADD2.F32 R19, -RZ, R6.H1_H1 ;  /* 0x30000006ff137230 */ /* 0x004fe20000004100 */
[----:B------:R-:W-:Y:S01]  /*e870*/  FMUL.FTZ R11, R23, R10 ;  /* 0x0000000a170b7220 */ /* 0x000fe20000410000 */
[----:B------:R-:W-:Y:S01]  /*e880*/  HADD2.F32 R12, -RZ, R7.H1_H1 ;  /* 0x30000007ff0c7230 */ /* 0x000fe20000004100 */
[----:B------:R-:W-:Y:S01]  /*e890*/  FMUL.FTZ R9, R21, R0 ;  /* 0x0000000015097220 */ /* 0x000fe20000410000 */
[----:B------:R-:W-:Y:S01]  /*e8a0*/  HADD2.F32 R4, -RZ, R4.H0_H0 ;  /* 0x20000004ff047230 */ /* 0x000fe20000004100 */
[----:B------:R-:W-:Y:S01]  /*e8b0*/  FMUL.FTZ R10, R26, R10 ;  /* 0x0000000a1a0a7220 */ /* 0x000fe20000410000 */
[----:B------:R-:W-:Y:S01]  /*e8c0*/  HADD2.F32 R5, -RZ, R5.H0_H0 ;  /* 0x20000005ff057230 */ /* 0x000fe20000004100 */
[----:B------:R-:W-:Y:S01]  /*e8d0*/  FMUL.FTZ R0, R20, R0 ;  /* 0x0000000014007220 */ /* 0x000fe20000410000 */
[----:B------:R-:W-:Y:S01]  /*e8e0*/  HADD2.F32 R6, -RZ, R6.H0_H0 ;  /* 0x20000006ff067230 */ /* 0x000fe20000004100 */
[----:B------:R-:W-:-:S02]  /*e8f0*/  FFMA.FTZ R11, R26, R19, -R11 ;  /* 0x000000131a0b7223 */ /* 0x000fc4000001080b */
[----:B------:R-:W-:Y:S01]  /*e900*/  FFMA.FTZ R10, R23, R19, R10 ;  /* 0x00000013170a7223 */ /* 0x000fe2000001000a */
[--C-:B------:R-:W-:Y:S01]  /*e910*/  HADD2.F32 R19, -RZ, R8.reuse.H0_H0 ;  /* 0x20000008ff137230 */ /* 0x100fe20000004100 */
[-C--:B------:R-:W-:Y:S01]  /*e920*/  FFMA.FTZ R0, R21, R12.reuse, R0 ;  /* 0x0000000c15007223 */ /* 0x080fe20000010000 */
[----:B------:R-:W-:Y:S01]  /*e930*/  HADD2.F32 R21, -RZ, R8.H1_H1 ;  /* 0x30000008ff157230 */ /* 0x000fe20000004100 */
[----:B------:R-:W-:Y:S01]  /*e940*/  FFMA.FTZ R9, R20, R12, -R9 ;  /* 0x0000000c14097223 */ /* 0x000fe20000010809 */
[--C-:B------:R-:W-:Y:S01]  /*e950*/  HADD2.F32 R8, -RZ, R22.reuse.H0_H0 ;  /* 0x20000016ff087230 */ /* 0x100fe20000004100 */
[-C--:B------:R-:W-:Y:S01]  /*e960*/  FMUL.FTZ R12, R19, R4.reuse ;  /* 0x00000004130c7220 */ /* 0x080fe20000410000 */
[----:B------:R-:W-:Y:S01]  /*e970*/  HADD2.F32 R22, -RZ, R22.H1_H1 ;  /* 0x30000016ff167230 */ /* 0x000fe20000004100 */
[----:B------:R-:W-:Y:S01]  /*e980*/  F2FP.PACK_AB R10, R10, R11 ;  /* 0x0000000b0a0a723e */ /* 0x000fe200000000ff */
[----:B------:R-:W-:Y:S01]  /*e990*/  HADD2.F32 R23, -RZ, R7.H0_H0 ;  /* 0x20000007ff177230 */ /* 0x000fe20000004100 */
[----:B------:R-:W-:Y:S01]  /*e9a0*/  FMUL.FTZ R7, R21, R4 ;  /* 0x0000000415077220 */ /* 0x000fe20000410000 */
[----:B------:R-:W-:Y:S01]  /*e9b0*/  F2FP.PACK_AB R11, R0, R9 ;  /* 0x00000009000b723e */ /* 0x000fe200000000ff */
[-C--:B------:R-:W-:Y:S01]  /*e9c0*/  FMUL.FTZ R4, R22, R5.reuse ;  /* 0x0000000516047220 */ /* 0x080fe20000410000 */
[----:B------:R-:W-:Y:S01]  /*e9d0*/  MOV R9, R10 ;  /* 0x0000000a00097202 */ /* 0x000fe20000000f00 */
[----:B------:R-:W-:-:S02]  /*e9e0*/  FMUL.FTZ R5, R8, R5 ;  /* 0x0000000508057220 */ /* 0x000fc40000410000 */
[-C--:B------:R-:W-:Y:S02]  /*e9f0*/  FFMA.FTZ R4, R8, R23.reuse, -R4 ;  /* 0x0000001708047223 */ /* 0x080fe40000010804 */
[----:B------:R-:W-:Y:S02]  /*ea00*/  FFMA.FTZ R5, R22, R23, R5 ;  /* 0x0000001716057223 */ /* 0x000fe40000010005 */
[-C--:B------:R-:W-:Y:S02]  /*ea10*/  FFMA.FTZ R7, R19, R6.reuse, -R7 ;  /* 0x0000000613077223 */ /* 0x080fe40000010807 */
[----:B------:R-:W-:Y:S01]  /*ea20*/  FFMA.FTZ R12, R21, R6, R12 ;  /* 0x00000006150c7223 */ /* 0x000fe2000001000c */
[----:B------:R-:W-:-:S04]  /*ea30*/  F2FP.PACK_AB R4, R5, R4 ;  /* 0x000000040504723e */ /* 0x000fc800000000ff */
[----:B------:R-:W-:Y:S02]  /*ea40*/  F2FP.PACK_AB R8, R12, R7 ;  /* 0x000000070c08723e */ /* 0x000fe400000000ff */
[----:B------:R-:W-:Y:S02]  /*ea50*/  MOV R10, R4 ;  /* 0x00000004000a7202 */ /* 0x000fe40000000f00 */
.L_x_2663:
[----:B-1----:R-:W-:Y:S05]  /*ea60*/  BSYNC B0 ;  /* 0x0000000000007941 */ /* 0x002fea0003800000 */
.L_x_2662:
[----:B--2---:R-:W5:Y:S01]  /*ea70*/  LDG.E.128 R28, [R28.64+0x80] ;  /* 0x000080061c1c7981 */ /* 0x004f62000c1e1d00 */
[----:B------:R-:W-:Y:S01]  /*ea80*/  IADD3 R0, R16, 0x40, RZ ;  /* 0x0000004010007810 */ /* 0x000fe20007ffe0ff */
[----:B------:R-:W-:Y:S02]  /*ea90*/  BSSY B0, `(.L_x_2664) ;  /* 0x000002a000007945 */ /* 0x000fe40003800000 */
[----:B-----5:R1:W-:Y:S01]  /*eaa0*/  STS.128 [R230+0x1000], R8 ;  /* 0x00100008e6007388 */ /* 0x0203e20000000c00 */
[----:B------:R-:W-:-:S13]  /*eab0*/  ISETP.GE.AND P0, PT, R0, c[0x0][0x230], PT ;  /* 0x00008c0000007a0c */ /* 0x000fda0003f06270 */
[----:B------:R-:W-:Y:S05]  /*eac0*/  @P0 BRA `(.L_x_2665) ;  /* 0x0000026000000947 */ /* 0x000fea0003800000 */
[----:B------:R-:W2:Y:S04]  /*ead0*/  LDG.E.64 R4, [R34.64+0x40] ;  /* 0x0000400622047981 */ /* 0x000ea8000c1e1b00 */
[----:B------:R-:W3:Y:S01]  /*eae0*/  LDG.E.64 R6, [R32.64+0x40] ;  /* 0x0000400620067981 */ /* 0x000ee2000c1e1b00 */
[--C-:B------:R-:W-:Y:S02]  /*eaf0*/  HADD2.F32 R23, -RZ, R29.reuse.H0_H0 ;  /* 0x2000001dff177230 */ /* 0x100fe40000004100 */
[----:B------:R-:W-:Y:S02]  /*eb00*/  HADD2.F32 R21, -RZ, R29.H1_H1 ;  /* 0x3000001dff157230 */ /* 0x000fe40000004100 */
[--C-:B------:R-:W-:Y:S02]  /*eb10*/  HADD2.F32 R19, -RZ, R31.reuse.H1_H1 ;  /* 0x3000001fff137230 */ /* 0x100fe40000004100 */
[----:B------:R-:W-:-:S02]  /*eb20*/  HADD2.F32 R20, -RZ, R31.H0_H0 ;  /* 0x2000001fff147230 */ /* 0x000fc40000004100 */
[----:B-12---:R-:W-:Y:S02]  /*eb30*/  HADD2.F32 R8, -RZ, R4.H1_H1 ;  /* 0x30000004ff087230 */ /* 0x006fe40000004100 */
[----:B------:R-:W-:Y:S02]  /*eb40*/  HADD2.F32 R0, -RZ, R5.H1_H1 ;  /* 0x30000005ff007230 */ /* 0x000fe40000004100 */
[----:B---3--:R-:W-:Y:S01]  /*eb50*/  HADD2.F32 R11, -RZ, R7.H1_H1 ;  /* 0x30000007ff0b7230 */ /* 0x008fe20000004100 */
[-C--:B------:R-:W-:Y:S01]  /*eb60*/  FMUL.FTZ R10, R21, R8.reuse ;  /* 0x00000008150a7220 */ /* 0x080fe20000410000 */
[----:B------:R-:W-:Y:S01]  /*eb70*/  HADD2.F32 R12, -RZ, R6.H1_H1 ;  /* 0x30000006ff0c7230 */ /* 0x000fe20000004100 */
[----:B------:R-:W-:Y:S01]  /*eb80*/  FMUL.FTZ R9, R23, R8 ;  /* 0x0000000817097220 */ /* 0x000fe20000410000 */
[----:B------:R-:W-:Y:S01]  /*eb90*/  HADD2.F32 R4, -RZ, R4.H0_H0 ;  /* 0x20000004ff047230 */ /* 0x000fe20000004100 */
[-C--:B------:R-:W-:Y:S01]  /*eba0*/  FMUL.FTZ R8, R19, R0.reuse ;  /* 0x0000000013087220 */ /* 0x080fe20000410000 */
[----:B------:R-:W-:Y:S01]  /*ebb0*/  HADD2.F32 R5, -RZ, R5.H0_H0 ;  /* 0x20000005ff057230 */ /* 0x000fe20000004100 */
[C---:B------:R-:W-:Y:S01]  /*ebc0*/  FMUL.FTZ R0, R20.reuse, R0 ;  /* 0x0000000014007220 */ /* 0x040fe20000410000 */
[----:B------:R-:W-:Y:S01]  /*ebd0*/  HADD2.F32 R6, -RZ, R6.H0_H0 ;  /* 0x20000006ff067230 */ /* 0x000fe20000004100 */
[----:B------:R-:W-:-:S02]  /*ebe0*/  FFMA.FTZ R8, R20, R11, -R8 ;  /* 0x0000000b14087223 */ /* 0x000fc40000010808 */
[-C--:B------:R-:W-:Y:S01]  /*ebf0*/  FFMA.FTZ R9, R21, R12.reuse, R9 ;  /* 0x0000000c15097223 */ /* 0x080fe20000010009 */
[--C-:B------:R-:W-:Y:S01]  /*ec00*/  HADD2.F32 R21, -RZ, R28.reuse.H1_H1 ;  /* 0x3000001cff157230 */ /* 0x100fe20000004100 */
[----:B------:R-:W-:Y:S01]  /*ec10*/  FFMA.FTZ R11, R19, R11, R0 ;  /* 0x0000000b130b7223 */ /* 0x000fe20000010000 */
[----:B------:R-:W-:Y:S01]  /*ec20*/  HADD2.F32 R19, -RZ, R28.H0_H0 ;  /* 0x2000001cff137230 */ /* 0x000fe20000004100 */
[----:B------:R-:W-:Y:S01]  /*ec30*/  FFMA.FTZ R10, R23, R12, -R10 ;  /* 0x0000000c170a7223 */ /* 0x000fe2000001080a */
[--C-:B------:R-:W-:Y:S02]  /*ec40*/  HADD2.F32 R0, -RZ, R30.reuse.H0_H0 ;  /* 0x2000001eff007230 */ /* 0x100fe40000004100 */
        /* <DEDUP_REMOVED lines=14> */
.L_x_2665:
[----:B------:R-:W-:Y:S05]  /*ed30*/  BSYNC B0 ;  /* 0x0000000000007941 */ /* 0x000fea0003800000 */
.L_x_2664:
[----:B------:R2:W-:Y:S02]  /*ed40*/  STS.128 [R230+0x3000], R28 ;  /* 0x0030001ce6007388 */ /* 0x0005e40000000c00 */
.L_x_2661:
[----:B------:R-:W-:Y:S05]  /*ed50*/  BSYNC B1 ;  /* 0x0000000000017941 */ /* 0x000fea0003800000 */
.L_x_2660:
[----:B--2---:R-:W-:-:S04]  /*ed60*/  IADD3 R28, R226, 0x30, RZ ;  /* 0x00000030e21c7810 */ /* 0x004fc80007ffe0ff */
[----:B------:R-:W-:-:S04]  /*ed70*/  ISETP.GE.AND P0, PT, R28, R3, PT ;  /* 0x000000031c00720c */ /* 0x000fc80003f06270 */
[----:B------:R-:W-:-:S13]  /*ed80*/  ISETP.LT.OR P0, PT, R59, -0x187, P0 ;  /* 0xfffffe793b00780c */ /* 0x000fda0000701670 */
[----:B------:R-:W-:Y:S05]  /*ed90*/  @P0 BRA `(.L_x_2666) ;  /* 0x0000369000000947 */ /* 0x000fea0003800000 */
[----:B-1----:R1:W5:Y:S01]  /*eda0*/  LDG.E.128 R8, [R14.64] ;  /* 0x000000060e087981 */ /* 0x002362000c1e1d00 */
[----:B------:R-:W-:Y:S01]  /*edb0*/  IMAD R171, R171, 0x30, RZ ;  /* 0x00000030abab7824 */ /* 0x000fe200078e02ff */
[----:B------:R-:W-:Y:S04]  /*edc0*/  BSSY B0, `(.L_x_2667) ;  /* 0x0000032000007945 */ /* 0x000fe80003800000 */
[----:B------:R-:W-:-:S04]  /*edd0*/  IADD3 R0, P0, R171, R24, RZ ;  /* 0x00000018ab007210 */ /* 0x000fc80007f1e0ff */
[----:B------:R-:W-:Y:S01]  /*ede0*/  LEA.HI.X.SX32 R13, R171, R13, 0x1, P0 ;  /* 0x0000000dab0d7211 */ /* 0x000fe200000f0eff */
[----:B------:R-:W-:Y:S01]  /*edf0*/  IMAD.SHL.U32 R26, R0, 0x2, RZ ;  /* 0x00000002001a7824 */ /* 0x000fe200078e00ff */
[----:B------:R-:W-:Y:S02]  /*ee00*/  ISETP.GE.AND P0, PT, R16, c[0x0][0x230], PT ;  /* 0x00008c0010007a0c */ /* 0x000fe40003f06270 */
[----:B------:R-:W-:Y:S02]  /*ee10*/  SHF.L.U64.HI R0, R0, 0x1, R13 ;  /* 0x0000000100007819 */ /* 0x000fe4000001020d */
[C---:B------:R-:W-:Y:S02]  /*ee20*/  IADD3 R24, P2, R26.reuse, c[0x0][0x2a8], RZ ;  /* 0x0000aa001a187a10 */ /* 0x040fe40007f5e0ff */
[----:B------:R-:W-:Y:S02]  /*ee30*/  IADD3 R26, P1, R26, c[0x0][0x2b0], RZ ;  /* 0x0000ac001a1a7a10 */ /* 0x000fe40007f3e0ff */
[----:B------:R-:W-:-:S02]  /*ee40*/  IADD3.X R25, R0, c[0x0][0x2ac], RZ, P2, !PT ;  /* 0x0000ab0000197a10 */ /* 0x000fc400017fe4ff */
[----:B------:R-:W-:-:S03]  /*ee50*/  IADD3.X R27, R0, c[0x0][0x2b4], RZ, P1, !PT ;  /* 0x0000ad00001b7a10 */ /* 0x000fc60000ffe4ff */
[----:B------:R-:W-:Y:S05]  /*ee60*/  @P0 BRA `(.L_x_2668) ;  /* 0x0000027000000947 */ /* 0x000fea0003800000 */
[----:B-1----:R-:W2:Y:S04]  /*ee70*/  LDG.E.64 R4, [R26.64] ;  /* 0x000000061a047981 */ /* 0x002ea8000c1e1b00 */
[----:B------:R-:W3:Y:S01]  /*ee80*/  LDG.E.64 R6, [R24.64] ;  /* 0x0000000618067981 */ /* 0x000ee2000c1e1b00 */
[--C-:B-----5:R-:W-:Y:S01]  /*ee90*/  HADD2.F32 R13, -RZ, R11.reuse.H1_H1 ;  /* 0x3000000bff0d7230 */ /* 0x120fe20000004100 */
[----:B------:R-:W-:Y:S01]  /*eea0*/  MOV R19, R10 ;  /* 0x0000000a00137202 */ /* 0x000fe20000000f00 */
[----:B------:R-:W-:Y:S02]  /*eeb0*/  HADD2.F32 R20, -RZ, R11.H0_H0 ;  /* 0x2000000bff147230 */ /* 0x000fe40000004100 */
[--C-:B------:R-:W-:Y:S02]  /*eec0*/  HADD2.F32 R23, -RZ, R9.reuse.H0_H0 ;  /* 0x20000009ff177230 */ /* 0x100fe40000004100 */
[----:B------:R-:W-:-:S02]  /*eed0*/  HADD2.F32 R21, -RZ, R9.H1_H1 ;  /* 0x30000009ff157230 */ /* 0x000fc40000004100 */
[----:B--2---:R-:W-:Y:S02]  /*eee0*/  HADD2.F32 R0, -RZ, R5.H1_H1 ;  /* 0x30000005ff007230 */ /* 0x004fe40000004100 */
[----:B------:R-:W-:Y:S02]  /*eef0*/  HADD2.F32 R22, -RZ, R4.H1_H1 ;  /* 0x30000004ff167230 */ /* 0x000fe40000004100 */
[----:B---3--:R-:W-:Y:S01]  /*ef00*/  HADD2.F32 R11, -RZ, R7.H1_H1 ;  /* 0x30000007ff0b7230 */ /* 0x008fe20000004100 */
[-C--:B------:R-:W-:Y:S01]  /*ef10*/  FMUL.FTZ R3, R13, R0.reuse ;  /* 0x000000000d037220 */ /* 0x080fe20000410000 */
[----:B------:R-:W-:Y:S01]  /*ef20*/  HADD2.F32 R12, -RZ, R6.H1_H1 ;  /* 0x30000006ff0c7230 */ /* 0x000fe20000004100 */
[C---:B------:R-:W-:Y:S01]  /*ef30*/  FMUL.FTZ R0, R20.reuse, R0 ;  /* 0x0000000014007220 */ /* 0x040fe20000410000 */
[----:B------:R-:W-:Y:S01]  /*ef40*/  HADD2.F32 R4, -RZ, R4.H0_H0 ;  /* 0x20000004ff047230 */ /* 0x000fe20000004100 */
[-C--:B------:R-:W-:Y:S01]  /*ef50*/  FMUL.FTZ R10, R21, R22.reuse ;  /* 0x00000016150a7220 */ /* 0x080fe20000410000 */
[----:B------:R-:W-:Y:S01]  /*ef60*/  HADD2.F32 R5, -RZ, R5.H0_H0 ;  /* 0x20000005ff057230 */ /* 0x000fe20000004100 */
[----:B------:R-:W-:Y:S01]  /*ef70*/  FMUL.FTZ R9, R23, R22 ;  /* 0x0000001617097220 */ /* 0x000fe20000410000 */
[----:B------:R-:W-:Y:S01]  /*ef80*/  HADD2.F32 R6, -RZ, R6.H0_H0 ;  /* 0x20000006ff067230 */ /* 0x000fe20000004100 */
[----:B------:R-:W-:-:S02]  /*ef90*/  FFMA.FTZ R3, R20, R11, -R3 ;  /* 0x0000000b14037223 */ /* 0x000fc40000010803 */
[----:B------:R-:W-:Y:S01]  /*efa0*/  FFMA.FTZ R0, R13, R11, R0 ;  /* 0x0000000b0d007223 */ /* 0x000fe20000010000 */
[--C-:B------:R-:W-:Y:S01]  /*efb0*/  HADD2.F32 R11, -RZ, R8.reuse.H0_H0 ;  /* 0x20000008ff0b7230 */ /* 0x100fe20000004100 */
[-C--:B------:R-:W-:Y:S01]  /*efc0*/  FFMA.FTZ R10, R23, R12.reuse, -R10 ;  /* 0x0000000c170a7223 */ /* 0x080fe2000001080a */
[----:B------:R-:W-:Y:S01]  /*efd0*/  HADD2.F32 R13, -RZ, R8.H1_H1 ;  /* 0x30000008ff0d7230 */ /* 0x000fe20000004100 */
[----:B------:R-:W-:Y:S01]  /*efe0*/  FFMA.FTZ R9, R21, R12, R9 ;  /* 0x0000000c15097223 */ /* 0x000fe20000010009 */
[--C-:B------:R-:W-:Y:S01]  /*eff0*/  HADD2.F32 R12, -RZ, R19.reuse.H1_H1 ;  /* 0x30000013ff0c7230 */ /* 0x100fe20000004100 */
[-C--:B------:R-:W-:Y:S01]  /*f000*/  FMUL.FTZ R20, R11, R4.reuse ;  /* 0x000000040b147220 */ /* 0x080fe20000410000 */
[----:B------:R-:W-:Y:S02]  /*f010*/  HADD2.F32 R8, -RZ, R19.H0_H0 ;  /* 0x20000013ff087230 */ /* 0x000fe40000004100 */
[----:B------:R-:W-:Y:S01]  /*f020*/  HADD2.F32 R19, -RZ, R7.H0_H0 ;  /* 0x20000007ff137230 */ /* 0x000fe20000004100 */
[----:B------:R-:W-:Y:S01]  /*f030*/  FMUL.FTZ R7, R13, R4 ;  /* 0x000000040d077220 */ /* 0x000fe20000410000 */
[----:B------:R-:W-:Y:S01]  /*f040*/  F2FP.PACK_AB R9, R9, R10 ;  /* 0x0000000a0909723e */ /* 0x000fe200000000ff */
[----:B------:R-:W-:-:S02]  /*f050*/  FMUL.FTZ R4, R12, R5 ;  /* 0x000000050c047220 */ /* 0x000fc40000410000 */
[----:B------:R-:W-:Y:S02]  /*f060*/  FMUL.FTZ R5, R8, R5 ;  /* 0x0000000508057220 */ /* 0x000fe40000410000 */
[-C--:B------:R-:W-:Y:S01]  /*f070*/  FFMA.FTZ R7, R11, R6.reuse, -R7 ;  /* 0x000000060b077223 */ /* 0x080fe20000010807 */
[----:B------:R-:W-:Y:S01]  /*f080*/  F2FP.PACK_AB R11, R0, R3 ;  /* 0x00000003000b723e */ /* 0x000fe200000000ff */
[----:B------:R-:W-:Y:S02]  /*f090*/  FFMA.FTZ R20, R13, R6, R20 ;  /* 0x000000060d147223 */ /* 0x000fe40000010014 */
[-C--:B------:R-:W-:Y:S02]  /*f0a0*/  FFMA.FTZ R4, R8, R19.reuse, -R4 ;  /* 0x0000001308047223 */ /* 0x080fe40000010804 */
[----:B------:R-:W-:Y:S01]  /*f0b0*/  FFMA.FTZ R5, R12, R19, R5 ;  /* 0x000000130c057223 */ /* 0x000fe20000010005 */
[----:B------:R-:W-:-:S04]  /*f0c0*/  F2FP.PACK_AB R8, R20, R7 ;  /* 0x000000071408723e */ /* 0x000fc800000000ff */
[----:B------:R-:W-:Y:S02]  /*f0d0*/  F2FP.PACK_AB R10, R5, R4 ;  /* 0x00000004050a723e */ /* 0x000fe400000000ff */
.L_x_2668:
[----:B-1----:R-:W-:Y:S05]  /*f0e0*/  BSYNC B0 ;  /* 0x0000000000007941 */ /* 0x002fea0003800000 */
.L_x_2667:
[----:B------:R-:W5:Y:S01]  /*f0f0*/  LDG.E.128 R12, [R14.64+0x80] ;  /* 0x000080060e0c7981 */ /* 0x000f62000c1e1d00 */
[----:B------:R-:W-:Y:S01]  /*f100*/  IADD3 R16, R16, 0x40, RZ ;  /* 0x0000004010107810 */ /* 0x000fe20007ffe0ff */
[----:B------:R-:W-:Y:S02]  /*f110*/  BSSY B0, `(.L_x_2669) ;  /* 0x000002d000007945 */ /* 0x000fe40003800000 */
[----:B-----5:R1:W-:Y:S01]  /*f120*/  STS.128 [R230+0x1800], R8 ;  /* 0x00180008e6007388 */ /* 0x0203e20000000c00 */
[----:B------:R-:W-:-:S13]  /*f130*/  ISETP.GE.AND P0, PT, R16, c[0x0][0x230], PT ;  /* 0x00008c0010007a0c */ /* 0x000fda0003f06270 */
[----:B------:R-:W-:Y:S05]  /*f140*/  @P0 BRA `(.L_x_2670) ;  /* 0x0000029000000947 */ /* 0x000fea0003800000 */
[----:B------:R-:W2:Y:S04]  /*f150*/  LDG.E.64 R4, [R26.64+0x40] ;  /* 0x000040061a047981 */ /* 0x000ea8000c1e1b00 */
[----:B------:R-:W3:Y:S01]  /*f160*/  LDG.E.64 R6, [R24.64+0x40] ;  /* 0x0000400618067981 */ /* 0x000ee2000c1e1b00 */
[----:B------:R-:W-:Y:S02]  /*f170*/  MOV R0, R13 ;  /* 0x0000000d00007202 */ /* 0x000fe40000000f00 */
[----:B------:R-:W-:Y:S02]  /*f180*/  MOV R13, R15 ;  /* 0x0000000f000d7202 */ /* 0x000fe40000000f00 */
[----:B------:R-:W-:Y:S01]  /*f190*/  MOV R16, R14 ;  /* 0x0000000e00107202 */ /* 0x000fe20000000f00 */
[----:B------:R-:W-:-:S02]  /*f1a0*/  HADD2.F32 R20, -RZ, R0.H0_H0 ;  /* 0x20000000ff147230 */ /* 0x000fc40000004100 */
[----:B------:R-:W-:Y:S02]  /*f1b0*/  HADD2.F32 R15, -RZ, R0.H1_H1 ;  /* 0x30000000ff0f7230 */ /* 0x000fe40000004100 */
[--C-:B------:R-:W-:Y:S02]  /*f1c0*/  HADD2.F32 R14, -RZ, R13.reuse.H0_H0 ;  /* 0x2000000dff0e7230 */ /* 0x100fe40000004100 */
[----:B------:R-:W-:Y:S02]  /*f1d0*/  HADD2.F32 R13, -RZ, R13.H1_H1 ;  /* 0x3000000dff0d7230 */ /* 0x000fe40000004100 */
[----:B-12---:R-:W-:Y:S02]  /*f1e0*/  HADD2.F32 R8, -RZ, R4.H1_H1 ;  /* 0x30000004ff087230 */ /* 0x006fe40000004100 */
        /* <DEDUP_REMOVED lines=13> */
[-C--:B------:R-:W-:Y:S01]  /*f2c0*/  FFMA.FTZ R3, R14, R10.reuse, -R3 ;  /* 0x0000000a0e037223 */ /* 0x080fe20000010803 */
[----:B------:R-:W-:Y:S01]  /*f2d0*/  HADD2.F32 R15, -RZ, R7.H0_H0 ;  /* 0x20000007ff0f7230 */ /* 0x000fe20000004100 */
[----:B------:R-:W-:Y:S01]  /*f2e0*/  FFMA.FTZ R0, R13, R10, R0 ;  /* 0x0000000a0d007223 */ /* 0x000fe20000010000 */
[----:B------:R-:W-:Y:S01]  /*f2f0*/  HADD2.F32 R13, -RZ, R12.H1_H1 ;  /* 0x3000000cff0d7230 */ /* 0x000fe20000004100 */
[-C--:B------:R-:W-:Y:S01]  /*f300*/  FMUL.FTZ R12, R11, R4.reuse ;  /* 0x000000040b0c7220 */ /* 0x080fe20000410000 */
[--C-:B------:R-:W-:Y:S02]  /*f310*/  HADD2.F32 R10, -RZ, R16.reuse.H0_H0 ;  /* 0x20000010ff0a7230 */ /* 0x100fe40000004100 */
[----:B------:R-:W-:Y:S01]  /*f320*/  HADD2.F32 R16, -RZ, R16.H1_H1 ;  /* 0x30000010ff107230 */ /* 0x000fe20000004100 */
[----:B------:R-:W-:-:S02]  /*f330*/  FMUL.FTZ R7, R13, R4 ;  /* 0x000000040d077220 */ /* 0x000fc40000410000 */
[-C--:B------:R-:W-:Y:S01]  /*f340*/  FFMA.FTZ R12, R13, R6.reuse, R12 ;  /* 0x000000060d0c7223 */ /* 0x080fe2000001000c */
[----:B------:R-:W-:Y:S01]  /*f350*/  F2FP.PACK_AB R13, R8, R9 ;  /* 0x00000009080d723e */ /* 0x000fe200000000ff */
[-C--:B------:R-:W-:Y:S02]  /*f360*/  FMUL.FTZ R4, R16, R5.reuse ;  /* 0x0000000510047220 */ /* 0x080fe40000410000 */
[C---:B------:R-:W-:Y:S02]  /*f370*/  FMUL.FTZ R5, R10.reuse, R5 ;  /* 0x000000050a057220 */ /* 0x040fe40000410000 */
[----:B------:R-:W-:Y:S02]  /*f380*/  FFMA.FTZ R7, R11, R6, -R7 ;  /* 0x000000060b077223 */ /* 0x000fe40000010807 */
[-C--:B------:R-:W-:Y:S02]  /*f390*/  FFMA.FTZ R4, R10, R15.reuse, -R4 ;  /* 0x0000000f0a047223 */ /* 0x080fe40000010804 */
[----:B------:R-:W-:Y:S01]  /*f3a0*/  FFMA.FTZ R5, R16, R15, R5 ;  /* 0x0000000f10057223 */ /* 0x000fe20000010005 */
[----:B------:R-:W-:-:S02]  /*f3b0*/  F2FP.PACK_AB R15, R0, R3 ;  /* 0x00000003000f723e */ /* 0x000fc400000000ff */
[----:B------:R-:W-:Y:S02]  /*f3c0*/  F2FP.PACK_AB R12, R12, R7 ;  /* 0x000000070c0c723e */ /* 0x000fe400000000ff */
[----:B------:R-:W-:Y:S02]  /*f3d0*/  F2FP.PACK_AB R14, R5, R4 ;  /* 0x00000004050e723e */ /* 0x000fe400000000ff */
.L_x_2670:
[----:B------:R-:W-:Y:S05]  /*f3e0*/  BSYNC B0 ;  /* 0x0000000000007941 */ /* 0x000fea0003800000 */
.L_x_2669:
[----:B------:R2:W-:Y:S01]  /*f3f0*/  STS.128 [R230+0x3800], R12 ;  /* 0x0038000ce6007388 */ /* 0x0005e20000000c00 */
[----:B------:R-:W-:Y:S05]  /*f400*/  BRA `(.L_x_2666) ;  /* 0x0000302000007947 */ /* 0x000fea0003800000 */
.L_x_2647:
[----:B------:R-:W-:Y:S01]  /*f410*/  BSSY B1, `(.L_x_2671) ;  /* 0x00000af000017945 */ /* 0x000fe20003800000 */
[----:B------:R-:W-:Y:S05]  /*f420*/  @!P0 BRA `(.L_x_2672) ;  /* 0x00000ad000008947 */ /* 0x000fea0003800000 */
[----:B------:R1:W5:Y:S01]  /*f430*/  LDG.E.128 R20, [R30.64] ;  /* 0x000000061e147981 */ /* 0x000362000c1e1d00 */
[----:B------:R-:W-:Y:S01]  /*f440*/  ISETP.GE.AND P0, PT, R16, c[0x0][0x230], PT ;  /* 0x00008c0010007a0c */ /* 0x000fe20003f06270 */
[----:B------:R-:W-:-:S12]  /*f450*/  BSSY B0, `(.L_x_2673) ;  /* 0x0000052000007945 */ /* 0x000fd80003800000 */
[----:B------:R-:W-:Y:S05]  /*f460*/  @P0 BRA `(.L_x_2674) ;  /* 0x0000050000000947 */ /* 0x000fea0003800000 */
[-C--:B------:R-:W-:Y:S02]  /*f470*/  ISETP.GE.AND P0, PT, R16, R171.reuse, PT ;  /* 0x000000ab1000720c */ /* 0x080fe40003f06270 */
[----:B------:R-:W-:Y:S02]  /*f480*/  MOV R7, R171 ;  /* 0x000000ab00077202 */ /* 0x000fe40000000f00 */
[----:B------:R-:W-:Y:S02]  /*f490*/  MOV R9, RZ ;  /* 0x000000ff00097202 */ /* 0x000fe40000000f00 */
[----:B------:R-:W-:-:S07]  /*f4a0*/  MOV R11, RZ ;  /* 0x000000ff000b7202 */ /* 0x000fce0000000f00 */
[----:B------:R-:W-:-:S04]  /*f4b0*/  @P0 SHF.R.S32.HI R171, RZ, 0x1, R170 ;  /* 0x00000001ffab0819 */ /* 0x000fc800000114aa */
[C---:B------:R-:W-:Y:S02]  /*f4c0*/  @P0 IADD3 R9, -R171.reuse, RZ, RZ ;  /* 0x000000ffab090210 */ /* 0x040fe40007ffe1ff */
[----:B------:R-:W-:Y:S02]  /*f4d0*/  @P0 IADD3 R7, -R171, RZ, RZ ;  /* 0x000000ffab070210 */ /* 0x000fe40007ffe1ff */
[----:B------:R-:W-:Y:S02]  /*f4e0*/  IADD3 R5, P1, R9, R0, RZ ;  /* 0x0000000009057210 */ /* 0x000fe40007f3e0ff */
[----:B------:R-:W-:Y:S01]  /*f4f0*/  @P0 IADD3 R11, -R171, RZ, RZ ;  /* 0x000000ffab0b0210 */ /* 0x000fe20007ffe1ff */
[----:B------:R-:W-:Y:S01]  /*f500*/  IMAD.WIDE R24, R7, 0x2, R30 ;  /* 0x0000000207187825 */ /* 0x000fe200078e021e */
[----:B------:R-:W-:Y:S02]  /*f510*/  LEA.HI.X.SX32 R2, R9, R12, 0x1, P1 ;  /* 0x0000000c09027211 */ /* 0x000fe400008f0eff */
[----:B------:R-:W-:-:S03]  /*f520*/  LEA R4, P1, R5, c[0x0][0x2b0], 0x1 ;  /* 0x0000ac0005047a11 */ /* 0x000fc600078208ff */
[----:B------:R-:W2:Y:S01]  /*f530*/  LDG.E.128 R24, [R24.64] ;  /* 0x0000000618187981 */ /* 0x000ea2000c1e1d00 */
[----:B------:R-:W-:Y:S02]  /*f540*/  LEA.HI.X R5, R5, c[0x0][0x2b4], R2, 0x1, P1 ;  /* 0x0000ad0005057a11 */ /* 0x000fe400008f0c02 */
[----:B------:R-:W-:-:S04]  /*f550*/  IADD3 R9, P1, R11, R0, RZ ;  /* 0x000000000b097210 */ /* 0x000fc80007f3e0ff */
[----:B------:R-:W3:Y:S01]  /*f560*/  LDG.E.128 R4, [R4.64] ;  /* 0x0000000604047981 */ /* 0x000ee2000c1e1d00 */
[----:B------:R-:W-:Y:S02]  /*f570*/  LEA.HI.X.SX32 R2, R11, R12, 0x1, P1 ;  /* 0x0000000c0b027211 */ /* 0x000fe400008f0eff */
[----:B------:R-:W-:-:S04]  /*f580*/  LEA R8, P1, R9, c[0x0][0x2a8], 0x1 ;  /* 0x0000aa0009087a11 */ /* 0x000fc800078208ff */
[----:B------:R-:W-:-:S06]  /*f590*/  LEA.HI.X R9, R9, c[0x0][0x2ac], R2, 0x1, P1 ;  /* 0x0000ab0009097a11 */ /* 0x000fcc00008f0c02 */
[----:B----4-:R-:W4:Y:S01]  /*f5a0*/  LDG.E.128 R8, [R8.64] ;  /* 0x0000000608087981 */ /* 0x010f22000c1e1d00 */
        /* <DEDUP_REMOVED lines=17> */
[--C-:B------:R-:W-:Y:S01]  /*f6c0*/  HADD2.F32 R2, -RZ, R27.reuse.H1_H1 ;  /* 0x3000001bff027230 */ /* 0x100fe20000004100 */
[----:B------:R-:W-:Y:S02]  /*f6d0*/  @!P0 FADD.FTZ R5, -R5, -RZ ;  /* 0x800000ff05058221 */ /* 0x000fe40000010100 */
[----:B------:R-:W-:Y:S01]  /*f6e0*/  @!P0 FADD.FTZ R7, -R7, -RZ ;  /* 0x800000ff07078221 */ /* 0x000fe20000010100 */
[----:B------:R-:W-:Y:S01]  /*f6f0*/  HADD2.F32 R26, -RZ, R26.H1_H1 ;  /* 0x3000001aff1a7230 */ /* 0x000fe20000004100 */
[----:B------:R-:W-:Y:S01]  /*f700*/  FMUL.FTZ R24, R24, R13 ;  /* 0x0000000d18187220 */ /* 0x000fe20000410000 */
[----:B------:R-:W-:Y:S01]  /*f710*/  HADD2.F32 R13, -RZ, R27.H0_H0 ;  /* 0x2000001bff0d7230 */ /* 0x000fe20000004100 */
[----:B------:R-:W-:Y:S01]  /*f720*/  @!P0 FADD.FTZ R33, -R33, -RZ ;  /* 0x800000ff21218221 */ /* 0x000fe20000010100 */
[----:B------:R-:W-:Y:S01]  /*f730*/  HADD2.F32 R25, -RZ, R25.H1_H1 ;  /* 0x30000019ff197230 */ /* 0x000fe20000004100 */
[----:B------:R-:W-:Y:S01]  /*f740*/  FMUL.FTZ R5, R4, R5 ;  /* 0x0000000504057220 */ /* 0x000fe20000410000 */
[----:B----4-:R-:W-:Y:S01]  /*f750*/  HADD2.F32 R4, -RZ, R8.H0_H0 ;  /* 0x20000008ff047230 */ /* 0x010fe20000004100 */
[----:B------:R-:W-:Y:S01]  /*f760*/  FMUL.FTZ R7, R2, R7 ;  /* 0x0000000702077220 */ /* 0x000fe20000410000 */
[----:B-----5:R-:W-:Y:S01]  /*f770*/  HADD2.F32 R2, -RZ, R20.H0_H0 ;  /* 0x20000014ff027230 */ /* 0x020fe20000004100 */
[----:B------:R-:W-:-:S02]  /*f780*/  @!P0 FADD.FTZ R6, -R6, -RZ ;  /* 0x800000ff06068221 */ /* 0x000fc40000010100 */
[----:B------:R-:W-:Y:S02]  /*f790*/  @!P0 FADD.FTZ R32, -R32, -RZ ;  /* 0x800000ff20208221 */ /* 0x000fe40000010100 */
[----:B------:R-:W-:Y:S01]  /*f7a0*/  FMUL.FTZ R33, R26, R33 ;  /* 0x000000211a217220 */ /* 0x000fe20000410000 */
[----:B------:R-:W-:Y:S01]  /*f7b0*/  HADD2.F32 R26, -RZ, R8.H1_H1 ;  /* 0x30000008ff1a7230 */ /* 0x000fe20000004100 */
[----:B------:R-:W-:Y:S01]  /*f7c0*/  FMUL.FTZ R6, R13, R6 ;  /* 0x000000060d067220 */ /* 0x000fe20000410000 */
[--C-:B------:R-:W-:Y:S01]  /*f7d0*/  HADD2.F32 R8, -RZ, R9.reuse.H0_H0 ;  /* 0x20000009ff087230 */ /* 0x100fe20000004100 */
[----:B------:R-:W-:Y:S01]  /*f7e0*/  FMUL.FTZ R25, R25, R32 ;  /* 0x0000002019197220 */ /* 0x000fe20000410000 */
[----:B------:R-:W-:Y:S01]  /*f7f0*/  HADD2.F32 R34, -RZ, R9.H1_H1 ;  /* 0x30000009ff227230 */ /* 0x000fe20000004100 */
[----:B------:R-:W-:Y:S01]  /*f800*/  FFMA.FTZ R2, R2, R4, R35 ;  /* 0x0000000402027223 */ /* 0x000fe20000010023 */
[----:B------:R-:W-:Y:S02]  /*f810*/  HADD2.F32 R13, -RZ, R20.H1_H1 ;  /* 0x30000014ff0d7230 */ /* 0x000fe40000004100 */
[----:B------:R-:W-:-:S02]  /*f820*/  HADD2.F32 R9, -RZ, R11.H0_H0 ;  /* 0x2000000bff097230 */ /* 0x000fc40000004100 */
[----:B------:R-:W-:Y:S02]  /*f830*/  HADD2.F32 R36, -RZ, R11.H1_H1 ;  /* 0x3000000bff247230 */ /* 0x000fe40000004100 */
[----:B------:R-:W-:Y:S02]  /*f840*/  HADD2.F32 R20, -RZ, R21.H0_H0 ;  /* 0x20000015ff147230 */ /* 0x000fe40000004100 */
[----:B------:R-:W-:Y:S02]  /*f850*/  HADD2.F32 R32, -RZ, R10.H0_H0 ;  /* 0x2000000aff207230 */ /* 0x000fe40000004100 */
[----:B------:R-:W-:Y:S02]  /*f860*/  HADD2.F32 R4, -RZ, R22.H0_H0 ;  /* 0x20000016ff047230 */ /* 0x000fe40000004100 */
[----:B------:R-:W-:Y:S02]  /*f870*/  HADD2.F32 R11, -RZ, R23.H0_H0 ;  /* 0x20000017ff0b7230 */ /* 0x000fe40000004100 */
        /* <DEDUP_REMOVED lines=15> */
.L_x_2674:
[----:B------:R-:W-:Y:S05]  /*f970*/  BSYNC B0 ;  /* 0x0000000000007941 */ /* 0x000fea0003800000 */
.L_x_2673:
[----:B------:R2:W5:Y:S01]  /*f980*/  LDG.E.128 R24, [R30.64+0x80] ;  /* 0x000080061e187981 */ /* 0x000562000c1e1d00 */
[----:B------:R-:W-:Y:S01]  /*f990*/  IADD3 R2, R16, 0x40, RZ ;  /* 0x0000004010027810 */ /* 0x000fe20007ffe0ff */
[----:B------:R-:W-:Y:S02]  /*f9a0*/  BSSY B0, `(.L_x_2675) ;  /* 0x0000054000007945 */ /* 0x000fe40003800000 */
[----:B-----5:R2:W-:Y:S01]  /*f9b0*/  STS.128 [R230], R20 ;  /* 0x00000014e6007388 */ /* 0x0205e20000000c00 */
[----:B------:R-:W-:-:S13]  /*f9c0*/  ISETP.GE.AND P0, PT, R2, c[0x0][0x230], PT ;  /* 0x00008c0002007a0c */ /* 0x000fda0003f06270 */
        /* <DEDUP_REMOVED lines=10> */
[----:B--2---:R-:W-:Y:S01]  /*fa70*/  IMAD.WIDE R20, R7, 0x2, R30 ;  /* 0x0000000207147825 */ /* 0x004fe200078e021e */
[----:B------:R-:W-:Y:S02]  /*fa80*/  LEA.HI.X.SX32 R2, R11, R12, 0x1, P1 ;  /* 0x0000000c0b027211 */ /* 0x000fe400008f0eff */
[----:B------:R-:W-:-:S03]  /*fa90*/  LEA R4, P1, R5, c[0x0][0x2b0], 0x1 ;  /* 0x0000ac0005047a11 */ /* 0x000fc600078208ff */
[----:B------:R-:W2:Y:S01]  /*faa0*/  LDG.E.128 R20, [R20.64+0x80] ;  /* 0x0000800614147981 */ /* 0x000ea2000c1e1d00 */
[----:B------:R-:W-:Y:S02]  /*fab0*/  LEA.HI.X R5, R5, c[0x0][0x2b4], R2, 0x1, P1 ;  /* 0x0000ad0005057a11 */ /* 0x000fe400008f0c02 */
[----:B------:R-:W-:-:S04]  /*fac0*/  IADD3 R2, P1, R9, R0, RZ ;  /* 0x0000000009027210 */ /* 0x000fc80007f3e0ff */
[----:B------:R-:W3:Y:S01]  /*fad0*/  LDG.E.128 R4, [R4.64+0x80] ;  /* 0x0000800604047981 */ /* 0x000ee2000c1e1d00 */
[----:B------:R-:W-:Y:S02]  /*fae0*/  LEA.HI.X.SX32 R9, R9, R12, 0x1, P1 ;  /* 0x0000000c09097211 */ /* 0x000fe400008f0eff */
[----:B------:R-:W-:-:S04]  /*faf0*/  LEA R8, P1, R2, c[0x0][0x2a8], 0x1 ;  /* 0x0000aa0002087a11 */ /* 0x000fc800078208ff */
[----:B------:R-:W-:-:S06]  /*fb00*/  LEA.HI.X R9, R2, c[0x0][0x2ac], R9, 0x1, P1 ;  /* 0x0000ab0002097a11 */ /* 0x000fcc00008f0c09 */
[----:B------:R-:W5:Y:S01]  /*fb10*/  LDG.E.128 R8, [R8.64+0x80] ;  /* 0x0000800608087981 */ /* 0x000f62000c1e1d00 */
[----:B--2---:R-:W-:Y:S02]  /*fb20*/  HADD2.F32 R33, -RZ, R20.H0_H0 ;  /* 0x20000014ff217230 */ /* 0x004fe40000004100 */
[----:B------:R-:W-:Y:S02]  /*fb30*/  HADD2.F32 R35, -RZ, R21.H0_H0 ;  /* 0x20000015ff237230 */ /* 0x000fe40000004100 */
[--C-:B---3--:R-:W-:Y:S02]  /*fb40*/  HADD2.F32 R2, -RZ, R4.reuse.H0_H0 ;  /* 0x20000004ff027230 */ /* 0x108fe40000004100 */
[----:B------:R-:W-:Y:S02]  /*fb50*/  HADD2.F32 R13, -RZ, R4.H1_H1 ;  /* 0x30000004ff0d7230 */ /* 0x000fe40000004100 */
[--C-:B------:R-:W-:Y:S02]  /*fb60*/  HADD2.F32 R4, -RZ, R5.reuse.H0_H0 ;  /* 0x20000005ff047230 */ /* 0x100fe40000004100 */
[----:B-1----:R-:W-:Y:S01]  /*fb70*/  HADD2.F32 R30, -RZ, R5.H1_H1 ;  /* 0x30000005ff1e7230 */ /* 0x002fe20000004100 */
        /* <DEDUP_REMOVED lines=20> */
[----:B-----5:R-:W-:Y:S01]  /*fcc0*/  HADD2.F32 R4, -RZ, R8.H0_H0 ;  /* 0x20000008ff047230 */ /* 0x020fe20000004100 */
[----:B------:R-:W-:Y:S01]  /*fcd0*/  FMUL.FTZ R7, R2, R7 ;  /* 0x0000000702077220 */ /* 0x000fe20000410000 */
[----:B------:R-:W-:Y:S01]  /*fce0*/  HADD2.F32 R2, -RZ, R24.H0_H0 ;  /* 0x20000018ff027230 */ /* 0x000fe20000004100 */
[----:B------:R-:W-:-:S02]  /*fcf0*/  @!P0 FADD.FTZ R6, -R6, -RZ ;  /* 0x800000ff06068221 */ /* 0x000fc40000010100 */
[----:B------:R-:W-:Y:S01]  /*fd00*/  @!P0 FADD.FTZ R31, -R31, -RZ ;  /* 0x800000ff1f1f8221 */ /* 0x000fe20000010100 */
        /* <DEDUP_REMOVED lines=29> */
.L_x_2676:
[----:B------:R-:W-:Y:S05]  /*fee0*/  BSYNC B0 ;  /* 0x0000000000007941 */ /* 0x000fea0003800000 */
.L_x_2675:
[----:B------:R3:W-:Y:S02]  /*fef0*/  STS.128 [R230+0x2000], R24 ;  /* 0x00200018e6007388 */ /* 0x0007e40000000c00 */
.L_x_2672:
[----:B------:R-:W-:Y:S05]  /*ff00*/  BSYNC B1 ;  /* 0x0000000000017941 */ /* 0x000fea0003800000 */
.L_x_2671:
[----:B------:R-:W-:Y:S01]  /*ff10*/  IADD3 R2, R226, 0x10, RZ ;  /* 0x00000010e2027810 */ /* 0x000fe20007ffe0ff */
[----:B------:R-:W-:Y:S03]  /*ff20*/  BSSY B1, `(.L_x_2677) ;  /* 0x00000b6000017945 */ /* 0x000fe60003800000 */
[----:B------:R-:W-:-:S04]  /*ff30*/  ISETP.GE.AND P0, PT, R2, R3, PT ;  /* 0x000000030200720c */ /* 0x000fc80003f06270 */
[----:B------:R-:W-:-:S13]  /*ff40*/  ISETP.LT.OR P0, PT, R59, -0x87, P0 ;  /* 0xffffff793b00780c */ /* 0x000fda0000701670 */
[----:B------:R-:W-:Y:S05]  /*ff50*/  @P0 BRA `(.L_x_2678) ;  /* 0x00000b2000000947 */ /* 0x000fea0003800000 */
[----:B---3--:R3:W5:Y:S01]  /*ff60*/  LDG.E.128 R24, [R18.64] ;  /* 0x0000000612187981 */ /* 0x008762000c1e1d00 */
[----:B------:R-:W-:Y:S01]  /*ff70*/  ISETP.GE.AND P0, PT, R16, c[0x0][0x230], PT ;  /* 0x00008c0010007a0c */ /* 0x000fe20003f06270 */
[----:B------:R-:W-:-:S12]  /*ff80*/  BSSY B0, `(.L_x_2679) ;  /* 0x0000054000007945 */ /* 0x000fd80003800000 */
[----:B------:R-:W-:Y:S05]  /*ff90*/  @P0 BRA `(.L_x_2680) ;  /* 0x0000052000000947 */ /* 0x000fea0003800000 */
[-C--:B------:R-:W-:Y:S02]  /*ffa0*/  ISETP.GE.AND P0, PT, R16, R171.reuse, PT ;  /* 0x000000ab1000720c */ /* 0x080fe40003f06270 */
[----:B------:R-:W-:Y:S02]  /*ffb0*/  MOV R7, R171 ;  /* 0x000000ab00077202 */ /* 0x000fe40000000f00 */
[----:B------:R-:W-:Y:S02]  /*ffc0*/  MOV R4, RZ ;  /* 0x000000ff00047202 */ /* 0x000fe40000000f00 */
[C---:B------:R-:W-:Y:S02]  /*ffd0*/  IADD3 R9, P1, R169.reuse, R0, RZ ;  /* 0x00000000a9097210 */ /* 0x040fe40007f3e0ff */
[----:B------:R-:W-:Y:S02]  /*ffe0*/  MOV R10, RZ ;  /* 0x000000ff000a7202 */ /* 0x000fe40000000f00 */
[----:B------:R-:W-:-:S03]  /*fff0*/  LEA.HI.X.SX32 R8, R169, R12, 0x1, P1 ;  /* 0x0000000ca9087211 */ /* 0x000fc600008f0eff */
[----:B------:R-:W-:-:S04]  /*10000*/  @P0 SHF.R.S32.HI R171, RZ, 0x1, R170 ;  /* 0x00000001ffab0819 */ /* 0x000fc800000114aa */
[C---:B------:R-:W-:Y:S02]  /*10010*/  @P0 IADD3 R4, -R171.reuse, RZ, RZ ;  /* 0x000000ffab040210 */ /* 0x040fe40007ffe1ff */
[C---:B------:R-:W-:Y:S02]  /*10020*/  @P0 IADD3 R7, -R171.reuse, RZ, RZ ;  /* 0x000000ffab070210 */ /* 0x040fe40007ffe1ff */
[C---:B------:R-:W-:Y:S02]  /*10030*/  IADD3 R5, P1, R4.reuse, R9, RZ ;  /* 0x0000000904057210 */ /* 0x040fe40007f3e0ff */
[----:B------:R-:W-:Y:S01]  /*10040*/  @P0 IADD3 R10, -R171, RZ, RZ ;  /* 0x000000ffab0a0210 */ /* 0x000fe20007ffe1ff */
[----:B--2---:R-:W-:Y:S01]  /*10050*/  IMAD.WIDE R20, R7, 0x2, R18 ;  /* 0x0000000207147825 */ /* 0x004fe200078e0212 */
[----:B------:R-:W-:Y:S02]  /*10060*/  LEA.HI.X.SX32 R4, R4, R8, 0x1, P1 ;  /* 0x0000000804047211 */ /* 0x000fe400008f0eff */
[----:B------:R-:W-:-:S03]  /*10070*/  LEA R6, P1, R5, c[0x0][0x2b0], 0x1 ;  /* 0x0000ac0005067a11 */ /* 0x000fc600078208ff */
[----:B------:R-:W2:Y:S01]  /*10080*/  LDG.E.128 R20, [R20.64] ;  /* 0x0000000614147981 */ /* 0x000ea2000c1e1d00 */
[----:B------:R-:W-:Y:S02]  /*10090*/  LEA.HI.X R7, R5, c[0x0][0x2b4], R4, 0x1, P1 ;  /* 0x0000ad0005077a11 */ /* 0x000fe400008f0c04 */
[----:B------:R-:W-:-:S04]  /*100a0*/  IADD3 R9, P1, R10, R9, RZ ;  /* 0x000000090a097210 */ /* 0x000fc80007f3e0ff */
[----:B---3--:R-:W3:Y:S01]  /*100b0*/  LDG.E.128 R4, [R6.64] ;  /* 0x0000000606047981 */ /* 0x008ee2000c1e1d00 */
[----:B------:R-:W-:Y:S02]  /*100c0*/  LEA.HI.X.SX32 R8, R10, R8, 0x1, P1 ;  /* 0x000000080a087211 */ /* 0x000fe400008f0eff */
[----:B------:R-:W-:-:S04]  /*100d0*/  LEA R10, P1, R9, c[0x0][0x2a8], 0x1 ;  /* 0x0000aa00090a7a11 */ /* 0x000fc800078208ff */
[----:B------:R-:W-:-:S06]  /*100e0*/  LEA.HI.X R11, R9, c[0x0][0x2ac], R8, 0x1, P1 ;  /* 0x0000ab00090b7a11 */ /* 0x000fcc00008f0c08 */
[----:B----4-:R-:W4:Y:S01]  /*100f0*/  LDG.E.128 R8, [R10.64] ;  /* 0x000000060a087981 */ /* 0x010f22000c1e1d00 */
[----:B--2---:R-:W-:Y:S02]  /*10100*/  HADD2.F32 R34, -RZ, R20.H0_H0 ;  /* 0x20000014ff227230 */ /* 0x004fe40000004100 */
[----:B------:R-:W-:Y:S02]  /*10110*/  HADD2.F32 R33, -RZ, R21.H0_H0 ;  /* 0x20000015ff217230 */ /* 0x000fe40000004100 */
[--C-:B---3--:R-:W-:Y:S02]  /*10120*/  HADD2.F32 R13, -RZ, R4.reuse.H0_H0 ;  /* 0x20000004ff0d7230 */ /* 0x108fe40000004100 */
[----:B-1----:R-:W-:Y:S02]  /*10130*/  HADD2.F32 R30, -RZ, R4.H1_H1 ;  /* 0x30000004ff1e7230 */ /* 0x002fe40000004100 */
        /* <DEDUP_REMOVED lines=8> */
[----:B------:R-:W-:Y:S01]  /*101c0*/  @!P0 FADD.FTZ R30, -R30, -RZ ;  /* 0x800000ff1e1e8221 */ /* 0x000fe20000010100 */
        /* <DEDUP_REMOVED lines=8> */
[----:B------:R-:W-:Y:S01]  /*10250*/  FMUL.FTZ R35, R35, R30 ;  /* 0x0000001e23237220 */ /* 0x000fe20000410000 */
[--C-:B------:R-:W-:Y:S01]  /*10260*/  HADD2.F32 R30, -RZ, R22.reuse.H0_H0 ;  /* 0x20000016ff1e7230 */ /* 0x100fe20000004100 */
[----:B------:R-:W-:Y:S01]  /*10270*/  @!P0 FADD.FTZ R31, -R31, -RZ ;  /* 0x800000ff1f1f8221 */ /* 0x000fe20000010100 */
[----:B------:R-:W-:Y:S01]  /*10280*/  HADD2.F32 R21, -RZ, R22.H1_H1 ;  /* 0x30000016ff157230 */ /* 0x000fe20000004100 */
[----:B------:R-:W-:-:S02]  /*10290*/  @!P0 FADD.FTZ R5, -R5, -RZ ;  /* 0x800000ff05058221 */ /* 0x000fc40000010100 */
[----:B------:R-:W-:Y:S01]  /*102a0*/  FMUL.FTZ R6, R13, R6 ;  /* 0x000000060d067220 */ /* 0x000fe20000410000 */
[----:B-----5:R-:W-:Y:S01]  /*102b0*/  HADD2.F32 R13, -RZ, R24.H0_H0 ;  /* 0x20000018ff0d7230 */ /* 0x020fe20000004100 */
[----:B------:R-:W-:Y:S01]  /*102c0*/  FMUL.FTZ R7, R4, R7 ;  /* 0x0000000704077220 */ /* 0x000fe20000410000 */
[----:B----4-:R-:W-:Y:S01]  /*102d0*/  HADD2.F32 R4, -RZ, R8.H0_H0 ;  /* 0x20000008ff047230 */ /* 0x010fe20000004100 */
[----:B------:R-:W-:Y:S02]  /*102e0*/  @!P0 FADD.FTZ R32, -R32, -RZ ;  /* 0x800000ff20208221 */ /* 0x000fe40000010100 */
[----:B------:R-:W-:Y:S01]  /*102f0*/  FMUL.FTZ R20, R20, R31 ;  /* 0x0000001f14147220 */ /* 0x000fe20000410000 */
[--C-:B------:R-:W-:Y:S01]  /*10300*/  HADD2.F32 R31, -RZ, R10.reuse.H1_H1 ;  /* 0x3000000aff1f7230 */ /* 0x100fe20000004100 */
[----:B------:R-:W-:Y:S01]  /*10310*/  FMUL.FTZ R5, R30, R5 ;  /* 0x000000051e057220 */ /* 0x000fe20000410000 */
[----:B------:R-:W-:Y:S01]  /*10320*/  HADD2.F32 R30, -RZ, R10.H0_H0 ;  /* 0x2000000aff1e7230 */ /* 0x000fe20000004100 */
        /* <DEDUP_REMOVED lines=25> */
.L_x_2680:
[----:B------:R-:W-:Y:S05]  /*104c0*/  BSYNC B0 ;  /* 0x0000000000007941 */ /* 0x000fea0003800000 */
.L_x_2679:
[----:B--2---:R2:W5:Y:S01]  /*104d0*/  LDG.E.128 R20, [R18.64+0x80] ;  /* 0x0000800612147981 */ /* 0x004562000c1e1d00 */
[----:B------:R-:W-:Y:S01]  /*104e0*/  IADD3 R4, R16, 0x40, RZ ;  /* 0x0000004010047810 */ /* 0x000fe20007ffe0ff */
[----:B------:R-:W-:Y:S02]  /*104f0*/  BSSY B0, `(.L_x_2681) ;  /* 0x0000057000007945 */ /* 0x000fe40003800000 */
[----:B-----5:R2:W-:Y:S01]  /*10500*/  STS.128 [R230+0x800], R24 ;  /* 0x00080018e6007388 */ /* 0x0205e20000000c00 */
[----:B------:R-:W-:-:S13]  /*10510*/  ISETP.GE.AND P0, PT, R4, c[0x0][0x230], PT ;  /* 0x00008c0004007a0c */ /* 0x000fda0003f06270 */
[----:B------:R-:W-:Y:S05]  /*10520*/  @P0 BRA `(.L_x_2682) ;  /* 0x0000053000000947 */ /* 0x000fea0003800000 */
[-C--:B------:R-:W-:Y:S02]  /*10530*/  ISETP.GE.AND P0, PT, R4, R171.reuse, PT ;  /* 0x000000ab0400720c */ /* 0x080fe40003f06270 */
[----:B------:R-:W-:Y:S02]  /*10540*/  MOV R5, R171 ;  /* 0x000000ab00057202 */ /* 0x000fe40000000f00 */
[----:B------:R-:W-:Y:S02]  /*10550*/  IADD3 R9, R169, 0x40, RZ ;  /* 0x00000040a9097810 */ /* 0x000fe40007ffe0ff */
[----:B------:R-:W-:Y:S02]  /*10560*/  MOV R4, RZ ;  /* 0x000000ff00047202 */ /* 0x000fe40000000f00 */
[----:B------:R-:W-:Y:S02]  /*10570*/  IADD3 R11, P1, R9, R0, RZ ;  /* 0x00000000090b7210 */ /* 0x000fe40007f3e0ff */
[----:B------:R-:W-:-:S02]  /*10580*/  MOV R8, RZ ;  /* 0x000000ff00087202 */ /* 0x000fc40000000f00 */
[----:B------:R-:W-:Y:S02]  /*10590*/  LEA.HI.X.SX32 R9, R9, R12, 0x1, P1 ;  /* 0x0000000c09097211 */ /* 0x000fe400008f0eff */
        /* <DEDUP_REMOVED lines=8> */
[----:B------:R-:W2:Y:S01]  /*10620*/  LDG.E.128 R24, [R24.64+0x80] ;  /* 0x0000800618187981 */ /* 0x000ea2000c1e1d00 */
[----:B------:R-:W-:Y:S02]  /*10630*/  LEA.HI.X R7, R7, c[0x0][0x2b4], R4, 0x1, P1 ;  /* 0x0000ad0007077a11 */ /* 0x000fe400008f0c04 */
[----:B------:R-:W-:-:S04]  /*10640*/  IADD3 R11, P1, R8, R11, RZ ;  /* 0x0000000b080b7210 */ /* 0x000fc80007f3e0ff */
[----:B------:R-:W5:Y:S01]  /*10650*/  LDG.E.128 R4, [R6.64] ;  /* 0x0000000606047981 */ /* 0x000f62000c1e1d00 */
[----:B------:R-:W-:Y:S02]  /*10660*/  LEA.HI.X.SX32 R8, R8, R9, 0x1, P1 ;  /* 0x0000000908087211 */ /* 0x000fe400008f0eff */
[----:B------:R-:W-:-:S04]  /*10670*/  LEA R10, P1, R11, c[0x0][0x2a8], 0x1 ;  /* 0x0000aa000b0a7a11 */ /* 0x000fc800078208ff */
[----:B------:R-:W-:-:S06]  /*10680*/  LEA.HI.X R11, R11, c[0x0][0x2ac], R8, 0x1, P1 ;  /* 0x0000ab000b0b7a11 */ /* 0x000fcc00008f0c08 */
[----:B---3--:R-:W3:Y:S01]  /*10690*/  LDG.E.128 R8, [R10.64] ;  /* 0x000000060a087981 */ /* 0x008ee2000c1e1d00 */
[----:B--2---:R-:W-:Y:S02]  /*106a0*/  HADD2.F32 R32, -RZ, R24.H0_H0 ;  /* 0x20000018ff207230 */ /* 0x004fe40000004100 */
[----:B-1----:R-:W-:Y:S02]  /*106b0*/  HADD2.F32 R31, -RZ, R25.H0_H0 ;  /* 0x20000019ff1f7230 */ /* 0x002fe40000004100 */
[--C-:B-----5:R-:W-:Y:S02]  /*106c0*/  HADD2.F32 R13, -RZ, R4.reuse.H0_H0 ;  /* 0x20000004ff0d7230 */ /* 0x120fe40000004100 */
        /* <DEDUP_REMOVED lines=12> */
[----:B------:R-:W-:Y:S01]  /*10790*/  HADD2.F32 R24, -RZ, R25.H1_H1 ;  /* 0x30000019ff187230 */ /* 0x000fe20000004100 */
[----:B------:R-:W-:Y:S01]  /*107a0*/  @!P0 FADD.FTZ R19, -R19, -RZ ;  /* 0x800000ff13138221 */ /* 0x000fe20000010100 */
[--C-:B------:R-:W-:Y:S01]  /*107b0*/  HADD2.F32 R13, -RZ, R27.reuse.H0_H0 ;  /* 0x2000001bff0d7230 */ /* 0x100fe20000004100 */
        /* <DEDUP_REMOVED lines=9> */
[----:B------:R-:W-:Y:S01]  /*10850*/  HADD2.F32 R13, -RZ, R20.H0_H0 ;  /* 0x20000014ff0d7230 */ /* 0x000fe20000004100 */
[----:B------:R-:W-:Y:S01]  /*10860*/  FMUL.FTZ R7, R4, R7 ;  /* 0x0000000704077220 */ /* 0x000fe20000410000 */
[----:B---3--:R-:W-:Y:S01]  /*10870*/  HADD2.F32 R4, -RZ, R8.H0_H0 ;  /* 0x20000008ff047230 */ /* 0x008fe20000004100 */
[----:B------:R-:W-:-:S02]  /*10880*/  @!P0 FADD.FTZ R30, -R30, -RZ ;  /* 0x800000ff1e1e8221 */ /* 0x000fc40000010100 */
[----:B------:R-:W-:Y:S01]  /*10890*/  @!P0 FADD.FTZ R5, -R5, -RZ ;  /* 0x800000ff05058221 */ /* 0x000fe20000010100 */
        /* <DEDUP_REMOVED lines=28> */
.L_x_2682:
[----:B------:R-:W-:Y:S05]  /*10a60*/  BSYNC B0 ;  /* 0x0000000000007941 */ /* 0x000fea0003800000 */
.L_x_2681:
[----:B------:R1:W-:Y:S02]  /*10a70*/  STS.128 [R230+0x2800], R20 ;  /* 0x00280014e6007388 */ /* 0x0003e40000000c00 */
.L_x_2678:
[----:B------:R-:W-:Y:S05]  /*10a80*/  BSYNC B1 ;  /* 0x0000000000017941 */ /* 0x000fea0003800000 */
.L_x_2677:
[----:B--23--:R-:W-:Y:S01]  /*10a90*/  IADD3 R18, R226, 0x20, RZ ;  /* 0x00000020e2127810 */ /* 0x00cfe20007ffe0ff */
[----:B------:R-:W-:Y:S03]  /*10aa0*/  BSSY B1, `(.L_x_2683) ;  /* 0x00000b7000017945 */ /* 0x000fe60003800000 */
[----:B------:R-:W-:-:S04]  /*10ab0*/  ISETP.GE.AND P0, PT, R18, R3, PT ;  /* 0x000000031200720c */ /* 0x000fc80003f06270 */
[----:B------:R-:W-:-:S13]  /*10ac0*/  ISETP.LT.OR P0, PT, R59, -0x107, P0 ;  /* 0xfffffef93b00780c */ /* 0x000fda0000701670 */
[----:B------:R-:W-:Y:S05]  /*10ad0*/  @P0 BRA `(.L_x_2684) ;  /* 0x00000b3000000947 */ /* 0x000fea0003800000 */
[----:B-1----:R1:W5:Y:S01]  /*10ae0*/  LDG.E.128 R20, [R28.64] ;  /* 0x000000061c147981 */ /* 0x002362000c1e1d00 */
        /* <DEDUP_REMOVED lines=8> */
[C---:B------:R-:W-:Y:S02]  /*10b70*/  SHF.L.U32 R5, R171.reuse, 0x5, RZ ;  /* 0x00000005ab057819 */ /* 0x040fe400000006ff */
[----:B------:R-:W-:Y:S02]  /*10b80*/  @P0 IADD3 R4, -R171, RZ, RZ ;  /* 0x000000ffab040210 */ /* 0x000fe40007ffe1ff */
[----:B------:R-:W-:Y:S02]  /*10b90*/  IADD3 R9, P1, R5, R0, RZ ;  /* 0x0000000005097210 */ /* 0x000fe40007f3e0ff */
[----:B------:R-:W-:Y:S02]  /*10ba0*/  @P0 IADD3 R7, -R171, RZ, RZ ;  /* 0x000000ffab070210 */ /* 0x000fe40007ffe1ff */
[----:B------:R-:W-:Y:S02]  /*10bb0*/  LEA.HI.X.SX32 R8, R5, R12, 0x1, P1 ;  /* 0x0000000c05087211 */ /* 0x000fe400008f0eff */
[----:B------:R-:W-:Y:S01]  /*10bc0*/  IADD3 R5, P1, R4, R9, RZ ;  /* 0x0000000904057210 */ /* 0x000fe20007f3e0ff */
[----:B------:R-:W-:Y:S01]  /*10bd0*/  IMAD.WIDE R24, R7, 0x2, R28 ;  /* 0x0000000207187825 */ /* 0x000fe200078e021c */
[----:B------:R-:W-:-:S02]  /*10be0*/  @P0 IADD3 R10, -R171, RZ, RZ ;  /* 0x000000ffab0a0210 */ /* 0x000fc40007ffe1ff */
[----:B------:R-:W-:Y:S02]  /*10bf0*/  LEA.HI.X.SX32 R4, R4, R8, 0x1, P1 ;  /* 0x0000000804047211 */ /* 0x000fe400008f0eff */
[C---:B------:R-:W-:Y:S01]  /*10c00*/  LEA R6, P1, R5.reuse, c[0x0][0x2b0], 0x1 ;  /* 0x0000ac0005067a11 */ /* 0x040fe200078208ff */
[----:B------:R-:W2:Y:S03]  /*10c10*/  LDG.E.128 R24, [R24.64] ;  /* 0x0000000618187981 */ /* 0x000ea6000c1e1d00 */
        /* <DEDUP_REMOVED lines=17> */
[--C-:B------:R-:W-:Y:S01]  /*10d30*/  HADD2.F32 R6, -RZ, R7.reuse.H0_H0 ;  /* 0x20000007ff067230 */ /* 0x100fe20000004100 */
[----:B------:R-:W-:Y:S01]  /*10d40*/  @!P0 FADD.FTZ R30, -R30, -RZ ;  /* 0x800000ff1e1e8221 */ /* 0x000fe20000010100 */
[----:B------:R-:W-:Y:S02]  /*10d50*/  HADD2.F32 R7, -RZ, R7.H1_H1 ;  /* 0x30000007ff077230 */ /* 0x000fe40000004100 */
[----:B------:R-:W-:Y:S01]  /*10d60*/  HADD2.F32 R25, -RZ, R25.H1_H1 ;  /* 0x30000019ff197230 */ /* 0x000fe20000004100 */
[----:B------:R-:W-:Y:S01]  /*10d70*/  FMUL.FTZ R32, R32, R13 ;  /* 0x0000000d20207220 */ /* 0x000fe20000410000 */
[--C-:B------:R-:W-:Y:S01]  /*10d80*/  HADD2.F32 R13, -RZ, R27.reuse.H0_H0 ;  /* 0x2000001bff0d7230 */ /* 0x100fe20000004100 */
[----:B------:R-:W-:Y:S01]  /*10d90*/  FMUL.FTZ R33, R33, R4 ;  /* 0x0000000421217220 */ /* 0x000fe20000410000 */
[----:B------:R-:W-:Y:S01]  /*10da0*/  HADD2.F32 R4, -RZ, R27.H1_H1 ;  /* 0x3000001bff047230 */ /* 0x000fe20000004100 */
[----:B------:R-:W-:Y:S01]  /*10db0*/  FMUL.FTZ R25, R25, R30 ;  /* 0x0000001e19197220 */ /* 0x000fe20000410000 */
[----:B------:R-:W-:Y:S01]  /*10dc0*/  HADD2.F32 R30, -RZ, R26.H0_H0 ;  /* 0x2000001aff1e7230 */ /* 0x000fe20000004100 */
[----:B------:R-:W-:-:S02]  /*10dd0*/  @!P0 FADD.FTZ R6, -R6, -RZ ;  /* 0x800000ff06068221 */ /* 0x000fc40000010100 */
[----:B------:R-:W-:Y:S01]  /*10de0*/  @!P0 FADD.FTZ R7, -R7, -RZ ;  /* 0x800000ff07078221 */ /* 0x000fe20000010100 */
[----:B------:R-:W-:Y:S01]  /*10df0*/  HADD2.F32 R26, -RZ, R26.H1_H1 ;  /* 0x3000001aff1a7230 */ /* 0x000fe20000004100 */
[----:B------:R-:W-:Y:S01]  /*10e00*/  @!P0 FADD.FTZ R31, -R31, -RZ ;  /* 0x800000ff1f1f8221 */ /* 0x000fe20000010100 */
[----:B------:R-:W-:Y:S01]  /*10e10*/  HADD2.F32 R24, -RZ, R24.H1_H1 ;  /* 0x30000018ff187230 */ /* 0x000fe20000004100 */
[----:B------:R-:W-:Y:S01]  /*10e20*/  FMUL.FTZ R6, R13, R6 ;  /* 0x000000060d067220 */ /* 0x000fe20000410000 */
[----:B-----5:R-:W-:Y:S01]  /*10e30*/  HADD2.F32 R13, -RZ, R20.H0_H0 ;  /* 0x20000014ff0d7230 */ /* 0x020fe20000004100 */
[----:B------:R-:W-:Y:S01]  /*10e40*/  FMUL.FTZ R7, R4, R7 ;  /* 0x0000000704077220 */ /* 0x000fe20000410000 */
[----:B----4-:R-:W-:Y:S01]  /*10e50*/  HADD2.F32 R4, -RZ, R8.H0_H0 ;  /* 0x20000008ff047230 */ /* 0x010fe20000004100 */
[----:B------:R-:W-:Y:S02]  /*10e60*/  @!P0 FADD.FTZ R19, -R19, -RZ ;  /* 0x800000ff13138221 */ /* 0x000fe40000010100 */
[----:B------:R-:W-:-:S02]  /*10e70*/  @!P0 FADD.FTZ R5, -R5, -RZ ;  /* 0x800000ff05058221 */ /* 0x000fc40000010100 */
        /* <DEDUP_REMOVED lines=29> */
.L_x_2686:
[----:B------:R-:W-:Y:S05]  /*11050*/  BSYNC B0 ;  /* 0x0000000000007941 */ /* 0x000fea0003800000 */
.L_x_2685:
[----:B------:R2:W5:Y:S01]  /*11060*/  LDG.E.128 R24, [R28.64+0x80] ;  /* 0x000080061c187981 */ /* 0x000562000c1e1d00 */
[----:B------:R-:W-:Y:S01]  /*11070*/  IADD3 R4, R16, 0x40, RZ ;  /* 0x0000004010047810 */ /* 0x000fe20007ffe0ff */
[----:B------:R-:W-:Y:S02]  /*11080*/  BSSY B0, `(.L_x_2687) ;  /* 0x0000057000007945 */ /* 0x000fe40003800000 */
[----:B-----5:R2:W-:Y:S01]  /*11090*/  STS.128 [R230+0x1000], R20 ;  /* 0x00100014e6007388 */ /* 0x0205e20000000c00 */
[----:B------:R-:W-:-:S13]  /*110a0*/  ISETP.GE.AND P0, PT, R4, c[0x0][0x230], PT ;  /* 0x00008c0004007a0c */ /* 0x000fda0003f06270 */
[----:B------:R-:W-:Y:S05]  /*110b0*/  @P0 BRA `(.L_x_2688) ;  /* 0x0000053000000947 */ /* 0x000fea0003800000 */
[-C--:B------:R-:W-:Y:S02]  /*110c0*/  ISETP.GE.AND P0, PT, R4, R171.reuse, PT ;  /* 0x000000ab0400720c */ /* 0x080fe40003f06270 */
[----:B------:R-:W-:Y:S02]  /*110d0*/  MOV R7, R171 ;  /* 0x000000ab00077202 */ /* 0x000fe40000000f00 */
[----:B------:R-:W-:Y:S02]  /*110e0*/  MOV R4, RZ ;  /* 0x000000ff00047202 */ /* 0x000fe40000000f00 */
[----:B------:R-:W-:-:S07]  /*110f0*/  MOV R10, RZ ;  /* 0x000000ff000a7202 */ /* 0x000fce0000000f00 */
[----:B------:R-:W-:-:S04]  /*11100*/  @P0 SHF.R.S32.HI R171, RZ, 0x1, R170 ;  /* 0x00000001ffab0819 */ /* 0x000fc800000114aa */
[C---:B------:R-:W-:Y:S02]  /*11110*/  LEA R5, R171.reuse, 0x40, 0x5 ;  /* 0x00000040ab057811 */ /* 0x040fe400078e28ff */
[----:B------:R-:W-:Y:S02]  /*11120*/  @P0 IADD3 R4, -R171, RZ, RZ ;  /* 0x000000ffab040210 */ /* 0x000fe40007ffe1ff */
[----:B------:R-:W-:Y:S02]  /*11130*/  IADD3 R9, P1, R5, R0, RZ ;  /* 0x0000000005097210 */ /* 0x000fe40007f3e0ff */
[----:B------:R-:W-:Y:S02]  /*11140*/  @P0 IADD3 R7, -R171, RZ, RZ ;  /* 0x000000ffab070210 */ /* 0x000fe40007ffe1ff */
[----:B------:R-:W-:Y:S02]  /*11150*/  LEA.HI.X.SX32 R8, R5, R12, 0x1, P1 ;  /* 0x0000000c05087211 */ /* 0x000fe400008f0eff */
[----:B------:R-:W-:Y:S01]  /*11160*/  IADD3 R5, P1, R4, R9, RZ ;  /* 0x0000000904057210 */ /* 0x000fe20007f3e0ff */
[----:B--2---:R-:W-:Y:S01]  /*11170*/  IMAD.WIDE R20, R7, 0x2, R28 ;  /* 0x0000000207147825 */ /* 0x004fe200078e021c */
[----:B------:R-:W-:-:S02]  /*11180*/  @P0 IADD3 R10, -R171, RZ, RZ ;  /* 0x000000ffab0a0210 */ /* 0x000fc40007ffe1ff */
[----:B------:R-:W-:Y:S02]  /*11190*/  LEA.HI.X.SX32 R4, R4, R8, 0x1, P1 ;  /* 0x0000000804047211 */ /* 0x000fe400008f0eff */
[C---:B------:R-:W-:Y:S01]  /*111a0*/  LEA R6, P1, R5.reuse, c[0x0][0x2b0], 0x1 ;  /* 0x0000ac0005067a11 */ /* 0x040fe200078208ff */
[----:B------:R-:W2:Y:S03]  /*111b0*/  LDG.E.128 R20, [R20.64+0x80] ;  /* 0x0000800614147981 */ /* 0x000ea6000c1e1d00 */
[----:B------:R-:W-:Y:S02]  /*111c0*/  LEA.HI.X R7, R5, c[0x0][0x2b4], R4, 0x1, P1 ;  /* 0x0000ad0005077a11 */ /* 0x000fe400008f0c04 */
[----:B------:R-:W-:-:S04]  /*111d0*/  IADD3 R9, P1, R10, R9, RZ ;  /* 0x000000090a097210 */ /* 0x000fc80007f3e0ff */
[----:B------:R-:W3:Y:S01]  /*111e0*/  LDG.E.128 R4, [R6.64] ;  /* 0x0000000606047981 */ /* 0x000ee2000c1e1d00 */
[----:B------:R-:W-:Y:S02]  /*111f0*/  LEA.HI.X.SX32 R8, R10, R8, 0x1, P1 ;  /* 0x000000080a087211 */ /* 0x000fe400008f0eff */
[----:B------:R-:W-:-:S04]  /*11200*/  LEA R10, P1, R9, c[0x0][0x2a8], 0x1 ;  /* 0x0000aa00090a7a11 */ /* 0x000fc800078208ff */
[----:B------:R-:W-:-:S06]  /*11210*/  LEA.HI.X R11, R9, c[0x0][0x2ac], R8, 0x1, P1 ;  /* 0x0000ab00090b7a11 */ /* 0x000fcc00008f0c08 */
[----:B------:R-:W5:Y:S01]  /*11220*/  LDG.E.128 R8, [R10.64] ;  /* 0x000000060a087981 */ /* 0x000f62000c1e1d00 */
        /* <DEDUP_REMOVED lines=19> */
[----:B------:R-:W-:-:S02]  /*11360*/  @!P0 FADD.FTZ R7, -R7, -RZ ;  /* 0x800000ff07078221 */ /* 0x000fc40000010100 */
[----:B------:R-:W-:Y:S01]  /*11370*/  FMUL.FTZ R21, R21, R28 ;  /* 0x0000001c15157220 */ /* 0x000fe20000410000 */
[----:B------:R-:W-:Y:S01]  /*11380*/  HADD2.F32 R28, -RZ, R22.H0_H0 ;  /* 0x20000016ff1c7230 */ /* 0x000fe20000004100 */
[----:B------:R-:W-:Y:S01]  /*11390*/  @!P0 FADD.FTZ R5, -R5, -RZ ;  /* 0x800000ff05058221 */ /* 0x000fe20000010100 */
[----:B------:R-:W-:Y:S01]  /*113a0*/  HADD2.F32 R20, -RZ, R20.H1_H1 ;  /* 0x30000014ff147230 */ /* 0x000fe20000004100 */
[----:B------:R-:W-:Y:S01]  /*113b0*/  FMUL.FTZ R6, R13, R6 ;  /* 0x000000060d067220 */ /* 0x000fe20000410000 */
[----:B------:R-:W-:Y:S01]  /*113c0*/  HADD2.F32 R22, -RZ, R22.H1_H1 ;  /* 0x30000016ff167230 */ /* 0x000fe20000004100 */
[----:B------:R-:W-:Y:S01]  /*113d0*/  FMUL.FTZ R7, R4, R7 ;  /* 0x0000000704077220 */ /* 0x000fe20000410000 */
[----:B------:R-:W-:Y:S01]  /*113e0*/  HADD2.F32 R13, -RZ, R24.H0_H0 ;  /* 0x20000018ff0d7230 */ /* 0x000fe20000004100 */
[----:B------:R-:W-:Y:S01]  /*113f0*/  @!P0 FADD.FTZ R19, -R19, -RZ ;  /* 0x800000ff13138221 */ /* 0x000fe20000010100 */
[--C-:B-----5:R-:W-:Y:S01]  /*11400*/  HADD2.F32 R4, -RZ, R8.reuse.H0_H0 ;  /* 0x20000008ff047230 */ /* 0x120fe20000004100 */
        /* <DEDUP_REMOVED lines=30> */
.L_x_2688:
[----:B------:R-:W-:Y:S05]  /*115f0*/  BSYNC B0 ;  /* 0x0000000000007941 */ /* 0x000fea0003800000 */
.L_x_2687:
[----:B------:R3:W-:Y:S02]  /*11600*/  STS.128 [R230+0x3000], R24 ;  /* 0x00300018e6007388 */ /* 0x0007e40000000c00 */
.L_x_2684:
[----:B------:R-:W-:Y:S05]  /*11610*/  BSYNC B1 ;  /* 0x0000000000017941 */ /* 0x000fea0003800000 */
.L_x_2683:
[----:B-12---:R-:W-:-:S04]  /*11620*/  IADD3 R28, R226, 0x30, RZ ;  /* 0x00000030e21c7810 */ /* 0x006fc80007ffe0ff */
        /* <DEDUP_REMOVED lines=12> */
[C---:B------:R-:W-:Y:S01]  /*116f0*/  @P0 IADD3 R4, -R171.reuse, RZ, RZ ;  /* 0x000000ffab040210 */ /* 0x040fe20007ffe1ff */
[C---:B------:R-:W-:Y:S01]  /*11700*/  IMAD R3, R171.reuse, 0x30, RZ ;  /* 0x00000030ab037824 */ /* 0x040fe200078e02ff */
[C---:B------:R-:W-:Y:S02]  /*11710*/  @P0 IADD3 R7, -R171.reuse, RZ, RZ ;  /* 0x000000ffab070210 */ /* 0x040fe40007ffe1ff */
[----:B------:R-:W-:Y:S02]  /*11720*/  @P0 IADD3 R9, -R171, RZ, RZ ;  /* 0x000000ffab090210 */ /* 0x000fe40007ffe1ff */
[----:B------:R-:W-:Y:S01]  /*11730*/  IADD3 R8, P1, R3, R0, RZ ;  /* 0x0000000003087210 */ /* 0x000fe20007f3e0ff */
[----:B------:R-:W-:-:S03]  /*11740*/  IMAD.WIDE R20, R7, 0x2, R14 ;  /* 0x0000000207147825 */ /* 0x000fc600078e020e */
[----:B------:R-:W-:Y:S02]  /*11750*/  LEA.HI.X.SX32 R3, R3, R12, 0x1, P1 ;  /* 0x0000000c03037211 */ /* 0x000fe400008f0eff */
[C---:B------:R-:W-:Y:S01]  /*11760*/  IADD3 R5, P1, R4.reuse, R8, RZ ;  /* 0x0000000804057210 */ /* 0x040fe20007f3e0ff */
[----:B------:R-:W2:Y:S03]  /*11770*/  LDG.E.128 R20, [R20.64] ;  /* 0x0000000614147981 */ /* 0x000ea6000c1e1d00 */
[----:B------:R-:W-:Y:S02]  /*11780*/  LEA.HI.X.SX32 R4, R4, R3, 0x1, P1 ;  /* 0x0000000304047211 */ /* 0x000fe400008f0eff */
[----:B------:R-:W-:-:S04]  /*11790*/  LEA R6, P1, R5, c[0x0][0x2b0], 0x1 ;  /* 0x0000ac0005067a11 */ /* 0x000fc800078208ff */
        /* <DEDUP_REMOVED lines=27> */
[----:B------:R-:W-:Y:S01]  /*11950*/  HADD2.F32 R32, -RZ, R21.H1_H1 ;  /* 0x30000015ff207230 */ /* 0x000fe20000004100 */
[----:B------:R-:W-:Y:S01]  /*11960*/  FMUL.FTZ R7, R4, R7 ;  /* 0x0000000704077220 */ /* 0x000fe20000410000 */
[--C-:B------:R-:W-:Y:S01]  /*11970*/  HADD2.F32 R34, -RZ, R22.reuse.H0_H0 ;  /* 0x20000016ff227230 */ /* 0x100fe20000004100 */
[----:B------:R-:W-:Y:S01]  /*11980*/  @!P0 FADD.FTZ R13, -R13, -RZ ;  /* 0x800000ff0d0d8221 */ /* 0x000fe20000010100 */
[----:B------:R-:W-:Y:S01]  /*11990*/  HADD2.F32 R22, -RZ, R22.H1_H1 ;  /* 0x30000016ff167230 */ /* 0x000fe20000004100 */
[----:B------:R-:W-:Y:S01]  /*119a0*/  @!P0 FADD.FTZ R19, -R19, -RZ ;  /* 0x800000ff13138221 */ /* 0x000fe20000010100 */
[----:B-----5:R-:W-:Y:S01]  /*119b0*/  HADD2.F32 R3, -RZ, R24.H0_H0 ;  /* 0x20000018ff037230 */ /* 0x020fe20000004100 */
[----:B------:R-:W-:Y:S01]  /*119c0*/  @!P0 FADD.FTZ R5, -R5, -RZ ;  /* 0x800000ff05058221 */ /* 0x000fe20000010100 */
[----:B----4-:R-:W-:Y:S01]  /*119d0*/  HADD2.F32 R4, -RZ, R8.H0_H0 ;  /* 0x20000008ff047230 */ /* 0x010fe20000004100 */
        /* <DEDUP_REMOVED lines=31> */
.L_x_2690:
[----:B------:R-:W-:Y:S05]  /*11bd0*/  BSYNC B0 ;  /* 0x0000000000007941 */ /* 0x000fea0003800000 */
.L_x_2689:
        /* <DEDUP_REMOVED lines=8> */
[----:B------:R-:W-:-:S09]  /*11c60*/  MOV R4, 0x30 ;  /* 0x0000003000047802 */ /* 0x000fd20000000f00 */
[--C-:B------:R-:W-:Y:S02]  /*11c70*/  @P0 SHF.R.S32.HI R171, RZ, 0x1, R170.reuse ;  /* 0x00000001ffab0819 */ /* 0x100fe400000114aa */
[----:B------:R-:W-:Y:S02]  /*11c80*/  @P0 SHF.R.S32.HI R3, RZ, 0x1, R170 ;  /* 0x00000001ff030819 */ /* 0x000fe400000114aa */
[C---:B------:R-:W-:Y:S01]  /*11c90*/  @P0 IADD3 R5, -R171.reuse, RZ, RZ ;  /* 0x000000ffab050210 */ /* 0x040fe20007ffe1ff */
[----:B------:R-:W-:Y:S01]  /*11ca0*/  IMAD R7, R171, R4, 0x40 ;  /* 0x00000040ab077424 */ /* 0x000fe200078e0204 */
[----:B------:R-:W-:Y:S02]  /*11cb0*/  MOV R4, RZ ;  /* 0x000000ff00047202 */ /* 0x000fe40000000f00 */
[----:B------:R-:W-:Y:S01]  /*11cc0*/  @P0 IADD3 R4, -R3, RZ, RZ ;  /* 0x000000ff03040210 */ /* 0x000fe20007ffe1ff */
[----:B-12---:R-:W-:Y:S01]  /*11cd0*/  IMAD.WIDE R14, R5, 0x2, R14 ;  /* 0x00000002050e7825 */ /* 0x006fe200078e020e */
[----:B------:R-:W-:-:S04]  /*11ce0*/  IADD3 R0, P1, R7, R0, RZ ;  /* 0x0000000007007210 */ /* 0x000fc80007f3e0ff */
[----:B------:R-:W-:Y:S02]  /*11cf0*/  LEA.HI.X.SX32 R3, R7, R12, 0x1, P1 ;  /* 0x0000000c07037211 */ /* 0x000fe400008f0eff */
[C---:B------:R-:W-:Y:S01]  /*11d00*/  IADD3 R6, P1, R4.reuse, R0, RZ ;  /* 0x0000000004067210 */ /* 0x040fe20007f3e0ff */
[----:B------:R-:W2:Y:S03]  /*11d10*/  LDG.E.128 R12, [R14.64+0x80] ;  /* 0x000080060e0c7981 */ /* 0x000ea6000c1e1d00 */
[----:B------:R-:W-:Y:S02]  /*11d20*/  LEA.HI.X.SX32 R7, R4, R3, 0x1, P1 ;  /* 0x0000000304077211 */ /* 0x000fe400008f0eff */
[----:B------:R-:W-:Y:S02]  /*11d30*/  LEA R4, P1, R6, c[0x0][0x2b0], 0x1 ;  /* 0x0000ac0006047a11 */ /* 0x000fe400078208ff */
[----:B------:R-:W-:-:S02]  /*11d40*/  @P0 SHF.R.S32.HI R170, RZ, 0x1, R170 ;  /* 0x00000001ffaa0819 */ /* 0x000fc400000114aa */
[----:B------:R-:W-:Y:S02]  /*11d50*/  LEA.HI.X R5, R6, c[0x0][0x2b4], R7, 0x1, P1 ;  /* 0x0000ad0006057a11 */ /* 0x000fe400008f0c07 */
[----:B------:R-:W-:Y:S02]  /*11d60*/  MOV R8, RZ ;  /* 0x000000ff00087202 */ /* 0x000fe40000000f00 */
[----:B------:R-:W-:Y:S02]  /*11d70*/  @P0 IADD3 R8, -R170, RZ, RZ ;  /* 0x000000ffaa080210 */ /* 0x000fe40007ffe1ff */
[----:B------:R-:W3:Y:S02]  /*11d80*/  LDG.E.128 R4, [R4.64] ;  /* 0x0000000604047981 */ /* 0x000ee4000c1e1d00 */
[----:B------:R-:W-:-:S04]  /*11d90*/  IADD3 R0, P1, R8, R0, RZ ;  /* 0x0000000008007210 */ /* 0x000fc80007f3e0ff */
[----:B------:R-:W-:Y:S02]  /*11da0*/  LEA.HI.X.SX32 R3, R8, R3, 0x1, P1 ;  /* 0x0000000308037211 */ /* 0x000fe400008f0eff */
[----:B------:R-:W-:-:S04]  /*11db0*/  LEA R8, P1, R0, c[0x0][0x2a8], 0x1 ;  /* 0x0000aa0000087a11 */ /* 0x000fc800078208ff */
[----:B------:R-:W-:-:S06]  /*11dc0*/  LEA.HI.X R9, R0, c[0x0][0x2ac], R3, 0x1, P1 ;  /* 0x0000ab0000097a11 */ /* 0x000fcc00008f0c03 */
[----:B------:R-:W5:Y:S01]  /*11dd0*/  LDG.E.128 R8, [R8.64] ;  /* 0x0000000608087981 */ /* 0x000f62000c1e1d00 */
[--C-:B--2---:R-:W-:Y:S02]  /*11de0*/  HADD2.F32 R19, -RZ, R13.reuse.H0_H0 ;  /* 0x2000000dff137230 */ /* 0x104fe40000004100 */
[----:B------:R-:W-:Y:S02]  /*11df0*/  HADD2.F32 R24, -RZ, R13.H1_H1 ;  /* 0x3000000dff187230 */ /* 0x000fe40000004100 */
[----:B------:R-:W-:Y:S02]  /*11e00*/  HADD2.F32 R26, -RZ, R12.H0_H0 ;  /* 0x2000000cff1a7230 */ /* 0x000fe40000004100 */
[--C-:B---3--:R-:W-:Y:S02]  /*11e10*/  HADD2.F32 R0, -RZ, R5.reuse.H0_H0 ;  /* 0x20000005ff007230 */ /* 0x108fe40000004100 */
[----:B------:R-:W-:Y:S02]  /*11e20*/  HADD2.F32 R5, -RZ, R5.H1_H1 ;  /* 0x30000005ff057230 */ /* 0x000fe40000004100 */
[----:B------:R-:W-:-:S02]  /*11e30*/  HADD2.F32 R3, -RZ, R4.H0_H0 ;  /* 0x20000004ff037230 */ /* 0x000fc40000004100 */
[----:B------:R-:W-:Y:S01]  /*11e40*/  HADD2.F32 R16, -RZ, R4.H1_H1 ;  /* 0x30000004ff107230 */ /* 0x000fe20000004100 */
[----:B------:R-:W-:Y:S01]  /*11e50*/  @!P0 FADD.FTZ R0, -R0, -RZ ;  /* 0x800000ff00008221 */ /* 0x000fe20000010100 */
[--C-:B------:R-:W-:Y:S01]  /*11e60*/  HADD2.F32 R4, -RZ, R6.reuse.H0_H0 ;  /* 0x20000006ff047230 */ /* 0x100fe20000004100 */
[----:B------:R-:W-:Y:S01]  /*11e70*/  @!P0 FADD.FTZ R5, -R5, -RZ ;  /* 0x800000ff05058221 */ /* 0x000fe20000010100 */
[----:B------:R-:W-:Y:S01]  /*11e80*/  HADD2.F32 R17, -RZ, R6.H1_H1 ;  /* 0x30000006ff117230 */ /* 0x000fe20000004100 */
[----:B------:R-:W-:Y:S01]  /*11e90*/  @!P0 FADD.FTZ R3, -R3, -RZ ;  /* 0x800000ff03038221 */ /* 0x000fe20000010100 */
[--C-:B------:R-:W-:Y:S02]  /*11ea0*/  HADD2.F32 R6, -RZ, R7.reuse.H0_H0 ;  /* 0x20000007ff067230 */ /* 0x100fe40000004100 */
[----:B------:R-:W-:Y:S01]  /*11eb0*/  HADD2.F32 R7, -RZ, R7.H1_H1 ;  /* 0x30000007ff077230 */ /* 0x000fe20000004100 */
[----:B------:R-:W-:Y:S01]  /*11ec0*/  FMUL.FTZ R19, R19, R0 ;  /* 0x0000000013137220 */ /* 0x000fe20000410000 */
[--C-:B------:R-:W-:Y:S01]  /*11ed0*/  HADD2.F32 R0, -RZ, R15.reuse.H1_H1 ;  /* 0x3000000fff007230 */ /* 0x100fe20000004100 */
[----:B------:R-:W-:Y:S01]  /*11ee0*/  FMUL.FTZ R24, R24, R5 ;  /* 0x0000000518187220 */ /* 0x000fe20000410000 */
[----:B------:R-:W-:Y:S01]  /*11ef0*/  HADD2.F32 R5, -RZ, R14.H0_H0 ;  /* 0x2000000eff057230 */ /* 0x000fe20000004100 */
[----:B------:R-:W-:Y:S01]  /*11f00*/  FMUL.FTZ R26, R26, R3 ;  /* 0x000000031a1a7220 */ /* 0x000fe20000410000 */
[----:B------:R-:W-:Y:S01]  /*11f10*/  HADD2.F32 R3, -RZ, R15.H0_H0 ;  /* 0x2000000fff037230 */ /* 0x000fe20000004100 */
[----:B------:R-:W-:-:S02]  /*11f20*/  @!P0 FADD.FTZ R4, -R4, -RZ ;  /* 0x800000ff04048221 */ /* 0x000fc40000010100 */
[----:B------:R-:W-:Y:S02]  /*11f30*/  @!P0 FADD.FTZ R6, -R6, -RZ ;  /* 0x800000ff06068221 */ /* 0x000fe40000010100 */
[----:B------:R-:W-:Y:S01]  /*11f40*/  @!P0 FADD.FTZ R7, -R7, -RZ ;  /* 0x800000ff07078221 */ /* 0x000fe20000010100 */
[----:B------:R-:W-:Y:S01]  /*11f50*/  HADD2.F32 R13, -RZ, R12.H1_H1 ;  /* 0x3000000cff0d7230 */ /* 0x000fe20000004100 */
[----:B------:R-:W-:Y:S01]  /*11f60*/  FMUL.FTZ R4, R5, R4 ;  /* 0x0000000405047220 */ /* 0x000fe20000410000 */
[----:B------:R-:W-:Y:S01]  /*11f70*/  HADD2.F32 R14, -RZ, R14.H1_H1 ;  /* 0x3000000eff0e7230 */ /* 0x000fe20000004100 */
[----:B------:R-:W-:Y:S01]  /*11f80*/  FMUL.FTZ R6, R3, R6 ;  /* 0x0000000603067220 */ /* 0x000fe20000410000 */
[----:B------:R-:W-:Y:S01]  /*11f90*/  HADD2.F32 R5, -RZ, R20.H0_H0 ;  /* 0x20000014ff057230 */ /* 0x000fe20000004100 */
[----:B------:R-:W-:Y:S01]  /*11fa0*/  FMUL.FTZ R7, R0, R7 ;  /* 0x0000000700077220 */ /* 0x000fe20000410000 */
[----:B------:R-:W-:Y:S01]  /*11fb0*/  HADD2.F32 R0, -RZ, R21.H0_H0 ;  /* 0x20000015ff007230 */ /* 0x000fe20000004100 */
[----:B------:R-:W-:Y:S01]  /*11fc0*/  @!P0 FADD.FTZ R17, -R17, -RZ ;  /* 0x800000ff11118221 */ /* 0x000fe20000010100 */
[----:B-----5:R-:W-:-:S02]  /*11fd0*/  HADD2.F32 R3, -RZ, R9.H0_H0 ;  /* 0x20000009ff037230 */ /* 0x020fc40000004100 */
[----:B------:R-:W-:Y:S01]  /*11fe0*/  HADD2.F32 R12, -RZ, R8.H0_H0 ;  /* 0x20000008ff0c7230 */ /* 0x000fe20000004100 */
[----:B------:R-:W-:Y:S01]  /*11ff0*/  @!P0 FADD.FTZ R16, -R16, -RZ ;  /* 0x800000ff10108221 */ /* 0x000fe20000010100 */
[--C-:B------:R-:W-:Y:S01]  /*12000*/  HADD2.F32 R15, -RZ, R11.reuse.H0_H0 ;  /* 0x2000000bff0f7230 */ /* 0x100fe20000004100 */
[----:B------:R-:W-:Y:S01]  /*12010*/  FMUL.FTZ R17, R14, R17 ;  /* 0x000000110e117220 */ /* 0x000fe20000410000 */
[----:B------:R-:W-:Y:S01]  /*12020*/  HADD2.F32 R14, -RZ, R11.H1_H1 ;  /* 0x3000000bff0e7230 */ /* 0x000fe20000004100 */
[----:B------:R-:W-:Y:S01]  /*12030*/  FFMA.FTZ R0, R0, R3, R19 ;  /* 0x0000000300007223 */ /* 0x000fe20000010013 */
[----:B------:R-:W-:Y:S01]  /*12040*/  HADD2.F32 R11, -RZ, R10.H0_H0 ;  /* 0x2000000aff0b7230 */ /* 0x000fe20000004100 */
[----:B------:R-:W-:Y:S01]  /*12050*/  FFMA.FTZ R5, R5, R12, R26 ;  /* 0x0000000c05057223 */ /* 0x000fe2000001001a */
[----:B------:R-:W-:Y:S02]  /*12060*/  HADD2.F32 R3, -RZ, R23.H0_H0 ;  /* 0x20000017ff037230 */ /* 0x000fe40000004100 */
[----:B------:R-:W-:Y:S01]  /*12070*/  HADD2.F32 R12, -RZ, R22.H0_H0 ;  /* 0x20000016ff0c7230 */ /* 0x000fe20000004100 */
[----:B------:R-:W-:Y:S01]  /*12080*/  FMUL.FTZ R13, R13, R16 ;  /* 0x000000100d0d7220 */ /* 0x000fe20000410000 */
[----:B------:R-:W-:-:S02]  /*12090*/  HADD2.F32 R21, -RZ, R21.H1_H1 ;  /* 0x30000015ff157230 */ /* 0x000fc40000004100 */
[----:B------:R-:W-:Y:S02]  /*120a0*/  HADD2.F32 R9, -RZ, R9.H1_H1 ;  /* 0x30000009ff097230 */ /* 0x000fe40000004100 */
[----:B------:R-:W-:Y:S02]  /*120b0*/  HADD2.F32 R8, -RZ, R8.H1_H1 ;  /* 0x30000008ff087230 */ /* 0x000fe40000004100 */
        /* <DEDUP_REMOVED lines=14> */
.L_x_2692:
[----:B------:R-:W-:Y:S05]  /*121a0*/  BSYNC B0 ;  /* 0x0000000000007941 */ /* 0x000fea0003800000 */
.L_x_2691:
[----:B------:R3:W-:Y:S01]  /*121b0*/  STS.128 [R230+0x3800], R20 ;  /* 0x00380014e6007388 */ /* 0x0007e20000000c00 */
[----:B------:R-:W-:Y:S05]  /*121c0*/  BRA `(.L_x_2666) ;  /* 0x0000026000007947 */ /* 0x000fea0003800000 */
.L_x_2646:
[----:B------:R-:W-:Y:S01]  /*121d0*/  IMAD.IADD R9, R223, 0x1, -R62 ;  /* 0x00000001df097824 */ /* 0x000fe200078e0a3e */
[C---:B------:R-:W-:Y:S02]  /*121e0*/  IADD3 R2, R226.reuse, 0x10, RZ ;  /* 0x00000010e2027810 */ /* 0x040fe40007ffe0ff */
[----:B------:R-:W-:Y:S02]  /*121f0*/  IADD3 R28, R226, 0x30, RZ ;  /* 0x00000030e21c7810 */ /* 0x000fe40007ffe0ff */
[-C--:B------:R-:W-:Y:S02]  /*12200*/  ISETP.GE.AND P2, PT, R2, R9.reuse, PT ;  /* 0x000000090200720c */ /* 0x080fe40003f46270 */
[----:B------:R-:W-:-:S02]  /*12210*/  ISETP.GE.AND P3, PT, R226, R9, PT ;  /* 0x00000009e200720c */ /* 0x000fc40003f66270 */
[----:B------:R-:W-:Y:S02]  /*12220*/  IADD3 R18, R226, 0x20, RZ ;  /* 0x00000020e2127810 */ /* 0x000fe40007ffe0ff */
[-C--:B------:R-:W-:Y:S02]  /*12230*/  ISETP.GE.AND P0, PT, R28, R9.reuse, PT ;  /* 0x000000091c00720c */ /* 0x080fe40003f06270 */
[----:B------:R-:W-:-:S05]  /*12240*/  ISETP.GE.AND P1, PT, R18, R9, PT ;  /* 0x000000091200720c */ /* 0x000fca0003f26270 */
[----:B------:R-:W-:Y:S02]  /*12250*/  @!P2 IADD3 R7, P5, R7, R180, RZ ;  /* 0x000000b40707a210 */ /* 0x000fe40007fbe0ff */
[----:B------:R-:W-:-:S03]  /*12260*/  @!P3 LEA R8, P4, R180, c[0x0][0x160], 0x1 ;  /* 0x00005800b408ba11 */ /* 0x000fc600078808ff */
[--C-:B------:R-:W-:Y:S01]  /*12270*/  @!P2 IMAD.X R6, R5, 0x1, R175.reuse, P5 ;  /* 0x000000010506a824 */ /* 0x100fe200028e06af */
[--C-:B------:R-:W-:Y:S01]  /*12280*/  @!P3 LEA.HI.X R9, R180, c[0x0][0x164], R175.reuse, 0x1, P4 ;  /* 0x00005900b409ba11 */ /* 0x100fe200020f0caf */
[----:B------:R-:W-:Y:S01]  /*12290*/  @!P0 IMAD.MOV.U32 R10, RZ, RZ, R180 ;  /* 0x000000ffff0a8224 */ /* 0x000fe200078e00b4 */
[----:B------:R-:W-:Y:S01]  /*122a0*/  @!P2 LEA R12, P5, R7, c[0x0][0x160], 0x1 ;  /* 0x00005800070caa11 */ /* 0x000fe200078a08ff */
[----:B------:R-:W-:Y:S01]  /*122b0*/  @!P0 IMAD.MOV.U32 R11, RZ, RZ, R175 ;  /* 0x000000ffff0b8224 */ /* 0x000fe200078e00af */
[----:B------:R-:W-:Y:S01]  /*122c0*/  @!P1 LEA R0, P4, R3, R180, 0x5 ;  /* 0x000000b403009211 */ /* 0x000fe200078828ff */
[----:B------:R-:W-:Y:S01]  /*122d0*/  @!P0 IMAD.MOV.U32 R4, RZ, RZ, c[0x0][0x194] ;  /* 0x00006500ff048624 */ /* 0x000fe200078e00ff */
[----:B------:R-:W-:Y:S01]  /*122e0*/  @!P2 LEA.HI.X R13, R7, c[0x0][0x164], R6, 0x1, P5 ;  /* 0x00005900070daa11 */ /* 0x000fe200028f0c06 */
[----:B------:R-:W-:Y:S01]  /*122f0*/  @!P1 IMAD.MOV.U32 R174, RZ, RZ, c[0x0][0x194] ;  /* 0x00006500ffae9624 */ /* 0x000fe200078e00ff */
[----:B------:R-:W-:Y:S01]  /*12300*/  @!P1 LEA R6, P5, R0, c[0x0][0x160], 0x1 ;  /* 0x0000580000069a11 */ /* 0x000fe200078a08ff */
[C---:B------:R-:W-:Y:S01]  /*12310*/  @!P0 IMAD.WIDE.U32 R10, R3.reuse, 0x30, R10 ;  /* 0x00000030030a8825 */ /* 0x040fe200078e000a */
[----:B------:R-:W-:Y:S01]  /*12320*/  @!PT LDS RZ, [RZ] ;  /* 0x00000000fffff984 */ /* 0x000fe20000000800 */
[----:B------:R-:W-:Y:S01]  /*12330*/  @!PT LDS RZ, [RZ] ;  /* 0x00000000fffff984 */ /* 0x000fe20000000800 */
[----:B------:R-:W-:Y:S01]  /*12340*/  @!PT LDS RZ, [RZ] ;  /* 0x00000000fffff984 */ /* 0x000fe20000000800 */
[----:B------:R1:W-:Y:S02]  /*12350*/  @!P3 LDGSTS.E.BYPASS.LTC128B.128 [R230], [R8.64] ;  /* 0x0000000008e6bfae */ /* 0x0003e4000b901d46 */
[----:B------:R-:W-:Y:S01]  /*12360*/  @!P1 LEA.HI.X R3, R3, R175, R174, 0x5, P4 ;  /* 0x000000af03039211 */ /* 0x000fe200020f2cae */
[----:B------:R-:W-:Y:S01]  /*12370*/  @!P0 IMAD R4, R4, 0x30, RZ ;  /* 0x0000003004048824 */ /* 0x000fe200078e02ff */
[----:B------:R1:W-:Y:S02]  /*12380*/  @!P3 LDGSTS.E.BYPASS.LTC128B.128 [R230+0x2000], [R8.64+0x80] ;  /* 0x0200008008e6bfae */ /* 0x0003e4000b901d46 */
[----:B------:R-:W-:Y:S01]  /*12390*/  @!P1 LEA.HI.X R7, R0, c[0x0][0x164], R3, 0x1, P5 ;  /* 0x0000590000079a11 */ /* 0x000fe200028f0c03 */
[----:B------:R-:W-:Y:S01]  /*123a0*/  @!P0 IMAD.IADD R5, R11, 0x1, R4 ;  /* 0x000000010b058824 */ /* 0x000fe200078e0204 */
[C---:B------:R-:W-:Y:S01]  /*123b0*/  @!P0 LEA R4, P4, R10.reuse, c[0x0][0x160], 0x1 ;  /* 0x000058000a048a11 */ /* 0x040fe200078808ff */
[----:B------:R1:W-:Y:S03]  /*123c0*/  @!P2 LDGSTS.E.BYPASS.LTC128B.128 [R230+0x800], [R12.64] ;  /* 0x008000000ce6afae */ /* 0x0003e6000b901d46 */
[----:B------:R-:W-:Y:S01]  /*123d0*/  @!P0 LEA.HI.X R5, R10, c[0x0][0x164], R5, 0x1, P4 ;  /* 0x000059000a058a11 */ /* 0x000fe200020f0c05 */
[----:B------:R1:W-:Y:S04]  /*123e0*/  @!P2 LDGSTS.E.BYPASS.LTC128B.128 [R230+0x2800], [R12.64+0x80] ;  /* 0x028000800ce6afae */ /* 0x0003e8000b901d46 */
[----:B------:R1:W-:Y:S04]  /*123f0*/  @!P1 LDGSTS.E.BYPASS.LTC128B.128 [R230+0x1000], [R6.64] ;  /* 0x0100000006e69fae */ /* 0x0003e8000b901d46 */
[----:B------:R1:W-:Y:S04]  /*12400*/  @!P1 LDGSTS.E.BYPASS.LTC128B.128 [R230+0x3000], [R6.64+0x80] ;  /* 0x0300008006e69fae */ /* 0x0003e8000b901d46 */
[----:B------:R1:W-:Y:S04]  /*12410*/  @!P0 LDGSTS.E.BYPASS.LTC128B.128 [R230+0x1800], [R4.64] ;  /* 0x0180000004e68fae */ /* 0x0003e8000b901d46 */
[----:B------:R1:W-:Y:S02]  /*12420*/  @!P0 LDGSTS.E.BYPASS.LTC128B.128 [R230+0x3800], [R4.64+0x80] ;  /* 0x0380008004e68fae */ /* 0x0003e4000b901d46 */
.L_x_2666:
[----:B------:R-:W-:Y:S05]  /*12430*/  BSYNC B2 ;  /* 0x0000000000027941 */ /* 0x000fea0003800000 */
.L_x_2645:
[----:B------:R-:W-:Y:S01]  /*12440*/  IADD3 R234, R57, -0x1, RZ ;  /* 0xffffffff39ea7810 */ /* 0x000fe20007ffe0ff */
[----:B------:R-:W-:Y:S01]  /*12450*/  IMAD.SHL.U32 R41, R65, 0x40, RZ ;  /* 0x0000004041297824 */ /* 0x000fe200078e00ff */
[----:B------:R-:W-:Y:S01]  /*12460*/  LEA R232, P0, R178, c[0x0][0x168], 0x1 ;  /* 0x00005a00b2e87a11 */ /* 0x000fe200078008ff */
[----:B------:R-:W-:Y:S01]  /*12470*/  IMAD.SHL.U32 R59, R59, 0x2, RZ ;  /* 0x000000023b3b7824 */ /* 0x000fe200078e00ff */
[----:B-1----:R-:W-:Y:S01]  /*12480*/  IADD3 R6, R226, 0x50, RZ ;  /* 0x00000050e2067810 */ /* 0x002fe20007ffe0ff */
[----:B------:R-:W-:Y:S01]  /*12490*/  IMAD.SHL.U32 R3, R234, 0x80, RZ ;  /* 0x00000080ea037824 */ /* 0x000fe200078e00ff */
[----:B------:R-:W-:-:S02]  /*124a0*/  LEA.HI.X R231, R178, c[0x0][0x16c], R58, 0x1, P0 ;  /* 0x00005b00b2e77a11 */ /* 0x000fc400000f0c3a */
[----:B------:R-:W-:Y:S01]  /*124b0*/  IADD3 R8, R226, 0x40, RZ ;  /* 0x00000040e2087810 */ /* 0x000fe20007ffe0ff */
[----:B------:R-:W-:Y:S01]  /*124c0*/  IMAD.IADD R5, R64, 0x1, -R3 ;  /* 0x0000000140057824 */ /* 0x000fe200078e0a03 */
[C---:B------:R-:W-:Y:S02]  /*124d0*/  IADD3 R4, R226.reuse, 0x60, RZ ;  /* 0x00000060e2047810 */ /* 0x040fe40007ffe0ff */
[----:B------:R-:W-:Y:S02]  /*124e0*/  IADD3 R0, R226, 0x70, RZ ;  /* 0x00000070e2007810 */ /* 0x000fe40007ffe0ff */
[-C--:B------:R-:W-:Y:S02]  /*124f0*/  ISETP.GE.AND P4, PT, R2, R5.reuse, PT ;  /* 0x000000050200720c */ /* 0x080fe40003f86270 */
[-C--:B------:R-:W-:Y:S02]  /*12500*/  ISETP.GE.AND P1, PT, R226, R5.reuse, PT ;  /* 0x00000005e200720c */ /* 0x080fe40003f26270 */
[----:B------:R-:W-:-:S02]  /*12510*/  ISETP.GE.AND P5, PT, R18, R5, PT ;  /* 0x000000051200720c */ /* 0x000fc40003fa6270 */
[-C--:B------:R-:W-:Y:S02]  /*12520*/  ISETP.GE.AND P3, PT, R28, R5.reuse, PT ;  /* 0x000000051c00720c */ /* 0x080fe40003f66270 */
[----:B------:R-:W-:Y:S02]  /*12530*/  ISETP.GE.AND P2, PT, R6, R5, PT ;  /* 0x000000050600720c */ /* 0x000fe40003f46270 */
[----:B------:R-:W-:Y:S02]  /*12540*/  LOP3.LUT R41, R41, 0xfffffe00, RZ, 0xc0, !PT ;  /* 0xfffffe0029297812 */ /* 0x000fe400078ec0ff */
[----:B------:R-:W-:Y:S02]  /*12550*/  LOP3.LUT R59, R59, 0x6, RZ, 0xc0, !PT ;  /* 0x000000063b3b7812 */ /* 0x000fe400078ec0ff */
[C---:B--2---:R-:W-:Y:S01]  /*12560*/  @!P4 LEA R12, P0, R131.reuse, R232, 0x1 ;  /* 0x000000e8830cc211 */ /* 0x044fe200078008ff */
[----:B------:R-:W-:Y:S02]  /*12570*/  @!P1 IMAD.MOV.U32 R233, RZ, RZ, R231 ;  /* 0x000000ffffe99224 */ /* 0x000fe400078e00e7 */
[----:B------:R-:W-:Y:S01]  /*12580*/  @!P5 IMAD.MOV.U32 R7, RZ, RZ, c[0x0][0x198] ;  /* 0x00006600ff07d624 */ /* 0x000fe200078e00ff */
[----:B------:R-:W-:Y:S01]  /*12590*/  @!P4 LEA.HI.X R13, R131, R231, R130, 0x1, P0 ;  /* 0x000000e7830dc211 */ /* 0x000fe200000f0c82 */
[----:B------:R-:W-:Y:S01]  /*125a0*/  @!P5 IMAD.MOV.U32 R10, RZ, RZ, c[0x0][0x19c] ;  /* 0x00006700ff0ad624 */ /* 0x000fe200078e00ff */
[----:B------:R-:W-:Y:S01]  /*125b0*/  @!PT LDS RZ, [RZ] ;  /* 0x00000000fffff984 */ /* 0x000fe20000000800 */
[----:B------:R-:W-:Y:S01]  /*125c0*/  @!PT LDS RZ, [RZ] ;  /* 0x00000000fffff984 */ /* 0x000fe20000000800 */
[----:B------:R-:W-:Y:S01]  /*125d0*/  @!PT LDS RZ, [RZ] ;  /* 0x00000000fffff984 */ /* 0x000fe20000000800 */
[----:B------:R1:W-:Y:S01]  /*125e0*/  @!P1 LDGSTS.E.BYPASS.LTC128B.128 [R230+0x4000], [R232.64] ;  /* 0x04000000e8e69fae */ /* 0x0003e2000b901d46 */
[----:B---3--:R-:W-:Y:S01]  /*125f0*/  @!P3 IMAD.MOV.U32 R22, RZ, RZ, c[0x0][0x198] ;  /* 0x00006600ff16b624 */ /* 0x008fe200078e00ff */
[-C--:B------:R-:W-:Y:S01]  /*12600*/  ISETP.GE.AND P0, PT, R0, R5.reuse, PT ;  /* 0x000000050000720c */ /* 0x080fe20003f06270 */
[----:B------:R-:W-:Y:S01]  /*12610*/  @!P2 IMAD.MOV.U32 R20, RZ, RZ, c[0x0][0x198] ;  /* 0x00006600ff14a624 */ /* 0x000fe200078e00ff */
[----:B------:R1:W-:Y:S01]  /*12620*/  @!P1 LDGSTS.E.BYPASS.LTC128B.128 [R230+0x8000], [R232.64+0x80] ;  /* 0x08000080e8e69fae */ /* 0x0003e2000b901d46 */
[----:B------:R-:W-:Y:S01]  /*12630*/  ISETP.GE.AND P1, PT, R4, R5, PT ;  /* 0x000000050400720c */ /* 0x000fe20003f26270 */
[----:B------:R-:W-:-:S02]  /*12640*/  IMAD.IADD R65, R3, 0x1, R59 ;  /* 0x0000000103417824 */ /* 0x000fc400078e023b */
[----:B------:R2:W-:Y:S04]  /*12650*/  @!P4 LDGSTS.E.BYPASS.LTC128B.128 [R230+0x4800], [R12.64] ;  /* 0x048000000ce6cfae */ /* 0x0005e8000b901d46 */
[----:B------:R2:W-:Y:S01]  /*12660*/  @!P4 LDGSTS.E.BYPASS.LTC128B.128 [R230+0x8800], [R12.64+0x80] ;  /* 0x088000800ce6cfae */ /* 0x0005e2000b901d46 */
[C---:B------:R-:W-:Y:S02]  /*12670*/  @!P5 LEA R24, P4, R7.reuse, R232, 0x6 ;  /* 0x000000e80718d211 */ /* 0x040fe400078830ff */
[----:B------:R-:W-:Y:S02]  /*12680*/  @!P0 IMAD.MOV.U32 R14, RZ, RZ, c[0x0][0x198] ;  /* 0x00006600ff0e8624 */ /* 0x000fe400078e00ff */
[----:B------:R-:W-:Y:S01]  /*12690*/  @!P5 LEA.HI.X R25, R7, R231, R10, 0x6, P4 ;  /* 0x000000e70719d211 */ /* 0x000fe200020f340a */
[----:B------:R-:W-:Y:S01]  /*126a0*/  @!P1 IMAD.MOV.U32 R16, RZ, RZ, c[0x0][0x198] ;  /* 0x00006600ff109624 */ /* 0x000fe200078e00ff */
[----:B------:R-:W-:Y:S01]  /*126b0*/  ISETP.GE.AND P4, PT, R8, R5, PT ;  /* 0x000000050800720c */ /* 0x000fe20003f86270 */
[----:B------:R-:W-:-:S02]  /*126c0*/  @!P2 IMAD.MOV.U32 R10, RZ, RZ, c[0x0][0x19c] ;  /* 0x00006700ff0aa624 */ /* 0x000fc400078e00ff */
[----:B------:R3:W-:Y:S01]  /*126d0*/  @!P5 LDGSTS.E.BYPASS.LTC128B.128 [R230+0x5000], [R24.64] ;  /* 0x0500000018e6dfae */ /* 0x0007e2000b901d46 */
[----:B------:R-:W-:Y:S02]  /*126e0*/  @!P1 IMAD.MOV.U32 R9, RZ, RZ, c[0x0][0x19c] ;  /* 0x00006700ff099624 */ /* 0x000fe400078e00ff */
[----:B------:R-:W-:Y:S01]  /*126f0*/  @!P0 IMAD.MOV.U32 R7, RZ, RZ, c[0x0][0x19c] ;  /* 0x00006700ff078624 */ /* 0x000fe200078e00ff */
[----:B------:R3:W-:Y:S01]  /*12700*/  @!P5 LDGSTS.E.BYPASS.LTC128B.128 [R230+0x9000], [R24.64+0x80] ;  /* 0x0900008018e6dfae */ /* 0x0007e2000b901d46 */
[----:B------:R-:W-:Y:S02]  /*12710*/  @!P2 IMAD R10, R10, 0xa0, RZ ;  /* 0x000000a00a0aa824 */ /* 0x000fe400078e02ff */
[----:B------:R-:W-:Y:S02]  /*12720*/  @!P1 IMAD R9, R9, 0xc0, RZ ;  /* 0x000000c009099824 */ /* 0x000fe400078e02ff */
[----:B-1----:R-:W-:Y:S02]  /*12730*/  @!P3 IMAD.MOV.U32 R233, RZ, RZ, R231 ;  /* 0x000000ffffe9b224 */ /* 0x002fe400078e00e7 */
[----:B------:R-:W-:-:S02]  /*12740*/  @!P4 IMAD.MOV.U32 R11, RZ, RZ, c[0x0][0x198] ;  /* 0x00006600ff0bc624 */ /* 0x000fc400078e00ff */
[----:B------:R-:W-:-:S04]  /*12750*/  @!P3 IMAD.WIDE.U32 R22, R22, 0x60, R232 ;  /* 0x000000601616b825 */ /* 0x000fc800078e00e8 */
[----:B------:R-:W-:Y:S02]  /*12760*/  @!P2 IMAD.MOV.U32 R233, RZ, RZ, R231 ;  /* 0x000000ffffe9a224 */ /* 0x000fe400078e00e7 */
[----:B--2---:R-:W-:Y:S02]  /*12770*/  @!P3 IMAD.MOV.U32 R13, RZ, RZ, c[0x0][0x19c] ;  /* 0x00006700ff0db624 */ /* 0x004fe400078e00ff */
[----:B------:R-:W-:-:S04]  /*12780*/  @!P2 IMAD.WIDE.U32 R20, R20, 0xa0, R232 ;  /* 0x000000a01414a825 */ /* 0x000fc800078e00e8 */
[----:B------:R-:W-:Y:S02]  /*12790*/  @!P1 IMAD.MOV.U32 R233, RZ, RZ, R231 ;  /* 0x000000ffffe99224 */ /* 0x000fe400078e00e7 */
[----:B------:R-:W-:Y:S02]  /*127a0*/  @!P3 IMAD R13, R13, 0x60, RZ ;  /* 0x000000600d0db824 */ /* 0x000fe400078e02ff */
[----:B------:R-:W-:Y:S01]  /*127b0*/  @!P4 IMAD.MOV.U32 R12, RZ, RZ, c[0x0][0x19c] ;  /* 0x00006700ff0cc624 */ /* 0x000fe200078e00ff */
[----:B---3--:R-:W-:Y:S01]  /*127c0*/  @!P4 LEA R24, P5, R11, R232, 0x7 ;  /* 0x000000e80b18c211 */ /* 0x008fe200078a38ff */
[----:B------:R-:W-:-:S03]  /*127d0*/  @!P1 IMAD.WIDE.U32 R16, R16, 0xc0, R232 ;  /* 0x000000c010109825 */ /* 0x000fc600078e00e8 */
[----:B------:R-:W-:Y:S01]  /*127e0*/  @!P4 LEA.HI.X R25, R11, R231, R12, 0x7, P5 ;  /* 0x000000e70b19c211 */ /* 0x000fe200028f3c0c */
[----:B------:R-:W-:Y:S01]  /*127f0*/  @!P0 IMAD.MOV.U32 R233, RZ, RZ, R231 ;  /* 0x000000ffffe98224 */ /* 0x000fe200078e00e7 */
[----:B------:R-:W-:Y:S01]  /*12800*/  ISETP.GE.AND P5, PT, R18, R5, PT ;  /* 0x000000051200720c */ /* 0x000fe20003fa6270 */
[----:B------:R-:W-:Y:S02]  /*12810*/  @!P3 IMAD.IADD R23, R23, 0x1, R13 ;  /* 0x000000011717b824 */ /* 0x000fe400078e020d */
[----:B------:R-:W-:-:S03]  /*12820*/  @!P0 IMAD.WIDE.U32 R14, R14, 0xe0, R232 ;  /* 0x000000e00e0e8825 */ /* 0x000fc600078e00e8 */
[----:B------:R1:W-:Y:S01]  /*12830*/  @!P3 LDGSTS.E.BYPASS.LTC128B.128 [R230+0x5800], [R22.64] ;  /* 0x0580000016e6bfae */ /* 0x0003e2000b901d46 */
[----:B------:R-:W-:Y:S02]  /*12840*/  @!P0 IMAD R7, R7, 0xe0, RZ ;  /* 0x000000e007078824 */ /* 0x000fe400078e02ff */
[----:B------:R-:W-:Y:S01]  /*12850*/  @!P2 IMAD.IADD R21, R21, 0x1, R10 ;  /* 0x000000011515a824 */ /* 0x000fe200078e020a */
[----:B------:R1:W-:Y:S01]  /*12860*/  @!P3 LDGSTS.E.BYPASS.LTC128B.128 [R230+0x9800], [R22.64+0x80] ;  /* 0x0980008016e6bfae */ /* 0x0003e2000b901d46 */
[----:B------:R-:W-:Y:S01]  /*12870*/  @!P1 IMAD.IADD R17, R17, 0x1, R9 ;  /* 0x0000000111119824 */ /* 0x000fe200078e0209 */
[----:B------:R-:W-:Y:S01]  /*12880*/  ISETP.GE.AND P3, PT, R28, R5, PT ;  /* 0x000000051c00720c */ /* 0x000fe20003f66270 */
[----:B------:R-:W-:Y:S01]  /*12890*/  @!P0 IMAD.IADD R15, R15, 0x1, R7 ;  /* 0x000000010f0f8824 */ /* 0x000fe200078e0207 */
[----:B------:R2:W-:Y:S01]  /*128a0*/  @!P4 LDGSTS.E.BYPASS.LTC128B.128 [R230+0x6000], [R24.64] ;  /* 0x0600000018e6cfae */ /* 0x0005e2000b901d46 */
[----:B------:R-:W-:Y:S01]  /*128b0*/  IMAD.SHL.U32 R7, R63, 0x40, RZ ;  /* 0x000000403f077824 */ /* 0x000fe200078e00ff */
[----:B------:R-:W-:-:S02]  /*128c0*/  SHF.R.S32.HI R10, RZ, 0x4, R173 ;  /* 0x00000004ff0a7819 */ /* 0x000fc400000114ad */
[----:B------:R2:W-:Y:S01]  /*128d0*/  @!P4 LDGSTS.E.BYPASS.LTC128B.128 [R230+0xa000], [R24.64+0x80] ;  /* 0x0a00008018e6cfae */ /* 0x0005e2000b901d46 */
[-C--:B------:R-:W-:Y:S01]  /*128e0*/  ISETP.GE.AND P4, PT, R2, R5.reuse, PT ;  /* 0x000000050200720c */ /* 0x080fe20003f86270 */
[----:B------:R-:W-:Y:S01]  /*128f0*/  @!P5 IMAD.MOV.U32 R2, RZ, RZ, c[0x0][0x1a0] ;  /* 0x00006800ff02d624 */ /* 0x000fe200078e00ff */
[----:B------:R-:W-:Y:S01]  /*12900*/  LEA.HI R173, R173, R10, RZ, 0x1 ;  /* 0x0000000aadad7211 */ /* 0x000fe200078f08ff */
[----:B------:R1:W-:Y:S01]  /*12910*/  @!P2 LDGSTS.E.BYPASS.LTC128B.128 [R230+0x6800], [R20.64] ;  /* 0x0680000014e6afae */ /* 0x0003e2000b901d46 */
[----:B------:R-:W-:Y:S02]  /*12920*/  LOP3.LUT R7, R7, 0x1c0, RZ, 0xc0, !PT ;  /* 0x000001c007077812 */ /* 0x000fe400078ec0ff */
[----:B------:R-:W-:Y:S01]  /*12930*/  LOP3.LUT R173, R173, 0xfffffffe, RZ, 0xc0, !PT ;  /* 0xfffffffeadad7812 */ /* 0x000fe200078ec0ff */
[----:B------:R1:W-:Y:S01]  /*12940*/  @!P2 LDGSTS.E.BYPASS.LTC128B.128 [R230+0xa800], [R20.64+0x80] ;  /* 0x0a80008014e6afae */ /* 0x0003e2000b901d46 */
[----:B------:R-:W-:Y:S01]  /*12950*/  ISETP.GE.AND P2, PT, R6, R5, PT ;  /* 0x000000050600720c */ /* 0x000fe20003f46270 */
[----:B------:R-:W-:Y:S01]  /*12960*/  IMAD.SHL.U32 R6, R226, 0x8, RZ ;  /* 0x00000008e2067824 */ /* 0x000fe200078e00ff */
[----:B------:R-:W-:Y:S01]  /*12970*/  SHF.R.U32.HI R221, RZ, 0x3, R7 ;  /* 0x00000003ffdd7819 */ /* 0x000fe20000011607 */
[----:B------:R3:W-:Y:S03]  /*12980*/  @!P1 LDGSTS.E.BYPASS.LTC128B.128 [R230+0x7000], [R16.64] ;  /* 0x0700000010e69fae */ /* 0x0007e6000b901d46 */
[----:B------:R-:W-:Y:S01]  /*12990*/  LOP3.LUT R6, R7, 0x8, R6, 0xf8, !PT ;  /* 0x0000000807067812 */ /* 0x000fe200078ef806 */
[----:B------:R3:W-:Y:S01]  /*129a0*/  @!P1 LDGSTS.E.BYPASS.LTC128B.128 [R230+0xb000], [R16.64+0x80] ;  /* 0x0b00008010e69fae */ /* 0x0007e2000b901d46 */
[----:B------:R-:W-:Y:S01]  /*129b0*/  LEA R236, P1, R176, c[0x0][0x170], 0x1 ;  /* 0x00005c00b0ec7a11 */ /* 0x000fe200078208ff */
[----:B------:R-:W-:Y:S01]  /*129c0*/  IMAD.SHL.U32 R7, R172, 0x40, RZ ;  /* 0x00000040ac077824 */ /* 0x000fe200078e00ff */
[----:B------:R-:W-:Y:S01]  /*129d0*/  LOP3.LUT R221, R6, R221, RZ, 0x3c, !PT ;  /* 0x000000dd06dd7212 */ /* 0x000fe200078e3cff */
[----:B------:R5:W-:Y:S01]  /*129e0*/  @!P0 LDGSTS.E.BYPASS.LTC128B.128 [R230+0x7800], [R14.64] ;  /* 0x078000000ee68fae */ /* 0x000be2000b901d46 */
[----:B------:R-:W-:Y:S01]  /*129f0*/  LEA.HI.X R235, R176, c[0x0][0x174], R56, 0x1, P1 ;  /* 0x00005d00b0eb7a11 */ /* 0x000fe200008f0c38 */
[----:B------:R-:W-:Y:S01]  /*12a00*/  @!P3 IMAD.MOV.U32 R6, RZ, RZ, c[0x0][0x1a4] ;  /* 0x00006900ff06b624 */ /* 0x000fe200078e00ff */
[C---:B------:R-:W-:Y:S01]  /*12a10*/  @!P4 LEA R12, P1, R133.reuse, R236, 0x1 ;  /* 0x000000ec850cc211 */ /* 0x040fe200078208ff */
[----:B------:R5:W-:Y:S01]  /*12a20*/  @!P0 LDGSTS.E.BYPASS.LTC128B.128 [R230+0xb800], [R14.64+0x80] ;  /* 0x0b8000800ee68fae */ /* 0x000be2000b901d46 */
[----:B------:R-:W-:Y:S01]  /*12a30*/  ISETP.GE.AND P0, PT, R226, R5, PT ;  /* 0x00000005e200720c */ /* 0x000fe20003f06270 */
[----:B------:R-:W-:Y:S01]  /*12a40*/  @!P3 IMAD R6, R6, 0x60, RZ ;  /* 0x000000600606b824 */ /* 0x000fe200078e02ff */
[----:B------:R-:W-:Y:S01]  /*12a50*/  @!P4 LEA.HI.X R13, R133, R235, R132, 0x1, P1 ;  /* 0x000000eb850dc211 */ /* 0x000fe200008f0c84 */
[----:B------:R-:W0:Y:S01]  /*12a60*/  LDGDEPBAR ;  /* 0x00000000000079af */ /* 0x000e220000000000 */
[----:B------:R-:W-:Y:S01]  /*12a70*/  ISETP.GE.AND P1, PT, R4, R5, PT ;  /* 0x000000050400720c */ /* 0x000fe20003f26270 */
[----:B------:R-:W-:Y:S01]  /*12a80*/  @!P5 IMAD.MOV.U32 R4, RZ, RZ, c[0x0][0x1a4] ;  /* 0x00006900ff04d624 */ /* 0x000fe200078e00ff */
[----:B------:R-:W-:-:S07]  /*12a90*/  LOP3.LUT R7, R7, 0x1c0, RZ, 0xc0, !PT ;  /* 0x000001c007077812 */ /* 0x000fce00078ec0ff */
[----:B------:R-:W-:Y:S02]  /*12aa0*/  @!P0 IMAD.MOV.U32 R237, RZ, RZ, R235 ;  /* 0x000000ffffed8224 */ /* 0x000fe400078e00eb */
[----:B-----5:R-:W-:Y:S01]  /*12ab0*/  @!P3 IMAD.MOV.U32 R14, RZ, RZ, c[0x0][0x1a0] ;  /* 0x00006800ff0eb624 */ /* 0x020fe200078e00ff */
[----:B------:R-:W-:-:S04]  /*12ac0*/  DEPBAR.LE SB0, 0x0 ;  /* 0x000080000000791a */ /* 0x000fc80000000000 */
[----:B------:R-:W-:Y:S06]  /*12ad0*/  BAR.SYNC.DEFER_BLOCKING 0x0 ;  /* 0x0000000000007b1d */ /* 0x000fec0000010000 */
[----:B------:R-:W-:Y:S04]  /*12ae0*/  @P0 STS.128 [R230+0xc000], RZ ;  /* 0x00c000ffe6000388 */ /* 0x000fe80000000c00 */
[----:B------:R-:W-:Y:S04]  /*12af0*/  @P0 STS.128 [R230+0x10000], RZ ;  /* 0x010000ffe6000388 */ /* 0x000fe80000000c00 */
[----:B------:R-:W-:Y:S01]  /*12b00*/  @!PT LDS RZ, [RZ] ;  /* 0x00000000fffff984 */ /* 0x000fe20000000800 */
[----:B------:R-:W-:Y:S01]  /*12b10*/  @!PT LDS RZ, [RZ] ;  /* 0x00000000fffff984 */ /* 0x000fe20000000800 */
[----:B------:R-:W-:Y:S01]  /*12b20*/  @!PT LDS RZ, [RZ] ;  /* 0x00000000fffff984 */ /* 0x000fe20000000800 */
[----:B------:R5:W-:Y:S04]  /*12b30*/  @!P0 LDGSTS.E.BYPASS.LTC128B.128 [R230+0xc000], [R236.64] ;  /* 0x0c000000ece68fae */ /* 0x000be8000b901d46 */
[----:B------:R5:W-:Y:S01]  /*12b40*/  @!P0 LDGSTS.E.BYPASS.LTC128B.128 [R230+0x10000], [R236.64+0x80] ;  /* 0x10000080ece68fae */ /* 0x000be2000b901d46 */
[----:B------:R-:W-:-:S03]  /*12b50*/  @!P5 LEA R18, P0, R2, R236, 0x6 ;  /* 0x000000ec0212d211 */ /* 0x000fc600078030ff */
[----:B------:R-:W-:Y:S01]  /*12b60*/  @P4 STS.128 [R230+0xc800], RZ ;  /* 0x00c800ffe6004388 */ /* 0x000fe20000000c00 */
[----:B------:R-:W-:Y:S01]  /*12b70*/  @!P5 LEA.HI.X R19, R2, R235, R4, 0x6, P0 ;  /* 0x000000eb0213d211 */ /* 0x000fe200000f3404 */
[----:B------:R-:W-:Y:S01]  /*12b80*/  @!P1 IMAD.MOV.U32 R4, RZ, RZ, c[0x0][0x1a4] ;  /* 0x00006900ff049624 */ /* 0x000fe200078e00ff */
[-C--:B------:R-:W-:Y:S01]  /*12b90*/  ISETP.GE.AND P0, PT, R0, R5.reuse, PT ;  /* 0x000000050000720c */ /* 0x080fe20003f06270 */
[----:B------:R-:W-:Y:S01]  /*12ba0*/  @P4 STS.128 [R230+0x10800], RZ ;  /* 0x010800ffe6004388 */ /* 0x000fe20000000c00 */
[----:B------:R-:W-:Y:S02]  /*12bb0*/  IMAD.IADD R0, R10, 0x1, -R173 ;  /* 0x000000010a007824 */ /* 0x000fe400078e0aad */
[----:B------:R-:W-:Y:S01]  /*12bc0*/  @!P1 IMAD.MOV.U32 R10, RZ, RZ, c[0x0][0x1a0] ;  /* 0x00006800ff0a9624 */ /* 0x000fe200078e00ff */
[----:B------:R-:W-:Y:S01]  /*12bd0*/  @!PT LDS RZ, [RZ] ;  /* 0x00000000fffff984 */ /* 0x000fe20000000800 */
[----:B------:R-:W-:Y:S01]  /*12be0*/  @!PT LDS RZ, [RZ] ;  /* 0x00000000fffff984 */ /* 0x000fe20000000800 */
[----:B------:R-:W-:Y:S01]  /*12bf0*/  @!PT LDS RZ, [RZ] ;  /* 0x00000000fffff984 */ /* 0x000fe20000000800 */
[----:B------:R4:W-:Y:S01]  /*12c00*/  @!P4 LDGSTS.E.BYPASS.LTC128B.128 [R230+0xc800], [R12.64] ;  /* 0x0c8000000ce6cfae */ /* 0x0009e2000b901d46 */
[C---:B------:R-:W-:Y:S02]  /*12c10*/  IMAD R221, R0.reuse, 0x200, R221 ;  /* 0x0000020000dd7824 */ /* 0x040fe400078e02dd */
[----:B------:R-:W-:Y:S01]  /*12c20*/  IMAD.SHL.U32 R0, R0, 0x8, RZ ;  /* 0x0000000800007824 */ /* 0x000fe200078e00ff */
[----:B------:R4:W-:Y:S01]  /*12c30*/  @!P4 LDGSTS.E.BYPASS.LTC128B.128 [R230+0x10800], [R12.64+0x80] ;  /* 0x108000800ce6cfae */ /* 0x0009e2000b901d46 */
[----:B------:R-:W-:Y:S01]  /*12c40*/  ISETP.GE.AND P4, PT, R8, R5, PT ;  /* 0x000000050800720c */ /* 0x000fe20003f86270 */
[----:B------:R-:W-:-:S02]  /*12c50*/  @!P1 IMAD R4, R4, 0xc0, RZ ;  /* 0x000000c004049824 */ /* 0x000fc400078e02ff */
[----:B------:R-:W-:Y:S01]  /*12c60*/  @P5 STS.128 [R230+0xd000], RZ ;  /* 0x00d000ffe6005388 */ /* 0x000fe20000000c00 */
[----:B------:R-:W-:Y:S01]  /*12c70*/  LOP3.LUT R0, R7, 0x8, R0, 0xf8, !PT ;  /* 0x0000000807007812 */ /* 0x000fe200078ef800 */
[----:B---3--:R-:W-:Y:S01]  /*12c80*/  @!P0 IMAD.MOV.U32 R16, RZ, RZ, c[0x0][0x1a0] ;  /* 0x00006800ff108624 */ /* 0x008fe200078e00ff */
[----:B------:R-:W-:Y:S01]  /*12c90*/  SHF.R.U32.HI R7, RZ, 0x3, R7 ;  /* 0x00000003ff077819 */ /* 0x000fe20000011607 */
[----:B------:R-:W-:Y:S01]  /*12ca0*/  @P5 STS.128 [R230+0x11000], RZ ;  /* 0x011000ffe6005388 */ /* 0x000fe20000000c00 */
[----:B------:R-:W-:Y:S02]  /*12cb0*/  IMAD.SHL.U32 R221, R221, 0x2, RZ ;  /* 0x00000002dddd7824 */ /* 0x000fe400078e00ff */
[----:B-----5:R-:W-:Y:S01]  /*12cc0*/  @!P3 IMAD.MOV.U32 R237, RZ, RZ, R235 ;  /* 0x000000ffffedb224 */ /* 0x020fe200078e00eb */
[----:B------:R-:W-:Y:S01]  /*12cd0*/  @!PT LDS RZ, [RZ] ;  /* 0x00000000fffff984 */ /* 0x000fe20000000800 */
[----:B------:R-:W-:Y:S01]  /*12ce0*/  @!PT LDS RZ, [RZ] ;  /* 0x00000000fffff984 */ /* 0x000fe20000000800 */
[----:B------:R-:W-:Y:S01]  /*12cf0*/  @!PT LDS RZ, [RZ] ;  /* 0x00000000fffff984 */ /* 0x000fe20000000800 */
[----:B------:R3:W-:Y:S01]  /*12d00*/  @!P5 LDGSTS.E.BYPASS.LTC128B.128 [R230+0xd000], [R18.64] ;  /* 0x0d00000012e6dfae */ /* 0x0007e2000b901d46 */
[----:B------:R-:W-:Y:S01]  /*12d10*/  LOP3.LUT R40, R0, R7, RZ, 0x3c, !PT ;  /* 0x0000000700287212 */ /* 0x000fe200078e3cff */
[----:B------:R-:W-:Y:S01]  /*12d20*/  @!P4 IMAD.MOV.U32 R5, RZ, RZ, c[0x0][0x1a0] ;  /* 0x00006800ff05c624 */ /* 0x000fe200078e00ff */
[C---:B------:R-:W-:Y:S01]  /*12d30*/  IADD3 R0, R221.reuse, 0x4000, RZ ;  /* 0x00004000dd007810 */ /* 0x040fe20007ffe0ff */
[----:B------:R3:W-:Y:S01]  /*12d40*/  @!P5 LDGSTS.E.BYPASS.LTC128B.128 [R230+0x11000], [R18.64+0x80] ;  /* 0x1100008012e6dfae */ /* 0x0007e2000b901d46 */
[----:B------:R-:W-:Y:S01]  /*12d50*/  @!P4 IMAD.MOV.U32 R2, RZ, RZ, c[0x0][0x1a4] ;  /* 0x00006900ff02c624 */ /* 0x000fe200078e00ff */
[----:B------:R-:W-:Y:S01]  /*12d60*/  IADD3 R219, R221, 0x4020, RZ ;  /* 0x00004020dddb7810 */ /* 0x000fe20007ffe0ff */
[----:B------:R-:W-:Y:S01]  /*12d70*/  @!P3 IMAD.WIDE.U32 R14, R14, 0x60, R236 ;  /* 0x000000600e0eb825 */ /* 0x000fe200078e00ec */
[C---:B------:R-:W-:Y:S01]  /*12d80*/  @!P4 LEA R8, P5, R5.reuse, R236, 0x7 ;  /* 0x000000ec0508c211 */ /* 0x040fe200078a38ff */
[----:B------:R-:W-:Y:S02]  /*12d90*/  @P3 STS.128 [R230+0xd800], RZ ;  /* 0x00d800ffe6003388 */ /* 0x000fe40000000c00 */
[----:B------:R-:W-:Y:S01]  /*12da0*/  @!P2 IMAD.MOV.U32 R237, RZ, RZ, R235 ;  /* 0x000000ffffeda224 */ /* 0x000fe200078e00eb */
[----:B------:R-:W-:Y:S01]  /*12db0*/  @!P4 LEA.HI.X R9, R5, R235, R2, 0x7, P5 ;  /* 0x000000eb0509c211 */ /* 0x000fe200028f3c02 */
[----:B------:R-:W-:Y:S01]  /*12dc0*/  @!P2 IMAD.MOV.U32 R5, RZ, RZ, c[0x0][0x1a4] ;  /* 0x00006900ff05a624 */ /* 0x000fe200078e00ff */
[----:B------:R-:W-:Y:S01]  /*12dd0*/  @P3 STS.128 [R230+0x11800], RZ ;  /* 0x011800ffe6003388 */ /* 0x000fe20000000c00 */
[----:B----4-:R-:W-:-:S02]  /*12de0*/  @!P2 IMAD.MOV.U32 R12, RZ, RZ, c[0x0][0x1a0] ;  /* 0x00006800ff0ca624 */ /* 0x010fc400078e00ff */
[----:B------:R-:W-:Y:S02]  /*12df0*/  @!P3 IMAD.IADD R15, R15, 0x1, R6 ;  /* 0x000000010f0fb824 */ /* 0x000fe400078e0206 */
[----:B------:R-:W-:-:S03]  /*12e00*/  @!P2 IMAD.WIDE.U32 R12, R12, 0xa0, R236 ;  /* 0x000000a00c0ca825 */ /* 0x000fc600078e00ec */
[----:B------:R-:W-:Y:S01]  /*12e10*/  @!PT LDS RZ, [RZ] ;  /* 0x00000000fffff984 */ /* 0x000fe20000000800 */
[----:B------:R-:W-:Y:S01]  /*12e20*/  @!PT LDS RZ, [RZ] ;  /* 0x00000000fffff984 */ /* 0x000fe20000000800 */
[----:B------:R-:W-:Y:S01]  /*12e30*/  @!PT LDS RZ, [RZ] ;  /* 0x00000000fffff984 */ /* 0x000fe20000000800 */
[----:B------:R4:W-:Y:S01]  /*12e40*/  @!P3 LDGSTS.E.BYPASS.LTC128B.128 [R230+0xd800], [R14.64] ;  /* 0x0d8000000ee6bfae */ /* 0x0009e2000b901d46 */
[----:B------:R-:W-:Y:S02]  /*12e50*/  @!P1 IMAD.MOV.U32 R237, RZ, RZ, R235 ;  /* 0x000000ffffed9224 */ /* 0x000fe400078e00eb */
[----:B------:R-:W-:Y:S01]  /*12e60*/  @!P2 IMAD R5, R5, 0xa0, RZ ;  /* 0x000000a00505a824 */ /* 0x000fe200078e02ff */
[----:B------:R4:W-:Y:S01]  /*12e70*/  @!P3 LDGSTS.E.BYPASS.LTC128B.128 [R230+0x11800], [R14.64+0x80] ;  /* 0x118000800ee6bfae */ /* 0x0009e2000b901d46 */
[----:B------:R-:W-:-:S03]  /*12e80*/  @!P1 IMAD.WIDE.U32 R10, R10, 0xc0, R236 ;  /* 0x000000c00a0a9825 */ /* 0x000fc600078e00ec */
[----:B------:R-:W-:Y:S01]  /*12e90*/  @P4 STS.128 [R230+0xe000], RZ ;  /* 0x00e000ffe6004388 */ /* 0x000fe20000000c00 */
[----:B------:R-:W-:Y:S02]  /*12ea0*/  @!P0 IMAD.MOV.U32 R237, RZ, RZ, R235 ;  /* 0x000000ffffed8224 */ /* 0x000fe400078e00eb */
[----:B------:R-:W-:Y:S01]  /*12eb0*/  @!P0 IMAD.MOV.U32 R2, RZ, RZ, c[0x0][0x1a4] ;  /* 0x00006900ff028624 */ /* 0x000fe200078e00ff */
[----:B------:R-:W-:Y:S01]  /*12ec0*/  @P4 STS.128 [R230+0x12000], RZ ;  /* 0x012000ffe6004388 */ /* 0x000fe20000000c00 */
[----:B------:R-:W-:Y:S02]  /*12ed0*/  @!P2 IMAD.IADD R13, R13, 0x1, R5 ;  /* 0x000000010d0da824 */ /* 0x000fe400078e0205 */
[----:B------:R-:W-:Y:S01]  /*12ee0*/  IMAD R7, R60, 0x400, R41 ;  /* 0x000004003c077824 */ /* 0x000fe200078e0229 */
[----:B------:R-:W-:Y:S01]  /*12ef0*/  @!PT LDS RZ, [RZ] ;  /* 0x00000000fffff984 */ /* 0x000fe20000000800 */
[----:B------:R-:W-:Y:S01]  /*12f00*/  @!PT LDS RZ, [RZ] ;  /* 0x00000000fffff984 */ /* 0x000fe20000000800 */
[----:B------:R-:W-:Y:S01]  /*12f10*/  @!PT LDS RZ, [RZ] ;  /* 0x00000000fffff984 */ /* 0x000fe20000000800 */
[----:B------:R5:W-:Y:S01]  /*12f20*/  @!P4 LDGSTS.E.BYPASS.LTC128B.128 [R230+0xe000], [R8.64] ;  /* 0x0e00000008e6cfae */ /* 0x000be2000b901d46 */
[----:B------:R-:W-:-:S03]  /*12f30*/  @!P0 IMAD.WIDE.U32 R16, R16, 0xe0, R236 ;  /* 0x000000e010108825 */ /* 0x000fc600078e00ec */
[----:B------:R5:W-:Y:S01]  /*12f40*/  @!P4 LDGSTS.E.BYPASS.LTC128B.128 [R230+0x12000], [R8.64+0x80] ;  /* 0x1200008008e6cfae */ /* 0x000be2000b901d46 */
[----:B------:R-:W-:Y:S02]  /*12f50*/  @!P0 IMAD R2, R2, 0xe0, RZ ;  /* 0x000000e002028824 */ /* 0x000fe400078e02ff */
[----:B------:R-:W-:Y:S01]  /*12f60*/  @!P1 IMAD.IADD R5, R11, 0x1, R4 ;  /* 0x000000010b059824 */ /* 0x000fe200078e0204 */
[----:B------:R-:W-:Y:S01]  /*12f70*/  @P2 STS.128 [R230+0xe800], RZ ;  /* 0x00e800ffe6002388 */ /* 0x000fe20000000c00 */
[----:B------:R-:W-:Y:S02]  /*12f80*/  @!P1 IMAD.MOV.U32 R4, RZ, RZ, R10 ;  /* 0x000000ffff049224 */ /* 0x000fe400078e000a */
[----:B------:R-:W-:Y:S01]  /*12f90*/  IMAD.IADD R222, R40, 0x1, R7 ;  /* 0x0000000128de7824 */ /* 0x000fe200078e0207 */
[----:B------:R-:W-:Y:S01]  /*12fa0*/  @P2 STS.128 [R230+0x12800], RZ ;  /* 0x012800ffe6002388 */ /* 0x000fe20000000c00 */
[----:B------:R-:W-:Y:S02]  /*12fb0*/  @!P0 IMAD.IADD R17, R17, 0x1, R2 ;  /* 0x0000000111118824 */ /* 0x000fe400078e0202 */
[----:B------:R-:W-:Y:S01]  /*12fc0*/  IMAD.SHL.U32 R222, R222, 0x2, RZ ;  /* 0x00000002dede7824 */ /* 0x000fe200078e00ff */
[----:B------:R-:W-:Y:S01]  /*12fd0*/  @!PT LDS RZ, [RZ] ;  /* 0x00000000fffff984 */ /* 0x000fe20000000800 */
[----:B------:R-:W-:Y:S01]  /*12fe0*/  @!PT LDS RZ, [RZ] ;  /* 0x00000000fffff984 */ /* 0x000fe20000000800 */
[----:B------:R-:W-:Y:S01]  /*12ff0*/  @!PT LDS RZ, [RZ] ;  /* 0x00000000fffff984 */ /* 0x000fe20000000800 */
[----:B------:R4:W-:Y:S03]  /*13000*/  @!P2 LDGSTS.E.BYPASS.LTC128B.128 [R230+0xe800], [R12.64] ;  /* 0x0e8000000ce6afae */ /* 0x0009e6000b901d46 */
[--C-:B------:R-:W-:Y:S01]  /*13010*/  IMAD R220, R45, 0x2, R222.reuse ;  /* 0x000000022ddc7824 */ /* 0x100fe200078e02de */
[----:B------:R4:W-:Y:S01]  /*13020*/  @!P2 LDGSTS.E.BYPASS.LTC128B.128 [R230+0x12800], [R12.64+0x80] ;  /* 0x128000800ce6afae */ /* 0x0009e2000b901d46 */
[----:B------:R-:W-:-:S02]  /*13030*/  IMAD R218, R43, 0x2, R222 ;  /* 0x000000022bda7824 */ /* 0x000fc400078e02de */
[----:B------:R-:W-:Y:S01]  /*13040*/  IMAD R217, R43, 0x2, R220 ;  /* 0x000000022bd97824 */ /* 0x000fe200078e02dc */
[----:B------:R-:W-:Y:S04]  /*13050*/  @P1 STS.128 [R230+0xf000], RZ ;  /* 0x00f000ffe6001388 */ /* 0x000fe80000000c00 */
[----:B------:R-:W-:Y:S04]  /*13060*/  @P1 STS.128 [R230+0x13000], RZ ;  /* 0x013000ffe6001388 */ /* 0x000fe80000000c00 */
[----:B------:R-:W-:Y:S01]  /*13070*/  @!PT LDS RZ, [RZ] ;  /* 0x00000000fffff984 */ /* 0x000fe20000000800 */
[----:B------:R-:W-:Y:S01]  /*13080*/  @!PT LDS RZ, [RZ] ;  /* 0x00000000fffff984 */ /* 0x000fe20000000800 */
[----:B------:R-:W-:Y:S01]  /*13090*/  @!PT LDS RZ, [RZ] ;  /* 0x00000000fffff984 */ /* 0x000fe20000000800 */
[----:B------:R1:W-:Y:S04]  /*130a0*/  @!P1 LDGSTS.E.BYPASS.LTC128B.128 [R230+0xf000], [R4.64] ;  /* 0x0f00000004e69fae */ /* 0x0003e8000b901d46 */
[----:B------:R1:W-:Y:S01]  /*130b0*/  @!P1 LDGSTS.E.BYPASS.LTC128B.128 [R230+0x13000], [R4.64+0x80] ;  /* 0x1300008004e69fae */ /* 0x0003e2000b901d46 */
[----:B------:R-:W-:-:S03]  /*130c0*/  R2P PR, R63, 0x6 ;  /* 0x000000063f007804 */ /* 0x000fc60000000000 */
[----:B------:R-:W-:Y:S04]  /*130d0*/  @P0 STS.128 [R230+0xf800], RZ ;  /* 0x00f800ffe6000388 */ /* 0x000fe80000000c00 */
[----:B------:R-:W-:Y:S04]  /*130e0*/  @P0 STS.128 [R230+0x13800], RZ ;  /* 0x013800ffe6000388 */ /* 0x000fe80000000c00 */
[----:B------:R-:W-:Y:S01]  /*130f0*/  @!PT LDS RZ, [RZ] ;  /* 0x00000000fffff984 */ /* 0x000fe20000000800 */
[----:B------:R-:W-:Y:S01]  /*13100*/  @!PT LDS RZ, [RZ] ;  /* 0x00000000fffff984 */ /* 0x000fe20000000800 */
[----:B------:R-:W-:Y:S01]  /*13110*/  @!PT LDS RZ, [RZ] ;  /* 0x00000000fffff984 */ /* 0x000fe20000000800 */
[----:B------:R3:W-:Y:S02]  /*13120*/  @!P0 LDGSTS.E.BYPASS.LTC128B.128 [R230+0xf800], [R16.64] ;  /* 0x0f80000010e68fae */ /* 0x0007e4000b901d46 */
[----:B------:R-:W-:Y:S01]  /*13130*/  @P1 IADD3 R219, R0, -0x20, RZ ;  /* 0xffffffe000db1810 */ /* 0x000fe20007ffe0ff */
[----:B------:R-:W-:Y:S01]  /*13140*/  IMAD.MOV.U32 R0, RZ, RZ, 0x40 ;  /* 0x00000040ff007424 */ /* 0x000fe200078e00ff */
[----:B------:R3:W-:Y:S02]  /*13150*/  @!P0 LDGSTS.E.BYPASS.LTC128B.128 [R230+0x13800], [R16.64+0x80] ;  /* 0x1380008010e68fae */ /* 0x0007e4000b901d46 */
[----:B------:R-:W-:-:S02]  /*13160*/  IADD3 R211, R219, 0x800, RZ ;  /* 0x00000800dbd37810 */ /* 0x000fc40007ffe0ff */
[----:B-----5:R-:W-:Y:S01]  /*13170*/  LDSM.16.M88.4 R8, [R222] ;  /* 0x00000000de08783b */ /* 0x020fe20000000200 */
[----:B------:R-:W-:Y:S02]  /*13180*/  SEL R0, R0, 0xffffffc0, !P2 ;  /* 0xffffffc000007807 */ /* 0x000fe40005000000 */
[C---:B------:R-:W-:Y:S01]  /*13190*/  IADD3 R210, R219.reuse, 0x1000, RZ ;  /* 0x00001000dbd27810 */ /* 0x040fe20007ffe0ff */
[----:B------:R-:W5:Y:S01]  /*131a0*/  LDSM.16.M88.4 R92, [R221+0x4800] ;  /* 0x00480000dd5c783b */ /* 0x000f620000000200 */
[----:B------:R-:W-:Y:S01]  /*131b0*/  IADD3 R209, R219, 0x1800, RZ ;  /* 0x00001800dbd17810 */ /* 0x000fe20007ffe0ff */
[----:B------:R-:W-:Y:S01]  /*131c0*/  IMAD.IADD R215, R221, 0x1, R0 ;  /* 0x00000001ddd77824 */ /* 0x000fe200078e0200 */
[----:B------:R-:W-:Y:S01]  /*131d0*/  IADD3 R208, R219, 0x2000, RZ ;  /* 0x00002000dbd07810 */ /* 0x000fe20007ffe0ff */
[----:B------:R-:W2:Y:S01]  /*131e0*/  LDSM.16.M88.4 R100, [R221+0x4000] ;  /* 0x00400000dd64783b */ /* 0x000ea20000000200 */
[----:B------:R-:W-:Y:S01]  /*131f0*/  IMAD.IADD R204, R0, 0x1, R219 ;  /* 0x0000000100cc7824 */ /* 0x000fe200078e02db */
[----:B------:R-:W-:-:S02]  /*13200*/  SHF.R.S32.HI R0, RZ, 0x1f, R61 ;  /* 0x0000001fff007819 */ /* 0x000fc4000001143d */
[----:B------:R-:W2:Y:S01]  /*13210*/  LDSM.16.M88.4 R84, [R221+0x5000] ;  /* 0x00500000dd54783b */ /* 0x000ea20000000200 */
[C---:B------:R-:W-:Y:S02]  /*13220*/  IADD3 R207, R219.reuse, 0x2800, RZ ;  /* 0x00002800dbcf7810 */ /* 0x040fe40007ffe0ff */
[----:B------:R-:W-:Y:S01]  /*13230*/  LEA.HI R0, R0, R61, RZ, 0x2 ;  /* 0x0000003d00007211 */ /* 0x000fe200078f10ff */
[----:B------:R-:W2:Y:S01]  /*13240*/  LDSM.16.M88.4 R76, [R221+0x5800] ;  /* 0x00580000dd4c783b */ /* 0x000ea20000000200 */
[C---:B------:R-:W-:Y:S02]  /*13250*/  IADD3 R206, R219.reuse, 0x3000, RZ ;  /* 0x00003000dbce7810 */ /* 0x040fe40007ffe0ff */
[----:B------:R-:W-:Y:S01]  /*13260*/  SHF.R.S32.HI R238, RZ, 0x2, R0 ;  /* 0x00000002ffee7819 */ /* 0x000fe20000011400 */
[----:B------:R-:W2:Y:S01]  /*13270*/  LDSM.16.M88.4 R68, [R221+0x6000] ;  /* 0x00600000dd44783b */ /* 0x000ea20000000200 */
[----:B------:R-:W-:Y:S02]  /*13280*/  LOP3.LUT R0, R40, R41, RZ, 0xfc, !PT ;  /* 0x0000002928007212 */ /* 0x000fe400078efcff */
[C---:B------:R-:W-:Y:S01]  /*13290*/  IADD3 R205, R219.reuse, 0x3800, RZ ;  /* 0x00003800dbcd7810 */ /* 0x040fe20007ffe0ff */
[----:B------:R-:W2:Y:S01]  /*132a0*/  LDSM.16.M88.4 R48, [R221+0x6800] ;  /* 0x00680000dd30783b */ /* 0x000ea20000000200 */
[----:B------:R-:W-:-:S02]  /*132b0*/  IADD3 R203, R219, 0x4000, RZ ;  /* 0x00004000dbcb7810 */ /* 0x000fc40007ffe0ff */
[C---:B------:R-:W-:Y:S01]  /*132c0*/  IADD3 R202, R219.reuse, 0x4800, RZ ;  /* 0x00004800dbca7810 */ /* 0x040fe20007ffe0ff */
[----:B------:R-:W2:Y:S01]  /*132d0*/  LDSM.16.M88.4 R32, [R221+0x7000] ;  /* 0x00700000dd20783b */ /* 0x000ea20000000200 */
[C---:B------:R-:W-:Y:S02]  /*132e0*/  IADD3 R201, R219.reuse, 0x5000, RZ ;  /* 0x00005000dbc97810 */ /* 0x040fe40007ffe0ff */
[C---:B------:R-:W-:Y:S01]  /*132f0*/  IADD3 R200, R219.reuse, 0x5800, RZ ;  /* 0x00005800dbc87810 */ /* 0x040fe20007ffe0ff */
[----:B---3--:R-:W3:Y:S01]  /*13300*/  LDSM.16.M88.4 R16, [R221+0x7800] ;  /* 0x00780000dd10783b */ /* 0x008ee20000000200 */
[C---:B------:R-:W-:Y:S02]  /*13310*/  IADD3 R199, R219.reuse, 0x6000, RZ ;  /* 0x00006000dbc77810 */ /* 0x040fe40007ffe0ff */
[C---:B------:R-:W-:Y:S01]  /*13320*/  IADD3 R198, R219.reuse, 0x6800, RZ ;  /* 0x00006800dbc67810 */ /* 0x040fe20007ffe0ff */
[----:B------:R-:W-:Y:S01]  /*13330*/  LDSM.16.M88.4 R112, [R220] ;  /* 0x00000000dc70783b */ /* 0x000fe20000000200 */
[----:B------:R-:W-:-:S02]  /*13340*/  IADD3 R197, R219, 0x7000, RZ ;  /* 0x00007000dbc57810 */ /* 0x000fc40007ffe0ff */
[----:B------:R-:W-:Y:S01]  /*13350*/  IADD3 R196, R219, 0x7800, RZ ;  /* 0x00007800dbc47810 */ /* 0x000fe20007ffe0ff */
[----:B-1----:R-:W1:Y:S01]  /*13360*/  LDSM.16.M88.4 R4, [R219+0x800] ;  /* 0x00080000db04783b */ /* 0x002e620000000200 */
[C---:B-----5:R-:W-:Y:S03]  /*13370*/  HMMA.16816.F32 R96, R8.reuse, R92, RZ ;  /* 0x0000005c0860723c */ /* 0x060fe600000018ff */
[----:B----4-:R-:W4:Y:S04]  /*13380*/  LDSM.16.M88.4 R12, [R219] ;  /* 0x00000000db0c783b */ /* 0x010f280000000200 */
[----:B------:R-:W5:Y:S01]  /*13390*/  LDSM.16.M88.4 R128, [R219+0x1000] ;  /* 0x00100000db80783b */ /* 0x000f620000000200 */
[C---:B------:R-:W-:Y:S03]  /*133a0*/  HMMA.16816.F32 R92, R8.reuse, R94, RZ ;  /* 0x0000005e085c723c */ /* 0x040fe600000018ff */
[----:B--2---:R-:W2:Y:S04]  /*133b0*/  LDSM.16.M88.4 R24, [R219+0x2800] ;  /* 0x00280000db18783b */ /* 0x004ea80000000200 */
[----:B------:R-:W-:Y:S01]  /*133c0*/  LDSM.16.M88.4 R104, [R218] ;  /* 0x00000000da68783b */ /* 0x000fe20000000200 */
[C---:B------:R-:W-:Y:S03]  /*133d0*/  HMMA.16816.F32 R20, R8.reuse, R100, RZ ;  /* 0x000000640814723c */ /* 0x040fe600000018ff */
[----:B------:R-:W-:Y:S04]  /*133e0*/  LDSM.16.M88.4 R124, [R219+0x1800] ;  /* 0x00180000db7c783b */ /* 0x000fe80000000200 */
[----:B------:R-:W-:Y:S01]  /*133f0*/  LDSM.16.M88.4 R120, [R219+0x2000] ;  /* 0x00200000db78783b */ /* 0x000fe20000000200 */
[C---:B------:R-:W-:Y:S03]  /*13400*/  HMMA.16816.F32 R88, R8.reuse, R84, RZ ;  /* 0x000000540858723c */ /* 0x040fe600000018ff */
[----:B------:R-:W-:Y:S04]  /*13410*/  LDSM.16.M88.4 R116, [R219+0x3800] ;  /* 0x00380000db74783b */ /* 0x000fe80000000200 */
[----:B------:R-:W-:Y:S01]  /*13420*/  LDSM.16.M88.4 R108, [R215+0x4000] ;  /* 0x00400000d76c783b */ /* 0x000fe20000000200 */
[C---:B------:R-:W-:Y:S03]  /*13430*/  HMMA.16816.F32 R100, R8.reuse, R102, RZ ;  /* 0x000000660864723c */ /* 0x040fe600000018ff */
        /* <DEDUP_REMOVED lines=10> */
[C---:B---3--:R-:W-:Y:S08]  /*134e0*/  HMMA.16816.F32 R28, R8.reuse, R16, RZ ;  /* 0x00000010081c723c */ /* 0x048ff000000018ff */
[----:B------:R-:W-:Y:S01]  /*134f0*/  HMMA.16816.F32 R8, R8, R18, RZ ;  /* 0x000000120808723c */ /* 0x000fe200000018ff */
[----:B------:R-:W3:Y:S07]  /*13500*/  LDSM.16.M88.4 R16, [R219+0x3000] ;  /* 0x00300000db10783b */ /* 0x000eee0000000200 */
[C---:B-1----:R-:W-:Y:S08]  /*13510*/  HMMA.16816.F32 R96, R112.reuse, R4, R96 ;  /* 0x000000047060723c */ /* 0x042ff00000001860 */
[C---:B------:R-:W-:Y:S01]  /*13520*/  HMMA.16816.F32 R92, R112.reuse, R6, R92 ;  /* 0x00000006705c723c */ /* 0x040fe2000000185c */
[----:B------:R-:W1:Y:S07]  /*13530*/  LDSM.16.M88.4 R4, [R215+0x5000] ;  /* 0x00500000d704783b */ /* 0x000e6e0000000200 */
[C---:B----4-:R-:W-:Y:S08]  /*13540*/  HMMA.16816.F32 R20, R112.reuse, R12, R20 ;  /* 0x0000000c7014723c */ /* 0x050ff00000001814 */
[C---:B------:R-:W-:Y:S01]  /*13550*/  HMMA.16816.F32 R100, R112.reuse, R14, R100 ;  /* 0x0000000e7064723c */ /* 0x040fe20000001864 */
[----:B------:R-:W4:Y:S07]  /*13560*/  LDSM.16.M88.4 R12, [R215+0x4800] ;  /* 0x00480000d70c783b */ /* 0x000f2e0000000200 */
[C---:B-----5:R-:W-:Y:S08]  /*13570*/  HMMA.16816.F32 R88, R112.reuse, R128, R88 ;  /* 0x000000807058723c */ /* 0x060ff00000001858 */
[C---:B------:R-:W-:Y:S01]  /*13580*/  HMMA.16816.F32 R84, R112.reuse, R130, R84 ;  /* 0x000000827054723c */ /* 0x040fe20000001854 */
[----:B------:R-:W-:Y:S07]  /*13590*/  LDSM.16.M88.4 R128, [R204+0x2000] ;  /* 0x00200000cc80783b */ /* 0x000fee0000000200 */
[C---:B--2---:R-:W-:Y:S08]  /*135a0*/  HMMA.16816.F32 R52, R112.reuse, R24, R52 ;  /* 0x000000187034723c */ /* 0x044ff00000001834 */
[C---:B------:R-:W-:Y:S01]  /*135b0*/  HMMA.16816.F32 R48, R112.reuse, R26, R48 ;  /* 0x0000001a7030723c */ /* 0x040fe20000001830 */
[----:B------:R-:W2:Y:S07]  /*135c0*/  LDSM.16.M88.4 R24, [R215+0x5800] ;  /* 0x00580000d718783b */ /* 0x000eae0000000200 */
[C---:B---3--:R-:W-:Y:S08]  /*135d0*/  HMMA.16816.F32 R36, R112.reuse, R16, R36 ;  /* 0x000000107024723c */ /* 0x048ff00000001824 */
[----:B------:R-:W-:Y:S01]  /*135e0*/  HMMA.16816.F32 R32, R112, R18, R32 ;  /* 0x000000127020723c */ /* 0x000fe20000001820 */
[----:B------:R-:W3:Y:S07]  /*135f0*/  LDSM.16.M88.4 R16, [R215+0x6000] ;  /* 0x00600000d710783b */ /* 0x000eee0000000200 */
[C---:B-1----:R-:W-:Y:S08]  /*13600*/  HMMA.16816.F32 R88, R104.reuse, R4, R88 ;  /* 0x000000046858723c */ /* 0x042ff00000001858 */
[----:B------:R-:W-:Y:S01]  /*13610*/  HMMA.16816.F32 R84, R104, R6, R84 ;  /* 0x000000066854723c */ /* 0x000fe20000001854 */
[----:B------:R-:W1:Y:S07]  /*13620*/  LDSM.16.M88.4 R4, [R215+0x7000] ;  /* 0x00700000d704783b */ /* 0x000e6e0000000200 */
[C---:B------:R-:W-:Y:S08]  /*13630*/  HMMA.16816.F32 R80, R112.reuse, R124, R80 ;  /* 0x0000007c7050723c */ /* 0x040ff00000001850 */
[C---:B------:R-:W-:Y:S01]  /*13640*/  HMMA.16816.F32 R76, R112.reuse, R126, R76 ;  /* 0x0000007e704c723c */ /* 0x040fe2000000184c */
[----:B------:R-:W-:Y:S07]  /*13650*/  LDSM.16.M88.4 R124, [R204+0x3000] ;  /* 0x00300000cc7c783b */ /* 0x000fee0000000200 */
[C---:B------:R-:W-:Y:S08]  /*13660*/  HMMA.16816.F32 R72, R112.reuse, R120, R72 ;  /* 0x000000787048723c */ /* 0x040ff00000001848 */
[----:B------:R-:W-:Y:S01]  /*13670*/  HMMA.16816.F32 R68, R112, R122, R68 ;  /* 0x0000007a7044723c */ /* 0x000fe20000001844 */
[----:B------:R-:W-:Y:S07]  /*13680*/  LDSM.16.M88.4 R120, [R204+0x3800] ;  /* 0x00380000cc78783b */ /* 0x000fee0000000200 */
[C---:B----4-:R-:W-:Y:S08]  /*13690*/  HMMA.16816.F32 R96, R104.reuse, R12, R96 ;  /* 0x0000000c6860723c */ /* 0x050ff00000001860 */
[----:B------:R-:W-:Y:S01]  /*136a0*/  HMMA.16816.F32 R92, R104, R14, R92 ;  /* 0x0000000e685c723c */ /* 0x000fe2000000185c */
[----:B------:R-:W4:Y:S07]  /*136b0*/  LDSM.16.M88.4 R12, [R215+0x6800] ;  /* 0x00680000d70c783b */ /* 0x000f2e0000000200 */
        /* <DEDUP_REMOVED lines=15> */
[----:B------:R-:W5:Y:S07]  /*137b0*/  LDSM.16.M88.4 R108, [R215+0x7800] ;  /* 0x00780000d76c783b */ /* 0x000f6e0000000200 */
[C---:B----4-:R-:W-:Y:S08]  /*137c0*/  HMMA.16816.F32 R52, R104.reuse, R12, R52 ;  /* 0x0000000c6834723c */ /* 0x050ff00000001834 */
[----:B------:R-:W-:Y:S01]  /*137d0*/  HMMA.16816.F32 R48, R104, R14, R48 ;  /* 0x0000000e6830723c */ /* 0x000fe20000001830 */
[----:B------:R-:W4:Y:S07]  /*137e0*/  LDSM.16.M88.4 R12, [R204+0x1000] ;  /* 0x00100000cc0c783b */ /* 0x000f2e0000000200 */
[C---:B--2---:R-:W-:Y:S08]  /*137f0*/  HMMA.16816.F32 R20, R116.reuse, R24, R20 ;  /* 0x000000187414723c */ /* 0x044ff00000001814 */
[C---:B------:R-:W-:Y:S01]  /*13800*/  HMMA.16816.F32 R100, R116.reuse, R26, R100 ;  /* 0x0000001a7464723c */ /* 0x040fe20000001864 */
[----:B------:R-:W-:Y:S07]  /*13810*/  LDSM.16.M88.4 R24, [R222+0x2000] ;  /* 0x00200000de18783b */ /* 0x000fee0000000200 */
[C---:B---3--:R-:W-:Y:S08]  /*13820*/  HMMA.16816.F32 R96, R116.reuse, R16, R96 ;  /* 0x000000107460723c */ /* 0x048ff00000001860 */
[C---:B------:R-:W-:Y:S01]  /*13830*/  HMMA.16816.F32 R92, R116.reuse, R18, R92 ;  /* 0x00000012745c723c */ /* 0x040fe2000000185c */
[----:B------:R-:W2:Y:S07]  /*13840*/  LDSM.16.M88.4 R16, [R221+0x9000] ;  /* 0x00900000dd10783b */ /* 0x000eae0000000200 */
[C---:B-1----:R-:W-:Y:S08]  /*13850*/  HMMA.16816.F32 R80, R116.reuse, R4, R80 ;  /* 0x000000047450723c */ /* 0x042ff00000001850 */
[----:B------:R-:W-:Y:S01]  /*13860*/  HMMA.16816.F32 R76, R116, R6, R76 ;  /* 0x00000006744c723c */ /* 0x000fe2000000184c */
[----:B------:R-:W1:Y:S07]  /*13870*/  LDSM.16.M88.4 R4, [R221+0x9800] ;  /* 0x00980000dd04783b */ /* 0x000e6e0000000200 */
[C---:B-----5:R-:W-:Y:S08]  /*13880*/  HMMA.16816.F32 R28, R104.reuse, R108, R28 ;  /* 0x0000006c681c723c */ /* 0x060ff0000000181c */
[----:B------:R-:W-:Y:S01]  /*13890*/  HMMA.16816.F32 R8, R104, R110, R8 ;  /* 0x0000006e6808723c */ /* 0x000fe20000001808 */
[----:B------:R-:W3:Y:S04]  /*138a0*/  LDSM.16.M88.4 R108, [R204+0x2800] ;  /* 0x00280000cc6c783b */ /* 0x000ee80000000200 */
[----:B------:R-:W5:Y:S03]  /*138b0*/  LDSM.16.M88.4 R104, [R221+0x8000] ;  /* 0x00800000dd68783b */ /* 0x000f660000000200 */
[C---:B----4-:R-:W-:Y:S08]  /*138c0*/  HMMA.16816.F32 R88, R116.reuse, R12, R88 ;  /* 0x0000000c7458723c */ /* 0x050ff00000001858 */
[C---:B------:R-:W-:Y:S01]  /*138d0*/  HMMA.16816.F32 R84, R116.reuse, R14, R84 ;  /* 0x0000000e7454723c */ /* 0x040fe20000001854 */
[----:B------:R-:W4:Y:S07]  /*138e0*/  LDSM.16.M88.4 R12, [R221+0xa000] ;  /* 0x00a00000dd0c783b */ /* 0x000f2e0000000200 */
[----:B------:R-:W-:Y:S08]  /*138f0*/  HMMA.16816.F32 R72, R116, R128, R72 ;  /* 0x000000807448723c */ /* 0x000ff00000001848 */
[C---:B--2---:R-:W-:Y:S08]  /*13900*/  HMMA.16816.F32 R88, R24.reuse, R16, R88 ;  /* 0x000000101858723c */ /* 0x044ff00000001858 */
[C---:B------:R-:W-:Y:S01]  /*13910*/  HMMA.16816.F32 R84, R24.reuse, R18, R84 ;  /* 0x000000121854723c */ /* 0x040fe20000001854 */
[----:B------:R-:W-:Y:S07]  /*13920*/  LDSM.16.M88.4 R16, [R219+0x4000] ;  /* 0x00400000db10783b */ /* 0x000fee0000000200 */
[C---:B-1----:R-:W-:Y:S08]  /*13930*/  HMMA.16816.F32 R80, R24.reuse, R4, R80 ;  /* 0x000000041850723c */ /* 0x042ff00000001850 */
[----:B------:R-:W-:Y:S01]  /*13940*/  HMMA.16816.F32 R76, R24, R6, R76 ;  /* 0x00000006184c723c */ /* 0x000fe2000000184c */
[----:B------:R-:W1:Y:S07]  /*13950*/  LDSM.16.M88.4 R4, [R220+0x2000] ;  /* 0x00200000dc04783b */ /* 0x000e6e0000000200 */
[C---:B------:R-:W-:Y:S01]  /*13960*/  HMMA.16816.F32 R68, R116.reuse, R130, R68 ;  /* 0x000000827444723c */ /* 0x040fe20000001844 */
[----:B------:R-:W-:Y:S07]  /*13970*/  LDSM.16.M88.4 R128, [R215+0x8000] ;  /* 0x00800000d780783b */ /* 0x000fee0000000200 */
[C---:B---3--:R-:W-:Y:S08]  /*13980*/  HMMA.16816.F32 R52, R116.reuse, R108, R52 ;  /* 0x0000006c7434723c */ /* 0x048ff00000001834 */
[C---:B------:R-:W-:Y:S01]  /*13990*/  HMMA.16816.F32 R48, R116.reuse, R110, R48 ;  /* 0x0000006e7430723c */ /* 0x040fe20000001830 */
[----:B------:R-:W2:Y:S07]  /*139a0*/  LDSM.16.M88.4 R108, [R221+0xa800] ;  /* 0x00a80000dd6c783b */ /* 0x000eae0000000200 */
[C---:B------:R-:W-:Y:S08]  /*139b0*/  HMMA.16816.F32 R28, R116.reuse, R120, R28 ;  /* 0x00000078741c723c */ /* 0x040ff0000000181c */
[----:B------:R-:W-:Y:S01]  /*139c0*/  HMMA.16816.F32 R8, R116, R122, R8 ;  /* 0x0000007a7408723c */ /* 0x000fe20000001808 */
[----:B------:R-:W-:Y:S07]  /*139d0*/  LDSM.16.M88.4 R120, [R221+0xb800] ;  /* 0x00b80000dd78783b */ /* 0x000fee0000000200 */
[C---:B-----5:R-:W-:Y:S08]  /*139e0*/  HMMA.16816.F32 R20, R24.reuse, R104, R20 ;  /* 0x000000681814723c */ /* 0x060ff00000001814 */
[----:B------:R-:W-:Y:S01]  /*139f0*/  HMMA.16816.F32 R100, R24, R106, R100 ;  /* 0x0000006a1864723c */ /* 0x000fe20000001864 */
[----:B------:R-:W3:Y:S07]  /*13a00*/  LDSM.16.M88.4 R104, [R221+0xb000] ;  /* 0x00b00000dd68783b */ /* 0x000eee0000000200 */
[C---:B------:R-:W-:Y:S08]  /*13a10*/  HMMA.16816.F32 R36, R116.reuse, R124, R36 ;  /* 0x0000007c7424723c */ /* 0x040ff00000001824 */
[----:B------:R-:W-:Y:S01]  /*13a20*/  HMMA.16816.F32 R32, R116, R126, R32 ;  /* 0x0000007e7420723c */ /* 0x000fe20000001820 */
[----:B------:R-:W-:Y:S04]  /*13a30*/  LDSM.16.M88.4 R116, [R219+0x4800] ;  /* 0x00480000db74783b */ /* 0x000fe80000000200 */
[----:B------:R-:W-:Y:S03]  /*13a40*/  LDSM.16.M88.4 R124, [R215+0x8800] ;  /* 0x00880000d77c783b */ /* 0x000fe60000000200 */
[C---:B----4-:R-:W-:Y:S08]  /*13a50*/  HMMA.16816.F32 R72, R24.reuse, R12, R72 ;  /* 0x0000000c1848723c */ /* 0x050ff00000001848 */
[----:B------:R-:W-:Y:S01]  /*13a60*/  HMMA.16816.F32 R68, R24, R14, R68 ;  /* 0x0000000e1844723c */ /* 0x000fe20000001844 */
[----:B------:R-:W4:Y:S07]  /*13a70*/  LDSM.16.M88.4 R12, [R219+0x5800] ;  /* 0x00580000db0c783b */ /* 0x000f2e0000000200 */
[C---:B-1----:R-:W-:Y:S08]  /*13a80*/  HMMA.16816.F32 R20, R4.reuse, R16, R20 ;  /* 0x000000100414723c */ /* 0x042ff00000001814 */
[----:B------:R-:W-:Y:S01]  /*13a90*/  HMMA.16816.F32 R100, R4, R18, R100 ;  /* 0x000000120464723c */ /* 0x000fe20000001864 */
        /* <DEDUP_REMOVED lines=32> */
[C---:B------:R-:W-:Y:S08]  /*13ca0*/  HMMA.16816.F32 R36, R4.reuse, R24, R36 ;  /* 0x000000180424723c */ /* 0x040ff00000001824 */
[----:B------:R-:W-:Y:S01]  /*13cb0*/  HMMA.16816.F32 R32, R4, R26, R32 ;  /* 0x0000001a0420723c */ /* 0x000fe20000001820 */
[----:B------:R-:W-:Y:S04]  /*13cc0*/  LDSM.16.M88.4 R4, [R217+0x2000] ;  /* 0x00200000d904783b */ /* 0x000fe80000000200 */
[----:B------:R-:W2:Y:S03]  /*13cd0*/  LDSM.16.M88.4 R24, [R204+0x4000] ;  /* 0x00400000cc18783b */ /* 0x000ea60000000200 */
[C---:B----4-:R-:W-:Y:S08]  /*13ce0*/  HMMA.16816.F32 R100, R12.reuse, R130, R100 ;  /* 0x000000820c64723c */ /* 0x050ff00000001864 */
[C---:B------:R-:W-:Y:S08]  /*13cf0*/  HMMA.16816.F32 R20, R12.reuse, R128, R20 ;  /* 0x000000800c14723c */ /* 0x040ff00000001814 */
[C---:B-1----:R-:W-:Y:S07]  /*13d00*/  HMMA.16816.F32 R28, R12.reuse, R16, R28 ;  /* 0x000000100c1c723c */ /* 0x042fee000000181c */
[----:B------:R-:W-:Y:S01]  /*13d10*/  IMAD R17, R60, 0x10, R62 ;  /* 0x000000103c117824 */ /* 0x000fe200078e023e */
[----:B------:R-:W-:Y:S01]  /*13d20*/  HMMA.16816.F32 R88, R12, R120, R88 ;  /* 0x000000780c58723c */ /* 0x000fe20000001858 */
[----:B------:R-:W-:Y:S01]  /*13d30*/  LDSM.16.M88.4 R60, [R204+0x5000] ;  /* 0x00500000cc3c783b */ /* 0x000fe20000000200 */
[----:B------:R-:W-:-:S02]  /*13d40*/  IADD3 R16, R65, 0x1, RZ ;  /* 0x0000000141107810 */ /* 0x000fc40007ffe0ff */
[----:B------:R-:W-:-:S04]  /*13d50*/  IADD3 R17, R17, 0x1, R238 ;  /* 0x0000000111117810 */ /* 0x000fc80007ffe0ee */
[----:B------:R-:W-:Y:S01]  /*13d60*/  HMMA.16816.F32 R84, R12, R122, R84 ;  /* 0x0000007a0c54723c */ /* 0x000fe20000001854 */
[----:B------:R-:W1:Y:S01]  /*13d70*/  LDSM.16.M88.4 R120, [R204+0x4800] ;  /* 0x00480000cc78783b */ /* 0x000e620000000200 */
[----:B------:R-:W-:-:S04]  /*13d80*/  IADD3 R17, R64, R17, -R223 ;  /* 0x0000001140117210 */ /* 0x000fc80007ffe8df */
[----:B------:R-:W-:Y:S02]  /*13d90*/  IADD3 R17, R17, c[0x0][0x2e8], RZ ;  /* 0x0000ba0011117a10 */ /* 0x000fe40007ffe0ff */
[C---:B--2---:R-:W-:Y:S02]  /*13da0*/  HMMA.16816.F32 R100, R4.reuse, R26, R100 ;  /* 0x0000001a0464723c */ /* 0x044fe40000001864 */
[C---:B------:R-:W-:Y:S02]  /*13db0*/  IADD3 R133, R17.reuse, 0x8, RZ ;  /* 0x0000000811857810 */ /* 0x040fe40007ffe0ff */
[-C--:B------:R-:W-:Y:S02]  /*13dc0*/  IMNMX R2, R17, R64.reuse, PT ;  /* 0x0000004011027217 */ /* 0x080fe40003800200 */
[----:B------:R-:W-:Y:S02]  /*13dd0*/  IMNMX R133, R133, R64, PT ;  /* 0x0000004085857217 */ /* 0x000fe40003800200 */
[----:B------:R-:W-:Y:S01]  /*13de0*/  HMMA.16816.F32 R20, R4, R24, R20 ;  /* 0x000000180414723c */ /* 0x000fe20000001814 */
[----:B------:R-:W-:-:S02]  /*13df0*/  ISETP.GE.AND P1, PT, R16, R2, PT ;  /* 0x000000021000720c */ /* 0x000fc40003f26270 */
[-C--:B------:R-:W-:Y:S02]  /*13e00*/  ISETP.GE.AND P0, PT, R16, R133.reuse, PT ;  /* 0x000000851000720c */ /* 0x080fe40003f06270 */
[C---:B------:R-:W-:Y:S02]  /*13e10*/  IADD3 R16, R65.reuse, 0x8, RZ ;  /* 0x0000000841107810 */ /* 0x040fe40007ffe0ff */
[----:B------:R-:W-:Y:S01]  /*13e20*/  P2R R64, PR, RZ, 0x1 ;  /* 0x00000001ff407803 */ /* 0x000fe20000000000 */
[----:B------:R-:W-:Y:S01]  /*13e30*/  HMMA.16816.F32 R96, R12, R124, R96 ;  /* 0x0000007c0c60723c */ /* 0x000fe20000001860 */
[C---:B------:R-:W-:Y:S02]  /*13e40*/  ISETP.GE.AND P0, PT, R16.reuse, R2, PT ;  /* 0x000000021000720c */ /* 0x040fe40003f06270 */
[----:B------:R-:W-:Y:S02]  /*13e50*/  ISETP.GE.AND P2, PT, R16, R133, PT ;  /* 0x000000851000720c */ /* 0x000fe40003f46270 */
[----:B------:R-:W-:-:S02]  /*13e60*/  IADD3 R17, R65, 0x9, RZ ;  /* 0x0000000941117810 */ /* 0x000fc40007ffe0ff */
[----:B------:R-:W-:Y:S01]  /*13e70*/  IADD3 R16, R65, 0x10, RZ ;  /* 0x0000001041107810 */ /* 0x000fe20007ffe0ff */
        /* <DEDUP_REMOVED lines=8> */
[----:B------:R-:W-:Y:S02]  /*13f00*/  FSEL R44, R103, -INF , !P4 ;  /* 0xff800000672c7808 */ /* 0x000fe40006000000 */
[----:B------:R-:W-:Y:S01]  /*13f10*/  ISETP.GE.AND P2, PT, R17, R133, PT ;  /* 0x000000851100720c */ /* 0x000fe20003f46270 */
[----:B------:R-:W-:Y:S01]  /*13f20*/  HMMA.16816.F32 R76, R12, R118, R76 ;  /* 0x000000760c4c723c */ /* 0x000fe2000000184c */
[----:B------:R-:W-:-:S07]  /*13f30*/  IADD3 R24, R65, 0x21, RZ ;  /* 0x0000002141187810 */ /* 0x000fce0007ffe0ff */
[C---:B------:R-:W-:Y:S08]  /*13f40*/  HMMA.16816.F32 R72, R12.reuse, R112, R72 ;  /* 0x000000700c48723c */ /* 0x040ff00000001848 */
[C---:B------:R-:W-:Y:S08]  /*13f50*/  HMMA.16816.F32 R68, R12.reuse, R114, R68 ;  /* 0x000000720c44723c */ /* 0x040ff00000001844 */
[C---:B------:R-:W-:Y:S07]  /*13f60*/  HMMA.16816.F32 R52, R12.reuse, R108, R52 ;  /* 0x0000006c0c34723c */ /* 0x040fee0000001834 */
[----:B------:R-:W-:Y:S01]  /*13f70*/  FSEL R109, R21, -INF , !P1 ;  /* 0xff800000156d7808 */ /* 0x000fe20004800000 */
[----:B------:R-:W-:Y:S01]  /*13f80*/  HMMA.16816.F32 R48, R12, R110, R48 ;  /* 0x0000006e0c30723c */ /* 0x000fe20000001830 */
[----:B------:R-:W-:-:S02]  /*13f90*/  ISETP.GE.AND P1, PT, R17, R2, PT ;  /* 0x000000021100720c */ /* 0x000fc40003f26270 */
[----:B------:R-:W-:-:S05]  /*13fa0*/  IADD3 R21, R65, 0x19, RZ ;  /* 0x0000001941157810 */ /* 0x000fca0007ffe0ff */
[C---:B------:R-:W-:Y:S08]  /*13fb0*/  HMMA.16816.F32 R36, R12.reuse, R104, R36 ;  /* 0x000000680c24723c */ /* 0x040ff00000001824 */
[C---:B------:R-:W-:Y:S07]  /*13fc0*/  HMMA.16816.F32 R32, R12.reuse, R106, R32 ;  /* 0x0000006a0c20723c */ /* 0x040fee0000001820 */
[----:B------:R-:W-:Y:S01]  /*13fd0*/  FSEL R107, R100, -INF , !P0 ;  /* 0xff800000646b7808 */ /* 0x000fe20004000000 */
[----:B------:R-:W-:Y:S01]  /*13fe0*/  HMMA.16816.F32 R8, R12, R18, R8 ;  /* 0x000000120c08723c */ /* 0x000fe20000001808 */
[----:B------:R-:W2:Y:S01]  /*13ff0*/  LDSM.16.M88.4 R12, [R204+0x5800] ;  /* 0x00580000cc0c783b */ /* 0x000ea20000000200 */
[----:B------:R-:W-:-:S02]  /*14000*/  ISETP.GE.AND P0, PT, R16, R133, PT ;  /* 0x000000851000720c */ /* 0x000fc40003f06270 */
[----:B------:R-:W-:-:S04]  /*14010*/  IADD3 R16, R65, 0x18, RZ ;  /* 0x0000001841107810 */ /* 0x000fc80007ffe0ff */
[C---:B------:R-:W-:Y:S01]  /*14020*/  ISETP.GE.AND P3, PT, R16.reuse, R2, PT ;  /* 0x000000021000720c */ /* 0x040fe20003f66270 */
[C---:B-1----:R-:W-:Y:S01]  /*14030*/  HMMA.16816.F32 R96, R4.reuse, R120, R96 ;  /* 0x000000780460723c */ /* 0x042fe20000001860 */
[----:B------:R-:W-:Y:S02]  /*14040*/  ISETP.GE.AND P4, PT, R16, R133, PT ;  /* 0x000000851000720c */ /* 0x000fe40003f86270 */
[----:B------:R-:W1:Y:S05]  /*14050*/  LDSM.16.M88.4 R16, [R204+0x6000] ;  /* 0x00600000cc10783b */ /* 0x000e6a0000000200 */
[C---:B------:R-:W-:Y:S08]  /*14060*/  HMMA.16816.F32 R92, R4.reuse, R122, R92 ;  /* 0x0000007a045c723c */ /* 0x040ff0000000185c */
[C---:B------:R-:W-:Y:S07]  /*14070*/  HMMA.16816.F32 R88, R4.reuse, R60, R88 ;  /* 0x0000003c0458723c */ /* 0x040fee0000001858 */
[----:B------:R-:W-:Y:S01]  /*14080*/  IADD3 R60, R65, 0x48, RZ ;  /* 0x00000048413c7810 */ /* 0x000fe20007ffe0ff */
[----:B------:R-:W-:Y:S01]  /*14090*/  HMMA.16816.F32 R84, R4, R62, R84 ;  /* 0x0000003e0454723c */ /* 0x000fe20000001854 */
[----:B------:R-:W-:-:S02]  /*140a0*/  FSEL R105, R96, -INF , !P5 ;  /* 0xff80000060697808 */ /* 0x000fc40006800000 */
[----:B------:R-:W-:Y:S02]  /*140b0*/  FSEL R98, R98, -INF , !P0 ;  /* 0xff80000062627808 */ /* 0x000fe40004000000 */
[C---:B------:R-:W-:Y:S02]  /*140c0*/  ISETP.GE.AND P5, PT, R21.reuse, R2, PT ;  /* 0x000000021500720c */ /* 0x040fe40003fa6270 */
[----:B------:R-:W-:Y:S01]  /*140d0*/  ISETP.GE.AND P0, PT, R21, R133, PT ;  /* 0x000000851500720c */ /* 0x000fe20003f06270 */
[----:B--2---:R-:W-:Y:S01]  /*140e0*/  HMMA.16816.F32 R80, R4, R12, R80 ;  /* 0x0000000c0450723c */ /* 0x004fe20000001850 */
[----:B------:R-:W-:Y:S02]  /*140f0*/  IADD3 R21, R65, 0x20, RZ ;  /* 0x0000002041157810 */ /* 0x000fe40007ffe0ff */
[----:B------:R-:W-:Y:S02]  /*14100*/  FSEL R47, R92, -INF , !P3 ;  /* 0xff8000005c2f7808 */ /* 0x000fe40005800000 */
[----:B------:R-:W-:-:S02]  /*14110*/  FSEL R42, R94, -INF , !P4 ;  /* 0xff8000005e2a7808 */ /* 0x000fc40006000000 */
[CC--:B------:R-:W-:Y:S01]  /*14120*/  ISETP.GE.AND P3, PT, R24.reuse, R2.reuse, PT ;  /* 0x000000021800720c */ /* 0x0c0fe20003f66270 */
[C---:B------:R-:W-:Y:S01]  /*14130*/  HMMA.16816.F32 R76, R4.reuse, R14, R76 ;  /* 0x0000000e044c723c */ /* 0x040fe2000000184c */
[----:B------:R-:W-:Y:S02]  /*14140*/  ISETP.GE.AND P4, PT, R24, R133, PT ;  /* 0x000000851800720c */ /* 0x000fe40003f86270 */
[----:B------:R-:W-:Y:S02]  /*14150*/  FSEL R97, R97, -INF , !P1 ;  /* 0xff80000061617808 */ /* 0x000fe40004800000 */
[----:B------:R-:W-:Y:S02]  /*14160*/  FSEL R46, R99, -INF , !P2 ;  /* 0xff800000632e7808 */ /* 0x000fe40005000000 */
[----:B------:R-:W-:Y:S01]  /*14170*/  IADD3 R24, R65, 0x28, RZ ;  /* 0x0000002841187810 */ /* 0x000fe20007ffe0ff */
[----:B-1----:R-:W-:Y:S01]  /*14180*/  HMMA.16816.F32 R72, R4, R16, R72 ;  /* 0x000000100448723c */ /* 0x002fe20000001848 */
[----:B------:R-:W-:-:S02]  /*14190*/  ISETP.GE.AND P1, PT, R21, R2, PT ;  /* 0x000000021500720c */ /* 0x000fc40003f26270 */
[----:B------:R-:W-:Y:S02]  /*141a0*/  ISETP.GE.AND P2, PT, R21, R133, PT ;  /* 0x000000851500720c */ /* 0x000fe40003f46270 */
[----:B------:R-:W-:Y:S02]  /*141b0*/  IADD3 R12, R65, 0x29, RZ ;  /* 0x00000029410c7810 */ /* 0x000fe40007ffe0ff */
[----:B------:R-:W-:Y:S01]  /*141c0*/  FSEL R21, R93, -INF , !P5 ;  /* 0xff8000005d157808 */ /* 0x000fe20006800000 */
[----:B------:R-:W-:Y:S01]  /*141d0*/  HMMA.16816.F32 R68, R4, R18, R68 ;  /* 0x000000120444723c */ /* 0x000fe20000001844 */
[----:B------:R-:W-:Y:S02]  /*141e0*/  FSEL R40, R95, -INF , !P0 ;  /* 0xff8000005f287808 */ /* 0x000fe40004000000 */
[----:B------:R-:W-:Y:S02]  /*141f0*/  ISETP.GE.AND P5, PT, R24, R2, PT ;  /* 0x000000021800720c */ /* 0x000fe40003fa6270 */
[----:B------:R-:W-:-:S02]  /*14200*/  FSEL R175, R88, -INF , !P1 ;  /* 0xff80000058af7808 */ /* 0x000fc40004800000 */
[-C--:B------:R-:W-:Y:S02]  /*14210*/  ISETP.GE.AND P0, PT, R24, R133.reuse, PT ;  /* 0x000000851800720c */ /* 0x080fe40003f06270 */
[----:B------:R-:W-:Y:S01]  /*14220*/  FSEL R172, R90, -INF , !P2 ;  /* 0xff8000005aac7808 */ /* 0x000fe20005000000 */
[----:B------:R-:W1:Y:S01]  /*14230*/  LDSM.16.M88.4 R24, [R204+0x6800] ;  /* 0x00680000cc18783b */ /* 0x000e620000000200 */
[C---:B------:R-:W-:Y:S02]  /*14240*/  ISETP.GE.AND P1, PT, R12.reuse, R2, PT ;  /* 0x000000020c00720c */ /* 0x040fe40003f26270 */
[----:B------:R-:W-:Y:S02]  /*14250*/  ISETP.GE.AND P2, PT, R12, R133, PT ;  /* 0x000000850c00720c */ /* 0x000fe40003f46270 */
[----:B------:R-:W-:Y:S02]  /*14260*/  IADD3 R12, R65, 0x30, RZ ;  /* 0x00000030410c7810 */ /* 0x000fe40007ffe0ff */
[----:B------:R-:W-:-:S02]  /*14270*/  FSEL R173, R89, -INF , !P3 ;  /* 0xff80000059ad7808 */ /* 0x000fc40005800000 */
[----:B------:R-:W-:Y:S02]  /*14280*/  FSEL R174, R91, -INF , !P4 ;  /* 0xff8000005bae7808 */ /* 0x000fe40006000000 */
[C---:B------:R-:W-:Y:S02]  /*14290*/  ISETP.GE.AND P3, PT, R12.reuse, R2, PT ;  /* 0x000000020c00720c */ /* 0x040fe40003f66270 */
[----:B------:R-:W-:Y:S02]  /*142a0*/  ISETP.GE.AND P4, PT, R12, R133, PT ;  /* 0x000000850c00720c */ /* 0x000fe40003f86270 */
[C---:B------:R-:W-:Y:S02]  /*142b0*/  IADD3 R13, R65.reuse, 0x31, RZ ;  /* 0x00000031410d7810 */ /* 0x040fe40007ffe0ff */
[C---:B------:R-:W-:Y:S02]  /*142c0*/  IADD3 R12, R65.reuse, 0x38, RZ ;  /* 0x00000038410c7810 */ /* 0x040fe40007ffe0ff */
[----:B------:R-:W-:-:S02]  /*142d0*/  IADD3 R16, R65, 0x39, RZ ;  /* 0x0000003941107810 */ /* 0x000fc40007ffe0ff */
[----:B------:R-:W-:Y:S02]  /*142e0*/  FSEL R147, R80, -INF , !P3 ;  /* 0xff80000050937808 */ /* 0x000fe40005800000 */
[----:B------:R-:W-:Y:S02]  /*142f0*/  FSEL R144, R82, -INF , !P4 ;  /* 0xff80000052907808 */ /* 0x000fe40006000000 */
[----:B------:R-:W-:Y:S02]  /*14300*/  FSEL R181, R84, -INF , !P5 ;  /* 0xff80000054b57808 */ /* 0x000fe40006800000 */
[----:B------:R-:W-:Y:S02]  /*14310*/  FSEL R138, R86, -INF , !P0 ;  /* 0xff800000568a7808 */ /* 0x000fe40004000000 */
[----:B------:R-:W-:Y:S02]  /*14320*/  FSEL R41, R85, -INF , !P1 ;  /* 0xff80000055297808 */ /* 0x000fe40004800000 */
[----:B------:R-:W-:-:S02]  /*14330*/  FSEL R134, R87, -INF , !P2 ;  /* 0xff80000057867808 */ /* 0x000fc40005000000 */
[CC--:B------:R-:W-:Y:S02]  /*14340*/  ISETP.GE.AND P3, PT, R16.reuse, R2.reuse, PT ;  /* 0x000000021000720c */ /* 0x0c0fe40003f66270 */
[-C--:B------:R-:W-:Y:S02]  /*14350*/  ISETP.GE.AND P4, PT, R16, R133.reuse, PT ;  /* 0x000000851000720c */ /* 0x080fe40003f86270 */
[CC--:B------:R-:W-:Y:S02]  /*14360*/  ISETP.GE.AND P5, PT, R13.reuse, R2.reuse, PT ;  /* 0x000000020d00720c */ /* 0x0c0fe40003fa6270 */
[-C--:B------:R-:W-:Y:S01]  /*14370*/  ISETP.GE.AND P0, PT, R13, R133.reuse, PT ;  /* 0x000000850d00720c */ /* 0x080fe20003f06270 */
[----:B-1----:R-:W-:Y:S01]  /*14380*/  HMMA.16816.F32 R52, R4, R24, R52 ;  /* 0x000000180434723c */ /* 0x002fe20000001834 */
[C---:B------:R-:W-:Y:S02]  /*14390*/  ISETP.GE.AND P1, PT, R12.reuse, R2, PT ;  /* 0x000000020c00720c */ /* 0x040fe40003f26270 */
[----:B------:R-:W-:-:S02]  /*143a0*/  ISETP.GE.AND P2, PT, R12, R133, PT ;  /* 0x000000850c00720c */ /* 0x000fc40003f46270 */
[C---:B------:R-:W-:Y:S01]  /*143b0*/  IADD3 R16, R65.reuse, 0x40, RZ ;  /* 0x0000004041107810 */ /* 0x040fe20007ffe0ff */
[----:B------:R-:W1:Y:S01]  /*143c0*/  LDSM.16.M88.4 R12, [R204+0x7000] ;  /* 0x00700000cc0c783b */ /* 0x000e620000000200 */
[----:B------:R-:W-:Y:S01]  /*143d0*/  IADD3 R17, R65, 0x41, RZ ;  /* 0x0000004141117810 */ /* 0x000fe20007ffe0ff */
[----:B------:R-:W-:Y:S01]  /*143e0*/  HMMA.16816.F32 R48, R4, R26, R48 ;  /* 0x0000001a0430723c */ /* 0x000fe20000001830 */
        /* <DEDUP_REMOVED lines=8> */
[----:B------:R-:W2:Y:S01]  /*14470*/  LDSM.16.M88.4 R16, [R204+0x7800] ;  /* 0x00780000cc10783b */ /* 0x000ea20000000200 */
        /* <DEDUP_REMOVED lines=9> */
[C---:B------:R-:W-:Y:S01]  /*14510*/  ISETP.GE.AND P1, PT, R24.reuse, R2, PT ;  /* 0x000000021800720c */ /* 0x040fe20003f26270 */
[C---:B-1----:R-:W-:Y:S01]  /*14520*/  HMMA.16816.F32 R36, R4.reuse, R12, R36 ;  /* 0x0000000c0424723c */ /* 0x042fe20000001824 */
[-C--:B------:R-:W-:Y:S02]  /*14530*/  ISETP.GE.AND P2, PT, R24, R133.reuse, PT ;  /* 0x000000851800720c */ /* 0x080fe40003f46270 */
[----:B------:R-:W-:Y:S02]  /*14540*/  IADD3 R24, R65, 0x58, RZ ;  /* 0x0000005841187810 */ /* 0x000fe40007ffe0ff */
[----:B------:R-:W-:Y:S02]  /*14550*/  FSEL R152, R79, -INF , !P4 ;  /* 0xff8000004f987808 */ /* 0x000fe40006000000 */
[----:B------:R-:W-:Y:S01]  /*14560*/  ISETP.GE.AND P4, PT, R60, R133, PT ;  /* 0x000000853c00720c */ /* 0x000fe20003f86270 */
[----:B------:R-:W-:Y:S01]  /*14570*/  HMMA.16816.F32 R32, R4, R14, R32 ;  /* 0x0000000e0420723c */ /* 0x000fe20000001820 */
[----:B------:R-:W-:-:S02]  /*14580*/  IADD3 R25, R65, 0x51, RZ ;  /* 0x0000005141197810 */ /* 0x000fc40007ffe0ff */
[----:B------:R-:W-:Y:S02]  /*14590*/  IADD3 R12, R65, 0x59, RZ ;  /* 0x00000059410c7810 */ /* 0x000fe40007ffe0ff */
[----:B------:R-:W-:Y:S02]  /*145a0*/  FSEL R171, R52, -INF , !P1 ;  /* 0xff80000034ab7808 */ /* 0x000fe40004800000 */
[----:B------:R-:W-:Y:S02]  /*145b0*/  ISETP.GE.AND P1, PT, R24, R133, PT ;  /* 0x000000851800720c */ /* 0x000fe40003f26270 */
[----:B------:R-:W-:Y:S01]  /*145c0*/  FSEL R161, R69, -INF , !P5 ;  /* 0xff80000045a17808 */ /* 0x000fe20006800000 */
[----:B--2---:R-:W-:Y:S01]  /*145d0*/  HMMA.16816.F32 R28, R4, R16, R28 ;  /* 0x00000010041c723c */ /* 0x004fe2000000181c */
[----:B------:R-:W-:Y:S02]  /*145e0*/  IADD3 R13, R65, 0x61, RZ ;  /* 0x00000061410d7810 */ /* 0x000fe40007ffe0ff */
[----:B------:R-:W-:-:S02]  /*145f0*/  FSEL R162, R70, -INF , !P4 ;  /* 0xff80000046a27808 */ /* 0x000fc40006000000 */
[----:B------:R-:W-:Y:S01]  /*14600*/  FSEL R168, R71, -INF , !P0 ;  /* 0xff80000047a87808 */ /* 0x000fe20004000000 */
[----:B------:R-:W-:Y:S01]  /*14610*/  BAR.SYNC.DEFER_BLOCKING 0x0 ;  /* 0x0000000000007b1d */ /* 0x000fe20000010000 */
[-C--:B------:R-:W-:Y:S01]  /*14620*/  ISETP.GE.AND P5, PT, R24, R2.reuse, PT ;  /* 0x000000021800720c */ /* 0x080fe20003fa6270 */
[----:B------:R-:W-:Y:S01]  /*14630*/  HMMA.16816.F32 R8, R4, R18, R8 ;  /* 0x000000120408723c */ /* 0x000fe20000001808 */
[----:B------:R-:W-:Y:S02]  /*14640*/  FSEL R166, R54, -INF , !P2 ;  /* 0xff80000036a67808 */ /* 0x000fe40005000000 */
[-C--:B------:R-:W-:Y:S02]  /*14650*/  ISETP.GE.AND P4, PT, R25, R133.reuse, PT ;  /* 0x000000851900720c */ /* 0x080fe40003f86270 */
[C---:B------:R-:W-:Y:S02]  /*14660*/  ISETP.GE.AND P2, PT, R12.reuse, R2, PT ;  /* 0x000000020c00720c */ /* 0x040fe40003f46270 */
[----:B------:R-:W-:-:S02]  /*14670*/  ISETP.GE.AND P0, PT, R12, R133, PT ;  /* 0x000000850c00720c */ /* 0x000fc40003f06270 */
[----:B------:R-:W-:Y:S02]  /*14680*/  IADD3 R12, R65, 0x60, RZ ;  /* 0x00000060410c7810 */ /* 0x000fe40007ffe0ff */
[----:B------:R-:W-:Y:S02]  /*14690*/  FSEL R160, R50, -INF , !P1 ;  /* 0xff80000032a07808 */ /* 0x000fe40004800000 */
[----:B------:R-:W-:Y:S02]  /*146a0*/  ISETP.GE.AND P1, PT, R13, R2, PT ;  /* 0x000000020d00720c */ /* 0x000fe40003f26270 */
        /* <DEDUP_REMOVED lines=8> */
[----:B------:R-:W-:-:S02]  /*14730*/  P2R R13, PR, RZ, 0x2 ;  /* 0x00000002ff0d7803 */ /* 0x000fc40000000000 */
[----:B------:R-:W-:Y:S02]  /*14740*/  IADD3 R12, R65, 0x68, RZ ;  /* 0x00000068410c7810 */ /* 0x000fe40007ffe0ff */
[----:B------:R-:W-:Y:S02]  /*14750*/  FSEL R148, R39, -INF , !P5 ;  /* 0xff80000027947808 */ /* 0x000fe40006800000 */
[----:B------:R-:W-:Y:S02]  /*14760*/  FSEL R159, R68, -INF , !P3 ;  /* 0xff800000449f7808 */ /* 0x000fe40005800000 */
[----:B------:R-:W-:Y:S02]  /*14770*/  FSEL R156, R51, -INF , !P0 ;  /* 0xff800000339c7808 */ /* 0x000fe40004000000 */
[-C--:B------:R-:W-:Y:S02]  /*14780*/  ISETP.GE.AND P5, PT, R4, R2.reuse, PT ;  /* 0x000000020400720c */ /* 0x080fe40003fa6270 */
[----:B------:R-:W-:-:S02]  /*14790*/  ISETP.GE.AND P3, PT, R25, R2, PT ;  /* 0x000000021900720c */ /* 0x000fc40003f66270 */
[----:B------:R-:W-:Y:S02]  /*147a0*/  ISETP.NE.AND P0, PT, R13, RZ, PT ;  /* 0x000000ff0d00720c */ /* 0x000fe40003f05270 */
[----:B------:R-:W-:Y:S02]  /*147b0*/  ISETP.GE.AND P1, PT, R12, R133, PT ;  /* 0x000000850c00720c */ /* 0x000fe40003f26270 */
[----:B------:R-:W-:Y:S02]  /*147c0*/  IADD3 R13, R65, 0x69, RZ ;  /* 0x00000069410d7810 */ /* 0x000fe40007ffe0ff */
[----:B------:R-:W-:Y:S02]  /*147d0*/  FSEL R141, R29, -INF , !P5 ;  /* 0xff8000001d8d7808 */ /* 0x000fe40006800000 */
[----:B------:R-:W-:Y:S02]  /*147e0*/  FSEL R169, R53, -INF , !P3 ;  /* 0xff80000035a97808 */ /* 0x000fe40005800000 */
[----:B------:R-:W-:-:S02]  /*147f0*/  FSEL R155, R36, -INF , !P4 ;  /* 0xff800000249b7808 */ /* 0x000fc40006000000 */
[----:B------:R-:W-:Y:S02]  /*14800*/  FSEL R153, R37, -INF , !P0 ;  /* 0xff80000025997808 */ /* 0x000fe40004000000 */
[----:B------:R-:W-:Y:S02]  /*14810*/  FSEL R142, R34, -INF , !P1 ;  /* 0xff800000228e7808 */ /* 0x000fe40004800000 */
[----:B------:R-:W-:Y:S02]  /*14820*/  ISETP.GE.AND P5, PT, R57, 0x2, PT ;  /* 0x000000023900780c */ /* 0x000fe40003fa6270 */
[----:B------:R-:W-:Y:S02]  /*14830*/  ISETP.GE.AND P3, PT, R12, R2, PT ;  /* 0x000000020c00720c */ /* 0x000fe40003f66270 */
[----:B------:R-:W-:Y:S02]  /*14840*/  ISETP.NE.AND P4, PT, R64, RZ, PT ;  /* 0x000000ff4000720c */ /* 0x000fe40003f85270 */
[----:B------:R-:W-:-:S02]  /*14850*/  ISETP.GE.AND P0, PT, R13, R133, PT ;  /* 0x000000850d00720c */ /* 0x000fc40003f06270 */
[----:B------:R-:W-:Y:S02]  /*14860*/  ISETP.GE.AND P1, PT, R4, R133, PT ;  /* 0x000000850400720c */ /* 0x000fe40003f26270 */
[C---:B------:R-:W-:Y:S02]  /*14870*/  IADD3 R12, R65.reuse, 0x70, RZ ;  /* 0x00000070410c7810 */ /* 0x040fe40007ffe0ff */
[----:B------:R-:W-:Y:S02]  /*14880*/  IADD3 R5, R65, 0x78, RZ ;  /* 0x0000007841057810 */ /* 0x000fe40007ffe0ff */
[----:B------:R-:W-:Y:S02]  /*14890*/  FSEL R165, R49, -INF , !P2 ;  /* 0xff80000031a57808 */ /* 0x000fe40005000000 */
[----:B------:R-:W-:Y:S02]  /*148a0*/  FSEL R150, R38, -INF , !P6 ;  /* 0xff80000026967808 */ /* 0x000fe40007000000 */
[----:B------:R-:W-:-:S02]  /*148b0*/  FSEL R151, R32, -INF , !P3 ;  /* 0xff80000020977808 */ /* 0x000fc40005800000 */
[----:B------:R-:W-:Y:S02]  /*148c0*/  FSEL R140, R35, -INF , !P0 ;  /* 0xff800000238c7808 */ /* 0x000fe40004000000 */
[----:B------:R-:W-:Y:S02]  /*148d0*/  FSEL R4, R23, -INF , !P4 ;  /* 0xff80000017047808 */ /* 0x000fe40006000000 */
[----:B------:R-:W-:Y:S02]  /*148e0*/  P2R R6, PR, RZ, 0x2 ;  /* 0x00000002ff067803 */ /* 0x000fe40000000000 */
[-C--:B------:R-:W-:Y:S02]  /*148f0*/  ISETP.GE.AND P2, PT, R13, R2.reuse, PT ;  /* 0x000000020d00720c */ /* 0x080fe40003f46270 */
[C---:B------:R-:W-:Y:S02]  /*14900*/  ISETP.GE.AND P6, PT, R12.reuse, R2, PT ;  /* 0x000000020c00720c */ /* 0x040fe40003fc6270 */
[----:B------:R-:W-:-:S02]  /*14910*/  ISETP.GE.AND P3, PT, R12, R133, PT ;  /* 0x000000850c00720c */ /* 0x000fc40003f66270 */
[CC--:B------:R-:W-:Y:S02]  /*14920*/  ISETP.GE.AND P4, PT, R5.reuse, R2.reuse, PT ;  /* 0x000000020500720c */ /* 0x0c0fe40003f86270 */
[----:B------:R-:W-:Y:S02]  /*14930*/  ISETP.GE.AND P1, PT, R5, R133, PT ;  /* 0x000000850500720c */ /* 0x000fe40003f26270 */
[C---:B------:R-:W-:Y:S02]  /*14940*/  ISETP.GE.AND P0, PT, R65.reuse, R2, PT ;  /* 0x000000024100720c */ /* 0x040fe40003f06270 */
[----:B------:R-:W-:Y:S02]  /*14950*/  IADD3 R5, R65, 0x79, RZ ;  /* 0x0000007941057810 */ /* 0x000fe40007ffe0ff */
[----:B------:R-:W-:Y:S02]  /*14960*/  FSEL R149, R33, -INF , !P2 ;  /* 0xff80000021957808 */ /* 0x000fe40005000000 */
[----:B------:R-:W-:-:S02]  /*14970*/  FSEL R143, R28, -INF , !P6 ;  /* 0xff8000001c8f7808 */ /* 0x000fc40007000000 */
[----:B------:R-:W-:Y:S02]  /*14980*/  FSEL R66, R30, -INF , !P3 ;  /* 0xff8000001e427808 */ /* 0x000fe40005800000 */
[----:B------:R-:W-:Y:S02]  /*14990*/  FSEL R20, R20, -INF , !P0 ;  /* 0xff80000014147808 */ /* 0x000fe40004000000 */
[----:B------:R-:W-:Y:S02]  /*149a0*/  ISETP.NE.AND P6, PT, R6, RZ, PT ;  /* 0x000000ff0600720c */ /* 0x000fe40003fc5270 */
[-C--:B------:R-:W-:Y:S02]  /*149b0*/  ISETP.GE.AND P2, PT, R65, R133.reuse, PT ;  /* 0x000000854100720c */ /* 0x080fe40003f46270 */
[C---:B------:R-:W-:Y:S02]  /*149c0*/  ISETP.GE.AND P3, PT, R5.reuse, R2, PT ;  /* 0x000000020500720c */ /* 0x040fe40003f66270 */
[----:B------:R-:W-:-:S02]  /*149d0*/  ISETP.GE.AND P0, PT, R5, R133, PT ;  /* 0x000000850500720c */ /* 0x000fc40003f06270 */
[----:B------:R-:W-:Y:S02]  /*149e0*/  FSEL R22, R22, -INF , !P2 ;  /* 0xff80000016167808 */ /* 0x000fe40005000000 */
[----:B------:R-:W-:Y:S02]  /*149f0*/  FSEL R64, R31, -INF , !P6 ;  /* 0xff8000001f407808 */ /* 0x000fe40007000000 */
[----:B------:R-:W-:Y:S02]  /*14a00*/  FSEL R139, R8, -INF , !P4 ;  /* 0xff800000088b7808 */ /* 0x000fe40006000000 */
[----:B------:R-:W-:Y:S02]  /*14a10*/  FSEL R62, R10, -INF , !P1 ;  /* 0xff8000000a3e7808 */ /* 0x000fe40004800000 */
[----:B------:R-:W-:Y:S02]  /*14a20*/  FSEL R67, R9, -INF , !P3 ;  /* 0xff80000009437808 */ /* 0x000fe40005800000 */
[----:B------:R-:W-:Y:S01]  /*14a30*/  FSEL R60, R11, -INF , !P0 ;  /* 0xff8000000b3c7808 */ /* 0x000fe20004000000 */
[----:B------:R-:W-:Y:S05]  /*14a40*/  @!P5 BRA `(.L_x_2693) ;  /* 0x000006c00000d947 */ /* 0x000fea0003800000 */
[----:B------:R-:W-:-:S13]  /*14a50*/  LOP3.LUT P6, RZ, R225, 0x4, RZ, 0xc0, !PT ;  /* 0x00000004e1ff7812 */ /* 0x000fda00078cc0ff */
[----:B------:R-:W-:Y:S05]  /*14a60*/  @!P6 BRA `(.L_x_2694) ;  /* 0x000003a00000e947 */ /* 0x000fea0003800000 */
[----:B------:R-:W-:Y:S02]  /*14a70*/  IABS R5, c[0x0][0x2d0] ;  /* 0x0000b40000057a13 */ /* 0x000fe40000000000 */
[C---:B------:R-:W-:Y:S02]  /*14a80*/  IADD3 R11, R3.reuse, -0x80, RZ ;  /* 0xffffff80030b7810 */ /* 0x040fe40007ffe0ff */
[----:B------:R-:W1:Y:S01]  /*14a90*/  I2F.RP R6, R5 ;  /* 0x0000000500067306 */ /* 0x000e620000209400 */
        /* <DEDUP_REMOVED lines=47> */
[----:B------:R-:W-:Y:S01]  /*14d90*/  SHF.R.S32.HI R5, RZ, 0x1f, R7 ;  /* 0x0000001fff057819 */ /* 0x000fe20000011407 */
[----:B------:R-:W-:-:S04]  /*14da0*/  IMAD.IADD R9, R9, 0x1, R3 ;  /* 0x0000000109097824 */ /* 0x000fc800078e0203 */
[----:B------:R-:W-:Y:S02]  /*14db0*/  IMAD R6, R5, c[0x0][0x180], RZ ;  /* 0x0000600005067a24 */ /* 0x000fe400078e02ff */
[----:B------:R-:W-:-:S04]  /*14dc0*/  IMAD.WIDE.U32 R8, R7, c[0x0][0x180], R8 ;  /* 0x0000600007087a25 */ /* 0x000fc800078e0008 */
[----:B------:R-:W-:Y:S02]  /*14dd0*/  IMAD R6, R7, c[0x0][0x184], R6 ;  /* 0x0000610007067a24 */ /* 0x000fe400078e0206 */
[----:B------:R-:W-:-:S03]  /*14de0*/  IMAD.MOV.U32 R3, RZ, RZ, R8 ;  /* 0x000000ffff037224 */ /* 0x000fc600078e0008 */
[----:B------:R-:W-:Y:S01]  /*14df0*/  IADD3 R6, R9, R6, RZ ;  /* 0x0000000609067210 */ /* 0x000fe20007ffe0ff */
[----:B------:R-:W-:Y:S05]  /*14e00*/  BRA `(.L_x_2695) ;  /* 0x0000003000007947 */ /* 0x000fea0003800000 */
.L_x_2694:
[----:B------:R-:W-:-:S05]  /*14e10*/  IMAD.MOV.U32 R3, RZ, RZ, c[0x0][0x198] ;  /* 0x00006600ff037624 */ /* 0x000fca00078e00ff */
[----:B------:R-:W-:-:S04]  /*14e20*/  LEA R3, -R3, RZ, 0x7 ;  /* 0x000000ff03037211 */ /* 0x000fc800078e39ff */
[----:B------:R-:W-:Y:S02]  /*14e30*/  SHF.R.S32.HI R6, RZ, 0x1f, R3 ;  /* 0x0000001fff067819 */ /* 0x000fe40000011403 */
.L_x_2695:
        /* <DEDUP_REMOVED lines=8> */
[----:B------:R-:W-:-:S02]  /*14ec0*/  IMAD.MOV.U32 R233, RZ, RZ, R231 ;  /* 0x000000ffffe97224 */ /* 0x000fc400078e00e7 */
[----:B------:R-:W-:Y:S01]  /*14ed0*/  IMAD.X R6, R6, 0x1, R58, P1 ;  /* 0x0000000106067824 */ /* 0x000fe200008e063a */
[----:B------:R-:W-:Y:S02]  /*14ee0*/  IADD3.X R9, R231, UR5, RZ, P0, !PT ;  /* 0x00000005e7097c10 */ /* 0x000fe400087fe4ff */
        /* <DEDUP_REMOVED lines=8> */
[----:B------:R-:W-:-:S02]  /*14f70*/  LEA.HI.X R15, R3, c[0x0][0x16c], R6, 0x1, P1 ;  /* 0x00005b00030f7a11 */ /* 0x000fc400008f0c06 */
        /* <DEDUP_REMOVED lines=25> */
.L_x_2693:
        /* <DEDUP_REMOVED lines=64> */
[-C--:B------:R-:W-:Y:S01]  /*15510*/  LEA R214, R45, R216.reuse, 0x1 ;  /* 0x000000d82dd67211 */ /* 0x080fe200078e08ff */
[----:B------:R-:W2:Y:S01]  /*15520*/  SHFL.BFLY PT, R6, R7, 0x2, 0x1f ;  /* 0x0c401f0007067f89 */ /* 0x000ea200000e0000 */
        /* <DEDUP_REMOVED lines=27> */
[--C-:B------:R-:W-:Y:S02]  /*156e0*/  FFMA.FTZ R55, R20, c[0x0][0x23c], -R136.reuse ;  /* 0x00008f0014377a23 */ /* 0x100fe40000010888 */
[--C-:B------:R-:W-:Y:S02]  /*156f0*/  FFMA.FTZ R54, R109, c[0x0][0x23c], -R136.reuse ;  /* 0x00008f006d367a23 */ /* 0x100fe40000010888 */
[--C-:B------:R-:W-:Y:S01]  /*15700*/  FFMA.FTZ R61, R102, c[0x0][0x23c], -R65.reuse ;  /* 0x00008f00663d7a23 */ /* 0x100fe20000010841 */
[----:B------:R-:W-:Y:S01]  /*15710*/  MUFU.EX2 R49, R49 ;  /* 0x0000003100317308 */ /* 0x000fe20000000800 */
[----:B------:R-:W1:Y:S01]  /*15720*/  LDSM.16.MT88.4 R100, [R216+0x10000] ;  /* 0x01000000d864783b */ /* 0x000e620000004200 */
[----:B------:R-:W-:Y:S02]  /*15730*/  FFMA.FTZ R52, R107, c[0x0][0x23c], -R136 ;  /* 0x00008f006b347a23 */ /* 0x000fe40000010888 */
[----:B------:R-:W-:-:S02]  /*15740*/  FFMA.FTZ R63, R22, c[0x0][0x23c], -R65 ;  /* 0x00008f00163f7a23 */ /* 0x000fc40000010841 */
[--C-:B------:R-:W-:Y:S02]  /*15750*/  FFMA.FTZ R58, R4, c[0x0][0x23c], -R65.reuse ;  /* 0x00008f00043a7a23 */ /* 0x100fe40000010841 */
[--C-:B------:R-:W-:Y:S01]  /*15760*/  FFMA.FTZ R50, R44, c[0x0][0x23c], -R65.reuse ;  /* 0x00008f002c327a23 */ /* 0x100fe20000010841 */
[----:B------:R-:W2:Y:S01]  /*15770*/  LDSM.16.MT88.4 R4, [R212+0x10000] ;  /* 0x01000000d404783b */ /* 0x000ea20000004200 */
[----:B------:R-:W-:Y:S01]  /*15780*/  MUFU.EX2 R55, R55 ;  /* 0x0000003700377308 */ /* 0x000fe20000000800 */
[----:B------:R-:W-:Y:S02]  /*15790*/  FFMA.FTZ R45, R42, c[0x0][0x23c], -R65 ;  /* 0x00008f002a2d7a23 */ /* 0x000fe40000010841 */
[--C-:B------:R-:W-:Y:S02]  /*157a0*/  FFMA.FTZ R53, R105, c[0x0][0x23c], -R136.reuse ;  /* 0x00008f0069357a23 */ /* 0x100fe40000010888 */
[--C-:B------:R-:W-:Y:S02]  /*157b0*/  FFMA.FTZ R48, R97, c[0x0][0x23c], -R136.reuse ;  /* 0x00008f0061307a23 */ /* 0x100fe40000010888 */
[--C-:B------:R-:W-:Y:S01]  /*157c0*/  FFMA.FTZ R47, R47, c[0x0][0x23c], -R136.reuse ;  /* 0x00008f002f2f7a23 */ /* 0x100fe20000010888 */
[----:B------:R-:W3:Y:S01]  /*157d0*/  MUFU.EX2 R54, R54 ;  /* 0x0000003600367308 */ /* 0x000ee20000000800 */
[----:B------:R-:W-:-:S02]  /*157e0*/  FFMA.FTZ R44, R21, c[0x0][0x23c], -R136 ;  /* 0x00008f00152c7a23 */ /* 0x000fc40000010888 */
[--C-:B------:R-:W-:Y:S01]  /*157f0*/  FFMA.FTZ R51, R98, c[0x0][0x23c], -R65.reuse ;  /* 0x00008f0062337a23 */ /* 0x100fe20000010841 */
[----:B------:R-:W4:Y:S01]  /*15800*/  LDSM.16.MT88.4 R20, [R214+0xc800] ;  /* 0x00c80000d614783b */ /* 0x000f220000004200 */
[--C-:B------:R-:W-:Y:S02]  /*15810*/  FFMA.FTZ R46, R46, c[0x0][0x23c], -R65.reuse ;  /* 0x00008f002e2e7a23 */ /* 0x100fe40000010841 */
[----:B------:R-:W-:Y:S01]  /*15820*/  FFMA.FTZ R42, R40, c[0x0][0x23c], -R65 ;  /* 0x00008f00282a7a23 */ /* 0x000fe20000010841 */
[----:B------:R-:W5:Y:S01]  /*15830*/  MUFU.EX2 R52, R52 ;  /* 0x0000003400347308 */ /* 0x000f620000000800 */
[--C-:B------:R-:W-:Y:S02]  /*15840*/  FFMA.FTZ R36, R41, c[0x0][0x23c], -R136.reuse ;  /* 0x00008f0029247a23 */ /* 0x100fe40000010888 */
[--C-:B------:R-:W-:Y:S02]  /*15850*/  FFMA.FTZ R43, R175, c[0x0][0x23c], -R136.reuse ;  /* 0x00008f00af2b7a23 */ /* 0x100fe40000010888 */
        /* <DEDUP_REMOVED lines=17> */
[----:B------:R-:W5:Y:S01]  /*15970*/  MUFU.EX2 R50, R50 ;  /* 0x0000003200327308 */ /* 0x000f620000000800 */
        /* <DEDUP_REMOVED lines=9> */
[----:B-----5:R-:W-:Y:S01]  /*15a10*/  F2FP.PACK_AB R119, R50, R61 ;  /* 0x0000003d3277723e */ /* 0x020fe200000000ff */
        /* <DEDUP_REMOVED lines=54> */
[----:B------:R-:W4:Y:S06]  /*15d80*/  MUFU.EX2 R0, R0 ;  /* 0x0000000000007308 */ /* 0x000f2c0000000800 */
[C---:B--2---:R-:W-:Y:S02]  /*15d90*/  HMMA.16816.F32 R120, R116.reuse, R4, RZ ;  /* 0x000000047478723c */ /* 0x044fe400000018ff */
        /* <DEDUP_REMOVED lines=73> */
[----:B------:R-:W3:Y:S05]  /*16230*/  LDSM.16.MT88.4 R8, [R212+0x11000] ;  /* 0x01100000d408783b */ /* 0x000eea0000004200 */
[----:B------:R-:W-:Y:S02]  /*16240*/  MUFU.EX2 R160, R160 ;  /* 0x000000a000a07308 */ /* 0x000fe40000000800 */
[C---:B-1----:R-:W-:Y:S06]  /*16250*/  HMMA.16816.F32 R80, R4.reuse, R16, R80 ;  /* 0x000000100450723c */ /* 0x042fec0000001850 */
        /* <DEDUP_REMOVED lines=65> */
[----:B----4-:R-:W-:Y:S01]  /*16670*/  F2FP.PACK_AB R4, R157, R152 ;  /* 0x000000989d04723e */ /* 0x010fe200000000ff */
        /* <DEDUP_REMOVED lines=152> */
[----:B------:R-:W-:Y:S01]  /*17000*/  LOP3.LUT P1, RZ, R225, 0x4, RZ, 0xc0, !PT ;  /* 0x00000004e1ff7812 */ /* 0x000fe2000782c0ff */
[----:B------:R-:W-:-:S04]  /*17010*/  DEPBAR.LE SB0, 0x0 ;  /* 0x000080000000791a */ /* 0x000fc80000000000 */
[----:B------:R-:W-:Y:S01]  /*17020*/  IADD3 R234, R57, -0x2, RZ ;  /* 0xfffffffe39ea7810 */ /* 0x000fe20007ffe0ff */
[----:B------:R-:W-:Y:S07]  /*17030*/  BAR.SYNC.DEFER_BLOCKING 0x0 ;  /* 0x0000000000007b1d */ /* 0x000fee0000010000 */
[----:B------:R-:W-:Y:S05]  /*17040*/  @!P1 BRA `(.L_x_2697) ;  /* 0x000003b000009947 */ /* 0x000fea0003800000 */
[----:B------:R-:W-:Y:S01]  /*17050*/  IABS R0, c[0x0][0x2d0] ;  /* 0x0000b40000007a13 */ /* 0x000fe20000000000 */
[----:B------:R-:W-:-:S03]  /*17060*/  IMAD.SHL.U32 R4, R234, 0x80, RZ ;  /* 0x00000080ea047824 */ /* 0x000fc600078e00ff */
[----:B------:R-:W1:Y:S02]  /*17070*/  I2F.RP R5, R0 ;  /* 0x0000000000057306 */ /* 0x000e640000209400 */
[C---:B------:R-:W-:Y:S02]  /*17080*/  IADD3 R11, R4.reuse, 0x80, RZ ;  /* 0x00000080040b7810 */ /* 0x040fe40007ffe0ff */
        /* <DEDUP_REMOVED lines=55> */
.L_x_2697:
[----:B------:R-:W-:-:S05]  /*17400*/  IMAD.MOV.U32 R0, RZ, RZ, c[0x0][0x1a0] ;  /* 0x00006800ff007624 */ /* 0x000fca00078e00ff */
[----:B------:R-:W-:-:S04]  /*17410*/  LEA R0, -R0, RZ, 0x7 ;  /* 0x000000ff00007211 */ /* 0x000fc800078e39ff */
[----:B------:R-:W-:Y:S02]  /*17420*/  SHF.R.S32.HI R5, RZ, 0x1f, R0 ;  /* 0x0000001fff057819 */ /* 0x000fe40000011400 */
.L_x_2698:
[----:B------:R-:W-:Y:S01]  /*17430*/  ULDC.64 UR4, c[0x0][0x1a0] ;  /* 0x0000680000047ab9 */ /* 0x000fe20000000a00 */
[----:B------:R-:W-:Y:S01]  /*17440*/  LEA R236, P0, R0, R236, 0x1 ;  /* 0x000000ec00ec7211 */ /* 0x000fe200078008ff */
[----:B------:R-:W-:Y:S01]  /*17450*/  USHF.L.U32 UR9, UR4, 0x5, URZ ;  /* 0x0000000504097899 */ /* 0x000fe2000800063f */
[----:B------:R-:W-:Y:S01]  /*17460*/  IMAD R59, R234, 0x80, R59 ;  /* 0x00000080ea3b7824 */ /* 0x000fe200078e023b */
[----:B------:R-:W-:Y:S01]  /*17470*/  UMOV UR8, 0x5 ;  /* 0x0000000500087882 */ /* 0x000fe20000000000 */
[C---:B------:R-:W-:Y:S01]  /*17480*/  LEA.HI.X R235, R0.reuse, R235, R5, 0x1, P0 ;  /* 0x000000eb00eb7211 */ /* 0x040fe200000f0c05 */
[----:B------:R-:W-:Y:S01]  /*17490*/  USHF.L.U64.HI UR5, UR4, UR8, UR5 ;  /* 0x0000000804057299 */ /* 0x000fe20008010205 */
[----:B------:R-:W-:Y:S02]  /*174a0*/  IADD3 R0, P1, R0, R176, RZ ;  /* 0x000000b000007210 */ /* 0x000fe40007f3e0ff */
[----:B------:R-:W-:Y:S01]  /*174b0*/  IADD3 R6, P0, R236, UR9, RZ ;  /* 0x00000009ec067c10 */ /* 0x000fe2000ff1e0ff */
[----:B------:R-:W-:Y:S01]  /*174c0*/  IMAD.MOV.U32 R237, RZ, RZ, R235 ;  /* 0x000000ffffed7224 */ /* 0x000fe200078e00eb */
[----:B------:R-:W-:Y:S01]  /*174d0*/  LOP3.LUT R225, R225, 0xfffffffe, RZ, 0xc0, !PT ;  /* 0xfffffffee1e17812 */ /* 0x000fe200078ec0ff */
        /* <DEDUP_REMOVED lines=13> */
[----:B------:R2:W-:Y:S01]  /*175b0*/  LDGSTS.E.BYPASS.LTC128B.128 [R230+0x10000], [R10.64+0x80] ;  /* 0x100000800ae67fae */ /* 0x0005e2000b901d46 */
[----:B------:R-:W-:Y:S02]  /*175c0*/  IADD3 R0, R59, 0x1, RZ ;  /* 0x000000013b007810 */ /* 0x000fe40007ffe0ff */
[----:B------:R-:W-:Y:S01]  /*175d0*/  IADD3.X R17, R5, UR5, RZ, P0, !PT ;  /* 0x0000000505117c10 */ /* 0x000fe200087fe4ff */
[----:B------:R3:W-:Y:S01]  /*175e0*/  LDGSTS.E.BYPASS.LTC128B.128 [R230+0xc800], [R6.64] ;  /* 0x0c80000006e67fae */ /* 0x0007e2000b901d46 */
[----:B------:R-:W-:Y:S02]  /*175f0*/  IADD3 R18, P0, R16, UR9, RZ ;  /* 0x0000000910127c10 */ /* 0x000fe4000ff1e0ff */
[----:B------:R-:W-:Y:S01]  /*17600*/  ISETP.GE.AND P3, PT, R0, R2, PT ;  /* 0x000000020000720c */ /* 0x000fe20003f66270 */
[----:B------:R3:W-:Y:S01]  /*17610*/  LDGSTS.E.BYPASS.LTC128B.128 [R230+0x10800], [R6.64+0x80] ;  /* 0x1080008006e67fae */ /* 0x0007e2000b901d46 */
[----:B------:R-:W-:-:S02]  /*17620*/  IADD3.X R19, R17, UR5, RZ, P0, !PT ;  /* 0x0000000511137c10 */ /* 0x000fc400087fe4ff */
[----:B------:R-:W-:Y:S01]  /*17630*/  IADD3 R20, P0, R18, UR9, RZ ;  /* 0x0000000912147c10 */ /* 0x000fe2000ff1e0ff */
[----:B------:R2:W-:Y:S01]  /*17640*/  LDGSTS.E.BYPASS.LTC128B.128 [R230+0xd000], [R8.64] ;  /* 0x0d00000008e67fae */ /* 0x0005e2000b901d46 */
[----:B------:R-:W-:Y:S02]  /*17650*/  ISETP.GE.AND P4, PT, R0, R133, PT ;  /* 0x000000850000720c */ /* 0x000fe40003f86270 */
[----:B------:R-:W-:Y:S01]  /*17660*/  IADD3.X R21, R19, UR5, RZ, P0, !PT ;  /* 0x0000000513157c10 */ /* 0x000fe200087fe4ff */
[----:B------:R2:W-:Y:S01]  /*17670*/  LDGSTS.E.BYPASS.LTC128B.128 [R230+0x11000], [R8.64+0x80] ;  /* 0x1100008008e67fae */ /* 0x0005e2000b901d46 */
[----:B------:R-:W-:Y:S02]  /*17680*/  IADD3 R22, P0, R20, UR9, RZ ;  /* 0x0000000914167c10 */ /* 0x000fe4000ff1e0ff */
[----:B------:R-:W-:Y:S01]  /*17690*/  IADD3 R0, R59, 0x8, RZ ;  /* 0x000000083b007810 */ /* 0x000fe20007ffe0ff */
[----:B------:R3:W-:Y:S01]  /*176a0*/  LDGSTS.E.BYPASS.LTC128B.128 [R230+0xd800], [R4.64] ;  /* 0x0d80000004e67fae */ /* 0x0007e2000b901d46 */
[----:B------:R-:W-:-:S02]  /*176b0*/  IADD3.X R23, R21, UR5, RZ, P0, !PT ;  /* 0x0000000515177c10 */ /* 0x000fc400087fe4ff */
[C---:B------:R-:W-:Y:S01]  /*176c0*/  ISETP.GE.AND P2, PT, R0.reuse, R2, PT ;  /* 0x000000020000720c */ /* 0x040fe20003f46270 */
[----:B------:R3:W-:Y:S01]  /*176d0*/  LDGSTS.E.BYPASS.LTC128B.128 [R230+0x11800], [R4.64+0x80] ;  /* 0x1180008004e67fae */ /* 0x0007e2000b901d46 */
[----:B------:R-:W-:Y:S02]  /*176e0*/  ISETP.GE.AND P5, PT, R0, R133, PT ;  /* 0x000000850000720c */ /* 0x000fe40003fa6270 */
[----:B------:R-:W-:Y:S01]  /*176f0*/  ISETP.GE.AND P0, PT, R57, 0x3, PT ;  /* 0x000000033900780c */ /* 0x000fe20003f06270 */
[----:B------:R4:W-:Y:S04]  /*17700*/  LDGSTS.E.BYPASS.LTC128B.128 [R230+0xe000], [R16.64] ;  /* 0x0e00000010e67fae */ /* 0x0009e8000b901d46 */
[----:B------:R4:W-:Y:S04]  /*17710*/  LDGSTS.E.BYPASS.LTC128B.128 [R230+0x12000], [R16.64+0x80] ;  /* 0x1200008010e67fae */ /* 0x0009e8000b901d46 */
[----:B------:R4:W-:Y:S04]  /*17720*/  LDGSTS.E.BYPASS.LTC128B.128 [R230+0xe800], [R18.64] ;  /* 0x0e80000012e67fae */ /* 0x0009e8000b901d46 */
[----:B------:R4:W-:Y:S01]  /*17730*/  LDGSTS.E.BYPASS.LTC128B.128 [R230+0x12800], [R18.64+0x80] ;  /* 0x1280008012e67fae */ /* 0x0009e2000b901d46 */
[----:B------:R-:W-:-:S02]  /*17740*/  @P0 LOP3.LUT R225, R225, 0x1, RZ, 0xfc, !PT ;  /* 0x00000001e1e10812 */ /* 0x000fc400078efcff */
[C---:B------:R-:W-:Y:S01]  /*17750*/  ISETP.GE.AND P0, PT, R59.reuse, R2, PT ;  /* 0x000000023b00720c */ /* 0x040fe20003f06270 */
        /* <DEDUP_REMOVED lines=9> */
[----:B------:R-:W-:Y:S04]  /*177f0*/  LDSM.16.M88.4 R164, [R220] ;  /* 0x00000000dca4783b */ /* 0x000fe80000000200 */
[----:B------:R-:W1:Y:S04]  /*17800*/  LDSM.16.M88.4 R24, [R219] ;  /* 0x00000000db18783b */ /* 0x000e680000000200 */
[----:B-----5:R-:W5:Y:S04]  /*17810*/  LDSM.16.M88.4 R20, [R211] ;  /* 0x00000000d314783b */ /* 0x020f680000000200 */
[----:B------:R-:W1:Y:S04]  /*17820*/  LDSM.16.M88.4 R148, [R221+0x5800] ;  /* 0x00580000dd94783b */ /* 0x000e680000000200 */
[----:B------:R-:W1:Y:S04]  /*17830*/  LDSM.16.M88.4 R64, [R221+0x6800] ;  /* 0x00680000dd40783b */ /* 0x000e680000000200 */
[----:B------:R-:W1:Y:S04]  /*17840*/  LDSM.16.M88.4 R52, [R221+0x7000] ;  /* 0x00700000dd34783b */ /* 0x000e680000000200 */
[----:B------:R-:W1:Y:S01]  /*17850*/  LDSM.16.M88.4 R28, [R221+0x7800] ;  /* 0x00780000dd1c783b */ /* 0x000e620000000200 */
[C---:B----4-:R-:W-:Y:S03]  /*17860*/  HMMA.16816.F32 R16, R44.reuse, R12, RZ ;  /* 0x0000000c2c10723c */ /* 0x050fe600000018ff */
[----:B------:R-:W4:Y:S04]  /*17870*/  LDSM.16.M88.4 R180, [R210] ;  /* 0x00000000d2b4783b */ /* 0x000f280000000200 */
[----:B------:R-:W1:Y:S01]  /*17880*/  LDSM.16.M88.4 R40, [R208] ;  /* 0x00000000d028783b */ /* 0x000e620000000200 */
[C---:B--2---:R-:W-:Y:S03]  /*17890*/  HMMA.16816.F32 R8, R44.reuse, R4, RZ ;  /* 0x000000042c08723c */ /* 0x044fe600000018ff */
[----:B------:R-:W2:Y:S04]  /*178a0*/  LDSM.16.M88.4 R176, [R209] ;  /* 0x00000000d1b0783b */ /* 0x000ea80000000200 */
[----:B------:R-:W2:Y:S01]  /*178b0*/  LDSM.16.M88.4 R32, [R207] ;  /* 0x00000000cf20783b */ /* 0x000ea20000000200 */
[C---:B------:R-:W-:Y:S03]  /*178c0*/  HMMA.16816.F32 R12, R44.reuse, R14, RZ ;  /* 0x0000000e2c0c723c */ /* 0x040fe600000018ff */
        /* <DEDUP_REMOVED lines=8> */
[C---:B------:R-:W-:Y:S03]  /*17950*/  HMMA.16816.F32 R156, R44.reuse, R158, RZ ;  /* 0x0000009e2c9c723c */ /* 0x040fe600000018ff */
[----:B------:R-:W0:Y:S05]  /*17960*/  LDGDEPBAR ;  /* 0x00000000000079af */ /* 0x000e2a0000000000 */
[C---:B-1----:R-:W-:Y:S08]  /*17970*/  HMMA.16816.F32 R144, R44.reuse, R140, RZ ;  /* 0x0000008c2c90723c */ /* 0x042ff000000018ff */
[----:B------:R-:W-:Y:S08]  /*17980*/  HMMA.16816.F32 R140, R44, R142, RZ ;  /* 0x0000008e2c8c723c */ /* 0x000ff000000018ff */
[C---:B------:R-:W-:Y:S08]  /*17990*/  HMMA.16816.F32 R16, R164.reuse, R24, R16 ;  /* 0x00000018a410723c */ /* 0x040ff00000001810 */
[C---:B------:R-:W-:Y:S01]  /*179a0*/  HMMA.16816.F32 R12, R164.reuse, R26, R12 ;  /* 0x0000001aa40c723c */ /* 0x040fe2000000180c */
[----:B------:R-:W1:Y:S07]  /*179b0*/  LDSM.16.M88.4 R24, [R215+0x4800] ;  /* 0x00480000d718783b */ /* 0x000e6e0000000200 */
[C---:B-----5:R-:W-:Y:S08]  /*179c0*/  HMMA.16816.F32 R8, R164.reuse, R20, R8 ;  /* 0x00000014a408723c */ /* 0x060ff00000001808 */
[----:B------:R-:W-:Y:S01]  /*179d0*/  HMMA.16816.F32 R4, R164, R22, R4 ;  /* 0x00000016a404723c */ /* 0x000fe20000001804 */
[----:B------:R-:W3:Y:S07]  /*179e0*/  LDSM.16.M88.4 R20, [R215+0x5000] ;  /* 0x00500000d714783b */ /* 0x000eee0000000200 */
        /* <DEDUP_REMOVED lines=8> */
[----:B------:R-:W5:Y:S07]  /*17a70*/  LDSM.16.M88.4 R28, [R215+0x4000] ;  /* 0x00400000d71c783b */ /* 0x000f6e0000000200 */
[C---:B----4-:R-:W-:Y:S08]  /*17a80*/  HMMA.16816.F32 R160, R164.reuse, R180, R160 ;  /* 0x000000b4a4a0723c */ /* 0x050ff000000018a0 */
[C---:B------:R-:W-:Y:S01]  /*17a90*/  HMMA.16816.F32 R156, R164.reuse, R182, R156 ;  /* 0x000000b6a49c723c */ /* 0x040fe2000000189c */
[----:B------:R-:W-:Y:S07]  /*17aa0*/  LDSM.16.M88.4 R180, [R215+0x7800] ;  /* 0x00780000d7b4783b */ /* 0x000fee0000000200 */
[C---:B------:R-:W-:Y:S08]  /*17ab0*/  HMMA.16816.F32 R144, R164.reuse, R40, R144 ;  /* 0x00000028a490723c */ /* 0x040ff00000001890 */
[C---:B------:R-:W-:Y:S01]  /*17ac0*/  HMMA.16816.F32 R140, R164.reuse, R42, R140 ;  /* 0x0000002aa48c723c */ /* 0x040fe2000000188c */
[----:B------:R-:W4:Y:S07]  /*17ad0*/  LDSM.16.M88.4 R40, [R215+0x5800] ;  /* 0x00580000d728783b */ /* 0x000f2e0000000200 */
[C---:B--2---:R-:W-:Y:S08]  /*17ae0*/  HMMA.16816.F32 R152, R164.reuse, R176, R152 ;  /* 0x000000b0a498723c */ /* 0x044ff00000001898 */
[C---:B------:R-:W-:Y:S01]  /*17af0*/  HMMA.16816.F32 R148, R164.reuse, R178, R148 ;  /* 0x000000b2a494723c */ /* 0x040fe20000001894 */
[----:B------:R-:W-:Y:S07]  /*17b00*/  LDSM.16.M88.4 R176, [R204+0x1000] ;  /* 0x00100000ccb0783b */ /* 0x000fee0000000200 */
[C---:B------:R-:W-:Y:S08]  /*17b10*/  HMMA.16816.F32 R136, R164.reuse, R32, R136 ;  /* 0x00000020a488723c */ /* 0x040ff00000001888 */
[----:B------:R-:W-:Y:S01]  /*17b20*/  HMMA.16816.F32 R64, R164, R34, R64 ;  /* 0x00000022a440723c */ /* 0x000fe20000001840 */
[----:B------:R-:W2:Y:S07]  /*17b30*/  LDSM.16.M88.4 R32, [R215+0x6000] ;  /* 0x00600000d720783b */ /* 0x000eae0000000200 */
[C---:B-1----:R-:W-:Y:S08]  /*17b40*/  HMMA.16816.F32 R8, R36.reuse, R24, R8 ;  /* 0x000000182408723c */ /* 0x042ff00000001808 */
[C---:B------:R-:W-:Y:S01]  /*17b50*/  HMMA.16816.F32 R4, R36.reuse, R26, R4 ;  /* 0x0000001a2404723c */ /* 0x040fe20000001804 */
[----:B------:R-:W-:Y:S07]  /*17b60*/  LDSM.16.M88.4 R24, [R217] ;  /* 0x00000000d918783b */ /* 0x000fee0000000200 */
[C---:B---3--:R-:W-:Y:S08]  /*17b70*/  HMMA.16816.F32 R160, R36.reuse, R20, R160 ;  /* 0x0000001424a0723c */ /* 0x048ff000000018a0 */
[C---:B------:R-:W-:Y:S01]  /*17b80*/  HMMA.16816.F32 R156, R36.reuse, R22, R156 ;  /* 0x00000016249c723c */ /* 0x040fe2000000189c */
[----:B------:R-:W1:Y:S07]  /*17b90*/  LDSM.16.M88.4 R20, [R204+0x800] ;  /* 0x00080000cc14783b */ /* 0x000e6e0000000200 */
[C---:B-----5:R-:W-:Y:S08]  /*17ba0*/  HMMA.16816.F32 R16, R36.reuse, R28, R16 ;  /* 0x0000001c2410723c */ /* 0x060ff00000001810 */
[----:B------:R-:W-:Y:S01]  /*17bb0*/  HMMA.16816.F32 R12, R36, R30, R12 ;  /* 0x0000001e240c723c */ /* 0x000fe2000000180c */
[----:B------:R-:W3:Y:S07]  /*17bc0*/  LDSM.16.M88.4 R28, [R204] ;  /* 0x00000000cc1c783b */ /* 0x000eee0000000200 */
[C---:B------:R-:W-:Y:S08]  /*17bd0*/  HMMA.16816.F32 R60, R164.reuse, R172, R60 ;  /* 0x000000aca43c723c */ /* 0x040ff0000000183c */
[C---:B------:R-:W-:Y:S01]  /*17be0*/  HMMA.16816.F32 R52, R164.reuse, R174, R52 ;  /* 0x000000aea434723c */ /* 0x040fe20000001834 */
[----:B------:R-:W5:Y:S07]  /*17bf0*/  LDSM.16.M88.4 R172, [R204+0x1800] ;  /* 0x00180000ccac783b */ /* 0x000f6e0000000200 */
[C---:B------:R-:W-:Y:S08]  /*17c00*/  HMMA.16816.F32 R48, R164.reuse, R168, R48 ;  /* 0x000000a8a430723c */ /* 0x040ff00000001830 */
[----:B------:R-:W-:Y:S01]  /*17c10*/  HMMA.16816.F32 R44, R164, R170, R44 ;  /* 0x000000aaa42c723c */ /* 0x000fe2000000182c */
[----:B------:R-:W1:Y:S04]  /*17c20*/  LDSM.16.M88.4 R168, [R204+0x2000] ;  /* 0x00200000cca8783b */ /* 0x000e680000000200 */
[----:B------:R-:W1:Y:S03]  /*17c30*/  LDSM.16.M88.4 R164, [R204+0x2800] ;  /* 0x00280000cca4783b */ /* 0x000e660000000200 */
[C---:B----4-:R-:W-:Y:S08]  /*17c40*/  HMMA.16816.F32 R152, R36.reuse, R40, R152 ;  /* 0x000000282498723c */ /* 0x050ff00000001898 */
[C---:B------:R-:W-:Y:S01]  /*17c50*/  HMMA.16816.F32 R148, R36.reuse, R42, R148 ;  /* 0x0000002a2494723c */ /* 0x040fe20000001894 */
[----:B------:R-:W4:Y:S07]  /*17c60*/  LDSM.16.M88.4 R40, [R204+0x3000] ;  /* 0x00300000cc28783b */ /* 0x000f2e0000000200 */
        /* <DEDUP_REMOVED lines=21> */
[----:B------:R-:W1:Y:S07]  /*17dc0*/  LDSM.16.M88.4 R176, [R221+0x9800] ;  /* 0x00980000ddb0783b */ /* 0x000e6e0000000200 */
[C---:B-----5:R-:W-:Y:S08]  /*17dd0*/  HMMA.16816.F32 R152, R24.reuse, R172, R152 ;  /* 0x000000ac1898723c */ /* 0x060ff00000001898 */
[C---:B------:R-:W-:Y:S01]  /*17de0*/  HMMA.16816.F32 R148, R24.reuse, R174, R148 ;  /* 0x000000ae1894723c */ /* 0x040fe20000001894 */
[----:B------:R-:W5:Y:S07]  /*17df0*/  LDSM.16.M88.4 R172, [R221+0xa000] ;  /* 0x00a00000ddac783b */ /* 0x000f6e0000000200 */
[C---:B------:R-:W-:Y:S08]  /*17e00*/  HMMA.16816.F32 R144, R24.reuse, R168, R144 ;  /* 0x000000a81890723c */ /* 0x040ff00000001890 */
[C---:B------:R-:W-:Y:S01]  /*17e10*/  HMMA.16816.F32 R140, R24.reuse, R170, R140 ;  /* 0x000000aa188c723c */ /* 0x040fe2000000188c */
[----:B------:R-:W1:Y:S07]  /*17e20*/  LDSM.16.M88.4 R168, [R221+0xa800] ;  /* 0x00a80000dda8783b */ /* 0x000e6e0000000200 */
[C---:B------:R-:W-:Y:S08]  /*17e30*/  HMMA.16816.F32 R136, R24.reuse, R164, R136 ;  /* 0x000000a41888723c */ /* 0x040ff00000001888 */
[C---:B------:R-:W-:Y:S01]  /*17e40*/  HMMA.16816.F32 R64, R24.reuse, R166, R64 ;  /* 0x000000a61840723c */ /* 0x040fe20000001840 */
[----:B------:R-:W3:Y:S07]  /*17e50*/  LDSM.16.M88.4 R164, [R221+0xb000] ;  /* 0x00b00000dda4783b */ /* 0x000eee0000000200 */
[C---:B----4-:R-:W-:Y:S08]  /*17e60*/  HMMA.16816.F32 R60, R24.reuse, R40, R60 ;  /* 0x00000028183c723c */ /* 0x050ff0000000183c */
[C---:B------:R-:W-:Y:S01]  /*17e70*/  HMMA.16816.F32 R52, R24.reuse, R42, R52 ;  /* 0x0000002a1834723c */ /* 0x040fe20000001834 */
[----:B------:R-:W4:Y:S07]  /*17e80*/  LDSM.16.M88.4 R40, [R221+0xb800] ;  /* 0x00b80000dd28783b */ /* 0x000f2e0000000200 */
[C---:B--2---:R-:W-:Y:S08]  /*17e90*/  HMMA.16816.F32 R48, R24.reuse, R32, R48 ;  /* 0x000000201830723c */ /* 0x044ff00000001830 */
[----:B------:R-:W-:Y:S01]  /*17ea0*/  HMMA.16816.F32 R44, R24, R34, R44 ;  /* 0x00000022182c723c */ /* 0x000fe2000000182c */
[----:B------:R-:W-:Y:S04]  /*17eb0*/  LDSM.16.M88.4 R24, [R220+0x2000] ;  /* 0x00200000dc18783b */ /* 0x000fe80000000200 */
[----:B------:R-:W-:Y:S03]  /*17ec0*/  LDSM.16.M88.4 R32, [R203] ;  /* 0x00000000cb20783b */ /* 0x000fe60000000200 */
[C---:B-1----:R-:W-:Y:S08]  /*17ed0*/  HMMA.16816.F32 R160, R36.reuse, R20, R160 ;  /* 0x0000001424a0723c */ /* 0x042ff000000018a0 */
[C---:B------:R-:W-:Y:S01]  /*17ee0*/  HMMA.16816.F32 R156, R36.reuse, R22, R156 ;  /* 0x00000016249c723c */ /* 0x040fe2000000189c */
[----:B------:R-:W1:Y:S07]  /*17ef0*/  LDSM.16.M88.4 R20, [R201] ;  /* 0x00000000c914783b */ /* 0x000e6e0000000200 */
[C---:B---3--:R-:W-:Y:S08]  /*17f00*/  HMMA.16816.F32 R8, R36.reuse, R28, R8 ;  /* 0x0000001c2408723c */ /* 0x048ff00000001808 */
        /* <DEDUP_REMOVED lines=16> */
[----:B------:R-:W-:Y:S07]  /*18010*/  LDSM.16.M88.4 R164, [R200] ;  /* 0x00000000c8a4783b */ /* 0x000fee0000000200 */
[C---:B----4-:R-:W-:Y:S08]  /*18020*/  HMMA.16816.F32 R48, R36.reuse, R40, R48 ;  /* 0x000000282430723c */ /* 0x050ff00000001830 */
[----:B------:R-:W-:Y:S01]  /*18030*/  HMMA.16816.F32 R44, R36, R42, R44 ;  /* 0x0000002a242c723c */ /* 0x000fe2000000182c */
[----:B------:R-:W3:Y:S04]  /*18040*/  LDSM.16.M88.4 R40, [R199] ;  /* 0x00000000c728783b */ /* 0x000ee80000000200 */
[----:B------:R-:W4:Y:S03]  /*18050*/  LDSM.16.M88.4 R36, [R198] ;  /* 0x00000000c624783b */ /* 0x000f260000000200 */
[C---:B-1----:R-:W-:Y:S08]  /*18060*/  HMMA.16816.F32 R160, R24.reuse, R20, R160 ;  /* 0x0000001418a0723c */ /* 0x042ff000000018a0 */
[C---:B------:R-:W-:Y:S01]  /*18070*/  HMMA.16816.F32 R156, R24.reuse, R22, R156 ;  /* 0x00000016189c723c */ /* 0x040fe2000000189c */
[----:B------:R-:W1:Y:S07]  /*18080*/  LDSM.16.M88.4 R20, [R215+0x8000] ;  /* 0x00800000d714783b */ /* 0x000e6e0000000200 */
[C---:B------:R-:W-:Y:S08]  /*18090*/  HMMA.16816.F32 R16, R24.reuse, R32, R16 ;  /* 0x000000201810723c */ /* 0x040ff00000001810 */
[C---:B------:R-:W-:Y:S01]  /*180a0*/  HMMA.16816.F32 R12, R24.reuse, R34, R12 ;  /* 0x00000022180c723c */ /* 0x040fe2000000180c */
[----:B------:R-:W5:Y:S07]  /*180b0*/  LDSM.16.M88.4 R32, [R197] ;  /* 0x00000000c520783b */ /* 0x000f6e0000000200 */
[C---:B--2---:R-:W-:Y:S08]  /*180c0*/  HMMA.16816.F32 R8, R24.reuse, R28, R8 ;  /* 0x0000001c1808723c */ /* 0x044ff00000001808 */
[C---:B------:R-:W-:Y:S01]  /*180d0*/  HMMA.16816.F32 R4, R24.reuse, R30, R4 ;  /* 0x0000001e1804723c */ /* 0x040fe20000001804 */
[----:B------:R-:W2:Y:S07]  /*180e0*/  LDSM.16.M88.4 R28, [R196] ;  /* 0x00000000c41c783b */ /* 0x000eae0000000200 */
[C---:B---3--:R-:W-:Y:S08]  /*180f0*/  HMMA.16816.F32 R144, R24.reuse, R40, R144 ;  /* 0x000000281890723c */ /* 0x048ff00000001890 */
[C---:B------:R-:W-:Y:S01]  /*18100*/  HMMA.16816.F32 R140, R24.reuse, R42, R140 ;  /* 0x0000002a188c723c */ /* 0x040fe2000000188c */
[----:B------:R-:W-:Y:S07]  /*18110*/  LDSM.16.M88.4 R40, [R217+0x2000] ;  /* 0x00200000d928783b */ /* 0x000fee0000000200 */
[C---:B----4-:R-:W-:Y:S08]  /*18120*/  HMMA.16816.F32 R136, R24.reuse, R36, R136 ;  /* 0x000000241888723c */ /* 0x050ff00000001888 */
        /* <DEDUP_REMOVED lines=12> */
[----:B------:R-:W-:Y:S01]  /*181f0*/  HMMA.16816.F32 R44, R24, R30, R44 ;  /* 0x0000001e182c723c */ /* 0x000fe2000000182c */
[----:B------:R-:W2:Y:S04]  /*18200*/  LDSM.16.M88.4 R24, [R204+0x5800] ;  /* 0x00580000cc18783b */ /* 0x000ea80000000200 */
[----:B------:R-:W4:Y:S03]  /*18210*/  LDSM.16.M88.4 R28, [R204+0x5000] ;  /* 0x00500000cc1c783b */ /* 0x000f260000000200 */
[----:B------:R-:W-:Y:S08]  /*18220*/  HMMA.16816.F32 R144, R188, R176, R144 ;  /* 0x000000b0bc90723c */ /* 0x000ff00000001890 */
[----:B---3--:R-:W-:Y:S07]  /*18230*/  HMMA.16816.F32 R16, R40, R36, R16 ;  /* 0x000000242810723c */ /* 0x008fee0000001810 */
[C---:B------:R-:W-:Y:S01]  /*18240*/  IADD3 R36, R59.reuse, 0x31, RZ ;  /* 0x000000313b247810 */ /* 0x040fe20007ffe0ff */
[----:B------:R-:W-:Y:S01]  /*18250*/  HMMA.16816.F32 R140, R188, R178, R140 ;  /* 0x000000b2bc8c723c */ /* 0x000fe2000000188c */
[----:B------:R-:W3:Y:S01]  /*18260*/  LDSM.16.M88.4 R176, [R204+0x6800] ;  /* 0x00680000ccb0783b */ /* 0x000ee20000000200 */
[----:B------:R-:W-:-:S06]  /*18270*/  IADD3 R37, R59, 0x30, RZ ;  /* 0x000000303b257810 */ /* 0x000fcc0007ffe0ff */
[C---:B------:R-:W-:Y:S08]  /*18280*/  HMMA.16816.F32 R152, R188.reuse, R180, R152 ;  /* 0x000000b4bc98723c */ /* 0x040ff00000001898 */
[----:B------:R-:W-:Y:S01]  /*18290*/  HMMA.16816.F32 R148, R188, R182, R148 ;  /* 0x000000b6bc94723c */ /* 0x000fe20000001894 */
[----:B------:R-:W-:Y:S02]  /*182a0*/  FSEL R0, R17, -INF , !P3 ;  /* 0xff80000011007808 */ /* 0x000fe40005800000 */
[----:B------:R-:W-:-:S02]  /*182b0*/  FSEL R16, R16, -INF , !P0 ;  /* 0xff80000010107808 */ /* 0x000fc40004000000 */
[CC--:B------:R-:W-:Y:S02]  /*182c0*/  ISETP.GE.AND P0, PT, R59.reuse, R133.reuse, PT ;  /* 0x000000853b00720c */ /* 0x0c0fe40003f06270 */
[----:B------:R-:W-:Y:S01]  /*182d0*/  IADD3 R17, R59, 0x11, RZ ;  /* 0x000000113b117810 */ /* 0x000fe20007ffe0ff */
[C---:B------:R-:W-:Y:S01]  /*182e0*/  HMMA.16816.F32 R4, R188.reuse, R194, R4 ;  /* 0x000000c2bc04723c */ /* 0x040fe20000001804 */
[----:B------:R-:W-:Y:S02]  /*182f0*/  FSEL R18, R18, -INF , !P0 ;  /* 0xff80000012127808 */ /* 0x000fe40004000000 */
[----:B------:R-:W-:Y:S02]  /*18300*/  FSEL R19, R19, -INF , !P4 ;  /* 0xff80000013137808 */ /* 0x000fe40006000000 */
[CC--:B------:R-:W-:Y:S02]  /*18310*/  ISETP.GE.AND P0, PT, R17.reuse, R2.reuse, PT ;  /* 0x000000021100720c */ /* 0x0c0fe40003f06270 */
[----:B------:R-:W-:Y:S01]  /*18320*/  ISETP.GE.AND P4, PT, R17, R133, PT ;  /* 0x000000851100720c */ /* 0x000fe20003f86270 */
[----:B------:R-:W-:Y:S08]  /*18330*/  HMMA.16816.F32 R8, R188, R192, R8 ;  /* 0x000000c0bc08723c */ /* 0x000ff00000001808 */
[----:B-1----:R-:W-:Y:S07]  /*18340*/  HMMA.16816.F32 R144, R40, R20, R144 ;  /* 0x000000142890723c */ /* 0x002fee0000001890 */
[----:B------:R-:W-:Y:S01]  /*18350*/  IADD3 R20, R59, 0x9, RZ ;  /* 0x000000093b147810 */ /* 0x000fe20007ffe0ff */
[----:B------:R-:W-:Y:S03]  /*18360*/  HMMA.16816.F32 R160, R188, R184, R160 ;  /* 0x000000b8bca0723c */ /* 0x000fe600000018a0 */
[----:B------:R-:W-:-:S02]  /*18370*/  ISETP.GE.AND P1, PT, R20, R2, PT ;  /* 0x000000021400720c */ /* 0x000fc40003f26270 */
[----:B------:R-:W-:-:S03]  /*18380*/  ISETP.GE.AND P3, PT, R20, R133, PT ;  /* 0x000000851400720c */ /* 0x000fc60003f66270 */
[C---:B------:R-:W-:Y:S01]  /*18390*/  HMMA.16816.F32 R140, R40.reuse, R22, R140 ;  /* 0x00000016288c723c */ /* 0x040fe2000000188c */
[----:B------:R-:W1:Y:S07]  /*183a0*/  LDSM.16.M88.4 R20, [R204+0x7800] ;  /* 0x00780000cc14783b */ /* 0x000e6e0000000200 */
[----:B------:R-:W-:Y:S08]  /*183b0*/  HMMA.16816.F32 R12, R40, R38, R12 ;  /* 0x00000026280c723c */ /* 0x000ff0000000180c */
[----:B------:R-:W-:Y:S08]  /*183c0*/  HMMA.16816.F32 R156, R188, R186, R156 ;  /* 0x000000babc9c723c */ /* 0x000ff0000000189c */
[C---:B--2---:R-:W-:Y:S08]  /*183d0*/  HMMA.16816.F32 R152, R40.reuse, R24, R152 ;  /* 0x000000182898723c */ /* 0x044ff00000001898 */
[----:B------:R-:W-:Y:S01]  /*183e0*/  HMMA.16816.F32 R148, R40, R26, R148 ;  /* 0x0000001a2894723c */ /* 0x000fe20000001894 */
[----:B------:R-:W2:Y:S01]  /*183f0*/  LDSM.16.M88.4 R24, [R204+0x7000] ;  /* 0x00700000cc18783b */ /* 0x000ea20000000200 */
[----:B------:R-:W-:Y:S01]  /*18400*/  FSEL R17, R15, -INF , !P3 ;  /* 0xff8000000f117808 */ /* 0x000fe20005800000 */
[----:B------:R-:W-:-:S04]  /*18410*/  DEPBAR.LE SB0, 0x0 ;  /* 0x000080000000791a */ /* 0x000fc80000000000 */
[----:B------:R-:W-:Y:S01]  /*18420*/  IADD3 R15, R59, 0x19, RZ ;  /* 0x000000193b0f7810 */ /* 0x000fe20007ffe0ff */
[----:B------:R-:W-:Y:S08]  /*18430*/  HMMA.16816.F32 R64, R188, R174, R64 ;  /* 0x000000aebc40723c */ /* 0x000ff00000001840 */
[C---:B------:R-:W-:Y:S08]  /*18440*/  HMMA.16816.F32 R4, R40.reuse, R34, R4 ;  /* 0x000000222804723c */ /* 0x040ff00000001804 */
[----:B------:R-:W-:Y:S08]  /*18450*/  HMMA.16816.F32 R8, R40, R32, R8 ;  /* 0x000000202808723c */ /* 0x000ff00000001808 */
[C---:B------:R-:W-:Y:S08]  /*18460*/  HMMA.16816.F32 R136, R188.reuse, R172, R136 ;  /* 0x000000acbc88723c */ /* 0x040ff00000001888 */
[C---:B------:R-:W-:Y:S08]  /*18470*/  HMMA.16816.F32 R48, R188.reuse, R164, R48 ;  /* 0x000000a4bc30723c */ /* 0x040ff00000001830 */
[----:B------:R-:W-:Y:S01]  /*18480*/  HMMA.16816.F32 R52, R188, R170, R52 ;  /* 0x000000aabc34723c */ /* 0x000fe20000001834 */
[----:B------:R-:W-:-:S02]  /*18490*/  FSEL R184, R9, -INF , !P0 ;  /* 0xff80000009b87808 */ /* 0x000fc40004000000 */
[----:B------:R-:W-:Y:S02]  /*184a0*/  ISETP.GE.AND P0, PT, R15, R133, PT ;  /* 0x000000850f00720c */ /* 0x000fe40003f06270 */
[----:B------:R-:W-:Y:S02]  /*184b0*/  IADD3 R9, R59, 0x61, RZ ;  /* 0x000000613b097810 */ /* 0x000fe40007ffe0ff */
[----:B------:R-:W-:Y:S01]  /*184c0*/  FSEL R33, R7, -INF , !P0 ;  /* 0xff80000007217808 */ /* 0x000fe20004000000 */
[----:B----4-:R-:W-:Y:S01]  /*184d0*/  HMMA.16816.F32 R160, R40, R28, R160 ;  /* 0x0000001c28a0723c */ /* 0x010fe200000018a0 */
[----:B------:R-:W-:-:S06]  /*184e0*/  IADD3 R7, R59, 0x69, RZ ;  /* 0x000000693b077810 */ /* 0x000fcc0007ffe0ff */
[----:B------:R-:W-:Y:S01]  /*184f0*/  FSEL R28, R12, -INF , !P2 ;  /* 0xff8000000c1c7808 */ /* 0x000fe20005000000 */
[----:B------:R-:W-:Y:S01]  /*18500*/  HMMA.16816.F32 R60, R188, R168, R60 ;  /* 0x000000a8bc3c723c */ /* 0x000fe2000000183c */
[----:B------:R-:W-:Y:S02]  /*18510*/  FSEL R12, R13, -INF , !P1 ;  /* 0xff8000000d0c7808 */ /* 0x000fe40004800000 */
[----:B------:R-:W-:Y:S02]  /*18520*/  FSEL R13, R14, -INF , !P5 ;  /* 0xff8000000e0d7808 */ /* 0x000fe40006800000 */
[C---:B------:R-:W-:Y:S02]  /*18530*/  IADD3 R14, R59.reuse, 0x18, RZ ;  /* 0x000000183b0e7810 */ /* 0x040fe40007ffe0ff */
[----:B------:R-:W-:Y:S01]  /*18540*/  IADD3 R29, R59, 0x10, RZ ;  /* 0x000000103b1d7810 */ /* 0x000fe20007ffe0ff */
[----:B------:R-:W-:Y:S01]  /*18550*/  HMMA.16816.F32 R156, R40, R30, R156 ;  /* 0x0000001e289c723c */ /* 0x000fe2000000189c */
[----:B------:R-:W-:-:S02]  /*18560*/  ISETP.GE.AND P2, PT, R14, R2, PT ;  /* 0x000000020e00720c */ /* 0x000fc40003f46270 */
[-C--:B------:R-:W-:Y:S02]  /*18570*/  ISETP.GE.AND P1, PT, R29, R2.reuse, PT ;  /* 0x000000021d00720c */ /* 0x080fe40003f26270 */
[----:B------:R-:W-:Y:S02]  /*18580*/  FSEL R56, R4, -INF , !P2 ;  /* 0xff80000004387808 */ /* 0x000fe40005000000 */
[----:B------:R-:W-:Y:S01]  /*18590*/  IADD3 R4, R59, 0x20, RZ ;  /* 0x000000203b047810 */ /* 0x000fe20007ffe0ff */
[----:B---3--:R-:W-:Y:S01]  /*185a0*/  HMMA.16816.F32 R64, R40, R178, R64 ;  /* 0x000000b22840723c */ /* 0x008fe20000001840 */
[----:B------:R-:W-:Y:S02]  /*185b0*/  FSEL R186, R8, -INF , !P1 ;  /* 0xff80000008ba7808 */ /* 0x000fe40004800000 */
[C---:B------:R-:W-:Y:S02]  /*185c0*/  ISETP.GE.AND P2, PT, R4.reuse, R2, PT ;  /* 0x000000020400720c */ /* 0x040fe40003f46270 */
[----:B------:R-:W-:-:S02]  /*185d0*/  ISETP.GE.AND P5, PT, R4, R133, PT ;  /* 0x000000850400720c */ /* 0x000fc40003fa6270 */
[----:B------:R-:W-:Y:S01]  /*185e0*/  IADD3 R4, R59, 0x28, RZ ;  /* 0x000000283b047810 */ /* 0x000fe20007ffe0ff */
[C---:B------:R-:W-:Y:S01]  /*185f0*/  HMMA.16816.F32 R136, R40.reuse, R176, R136 ;  /* 0x000000b02888723c */ /* 0x040fe20000001888 */
[-C--:B------:R-:W-:Y:S02]  /*18600*/  ISETP.GE.AND P6, PT, R29, R133.reuse, PT ;  /* 0x000000851d00720c */ /* 0x080fe40003fc6270 */
[----:B------:R-:W-:Y:S02]  /*18610*/  ISETP.GE.AND P1, PT, R15, R2, PT ;  /* 0x000000020f00720c */ /* 0x000fe40003f26270 */
[-C--:B------:R-:W-:Y:S02]  /*18620*/  ISETP.GE.AND P0, PT, R4, R133.reuse, PT ;  /* 0x000000850400720c */ /* 0x080fe40003f06270 */
[----:B------:R-:W-:Y:S01]  /*18630*/  IADD3 R29, R59, 0x40, RZ ;  /* 0x000000403b1d7810 */ /* 0x000fe20007ffe0ff */
[----:B-1----:R-:W-:Y:S01]  /*18640*/  HMMA.16816.F32 R48, R40, R20, R48 ;  /* 0x000000142830723c */ /* 0x002fe20000001830 */
[----:B------:R-:W-:-:S02]  /*18650*/  ISETP.GE.AND P3, PT, R14, R133, PT ;  /* 0x000000850e00720c */ /* 0x000fc40003f66270 */
[----:B------:R-:W-:Y:S02]  /*18660*/  FSEL R177, R158, -INF , !P0 ;  /* 0xff8000009eb17808 */ /* 0x000fe40004000000 */
[----:B------:R-:W-:Y:S02]  /*18670*/  IADD3 R8, R59, 0x21, RZ ;  /* 0x000000213b087810 */ /* 0x000fe40007ffe0ff */
[----:B------:R-:W-:Y:S01]  /*18680*/  ISETP.GE.AND P0, PT, R29, R2, PT ;  /* 0x000000021d00720c */ /* 0x000fe20003f06270 */
[----:B--2---:R-:W-:Y:S01]  /*18690*/  HMMA.16816.F32 R52, R40, R26, R52 ;  /* 0x0000001a2834723c */ /* 0x004fe20000001834 */
[C---:B------:R-:W-:Y:S02]  /*186a0*/  IADD3 R31, R59.reuse, 0x38, RZ ;  /* 0x000000383b1f7810 */ /* 0x040fe40007ffe0ff */
[----:B------:R-:W-:Y:S02]  /*186b0*/  IADD3 R14, R59, 0x58, RZ ;  /* 0x000000583b0e7810 */ /* 0x000fe40007ffe0ff */
[----:B------:R-:W-:-:S02]  /*186c0*/  FSEL R35, R6, -INF , !P3 ;  /* 0xff80000006237808 */ /* 0x000fc40005800000 */
[----:B------:R-:W-:Y:S01]  /*186d0*/  ISETP.GE.AND P3, PT, R8, R133, PT ;  /* 0x000000850800720c */ /* 0x000fe20003f66270 */
[----:B------:R-:W-:Y:S01]  /*186e0*/  HMMA.16816.F32 R60, R40, R24, R60 ;  /* 0x00000018283c723c */ /* 0x000fe2000000183c */
[----:B------:R-:W-:Y:S02]  /*186f0*/  FSEL R172, R144, -INF , !P0 ;  /* 0xff80000090ac7808 */ /* 0x000fe40004000000 */
[-C--:B------:R-:W-:Y:S02]  /*18700*/  ISETP.GE.AND P0, PT, R14, R2.reuse, PT ;  /* 0x000000020e00720c */ /* 0x080fe40003f06270 */
[----:B------:R-:W-:Y:S02]  /*18710*/  IADD3 R15, R59, 0x51, RZ ;  /* 0x000000513b0f7810 */ /* 0x000fe40007ffe0ff */
[----:B------:R-:W-:Y:S01]  /*18720*/  FSEL R24, R5, -INF , !P1 ;  /* 0xff80000005187808 */ /* 0x000fe20004800000 */
[----:B------:R-:W-:Y:S01]  /*18730*/  HMMA.16816.F32 R188, R188, R166, R44 ;  /* 0x000000a6bcbc723c */ /* 0x000fe2000000182c */
[----:B------:R-:W-:-:S02]  /*18740*/  ISETP.GE.AND P1, PT, R4, R2, PT ;  /* 0x000000020400720c */ /* 0x000fc40003f26270 */
[----:B------:R-:W-:Y:S02]  /*18750*/  IADD3 R6, R59, 0x70, RZ ;  /* 0x000000703b067810 */ /* 0x000fe40007ffe0ff */
[----:B------:R-:W-:Y:S02]  /*18760*/  FSEL R182, R156, -INF , !P1 ;  /* 0xff8000009cb67808 */ /* 0x000fe40004800000 */
[-C--:B------:R-:W-:Y:S02]  /*18770*/  ISETP.GE.AND P1, PT, R31, R2.reuse, PT ;  /* 0x000000021f00720c */ /* 0x080fe40003f26270 */
[----:B------:R-:W-:Y:S02]  /*18780*/  FSEL R181, R163, -INF , !P3 ;  /* 0xff800000a3b57808 */ /* 0x000fe40005800000 */
[----:B------:R-:W-:Y:S02]  /*18790*/  FSEL R34, R160, -INF , !P2 ;  /* 0xff800000a0227808 */ /* 0x000fe40005000000 */
[----:B------:R-:W-:-:S02]  /*187a0*/  ISETP.GE.AND P3, PT, R36, R2, PT ;  /* 0x000000022400720c */ /* 0x000fc40003f66270 */
[----:B------:R-:W-:Y:S02]  /*187b0*/  FSEL R176, R148, -INF , !P1 ;  /* 0xff80000094b07808 */ /* 0x000fe40004800000 */
[----:B------:R-:W-:Y:S02]  /*187c0*/  FSEL R158, R64, -INF , !P0 ;  /* 0xff800000409e7808 */ /* 0x000fe40004000000 */
[----:B------:R-:W-:Y:S02]  /*187d0*/  IADD3 R26, R59, 0x48, RZ ;  /* 0x000000483b1a7810 */ /* 0x000fe40007ffe0ff */
[-C--:B------:R-:W-:Y:S02]  /*187e0*/  ISETP.GE.AND P2, PT, R37, R2.reuse, PT ;  /* 0x000000022500720c */ /* 0x080fe40003f46270 */
[-C--:B------:R-:W-:Y:S01]  /*187f0*/  ISETP.GE.AND P1, PT, R15, R2.reuse, PT ;  /* 0x000000020f00720c */ /* 0x080fe20003f26270 */
[----:B------:R-:W-:Y:S01]  /*18800*/  HMMA.16816.F32 R188, R40, R22, R188 ;  /* 0x0000001628bc723c */ /* 0x000fe200000018bc */
[----:B------:R-:W-:-:S02]  /*18810*/  ISETP.GE.AND P0, PT, R6, R2, PT ;  /* 0x000000020600720c */ /* 0x000fc40003f06270 */
[----:B------:R-:W-:Y:S02]  /*18820*/  IADD3 R20, R59, 0x50, RZ ;  /* 0x000000503b147810 */ /* 0x000fe40007ffe0ff */
[----:B------:R-:W-:Y:S02]  /*18830*/  FSEL R178, R153, -INF , !P3 ;  /* 0xff80000099b27808 */ /* 0x000fe40005800000 */
[----:B------:R-:W-:Y:S02]  /*18840*/  FSEL R25, R11, -INF , !P4 ;  /* 0xff8000000b197808 */ /* 0x000fe40006000000 */
[----:B------:R-:W-:Y:S02]  /*18850*/  FSEL R180, R152, -INF , !P2 ;  /* 0xff80000098b47808 */ /* 0x000fe40005000000 */
[----:B------:R-:W-:Y:S02]  /*18860*/  ISETP.GE.AND P3, PT, R26, R2, PT ;  /* 0x000000021a00720c */ /* 0x000fe40003f66270 */
[----:B------:R-:W-:-:S02]  /*18870*/  FSEL R160, R137, -INF , !P1 ;  /* 0xff80000089a07808 */ /* 0x000fc40004800000 */
[----:B------:R-:W-:Y:S02]  /*18880*/  FSEL R48, R48, -INF , !P0 ;  /* 0xff80000030307808 */ /* 0x000fe40004000000 */
[-C--:B------:R-:W-:Y:S02]  /*18890*/  ISETP.GE.AND P4, PT, R8, R2.reuse, PT ;  /* 0x000000020800720c */ /* 0x080fe40003f86270 */
[-C--:B------:R-:W-:Y:S02]  /*188a0*/  ISETP.GE.AND P2, PT, R20, R2.reuse, PT ;  /* 0x000000021400720c */ /* 0x080fe40003f46270 */
[----:B------:R-:W-:Y:S02]  /*188b0*/  ISETP.GE.AND P1, PT, R7, R2, PT ;  /* 0x000000020700720c */ /* 0x000fe40003f26270 */
        /* <DEDUP_REMOVED lines=8> */
[----:B------:R-:W-:Y:S02]  /*18940*/  ISETP.GE.AND P2, PT, R8, R2, PT ;  /* 0x000000020800720c */ /* 0x000fe40003f46270 */
[-C--:B------:R-:W-:Y:S02]  /*18950*/  ISETP.GE.AND P1, PT, R36, R133.reuse, PT ;  /* 0x000000852400720c */ /* 0x080fe40003f26270 */
[----:B------:R-:W-:Y:S02]  /*18960*/  ISETP.GE.AND P0, PT, R30, R133, PT ;  /* 0x000000851e00720c */ /* 0x000fe40003f06270 */
[----:B------:R-:W-:Y:S02]  /*18970*/  FSEL R32, R161, -INF , !P4 ;  /* 0xff800000a1207808 */ /* 0x000fe40006000000 */
        /* <DEDUP_REMOVED lines=8> */
[----:B------:R-:W-:Y:S02]  /*18a00*/  IADD3 R21, R59, 0x49, RZ ;  /* 0x000000493b157810 */ /* 0x000fe40007ffe0ff */
[----:B------:R-:W-:Y:S02]  /*18a10*/  FSEL R135, R10, -INF , !P6 ;  /* 0xff8000000a877808 */ /* 0x000fe40007000000 */
[C---:B------:R-:W-:Y:S02]  /*18a20*/  ISETP.GE.AND P4, PT, R5.reuse, R2, PT ;  /* 0x000000020500720c */ /* 0x040fe40003f86270 */
[----:B------:R-:W-:Y:S02]  /*18a30*/  ISETP.GE.AND P6, PT, R5, R133, PT ;  /* 0x000000850500720c */ /* 0x000fe40003fc6270 */
[----:B------:R-:W-:Y:S02]  /*18a40*/  FSEL R173, R150, -INF , !P2 ;  /* 0xff80000096ad7808 */ /* 0x000fe40005000000 */
[----:B------:R-:W-:-:S02]  /*18a50*/  FSEL R171, R146, -INF , !P1 ;  /* 0xff80000092ab7808 */ /* 0x000fc40004800000 */
[----:B------:R-:W-:Y:S02]  /*18a60*/  FSEL R165, R142, -INF , !P0 ;  /* 0xff8000008ea57808 */ /* 0x000fe40004000000 */
[-C--:B------:R-:W-:Y:S02]  /*18a70*/  ISETP.GE.AND P5, PT, R30, R2.reuse, PT ;  /* 0x000000021e00720c */ /* 0x080fe40003fa6270 */
[----:B------:R-:W-:Y:S02]  /*18a80*/  ISETP.GE.AND P3, PT, R9, R2, PT ;  /* 0x000000020900720c */ /* 0x000fe40003f66270 */
[-C--:B------:R-:W-:Y:S02]  /*18a90*/  ISETP.GE.AND P2, PT, R27, R133.reuse, PT ;  /* 0x000000851b00720c */ /* 0x080fe40003f46270 */
        /* <DEDUP_REMOVED lines=8> */
[----:B------:R-:W-:Y:S02]  /*18b20*/  LOP3.LUT P6, RZ, R225, 0x1, RZ, 0xc0, !PT ;  /* 0x00000001e1ff7812 */ /* 0x000fe400078cc0ff */
[----:B------:R-:W-:Y:S02]  /*18b30*/  FSEL R169, R147, -INF , !P2 ;  /* 0xff80000093a97808 */ /* 0x000fe40005000000 */
[----:B------:R-:W-:Y:S02]  /*18b40*/  FSEL R167, R143, -INF , !P1 ;  /* 0xff8000008fa77808 */ /* 0x000fe40004800000 */
[----:B------:R-:W-:Y:S02]  /*18b50*/  FSEL R157, R139, -INF , !P0 ;  /* 0xff8000008b9d7808 */ /* 0x000fe40004000000 */
[-C--:B------:R-:W-:Y:S02]  /*18b60*/  ISETP.GE.AND P4, PT, R27, R2.reuse, PT ;  /* 0x000000021b00720c */ /* 0x080fe40003f86270 */
        /* <DEDUP_REMOVED lines=11> */
[----:B------:R-:W-:Y:S02]  /*18c20*/  FSEL R147, R62, -INF , !P0 ;  /* 0xff8000003e937808 */ /* 0x000fe40004000000 */
[----:B------:R-:W-:Y:S01]  /*18c30*/  IADD3 R4, R59, 0x78, RZ ;  /* 0x000000783b047810 */ /* 0x000fe20007ffe0ff */
[----:B------:R-:W-:Y:S01]  /*18c40*/  BAR.SYNC.DEFER_BLOCKING 0x0 ;  /* 0x0000000000007b1d */ /* 0x000fe20000010000 */
[----:B------:R-:W-:-:S02]  /*18c50*/  ISETP.GE.AND P5, PT, R11, R2, PT ;  /* 0x000000020b00720c */ /* 0x000fc40003fa6270 */
[----:B------:R-:W-:Y:S02]  /*18c60*/  ISETP.GE.AND P4, PT, R10, R2, PT ;  /* 0x000000020a00720c */ /* 0x000fe40003f86270 */
[-C--:B------:R-:W-:Y:S02]  /*18c70*/  ISETP.GE.AND P2, PT, R11, R133.reuse, PT ;  /* 0x000000850b00720c */ /* 0x080fe40003f46270 */
        /* <DEDUP_REMOVED lines=14> */
[-C--:B------:R-:W-:Y:S02]  /*18d60*/  ISETP.GE.AND P1, PT, R4, R133.reuse, PT ;  /* 0x000000850400720c */ /* 0x080fe40003f26270 */
        /* <DEDUP_REMOVED lines=69> */
.L_x_2700:
[----:B------:R-:W-:-:S05]  /*191c0*/  IMAD.MOV.U32 R4, RZ, RZ, c[0x0][0x198] ;  /* 0x00006600ff047624 */ /* 0x000fca00078e00ff */
[----:B------:R-:W-:-:S04]  /*191d0*/  LEA R4, -R4, RZ, 0x7 ;  /* 0x000000ff04047211 */ /* 0x000fc800078e39ff */
[----:B------:R-:W-:Y:S02]  /*191e0*/  SHF.R.S32.HI R2, RZ, 0x1f, R4 ;  /* 0x0000001fff027819 */ /* 0x000fe40000011404 */
.L_x_2701:
[----:B------:R-:W-:Y:S01]  /*191f0*/  ULDC.64 UR4, c[0x0][0x198] ;  /* 0x0000660000047ab9 */ /* 0x000fe20000000a00 */
[C---:B------:R-:W-:Y:S01]  /*19200*/  LEA R232, P0, R4.reuse, R232, 0x1 ;  /* 0x000000e804e87211 */ /* 0x040fe200078008ff */
[----:B------:R-:W-:Y:S02]  /*19210*/  USHF.L.U32 UR9, UR4, 0x5, URZ ;  /* 0x0000000504097899 */ /* 0x000fe4000800063f */
[----:B------:R-:W-:Y:S01]  /*19220*/  USHF.L.U64.HI UR5, UR4, UR8, UR5 ;  /* 0x0000000804057299 */ /* 0x000fe20008010205 */
[----:B------:R-:W-:-:S03]  /*19230*/  LEA.HI.X R231, R4, R231, R2, 0x1, P0 ;  /* 0x000000e704e77211 */ /* 0x000fc600000f0c02 */
[----:B------:R-:W-:Y:S02]  /*19240*/  IADD3 R20, P0, R232, UR9, RZ ;  /* 0x00000009e8147c10 */ /* 0x000fe4000ff1e0ff */
        /* <DEDUP_REMOVED lines=34> */
.L_x_2699:
        /* <DEDUP_REMOVED lines=118> */
[--C-:B------:R-:W-:Y:S02]  /*19bd0*/  FFMA.FTZ R139, R53, c[0x0][0x23c], -R46.reuse ;  /* 0x00008f00358b7a23 */ /* 0x100fe4000001082e */
[----:B------:R-:W-:Y:S01]  /*19be0*/  FFMA.FTZ R135, R182, c[0x0][0x23c], -R61 ;  /* 0x00008f00b6877a23 */ /* 0x000fe2000001083d */
[----:B------:R-:W-:Y:S01]  /*19bf0*/  LDSM.16.MT88.4 R52, [R213+0x11000] ;  /* 0x01100000d534783b */ /* 0x000fe20000004200 */
        /* <DEDUP_REMOVED lines=447> */
.L_x_2696:
[----:B------:R-:W-:-:S13]  /*1b7f0*/  ISETP.GE.AND P0, PT, R234, 0x1, PT ;  /* 0x00000001ea00780c */ /* 0x000fda0003f06270 */
        /* <DEDUP_REMOVED lines=13> */
.L_x_2706:
[----:B------:R-:W-:Y:S04]  /*1b8d0*/  DEPBAR.LE SB0, 0x0 ;  /* 0x000080000000791a */ /* 0x000fe80000000000 */
[----:B------:R-:W-:Y:S01]  /*1b8e0*/  BAR.SYNC.DEFER_BLOCKING 0x0 ;  /* 0x0000000000007b1d */ /* 0x000fe20000010000 */
[----:B------:R-:W-:Y:S01]  /*1b8f0*/  LOP3.LUT P6, RZ, R225, 0x4, RZ, 0xc0, !PT ;  /* 0x00000004e1ff7812 */ /* 0x000fe200078cc0ff */
[----:B------:R-:W-:Y:S01]  /*1b900*/  IMAD.MOV.U32 R6, RZ, RZ, R240 ;  /* 0x000000ffff067224 */ /* 0x000fe200078e00f0 */
[----:B------:R-:W-:Y:S11]  /*1b910*/  MOV R3, R239 ;  /* 0x000000ef00037202 */ /* 0x000ff60000000f00 */
        /* <DEDUP_REMOVED lines=60> */
.L_x_2703:
        /* <DEDUP_REMOVED lines=38> */
[----:B--2---:R-:W4:Y:S05]  /*1bf40*/  LDSM.16.M88.4 R8, [R221+0x4000] ;  /* 0x00400000dd08783b */ /* 0x004f2a0000000200 */
[----:B------:R-:W3:Y:S05]  /*1bf50*/  LDSM.16.M88.4 R16, [R221+0x4800] ;  /* 0x00480000dd10783b */ /* 0x000eea0000000200 */
[----:B------:R-:W2:Y:S05]  /*1bf60*/  LDSM.16.M88.4 R24, [R221+0x5000] ;  /* 0x00500000dd18783b */ /* 0x000eaa0000000200 */
[----:B------:R-:W0:Y:S05]  /*1bf70*/  LDGDEPBAR ;  /* 0x00000000000079af */ /* 0x000e2a0000000000 */
[----:B------:R-:W5:Y:S05]  /*1bf80*/  LDSM.16.M88.4 R32, [R221+0x5800] ;  /* 0x00580000dd20783b */ /* 0x000f6a0000000200 */
[----:B------:R-:W1:Y:S05]  /*1bf90*/  LDSM.16.M88.4 R40, [R221+0x6000] ;  /* 0x00600000dd28783b */ /* 0x000e6a0000000200 */
[----:B------:R-:W1:Y:S05]  /*1bfa0*/  LDSM.16.M88.4 R48, [R221+0x6800] ;  /* 0x00680000dd30783b */ /* 0x000e6a0000000200 */
[----:B------:R-:W1:Y:S01]  /*1bfb0*/  LDSM.16.M88.4 R56, [R221+0x7000] ;  /* 0x00700000dd38783b */ /* 0x000e620000000200 */
[C---:B----4-:R-:W-:Y:S04]  /*1bfc0*/  HMMA.16816.F32 R4, R64.reuse, R8, RZ ;  /* 0x000000084004723c */ /* 0x050fe800000018ff */
[----:B------:R-:W4:Y:S05]  /*1bfd0*/  LDSM.16.M88.4 R136, [R221+0x7800] ;  /* 0x00780000dd88783b */ /* 0x000f2a0000000200 */
[----:B------:R-:W-:Y:S01]  /*1bfe0*/  LDSM.16.M88.4 R140, [R220] ;  /* 0x00000000dc8c783b */ /* 0x000fe20000000200 */
[C---:B------:R-:W-:Y:S04]  /*1bff0*/  HMMA.16816.F32 R8, R64.reuse, R10, RZ ;  /* 0x0000000a4008723c */ /* 0x040fe800000018ff */
[----:B------:R-:W1:Y:S04]  /*1c000*/  LDSM.16.M88.4 R144, [R219] ;  /* 0x00000000db90783b */ /* 0x000e680000000200 */
[C---:B---3--:R-:W-:Y:S01]  /*1c010*/  HMMA.16816.F32 R12, R64.reuse, R16, RZ ;  /* 0x00000010400c723c */ /* 0x048fe200000018ff */
[----:B------:R-:W3:Y:S05]  /*1c020*/  LDSM.16.M88.4 R148, [R211] ;  /* 0x00000000d394783b */ /* 0x000eea0000000200 */
[----:B------:R-:W1:Y:S02]  /*1c030*/  LDSM.16.M88.4 R152, [R210] ;  /* 0x00000000d298783b */ /* 0x000e640000000200 */
[C---:B------:R-:W-:Y:S03]  /*1c040*/  HMMA.16816.F32 R16, R64.reuse, R18, RZ ;  /* 0x000000124010723c */ /* 0x040fe600000018ff */
[----:B------:R-:W3:Y:S05]  /*1c050*/  LDSM.16.M88.4 R156, [R209] ;  /* 0x00000000d19c783b */ /* 0x000eea0000000200 */
[C---:B--2---:R-:W-:Y:S01]  /*1c060*/  HMMA.16816.F32 R20, R64.reuse, R24, RZ ;  /* 0x000000184014723c */ /* 0x044fe200000018ff */
[----:B------:R-:W-:Y:S05]  /*1c070*/  LDSM.16.M88.4 R160, [R215+0x4000] ;  /* 0x00400000d7a0783b */ /* 0x000fea0000000200 */
[----:B------:R-:W-:Y:S02]  /*1c080*/  LDSM.16.M88.4 R164, [R204+0x1000] ;  /* 0x00100000cca4783b */ /* 0x000fe40000000200 */
[C---:B------:R-:W-:Y:S03]  /*1c090*/  HMMA.16816.F32 R24, R64.reuse, R26, RZ ;  /* 0x0000001a4018723c */ /* 0x040fe600000018ff */
[----:B------:R-:W-:Y:S05]  /*1c0a0*/  LDSM.16.M88.4 R168, [R221+0x8000] ;  /* 0x00800000dda8783b */ /* 0x000fea0000000200 */
[C---:B-----5:R-:W-:Y:S01]  /*1c0b0*/  HMMA.16816.F32 R28, R64.reuse, R32, RZ ;  /* 0x00000020401c723c */ /* 0x060fe200000018ff */
[----:B------:R-:W-:Y:S05]  /*1c0c0*/  LDSM.16.M88.4 R172, [R221+0x8800] ;  /* 0x00880000ddac783b */ /* 0x000fea0000000200 */
[----:B------:R-:W-:Y:S02]  /*1c0d0*/  LDSM.16.M88.4 R176, [R221+0xa000] ;  /* 0x00a00000ddb0783b */ /* 0x000fe40000000200 */
[C---:B------:R-:W-:Y:S03]  /*1c0e0*/  HMMA.16816.F32 R32, R64.reuse, R34, RZ ;  /* 0x000000224020723c */ /* 0x040fe600000018ff */
[----:B------:R-:W-:Y:S05]  /*1c0f0*/  LDSM.16.M88.4 R180, [R200] ;  /* 0x00000000c8b4783b */ /* 0x000fea0000000200 */
[C---:B-1----:R-:W-:Y:S01]  /*1c100*/  HMMA.16816.F32 R36, R64.reuse, R40, RZ ;  /* 0x000000284024723c */ /* 0x042fe200000018ff */
[----:B------:R-:W-:Y:S05]  /*1c110*/  LDSM.16.M88.4 R184, [R218+0x2000] ;  /* 0x00200000dab8783b */ /* 0x000fea0000000200 */
[----:B------:R-:W-:Y:S02]  /*1c120*/  LDSM.16.M88.4 R188, [R215+0x8000] ;  /* 0x00800000d7bc783b */ /* 0x000fe40000000200 */
[C---:B------:R-:W-:Y:S03]  /*1c130*/  HMMA.16816.F32 R40, R64.reuse, R42, RZ ;  /* 0x0000002a4028723c */ /* 0x040fe600000018ff */
[----:B------:R-:W-:Y:S05]  /*1c140*/  LDSM.16.M88.4 R192, [R204+0x7000] ;  /* 0x00700000ccc0783b */ /* 0x000fea0000000200 */
[C---:B------:R-:W-:Y:S08]  /*1c150*/  HMMA.16816.F32 R44, R64.reuse, R48, RZ ;  /* 0x00000030402c723c */ /* 0x040ff000000018ff */
[C---:B------:R-:W-:Y:S08]  /*1c160*/  HMMA.16816.F32 R48, R64.reuse, R50, RZ ;  /* 0x000000324030723c */ /* 0x040ff000000018ff */
[C---:B------:R-:W-:Y:S08]  /*1c170*/  HMMA.16816.F32 R52, R64.reuse, R56, RZ ;  /* 0x000000384034723c */ /* 0x040ff000000018ff */
[C---:B------:R-:W-:Y:S08]  /*1c180*/  HMMA.16816.F32 R56, R64.reuse, R58, RZ ;  /* 0x0000003a4038723c */ /* 0x040ff000000018ff */
[C---:B----4-:R-:W-:Y:S08]  /*1c190*/  HMMA.16816.F32 R60, R64.reuse, R136, RZ ;  /* 0x00000088403c723c */ /* 0x050ff000000018ff */
[----:B------:R-:W-:Y:S01]  /*1c1a0*/  HMMA.16816.F32 R64, R64, R138, RZ ;  /* 0x0000008a4040723c */ /* 0x000fe200000018ff */
[----:B------:R-:W1:Y:S07]  /*1c1b0*/  LDSM.16.M88.4 R136, [R208] ;  /* 0x00000000d088783b */ /* 0x000e6e0000000200 */
[C---:B------:R-:W-:Y:S08]  /*1c1c0*/  HMMA.16816.F32 R4, R140.reuse, R144, R4 ;  /* 0x000000908c04723c */ /* 0x040ff00000001804 */
[C---:B------:R-:W-:Y:S01]  /*1c1d0*/  HMMA.16816.F32 R8, R140.reuse, R146, R8 ;  /* 0x000000928c08723c */ /* 0x040fe20000001808 */
[----:B------:R-:W2:Y:S07]  /*1c1e0*/  LDSM.16.M88.4 R144, [R207] ;  /* 0x00000000cf90783b */ /* 0x000eae0000000200 */
[C---:B---3--:R-:W-:Y:S08]  /*1c1f0*/  HMMA.16816.F32 R12, R140.reuse, R148, R12 ;  /* 0x000000948c0c723c */ /* 0x048ff0000000180c */
        /* <DEDUP_REMOVED lines=20> */
[----:B------:R-:W-:Y:S02]  /*1c340*/  LDSM.16.M88.4 R152, [R217] ;  /* 0x00000000d998783b */ /* 0x000fe40000000200 */
        /* <DEDUP_REMOVED lines=23> */
[----:B------:R-:W-:Y:S05]  /*1c4c0*/  LDSM.16.M88.4 R148, [R204+0x3000] ;  /* 0x00300000cc94783b */ /* 0x000fea0000000200 */
[----:B------:R-:W-:Y:S02]  /*1c4d0*/  LDSM.16.M88.4 R156, [R204+0x3800] ;  /* 0x00380000cc9c783b */ /* 0x000fe40000000200 */
        /* <DEDUP_REMOVED lines=23> */
[----:B------:R-:W-:Y:S05]  /*1c650*/  LDSM.16.M88.4 R152, [R220+0x2000] ;  /* 0x00200000dc98783b */ /* 0x000fea0000000200 */
[----:B------:R-:W1:Y:S02]  /*1c660*/  LDSM.16.M88.4 R156, [R203] ;  /* 0x00000000cb9c783b */ /* 0x000e640000000200 */
        /* <DEDUP_REMOVED lines=23> */
[----:B------:R-:W5:Y:S05]  /*1c7e0*/  LDSM.16.M88.4 R148, [R215+0x9000] ;  /* 0x00900000d794783b */ /* 0x000f6a0000000200 */
        /* <DEDUP_REMOVED lines=24> */
[----:B------:R-:W2:Y:S05]  /*1c970*/  LDSM.16.M88.4 R144, [R215+0xa000] ;  /* 0x00a00000d790783b */ /* 0x000eaa0000000200 */
[----:B------:R-:W4:Y:S02]  /*1c980*/  LDSM.16.M88.4 R152, [R215+0xa800] ;  /* 0x00a80000d798783b */ /* 0x000f240000000200 */
        /* <DEDUP_REMOVED lines=35> */
[C---:B-----5:R-:W-:Y:S08]  /*1cbc0*/  HMMA.16816.F32 R60, R164.reuse, R148, R60 ;  /* 0x00000094a43c723c */ /* 0x060ff0000000183c */
        /* <DEDUP_REMOVED lines=68> */
.L_x_2705:
[C---:B------:R-:W-:Y:S01]  /*1d010*/  LEA R232, P0, R136.reuse, R232, 0x1 ;  /* 0x000000e888e87211 */ /* 0x040fe200078008ff */
[----:B------:R-:W-:Y:S02]  /*1d020*/  USHF.L.U32 UR5, UR9, 0x5, URZ ;  /* 0x0000000509057899 */ /* 0x000fe4000800063f */
[----:B------:R-:W-:Y:S01]  /*1d030*/  USHF.L.U64.HI UR9, UR9, UR12, UR4 ;  /* 0x0000000c09097299 */ /* 0x000fe20008010204 */
[----:B------:R-:W-:Y:S03]  /*1d040*/  LEA.HI.X R231, R136, R231, R3, 0x1, P0 ;  /* 0x000000e788e77211 */ /* 0x000fe600000f0c03 */
        /* <DEDUP_REMOVED lines=26> */
[----:B------:R-:W-:Y:S03]  /*1d1f0*/  IADD3.X R145, R3, UR9, RZ, P0, !PT ;  /* 0x0000000903917c10 */ /* 0x000fe600087fe4ff */
        /* <DEDUP_REMOVED lines=8> */
.L_x_2704:
        /* <DEDUP_REMOVED lines=570> */
.L_x_2702:
[----:B------:R-:W1:Y:S01]  /*1f620*/  SHFL.BFLY PT, R0, R241, 0x2, 0x1f ;  /* 0x0c401f00f1007f89 */ /* 0x000e6200000e0000 */
[----:B------:R-:W-:Y:S01]  /*1f630*/  MOV R5, 0x3f800000 ;  /* 0x3f80000000057802 */ /* 0x000fe20000000f00 */
[----:B------:R-:W-:Y:S01]  /*1f640*/  ULDC.U8 UR4, c[0x0][0x328] ;  /* 0x0000ca0000047ab9 */ /* 0x000fe20000000000 */
        /* <DEDUP_REMOVED lines=10> */
[----:B------:R-:W-:Y:S02]  /*1f6f0*/  LEA.HI R8, R7, R0, RZ, 0x2 ;  /* 0x0000000007087211 */ /* 0x000fe400078f10ff */
[----:B------:R-:W-:Y:S02]  /*1f700*/  FSETP.NE.FTZ.AND P0, PT, R2, RZ, PT ;  /* 0x000000ff0200720b */ /* 0x000fe40003f15000 */
[--C-:B------:R-:W-:Y:S02]  /*1f710*/  SHF.R.S32.HI R10, RZ, 0x2, R8.reuse ;  /* 0x00000002ff0a7819 */ /* 0x100fe40000011408 */
[----:B------:R-:W-:Y:S02]  /*1f720*/  SHF.R.S32.HI R9, RZ, 0x1f, R8 ;  /* 0x0000001fff097819 */ /* 0x000fe40000011408 */
[----:B------:R-:W-:Y:S02]  /*1f730*/  FSETP.NE.FTZ.AND P3, PT, R4, RZ, PT ;  /* 0x000000ff0400720b */ /* 0x000fe40003f75000 */
[----:B------:R-:W-:-:S02]  /*1f740*/  LEA.HI R9, R9, R10, RZ, 0x3 ;  /* 0x0000000a09097211 */ /* 0x000fc400078f18ff */
[----:B------:R-:W-:Y:S02]  /*1f750*/  LOP3.LUT R11, R8, 0x3ffffffc, RZ, 0xc0, !PT ;  /* 0x3ffffffc080b7812 */ /* 0x000fe400078ec0ff */
[----:B------:R-:W-:Y:S01]  /*1f760*/  LOP3.LUT R9, R9, 0xfffffff8, RZ, 0xc0, !PT ;  /* 0xfffffff809097812 */ /* 0x000fe200078ec0ff */
[----:B------:R-:W1:Y:S01]  /*1f770*/  @P0 MUFU.RCP R6, R2 ;  /* 0x0000000200060308 */ /* 0x000e620000001000 */
[-C--:B------:R-:W-:Y:S02]  /*1f780*/  IADD3 R11, -R11, R0.reuse, RZ ;  /* 0x000000000b0b7210 */ /* 0x080fe40007ffe1ff */
[----:B------:R-:W-:Y:S02]  /*1f790*/  IADD3 R9, R10, -R9, RZ ;  /* 0x800000090a097210 */ /* 0x000fe40007ffe0ff */
[----:B------:R-:W-:Y:S02]  /*1f7a0*/  LEA.HI R10, R7, R0, RZ, 0x5 ;  /* 0x00000000070a7211 */ /* 0x000fe400078f28ff */
[----:B------:R-:W-:Y:S01]  /*1f7b0*/  SHF.L.U32 R12, R9, 0x6, RZ ;  /* 0x00000006090c7819 */ /* 0x000fe200000006ff */
[----:B------:R-:W2:Y:S01]  /*1f7c0*/  @P3 MUFU.RCP R5, R4 ;  /* 0x0000000400053308 */ /* 0x000ea20000001000 */
[----:B------:R-:W-:-:S02]  /*1f7d0*/  SHF.R.S32.HI R8, RZ, 0x5, R10 ;  /* 0x00000005ff087819 */ /* 0x000fc4000001140a */
[----:B------:R-:W-:Y:S02]  /*1f7e0*/  LOP3.LUT R12, R12, 0x1c0, RZ, 0xc0, !PT ;  /* 0x000001c00c0c7812 */ /* 0x000fe400078ec0ff */
[----:B------:R-:W-:Y:S02]  /*1f7f0*/  LOP3.LUT R13, R9, 0x1, RZ, 0xc0, !PT ;  /* 0x00000001090d7812 */ /* 0x000fe400078ec0ff */
[----:B------:R-:W-:Y:S01]  /*1f800*/  LEA R11, R8, R11, 0x9 ;  /* 0x0000000b080b7211 */ /* 0x000fe200078e48ff */
[----:B-1----:R-:W-:Y:S01]  /*1f810*/  FMUL.FTZ R131, R6, R131 ;  /* 0x0000008306837220 */ /* 0x002fe20000410000 */
[----:B------:R-:W-:Y:S01]  /*1f820*/  LEA.HI R12, R12, R12, RZ, 0x1d ;  /* 0x0000000c0c0c7211 */ /* 0x000fe200078fe8ff */
[C---:B------:R-:W-:Y:S01]  /*1f830*/  FMUL.FTZ R130, R6.reuse, R130 ;  /* 0x0000008206827220 */ /* 0x040fe20000410000 */
[----:B------:R-:W-:Y:S01]  /*1f840*/  ISETP.NE.U32.AND P4, PT, R13, 0x1, PT ;  /* 0x000000010d00780c */ /* 0x000fe20003f85070 */
[C---:B------:R-:W-:Y:S01]  /*1f850*/  FMUL.FTZ R71, R6.reuse, R71 ;  /* 0x0000004706477220 */ /* 0x040fe20000410000 */
[----:B------:R-:W-:Y:S01]  /*1f860*/  LEA R11, R11, R12, 0x1 ;  /* 0x0000000c0b0b7211 */ /* 0x000fe200078e08ff */
[C---:B------:R-:W-:Y:S01]  /*1f870*/  FMUL.FTZ R70, R6.reuse, R70 ;  /* 0x0000004606467220 */ /* 0x040fe20000410000 */
[----:B------:R-:W-:Y:S01]  /*1f880*/  R2P PR, R9, 0x6 ;  /* 0x0000000609007804 */ /* 0x000fe20000000000 */
[C---:B--2---:R-:W-:Y:S01]  /*1f890*/  FMUL.FTZ R128, R5.reuse, R128 ;  /* 0x0000008005807220 */ /* 0x044fe20000410000 */
[----:B------:R-:W-:Y:S01]  /*1f8a0*/  MOV R9, 0x20 ;  /* 0x0000002000097802 */ /* 0x000fe20000000f00 */
[----:B------:R-:W-:Y:S01]  /*1f8b0*/  FMUL.FTZ R129, R5, R129 ;  /* 0x0000008105817220 */ /* 0x000fe20000410000 */
[----:B------:R-:W-:Y:S01]  /*1f8c0*/  SHF.L.U32 R11, R11, 0x1, RZ ;  /* 0x000000010b0b7819 */ /* 0x000fe200000006ff */
[----:B------:R-:W-:Y:S01]  /*1f8d0*/  FMUL.FTZ R68, R5, R68 ;  /* 0x0000004405447220 */ /* 0x000fe20000410000 */
[----:B------:R-:W-:Y:S01]  /*1f8e0*/  SEL R12, R9, 0xffffffe0, !P1 ;  /* 0xffffffe0090c7807 */ /* 0x000fe20004800000 */
[C---:B------:R-:W-:Y:S01]  /*1f8f0*/  FMUL.FTZ R69, R5.reuse, R69 ;  /* 0x0000004505457220 */ /* 0x040fe20000410000 */
[----:B------:R-:W-:Y:S01]  /*1f900*/  MOV R9, 0x40 ;  /* 0x0000004000097802 */ /* 0x000fe20000000f00 */
[----:B------:R-:W-:Y:S01]  /*1f910*/  FMUL.FTZ R72, R5, R72 ;  /* 0x0000004805487220 */ /* 0x000fe20000410000 */
[----:B------:R-:W-:Y:S01]  /*1f920*/  IADD3 R13, R11, -0x10, RZ ;  /* 0xfffffff00b0d7810 */ /* 0x000fe20007ffe0ff */
[----:B------:R-:W-:Y:S01]  /*1f930*/  FMUL.FTZ R73, R5, R73 ;  /* 0x0000004905497220 */ /* 0x000fe20000410000 */
[----:B------:R-:W-:Y:S01]  /*1f940*/  @P4 IADD3 R13, R11, 0x10, RZ ;  /* 0x000000100b0d4810 */ /* 0x000fe20007ffe0ff */
[C---:B------:R-:W-:Y:S01]  /*1f950*/  FMUL.FTZ R75, R6.reuse, R75 ;  /* 0x0000004b064b7220 */ /* 0x040fe20000410000 */
[----:B------:R-:W-:Y:S01]  /*1f960*/  F2FP.PACK_AB R128, R129, R128 ;  /* 0x000000808180723e */ /* 0x000fe200000000ff */
[C---:B------:R-:W-:Y:S01]  /*1f970*/  FMUL.FTZ R74, R6.reuse, R74 ;  /* 0x0000004a064a7220 */ /* 0x040fe20000410000 */
[----:B------:R-:W-:Y:S01]  /*1f980*/  F2FP.PACK_AB R130, R131, R130 ;  /* 0x000000828382723e */ /* 0x000fe200000000ff */
[----:B------:R-:W-:Y:S01]  /*1f990*/  FMUL.FTZ R76, R5, R76 ;  /* 0x0000004c054c7220 */ /* 0x000fe20000410000 */
[----:B------:R-:W-:Y:S01]  /*1f9a0*/  SEL R14, R9, 0xffffffc0, !P2 ;  /* 0xffffffc0090e7807 */ /* 0x000fe20005000000 */
[----:B------:R-:W-:Y:S01]  /*1f9b0*/  FMUL.FTZ R77, R5, R77 ;  /* 0x0000004d054d7220 */ /* 0x000fe20000410000 */
[----:B------:R-:W-:Y:S01]  /*1f9c0*/  F2FP.PACK_AB R68, R69, R68 ;  /* 0x000000444544723e */ /* 0x000fe200000000ff */
[C---:B------:R-:W-:Y:S01]  /*1f9d0*/  FMUL.FTZ R79, R6.reuse, R79 ;  /* 0x0000004f064f7220 */ /* 0x040fe20000410000 */
[----:B------:R-:W-:Y:S01]  /*1f9e0*/  F2FP.PACK_AB R70, R71, R70 ;  /* 0x000000464746723e */ /* 0x000fe200000000ff */
[C---:B------:R-:W-:Y:S01]  /*1f9f0*/  FMUL.FTZ R78, R6.reuse, R78 ;  /* 0x0000004e064e7220 */ /* 0x040fe20000410000 */
[----:B------:R-:W-:Y:S01]  /*1fa00*/  F2FP.PACK_AB R72, R73, R72 ;  /* 0x000000484948723e */ /* 0x000fe200000000ff */
[----:B------:R-:W-:Y:S01]  /*1fa10*/  FMUL.FTZ R80, R5, R80 ;  /* 0x0000005005507220 */ /* 0x000fe20000410000 */
[----:B------:R-:W-:Y:S01]  /*1fa20*/  F2FP.PACK_AB R74, R75, R74 ;  /* 0x0000004a4b4a723e */ /* 0x000fe200000000ff */
[----:B------:R-:W-:Y:S01]  /*1fa30*/  FMUL.FTZ R81, R5, R81 ;  /* 0x0000005105517220 */ /* 0x000fe20000410000 */
[----:B------:R-:W-:Y:S01]  /*1fa40*/  IADD3 R15, R11, R12, RZ ;  /* 0x0000000c0b0f7210 */ /* 0x000fe20007ffe0ff */
[C---:B------:R-:W-:Y:S01]  /*1fa50*/  FMUL.FTZ R83, R6.reuse, R83 ;  /* 0x0000005306537220 */ /* 0x040fe20000410000 */
[----:B------:R-:W-:Y:S01]  /*1fa60*/  F2FP.PACK_AB R76, R77, R76 ;  /* 0x0000004c4d4c723e */ /* 0x000fe200000000ff */
[----:B------:R-:W-:Y:S01]  /*1fa70*/  FMUL.FTZ R82, R6, R82 ;  /* 0x0000005206527220 */ /* 0x000fe20000410000 */
[----:B------:R-:W-:Y:S01]  /*1fa80*/  F2FP.PACK_AB R78, R79, R78 ;  /* 0x0000004e4f4e723e */ /* 0x000fe200000000ff */
[C---:B------:R-:W-:Y:S01]  /*1fa90*/  FMUL.FTZ R84, R5.reuse, R84 ;  /* 0x0000005405547220 */ /* 0x040fe20000410000 */
[----:B------:R-:W-:Y:S01]  /*1faa0*/  IADD3 R9, R12, R13, RZ ;  /* 0x0000000d0c097210 */ /* 0x000fe20007ffe0ff */
[----:B------:R-:W-:Y:S01]  /*1fab0*/  FMUL.FTZ R85, R5, R85 ;  /* 0x0000005505557220 */ /* 0x000fe20000410000 */
[----:B------:R-:W-:Y:S01]  /*1fac0*/  F2FP.PACK_AB R80, R81, R80 ;  /* 0x000000505150723e */ /* 0x000fe200000000ff */
[C---:B------:R-:W-:Y:S01]  /*1fad0*/  FMUL.FTZ R87, R6.reuse, R87 ;  /* 0x0000005706577220 */ /* 0x040fe20000410000 */
[----:B------:R-:W-:Y:S01]  /*1fae0*/  F2FP.PACK_AB R82, R83, R82 ;  /* 0x000000525352723e */ /* 0x000fe200000000ff */
[C---:B------:R-:W-:Y:S01]  /*1faf0*/  FMUL.FTZ R86, R6.reuse, R86 ;  /* 0x0000005606567220 */ /* 0x040fe20000410000 */
[----:B------:R-:W-:Y:S01]  /*1fb00*/  IADD3 R17, R11, R14, RZ ;  /* 0x0000000e0b117210 */ /* 0x000fe20007ffe0ff */
[----:B------:R-:W-:Y:S01]  /*1fb10*/  FMUL.FTZ R88, R5, R88 ;  /* 0x0000005805587220 */ /* 0x000fe20000410000 */
        /* <DEDUP_REMOVED lines=26> */
[----:B------:R-:W-:Y:S01]  /*1fcc0*/  IADD3 R23, R9, R14, RZ ;  /* 0x0000000e09177210 */ /* 0x000fe20007ffe0ff */
[C---:B------:R-:W-:Y:S01]  /*1fcd0*/  FMUL.FTZ R103, R6.reuse, R103 ;  /* 0x0000006706677220 */ /* 0x040fe20000410000 */
[----:B------:R-:W-:Y:S01]  /*1fce0*/  STS [R15+0x400], R74 ;  /* 0x0004004a0f007388 */ /* 0x000fe20000000800 */
[C---:B------:R-:W-:Y:S01]  /*1fcf0*/  FMUL.FTZ R102, R6.reuse, R102 ;  /* 0x0000006606667220 */ /* 0x040fe20000410000 */
[----:B------:R-:W-:Y:S01]  /*1fd00*/  F2FP.PACK_AB R96, R97, R96 ;  /* 0x000000606160723e */ /* 0x000fe200000000ff */
[----:B------:R-:W-:Y:S01]  /*1fd10*/  FMUL.FTZ R104, R5, R104 ;  /* 0x0000006805687220 */ /* 0x000fe20000410000 */
        /* <DEDUP_REMOVED lines=42> */
[----:B------:R-:W-:Y:S01]  /*1ffc0*/  STS [R11+0x2000], R96 ;  /* 0x002000600b007388 */ /* 0x000fe20000000800 */
[----:B------:R-:W-:Y:S01]  /*1ffd0*/  FMUL.FTZ R5, R5, R117 ;  /* 0x0000007505057220 */ /* 0x000fe20000410000 */
[----:B------:R-:W-:Y:S01]  /*1ffe0*/  F2FP.PACK_AB R120, R121, R120 ;  /* 0x000000787978723e */ /* 0x000fe200000000ff */
[----:B------:R-:W-:Y:S01]  /*1fff0*/  FMUL.FTZ R6, R6, R118 ;  /* 0x0000007606067220 */ /* 0x000fe20000410000 */
[----:B------:R1:W-:Y:S01]  /*20000*/  STS [R11+0x2400], R98 ;  /* 0x002400620b007388 */ /* 0x0003e20000000800 */
[----:B------:R-:W-:Y:S01]  /*20010*/  F2FP.PACK_AB R122, R123, R122 ;  /* 0x0000007a7b7a723e */ /* 0x000fe200000000ff */
[----:B------:R2:W1:Y:S01]  /*20020*/  @P3 MUFU.LG2 R12, R4 ;  /* 0x00000004000c3308 */ /* 0x0004620000000c00 */
[----:B------:R-:W-:Y:S01]  /*20030*/  F2FP.PACK_AB R5, R5, R116 ;  /* 0x000000740505723e */ /* 0x000fe200000000ff */
[----:B------:R-:W-:Y:S01]  /*20040*/  STS [R13+0x2000], R100 ;  /* 0x002000640d007388 */ /* 0x000fe20000000800 */
[----:B------:R-:W-:-:S02]  /*20050*/  F2FP.PACK_AB R6, R119, R6 ;  /* 0x000000067706723e */ /* 0x000fc400000000ff */
[----:B------:R-:W-:Y:S01]  /*20060*/  ISETP.NE.AND P1, PT, RZ, UR4, PT ;  /* 0x00000004ff007c0c */ /* 0x000fe2000bf25270 */
[----:B------:R-:W-:Y:S02]  /*20070*/  STS [R13+0x2400], R102 ;  /* 0x002400660d007388 */ /* 0x000fe40000000800 */
[----:B------:R-:W3:Y:S02]  /*20080*/  @P0 MUFU.LG2 R2, R2 ;  /* 0x0000000200020308 */ /* 0x000ee40000000c00 */
[----:B------:R-:W-:Y:S04]  /*20090*/  STS [R15+0x2000], R104 ;  /* 0x002000680f007388 */ /* 0x000fe80000000800 */
[----:B------:R-:W-:Y:S01]  /*200a0*/  STS [R15+0x2400], R106 ;  /* 0x0024006a0f007388 */ /* 0x000fe20000000800 */
[----:B--2---:R-:W-:-:S03]  /*200b0*/  MOV R4, 0x7f800000 ;  /* 0x7f80000000047802 */ /* 0x004fc60000000f00 */
[----:B------:R-:W-:Y:S04]  /*200c0*/  STS [R9+0x2000], R124 ;  /* 0x0020007c09007388 */ /* 0x000fe80000000800 */
[----:B------:R2:W-:Y:S01]  /*200d0*/  STS [R9+0x2400], R126 ;  /* 0x0024007e09007388 */ /* 0x0005e20000000800 */
[----:B-1----:R-:W-:Y:S02]  /*200e0*/  @P3 FMUL.FTZ R11, R12, 0.69314718246459960938 ;  /* 0x3f3172180c0b3820 */ /* 0x002fe40000410000 */
[----:B---3--:R-:W-:Y:S01]  /*200f0*/  @P0 FMUL.FTZ R12, R2, 0.69314718246459960938 ;  /* 0x3f317218020c0820 */ /* 0x008fe20000410000 */
[----:B------:R1:W-:Y:S01]  /*20100*/  STS [R17+0x2000], R108 ;  /* 0x0020006c11007388 */ /* 0x0003e20000000800 */
[----:B------:R-:W-:-:S03]  /*20110*/  @P3 FFMA.FTZ R4, R132, c[0x0][0x238], R11 ;  /* 0x00008e0084043a23 */ /* 0x000fc6000001000b */
[----:B------:R1:W-:Y:S04]  /*20120*/  STS [R17+0x2400], R110 ;  /* 0x0024006e11007388 */ /* 0x0003e80000000800 */
[----:B------:R1:W-:Y:S04]  /*20130*/  STS [R19+0x2000], R112 ;  /* 0x0020007013007388 */ /* 0x0003e80000000800 */
[----:B------:R1:W-:Y:S04]  /*20140*/  STS [R19+0x2400], R114 ;  /* 0x0024007213007388 */ /* 0x0003e80000000800 */
[----:B------:R1:W-:Y:S04]  /*20150*/  STS [R21+0x2000], R120 ;  /* 0x0020007815007388 */ /* 0x0003e80000000800 */
[----:B------:R1:W-:Y:S01]  /*20160*/  STS [R21+0x2400], R122 ;  /* 0x0024007a15007388 */ /* 0x0003e20000000800 */
[----:B--2---:R-:W-:Y:S01]  /*20170*/  MOV R9, 0x7f800000 ;  /* 0x7f80000000097802 */ /* 0x004fe20000000f00 */
[----:B------:R-:W-:-:S02]  /*20180*/  @P0 FFMA.FTZ R9, R3, c[0x0][0x238], R12 ;  /* 0x00008e0003090a23 */ /* 0x000fc4000001000c */
[----:B------:R1:W-:Y:S04]  /*20190*/  STS [R23+0x2000], R5 ;  /* 0x0020000517007388 */ /* 0x0003e80000000800 */
[----:B------:R1:W-:Y:S01]  /*201a0*/  STS [R23+0x2400], R6 ;  /* 0x0024000617007388 */ /* 0x0003e20000000800 */
[----:B------:R-:W-:Y:S05]  /*201b0*/  @!P1 BRA `(.L_x_2707) ;  /* 0x0000007000009947 */ /* 0x000fea0003800000 */
[----:B------:R-:W2:Y:S01]  /*201c0*/  S2R R2, SR_CTAID.Y ;  /* 0x0000000000027919 */ /* 0x000ea20000002600 */
[----:B------:R-:W-:-:S03]  /*201d0*/  ISETP.NE.AND P0, PT, R224, -0x1, PT ;  /* 0xffffffffe000780c */ /* 0x000fc60003f05270 */
[----:B------:R-:W3:Y:S01]  /*201e0*/  S2R R3, SR_CTAID.Z ;  /* 0x0000000000037919 */ /* 0x000ee20000002700 */
[----:B-12---:R-:W-:-:S05]  /*201f0*/  IMAD R5, R2, c[0x0][0x214], RZ ;  /* 0x0000850002057a24 */ /* 0x006fca00078e02ff */
[----:B------:R-:W-:-:S05]  /*20200*/  SEL R6, R5, R224, !P0 ;  /* 0x000000e005067207 */ /* 0x000fca0004000000 */
[----:B---3--:R-:W-:Y:S01]  /*20210*/  IMAD R5, R3, c[0x0][0x234], R6 ;  /* 0x00008d0003057a24 */ /* 0x008fe200078e0206 */
[----:B------:R-:W-:Y:S05]  /*20220*/  BRA `(.L_x_2708) ;  /* 0x0000004000007947 */ /* 0x000fea0003800000 */
.L_x_2707:
[----:B------:R-:W2:Y:S04]  /*20230*/  S2R R3, SR_CTAID.Z ;  /* 0x0000000000037919 */ /* 0x000ea80000002700 */
[----:B------:R-:W2:Y:S02]  /*20240*/  S2R R2, SR_CTAID.Y ;  /* 0x0000000000027919 */ /* 0x000ea40000002600 */
[----:B-12---:R-:W-:-:S04]  /*20250*/  IMAD R5, R2, c[0x0][0x1c0], R3 ;  /* 0x0000700002057a24 */ /* 0x006fc800078e0203 */
[----:B------:R-:W-:Y:S02]  /*20260*/  IMAD R5, R5, c[0x0][0x214], RZ ;  /* 0x0000850005057a24 */ /* 0x000fe400078e02ff */
.L_x_2708:
[----:B------:R-:W-:Y:S01]  /*20270*/  BAR.SYNC.DEFER_BLOCKING 0x0 ;  /* 0x0000000000007b1d */ /* 0x000fe20000010000 */
[----:B------:R-:W-:Y:S01]  /*20280*/  LOP3.LUT R45, R10, 0xffffffe0, RZ, 0xc0, !PT ;  /* 0xffffffe00a2d7812 */ /* 0x000fe200078ec0ff */
[----:B------:R-:W-:Y:S01]  /*20290*/  IMAD.WIDE.U32 R46, R224, c[0x0][0x1e8], RZ ;  /* 0x00007a00e02e7a25 */ /* 0x000fe200078e00ff */
[----:B------:R-:W-:Y:S02]  /*202a0*/  SHF.R.S32.HI R11, RZ, 0x1f, R8 ;  /* 0x0000001fff0b7819 */ /* 0x000fe40000011408 */
[----:B------:R-:W-:Y:S01]  /*202b0*/  SHF.R.S32.HI R10, RZ, 0x1f, R2 ;  /* 0x0000001fff0a7819 */ /* 0x000fe20000011402 */
[----:B------:R-:W-:Y:S01]  /*202c0*/  IMAD.IADD R6, R0, 0x1, -R45 ;  /* 0x0000000100067824 */ /* 0x000fe200078e0a2d */
[----:B------:R-:W-:Y:S01]  /*202d0*/  ISETP.NE.AND P0, PT, R224, -0x1, PT ;  /* 0xffffffffe000780c */ /* 0x000fe20003f05270 */
[----:B------:R-:W-:Y:S01]  /*202e0*/  IMAD.WIDE.U32 R48, R2, c[0x0][0x1e0], RZ ;  /* 0x0000780002307a25 */ /* 0x000fe200078e00ff */
[----:B------:R-:W-:Y:S01]  /*202f0*/  LEA.HI R11, R11, R8, RZ, 0x2 ;  /* 0x000000080b0b7211 */ /* 0x000fe200078f10ff */
[----:B------:R-:W-:Y:S01]  /*20300*/  BSSY B0, `(.L_x_2709) ;  /* 0x0000020000007945 */ /* 0x000fe20003800000 */
[----:B------:R-:W-:Y:S01]  /*20310*/  LOP3.LUT P1, RZ, R6, 0x3, RZ, 0xc0, !PT ;  /* 0x0000000306ff7812 */ /* 0x000fe2000782c0ff */
[----:B------:R-:W-:Y:S01]  /*20320*/  IMAD R45, R10, c[0x0][0x1e0], RZ ;  /* 0x000078000a2d7a24 */ /* 0x000fe200078e02ff */
[----:B------:R-:W-:Y:S01]  /*20330*/  LOP3.LUT R11, R11, 0xffffffc, RZ, 0xc0, !PT ;  /* 0x0ffffffc0b0b7812 */ /* 0x000fe200078ec0ff */
[----:B------:R-:W-:-:S02]  /*20340*/  IMAD R224, R224, c[0x0][0x1ec], R47 ;  /* 0x00007b00e0e07a24 */ /* 0x000fc400078e022f */
[----:B------:R-:W-:Y:S01]  /*20350*/  IMAD R45, R2, c[0x0][0x1e4], R45 ;  /* 0x00007900022d7a24 */ /* 0x000fe200078e022d */
[----:B------:R-:W-:Y:S01]  /*20360*/  SEL R2, R48, R46, !P0 ;  /* 0x0000002e30027207 */ /* 0x000fe20004000000 */
[----:B------:R-:W-:-:S03]  /*20370*/  IMAD.IADD R11, R8, 0x1, -R11 ;  /* 0x00000001080b7824 */ /* 0x000fc600078e0a0b */
[----:B------:R-:W-:Y:S01]  /*20380*/  @!P0 IADD3 R224, R49, R45, RZ ;  /* 0x0000002d31e08210 */ /* 0x000fe20007ffe0ff */
[----:B------:R-:W-:Y:S01]  /*20390*/  IMAD R238, R11, 0x10, R238 ;  /* 0x000000100bee7824 */ /* 0x000fe200078e02ee */
[----:B------:R1:W2:Y:S04]  /*203a0*/  LDS.128 R36, [R230] ;  /* 0x00000000e6247984 */ /* 0x0002a80000000c00 */
[----:B------:R1:W3:Y:S04]  /*203b0*/  LDS.128 R32, [R230+0x800] ;  /* 0x00080000e6207984 */ /* 0x0002e80000000c00 */
[----:B------:R1:W4:Y:S04]  /*203c0*/  LDS.128 R28, [R230+0x1000] ;  /* 0x00100000e61c7984 */ /* 0x0003280000000c00 */
[----:B------:R1:W1:Y:S04]  /*203d0*/  LDS.128 R24, [R230+0x1800] ;  /* 0x00180000e6187984 */ /* 0x0002680000000c00 */
[----:B------:R1:W1:Y:S04]  /*203e0*/  LDS.128 R20, [R230+0x2000] ;  /* 0x00200000e6147984 */ /* 0x0002680000000c00 */
[----:B------:R1:W1:Y:S04]  /*203f0*/  LDS.128 R16, [R230+0x2800] ;  /* 0x00280000e6107984 */ /* 0x0002680000000c00 */
[----:B------:R1:W1:Y:S04]  /*20400*/  LDS.128 R12, [R230+0x3000] ;  /* 0x00300000e60c7984 */ /* 0x0002680000000c00 */
[----:B------:R1:W1:Y:S01]  /*20410*/  LDS.128 R40, [R230+0x3800] ;  /* 0x00380000e6287984 */ /* 0x0002620000000c00 */
[----:B------:R-:W-:Y:S05]  /*20420*/  @P1 BRA `(.L_x_2710) ;  /* 0x000000d000001947 */ /* 0x000fea0003800000 */
[----:B------:R-:W5:Y:S01]  /*20430*/  S2R R6, SR_CTAID.X ;  /* 0x0000000000067919 */ /* 0x000f620000002500 */
[----:B------:R-:W-:Y:S01]  /*20440*/  IADD3 R8, R238, 0x8, RZ ;  /* 0x00000008ee087810 */ /* 0x000fe20007ffe0ff */
[----:B-----5:R-:W-:-:S02]  /*20450*/  IMAD R45, R6, 0x40, R5 ;  /* 0x00000040062d7824 */ /* 0x020fc400078e0205 */
[----:B------:R-:W-:-:S03]  /*20460*/  IMAD R5, R6, -0x40, R223 ;  /* 0xffffffc006057824 */ /* 0x000fc600078e02df */
[----:B------:R-:W-:Y:S02]  /*20470*/  SHF.R.S32.HI R11, RZ, 0x1f, R45 ;  /* 0x0000001fff0b7819 */ /* 0x000fe4000001142d */
[C---:B------:R-:W-:Y:S02]  /*20480*/  IADD3 R6, P0, R238.reuse, R45, RZ ;  /* 0x0000002dee067210 */ /* 0x040fe40007f1e0ff */
[-C--:B------:R-:W-:Y:S02]  /*20490*/  ISETP.GE.AND P2, PT, R238, R5.reuse, PT ;  /* 0x00000005ee00720c */ /* 0x080fe40003f46270 */
[----:B------:R-:W-:Y:S02]  /*204a0*/  ISETP.GE.AND P1, PT, R8, R5, PT ;  /* 0x000000050800720c */ /* 0x000fe40003f26270 */
[----:B------:R-:W-:Y:S02]  /*204b0*/  LEA.HI.X.SX32 R11, R238, R11, 0x1, P0 ;  /* 0x0000000bee0b7211 */ /* 0x000fe400000f0eff */
[----:B------:R-:W-:-:S04]  /*204c0*/  LEA R10, P0, R6, c[0x0][0x200], 0x2 ;  /* 0x00008000060a7a11 */ /* 0x000fc800078010ff */
[----:B------:R-:W-:-:S05]  /*204d0*/  LEA.HI.X R11, R6, c[0x0][0x204], R11, 0x2, P0 ;  /* 0x00008100060b7a11 */ /* 0x000fca00000f140b */
[----:B------:R4:W-:Y:S04]  /*204e0*/  @!P2 STG.E [R10.64], R4 ;  /* 0x000000040a00a986 */ /* 0x0009e8000c101906 */
[----:B------:R4:W-:Y:S02]  /*204f0*/  @!P1 STG.E [R10.64+0x20], R9 ;  /* 0x000020090a009986 */ /* 0x0009e4000c101906 */
.L_x_2710:
[----:B------:R-:W-:Y:S05]  /*20500*/  BSYNC B0 ;  /* 0x0000000000007941 */ /* 0x000fea0003800000 */
.L_x_2709:
[----:B----4-:R-:W4:Y:S01]  /*20510*/  S2R R4, SR_CTAID.X ;  /* 0x0000000000047919 */ /* 0x010f220000002500 */
[----:B------:R-:W-:Y:S01]  /*20520*/  LEA.HI R5, R7, R0, RZ, 0x3 ;  /* 0x0000000007057211 */ /* 0x000fe200078f18ff */
[----:B------:R-:W-:Y:S03]  /*20530*/  BSSY B0, `(.L_x_2711) ;  /* 0x000001d000007945 */ /* 0x000fe60003800000 */
[----:B------:R-:W-:-:S05]  /*20540*/  LOP3.LUT R5, R5, 0xfffffff8, RZ, 0xc0, !PT ;  /* 0xfffffff805057812 */ /* 0x000fca00078ec0ff */
[----:B------:R-:W-:-:S04]  /*20550*/  IMAD.IADD R5, R0, 0x1, -R5 ;  /* 0x0000000100057824 */ /* 0x000fc800078e0a05 */
[----:B------:R-:W-:-:S05]  /*20560*/  IMAD.SHL.U32 R6, R5, 0x8, RZ ;  /* 0x0000000805067824 */ /* 0x000fca00078e00ff */
[----:B------:R-:W-:Y:S02]  /*20570*/  SHF.R.S32.HI R7, RZ, 0x1f, R6 ;  /* 0x0000001fff077819 */ /* 0x000fe40000011406 */
[----:B----4-:R-:W-:Y:S02]  /*20580*/  SHF.L.U32 R0, R4, 0x6, RZ ;  /* 0x0000000604007819 */ /* 0x010fe400000006ff */
[----:B------:R-:W-:Y:S02]  /*20590*/  SHF.R.S32.HI R4, RZ, 0x1f, R3 ;  /* 0x0000001fff047819 */ /* 0x000fe40000011403 */
[----:B------:R-:W-:Y:S01]  /*205a0*/  SHF.R.S32.HI R5, RZ, 0x1f, R0 ;  /* 0x0000001fff057819 */ /* 0x000fe20000011400 */
[C---:B------:R-:W-:Y:S01]  /*205b0*/  IMAD.WIDE.U32 R6, R0.reuse, c[0x0][0x1e8], R6 ;  /* 0x00007a0000067a25 */ /* 0x040fe200078e0006 */
[----:B------:R-:W-:-:S03]  /*205c0*/  IADD3 R223, -R0, R223, RZ ;  /* 0x000000df00df7210 */ /* 0x000fc60007ffe1ff */
[----:B------:R-:W-:Y:S01]  /*205d0*/  IMAD R5, R5, c[0x0][0x1e8], RZ ;  /* 0x00007a0005057a24 */ /* 0x000fe200078e02ff */
[----:B------:R-:W-:Y:S01]  /*205e0*/  IADD3 R6, P0, R2, R6, RZ ;  /* 0x0000000602067210 */ /* 0x000fe20007f1e0ff */
[----:B------:R-:W-:Y:S02]  /*205f0*/  IMAD R4, R4, c[0x0][0x1f0], RZ ;  /* 0x00007c0004047a24 */ /* 0x000fe400078e02ff */
[----:B------:R-:W-:Y:S02]  /*20600*/  IMAD R5, R0, c[0x0][0x1ec], R5 ;  /* 0x00007b0000057a24 */ /* 0x000fe400078e0205 */
[----:B------:R-:W-:-:S03]  /*20610*/  IMAD R4, R3, c[0x0][0x1f4], R4 ;  /* 0x00007d0003047a24 */ /* 0x000fc600078e0204 */
[----:B------:R-:W-:Y:S02]  /*20620*/  IADD3.X R7, R224, R5, R7, P0, !PT ;  /* 0x00000005e0077210 */ /* 0x000fe400007fe407 */
[----:B------:R-:W-:-:S03]  /*20630*/  ISETP.GE.AND P0, PT, R226, R223, PT ;  /* 0x000000dfe200720c */ /* 0x000fc60003f06270 */
        /* <DEDUP_REMOVED lines=12> */
.L_x_2712:
[----:B------:R-:W-:Y:S05]  /*20700*/  BSYNC B0 ;  /* 0x0000000000007941 */ /* 0x000fea0003800000 */
.L_x_2711:
        /* <DEDUP_REMOVED lines=14> */
[----:B---3--:R2:W-:Y:S04]  /*207f0*/  STG.E.128 [R2.64], R32 ;  /* 0x0000002002007986 */ /* 0x0085e8000c101d06 */
[----:B-1----:R2:W-:Y:S02]  /*20800*/  STG.E.128 [R2.64+0x80], R16 ;  /* 0x0000801002007986 */ /* 0x0025e4000c101d06 */
.L_x_2714:
[----:B------:R-:W-:Y:S05]  /*20810*/  BSYNC B0 ;  /* 0x0000000000007941 */ /* 0x000fea0003800000 */
.L_x_2713:
        /* <DEDUP_REMOVED lines=14> */
[----:B------:R2:W-:Y:S04]  /*20900*/  STG.E.128 [R2.64], R28 ;  /* 0x0000001c02007986 */ /* 0x0005e8000c101d06 */
[----:B-1----:R2:W-:Y:S02]  /*20910*/  STG.E.128 [R2.64+0x80], R12 ;  /* 0x0000800c02007986 */ /* 0x0025e4000c101d06 */
.L_x_2716:
[----:B------:R-:W-:Y:S05]  /*20920*/  BSYNC B0 ;  /* 0x0000000000007941 */ /* 0x000fea0003800000 */
.L_x_2715:
[----:B------:R-:W-:-:S04]  /*20930*/  IADD3 R0, R226, 0x30, RZ ;  /* 0x00000030e2007810 */ /* 0x000fc80007ffe0ff */
[----:B------:R-:W-:-:S13]  /*20940*/  ISETP.GE.AND P0, PT, R0, R223, PT ;  /* 0x000000df0000720c */ /* 0x000fda0003f06270 */
[----:B------:R-:W-:Y:S05]  /*20950*/  @P0 EXIT ;  /* 0x000000000000094d */ /* 0x000fea0003800000 */
[----:B------:R-:W-:Y:S02]  /*20960*/  IADD3 R0, P0, R226, 0x30, RZ ;  /* 0x00000030e2007810 */ /* 0x000fe40007f1e0ff */
[----:B------:R-:W-:Y:S02]  /*20970*/  MOV R4, R6 ;  /* 0x0000000600047202 */ /* 0x000fe40000000f00 */
[----:B--2---:R-:W-:-:S03]  /*20980*/  IADD3.X R3, RZ, R227, RZ, P0, !PT ;  /* 0x000000e3ff037210 */ /* 0x004fc600007fe4ff */
[----:B------:R-:W-:-:S04]  /*20990*/  IMAD.WIDE.U32 R4, R0, c[0x0][0x1e8], R4 ;  /* 0x00007a0000047a25 */ /* 0x000fc800078e0004 */
[----:B------:R-:W-:Y:S01]  /*209a0*/  IMAD R3, R3, c[0x0][0x1e8], RZ ;  /* 0x00007a0003037a24 */ /* 0x000fe200078e02ff */
[----:B------:R-:W-:-:S03]  /*209b0*/  LEA R2, P0, R4, c[0x0][0x1d0], 0x1 ;  /* 0x0000740004027a11 */ /* 0x000fc600078008ff */
[----:B------:R-:W-:-:S05]  /*209c0*/  IMAD R3, R0, c[0x0][0x1ec], R3 ;  /* 0x00007b0000037a24 */ /* 0x000fca00078e0203 */
[----:B------:R-:W-:-:S04]  /*209d0*/  IADD3 R3, R3, R5, RZ ;  /* 0x0000000503037210 */ /* 0x000fc80007ffe0ff */
[----:B------:R-:W-:-:S05]  /*209e0*/  LEA.HI.X R3, R4, c[0x0][0x1d4], R3, 0x1, P0 ;  /* 0x0000750004037a11 */ /* 0x000fca00000f0c03 */
[----:B-1----:R-:W-:Y:S04]  /*209f0*/  STG.E.128 [R2.64], R24 ;  /* 0x0000001802007986 */ /* 0x002fe8000c101d06 */
[----:B------:R-:W-:Y:S01]  /*20a00*/  STG.E.128 [R2.64+0x80], R40 ;  /* 0x0000802802007986 */ /* 0x000fe2000c101d06 */
[----:B------:R-:W-:Y:S05]  /*20a10*/  EXIT ;  /* 0x000000000000794d */ /* 0x000fea0003800000 */
.L_x_2717:
        /* <DEDUP_REMOVED lines=14> */
.L_x_8234:


//--------------------- .text._ZN5flash24flash_fwd_splitkv_kernelI23Flash_fwd_kernel_traitsILi128ELi64ELi128ELi4ELb0ELb0EN7cutlass6half_tE19Flash_kernel_traitsILi128ELi64ELi128ELi4ES3_EELb1ELb0ELb0ELb0ELb1ELb1ELb0ELb1EEEvNS_16Flash_fwd_paramsE --------------------------
	.section	.text._ZN5flash24flash_fwd_splitkv_kernelI23Flash_fwd_kernel_traitsILi128ELi64ELi128ELi4ELb0ELb0EN7cutlass6half_tE19Flash_kernel_traitsILi128ELi64ELi128ELi4ES3_EELb1ELb0ELb0ELb0ELb1ELb1ELb0ELb1EEEvNS_16Flash_fwd_paramsE,"ax",@progbits
	.sectioninfo	@"SHI_REGISTERS=254"
	.align	128
        .global         _ZN5flash24flash_fwd_splitkv_kernelI23Flash_fwd_kernel_traitsILi128ELi64ELi128ELi4ELb0ELb0EN7cutlass6half_tE19Flash_kernel_traitsILi128ELi64ELi128ELi4ES3_EELb1ELb0ELb0ELb0ELb1ELb1ELb0ELb1EEEvNS_16Flash_fwd_paramsE
        .type           _ZN5flash24flash_fwd_splitkv_kernelI23Flash_fwd_kernel_traitsILi128ELi64ELi128ELi4ELb0ELb0EN7cutlass6half_tE19Flash_kernel_traitsILi128ELi64ELi128ELi4ES3_EELb1ELb0ELb0ELb0ELb1ELb1ELb0ELb1EEEvNS_16Flash_fwd_paramsE,@function
        .size           _ZN5flash24flash_fwd_splitkv_kernelI23Flash_fwd_kernel_traitsILi128ELi64ELi128ELi4ELb0ELb0EN7cutlass6half_tE19Flash_kernel_traitsILi128ELi64ELi128ELi4ES3_EELb1ELb0ELb0ELb0ELb1ELb1ELb0ELb1EEEvNS_16Flash_fwd_paramsE,(.L_x_8235 - _ZN5flash24flash_fwd_splitkv_kernelI23Flash_fwd_kernel_traitsILi128ELi64ELi128ELi4ELb0ELb0EN7cutlass6half_tE19Flash_kernel_traitsILi128ELi64ELi128ELi4ES3_EELb1ELb0ELb0ELb0ELb1ELb1ELb0ELb1EEEvNS_16Flash_fwd_paramsE)
        .other          _ZN5flash24flash_fwd_splitkv_kernelI23Flash_fwd_kernel_traitsILi128ELi64ELi128ELi4ELb0ELb0EN7cutlass6half_tE19Flash_kernel_traitsILi128ELi64ELi128ELi4ES3_EELb1ELb0ELb0ELb0ELb1ELb1ELb0ELb1EEEvNS_16Flash_fwd_paramsE,@"STO_CUDA_ENTRY STV_DEFAULT"
_ZN5flash24flash_fwd_splitkv_kernelI23Flash_fwd_kernel_traitsILi128ELi64ELi128ELi4ELb0ELb0EN7cutlass6half_tE19Flash_kernel_traitsILi128ELi64ELi128ELi4ES3_EELb1ELb0ELb0ELb0ELb1ELb1ELb0ELb1EEEvNS_16Flash_fwd_paramsE:
.text._ZN5flash24flash_fwd_splitkv_kernelI23Flash_fwd_kernel_traitsILi128ELi64ELi128ELi4ELb0ELb0EN7cutlass6half_tE19Flash_kernel_traitsILi128ELi64ELi128ELi4ES3_EELb1ELb0ELb0ELb0ELb1ELb1ELb0ELb1EEEvNS_16Flash_fwd_paramsE:
        /* <DEDUP_REMOVED lines=36> */
.L_x_2718:
[----:B-1-34-:R-:W-:Y:S02]  /*0240*/  MOV R69, c[0x0][0x218] ;  /* 0x0000860000457a02 */ /* 0x01afe40000000f00 */
.L_x_2719:
        /* <DEDUP_REMOVED lines=74> */
.L_x_2722:
[----:B------:R-:W-:Y:S05]  /*06f0*/  BSYNC B0 ;  /* 0x0000000000007941 */ /* 0x000fea0003800000 */
.L_x_2721:
        /* <DEDUP_REMOVED lines=16> */
.L_x_2724:
[----:B------:R-:W-:Y:S05]  /*0800*/  BSYNC B0 ;  /* 0x0000000000007941 */ /* 0x000fea0003800000 */
.L_x_2723:
        /* <DEDUP_REMOVED lines=16> */
.L_x_2726:
[----:B------:R-:W-:Y:S05]  /*0910*/  BSYNC B0 ;  /* 0x0000000000007941 */ /* 0x000fea0003800000 */
.L_x_2725:
        /* <DEDUP_REMOVED lines=15> */
.L_x_2728:
[----:B------:R-:W-:Y:S05]  /*0a10*/  BSYNC B0 ;  /* 0x0000000000007941 */ /* 0x000fea0003800000 */
.L_x_2727:
        /* <DEDUP_REMOVED lines=19> */
.L_x_2720:
        /* <DEDUP_REMOVED lines=94> */
.L_x_2729:
        /* <DEDUP_REMOVED lines=16> */
.L_x_2731:
        /* <DEDUP_REMOVED lines=53> */
.L_x_2730:
        /* <DEDUP_REMOVED lines=286> */
.L_x_2802:
        /* <DEDUP_REMOVED lines=200> */
.L_x_2736:
[----:B------:R-:W-:Y:S05]  /*33e0*/  BSYNC B0 ;  /* 0x0000000000007941 */ /* 0x000fea0003800000 */
.L_x_2735:
        /* <DEDUP_REMOVED lines=111> */
.L_x_2738:
[----:B------:R-:W-:Y:S05]  /*3ae0*/  BSYNC B0 ;  /* 0x0000000000007941 */ /* 0x000fea0003800000 */
.L_x_2737:
        /* <DEDUP_REMOVED lines=116> */
.L_x_2740:
[----:B------:R-:W-:Y:S05]  /*4230*/  BSYNC B0 ;  /* 0x0000000000007941 */ /* 0x000fea0003800000 */
.L_x_2739:
        /* <DEDUP_REMOVED lines=117> */
.L_x_2742:
[----:B------:R-:W-:Y:S05]  /*4990*/  BSYNC B0 ;  /* 0x0000000000007941 */ /* 0x000fea0003800000 */
.L_x_2741:
        /* <DEDUP_REMOVED lines=114> */
.L_x_2744:
[----:B------:R-:W-:Y:S05]  /*50c0*/  BSYNC B0 ;  /* 0x0000000000007941 */ /* 0x000fea0003800000 */
.L_x_2743:
        /* <DEDUP_REMOVED lines=117> */
.L_x_2746:
[----:B------:R-:W-:Y:S05]  /*5820*/  BSYNC B0 ;  /* 0x0000000000007941 */ /* 0x000fea0003800000 */
.L_x_2745:
        /* <DEDUP_REMOVED lines=119> */
.L_x_2748:
[----:B------:R-:W-:Y:S05]  /*5fa0*/  BSYNC B0 ;  /* 0x0000000000007941 */ /* 0x000fea0003800000 */
.L_x_2747:
        /* <DEDUP_REMOVED lines=119> */
.L_x_2750:
[----:B------:R-:W-:Y:S05]  /*6720*/  BSYNC B0 ;  /* 0x0000000000007941 */ /* 0x000fea0003800000 */
.L_x_2749:
        /* <DEDUP_REMOVED lines=9> */
.L_x_2734:
        /* <DEDUP_REMOVED lines=89> */
.L_x_2755:
[----:B------:R-:W-:Y:S05]  /*6d50*/  BSYNC B0 ;  /* 0x0000000000007941 */ /* 0x000fea0003800000 */
.L_x_2754:
        /* <DEDUP_REMOVED lines=89> */
.L_x_2757:
[----:B------:R-:W-:Y:S05]  /*72f0*/  BSYNC B0 ;  /* 0x0000000000007941 */ /* 0x000fea0003800000 */
.L_x_2756:
[----:B-----5:R4:W-:Y:S02]  /*7300*/  STG.E.128 [R118.64+0x80], R36 ;  /* 0x0000802476007986 */ /* 0x0209e4000c101d06 */
.L_x_2753:
[----:B------:R-:W-:Y:S05]  /*7310*/  BSYNC B1 ;  /* 0x0000000000017941 */ /* 0x000fea0003800000 */
.L_x_2752:
        /* <DEDUP_REMOVED lines=92> */
.L_x_2761:
[----:B------:R-:W-:Y:S05]  /*78e0*/  BSYNC B0 ;  /* 0x0000000000007941 */ /* 0x000fea0003800000 */
.L_x_2760:
        /* <DEDUP_REMOVED lines=94> */
.L_x_2763:
[----:B------:R-:W-:Y:S05]  /*7ed0*/  BSYNC B0 ;  /* 0x0000000000007941 */ /* 0x000fea0003800000 */
.L_x_2762:
[----:B-----5:R1:W-:Y:S02]  /*7ee0*/  STG.E.128 [R198.64+0x80], R52 ;  /* 0x00008034c6007986 */ /* 0x0203e4000c101d06 */
.L_x_2759:
[----:B------:R-:W-:Y:S05]  /*7ef0*/  BSYNC B1 ;  /* 0x0000000000017941 */ /* 0x000fea0003800000 */
.L_x_2758:
        /* <DEDUP_REMOVED lines=96> */
.L_x_2767:
[----:B------:R-:W-:Y:S05]  /*8500*/  BSYNC B0 ;  /* 0x0000000000007941 */ /* 0x000fea0003800000 */
.L_x_2766:
        /* <DEDUP_REMOVED lines=100> */
.L_x_2769:
[----:B------:R-:W-:Y:S05]  /*8b50*/  BSYNC B0 ;  /* 0x0000000000007941 */ /* 0x000fea0003800000 */
.L_x_2768:
[C---:B-1----:R-:W-:Y:S04]  /*8b60*/  LEA R2, P0, R80.reuse, R118, 0x1 ;  /* 0x0000007650027211 */ /* 0x042fe800078008ff */
[----:B------:R-:W-:Y:S05]  /*8b70*/  LEA.HI.X R3, R80, R119, R79, 0x1, P0 ;  /* 0x0000007750037211 */ /* 0x000fea00000f0c4f */
[----:B-----5:R1:W-:Y:S04]  /*8b80*/  STG.E.128 [R2.64], R4 ;  /* 0x0000000402007986 */ /* 0x0203e8000c101d06 */
.L_x_2765:
[----:B------:R-:W-:Y:S05]  /*8b90*/  BSYNC B1 ;  /* 0x0000000000017941 */ /* 0x000fea0003800000 */
.L_x_2764:
        /* <DEDUP_REMOVED lines=99> */
.L_x_2773:
[----:B------:R-:W-:Y:S05]  /*91d0*/  BSYNC B0 ;  /* 0x0000000000007941 */ /* 0x000fea0003800000 */
.L_x_2772:
        /* <DEDUP_REMOVED lines=101> */
.L_x_2775:
[----:B------:R-:W-:Y:S05]  /*9830*/  BSYNC B0 ;  /* 0x0000000000007941 */ /* 0x000fea0003800000 */
.L_x_2774:
[C---:B-1----:R-:W-:Y:S04]  /*9840*/  LEA R2, P0, R84.reuse, R118, 0x1 ;  /* 0x0000007654027211 */ /* 0x042fe800078008ff */
[----:B------:R-:W-:Y:S05]  /*9850*/  LEA.HI.X R3, R84, R119, R83, 0x1, P0 ;  /* 0x0000007754037211 */ /* 0x000fea00000f0c53 */
[----:B-----5:R1:W-:Y:S04]  /*9860*/  STG.E.128 [R2.64], R4 ;  /* 0x0000000402007986 */ /* 0x0203e8000c101d06 */
.L_x_2771:
[----:B------:R-:W-:Y:S05]  /*9870*/  BSYNC B1 ;  /* 0x0000000000017941 */ /* 0x000fea0003800000 */
.L_x_2770:
        /* <DEDUP_REMOVED lines=97> */
.L_x_2779:
[----:B------:R-:W-:Y:S05]  /*9e90*/  BSYNC B0 ;  /* 0x0000000000007941 */ /* 0x000fea0003800000 */
.L_x_2778:
        /* <DEDUP_REMOVED lines=100> */
.L_x_2781:
[----:B------:R-:W-:Y:S05]  /*a4e0*/  BSYNC B0 ;  /* 0x0000000000007941 */ /* 0x000fea0003800000 */
.L_x_2780:
[C---:B-1----:R-:W-:Y:S04]  /*a4f0*/  LEA R2, P0, R91.reuse, R118, 0x1 ;  /* 0x000000765b027211 */ /* 0x042fe800078008ff */
[----:B------:R-:W-:Y:S05]  /*a500*/  LEA.HI.X R3, R91, R119, R90, 0x1, P0 ;  /* 0x000000775b037211 */ /* 0x000fea00000f0c5a */
[----:B-----5:R1:W-:Y:S04]  /*a510*/  STG.E.128 [R2.64], R4 ;  /* 0x0000000402007986 */ /* 0x0203e8000c101d06 */
.L_x_2777:
[----:B------:R-:W-:Y:S05]  /*a520*/  BSYNC B1 ;  /* 0x0000000000017941 */ /* 0x000fea0003800000 */
.L_x_2776:
        /* <DEDUP_REMOVED lines=99> */
.L_x_2785:
[----:B------:R-:W-:Y:S05]  /*ab60*/  BSYNC B0 ;  /* 0x0000000000007941 */ /* 0x000fea0003800000 */
.L_x_2784:
        /* <DEDUP_REMOVED lines=101> */
.L_x_2787:
[----:B------:R-:W-:Y:S05]  /*b1c0*/  BSYNC B0 ;  /* 0x0000000000007941 */ /* 0x000fea0003800000 */
.L_x_2786:
[C---:B-1----:R-:W-:Y:S04]  /*b1d0*/  LEA R2, P0, R95.reuse, R118, 0x1 ;  /* 0x000000765f027211 */ /* 0x042fe800078008ff */
[----:B------:R-:W-:Y:S05]  /*b1e0*/  LEA.HI.X R3, R95, R119, R94, 0x1, P0 ;  /* 0x000000775f037211 */ /* 0x000fea00000f0c5e */
[----:B-----5:R1:W-:Y:S04]  /*b1f0*/  STG.E.128 [R2.64], R4 ;  /* 0x0000000402007986 */ /* 0x0203e8000c101d06 */
.L_x_2783:
[----:B------:R-:W-:Y:S05]  /*b200*/  BSYNC B1 ;  /* 0x0000000000017941 */ /* 0x000fea0003800000 */
.L_x_2782:
        /* <DEDUP_REMOVED lines=101> */
.L_x_2791:
[----:B------:R-:W-:Y:S05]  /*b860*/  BSYNC B0 ;  /* 0x0000000000007941 */ /* 0x000fea0003800000 */
.L_x_2790:
        /* <DEDUP_REMOVED lines=101> */
.L_x_2793:
[----:B------:R-:W-:Y:S05]  /*bec0*/  BSYNC B0 ;  /* 0x0000000000007941 */ /* 0x000fea0003800000 */
.L_x_2792:
[C---:B-1----:R-:W-:Y:S04]  /*bed0*/  LEA R2, P0, R99.reuse, R118, 0x1 ;  /* 0x0000007663027211 */ /* 0x042fe800078008ff */
[----:B------:R-:W-:Y:S05]  /*bee0*/  LEA.HI.X R3, R99, R119, R98, 0x1, P0 ;  /* 0x0000007763037211 */ /* 0x000fea00000f0c62 */
[----:B-----5:R1:W-:Y:S04]  /*bef0*/  STG.E.128 [R2.64], R4 ;  /* 0x0000000402007986 */ /* 0x0203e8000c101d06 */
.L_x_2789:
[----:B------:R-:W-:Y:S05]  /*bf00*/  BSYNC B1 ;  /* 0x0000000000017941 */ /* 0x000fea0003800000 */
.L_x_2788:
        /* <DEDUP_REMOVED lines=101> */
.L_x_2797:
[----:B------:R-:W-:Y:S05]  /*c560*/  BSYNC B0 ;  /* 0x0000000000007941 */ /* 0x000fea0003800000 */
.L_x_2796:
        /* <DEDUP_REMOVED lines=101> */
.L_x_2799:
[----:B------:R-:W-:Y:S05]  /*cbc0*/  BSYNC B0 ;  /* 0x0000000000007941 */ /* 0x000fea0003800000 */
.L_x_2798:
[C---:B-1----:R-:W-:Y:S04]  /*cbd0*/  LEA R2, P0, R103.reuse, R118, 0x1 ;  /* 0x0000007667027211 */ /* 0x042fe800078008ff */
[----:B------:R-:W-:Y:S05]  /*cbe0*/  LEA.HI.X R3, R103, R119, R102, 0x1, P0 ;  /* 0x0000007767037211 */ /* 0x000fea00000f0c66 */
[----:B-----5:R1:W-:Y:S04]  /*cbf0*/  STG.E.128 [R2.64], R4 ;  /* 0x0000000402007986 */ /* 0x0203e8000c101d06 */
.L_x_2795:
[----:B------:R-:W-:Y:S05]  /*cc00*/  BSYNC B1 ;  /* 0x0000000000017941 */ /* 0x000fea0003800000 */
.L_x_2794:
        /* <DEDUP_REMOVED lines=8> */
.L_x_2733:
        /* <DEDUP_REMOVED lines=75> */
.L_x_2751:
        /* <DEDUP_REMOVED lines=81> */
.L_x_2800:
        /* <DEDUP_REMOVED lines=8> */
.L_x_2801:
[----:B------:R-:W-:Y:S04]  /*d6d0*/  IADD3 R11, R11, -0x1, RZ ;  /* 0xffffffff0b0b7810 */ /* 0x000fe80007ffe0ff */
[----:B------:R-:W-:Y:S11]  /*d6e0*/  ISETP.GT.AND P0, PT, R11, R70, PT ;  /* 0x000000460b00720c */ /* 0x000ff60003f04270 */
[----:B------:R-:W-:Y:S02]  /*d6f0*/  @!UPT UIADD3 URZ, URZ, URZ, URZ ;  /* 0x0000003f3f3ff290 */ /* 0x000fe4000fffe03f */
[----:B------:R-:W-:-:S05]  /*d700*/  @P0 BRA `(.L_x_2802) ;  /* 0xffff505000000947 */ /* 0x000fca000383ffff */
.L_x_2732:
        /* <DEDUP_REMOVED lines=94> */
.L_x_2809:
[----:B------:R-:W-:Y:S05]  /*dcf0*/  BSYNC B0 ;  /* 0x0000000000007941 */ /* 0x000fea0003800000 */
.L_x_2808:
        /* <DEDUP_REMOVED lines=45> */
.L_x_2811:
[----:B------:R-:W-:Y:S05]  /*dfd0*/  BSYNC B0 ;  /* 0x0000000000007941 */ /* 0x000fea0003800000 */
.L_x_2810:
[----:B------:R3:W-:Y:S02]  /*dfe0*/  STS.128 [R234+0x2000], R8 ;  /* 0x00200008ea007388 */ /* 0x0007e40000000c00 */
.L_x_2807:
[----:B------:R-:W-:Y:S05]  /*dff0*/  BSYNC B1 ;  /* 0x0000000000017941 */ /* 0x000fea0003800000 */
.L_x_2806:
        /* <DEDUP_REMOVED lines=58> */
.L_x_2815:
[----:B------:R-:W-:Y:S05]  /*e3a0*/  BSYNC B0 ;  /* 0x0000000000007941 */ /* 0x000fea0003800000 */
.L_x_2814:
        /* <DEDUP_REMOVED lines=45> */
.L_x_2817:
[----:B------:R-:W-:Y:S05]  /*e680*/  BSYNC B0 ;  /* 0x0000000000007941 */ /* 0x000fea0003800000 */
.L_x_2816:
[----:B------:R2:W-:Y:S02]  /*e690*/  STS.128 [R234+0x2800], R20 ;  /* 0x00280014ea007388 */ /* 0x0005e40000000c00 */
.L_x_2813:
[----:B------:R-:W-:Y:S05]  /*e6a0*/  BSYNC B1 ;  /* 0x0000000000017941 */ /* 0x000fea0003800000 */
.L_x_2812:
        /* <DEDUP_REMOVED lines=59> */
.L_x_2821:
[----:B-1----:R-:W-:Y:S05]  /*ea60*/  BSYNC B0 ;  /* 0x0000000000007941 */ /* 0x002fea0003800000 */
.L_x_2820:
        /* <DEDUP_REMOVED lines=44> */
.L_x_2823:
[----:B------:R-:W-:Y:S05]  /*ed30*/  BSYNC B0 ;  /* 0x0000000000007941 */ /* 0x000fea0003800000 */
.L_x_2822:
[----:B------:R2:W-:Y:S02]  /*ed40*/  STS.128 [R234+0x3000], R28 ;  /* 0x0030001cea007388 */ /* 0x0005e40000000c00 */
.L_x_2819:
[----:B------:R-:W-:Y:S05]  /*ed50*/  BSYNC B1 ;  /* 0x0000000000017941 */ /* 0x000fea0003800000 */
.L_x_2818:
        /* <DEDUP_REMOVED lines=56> */
.L_x_2826:
[----:B-1----:R-:W-:Y:S05]  /*f0e0*/  BSYNC B0 ;  /* 0x0000000000007941 */ /* 0x002fea0003800000 */
.L_x_2825:
        /* <DEDUP_REMOVED lines=47> */
.L_x_2828:
[----:B------:R-:W-:Y:S05]  /*f3e0*/  BSYNC B0 ;  /* 0x0000000000007941 */ /* 0x000fea0003800000 */
.L_x_2827:
[----:B------:R2:W-:Y:S01]  /*f3f0*/  STS.128 [R234+0x3800], R12 ;  /* 0x0038000cea007388 */ /* 0x0005e20000000c00 */
[----:B------:R-:W-:Y:S05]  /*f400*/  BRA `(.L_x_2824) ;  /* 0x0000302000007947 */ /* 0x000fea0003800000 */
.L_x_2805:
        /* <DEDUP_REMOVED lines=86> */
.L_x_2832:
[----:B------:R-:W-:Y:S05]  /*f970*/  BSYNC B0 ;  /* 0x0000000000007941 */ /* 0x000fea0003800000 */
.L_x_2831:
        /* <DEDUP_REMOVED lines=86> */
.L_x_2834:
[----:B------:R-:W-:Y:S05]  /*fee0*/  BSYNC B0 ;  /* 0x0000000000007941 */ /* 0x000fea0003800000 */
.L_x_2833:
[----:B------:R3:W-:Y:S02]  /*fef0*/  STS.128 [R234+0x2000], R24 ;  /* 0x00200018ea007388 */ /* 0x0007e40000000c00 */
.L_x_2830:
[----:B------:R-:W-:Y:S05]  /*ff00*/  BSYNC B1 ;  /* 0x0000000000017941 */ /* 0x000fea0003800000 */
.L_x_2829:
        /* <DEDUP_REMOVED lines=91> */
.L_x_2838:
[----:B------:R-:W-:Y:S05]  /*104c0*/  BSYNC B0 ;  /* 0x0000000000007941 */ /* 0x000fea0003800000 */
.L_x_2837:
        /* <DEDUP_REMOVED lines=89> */
.L_x_2840:
[----:B------:R-:W-:Y:S05]  /*10a60*/  BSYNC B0 ;  /* 0x0000000000007941 */ /* 0x000fea0003800000 */
.L_x_2839:
[----:B------:R1:W-:Y:S02]  /*10a70*/  STS.128 [R234+0x2800], R20 ;  /* 0x00280014ea007388 */ /* 0x0003e40000000c00 */
.L_x_2836:
[----:B------:R-:W-:Y:S05]  /*10a80*/  BSYNC B1 ;  /* 0x0000000000017941 */ /* 0x000fea0003800000 */
.L_x_2835:
        /* <DEDUP_REMOVED lines=92> */
.L_x_2844:
[----:B------:R-:W-:Y:S05]  /*11050*/  BSYNC B0 ;  /* 0x0000000000007941 */ /* 0x000fea0003800000 */
.L_x_2843:
        /* <DEDUP_REMOVED lines=89> */
.L_x_2846:
[----:B------:R-:W-:Y:S05]  /*115f0*/  BSYNC B0 ;  /* 0x0000000000007941 */ /* 0x000fea0003800000 */
.L_x_2845:
[----:B------:R3:W-:Y:S02]  /*11600*/  STS.128 [R234+0x3000], R24 ;  /* 0x00300018ea007388 */ /* 0x0007e40000000c00 */
.L_x_2842:
[----:B------:R-:W-:Y:S05]  /*11610*/  BSYNC B1 ;  /* 0x0000000000017941 */ /* 0x000fea0003800000 */
.L_x_2841:
        /* <DEDUP_REMOVED lines=91> */
.L_x_2848:
[----:B------:R-:W-:Y:S05]  /*11bd0*/  BSYNC B0 ;  /* 0x0000000000007941 */ /* 0x000fea0003800000 */
.L_x_2847:
        /* <DEDUP_REMOVED lines=92> */
.L_x_2850:
[----:B------:R-:W-:Y:S05]  /*121a0*/  BSYNC B0 ;  /* 0x0000000000007941 */ /* 0x000fea0003800000 */
.L_x_2849:
[----:B------:R3:W-:Y:S01]  /*121b0*/  STS.128 [R234+0x3800], R20 ;  /* 0x00380014ea007388 */ /* 0x0007e20000000c00 */
[----:B------:R-:W-:Y:S05]  /*121c0*/  BRA `(.L_x_2824) ;  /* 0x0000026000007947 */ /* 0x000fea0003800000 */
.L_x_2804:
        /* <DEDUP_REMOVED lines=38> */
.L_x_2824:
[----:B------:R-:W-:Y:S05]  /*12430*/  BSYNC B2 ;  /* 0x0000000000027941 */ /* 0x000fea0003800000 */
.L_x_2803:
        /* <DEDUP_REMOVED lines=17> */
[----:B------:R-:W-:Y:S02]  /*12550*/  SHF.R.S32.HI R242, RZ, 0x1f, R61 ;  /* 0x0000001ffff27819 */ /* 0x000fe4000001143d */
[C---:B--2---:R-:W-:Y:S01]  /*12560*/  @!P4 LEA R12, P0, R131.reuse, R236, 0x1 ;  /* 0x000000ec830cc211 */ /* 0x044fe200078008ff */
[----:B------:R-:W-:Y:S01]  /*12570*/  @!P1 IMAD.MOV.U32 R237, RZ, RZ, R235 ;  /* 0x000000ffffed9224 */ /* 0x000fe200078e00eb */
[----:B------:R-:W-:Y:S01]  /*12580*/  LEA.HI R242, R242, R61, RZ, 0x2 ;  /* 0x0000003df2f27211 */ /* 0x000fe200078f10ff */
        /* <DEDUP_REMOVED lines=11> */
[----:B------:R-:W-:-:S02]  /*12640*/  ISETP.GE.AND P1, PT, R4, R5, PT ;  /* 0x000000050400720c */ /* 0x000fc40003f26270 */
[----:B------:R-:W-:Y:S01]  /*12650*/  SHF.R.S32.HI R242, RZ, 0x2, R242 ;  /* 0x00000002fff27819 */ /* 0x000fe200000114f2 */
[----:B------:R2:W-:Y:S01]  /*12660*/  @!P4 LDGSTS.E.BYPASS.LTC128B.128 [R234+0x4800], [R12.64] ;  /* 0x048000000ceacfae */ /* 0x0005e2000b901d46 */
[----:B------:R-:W-:-:S03]  /*12670*/  LOP3.LUT R59, R59, 0x6, RZ, 0xc0, !PT ;  /* 0x000000063b3b7812 */ /* 0x000fc600078ec0ff */
[----:B------:R2:W-:Y:S01]  /*12680*/  @!P4 LDGSTS.E.BYPASS.LTC128B.128 [R234+0x8800], [R12.64+0x80] ;  /* 0x088000800ceacfae */ /* 0x0005e2000b901d46 */
[C---:B------:R-:W-:Y:S02]  /*12690*/  @!P5 LEA R24, P4, R7.reuse, R236, 0x6 ;  /* 0x000000ec0718d211 */ /* 0x040fe400078830ff */
[----:B------:R-:W-:Y:S02]  /*126a0*/  @!P0 IMAD.MOV.U32 R14, RZ, RZ, c[0x0][0x198] ;  /* 0x00006600ff0e8624 */ /* 0x000fe400078e00ff */
[----:B------:R-:W-:Y:S01]  /*126b0*/  @!P5 LEA.HI.X R25, R7, R235, R10, 0x6, P4 ;  /* 0x000000eb0719d211 */ /* 0x000fe200020f340a */
[----:B------:R-:W-:Y:S01]  /*126c0*/  @!P1 IMAD.MOV.U32 R16, RZ, RZ, c[0x0][0x198] ;  /* 0x00006600ff109624 */ /* 0x000fe200078e00ff */
[----:B------:R-:W-:Y:S01]  /*126d0*/  ISETP.GE.AND P4, PT, R8, R5, PT ;  /* 0x000000050800720c */ /* 0x000fe20003f86270 */
[----:B------:R-:W-:Y:S02]  /*126e0*/  @!P2 IMAD.MOV.U32 R10, RZ, RZ, c[0x0][0x19c] ;  /* 0x00006700ff0aa624 */ /* 0x000fe400078e00ff */
[----:B------:R3:W-:Y:S01]  /*126f0*/  @!P5 LDGSTS.E.BYPASS.LTC128B.128 [R234+0x5000], [R24.64] ;  /* 0x0500000018eadfae */ /* 0x0007e2000b901d46 */
[----:B------:R-:W-:-:S02]  /*12700*/  @!P1 IMAD.MOV.U32 R9, RZ, RZ, c[0x0][0x19c] ;  /* 0x00006700ff099624 */ /* 0x000fc400078e00ff */
[----:B------:R-:W-:Y:S01]  /*12710*/  @!P0 IMAD.MOV.U32 R7, RZ, RZ, c[0x0][0x19c] ;  /* 0x00006700ff078624 */ /* 0x000fe200078e00ff */
[----:B------:R3:W-:Y:S01]  /*12720*/  @!P5 LDGSTS.E.BYPASS.LTC128B.128 [R234+0x9000], [R24.64+0x80] ;  /* 0x0900008018eadfae */ /* 0x0007e2000b901d46 */
[----:B------:R-:W-:Y:S02]  /*12730*/  @!P2 IMAD R10, R10, 0xa0, RZ ;  /* 0x000000a00a0aa824 */ /* 0x000fe400078e02ff */
[----:B------:R-:W-:Y:S02]  /*12740*/  @!P1 IMAD R9, R9, 0xc0, RZ ;  /* 0x000000c009099824 */ /* 0x000fe400078e02ff */
[----:B-1----:R-:W-:Y:S02]  /*12750*/  @!P3 IMAD.MOV.U32 R237, RZ, RZ, R235 ;  /* 0x000000ffffedb224 */ /* 0x002fe400078e00eb */
[----:B------:R-:W-:Y:S02]  /*12760*/  @!P4 IMAD.MOV.U32 R11, RZ, RZ, c[0x0][0x198] ;  /* 0x00006600ff0bc624 */ /* 0x000fe400078e00ff */
        /* <DEDUP_REMOVED lines=131> */
[----:B------:R-:W-:Y:S02]  /*12fa0*/  IMAD.IADD R226, R40, 0x1, R7 ;  /* 0x0000000128e27824 */ /* 0x000fe400078e0207 */
[----:B------:R-:W-:Y:S01]  /*12fb0*/  @!P0 IMAD.IADD R5, R17, 0x1, R2 ;  /* 0x0000000111058824 */ /* 0x000fe200078e0202 */
[----:B------:R-:W-:Y:S01]  /*12fc0*/  @P2 STS.128 [R234+0x12800], RZ ;  /* 0x012800ffea002388 */ /* 0x000fe20000000c00 */
[----:B------:R-:W-:Y:S02]  /*12fd0*/  @!P0 IMAD.MOV.U32 R4, RZ, RZ, R16 ;  /* 0x000000ffff048224 */ /* 0x000fe400078e0010 */
        /* <DEDUP_REMOVED lines=27> */
[----:B------:R-:W-:Y:S01]  /*13190*/  LDSM.16.M88.4 R68, [R226] ;  /* 0x00000000e244783b */ /* 0x000fe20000000200 */
[----:B------:R-:W-:Y:S02]  /*131a0*/  SEL R0, R0, 0xffffffc0, !P2 ;  /* 0xffffffc000007807 */ /* 0x000fe40005000000 */
[C---:B------:R-:W-:Y:S01]  /*131b0*/  IADD3 R214, R223.reuse, 0x1000, RZ ;  /* 0x00001000dfd67810 */ /* 0x040fe20007ffe0ff */
[----:B------:R-:W1:Y:S01]  /*131c0*/  LDSM.16.M88.4 R32, [R225+0x4000] ;  /* 0x00400000e120783b */ /* 0x000e620000000200 */
[----:B------:R-:W-:Y:S01]  /*131d0*/  IADD3 R213, R223, 0x1800, RZ ;  /* 0x00001800dfd57810 */ /* 0x000fe20007ffe0ff */
[----:B------:R-:W-:Y:S01]  /*131e0*/  IMAD.IADD R219, R225, 0x1, R0 ;  /* 0x00000001e1db7824 */ /* 0x000fe200078e0200 */
[----:B------:R-:W-:Y:S01]  /*131f0*/  IADD3 R212, R223, 0x2000, RZ ;  /* 0x00002000dfd47810 */ /* 0x000fe20007ffe0ff */
[----:B--2---:R-:W2:Y:S01]  /*13200*/  LDSM.16.M88.4 R24, [R225+0x4800] ;  /* 0x00480000e118783b */ /* 0x004ea20000000200 */
[----:B------:R-:W-:Y:S01]  /*13210*/  IMAD.IADD R208, R0, 0x1, R223 ;  /* 0x0000000100d07824 */ /* 0x000fe200078e02df */
[----:B------:R-:W-:-:S02]  /*13220*/  LOP3.LUT R0, R40, R41, RZ, 0xfc, !PT ;  /* 0x0000002928007212 */ /* 0x000fc400078efcff */
[----:B---3--:R-:W3:Y:S01]  /*13230*/  LDSM.16.M88.4 R16, [R225+0x5000] ;  /* 0x00500000e110783b */ /* 0x008ee20000000200 */
[C---:B------:R-:W-:Y:S02]  /*13240*/  IADD3 R211, R223.reuse, 0x2800, RZ ;  /* 0x00002800dfd37810 */ /* 0x040fe40007ffe0ff */
[C---:B------:R-:W-:Y:S01]  /*13250*/  IADD3 R210, R223.reuse, 0x3000, RZ ;  /* 0x00003000dfd27810 */ /* 0x040fe20007ffe0ff */
[----:B-----5:R-:W4:Y:S01]  /*13260*/  LDSM.16.M88.4 R8, [R225+0x5800] ;  /* 0x00580000e108783b */ /* 0x020f220000000200 */
[C---:B------:R-:W-:Y:S02]  /*13270*/  IADD3 R209, R223.reuse, 0x3800, RZ ;  /* 0x00003800dfd17810 */ /* 0x040fe40007ffe0ff */
[C---:B------:R-:W-:Y:S01]  /*13280*/  IADD3 R207, R223.reuse, 0x4000, RZ ;  /* 0x00004000dfcf7810 */ /* 0x040fe20007ffe0ff */
[----:B------:R-:W5:Y:S01]  /*13290*/  LDSM.16.M88.4 R92, [R225+0x6000] ;  /* 0x00600000e15c783b */ /* 0x000f620000000200 */
        /* <DEDUP_REMOVED lines=8> */
[----:B------:R-:W4:Y:S01]  /*13320*/  LDSM.16.M88.4 R100, [R225+0x7800] ;  /* 0x00780000e164783b */ /* 0x000f220000000200 */
[----:B------:R-:W-:-:S03]  /*13330*/  IADD3 R200, R223, 0x7800, RZ ;  /* 0x00007800dfc87810 */ /* 0x000fc60007ffe0ff */
[----:B------:R-:W-:Y:S04]  /*13340*/  LDSM.16.M88.4 R116, [R224] ;  /* 0x00000000e074783b */ /* 0x000fe80000000200 */
[----:B------:R-:W4:Y:S04]  /*13350*/  LDSM.16.M88.4 R96, [R223] ;  /* 0x00000000df60783b */ /* 0x000f280000000200 */
[----:B------:R-:W4:Y:S01]  /*13360*/  LDSM.16.M88.4 R52, [R223+0x800] ;  /* 0x00080000df34783b */ /* 0x000f220000000200 */
[C---:B-1----:R-:W-:Y:S03]  /*13370*/  HMMA.16816.F32 R36, R68.reuse, R32, RZ ;  /* 0x000000204424723c */ /* 0x042fe600000018ff */
[----:B------:R-:W1:Y:S04]  /*13380*/  LDSM.16.M88.4 R48, [R223+0x1000] ;  /* 0x00100000df30783b */ /* 0x000e680000000200 */
[----:B------:R-:W1:Y:S01]  /*13390*/  LDSM.16.M88.4 R104, [R223+0x1800] ;  /* 0x00180000df68783b */ /* 0x000e620000000200 */
[C---:B--2---:R-:W-:Y:S03]  /*133a0*/  HMMA.16816.F32 R28, R68.reuse, R24, RZ ;  /* 0x00000018441c723c */ /* 0x044fe600000018ff */
[----:B------:R-:W2:Y:S04]  /*133b0*/  LDSM.16.M88.4 R128, [R223+0x2000] ;  /* 0x00200000df80783b */ /* 0x000ea80000000200 */
[----:B------:R-:W-:Y:S01]  /*133c0*/  LDSM.16.M88.4 R124, [R223+0x3000] ;  /* 0x00300000df7c783b */ /* 0x000fe20000000200 */
[C---:B---3--:R-:W-:Y:S03]  /*133d0*/  HMMA.16816.F32 R20, R68.reuse, R16, RZ ;  /* 0x000000104414723c */ /* 0x048fe600000018ff */
[----:B------:R-:W-:Y:S04]  /*133e0*/  LDSM.16.M88.4 R120, [R223+0x3800] ;  /* 0x00380000df78783b */ /* 0x000fe80000000200 */
[----:B------:R-:W-:Y:S01]  /*133f0*/  LDSM.16.M88.4 R112, [R219+0x4000] ;  /* 0x00400000db70783b */ /* 0x000fe20000000200 */
[C---:B------:R-:W-:Y:S03]  /*13400*/  HMMA.16816.F32 R32, R68.reuse, R34, RZ ;  /* 0x000000224420723c */ /* 0x040fe600000018ff */
[----:B------:R-:W-:Y:S04]  /*13410*/  LDSM.16.M88.4 R108, [R219+0x5800] ;  /* 0x00580000db6c783b */ /* 0x000fe80000000200 */
[----:B------:R-:W0:Y:S01]  /*13420*/  LDGDEPBAR ;  /* 0x00000000000079af */ /* 0x000e220000000000 */
[C---:B------:R-:W-:Y:S08]  /*13430*/  HMMA.16816.F32 R24, R68.reuse, R26, RZ ;  /* 0x0000001a4418723c */ /* 0x040ff000000018ff */
[C---:B------:R-:W-:Y:S08]  /*13440*/  HMMA.16816.F32 R16, R68.reuse, R18, RZ ;  /* 0x000000124410723c */ /* 0x040ff000000018ff */
[C---:B----4-:R-:W-:Y:S08]  /*13450*/  HMMA.16816.F32 R12, R68.reuse, R8, RZ ;  /* 0x00000008440c723c */ /* 0x050ff000000018ff */
        /* <DEDUP_REMOVED lines=21> */
[----:B------:R-:W4:Y:S07]  /*135b0*/  LDSM.16.M88.4 R104, [R219+0x6000] ;  /* 0x00600000db68783b */ /* 0x000f2e0000000200 */
[C---:B--2---:R-:W-:Y:S08]  /*135c0*/  HMMA.16816.F32 R4, R116.reuse, R128, R4 ;  /* 0x000000807404723c */ /* 0x044ff00000001804 */
[C---:B------:R-:W-:Y:S08]  /*135d0*/  HMMA.16816.F32 R92, R116.reuse, R130, R92 ;  /* 0x00000082745c723c */ /* 0x040ff0000000185c */
[C---:B---3--:R-:W-:Y:S08]  /*135e0*/  HMMA.16816.F32 R88, R116.reuse, R100, R88 ;  /* 0x000000647458723c */ /* 0x048ff00000001858 */
[----:B------:R-:W-:Y:S01]  /*135f0*/  HMMA.16816.F32 R84, R116, R102, R84 ;  /* 0x000000667454723c */ /* 0x000fe20000001854 */
[----:B------:R-:W2:Y:S07]  /*13600*/  LDSM.16.M88.4 R100, [R219+0x6800] ;  /* 0x00680000db64783b */ /* 0x000eae0000000200 */
[C---:B-1----:R-:W-:Y:S08]  /*13610*/  HMMA.16816.F32 R28, R48.reuse, R96, R28 ;  /* 0x00000060301c723c */ /* 0x042ff0000000181c */
[C---:B------:R-:W-:Y:S01]  /*13620*/  HMMA.16816.F32 R24, R48.reuse, R98, R24 ;  /* 0x000000623018723c */ /* 0x040fe20000001818 */
[----:B------:R-:W1:Y:S07]  /*13630*/  LDSM.16.M88.4 R96, [R219+0x7000] ;  /* 0x00700000db60783b */ /* 0x000e6e0000000200 */
[C---:B------:R-:W-:Y:S08]  /*13640*/  HMMA.16816.F32 R20, R48.reuse, R52, R20 ;  /* 0x000000343014723c */ /* 0x040ff00000001814 */
[----:B------:R-:W-:Y:S01]  /*13650*/  HMMA.16816.F32 R16, R48, R54, R16 ;  /* 0x000000363010723c */ /* 0x000fe20000001810 */
[----:B------:R-:W3:Y:S07]  /*13660*/  LDSM.16.M88.4 R52, [R219+0x7800] ;  /* 0x00780000db34783b */ /* 0x000eee0000000200 */
        /* <DEDUP_REMOVED lines=15> */
[----:B------:R-:W4:Y:S07]  /*13760*/  LDSM.16.M88.4 R108, [R208+0x1800] ;  /* 0x00180000d06c783b */ /* 0x000f2e0000000200 */
[C---:B--2---:R-:W-:Y:S08]  /*13770*/  HMMA.16816.F32 R88, R48.reuse, R100, R88 ;  /* 0x000000643058723c */ /* 0x044ff00000001858 */
[C---:B------:R-:W-:Y:S01]  /*13780*/  HMMA.16816.F32 R84, R48.reuse, R102, R84 ;  /* 0x000000663054723c */ /* 0x040fe20000001854 */
[----:B------:R-:W-:Y:S07]  /*13790*/  LDSM.16.M88.4 R100, [R208+0x2800] ;  /* 0x00280000d064783b */ /* 0x000fee0000000200 */
[C---:B-1----:R-:W-:Y:S08]  /*137a0*/  HMMA.16816.F32 R80, R48.reuse, R96, R80 ;  /* 0x000000603050723c */ /* 0x042ff00000001850 */
[C---:B------:R-:W-:Y:S01]  /*137b0*/  HMMA.16816.F32 R76, R48.reuse, R98, R76 ;  /* 0x00000062304c723c */ /* 0x040fe2000000184c */
[----:B------:R-:W-:Y:S07]  /*137c0*/  LDSM.16.M88.4 R96, [R208+0x3000] ;  /* 0x00300000d060783b */ /* 0x000fee0000000200 */
[C---:B---3--:R-:W-:Y:S08]  /*137d0*/  HMMA.16816.F32 R72, R48.reuse, R52, R72 ;  /* 0x000000343048723c */ /* 0x048ff00000001848 */
        /* <DEDUP_REMOVED lines=11> */
[C---:B----4-:R-:W-:Y:S01]  /*13890*/  HMMA.16816.F32 R116, R124.reuse, R104, R4 ;  /* 0x000000687c74723c */ /* 0x050fe20000001804 */
[----:B------:R-:W2:Y:S07]  /*138a0*/  LDSM.16.M88.4 R4, [R224+0x2000] ;  /* 0x00200000e004783b */ /* 0x000eae0000000200 */
[C---:B------:R-:W-:Y:S08]  /*138b0*/  HMMA.16816.F32 R12, R124.reuse, R108, R12 ;  /* 0x0000006c7c0c723c */ /* 0x040ff0000000180c */
[----:B------:R-:W-:Y:S01]  /*138c0*/  HMMA.16816.F32 R8, R124, R110, R8 ;  /* 0x0000006e7c08723c */ /* 0x000fe20000001808 */
[----:B------:R-:W3:Y:S07]  /*138d0*/  LDSM.16.M88.4 R108, [R208+0x3800] ;  /* 0x00380000d06c783b */ /* 0x000eee0000000200 */
[C---:B-1----:R-:W-:Y:S08]  /*138e0*/  HMMA.16816.F32 R32, R52.reuse, R50, R32 ;  /* 0x000000323420723c */ /* 0x042ff00000001820 */
[----:B------:R-:W-:Y:S01]  /*138f0*/  HMMA.16816.F32 R36, R52, R48, R36 ;  /* 0x000000303424723c */ /* 0x000fe20000001824 */
[----:B------:R-:W-:Y:S07]  /*13900*/  LDSM.16.M88.4 R48, [R223+0x4800] ;  /* 0x00480000df30783b */ /* 0x000fee0000000200 */
[C---:B------:R-:W-:Y:S08]  /*13910*/  HMMA.16816.F32 R92, R124.reuse, R106, R92 ;  /* 0x0000006a7c5c723c */ /* 0x040ff0000000185c */
[C---:B------:R-:W-:Y:S08]  /*13920*/  HMMA.16816.F32 R80, R124.reuse, R96, R80 ;  /* 0x000000607c50723c */ /* 0x040ff00000001850 */
[C---:B------:R-:W-:Y:S01]  /*13930*/  HMMA.16816.F32 R104, R124.reuse, R98, R76 ;  /* 0x000000627c68723c */ /* 0x040fe2000000184c */
[----:B------:R-:W-:Y:S04]  /*13940*/  LDSM.16.M88.4 R76, [R222+0x2000] ;  /* 0x00200000de4c783b */ /* 0x000fe80000000200 */
[----:B------:R-:W1:Y:S03]  /*13950*/  LDSM.16.M88.4 R96, [R219+0x8000] ;  /* 0x00800000db60783b */ /* 0x000e660000000200 */
[C---:B------:R-:W-:Y:S08]  /*13960*/  HMMA.16816.F32 R88, R124.reuse, R100, R88 ;  /* 0x000000647c58723c */ /* 0x040ff00000001858 */
[----:B------:R-:W-:Y:S01]  /*13970*/  HMMA.16816.F32 R84, R124, R102, R84 ;  /* 0x000000667c54723c */ /* 0x000fe20000001854 */
[----:B------:R-:W4:Y:S07]  /*13980*/  LDSM.16.M88.4 R100, [R225+0x8800] ;  /* 0x00880000e164783b */ /* 0x000f2e0000000200 */
[C---:B--2---:R-:W-:Y:S08]  /*13990*/  HMMA.16816.F32 R32, R4.reuse, R114, R32 ;  /* 0x000000720420723c */ /* 0x044ff00000001820 */
[----:B------:R-:W-:Y:S01]  /*139a0*/  HMMA.16816.F32 R128, R4, R112, R36 ;  /* 0x000000700480723c */ /* 0x000fe20000001824 */
[----:B------:R-:W-:Y:S04]  /*139b0*/  LDSM.16.M88.4 R36, [R221+0x2000] ;  /* 0x00200000dd24783b */ /* 0x000fe80000000200 */
[----:B------:R-:W-:Y:S03]  /*139c0*/  LDSM.16.M88.4 R112, [R219+0x8800] ;  /* 0x00880000db70783b */ /* 0x000fe60000000200 */
[C---:B---3--:R-:W-:Y:S08]  /*139d0*/  HMMA.16816.F32 R72, R124.reuse, R108, R72 ;  /* 0x0000006c7c48723c */ /* 0x048ff00000001848 */
[----:B------:R-:W-:Y:S01]  /*139e0*/  HMMA.16816.F32 R108, R124, R110, R68 ;  /* 0x0000006e7c6c723c */ /* 0x000fe20000001844 */
[----:B------:R-:W2:Y:S04]  /*139f0*/  LDSM.16.M88.4 R68, [R208+0x4000] ;  /* 0x00400000d044783b */ /* 0x000ea80000000200 */
[----:B------:R-:W3:Y:S03]  /*13a00*/  LDSM.16.M88.4 R124, [R225+0x9800] ;  /* 0x00980000e17c783b */ /* 0x000ee60000000200 */
[C---:B-1----:R-:W-:Y:S08]  /*13a10*/  HMMA.16816.F32 R32, R76.reuse, R98, R32 ;  /* 0x000000624c20723c */ /* 0x042ff00000001820 */
[----:B------:R-:W-:Y:S01]  /*13a20*/  HMMA.16816.F32 R128, R76, R96, R128 ;  /* 0x000000604c80723c */ /* 0x000fe20000001880 */
[----:B------:R-:W-:Y:S07]  /*13a30*/  LDSM.16.M88.4 R96, [R208+0x4800] ;  /* 0x00480000d060783b */ /* 0x000fee0000000200 */
[C---:B----4-:R-:W-:Y:S08]  /*13a40*/  HMMA.16816.F32 R28, R52.reuse, R100, R28 ;  /* 0x00000064341c723c */ /* 0x050ff0000000181c */
[C---:B------:R-:W-:Y:S01]  /*13a50*/  HMMA.16816.F32 R24, R52.reuse, R102, R24 ;  /* 0x000000663418723c */ /* 0x040fe20000001818 */
[----:B------:R-:W1:Y:S07]  /*13a60*/  LDSM.16.M88.4 R100, [R223+0x5000] ;  /* 0x00500000df64783b */ /* 0x000e6e0000000200 */
[----:B------:R-:W-:Y:S08]  /*13a70*/  HMMA.16816.F32 R16, R52, R122, R16 ;  /* 0x0000007a3410723c */ /* 0x000ff00000001810 */
[----:B--2---:R-:W-:Y:S08]  /*13a80*/  HMMA.16816.F32 R32, R36, R70, R32 ;  /* 0x000000462420723c */ /* 0x004ff00000001820 */
[----:B------:R-:W-:Y:S01]  /*13a90*/  HMMA.16816.F32 R20, R52, R120, R20 ;  /* 0x000000783414723c */ /* 0x000fe20000001814 */
[----:B------:R-:W-:Y:S07]  /*13aa0*/  LDSM.16.M88.4 R120, [R225+0xa000] ;  /* 0x00a00000e178783b */ /* 0x000fee0000000200 */
[----:B------:R-:W-:Y:S01]  /*13ab0*/  HMMA.16816.F32 R128, R36, R68, R128 ;  /* 0x000000442480723c */ /* 0x000fe20000001880 */
[----:B------:R-:W2:Y:S07]  /*13ac0*/  LDSM.16.M88.4 R68, [R223+0x5800] ;  /* 0x00580000df44783b */ /* 0x000eae0000000200 */
[----:B------:R-:W-:Y:S01]  /*13ad0*/  HMMA.16816.F32 R28, R4, R48, R28 ;  /* 0x00000030041c723c */ /* 0x000fe2000000181c */
[----:B------:R-:W-:-:S02]  /*13ae0*/  FMUL.FTZ R32, R32, c[0x0][0x2ec] ;  /* 0x0000bb0020207a20 */ /* 0x000fc40000410000 */
[----:B------:R-:W-:Y:S02]  /*13af0*/  FMUL.FTZ R63, R33, c[0x0][0x2ec] ;  /* 0x0000bb00213f7a20 */ /* 0x000fe40000410000 */
[----:B------:R4:W-:Y:S01]  /*13b00*/  MUFU.TANH R47, R32 ;  /* 0x00000020002f7308 */ /* 0x0009e20000002400 */
[----:B------:R-:W-:Y:S02]  /*13b10*/  FMUL.FTZ R65, R34, c[0x0][0x2ec] ;  /* 0x0000bb0022417a20 */ /* 0x000fe40000410000 */
[----:B------:R-:W-:Y:S01]  /*13b20*/  HMMA.16816.F32 R24, R4, R50, R24 ;  /* 0x000000320418723c */ /* 0x000fe20000001818 */
[----:B------:R-:W5:Y:S01]  /*13b30*/  LDSM.16.M88.4 R48, [R219+0x9000] ;  /* 0x00900000db30783b */ /* 0x000f620000000200 */
[----:B------:R-:W-:-:S03]  /*13b40*/  FMUL.FTZ R66, R35, c[0x0][0x2ec] ;  /* 0x0000bb0023427a20 */ /* 0x000fc60000410000 */
[----:B------:R-:W-:Y:S03]  /*13b50*/  MUFU.TANH R65, R65 ;  /* 0x0000004100417308 */ /* 0x000fe60000002400 */
[----:B---3--:R-:W-:Y:S01]  /*13b60*/  HMMA.16816.F32 R12, R52, R124, R12 ;  /* 0x0000007c340c723c */ /* 0x008fe2000000180c */
[----:B------:R-:W-:Y:S02]  /*13b70*/  FMUL.FTZ R46, R131, c[0x0][0x2ec] ;  /* 0x0000bb00832e7a20 */ /* 0x000fe40000410000 */
[----:B------:R-:W-:Y:S01]  /*13b80*/  FMUL.FTZ R44, R129, c[0x0][0x2ec] ;  /* 0x0000bb00812c7a20 */ /* 0x000fe20000410000 */
[----:B----4-:R-:W3:Y:S01]  /*13b90*/  LDSM.16.M88.4 R32, [R219+0x9800] ;  /* 0x00980000db20783b */ /* 0x010ee20000000200 */
[----:B------:R-:W-:Y:S01]  /*13ba0*/  MUFU.TANH R63, R63 ;  /* 0x0000003f003f7308 */ /* 0x000fe20000002400 */
[----:B------:R-:W-:Y:S02]  /*13bb0*/  FMUL.FTZ R42, R128, c[0x0][0x2ec] ;  /* 0x0000bb00802a7a20 */ /* 0x000fe40000410000 */
[----:B-1----:R-:W-:Y:S01]  /*13bc0*/  HMMA.16816.F32 R16, R4, R102, R16 ;  /* 0x000000660410723c */ /* 0x002fe20000001810 */
[----:B------:R-:W-:-:S04]  /*13bd0*/  FMUL.FTZ R130, R130, c[0x0][0x2ec] ;  /* 0x0000bb0082827a20 */ /* 0x000fc80000410000 */
[----:B------:R-:W1:Y:S03]  /*13be0*/  MUFU.TANH R46, R46 ;  /* 0x0000002e002e7308 */ /* 0x000e660000002400 */
[----:B------:R-:W-:Y:S01]  /*13bf0*/  HMMA.16816.F32 R20, R4, R100, R20 ;  /* 0x000000640414723c */ /* 0x000fe20000001814 */
[----:B------:R-:W-:Y:S04]  /*13c00*/  LDSM.16.M88.4 R100, [R225+0xa800] ;  /* 0x00a80000e164783b */ /* 0x000fe80000000200 */
[----:B------:R-:W4:Y:S03]  /*13c10*/  MUFU.TANH R44, R44 ;  /* 0x0000002c002c7308 */ /* 0x000f260000002400 */
[C---:B------:R-:W-:Y:S05]  /*13c20*/  HMMA.16816.F32 R28, R76.reuse, R112, R28 ;  /* 0x000000704c1c723c */ /* 0x040fea000000181c */
[----:B------:R-:W-:Y:S03]  /*13c30*/  MUFU.TANH R66, R66 ;  /* 0x0000004200427308 */ /* 0x000fe60000002400 */
[----:B------:R-:W-:Y:S01]  /*13c40*/  HMMA.16816.F32 R24, R76, R114, R24 ;  /* 0x000000724c18723c */ /* 0x000fe20000001818 */
[----:B------:R-:W1:Y:S04]  /*13c50*/  LDSM.16.M88.4 R112, [R208+0x5000] ;  /* 0x00500000d070783b */ /* 0x000e680000000200 */
[----:B------:R-:W-:Y:S03]  /*13c60*/  MUFU.TANH R42, R42 ;  /* 0x0000002a002a7308 */ /* 0x000fe60000002400 */
[----:B--2---:R-:W-:Y:S08]  /*13c70*/  HMMA.16816.F32 R12, R4, R68, R12 ;  /* 0x00000044040c723c */ /* 0x004ff0000000180c */
[C---:B-----5:R-:W-:Y:S08]  /*13c80*/  HMMA.16816.F32 R16, R76.reuse, R50, R16 ;  /* 0x000000324c10723c */ /* 0x060ff00000001810 */
[----:B------:R-:W-:Y:S01]  /*13c90*/  HMMA.16816.F32 R20, R76, R48, R20 ;  /* 0x000000304c14723c */ /* 0x000fe20000001814 */
[----:B------:R-:W2:Y:S07]  /*13ca0*/  LDSM.16.M88.4 R48, [R208+0x5800] ;  /* 0x00580000d030783b */ /* 0x000eae0000000200 */
[----:B------:R-:W-:Y:S08]  /*13cb0*/  HMMA.16816.F32 R28, R36, R96, R28 ;  /* 0x00000060241c723c */ /* 0x000ff0000000181c */
[----:B------:R-:W-:Y:S08]  /*13cc0*/  HMMA.16816.F32 R8, R52, R126, R8 ;  /* 0x0000007e3408723c */ /* 0x000ff00000001808 */
[----:B---3--:R-:W-:Y:S08]  /*13cd0*/  HMMA.16816.F32 R12, R76, R32, R12 ;  /* 0x000000204c0c723c */ /* 0x008ff0000000180c */
[----:B-1----:R-:W-:Y:S01]  /*13ce0*/  HMMA.16816.F32 R16, R36, R114, R16 ;  /* 0x000000722410723c */ /* 0x002fe20000001810 */
[----:B------:R-:W-:-:S02]  /*13cf0*/  FMUL.FTZ R96, R28, c[0x0][0x2ec] ;  /* 0x0000bb001c607a20 */ /* 0x000fc40000410000 */
[----:B------:R-:W-:Y:S02]  /*13d00*/  FMUL.FTZ R67, R29, c[0x0][0x2ec] ;  /* 0x0000bb001d437a20 */ /* 0x000fe40000410000 */
[----:B------:R-:W-:Y:S02]  /*13d10*/  FMUL.FTZ R97, R31, c[0x0][0x2ec] ;  /* 0x0000bb001f617a20 */ /* 0x000fe40000410000 */
[----:B------:R-:W1:Y:S01]  /*13d20*/  MUFU.TANH R96, R96 ;  /* 0x0000006000607308 */ /* 0x000e620000002400 */
[----:B------:R-:W-:Y:S07]  /*13d30*/  HMMA.16816.F32 R24, R36, R98, R24 ;  /* 0x000000622418723c */ /* 0x000fee0000001818 */
[----:B------:R-:W-:Y:S01]  /*13d40*/  FMUL.FTZ R98, R30, c[0x0][0x2ec] ;  /* 0x0000bb001e627a20 */ /* 0x000fe20000410000 */
[----:B------:R-:W-:Y:S01]  /*13d50*/  HMMA.16816.F32 R8, R4, R70, R8 ;  /* 0x000000460408723c */ /* 0x000fe20000001808 */
[----:B------:R-:W3:Y:S01]  /*13d60*/  LDSM.16.M88.4 R28, [R223+0x6000] ;  /* 0x00600000df1c783b */ /* 0x000ee20000000200 */
[----:B------:R-:W-:Y:S03]  /*13d70*/  MUFU.TANH R67, R67 ;  /* 0x0000004300437308 */ /* 0x000fe60000002400 */
[----:B------:R-:W-:Y:S03]  /*13d80*/  LDSM.16.M88.4 R68, [R225+0xb000] ;  /* 0x00b00000e144783b */ /* 0x000fe60000000200 */
[----:B------:R-:W-:Y:S01]  /*13d90*/  HMMA.16816.F32 R20, R36, R112, R20 ;  /* 0x000000702414723c */ /* 0x000fe20000001814 */
[----:B------:R-:W-:Y:S01]  /*13da0*/  FMUL.FTZ R138, R18, c[0x0][0x2ec] ;  /* 0x0000bb00128a7a20 */ /* 0x000fe20000410000 */
[----:B------:R-:W-:Y:S01]  /*13db0*/  MUFU.TANH R97, R97 ;  /* 0x0000006100617308 */ /* 0x000fe20000002400 */
[----:B------:R-:W-:-:S05]  /*13dc0*/  FMUL.FTZ R134, R19, c[0x0][0x2ec] ;  /* 0x0000bb0013867a20 */ /* 0x000fca0000410000 */
[----:B--2---:R-:W-:Y:S01]  /*13dd0*/  HMMA.16816.F32 R12, R36, R48, R12 ;  /* 0x00000030240c723c */ /* 0x004fe2000000180c */
[----:B------:R-:W-:Y:S01]  /*13de0*/  FMUL.FTZ R24, R24, c[0x0][0x2ec] ;  /* 0x0000bb0018187a20 */ /* 0x000fe20000410000 */
[----:B------:R-:W-:Y:S01]  /*13df0*/  MUFU.TANH R98, R98 ;  /* 0x0000006200627308 */ /* 0x000fe20000002400 */
[----:B------:R-:W-:-:S04]  /*13e00*/  FMUL.FTZ R112, R27, c[0x0][0x2ec] ;  /* 0x0000bb001b707a20 */ /* 0x000fc80000410000 */
[----:B------:R-:W-:Y:S01]  /*13e10*/  FMUL.FTZ R49, R16, c[0x0][0x2ec] ;  /* 0x0000bb0010317a20 */ /* 0x000fe20000410000 */
[C---:B------:R-:W-:Y:S01]  /*13e20*/  HMMA.16816.F32 R116, R52.reuse, R120, R116 ;  /* 0x000000783474723c */ /* 0x040fe20000001874 */
[----:B------:R-:W-:Y:S01]  /*13e30*/  FMUL.FTZ R48, R17, c[0x0][0x2ec] ;  /* 0x0000bb0011307a20 */ /* 0x000fe20000410000 */
[----:B------:R2:W5:Y:S01]  /*13e40*/  MUFU.TANH R99, R24 ;  /* 0x0000001800637308 */ /* 0x0005620000002400 */
[----:B------:R-:W1:Y:S05]  /*13e50*/  LDSM.16.M88.4 R16, [R223+0x6800] ;  /* 0x00680000df10783b */ /* 0x000e6a0000000200 */
[----:B------:R-:W-:Y:S01]  /*13e60*/  HMMA.16816.F32 R88, R52, R100, R88 ;  /* 0x000000643458723c */ /* 0x000fe20000001858 */
[----:B------:R-:W-:Y:S01]  /*13e70*/  FMUL.FTZ R113, R20, c[0x0][0x2ec] ;  /* 0x0000bb0014717a20 */ /* 0x000fe20000410000 */
[----:B------:R-:W-:Y:S01]  /*13e80*/  MUFU.TANH R112, R112 ;  /* 0x0000007000707308 */ /* 0x000fe20000002400 */
[----:B------:R-:W-:-:S02]  /*13e90*/  FMUL.FTZ R173, R21, c[0x0][0x2ec] ;  /* 0x0000bb0015ad7a20 */ /* 0x000fc40000410000 */
[----:B------:R-:W-:Y:S02]  /*13ea0*/  FMUL.FTZ R172, R22, c[0x0][0x2ec] ;  /* 0x0000bb0016ac7a20 */ /* 0x000fe40000410000 */
[----:B------:R-:W-:Y:S01]  /*13eb0*/  FMUL.FTZ R100, R25, c[0x0][0x2ec] ;  /* 0x0000bb0019647a20 */ /* 0x000fe20000410000 */
[----:B------:R-:W-:Y:S01]  /*13ec0*/  HMMA.16816.F32 R8, R76, R34, R8 ;  /* 0x000000224c08723c */ /* 0x000fe20000001808 */
[----:B------:R-:W-:Y:S01]  /*13ed0*/  FMUL.FTZ R101, R26, c[0x0][0x2ec] ;  /* 0x0000bb001a657a20 */ /* 0x000fe20000410000 */
[----:B------:R-:W-:Y:S01]  /*13ee0*/  LDSM.16.M88.4 R32, [R208+0x6000] ;  /* 0x00600000d020783b */ /* 0x000fe20000000200 */
[----:B------:R-:W-:Y:S01]  /*13ef0*/  FMUL.FTZ R174, R23, c[0x0][0x2ec] ;  /* 0x0000bb0017ae7a20 */ /* 0x000fe20000410000 */
[----:B------:R-:W-:Y:S01]  /*13f00*/  MUFU.TANH R113, R113 ;  /* 0x0000007100717308 */ /* 0x000fe20000002400 */
[----:B------:R-:W-:Y:S01]  /*13f10*/  FMUL.FTZ R12, R12, c[0x0][0x2ec] ;  /* 0x0000bb000c0c7a20 */ /* 0x000fe20000410000 */
[----:B--2---:R-:W2:Y:S01]  /*13f20*/  LDSM.16.M88.4 R24, [R219+0xa000] ;  /* 0x00a00000db18783b */ /* 0x004ea20000000200 */
[----:B------:R-:W-:Y:S01]  /*13f30*/  FMUL.FTZ R135, R13, c[0x0][0x2ec] ;  /* 0x0000bb000d877a20 */ /* 0x000fe20000410000 */
[----:B---3--:R-:W-:Y:S01]  /*13f40*/  HMMA.16816.F32 R116, R4, R28, R116 ;  /* 0x0000001c0474723c */ /* 0x008fe20000001874 */
[----:B------:R-:W-:Y:S01]  /*13f50*/  FMUL.FTZ R144, R14, c[0x0][0x2ec] ;  /* 0x0000bb000e907a20 */ /* 0x000fe20000410000 */
[----:B------:R-:W3:Y:S01]  /*13f60*/  LDSM.16.M88.4 R20, [R225+0xb800] ;  /* 0x00b80000e114783b */ /* 0x000ee20000000200 */
[----:B------:R-:W-:Y:S01]  /*13f70*/  FMUL.FTZ R154, R15, c[0x0][0x2ec] ;  /* 0x0000bb000f9a7a20 */ /* 0x000fe20000410000 */
[----:B------:R1:W-:Y:S04]  /*13f80*/  MUFU.TANH R147, R12 ;  /* 0x0000000c00937308 */ /* 0x0003e80000002400 */
[----:B------:R-:W-:Y:S04]  /*13f90*/  HMMA.16816.F32 R92, R52, R122, R92 ;  /* 0x0000007a345c723c */ /* 0x000fe8000000185c */
[----:B------:R-:W2:Y:S04]  /*13fa0*/  MUFU.TANH R100, R100 ;  /* 0x0000006400647308 */ /* 0x000ea80000002400 */
[----:B------:R-:W-:Y:S01]  /*13fb0*/  HMMA.16816.F32 R8, R36, R50, R8 ;  /* 0x000000322408723c */ /* 0x000fe20000001808 */
[----:B-1----:R-:W1:Y:S03]  /*13fc0*/  LDSM.16.M88.4 R12, [R219+0xa800] ;  /* 0x00a80000db0c783b */ /* 0x002e660000000200 */
[----:B------:R-:W1:Y:S04]  /*13fd0*/  MUFU.TANH R172, R172 ;  /* 0x000000ac00ac7308 */ /* 0x000e680000002400 */
[----:B------:R-:W-:Y:S04]  /*13fe0*/  HMMA.16816.F32 R84, R52, R102, R84 ;  /* 0x000000663454723c */ /* 0x000fe80000001854 */
[----:B------:R-:W1:Y:S04]  /*13ff0*/  MUFU.TANH R49, R49 ;  /* 0x0000003100317308 */ /* 0x000e680000002400 */
[----:B------:R-:W-:Y:S04]  /*14000*/  HMMA.16816.F32 R88, R4, R16, R88 ;  /* 0x000000100458723c */ /* 0x000fe80000001858 */
[----:B------:R-:W1:Y:S04]  /*14010*/  MUFU.TANH R101, R101 ;  /* 0x0000006500657308 */ /* 0x000e680000002400 */
[----:B--2---:R-:W-:Y:S01]  /*14020*/  HMMA.16816.F32 R116, R76, R24, R116 ;  /* 0x000000184c74723c */ /* 0x004fe20000001874 */
[----:B------:R-:W-:-:S02]  /*14030*/  FMUL.FTZ R8, R8, c[0x0][0x2ec] ;  /* 0x0000bb0008087a20 */ /* 0x000fc40000410000 */
[----:B------:R-:W-:Y:S02]  /*14040*/  FMUL.FTZ R137, R9, c[0x0][0x2ec] ;  /* 0x0000bb0009897a20 */ /* 0x000fe40000410000 */
[----:B------:R2:W-:Y:S01]  /*14050*/  MUFU.TANH R145, R8 ;  /* 0x0000000800917308 */ /* 0x0005e20000002400 */
[----:B------:R-:W-:Y:S02]  /*14060*/  FMUL.FTZ R146, R10, c[0x0][0x2ec] ;  /* 0x0000bb000a927a20 */ /* 0x000fe40000410000 */
[----:B------:R-:W-:Y:S01]  /*14070*/  HMMA.16816.F32 R92, R4, R30, R92 ;  /* 0x0000001e045c723c */ /* 0x000fe2000000185c */
[----:B------:R-:W4:Y:S01]  /*14080*/  LDSM.16.M88.4 R28, [R223+0x7000] ;  /* 0x00700000df1c783b */ /* 0x000f220000000200 */
[----:B------:R-:W-:-:S03]  /*14090*/  FMUL.FTZ R152, R11, c[0x0][0x2ec] ;  /* 0x0000bb000b987a20 */ /* 0x000fc60000410000 */
[----:B------:R-:W1:Y:S03]  /*140a0*/  MUFU.TANH R174, R174 ;  /* 0x000000ae00ae7308 */ /* 0x000e660000002400 */
[----:B---3--:R-:W-:Y:S01]  /*140b0*/  HMMA.16816.F32 R72, R52, R20, R72 ;  /* 0x000000143448723c */ /* 0x008fe20000001848 */
[----:B--2---:R-:W2:Y:S04]  /*140c0*/  LDSM.16.M88.4 R8, [R208+0x6800] ;  /* 0x00680000d008783b */ /* 0x004ea80000000200 */
[----:B------:R-:W3:Y:S02]  /*140d0*/  MUFU.TANH R173, R173 ;  /* 0x000000ad00ad7308 */ /* 0x000ee40000002400 */
[----:B------:R-:W-:Y:S01]  /*140e0*/  IMAD R21, R60, 0x10, R62 ;  /* 0x000000103c157824 */ /* 0x000fe200078e023e */
[----:B------:R-:W-:Y:S01]  /*140f0*/  HMMA.16816.F32 R84, R4, R18, R84 ;  /* 0x000000120454723c */ /* 0x000fe20000001854 */
[----:B------:R-:W2:Y:S03]  /*14100*/  LDSM.16.M88.4 R16, [R219+0xb000] ;  /* 0x00b00000db10783b */ /* 0x000ea60000000200 */
[----:B------:R-:W-:Y:S01]  /*14110*/  IADD3 R21, R21, 0x1, R242 ;  /* 0x0000000115157810 */ /* 0x000fe20007ffe0f2 */
[----:B------:R-:W2:Y:S03]  /*14120*/  MUFU.TANH R138, R138 ;  /* 0x0000008a008a7308 */ /* 0x000ea60000002400 */
[----:B-1----:R-:W-:Y:S05]  /*14130*/  HMMA.16816.F32 R88, R76, R12, R88 ;  /* 0x0000000c4c58723c */ /* 0x002fea0000001858 */
[----:B------:R-:W1:Y:S02]  /*14140*/  MUFU.TANH R48, R48 ;  /* 0x0000003000307308 */ /* 0x000e640000002400 */
[----:B------:R-:W-:Y:S01]  /*14150*/  IADD3 R13, R64, R21, -R227 ;  /* 0x00000015400d7210 */ /* 0x000fe20007ffe8e3 */
[----:B------:R-:W-:Y:S03]  /*14160*/  HMMA.16816.F32 R116, R36, R32, R116 ;  /* 0x000000202474723c */ /* 0x000fe60000001874 */
[----:B------:R-:W-:-:S02]  /*14170*/  IADD3 R13, R13, c[0x0][0x2e8], RZ ;  /* 0x0000ba000d0d7a10 */ /* 0x000fc40007ffe0ff */
[----:B------:R-:W1:Y:S02]  /*14180*/  MUFU.TANH R134, R134 ;  /* 0x0000008600867308 */ /* 0x000e640000002400 */
[----:B------:R-:W-:Y:S01]  /*14190*/  IMAD.IADD R32, R3, 0x1, R59 ;  /* 0x0000000103207824 */ /* 0x000fe200078e023b */
[----:B------:R-:W-:Y:S01]  /*141a0*/  HMMA.16816.F32 R80, R52, R68, R80 ;  /* 0x000000443450723c */ /* 0x000fe20000001850 */
[C---:B------:R-:W-:Y:S02]  /*141b0*/  IADD3 R133, R13.reuse, 0x8, RZ ;  /* 0x000000080d857810 */ /* 0x040fe40007ffe0ff */
[-C--:B------:R-:W-:Y:S02]  /*141c0*/  IMNMX R2, R13, R64.reuse, PT ;  /* 0x000000400d027217 */ /* 0x080fe40003800200 */
[----:B------:R-:W-:Y:S01]  /*141d0*/  IADD3 R12, R32, 0x1, RZ ;  /* 0x00000001200c7810 */ /* 0x000fe20007ffe0ff */
[----:B------:R-:W1:Y:S01]  /*141e0*/  MUFU.TANH R144, R144 ;  /* 0x0000009000907308 */ /* 0x000e620000002400 */
[----:B------:R-:W-:Y:S01]  /*141f0*/  IMNMX R133, R133, R64, PT ;  /* 0x0000004085857217 */ /* 0x000fe20003800200 */
[----:B------:R-:W-:Y:S01]  /*14200*/  HMMA.16816.F32 R84, R76, R14, R84 ;  /* 0x0000000e4c54723c */ /* 0x000fe20000001854 */
[----:B------:R-:W-:-:S02]  /*14210*/  ISETP.GE.AND P1, PT, R12, R2, PT ;  /* 0x000000020c00720c */ /* 0x000fc40003f26270 */
[-C--:B------:R-:W-:Y:S02]  /*14220*/  ISETP.GE.AND P0, PT, R12, R133.reuse, PT ;  /* 0x000000850c00720c */ /* 0x080fe40003f06270 */
[----:B------:R-:W1:Y:S01]  /*14230*/  LDSM.16.M88.4 R12, [R223+0x7800] ;  /* 0x00780000df0c783b */ /* 0x000e620000000200 */
[----:B------:R-:W-:Y:S01]  /*14240*/  IADD3 R20, R32, 0x8, RZ ;  /* 0x0000000820147810 */ /* 0x000fe20007ffe0ff */
[----:B------:R-:W1:Y:S01]  /*14250*/  MUFU.TANH R154, R154 ;  /* 0x0000009a009a7308 */ /* 0x000e620000002400 */
[----:B------:R-:W-:Y:S01]  /*14260*/  HMMA.16816.F32 R104, R52, R70, R104 ;  /* 0x000000463468723c */ /* 0x000fe20000001868 */
[----:B------:R-:W-:Y:S01]  /*14270*/  FSEL R46, R46, -INF , !P0 ;  /* 0xff8000002e2e7808 */ /* 0x000fe20004000000 */
[----:B------:R-:W-:Y:S01]  /*14280*/  FMUL.FTZ R118, R118, c[0x0][0x2ec] ;  /* 0x0000bb0076767a20 */ /* 0x000fe20000410000 */
[----:B------:R-:W-:Y:S01]  /*14290*/  ISETP.GE.AND P2, PT, R20, R2, PT ;  /* 0x000000021400720c */ /* 0x000fe20003f46270 */
[----:B------:R-:W-:Y:S01]  /*142a0*/  FMUL.FTZ R116, R116, c[0x0][0x2ec] ;  /* 0x0000bb0074747a20 */ /* 0x000fe20000410000 */
[----:B------:R-:W-:Y:S01]  /*142b0*/  ISETP.GE.AND P3, PT, R20, R133, PT ;  /* 0x000000851400720c */ /* 0x000fe20003f66270 */
[----:B------:R-:W-:Y:S01]  /*142c0*/  FMUL.FTZ R117, R117, c[0x0][0x2ec] ;  /* 0x0000bb0075757a20 */ /* 0x000fe20000410000 */
[----:B------:R-:W-:Y:S01]  /*142d0*/  FSEL R47, R47, -INF , !P2 ;  /* 0xff8000002f2f7808 */ /* 0x000fe20005000000 */
[----:B----4-:R-:W-:Y:S01]  /*142e0*/  HMMA.16816.F32 R80, R4, R28, R80 ;  /* 0x0000001c0450723c */ /* 0x010fe20000001850 */
[----:B------:R-:W-:Y:S01]  /*142f0*/  FSEL R33, R44, -INF , !P1 ;  /* 0xff8000002c217808 */ /* 0x000fe20004800000 */
[----:B------:R-:W4:Y:S01]  /*14300*/  MUFU.TANH R135, R135 ;  /* 0x0000008700877308 */ /* 0x000f220000002400 */
[----:B------:R-:W-:-:S05]  /*14310*/  FMUL.FTZ R119, R119, c[0x0][0x2ec] ;  /* 0x0000bb0077777a20 */ /* 0x000fca0000410000 */
[----:B--2---:R-:W-:Y:S02]  /*14320*/  HMMA.16816.F32 R88, R36, R8, R88 ;  /* 0x000000082458723c */ /* 0x004fe40000001858 */
[----:B------:R-:W-:Y:S05]  /*14330*/  MUFU.TANH R137, R137 ;  /* 0x0000008900897308 */ /* 0x000fea0000002400 */
[C---:B------:R-:W-:Y:S01]  /*14340*/  IADD3 R8, R32.reuse, 0x9, RZ ;  /* 0x0000000920087810 */ /* 0x040fe20007ffe0ff */
[----:B------:R-:W-:Y:S01]  /*14350*/  HMMA.16816.F32 R108, R52, R22, R108 ;  /* 0x00000016346c723c */ /* 0x000fe2000000186c */
[----:B------:R-:W2:Y:S01]  /*14360*/  LDSM.16.M88.4 R20, [R208+0x7000] ;  /* 0x00700000d014783b */ /* 0x000ea20000000200 */
[----:B------:R-:W-:Y:S01]  /*14370*/  IADD3 R9, R32, 0x10, RZ ;  /* 0x0000001020097810 */ /* 0x000fe20007ffe0ff */
[----:B------:R-:W1:Y:S01]  /*14380*/  MUFU.TANH R146, R146 ;  /* 0x0000009200927308 */ /* 0x000e620000002400 */
[----:B------:R-:W-:-:S02]  /*14390*/  ISETP.GE.AND P4, PT, R8, R2, PT ;  /* 0x000000020800720c */ /* 0x000fc40003f86270 */
[-C--:B------:R-:W-:Y:S02]  /*143a0*/  ISETP.GE.AND P5, PT, R8, R133.reuse, PT ;  /* 0x000000850800720c */ /* 0x080fe40003fa6270 */
[----:B------:R-:W-:Y:S01]  /*143b0*/  IADD3 R8, R32, 0x11, RZ ;  /* 0x0000001120087810 */ /* 0x000fe20007ffe0ff */
[C---:B------:R-:W-:Y:S01]  /*143c0*/  HMMA.16816.F32 R92, R76.reuse, R26, R92 ;  /* 0x0000001a4c5c723c */ /* 0x040fe2000000185c */
[CC--:B------:R-:W-:Y:S01]  /*143d0*/  ISETP.GE.AND P6, PT, R9.reuse, R2.reuse, PT ;  /* 0x000000020900720c */ /* 0x0c0fe20003fc6270 */
[----:B------:R-:W1:Y:S01]  /*143e0*/  MUFU.TANH R152, R152 ;  /* 0x0000009800987308 */ /* 0x000e620000002400 */
[CC--:B------:R-:W-:Y:S02]  /*143f0*/  ISETP.GE.AND P2, PT, R8.reuse, R2.reuse, PT ;  /* 0x000000020800720c */ /* 0x0c0fe40003f46270 */
[-C--:B------:R-:W-:Y:S02]  /*14400*/  ISETP.GE.AND P0, PT, R8, R133.reuse, PT ;  /* 0x000000850800720c */ /* 0x080fe40003f06270 */
[C---:B------:R-:W-:Y:S01]  /*14410*/  IADD3 R8, R32.reuse, 0x19, RZ ;  /* 0x0000001920087810 */ /* 0x040fe20007ffe0ff */
[----:B------:R-:W-:Y:S01]  /*14420*/  HMMA.16816.F32 R80, R76, R16, R80 ;  /* 0x000000104c50723c */ /* 0x000fe20000001850 */
[-C--:B------:R-:W-:Y:S01]  /*14430*/  ISETP.GE.AND P1, PT, R9, R133.reuse, PT ;  /* 0x000000850900720c */ /* 0x080fe20003f26270 */
[----:B------:R-:W2:Y:S01]  /*14440*/  MUFU.TANH R158, R118 ;  /* 0x00000076009e7308 */ /* 0x000ea20000002400 */
[----:B------:R-:W-:Y:S01]  /*14450*/  IADD3 R9, R32, 0x18, RZ ;  /* 0x0000001820097810 */ /* 0x000fe20007ffe0ff */
[----:B------:R-:W-:Y:S01]  /*14460*/  FMUL.FTZ R88, R88, c[0x0][0x2ec] ;  /* 0x0000bb0058587a20 */ /* 0x000fe20000410000 */
[----:B------:R-:W-:Y:S01]  /*14470*/  FSEL R27, R96, -INF , !P6 ;  /* 0xff800000601b7808 */ /* 0x000fe20007000000 */
[----:B------:R-:W-:Y:S01]  /*14480*/  FMUL.FTZ R89, R89, c[0x0][0x2ec] ;  /* 0x0000bb0059597a20 */ /* 0x000fe20000410000 */
[-C--:B------:R-:W-:Y:S01]  /*14490*/  ISETP.GE.AND P6, PT, R8, R2.reuse, PT ;  /* 0x000000020800720c */ /* 0x080fe20003fc6270 */
[C---:B------:R-:W-:Y:S01]  /*144a0*/  HMMA.16816.F32 R104, R4.reuse, R30, R104 ;  /* 0x0000001e0468723c */ /* 0x040fe20000001868 */
[----:B------:R-:W-:Y:S01]  /*144b0*/  FSEL R26, R65, -INF , !P3 ;  /* 0xff800000411a7808 */ /* 0x000fe20005800000 */
[----:B------:R-:W2:Y:S01]  /*144c0*/  MUFU.TANH R163, R116 ;  /* 0x0000007400a37308 */ /* 0x000ea20000002400 */
[----:B------:R-:W-:Y:S01]  /*144d0*/  ISETP.GE.AND P3, PT, R9, R2, PT ;  /* 0x000000020900720c */ /* 0x000fe20003f66270 */
[----:B------:R-:W-:Y:S01]  /*144e0*/  FMUL.FTZ R90, R90, c[0x0][0x2ec] ;  /* 0x0000bb005a5a7a20 */ /* 0x000fe20000410000 */
[----:B------:R-:W-:Y:S01]  /*144f0*/  P2R R16, PR, RZ, 0x40 ;  /* 0x00000040ff107803 */ /* 0x000fe20000000000 */
[----:B------:R-:W-:Y:S01]  /*14500*/  FMUL.FTZ R91, R91, c[0x0][0x2ec] ;  /* 0x0000bb005b5b7a20 */ /* 0x000fe20000410000 */
[----:B------:R-:W-:Y:S01]  /*14510*/  FSEL R63, R63, -INF , !P4 ;  /* 0xff8000003f3f7808 */ /* 0x000fe20006000000 */
[----:B-1----:R-:W-:Y:S01]  /*14520*/  HMMA.16816.F32 R72, R4, R12, R72 ;  /* 0x0000000c0448723c */ /* 0x002fe20000001848 */
[----:B------:R-:W-:Y:S01]  /*14530*/  FSEL R30, R66, -INF , !P5 ;  /* 0xff800000421e7808 */ /* 0x000fe20006800000 */
[----:B------:R-:W1:Y:S01]  /*14540*/  MUFU.TANH R157, R117 ;  /* 0x00000075009d7308 */ /* 0x000e620000002400 */
[----:B------:R-:W-:-:S02]  /*14550*/  ISETP.GE.AND P5, PT, R9, R133, PT ;  /* 0x000000850900720c */ /* 0x000fc40003fa6270 */
[----:B------:R-:W-:Y:S02]  /*14560*/  ISETP.GE.AND P4, PT, R8, R133, PT ;  /* 0x000000850800720c */ /* 0x000fe40003f86270 */
[----:B------:R-:W-:Y:S01]  /*14570*/  IADD3 R13, R32, 0x21, RZ ;  /* 0x00000021200d7810 */ /* 0x000fe20007ffe0ff */
[C---:B------:R-:W-:Y:S01]  /*14580*/  HMMA.16816.F32 R84, R36.reuse, R10, R84 ;  /* 0x0000000a2454723c */ /* 0x040fe20000001854 */
[----:B-----5:R-:W-:Y:S01]  /*14590*/  FSEL R99, R99, -INF , !P3 ;  /* 0xff80000063637808 */ /* 0x020fe20005800000 */
[----:B------:R-:W5:Y:S01]  /*145a0*/  LDSM.16.M88.4 R8, [R219+0xb800] ;  /* 0x00b80000db08783b */ /* 0x000f620000000200 */
[----:B------:R-:W-:Y:S01]  /*145b0*/  ISETP.NE.AND P3, PT, R16, RZ, PT ;  /* 0x000000ff1000720c */ /* 0x000fe20003f65270 */
[----:B------:R-:W1:Y:S01]  /*145c0*/  MUFU.TANH R170, R119 ;  /* 0x0000007700aa7308 */ /* 0x000e620000002400 */
[----:B------:R-:W-:Y:S02]  /*145d0*/  IADD3 R17, R32, 0x28, RZ ;  /* 0x0000002820117810 */ /* 0x000fe40007ffe0ff */
[----:B------:R-:W-:Y:S01]  /*145e0*/  FSEL R25, R67, -INF , !P2 ;  /* 0xff80000043197808 */ /* 0x000fe20005000000 */
[----:B--2---:R-:W-:Y:S01]  /*145f0*/  HMMA.16816.F32 R80, R36, R20, R80 ;  /* 0x000000142450723c */ /* 0x004fe20000001850 */
[----:B------:R-:W-:-:S02]  /*14600*/  FSEL R24, R97, -INF , !P0 ;  /* 0xff80000061187808 */ /* 0x000fc40004000000 */
[CC--:B------:R-:W-:Y:S01]  /*14610*/  ISETP.GE.AND P2, PT, R13.reuse, R2.reuse, PT ;  /* 0x000000020d00720c */ /* 0x0c0fe20003f46270 */
[----:B------:R-:W-:Y:S01]  /*14620*/  MUFU.TANH R171, R88 ;  /* 0x0000005800ab7308 */ /* 0x000fe20000002400 */
[----:B------:R-:W-:Y:S02]  /*14630*/  ISETP.GE.AND P0, PT, R13, R133, PT ;  /* 0x000000850d00720c */ /* 0x000fe40003f06270 */
[----:B------:R-:W-:Y:S01]  /*14640*/  IADD3 R12, R32, 0x20, RZ ;  /* 0x00000020200c7810 */ /* 0x000fe20007ffe0ff */
[----:B------:R-:W-:Y:S01]  /*14650*/  HMMA.16816.F32 R104, R76, R18, R104 ;  /* 0x000000124c68723c */ /* 0x000fe20000001868 */
[----:B------:R-:W-:Y:S02]  /*14660*/  FSEL R13, R100, -INF , !P3 ;  /* 0xff800000640d7808 */ /* 0x000fe40005800000 */
[----:B------:R-:W-:Y:S01]  /*14670*/  ISETP.GE.AND P3, PT, R17, R2, PT ;  /* 0x000000021100720c */ /* 0x000fe20003f66270 */
[----:B------:R-:W-:Y:S01]  /*14680*/  MUFU.TANH R169, R89 ;  /* 0x0000005900a97308 */ /* 0x000fe20000002400 */
[----:B------:R-:W-:-:S02]  /*14690*/  FSEL R98, R98, -INF , !P1 ;  /* 0xff80000062627808 */ /* 0x000fc40004800000 */
[----:B------:R-:W-:Y:S01]  /*146a0*/  FSEL R28, R112, -INF , !P4 ;  /* 0xff800000701c7808 */ /* 0x000fe20006000000 */
[----:B------:R-:W-:Y:S01]  /*146b0*/  HMMA.16816.F32 R108, R4, R14, R108 ;  /* 0x0000000e046c723c */ /* 0x000fe2000000186c */
[-C--:B------:R-:W-:Y:S01]  /*146c0*/  ISETP.GE.AND P6, PT, R12, R2.reuse, PT ;  /* 0x000000020c00720c */ /* 0x080fe20003fc6270 */
[----:B------:R-:W-:Y:S01]  /*146d0*/  FMUL.FTZ R84, R84, c[0x0][0x2ec] ;  /* 0x0000bb0054547a20 */ /* 0x000fe20000410000 */
[-C--:B------:R-:W-:Y:S01]  /*146e0*/  ISETP.GE.AND P1, PT, R12, R133.reuse, PT ;  /* 0x000000850c00720c */ /* 0x080fe20003f26270 */
[----:B------:R-:W-:Y:S01]  /*146f0*/  MUFU.TANH R166, R90 ;  /* 0x0000005a00a67308 */ /* 0x000fe20000002400 */
[-C--:B------:R-:W-:Y:S01]  /*14700*/  ISETP.GE.AND P4, PT, R17, R133.reuse, PT ;  /* 0x000000851100720c */ /* 0x080fe20003f86270 */
[----:B------:R-:W-:Y:S01]  /*14710*/  FMUL.FTZ R85, R85, c[0x0][0x2ec] ;  /* 0x0000bb0055557a20 */ /* 0x000fe20000410000 */
[----:B------:R-:W-:Y:S01]  /*14720*/  IADD3 R16, R32, 0x29, RZ ;  /* 0x0000002920107810 */ /* 0x000fe20007ffe0ff */
[C---:B------:R-:W-:Y:S01]  /*14730*/  HMMA.16816.F32 R92, R36.reuse, R34, R92 ;  /* 0x00000022245c723c */ /* 0x040fe2000000185c */
[----:B------:R-:W-:Y:S01]  /*14740*/  P2R R17, PR, RZ, 0x8 ;  /* 0x00000008ff117803 */ /* 0x000fe20000000000 */
[----:B------:R-:W-:Y:S01]  /*14750*/  FMUL.FTZ R86, R86, c[0x0][0x2ec] ;  /* 0x0000bb0056567a20 */ /* 0x000fe20000410000 */
[----:B------:R-:W-:Y:S01]  /*14760*/  FSEL R29, R113, -INF , !P6 ;  /* 0xff800000711d7808 */ /* 0x000fe20007000000 */
[----:B------:R-:W-:Y:S01]  /*14770*/  MUFU.TANH R164, R91 ;  /* 0x0000005b00a47308 */ /* 0x000fe20000002400 */
[----:B------:R-:W-:Y:S01]  /*14780*/  FSEL R172, R172, -INF , !P1 ;  /* 0xff800000acac7808 */ /* 0x000fe20004800000 */
[----:B------:R-:W-:Y:S01]  /*14790*/  FMUL.FTZ R80, R80, c[0x0][0x2ec] ;  /* 0x0000bb0050507a20 */ /* 0x000fe20000410000 */
[CC--:B------:R-:W-:Y:S01]  /*147a0*/  ISETP.GE.AND P6, PT, R16.reuse, R2.reuse, PT ;  /* 0x000000021000720c */ /* 0x0c0fe20003fc6270 */
[----:B------:R-:W-:Y:S01]  /*147b0*/  HMMA.16816.F32 R104, R36, R22, R104 ;  /* 0x000000162468723c */ /* 0x000fe20000001868 */
[----:B------:R-:W-:Y:S01]  /*147c0*/  ISETP.NE.AND P1, PT, R17, RZ, PT ;  /* 0x000000ff1100720c */ /* 0x000fe20003f25270 */
[----:B------:R-:W-:Y:S01]  /*147d0*/  FMUL.FTZ R83, R83, c[0x0][0x2ec] ;  /* 0x0000bb0053537a20 */ /* 0x000fe20000410000 */
[-C--:B------:R-:W-:Y:S01]  /*147e0*/  ISETP.GE.AND P3, PT, R16, R133.reuse, PT ;  /* 0x000000851000720c */ /* 0x080fe20003f66270 */
[----:B------:R-:W-:Y:S01]  /*147f0*/  MUFU.TANH R167, R84 ;  /* 0x0000005400a77308 */ /* 0x000fe20000002400 */
[C---:B------:R-:W-:Y:S01]  /*14800*/  IADD3 R16, R32.reuse, 0x31, RZ ;  /* 0x0000003120107810 */ /* 0x040fe20007ffe0ff */
[----:B------:R-:W-:Y:S01]  /*14810*/  FMUL.FTZ R87, R87, c[0x0][0x2ec] ;  /* 0x0000bb0057577a20 */ /* 0x000fe20000410000 */
[----:B------:R-:W-:Y:S01]  /*14820*/  FSEL R31, R49, -INF , !P1 ;  /* 0xff800000311f7808 */ /* 0x000fe20004800000 */
[C---:B-----5:R-:W-:Y:S01]  /*14830*/  HMMA.16816.F32 R72, R76.reuse, R8, R72 ;  /* 0x000000084c48723c */ /* 0x060fe20000001848 */
[----:B------:R-:W-:Y:S01]  /*14840*/  IADD3 R17, R32, 0x30, RZ ;  /* 0x0000003020117810 */ /* 0x000fe20007ffe0ff */
[----:B------:R-:W-:Y:S01]  /*14850*/  FMUL.FTZ R81, R81, c[0x0][0x2ec] ;  /* 0x0000bb0051517a20 */ /* 0x000fe20000410000 */
[-C--:B------:R-:W-:Y:S01]  /*14860*/  ISETP.GE.AND P1, PT, R16, R2.reuse, PT ;  /* 0x000000021000720c */ /* 0x080fe20003f26270 */
[----:B------:R-:W-:Y:S01]  /*14870*/  MUFU.TANH R165, R85 ;  /* 0x0000005500a57308 */ /* 0x000fe20000002400 */
[----:B------:R-:W-:Y:S01]  /*14880*/  FSEL R12, R101, -INF , !P5 ;  /* 0xff800000650c7808 */ /* 0x000fe20006800000 */
[----:B------:R-:W-:Y:S01]  /*14890*/  FMUL.FTZ R82, R82, c[0x0][0x2ec] ;  /* 0x0000bb0052527a20 */ /* 0x000fe20000410000 */
[----:B------:R-:W-:Y:S01]  /*148a0*/  FSEL R174, R174, -INF , !P0 ;  /* 0xff800000aeae7808 */ /* 0x000fe20004000000 */
[----:B------:R-:W-:Y:S01]  /*148b0*/  HMMA.16816.F32 R108, R76, R10, R108 ;  /* 0x0000000a4c6c723c */ /* 0x000fe2000000186c */
[----:B------:R-:W-:Y:S01]  /*148c0*/  P2R R20, PR, RZ, 0x2 ;  /* 0x00000002ff147803 */ /* 0x000fe20000000000 */
[----:B------:R-:W-:Y:S01]  /*148d0*/  FMUL.FTZ R94, R94, c[0x0][0x2ec] ;  /* 0x0000bb005e5e7a20 */ /* 0x000fe20000410000 */
[CC--:B------:R-:W-:Y:S01]  /*148e0*/  ISETP.GE.AND P5, PT, R17.reuse, R2.reuse, PT ;  /* 0x000000021100720c */ /* 0x0c0fe20003fa6270 */
[----:B------:R-:W-:Y:S01]  /*148f0*/  FMUL.FTZ R92, R92, c[0x0][0x2ec] ;  /* 0x0000bb005c5c7a20 */ /* 0x000fe20000410000 */
[-C--:B------:R-:W-:Y:S01]  /*14900*/  ISETP.GE.AND P0, PT, R17, R133.reuse, PT ;  /* 0x000000851100720c */ /* 0x080fe20003f06270 */
[----:B------:R-:W2:Y:S01]  /*14910*/  MUFU.TANH R162, R94 ;  /* 0x0000005e00a27308 */ /* 0x000ea20000002400 */
[-C--:B------:R-:W-:Y:S01]  /*14920*/  ISETP.GE.AND P1, PT, R16, R133.reuse, PT ;  /* 0x000000851000720c */ /* 0x080fe20003f26270 */
[----:B------:R-:W-:Y:S01]  /*14930*/  FMUL.FTZ R93, R93, c[0x0][0x2ec] ;  /* 0x0000bb005d5d7a20 */ /* 0x000fe20000410000 */
[----:B------:R-:W5:Y:S01]  /*14940*/  LDSM.16.M88.4 R16, [R208+0x7800] ;  /* 0x00780000d010783b */ /* 0x000f620000000200 */
[----:B------:R-:W-:Y:S01]  /*14950*/  IADD3 R9, R32, 0x38, RZ ;  /* 0x0000003820097810 */ /* 0x000fe20007ffe0ff */
[----:B------:R-:W-:Y:S01]  /*14960*/  FMUL.FTZ R95, R95, c[0x0][0x2ec] ;  /* 0x0000bb005f5f7a20 */ /* 0x000fe20000410000 */
[----:B---3--:R-:W-:Y:S01]  /*14970*/  FSEL R173, R173, -INF , !P2 ;  /* 0xff800000adad7808 */ /* 0x008fe20005000000 */
[----:B------:R-:W-:Y:S01]  /*14980*/  FMUL.FTZ R104, R104, c[0x0][0x2ec] ;  /* 0x0000bb0068687a20 */ /* 0x000fe20000410000 */
[----:B------:R-:W-:Y:S01]  /*14990*/  FSEL R138, R138, -INF , !P4 ;  /* 0xff8000008a8a7808 */ /* 0x000fe20006000000 */
[----:B------:R-:W3:Y:S01]  /*149a0*/  MUFU.TANH R159, R92 ;  /* 0x0000005c009f7308 */ /* 0x000ee20000002400 */
[C---:B------:R-:W-:Y:S01]  /*149b0*/  ISETP.GE.AND P4, PT, R9.reuse, R2, PT ;  /* 0x000000020900720c */ /* 0x040fe20003f86270 */
[----:B------:R-:W-:Y:S01]  /*149c0*/  FMUL.FTZ R106, R106, c[0x0][0x2ec] ;  /* 0x0000bb006a6a7a20 */ /* 0x000fe20000410000 */
[----:B------:R-:W-:Y:S01]  /*149d0*/  ISETP.GE.AND P2, PT, R9, R133, PT ;  /* 0x000000850900720c */ /* 0x000fe20003f46270 */
[----:B------:R-:W-:Y:S01]  /*149e0*/  FMUL.FTZ R105, R105, c[0x0][0x2ec] ;  /* 0x0000bb0069697a20 */ /* 0x000fe20000410000 */
[C---:B------:R-:W-:Y:S01]  /*149f0*/  IADD3 R8, R32.reuse, 0x39, RZ ;  /* 0x0000003920087810 */ /* 0x040fe20007ffe0ff */
[----:B------:R-:W-:Y:S01]  /*14a00*/  FMUL.FTZ R107, R107, c[0x0][0x2ec] ;  /* 0x0000bb006b6b7a20 */ /* 0x000fe20000410000 */
[----:B------:R-:W-:Y:S01]  /*14a10*/  IADD3 R9, R32, 0x40, RZ ;  /* 0x0000004020097810 */ /* 0x000fe20007ffe0ff */
[----:B------:R-:W1:Y:S01]  /*14a20*/  MUFU.TANH R161, R93 ;  /* 0x0000005d00a17308 */ /* 0x000e620000002400 */
[----:B------:R-:W-:Y:S01]  /*14a30*/  FSEL R41, R48, -INF , !P6 ;  /* 0xff80000030297808 */ /* 0x000fe20007000000 */
[----:B------:R-:W-:-:S04]  /*14a40*/  DEPBAR.LE SB0, 0x0 ;  /* 0x000080000000791a */ /* 0x000fc80000000000 */
[----:B------:R-:W-:Y:S02]  /*14a50*/  FSEL R134, R134, -INF , !P3 ;  /* 0xff80000086867808 */ /* 0x000fe40005800000 */
[----:B------:R-:W1:Y:S01]  /*14a60*/  MUFU.TANH R168, R95 ;  /* 0x0000005f00a87308 */ /* 0x000e620000002400 */
[----:B------:R-:W-:Y:S02]  /*14a70*/  FSEL R144, R144, -INF , !P0 ;  /* 0xff80000090907808 */ /* 0x000fe40004000000 */
[----:B------:R-:W-:Y:S02]  /*14a80*/  FSEL R154, R154, -INF , !P1 ;  /* 0xff8000009a9a7808 */ /* 0x000fe40004800000 */
[----:B------:R-:W-:Y:S02]  /*14a90*/  ISETP.NE.AND P6, PT, R20, RZ, PT ;  /* 0x000000ff1400720c */ /* 0x000fe40003fc5270 */
[C---:B------:R-:W-:Y:S01]  /*14aa0*/  ISETP.GE.AND P3, PT, R8.reuse, R2, PT ;  /* 0x000000020800720c */ /* 0x040fe20003f66270 */
[----:B------:R-:W1:Y:S01]  /*14ab0*/  MUFU.TANH R160, R86 ;  /* 0x0000005600a07308 */ /* 0x000e620000002400 */
[----:B------:R-:W-:-:S02]  /*14ac0*/  ISETP.GE.AND P0, PT, R8, R133, PT ;  /* 0x000000850800720c */ /* 0x000fc40003f06270 */
[----:B------:R-:W-:Y:S02]  /*14ad0*/  ISETP.GE.AND P1, PT, R9, R133, PT ;  /* 0x000000850900720c */ /* 0x000fe40003f26270 */
[C---:B------:R-:W-:Y:S02]  /*14ae0*/  IADD3 R8, R32.reuse, 0x41, RZ ;  /* 0x0000004120087810 */ /* 0x040fe40007ffe0ff */
[C---:B------:R-:W-:Y:S01]  /*14af0*/  IADD3 R5, R32.reuse, 0x48, RZ ;  /* 0x0000004820057810 */ /* 0x040fe20007ffe0ff */
[----:B------:R-:W1:Y:S01]  /*14b00*/  MUFU.TANH R155, R80 ;  /* 0x00000050009b7308 */ /* 0x000e620000002400 */
[----:B------:R-:W-:Y:S01]  /*14b10*/  IADD3 R4, R32, 0x49, RZ ;  /* 0x0000004920047810 */ /* 0x000fe20007ffe0ff */
[----:B-----5:R-:W-:Y:S01]  /*14b20*/  HMMA.16816.F32 R72, R36, R16, R72 ;  /* 0x000000102448723c */ /* 0x020fe20000001848 */
[----:B------:R-:W-:Y:S02]  /*14b30*/  FSEL R147, R147, -INF , !P5 ;  /* 0xff80000093937808 */ /* 0x000fe40006800000 */
[----:B----4-:R-:W-:-:S02]  /*14b40*/  FSEL R135, R135, -INF , !P6 ;  /* 0xff80000087877808 */ /* 0x010fc40007000000 */
[----:B------:R-:W-:Y:S01]  /*14b50*/  FSEL R145, R145, -INF , !P4 ;  /* 0xff80000091917808 */ /* 0x000fe20006000000 */
[----:B------:R-:W4:Y:S01]  /*14b60*/  MUFU.TANH R148, R83 ;  /* 0x0000005300947308 */ /* 0x000f220000002400 */
[----:B------:R-:W-:Y:S01]  /*14b70*/  FSEL R146, R146, -INF , !P2 ;  /* 0xff80000092927808 */ /* 0x000fe20005000000 */
[----:B------:R-:W-:Y:S01]  /*14b80*/  HMMA.16816.F32 R16, R36, R18, R108 ;  /* 0x000000122410723c */ /* 0x000fe2000000186c */
[----:B------:R-:W-:Y:S02]  /*14b90*/  FSEL R137, R137, -INF , !P3 ;  /* 0xff80000089897808 */ /* 0x000fe40005800000 */
[----:B------:R-:W-:Y:S02]  /*14ba0*/  FSEL R152, R152, -INF , !P0 ;  /* 0xff80000098987808 */ /* 0x000fe40004000000 */
[----:B------:R-:W-:Y:S01]  /*14bb0*/  FSEL R158, R158, -INF , !P1 ;  /* 0xff8000009e9e7808 */ /* 0x000fe20004800000 */
[----:B------:R-:W5:Y:S01]  /*14bc0*/  MUFU.TANH R151, R104 ;  /* 0x0000006800977308 */ /* 0x000f620000002400 */
[----:B------:R-:W-:-:S02]  /*14bd0*/  ISETP.GE.AND P5, PT, R9, R2, PT ;  /* 0x000000020900720c */ /* 0x000fc40003fa6270 */
[CC--:B------:R-:W-:Y:S02]  /*14be0*/  ISETP.GE.AND P4, PT, R8.reuse, R2.reuse, PT ;  /* 0x000000020800720c */ /* 0x0c0fe40003f86270 */
[-C--:B------:R-:W-:Y:S02]  /*14bf0*/  ISETP.GE.AND P2, PT, R8, R133.reuse, PT ;  /* 0x000000850800720c */ /* 0x080fe40003f46270 */
[CC--:B------:R-:W-:Y:S01]  /*14c00*/  ISETP.GE.AND P3, PT, R5.reuse, R2.reuse, PT ;  /* 0x000000020500720c */ /* 0x0c0fe20003f66270 */
[----:B------:R-:W2:Y:S01]  /*14c10*/  MUFU.TANH R156, R87 ;  /* 0x00000057009c7308 */ /* 0x000ea20000002400 */
[-C--:B------:R-:W-:Y:S01]  /*14c20*/  ISETP.GE.AND P0, PT, R5, R133.reuse, PT ;  /* 0x000000850500720c */ /* 0x080fe20003f06270 */
[----:B------:R-:W-:Y:S01]  /*14c30*/  FMUL.FTZ R64, R75, c[0x0][0x2ec] ;  /* 0x0000bb004b407a20 */ /* 0x000fe20000410000 */
[-C--:B------:R-:W-:Y:S01]  /*14c40*/  ISETP.GE.AND P6, PT, R4, R2.reuse, PT ;  /* 0x000000020400720c */ /* 0x080fe20003fc6270 */
[----:B------:R-:W-:Y:S01]  /*14c50*/  FMUL.FTZ R66, R74, c[0x0][0x2ec] ;  /* 0x0000bb004a427a20 */ /* 0x000fe20000410000 */
[-C--:B------:R-:W-:Y:S01]  /*14c60*/  ISETP.GE.AND P1, PT, R4, R133.reuse, PT ;  /* 0x000000850400720c */ /* 0x080fe20003f26270 */
[----:B------:R-:W-:Y:S01]  /*14c70*/  FMUL.FTZ R72, R72, c[0x0][0x2ec] ;  /* 0x0000bb0048487a20 */ /* 0x000fe20000410000 */
[C---:B------:R-:W-:Y:S01]  /*14c80*/  IADD3 R5, R32.reuse, 0x50, RZ ;  /* 0x0000005020057810 */ /* 0x040fe20007ffe0ff */
[----:B------:R-:W-:Y:S01]  /*14c90*/  MUFU.TANH R153, R81 ;  /* 0x0000005100997308 */ /* 0x000fe20000002400 */
[----:B------:R-:W-:Y:S01]  /*14ca0*/  IADD3 R4, R32, 0x51, RZ ;  /* 0x0000005120047810 */ /* 0x000fe20007ffe0ff */
[----:B------:R-:W-:Y:S01]  /*14cb0*/  FMUL.FTZ R73, R73, c[0x0][0x2ec] ;  /* 0x0000bb0049497a20 */ /* 0x000fe20000410000 */
[----:B------:R-:W-:Y:S01]  /*14cc0*/  FSEL R163, R163, -INF , !P5 ;  /* 0xff800000a3a37808 */ /* 0x000fe20006800000 */
[----:B------:R-:W-:Y:S01]  /*14cd0*/  FMUL.FTZ R16, R16, c[0x0][0x2ec] ;  /* 0x0000bb0010107a20 */ /* 0x000fe20000410000 */
[----:B-1----:R-:W-:Y:S01]  /*14ce0*/  FSEL R157, R157, -INF , !P4 ;  /* 0xff8000009d9d7808 */ /* 0x002fe20006000000 */
[----:B------:R-:W-:Y:S01]  /*14cf0*/  FMUL.FTZ R17, R17, c[0x0][0x2ec] ;  /* 0x0000bb0011117a20 */ /* 0x000fe20000410000 */
[----:B------:R-:W-:Y:S01]  /*14d00*/  FSEL R170, R170, -INF , !P2 ;  /* 0xff800000aaaa7808 */ /* 0x000fe20005000000 */
[----:B------:R-:W1:Y:S01]  /*14d10*/  MUFU.TANH R150, R82 ;  /* 0x0000005200967308 */ /* 0x000e620000002400 */
[----:B--2---:R-:W-:Y:S01]  /*14d20*/  FSEL R162, R162, -INF , !P0 ;  /* 0xff800000a2a27808 */ /* 0x004fe20004000000 */
[----:B------:R-:W-:Y:S01]  /*14d30*/  FMUL.FTZ R18, R18, c[0x0][0x2ec] ;  /* 0x0000bb0012127a20 */ /* 0x000fe20000410000 */
[----:B------:R-:W-:Y:S01]  /*14d40*/  ISETP.GE.AND P5, PT, R5, R2, PT ;  /* 0x000000020500720c */ /* 0x000fe20003fa6270 */
[----:B------:R-:W-:Y:S01]  /*14d50*/  FMUL.FTZ R19, R19, c[0x0][0x2ec] ;  /* 0x0000bb0013137a20 */ /* 0x000fe20000410000 */
[----:B------:R-:W-:-:S02]  /*14d60*/  ISETP.GE.AND P2, PT, R5, R133, PT ;  /* 0x000000850500720c */ /* 0x000fc40003f46270 */
[C---:B------:R-:W-:Y:S01]  /*14d70*/  ISETP.GE.AND P4, PT, R4.reuse, R2, PT ;  /* 0x000000020400720c */ /* 0x040fe20003f86270 */
[----:B------:R-:W2:Y:S01]  /*14d80*/  MUFU.TANH R142, R106 ;  /* 0x0000006a008e7308 */ /* 0x000ea20000002400 */
[----:B------:R-:W-:Y:S02]  /*14d90*/  ISETP.GE.AND P0, PT, R4, R133, PT ;  /* 0x000000850400720c */ /* 0x000fe40003f06270 */
[C---:B------:R-:W-:Y:S02]  /*14da0*/  IADD3 R5, R32.reuse, 0x58, RZ ;  /* 0x0000005820057810 */ /* 0x040fe40007ffe0ff */
[----:B------:R-:W-:Y:S02]  /*14db0*/  IADD3 R4, R32, 0x59, RZ ;  /* 0x0000005920047810 */ /* 0x000fe40007ffe0ff */
[----:B---3--:R-:W-:Y:S01]  /*14dc0*/  FSEL R159, R159, -INF , !P3 ;  /* 0xff8000009f9f7808 */ /* 0x008fe20005800000 */
[----:B------:R-:W3:Y:S01]  /*14dd0*/  MUFU.TANH R64, R64 ;  /* 0x0000004000407308 */ /* 0x000ee20000002400 */
[----:B------:R-:W-:-:S02]  /*14de0*/  FSEL R161, R161, -INF , !P6 ;  /* 0xff800000a1a17808 */ /* 0x000fc40007000000 */
[----:B------:R-:W-:Y:S02]  /*14df0*/  FSEL R168, R168, -INF , !P1 ;  /* 0xff800000a8a87808 */ /* 0x000fe40004800000 */
[----:B------:R-:W-:Y:S02]  /*14e00*/  FSEL R171, R171, -INF , !P5 ;  /* 0xff800000abab7808 */ /* 0x000fe40006800000 */
[CC--:B------:R-:W-:Y:S01]  /*14e10*/  ISETP.GE.AND P6, PT, R5.reuse, R2.reuse, PT ;  /* 0x000000020500720c */ /* 0x0c0fe20003fc6270 */
[----:B------:R-:W1:Y:S01]  /*14e20*/  MUFU.TANH R149, R105 ;  /* 0x0000006900957308 */ /* 0x000e620000002400 */
[-C--:B------:R-:W-:Y:S02]  /*14e30*/  ISETP.GE.AND P1, PT, R5, R133.reuse, PT ;  /* 0x000000850500720c */ /* 0x080fe40003f26270 */
[C---:B------:R-:W-:Y:S02]  /*14e40*/  ISETP.GE.AND P5, PT, R4.reuse, R2, PT ;  /* 0x000000020400720c */ /* 0x040fe40003fa6270 */
[----:B------:R-:W-:-:S02]  /*14e50*/  ISETP.GE.AND P3, PT, R4, R133, PT ;  /* 0x000000850400720c */ /* 0x000fc40003f66270 */
[C---:B------:R-:W-:Y:S01]  /*14e60*/  IADD3 R5, R32.reuse, 0x60, RZ ;  /* 0x0000006020057810 */ /* 0x040fe20007ffe0ff */
[----:B------:R-:W1:Y:S01]  /*14e70*/  MUFU.TANH R140, R107 ;  /* 0x0000006b008c7308 */ /* 0x000e620000002400 */
[----:B------:R-:W-:Y:S02]  /*14e80*/  IADD3 R4, R32, 0x61, RZ ;  /* 0x0000006120047810 */ /* 0x000fe40007ffe0ff */
[----:B------:R-:W-:Y:S02]  /*14e90*/  FSEL R166, R166, -INF , !P2 ;  /* 0xff800000a6a67808 */ /* 0x000fe40005000000 */
[----:B------:R-:W-:Y:S02]  /*14ea0*/  FSEL R169, R169, -INF , !P4 ;  /* 0xff800000a9a97808 */ /* 0x000fe40006000000 */
[----:B------:R-:W-:Y:S01]  /*14eb0*/  FSEL R164, R164, -INF , !P0 ;  /* 0xff800000a4a47808 */ /* 0x000fe20004000000 */
[----:B------:R-:W1:Y:S01]  /*14ec0*/  MUFU.TANH R143, R72 ;  /* 0x00000048008f7308 */ /* 0x000e620000002400 */
[----:B------:R-:W-:-:S02]  /*14ed0*/  FSEL R167, R167, -INF , !P6 ;  /* 0xff800000a7a77808 */ /* 0x000fc40007000000 */
[CC--:B------:R-:W-:Y:S02]  /*14ee0*/  ISETP.GE.AND P4, PT, R5.reuse, R2.reuse, PT ;  /* 0x000000020500720c */ /* 0x0c0fe40003f86270 */
[-C--:B------:R-:W-:Y:S02]  /*14ef0*/  ISETP.GE.AND P0, PT, R5, R133.reuse, PT ;  /* 0x000000850500720c */ /* 0x080fe40003f06270 */
[C---:B------:R-:W-:Y:S01]  /*14f00*/  ISETP.GE.AND P6, PT, R4.reuse, R2, PT ;  /* 0x000000020400720c */ /* 0x040fe20003fc6270 */
[----:B------:R-:W-:Y:S01]  /*14f10*/  MUFU.TANH R141, R73 ;  /* 0x00000049008d7308 */ /* 0x000fe20000002400 */
[----:B------:R-:W-:Y:S02]  /*14f20*/  ISETP.GE.AND P2, PT, R4, R133, PT ;  /* 0x000000850400720c */ /* 0x000fe40003f46270 */
[C---:B------:R-:W-:Y:S02]  /*14f30*/  IADD3 R5, R32.reuse, 0x68, RZ ;  /* 0x0000006820057810 */ /* 0x040fe40007ffe0ff */
[----:B------:R-:W-:-:S02]  /*14f40*/  IADD3 R4, R32, 0x69, RZ ;  /* 0x0000006920047810 */ /* 0x000fc40007ffe0ff */
[----:B------:R-:W-:Y:S01]  /*14f50*/  FSEL R160, R160, -INF , !P1 ;  /* 0xff800000a0a07808 */ /* 0x000fe20004800000 */
[----:B------:R-:W1:Y:S01]  /*14f60*/  MUFU.TANH R66, R66 ;  /* 0x0000004200427308 */ /* 0x000e620000002400 */
[----:B------:R-:W-:Y:S02]  /*14f70*/  FSEL R165, R165, -INF , !P5 ;  /* 0xff800000a5a57808 */ /* 0x000fe40006800000 */
[----:B------:R-:W-:Y:S02]  /*14f80*/  FSEL R155, R155, -INF , !P4 ;  /* 0xff8000009b9b7808 */ /* 0x000fe40006000000 */
[-C--:B------:R-:W-:Y:S02]  /*14f90*/  ISETP.GE.AND P5, PT, R5, R2.reuse, PT ;  /* 0x000000020500720c */ /* 0x080fe40003fa6270 */
[C---:B------:R-:W-:Y:S01]  /*14fa0*/  ISETP.GE.AND P4, PT, R4.reuse, R2, PT ;  /* 0x000000020400720c */ /* 0x040fe20003f86270 */
[----:B------:R-:W1:Y:S01]  /*14fb0*/  MUFU.TANH R139, R16 ;  /* 0x00000010008b7308 */ /* 0x000e620000002400 */
[----:B------:R-:W-:-:S02]  /*14fc0*/  ISETP.GE.AND P1, PT, R4, R133, PT ;  /* 0x000000850400720c */ /* 0x000fc40003f26270 */
[----:B------:R-:W-:Y:S02]  /*14fd0*/  IADD3 R4, R32, 0x71, RZ ;  /* 0x0000007120047810 */ /* 0x000fe40007ffe0ff */
[----:B----4-:R-:W-:Y:S02]  /*14fe0*/  FSEL R148, R148, -INF , !P2 ;  /* 0xff80000094947808 */ /* 0x010fe40005000000 */
[----:B-----5:R-:W-:Y:S01]  /*14ff0*/  FSEL R151, R151, -INF , !P5 ;  /* 0xff80000097977808 */ /* 0x020fe20006800000 */
[----:B------:R-:W-:Y:S01]  /*15000*/  MUFU.TANH R67, R17 ;  /* 0x0000001100437308 */ /* 0x000fe20000002400 */
[----:B------:R-:W-:Y:S02]  /*15010*/  FSEL R156, R156, -INF , !P3 ;  /* 0xff8000009c9c7808 */ /* 0x000fe40005800000 */
[C---:B------:R-:W-:Y:S02]  /*15020*/  ISETP.GE.AND P2, PT, R4.reuse, R2, PT ;  /* 0x000000020400720c */ /* 0x040fe40003f46270 */
[----:B------:R-:W-:-:S02]  /*15030*/  ISETP.GE.AND P5, PT, R4, R133, PT ;  /* 0x000000850400720c */ /* 0x000fc40003fa6270 */
[----:B------:R-:W-:Y:S01]  /*15040*/  ISETP.GE.AND P3, PT, R5, R133, PT ;  /* 0x000000850500720c */ /* 0x000fe20003f66270 */
[----:B------:R-:W4:Y:S01]  /*15050*/  MUFU.TANH R62, R18 ;  /* 0x00000012003e7308 */ /* 0x000f220000002400 */
[C---:B------:R-:W-:Y:S02]  /*15060*/  IADD3 R4, R32.reuse, 0x78, RZ ;  /* 0x0000007820047810 */ /* 0x040fe40007ffe0ff */
[----:B------:R-:W-:Y:S02]  /*15070*/  IADD3 R6, R32, 0x70, RZ ;  /* 0x0000007020067810 */ /* 0x000fe40007ffe0ff */
[----:B-1----:R-:W-:Y:S02]  /*15080*/  FSEL R150, R150, -INF , !P0 ;  /* 0xff80000096967808 */ /* 0x002fe40004000000 */
[----:B------:R-:W-:Y:S01]  /*15090*/  FSEL R153, R153, -INF , !P6 ;  /* 0xff80000099997808 */ /* 0x000fe20007000000 */
[----:B------:R-:W-:Y:S01]  /*150a0*/  MUFU.TANH R60, R19 ;  /* 0x00000013003c7308 */ /* 0x000fe20000002400 */
[----:B--2---:R-:W-:Y:S01]  /*150b0*/  FSEL R142, R142, -INF , !P3 ;  /* 0xff8000008e8e7808 */ /* 0x004fe20005800000 */
[----:B------:R-:W-:Y:S01]  /*150c0*/  BAR.SYNC.DEFER_BLOCKING 0x0 ;  /* 0x0000000000007b1d */ /* 0x000fe20000010000 */
[----:B------:R-:W-:-:S02]  /*150d0*/  ISETP.GE.AND P0, PT, R6, R2, PT ;  /* 0x000000020600720c */ /* 0x000fc40003f06270 */
[C---:B------:R-:W-:Y:S02]  /*150e0*/  ISETP.GE.AND P6, PT, R4.reuse, R2, PT ;  /* 0x000000020400720c */ /* 0x040fe40003fc6270 */
[----:B------:R-:W-:Y:S02]  /*150f0*/  ISETP.GE.AND P3, PT, R4, R133, PT ;  /* 0x000000850400720c */ /* 0x000fe40003f66270 */
[----:B------:R-:W1:Y:S01]  /*15100*/  MUFU.TANH R4, R130 ;  /* 0x0000008200047308 */ /* 0x000e620000002400 */
[----:B---3--:R-:W-:Y:S02]  /*15110*/  FSEL R64, R64, -INF , !P5 ;  /* 0xff80000040407808 */ /* 0x008fe40006800000 */
[----:B------:R-:W-:Y:S02]  /*15120*/  ISETP.GE.AND P5, PT, R57, 0x2, PT ;  /* 0x000000023900780c */ /* 0x000fe40003fa6270 */
[----:B------:R-:W-:Y:S02]  /*15130*/  P2R R5, PR, RZ, 0x1 ;  /* 0x00000001ff057803 */ /* 0x000fe40000000000 */
[----:B------:R-:W-:-:S02]  /*15140*/  FSEL R149, R149, -INF , !P4 ;  /* 0xff80000095957808 */ /* 0x000fc40006000000 */
[----:B------:R-:W-:Y:S02]  /*15150*/  ISETP.GE.AND P0, PT, R6, R133, PT ;  /* 0x000000850600720c */ /* 0x000fe40003f06270 */
[----:B------:R-:W-:Y:S02]  /*15160*/  ISETP.NE.AND P4, PT, R5, RZ, PT ;  /* 0x000000ff0500720c */ /* 0x000fe40003f85270 */
[----:B------:R-:W-:Y:S02]  /*15170*/  IADD3 R5, R32, 0x79, RZ ;  /* 0x0000007920057810 */ /* 0x000fe40007ffe0ff */
[----:B------:R-:W-:Y:S02]  /*15180*/  FSEL R140, R140, -INF , !P1 ;  /* 0xff8000008c8c7808 */ /* 0x000fe40004800000 */
[----:B------:R-:W-:Y:S02]  /*15190*/  FSEL R143, R143, -INF , !P4 ;  /* 0xff8000008f8f7808 */ /* 0x000fe40006000000 */
[----:B------:R-:W-:-:S02]  /*151a0*/  FSEL R66, R66, -INF , !P0 ;  /* 0xff80000042427808 */ /* 0x000fc40004000000 */
[----:B------:R-:W-:Y:S02]  /*151b0*/  FSEL R141, R141, -INF , !P2 ;  /* 0xff8000008d8d7808 */ /* 0x000fe40005000000 */
[CC--:B------:R-:W-:Y:S02]  /*151c0*/  ISETP.GE.AND P4, PT, R32.reuse, R2.reuse, PT ;  /* 0x000000022000720c */ /* 0x0c0fe40003f86270 */
[-C--:B------:R-:W-:Y:S02]  /*151d0*/  ISETP.GE.AND P1, PT, R32, R133.reuse, PT ;  /* 0x000000852000720c */ /* 0x080fe40003f26270 */
[C---:B------:R-:W-:Y:S02]  /*151e0*/  ISETP.GE.AND P2, PT, R5.reuse, R2, PT ;  /* 0x000000020500720c */ /* 0x040fe40003f46270 */
[----:B------:R-:W-:Y:S02]  /*151f0*/  ISETP.GE.AND P0, PT, R5, R133, PT ;  /* 0x000000850500720c */ /* 0x000fe40003f06270 */
[----:B------:R-:W-:-:S02]  /*15200*/  FSEL R139, R139, -INF , !P6 ;  /* 0xff8000008b8b7808 */ /* 0x000fc40007000000 */
[----:B----4-:R-:W-:Y:S02]  /*15210*/  FSEL R62, R62, -INF , !P3 ;  /* 0xff8000003e3e7808 */ /* 0x010fe40005800000 */
[----:B------:R-:W-:Y:S02]  /*15220*/  FSEL R42, R42, -INF , !P4 ;  /* 0xff8000002a2a7808 */ /* 0x000fe40006000000 */
[----:B-1----:R-:W-:Y:S02]  /*15230*/  FSEL R4, R4, -INF , !P1 ;  /* 0xff80000004047808 */ /* 0x002fe40004800000 */
        /* <DEDUP_REMOVED lines=63> */
.L_x_2852:
[----:B------:R-:W-:-:S05]  /*15630*/  IMAD.MOV.U32 R3, RZ, RZ, c[0x0][0x198] ;  /* 0x00006600ff037624 */ /* 0x000fca00078e00ff */
[----:B------:R-:W-:-:S04]  /*15640*/  LEA R3, -R3, RZ, 0x7 ;  /* 0x000000ff03037211 */ /* 0x000fc800078e39ff */
[----:B------:R-:W-:Y:S02]  /*15650*/  SHF.R.S32.HI R6, RZ, 0x1f, R3 ;  /* 0x0000001fff067819 */ /* 0x000fe40000011403 */
.L_x_2853:
        /* <DEDUP_REMOVED lines=45> */
.L_x_2851:
        /* <DEDUP_REMOVED lines=85> */
[----:B------:R-:W-:-:S03]  /*15e80*/  FSETP.NEU.FTZ.AND P0, PT, R132, -INF , PT ;  /* 0xff8000008400780b */ /* 0x000fc60003f1d000 */
[C---:B------:R-:W-:Y:S01]  /*15e90*/  FMUL.FTZ R65, R3.reuse, c[0x0][0x23c] ;  /* 0x00008f0003417a20 */ /* 0x040fe20000410000 */
[----:B------:R-:W-:Y:S02]  /*15ea0*/  FSEL R136, R136, RZ, P0 ;  /* 0x000000ff88887208 */ /* 0x000fe40000000000 */
[----:B------:R-:W-:-:S03]  /*15eb0*/  FSETP.NEU.FTZ.AND P0, PT, R3, -INF , PT ;  /* 0xff8000000300780b */ /* 0x000fc60003f1d000 */
[--C-:B------:R-:W-:Y:S01]  /*15ec0*/  FFMA.FTZ R49, R63, c[0x0][0x23c], -R136.reuse ;  /* 0x00008f003f317a23 */ /* 0x100fe20000010888 */
[----:B------:R-:W-:Y:S01]  /*15ed0*/  FSEL R65, R65, RZ, P0 ;  /* 0x000000ff41417208 */ /* 0x000fe20000000000 */
[--C-:B------:R-:W-:Y:S02]  /*15ee0*/  FFMA.FTZ R55, R42, c[0x0][0x23c], -R136.reuse ;  /* 0x00008f002a377a23 */ /* 0x100fe40000010888 */
[--C-:B------:R-:W-:Y:S02]  /*15ef0*/  FFMA.FTZ R54, R33, c[0x0][0x23c], -R136.reuse ;  /* 0x00008f0021367a23 */ /* 0x100fe40000010888 */
[----:B------:R-:W-:Y:S01]  /*15f00*/  FFMA.FTZ R52, R47, c[0x0][0x23c], -R136 ;  /* 0x00008f002f347a23 */ /* 0x000fe20000010888 */
[----:B------:R-:W-:Y:S01]  /*15f10*/  MUFU.EX2 R49, R49 ;  /* 0x0000003100317308 */ /* 0x000fe20000000800 */
[--C-:B------:R-:W-:Y:S01]  /*15f20*/  FFMA.FTZ R63, R4, c[0x0][0x23c], -R65.reuse ;  /* 0x00008f00043f7a23 */ /* 0x100fe20000010841 */
[----:B------:R-:W-:Y:S01]  /*15f30*/  LDSM.16.MT88.4 R32, [R218+0x10800] ;  /* 0x01080000da20783b */ /* 0x000fe20000004200 */
[----:B------:R-:W-:-:S02]  /*15f40*/  FFMA.FTZ R58, R46, c[0x0][0x23c], -R65 ;  /* 0x00008f002e3a7a23 */ /* 0x000fc40000010841 */
[--C-:B------:R-:W-:Y:S01]  /*15f50*/  FFMA.FTZ R61, R26, c[0x0][0x23c], -R65.reuse ;  /* 0x00008f001a3d7a23 */ /* 0x100fe20000010841 */
[----:B------:R-:W1:Y:S01]  /*15f60*/  LDSM.16.MT88.4 R4, [R216+0x10000] ;  /* 0x01000000d804783b */ /* 0x000e620000004200 */
[--C-:B------:R-:W-:Y:S01]  /*15f70*/  FFMA.FTZ R50, R30, c[0x0][0x23c], -R65.reuse ;  /* 0x00008f001e327a23 */ /* 0x100fe20000010841 */
[----:B------:R-:W-:Y:S01]  /*15f80*/  MUFU.EX2 R55, R55 ;  /* 0x0000003700377308 */ /* 0x000fe20000000800 */
[--C-:B------:R-:W-:Y:S02]  /*15f90*/  FFMA.FTZ R44, R13, c[0x0][0x23c], -R136.reuse ;  /* 0x00008f000d2c7a23 */ /* 0x100fe40000010888 */
[----:B------:R-:W-:Y:S02]  /*15fa0*/  FFMA.FTZ R45, R12, c[0x0][0x23c], -R65 ;  /* 0x00008f000c2d7a23 */ /* 0x000fe40000010841 */
[----:B------:R-:W2:Y:S01]  /*15fb0*/  LDSM.16.MT88.4 R12, [R216+0xc800] ;  /* 0x00c80000d80c783b */ /* 0x000ea20000004200 */
[--C-:B------:R-:W-:Y:S02]  /*15fc0*/  FFMA.FTZ R53, R27, c[0x0][0x23c], -R136.reuse ;  /* 0x00008f001b357a23 */ /* 0x100fe40000010888 */
[----:B------:R-:W5:Y:S01]  /*15fd0*/  MUFU.EX2 R54, R54 ;  /* 0x0000003600367308 */ /* 0x000f620000000800 */
[----:B------:R-:W-:-:S02]  /*15fe0*/  FFMA.FTZ R48, R25, c[0x0][0x23c], -R136 ;  /* 0x00008f0019307a23 */ /* 0x000fc40000010888 */
[--C-:B------:R-:W-:Y:S02]  /*15ff0*/  FFMA.FTZ R47, R99, c[0x0][0x23c], -R136.reuse ;  /* 0x00008f00632f7a23 */ /* 0x100fe40000010888 */
[--C-:B------:R-:W-:Y:S02]  /*16000*/  FFMA.FTZ R51, R98, c[0x0][0x23c], -R65.reuse ;  /* 0x00008f0062337a23 */ /* 0x100fe40000010841 */
[--C-:B------:R-:W-:Y:S01]  /*16010*/  FFMA.FTZ R46, R24, c[0x0][0x23c], -R65.reuse ;  /* 0x00008f00182e7a23 */ /* 0x100fe20000010841 */
[----:B------:R-:W3:Y:S01]  /*16020*/  MUFU.EX2 R52, R52 ;  /* 0x0000003400347308 */ /* 0x000ee20000000800 */
[----:B------:R-:W-:Y:S01]  /*16030*/  FFMA.FTZ R42, R28, c[0x0][0x23c], -R65 ;  /* 0x00008f001c2a7a23 */ /* 0x000fe20000010841 */
[----:B------:R-:W1:Y:S01]  /*16040*/  LDSM.16.MT88.4 R24, [R220+0xc800] ;  /* 0x00c80000dc18783b */ /* 0x000e620000004200 */
[--C-:B------:R-:W-:Y:S02]  /*16050*/  FFMA.FTZ R43, R29, c[0x0][0x23c], -R136.reuse ;  /* 0x00008f001d2b7a23 */ /* 0x100fe40000010888 */
[----:B------:R-:W-:-:S02]  /*16060*/  FFMA.FTZ R39, R31, c[0x0][0x23c], -R136 ;  /* 0x00008f001f277a23 */ /* 0x000fc40000010888 */
[----:B------:R-:W1:Y:S01]  /*16070*/  LDSM.16.MT88.4 R28, [R217+0x10800] ;  /* 0x01080000d91c783b */ /* 0x000e620000004200 */
[----:B------:R-:W-:Y:S01]  /*16080*/  MUFU.EX2 R63, R63 ;  /* 0x0000003f003f7308 */ /* 0x000fe20000000800 */
[----:B-----5:R-:W-:Y:S01]  /*16090*/  F2FP.PACK_AB R68, R54, R55 ;  /* 0x000000373644723e */ /* 0x020fe200000000ff */
[--C-:B------:R-:W-:Y:S02]  /*160a0*/  FFMA.FTZ R36, R41, c[0x0][0x23c], -R136.reuse ;  /* 0x00008f0029247a23 */ /* 0x100fe40000010888 */
[----:B------:R-:W-:Y:S02]  /*160b0*/  FFMA.FTZ R40, R173, c[0x0][0x23c], -R136 ;  /* 0x00008f00ad287a23 */ /* 0x000fe40000010888 */
[--C-:B------:R-:W-:Y:S02]  /*160c0*/  FFMA.FTZ R41, R172, c[0x0][0x23c], -R65.reuse ;  /* 0x00008f00ac297a23 */ /* 0x100fe40000010841 */
        /* <DEDUP_REMOVED lines=77> */
[----:B------:R-:W2:Y:S06]  /*165a0*/  MUFU.EX2 R0, R0 ;  /* 0x0000000000007308 */ /* 0x000eac0000000800 */
[C---:B-1----:R-:W-:Y:S02]  /*165b0*/  HMMA.16816.F32 R72, R68.reuse, R4, RZ ;  /* 0x000000044448723c */ /* 0x042fe400000018ff */
[----:B------:R-:W-:Y:S05]  /*165c0*/  MUFU.EX2 R134, R134 ;  /* 0x0000008600867308 */ /* 0x000fea0000000800 */
[----:B---3--:R-:W-:Y:S01]  /*165d0*/  F2FP.PACK_AB R4, R48, R53 ;  /* 0x000000353004723e */ /* 0x008fe200000000ff */
[----:B------:R-:W-:Y:S01]  /*165e0*/  HMMA.16816.F32 R68, R68, R6, RZ ;  /* 0x000000064444723c */ /* 0x000fe200000018ff */
[----:B-----5:R-:W-:Y:S01]  /*165f0*/  F2FP.PACK_AB R5, R46, R51 ;  /* 0x000000332e05723e */ /* 0x020fe200000000ff */
        /* <DEDUP_REMOVED lines=10> */
[----:B--2---:R-:W-:Y:S01]  /*166a0*/  HMMA.16816.F32 R104, R4, R12, R104 ;  /* 0x0000000c0468723c */ /* 0x004fe20000001868 */
        /* <DEDUP_REMOVED lines=56> */
[----:B------:R-:W4:Y:S02]  /*16a30*/  MUFU.EX2 R164, R164 ;  /* 0x000000a400a47308 */ /* 0x000f240000000800 */
[C---:B------:R-:W-:Y:S01]  /*16a40*/  HMMA.16816.F32 R100, R4.reuse, R10, R100 ;  /* 0x0000000a0464723c */ /* 0x040fe20000001864 */
[----:B------:R-:W5:Y:S05]  /*16a50*/  LDSM.16.MT88.4 R8, [R216+0x11000] ;  /* 0x01100000d808783b */ /* 0x000f6a0000004200 */
        /* <DEDUP_REMOVED lines=284> */
.L_x_2855:
[----:B------:R-:W-:-:S05]  /*17c20*/  IMAD.MOV.U32 R0, RZ, RZ, c[0x0][0x1a0] ;  /* 0x00006800ff007624 */ /* 0x000fca00078e00ff */
[----:B------:R-:W-:-:S04]  /*17c30*/  LEA R0, -R0, RZ, 0x7 ;  /* 0x000000ff00007211 */ /* 0x000fc800078e39ff */
[----:B------:R-:W-:Y:S02]  /*17c40*/  SHF.R.S32.HI R5, RZ, 0x1f, R0 ;  /* 0x0000001fff057819 */ /* 0x000fe40000011400 */
.L_x_2856:
        /* <DEDUP_REMOVED lines=47> */
[----:B------:R-:W1:Y:S04]  /*17f40*/  LDSM.16.M88.4 R52, [R225+0x4000] ;  /* 0x00400000e134783b */ /* 0x000e680000000200 */
[----:B------:R-:W2:Y:S04]  /*17f50*/  LDSM.16.M88.4 R36, [R225+0x5000] ;  /* 0x00500000e124783b */ /* 0x000ea80000000200 */
[----:B------:R-:W2:Y:S04]  /*17f60*/  LDSM.16.M88.4 R44, [R225+0x4800] ;  /* 0x00480000e12c783b */ /* 0x000ea80000000200 */
[----:B------:R-:W3:Y:S04]  /*17f70*/  LDSM.16.M88.4 R28, [R225+0x5800] ;  /* 0x00580000e11c783b */ /* 0x000ee80000000200 */
[----:B------:R-:W3:Y:S04]  /*17f80*/  LDSM.16.M88.4 R20, [R225+0x6000] ;  /* 0x00600000e114783b */ /* 0x000ee80000000200 */
[----:B----4-:R-:W5:Y:S04]  /*17f90*/  LDSM.16.M88.4 R12, [R225+0x6800] ;  /* 0x00680000e10c783b */ /* 0x010f680000000200 */
[----:B------:R-:W4:Y:S04]  /*17fa0*/  LDSM.16.M88.4 R172, [R225+0x7000] ;  /* 0x00700000e1ac783b */ /* 0x000f280000000200 */
[----:B------:R-:W-:Y:S04]  /*17fb0*/  LDSM.16.M88.4 R144, [R224] ;  /* 0x00000000e090783b */ /* 0x000fe80000000200 */
[----:B------:R-:W4:Y:S04]  /*17fc0*/  LDSM.16.M88.4 R148, [R223] ;  /* 0x00000000df94783b */ /* 0x000f280000000200 */
[----:B------:R-:W4:Y:S04]  /*17fd0*/  LDSM.16.M88.4 R136, [R214] ;  /* 0x00000000d688783b */ /* 0x000f280000000200 */
[----:B------:R-:W4:Y:S01]  /*17fe0*/  LDSM.16.M88.4 R140, [R215] ;  /* 0x00000000d78c783b */ /* 0x000f220000000200 */
[C---:B-1----:R-:W-:Y:S03]  /*17ff0*/  HMMA.16816.F32 R60, R164.reuse, R52, RZ ;  /* 0x00000034a43c723c */ /* 0x042fe600000018ff */
[----:B------:R-:W1:Y:S04]  /*18000*/  LDSM.16.M88.4 R156, [R225+0x7800] ;  /* 0x00780000e19c783b */ /* 0x000e680000000200 */
[----:B------:R-:W1:Y:S01]  /*18010*/  LDSM.16.M88.4 R64, [R213] ;  /* 0x00000000d540783b */ /* 0x000e620000000200 */
[C---:B--2---:R-:W-:Y:S03]  /*18020*/  HMMA.16816.F32 R40, R164.reuse, R36, RZ ;  /* 0x00000024a428723c */ /* 0x044fe600000018ff */
[----:B------:R-:W2:Y:S04]  /*18030*/  LDSM.16.M88.4 R8, [R212] ;  /* 0x00000000d408783b */ /* 0x000ea80000000200 */
[----:B---3--:R-:W3:Y:S01]  /*18040*/  LDSM.16.M88.4 R4, [R211] ;  /* 0x00000000d304783b */ /* 0x008ee20000000200 */
[C---:B------:R-:W-:Y:S03]  /*18050*/  HMMA.16816.F32 R52, R164.reuse, R54, RZ ;  /* 0x00000036a434723c */ /* 0x040fe600000018ff */
[----:B------:R-:W1:Y:S04]  /*18060*/  LDSM.16.M88.4 R152, [R210] ;  /* 0x00000000d298783b */ /* 0x000e680000000200 */
        /* <DEDUP_REMOVED lines=11> */
[C---:B-----5:R-:W-:Y:S08]  /*18120*/  HMMA.16816.F32 R16, R164.reuse, R12, RZ ;  /* 0x0000000ca410723c */ /* 0x060ff000000018ff */
[C---:B------:R-:W-:Y:S08]  /*18130*/  HMMA.16816.F32 R28, R164.reuse, R30, RZ ;  /* 0x0000001ea41c723c */ /* 0x040ff000000018ff */
[C---:B------:R-:W-:Y:S08]  /*18140*/  HMMA.16816.F32 R20, R164.reuse, R22, RZ ;  /* 0x00000016a414723c */ /* 0x040ff000000018ff */
[C---:B------:R-:W-:Y:S08]  /*18150*/  HMMA.16816.F32 R12, R164.reuse, R14, RZ ;  /* 0x0000000ea40c723c */ /* 0x040ff000000018ff */
[----:B----4-:R-:W-:Y:S08]  /*18160*/  HMMA.16816.F32 R176, R164, R172, RZ ;  /* 0x000000aca4b0723c */ /* 0x010ff000000018ff */
[C---:B------:R-:W-:Y:S08]  /*18170*/  HMMA.16816.F32 R60, R144.reuse, R148, R60 ;  /* 0x00000094903c723c */ /* 0x040ff0000000183c */
[C---:B------:R-:W-:Y:S01]  /*18180*/  HMMA.16816.F32 R52, R144.reuse, R150, R52 ;  /* 0x000000969034723c */ /* 0x040fe20000001834 */
[----:B------:R-:W4:Y:S07]  /*18190*/  LDSM.16.M88.4 R148, [R209] ;  /* 0x00000000d194783b */ /* 0x000f2e0000000200 */
[C---:B------:R-:W-:Y:S08]  /*181a0*/  HMMA.16816.F32 R40, R144.reuse, R136, R40 ;  /* 0x000000889028723c */ /* 0x040ff00000001828 */
[----:B------:R-:W-:Y:S01]  /*181b0*/  HMMA.16816.F32 R36, R144, R138, R36 ;  /* 0x0000008a9024723c */ /* 0x000fe20000001824 */
[----:B------:R-:W5:Y:S07]  /*181c0*/  LDSM.16.M88.4 R136, [R219+0x4800] ;  /* 0x00480000db88783b */ /* 0x000f6e0000000200 */
[----:B------:R-:W-:Y:S08]  /*181d0*/  HMMA.16816.F32 R172, R164, R174, RZ ;  /* 0x000000aea4ac723c */ /* 0x000ff000000018ff */
[C---:B------:R-:W-:Y:S08]  /*181e0*/  HMMA.16816.F32 R48, R144.reuse, R140, R48 ;  /* 0x0000008c9030723c */ /* 0x040ff00000001830 */
[----:B------:R-:W-:Y:S01]  /*181f0*/  HMMA.16816.F32 R44, R144, R142, R44 ;  /* 0x0000008e902c723c */ /* 0x000fe2000000182c */
[----:B------:R-:W3:Y:S07]  /*18200*/  LDSM.16.M88.4 R140, [R219+0x4000] ;  /* 0x00400000db8c783b */ /* 0x000eee0000000200 */
[C---:B-1----:R-:W-:Y:S08]  /*18210*/  HMMA.16816.F32 R168, R164.reuse, R156, RZ ;  /* 0x0000009ca4a8723c */ /* 0x042ff000000018ff */
[----:B------:R-:W-:Y:S01]  /*18220*/  HMMA.16816.F32 R164, R164, R158, RZ ;  /* 0x0000009ea4a4723c */ /* 0x000fe200000018ff */
[----:B------:R-:W-:Y:S07]  /*18230*/  LDSM.16.M88.4 R156, [R208] ;  /* 0x00000000d09c783b */ /* 0x000fee0000000200 */
        /* <DEDUP_REMOVED lines=14> */
[----:B------:R-:W4:Y:S04]  /*18320*/  LDSM.16.M88.4 R148, [R208+0x1000] ;  /* 0x00100000d094783b */ /* 0x000f280000000200 */
[----:B------:R-:W-:Y:S03]  /*18330*/  LDSM.16.M88.4 R144, [R208+0x1800] ;  /* 0x00180000d090783b */ /* 0x000fe60000000200 */
[C---:B-----5:R-:W-:Y:S08]  /*18340*/  HMMA.16816.F32 R48, R188.reuse, R136, R48 ;  /* 0x00000088bc30723c */ /* 0x060ff00000001830 */
[C---:B------:R-:W-:Y:S01]  /*18350*/  HMMA.16816.F32 R44, R188.reuse, R138, R44 ;  /* 0x0000008abc2c723c */ /* 0x040fe2000000182c */
[----:B------:R-:W5:Y:S07]  /*18360*/  LDSM.16.M88.4 R136, [R208+0x2800] ;  /* 0x00280000d088783b */ /* 0x000f6e0000000200 */
[C---:B------:R-:W-:Y:S08]  /*18370*/  HMMA.16816.F32 R60, R188.reuse, R140, R60 ;  /* 0x0000008cbc3c723c */ /* 0x040ff0000000183c */
[C---:B------:R-:W-:Y:S01]  /*18380*/  HMMA.16816.F32 R52, R188.reuse, R142, R52 ;  /* 0x0000008ebc34723c */ /* 0x040fe20000001834 */
[----:B------:R-:W-:Y:S07]  /*18390*/  LDSM.16.M88.4 R140, [R208+0x2000] ;  /* 0x00200000d08c783b */ /* 0x000fee0000000200 */
[C---:B-1----:R-:W-:Y:S08]  /*183a0*/  HMMA.16816.F32 R40, R188.reuse, R64, R40 ;  /* 0x00000040bc28723c */ /* 0x042ff00000001828 */
[C---:B------:R-:W-:Y:S01]  /*183b0*/  HMMA.16816.F32 R36, R188.reuse, R66, R36 ;  /* 0x00000042bc24723c */ /* 0x040fe20000001824 */
[----:B------:R-:W-:Y:S07]  /*183c0*/  LDSM.16.M88.4 R64, [R208+0x3000] ;  /* 0x00300000d040783b */ /* 0x000fee0000000200 */
[C---:B--2---:R-:W-:Y:S08]  /*183d0*/  HMMA.16816.F32 R32, R188.reuse, R8, R32 ;  /* 0x00000008bc20723c */ /* 0x044ff00000001820 */
[C---:B------:R-:W-:Y:S01]  /*183e0*/  HMMA.16816.F32 R28, R188.reuse, R10, R28 ;  /* 0x0000000abc1c723c */ /* 0x040fe2000000181c */
[----:B------:R-:W-:Y:S07]  /*183f0*/  LDSM.16.M88.4 R8, [R226+0x2000] ;  /* 0x00200000e208783b */ /* 0x000fee0000000200 */
[C---:B---3--:R-:W-:Y:S08]  /*18400*/  HMMA.16816.F32 R24, R188.reuse, R4, R24 ;  /* 0x00000004bc18723c */ /* 0x048ff00000001818 */
[C---:B------:R-:W-:Y:S01]  /*18410*/  HMMA.16816.F32 R20, R188.reuse, R6, R20 ;  /* 0x00000006bc14723c */ /* 0x040fe20000001814 */
[----:B------:R-:W1:Y:S07]  /*18420*/  LDSM.16.M88.4 R4, [R225+0x8000] ;  /* 0x00800000e104783b */ /* 0x000e6e0000000200 */
[C---:B------:R-:W-:Y:S08]  /*18430*/  HMMA.16816.F32 R16, R188.reuse, R192, R16 ;  /* 0x000000c0bc10723c */ /* 0x040ff00000001810 */
[----:B------:R-:W-:Y:S08]  /*18440*/  HMMA.16816.F32 R12, R188, R194, R12 ;  /* 0x000000c2bc0c723c */ /* 0x000ff0000000180c */
[C---:B------:R-:W-:Y:S08]  /*18450*/  HMMA.16816.F32 R48, R160.reuse, R152, R48 ;  /* 0x00000098a030723c */ /* 0x040ff00000001830 */
[C---:B------:R-:W-:Y:S01]  /*18460*/  HMMA.16816.F32 R44, R160.reuse, R154, R44 ;  /* 0x0000009aa02c723c */ /* 0x040fe2000000182c */
[----:B------:R-:W2:Y:S07]  /*18470*/  LDSM.16.M88.4 R152, [R208+0x3800] ;  /* 0x00380000d098783b */ /* 0x000eae0000000200 */
[C---:B------:R-:W-:Y:S08]  /*18480*/  HMMA.16816.F32 R60, R160.reuse, R156, R60 ;  /* 0x0000009ca03c723c */ /* 0x040ff0000000183c */
[----:B------:R-:W-:Y:S08]  /*18490*/  HMMA.16816.F32 R52, R160, R158, R52 ;  /* 0x0000009ea034723c */ /* 0x000ff00000001834 */
[C---:B------:R-:W-:Y:S08]  /*184a0*/  HMMA.16816.F32 R176, R188.reuse, R184, R176 ;  /* 0x000000b8bcb0723c */ /* 0x040ff000000018b0 */
[----:B------:R-:W-:Y:S01]  /*184b0*/  HMMA.16816.F32 R172, R188, R186, R172 ;  /* 0x000000babcac723c */ /* 0x000fe200000018ac */
[----:B------:R-:W3:Y:S07]  /*184c0*/  LDSM.16.M88.4 R184, [R225+0x8800] ;  /* 0x00880000e1b8783b */ /* 0x000eee0000000200 */
[C---:B----4-:R-:W-:Y:S08]  /*184d0*/  HMMA.16816.F32 R40, R160.reuse, R148, R40 ;  /* 0x00000094a028723c */ /* 0x050ff00000001828 */
[C---:B------:R-:W-:Y:S01]  /*184e0*/  HMMA.16816.F32 R156, R160.reuse, R150, R36 ;  /* 0x00000096a09c723c */ /* 0x040fe20000001824 */
[----:B------:R-:W-:Y:S04]  /*184f0*/  LDSM.16.M88.4 R148, [R224+0x2000] ;  /* 0x00200000e094783b */ /* 0x000fe80000000200 */
[----:B------:R-:W4:Y:S03]  /*18500*/  LDSM.16.M88.4 R36, [R207] ;  /* 0x00000000cf24783b */ /* 0x000f260000000200 */
[C---:B-----5:R-:W-:Y:S08]  /*18510*/  HMMA.16816.F32 R16, R160.reuse, R136, R16 ;  /* 0x00000088a010723c */ /* 0x060ff00000001810 */
[----:B------:R-:W-:Y:S01]  /*18520*/  HMMA.16816.F32 R12, R160, R138, R12 ;  /* 0x0000008aa00c723c */ /* 0x000fe2000000180c */
[----:B------:R-:W5:Y:S07]  /*18530*/  LDSM.16.M88.4 R136, [R225+0x9800] ;  /* 0x00980000e188783b */ /* 0x000f6e0000000200 */
[C---:B------:R-:W-:Y:S08]  /*18540*/  HMMA.16816.F32 R168, R188.reuse, R180, R168 ;  /* 0x000000b4bca8723c */ /* 0x040ff000000018a8 */
[----:B------:R-:W-:Y:S01]  /*18550*/  HMMA.16816.F32 R164, R188, R182, R164 ;  /* 0x000000b6bca4723c */ /* 0x000fe200000018a4 */
[----:B------:R-:W-:Y:S07]  /*18560*/  LDSM.16.M88.4 R180, [R225+0x9000] ;  /* 0x00900000e1b4783b */ /* 0x000fee0000000200 */
[----:B------:R-:W-:Y:S08]  /*18570*/  HMMA.16816.F32 R32, R160, R144, R32 ;  /* 0x00000090a020723c */ /* 0x000ff00000001820 */
[C---:B-1----:R-:W-:Y:S08]  /*18580*/  HMMA.16816.F32 R60, R8.reuse, R4, R60 ;  /* 0x00000004083c723c */ /* 0x042ff0000000183c */
[----:B------:R-:W-:Y:S01]  /*18590*/  HMMA.16816.F32 R52, R8, R6, R52 ;  /* 0x000000060834723c */ /* 0x000fe20000001834 */
        /* <DEDUP_REMOVED lines=8> */
[----:B------:R-:W1:Y:S07]  /*18620*/  LDSM.16.M88.4 R64, [R219+0x8000] ;  /* 0x00800000db40783b */ /* 0x000e6e0000000200 */
[C---:B--2---:R-:W-:Y:S08]  /*18630*/  HMMA.16816.F32 R168, R160.reuse, R152, R168 ;  /* 0x00000098a0a8723c */ /* 0x044ff000000018a8 */
[----:B------:R-:W-:Y:S01]  /*18640*/  HMMA.16816.F32 R164, R160, R154, R164 ;  /* 0x0000009aa0a4723c */ /* 0x000fe200000018a4 */
[----:B------:R-:W2:Y:S04]  /*18650*/  LDSM.16.M88.4 R160, [R225+0xa800] ;  /* 0x00a80000e1a0783b */ /* 0x000ea80000000200 */
[----:B------:R-:W-:Y:S03]  /*18660*/  LDSM.16.M88.4 R152, [R208+0x4000] ;  /* 0x00400000d098783b */ /* 0x000fe60000000200 */
[C---:B---3--:R-:W-:Y:S08]  /*18670*/  HMMA.16816.F32 R48, R8.reuse, R184, R48 ;  /* 0x000000b80830723c */ /* 0x048ff00000001830 */
[----:B------:R-:W-:Y:S08]  /*18680*/  HMMA.16816.F32 R44, R8, R186, R44 ;  /* 0x000000ba082c723c */ /* 0x000ff0000000182c */
[----:B----4-:R-:W-:Y:S08]  /*18690*/  HMMA.16816.F32 R60, R148, R36, R60 ;  /* 0x00000024943c723c */ /* 0x010ff0000000183c */
[----:B-----5:R-:W-:Y:S08]  /*186a0*/  HMMA.16816.F32 R32, R8, R136, R32 ;  /* 0x000000880820723c */ /* 0x020ff00000001820 */
[----:B------:R-:W-:Y:S01]  /*186b0*/  HMMA.16816.F32 R52, R148, R38, R52 ;  /* 0x000000269434723c */ /* 0x000fe20000001834 */
[----:B------:R-:W-:Y:S07]  /*186c0*/  LDSM.16.M88.4 R36, [R205] ;  /* 0x00000000cd24783b */ /* 0x000fee0000000200 */
[----:B------:R-:W-:Y:S01]  /*186d0*/  HMMA.16816.F32 R136, R8, R138, R28 ;  /* 0x0000008a0888723c */ /* 0x000fe2000000181c */
[----:B------:R-:W3:Y:S07]  /*186e0*/  LDSM.16.M88.4 R28, [R219+0x8800] ;  /* 0x00880000db1c783b */ /* 0x000eee0000000200 */
[C---:B-1----:R-:W-:Y:S08]  /*186f0*/  HMMA.16816.F32 R48, R148.reuse, R4, R48 ;  /* 0x000000049430723c */ /* 0x042ff00000001830 */
[----:B------:R-:W-:Y:S01]  /*18700*/  HMMA.16816.F32 R44, R148, R6, R44 ;  /* 0x00000006942c723c */ /* 0x000fe2000000182c */
[----:B------:R-:W1:Y:S07]  /*18710*/  LDSM.16.M88.4 R4, [R225+0xb000] ;  /* 0x00b00000e104783b */ /* 0x000e6e0000000200 */
[----:B------:R-:W-:Y:S08]  /*18720*/  HMMA.16816.F32 R40, R8, R180, R40 ;  /* 0x000000b40828723c */ /* 0x000ff00000001828 */
[C---:B------:R-:W-:Y:S08]  /*18730*/  HMMA.16816.F32 R60, R140.reuse, R64, R60 ;  /* 0x000000408c3c723c */ /* 0x040ff0000000183c */
[----:B------:R-:W-:Y:S08]  /*18740*/  HMMA.16816.F32 R52, R140, R66, R52 ;  /* 0x000000428c34723c */ /* 0x000ff00000001834 */
[C---:B------:R-:W-:Y:S01]  /*18750*/  HMMA.16816.F32 R180, R8.reuse, R182, R156 ;  /* 0x000000b608b4723c */ /* 0x040fe2000000189c */
[----:B------:R-:W-:Y:S07]  /*18760*/  LDSM.16.M88.4 R156, [R221+0x2000] ;  /* 0x00200000dd9c783b */ /* 0x000fee0000000200 */
[----:B--2---:R-:W-:Y:S01]  /*18770*/  HMMA.16816.F32 R64, R8, R160, R16 ;  /* 0x000000a00840723c */ /* 0x004fe20000001810 */
[----:B------:R-:W2:Y:S07]  /*18780*/  LDSM.16.M88.4 R16, [R208+0x4800] ;  /* 0x00480000d010783b */ /* 0x000eae0000000200 */
[C---:B---3--:R-:W-:Y:S08]  /*18790*/  HMMA.16816.F32 R48, R140.reuse, R28, R48 ;  /* 0x0000001c8c30723c */ /* 0x048ff00000001830 */
[----:B------:R-:W-:Y:S01]  /*187a0*/  HMMA.16816.F32 R44, R140, R30, R44 ;  /* 0x0000001e8c2c723c */ /* 0x000fe2000000182c */
[----:B------:R-:W3:Y:S07]  /*187b0*/  LDSM.16.M88.4 R28, [R204] ;  /* 0x00000000cc1c783b */ /* 0x000eee0000000200 */
[C---:B------:R-:W-:Y:S08]  /*187c0*/  HMMA.16816.F32 R24, R8.reuse, R144, R24 ;  /* 0x000000900818723c */ /* 0x040ff00000001818 */
[C---:B------:R-:W-:Y:S01]  /*187d0*/  HMMA.16816.F32 R20, R8.reuse, R146, R20 ;  /* 0x000000920814723c */ /* 0x040fe20000001814 */
[----:B------:R-:W4:Y:S07]  /*187e0*/  LDSM.16.M88.4 R144, [R219+0x9000] ;  /* 0x00900000db90783b */ /* 0x000f2e0000000200 */
[----:B-1----:R-:W-:Y:S08]  /*187f0*/  HMMA.16816.F32 R176, R8, R4, R176 ;  /* 0x0000000408b0723c */ /* 0x002ff000000018b0 */
[----:B--2---:R-:W-:Y:S08]  /*18800*/  HMMA.16816.F32 R48, R156, R16, R48 ;  /* 0x000000109c30723c */ /* 0x004ff00000001830 */
[----:B------:R-:W-:Y:S01]  /*18810*/  HMMA.16816.F32 R172, R8, R6, R172 ;  /* 0x0000000608ac723c */ /* 0x000fe200000018ac */
[----:B------:R-:W1:Y:S07]  /*18820*/  LDSM.16.M88.4 R4, [R219+0x9800] ;  /* 0x00980000db04783b */ /* 0x000e6e0000000200 */
[C---:B------:R-:W-:Y:S01]  /*18830*/  HMMA.16816.F32 R44, R156.reuse, R18, R44 ;  /* 0x000000129c2c723c */ /* 0x040fe2000000182c */
[----:B------:R-:W2:Y:S07]  /*18840*/  LDSM.16.M88.4 R16, [R225+0xb800] ;  /* 0x00b80000e110783b */ /* 0x000eae0000000200 */
[----:B------:R-:W-:Y:S01]  /*18850*/  HMMA.16816.F32 R52, R156, R154, R52 ;  /* 0x0000009a9c34723c */ /* 0x000fe20000001834 */
[----:B------:R-:W-:-:S02]  /*18860*/  FMUL.FTZ R48, R48, c[0x0][0x2ec] ;  /* 0x0000bb0030307a20 */ /* 0x000fc40000410000 */
[----:B------:R-:W-:Y:S02]  /*18870*/  FMUL.FTZ R49, R49, c[0x0][0x2ec] ;  /* 0x0000bb0031317a20 */ /* 0x000fe40000410000 */
[----:B------:R-:W-:Y:S03]  /*18880*/  MUFU.TANH R135, R48 ;  /* 0x0000003000877308 */ /* 0x000fe60000002400 */
[C---:B------:R-:W-:Y:S08]  /*18890*/  HMMA.16816.F32 R40, R148.reuse, R36, R40 ;  /* 0x000000249428723c */ /* 0x040ff00000001828 */
[----:B------:R-:W-:Y:S01]  /*188a0*/  HMMA.16816.F32 R180, R148, R38, R180 ;  /* 0x0000002694b4723c */ /* 0x000fe200000018b4 */
[----:B------:R-:W5:Y:S01]  /*188b0*/  LDSM.16.M88.4 R36, [R208+0x5000] ;  /* 0x00500000d024783b */ /* 0x000f620000000200 */
[----:B------:R-:W-:-:S02]  /*188c0*/  FMUL.FTZ R44, R44, c[0x0][0x2ec] ;  /* 0x0000bb002c2c7a20 */ /* 0x000fc40000410000 */
[----:B------:R-:W-:Y:S02]  /*188d0*/  FMUL.FTZ R46, R46, c[0x0][0x2ec] ;  /* 0x0000bb002e2e7a20 */ /* 0x000fe40000410000 */
[----:B------:R-:W-:Y:S02]  /*188e0*/  FMUL.FTZ R45, R45, c[0x0][0x2ec] ;  /* 0x0000bb002d2d7a20 */ /* 0x000fe40000410000 */
[----:B------:R-:W-:Y:S01]  /*188f0*/  HMMA.16816.F32 R60, R156, R152, R60 ;  /* 0x000000989c3c723c */ /* 0x000fe2000000183c */
[----:B------:R-:W-:Y:S01]  /*18900*/  FMUL.FTZ R52, R52, c[0x0][0x2ec] ;  /* 0x0000bb0034347a20 */ /* 0x000fe20000410000 */
[----:B------:R-:W-:Y:S01]  /*18910*/  MUFU.TANH R44, R44 ;  /* 0x0000002c002c7308 */ /* 0x000fe20000002400 */
[----:B------:R-:W-:Y:S02]  /*18920*/  FMUL.FTZ R53, R53, c[0x0][0x2ec] ;  /* 0x0000bb0035357a20 */ /* 0x000fe40000410000 */
[----:B------:R-:W-:Y:S02]  /*18930*/  FMUL.FTZ R54, R54, c[0x0][0x2ec] ;  /* 0x0000bb0036367a20 */ /* 0x000fe40000410000 */
[----:B------:R-:W-:Y:S01]  /*18940*/  FMUL.FTZ R55, R55, c[0x0][0x2ec] ;  /* 0x0000bb0037377a20 */ /* 0x000fe20000410000 */
[C---:B---3--:R-:W-:Y:S01]  /*18950*/  HMMA.16816.F32 R32, R148.reuse, R28, R32 ;  /* 0x0000001c9420723c */ /* 0x048fe20000001820 */
[----:B------:R-:W-:Y:S01]  /*18960*/  FMUL.FTZ R47, R47, c[0x0][0x2ec] ;  /* 0x0000bb002f2f7a20 */ /* 0x000fe20000410000 */
[----:B------:R-:W-:Y:S06]  /*18970*/  MUFU.TANH R46, R46 ;  /* 0x0000002e002e7308 */ /* 0x000fec0000002400 */
[----:B------:R-:W-:Y:S01]  /*18980*/  HMMA.16816.F32 R136, R148, R30, R136 ;  /* 0x0000001e9488723c */ /* 0x000fe20000001888 */
[----:B------:R-:W3:Y:S01]  /*18990*/  LDSM.16.M88.4 R28, [R202] ;  /* 0x00000000ca1c783b */ /* 0x000ee20000000200 */
[----:B------:R-:W-:Y:S06]  /*189a0*/  MUFU.TANH R134, R55 ;  /* 0x0000003700867308 */ /* 0x000fec0000002400 */
[----:B----4-:R-:W-:Y:S01]  /*189b0*/  HMMA.16816.F32 R40, R140, R144, R40 ;  /* 0x000000908c28723c */ /* 0x010fe20000001828 */
[----:B------:R-:W-:Y:S01]  /*189c0*/  FMUL.FTZ R56, R62, c[0x0][0x2ec] ;  /* 0x0000bb003e387a20 */ /* 0x000fe20000410000 */
[----:B------:R4:W-:Y:S01]  /*189d0*/  MUFU.TANH R144, R49 ;  /* 0x0000003100907308 */ /* 0x0009e20000002400 */
[----:B------:R-:W-:-:S02]  /*189e0*/  FMUL.FTZ R0, R60, c[0x0][0x2ec] ;  /* 0x0000bb003c007a20 */ /* 0x000fc40000410000 */
[----:B------:R-:W-:Y:S02]  /*189f0*/  FMUL.FTZ R58, R61, c[0x0][0x2ec] ;  /* 0x0000bb003d3a7a20 */ /* 0x000fe40000410000 */
[----:B------:R-:W-:Y:S01]  /*18a00*/  FMUL.FTZ R145, R50, c[0x0][0x2ec] ;  /* 0x0000bb0032917a20 */ /* 0x000fe20000410000 */
[----:B------:R-:W-:Y:S01]  /*18a10*/  HMMA.16816.F32 R180, R140, R146, R180 ;  /* 0x000000928cb4723c */ /* 0x000fe200000018b4 */
[----:B------:R-:W-:Y:S01]  /*18a20*/  FMUL.FTZ R62, R63, c[0x0][0x2ec] ;  /* 0x0000bb003f3e7a20 */ /* 0x000fe20000410000 */
[----:B------:R-:W-:Y:S05]  /*18a30*/  MUFU.TANH R60, R52 ;  /* 0x00000034003c7308 */ /* 0x000fea0000002400 */
[----:B------:R-:W-:Y:S01]  /*18a40*/  FMUL.FTZ R146, R51, c[0x0][0x2ec] ;  /* 0x0000bb0033927a20 */ /* 0x000fe20000410000 */
[----:B------:R-:W-:Y:S01]  /*18a50*/  HMMA.16816.F32 R12, R8, R162, R12 ;  /* 0x000000a2080c723c */ /* 0x000fe2000000180c */
[----:B------:R-:W-:Y:S01]  /*18a60*/  IADD3 R147, R59, 0x39, RZ ;  /* 0x000000393b937810 */ /* 0x000fe20007ffe0ff */
[----:B----4-:R-:W4:Y:S01]  /*18a70*/  LDSM.16.M88.4 R48, [R208+0x5800] ;  /* 0x00580000d030783b */ /* 0x010f220000000200 */
[----:B------:R-:W-:Y:S05]  /*18a80*/  MUFU.TANH R61, R53 ;  /* 0x00000035003d7308 */ /* 0x000fea0000002400 */
[C---:B-1----:R-:W-:Y:S03]  /*18a90*/  HMMA.16816.F32 R32, R140.reuse, R4, R32 ;  /* 0x000000048c20723c */ /* 0x042fe60000001820 */
[----:B------:R1:W-:Y:S05]  /*18aa0*/  MUFU.TANH R63, R54 ;  /* 0x00000036003f7308 */ /* 0x0003ea0000002400 */
[----:B------:R-:W-:Y:S01]  /*18ab0*/  HMMA.16816.F32 R136, R140, R6, R136 ;  /* 0x000000068c88723c */ /* 0x000fe20000001888 */
[----:B------:R-:W-:Y:S02]  /*18ac0*/  LDSM.16.M88.4 R4, [R201] ;  /* 0x00000000c904783b */ /* 0x000fe40000000200 */
[----:B------:R-:W3:Y:S05]  /*18ad0*/  MUFU.TANH R0, R0 ;  /* 0x0000000000007308 */ /* 0x000eea0000002400 */
[C---:B--2---:R-:W-:Y:S01]  /*18ae0*/  HMMA.16816.F32 R168, R8.reuse, R16, R168 ;  /* 0x0000001008a8723c */ /* 0x044fe200000018a8 */
[----:B-1----:R-:W1:Y:S02]  /*18af0*/  LDSM.16.M88.4 R52, [R203] ;  /* 0x00000000cb34783b */ /* 0x002e640000000200 */
[----:B------:R-:W2:Y:S05]  /*18b00*/  MUFU.TANH R58, R58 ;  /* 0x0000003a003a7308 */ /* 0x000eaa0000002400 */
[----:B------:R-:W-:Y:S01]  /*18b10*/  HMMA.16816.F32 R164, R8, R18, R164 ;  /* 0x0000001208a4723c */ /* 0x000fe200000018a4 */
[----:B------:R-:W1:Y:S02]  /*18b20*/  LDSM.16.M88.4 R16, [R200] ;  /* 0x00000000c810783b */ /* 0x000e640000000200 */
[----:B------:R-:W1:Y:S02]  /*18b30*/  MUFU.TANH R56, R56 ;  /* 0x0000003800387308 */ /* 0x000e640000002400 */
[----:B------:R-:W-:Y:S03]  /*18b40*/  LDSM.16.M88.4 R8, [R208+0x6000] ;  /* 0x00600000d008783b */ /* 0x000fe60000000200 */
[C---:B-----5:R-:W-:Y:S03]  /*18b50*/  HMMA.16816.F32 R40, R156.reuse, R36, R40 ;  /* 0x000000249c28723c */ /* 0x060fe60000001828 */
[----:B------:R-:W5:Y:S05]  /*18b60*/  MUFU.TANH R62, R62 ;  /* 0x0000003e003e7308 */ /* 0x000f6a0000002400 */
[----:B------:R-:W-:Y:S01]  /*18b70*/  HMMA.16816.F32 R180, R156, R38, R180 ;  /* 0x000000269cb4723c */ /* 0x000fe200000018b4 */
[----:B------:R-:W2:Y:S02]  /*18b80*/  LDSM.16.M88.4 R36, [R219+0xa000] ;  /* 0x00a00000db24783b */ /* 0x000ea40000000200 */
[----:B------:R-:W1:Y:S05]  /*18b90*/  MUFU.TANH R145, R145 ;  /* 0x0000009100917308 */ /* 0x000e6a0000002400 */
[C---:B---3--:R-:W-:Y:S03]  /*18ba0*/  HMMA.16816.F32 R64, R148.reuse, R28, R64 ;  /* 0x0000001c9440723c */ /* 0x048fe60000001840 */
[----:B------:R-:W3:Y:S05]  /*18bb0*/  MUFU.TANH R45, R45 ;  /* 0x0000002d002d7308 */ /* 0x000eea0000002400 */
[----:B------:R-:W-:Y:S01]  /*18bc0*/  HMMA.16816.F32 R12, R148, R30, R12 ;  /* 0x0000001e940c723c */ /* 0x000fe2000000180c */
[----:B------:R-:W2:Y:S01]  /*18bd0*/  LDSM.16.M88.4 R28, [R219+0xa800] ;  /* 0x00a80000db1c783b */ /* 0x000ea20000000200 */
[----:B------:R-:W-:Y:S01]  /*18be0*/  FMUL.FTZ R40, R40, c[0x0][0x2ec] ;  /* 0x0000bb0028287a20 */ /* 0x000fe20000410000 */
[----:B------:R-:W2:Y:S01]  /*18bf0*/  MUFU.TANH R146, R146 ;  /* 0x0000009200927308 */ /* 0x000ea20000002400 */
[----:B------:R-:W-:-:S02]  /*18c00*/  FMUL.FTZ R41, R41, c[0x0][0x2ec] ;  /* 0x0000bb0029297a20 */ /* 0x000fc40000410000 */
[----:B------:R-:W-:Y:S02]  /*18c10*/  FMUL.FTZ R43, R43, c[0x0][0x2ec] ;  /* 0x0000bb002b2b7a20 */ /* 0x000fe40000410000 */
[----:B----4-:R-:W-:Y:S01]  /*18c20*/  HMMA.16816.F32 R32, R156, R48, R32 ;  /* 0x000000309c20723c */ /* 0x010fe20000001820 */
[----:B------:R-:W-:Y:S02]  /*18c30*/  FMUL.FTZ R42, R42, c[0x0][0x2ec] ;  /* 0x0000bb002a2a7a20 */ /* 0x000fe40000410000 */
[----:B------:R-:W4:Y:S04]  /*18c40*/  MUFU.TANH R47, R47 ;  /* 0x0000002f002f7308 */ /* 0x000f280000002400 */
[----:B------:R-:W-:Y:S01]  /*18c50*/  FMUL.FTZ R48, R181, c[0x0][0x2ec] ;  /* 0x0000bb00b5307a20 */ /* 0x000fe20000410000 */
[C---:B-1----:R-:W-:Y:S03]  /*18c60*/  HMMA.16816.F32 R24, R148.reuse, R52, R24 ;  /* 0x000000349418723c */ /* 0x042fe60000001818 */
[----:B------:R-:W1:Y:S04]  /*18c70*/  MUFU.TANH R40, R40 ;  /* 0x0000002800287308 */ /* 0x000e680000002400 */
[----:B------:R-:W-:Y:S01]  /*18c80*/  FMUL.FTZ R52, R180, c[0x0][0x2ec] ;  /* 0x0000bb00b4347a20 */ /* 0x000fe20000410000 */
[----:B------:R-:W-:Y:S01]  /*18c90*/  HMMA.16816.F32 R20, R148, R54, R20 ;  /* 0x000000369414723c */ /* 0x000fe20000001814 */
[----:B------:R-:W-:-:S02]  /*18ca0*/  FMUL.FTZ R53, R183, c[0x0][0x2ec] ;  /* 0x0000bb00b7357a20 */ /* 0x000fc40000410000 */
[----:B------:R-:W1:Y:S04]  /*18cb0*/  MUFU.TANH R48, R48 ;  /* 0x0000003000307308 */ /* 0x000e680000002400 */
[----:B------:R-:W-:Y:S01]  /*18cc0*/  FMUL.FTZ R55, R182, c[0x0][0x2ec] ;  /* 0x0000bb00b6377a20 */ /* 0x000fe20000410000 */
[----:B------:R-:W-:Y:S01]  /*18cd0*/  HMMA.16816.F32 R176, R148, R4, R176 ;  /* 0x0000000494b0723c */ /* 0x000fe200000018b0 */
[----:B------:R-:W-:Y:S02]  /*18ce0*/  FMUL.FTZ R32, R32, c[0x0][0x2ec] ;  /* 0x0000bb0020207a20 */ /* 0x000fe40000410000 */
[----:B------:R-:W-:Y:S01]  /*18cf0*/  FMUL.FTZ R54, R33, c[0x0][0x2ec] ;  /* 0x0000bb0021367a20 */ /* 0x000fe20000410000 */
[----:B------:R-:W1:Y:S01]  /*18d00*/  MUFU.TANH R41, R41 ;  /* 0x0000002900297308 */ /* 0x000e620000002400 */
[----:B------:R-:W-:-:S03]  /*18d10*/  FMUL.FTZ R155, R35, c[0x0][0x2ec] ;  /* 0x0000bb00239b7a20 */ /* 0x000fc60000410000 */
[C---:B------:R-:W-:Y:S01]  /*18d20*/  HMMA.16816.F32 R172, R148.reuse, R6, R172 ;  /* 0x0000000694ac723c */ /* 0x040fe200000018ac */
[----:B------:R-:W1:Y:S03]  /*18d30*/  LDSM.16.M88.4 R4, [R208+0x6800] ;  /* 0x00680000d004783b */ /* 0x000e660000000200 */
[----:B------:R-:W1:Y:S04]  /*18d40*/  MUFU.TANH R52, R52 ;  /* 0x0000003400347308 */ /* 0x000e680000002400 */
[C---:B------:R-:W-:Y:S04]  /*18d50*/  HMMA.16816.F32 R168, R148.reuse, R16, R168 ;  /* 0x0000001094a8723c */ /* 0x040fe800000018a8 */
[----:B------:R-:W1:Y:S04]  /*18d60*/  MUFU.TANH R55, R55 ;  /* 0x0000003700377308 */ /* 0x000e680000002400 */
[----:B------:R-:W-:Y:S01]  /*18d70*/  HMMA.16816.F32 R164, R148, R18, R164 ;  /* 0x0000001294a4723c */ /* 0x000fe200000018a4 */
[----:B------:R-:W1:Y:S03]  /*18d80*/  LDSM.16.M88.4 R16, [R219+0xb800] ;  /* 0x00b80000db10783b */ /* 0x000e660000000200 */
[----:B------:R-:W-:Y:S04]  /*18d90*/  MUFU.TANH R54, R54 ;  /* 0x0000003600367308 */ /* 0x000fe80000002400 */
[C---:B--2---:R-:W-:Y:S04]  /*18da0*/  HMMA.16816.F32 R24, R140.reuse, R36, R24 ;  /* 0x000000248c18723c */ /* 0x044fe80000001818 */
[----:B------:R2:W-:Y:S03]  /*18db0*/  MUFU.TANH R37, R32 ;  /* 0x0000002000257308 */ /* 0x0005e60000002400 */
[----:B------:R-:W-:Y:S01]  /*18dc0*/  FMUL.FTZ R36, R34, c[0x0][0x2ec] ;  /* 0x0000bb0022247a20 */ /* 0x000fe20000410000 */
[C---:B------:R-:W-:Y:S04]  /*18dd0*/  HMMA.16816.F32 R20, R140.reuse, R38, R20 ;  /* 0x000000268c14723c */ /* 0x040fe80000001814 */
[----:B------:R-:W-:Y:S04]  /*18de0*/  MUFU.TANH R43, R43 ;  /* 0x0000002b002b7308 */ /* 0x000fe80000002400 */
[C---:B------:R-:W-:Y:S01]  /*18df0*/  HMMA.16816.F32 R64, R140.reuse, R28, R64 ;  /* 0x0000001c8c40723c */ /* 0x040fe20000001840 */
[----:B--2---:R-:W2:Y:S03]  /*18e00*/  LDSM.16.M88.4 R32, [R219+0xb000] ;  /* 0x00b00000db20783b */ /* 0x004ea60000000200 */
[----:B------:R-:W-:Y:S04]  /*18e10*/  MUFU.TANH R42, R42 ;  /* 0x0000002a002a7308 */ /* 0x000fe80000002400 */
[----:B------:R-:W-:Y:S04]  /*18e20*/  HMMA.16816.F32 R12, R140, R30, R12 ;  /* 0x0000001e8c0c723c */ /* 0x000fe8000000180c */
[----:B------:R-:W-:Y:S04]  /*18e30*/  MUFU.TANH R36, R36 ;  /* 0x0000002400247308 */ /* 0x000fe80000002400 */
[C---:B------:R-:W-:Y:S04]  /*18e40*/  HMMA.16816.F32 R24, R156.reuse, R8, R24 ;  /* 0x000000089c18723c */ /* 0x040fe80000001818 */
[----:B------:R-:W-:Y:S04]  /*18e50*/  MUFU.TANH R155, R155 ;  /* 0x0000009b009b7308 */ /* 0x000fe80000002400 */
[C---:B------:R-:W-:Y:S01]  /*18e60*/  HMMA.16816.F32 R20, R156.reuse, R10, R20 ;  /* 0x0000000a9c14723c */ /* 0x040fe20000001814 */
[----:B------:R-:W3:Y:S03]  /*18e70*/  LDSM.16.M88.4 R8, [R208+0x7000] ;  /* 0x00700000d008783b */ /* 0x000ee60000000200 */
[----:B------:R-:W-:Y:S04]  /*18e80*/  MUFU.TANH R53, R53 ;  /* 0x0000003500357308 */ /* 0x000fe80000002400 */
[----:B-1----:R-:W-:Y:S07]  /*18e90*/  HMMA.16816.F32 R64, R156, R4, R64 ;  /* 0x000000049c40723c */ /* 0x002fee0000001840 */
[C---:B------:R-:W-:Y:S01]  /*18ea0*/  IADD3 R4, R59.reuse, 0x1, RZ ;  /* 0x000000013b047810 */ /* 0x040fe20007ffe0ff */
[----:B------:R-:W-:Y:S01]  /*18eb0*/  HMMA.16816.F32 R168, R140, R16, R168 ;  /* 0x000000108ca8723c */ /* 0x000fe200000018a8 */
[----:B------:R-:W-:Y:S01]  /*18ec0*/  IADD3 R5, R59, 0x8, RZ ;  /* 0x000000083b057810 */ /* 0x000fe20007ffe0ff */
[----:B------:R-:W-:Y:S01]  /*18ed0*/  FMUL.FTZ R24, R24, c[0x0][0x2ec] ;  /* 0x0000bb0018187a20 */ /* 0x000fe20000410000 */
[-C--:B------:R-:W-:Y:S01]  /*18ee0*/  ISETP.GE.AND P3, PT, R4, R2.reuse, PT ;  /* 0x000000020400720c */ /* 0x080fe20003f66270 */
[----:B------:R-:W-:Y:S01]  /*18ef0*/  FMUL.FTZ R26, R26, c[0x0][0x2ec] ;  /* 0x0000bb001a1a7a20 */ /* 0x000fe20000410000 */
[-C--:B------:R-:W-:Y:S01]  /*18f00*/  ISETP.GE.AND P4, PT, R4, R133.reuse, PT ;  /* 0x000000850400720c */ /* 0x080fe20003f86270 */
[----:B------:R-:W-:Y:S01]  /*18f10*/  FMUL.FTZ R25, R25, c[0x0][0x2ec] ;  /* 0x0000bb0019197a20 */ /* 0x000fe20000410000 */
[----:B------:R-:W-:Y:S01]  /*18f20*/  P2R R16, PR, RZ, 0x1 ;  /* 0x00000001ff107803 */ /* 0x000fe20000000000 */
[C---:B------:R-:W-:Y:S01]  /*18f30*/  HMMA.16816.F32 R12, R156.reuse, R6, R12 ;  /* 0x000000069c0c723c */ /* 0x040fe2000000180c */
[CC--:B------:R-:W-:Y:S01]  /*18f40*/  ISETP.GE.AND P0, PT, R59.reuse, R2.reuse, PT ;  /* 0x000000023b00720c */ /* 0x0c0fe20003f06270 */
[----:B------:R-:W-:Y:S01]  /*18f50*/  FMUL.FTZ R20, R20, c[0x0][0x2ec] ;  /* 0x0000bb0014147a20 */ /* 0x000fe20000410000 */
[----:B------:R-:W-:Y:S01]  /*18f60*/  IADD3 R4, R59, 0x9, RZ ;  /* 0x000000093b047810 */ /* 0x000fe20007ffe0ff */
[----:B------:R-:W-:Y:S01]  /*18f70*/  FMUL.FTZ R21, R21, c[0x0][0x2ec] ;  /* 0x0000bb0015157a20 */ /* 0x000fe20000410000 */
[----:B------:R-:W-:Y:S01]  /*18f80*/  FSEL R17, R0, -INF , !P0 ;  /* 0xff80000000117808 */ /* 0x000fe20004000000 */
[----:B------:R1:W-:Y:S01]  /*18f90*/  MUFU.TANH R31, R20 ;  /* 0x00000014001f7308 */ /* 0x0003e20000002400 */
[----:B------:R-:W-:Y:S01]  /*18fa0*/  FSEL R0, R58, -INF , !P3 ;  /* 0xff8000003a007808 */ /* 0x000fe20005800000 */
[----:B------:R-:W-:Y:S01]  /*18fb0*/  HMMA.16816.F32 R136, R156, R50, R136 ;  /* 0x000000329c88723c */ /* 0x000fe20000001888 */
[CC--:B------:R-:W-:Y:S01]  /*18fc0*/  ISETP.GE.AND P2, PT, R5.reuse, R2.reuse, PT ;  /* 0x000000020500720c */ /* 0x0c0fe20003f46270 */
[----:B------:R-:W-:Y:S01]  /*18fd0*/  FMUL.FTZ R22, R22, c[0x0][0x2ec] ;  /* 0x0000bb0016167a20 */ /* 0x000fe20000410000 */
[-C--:B------:R-:W-:Y:S01]  /*18fe0*/  ISETP.GE.AND P5, PT, R5, R133.reuse, PT ;  /* 0x000000850500720c */ /* 0x080fe20003fa6270 */
[----:B------:R-:W-:Y:S01]  /*18ff0*/  FMUL.FTZ R23, R23, c[0x0][0x2ec] ;  /* 0x0000bb0017177a20 */ /* 0x000fe20000410000 */
[CC--:B------:R-:W-:Y:S01]  /*19000*/  ISETP.GE.AND P1, PT, R4.reuse, R2.reuse, PT ;  /* 0x000000020400720c */ /* 0x0c0fe20003f26270 */
[----:B------:R3:W-:Y:S01]  /*19010*/  MUFU.TANH R51, R21 ;  /* 0x0000001500337308 */ /* 0x0007e20000002400 */
[-C--:B------:R-:W-:Y:S01]  /*19020*/  ISETP.GE.AND P3, PT, R4, R133.reuse, PT ;  /* 0x000000850400720c */ /* 0x080fe20003f66270 */
[C---:B--2---:R-:W-:Y:S01]  /*19030*/  HMMA.16816.F32 R176, R140.reuse, R32, R176 ;  /* 0x000000208cb0723c */ /* 0x044fe200000018b0 */
[----:B------:R-:W2:Y:S01]  /*19040*/  LDSM.16.M88.4 R4, [R208+0x7800] ;  /* 0x00780000d004783b */ /* 0x000ea20000000200 */
[-C--:B------:R-:W-:Y:S01]  /*19050*/  ISETP.GE.AND P0, PT, R59, R133.reuse, PT ;  /* 0x000000853b00720c */ /* 0x080fe20003f06270 */
[----:B------:R-:W-:Y:S01]  /*19060*/  FMUL.FTZ R64, R64, c[0x0][0x2ec] ;  /* 0x0000bb0040407a20 */ /* 0x000fe20000410000 */
[----:B------:R-:W-:Y:S01]  /*19070*/  FSEL R63, R63, -INF , !P5 ;  /* 0xff8000003f3f7808 */ /* 0x000fe20006800000 */
[----:B------:R-:W-:Y:S01]  /*19080*/  FMUL.FTZ R65, R65, c[0x0][0x2ec] ;  /* 0x0000bb0041417a20 */ /* 0x000fe20000410000 */
[----:B-1----:R-:W-:Y:S01]  /*19090*/  IADD3 R20, R59, 0x11, RZ ;  /* 0x000000113b147810 */ /* 0x002fe20007ffe0ff */
[----:B------:R-:W-:Y:S01]  /*190a0*/  MUFU.TANH R50, R24 ;  /* 0x0000001800327308 */ /* 0x000fe20000002400 */
[C---:B------:R-:W-:Y:S01]  /*190b0*/  HMMA.16816.F32 R172, R140.reuse, R34, R172 ;  /* 0x000000228cac723c */ /* 0x040fe200000018ac */
[----:B------:R-:W-:Y:S01]  /*190c0*/  FSEL R57, R134, -INF , !P3 ;  /* 0xff80000086397808 */ /* 0x000fe20005800000 */
[----:B------:R-:W-:Y:S01]  /*190d0*/  FMUL.FTZ R13, R13, c[0x0][0x2ec] ;  /* 0x0000bb000d0d7a20 */ /* 0x000fe20000410000 */
[-C--:B------:R-:W-:Y:S01]  /*190e0*/  ISETP.GE.AND P6, PT, R20, R133.reuse, PT ;  /* 0x000000851400720c */ /* 0x080fe20003fc6270 */
[----:B------:R-:W-:Y:S01]  /*190f0*/  FMUL.FTZ R12, R12, c[0x0][0x2ec] ;  /* 0x0000bb000c0c7a20 */ /* 0x000fe20000410000 */
[C---:B------:R-:W-:Y:S01]  /*19100*/  IADD3 R58, R59.reuse, 0x31, RZ ;  /* 0x000000313b3a7810 */ /* 0x040fe20007ffe0ff */
[----:B------:R-:W-:Y:S01]  /*19110*/  FMUL.FTZ R66, R66, c[0x0][0x2ec] ;  /* 0x0000bb0042427a20 */ /* 0x000fe20000410000 */
[----:B------:R-:W-:Y:S01]  /*19120*/  FSEL R35, R56, -INF , !P0 ;  /* 0xff80000038237808 */ /* 0x000fe20004000000 */
[----:B------:R-:W-:Y:S01]  /*19130*/  HMMA.16816.F32 R164, R140, R18, R164 ;  /* 0x000000128ca4723c */ /* 0x000fe200000018a4 */
[----:B------:R-:W-:Y:S01]  /*19140*/  FMUL.FTZ R38, R138, c[0x0][0x2ec] ;  /* 0x0000bb008a267a20 */ /* 0x000fe20000410000 */
[----:B------:R-:W-:Y:S01]  /*19150*/  FSEL R138, R60, -INF , !P2 ;  /* 0xff8000003c8a7808 */ /* 0x000fe20005000000 */
[----:B------:R1:W-:Y:S01]  /*19160*/  MUFU.TANH R28, R26 ;  /* 0x0000001a001c7308 */ /* 0x0003e20000002400 */
[-C--:B------:R-:W-:Y:S01]  /*19170*/  ISETP.GE.AND P0, PT, R20, R2.reuse, PT ;  /* 0x000000021400720c */ /* 0x080fe20003f06270 */
[----:B------:R-:W-:Y:S01]  /*19180*/  FMUL.FTZ R39, R136, c[0x0][0x2ec] ;  /* 0x0000bb0088277a20 */ /* 0x000fe20000410000 */
[----:B------:R-:W-:Y:S01]  /*19190*/  IADD3 R60, R59, 0x30, RZ ;  /* 0x000000303b3c7810 */ /* 0x000fe20007ffe0ff */
[----:B------:R-:W-:Y:S01]  /*191a0*/  FMUL.FTZ R137, R137, c[0x0][0x2ec] ;  /* 0x0000bb0089897a20 */ /* 0x000fe20000410000 */
[----:B------:R-:W-:Y:S01]  /*191b0*/  IADD3 R19, R59, 0x10, RZ ;  /* 0x000000103b137810 */ /* 0x000fe20007ffe0ff */
[C---:B---3--:R-:W-:Y:S01]  /*191c0*/  HMMA.16816.F32 R176, R156.reuse, R8, R176 ;  /* 0x000000089cb0723c */ /* 0x048fe200000018b0 */
[----:B------:R-:W-:Y:S01]  /*191d0*/  FSEL R18, R61, -INF , !P1 ;  /* 0xff8000003d127808 */ /* 0x000fe20004800000 */
[----:B------:R-:W-:Y:S01]  /*191e0*/  MUFU.TANH R29, R25 ;  /* 0x00000019001d7308 */ /* 0x000fe20000002400 */
[----:B------:R-:W-:Y:S01]  /*191f0*/  ISETP.GE.AND P2, PT, R19, R133, PT ;  /* 0x000000851300720c */ /* 0x000fe20003f46270 */
[----:B------:R-:W-:Y:S01]  /*19200*/  FMUL.FTZ R61, R67, c[0x0][0x2ec] ;  /* 0x0000bb00433d7a20 */ /* 0x000fe20000410000 */
[----:B------:R-:W-:Y:S01]  /*19210*/  ISETP.GE.AND P1, PT, R19, R2, PT ;  /* 0x000000021300720c */ /* 0x000fe20003f26270 */
[----:B------:R-:W-:Y:S01]  /*19220*/  FMUL.FTZ R49, R139, c[0x0][0x2ec] ;  /* 0x0000bb008b317a20 */ /* 0x000fe20000410000 */
[----:B------:R-:W-:Y:S01]  /*19230*/  P2R R21, PR, RZ, 0x4 ;  /* 0x00000004ff157803 */ /* 0x000fe20000000000 */
[----:B------:R-:W-:Y:S01]  /*19240*/  HMMA.16816.F32 R172, R156, R10, R172 ;  /* 0x0000000a9cac723c */ /* 0x000fe200000018ac */
[C---:B------:R-:W-:Y:S01]  /*19250*/  IADD3 R9, R59.reuse, 0x18, RZ ;  /* 0x000000183b097810 */ /* 0x040fe20007ffe0ff */
[----:B------:R3:W-:Y:S01]  /*19260*/  MUFU.TANH R30, R22 ;  /* 0x00000016001e7308 */ /* 0x0007e20000002400 */
[----:B------:R-:W-:Y:S01]  /*19270*/  IADD3 R8, R59, 0x19, RZ ;  /* 0x000000193b087810 */ /* 0x000fe20007ffe0ff */
[----:B------:R-:W-:Y:S01]  /*19280*/  FMUL.FTZ R15, R15, c[0x0][0x2ec] ;  /* 0x0000bb000f0f7a20 */ /* 0x000fe20000410000 */
[----:B-----5:R-:W-:Y:S01]  /*19290*/  FSEL R19, R62, -INF , !P4 ;  /* 0xff8000003e137808 */ /* 0x020fe20006000000 */
[----:B------:R-:W-:Y:S01]  /*192a0*/  FMUL.FTZ R14, R14, c[0x0][0x2ec] ;  /* 0x0000bb000e0e7a20 */ /* 0x000fe20000410000 */
[----:B-1----:R-:W-:Y:S01]  /*192b0*/  FSEL R26, R135, -INF , !P1 ;  /* 0xff800000871a7808 */ /* 0x002fe20004800000 */
[----:B------:R-:W-:Y:S01]  /*192c0*/  FMUL.FTZ R27, R27, c[0x0][0x2ec] ;  /* 0x0000bb001b1b7a20 */ /* 0x000fe20000410000 */
[----:B------:R-:W-:Y:S01]  /*192d0*/  FSEL R24, R144, -INF , !P0 ;  /* 0xff80000090187808 */ /* 0x000fe20004000000 */
[----:B------:R1:W-:Y:S01]  /*192e0*/  MUFU.TANH R163, R23 ;  /* 0x0000001700a37308 */ /* 0x0003e20000002400 */
[----:B------:R-:W-:Y:S01]  /*192f0*/  ISETP.NE.AND P5, PT, R21, RZ, PT ;  /* 0x000000ff1500720c */ /* 0x000fe20003fa5270 */
[----:B------:R-:W-:-:S04]  /*19300*/  DEPBAR.LE SB0, 0x0 ;  /* 0x000080000000791a */ /* 0x000fc80000000000 */
[-C--:B------:R-:W-:Y:S01]  /*19310*/  ISETP.GE.AND P2, PT, R9, R2.reuse, PT ;  /* 0x000000020900720c */ /* 0x080fe20003f46270 */
[----:B------:R-:W-:Y:S01]  /*19320*/  FMUL.FTZ R144, R177, c[0x0][0x2ec] ;  /* 0x0000bb00b1907a20 */ /* 0x000fe20000410000 */
[-C--:B------:R-:W-:Y:S01]  /*19330*/  ISETP.GE.AND P4, PT, R9, R133.reuse, PT ;  /* 0x000000850900720c */ /* 0x080fe20003f86270 */
[----:B------:R-:W5:Y:S01]  /*19340*/  MUFU.TANH R152, R137 ;  /* 0x0000008900987308 */ /* 0x000f620000002400 */
[C---:B------:R-:W-:Y:S01]  /*19350*/  ISETP.GE.AND P1, PT, R8.reuse, R2, PT ;  /* 0x000000020800720c */ /* 0x040fe20003f26270 */
[----:B------:R-:W-:Y:S01]  /*19360*/  FMUL.FTZ R179, R179, c[0x0][0x2ec] ;  /* 0x0000bb00b3b37a20 */ /* 0x000fe20000410000 */
[----:B------:R-:W-:Y:S02]  /*19370*/  ISETP.GE.AND P0, PT, R8, R133, PT ;  /* 0x000000850800720c */ /* 0x000fe40003f06270 */
[----:B------:R-:W-:Y:S01]  /*19380*/  IADD3 R9, R59, 0x20, RZ ;  /* 0x000000203b097810 */ /* 0x000fe20007ffe0ff */
[----:B------:R-:W-:Y:S01]  /*19390*/  FMUL.FTZ R140, R173, c[0x0][0x2ec] ;  /* 0x0000bb00ad8c7a20 */ /* 0x000fe20000410000 */
[----:B------:R-:W-:Y:S01]  /*193a0*/  IADD3 R8, R59, 0x21, RZ ;  /* 0x000000213b087810 */ /* 0x000fe20007ffe0ff */
[----:B------:R-:W1:Y:S01]  /*193b0*/  MUFU.TANH R39, R39 ;  /* 0x0000002700277308 */ /* 0x000e620000002400 */
[----:B---3--:R-:W-:Y:S01]  /*193c0*/  FSEL R22, R44, -INF , !P2 ;  /* 0xff8000002c167808 */ /* 0x008fe20005000000 */
[----:B------:R-:W-:Y:S01]  /*193d0*/  FMUL.FTZ R142, R172, c[0x0][0x2ec] ;  /* 0x0000bb00ac8e7a20 */ /* 0x000fe20000410000 */
[----:B------:R-:W-:Y:S01]  /*193e0*/  FSEL R25, R145, -INF , !P5 ;  /* 0xff80000091197808 */ /* 0x000fe20006800000 */
[----:B------:R-:W-:Y:S01]  /*193f0*/  FMUL.FTZ R145, R178, c[0x0][0x2ec] ;  /* 0x0000bb00b2917a20 */ /* 0x000fe20000410000 */
[----:B------:R-:W-:-:S02]  /*19400*/  FSEL R21, R46, -INF , !P4 ;  /* 0xff8000002e157808 */ /* 0x000fc40006000000 */
[CC--:B------:R-:W-:Y:S01]  /*19410*/  ISETP.GE.AND P2, PT, R9.reuse, R2.reuse, PT ;  /* 0x000000020900720c */ /* 0x0c0fe20003f46270 */
[----:B------:R3:W-:Y:S01]  /*19420*/  MUFU.TANH R162, R64 ;  /* 0x0000004000a27308 */ /* 0x0007e20000002400 */
[-C--:B------:R-:W-:Y:S02]  /*19430*/  ISETP.GE.AND P5, PT, R9, R133.reuse, PT ;  /* 0x000000850900720c */ /* 0x080fe40003fa6270 */
[C---:B------:R-:W-:Y:S02]  /*19440*/  ISETP.GE.AND P3, PT, R8.reuse, R2, PT ;  /* 0x000000020800720c */ /* 0x040fe40003f66270 */
[----:B------:R-:W-:Y:S02]  /*19450*/  ISETP.GE.AND P4, PT, R8, R133, PT ;  /* 0x000000850800720c */ /* 0x000fe40003f86270 */
[----:B--2---:R-:W-:Y:S01]  /*19460*/  HMMA.16816.F32 R8, R156, R4, R168 ;  /* 0x000000049c08723c */ /* 0x004fe200000018a8 */
[----:B------:R-:W-:Y:S01]  /*19470*/  FSEL R20, R45, -INF , !P1 ;  /* 0xff8000002d147808 */ /* 0x000fe20004800000 */
[----:B------:R-:W2:Y:S01]  /*19480*/  MUFU.TANH R13, R13 ;  /* 0x0000000d000d7308 */ /* 0x000ea20000002400 */
[----:B-1----:R-:W-:Y:S01]  /*19490*/  FSEL R23, R146, -INF , !P6 ;  /* 0xff80000092177808 */ /* 0x002fe20007000000 */
[----:B------:R-:W-:Y:S01]  /*194a0*/  FMUL.FTZ R146, R176, c[0x0][0x2ec] ;  /* 0x0000bb00b0927a20 */ /* 0x000fe20000410000 */
[----:B----4-:R-:W-:-:S02]  /*194b0*/  FSEL R33, R47, -INF , !P0 ;  /* 0xff8000002f217808 */ /* 0x010fc40004000000 */
[C---:B------:R-:W-:Y:S02]  /*194c0*/  IADD3 R5, R59.reuse, 0x28, RZ ;  /* 0x000000283b057810 */ /* 0x040fe40007ffe0ff */
[----:B------:R-:W-:Y:S01]  /*194d0*/  IADD3 R4, R59, 0x29, RZ ;  /* 0x000000293b047810 */ /* 0x000fe20007ffe0ff */
[----:B------:R1:W4:Y:S01]  /*194e0*/  MUFU.TANH R160, R65 ;  /* 0x0000004100a07308 */ /* 0x0003220000002400 */
[----:B------:R-:W-:Y:S02]  /*194f0*/  FSEL R134, R40, -INF , !P2 ;  /* 0xff80000028867808 */ /* 0x000fe40005000000 */
[CC--:B------:R-:W-:Y:S02]  /*19500*/  ISETP.GE.AND P1, PT, R5.reuse, R2.reuse, PT ;  /* 0x000000020500720c */ /* 0x0c0fe40003f26270 */
[-C--:B------:R-:W-:Y:S02]  /*19510*/  ISETP.GE.AND P0, PT, R5, R133.reuse, PT ;  /* 0x000000850500720c */ /* 0x080fe40003f06270 */
[C---:B------:R-:W-:Y:S01]  /*19520*/  ISETP.GE.AND P2, PT, R4.reuse, R2, PT ;  /* 0x000000020400720c */ /* 0x040fe20003f46270 */
[----:B------:R-:W1:Y:S01]  /*19530*/  MUFU.TANH R12, R12 ;  /* 0x0000000c000c7308 */ /* 0x000e620000002400 */
[----:B------:R-:W-:-:S02]  /*19540*/  ISETP.GE.AND P6, PT, R4, R133, PT ;  /* 0x000000850400720c */ /* 0x000fc40003fc6270 */
[----:B------:R-:W-:Y:S01]  /*19550*/  HMMA.16816.F32 R4, R156, R6, R164 ;  /* 0x000000069c04723c */ /* 0x000fe200000018a4 */
[----:B------:R-:W-:Y:S02]  /*19560*/  IADD3 R56, R59, 0x38, RZ ;  /* 0x000000383b387810 */ /* 0x000fe40007ffe0ff */
[----:B---3--:R-:W-:Y:S01]  /*19570*/  FMUL.FTZ R64, R8, c[0x0][0x2ec] ;  /* 0x0000bb0008407a20 */ /* 0x008fe20000410000 */
[----:B------:R-:W-:Y:S01]  /*19580*/  FSEL R136, R48, -INF , !P2 ;  /* 0xff80000030887808 */ /* 0x000fe20005000000 */
[----:B------:R-:W-:Y:S01]  /*19590*/  FMUL.FTZ R8, R9, c[0x0][0x2ec] ;  /* 0x0000bb0009087a20 */ /* 0x000fe20000410000 */
[----:B------:R-:W-:Y:S01]  /*195a0*/  FSEL R34, R41, -INF , !P3 ;  /* 0xff80000029227808 */ /* 0x000fe20005800000 */
[----:B------:R-:W3:Y:S01]  /*195b0*/  MUFU.TANH R140, R140 ;  /* 0x0000008c008c7308 */ /* 0x000ee20000002400 */
[----:B------:R-:W-:Y:S01]  /*195c0*/  FSEL R32, R52, -INF , !P1 ;  /* 0xff80000034207808 */ /* 0x000fe20004800000 */
[----:B------:R-:W-:Y:S01]  /*195d0*/  FMUL.FTZ R10, R10, c[0x0][0x2ec] ;  /* 0x0000bb000a0a7a20 */ /* 0x000fe20000410000 */
[----:B------:R-:W-:Y:S01]  /*195e0*/  FSEL R55, R55, -INF , !P0 ;  /* 0xff80000037377808 */ /* 0x000fe20004000000 */
[----:B------:R-:W-:Y:S01]  /*195f0*/  FMUL.FTZ R11, R11, c[0x0][0x2ec] ;  /* 0x0000bb000b0b7a20 */ /* 0x000fe20000410000 */
[----:B------:R-:W-:-:S02]  /*19600*/  ISETP.GE.AND P2, PT, R147, R2, PT ;  /* 0x000000029300720c */ /* 0x000fc40003f46270 */
[C---:B------:R-:W-:Y:S01]  /*19610*/  IADD3 R67, R59.reuse, 0x49, RZ ;  /* 0x000000493b437810 */ /* 0x040fe20007ffe0ff */
[----:B------:R-:W1:Y:S01]  /*19620*/  MUFU.TANH R146, R146 ;  /* 0x0000009200927308 */ /* 0x000e620000002400 */
[-C--:B------:R-:W-:Y:S02]  /*19630*/  ISETP.GE.AND P1, PT, R60, R2.reuse, PT ;  /* 0x000000023c00720c */ /* 0x080fe40003f26270 */
[-C--:B------:R-:W-:Y:S02]  /*19640*/  ISETP.GE.AND P3, PT, R58, R2.reuse, PT ;  /* 0x000000023a00720c */ /* 0x080fe40003f66270 */
[----:B------:R-:W-:Y:S02]  /*19650*/  ISETP.GE.AND P0, PT, R56, R2, PT ;  /* 0x000000023800720c */ /* 0x000fe40003f06270 */
[C---:B------:R-:W-:Y:S01]  /*19660*/  IADD3 R143, R59.reuse, 0x40, RZ ;  /* 0x000000403b8f7810 */ /* 0x040fe20007ffe0ff */
[----:B------:R-:W1:Y:S01]  /*19670*/  MUFU.TANH R144, R144 ;  /* 0x0000009000907308 */ /* 0x000e620000002400 */
[C---:B------:R-:W-:Y:S01]  /*19680*/  IADD3 R141, R59.reuse, 0x41, RZ ;  /* 0x000000413b8d7810 */ /* 0x040fe20007ffe0ff */
[----:B------:R-:W-:Y:S01]  /*19690*/  FMUL.FTZ R4, R4, c[0x0][0x2ec] ;  /* 0x0000bb0004047a20 */ /* 0x000fe20000410000 */
[----:B------:R-:W-:Y:S01]  /*196a0*/  IADD3 R139, R59, 0x48, RZ ;  /* 0x000000483b8b7810 */ /* 0x000fe20007ffe0ff */
[----:B------:R-:W-:Y:S01]  /*196b0*/  FMUL.FTZ R5, R5, c[0x0][0x2ec] ;  /* 0x0000bb0005057a20 */ /* 0x000fe20000410000 */
[----:B-----5:R-:W-:Y:S01]  /*196c0*/  FSEL R152, R152, -INF , !P2 ;  /* 0xff80000098987808 */ /* 0x020fe20005000000 */
[----:B------:R-:W-:Y:S01]  /*196d0*/  FMUL.FTZ R6, R6, c[0x0][0x2ec] ;  /* 0x0000bb0006067a20 */ /* 0x000fe20000410000 */
[----:B------:R-:W-:Y:S01]  /*196e0*/  FSEL R148, R37, -INF , !P1 ;  /* 0xff80000025947808 */ /* 0x000fe20004800000 */
[----:B------:R-:W5:Y:S01]  /*196f0*/  MUFU.TANH R142, R142 ;  /* 0x0000008e008e7308 */ /* 0x000f620000002400 */
[----:B------:R-:W-:Y:S01]  /*19700*/  FSEL R54, R54, -INF , !P3 ;  /* 0xff80000036367808 */ /* 0x000fe20005800000 */
[----:B------:R-:W-:Y:S01]  /*19710*/  FMUL.FTZ R7, R7, c[0x0][0x2ec] ;  /* 0x0000bb0007077a20 */ /* 0x000fe20000410000 */
[----:B------:R-:W-:-:S02]  /*19720*/  FSEL R52, R39, -INF , !P0 ;  /* 0xff80000027347808 */ /* 0x000fc40004000000 */
[-C--:B------:R-:W-:Y:S02]  /*19730*/  ISETP.GE.AND P2, PT, R67, R2.reuse, PT ;  /* 0x000000024300720c */ /* 0x080fe40003f46270 */
[----:B------:R-:W-:Y:S01]  /*19740*/  IADD3 R47, R59, 0x59, RZ ;  /* 0x000000593b2f7810 */ /* 0x000fe20007ffe0ff */
[----:B------:R-:W2:Y:S01]  /*19750*/  MUFU.TANH R8, R8 ;  /* 0x0000000800087308 */ /* 0x000ea20000002400 */
[-C--:B------:R-:W-:Y:S02]  /*19760*/  ISETP.GE.AND P1, PT, R143, R2.reuse, PT ;  /* 0x000000028f00720c */ /* 0x080fe40003f26270 */
[-C--:B------:R-:W-:Y:S02]  /*19770*/  ISETP.GE.AND P3, PT, R141, R2.reuse, PT ;  /* 0x000000028d00720c */ /* 0x080fe40003f66270 */
[----:B------:R-:W-:Y:S02]  /*19780*/  ISETP.GE.AND P0, PT, R139, R2, PT ;  /* 0x000000028b00720c */ /* 0x000fe40003f06270 */
[C---:B-1----:R-:W-:Y:S01]  /*19790*/  IADD3 R65, R59.reuse, 0x51, RZ ;  /* 0x000000513b417810 */ /* 0x042fe20007ffe0ff */
[----:B------:R1:W-:Y:S01]  /*197a0*/  MUFU.TANH R161, R66 ;  /* 0x0000004200a17308 */ /* 0x0003e20000002400 */
[----:B------:R-:W-:-:S02]  /*197b0*/  IADD3 R62, R59, 0x58, RZ ;  /* 0x000000583b3e7810 */ /* 0x000fc40007ffe0ff */
[----:B------:R-:W-:Y:S02]  /*197c0*/  FSEL R164, R51, -INF , !P2 ;  /* 0xff80000033a47808 */ /* 0x000fe40005000000 */
[----:B------:R-:W-:Y:S02]  /*197d0*/  FSEL R166, R50, -INF , !P1 ;  /* 0xff80000032a67808 */ /* 0x000fe40004800000 */
[----:B------:R-:W-:Y:S01]  /*197e0*/  FSEL R170, R29, -INF , !P3 ;  /* 0xff8000001daa7808 */ /* 0x000fe20005800000 */
[----:B------:R-:W2:Y:S01]  /*197f0*/  MUFU.TANH R4, R4 ;  /* 0x0000000400047308 */ /* 0x000ea20000002400 */
[----:B------:R-:W-:Y:S02]  /*19800*/  FSEL R168, R31, -INF , !P0 ;  /* 0xff8000001fa87808 */ /* 0x000fe40004000000 */
[----:B------:R-:W-:Y:S02]  /*19810*/  ISETP.GE.AND P2, PT, R47, R2, PT ;  /* 0x000000022f00720c */ /* 0x000fe40003f46270 */
[----:B------:R-:W-:-:S02]  /*19820*/  IADD3 R41, R59, 0x69, RZ ;  /* 0x000000693b297810 */ /* 0x000fc40007ffe0ff */
[-C--:B------:R-:W-:Y:S01]  /*19830*/  ISETP.GE.AND P3, PT, R65, R2.reuse, PT ;  /* 0x000000024100720c */ /* 0x080fe20003f66270 */
[----:B------:R3:W-:Y:S01]  /*19840*/  MUFU.TANH R151, R15 ;  /* 0x0000000f00977308 */ /* 0x0007e20000002400 */
[C---:B-1----:R-:W-:Y:S02]  /*19850*/  IADD3 R66, R59.reuse, 0x50, RZ ;  /* 0x000000503b427810 */ /* 0x042fe40007ffe0ff */
[-C--:B------:R-:W-:Y:S02]  /*19860*/  ISETP.GE.AND P0, PT, R62, R2.reuse, PT ;  /* 0x000000023e00720c */ /* 0x080fe40003f06270 */
[----:B------:R-:W-:Y:S02]  /*19870*/  ISETP.GE.AND P1, PT, R66, R2, PT ;  /* 0x000000024200720c */ /* 0x000fe40003f26270 */
[C---:B------:R-:W-:Y:S01]  /*19880*/  IADD3 R46, R59.reuse, 0x60, RZ ;  /* 0x000000603b2e7810 */ /* 0x040fe20007ffe0ff */
[----:B------:R-:W1:Y:S01]  /*19890*/  MUFU.TANH R49, R49 ;  /* 0x0000003100317308 */ /* 0x000e620000002400 */
[----:B------:R-:W-:-:S02]  /*198a0*/  IADD3 R45, R59, 0x61, RZ ;  /* 0x000000613b2d7810 */ /* 0x000fc40007ffe0ff */
[----:B------:R-:W-:Y:S02]  /*198b0*/  IADD3 R44, R59, 0x68, RZ ;  /* 0x000000683b2c7810 */ /* 0x000fe40007ffe0ff */
[----:B--2---:R-:W-:Y:S02]  /*198c0*/  FSEL R156, R13, -INF , !P2 ;  /* 0xff8000000d9c7808 */ /* 0x004fe40005000000 */
[----:B------:R-:W-:Y:S01]  /*198d0*/  FSEL R162, R162, -INF , !P1 ;  /* 0xff800000a2a27808 */ /* 0x000fe20004800000 */
[----:B------:R2:W-:Y:S01]  /*198e0*/  MUFU.TANH R153, R14 ;  /* 0x0000000e00997308 */ /* 0x0005e20000002400 */
[----:B---3--:R-:W-:Y:S02]  /*198f0*/  IADD3 R15, R59, 0x71, RZ ;  /* 0x000000713b0f7810 */ /* 0x008fe40007ffe0ff */
[----:B----4-:R-:W-:Y:S02]  /*19900*/  FSEL R160, R160, -INF , !P3 ;  /* 0xff800000a0a07808 */ /* 0x010fe40005800000 */
[----:B------:R-:W-:-:S02]  /*19910*/  FSEL R158, R12, -INF , !P0 ;  /* 0xff8000000c9e7808 */ /* 0x000fc40004000000 */
[-C--:B------:R-:W-:Y:S01]  /*19920*/  ISETP.GE.AND P2, PT, R41, R2.reuse, PT ;  /* 0x000000022900720c */ /* 0x080fe20003f46270 */
[----:B------:R-:W-:Y:S01]  /*19930*/  MUFU.TANH R145, R145 ;  /* 0x0000009100917308 */ /* 0x000fe20000002400 */
[----:B------:R-:W-:Y:S02]  /*19940*/  IADD3 R40, R59, 0x70, RZ ;  /* 0x000000703b287810 */ /* 0x000fe40007ffe0ff */
[----:B------:R-:W-:Y:S02]  /*19950*/  FSEL R137, R43, -INF , !P4 ;  /* 0xff8000002b897808 */ /* 0x000fe40006000000 */
[-C--:B------:R-:W-:Y:S02]  /*19960*/  ISETP.GE.AND P1, PT, R46, R2.reuse, PT ;  /* 0x000000022e00720c */ /* 0x080fe40003f26270 */
[----:B------:R-:W-:Y:S01]  /*19970*/  ISETP.GE.AND P3, PT, R45, R2, PT ;  /* 0x000000022d00720c */ /* 0x000fe20003f66270 */
[----:B------:R-:W3:Y:S01]  /*19980*/  MUFU.TANH R64, R64 ;  /* 0x0000004000407308 */ /* 0x000ee20000002400 */
[----:B--2---:R-:W-:-:S02]  /*19990*/  IADD3 R14, R59, 0x78, RZ ;  /* 0x000000783b0e7810 */ /* 0x004fc40007ffe0ff */
[-C--:B------:R-:W-:Y:S02]  /*199a0*/  ISETP.GE.AND P0, PT, R44, R2.reuse, PT ;  /* 0x000000022c00720c */ /* 0x080fe40003f06270 */
[----:B------:R-:W-:Y:S02]  /*199b0*/  IADD3 R59, R59, 0x79, RZ ;  /* 0x000000793b3b7810 */ /* 0x000fe40007ffe0ff */
[----:B------:R-:W-:Y:S01]  /*199c0*/  ISETP.GE.AND P4, PT, R15, R2, PT ;  /* 0x000000020f00720c */ /* 0x000fe20003f86270 */
[----:B------:R-:W2:Y:S01]  /*199d0*/  MUFU.TANH R5, R5 ;  /* 0x0000000500057308 */ /* 0x000ea20000002400 */
[----:B------:R-:W-:Y:S02]  /*199e0*/  FSEL R140, R140, -INF , !P2 ;  /* 0xff8000008c8c7808 */ /* 0x000fe40005000000 */
[----:B------:R-:W-:Y:S02]  /*199f0*/  FSEL R146, R146, -INF , !P1 ;  /* 0xff80000092927808 */ /* 0x000fe40004800000 */
[----:B------:R-:W-:-:S02]  /*19a00*/  FSEL R144, R144, -INF , !P3 ;  /* 0xff80000090907808 */ /* 0x000fc40005800000 */
[----:B-----5:R-:W-:Y:S01]  /*19a10*/  FSEL R142, R142, -INF , !P0 ;  /* 0xff8000008e8e7808 */ /* 0x020fe20004000000 */
[----:B------:R-:W4:Y:S01]  /*19a20*/  MUFU.TANH R38, R38 ;  /* 0x0000002600267308 */ /* 0x000f220000002400 */
[-C--:B------:R-:W-:Y:S02]  /*19a30*/  ISETP.GE.AND P2, PT, R60, R133.reuse, PT ;  /* 0x000000853c00720c */ /* 0x080fe40003f46270 */
[-C--:B------:R-:W-:Y:S02]  /*19a40*/  ISETP.GE.AND P1, PT, R40, R2.reuse, PT ;  /* 0x000000022800720c */ /* 0x080fe40003f26270 */
[-C--:B------:R-:W-:Y:S02]  /*19a50*/  ISETP.GE.AND P0, PT, R14, R2.reuse, PT ;  /* 0x000000020e00720c */ /* 0x080fe40003f06270 */
[----:B------:R-:W-:Y:S01]  /*19a60*/  ISETP.GE.AND P3, PT, R59, R2, PT ;  /* 0x000000023b00720c */ /* 0x000fe20003f66270 */
[----:B------:R-:W-:Y:S01]  /*19a70*/  FMUL.FTZ R2, R174, c[0x0][0x2ec] ;  /* 0x0000bb00ae027a20 */ /* 0x000fe20000410000 */
[----:B------:R-:W-:Y:S01]  /*19a80*/  FSEL R60, R8, -INF , !P4 ;  /* 0xff800000083c7808 */ /* 0x000fe20006000000 */
[----:B------:R-:W5:Y:S01]  /*19a90*/  MUFU.TANH R27, R27 ;  /* 0x0000001b001b7308 */ /* 0x000f620000002400 */
[----:B------:R-:W-:-:S02]  /*19aa0*/  ISETP.GE.AND P4, PT, R58, R133, PT ;  /* 0x000000853a00720c */ /* 0x000fc40003f86270 */
[----:B------:R-:W-:Y:S02]  /*19ab0*/  FSEL R135, R42, -INF , !P5 ;  /* 0xff8000002a877808 */ /* 0x000fe40006800000 */
[-C--:B------:R-:W-:Y:S02]  /*19ac0*/  ISETP.GE.AND P5, PT, R139, R133.reuse, PT ;  /* 0x000000858b00720c */ /* 0x080fe40003fa6270 */
[----:B------:R-:W-:Y:S01]  /*19ad0*/  FSEL R58, R4, -INF , !P0 ;  /* 0xff800000043a7808 */ /* 0x000fe20004000000 */
[----:B------:R-:W-:Y:S01]  /*19ae0*/  FMUL.FTZ R4, R175, c[0x0][0x2ec] ;  /* 0x0000bb00af047a20 */ /* 0x000fe20000410000 */
[----:B------:R-:W-:Y:S01]  /*19af0*/  FSEL R173, R36, -INF , !P2 ;  /* 0xff80000024ad7808 */ /* 0x000fe20005000000 */
[----:B------:R-:W2:Y:S01]  /*19b00*/  MUFU.TANH R61, R61 ;  /* 0x0000003d003d7308 */ /* 0x000ea20000002400 */
[----:B------:R-:W-:Y:S02]  /*19b10*/  FSEL R155, R155, -INF , !P4 ;  /* 0xff8000009b9b7808 */ /* 0x000fe40006000000 */
[----:B------:R-:W-:-:S02]  /*19b20*/  ISETP.GE.AND P0, PT, R147, R133, PT ;  /* 0x000000859300720c */ /* 0x000fc40003f06270 */
[-C--:B------:R-:W-:Y:S02]  /*19b30*/  ISETP.GE.AND P4, PT, R67, R133.reuse, PT ;  /* 0x000000854300720c */ /* 0x080fe40003f86270 */
[-C--:B------:R-:W-:Y:S01]  /*19b40*/  ISETP.GE.AND P2, PT, R66, R133.reuse, PT ;  /* 0x000000854200720c */ /* 0x080fe20003f46270 */
[----:B------:R-:W2:Y:S01]  /*19b50*/  MUFU.TANH R2, R2 ;  /* 0x0000000200027308 */ /* 0x000ea20000002400 */
[----:B------:R-:W-:Y:S02]  /*19b60*/  FSEL R165, R30, -INF , !P5 ;  /* 0xff8000001ea57808 */ /* 0x000fe40006800000 */
[----:B------:R-:W-:Y:S02]  /*19b70*/  ISETP.GE.AND P5, PT, R46, R133, PT ;  /* 0x000000852e00720c */ /* 0x000fe40003fa6270 */
[----:B-1----:R-:W-:Y:S02]  /*19b80*/  FSEL R159, R49, -INF , !P0 ;  /* 0xff800000319f7808 */ /* 0x002fe40004000000 */
[----:B------:R-:W-:Y:S01]  /*19b90*/  FSEL R163, R163, -INF , !P4 ;  /* 0xff800000a3a37808 */ /* 0x000fe20006000000 */
[----:B------:R-:W1:Y:S01]  /*19ba0*/  MUFU.TANH R179, R179 ;  /* 0x000000b300b37308 */ /* 0x000e620000002400 */
[----:B------:R-:W-:-:S02]  /*19bb0*/  FSEL R161, R161, -INF , !P2 ;  /* 0xff800000a1a17808 */ /* 0x000fc40005000000 */
[-C--:B------:R-:W-:Y:S02]  /*19bc0*/  ISETP.GE.AND P0, PT, R47, R133.reuse, PT ;  /* 0x000000852f00720c */ /* 0x080fe40003f06270 */
[-C--:B------:R-:W-:Y:S02]  /*19bd0*/  ISETP.GE.AND P4, PT, R45, R133.reuse, PT ;  /* 0x000000852d00720c */ /* 0x080fe40003f86270 */
[-C--:B------:R-:W-:Y:S01]  /*19be0*/  ISETP.GE.AND P2, PT, R44, R133.reuse, PT ;  /* 0x000000852c00720c */ /* 0x080fe20003f46270 */
[----:B------:R-:W1:Y:S01]  /*19bf0*/  MUFU.TANH R4, R4 ;  /* 0x0000000400047308 */ /* 0x000e620000002400 */
[----:B---3--:R-:W-:Y:S02]  /*19c00*/  FSEL R64, R64, -INF , !P1 ;  /* 0xff80000040407808 */ /* 0x008fe40004800000 */
[----:B------:R-:W-:Y:S02]  /*19c10*/  FSEL R145, R145, -INF , !P5 ;  /* 0xff80000091917808 */ /* 0x000fe40006800000 */
[----:B------:R-:W-:-:S02]  /*19c20*/  ISETP.GE.AND P1, PT, R56, R133, PT ;  /* 0x000000853800720c */ /* 0x000fc40003f26270 */
[----:B------:R-:W-:Y:S01]  /*19c30*/  FSEL R53, R53, -INF , !P6 ;  /* 0xff80000035357808 */ /* 0x000fe20007000000 */
[----:B------:R-:W3:Y:S01]  /*19c40*/  MUFU.TANH R51, R10 ;  /* 0x0000000a00337308 */ /* 0x000ee20000002400 */
[----:B------:R-:W-:Y:S02]  /*19c50*/  ISETP.NE.AND P5, PT, R16, RZ, PT ;  /* 0x000000ff1000720c */ /* 0x000fe40003fa5270 */
[----:B--2---:R-:W-:Y:S02]  /*19c60*/  FSEL R56, R5, -INF , !P3 ;  /* 0xff80000005387808 */ /* 0x004fe40005800000 */
[----:B------:R-:W-:Y:S02]  /*19c70*/  ISETP.GE.AND P6, PT, R143, R133, PT ;  /* 0x000000858f00720c */ /* 0x000fe40003fc6270 */
[----:B------:R-:W-:Y:S01]  /*19c80*/  P2R R5, PR, RZ, 0x4 ;  /* 0x00000004ff057803 */ /* 0x000fe20000000000 */
[----:B------:R-:W2:Y:S01]  /*19c90*/  MUFU.TANH R49, R11 ;  /* 0x0000000b00317308 */ /* 0x000ea20000002400 */
[----:B----4-:R-:W-:-:S02]  /*19ca0*/  FSEL R171, R38, -INF , !P1 ;  /* 0xff80000026ab7808 */ /* 0x010fc40004800000 */
[----:B------:R-:W-:Y:S02]  /*19cb0*/  FSEL R169, R28, -INF , !P6 ;  /* 0xff8000001ca97808 */ /* 0x000fe40007000000 */
[----:B------:R-:W-:Y:S02]  /*19cc0*/  FSEL R151, R151, -INF , !P0 ;  /* 0xff80000097977808 */ /* 0x000fe40004000000 */
[-C--:B------:R-:W-:Y:S01]  /*19cd0*/  ISETP.GE.AND P3, PT, R141, R133.reuse, PT ;  /* 0x000000858d00720c */ /* 0x080fe20003f66270 */
[----:B------:R-:W4:Y:S01]  /*19ce0*/  MUFU.TANH R47, R6 ;  /* 0x00000006002f7308 */ /* 0x000f220000002400 */
[----:B------:R-:W-:Y:S01]  /*19cf0*/  BAR.SYNC.DEFER_BLOCKING 0x0 ;  /* 0x0000000000007b1d */ /* 0x000fe20000010000 */
[-C--:B------:R-:W-:Y:S02]  /*19d00*/  ISETP.GE.AND P6, PT, R65, R133.reuse, PT ;  /* 0x000000854100720c */ /* 0x080fe40003fc6270 */
[----:B------:R-:W-:Y:S02]  /*19d10*/  ISETP.GE.AND P1, PT, R62, R133, PT ;  /* 0x000000853e00720c */ /* 0x000fe40003f26270 */
[----:B------:R-:W-:-:S02]  /*19d20*/  ISETP.NE.AND P0, PT, R5, RZ, PT ;  /* 0x000000ff0500720c */ /* 0x000fc40003f05270 */
[----:B------:R-:W1:Y:S01]  /*19d30*/  MUFU.TANH R45, R7 ;  /* 0x00000007002d7308 */ /* 0x000e620000002400 */
[----:B-----5:R-:W-:Y:S02]  /*19d40*/  FSEL R167, R27, -INF , !P3 ;  /* 0xff8000001ba77808 */ /* 0x020fe40005800000 */
        /* <DEDUP_REMOVED lines=8> */
[----:B-1----:R-:W-:Y:S02]  /*19dd0*/  FSEL R143, R179, -INF , !P4 ;  /* 0xff800000b38f7808 */ /* 0x002fe40006000000 */
[----:B------:R-:W-:Y:S02]  /*19de0*/  FSEL R141, R4, -INF , !P6 ;  /* 0xff800000048d7808 */ /* 0x000fe40007000000 */
[----:B---3--:R-:W-:-:S02]  /*19df0*/  FSEL R51, R51, -INF , !P3 ;  /* 0xff80000033337808 */ /* 0x008fc40005800000 */
[----:B--2---:R-:W-:Y:S02]  /*19e00*/  FSEL R49, R49, -INF , !P2 ;  /* 0xff80000031317808 */ /* 0x004fe40005000000 */
[----:B----4-:R-:W-:Y:S02]  /*19e10*/  FSEL R47, R47, -INF , !P1 ;  /* 0xff8000002f2f7808 */ /* 0x010fe40004800000 */
        /* <DEDUP_REMOVED lines=63> */
.L_x_2858:
[----:B------:R-:W-:-:S05]  /*1a210*/  IMAD.MOV.U32 R4, RZ, RZ, c[0x0][0x198] ;  /* 0x00006600ff047624 */ /* 0x000fca00078e00ff */
[----:B------:R-:W-:-:S04]  /*1a220*/  LEA R4, -R4, RZ, 0x7 ;  /* 0x000000ff04047211 */ /* 0x000fc800078e39ff */
[----:B------:R-:W-:Y:S02]  /*1a230*/  SHF.R.S32.HI R2, RZ, 0x1f, R4 ;  /* 0x0000001fff027819 */ /* 0x000fe40000011404 */
.L_x_2859:
        /* <DEDUP_REMOVED lines=40> */
.L_x_2857:
        /* <DEDUP_REMOVED lines=92> */
[--C-:B------:R-:W-:Y:S01]  /*1aa80*/  FFMA.FTZ R0, R63, c[0x0][0x23c], -R46.reuse ;  /* 0x00008f003f007a23 */ /* 0x100fe2000001082e */
[----:B------:R-:W1:Y:S01]  /*1aa90*/  LDSM.16.MT88.4 R16, [R217+0xc000] ;  /* 0x00c00000d910783b */ /* 0x000e620000004200 */
[--C-:B------:R-:W-:Y:S01]  /*1aaa0*/  FFMA.FTZ R39, R57, c[0x0][0x23c], -R46.reuse ;  /* 0x00008f0039277a23 */ /* 0x100fe2000001082e */
[----:B------:R-:W2:Y:S01]  /*1aab0*/  MUFU.EX2 R36, R36 ;  /* 0x0000002400247308 */ /* 0x000ea20000000800 */
[----:B------:R-:W-:Y:S02]  /*1aac0*/  FMUL.FTZ R44, R4, c[0x0][0x23c] ;  /* 0x00008f00042c7a20 */ /* 0x000fe40000410000 */
[----:B------:R-:W-:Y:S02]  /*1aad0*/  FMUL.FTZ R3, R6, c[0x0][0x23c] ;  /* 0x00008f0006037a20 */ /* 0x000fe40000410000 */
[--C-:B------:R-:W-:Y:S02]  /*1aae0*/  FFMA.FTZ R50, R22, c[0x0][0x23c], -R59.reuse ;  /* 0x00008f0016327a23 */ /* 0x100fe4000001083b */
[----:B------:R-:W-:Y:S01]  /*1aaf0*/  FFMA.FTZ R61, R20, c[0x0][0x23c], -R59 ;  /* 0x00008f00143d7a23 */ /* 0x000fe2000001083b */
[----:B------:R-:W-:Y:S01]  /*1ab00*/  MUFU.EX2 R30, R30 ;  /* 0x0000001e001e7308 */ /* 0x000fe20000000800 */
[----:B------:R-:W-:-:S02]  /*1ab10*/  FFMA.FTZ R66, R23, c[0x0][0x23c], -R46 ;  /* 0x00008f0017427a23 */ /* 0x000fc4000001082e */
[--C-:B------:R-:W-:Y:S02]  /*1ab20*/  FFMA.FTZ R62, R21, c[0x0][0x23c], -R46.reuse ;  /* 0x00008f00153e7a23 */ /* 0x100fe4000001082e */
[----:B------:R-:W-:Y:S01]  /*1ab30*/  LDSM.16.MT88.4 R20, [R218+0xc800] ;  /* 0x00c80000da14783b */ /* 0x000fe20000004200 */
[--C-:B------:R-:W-:Y:S02]  /*1ab40*/  FFMA.FTZ R48, R26, c[0x0][0x23c], -R59.reuse ;  /* 0x00008f001a307a23 */ /* 0x100fe4000001083b */
[----:B------:R-:W3:Y:S01]  /*1ab50*/  MUFU.EX2 R29, R29 ;  /* 0x0000001d001d7308 */ /* 0x000ee20000000800 */
[----:B--2---:R-:W-:Y:S01]  /*1ab60*/  F2FP.PACK_AB R4, R31, R36 ;  /* 0x000000241f04723e */ /* 0x004fe200000000ff */
[--C-:B------:R-:W-:Y:S02]  /*1ab70*/  FFMA.FTZ R57, R24, c[0x0][0x23c], -R59.reuse ;  /* 0x00008f0018397a23 */ /* 0x100fe4000001083b */
[--C-:B------:R-:W-:Y:S02]  /*1ab80*/  FFMA.FTZ R63, R25, c[0x0][0x23c], -R46.reuse ;  /* 0x00008f00193f7a23 */ /* 0x100fe4000001082e */
[----:B------:R-:W-:Y:S01]  /*1ab90*/  FFMA.FTZ R65, R33, c[0x0][0x23c], -R46 ;  /* 0x00008f0021417a23 */ /* 0x000fe2000001082e */
[----:B------:R-:W-:Y:S01]  /*1aba0*/  LDSM.16.MT88.4 R24, [R220+0xc800] ;  /* 0x00c80000dc18783b */ /* 0x000fe20000004200 */
[----:B------:R-:W-:Y:S01]  /*1abb0*/  MUFU.EX2 R28, R28 ;  /* 0x0000001c001c7308 */ /* 0x000fe20000000800 */
[----:B------:R-:W-:-:S02]  /*1abc0*/  FFMA.FTZ R67, R134, c[0x0][0x23c], -R59 ;  /* 0x00008f0086437a23 */ /* 0x000fc4000001083b */
[--C-:B------:R-:W-:Y:S02]  /*1abd0*/  FFMA.FTZ R132, R34, c[0x0][0x23c], -R59.reuse ;  /* 0x00008f0022847a23 */ /* 0x100fe4000001083b */
[--C-:B------:R-:W-:Y:S02]  /*1abe0*/  FFMA.FTZ R134, R32, c[0x0][0x23c], -R59.reuse ;  /* 0x00008f0020867a23 */ /* 0x100fe4000001083b */
[----:B------:R-:W-:Y:S01]  /*1abf0*/  LDSM.16.MT88.4 R32, [R217+0x10800] ;  /* 0x01080000d920783b */ /* 0x000fe20000004200 */
[----:B------:R-:W2:Y:S01]  /*1ac00*/  MUFU.EX2 R2, R2 ;  /* 0x0000000200027308 */ /* 0x000ea20000000800 */
[----:B---3--:R-:W-:Y:S01]  /*1ac10*/  F2FP.PACK_AB R6, R29, R30 ;  /* 0x0000001e1d06723e */ /* 0x008fe200000000ff */
[--C-:B------:R-:W-:Y:S02]  /*1ac20*/  FFMA.FTZ R133, R136, c[0x0][0x23c], -R59.reuse ;  /* 0x00008f0088857a23 */ /* 0x100fe4000001083b */
[----:B------:R-:W-:Y:S02]  /*1ac30*/  FFMA.FTZ R136, R137, c[0x0][0x23c], -R46 ;  /* 0x00008f0089887a23 */ /* 0x000fe4000001082e */
[----:B------:R-:W-:-:S02]  /*1ac40*/  FFMA.FTZ R147, R148, c[0x0][0x23c], -R59 ;  /* 0x00008f0094937a23 */ /* 0x000fc4000001083b */
[----:B------:R-:W-:Y:S01]  /*1ac50*/  MUFU.EX2 R0, R0 ;  /* 0x0000000000007308 */ /* 0x000fe20000000800 */
[--C-:B------:R-:W-:Y:S02]  /*1ac60*/  FFMA.FTZ R137, R55, c[0x0][0x23c], -R46.reuse ;  /* 0x00008f0037897a23 */ /* 0x100fe4000001082e */
[--C-:B------:R-:W-:Y:S02]  /*1ac70*/  FFMA.FTZ R138, R53, c[0x0][0x23c], -R46.reuse ;  /* 0x00008f00358a7a23 */ /* 0x100fe4000001082e */
[--C-:B------:R-:W-:Y:S02]  /*1ac80*/  FFMA.FTZ R148, R54, c[0x0][0x23c], -R59.reuse ;  /* 0x00008f0036947a23 */ /* 0x100fe4000001083b */
[--C-:B------:R-:W-:Y:S01]  /*1ac90*/  FFMA.FTZ R150, R52, c[0x0][0x23c], -R59.reuse ;  /* 0x00008f0034967a23 */ /* 0x100fe2000001083b */
[----:B------:R-:W3:Y:S01]  /*1aca0*/  MUFU.EX2 R39, R39 ;  /* 0x0000002700277308 */ /* 0x000ee20000000800 */
[----:B--2---:R-:W-:Y:S01]  /*1acb0*/  F2FP.PACK_AB R5, R2, R28 ;  /* 0x0000001c0205723e */ /* 0x004fe200000000ff */
[----:B------:R-:W-:Y:S01]  /*1acc0*/  FFMA.FTZ R135, R135, c[0x0][0x23c], -R46 ;  /* 0x00008f0087877a23 */ /* 0x000fe2000001082e */
[----:B------:R-:W-:Y:S01]  /*1acd0*/  LDSM.16.MT88.4 R52, [R217+0x11000] ;  /* 0x01100000d934783b */ /* 0x000fe20000004200 */
[----:B------:R-:W-:-:S02]  /*1ace0*/  FFMA.FTZ R149, R152, c[0x0][0x23c], -R59 ;  /* 0x00008f0098957a23 */ /* 0x000fc4000001083b */
[--C-:B------:R-:W-:Y:S02]  /*1acf0*/  FFMA.FTZ R152, R173, c[0x0][0x23c], -R46.reuse ;  /* 0x00008f00ad987a23 */ /* 0x100fe4000001082e */
        /* <DEDUP_REMOVED lines=83> */
[----:B------:R-:W2:Y:S01]  /*1b230*/  MUFU.EX2 R133, R133 ;  /* 0x0000008500857308 */ /* 0x000ea20000000800 */
        /* <DEDUP_REMOVED lines=30> */
[----:B------:R-:W-:Y:S01]  /*1b420*/  MUFU.EX2 R147, R147 ;  /* 0x0000009300937308 */ /* 0x000fe20000000800 */
[----:B------:R-:W-:Y:S02]  /*1b430*/  FFMA.FTZ R158, R158, c[0x0][0x23c], -R59 ;  /* 0x00008f009e9e7a23 */ /* 0x000fe4000001083b */
[----:B------:R-:W-:Y:S01]  /*1b440*/  HMMA.16816.F32 R68, R4, R10, R68 ;  /* 0x0000000a0444723c */ /* 0x000fe20000001844 */
[----:B------:R-:W3:Y:S01]  /*1b450*/  LDSM.16.MT88.4 R8, [R220+0x10800] ;  /* 0x01080000dc08783b */ /* 0x000ee20000004200 */
        /* <DEDUP_REMOVED lines=11> */
[----:B------:R-:W-:Y:S01]  /*1b510*/  MUFU.EX2 R150, R150 ;  /* 0x0000009600967308 */ /* 0x000fe20000000800 */
[----:B------:R-:W-:-:S02]  /*1b520*/  FFMA.FTZ R141, R141, c[0x0][0x23c], -R46 ;  /* 0x00008f008d8d7a23 */ /* 0x000fc4000001082e */
[----:B------:R-:W-:Y:S02]  /*1b530*/  FFMA.FTZ R36, R247, R44, R36 ;  /* 0x0000002cf7247223 */ /* 0x000fe40000010024 */
[----:B------:R-:W-:Y:S01]  /*1b540*/  FFMA.FTZ R3, R245, R3, R28 ;  /* 0x00000003f5037223 */ /* 0x000fe2000001001c */
[C---:B------:R-:W-:Y:S01]  /*1b550*/  HMMA.16816.F32 R120, R4.reuse, R20, R120 ;  /* 0x000000140478723c */ /* 0x040fe20000001878 */
[----:B------:R-:W-:Y:S01]  /*1b560*/  FADD.FTZ R31, R31, R36 ;  /* 0x000000241f1f7221 */ /* 0x000fe20000010000 */
[----:B------:R-:W-:Y:S01]  /*1b570*/  MUFU.EX2 R149, R149 ;  /* 0x0000009500957308 */ /* 0x000fe20000000800 */
[----:B------:R-:W-:Y:S02]  /*1b580*/  FADD.FTZ R3, R2, R3 ;  /* 0x0000000302037221 */ /* 0x000fe40000010000 */
[----:B------:R-:W-:Y:S02]  /*1b590*/  FADD.FTZ R30, R30, R31 ;  /* 0x0000001f1e1e7221 */ /* 0x000fe40000010000 */
[----:B------:R-:W-:Y:S01]  /*1b5a0*/  FADD.FTZ R0, R0, R3 ;  /* 0x0000000300007221 */ /* 0x000fe20000010000 */
[----:B------:R-:W-:Y:S01]  /*1b5b0*/  HMMA.16816.F32 R116, R4, R22, R116 ;  /* 0x000000160474723c */ /* 0x000fe20000001874 */
[----:B------:R-:W5:Y:S01]  /*1b5c0*/  LDSM.16.MT88.4 R20, [R216+0x10800] ;  /* 0x01080000d814783b */ /* 0x000f620000004200 */
        /* <DEDUP_REMOVED lines=16> */
[----:B--2---:R-:W-:Y:S01]  /*1b6d0*/  HMMA.16816.F32 R104, R4, R12, R104 ;  /* 0x0000000c0468723c */ /* 0x004fe20000001868 */
[----:B------:R-:W-:Y:S01]  /*1b6e0*/  FADD.FTZ R3, R67, R0 ;  /* 0x0000000043037221 */ /* 0x000fe20000010000 */
[----:B------:R-:W2:Y:S03]  /*1b6f0*/  MUFU.EX2 R159, R159 ;  /* 0x0000009f009f7308 */ /* 0x000ea60000000800 */
[----:B------:R-:W-:-:S03]  /*1b700*/  FADD.FTZ R3, R132, R3 ;  /* 0x0000000384037221 */ /* 0x000fc60000010000 */
[----:B------:R-:W-:Y:S01]  /*1b710*/  HMMA.16816.F32 R100, R4, R14, R100 ;  /* 0x0000000e0464723c */ /* 0x000fe20000001864 */
[----:B------:R-:W1:Y:S01]  /*1b720*/  LDSM.16.MT88.4 R12, [R217+0xd000] ;  /* 0x00d00000d90c783b */ /* 0x000e620000004200 */
[----:B------:R-:W-:Y:S01]  /*1b730*/  MUFU.EX2 R166, R166 ;  /* 0x000000a600a67308 */ /* 0x000fe20000000800 */
[----:B----4-:R-:W-:-:S04]  /*1b740*/  FADD.FTZ R0, R134, R3 ;  /* 0x0000000386007221 */ /* 0x010fc80000010000 */
[----:B------:R-:W-:Y:S01]  /*1b750*/  FADD.FTZ R0, R133, R0 ;  /* 0x0000000085007221 */ /* 0x000fe20000010000 */
[C---:B---3--:R-:W-:Y:S02]  /*1b760*/  HMMA.16816.F32 R96, R4.reuse, R8, R96 ;  /* 0x000000080460723c */ /* 0x048fe40000001860 */
[----:B------:R-:W3:Y:S06]  /*1b770*/  MUFU.EX2 R171, R171 ;  /* 0x000000ab00ab7308 */ /* 0x000eec0000000800 */
[C---:B------:R-:W-:Y:S01]  /*1b780*/  HMMA.16816.F32 R92, R4.reuse, R10, R92 ;  /* 0x0000000a045c723c */ /* 0x040fe2000000185c */
[----:B------:R-:W4:Y:S01]  /*1b790*/  LDSM.16.MT88.4 R8, [R216+0xd000] ;  /* 0x00d00000d808783b */ /* 0x000f220000004200 */
        /* <DEDUP_REMOVED lines=16> */
[C---:B-----5:R-:W-:Y:S02]  /*1b8a0*/  HMMA.16816.F32 R72, R4.reuse, R20, R72 ;  /* 0x000000140448723c */ /* 0x060fe40000001848 */
[----:B------:R-:W-:Y:S06]  /*1b8b0*/  MUFU.EX2 R146, R146 ;  /* 0x0000009200927308 */ /* 0x000fec0000000800 */
[----:B------:R-:W-:Y:S01]  /*1b8c0*/  HMMA.16816.F32 R68, R4, R22, R68 ;  /* 0x000000160444723c */ /* 0x000fe20000001844 */
[----:B------:R-:W5:Y:S01]  /*1b8d0*/  LDSM.16.MT88.4 R20, [R220+0x11000] ;  /* 0x01100000dc14783b */ /* 0x000f620000004200 */
        /* <DEDUP_REMOVED lines=10> */
[----:B-1----:R-:W-:Y:S01]  /*1b980*/  HMMA.16816.F32 R120, R4, R16, R120 ;  /* 0x000000100478723c */ /* 0x002fe20000001878 */
[----:B------:R-:W-:-:S04]  /*1b990*/  FADD.FTZ R3, R137, R136 ;  /* 0x0000008889037221 */ /* 0x000fc80000010000 */
[----:B------:R-:W-:-:S03]  /*1b9a0*/  FADD.FTZ R3, R138, R3 ;  /* 0x000000038a037221 */ /* 0x000fc60000010000 */
[C---:B------:R-:W-:Y:S01]  /*1b9b0*/  HMMA.16816.F32 R116, R4.reuse, R18, R116 ;  /* 0x000000120474723c */ /* 0x040fe20000001874 */
[----:B------:R-:W1:Y:S07]  /*1b9c0*/  LDSM.16.MT88.4 R16, [R218+0xd800] ;  /* 0x00d80000da10783b */ /* 0x000e6e0000004200 */
[C---:B------:R-:W-:Y:S08]  /*1b9d0*/  HMMA.16816.F32 R112, R4.reuse, R12, R112 ;  /* 0x0000000c0470723c */ /* 0x040ff00000001870 */
[C---:B------:R-:W-:Y:S01]  /*1b9e0*/  HMMA.16816.F32 R108, R4.reuse, R14, R108 ;  /* 0x0000000e046c723c */ /* 0x040fe2000000186c */
[----:B------:R-:W1:Y:S07]  /*1b9f0*/  LDSM.16.MT88.4 R12, [R217+0xd800] ;  /* 0x00d80000d90c783b */ /* 0x000e6e0000004200 */
[C---:B----4-:R-:W-:Y:S08]  /*1ba00*/  HMMA.16816.F32 R104, R4.reuse, R8, R104 ;  /* 0x000000080468723c */ /* 0x050ff00000001868 */
[C---:B------:R-:W-:Y:S01]  /*1ba10*/  HMMA.16816.F32 R100, R4.reuse, R10, R100 ;  /* 0x0000000a0464723c */ /* 0x040fe20000001864 */
[----:B------:R-:W4:Y:S07]  /*1ba20*/  LDSM.16.MT88.4 R8, [R216+0xd800] ;  /* 0x00d80000d808783b */ /* 0x000f2e0000004200 */
[C---:B------:R-:W-:Y:S08]  /*1ba30*/  HMMA.16816.F32 R80, R4.reuse, R52, R80 ;  /* 0x000000340450723c */ /* 0x040ff00000001850 */
[C---:B------:R-:W-:Y:S01]  /*1ba40*/  HMMA.16816.F32 R76, R4.reuse, R54, R76 ;  /* 0x00000036044c723c */ /* 0x040fe2000000184c */
[----:B------:R-:W1:Y:S07]  /*1ba50*/  LDSM.16.MT88.4 R52, [R218+0x11800] ;  /* 0x01180000da34783b */ /* 0x000e6e0000004200 */
[C---:B------:R-:W-:Y:S08]  /*1ba60*/  HMMA.16816.F32 R88, R4.reuse, R40, R88 ;  /* 0x000000280458723c */ /* 0x040ff00000001858 */
[C---:B--2---:R-:W-:Y:S08]  /*1ba70*/  HMMA.16816.F32 R128, R4.reuse, R24, R128 ;  /* 0x000000180480723c */ /* 0x044ff00000001880 */
[C---:B------:R-:W-:Y:S01]  /*1ba80*/  HMMA.16816.F32 R124, R4.reuse, R26, R124 ;  /* 0x0000001a047c723c */ /* 0x040fe2000000187c */
[----:B------:R-:W2:Y:S07]  /*1ba90*/  LDSM.16.MT88.4 R24, [R220+0xd800] ;  /* 0x00d80000dc18783b */ /* 0x000eae0000004200 */
[C---:B-----5:R-:W-:Y:S08]  /*1baa0*/  HMMA.16816.F32 R96, R4.reuse, R20, R96 ;  /* 0x000000140460723c */ /* 0x060ff00000001860 */
[C---:B------:R-:W-:Y:S01]  /*1bab0*/  HMMA.16816.F32 R92, R4.reuse, R22, R92 ;  /* 0x00000016045c723c */ /* 0x040fe2000000185c */
[----:B------:R-:W5:Y:S07]  /*1bac0*/  LDSM.16.MT88.4 R20, [R220+0x11800] ;  /* 0x01180000dc14783b */ /* 0x000f6e0000004200 */
[C---:B------:R-:W-:Y:S01]  /*1bad0*/  HMMA.16816.F32 R84, R4.reuse, R42, R84 ;  /* 0x0000002a0454723c */ /* 0x040fe20000001854 */
[----:B------:R-:W2:Y:S07]  /*1bae0*/  LDSM.16.MT88.4 R40, [R217+0x11800] ;  /* 0x01180000d928783b */ /* 0x000eae0000004200 */
        /* <DEDUP_REMOVED lines=24> */
[C---:B------:R-:W-:Y:S07]  /*1bc70*/  HMMA.16816.F32 R88, R4.reuse, R52, R88 ;  /* 0x000000340458723c */ /* 0x040fee0000001858 */
[--C-:B------:R-:W-:Y:S01]  /*1bc80*/  FFMA.FTZ R52, R165, c[0x0][0x23c], -R46.reuse ;  /* 0x00008f00a5347a23 */ /* 0x100fe2000001082e */
[----:B--2---:R-:W-:Y:S01]  /*1bc90*/  HMMA.16816.F32 R128, R4, R24, R128 ;  /* 0x000000180480723c */ /* 0x004fe20000001880 */
[----:B------:R-:W-:-:S02]  /*1bca0*/  FFMA.FTZ R53, R163, c[0x0][0x23c], -R46 ;  /* 0x00008f00a3357a23 */ /* 0x000fc4000001082e */
[--C-:B------:R-:W-:Y:S02]  /*1bcb0*/  FFMA.FTZ R163, R156, c[0x0][0x23c], -R59.reuse ;  /* 0x00008f009ca37a23 */ /* 0x100fe4000001083b */
[----:B------:R-:W-:Y:S01]  /*1bcc0*/  MUFU.EX2 R52, R52 ;  /* 0x0000003400347308 */ /* 0x000fe20000000800 */
[--C-:B------:R-:W-:Y:S02]  /*1bcd0*/  FFMA.FTZ R156, R161, c[0x0][0x23c], -R46.reuse ;  /* 0x00008f00a19c7a23 */ /* 0x100fe4000001082e */
[C---:B------:R-:W-:Y:S01]  /*1bce0*/  HMMA.16816.F32 R124, R4.reuse, R26, R124 ;  /* 0x0000001a047c723c */ /* 0x040fe2000000187c */
[----:B------:R-:W2:Y:S01]  /*1bcf0*/  LDSM.16.MT88.4 R24, [R220+0xe000] ;  /* 0x00e00000dc18783b */ /* 0x000ea20000004200 */
[--C-:B------:R-:W-:Y:S02]  /*1bd00*/  FFMA.FTZ R161, R140, c[0x0][0x23c], -R59.reuse ;  /* 0x00008f008ca17a23 */ /* 0x100fe4000001083b */
[----:B------:R-:W-:Y:S01]  /*1bd10*/  FFMA.FTZ R140, R145, c[0x0][0x23c], -R46 ;  /* 0x00008f00918c7a23 */ /* 0x000fe2000001082e */
[----:B------:R-:W1:Y:S03]  /*1bd20*/  MUFU.EX2 R53, R53 ;  /* 0x0000003500357308 */ /* 0x000e660000000800 */
[C---:B-----5:R-:W-:Y:S05]  /*1bd30*/  HMMA.16816.F32 R96, R4.reuse, R20, R96 ;  /* 0x000000140460723c */ /* 0x060fea0000001860 */
[----:B------:R-:W-:Y:S03]  /*1bd40*/  MUFU.EX2 R163, R163 ;  /* 0x000000a300a37308 */ /* 0x000fe60000000800 */
[C---:B------:R-:W-:Y:S01]  /*1bd50*/  HMMA.16816.F32 R92, R4.reuse, R22, R92 ;  /* 0x00000016045c723c */ /* 0x040fe2000000185c */
[----:B------:R-:W5:Y:S04]  /*1bd60*/  LDSM.16.MT88.4 R20, [R220+0x12000] ;  /* 0x01200000dc14783b */ /* 0x000f680000004200 */
        /* <DEDUP_REMOVED lines=17> */
[----:B---3--:R-:W-:Y:S01]  /*1be80*/  F2FP.PACK_AB R4, R171, R166 ;  /* 0x000000a6ab04723e */ /* 0x008fe200000000ff */
        /* <DEDUP_REMOVED lines=15> */
[----:B------:R-:W3:Y:S02]  /*1bf80*/  LDSM.16.MT88.4 R16, [R217+0x12000] ;  /* 0x01200000d910783b */ /* 0x000ee40000004200 */
[----:B------:R-:W-:-:S04]  /*1bf90*/  FADD.FTZ R0, R157, R0 ;  /* 0x000000009d007221 */ /* 0x000fc80000010000 */
[----:B------:R-:W-:Y:S01]  /*1bfa0*/  FADD.FTZ R3, R153, R0 ;  /* 0x0000000099037221 */ /* 0x000fe20000010000 */
[----:B------:R-:W-:Y:S03]  /*1bfb0*/  HMMA.16816.F32 R112, R4, R12, R112 ;  /* 0x0000000c0470723c */ /* 0x000fe60000001870 */
[----:B------:R-:W-:-:S04]  /*1bfc0*/  FADD.FTZ R3, R160, R3 ;  /* 0x00000003a0037221 */ /* 0x000fc80000010000 */
[----:B-1----:R-:W-:Y:S01]  /*1bfd0*/  FADD.FTZ R0, R140, R3 ;  /* 0x000000038c007221 */ /* 0x002fe20000010000 */
[----:B------:R-:W-:Y:S01]  /*1bfe0*/  HMMA.16816.F32 R108, R4, R14, R108 ;  /* 0x0000000e046c723c */ /* 0x000fe2000000186c */
[----:B------:R-:W1:Y:S02]  /*1bff0*/  LDSM.16.MT88.4 R12, [R216+0x12000] ;  /* 0x01200000d80c783b */ /* 0x000e640000004200 */
[----:B------:R-:W-:-:S04]  /*1c000*/  FADD.FTZ R0, R143, R0 ;  /* 0x000000008f007221 */ /* 0x000fc80000010000 */
[----:B------:R-:W-:Y:S01]  /*1c010*/  FADD.FTZ R3, R139, R0 ;  /* 0x000000008b037221 */ /* 0x000fe20000010000 */
[C---:B----4-:R-:W-:Y:S08]  /*1c020*/  HMMA.16816.F32 R104, R4.reuse, R8, R104 ;  /* 0x000000080468723c */ /* 0x050ff00000001868 */
[C---:B------:R-:W-:Y:S01]  /*1c030*/  HMMA.16816.F32 R100, R4.reuse, R10, R100 ;  /* 0x0000000a0464723c */ /* 0x040fe20000001864 */
[----:B------:R-:W4:Y:S07]  /*1c040*/  LDSM.16.MT88.4 R8, [R218+0xe800] ;  /* 0x00e80000da08783b */ /* 0x000f2e0000004200 */
[C---:B--2---:R-:W-:Y:S08]  /*1c050*/  HMMA.16816.F32 R128, R4.reuse, R24, R128 ;  /* 0x000000180480723c */ /* 0x044ff00000001880 */
[C---:B------:R-:W-:Y:S01]  /*1c060*/  HMMA.16816.F32 R124, R4.reuse, R26, R124 ;  /* 0x0000001a047c723c */ /* 0x040fe2000000187c */
[----:B------:R-:W-:Y:S07]  /*1c070*/  LDSM.16.MT88.4 R24, [R220+0xe800] ;  /* 0x00e80000dc18783b */ /* 0x000fee0000004200 */
[C---:B-----5:R-:W-:Y:S08]  /*1c080*/  HMMA.16816.F32 R96, R4.reuse, R20, R96 ;  /* 0x000000140460723c */ /* 0x060ff00000001860 */
[C---:B------:R-:W-:Y:S01]  /*1c090*/  HMMA.16816.F32 R92, R4.reuse, R22, R92 ;  /* 0x00000016045c723c */ /* 0x040fe2000000185c */
[----:B------:R-:W-:Y:S07]  /*1c0a0*/  LDSM.16.MT88.4 R20, [R217+0xe800] ;  /* 0x00e80000d914783b */ /* 0x000fee0000004200 */
[C---:B------:R-:W-:Y:S08]  /*1c0b0*/  HMMA.16816.F32 R88, R4.reuse, R32, R88 ;  /* 0x000000200458723c */ /* 0x040ff00000001858 */
[C---:B------:R-:W-:Y:S01]  /*1c0c0*/  HMMA.16816.F32 R84, R4.reuse, R34, R84 ;  /* 0x000000220454723c */ /* 0x040fe20000001854 */
[----:B------:R-:W-:Y:S07]  /*1c0d0*/  LDSM.16.MT88.4 R32, [R220+0xf000] ;  /* 0x00f00000dc20783b */ /* 0x000fee0000004200 */
[C---:B---3--:R-:W-:Y:S08]  /*1c0e0*/  HMMA.16816.F32 R80, R4.reuse, R16, R80 ;  /* 0x000000100450723c */ /* 0x048ff00000001850 */
        /* <DEDUP_REMOVED lines=117> */
.L_x_2854:
        /* <DEDUP_REMOVED lines=14> */
.L_x_2864:
        /* <DEDUP_REMOVED lines=65> */
.L_x_2861:
        /* <DEDUP_REMOVED lines=38> */
[----:B--2---:R-:W4:Y:S08]  /*1cf90*/  LDSM.16.M88.4 R8, [R225+0x4000] ;  /* 0x00400000e108783b */ /* 0x004f300000000200 */
[----:B------:R-:W3:Y:S08]  /*1cfa0*/  LDSM.16.M88.4 R16, [R225+0x4800] ;  /* 0x00480000e110783b */ /* 0x000ef00000000200 */
[----:B------:R-:W2:Y:S08]  /*1cfb0*/  LDSM.16.M88.4 R24, [R225+0x5000] ;  /* 0x00500000e118783b */ /* 0x000eb00000000200 */
[----:B------:R-:W0:Y:S08]  /*1cfc0*/  LDGDEPBAR ;  /* 0x00000000000079af */ /* 0x000e300000000000 */
[----:B------:R-:W5:Y:S01]  /*1cfd0*/  LDSM.16.M88.4 R32, [R225+0x5800] ;  /* 0x00580000e120783b */ /* 0x000f620000000200 */
[C---:B----4-:R-:W-:Y:S07]  /*1cfe0*/  HMMA.16816.F32 R4, R64.reuse, R8, RZ ;  /* 0x000000084004723c */ /* 0x050fee00000018ff */
[----:B------:R-:W4:Y:S01]  /*1cff0*/  LDSM.16.M88.4 R40, [R225+0x6000] ;  /* 0x00600000e128783b */ /* 0x000f220000000200 */
[C---:B------:R-:W-:Y:S07]  /*1d000*/  HMMA.16816.F32 R8, R64.reuse, R10, RZ ;  /* 0x0000000a4008723c */ /* 0x040fee00000018ff */
[----:B------:R-:W1:Y:S01]  /*1d010*/  LDSM.16.M88.4 R48, [R225+0x6800] ;  /* 0x00680000e130783b */ /* 0x000e620000000200 */
[C---:B---3--:R-:W-:Y:S07]  /*1d020*/  HMMA.16816.F32 R12, R64.reuse, R16, RZ ;  /* 0x00000010400c723c */ /* 0x048fee00000018ff */
[----:B------:R-:W3:Y:S01]  /*1d030*/  LDSM.16.M88.4 R56, [R225+0x7000] ;  /* 0x00700000e138783b */ /* 0x000ee20000000200 */
[C---:B------:R-:W-:Y:S07]  /*1d040*/  HMMA.16816.F32 R16, R64.reuse, R18, RZ ;  /* 0x000000124010723c */ /* 0x040fee00000018ff */
[----:B------:R-:W1:Y:S01]  /*1d050*/  LDSM.16.M88.4 R136, [R225+0x7800] ;  /* 0x00780000e188783b */ /* 0x000e620000000200 */
[C---:B--2---:R-:W-:Y:S07]  /*1d060*/  HMMA.16816.F32 R20, R64.reuse, R24, RZ ;  /* 0x000000184014723c */ /* 0x044fee00000018ff */
[----:B------:R-:W-:Y:S01]  /*1d070*/  LDSM.16.M88.4 R140, [R224] ;  /* 0x00000000e08c783b */ /* 0x000fe20000000200 */
[C---:B------:R-:W-:Y:S07]  /*1d080*/  HMMA.16816.F32 R24, R64.reuse, R26, RZ ;  /* 0x0000001a4018723c */ /* 0x040fee00000018ff */
[----:B------:R-:W2:Y:S01]  /*1d090*/  LDSM.16.M88.4 R144, [R223] ;  /* 0x00000000df90783b */ /* 0x000ea20000000200 */
[C---:B-----5:R-:W-:Y:S07]  /*1d0a0*/  HMMA.16816.F32 R28, R64.reuse, R32, RZ ;  /* 0x00000020401c723c */ /* 0x060fee00000018ff */
[----:B------:R-:W5:Y:S01]  /*1d0b0*/  LDSM.16.M88.4 R148, [R215] ;  /* 0x00000000d794783b */ /* 0x000f620000000200 */
[C---:B------:R-:W-:Y:S07]  /*1d0c0*/  HMMA.16816.F32 R32, R64.reuse, R34, RZ ;  /* 0x000000224020723c */ /* 0x040fee00000018ff */
[----:B------:R-:W2:Y:S01]  /*1d0d0*/  LDSM.16.M88.4 R152, [R214] ;  /* 0x00000000d698783b */ /* 0x000ea20000000200 */
[C---:B----4-:R-:W-:Y:S07]  /*1d0e0*/  HMMA.16816.F32 R36, R64.reuse, R40, RZ ;  /* 0x000000284024723c */ /* 0x050fee00000018ff */
[----:B------:R-:W4:Y:S01]  /*1d0f0*/  LDSM.16.M88.4 R156, [R213] ;  /* 0x00000000d59c783b */ /* 0x000f220000000200 */
[C---:B------:R-:W-:Y:S07]  /*1d100*/  HMMA.16816.F32 R40, R64.reuse, R42, RZ ;  /* 0x0000002a4028723c */ /* 0x040fee00000018ff */
[----:B------:R-:W2:Y:S01]  /*1d110*/  LDSM.16.M88.4 R160, [R212] ;  /* 0x00000000d4a0783b */ /* 0x000ea20000000200 */
[C---:B-1----:R-:W-:Y:S07]  /*1d120*/  HMMA.16816.F32 R44, R64.reuse, R48, RZ ;  /* 0x00000030402c723c */ /* 0x042fee00000018ff */
[----:B------:R-:W1:Y:S01]  /*1d130*/  LDSM.16.M88.4 R164, [R211] ;  /* 0x00000000d3a4783b */ /* 0x000e620000000200 */
[C---:B------:R-:W-:Y:S07]  /*1d140*/  HMMA.16816.F32 R48, R64.reuse, R50, RZ ;  /* 0x000000324030723c */ /* 0x040fee00000018ff */
[----:B------:R-:W1:Y:S01]  /*1d150*/  LDSM.16.M88.4 R168, [R210] ;  /* 0x00000000d2a8783b */ /* 0x000e620000000200 */
[C---:B---3--:R-:W-:Y:S07]  /*1d160*/  HMMA.16816.F32 R52, R64.reuse, R56, RZ ;  /* 0x000000384034723c */ /* 0x048fee00000018ff */
[----:B------:R-:W3:Y:S01]  /*1d170*/  LDSM.16.M88.4 R172, [R209] ;  /* 0x00000000d1ac783b */ /* 0x000ee20000000200 */
[C---:B------:R-:W-:Y:S07]  /*1d180*/  HMMA.16816.F32 R56, R64.reuse, R58, RZ ;  /* 0x0000003a4038723c */ /* 0x040fee00000018ff */
[----:B------:R-:W-:Y:S01]  /*1d190*/  LDSM.16.M88.4 R176, [R222] ;  /* 0x00000000deb0783b */ /* 0x000fe20000000200 */
[C---:B------:R-:W-:Y:S07]  /*1d1a0*/  HMMA.16816.F32 R60, R64.reuse, R136, RZ ;  /* 0x00000088403c723c */ /* 0x040fee00000018ff */
[----:B------:R-:W1:Y:S01]  /*1d1b0*/  LDSM.16.M88.4 R180, [R219+0x4000] ;  /* 0x00400000dbb4783b */ /* 0x000e620000000200 */
[----:B------:R-:W-:Y:S07]  /*1d1c0*/  HMMA.16816.F32 R64, R64, R138, RZ ;  /* 0x0000008a4040723c */ /* 0x000fee00000018ff */
[----:B------:R-:W1:Y:S01]  /*1d1d0*/  LDSM.16.M88.4 R136, [R219+0x4800] ;  /* 0x00480000db88783b */ /* 0x000e620000000200 */
[C---:B--2---:R-:W-:Y:S07]  /*1d1e0*/  HMMA.16816.F32 R4, R140.reuse, R144, R4 ;  /* 0x000000908c04723c */ /* 0x044fee0000001804 */
[----:B------:R-:W-:Y:S01]  /*1d1f0*/  LDSM.16.M88.4 R184, [R224+0x2000] ;  /* 0x00200000e0b8783b */ /* 0x000fe20000000200 */
[C---:B------:R-:W-:Y:S07]  /*1d200*/  HMMA.16816.F32 R8, R140.reuse, R146, R8 ;  /* 0x000000928c08723c */ /* 0x040fee0000001808 */
[----:B------:R-:W2:Y:S01]  /*1d210*/  LDSM.16.M88.4 R144, [R219+0x5000] ;  /* 0x00500000db90783b */ /* 0x000ea20000000200 */
[C---:B-----5:R-:W-:Y:S07]  /*1d220*/  HMMA.16816.F32 R12, R140.reuse, R148, R12 ;  /* 0x000000948c0c723c */ /* 0x060fee000000180c */
[----:B------:R-:W-:Y:S01]  /*1d230*/  LDSM.16.M88.4 R188, [R207] ;  /* 0x00000000cfbc783b */ /* 0x000fe20000000200 */
[C---:B------:R-:W-:Y:S07]  /*1d240*/  HMMA.16816.F32 R16, R140.reuse, R150, R16 ;  /* 0x000000968c10723c */ /* 0x040fee0000001810 */
[----:B------:R-:W5:Y:S01]  /*1d250*/  LDSM.16.M88.4 R148, [R219+0x5800] ;  /* 0x00580000db94783b */ /* 0x000f620000000200 */
[C---:B------:R-:W-:Y:S07]  /*1d260*/  HMMA.16816.F32 R20, R140.reuse, R152, R20 ;  /* 0x000000988c14723c */ /* 0x040fee0000001814 */
[----:B------:R-:W-:Y:S01]  /*1d270*/  LDSM.16.M88.4 R192, [R221+0x2000] ;  /* 0x00200000ddc0783b */ /* 0x000fe20000000200 */
[C---:B------:R-:W-:Y:S07]  /*1d280*/  HMMA.16816.F32 R24, R140.reuse, R154, R24 ;  /* 0x0000009a8c18723c */ /* 0x040fee0000001818 */
[----:B------:R-:W2:Y:S01]  /*1d290*/  LDSM.16.M88.4 R152, [R219+0x6000] ;  /* 0x00600000db98783b */ /* 0x000ea20000000200 */
[C---:B----4-:R-:W-:Y:S07]  /*1d2a0*/  HMMA.16816.F32 R28, R140.reuse, R156, R28 ;  /* 0x0000009c8c1c723c */ /* 0x050fee000000181c */
[----:B------:R-:W-:Y:S01]  /*1d2b0*/  LDSM.16.M88.4 R196, [R208+0x4000] ;  /* 0x00400000d0c4783b */ /* 0x000fe20000000200 */
[C---:B------:R-:W-:Y:S07]  /*1d2c0*/  HMMA.16816.F32 R32, R140.reuse, R158, R32 ;  /* 0x0000009e8c20723c */ /* 0x040fee0000001820 */
[----:B------:R-:W4:Y:S01]  /*1d2d0*/  LDSM.16.M88.4 R156, [R219+0x6800] ;  /* 0x00680000db9c783b */ /* 0x000f220000000200 */
        /* <DEDUP_REMOVED lines=9> */
[C---:B---3--:R-:W-:Y:S08]  /*1d370*/  HMMA.16816.F32 R60, R140.reuse, R172, R60 ;  /* 0x000000ac8c3c723c */ /* 0x048ff0000000183c */
[----:B------:R-:W-:Y:S01]  /*1d380*/  HMMA.16816.F32 R64, R140, R174, R64 ;  /* 0x000000ae8c40723c */ /* 0x000fe20000001840 */
[----:B------:R-:W1:Y:S07]  /*1d390*/  LDSM.16.M88.4 R140, [R219+0x7000] ;  /* 0x00700000db8c783b */ /* 0x000e6e0000000200 */
[C---:B------:R-:W-:Y:S01]  /*1d3a0*/  HMMA.16816.F32 R4, R176.reuse, R180, R4 ;  /* 0x000000b4b004723c */ /* 0x040fe20000001804 */
[----:B------:R-:W3:Y:S07]  /*1d3b0*/  LDSM.16.M88.4 R172, [R208+0x800] ;  /* 0x00080000d0ac783b */ /* 0x000eee0000000200 */
        /* <DEDUP_REMOVED lines=14> */
[C---:B----4-:R-:W-:Y:S08]  /*1d4a0*/  HMMA.16816.F32 R44, R176.reuse, R156, R44 ;  /* 0x0000009cb02c723c */ /* 0x050ff0000000182c */
[C---:B------:R-:W-:Y:S01]  /*1d4b0*/  HMMA.16816.F32 R48, R176.reuse, R158, R48 ;  /* 0x0000009eb030723c */ /* 0x040fe20000001830 */
[----:B------:R-:W-:Y:S07]  /*1d4c0*/  LDSM.16.M88.4 R156, [R226+0x2000] ;  /* 0x00200000e29c783b */ /* 0x000fee0000000200 */
[C---:B-1----:R-:W-:Y:S08]  /*1d4d0*/  HMMA.16816.F32 R52, R176.reuse, R140, R52 ;  /* 0x0000008cb034723c */ /* 0x042ff00000001834 */
[C---:B------:R-:W-:Y:S01]  /*1d4e0*/  HMMA.16816.F32 R56, R176.reuse, R142, R56 ;  /* 0x0000008eb038723c */ /* 0x040fe20000001838 */
[----:B------:R-:W1:Y:S07]  /*1d4f0*/  LDSM.16.M88.4 R140, [R208+0x3800] ;  /* 0x00380000d08c783b */ /* 0x000e6e0000000200 */
[C---:B------:R-:W-:Y:S08]  /*1d500*/  HMMA.16816.F32 R60, R176.reuse, R160, R60 ;  /* 0x000000a0b03c723c */ /* 0x040ff0000000183c */
[----:B------:R-:W-:Y:S01]  /*1d510*/  HMMA.16816.F32 R64, R176, R162, R64 ;  /* 0x000000a2b040723c */ /* 0x000fe20000001840 */
[----:B------:R-:W4:Y:S07]  /*1d520*/  LDSM.16.M88.4 R160, [R225+0x8000] ;  /* 0x00800000e1a0783b */ /* 0x000f2e0000000200 */
[C---:B------:R-:W-:Y:S01]  /*1d530*/  HMMA.16816.F32 R4, R164.reuse, R168, R4 ;  /* 0x000000a8a404723c */ /* 0x040fe20000001804 */
[----:B------:R-:W-:Y:S07]  /*1d540*/  LDSM.16.M88.4 R176, [R225+0x9800] ;  /* 0x00980000e1b0783b */ /* 0x000fee0000000200 */
        /* <DEDUP_REMOVED lines=19> */
[----:B------:R-:W2:Y:S07]  /*1d680*/  LDSM.16.M88.4 R152, [R206] ;  /* 0x00000000ce98783b */ /* 0x000eae0000000200 */
[C---:B-1----:R-:W-:Y:S08]  /*1d690*/  HMMA.16816.F32 R60, R164.reuse, R140, R60 ;  /* 0x0000008ca43c723c */ /* 0x042ff0000000183c */
[----:B------:R-:W-:Y:S01]  /*1d6a0*/  HMMA.16816.F32 R64, R164, R142, R64 ;  /* 0x0000008ea440723c */ /* 0x000fe20000001840 */
[----:B------:R-:W1:Y:S07]  /*1d6b0*/  LDSM.16.M88.4 R140, [R205] ;  /* 0x00000000cd8c783b */ /* 0x000e6e0000000200 */
[C---:B----4-:R-:W-:Y:S01]  /*1d6c0*/  HMMA.16816.F32 R4, R156.reuse, R160, R4 ;  /* 0x000000a09c04723c */ /* 0x050fe20000001804 */
[----:B------:R-:W-:Y:S07]  /*1d6d0*/  LDSM.16.M88.4 R164, [R219+0x8000] ;  /* 0x00800000dba4783b */ /* 0x000fee0000000200 */
[C---:B------:R-:W-:Y:S01]  /*1d6e0*/  HMMA.16816.F32 R8, R156.reuse, R162, R8 ;  /* 0x000000a29c08723c */ /* 0x040fe20000001808 */
[----:B------:R-:W4:Y:S07]  /*1d6f0*/  LDSM.16.M88.4 R160, [R204] ;  /* 0x00000000cca0783b */ /* 0x000f2e0000000200 */
[C---:B------:R-:W-:Y:S08]  /*1d700*/  HMMA.16816.F32 R12, R156.reuse, R168, R12 ;  /* 0x000000a89c0c723c */ /* 0x040ff0000000180c */
[C---:B------:R-:W-:Y:S01]  /*1d710*/  HMMA.16816.F32 R16, R156.reuse, R170, R16 ;  /* 0x000000aa9c10723c */ /* 0x040fe20000001810 */
[----:B------:R-:W-:Y:S07]  /*1d720*/  LDSM.16.M88.4 R168, [R219+0x9000] ;  /* 0x00900000dba8783b */ /* 0x000fee0000000200 */
[C---:B---3--:R-:W-:Y:S08]  /*1d730*/  HMMA.16816.F32 R20, R156.reuse, R172, R20 ;  /* 0x000000ac9c14723c */ /* 0x048ff00000001814 */
[C---:B------:R-:W-:Y:S01]  /*1d740*/  HMMA.16816.F32 R24, R156.reuse, R174, R24 ;  /* 0x000000ae9c18723c */ /* 0x040fe20000001818 */
[----:B------:R-:W-:Y:S07]  /*1d750*/  LDSM.16.M88.4 R172, [R219+0x9800] ;  /* 0x00980000dbac783b */ /* 0x000fee0000000200 */
[C---:B------:R-:W-:Y:S08]  /*1d760*/  HMMA.16816.F32 R28, R156.reuse, R176, R28 ;  /* 0x000000b09c1c723c */ /* 0x040ff0000000181c */
[C---:B------:R-:W-:Y:S01]  /*1d770*/  HMMA.16816.F32 R32, R156.reuse, R178, R32 ;  /* 0x000000b29c20723c */ /* 0x040fe20000001820 */
[----:B------:R-:W-:Y:S07]  /*1d780*/  LDSM.16.M88.4 R176, [R219+0xa000] ;  /* 0x00a00000dbb0783b */ /* 0x000fee0000000200 */
[C---:B------:R-:W-:Y:S08]  /*1d790*/  HMMA.16816.F32 R36, R156.reuse, R136, R36 ;  /* 0x000000889c24723c */ /* 0x040ff00000001824 */
[C---:B------:R-:W-:Y:S01]  /*1d7a0*/  HMMA.16816.F32 R40, R156.reuse, R138, R40 ;  /* 0x0000008a9c28723c */ /* 0x040fe20000001828 */
[----:B------:R-:W3:Y:S07]  /*1d7b0*/  LDSM.16.M88.4 R136, [R203] ;  /* 0x00000000cb88783b */ /* 0x000eee0000000200 */
[C---:B--2---:R-:W-:Y:S08]  /*1d7c0*/  HMMA.16816.F32 R44, R156.reuse, R144, R44 ;  /* 0x000000909c2c723c */ /* 0x044ff0000000182c */
[C---:B------:R-:W-:Y:S01]  /*1d7d0*/  HMMA.16816.F32 R48, R156.reuse, R146, R48 ;  /* 0x000000929c30723c */ /* 0x040fe20000001830 */
[----:B------:R-:W2:Y:S07]  /*1d7e0*/  LDSM.16.M88.4 R144, [R202] ;  /* 0x00000000ca90783b */ /* 0x000eae0000000200 */
[C---:B-----5:R-:W-:Y:S08]  /*1d7f0*/  HMMA.16816.F32 R52, R156.reuse, R148, R52 ;  /* 0x000000949c34723c */ /* 0x060ff00000001834 */
[C---:B------:R-:W-:Y:S01]  /*1d800*/  HMMA.16816.F32 R56, R156.reuse, R150, R56 ;  /* 0x000000969c38723c */ /* 0x040fe20000001838 */
[----:B------:R-:W5:Y:S07]  /*1d810*/  LDSM.16.M88.4 R148, [R201] ;  /* 0x00000000c994783b */ /* 0x000f6e0000000200 */
        /* <DEDUP_REMOVED lines=9> */
[----:B------:R-:W2:Y:S07]  /*1d8b0*/  LDSM.16.M88.4 R152, [R200] ;  /* 0x00000000c898783b */ /* 0x000eae0000000200 */
[C---:B-1----:R-:W-:Y:S08]  /*1d8c0*/  HMMA.16816.F32 R20, R184.reuse, R140, R20 ;  /* 0x0000008cb814723c */ /* 0x042ff00000001814 */
[C---:B------:R-:W-:Y:S01]  /*1d8d0*/  HMMA.16816.F32 R24, R184.reuse, R142, R24 ;  /* 0x0000008eb818723c */ /* 0x040fe20000001818 */
[----:B------:R-:W1:Y:S07]  /*1d8e0*/  LDSM.16.M88.4 R140, [R219+0x8800] ;  /* 0x00880000db8c783b */ /* 0x000e6e0000000200 */
[C---:B----4-:R-:W-:Y:S08]  /*1d8f0*/  HMMA.16816.F32 R28, R184.reuse, R160, R28 ;  /* 0x000000a0b81c723c */ /* 0x050ff0000000181c */
[C---:B------:R-:W-:Y:S01]  /*1d900*/  HMMA.16816.F32 R32, R184.reuse, R162, R32 ;  /* 0x000000a2b820723c */ /* 0x040fe20000001820 */
[----:B------:R-:W4:Y:S07]  /*1d910*/  LDSM.16.M88.4 R160, [R219+0xb800] ;  /* 0x00b80000dba0783b */ /* 0x000f2e0000000200 */
[C---:B---3--:R-:W-:Y:S08]  /*1d920*/  HMMA.16816.F32 R36, R184.reuse, R136, R36 ;  /* 0x00000088b824723c */ /* 0x048ff00000001824 */
[C---:B------:R-:W-:Y:S01]  /*1d930*/  HMMA.16816.F32 R40, R184.reuse, R138, R40 ;  /* 0x0000008ab828723c */ /* 0x040fe20000001828 */
[----:B------:R-:W3:Y:S07]  /*1d940*/  LDSM.16.M88.4 R136, [R208+0x4800] ;  /* 0x00480000d088783b */ /* 0x000eee0000000200 */
[C---:B--2---:R-:W-:Y:S08]  /*1d950*/  HMMA.16816.F32 R44, R184.reuse, R144, R44 ;  /* 0x00000090b82c723c */ /* 0x044ff0000000182c */
[C---:B------:R-:W-:Y:S08]  /*1d960*/  HMMA.16816.F32 R48, R184.reuse, R146, R48 ;  /* 0x00000092b830723c */ /* 0x040ff00000001830 */
[C---:B-----5:R-:W-:Y:S08]  /*1d970*/  HMMA.16816.F32 R52, R184.reuse, R148, R52 ;  /* 0x00000094b834723c */ /* 0x060ff00000001834 */
[C---:B------:R-:W-:Y:S08]  /*1d980*/  HMMA.16816.F32 R56, R184.reuse, R150, R56 ;  /* 0x00000096b838723c */ /* 0x040ff00000001838 */
[C---:B------:R-:W-:Y:S08]  /*1d990*/  HMMA.16816.F32 R60, R184.reuse, R152, R60 ;  /* 0x00000098b83c723c */ /* 0x040ff0000000183c */
        /* <DEDUP_REMOVED lines=15> */
[C---:B----4-:R-:W-:Y:S08]  /*1da90*/  HMMA.16816.F32 R60, R156.reuse, R160, R60 ;  /* 0x000000a09c3c723c */ /* 0x050ff0000000183c */
[----:B------:R-:W-:Y:S08]  /*1daa0*/  HMMA.16816.F32 R64, R156, R162, R64 ;  /* 0x000000a29c40723c */ /* 0x000ff00000001840 */
[C---:B------:R-:W-:Y:S08]  /*1dab0*/  HMMA.16816.F32 R4, R192.reuse, R196, R4 ;  /* 0x000000c4c004723c */ /* 0x040ff00000001804 */
[C---:B------:R-:W-:Y:S08]  /*1dac0*/  HMMA.16816.F32 R8, R192.reuse, R198, R8 ;  /* 0x000000c6c008723c */ /* 0x040ff00000001808 */
[C---:B---3--:R-:W-:Y:S08]  /*1dad0*/  HMMA.16816.F32 R12, R192.reuse, R136, R12 ;  /* 0x00000088c00c723c */ /* 0x048ff0000000180c */
[----:B------:R-:W-:Y:S01]  /*1dae0*/  FMUL.FTZ R143, R4, c[0x0][0x2ec] ;  /* 0x0000bb00048f7a20 */ /* 0x000fe20000410000 */
[C---:B------:R-:W-:Y:S03]  /*1daf0*/  HMMA.16816.F32 R16, R192.reuse, R138, R16 ;  /* 0x0000008ac010723c */ /* 0x040fe60000001810 */
[----:B------:R-:W-:Y:S02]  /*1db00*/  FMUL.FTZ R142, R5, c[0x0][0x2ec] ;  /* 0x0000bb00058e7a20 */ /* 0x000fe40000410000 */
[----:B------:R-:W1:Y:S01]  /*1db10*/  MUFU.TANH R143, R143 ;  /* 0x0000008f008f7308 */ /* 0x000e620000002400 */
[----:B------:R-:W-:Y:S02]  /*1db20*/  FMUL.FTZ R248, R6, c[0x0][0x2ec] ;  /* 0x0000bb0006f87a20 */ /* 0x000fe40000410000 */
[----:B------:R-:W-:Y:S04]  /*1db30*/  FMUL.FTZ R9, R9, c[0x0][0x2ec] ;  /* 0x0000bb0009097a20 */ /* 0x000fe80000410000 */
[----:B------:R-:W-:Y:S02]  /*1db40*/  FMUL.FTZ R10, R10, c[0x0][0x2ec] ;  /* 0x0000bb000a0a7a20 */ /* 0x000fe40000410000 */
[----:B------:R-:W-:Y:S01]  /*1db50*/  FMUL.FTZ R11, R11, c[0x0][0x2ec] ;  /* 0x0000bb000b0b7a20 */ /* 0x000fe20000410000 */
[----:B------:R-:W2:Y:S01]  /*1db60*/  MUFU.TANH R250, R9 ;  /* 0x0000000900fa7308 */ /* 0x000ea20000002400 */
[----:B------:R-:W-:Y:S02]  /*1db70*/  FMUL.FTZ R140, R7, c[0x0][0x2ec] ;  /* 0x0000bb00078c7a20 */ /* 0x000fe40000410000 */
[----:B------:R-:W3:Y:S01]  /*1db80*/  LDSM.16.M88.4 R4, [R208+0x5000] ;  /* 0x00500000d004783b */ /* 0x000ee20000000200 */
[----:B------:R-:W-:Y:S02]  /*1db90*/  FMUL.FTZ R141, R8, c[0x0][0x2ec] ;  /* 0x0000bb00088d7a20 */ /* 0x000fe40000410000 */
[----:B------:R-:W-:Y:S02]  /*1dba0*/  FMUL.FTZ R246, R12, c[0x0][0x2ec] ;  /* 0x0000bb000cf67a20 */ /* 0x000fe40000410000 */
[----:B------:R-:W-:Y:S02]  /*1dbb0*/  FMUL.FTZ R13, R13, c[0x0][0x2ec] ;  /* 0x0000bb000d0d7a20 */ /* 0x000fe40000410000 */
[----:B------:R-:W4:Y:S01]  /*1dbc0*/  MUFU.TANH R137, R10 ;  /* 0x0000000a00897308 */ /* 0x000f220000002400 */
        /* <DEDUP_REMOVED lines=9> */
[C---:B---3--:R-:W-:Y:S01]  /*1dc60*/  HMMA.16816.F32 R20, R192.reuse, R4, R20 ;  /* 0x00000004c014723c */ /* 0x048fe20000001814 */
[----:B-----5:R-:W3:Y:S08]  /*1dc70*/  LDSM.16.M88.4 R8, [R208+0x5800] ;  /* 0x00580000d008783b */ /* 0x020ef00000000200 */
[----:B------:R-:W1:Y:S01]  /*1dc80*/  MUFU.TANH R140, R140 ;  /* 0x0000008c008c7308 */ /* 0x000e620000002400 */
[C---:B------:R-:W-:Y:S01]  /*1dc90*/  HMMA.16816.F32 R24, R192.reuse, R6, R24 ;  /* 0x00000006c018723c */ /* 0x040fe20000001818 */
[----:B------:R-:W5:Y:S08]  /*1dca0*/  LDSM.16.M88.4 R4, [R208+0x6000] ;  /* 0x00600000d004783b */ /* 0x000f700000000200 */
[----:B------:R-:W1:Y:S05]  /*1dcb0*/  MUFU.TANH R141, R141 ;  /* 0x0000008d008d7308 */ /* 0x000e6a0000002400 */
[----:B------:R-:W-:Y:S02]  /*1dcc0*/  FMUL.FTZ R152, R20, c[0x0][0x2ec] ;  /* 0x0000bb0014987a20 */ /* 0x000fe40000410000 */
[----:B------:R-:W-:Y:S03]  /*1dcd0*/  FMUL.FTZ R21, R21, c[0x0][0x2ec] ;  /* 0x0000bb0015157a20 */ /* 0x000fe60000410000 */
[----:B------:R-:W1:Y:S01]  /*1dce0*/  MUFU.TANH R246, R246 ;  /* 0x000000f600f67308 */ /* 0x000e620000002400 */
[----:B------:R-:W-:Y:S02]  /*1dcf0*/  FMUL.FTZ R22, R22, c[0x0][0x2ec] ;  /* 0x0000bb0016167a20 */ /* 0x000fe40000410000 */
[----:B------:R-:W-:Y:S02]  /*1dd00*/  FMUL.FTZ R23, R23, c[0x0][0x2ec] ;  /* 0x0000bb0017177a20 */ /* 0x000fe40000410000 */
[----:B------:R-:W-:Y:S02]  /*1dd10*/  FMUL.FTZ R156, R24, c[0x0][0x2ec] ;  /* 0x0000bb00189c7a20 */ /* 0x000fe40000410000 */
[----:B------:R-:W-:Y:S02]  /*1dd20*/  FMUL.FTZ R25, R25, c[0x0][0x2ec] ;  /* 0x0000bb0019197a20 */ /* 0x000fe40000410000 */
[----:B------:R-:W-:Y:S01]  /*1dd30*/  FMUL.FTZ R26, R26, c[0x0][0x2ec] ;  /* 0x0000bb001a1a7a20 */ /* 0x000fe20000410000 */
[----:B------:R1:W1:Y:S01]  /*1dd40*/  MUFU.TANH R198, R13 ;  /* 0x0000000d00c67308 */ /* 0x0002620000002400 */
[----:B------:R-:W-:Y:S01]  /*1dd50*/  FMUL.FTZ R27, R27, c[0x0][0x2ec] ;  /* 0x0000bb001b1b7a20 */ /* 0x000fe20000410000 */
[C---:B---3--:R-:W-:Y:S08]  /*1dd60*/  HMMA.16816.F32 R28, R192.reuse, R8, R28 ;  /* 0x00000008c01c723c */ /* 0x048ff0000000181c */
[----:B------:R3:W1:Y:S01]  /*1dd70*/  MUFU.TANH R196, R14 ;  /* 0x0000000e00c47308 */ /* 0x0006620000002400 */
[C---:B------:R-:W-:Y:S01]  /*1dd80*/  HMMA.16816.F32 R32, R192.reuse, R10, R32 ;  /* 0x0000000ac020723c */ /* 0x040fe20000001820 */
[----:B------:R-:W1:Y:S08]  /*1dd90*/  LDSM.16.M88.4 R8, [R208+0x6800] ;  /* 0x00680000d008783b */ /* 0x000e700000000200 */
[----:B------:R3:W1:Y:S01]  /*1dda0*/  MUFU.TANH R190, R15 ;  /* 0x0000000f00be7308 */ /* 0x0006620000002400 */
[C---:B-----5:R-:W-:Y:S05]  /*1ddb0*/  HMMA.16816.F32 R36, R192.reuse, R4, R36 ;  /* 0x00000004c024723c */ /* 0x060fea0000001824 */
[----:B------:R-:W-:Y:S03]  /*1ddc0*/  FMUL.FTZ R186, R28, c[0x0][0x2ec] ;  /* 0x0000bb001cba7a20 */ /* 0x000fe60000410000 */
[C---:B------:R-:W-:Y:S01]  /*1ddd0*/  HMMA.16816.F32 R40, R192.reuse, R6, R40 ;  /* 0x00000006c028723c */ /* 0x040fe20000001828 */
[----:B------:R-:W2:Y:S01]  /*1dde0*/  MUFU.TANH R188, R188 ;  /* 0x000000bc00bc7308 */ /* 0x000ea20000002400 */
[----:B------:R-:W5:Y:S02]  /*1ddf0*/  LDSM.16.M88.4 R4, [R208+0x7000] ;  /* 0x00700000d004783b */ /* 0x000f640000000200 */
[----:B------:R-:W-:Y:S02]  /*1de00*/  FMUL.FTZ R29, R29, c[0x0][0x2ec] ;  /* 0x0000bb001d1d7a20 */ /* 0x000fe40000410000 */
[----:B------:R-:W-:Y:S02]  /*1de10*/  FMUL.FTZ R30, R30, c[0x0][0x2ec] ;  /* 0x0000bb001e1e7a20 */ /* 0x000fe40000410000 */
[----:B------:R-:W-:Y:S03]  /*1de20*/  FMUL.FTZ R164, R32, c[0x0][0x2ec] ;  /* 0x0000bb0020a47a20 */ /* 0x000fe60000410000 */
[----:B------:R3:W2:Y:S01]  /*1de30*/  MUFU.TANH R148, R17 ;  /* 0x0000001100947308 */ /* 0x0006a20000002400 */
[----:B------:R-:W-:Y:S02]  /*1de40*/  FMUL.FTZ R31, R31, c[0x0][0x2ec] ;  /* 0x0000bb001f1f7a20 */ /* 0x000fe40000410000 */
[----:B------:R-:W-:Y:S02]  /*1de50*/  FMUL.FTZ R33, R33, c[0x0][0x2ec] ;  /* 0x0000bb0021217a20 */ /* 0x000fe40000410000 */
[----:B------:R-:W-:Y:S02]  /*1de60*/  FMUL.FTZ R180, R36, c[0x0][0x2ec] ;  /* 0x0000bb0024b47a20 */ /* 0x000fe40000410000 */
[----:B------:R-:W-:Y:S02]  /*1de70*/  FMUL.FTZ R34, R34, c[0x0][0x2ec] ;  /* 0x0000bb0022227a20 */ /* 0x000fe40000410000 */
[----:B------:R-:W-:Y:S01]  /*1de80*/  FMUL.FTZ R35, R35, c[0x0][0x2ec] ;  /* 0x0000bb0023237a20 */ /* 0x000fe20000410000 */
[----:B------:R3:W2:Y:S01]  /*1de90*/  MUFU.TANH R150, R18 ;  /* 0x0000001200967308 */ /* 0x0006a20000002400 */
[----:B------:R-:W-:Y:S01]  /*1dea0*/  FMUL.FTZ R37, R37, c[0x0][0x2ec] ;  /* 0x0000bb0025257a20 */ /* 0x000fe20000410000 */
[C---:B-1----:R-:W-:Y:S03]  /*1deb0*/  HMMA.16816.F32 R44, R192.reuse, R8, R44 ;  /* 0x00000008c02c723c */ /* 0x042fe6000000182c */
[----:B------:R-:W-:Y:S02]  /*1dec0*/  FMUL.FTZ R172, R40, c[0x0][0x2ec] ;  /* 0x0000bb0028ac7a20 */ /* 0x000fe40000410000 */
[----:B------:R-:W-:Y:S03]  /*1ded0*/  FMUL.FTZ R38, R38, c[0x0][0x2ec] ;  /* 0x0000bb0026267a20 */ /* 0x000fe60000410000 */
[----:B------:R3:W1:Y:S01]  /*1dee0*/  MUFU.TANH R169, R19 ;  /* 0x0000001300a97308 */ /* 0x0006620000002400 */
[C---:B------:R-:W-:Y:S01]  /*1def0*/  HMMA.16816.F32 R48, R192.reuse, R10, R48 ;  /* 0x0000000ac030723c */ /* 0x040fe20000001830 */
[----:B------:R-:W1:Y:S01]  /*1df00*/  LDSM.16.M88.4 R8, [R208+0x7800] ;  /* 0x00780000d008783b */ /* 0x000e620000000200 */
[----:B------:R-:W-:Y:S04]  /*1df10*/  DEPBAR.LE SB0, 0x0 ;  /* 0x000080000000791a */ /* 0x000fe80000000000 */
[----:B------:R-:W-:Y:S02]  /*1df20*/  FMUL.FTZ R39, R39, c[0x0][0x2ec] ;  /* 0x0000bb0027277a20 */ /* 0x000fe40000410000 */
[----:B------:R-:W-:Y:S01]  /*1df30*/  FMUL.FTZ R41, R41, c[0x0][0x2ec] ;  /* 0x0000bb0029297a20 */ /* 0x000fe20000410000 */
[----:B------:R-:W1:Y:S01]  /*1df40*/  MUFU.TANH R152, R152 ;  /* 0x0000009800987308 */ /* 0x000e620000002400 */
[----:B------:R-:W-:Y:S01]  /*1df50*/  BAR.SYNC.DEFER_BLOCKING 0x0 ;  /* 0x0000000000007b1d */ /* 0x000fe20000010000 */
[C---:B-----5:R-:W-:Y:S05]  /*1df60*/  HMMA.16816.F32 R52, R192.reuse, R4, R52 ;  /* 0x00000004c034723c */ /* 0x060fea0000001834 */
[----:B------:R-:W-:Y:S02]  /*1df70*/  FMUL.FTZ R241, R44, c[0x0][0x2ec] ;  /* 0x0000bb002cf17a20 */ /* 0x000fe40000410000 */
[----:B------:R-:W-:Y:S01]  /*1df80*/  FMUL.FTZ R42, R42, c[0x0][0x2ec] ;  /* 0x0000bb002a2a7a20 */ /* 0x000fe20000410000 */
[----:B------:R3:W2:Y:S01]  /*1df90*/  MUFU.TANH R175, R21 ;  /* 0x0000001500af7308 */ /* 0x0006a20000002400 */
[C---:B------:R-:W-:Y:S03]  /*1dfa0*/  HMMA.16816.F32 R56, R192.reuse, R6, R56 ;  /* 0x00000006c038723c */ /* 0x040fe60000001838 */
[----:B------:R-:W-:Y:S02]  /*1dfb0*/  FMUL.FTZ R43, R43, c[0x0][0x2ec] ;  /* 0x0000bb002b2b7a20 */ /* 0x000fe40000410000 */
[----:B------:R-:W-:Y:S02]  /*1dfc0*/  FMUL.FTZ R189, R48, c[0x0][0x2ec] ;  /* 0x0000bb0030bd7a20 */ /* 0x000fe40000410000 */
[----:B------:R-:W-:Y:S02]  /*1dfd0*/  FMUL.FTZ R45, R45, c[0x0][0x2ec] ;  /* 0x0000bb002d2d7a20 */ /* 0x000fe40000410000 */
[----:B------:R3:W2:Y:S03]  /*1dfe0*/  MUFU.TANH R154, R22 ;  /* 0x00000016009a7308 */ /* 0x0006a60000002400 */
        /* <DEDUP_REMOVED lines=8> */
[----:B------:R-:W-:Y:S02]  /*1e070*/  FMUL.FTZ R51, R51, c[0x0][0x2ec] ;  /* 0x0000bb0033337a20 */ /* 0x000fe40000410000 */
[----:B------:R-:W-:Y:S01]  /*1e080*/  FMUL.FTZ R53, R53, c[0x0][0x2ec] ;  /* 0x0000bb0035357a20 */ /* 0x000fe20000410000 */
[----:B------:R-:W1:Y:S01]  /*1e090*/  MUFU.TANH R156, R156 ;  /* 0x0000009c009c7308 */ /* 0x000e620000002400 */
        /* <DEDUP_REMOVED lines=87> */
[C---:B------:R-:W-:Y:S02]  /*1e610*/  IMAD R6, R2.reuse, R5, R6 ;  /* 0x0000000502067224 */ /* 0x040fe400078e0206 */
[----:B------:R-:W-:Y:S01]  /*1e620*/  IMAD.MOV.U32 R3, RZ, RZ, c[0x0][0x2d0] ;  /* 0x0000b400ff037624 */ /* 0x000fe200078e00ff */
        /* <DEDUP_REMOVED lines=35> */
.L_x_2863:
        /* <DEDUP_REMOVED lines=39> */
.L_x_2862:
[----:B--2-4-:R-:W-:Y:S01]  /*1ead0*/  FMNMX.FTZ R3, R143, R135, !PT ;  /* 0x000000878f037209 */ /* 0x014fe20007810000 */
[----:B---3--:R-:W-:Y:S01]  /*1eae0*/  LDSM.16.MT88.4 R12, [R220+0xc000] ;  /* 0x00c00000dc0c783b */ /* 0x008fe20000004200 */
[----:B------:R-:W-:Y:S02]  /*1eaf0*/  FMNMX.FTZ R5, R248, R0, !PT ;  /* 0x00000000f8057209 */ /* 0x000fe40007810000 */
[----:B------:R-:W-:Y:S04]  /*1eb00*/  FMNMX.FTZ R2, R142, R3, !PT ;  /* 0x000000038e027209 */ /* 0x000fe80007810000 */
        /* <DEDUP_REMOVED lines=150> */
[----:B------:R-:W-:Y:S02]  /*1f470*/  FMUL.FTZ R67, R0, R71 ;  /* 0x0000004700437220 */ /* 0x000fe40000410000 */
[----:B------:R-:W-:Y:S01]  /*1f480*/  LDSM.16.MT88.4 R100, [R216+0xf800] ;  /* 0x00f80000d864783b */ /* 0x000fe20000004200 */
[----:B------:R-:W-:Y:S02]  /*1f490*/  FFMA.FTZ R152, R152, c[0x0][0x23c], -R146 ;  /* 0x00008f0098987a23 */ /* 0x000fe40000010892 */
[----:B------:R-:W-:Y:S01]  /*1f4a0*/  MUFU.EX2 R148, R148 ;  /* 0x0000009400947308 */ /* 0x000fe20000000800 */
[--C-:B------:R-:W-:Y:S02]  /*1f4b0*/  FFMA.FTZ R150, R150, c[0x0][0x23c], -R144.reuse ;  /* 0x00008f0096967a23 */ /* 0x100fe40000010890 */
[----:B------:R-:W-:Y:S02]  /*1f4c0*/  FFMA.FTZ R169, R169, c[0x0][0x23c], -R144 ;  /* 0x00008f00a9a97a23 */ /* 0x000fe40000010890 */
[----:B------:R-:W-:Y:S02]  /*1f4d0*/  FFMA.FTZ R175, R175, c[0x0][0x23c], -R146 ;  /* 0x00008f00afaf7a23 */ /* 0x000fe40000010892 */
[--C-:B------:R-:W-:Y:S02]  /*1f4e0*/  FFMA.FTZ R154, R154, c[0x0][0x23c], -R144.reuse ;  /* 0x00008f009a9a7a23 */ /* 0x100fe40000010890 */
[----:B------:R-:W-:Y:S01]  /*1f4f0*/  FFMA.FTZ R177, R177, c[0x0][0x23c], -R144 ;  /* 0x00008f00b1b17a23 */ /* 0x000fe20000010890 */
[----:B------:R-:W-:Y:S01]  /*1f500*/  MUFU.EX2 R152, R152 ;  /* 0x0000009800987308 */ /* 0x000fe20000000800 */
[--C-:B------:R-:W-:Y:S02]  /*1f510*/  FFMA.FTZ R156, R156, c[0x0][0x23c], -R146.reuse ;  /* 0x00008f009c9c7a23 */ /* 0x100fe40000010892 */
[----:B------:R-:W-:Y:S01]  /*1f520*/  FFMA.FTZ R179, R179, c[0x0][0x23c], -R146 ;  /* 0x00008f00b3b37a23 */ /* 0x000fe20000010892 */
[----:B----4-:R-:W-:Y:S01]  /*1f530*/  F2FP.PACK_AB R131, R136, R137 ;  /* 0x000000898883723e */ /* 0x010fe200000000ff */
[--C-:B------:R-:W-:Y:S02]  /*1f540*/  FFMA.FTZ R158, R158, c[0x0][0x23c], -R144.reuse ;  /* 0x00008f009e9e7a23 */ /* 0x100fe40000010890 */
[----:B------:R-:W-:Y:S02]  /*1f550*/  FFMA.FTZ R181, R181, c[0x0][0x23c], -R144 ;  /* 0x00008f00b5b57a23 */ /* 0x000fe40000010890 */
[--C-:B------:R-:W-:Y:S01]  /*1f560*/  FFMA.FTZ R193, R186, c[0x0][0x23c], -R146.reuse ;  /* 0x00008f00bac17a23 */ /* 0x100fe20000010892 */
[----:B------:R-:W-:Y:S01]  /*1f570*/  MUFU.EX2 R150, R150 ;  /* 0x0000009600967308 */ /* 0x000fe20000000800 */
[C---:B------:R-:W-:Y:S05]  /*1f580*/  HMMA.16816.F32 R4, R128.reuse, R12, R4 ;  /* 0x0000000c8004723c */ /* 0x040fea0000001804 */
[----:B------:R-:W-:Y:S02]  /*1f590*/  FFMA.FTZ R160, R160, c[0x0][0x23c], -R146 ;  /* 0x00008f00a0a07a23 */ /* 0x000fe40000010892 */
[C---:B------:R-:W-:Y:S01]  /*1f5a0*/  FMUL.FTZ R12, R2.reuse, R120 ;  /* 0x00000078020c7220 */ /* 0x040fe20000410000 */
[C---:B------:R-:W-:Y:S01]  /*1f5b0*/  HMMA.16816.F32 R8, R128.reuse, R14, R8 ;  /* 0x0000000e8008723c */ /* 0x040fe20000001808 */
[----:B------:R-:W1:Y:S03]  /*1f5c0*/  MUFU.EX2 R169, R169 ;  /* 0x000000a900a97308 */ /* 0x000e660000000800 */
[----:B------:R-:W-:Y:S02]  /*1f5d0*/  FMUL.FTZ R13, R2, R121 ;  /* 0x00000079020d7220 */ /* 0x000fe40000410000 */
[--C-:B------:R-:W-:Y:S02]  /*1f5e0*/  FFMA.FTZ R162, R162, c[0x0][0x23c], -R144.reuse ;  /* 0x00008f00a2a27a23 */ /* 0x100fe40000010890 */
[C---:B------:R-:W-:Y:S03]  /*1f5f0*/  FMUL.FTZ R14, R0.reuse, R122 ;  /* 0x0000007a000e7220 */ /* 0x040fe60000410000 */
[----:B------:R-:W-:Y:S01]  /*1f600*/  MUFU.EX2 R175, R175 ;  /* 0x000000af00af7308 */ /* 0x000fe20000000800 */
[----:B------:R-:W-:Y:S02]  /*1f610*/  FMUL.FTZ R15, R0, R123 ;  /* 0x0000007b000f7220 */ /* 0x000fe40000410000 */
[----:B------:R-:W-:Y:S02]  /*1f620*/  FFMA.FTZ R195, R184, c[0x0][0x23c], -R144 ;  /* 0x00008f00b8c37a23 */ /* 0x000fe40000010890 */
[--C-:B------:R-:W-:Y:S02]  /*1f630*/  FFMA.FTZ R164, R164, c[0x0][0x23c], -R146.reuse ;  /* 0x00008f00a4a47a23 */ /* 0x100fe40000010892 */
[----:B------:R-:W-:Y:S01]  /*1f640*/  FFMA.FTZ R237, R182, c[0x0][0x23c], -R146 ;  /* 0x00008f00b6ed7a23 */ /* 0x000fe20000010892 */
[C---:B------:R-:W-:Y:S02]  /*1f650*/  HMMA.16816.F32 R12, R128.reuse, R20, R12 ;  /* 0x00000014800c723c */ /* 0x040fe4000000180c */
[----:B------:R-:W-:Y:S01]  /*1f660*/  MUFU.EX2 R154, R154 ;  /* 0x0000009a009a7308 */ /* 0x000fe20000000800 */
[--C-:B------:R-:W-:Y:S02]  /*1f670*/  FFMA.FTZ R166, R166, c[0x0][0x23c], -R144.reuse ;  /* 0x00008f00a6a67a23 */ /* 0x100fe40000010890 */
[----:B------:R-:W-:Y:S01]  /*1f680*/  FFMA.FTZ R249, R249, c[0x0][0x23c], -R144 ;  /* 0x00008f00f9f97a23 */ /* 0x000fe20000010890 */
[----:B-1----:R-:W-:Y:S01]  /*1f690*/  F2FP.PACK_AB R71, R169, R150 ;  /* 0x00000096a947723e */ /* 0x002fe200000000ff */
        /* <DEDUP_REMOVED lines=9> */
[----:B------:R-:W-:Y:S02]  /*1f730*/  FFMA.FTZ R178, R178, c[0x0][0x23c], -R146 ;  /* 0x00008f00b2b27a23 */ /* 0x000fe40000010892 */
[--C-:B------:R-:W-:Y:S01]  /*1f740*/  FFMA.FTZ R176, R176, c[0x0][0x23c], -R144.reuse ;  /* 0x00008f00b0b07a23 */ /* 0x100fe20000010890 */
[C---:B------:R-:W-:Y:S03]  /*1f750*/  HMMA.16816.F32 R20, R128.reuse, R28, R20 ;  /* 0x0000001c8014723c */ /* 0x040fe60000001814 */
[----:B------:R-:W-:Y:S02]  /*1f760*/  FFMA.FTZ R174, R174, c[0x0][0x23c], -R144 ;  /* 0x00008f00aeae7a23 */ /* 0x000fe40000010890 */
        /* <DEDUP_REMOVED lines=10> */
[----:B------:R-:W-:Y:S02]  /*1f810*/  FFMA.FTZ R105, R198, c[0x0][0x23c], -R146 ;  /* 0x00008f00c6697a23 */ /* 0x000fe40000010892 */
[--C-:B------:R-:W-:Y:S02]  /*1f820*/  FFMA.FTZ R106, R196, c[0x0][0x23c], -R144.reuse ;  /* 0x00008f00c46a7a23 */ /* 0x100fe40000010890 */
[----:B------:R-:W-:Y:S01]  /*1f830*/  FFMA.FTZ R107, R190, c[0x0][0x23c], -R144 ;  /* 0x00008f00be6b7a23 */ /* 0x000fe20000010890 */
[C---:B------:R-:W-:Y:S01]  /*1f840*/  HMMA.16816.F32 R28, R128.reuse, R36, R28 ;  /* 0x00000024801c723c */ /* 0x040fe2000000181c */
[----:B------:R-:W-:Y:S02]  /*1f850*/  MUFU.EX2 R104, R104 ;  /* 0x0000006800687308 */ /* 0x000fe40000000800 */
[----:B------:R-:W-:Y:S02]  /*1f860*/  FFMA.FTZ R170, R170, c[0x0][0x23c], -R146 ;  /* 0x00008f00aaaa7a23 */ /* 0x000fe40000010892 */
[--C-:B------:R-:W-:Y:S02]  /*1f870*/  FFMA.FTZ R168, R168, c[0x0][0x23c], -R144.reuse ;  /* 0x00008f00a8a87a23 */ /* 0x100fe40000010890 */
[C---:B------:R-:W-:Y:S01]  /*1f880*/  FMUL.FTZ R36, R2.reuse, R96 ;  /* 0x0000006002247220 */ /* 0x040fe20000410000 */
[C---:B------:R-:W-:Y:S03]  /*1f890*/  HMMA.16816.F32 R32, R128.reuse, R38, R32 ;  /* 0x000000268020723c */ /* 0x040fe60000001820 */
[----:B------:R-:W1:Y:S01]  /*1f8a0*/  MUFU.EX2 R105, R105 ;  /* 0x0000006900697308 */ /* 0x000e620000000800 */
[----:B------:R-:W-:Y:S02]  /*1f8b0*/  FMUL.FTZ R37, R2, R97 ;  /* 0x0000006102257220 */ /* 0x000fe40000410000 */
[----:B------:R-:W-:Y:S02]  /*1f8c0*/  FFMA.FTZ R251, R251, c[0x0][0x23c], -R144 ;  /* 0x00008f00fbfb7a23 */ /* 0x000fe40000010890 */
[C---:B------:R-:W-:Y:S04]  /*1f8d0*/  FMUL.FTZ R38, R0.reuse, R98 ;  /* 0x0000006200267220 */ /* 0x040fe80000410000 */
[----:B------:R-:W-:Y:S01]  /*1f8e0*/  FMUL.FTZ R39, R0, R99 ;  /* 0x0000006300277220 */ /* 0x000fe20000410000 */
[----:B------:R-:W-:Y:S01]  /*1f8f0*/  MUFU.EX2 R106, R106 ;  /* 0x0000006a006a7308 */ /* 0x000fe20000000800 */
[----:B------:R-:W-:Y:S01]  /*1f900*/  LDSM.16.MT88.4 R96, [R216+0x13000] ;  /* 0x01300000d860783b */ /* 0x000fe20000004200 */
[--C-:B------:R-:W-:Y:S02]  /*1f910*/  FFMA.FTZ R182, R241, c[0x0][0x23c], -R146.reuse ;  /* 0x00008f00f1b67a23 */ /* 0x100fe40000010892 */
[----:B------:R-:W-:Y:S02]  /*1f920*/  FFMA.FTZ R199, R199, c[0x0][0x23c], -R146 ;  /* 0x00008f00c7c77a23 */ /* 0x000fe40000010892 */
[C---:B------:R-:W-:Y:S03]  /*1f930*/  HMMA.16816.F32 R36, R128.reuse, R44, R36 ;  /* 0x0000002c8024723c */ /* 0x040fe60000001824 */
[--C-:B------:R-:W-:Y:S01]  /*1f940*/  FFMA.FTZ R184, R197, c[0x0][0x23c], -R144.reuse ;  /* 0x00008f00c5b87a23 */ /* 0x100fe20000010890 */
[----:B------:R-:W4:Y:S01]  /*1f950*/  MUFU.EX2 R107, R107 ;  /* 0x0000006b006b7308 */ /* 0x000f220000000800 */
[----:B------:R-:W-:Y:S02]  /*1f960*/  FFMA.FTZ R191, R191, c[0x0][0x23c], -R144 ;  /* 0x00008f00bfbf7a23 */ /* 0x000fe40000010890 */
        /* <DEDUP_REMOVED lines=13> */
[----:B----4-:R-:W-:Y:S01]  /*1fa40*/  F2FP.PACK_AB R69, R107, R106 ;  /* 0x0000006a6b45723e */ /* 0x010fe200000000ff */
        /* <DEDUP_REMOVED lines=8> */
[----:B------:R-:W4:Y:S01]  /*1fad0*/  MUFU.EX2 R160, R160 ;  /* 0x000000a000a07308 */ /* 0x000f220000000800 */
[----:B------:R-:W-:Y:S01]  /*1fae0*/  LDSM.16.MT88.4 R80, [R217+0xc800] ;  /* 0x00c80000d950783b */ /* 0x000fe20000004200 */
[----:B------:R-:W-:Y:S02]  /*1faf0*/  FFMA.FTZ R190, R173, c[0x0][0x23c], -R146 ;  /* 0x00008f00adbe7a23 */ /* 0x000fe40000010892 */
[--C-:B------:R-:W-:Y:S02]  /*1fb00*/  FFMA.FTZ R167, R167, c[0x0][0x23c], -R144.reuse ;  /* 0x00008f00a7a77a23 */ /* 0x100fe40000010890 */
[C---:B------:R-:W-:Y:S03]  /*1fb10*/  HMMA.16816.F32 R52, R128.reuse, R60, R52 ;  /* 0x0000003c8034723c */ /* 0x040fe60000001834 */
[----:B------:R-:W-:Y:S01]  /*1fb20*/  FFMA.FTZ R192, R165, c[0x0][0x23c], -R144 ;  /* 0x00008f00a5c07a23 */ /* 0x000fe20000010890 */
[----:B------:R-:W-:Y:S01]  /*1fb30*/  MUFU.EX2 R162, R162 ;  /* 0x000000a200a27308 */ /* 0x000fe20000000800 */
[--C-:B------:R-:W-:Y:S02]  /*1fb40*/  FFMA.FTZ R163, R163, c[0x0][0x23c], -R146.reuse ;  /* 0x00008f00a3a37a23 */ /* 0x100fe40000010892 */
[C---:B------:R-:W-:Y:S01]  /*1fb50*/  FMUL.FTZ R60, R2.reuse, R72 ;  /* 0x00000048023c7220 */ /* 0x040fe20000410000 */
[C---:B------:R-:W-:Y:S04]  /*1fb60*/  HMMA.16816.F32 R56, R128.reuse, R62, R56 ;  /* 0x0000003e8038723c */ /* 0x040fe80000001838 */
[----:B------:R-:W-:Y:S02]  /*1fb70*/  FMUL.FTZ R61, R2, R73 ;  /* 0x00000049023d7220 */ /* 0x000fe40000410000 */
[----:B------:R-:W5:Y:S01]  /*1fb80*/  MUFU.EX2 R195, R195 ;  /* 0x000000c300c37308 */ /* 0x000f620000000800 */
[C---:B------:R-:W-:Y:S02]  /*1fb90*/  FMUL.FTZ R62, R0.reuse, R74 ;  /* 0x0000004a003e7220 */ /* 0x040fe40000410000 */
[----:B------:R-:W-:Y:S02]  /*1fba0*/  FMUL.FTZ R63, R0, R75 ;  /* 0x0000004b003f7220 */ /* 0x000fe40000410000 */
[----:B------:R-:W1:Y:S01]  /*1fbb0*/  LDSM.16.MT88.4 R72, [R218+0xc800] ;  /* 0x00c80000da48783b */ /* 0x000e620000004200 */
[----:B------:R-:W-:Y:S02]  /*1fbc0*/  FFMA.FTZ R194, R161, c[0x0][0x23c], -R146 ;  /* 0x00008f00a1c27a23 */ /* 0x000fe40000010892 */
[--C-:B------:R-:W-:Y:S02]  /*1fbd0*/  FFMA.FTZ R159, R159, c[0x0][0x23c], -R144.reuse ;  /* 0x00008f009f9f7a23 */ /* 0x100fe40000010890 */
[C---:B--2---:R-:W-:Y:S01]  /*1fbe0*/  HMMA.16816.F32 R60, R128.reuse, R84, R60 ;  /* 0x00000054803c723c */ /* 0x044fe2000000183c */
[----:B------:R-:W-:Y:S02]  /*1fbf0*/  MUFU.EX2 R164, R164 ;  /* 0x000000a400a47308 */ /* 0x000fe40000000800 */
[----:B------:R-:W-:Y:S02]  /*1fc00*/  FFMA.FTZ R196, R157, c[0x0][0x23c], -R144 ;  /* 0x00008f009dc47a23 */ /* 0x000fe40000010890 */
[--C-:B------:R-:W-:Y:S02]  /*1fc10*/  FFMA.FTZ R153, R153, c[0x0][0x23c], -R146.reuse ;  /* 0x00008f0099997a23 */ /* 0x100fe40000010892 */
[----:B------:R-:W-:Y:S01]  /*1fc20*/  FFMA.FTZ R198, R155, c[0x0][0x23c], -R146 ;  /* 0x00008f009bc67a23 */ /* 0x000fe20000010892 */
[----:B------:R-:W-:Y:S01]  /*1fc30*/  HMMA.16816.F32 R64, R128, R86, R64 ;  /* 0x000000568040723c */ /* 0x000fe20000001840 */
[----:B------:R-:W2:Y:S02]  /*1fc40*/  LDSM.16.MT88.4 R84, [R216+0xc800] ;  /* 0x00c80000d854783b */ /* 0x000ea40000004200 */
[----:B------:R-:W1:Y:S01]  /*1fc50*/  MUFU.EX2 R237, R237 ;  /* 0x000000ed00ed7308 */ /* 0x000e620000000800 */
[--C-:B------:R-:W-:Y:S02]  /*1fc60*/  FFMA.FTZ R151, R151, c[0x0][0x23c], -R144.reuse ;  /* 0x00008f0097977a23 */ /* 0x100fe40000010890 */
[----:B------:R-:W-:Y:S02]  /*1fc70*/  FFMA.FTZ R246, R149, c[0x0][0x23c], -R144 ;  /* 0x00008f0095f67a23 */ /* 0x000fe40000010890 */
[C---:B---3--:R-:W-:Y:S05]  /*1fc80*/  HMMA.16816.F32 R4, R68.reuse, R76, R4 ;  /* 0x0000004c4404723c */ /* 0x048fea0000001804 */
[----:B------:R-:W-:Y:S01]  /*1fc90*/  MUFU.EX2 R166, R166 ;  /* 0x000000a600a67308 */ /* 0x000fe20000000800 */
[--C-:B------:R-:W-:Y:S02]  /*1fca0*/  FFMA.FTZ R147, R147, c[0x0][0x23c], -R146.reuse ;  /* 0x00008f0093937a23 */ /* 0x100fe40000010892 */
[C---:B------:R-:W-:Y:S01]  /*1fcb0*/  HMMA.16816.F32 R8, R68.reuse, R78, R8 ;  /* 0x0000004e4408723c */ /* 0x040fe20000001808 */
[----:B------:R-:W3:Y:S03]  /*1fcc0*/  LDSM.16.MT88.4 R76, [R220+0x10800] ;  /* 0x01080000dc4c783b */ /* 0x000ee60000004200 */
[----:B------:R-:W-:Y:S02]  /*1fcd0*/  FFMA.FTZ R146, R145, c[0x0][0x23c], -R146 ;  /* 0x00008f0091927a23 */ /* 0x000fe40000010892 */
[--C-:B------:R-:W-:Y:S01]  /*1fce0*/  FFMA.FTZ R134, R134, c[0x0][0x23c], -R144.reuse ;  /* 0x00008f0086867a23 */ /* 0x100fe20000010890 */
[----:B------:R-:W2:Y:S01]  /*1fcf0*/  MUFU.EX2 R249, R249 ;  /* 0x000000f900f97308 */ /* 0x000ea20000000800 */
[----:B------:R-:W-:Y:S01]  /*1fd00*/  FFMA.FTZ R144, R133, c[0x0][0x23c], -R144 ;  /* 0x00008f0085907a23 */ /* 0x000fe20000010890 */
[C---:B-1----:R-:W-:Y:S03]  /*1fd10*/  HMMA.16816.F32 R12, R68.reuse, R72, R12 ;  /* 0x00000048440c723c */ /* 0x042fe6000000180c */
[----:B------:R-:W-:Y:S02]  /*1fd20*/  FFMA.FTZ R139, R0, R245, R139 ;  /* 0x000000f5008b7223 */ /* 0x000fe4000001008b */
[----:B------:R-:W-:Y:S03]  /*1fd30*/  FFMA.FTZ R143, R2, R247, R143 ;  /* 0x000000f7028f7223 */ /* 0x000fe6000001008f */
[----:B------:R-:W-:Y:S01]  /*1fd40*/  MUFU.EX2 R180, R180 ;  /* 0x000000b400b47308 */ /* 0x000fe20000000800 */
[----:B------:R-:W-:Y:S01]  /*1fd50*/  FADD.FTZ R138, R138, R139 ;  /* 0x0000008b8a8a7221 */ /* 0x000fe20000010000 */
        /* <DEDUP_REMOVED lines=36> */
[----:B------:R-:W-:Y:S03]  /*1ffa0*/  F2FP.PACK_AB R69, R177, R154 ;  /* 0x0000009ab145723e */ /* 0x000fe600000000ff */
[----:B------:R-:W-:Y:S02]  /*1ffb0*/  F2FP.PACK_AB R70, R179, R156 ;  /* 0x0000009cb346723e */ /* 0x000fe400000000ff */
[----:B------:R-:W-:Y:S02]  /*1ffc0*/  F2FP.PACK_AB R71, R181, R158 ;  /* 0x0000009eb547723e */ /* 0x000fe400000000ff */
[----:B------:R-:W1:Y:S05]  /*1ffd0*/  MUFU.EX2 R191, R191 ;  /* 0x000000bf00bf7308 */ /* 0x000e6a0000000800 */
        /* <DEDUP_REMOVED lines=37> */
[----:B-----5:R-:W-:Y:S03]  /*20230*/  F2FP.PACK_AB R69, R195, R162 ;  /* 0x000000a2c345723e */ /* 0x020fe600000000ff */
[----:B------:R-:W-:Y:S01]  /*20240*/  F2FP.PACK_AB R70, R237, R164 ;  /* 0x000000a4ed46723e */ /* 0x000fe200000000ff */
[----:B------:R-:W-:Y:S01]  /*20250*/  MUFU.EX2 R153, R153 ;  /* 0x0000009900997308 */ /* 0x000fe20000000800 */
[----:B------:R-:W-:Y:S07]  /*20260*/  F2FP.PACK_AB R71, R249, R166 ;  /* 0x000000a6f947723e */ /* 0x000fee00000000ff */
[C---:B-1----:R-:W-:Y:S02]  /*20270*/  HMMA.16816.F32 R4, R68.reuse, R72, R4 ;  /* 0x000000484404723c */ /* 0x042fe40000001804 */
[----:B------:R-:W1:Y:S06]  /*20280*/  MUFU.EX2 R198, R198 ;  /* 0x000000c600c67308 */ /* 0x000e6c0000000800 */
[C---:B------:R-:W-:Y:S01]  /*20290*/  HMMA.16816.F32 R8, R68.reuse, R74, R8 ;  /* 0x0000004a4408723c */ /* 0x040fe20000001808 */
[----:B------:R-:W5:Y:S03]  /*202a0*/  LDSM.16.MT88.4 R72, [R220+0x11800] ;  /* 0x01180000dc48783b */ /* 0x000f660000004200 */
[----:B------:R-:W-:Y:S04]  /*202b0*/  MUFU.EX2 R151, R151 ;  /* 0x0000009700977308 */ /* 0x000fe80000000800 */
[C---:B----4-:R-:W-:Y:S06]  /*202c0*/  HMMA.16816.F32 R12, R68.reuse, R80, R12 ;  /* 0x00000050440c723c */ /* 0x050fec000000180c */
[----:B------:R-:W4:Y:S02]  /*202d0*/  MUFU.EX2 R246, R246 ;  /* 0x000000f600f67308 */ /* 0x000f240000000800 */
[C---:B------:R-:W-:Y:S01]  /*202e0*/  HMMA.16816.F32 R16, R68.reuse, R82, R16 ;  /* 0x000000524410723c */ /* 0x040fe20000001810 */
[----:B------:R-:W1:Y:S07]  /*202f0*/  LDSM.16.MT88.4 R80, [R218+0x11800] ;  /* 0x01180000da50783b */ /* 0x000e6e0000004200 */
        /* <DEDUP_REMOVED lines=8> */
[----:B------:R-:W2:Y:S06]  /*20380*/  LDSM.16.MT88.4 R84, [R220+0xe000] ;  /* 0x00e00000dc54783b */ /* 0x000eac0000004200 */
[----:B------:R-:W2:Y:S01]  /*20390*/  MUFU.EX2 R133, R144 ;  /* 0x0000009000857308 */ /* 0x000ea20000000800 */
[C---:B-----5:R-:W-:Y:S08]  /*203a0*/  HMMA.16816.F32 R36, R68.reuse, R72, R36 ;  /* 0x000000484424723c */ /* 0x060ff00000001824 */
[C---:B------:R-:W-:Y:S01]  /*203b0*/  HMMA.16816.F32 R40, R68.reuse, R74, R40 ;  /* 0x0000004a4428723c */ /* 0x040fe20000001828 */
[----:B------:R-:W5:Y:S07]  /*203c0*/  LDSM.16.MT88.4 R72, [R218+0xe000] ;  /* 0x00e00000da48783b */ /* 0x000f6e0000004200 */
[C---:B-1----:R-:W-:Y:S08]  /*203d0*/  HMMA.16816.F32 R44, R68.reuse, R80, R44 ;  /* 0x00000050442c723c */ /* 0x042ff0000000182c */
[C---:B------:R-:W-:Y:S01]  /*203e0*/  HMMA.16816.F32 R48, R68.reuse, R82, R48 ;  /* 0x000000524430723c */ /* 0x040fe20000001830 */
[----:B------:R-:W-:Y:S07]  /*203f0*/  LDSM.16.MT88.4 R80, [R216+0xe000] ;  /* 0x00e00000d850783b */ /* 0x000fee0000004200 */
[C---:B------:R-:W-:Y:S08]  /*20400*/  HMMA.16816.F32 R52, R68.reuse, R88, R52 ;  /* 0x000000584434723c */ /* 0x040ff00000001834 */
[C---:B------:R-:W-:Y:S01]  /*20410*/  HMMA.16816.F32 R56, R68.reuse, R90, R56 ;  /* 0x0000005a4438723c */ /* 0x040fe20000001838 */
[----:B------:R-:W-:Y:S07]  /*20420*/  LDSM.16.MT88.4 R88, [R217+0x12000] ;  /* 0x01200000d958783b */ /* 0x000fee0000004200 */
[C---:B---3--:R-:W-:Y:S08]  /*20430*/  HMMA.16816.F32 R60, R68.reuse, R76, R60 ;  /* 0x0000004c443c723c */ /* 0x048ff0000000183c */
        /* <DEDUP_REMOVED lines=15> */
[C---:B------:R-:W-:Y:S08]  /*20530*/  HMMA.16816.F32 R28, R68.reuse, R80, R28 ;  /* 0x00000050441c723c */ /* 0x040ff0000000181c */
[C---:B------:R-:W-:Y:S01]  /*20540*/  HMMA.16816.F32 R32, R68.reuse, R82, R32 ;  /* 0x000000524420723c */ /* 0x040fe20000001820 */
[----:B------:R-:W5:Y:S07]  /*20550*/  LDSM.16.MT88.4 R80, [R218+0xe800] ;  /* 0x00e80000da50783b */ /* 0x000f6e0000004200 */
        /* <DEDUP_REMOVED lines=12> */
[----:B------:R-:W-:Y:S02]  /*20620*/  F2FP.PACK_AB R68, R199, R182 ;  /* 0x000000b6c744723e */ /* 0x000fe400000000ff */
[----:B------:R-:W-:Y:S03]  /*20630*/  F2FP.PACK_AB R69, R191, R184 ;  /* 0x000000b8bf45723e */ /* 0x000fe600000000ff */
[----:B------:R-:W-:Y:S02]  /*20640*/  F2FP.PACK_AB R70, R187, R186 ;  /* 0x000000babb46723e */ /* 0x000fe400000000ff */
[----:B------:R-:W-:Y:S07]  /*20650*/  F2FP.PACK_AB R71, R188, R185 ;  /* 0x000000b9bc47723e */ /* 0x000fee00000000ff */
[C---:B-1----:R-:W-:Y:S08]  /*20660*/  HMMA.16816.F32 R4, R68.reuse, R76, R4 ;  /* 0x0000004c4404723c */ /* 0x042ff00000001804 */
[C---:B------:R-:W-:Y:S01]  /*20670*/  HMMA.16816.F32 R8, R68.reuse, R78, R8 ;  /* 0x0000004e4408723c */ /* 0x040fe20000001808 */
[----:B------:R-:W1:Y:S07]  /*20680*/  LDSM.16.MT88.4 R76, [R218+0x12800] ;  /* 0x01280000da4c783b */ /* 0x000e6e0000004200 */
[C---:B-----5:R-:W-:Y:S08]  /*20690*/  HMMA.16816.F32 R12, R68.reuse, R80, R12 ;  /* 0x00000050440c723c */ /* 0x060ff0000000180c */
[C---:B------:R-:W-:Y:S01]  /*206a0*/  HMMA.16816.F32 R16, R68.reuse, R82, R16 ;  /* 0x000000524410723c */ /* 0x040fe20000001810 */
[----:B------:R-:W5:Y:S07]  /*206b0*/  LDSM.16.MT88.4 R80, [R217+0x12800] ;  /* 0x01280000d950783b */ /* 0x000f6e0000004200 */
        /* <DEDUP_REMOVED lines=55> */
[----:B------:R-:W-:Y:S02]  /*20a30*/  FADD.FTZ R107, R107, R106 ;  /* 0x0000006a6b6b7221 */ /* 0x000fe40000010000 */
[----:B------:R-:W-:Y:S01]  /*20a40*/  FADD.FTZ R152, R152, R5 ;  /* 0x0000000598987221 */ /* 0x000fe20000010000 */
[C---:B------:R-:W-:Y:S01]  /*20a50*/  HMMA.16816.F32 R112, R68.reuse, R108, R20 ;  /* 0x0000006c4470723c */ /* 0x040fe20000001814 */
[----:B------:R-:W2:Y:S02]  /*20a60*/  LDSM.16.MT88.4 R4, [R216+0x13800] ;  /* 0x01380000d804783b */ /* 0x000ea40000004200 */
        /* <DEDUP_REMOVED lines=40> */
[----:B------:R-:W-:Y:S01]  /*20cf0*/  FADD.FTZ R185, R185, R0 ;  /* 0x00000000b9b97221 */ /* 0x000fe20000010000 */
[----:B------:R-:W-:Y:S01]  /*20d00*/  IADD3 R0, R238, -0x1, RZ ;  /* 0xffffffffee007810 */ /* 0x000fe20007ffe0ff */
[----:B------:R-:W-:Y:S02]  /*20d10*/  FADD.FTZ R186, R187, R186 ;  /* 0x000000babbba7221 */ /* 0x000fe40000010000 */
[----:B------:R-:W-:Y:S01]  /*20d20*/  FADD.FTZ R188, R188, R185 ;  /* 0x000000b9bcbc7221 */ /* 0x000fe20000010000 */
[----:B------:R-:W-:Y:S04]  /*20d30*/  HMMA.16816.F32 R68, R68, R6, R64 ;  /* 0x000000064444723c */ /* 0x000fe80000001840 */
[----:B------:R-:W-:Y:S01]  /*20d40*/  FADD.FTZ R171, R171, R186 ;  /* 0x000000baabab7221 */ /* 0x000fe20000010000 */
[----:B------:R-:W-:Y:S01]  /*20d50*/  MOV R238, R0 ;  /* 0x0000000000ee7202 */ /* 0x000fe20000000f00 */
[----:B------:R-:W-:Y:S01]  /*20d60*/  FADD.FTZ R167, R167, R188 ;  /* 0x000000bca7a77221 */ /* 0x000fe20000010000 */
[----:B------:R-:W-:Y:S01]  /*20d70*/  MOV R0, R3 ;  /* 0x0000000300007202 */ /* 0x000fe20000000f00 */
        /* <DEDUP_REMOVED lines=15> */
.L_x_2860:
        /* <DEDUP_REMOVED lines=193> */
.L_x_2865:
[----:B------:R-:W2:Y:S04]  /*21a80*/  S2R R3, SR_CTAID.Z ;  /* 0x0000000000037919 */ /* 0x000ea80000002700 */
[----:B------:R-:W2:Y:S02]  /*21a90*/  S2R R2, SR_CTAID.Y ;  /* 0x0000000000027919 */ /* 0x000ea40000002600 */
[----:B-12---:R-:W-:-:S04]  /*21aa0*/  IMAD R5, R2, c[0x0][0x1c0], R3 ;  /* 0x0000700002057a24 */ /* 0x006fc800078e0203 */
[----:B------:R-:W-:Y:S02]  /*21ab0*/  IMAD R5, R5, c[0x0][0x214], RZ ;  /* 0x0000850005057a24 */ /* 0x000fe400078e02ff */
.L_x_2866:
        /* <DEDUP_REMOVED lines=41> */
.L_x_2868:
[----:B------:R-:W-:Y:S05]  /*21d50*/  BSYNC B0 ;  /* 0x0000000000007941 */ /* 0x000fea0003800000 */
.L_x_2867:
        /* <DEDUP_REMOVED lines=31> */
.L_x_2870:
[----:B------:R-:W-:Y:S05]  /*21f50*/  BSYNC B0 ;  /* 0x0000000000007941 */ /* 0x000fea0003800000 */
.L_x_2869:
        /* <DEDUP_REMOVED lines=16> */
.L_x_2872:
[----:B------:R-:W-:Y:S05]  /*22060*/  BSYNC B0 ;  /* 0x0000000000007941 */ /* 0x000fea0003800000 */
.L_x_2871:
        /* <DEDUP_REMOVED lines=16> */
.L_x_2874:
[----:B------:R-:W-:Y:S05]  /*22170*/  BSYNC B0 ;  /* 0x0000000000007941 */ /* 0x000fea0003800000 */
.L_x_2873:
        /* <DEDUP_REMOVED lines=15> */
.L_x_2875:
        /* <DEDUP_REMOVED lines=9> */
.L_x_8235:


//--------------------- .text._ZN5flash24flash_fwd_splitkv_kernelI23Flash_fwd_kernel_traitsILi128ELi64ELi128ELi4ELb0ELb0EN7cutlass6half_tE19Flash_kernel_traitsILi128ELi64ELi128ELi4ES3_EELb1ELb0ELb1ELb0ELb0ELb0ELb0ELb1EEEvNS_16Flash_fwd_paramsE --------------------------
	.section	.text._ZN5flash24flash_fwd_splitkv_kernelI23Flash_fwd_kernel_traitsILi128ELi64ELi128ELi4ELb0ELb0EN7cutlass6half_tE19Flash_kernel_traitsILi128ELi64ELi128ELi4ES3_EELb1ELb0ELb1ELb0ELb0ELb0ELb0ELb1EEEvNS_16Flash_fwd_paramsE,"ax",@progbits
	.sectioninfo	@"SHI_REGISTERS=252"
	.align	128
        .global         _ZN5flash24flash_fwd_splitkv_kernelI23Flash_fwd_kernel_traitsILi128ELi64ELi128ELi4ELb0ELb0EN7cutlass6half_tE19Flash_kernel_traitsILi128ELi64ELi128ELi4ES3_EELb1ELb0ELb1ELb0ELb0ELb0ELb0ELb1EEEvNS_16Flash_fwd_paramsE
        .type           _ZN5flash24flash_fwd_splitkv_kernelI23Flash_fwd_kernel_traitsILi128ELi64ELi128ELi4ELb0ELb0EN7cutlass6half_tE19Flash_kernel_traitsILi128ELi64ELi128ELi4ES3_EELb1ELb0ELb1ELb0ELb0ELb0ELb0ELb1EEEvNS_16Flash_fwd_paramsE,@function
        .size           _ZN5flash24flash_fwd_splitkv_kernelI23Flash_fwd_kernel_traitsILi128ELi64ELi128ELi4ELb0ELb0EN7cutlass6half_tE19Flash_kernel_traitsILi128ELi64ELi128ELi4ES3_EELb1ELb0ELb1ELb0ELb0ELb0ELb0ELb1EEEvNS_16Flash_fwd_paramsE,(.L_x_8183 - _ZN5flash24flash_fwd_splitkv_kernelI23Flash_fwd_kernel_traitsILi128ELi64ELi128ELi4ELb0ELb0EN7cutlass6half_tE19Flash_kernel_traitsILi128ELi64ELi128ELi4ES3_EELb1ELb0ELb1ELb0ELb0ELb0ELb0ELb1EEEvNS_16Flash_fwd_paramsE)
        .other          _ZN5flash24flash_fwd_splitkv_kernelI23Flash_fwd_kernel_traitsILi128ELi64ELi128ELi4ELb0ELb0EN7cutlass6half_tE19Flash_kernel_traitsILi128ELi64ELi128ELi4ES3_EELb1ELb0ELb1ELb0ELb0ELb0ELb0ELb1EEEvNS_16Flash_fwd_paramsE,@"STO_CUDA_ENTRY STV_DEFAULT"
_ZN5flash24flash_fwd_splitkv_kernelI23Flash_fwd_kernel_traitsILi128ELi64ELi128ELi4ELb0ELb0EN7cutlass6half_tE19Flash_kernel_traitsILi128ELi64ELi128ELi4ES3_EELb1ELb0ELb1ELb0ELb0ELb0ELb0ELb1EEEvNS_16Flash_fwd_paramsE:
.text._ZN5flash24flash_fwd_splitkv_kernelI23Flash_fwd_kernel_traitsILi128ELi64ELi128ELi4ELb0ELb0EN7cutlass6half_tE19Flash_kernel_traitsILi128ELi64ELi128ELi4ES3_EELb1ELb0ELb1ELb0ELb0ELb0ELb0ELb1EEEvNS_16Flash_fwd_paramsE:
        /* <DEDUP_REMOVED lines=9> */
[----:B-123--:R-:W-:Y:S05]  /*0090*/  CALL.REL.NOINC `($_ZN5flash24flash_fwd_splitkv_kernelI23Flash_fwd_kernel_traitsILi128ELi64ELi128ELi4ELb0ELb0EN7cutlass6half_tE19Flash_kernel_traitsILi128ELi64ELi128ELi4ES3_EELb1ELb0ELb1ELb0ELb0ELb0ELb0ELb1EEEvNS_16Flash_fwd_paramsE$_ZN5flash30compute_attn_1rowblock_splitkvI23Flash_fwd_kernel_traitsILi128ELi64ELi128ELi4ELb0ELb0EN7cutlass6half_tE19Flash_kernel_traitsILi128ELi64ELi128ELi4ES3_EELb1ELb0ELb1ELb0ELb0ELb0ELb0ELb1ENS_16Flash_fwd_paramsEEEvRKT8_iiiii) ;  /* 0x0000002000007944 */ /* 0x00efea0003c00000 */
[----:B------:R-:W-:Y:S05]  /*00a0*/  BSYNC B4 ;  /* 0x0000000000047941 */ /* 0x000fea0003800000 */
.L_x_2876:
[----:B------:R-:W-:Y:S05]  /*00b0*/  EXIT ;  /* 0x000000000000794d */ /* 0x000fea0003800000 */
        .type           $_ZN5flash24flash_fwd_splitkv_kernelI23Flash_fwd_kernel_traitsILi128ELi64ELi128ELi4ELb0ELb0EN7cutlass6half_tE19Flash_kernel_traitsILi128ELi64ELi128ELi4ES3_EELb1ELb0ELb1ELb0ELb0ELb0ELb0ELb1EEEvNS_16Flash_fwd_paramsE$_ZN5flash30compute_attn_1rowblock_splitkvI23Flash_fwd_kernel_traitsILi128ELi64ELi128ELi4ELb0ELb0EN7cutlass6half_tE19Flash_kernel_traitsILi128ELi64ELi128ELi4ES3_EELb1ELb0ELb1ELb0ELb0ELb0ELb0ELb1ENS_16Flash_fwd_paramsEEEvRKT8_iiiii,@function
        .size           $_ZN5flash24flash_fwd_splitkv_kernelI23Flash_fwd_kernel_traitsILi128ELi64ELi128ELi4ELb0ELb0EN7cutlass6half_tE19Flash_kernel_traitsILi128ELi64ELi128ELi4ES3_EELb1ELb0ELb1ELb0ELb0ELb0ELb0ELb1EEEvNS_16Flash_fwd_paramsE$_ZN5flash30compute_attn_1rowblock_splitkvI23Flash_fwd_kernel_traitsILi128ELi64ELi128ELi4ELb0ELb0EN7cutlass6half_tE19Flash_kernel_traitsILi128ELi64ELi128ELi4ES3_EELb1ELb0ELb1ELb0ELb0ELb0ELb0ELb1ENS_16Flash_fwd_paramsEEEvRKT8_iiiii,($__internal_18_$__cuda_sm70_shflsync_bfly_p - $_ZN5flash24flash_fwd_splitkv_kernelI23Flash_fwd_kernel_traitsILi128ELi64ELi128ELi4ELb0ELb0EN7cutlass6half_tE19Flash_kernel_traitsILi128ELi64ELi128ELi4ES3_EELb1ELb0ELb1ELb0ELb0ELb0ELb0ELb1EEEvNS_16Flash_fwd_paramsE$_ZN5flash30compute_attn_1rowblock_splitkvI23Flash_fwd_kernel_traitsILi128ELi64ELi128ELi4ELb0ELb0EN7cutlass6half_tE19Flash_kernel_traitsILi128ELi64ELi128ELi4ES3_EELb1ELb0ELb1ELb0ELb0ELb0ELb0ELb1ENS_16Flash_fwd_paramsEEEvRKT8_iiiii)
$_ZN5flash24flash_fwd_splitkv_kernelI23Flash_fwd_kernel_traitsILi128ELi64ELi128ELi4ELb0ELb0EN7cutlass6half_tE19Flash_kernel_traitsILi128ELi64ELi128ELi4ES3_EELb1ELb0ELb1ELb0ELb0ELb0ELb0ELb1EEEvNS_16Flash_fwd_paramsE$_ZN5flash30compute_attn_1rowblock_splitkvI23Flash_fwd_kernel_traitsILi128ELi64ELi128ELi4ELb0ELb0EN7cutlass6half_tE19Flash_kernel_traitsILi128ELi64ELi128ELi4ES3_EELb1ELb0ELb1ELb0ELb0ELb0ELb0ELb1ENS_16Flash_fwd_paramsEEEvRKT8_iiiii:
        /* <DEDUP_REMOVED lines=20> */
.L_x_2878:
[----:B------:R-:W-:Y:S05]  /*0200*/  BSYNC B0 ;  /* 0x0000000000007941 */ /* 0x000fea0003800000 */
.L_x_2877:
        /* <DEDUP_REMOVED lines=17> */
.L_x_2880:
[----:B-1----:R1:W5:Y:S02]  /*0320*/  LD.E R3, [R10.64+0xb8] ;  /* 0x0000b8060a037980 */ /* 0x002364000c101900 */
.L_x_2881:
[----:B------:R-:W-:Y:S05]  /*0330*/  BSYNC B0 ;  /* 0x0000000000007941 */ /* 0x000fea0003800000 */
.L_x_2879:
        /* <DEDUP_REMOVED lines=10> */
.L_x_2883:
[----:B------:R-:W2:Y:S01]  /*03e0*/  LD.E.64 R2, [R10.64+0x108] ;  /* 0x000108060a027980 */ /* 0x000ea2000c101b00 */
[----:B------:R-:W-:Y:S01]  /*03f0*/  BSSY B0, `(.L_x_2885) ;  /* 0x0000006000007945 */ /* 0x000fe20003800000 */
[----:B--2---:R-:W-:-:S04]  /*0400*/  ISETP.NE.U32.AND P0, PT, R2, RZ, PT ;  /* 0x000000ff0200720c */ /* 0x004fc80003f05070 */
[----:B------:R-:W-:Y:S01]  /*0410*/  ISETP.NE.AND.EX P0, PT, R3, RZ, PT, P0 ;  /* 0x000000ff0300720c */ /* 0x000fe20003f05300 */
[----:B------:R-:W-:-:S12]  /*0420*/  IMAD.MOV.U32 R3, RZ, RZ, RZ ;  /* 0x000000ffff037224 */ /* 0x000fd800078e00ff */
[----:B------:R-:W-:Y:S05]  /*0430*/  @!P0 BRA `(.L_x_2886) ;  /* 0x0000001000008947 */ /* 0x000fea0003800000 */
[----:B------:R1:W5:Y:S02]  /*0440*/  LD.E R3, [R10.64+0xbc] ;  /* 0x0000bc060a037980 */ /* 0x000364000c101900 */
.L_x_2886:
[----:B------:R-:W-:Y:S05]  /*0450*/  BSYNC B0 ;  /* 0x0000000000007941 */ /* 0x000fea0003800000 */
.L_x_2885:
[----:B-----5:R-:W-:Y:S02]  /*0460*/  IADD3 R58, R90, R3, RZ ;  /* 0x000000035a3a7210 */ /* 0x020fe40007ffe0ff */
.L_x_2884:
[----:B------:R-:W-:Y:S05]  /*0470*/  BSYNC B1 ;  /* 0x0000000000017941 */ /* 0x000fea0003800000 */
.L_x_2882:
[----:B------:R-:W-:Y:S01]  /*0480*/  IMAD.SHL.U32 R65, R231, 0x40, RZ ;  /* 0x00000040e7417824 */ /* 0x000fe200078e00ff */
[----:B------:R-:W-:Y:S01]  /*0490*/  MOV R2, R230 ;  /* 0x000000e600027202 */ /* 0x000fe20000000f00 */
[----:B------:R-:W-:-:S03]  /*04a0*/  IMAD.MOV.U32 R3, RZ, RZ, 0x0 ;  /* 0x00000000ff037424 */ /* 0x000fc600078e00ff */
[----:B------:R-:W-:-:S13]  /*04b0*/  ISETP.GT.AND P0, PT, R234, R65, PT ;  /* 0x00000041ea00720c */ /* 0x000fda0003f04270 */
[----:B------:R-:W-:Y:S05]  /*04c0*/  @!P0 RET.REL.NODEC R2 `(_ZN5flash24flash_fwd_splitkv_kernelI23Flash_fwd_kernel_traitsILi128ELi64ELi128ELi4ELb0ELb0EN7cutlass6half_tE19Flash_kernel_traitsILi128ELi64ELi128ELi4ES3_EELb1ELb0ELb1ELb0ELb0ELb0ELb0ELb1EEEvNS_16Flash_fwd_paramsE) ;  /* 0xfffffb3002008950 */ /* 0x000fea0003c3ffff */
        /* <DEDUP_REMOVED lines=51> */
[----:B------:R-:W-:Y:S02]  /*0800*/  IADD3 R10, P0, R10, R22, RZ ;  /* 0x000000160a0a7210 */ /* 0x000fe40007f1e0ff */
[----:B------:R-:W-:Y:S02]  /*0810*/  SHF.R.S32.HI R9, RZ, 0x3, R6 ;  /* 0x00000003ff097819 */ /* 0x000fe40000011406 */
[----:B------:R-:W-:Y:S02]  /*0820*/  IADD3.X R11, R7, R23, R14, P0, !PT ;  /* 0x00000017070b7210 */ /* 0x000fe400007fe40e */
[----:B------:R-:W-:Y:S01]  /*0830*/  ISETP.GE.AND P0, PT, R9, R234, PT ;  /* 0x000000ea0900720c */ /* 0x000fe20003f06270 */
[----:B----4-:R-:W-:Y:S01]  /*0840*/  IMAD R5, R5, R232, RZ ;  /* 0x000000e805057224 */ /* 0x010fe200078e02ff */
[--C-:B------:R-:W-:Y:S01]  /*0850*/  SHF.R.S32.HI R7, RZ, 0x1f, R232.reuse ;  /* 0x0000001fff077819 */ /* 0x100fe200000114e8 */
[----:B------:R-:W-:-:S02]  /*0860*/  IMAD R3, R229, R3, R232 ;  /* 0x00000003e5037224 */ /* 0x000fc400078e02e8 */
        /* <DEDUP_REMOVED lines=18> */
.L_x_2889:
[----:B------:R-:W-:Y:S05]  /*0990*/  BSYNC B0 ;  /* 0x0000000000007941 */ /* 0x000fea0003800000 */
.L_x_2888:
        /* <DEDUP_REMOVED lines=18> */
.L_x_2891:
[----:B------:R-:W-:Y:S05]  /*0ac0*/  BSYNC B0 ;  /* 0x0000000000007941 */ /* 0x000fea0003800000 */
.L_x_2890:
        /* <DEDUP_REMOVED lines=18> */
.L_x_2893:
[----:B------:R-:W-:Y:S05]  /*0bf0*/  BSYNC B0 ;  /* 0x0000000000007941 */ /* 0x000fea0003800000 */
.L_x_2892:
[----:B------:R-:W-:Y:S01]  /*0c00*/  IADD3 R15, R9, 0x30, RZ ;  /* 0x00000030090f7810 */ /* 0x000fe20007ffe0ff */
[----:B------:R-:W-:Y:S03]  /*0c10*/  BSSY B0, `(.L_x_2894) ;  /* 0x0000010000007945 */ /* 0x000fe60003800000 */
[----:B------:R-:W-:-:S13]  /*0c20*/  ISETP.GE.AND P0, PT, R15, R234, PT ;  /* 0x000000ea0f00720c */ /* 0x000fda0003f06270 */
[----:B------:R-:W-:Y:S05]  /*0c30*/  @P0 BRA `(.L_x_2895) ;  /* 0x000000d000000947 */ /* 0x000fea0003800000 */
[----:B------:R-:W-:Y:S02]  /*0c40*/  IADD3 R11, P0, R9, 0x30, RZ ;  /* 0x00000030090b7810 */ /* 0x000fe40007f1e0ff */
        /* <DEDUP_REMOVED lines=12> */
.L_x_2895:
[----:B------:R-:W-:Y:S05]  /*0d10*/  BSYNC B0 ;  /* 0x0000000000007941 */ /* 0x000fea0003800000 */
.L_x_2894:
[----:B------:R-:W-:Y:S01]  /*0d20*/  ISETP.NE.AND P4, PT, R151, RZ, PT ;  /* 0x000000ff9700720c */ /* 0x000fe20003f85270 */
[----:B------:R-:W-:-:S03]  /*0d30*/  IMAD.MOV.U32 R231, RZ, RZ, 0x0 ;  /* 0x00000000ffe77424 */ /* 0x000fc600078e00ff */
[-C--:B------:R-:W-:Y:S02]  /*0d40*/  ISETP.GE.OR P3, PT, R9, R234.reuse, P4 ;  /* 0x000000ea0900720c */ /* 0x080fe40002766670 */
[-C--:B------:R-:W-:Y:S02]  /*0d50*/  ISETP.GE.OR P2, PT, R25, R234.reuse, P4 ;  /* 0x000000ea1900720c */ /* 0x080fe40002746670 */
[-C--:B------:R-:W-:Y:S02]  /*0d60*/  ISETP.GE.OR P1, PT, R23, R234.reuse, P4 ;  /* 0x000000ea1700720c */ /* 0x080fe40002726670 */
[C---:B------:R-:W-:Y:S02]  /*0d70*/  IADD3 R9, P0, R0.reuse, R9, RZ ;  /* 0x0000000900097210 */ /* 0x040fe40007f1e0ff */
[----:B------:R-:W-:Y:S02]  /*0d80*/  ISETP.GE.OR P4, PT, R15, R234, P4 ;  /* 0x000000ea0f00720c */ /* 0x000fe40002786670 */
[----:B------:R-:W-:-:S02]  /*0d90*/  LEA.HI.X.SX32 R0, R0, R3, 0x1, P0 ;  /* 0x0000000300007211 */ /* 0x000fc400000f0eff */
[----:B-----5:R-:W-:-:S03]  /*0da0*/  LEA R2, P0, R9, R18, 0x2 ;  /* 0x0000001209027211 */ /* 0x020fc600078010ff */
[----:B------:R-:W-:Y:S01]  /*0db0*/  @!P2 IMAD.MOV.U32 R7, RZ, RZ, 0x7f800000 ;  /* 0x7f800000ff07a424 */ /* 0x000fe200078e00ff */
[----:B------:R-:W-:Y:S01]  /*0dc0*/  LEA.HI.X R3, R9, R19, R0, 0x2, P0 ;  /* 0x0000001309037211 */ /* 0x000fe200000f1400 */
[----:B------:R-:W-:Y:S02]  /*0dd0*/  @!P3 IMAD.MOV.U32 R9, RZ, RZ, 0x7f800000 ;  /* 0x7f800000ff09b424 */ /* 0x000fe400078e00ff */
[----:B-1----:R-:W-:Y:S02]  /*0de0*/  @!P1 IMAD.MOV.U32 R5, RZ, RZ, 0x7f800000 ;  /* 0x7f800000ff059424 */ /* 0x002fe400078e00ff */
[----:B------:R1:W-:Y:S04]  /*0df0*/  @!P2 ST.E [R2.64+0x40], R7 ;  /* 0x000040070200a985 */ /* 0x0003e8000c101906 */
[----:B------:R1:W-:Y:S04]  /*0e00*/  @!P3 ST.E [R2.64], R9 ;  /* 0x000000090200b985 */ /* 0x0003e8000c101906 */
[----:B------:R1:W-:Y:S01]  /*0e10*/  @!P1 ST.E [R2.64+0x80], R5 ;  /* 0x0000800502009985 */ /* 0x0003e2000c101906 */
[----:B------:R-:W-:Y:S05]  /*0e20*/  @P4 RET.REL.NODEC R230 `(_ZN5flash24flash_fwd_splitkv_kernelI23Flash_fwd_kernel_traitsILi128ELi64ELi128ELi4ELb0ELb0EN7cutlass6half_tE19Flash_kernel_traitsILi128ELi64ELi128ELi4ES3_EELb1ELb0ELb1ELb0ELb0ELb0ELb0ELb1EEEvNS_16Flash_fwd_paramsE) ;  /* 0xfffff1d0e6004950 */ /* 0x000fea0003c3ffff */
[----:B-1----:R-:W-:Y:S02]  /*0e30*/  MOV R5, 0x7f800000 ;  /* 0x7f80000000057802 */ /* 0x002fe40000000f00 */
[----:B------:R-:W-:-:S03]  /*0e40*/  MOV R231, 0x0 ;  /* 0x0000000000e77802 */ /* 0x000fc60000000f00 */
[----:B------:R1:W-:Y:S01]  /*0e50*/  ST.E [R2.64+0xc0], R5 ;  /* 0x0000c00502007985 */ /* 0x0003e2000c101906 */
[----:B------:R-:W-:Y:S05]  /*0e60*/  RET.REL.NODEC R230 `(_ZN5flash24flash_fwd_splitkv_kernelI23Flash_fwd_kernel_traitsILi128ELi64ELi128ELi4ELb0ELb0EN7cutlass6half_tE19Flash_kernel_traitsILi128ELi64ELi128ELi4ES3_EELb1ELb0ELb1ELb0ELb0ELb0ELb0ELb1EEEvNS_16Flash_fwd_paramsE) ;  /* 0xfffff190e6007950 */ /* 0x000fea0003c3ffff */
.L_x_2887:
        /* <DEDUP_REMOVED lines=58> */
[----:B-----5:R-:W4:Y:S08]  /*1210*/  I2F.RP R8, R6 ;  /* 0x0000000600087306 */ /* 0x020f300000209400 */
[----:B----4-:R-:W4:Y:S02]  /*1220*/  MUFU.RCP R4, R8 ;  /* 0x0000000800047308 */ /* 0x010f240000001000 */
[----:B----4-:R-:W-:-:S06]  /*1230*/  IADD3 R4, R4, 0xffffffe, RZ ;  /* 0x0ffffffe04047810 */ /* 0x010fcc0007ffe0ff */
[----:B------:R-:W4:Y:S01]  /*1240*/  F2I.FTZ.U32.TRUNC.NTZ R25, R4 ;  /* 0x0000000400197305 */ /* 0x000f22000021f000 */
[----:B------:R-:W-:Y:S01]  /*1250*/  IMAD.MOV.U32 R24, RZ, RZ, RZ ;  /* 0x000000ffff187224 */ /* 0x000fe200078e00ff */
[----:B------:R-:W-:Y:S02]  /*1260*/  IABS R7, R9 ;  /* 0x0000000900077213 */ /* 0x000fe40000000000 */
[----:B----4-:R-:W-:-:S05]  /*1270*/  IADD3 R0, RZ, -R25, RZ ;  /* 0x80000019ff007210 */ /* 0x010fca0007ffe0ff */
[----:B-1----:R-:W-:Y:S01]  /*1280*/  IMAD R19, R0, R6, RZ ;  /* 0x0000000600137224 */ /* 0x002fe200078e02ff */
        /* <DEDUP_REMOVED lines=9> */
[----:B------:R-:W-:Y:S01]  /*1320*/  LOP3.LUT R6, R232, R9, RZ, 0x3c, !PT ;  /* 0x00000009e8067212 */ /* 0x000fe200078e3cff */
[----:B------:R-:W-:Y:S01]  /*1330*/  IMAD R2, R2, R15, R5 ;  /* 0x0000000f02027224 */ /* 0x000fe200078e0205 */
[----:B------:R-:W-:Y:S02]  /*1340*/  @!P1 IADD3 R4, R4, 0x1, RZ ;  /* 0x0000000104049810 */ /* 0x000fe40007ffe0ff */
[----:B------:R-:W-:Y:S02]  /*1350*/  ISETP.GE.AND P0, PT, R6, RZ, PT ;  /* 0x000000ff0600720c */ /* 0x000fe40003f06270 */
[----:B------:R-:W-:Y:S01]  /*1360*/  ISETP.NE.AND P1, PT, R9, RZ, PT ;  /* 0x000000ff0900720c */ /* 0x000fe20003f25270 */
[----:B---3--:R-:W-:-:S04]  /*1370*/  IMAD R6, R63, R2, RZ ;  /* 0x000000023f067224 */ /* 0x008fc800078e02ff */
[----:B------:R-:W-:-:S06]  /*1380*/  @P2 IADD3 R4, R4, 0x1, RZ ;  /* 0x0000000104042810 */ /* 0x000fcc0007ffe0ff */
[----:B------:R-:W-:Y:S02]  /*1390*/  @!P0 IMAD.MOV R4, RZ, RZ, -R4 ;  /* 0x000000ffff048224 */ /* 0x000fe400078e0a04 */
[----:B------:R-:W-:Y:S02]  /*13a0*/  @!P1 LOP3.LUT R4, RZ, R9, RZ, 0x33, !PT ;  /* 0x00000009ff049212 */ /* 0x000fe400078e33ff */
        /* <DEDUP_REMOVED lines=11> */
[----:B------:R-:W-:Y:S02]  /*1460*/  IMAD R6, R17, R4, RZ ;  /* 0x0000000411067224 */ /* 0x000fe400078e02ff */
        /* <DEDUP_REMOVED lines=9> */
.L_x_2897:
        /* <DEDUP_REMOVED lines=8> */
[----:B------:R-:W-:-:S02]  /*1580*/  IMAD.MOV.U32 R12, RZ, RZ, RZ ;  /* 0x000000ffff0c7224 */ /* 0x000fc400078e00ff */
[----:B------:R-:W-:Y:S01]  /*1590*/  @P3 IMAD.IADD R6, R14, 0x1, R15 ;  /* 0x000000010e063824 */ /* 0x000fe200078e020f */
        /* <DEDUP_REMOVED lines=11> */
[----:B------:R-:W-:-:S04]  /*1650*/  IMAD.HI.U32 R2, R5, R0, RZ ;  /* 0x0000000005027227 */ /* 0x000fc800078e00ff */
[----:B------:R-:W-:Y:S01]  /*1660*/  IMAD R0, R2, R7, R0 ;  /* 0x0000000702007224 */ /* 0x000fe200078e0200 */
[----:B------:R-:W-:-:S04]  /*1670*/  @!P3 SHF.R.S32.HI R4, RZ, 0x1f, R14 ;  /* 0x0000001fff04b819 */ /* 0x000fc8000001140e */
[----:B------:R-:W-:Y:S01]  /*1680*/  ISETP.GT.U32.AND P0, PT, R3, R0, PT ;  /* 0x000000000300720c */ /* 0x000fe20003f04070 */
[-C--:B----4-:R-:W-:Y:S02]  /*1690*/  @!P3 IMAD R5, R63, R14.reuse, RZ ;  /* 0x0000000e3f05b224 */ /* 0x090fe400078e02ff */
[----:B------:R-:W-:-:S04]  /*16a0*/  @!P3 IMAD.WIDE.U32 R12, R62, R14, RZ ;  /* 0x0000000e3e0cb225 */ /* 0x000fc800078e00ff */
[----:B------:R-:W-:Y:S01]  /*16b0*/  @!P3 IMAD R4, R4, R62, R5 ;  /* 0x0000003e0404b224 */ /* 0x000fe200078e0205 */
[----:B-----5:R-:W-:Y:S01]  /*16c0*/  @!P3 SHF.R.S32.HI R5, RZ, 0x1f, R8 ;  /* 0x0000001fff05b819 */ /* 0x020fe20000011408 */
[----:B------:R-:W-:-:S03]  /*16d0*/  @P3 IMAD.WIDE.U32 R24, R62, R6, RZ ;  /* 0x000000063e183225 */ /* 0x000fc600078e00ff */
[----:B------:R-:W-:Y:S01]  /*16e0*/  @!P3 IADD3 R7, R13, R4, RZ ;  /* 0x000000040d07b210 */ /* 0x000fe20007ffe0ff */
[----:B------:R-:W-:Y:S02]  /*16f0*/  @!P0 IMAD.IADD R0, R0, 0x1, -R3 ;  /* 0x0000000100008824 */ /* 0x000fe400078e0a03 */
[----:B------:R-:W-:Y:S02]  /*1700*/  @P3 IMAD R13, R63, R6, RZ ;  /* 0x000000063f0d3224 */ /* 0x000fe400078e02ff */
[-C--:B---3--:R-:W-:Y:S02]  /*1710*/  @!P3 IMAD R4, R21, R8.reuse, RZ ;  /* 0x000000081504b224 */ /* 0x088fe400078e02ff */
[----:B------:R-:W-:Y:S01]  /*1720*/  @!P3 IMAD.MOV.U32 R6, RZ, RZ, R12 ;  /* 0x000000ffff06b224 */ /* 0x000fe200078e000c */
[----:B------:R-:W-:Y:S01]  /*1730*/  ISETP.GE.U32.AND P2, PT, R0, R3, PT ;  /* 0x000000030000720c */ /* 0x000fe20003f46070 */
[C---:B------:R-:W-:Y:S02]  /*1740*/  @!P3 IMAD R4, R20.reuse, R5, R4 ;  /* 0x000000051404b224 */ /* 0x040fe400078e0204 */
[----:B------:R-:W-:Y:S01]  /*1750*/  @!P3 IMAD.WIDE.U32 R6, R20, R8, R6 ;  /* 0x000000081406b225 */ /* 0x000fe200078e0006 */
[----:B------:R-:W-:-:S02]  /*1760*/  LOP3.LUT R0, R232, R9, RZ, 0x3c, !PT ;  /* 0x00000009e8007212 */ /* 0x000fc400078e3cff */
[----:B------:R-:W-:Y:S02]  /*1770*/  @P3 IADD3 R13, R25, R13, RZ ;  /* 0x0000000d190d3210 */ /* 0x000fe40007ffe0ff */
[----:B------:R-:W-:Y:S02]  /*1780*/  @P3 MOV R12, R24 ;  /* 0x00000018000c3202 */ /* 0x000fe40000000f00 */
[----:B------:R-:W-:Y:S02]  /*1790*/  @!P3 IADD3 R13, R7, R4, RZ ;  /* 0x00000004070db210 */ /* 0x000fe40007ffe0ff */
[----:B------:R-:W-:Y:S02]  /*17a0*/  LEA R5, R48, 0xffffff80, 0x7 ;  /* 0xffffff8030057811 */ /* 0x000fe400078e38ff */
[----:B------:R-:W-:Y:S01]  /*17b0*/  @!P3 MOV R12, R6 ;  /* 0x00000006000cb202 */ /* 0x000fe20000000f00 */
[----:B------:R-:W-:Y:S01]  /*17c0*/  @!P3 IMAD R4, R61, R14, RZ ;  /* 0x0000000e3d04b224 */ /* 0x000fe200078e02ff */
[----:B------:R-:W-:-:S02]  /*17d0*/  @!P3 SHF.R.S32.HI R3, RZ, 0x1f, R14 ;  /* 0x0000001fff03b819 */ /* 0x000fc4000001140e */
[----:B------:R-:W-:Y:S02]  /*17e0*/  ISETP.GE.AND P1, PT, R0, RZ, PT ;  /* 0x000000ff0000720c */ /* 0x000fe40003f26270 */
[----:B------:R-:W-:Y:S02]  /*17f0*/  @!P0 IADD3 R2, R2, 0x1, RZ ;  /* 0x0000000102028810 */ /* 0x000fe40007ffe0ff */
[----:B------:R-:W-:Y:S01]  /*1800*/  ISETP.NE.AND P0, PT, R9, RZ, PT ;  /* 0x000000ff0900720c */ /* 0x000fe20003f05270 */
[----:B------:R-:W-:Y:S01]  /*1810*/  IMAD.WIDE.U32 R20, R62, R5, R12 ;  /* 0x000000053e147225 */ /* 0x000fe200078e000c */
[----:B------:R-:W-:-:S03]  /*1820*/  @P2 IADD3 R2, R2, 0x1, RZ ;  /* 0x0000000102022810 */ /* 0x000fc60007ffe0ff */
[----:B------:R-:W-:Y:S02]  /*1830*/  @!P3 IMAD R3, R3, R60, R4 ;  /* 0x0000003c0303b224 */ /* 0x000fe400078e0204 */
[----:B------:R-:W-:Y:S01]  /*1840*/  @!P3 IMAD.WIDE.U32 R12, R60, R14, RZ ;  /* 0x0000000e3c0cb225 */ /* 0x000fe200078e00ff */
[----:B------:R-:W-:Y:S02]  /*1850*/  MOV R4, R2 ;  /* 0x0000000200047202 */ /* 0x000fe40000000f00 */
[----:B------:R-:W-:Y:S01]  /*1860*/  SHF.R.S32.HI R7, RZ, 0x1f, R5 ;  /* 0x0000001fff077819 */ /* 0x000fe20000011405 */
[----:B------:R-:W-:Y:S01]  /*1870*/  IMAD R6, R63, R5, RZ ;  /* 0x000000053f067224 */ /* 0x000fe200078e02ff */
[----:B------:R-:W-:Y:S01]  /*1880*/  @!P3 IADD3 R13, R13, R3, RZ ;  /* 0x000000030d0db210 */ /* 0x000fe20007ffe0ff */
[----:B------:R-:W-:Y:S01]  /*1890*/  @!P3 IMAD R0, R19, R8, RZ ;  /* 0x000000081300b224 */ /* 0x000fe200078e02ff */
[----:B------:R-:W-:Y:S02]  /*18a0*/  @!P3 SHF.R.S32.HI R3, RZ, 0x1f, R8 ;  /* 0x0000001fff03b819 */ /* 0x000fe40000011408 */
[----:B------:R-:W-:Y:S01]  /*18b0*/  @!P1 IADD3 R4, -R4, RZ, RZ ;  /* 0x000000ff04049210 */ /* 0x000fe20007ffe1ff */
[----:B------:R-:W-:Y:S01]  /*18c0*/  IMAD R6, R7, R62, R6 ;  /* 0x0000003e07067224 */ /* 0x000fe200078e0206 */
[----:B------:R-:W-:Y:S01]  /*18d0*/  @!P0 LOP3.LUT R4, RZ, R9, RZ, 0x33, !PT ;  /* 0x00000009ff048212 */ /* 0x000fe200078e33ff */
[----:B------:R-:W-:-:S02]  /*18e0*/  @P3 IMAD.IADD R14, R14, 0x1, R15 ;  /* 0x000000010e0e3824 */ /* 0x000fc400078e020f */
[C---:B------:R-:W-:Y:S02]  /*18f0*/  @!P3 IMAD R0, R18.reuse, R3, R0 ;  /* 0x000000031200b224 */ /* 0x040fe400078e0200 */
[----:B------:R-:W-:Y:S01]  /*1900*/  @!P3 IMAD.WIDE.U32 R18, R18, R8, R12 ;  /* 0x000000081212b225 */ /* 0x000fe200078e000c */
[----:B------:R-:W-:-:S03]  /*1910*/  SHF.R.S32.HI R13, RZ, 0x1f, R4 ;  /* 0x0000001fff0d7819 */ /* 0x000fc60000011404 */
[----:B------:R-:W-:Y:S02]  /*1920*/  IMAD.IADD R21, R21, 0x1, R6 ;  /* 0x0000000115157824 */ /* 0x000fe400078e0206 */
        /* <DEDUP_REMOVED lines=12> */
.L_x_2898:
[----:B-1----:R-:W-:Y:S05]  /*19f0*/  BSYNC B0 ;  /* 0x0000000000007941 */ /* 0x002fea0003800000 */
.L_x_2896:
[----:B------:R-:W-:Y:S01]  /*1a00*/  ISETP.NE.AND P0, PT, R233, -0x1, PT ;  /* 0xffffffffe900780c */ /* 0x000fe20003f05270 */
[----:B------:R-:W2:Y:S04]  /*1a10*/  LD.E.64 R238, [R10.64+0x30] ;  /* 0x000030060aee7980 */ /* 0x000ea8000c101b00 */
[----:B------:R-:W3:Y:S04]  /*1a20*/  LD.E.64 R14, [R10.64+0x10] ;  /* 0x000010060a0e7980 */ /* 0x000ee8000c101b00 */
[----:B------:R-:W4:Y:S04]  /*1a30*/  LD.E.64 R20, [R10.64+0x48] ;  /* 0x000048060a147980 */ /* 0x000f28000c101b00 */
[----:B------:R-:W3:Y:S04]  /*1a40*/  @!P0 LD.E.64 R8, [R10.64+0x18] ;  /* 0x000018060a088980 */ /* 0x000ee8000c101b00 */
[----:B------:R-:W4:Y:S04]  /*1a50*/  LD.E R173, [R10.64+0xc0] ;  /* 0x0000c0060aad7980 */ /* 0x000f28000c101900 */
[----:B------:R-:W4:Y:S04]  /*1a60*/  LD.E.64 R220, [R10.64+0x8] ;  /* 0x000008060adc7980 */ /* 0x000f28000c101b00 */
[----:B------:R1:W5:Y:S04]  /*1a70*/  @P4 LD.E R12, [R26.64] ;  /* 0x000000061a0c4980 */ /* 0x000368000c101900 */
[----:B------:R1:W5:Y:S01]  /*1a80*/  LD.E.64 R240, [R10.64] ;  /* 0x000000060af07980 */ /* 0x000362000c101b00 */
[----:B------:R-:W-:-:S04]  /*1a90*/  SHF.R.S32.HI R56, RZ, 0x1f, R151 ;  /* 0x0000001fff387819 */ /* 0x000fc80000011497 */
[----:B------:R-:W-:-:S04]  /*1aa0*/  LEA.HI R178, R56, R151, RZ, 0x3 ;  /* 0x0000009738b27211 */ /* 0x000fc800078f18ff */
[----:B------:R-:W-:Y:S02]  /*1ab0*/  LOP3.LUT R64, R178, 0xfffffff8, RZ, 0xc0, !PT ;  /* 0xfffffff8b2407812 */ /* 0x000fe400078ec0ff */
[----:B------:R-:W-:-:S03]  /*1ac0*/  SHF.R.S32.HI R178, RZ, 0x3, R178 ;  /* 0x00000003ffb27819 */ /* 0x000fc600000114b2 */
[----:B------:R-:W-:Y:S02]  /*1ad0*/  IMAD.IADD R64, R151, 0x1, -R64 ;  /* 0x0000000197407824 */ /* 0x000fe400078e0a40 */
[----:B------:R-:W-:Y:S02]  /*1ae0*/  IMAD.SHL.U32 R175, R178, 0x40, RZ ;  /* 0x00000040b2af7824 */ /* 0x000fe400078e00ff */
[----:B------:R-:W-:-:S03]  /*1af0*/  IMAD.SHL.U32 R18, R64, 0x8, RZ ;  /* 0x0000000840127824 */ /* 0x000fc600078e00ff */
[----:B------:R-:W-:Y:S02]  /*1b00*/  LOP3.LUT R175, R175, 0x1c0, RZ, 0xc0, !PT ;  /* 0x000001c0afaf7812 */ /* 0x000fe400078ec0ff */
[----:B------:R-:W-:Y:S02]  /*1b10*/  IADD3 R24, P1, R18, R6, RZ ;  /* 0x0000000612187210 */ /* 0x000fe40007f3e0ff */
[--C-:B------:R-:W-:Y:S01]  /*1b20*/  SHF.R.S32.HI R19, RZ, 0x1f, R18.reuse ;  /* 0x0000001fff137819 */ /* 0x100fe20000011412 */
[-C--:B------:R-:W-:Y:S01]  /*1b30*/  IMAD R7, R7, R60.reuse, RZ ;  /* 0x0000003c07077224 */ /* 0x080fe200078e02ff */
[----:B------:R-:W-:Y:S02]  /*1b40*/  LOP3.LUT R6, R175, 0x38, R18, 0xf8, !PT ;  /* 0x00000038af067812 */ /* 0x000fe400078ef812 */
[----:B------:R-:W-:Y:S01]  /*1b50*/  SHF.R.U32.HI R175, RZ, 0x3, R175 ;  /* 0x00000003ffaf7819 */ /* 0x000fe200000116af */
[----:B------:R-:W-:Y:S01]  /*1b60*/  IMAD.X R25, R19, 0x1, R17, P1 ;  /* 0x0000000113197824 */ /* 0x000fe200008e0611 */
[----:B------:R-:W-:Y:S01]  /*1b70*/  LEA.HI R68, R56, R151, RZ, 0x4 ;  /* 0x0000009738447211 */ /* 0x000fe200078f20ff */
[----:B------:R-:W-:Y:S01]  /*1b80*/  IMAD R7, R2, R61, R7 ;  /* 0x0000003d02077224 */ /* 0x000fe200078e0207 */
[----:B------:R-:W-:Y:S01]  /*1b90*/  LOP3.LUT R175, R6, R175, RZ, 0x3c, !PT ;  /* 0x000000af06af7212 */ /* 0x000fe200078e3cff */
[----:B------:R-:W-:Y:S01]  /*1ba0*/  IMAD.WIDE.U32 R24, R2, R60, R24 ;  /* 0x0000003c02187225 */ /* 0x000fe200078e0018 */
[----:B------:R-:W-:-:S02]  /*1bb0*/  LEA.HI R2, R56, R151, RZ, 0x6 ;  /* 0x0000009738027211 */ /* 0x000fc400078f30ff */
[----:B------:R-:W-:Y:S01]  /*1bc0*/  LOP3.LUT R6, R68, 0xfffffff0, RZ, 0xc0, !PT ;  /* 0xfffffff044067812 */ /* 0x000fe200078ec0ff */
[----:B------:R-:W-:Y:S02]  /*1bd0*/  IMAD.IADD R25, R25, 0x1, R7 ;  /* 0x0000000119197824 */ /* 0x000fe400078e0207 */
[----:B------:R-:W-:Y:S02]  /*1be0*/  IMAD.SHL.U32 R2, R2, 0x8, RZ ;  /* 0x0000000802027824 */ /* 0x000fe400078e00ff */
[----:B------:R-:W-:Y:S02]  /*1bf0*/  IMAD R16, R23, R4, RZ ;  /* 0x0000000417107224 */ /* 0x000fe400078e02ff */
[----:B------:R-:W-:Y:S01]  /*1c00*/  IMAD.IADD R7, R151, 0x1, -R6 ;  /* 0x0000000197077824 */ /* 0x000fe200078e0a06 */
[----:B------:R-:W-:Y:S01]  /*1c10*/  LOP3.LUT R175, R175, 0xfffffe00, R2, 0xf8, !PT ;  /* 0xfffffe00afaf7812 */ /* 0x000fe200078ef802 */
[-C--:B------:R-:W-:Y:S01]  /*1c20*/  IMAD R16, R13, R22.reuse, R16 ;  /* 0x000000160d107224 */ /* 0x080fe200078e0210 */
[----:B------:R-:W-:Y:S01]  /*1c30*/  SHF.R.S32.HI R72, RZ, 0x1f, R229 ;  /* 0x0000001fff487819 */ /* 0x000fe200000114e5 */
[----:B------:R-:W-:Y:S01]  /*1c40*/  IMAD.WIDE.U32 R22, R4, R22, R24 ;  /* 0x0000001604167225 */ /* 0x000fe200078e0018 */
[----:B------:R-:W-:-:S04]  /*1c50*/  SHF.R.S32.HI R2, RZ, 0x1f, R7 ;  /* 0x0000001fff027819 */ /* 0x000fc80000011407 */
[----:B------:R-:W-:Y:S01]  /*1c60*/  LEA.HI R67, R2, R7, RZ, 0x3 ;  /* 0x0000000702437211 */ /* 0x000fe200078f18ff */
[----:B------:R-:W-:Y:S01]  /*1c70*/  IMAD R149, R61, R178, RZ ;  /* 0x000000b23d957224 */ /* 0x000fe200078e02ff */
[----:B------:R-:W-:Y:S02]  /*1c80*/  SHF.R.S32.HI R179, RZ, 0x1f, R178 ;  /* 0x0000001fffb37819 */ /* 0x000fe400000114b2 */
[----:B------:R-:W-:-:S03]  /*1c90*/  SHF.R.S32.HI R91, RZ, 0x1f, R90 ;  /* 0x0000001fff5b7819 */ /* 0x000fc6000001145a */
[----:B------:R-:W-:Y:S01]  /*1ca0*/  IMAD R149, R179, R60, R149 ;  /* 0x0000003cb3957224 */ /* 0x000fe200078e0295 */
[----:B------:R-:W-:Y:S02]  /*1cb0*/  LOP3.LUT R66, R67, 0xfffffff8, RZ, 0xc0, !PT ;  /* 0xfffffff843427812 */ /* 0x000fe400078ec0ff */
[----:B------:R-:W-:Y:S02]  /*1cc0*/  LEA.HI R91, R91, R90, RZ, 0x7 ;  /* 0x0000005a5b5b7211 */ /* 0x000fe400078f38ff */
[----:B------:R-:W-:Y:S01]  /*1cd0*/  SHF.R.S32.HI R199, RZ, 0x1f, R232 ;  /* 0x0000001fffc77819 */ /* 0x000fe200000114e8 */
[----:B------:R-:W-:Y:S01]  /*1ce0*/  IMAD.IADD R66, R7, 0x1, -R66 ;  /* 0x0000000107427824 */ /* 0x000fe200078e0a42 */
[----:B------:R-:W-:-:S04]  /*1cf0*/  SHF.R.S32.HI R91, RZ, 0x7, R91 ;  /* 0x00000007ff5b7819 */ /* 0x000fc8000001145b */
[----:B------:R-:W-:Y:S01]  /*1d00*/  IMNMX R91, RZ, R91, !PT ;  /* 0x0000005bff5b7217 */ /* 0x000fe20007800200 */
[----:B------:R-:W-:-:S04]  /*1d10*/  IMAD.WIDE R196, R231, 0x40, R178 ;  /* 0x00000040e7c47825 */ /* 0x000fc800078e02b2 */
        /* <DEDUP_REMOVED lines=12> */
[----:B------:R-:W-:Y:S01]  /*1de0*/  IADD3 R174, -R174, R151, RZ ;  /* 0x00000097aeae7210 */ /* 0x000fe20007ffe1ff */
[----:B--2---:R-:W-:-:S04]  /*1df0*/  @P0 IMAD.WIDE.U32 R24, R238, R233, RZ ;  /* 0x000000e9ee180225 */ /* 0x004fc800078e00ff */
[----:B------:R-:W-:Y:S02]  /*1e00*/  @P0 IMAD.MOV.U32 R2, RZ, RZ, R24 ;  /* 0x000000ffff020224 */ /* 0x000fe400078e0018 */
[-C--:B---3--:R-:W-:Y:S02]  /*1e10*/  @!P0 IMAD R17, R9, R229.reuse, RZ ;  /* 0x000000e509118224 */ /* 0x088fe400078e02ff */
[----:B-1----:R-:W-:-:S04]  /*1e20*/  @!P0 IMAD.WIDE.U32 R26, R8, R229, RZ ;  /* 0x000000e5081a8225 */ /* 0x002fc800078e00ff */
[----:B------:R-:W-:Y:S02]  /*1e30*/  @P0 IMAD R9, R239, R233, RZ ;  /* 0x000000e9ef090224 */ /* 0x000fe400078e02ff */
[----:B------:R-:W-:Y:S01]  /*1e40*/  @!P0 IMAD R6, R8, R72, R17 ;  /* 0x0000004808068224 */ /* 0x000fe200078e0211 */
[----:B------:R-:W-:Y:S01]  /*1e50*/  IADD3 R17, R23, R16, RZ ;  /* 0x0000001017117210 */ /* 0x000fe20007ffe0ff */
[----:B------:R-:W-:Y:S02]  /*1e60*/  @!P0 IMAD.MOV.U32 R2, RZ, RZ, R26 ;  /* 0x000000ffff028224 */ /* 0x000fe400078e001a */
[----:B------:R-:W-:Y:S02]  /*1e70*/  IMAD.MOV.U32 R16, RZ, RZ, R22 ;  /* 0x000000ffff107224 */ /* 0x000fe400078e0016 */
[----:B------:R-:W-:Y:S01]  /*1e80*/  @P0 IMAD.IADD R9, R25, 0x1, R9 ;  /* 0x0000000119090824 */ /* 0x000fe200078e0209 */
[----:B------:R-:W-:Y:S01]  /*1e90*/  @!P0 IADD3 R9, R27, R6, RZ ;  /* 0x000000061b098210 */ /* 0x000fe20007ffe0ff */
[----:B------:R-:W-:Y:S01]  /*1ea0*/  IMAD.WIDE.U32 R16, R178, R60, R16 ;  /* 0x0000003cb2107225 */ /* 0x000fe200078e0010 */
[----:B------:R-:W-:-:S03]  /*1eb0*/  IADD3 R22, P1, R18, R2, RZ ;  /* 0x0000000212167210 */ /* 0x000fc60007f3e0ff */
[----:B------:R-:W-:Y:S01]  /*1ec0*/  IMAD.IADD R149, R17, 0x1, R149 ;  /* 0x0000000111957824 */ /* 0x000fe200078e0295 */
[----:B------:R-:W-:Y:S01]  /*1ed0*/  LEA R148, P0, R16, R14, 0x1 ;  /* 0x0000000e10947211 */ /* 0x000fe200078008ff */
[----:B------:R-:W-:Y:S01]  /*1ee0*/  IMAD.X R23, R19, 0x1, R9, P1 ;  /* 0x0000000113177824 */ /* 0x000fe200008e0609 */
[C---:B------:R-:W-:Y:S01]  /*1ef0*/  IADD3 R9, R18.reuse, 0x40, RZ ;  /* 0x0000004012097810 */ /* 0x040fe20007ffe0ff */
[----:B----4-:R-:W-:Y:S01]  /*1f00*/  IMAD R7, R21, R232, RZ ;  /* 0x000000e815077224 */ /* 0x010fe200078e02ff */
[-C--:B------:R-:W-:Y:S02]  /*1f10*/  ISETP.GE.AND P2, PT, R18, R173.reuse, PT ;  /* 0x000000ad1200720c */ /* 0x080fe40003f46270 */
[----:B------:R-:W-:Y:S02]  /*1f20*/  ISETP.GE.AND P1, PT, R9, R173, PT ;  /* 0x000000ad0900720c */ /* 0x000fe40003f26270 */
[----:B------:R-:W-:Y:S02]  /*1f30*/  LEA.HI.X R149, R16, R15, R149, 0x1, P0 ;  /* 0x0000000f10957211 */ /* 0x000fe400000f0c95 */
[----:B------:R-:W-:Y:S01]  /*1f40*/  IADD3 R194, P0, R18, R0, RZ ;  /* 0x0000000012c27210 */ /* 0x000fe20007f1e0ff */
[----:B------:R-:W-:Y:S01]  /*1f50*/  IMAD R2, R20, R199, R7 ;  /* 0x000000c714027224 */ /* 0x000fe200078e0207 */
[----:B------:R-:W-:-:S02]  /*1f60*/  SEL R150, RZ, 0xffffffff, P1 ;  /* 0xffffffffff967807 */ /* 0x000fc40000800000 */
[----:B------:R-:W-:Y:S02]  /*1f70*/  SEL R7, RZ, 0x1, P2 ;  /* 0x00000001ff077807 */ /* 0x000fe40001000000 */
[----:B------:R-:W-:Y:S02]  /*1f80*/  R2P PR, R66, 0x6 ;  /* 0x0000000642007804 */ /* 0x000fe40000000000 */
[----:B------:R-:W-:Y:S01]  /*1f90*/  ISETP.GT.AND P3, PT, R48, R91, PT ;  /* 0x0000005b3000720c */ /* 0x000fe20003f64270 */
[----:B------:R-:W-:Y:S02]  /*1fa0*/  IMAD.X R195, R19, 0x1, R3, P0 ;  /* 0x0000000113c37824 */ /* 0x000fe400000e0603 */
[----:B------:R-:W-:-:S04]  /*1fb0*/  IMAD.WIDE.U32 R20, R232, R20, R22 ;  /* 0x00000014e8147225 */ /* 0x000fc800078e0016 */
[----:B------:R-:W-:Y:S02]  /*1fc0*/  IMAD R203, R197, R238, RZ ;  /* 0x000000eec5cb7224 */ /* 0x000fe400078e02ff */
[----:B------:R-:W-:-:S04]  /*1fd0*/  IMAD.WIDE.U32 R194, R178, R62, R194 ;  /* 0x0000003eb2c27225 */ /* 0x000fc800078e00c2 */
[----:B------:R-:W-:Y:S01]  /*1fe0*/  IMAD.IADD R21, R21, 0x1, R2 ;  /* 0x0000000115157824 */ /* 0x000fe200078e0202 */
[----:B------:R-:W-:Y:S01]  /*1ff0*/  LEA R228, P0, R194, R220, 0x1 ;  /* 0x000000dcc2e47211 */ /* 0x000fe200078008ff */
[----:B------:R-:W-:Y:S02]  /*2000*/  IMAD.SHL.U32 R150, R150, 0x2, RZ ;  /* 0x0000000296967824 */ /* 0x000fe400078e00ff */
[C---:B------:R-:W-:Y:S02]  /*2010*/  IMAD R203, R196.reuse, R239, R203 ;  /* 0x000000efc4cb7224 */ /* 0x040fe400078e02cb */
[----:B------:R-:W-:Y:S02]  /*2020*/  IMAD.IADD R201, R195, 0x1, R201 ;  /* 0x00000001c3c97824 */ /* 0x000fe400078e02c9 */
        /* <DEDUP_REMOVED lines=24> */
[C---:B------:R-:W-:Y:S01]  /*21b0*/  IMAD.WIDE.U32 R186, R60.reuse, 0x60, RZ ;  /* 0x000000603cba7825 */ /* 0x040fe200078e00ff */
[C---:B------:R-:W-:Y:S02]  /*21c0*/  SHF.L.U32 R79, R60.reuse, 0x5, RZ ;  /* 0x000000053c4f7819 */ /* 0x040fe400000006ff */
[C---:B------:R-:W-:Y:S01]  /*21d0*/  SHF.L.U64.HI R77, R60.reuse, 0x6, R61 ;  /* 0x000000063c4d7819 */ /* 0x040fe2000001023d */
[----:B------:R-:W-:Y:S01]  /*21e0*/  IMAD.SHL.U32 R76, R60, 0x40, RZ ;  /* 0x000000403c4c7824 */ /* 0x000fe200078e00ff */
[----:B------:R-:W-:Y:S01]  /*21f0*/  LOP3.LUT R170, R169, 0x1, RZ, 0xc0, !PT ;  /* 0x00000001a9aa7812 */ /* 0x000fe200078ec0ff */
[----:B------:R-:W-:Y:S01]  /*2200*/  IMAD R75, R61, 0xa0, RZ ;  /* 0x000000a03d4b7824 */ /* 0x000fe200078e02ff */
[----:B------:R-:W-:Y:S01]  /*2210*/  SHF.L.U64.HI R80, R79, 0x1, R80 ;  /* 0x000000014f507819 */ /* 0x000fe20000010250 */
[----:B------:R-:W-:Y:S01]  /*2220*/  IMAD R73, R61, 0xe0, RZ ;  /* 0x000000e03d497824 */ /* 0x000fe200078e02ff */
[----:B------:R-:W-:Y:S01]  /*2230*/  SHF.L.U64.HI R77, R76, 0x1, R77 ;  /* 0x000000014c4d7819 */ /* 0x000fe2000001024d */
[----:B------:R-:W-:Y:S01]  /*2240*/  IMAD.WIDE.U32 R184, R60, 0xa0, RZ ;  /* 0x000000a03cb87825 */ /* 0x000fe200078e00ff */
[----:B------:R-:W-:-:S02]  /*2250*/  IADD3 R71, R178, 0x10, RZ ;  /* 0x00000010b2477810 */ /* 0x000fc40007ffe0ff */
[----:B------:R-:W-:Y:S01]  /*2260*/  IADD3 R70, R178, 0x20, RZ ;  /* 0x00000020b2467810 */ /* 0x000fe20007ffe0ff */
[----:B------:R-:W-:Y:S01]  /*2270*/  IMAD.WIDE.U32 R180, R60, 0xe0, RZ ;  /* 0x000000e03cb47825 */ /* 0x000fe200078e00ff */
[C---:B------:R-:W-:Y:S02]  /*2280*/  IADD3 R69, R178.reuse, 0x30, RZ ;  /* 0x00000030b2457810 */ /* 0x040fe40007ffe0ff */
[----:B------:R-:W-:Y:S01]  /*2290*/  IADD3 R168, R178, 0x40, RZ ;  /* 0x00000040b2a87810 */ /* 0x000fe20007ffe0ff */
[----:B------:R-:W-:Y:S01]  /*22a0*/  IMAD.SHL.U32 R88, R62, 0x20, RZ ;  /* 0x000000203e587824 */ /* 0x000fe200078e00ff */
[C---:B------:R-:W-:Y:S01]  /*22b0*/  IADD3 R167, R178.reuse, 0x50, RZ ;  /* 0x00000050b2a77810 */ /* 0x040fe20007ffe0ff */
[----:B------:R-:W-:Y:S01]  /*22c0*/  IMAD.MOV.U32 R130, RZ, RZ, R228 ;  /* 0x000000ffff827224 */ /* 0x000fe200078e00e4 */
[C---:B------:R-:W-:Y:S01]  /*22d0*/  IADD3 R166, R178.reuse, 0x60, RZ ;  /* 0x00000060b2a67810 */ /* 0x040fe20007ffe0ff */
[----:B------:R-:W-:Y:S01]  /*22e0*/  IMAD.MOV.U32 R131, RZ, RZ, R227 ;  /* 0x000000ffff837224 */ /* 0x000fe200078e00e3 */
[----:B------:R-:W-:Y:S01]  /*22f0*/  IADD3 R164, R178, 0x70, RZ ;  /* 0x00000070b2a47810 */ /* 0x000fe20007ffe0ff */
[----:B------:R-:W-:Y:S01]  /*2300*/  IMAD.MOV.U32 R133, RZ, RZ, R149 ;  /* 0x000000ffff857224 */ /* 0x000fe200078e0095 */
[----:B------:R-:W-:Y:S01]  /*2310*/  SHF.L.U64.HI R89, R62, 0x5, R63 ;  /* 0x000000053e597819 */ /* 0x000fe2000001023f */
[----:B------:R-:W-:Y:S01]  /*2320*/  IMAD.SHL.U32 R79, R79, 0x2, RZ ;  /* 0x000000024f4f7824 */ /* 0x000fe200078e00ff */
[----:B------:R-:W-:Y:S01]  /*2330*/  MOV R132, R148 ;  /* 0x0000009400847202 */ /* 0x000fe20000000f00 */
[----:B------:R-:W-:Y:S01]  /*2340*/  IMAD.IADD R75, R185, 0x1, R75 ;  /* 0x00000001b94b7824 */ /* 0x000fe200078e024b */
[----:B------:R-:W-:Y:S01]  /*2350*/  LOP3.LUT R169, R169, 0x2, RZ, 0xc0, !PT ;  /* 0x00000002a9a97812 */ /* 0x000fe200078ec0ff */
[----:B------:R-:W-:Y:S01]  /*2360*/  IMAD.IADD R73, R181, 0x1, R73 ;  /* 0x00000001b5497824 */ /* 0x000fe200078e0249 */
[----:B------:R-:W-:Y:S01]  /*2370*/  SHF.L.U32 R76, R76, 0x1, RZ ;  /* 0x000000014c4c7819 */ /* 0x000fe200000006ff */
        /* <DEDUP_REMOVED lines=19> */
[C---:B------:R-:W-:Y:S01]  /*24b0*/  IMAD R2, R204.reuse, R3, R2 ;  /* 0x00000003cc027224 */ /* 0x040fe200078e0202 */
        /* <DEDUP_REMOVED lines=46> */
[----:B------:R-:W-:Y:S01]  /*27a0*/  IMAD R5, R61, 0xc0, RZ ;  /* 0x000000c03d057824 */ /* 0x000fe200078e02ff */
[----:B------:R-:W-:Y:S01]  /*27b0*/  SHF.L.U64.HI R13, R13, 0x1, R2 ;  /* 0x000000010d0d7819 */ /* 0x000fe20000010202 */
[----:B------:R-:W-:Y:S01]  /*27c0*/  IMAD.SHL.U32 R115, R204, 0x20, RZ ;  /* 0x00000020cc737824 */ /* 0x000fe200078e00ff */
[----:B------:R-:W-:Y:S01]  /*27d0*/  LEA.HI.X R125, R16, R21, R125, 0x1, P0 ;  /* 0x00000015107d7211 */ /* 0x000fe200000f0c7d */
[----:B------:R-:W-:Y:S01]  /*27e0*/  IMAD.SHL.U32 R118, R204, 0x40, RZ ;  /* 0x00000040cc767824 */ /* 0x000fe200078e00ff */
[----:B------:R-:W-:Y:S01]  /*27f0*/  IADD3 R12, P0, R6, R12, RZ ;  /* 0x0000000c060c7210 */ /* 0x000fe20007f1e0ff */
[----:B------:R-:W-:Y:S01]  /*2800*/  IMAD.X R51, R15, 0x1, R13, P1 ;  /* 0x000000010f337824 */ /* 0x000fe200008e060d */
[----:B------:R-:W-:Y:S01]  /*2810*/  IADD3 R162, R171, 0x40, RZ ;  /* 0x00000040aba27810 */ /* 0x000fe20007ffe0ff */
[----:B------:R-:W-:Y:S01]  /*2820*/  IMAD R163, R155, 0x30, RZ ;  /* 0x000000309ba37824 */ /* 0x000fe200078e02ff */
[----:B------:R-:W-:Y:S01]  /*2830*/  IADD3.X R13, R7, R13, RZ, P0, !PT ;  /* 0x0000000d070d7210 */ /* 0x000fe200007fe4ff */
[----:B------:R-:W-:Y:S01]  /*2840*/  IMAD.SHL.U32 R161, R155, 0x40, RZ ;  /* 0x000000409ba17824 */ /* 0x000fe200078e00ff */
        /* <DEDUP_REMOVED lines=10> */
[----:B------:R-:W-:Y:S01]  /*28f0*/  SHF.L.U32 R128, R129, 0x1, RZ ;  /* 0x0000000181807819 */ /* 0x000fe200000006ff */
[----:B------:R-:W-:Y:S01]  /*2900*/  IMAD.X R213, RZ, RZ, R85, P0 ;  /* 0x000000ffffd57224 */ /* 0x000fe200000e0655 */
[----:B------:R-:W-:Y:S01]  /*2910*/  IADD3 R94, P0, R93, 0x40, RZ ;  /* 0x000000405d5e7810 */ /* 0x000fe20007f1e0ff */
[----:B------:R-:W-:Y:S01]  /*2920*/  IMAD.IADD R156, R171, 0x1, R158 ;  /* 0x00000001ab9c7824 */ /* 0x000fe200078e029e */
[----:B------:R-:W-:Y:S01]  /*2930*/  IADD3.X R217, R87, R226, RZ, P1, !PT ;  /* 0x000000e257d97210 */ /* 0x000fe20000ffe4ff */
[----:B------:R-:W-:Y:S01]  /*2940*/  IMAD R119, R205, 0xa0, RZ ;  /* 0x000000a0cd777824 */ /* 0x000fe200078e02ff */
[----:B------:R-:W-:Y:S01]  /*2950*/  IADD3 R214, P1, R216, R225, RZ ;  /* 0x000000e1d8d67210 */ /* 0x000fe20007f3e0ff */
[----:B------:R-:W-:Y:S01]  /*2960*/  IMAD.X R95, RZ, RZ, R92, P0 ;  /* 0x000000ffff5f7224 */ /* 0x000fe200000e065c */
[----:B------:R-:W-:Y:S01]  /*2970*/  SHF.L.U64.HI R129, R129, 0x1, R0 ;  /* 0x0000000181817819 */ /* 0x000fe20000010200 */
[----:B------:R-:W-:Y:S01]  /*2980*/  IMAD.IADD R154, R171, 0x1, R156 ;  /* 0x00000001ab9a7824 */ /* 0x000fe200078e029c */
[-C--:B------:R-:W-:Y:S01]  /*2990*/  IADD3 R126, P3, R14, R128.reuse, RZ ;  /* 0x000000800e7e7210 */ /* 0x080fe20007f7e0ff */
[----:B------:R-:W-:Y:S01]  /*29a0*/  IMAD R121, R205, 0xe0, RZ ;  /* 0x000000e0cd797824 */ /* 0x000fe200078e02ff */
[----:B------:R-:W-:Y:S01]  /*29b0*/  IADD3 R128, P2, R6, R128, RZ ;  /* 0x0000008006807210 */ /* 0x000fe20007f5e0ff */
[----:B------:R-:W-:Y:S01]  /*29c0*/  IMAD.WIDE.U32 R210, R204, 0x60, RZ ;  /* 0x00000060ccd27825 */ /* 0x000fe200078e00ff */
[----:B------:R-:W-:-:S02]  /*29d0*/  IADD3.X R215, R217, R226, RZ, P1, !PT ;  /* 0x000000e2d9d77210 */ /* 0x000fc40000ffe4ff */
[----:B------:R-:W-:Y:S01]  /*29e0*/  IADD3 R102, P0, R101, R94, RZ ;  /* 0x0000005e65667210 */ /* 0x000fe20007f1e0ff */
[--C-:B------:R-:W-:Y:S01]  /*29f0*/  IMAD.X R127, R15, 0x1, R129.reuse, P3 ;  /* 0x000000010f7f7824 */ /* 0x100fe200018e0681 */
[----:B------:R-:W-:Y:S01]  /*2a00*/  IADD3 R97, P1, R94, R93, RZ ;  /* 0x0000005d5e617210 */ /* 0x000fe20007f3e0ff */
[----:B------:R-:W-:Y:S01]  /*2a10*/  IMAD.X R129, R7, 0x1, R129, P2 ;  /* 0x0000000107817824 */ /* 0x000fe200010e0681 */
[----:B------:R-:W-:Y:S01]  /*2a20*/  IADD3 R153, R171, R154, RZ ;  /* 0x0000009aab997210 */ /* 0x000fe20007ffe0ff */
[----:B------:R-:W-:Y:S01]  /*2a30*/  IMAD.X R103, R100, 0x1, R95, P0 ;  /* 0x0000000164677824 */ /* 0x000fe200000e065f */
[----:B------:R-:W-:Y:S01]  /*2a40*/  IADD3.X R96, R95, R92, RZ, P1, !PT ;  /* 0x0000005c5f607210 */ /* 0x000fe20000ffe4ff */
[----:B------:R-:W-:Y:S01]  /*2a50*/  IMAD R7, R61, 0x60, RZ ;  /* 0x000000603d077824 */ /* 0x000fe200078e02ff */
[----:B------:R-:W-:Y:S01]  /*2a60*/  IADD3 R104, P1, R101, R97, RZ ;  /* 0x0000006165687210 */ /* 0x000fe20007f3e0ff */
[----:B------:R-:W-:Y:S01]  /*2a70*/  IMAD.WIDE.U32 R208, R204, 0xa0, RZ ;  /* 0x000000a0ccd07825 */ /* 0x000fe200078e00ff */
[----:B------:R-:W-:-:S02]  /*2a80*/  IADD3 R106, P0, R102, R101, RZ ;  /* 0x00000065666a7210 */ /* 0x000fc40007f1e0ff */
[----:B------:R-:W-:Y:S01]  /*2a90*/  IADD3 R74, R183, R5, RZ ;  /* 0x00000005b74a7210 */ /* 0x000fe20007ffe0ff */
[----:B------:R-:W-:Y:S01]  /*2aa0*/  IMAD.IADD R78, R187, 0x1, R7 ;  /* 0x00000001bb4e7824 */ /* 0x000fe200078e0207 */
[----:B------:R-:W-:Y:S01]  /*2ab0*/  IADD3.X R105, R100, R96, RZ, P1, !PT ;  /* 0x0000006064697210 */ /* 0x000fe20000ffe4ff */
[----:B------:R-:W-:Y:S01]  /*2ac0*/  IMAD R7, R205, 0x60, RZ ;  /* 0x00000060cd077824 */ /* 0x000fe200078e02ff */
[----:B------:R-:W-:Y:S01]  /*2ad0*/  IADD3.X R107, R103, R100, RZ, P0, !PT ;  /* 0x00000064676b7210 */ /* 0x000fe200007fe4ff */
[----:B------:R-:W-:Y:S01]  /*2ae0*/  IMAD R5, R205, 0xc0, RZ ;  /* 0x000000c0cd057824 */ /* 0x000fe200078e02ff */
[-C--:B------:R-:W-:Y:S01]  /*2af0*/  IADD3 R109, P1, R104, R101.reuse, RZ ;  /* 0x00000065686d7210 */ /* 0x080fe20007f3e0ff */
[----:B------:R-:W-:Y:S01]  /*2b00*/  IMAD.WIDE.U32 R206, R204, 0xc0, RZ ;  /* 0x000000c0ccce7825 */ /* 0x000fe200078e00ff */
[----:B------:R-:W-:Y:S02]  /*2b10*/  IADD3 R111, P0, R106, R101, RZ ;  /* 0x000000656a6f7210 */ /* 0x000fe40007f1e0ff */
[----:B------:R-:W-:Y:S01]  /*2b20*/  IADD3 R152, R171, R153, RZ ;  /* 0x00000099ab987210 */ /* 0x000fe20007ffe0ff */
[----:B------:R-:W-:Y:S01]  /*2b30*/  IMAD R155, R155, 0x70, RZ ;  /* 0x000000709b9b7824 */ /* 0x000fe200078e02ff */
[----:B------:R-:W-:Y:S01]  /*2b40*/  SHF.L.U64.HI R114, R115, 0x1, R114 ;  /* 0x0000000173727819 */ /* 0x000fe20000010272 */
[----:B------:R-:W-:Y:S01]  /*2b50*/  IMAD.WIDE.U32 R192, R62, 0x30, R216 ;  /* 0x000000303ec07825 */ /* 0x000fe200078e00d8 */
[----:B------:R-:W-:-:S02]  /*2b60*/  SHF.L.U64.HI R117, R118, 0x1, R117 ;  /* 0x0000000176757819 */ /* 0x000fc40000010275 */
[----:B------:R-:W-:Y:S01]  /*2b70*/  MOV R14, R48 ;  /* 0x00000030000e7202 */ /* 0x000fe20000000f00 */
[----:B------:R-:W-:Y:S01]  /*2b80*/  IMAD.WIDE.U32 R190, R62, 0x30, R214 ;  /* 0x000000303ebe7825 */ /* 0x000fe200078e00d6 */
[----:B------:R-:W-:Y:S02]  /*2b90*/  SHF.L.U32 R115, R115, 0x1, RZ ;  /* 0x0000000173737819 */ /* 0x000fe400000006ff */
[----:B------:R-:W-:Y:S01]  /*2ba0*/  IADD3 R119, R209, R119, RZ ;  /* 0x00000077d1777210 */ /* 0x000fe20007ffe0ff */
[----:B------:R-:W-:Y:S01]  /*2bb0*/  IMAD.WIDE.U32 R204, R204, 0xe0, RZ ;  /* 0x000000e0cccc7825 */ /* 0x000fe200078e00ff */
[----:B------:R-:W-:Y:S02]  /*2bc0*/  SHF.R.S32.HI R147, RZ, 0x1f, R171 ;  /* 0x0000001fff937819 */ /* 0x000fe400000114ab */
[----:B------:R-:W-:Y:S01]  /*2bd0*/  SHF.R.S32.HI R144, RZ, 0x1f, R163 ;  /* 0x0000001fff907819 */ /* 0x000fe200000114a3 */
[----:B------:R-:W-:Y:S01]  /*2be0*/  IMAD.WIDE.U32 R188, R62, 0x30, R212 ;  /* 0x000000303ebc7825 */ /* 0x000fe200078e00d4 */
[----:B------:R-:W-:-:S02]  /*2bf0*/  SHF.R.S32.HI R142, RZ, 0x1f, R161 ;  /* 0x0000001fff8e7819 */ /* 0x000fc400000114a1 */
[----:B------:R-:W-:Y:S01]  /*2c00*/  SHF.R.S32.HI R140, RZ, 0x1f, R159 ;  /* 0x0000001fff8c7819 */ /* 0x000fe2000001149f */
[----:B------:R-:W-:Y:S01]  /*2c10*/  IMAD.SHL.U32 R99, R218, 0x40, RZ ;  /* 0x00000040da637824 */ /* 0x000fe200078e00ff */
[----:B------:R-:W-:Y:S01]  /*2c20*/  SHF.R.S32.HI R138, RZ, 0x1f, R157 ;  /* 0x0000001fff8a7819 */ /* 0x000fe2000001149d */
[----:B------:R-:W-:Y:S01]  /*2c30*/  IMAD.SHL.U32 R113, R113, 0x2, RZ ;  /* 0x0000000271717824 */ /* 0x000fe200078e00ff */
[----:B------:R-:W-:Y:S01]  /*2c40*/  SHF.R.S32.HI R136, RZ, 0x1f, R155 ;  /* 0x0000001fff887819 */ /* 0x000fe2000001149b */
[----:B------:R-:W-:Y:S01]  /*2c50*/  IMAD.SHL.U32 R118, R118, 0x2, RZ ;  /* 0x0000000276767824 */ /* 0x000fe200078e00ff */
[----:B------:R-:W-:Y:S01]  /*2c60*/  IADD3 R83, R193, R3, RZ ;  /* 0x00000003c1537210 */ /* 0x000fe20007ffe0ff */
[----:B------:R-:W-:Y:S01]  /*2c70*/  IMAD.IADD R116, R211, 0x1, R7 ;  /* 0x00000001d3747824 */ /* 0x000fe200078e0207 */
[----:B------:R-:W-:Y:S01]  /*2c80*/  SHF.R.S32.HI R145, RZ, 0x1f, R162 ;  /* 0x0000001fff917819 */ /* 0x000fe200000114a2 */
[----:B------:R-:W-:Y:S01]  /*2c90*/  IMAD.IADD R120, R207, 0x1, R5 ;  /* 0x00000001cf787824 */ /* 0x000fe200078e0205 */
[----:B------:R-:W-:Y:S01]  /*2ca0*/  IADD3 R82, R3, R191, RZ ;  /* 0x000000bf03527210 */ /* 0x000fe20007ffe0ff */
[----:B------:R-:W-:Y:S01]  /*2cb0*/  IMAD.IADD R121, R205, 0x1, R121 ;  /* 0x00000001cd797824 */ /* 0x000fe200078e0279 */
[----:B------:R-:W-:Y:S01]  /*2cc0*/  SHF.R.S32.HI R143, RZ, 0x1f, R160 ;  /* 0x0000001fff8f7819 */ /* 0x000fe200000114a0 */
[----:B------:R-:W-:Y:S01]  /*2cd0*/  IMAD.IADD R81, R3, 0x1, R189 ;  /* 0x0000000103517824 */ /* 0x000fe200078e02bd */
[----:B------:R-:W-:Y:S01]  /*2ce0*/  SHF.R.S32.HI R141, RZ, 0x1f, R158 ;  /* 0x0000001fff8d7819 */ /* 0x000fe2000001149e */
[----:B------:R-:W-:Y:S01]  /*2cf0*/  IMAD.X R108, R105, 0x1, R100, P1 ;  /* 0x00000001696c7824 */ /* 0x000fe200008e0664 */
[----:B------:R-:W-:Y:S01]  /*2d00*/  SHF.R.S32.HI R139, RZ, 0x1f, R156 ;  /* 0x0000001fff8b7819 */ /* 0x000fe2000001149c */
[----:B------:R-:W-:Y:S01]  /*2d10*/  IMAD.X R110, R107, 0x1, R100, P0 ;  /* 0x000000016b6e7824 */ /* 0x000fe200000e0664 */
[----:B------:R-:W-:-:S02]  /*2d20*/  SHF.R.S32.HI R137, RZ, 0x1f, R154 ;  /* 0x0000001fff897819 */ /* 0x000fc4000001149a */
[----:B------:R-:W-:Y:S02]  /*2d30*/  SHF.R.S32.HI R135, RZ, 0x1f, R153 ;  /* 0x0000001fff877819 */ /* 0x000fe40000011499 */
[----:B------:R-:W-:Y:S02]  /*2d40*/  SHF.R.S32.HI R134, RZ, 0x1f, R152 ;  /* 0x0000001fff867819 */ /* 0x000fe40000011498 */
.L_x_3033:
        /* <DEDUP_REMOVED lines=11> */
[----:B------:R-:W2:Y:S04]  /*2e00*/  @P1 LD.E.128 R20, [R122.64] ;  /* 0x000000067a141980 */ /* 0x000ea8000c101d00 */
[----:B--2---:R1:W-:Y:S04]  /*2e10*/  @P1 ST.E.128 [R132.64], R20 ;  /* 0x0000001484001985 */ /* 0x0043e8000c101d06 */
[----:B------:R-:W2:Y:S04]  /*2e20*/  @P0 LD.E.128 R4, [R122.64+0x80] ;  /* 0x000080067a040980 */ /* 0x000ea8000c101d00 */
[----:B--2---:R1:W-:Y:S02]  /*2e30*/  @P0 ST.E.128 [R132.64+0x80], R4 ;  /* 0x0000800484000985 */ /* 0x0043e4000c101d06 */
.L_x_2901:
[----:B------:R-:W-:Y:S05]  /*2e40*/  BSYNC B0 ;  /* 0x0000000000007941 */ /* 0x000fea0003800000 */
.L_x_2900:
        /* <DEDUP_REMOVED lines=15> */
.L_x_2903:
[----:B------:R-:W-:Y:S05]  /*2f40*/  BSYNC B0 ;  /* 0x0000000000007941 */ /* 0x000fea0003800000 */
.L_x_2902:
        /* <DEDUP_REMOVED lines=15> */
.L_x_2905:
[----:B------:R-:W-:Y:S05]  /*3040*/  BSYNC B0 ;  /* 0x0000000000007941 */ /* 0x000fea0003800000 */
.L_x_2904:
        /* <DEDUP_REMOVED lines=15> */
.L_x_2907:
[----:B------:R-:W-:Y:S05]  /*3140*/  BSYNC B0 ;  /* 0x0000000000007941 */ /* 0x000fea0003800000 */
.L_x_2906:
        /* <DEDUP_REMOVED lines=15> */
.L_x_2909:
[----:B------:R-:W-:Y:S05]  /*3240*/  BSYNC B0 ;  /* 0x0000000000007941 */ /* 0x000fea0003800000 */
.L_x_2908:
        /* <DEDUP_REMOVED lines=15> */
.L_x_2911:
[----:B------:R-:W-:Y:S05]  /*3340*/  BSYNC B0 ;  /* 0x0000000000007941 */ /* 0x000fea0003800000 */
.L_x_2910:
        /* <DEDUP_REMOVED lines=15> */
.L_x_2913:
[----:B------:R-:W-:Y:S05]  /*3440*/  BSYNC B0 ;  /* 0x0000000000007941 */ /* 0x000fea0003800000 */
.L_x_2912:
        /* <DEDUP_REMOVED lines=15> */
.L_x_2915:
[----:B------:R-:W-:Y:S05]  /*3540*/  BSYNC B0 ;  /* 0x0000000000007941 */ /* 0x000fea0003800000 */
.L_x_2914:
[----:B------:R-:W2:Y:S01]  /*3550*/  LD.E R17, [R10.64+0xd0] ;  /* 0x0000d0060a117980 */ /* 0x000ea2000c101900 */
[----:B------:R-:W-:Y:S03]  /*3560*/  BSSY B3, `(.L_x_2916) ;  /* 0x0000b30000037945 */ /* 0x000fe60003800000 */
        /* <DEDUP_REMOVED lines=67> */
.L_x_2922:
[----:B------:R-:W-:Y:S05]  /*39a0*/  BSYNC B0 ;  /* 0x0000000000007941 */ /* 0x000fea0003800000 */
.L_x_2921:
        /* <DEDUP_REMOVED lines=53> */
.L_x_2920:
[----:B------:R-:W-:Y:S05]  /*3d00*/  BSYNC B1 ;  /* 0x0000000000017941 */ /* 0x000fea0003800000 */
.L_x_2919:
        /* <DEDUP_REMOVED lines=14> */
[C---:B------:R-:W-:Y:S02]  /*3df0*/  LEA R38, P1, R93.reuse, R124, 0x1 ;  /* 0x0000007c5d267211 */ /* 0x040fe400078208ff */
        /* <DEDUP_REMOVED lines=52> */
.L_x_2926:
[----:B------:R-:W-:Y:S05]  /*4140*/  BSYNC B0 ;  /* 0x0000000000007941 */ /* 0x000fea0003800000 */
.L_x_2925:
        /* <DEDUP_REMOVED lines=56> */
.L_x_2924:
[----:B------:R-:W-:Y:S05]  /*44d0*/  BSYNC B1 ;  /* 0x0000000000017941 */ /* 0x000fea0003800000 */
.L_x_2923:
        /* <DEDUP_REMOVED lines=67> */
.L_x_2930:
[----:B------:R-:W-:Y:S05]  /*4910*/  BSYNC B0 ;  /* 0x0000000000007941 */ /* 0x000fea0003800000 */
.L_x_2929:
        /* <DEDUP_REMOVED lines=56> */
.L_x_2928:
[----:B------:R-:W-:Y:S05]  /*4ca0*/  BSYNC B1 ;  /* 0x0000000000017941 */ /* 0x000fea0003800000 */
.L_x_2927:
        /* <DEDUP_REMOVED lines=69> */
.L_x_2934:
[----:B------:R-:W-:Y:S05]  /*5100*/  BSYNC B0 ;  /* 0x0000000000007941 */ /* 0x000fea0003800000 */
.L_x_2933:
        /* <DEDUP_REMOVED lines=56> */
.L_x_2932:
[----:B------:R-:W-:Y:S05]  /*5490*/  BSYNC B1 ;  /* 0x0000000000017941 */ /* 0x000fea0003800000 */
.L_x_2931:
        /* <DEDUP_REMOVED lines=67> */
.L_x_2938:
[----:B------:R-:W-:Y:S05]  /*58d0*/  BSYNC B0 ;  /* 0x0000000000007941 */ /* 0x000fea0003800000 */
.L_x_2937:
        /* <DEDUP_REMOVED lines=56> */
.L_x_2936:
[----:B------:R-:W-:Y:S05]  /*5c60*/  BSYNC B1 ;  /* 0x0000000000017941 */ /* 0x000fea0003800000 */
.L_x_2935:
        /* <DEDUP_REMOVED lines=69> */
.L_x_2942:
[----:B------:R-:W-:Y:S05]  /*60c0*/  BSYNC B0 ;  /* 0x0000000000007941 */ /* 0x000fea0003800000 */
.L_x_2941:
        /* <DEDUP_REMOVED lines=56> */
.L_x_2940:
[----:B------:R-:W-:Y:S05]  /*6450*/  BSYNC B1 ;  /* 0x0000000000017941 */ /* 0x000fea0003800000 */
.L_x_2939:
        /* <DEDUP_REMOVED lines=69> */
.L_x_2946:
[----:B------:R-:W-:Y:S05]  /*68b0*/  BSYNC B0 ;  /* 0x0000000000007941 */ /* 0x000fea0003800000 */
.L_x_2945:
        /* <DEDUP_REMOVED lines=56> */
.L_x_2944:
[----:B------:R-:W-:Y:S05]  /*6c40*/  BSYNC B1 ;  /* 0x0000000000017941 */ /* 0x000fea0003800000 */
.L_x_2943:
        /* <DEDUP_REMOVED lines=69> */
.L_x_2950:
[----:B------:R-:W-:Y:S05]  /*70a0*/  BSYNC B0 ;  /* 0x0000000000007941 */ /* 0x000fea0003800000 */
.L_x_2949:
        /* <DEDUP_REMOVED lines=56> */
.L_x_2948:
[----:B------:R-:W-:Y:S05]  /*7430*/  BSYNC B1 ;  /* 0x0000000000017941 */ /* 0x000fea0003800000 */
.L_x_2947:
[----:B------:R-:W2:Y:S02]  /*7440*/  LD.E R3, [R10.64+0xd0] ;  /* 0x0000d0060a037980 */ /* 0x000ea4000c101900 */
[----:B--2---:R-:W-:Y:S05]  /*7450*/  IMAD.U32 R3, R3, -0x40, RZ ;  /* 0xffffffc003037824 */ /* 0x004fea00078e00ff */
[C---:B------:R-:W-:Y:S02]  /*7460*/  LEA R12, P1, R3.reuse, R12, 0x1 ;  /* 0x0000000c030c7211 */ /* 0x040fe400078208ff */
[C---:B------:R-:W-:Y:S02]  /*7470*/  LEA R50, P0, R3.reuse, R50, 0x1 ;  /* 0x0000003203327211 */ /* 0x040fe400078008ff */
[C---:B------:R-:W-:Y:S02]  /*7480*/  LEA.HI.X.SX32 R13, R3.reuse, R13, 0x1, P1 ;  /* 0x0000000d030d7211 */ /* 0x040fe400008f0eff */
[----:B------:R-:W-:Y:S01]  /*7490*/  LEA.HI.X.SX32 R51, R3, R51, 0x1, P0 ;  /* 0x0000003303337211 */ /* 0x000fe200000f0eff */
[----:B------:R-:W-:-:S05]  /*74a0*/  BRA `(.L_x_2951) ;  /* 0x000073b000007947 */ /* 0x000fca0003800000 */
.L_x_2918:
        /* <DEDUP_REMOVED lines=96> */
.L_x_2957:
[----:B------:R-:W-:Y:S05]  /*7ab0*/  BSYNC B0 ;  /* 0x0000000000007941 */ /* 0x000fea0003800000 */
.L_x_2956:
[----:B-----5:R2:W-:Y:S02]  /*7ac0*/  ST.E.128 [R130.64], R36 ;  /* 0x0000002482007985 */ /* 0x0205e4000c101d06 */
.L_x_2955:
[----:B------:R-:W-:Y:S05]  /*7ad0*/  BSYNC B1 ;  /* 0x0000000000017941 */ /* 0x000fea0003800000 */
.L_x_2954:
        /* <DEDUP_REMOVED lines=19> */
[C---:B------:R-:W-:Y:S02]  /*7c10*/  @P2 IADD3 R243, -R222.reuse, RZ, RZ ;  /* 0x000000ffdef32210 */ /* 0x040fe40007ffe1ff */
[----:B------:R-:W-:Y:S02]  /*7c20*/  LEA R20, P1, R245, R124, 0x1 ;  /* 0x0000007cf5147211 */ /* 0x000fe400078208ff */
[----:B------:R-:W-:Y:S02]  /*7c30*/  LEA R246, P0, R243, R126, 0x1 ;  /* 0x0000007ef3f67211 */ /* 0x000fe400078008ff */
[----:B------:R-:W-:Y:S02]  /*7c40*/  LEA.HI.X.SX32 R21, R245, R125, 0x1, P1 ;  /* 0x0000007df5157211 */ /* 0x000fe400008f0eff */
[----:B------:R-:W-:Y:S02]  /*7c50*/  LEA.HI.X.SX32 R247, R243, R127, 0x1, P0 ;  /* 0x0000007ff3f77211 */ /* 0x000fe400000f0eff */
[----:B------:R-:W-:Y:S02]  /*7c60*/  MOV R243, RZ ;  /* 0x000000ff00f37202 */ /* 0x000fe40000000f00 */
[----:B------:R-:W-:Y:S01]  /*7c70*/  @P2 IADD3 R243, -R222, RZ, RZ ;  /* 0x000000ffdef32210 */ /* 0x000fe20007ffe1ff */
[----:B------:R-:W3:Y:S03]  /*7c80*/  LD.E.128 R20, [R20.64+0x80] ;  /* 0x0000800614147980 */ /* 0x000ee6000c101d00 */
[C---:B------:R-:W-:Y:S04]  /*7c90*/  LEA R40, P0, R243.reuse, R128, 0x1 ;  /* 0x00000080f3287211 */ /* 0x040fe800078008ff */
[----:B------:R-:W-:Y:S01]  /*7ca0*/  LEA.HI.X.SX32 R41, R243, R129, 0x1, P0 ;  /* 0x00000081f3297211 */ /* 0x000fe200000f0eff */
        /* <DEDUP_REMOVED lines=64> */
.L_x_2959:
[----:B------:R-:W-:Y:S05]  /*80b0*/  BSYNC B0 ;  /* 0x0000000000007941 */ /* 0x000fea0003800000 */
.L_x_2958:
[----:B-----5:R3:W-:Y:S02]  /*80c0*/  ST.E.128 [R130.64+0x80], R36 ;  /* 0x0000802482007985 */ /* 0x0207e4000c101d06 */
.L_x_2953:
[----:B------:R-:W-:Y:S05]  /*80d0*/  BSYNC B2 ;  /* 0x0000000000027941 */ /* 0x000fea0003800000 */
.L_x_2952:
        /* <DEDUP_REMOVED lines=104> */
.L_x_2965:
[----:B------:R-:W-:Y:S05]  /*8760*/  BSYNC B0 ;  /* 0x0000000000007941 */ /* 0x000fea0003800000 */
.L_x_2964:
[C---:B------:R-:W-:Y:S04]  /*8770*/  LEA R2, P0, R225.reuse, R130, 0x1 ;  /* 0x00000082e1027211 */ /* 0x040fe800078008ff */
[----:B------:R-:W-:Y:S05]  /*8780*/  LEA.HI.X R3, R225, R131, R226, 0x1, P0 ;  /* 0x00000083e1037211 */ /* 0x000fea00000f0ce2 */
[----:B-----5:R3:W-:Y:S04]  /*8790*/  ST.E.128 [R2.64], R36 ;  /* 0x0000002402007985 */ /* 0x0207e8000c101d06 */
.L_x_2963:
[----:B------:R-:W-:Y:S05]  /*87a0*/  BSYNC B1 ;  /* 0x0000000000017941 */ /* 0x000fea0003800000 */
.L_x_2962:
        /* <DEDUP_REMOVED lines=24> */
[C---:B--2---:R-:W-:Y:S02]  /*8930*/  LEA R246, P0, R242.reuse, R126, 0x1 ;  /* 0x0000007ef2f67211 */ /* 0x044fe400078008ff */
        /* <DEDUP_REMOVED lines=73> */
.L_x_2967:
[----:B------:R-:W-:Y:S05]  /*8dd0*/  BSYNC B0 ;  /* 0x0000000000007941 */ /* 0x000fea0003800000 */
.L_x_2966:
[C---:B------:R-:W-:Y:S04]  /*8de0*/  LEA R2, P0, R86.reuse, R130, 0x1 ;  /* 0x0000008256027211 */ /* 0x040fe800078008ff */
[----:B------:R-:W-:Y:S05]  /*8df0*/  LEA.HI.X R3, R86, R131, R87, 0x1, P0 ;  /* 0x0000008356037211 */ /* 0x000fea00000f0c57 */
[----:B-----5:R3:W-:Y:S04]  /*8e00*/  ST.E.128 [R2.64], R36 ;  /* 0x0000002402007985 */ /* 0x0207e8000c101d06 */
.L_x_2961:
[----:B------:R-:W-:Y:S05]  /*8e10*/  BSYNC B2 ;  /* 0x0000000000027941 */ /* 0x000fea0003800000 */
.L_x_2960:
        /* <DEDUP_REMOVED lines=104> */
.L_x_2973:
[----:B------:R-:W-:Y:S05]  /*94a0*/  BSYNC B0 ;  /* 0x0000000000007941 */ /* 0x000fea0003800000 */
.L_x_2972:
[C---:B------:R-:W-:Y:S04]  /*94b0*/  LEA R2, P0, R88.reuse, R130, 0x1 ;  /* 0x0000008258027211 */ /* 0x040fe800078008ff */
[----:B------:R-:W-:Y:S05]  /*94c0*/  LEA.HI.X R3, R88, R131, R89, 0x1, P0 ;  /* 0x0000008358037211 */ /* 0x000fea00000f0c59 */
[----:B-----5:R3:W-:Y:S04]  /*94d0*/  ST.E.128 [R2.64], R36 ;  /* 0x0000002402007985 */ /* 0x0207e8000c101d06 */
.L_x_2971:
[----:B------:R-:W-:Y:S05]  /*94e0*/  BSYNC B1 ;  /* 0x0000000000017941 */ /* 0x000fea0003800000 */
.L_x_2970:
        /* <DEDUP_REMOVED lines=98> */
.L_x_2975:
[----:B------:R-:W-:Y:S05]  /*9b10*/  BSYNC B0 ;  /* 0x0000000000007941 */ /* 0x000fea0003800000 */
.L_x_2974:
[C---:B------:R-:W-:Y:S04]  /*9b20*/  LEA R2, P0, R216.reuse, R130, 0x1 ;  /* 0x00000082d8027211 */ /* 0x040fe800078008ff */
[----:B------:R-:W-:Y:S05]  /*9b30*/  LEA.HI.X R3, R216, R131, R217, 0x1, P0 ;  /* 0x00000083d8037211 */ /* 0x000fea00000f0cd9 */
[----:B-----5:R3:W-:Y:S04]  /*9b40*/  ST.E.128 [R2.64], R36 ;  /* 0x0000002402007985 */ /* 0x0207e8000c101d06 */
.L_x_2969:
[----:B------:R-:W-:Y:S05]  /*9b50*/  BSYNC B2 ;  /* 0x0000000000027941 */ /* 0x000fea0003800000 */
.L_x_2968:
        /* <DEDUP_REMOVED lines=105> */
.L_x_2981:
[----:B------:R-:W-:Y:S05]  /*a1f0*/  BSYNC B0 ;  /* 0x0000000000007941 */ /* 0x000fea0003800000 */
.L_x_2980:
[----:B------:R-:W-:Y:S02]  /*a200*/  IMAD R0, R63, 0x60, RZ ;  /* 0x000000603f007824 */ /* 0x000fe400078e02ff */
[----:B------:R-:W-:Y:S05]  /*a210*/  IMAD.WIDE.U32 R2, R62, 0x60, R130 ;  /* 0x000000603e027825 */ /* 0x000fea00078e0082 */
[----:B------:R-:W-:Y:S05]  /*a220*/  IADD3 R3, R3, R0, RZ ;  /* 0x0000000003037210 */ /* 0x000fea0007ffe0ff */
[----:B-----5:R3:W-:Y:S02]  /*a230*/  ST.E.128 [R2.64], R36 ;  /* 0x0000002402007985 */ /* 0x0207e4000c101d06 */
.L_x_2979:
[----:B------:R-:W-:Y:S05]  /*a240*/  BSYNC B1 ;  /* 0x0000000000017941 */ /* 0x000fea0003800000 */
.L_x_2978:
        /* <DEDUP_REMOVED lines=98> */
.L_x_2983:
[----:B------:R-:W-:Y:S05]  /*a870*/  BSYNC B0 ;  /* 0x0000000000007941 */ /* 0x000fea0003800000 */
.L_x_2982:
[C---:B------:R-:W-:Y:S04]  /*a880*/  LEA R2, P0, R214.reuse, R130, 0x1 ;  /* 0x00000082d6027211 */ /* 0x040fe800078008ff */
[----:B------:R-:W-:Y:S05]  /*a890*/  LEA.HI.X R3, R214, R131, R215, 0x1, P0 ;  /* 0x00000083d6037211 */ /* 0x000fea00000f0cd7 */
[----:B-----5:R3:W-:Y:S04]  /*a8a0*/  ST.E.128 [R2.64], R36 ;  /* 0x0000002402007985 */ /* 0x0207e8000c101d06 */
.L_x_2977:
[----:B------:R-:W-:Y:S05]  /*a8b0*/  BSYNC B2 ;  /* 0x0000000000027941 */ /* 0x000fea0003800000 */
.L_x_2976:
        /* <DEDUP_REMOVED lines=104> */
.L_x_2989:
[----:B------:R-:W-:Y:S05]  /*af40*/  BSYNC B0 ;  /* 0x0000000000007941 */ /* 0x000fea0003800000 */
.L_x_2988:
[C---:B------:R-:W-:Y:S04]  /*af50*/  LEA R2, P0, R84.reuse, R130, 0x1 ;  /* 0x0000008254027211 */ /* 0x040fe800078008ff */
[----:B------:R-:W-:Y:S05]  /*af60*/  LEA.HI.X R3, R84, R131, R85, 0x1, P0 ;  /* 0x0000008354037211 */ /* 0x000fea00000f0c55 */
[----:B-----5:R3:W-:Y:S04]  /*af70*/  ST.E.128 [R2.64], R36 ;  /* 0x0000002402007985 */ /* 0x0207e8000c101d06 */
.L_x_2987:
[----:B------:R-:W-:Y:S05]  /*af80*/  BSYNC B1 ;  /* 0x0000000000017941 */ /* 0x000fea0003800000 */
.L_x_2986:
        /* <DEDUP_REMOVED lines=98> */
.L_x_2991:
[----:B------:R-:W-:Y:S05]  /*b5b0*/  BSYNC B0 ;  /* 0x0000000000007941 */ /* 0x000fea0003800000 */
.L_x_2990:
[C---:B------:R-:W-:Y:S04]  /*b5c0*/  LEA R2, P0, R212.reuse, R130, 0x1 ;  /* 0x00000082d4027211 */ /* 0x040fe800078008ff */
[----:B------:R-:W-:Y:S05]  /*b5d0*/  LEA.HI.X R3, R212, R131, R213, 0x1, P0 ;  /* 0x00000083d4037211 */ /* 0x000fea00000f0cd5 */
[----:B-----5:R3:W-:Y:S04]  /*b5e0*/  ST.E.128 [R2.64], R36 ;  /* 0x0000002402007985 */ /* 0x0207e8000c101d06 */
.L_x_2985:
[----:B------:R-:W-:Y:S05]  /*b5f0*/  BSYNC B2 ;  /* 0x0000000000027941 */ /* 0x000fea0003800000 */
.L_x_2984:
        /* <DEDUP_REMOVED lines=105> */
.L_x_2997:
[----:B------:R-:W-:Y:S05]  /*bc90*/  BSYNC B0 ;  /* 0x0000000000007941 */ /* 0x000fea0003800000 */
.L_x_2996:
[----:B------:R-:W-:Y:S02]  /*bca0*/  IMAD R0, R63, 0xa0, RZ ;  /* 0x000000a03f007824 */ /* 0x000fe400078e02ff */
[----:B---3--:R-:W-:Y:S05]  /*bcb0*/  IMAD.WIDE.U32 R2, R62, 0xa0, R130 ;  /* 0x000000a03e027825 */ /* 0x008fea00078e0082 */
[----:B------:R-:W-:Y:S05]  /*bcc0*/  IADD3 R3, R3, R0, RZ ;  /* 0x0000000003037210 */ /* 0x000fea0007ffe0ff */
[----:B-----5:R3:W-:Y:S02]  /*bcd0*/  ST.E.128 [R2.64], R28 ;  /* 0x0000001c02007985 */ /* 0x0207e4000c101d06 */
.L_x_2995:
[----:B------:R-:W-:Y:S05]  /*bce0*/  BSYNC B1 ;  /* 0x0000000000017941 */ /* 0x000fea0003800000 */
.L_x_2994:
        /* <DEDUP_REMOVED lines=98> */
.L_x_2999:
[----:B------:R-:W-:Y:S05]  /*c310*/  BSYNC B0 ;  /* 0x0000000000007941 */ /* 0x000fea0003800000 */
.L_x_2998:
[C---:B---3--:R-:W-:Y:S04]  /*c320*/  LEA R2, P0, R192.reuse, R130, 0x1 ;  /* 0x00000082c0027211 */ /* 0x048fe800078008ff */
[----:B------:R-:W-:Y:S05]  /*c330*/  LEA.HI.X R3, R192, R131, R83, 0x1, P0 ;  /* 0x00000083c0037211 */ /* 0x000fea00000f0c53 */
[----:B-----5:R3:W-:Y:S04]  /*c340*/  ST.E.128 [R2.64], R24 ;  /* 0x0000001802007985 */ /* 0x0207e8000c101d06 */
.L_x_2993:
[----:B------:R-:W-:Y:S05]  /*c350*/  BSYNC B2 ;  /* 0x0000000000027941 */ /* 0x000fea0003800000 */
.L_x_2992:
        /* <DEDUP_REMOVED lines=105> */
.L_x_3005:
[----:B------:R-:W-:Y:S05]  /*c9f0*/  BSYNC B0 ;  /* 0x0000000000007941 */ /* 0x000fea0003800000 */
.L_x_3004:
[----:B------:R-:W-:Y:S02]  /*ca00*/  IMAD R0, R63, 0xc0, RZ ;  /* 0x000000c03f007824 */ /* 0x000fe400078e02ff */
[----:B---3--:R-:W-:Y:S05]  /*ca10*/  IMAD.WIDE.U32 R2, R62, 0xc0, R130 ;  /* 0x000000c03e027825 */ /* 0x008fea00078e0082 */
[----:B------:R-:W-:Y:S05]  /*ca20*/  IADD3 R3, R3, R0, RZ ;  /* 0x0000000003037210 */ /* 0x000fea0007ffe0ff */
[----:B-----5:R3:W-:Y:S02]  /*ca30*/  ST.E.128 [R2.64], R24 ;  /* 0x0000001802007985 */ /* 0x0207e4000c101d06 */
.L_x_3003:
[----:B------:R-:W-:Y:S05]  /*ca40*/  BSYNC B1 ;  /* 0x0000000000017941 */ /* 0x000fea0003800000 */
.L_x_3002:
        /* <DEDUP_REMOVED lines=98> */
.L_x_3007:
[----:B------:R-:W-:Y:S05]  /*d070*/  BSYNC B0 ;  /* 0x0000000000007941 */ /* 0x000fea0003800000 */
.L_x_3006:
[C---:B---3--:R-:W-:Y:S04]  /*d080*/  LEA R2, P0, R190.reuse, R130, 0x1 ;  /* 0x00000082be027211 */ /* 0x048fe800078008ff */
[----:B------:R-:W-:Y:S05]  /*d090*/  LEA.HI.X R3, R190, R131, R82, 0x1, P0 ;  /* 0x00000083be037211 */ /* 0x000fea00000f0c52 */
[----:B-----5:R3:W-:Y:S04]  /*d0a0*/  ST.E.128 [R2.64], R24 ;  /* 0x0000001802007985 */ /* 0x0207e8000c101d06 */
.L_x_3001:
[----:B------:R-:W-:Y:S05]  /*d0b0*/  BSYNC B2 ;  /* 0x0000000000027941 */ /* 0x000fea0003800000 */
.L_x_3000:
        /* <DEDUP_REMOVED lines=105> */
.L_x_3013:
[----:B------:R-:W-:Y:S05]  /*d750*/  BSYNC B0 ;  /* 0x0000000000007941 */ /* 0x000fea0003800000 */
.L_x_3012:
[----:B------:R-:W-:Y:S02]  /*d760*/  IMAD R0, R63, 0xe0, RZ ;  /* 0x000000e03f007824 */ /* 0x000fe400078e02ff */
[----:B---3--:R-:W-:Y:S05]  /*d770*/  IMAD.WIDE.U32 R2, R62, 0xe0, R130 ;  /* 0x000000e03e027825 */ /* 0x008fea00078e0082 */
[----:B------:R-:W-:Y:S05]  /*d780*/  IADD3 R3, R3, R0, RZ ;  /* 0x0000000003037210 */ /* 0x000fea0007ffe0ff */
[----:B-----5:R3:W-:Y:S02]  /*d790*/  ST.E.128 [R2.64], R24 ;  /* 0x0000001802007985 */ /* 0x0207e4000c101d06 */
.L_x_3011:
[----:B------:R-:W-:Y:S05]  /*d7a0*/  BSYNC B1 ;  /* 0x0000000000017941 */ /* 0x000fea0003800000 */
.L_x_3010:
        /* <DEDUP_REMOVED lines=100> */
.L_x_3015:
[----:B------:R-:W-:Y:S05]  /*ddf0*/  BSYNC B0 ;  /* 0x0000000000007941 */ /* 0x000fea0003800000 */
.L_x_3014:
[C---:B---3--:R-:W-:Y:S04]  /*de00*/  LEA R2, P0, R188.reuse, R130, 0x1 ;  /* 0x00000082bc027211 */ /* 0x048fe800078008ff */
[----:B------:R-:W-:Y:S05]  /*de10*/  LEA.HI.X R3, R188, R131, R81, 0x1, P0 ;  /* 0x00000083bc037211 */ /* 0x000fea00000f0c51 */
[----:B-----5:R3:W-:Y:S04]  /*de20*/  ST.E.128 [R2.64], R4 ;  /* 0x0000000402007985 */ /* 0x0207e8000c101d06 */
.L_x_3009:
[----:B------:R-:W-:Y:S05]  /*de30*/  BSYNC B2 ;  /* 0x0000000000027941 */ /* 0x000fea0003800000 */
.L_x_3008:
[----:B---3--:R-:W3:Y:S02]  /*de40*/  LD.E R3, [R10.64+0xd0] ;  /* 0x0000d0060a037980 */ /* 0x008ee4000c101900 */
[----:B---3--:R-:W-:Y:S05]  /*de50*/  IMAD.U32 R3, R3, -0x40, RZ ;  /* 0xffffffc003037824 */ /* 0x008fea00078e00ff */
[C---:B------:R-:W-:Y:S02]  /*de60*/  LEA R128, P1, R3.reuse, R128, 0x1 ;  /* 0x0000008003807211 */ /* 0x040fe400078208ff */
[C---:B------:R-:W-:Y:S02]  /*de70*/  LEA R126, P0, R3.reuse, R126, 0x1 ;  /* 0x0000007e037e7211 */ /* 0x040fe400078008ff */
[C---:B------:R-:W-:Y:S02]  /*de80*/  LEA.HI.X.SX32 R129, R3.reuse, R129, 0x1, P1 ;  /* 0x0000008103817211 */ /* 0x040fe400008f0eff */
[----:B------:R-:W-:Y:S01]  /*de90*/  LEA.HI.X.SX32 R127, R3, R127, 0x1, P0 ;  /* 0x0000007f037f7211 */ /* 0x000fe200000f0eff */
[----:B------:R-:W-:-:S05]  /*dea0*/  BRA `(.L_x_2951) ;  /* 0x000009b000007947 */ /* 0x000fca0003800000 */
.L_x_2917:
        /* <DEDUP_REMOVED lines=8> */
.L_x_3017:
[----:B------:R-:W-:Y:S05]  /*df30*/  BSYNC B0 ;  /* 0x0000000000007941 */ /* 0x000fea0003800000 */
.L_x_3016:
[C---:B------:R-:W-:Y:S01]  /*df40*/  ISETP.GE.AND P0, PT, R71.reuse, R235, PT ;  /* 0x000000eb4700720c */ /* 0x040fe20003f06270 */
[----:B------:R-:W-:Y:S03]  /*df50*/  BSSY B0, `(.L_x_3018) ;  /* 0x0000012000007945 */ /* 0x000fe60003800000 */
[----:B------:R-:W-:Y:S11]  /*df60*/  ISETP.GE.AND P0, PT, R71, R177, !P0 ;  /* 0x000000b14700720c */ /* 0x000ff60004706270 */
[----:B------:R-:W-:Y:S02]  /*df70*/  @!UPT UIADD3 URZ, URZ, URZ, URZ ;  /* 0x0000003f3f3ff290 */ /* 0x000fe4000fffe03f */
[----:B------:R-:W-:-:S05]  /*df80*/  @!P0 BRA `(.L_x_3019) ;  /* 0x000000e000008947 */ /* 0x000fca0003800000 */
[----:B------:R-:W-:Y:S02]  /*df90*/  ISETP.NE.AND P3, PT, R170, RZ, PT ;  /* 0x000000ffaa00720c */ /* 0x000fe40003f65270 */
[----:B------:R-:W-:Y:S11]  /*dfa0*/  ISETP.NE.AND P1, PT, R169, RZ, PT ;  /* 0x000000ffa900720c */ /* 0x000ff60003f25270 */
[----:B------:R-:W-:Y:S02]  /*dfb0*/  @P3 LEA R28, P0, R93, R124, 0x1 ;  /* 0x0000007c5d1c3211 */ /* 0x000fe400078008ff */
[----:B------:R-:W-:Y:S02]  /*dfc0*/  @P3 LEA R24, P2, R225, R130, 0x1 ;  /* 0x00000082e1183211 */ /* 0x000fe400078408ff */
[----:B------:R-:W-:Y:S02]  /*dfd0*/  @P3 LEA.HI.X R29, R93, R125, R92, 0x1, P0 ;  /* 0x0000007d5d1d3211 */ /* 0x000fe400000f0c5c */
[C---:B------:R-:W-:Y:S02]  /*dfe0*/  @P1 LEA R2, P0, R94.reuse, R124, 0x1 ;  /* 0x0000007c5e021211 */ /* 0x040fe400078008ff */
        /* <DEDUP_REMOVED lines=8> */
.L_x_3019:
[----:B------:R-:W-:Y:S05]  /*e070*/  BSYNC B0 ;  /* 0x0000000000007941 */ /* 0x000fea0003800000 */
.L_x_3018:
        /* <DEDUP_REMOVED lines=19> */
.L_x_3021:
[----:B------:R-:W-:Y:S05]  /*e1b0*/  BSYNC B0 ;  /* 0x0000000000007941 */ /* 0x000fea0003800000 */
.L_x_3020:
        /* <DEDUP_REMOVED lines=21> */
.L_x_3023:
[----:B------:R-:W-:Y:S05]  /*e310*/  BSYNC B0 ;  /* 0x0000000000007941 */ /* 0x000fea0003800000 */
.L_x_3022:
        /* <DEDUP_REMOVED lines=19> */
.L_x_3025:
[----:B------:R-:W-:Y:S05]  /*e450*/  BSYNC B0 ;  /* 0x0000000000007941 */ /* 0x000fea0003800000 */
.L_x_3024:
        /* <DEDUP_REMOVED lines=21> */
.L_x_3027:
[----:B------:R-:W-:Y:S05]  /*e5b0*/  BSYNC B0 ;  /* 0x0000000000007941 */ /* 0x000fea0003800000 */
.L_x_3026:
        /* <DEDUP_REMOVED lines=21> */
.L_x_3029:
[----:B------:R-:W-:Y:S05]  /*e710*/  BSYNC B0 ;  /* 0x0000000000007941 */ /* 0x000fea0003800000 */
.L_x_3028:
        /* <DEDUP_REMOVED lines=20> */
.L_x_2951:
[----:B------:R-:W-:Y:S05]  /*e860*/  BSYNC B3 ;  /* 0x0000000000037941 */ /* 0x000fea0003800000 */
.L_x_2916:
        /* <DEDUP_REMOVED lines=89> */
.L_x_3031:
        /* <DEDUP_REMOVED lines=8> */
.L_x_3032:
[----:B------:R-:W-:Y:S05]  /*ee80*/  BSYNC B0 ;  /* 0x0000000000007941 */ /* 0x000fea0003800000 */
.L_x_3030:
[----:B------:R-:W-:Y:S04]  /*ee90*/  IADD3 R14, R14, -0x1, RZ ;  /* 0xffffffff0e0e7810 */ /* 0x000fe80007ffe0ff */
[----:B------:R-:W-:Y:S11]  /*eea0*/  ISETP.GT.AND P0, PT, R14, R91, PT ;  /* 0x0000005b0e00720c */ /* 0x000ff60003f04270 */
[----:B------:R-:W-:Y:S02]  /*eeb0*/  @!UPT UIADD3 URZ, URZ, URZ, URZ ;  /* 0x0000003f3f3ff290 */ /* 0x000fe4000fffe03f */
[----:B------:R-:W-:-:S05]  /*eec0*/  @P0 BRA `(.L_x_3033) ;  /* 0xffff3e8000000947 */ /* 0x000fca000383ffff */
.L_x_2899:
        /* <DEDUP_REMOVED lines=10> */
[----:B----4-:R-:W-:-:S03]  /*ef70*/  IMAD.MOV.U32 R6, RZ, RZ, RZ ;  /* 0x000000ffff067224 */ /* 0x010fc600078e00ff */
        /* <DEDUP_REMOVED lines=8> */
[----:B------:R-:W2:Y:S01]  /*f000*/  @P1 LD.E R6, [R14.64] ;  /* 0x000000060e061980 */ /* 0x000ea2000c101900 */
[----:B------:R-:W-:Y:S02]  /*f010*/  IADD3 R5, P1, R5, R196, RZ ;  /* 0x000000c405057210 */ /* 0x000fe40007f3e0ff */
[----:B------:R-:W-:-:S03]  /*f020*/  LEA.HI R3, R0, R0, RZ, 0x1 ;  /* 0x0000000000037211 */ /* 0x000fc600078f08ff */
[----:B-----5:R-:W-:Y:S01]  /*f030*/  IMAD.X R12, R13, 0x1, R203, P1 ;  /* 0x000000010d0c7824 */ /* 0x020fe200008e06cb */
[C---:B------:R-:W-:Y:S02]  /*f040*/  LEA R38, P1, R5.reuse, R240, 0x1 ;  /* 0x000000f005267211 */ /* 0x040fe400078208ff */
        /* <DEDUP_REMOVED lines=17> */
[C---:B------:R-:W-:Y:S01]  /*f160*/  LEA R34, P1, R202.reuse, R240, 0x1 ;  /* 0x000000f0ca227211 */ /* 0x040fe200078208ff */
[----:B------:R-:W-:Y:S01]  /*f170*/  IMAD.SHL.U32 R28, R3, 0x10, RZ ;  /* 0x00000010031c7824 */ /* 0x000fe200078e00ff */
[----:B------:R-:W-:Y:S02]  /*f180*/  ISETP.GT.AND P0, PT, R151, -0x8, !P0 ;  /* 0xfffffff89700780c */ /* 0x000fe40004704270 */
[----:B------:R-:W-:-:S02]  /*f190*/  LEA.HI.X R35, R202, R241, R7, 0x1, P1 ;  /* 0x000000f1ca237211 */ /* 0x000fc400008f0c07 */
[----:B--2---:R-:W-:-:S05]  /*f1a0*/  IADD3 R6, R6, R90, R65 ;  /* 0x0000005a06067210 */ /* 0x004fca0007ffe041 */
        /* <DEDUP_REMOVED lines=63> */
.L_x_3042:
[----:B------:R-:W-:Y:S05]  /*f5a0*/  BSYNC B0 ;  /* 0x0000000000007941 */ /* 0x000fea0003800000 */
.L_x_3041:
[----:B-----5:R3:W-:Y:S02]  /*f5b0*/  STS.128 [R235], R12 ;  /* 0x0000000ceb007388 */ /* 0x0207e40000000c00 */
.L_x_3040:
[----:B------:R-:W-:Y:S05]  /*f5c0*/  BSYNC B1 ;  /* 0x0000000000017941 */ /* 0x000fea0003800000 */
.L_x_3039:
        /* <DEDUP_REMOVED lines=47> */
.L_x_3044:
[----:B------:R-:W-:Y:S05]  /*f8c0*/  BSYNC B0 ;  /* 0x0000000000007941 */ /* 0x000fea0003800000 */
.L_x_3043:
[----:B-----5:R1:W-:Y:S02]  /*f8d0*/  STS.128 [R235+0x2000], R12 ;  /* 0x0020000ceb007388 */ /* 0x0203e40000000c00 */
.L_x_3038:
[----:B------:R-:W-:Y:S05]  /*f8e0*/  BSYNC B2 ;  /* 0x0000000000027941 */ /* 0x000fea0003800000 */
.L_x_3037:
        /* <DEDUP_REMOVED lines=61> */
.L_x_3050:
[----:B------:R-:W-:Y:S05]  /*fcc0*/  BSYNC B0 ;  /* 0x0000000000007941 */ /* 0x000fea0003800000 */
.L_x_3049:
[----:B-----5:R3:W-:Y:S02]  /*fcd0*/  STS.128 [R235+0x800], R12 ;  /* 0x0008000ceb007388 */ /* 0x0207e40000000c00 */
.L_x_3048:
[----:B------:R-:W-:Y:S05]  /*fce0*/  BSYNC B1 ;  /* 0x0000000000017941 */ /* 0x000fea0003800000 */
.L_x_3047:
        /* <DEDUP_REMOVED lines=47> */
.L_x_3052:
[----:B------:R-:W-:Y:S05]  /*ffe0*/  BSYNC B0 ;  /* 0x0000000000007941 */ /* 0x000fea0003800000 */
.L_x_3051:
[----:B-----5:R3:W-:Y:S02]  /*fff0*/  STS.128 [R235+0x2800], R12 ;  /* 0x0028000ceb007388 */ /* 0x0207e40000000c00 */
.L_x_3046:
[----:B------:R-:W-:Y:S05]  /*10000*/  BSYNC B2 ;  /* 0x0000000000027941 */ /* 0x000fea0003800000 */
.L_x_3045:
        /* <DEDUP_REMOVED lines=62> */
.L_x_3058:
[----:B------:R-:W-:Y:S05]  /*103f0*/  BSYNC B0 ;  /* 0x0000000000007941 */ /* 0x000fea0003800000 */
.L_x_3057:
[----:B-----5:R2:W-:Y:S02]  /*10400*/  STS.128 [R235+0x1000], R12 ;  /* 0x0010000ceb007388 */ /* 0x0205e40000000c00 */
.L_x_3056:
[----:B------:R-:W-:Y:S05]  /*10410*/  BSYNC B1 ;  /* 0x0000000000017941 */ /* 0x000fea0003800000 */
.L_x_3055:
        /* <DEDUP_REMOVED lines=45> */
.L_x_3060:
[----:B------:R-:W-:Y:S05]  /*106f0*/  BSYNC B0 ;  /* 0x0000000000007941 */ /* 0x000fea0003800000 */
.L_x_3059:
[----:B-----5:R1:W-:Y:S02]  /*10700*/  STS.128 [R235+0x3000], R36 ;  /* 0x00300024eb007388 */ /* 0x0203e40000000c00 */
.L_x_3054:
[----:B------:R-:W-:Y:S05]  /*10710*/  BSYNC B2 ;  /* 0x0000000000027941 */ /* 0x000fea0003800000 */
.L_x_3053:
        /* <DEDUP_REMOVED lines=61> */
.L_x_3065:
[----:B------:R-:W-:Y:S05]  /*10af0*/  BSYNC B0 ;  /* 0x0000000000007941 */ /* 0x000fea0003800000 */
.L_x_3064:
[----:B-----5:R3:W-:Y:S02]  /*10b00*/  STS.128 [R235+0x1800], R12 ;  /* 0x0018000ceb007388 */ /* 0x0207e40000000c00 */
.L_x_3063:
[----:B------:R-:W-:Y:S05]  /*10b10*/  BSYNC B1 ;  /* 0x0000000000017941 */ /* 0x000fea0003800000 */
.L_x_3062:
        /* <DEDUP_REMOVED lines=45> */
.L_x_3067:
[----:B------:R-:W-:Y:S05]  /*10df0*/  BSYNC B0 ;  /* 0x0000000000007941 */ /* 0x000fea0003800000 */
.L_x_3066:
[----:B-----5:R2:W-:Y:S01]  /*10e00*/  STS.128 [R235+0x3800], R32 ;  /* 0x00380020eb007388 */ /* 0x0205e20000000c00 */
[----:B------:R-:W-:Y:S05]  /*10e10*/  BRA `(.L_x_3061) ;  /* 0x0000350000007947 */ /* 0x000fea0003800000 */
.L_x_3036:
        /* <DEDUP_REMOVED lines=90> */
.L_x_3073:
[----:B------:R-:W-:Y:S05]  /*113c0*/  BSYNC B0 ;  /* 0x0000000000007941 */ /* 0x000fea0003800000 */
.L_x_3072:
[----:B-----5:R3:W-:Y:S02]  /*113d0*/  STS.128 [R235], R24 ;  /* 0x00000018eb007388 */ /* 0x0207e40000000c00 */
.L_x_3071:
[----:B------:R-:W-:Y:S05]  /*113e0*/  BSYNC B1 ;  /* 0x0000000000017941 */ /* 0x000fea0003800000 */
.L_x_3070:
        /* <DEDUP_REMOVED lines=86> */
.L_x_3075:
[----:B------:R-:W-:Y:S05]  /*11950*/  BSYNC B0 ;  /* 0x0000000000007941 */ /* 0x000fea0003800000 */
.L_x_3074:
[----:B-----5:R1:W-:Y:S02]  /*11960*/  STS.128 [R235+0x2000], R24 ;  /* 0x00200018eb007388 */ /* 0x0203e40000000c00 */
.L_x_3069:
[----:B------:R-:W-:Y:S05]  /*11970*/  BSYNC B2 ;  /* 0x0000000000027941 */ /* 0x000fea0003800000 */
.L_x_3068:
        /* <DEDUP_REMOVED lines=95> */
.L_x_3081:
[----:B------:R-:W-:Y:S05]  /*11f70*/  BSYNC B0 ;  /* 0x0000000000007941 */ /* 0x000fea0003800000 */
.L_x_3080:
[----:B-----5:R3:W-:Y:S02]  /*11f80*/  STS.128 [R235+0x800], R24 ;  /* 0x00080018eb007388 */ /* 0x0207e40000000c00 */
.L_x_3079:
[----:B------:R-:W-:Y:S05]  /*11f90*/  BSYNC B1 ;  /* 0x0000000000017941 */ /* 0x000fea0003800000 */
.L_x_3078:
        /* <DEDUP_REMOVED lines=90> */
.L_x_3083:
[----:B------:R-:W-:Y:S05]  /*12540*/  BSYNC B0 ;  /* 0x0000000000007941 */ /* 0x000fea0003800000 */
.L_x_3082:
[----:B-----5:R3:W-:Y:S02]  /*12550*/  STS.128 [R235+0x2800], R24 ;  /* 0x00280018eb007388 */ /* 0x0207e40000000c00 */
.L_x_3077:
[----:B------:R-:W-:Y:S05]  /*12560*/  BSYNC B2 ;  /* 0x0000000000027941 */ /* 0x000fea0003800000 */
.L_x_3076:
        /* <DEDUP_REMOVED lines=96> */
.L_x_3089:
[----:B------:R-:W-:Y:S05]  /*12b70*/  BSYNC B0 ;  /* 0x0000000000007941 */ /* 0x000fea0003800000 */
.L_x_3088:
[----:B-----5:R3:W-:Y:S02]  /*12b80*/  STS.128 [R235+0x1000], R24 ;  /* 0x00100018eb007388 */ /* 0x0207e40000000c00 */
.L_x_3087:
[----:B------:R-:W-:Y:S05]  /*12b90*/  BSYNC B1 ;  /* 0x0000000000017941 */ /* 0x000fea0003800000 */
.L_x_3086:
        /* <DEDUP_REMOVED lines=90> */
.L_x_3091:
[----:B------:R-:W-:Y:S05]  /*13140*/  BSYNC B0 ;  /* 0x0000000000007941 */ /* 0x000fea0003800000 */
.L_x_3090:
[----:B-----5:R3:W-:Y:S02]  /*13150*/  STS.128 [R235+0x3000], R24 ;  /* 0x00300018eb007388 */ /* 0x0207e40000000c00 */
.L_x_3085:
[----:B------:R-:W-:Y:S05]  /*13160*/  BSYNC B2 ;  /* 0x0000000000027941 */ /* 0x000fea0003800000 */
.L_x_3084:
        /* <DEDUP_REMOVED lines=94> */
.L_x_3095:
[----:B------:R-:W-:Y:S05]  /*13750*/  BSYNC B0 ;  /* 0x0000000000007941 */ /* 0x000fea0003800000 */
.L_x_3094:
[----:B-----5:R1:W-:Y:S02]  /*13760*/  STS.128 [R235+0x1800], R20 ;  /* 0x00180014eb007388 */ /* 0x0203e40000000c00 */
.L_x_3093:
[----:B------:R-:W-:Y:S05]  /*13770*/  BSYNC B1 ;  /* 0x0000000000017941 */ /* 0x000fea0003800000 */
.L_x_3092:
        /* <DEDUP_REMOVED lines=92> */
.L_x_3097:
[----:B------:R-:W-:Y:S05]  /*13d40*/  BSYNC B0 ;  /* 0x0000000000007941 */ /* 0x000fea0003800000 */
.L_x_3096:
[----:B-----5:R1:W-:Y:S01]  /*13d50*/  STS.128 [R235+0x3800], R20 ;  /* 0x00380014eb007388 */ /* 0x0203e20000000c00 */
[----:B------:R-:W-:Y:S05]  /*13d60*/  BRA `(.L_x_3061) ;  /* 0x000005b000007947 */ /* 0x000fea0003800000 */
.L_x_3035:
        /* <DEDUP_REMOVED lines=21> */
.L_x_3099:
[----:B------:R-:W-:Y:S05]  /*13ec0*/  BSYNC B0 ;  /* 0x0000000000007941 */ /* 0x000fea0003800000 */
.L_x_3098:
        /* <DEDUP_REMOVED lines=22> */
.L_x_3101:
[----:B------:R-:W-:Y:S05]  /*14030*/  BSYNC B0 ;  /* 0x0000000000007941 */ /* 0x000fea0003800000 */
.L_x_3100:
        /* <DEDUP_REMOVED lines=22> */
.L_x_3103:
[----:B------:R-:W-:Y:S05]  /*141a0*/  BSYNC B0 ;  /* 0x0000000000007941 */ /* 0x000fea0003800000 */
.L_x_3102:
        /* <DEDUP_REMOVED lines=23> */
.L_x_3061:
[----:B------:R-:W-:Y:S05]  /*14320*/  BSYNC B3 ;  /* 0x0000000000037941 */ /* 0x000fea0003800000 */
.L_x_3034:
[----:B------:R-:W-:Y:S01]  /*14330*/  IADD3 R238, R48, -0x1, RZ ;  /* 0xffffffff30ee7810 */ /* 0x000fe20007ffe0ff */
[----:B------:R-:W-:Y:S01]  /*14340*/  BSSY B0, `(.L_x_3104) ;  /* 0x0000017000007945 */ /* 0x000fe20003800000 */
[----:B------:R-:W-:-:S03]  /*14350*/  LOP3.LUT R239, R150, 0xff, RZ, 0xc0, !PT ;  /* 0x000000ff96ef7812 */ /* 0x000fc600078ec0ff */
[----:B------:R-:W-:-:S04]  /*14360*/  IMAD.SHL.U32 R9, R238, 0x80, RZ ;  /* 0x00000080ee097824 */ /* 0x000fc800078e00ff */
[----:B--2---:R-:W-:-:S05]  /*14370*/  IMAD.IADD R5, R58, 0x1, -R9 ;  /* 0x000000013a057824 */ /* 0x004fca00078e0a09 */
[----:B------:R-:W-:-:S13]  /*14380*/  ISETP.GE.AND P0, PT, R178, R5, PT ;  /* 0x00000005b200720c */ /* 0x000fda0003f06270 */
[----:B------:R-:W-:Y:S05]  /*14390*/  @P0 BRA `(.L_x_3105) ;  /* 0x0000011000000947 */ /* 0x000fea0003800000 */
[C---:B------:R-:W-:Y:S02]  /*143a0*/  LOP3.LUT R0, R239.reuse, 0x1, RZ, 0xc0, !PT ;  /* 0x00000001ef007812 */ /* 0x040fe400078ec0ff */
[----:B------:R-:W-:Y:S02]  /*143b0*/  LOP3.LUT P0, RZ, R239, 0x2, RZ, 0xc0, !PT ;  /* 0x00000002efff7812 */ /* 0x000fe4000780c0ff */
[----:B------:R-:W-:-:S11]  /*143c0*/  ISETP.NE.U32.AND P1, PT, R0, 0x1, PT ;  /* 0x000000010000780c */ /* 0x000fd60003f25070 */
[----:B---3--:R-:W-:Y:S02]  /*143d0*/  @P0 IMAD.MOV.U32 R2, RZ, RZ, R228 ;  /* 0x000000ffff020224 */ /* 0x008fe400078e00e4 */
[----:B-1--4-:R-:W-:Y:S01]  /*143e0*/  @!P1 MOV R6, R228 ;  /* 0x000000e400069202 */ /* 0x012fe20000000f00 */
        /* <DEDUP_REMOVED lines=12> */
.L_x_3105:
[----:B------:R-:W-:Y:S05]  /*144b0*/  BSYNC B0 ;  /* 0x0000000000007941 */ /* 0x000fea0003800000 */
.L_x_3104:
[----:B------:R-:W-:Y:S01]  /*144c0*/  ISETP.GE.AND P0, PT, R8, R5, PT ;  /* 0x000000050800720c */ /* 0x000fe20003f06270 */
[----:B------:R-:W-:-:S12]  /*144d0*/  BSSY B0, `(.L_x_3106) ;  /* 0x0000015000007945 */ /* 0x000fd80003800000 */
[----:B------:R-:W-:Y:S05]  /*144e0*/  @P0 BRA `(.L_x_3107) ;  /* 0x0000013000000947 */ /* 0x000fea0003800000 */
[C---:B------:R-:W-:Y:S02]  /*144f0*/  LOP3.LUT R0, R239.reuse, 0x1, RZ, 0xc0, !PT ;  /* 0x00000001ef007812 */ /* 0x040fe400078ec0ff */
[----:B------:R-:W-:Y:S02]  /*14500*/  LOP3.LUT P0, RZ, R239, 0x2, RZ, 0xc0, !PT ;  /* 0x00000002efff7812 */ /* 0x000fe4000780c0ff */
[----:B------:R-:W-:-:S11]  /*14510*/  ISETP.NE.U32.AND P1, PT, R0, 0x1, PT ;  /* 0x000000010000780c */ /* 0x000fd60003f25070 */
[C---:B-1--4-:R-:W-:Y:S02]  /*14520*/  @P0 IADD3 R7, P2, R225.reuse, R194, RZ ;  /* 0x000000c2e1070210 */ /* 0x052fe40007f5e0ff */
[----:B---3-5:R-:W-:-:S03]  /*14530*/  @!P1 LEA R12, P3, R225, R228, 0x1 ;  /* 0x000000e4e10c9211 */ /* 0x028fc600078608ff */
[--C-:B------:R-:W-:Y:S01]  /*14540*/  @P0 IMAD.X R3, R201, 0x1, R226.reuse, P2 ;  /* 0x00000001c9030824 */ /* 0x100fe200010e06e2 */
        /* <DEDUP_REMOVED lines=13> */
.L_x_3107:
[----:B------:R-:W-:Y:S05]  /*14620*/  BSYNC B0 ;  /* 0x0000000000007941 */ /* 0x000fea0003800000 */
.L_x_3106:
[----:B------:R-:W-:Y:S01]  /*14630*/  ISETP.GE.AND P0, PT, R28, R5, PT ;  /* 0x000000051c00720c */ /* 0x000fe20003f06270 */
[----:B------:R-:W-:-:S12]  /*14640*/  BSSY B0, `(.L_x_3108) ;  /* 0x0000017000007945 */ /* 0x000fd80003800000 */
[----:B------:R-:W-:Y:S05]  /*14650*/  @P0 BRA `(.L_x_3109) ;  /* 0x0000015000000947 */ /* 0x000fea0003800000 */
[C---:B------:R-:W-:Y:S01]  /*14660*/  LOP3.LUT R0, R239.reuse, 0x1, RZ, 0xc0, !PT ;  /* 0x00000001ef007812 */ /* 0x040fe200078ec0ff */
[----:B-1-3--:R-:W-:Y:S01]  /*14670*/  IMAD.SHL.U32 R3, R62, 0x20, RZ ;  /* 0x000000203e037824 */ /* 0x00afe200078e00ff */
[----:B------:R-:W-:Y:S02]  /*14680*/  LOP3.LUT P0, RZ, R239, 0x2, RZ, 0xc0, !PT ;  /* 0x00000002efff7812 */ /* 0x000fe4000780c0ff */
[----:B------:R-:W-:Y:S02]  /*14690*/  ISETP.NE.U32.AND P1, PT, R0, 0x1, PT ;  /* 0x000000010000780c */ /* 0x000fe40003f25070 */
[----:B------:R-:W-:-:S09]  /*146a0*/  SHF.L.U64.HI R0, R62, 0x5, R63 ;  /* 0x000000053e007819 */ /* 0x000fd2000001023f */
[C---:B------:R-:W-:Y:S02]  /*146b0*/  @P0 IADD3 R13, P2, R3.reuse, R194, RZ ;  /* 0x000000c2030d0210 */ /* 0x040fe40007f5e0ff */
[----:B------:R-:W-:-:S03]  /*146c0*/  @!P1 LEA R14, P3, R3, R228, 0x1 ;  /* 0x000000e4030e9211 */ /* 0x000fc600078608ff */
[----:B----4-:R-:W-:Y:S01]  /*146d0*/  @P0 IMAD.X R7, R0, 0x1, R201, P2 ;  /* 0x0000000100070824 */ /* 0x010fe200010e06c9 */
        /* <DEDUP_REMOVED lines=13> */
.L_x_3109:
[----:B------:R-:W-:Y:S05]  /*147b0*/  BSYNC B0 ;  /* 0x0000000000007941 */ /* 0x000fea0003800000 */
.L_x_3108:
[----:B------:R-:W-:Y:S01]  /*147c0*/  ISETP.GE.AND P0, PT, R36, R5, PT ;  /* 0x000000052400720c */ /* 0x000fe20003f06270 */
[----:B------:R-:W-:-:S12]  /*147d0*/  BSSY B0, `(.L_x_3110) ;  /* 0x000001a000007945 */ /* 0x000fd80003800000 */
[----:B------:R-:W-:Y:S05]  /*147e0*/  @P0 BRA `(.L_x_3111) ;  /* 0x0000018000000947 */ /* 0x000fea0003800000 */
[C---:B------:R-:W-:Y:S02]  /*147f0*/  LOP3.LUT R0, R239.reuse, 0x1, RZ, 0xc0, !PT ;  /* 0x00000001ef007812 */ /* 0x040fe400078ec0ff */
[----:B------:R-:W-:Y:S02]  /*14800*/  LOP3.LUT P0, RZ, R239, 0x2, RZ, 0xc0, !PT ;  /* 0x00000002efff7812 */ /* 0x000fe4000780c0ff */
[----:B------:R-:W-:-:S11]  /*14810*/  ISETP.NE.U32.AND P1, PT, R0, 0x1, PT ;  /* 0x000000010000780c */ /* 0x000fd60003f25070 */
[----:B------:R-:W-:Y:S02]  /*14820*/  @P0 IMAD.MOV.U32 R200, RZ, RZ, R194 ;  /* 0x000000ffffc80224 */ /* 0x000fe400078e00c2 */
[----:B-1-3-5:R-:W-:Y:S01]  /*14830*/  @!P1 MOV R12, R228 ;  /* 0x000000e4000c9202 */ /* 0x02afe20000000f00 */
        /* <DEDUP_REMOVED lines=19> */
.L_x_3111:
[----:B------:R-:W-:Y:S05]  /*14970*/  BSYNC B0 ;  /* 0x0000000000007941 */ /* 0x000fea0003800000 */
.L_x_3110:
[----:B-1-3-5:R-:W-:Y:S01]  /*14980*/  IADD3 R12, R178, 0x40, RZ ;  /* 0x00000040b20c7810 */ /* 0x02afe20007ffe0ff */
[----:B------:R-:W-:Y:S03]  /*14990*/  BSSY B0, `(.L_x_3112) ;  /* 0x0000018000007945 */ /* 0x000fe60003800000 */
[----:B------:R-:W-:-:S13]  /*149a0*/  ISETP.GE.AND P0, PT, R12, R5, PT ;  /* 0x000000050c00720c */ /* 0x000fda0003f06270 */
[----:B------:R-:W-:Y:S05]  /*149b0*/  @P0 BRA `(.L_x_3113) ;  /* 0x0000015000000947 */ /* 0x000fea0003800000 */
[C---:B------:R-:W-:Y:S01]  /*149c0*/  LOP3.LUT R0, R239.reuse, 0x1, RZ, 0xc0, !PT ;  /* 0x00000001ef007812 */ /* 0x040fe200078ec0ff */
[----:B------:R-:W-:Y:S01]  /*149d0*/  IMAD.SHL.U32 R3, R62, 0x40, RZ ;  /* 0x000000403e037824 */ /* 0x000fe200078e00ff */
        /* <DEDUP_REMOVED lines=19> */
.L_x_3113:
[----:B------:R-:W-:Y:S05]  /*14b10*/  BSYNC B0 ;  /* 0x0000000000007941 */ /* 0x000fea0003800000 */
.L_x_3112:
[----:B----4-:R-:W-:Y:S01]  /*14b20*/  IADD3 R6, R178, 0x50, RZ ;  /* 0x00000050b2067810 */ /* 0x010fe20007ffe0ff */
[----:B------:R-:W-:Y:S03]  /*14b30*/  BSSY B0, `(.L_x_3114) ;  /* 0x000001c000007945 */ /* 0x000fe60003800000 */
[----:B------:R-:W-:-:S13]  /*14b40*/  ISETP.GE.AND P0, PT, R6, R5, PT ;  /* 0x000000050600720c */ /* 0x000fda0003f06270 */
[----:B------:R-:W-:Y:S05]  /*14b50*/  @P0 BRA `(.L_x_3115) ;  /* 0x0000019000000947 */ /* 0x000fea0003800000 */
[C---:B------:R-:W-:Y:S02]  /*14b60*/  LOP3.LUT R0, R239.reuse, 0x1, RZ, 0xc0, !PT ;  /* 0x00000001ef007812 */ /* 0x040fe400078ec0ff */
        /* <DEDUP_REMOVED lines=24> */
.L_x_3115:
[----:B------:R-:W-:Y:S05]  /*14cf0*/  BSYNC B0 ;  /* 0x0000000000007941 */ /* 0x000fea0003800000 */
.L_x_3114:
[----:B------:R-:W-:Y:S01]  /*14d00*/  IADD3 R4, R178, 0x60, RZ ;  /* 0x00000060b2047810 */ /* 0x000fe20007ffe0ff */
        /* <DEDUP_REMOVED lines=28> */
.L_x_3117:
[----:B------:R-:W-:Y:S05]  /*14ed0*/  BSYNC B0 ;  /* 0x0000000000007941 */ /* 0x000fea0003800000 */
.L_x_3116:
[----:B-1----:R-:W-:Y:S01]  /*14ee0*/  IADD3 R2, R178, 0x70, RZ ;  /* 0x00000070b2027810 */ /* 0x002fe20007ffe0ff */
        /* <DEDUP_REMOVED lines=11> */
[C---:B------:R-:W-:Y:S02]  /*14fa0*/  @P0 LEA R18, P2, R14.reuse, R220, 0x1 ;  /* 0x000000dc0e120211 */ /* 0x040fe400078408ff */
        /* <DEDUP_REMOVED lines=16> */
.L_x_3119:
[----:B------:R-:W-:Y:S05]  /*150b0*/  BSYNC B0 ;  /* 0x0000000000007941 */ /* 0x000fea0003800000 */
.L_x_3118:
[----:B-1----:R-:W2:Y:S04]  /*150c0*/  LD.E.64 R18, [R10.64+0x1c0] ;  /* 0x0001c0060a127980 */ /* 0x002ea8000c101b00 */
[----:B------:R-:W3:Y:S01]  /*150d0*/  LD.E.64 R14, [R10.64+0x1b8] ;  /* 0x0001b8060a0e7980 */ /* 0x000ee2000c101b00 */
[----:B------:R-:W-:-:S03]  /*150e0*/  IMAD.MOV.U32 R198, RZ, RZ, R232 ;  /* 0x000000ffffc67224 */ /* 0x000fc600078e00e8 */
[----:B------:R-:W4:Y:S04]  /*150f0*/  LD.E R7, [R10.64+0xd8] ;  /* 0x0000d8060a077980 */ /* 0x000f28000c101900 */
[----:B------:R-:W0:Y:S01]  /*15100*/  LDGDEPBAR ;  /* 0x00000000000079af */ /* 0x000e220000000000 */
[----:B--2---:R-:W-:Y:S02]  /*15110*/  IMAD R3, R19, R229, RZ ;  /* 0x000000e513037224 */ /* 0x004fe400078e02ff */
[----:B------:R-:W-:-:S04]  /*15120*/  IMAD.WIDE.U32 R16, R229, R18, R198 ;  /* 0x00000012e5107225 */ /* 0x000fc800078e00c6 */
[----:B------:R-:W-:Y:S01]  /*15130*/  IMAD R3, R18, R72, R3 ;  /* 0x0000004812037224 */ /* 0x000fe200078e0203 */
[----:B---3--:R-:W-:-:S03]  /*15140*/  LEA R14, P0, R16, R14, 0x2 ;  /* 0x0000000e100e7211 */ /* 0x008fc600078010ff */
[----:B------:R-:W-:-:S05]  /*15150*/  IMAD.IADD R3, R17, 0x1, R3 ;  /* 0x0000000111037824 */ /* 0x000fca00078e0203 */
[----:B------:R-:W-:Y:S02]  /*15160*/  LEA.HI.X R15, R16, R15, R3, 0x2, P0 ;  /* 0x0000000f100f7211 */ /* 0x000fe400000f1403 */
[----:B------:R1:W5:Y:S04]  /*15170*/  LD.E R3, [R10.64+0x188] ;  /* 0x000188060a037980 */ /* 0x000368000c101900 */
[----:B------:R-:W2:Y:S01]  /*15180*/  LD.E R0, [R14.64] ;  /* 0x000000060e007980 */ /* 0x000ea2000c101900 */
[----:B------:R-:W-:-:S04]  /*15190*/  DEPBAR.LE SB0, 0x0 ;  /* 0x000080000000791a */ /* 0x000fc80000000000 */
[----:B------:R-:W-:Y:S01]  /*151a0*/  BAR.SYNC.DEFER_BLOCKING 0x0 ;  /* 0x0000000000007b1d */ /* 0x000fe20000010000 */
[----:B------:R-:W-:-:S05]  /*151b0*/  ISETP.GE.AND P0, PT, R178, R5, PT ;  /* 0x00000005b200720c */ /* 0x000fca0003f06270 */
[----:B----4-:R-:W2:Y:S01]  /*151c0*/  MUFU.RCP R7, R7 ;  /* 0x0000000700077308 */ /* 0x010ea20000001000 */
[----:B------:R-:W-:Y:S01]  /*151d0*/  SHF.R.S32.HI R51, RZ, 0x1f, R174 ;  /* 0x0000001fff337819 */ /* 0x000fe200000114ae */
[----:B------:R-:W-:-:S06]  /*151e0*/  IMAD.SHL.U32 R44, R151, 0x2, RZ ;  /* 0x00000002972c7824 */ /* 0x000fcc00078e00ff */
[----:B------:R1:W-:Y:S04]  /*151f0*/  @P0 STS.128 [R235+0xc000], RZ ;  /* 0x00c000ffeb000388 */ /* 0x0003e80000000c00 */
[----:B------:R1:W-:Y:S01]  /*15200*/  @P0 STS.128 [R235+0x10000], RZ ;  /* 0x010000ffeb000388 */ /* 0x0003e20000000c00 */
[----:B------:R-:W-:Y:S01]  /*15210*/  LEA.HI R51, R51, R174, RZ, 0x2 ;  /* 0x000000ae33337211 */ /* 0x000fe200078f10ff */
[----:B------:R-:W-:Y:S01]  /*15220*/  BSSY B0, `(.L_x_3120) ;  /* 0x0000014000007945 */ /* 0x000fe20003800000 */
[----:B------:R-:W-:Y:S02]  /*15230*/  LOP3.LUT R44, R44, 0x6, RZ, 0xc0, !PT ;  /* 0x000000062c2c7812 */ /* 0x000fe400078ec0ff */
[----:B------:R-:W-:Y:S01]  /*15240*/  SHF.R.S32.HI R51, RZ, 0x2, R51 ;  /* 0x00000002ff337819 */ /* 0x000fe20000011433 */
[----:B--2---:R-:W-:Y:S01]  /*15250*/  FMUL.FTZ R0, R0, R7 ;  /* 0x0000000700007220 */ /* 0x004fe20000410000 */
[----:B------:R-:W-:Y:S05]  /*15260*/  @P0 BRA `(.L_x_3121) ;  /* 0x000000f000000947 */ /* 0x000fea0003800000 */
[C---:B-1----:R-:W-:Y:S02]  /*15270*/  LOP3.LUT R7, R239.reuse, 0x1, RZ, 0xc0, !PT ;  /* 0x00000001ef077812 */ /* 0x042fe400078ec0ff */
        /* <DEDUP_REMOVED lines=14> */
.L_x_3121:
[----:B-1----:R-:W-:Y:S05]  /*15360*/  BSYNC B0 ;  /* 0x0000000000007941 */ /* 0x002fea0003800000 */
.L_x_3120:
        /* <DEDUP_REMOVED lines=22> */
.L_x_3123:
[----:B------:R-:W-:Y:S05]  /*154d0*/  BSYNC B0 ;  /* 0x0000000000007941 */ /* 0x000fea0003800000 */
.L_x_3122:
        /* <DEDUP_REMOVED lines=10> */
[CC--:B--2---:R-:W-:Y:S02]  /*15580*/  @P1 LEA R14, P0, R7.reuse, R148.reuse, 0x1 ;  /* 0x00000094070e1211 */ /* 0x0c4fe400078008ff */
        /* <DEDUP_REMOVED lines=13> */
.L_x_3125:
[----:B------:R-:W-:Y:S05]  /*15660*/  BSYNC B0 ;  /* 0x0000000000007941 */ /* 0x000fea0003800000 */
.L_x_3124:
        /* <DEDUP_REMOVED lines=10> */
[----:B--2---:R-:W-:-:S04]  /*15710*/  @!P1 IMAD.WIDE.U32 R16, R60, 0x60, R148 ;  /* 0x000000603c109825 */ /* 0x004fc800078e0094 */
        /* <DEDUP_REMOVED lines=13> */
.L_x_3127:
[----:B------:R-:W-:Y:S05]  /*157f0*/  BSYNC B0 ;  /* 0x0000000000007941 */ /* 0x000fea0003800000 */
.L_x_3126:
        /* <DEDUP_REMOVED lines=11> */
[C---:B--2---:R-:W-:Y:S02]  /*158b0*/  @!P2 LEA R14, P3, R7.reuse, R148, 0x1 ;  /* 0x00000094070ea211 */ /* 0x044fe400078608ff */
        /* <DEDUP_REMOVED lines=12> */
.L_x_3129:
[----:B------:R-:W-:Y:S05]  /*15980*/  BSYNC B0 ;  /* 0x0000000000007941 */ /* 0x000fea0003800000 */
.L_x_3128:
        /* <DEDUP_REMOVED lines=24> */
.L_x_3131:
[----:B------:R-:W-:Y:S05]  /*15b10*/  BSYNC B0 ;  /* 0x0000000000007941 */ /* 0x000fea0003800000 */
.L_x_3130:
        /* <DEDUP_REMOVED lines=24> */
.L_x_3133:
[----:B------:R-:W-:Y:S05]  /*15ca0*/  BSYNC B0 ;  /* 0x0000000000007941 */ /* 0x000fea0003800000 */
.L_x_3132:
        /* <DEDUP_REMOVED lines=24> */
.L_x_3135:
[----:B------:R-:W-:Y:S05]  /*15e30*/  BSYNC B0 ;  /* 0x0000000000007941 */ /* 0x000fea0003800000 */
.L_x_3134:
[----:B------:R-:W-:Y:S01]  /*15e40*/  SHF.R.S32.HI R221, RZ, 0x4, R68 ;  /* 0x00000004ffdd7819 */ /* 0x000fe20000011444 */
[C---:B------:R-:W-:Y:S01]  /*15e50*/  IMAD.SHL.U32 R2, R64.reuse, 0x40, RZ ;  /* 0x0000004040027824 */ /* 0x040fe200078e00ff */
[----:B------:R-:W-:Y:S01]  /*15e60*/  R2P PR, R64, 0x6 ;  /* 0x0000000640007804 */ /* 0x000fe20000000000 */
[----:B------:R-:W-:Y:S01]  /*15e70*/  IMAD.SHL.U32 R66, R66, 0x40, RZ ;  /* 0x0000004042427824 */ /* 0x000fe200078e00ff */
[----:B-1----:R-:W-:Y:S01]  /*15e80*/  LEA.HI R4, R68, R221, RZ, 0x1 ;  /* 0x000000dd44047211 */ /* 0x002fe200078f08ff */
[----:B------:R-:W-:Y:S01]  /*15e90*/  IMAD.SHL.U32 R178, R178, 0x8, RZ ;  /* 0x00000008b2b27824 */ /* 0x000fe200078e00ff */
[----:B------:R-:W-:Y:S01]  /*15ea0*/  LOP3.LUT R5, R2, 0x1c0, RZ, 0xc0, !PT ;  /* 0x000001c002057812 */ /* 0x000fe200078ec0ff */
[----:B------:R-:W-:Y:S01]  /*15eb0*/  IMAD.SHL.U32 R45, R67, 0x40, RZ ;  /* 0x00000040432d7824 */ /* 0x000fe200078e00ff */
[----:B------:R-:W-:Y:S01]  /*15ec0*/  LOP3.LUT R4, R4, 0xfffffffe, RZ, 0xc0, !PT ;  /* 0xfffffffe04047812 */ /* 0x000fe200078ec0ff */
[----:B------:R-:W0:Y:S01]  /*15ed0*/  LDGDEPBAR ;  /* 0x00000000000079af */ /* 0x000e220000000000 */
[----:B------:R-:W-:Y:S01]  /*15ee0*/  LOP3.LUT R7, R66, 0x1c0, RZ, 0xc0, !PT ;  /* 0x000001c042077812 */ /* 0x000fe200078ec0ff */
[----:B------:R-:W-:Y:S01]  /*15ef0*/  BSSY B1, `(.L_x_3136) ;  /* 0x00002c0000017945 */ /* 0x000fe20003800000 */
[----:B------:R-:W-:Y:S01]  /*15f00*/  LOP3.LUT R178, R5, 0x8, R178, 0xf8, !PT ;  /* 0x0000000805b27812 */ /* 0x000fe200078ef8b2 */
[----:B------:R-:W-:Y:S01]  /*15f10*/  IMAD.IADD R221, R221, 0x1, -R4 ;  /* 0x00000001dddd7824 */ /* 0x000fe200078e0a04 */
[----:B------:R-:W-:-:S02]  /*15f20*/  LOP3.LUT R45, R45, 0xfffffe00, RZ, 0xc0, !PT ;  /* 0xfffffe002d2d7812 */ /* 0x000fc400078ec0ff */
[----:B------:R-:W-:Y:S01]  /*15f30*/  SHF.R.U32.HI R5, RZ, 0x3, R5 ;  /* 0x00000003ff057819 */ /* 0x000fe20000011605 */
[----:B------:R-:W-:-:S03]  /*15f40*/  IMAD.SHL.U32 R2, R221, 0x8, RZ ;  /* 0x00000008dd027824 */ /* 0x000fc600078e00ff */
[----:B------:R-:W-:Y:S01]  /*15f50*/  LOP3.LUT R178, R178, R5, RZ, 0x3c, !PT ;  /* 0x00000005b2b27212 */ /* 0x000fe200078e3cff */
[C---:B------:R-:W-:Y:S01]  /*15f60*/  IMAD R5, R56.reuse, 0x400, R45 ;  /* 0x0000040038057824 */ /* 0x040fe200078e022d */
[----:B------:R-:W-:Y:S01]  /*15f70*/  LOP3.LUT R2, R7, 0x8, R2, 0xf8, !PT ;  /* 0x0000000807027812 */ /* 0x000fe200078ef802 */
[----:B------:R-:W-:Y:S01]  /*15f80*/  IMAD R56, R56, 0x10, R51 ;  /* 0x0000001038387824 */ /* 0x000fe200078e0233 */
[----:B------:R-:W-:Y:S01]  /*15f90*/  SHF.R.U32.HI R7, RZ, 0x3, R7 ;  /* 0x00000003ff077819 */ /* 0x000fe20000011607 */
[----:B------:R-:W-:-:S03]  /*15fa0*/  IMAD R221, R221, 0x200, R178 ;  /* 0x00000200dddd7824 */ /* 0x000fc600078e02b2 */
[----:B------:R-:W-:Y:S01]  /*15fb0*/  LOP3.LUT R8, R2, R7, RZ, 0x3c, !PT ;  /* 0x0000000702087212 */ /* 0x000fe200078e3cff */
[----:B------:R-:W-:Y:S01]  /*15fc0*/  IMAD.SHL.U32 R221, R221, 0x2, RZ ;  /* 0x00000002dddd7824 */ /* 0x000fe200078e00ff */
[----:B------:R-:W-:-:S03]  /*15fd0*/  IADD3 R65, R56, 0x1, R65 ;  /* 0x0000000138417810 */ /* 0x000fc60007ffe041 */
[----:B------:R-:W-:Y:S01]  /*15fe0*/  IMAD.IADD R222, R8, 0x1, R5 ;  /* 0x0000000108de7824 */ /* 0x000fe200078e0205 */
[----:B------:R-:W-:Y:S01]  /*15ff0*/  LDSM.16.M88.4 R68, [R221+0x4000] ;  /* 0x00400000dd44783b */ /* 0x000fe20000000200 */
[C---:B------:R-:W-:Y:S02]  /*16000*/  IADD3 R2, R221.reuse, 0x4000, RZ ;  /* 0x00004000dd027810 */ /* 0x040fe40007ffe0ff */
[----:B------:R-:W-:Y:S01]  /*16010*/  IMAD.SHL.U32 R222, R222, 0x2, RZ ;  /* 0x00000002dede7824 */ /* 0x000fe200078e00ff */
[----:B------:R-:W-:Y:S01]  /*16020*/  LDSM.16.M88.4 R52, [R221+0x4800] ;  /* 0x00480000dd34783b */ /* 0x000fe20000000200 */
[----:B------:R-:W-:Y:S02]  /*16030*/  IADD3 R219, R221, 0x4020, RZ ;  /* 0x00004020dddb7810 */ /* 0x000fe40007ffe0ff */
[----:B------:R-:W-:Y:S01]  /*16040*/  @P1 IADD3 R219, R2, -0x20, RZ ;  /* 0xffffffe002db1810 */ /* 0x000fe20007ffe0ff */
[----:B------:R-:W1:Y:S01]  /*16050*/  LDSM.16.M88.4 R88, [R222] ;  /* 0x00000000de58783b */ /* 0x000e620000000200 */
[----:B------:R-:W-:-:S02]  /*16060*/  IMAD R220, R49, 0x2, R222 ;  /* 0x0000000231dc7824 */ /* 0x000fc400078e02de */
[----:B------:R-:W-:Y:S01]  /*16070*/  IMAD.MOV.U32 R2, RZ, RZ, 0x40 ;  /* 0x00000040ff027424 */ /* 0x000fe200078e00ff */
[----:B------:R-:W2:Y:S01]  /*16080*/  LDSM.16.M88.4 R36, [R221+0x5000] ;  /* 0x00500000dd24783b */ /* 0x000ea20000000200 */
[----:B------:R-:W-:Y:S01]  /*16090*/  IMAD R218, R47, 0x2, R222 ;  /* 0x000000022fda7824 */ /* 0x000fe200078e02de */
[----:B------:R-:W-:Y:S01]  /*160a0*/  IADD3 R211, R219, 0x800, RZ ;  /* 0x00000800dbd37810 */ /* 0x000fe20007ffe0ff */
[----:B------:R-:W-:Y:S01]  /*160b0*/  IMAD R217, R47, 0x2, R220 ;  /* 0x000000022fd97824 */ /* 0x000fe200078e02dc */
[----:B------:R-:W3:Y:S01]  /*160c0*/  LDSM.16.M88.4 R20, [R221+0x5800] ;  /* 0x00580000dd14783b */ /* 0x000ee20000000200 */
[----:B------:R-:W-:Y:S02]  /*160d0*/  SEL R2, R2, 0xffffffc0, !P2 ;  /* 0xffffffc002027807 */ /* 0x000fe40005000000 */
        /* <DEDUP_REMOVED lines=10> */
[----:B------:R-:W-:-:S02]  /*16180*/  IADD3 R44, R58, R65, -R234 ;  /* 0x000000413a2c7210 */ /* 0x000fc40007ffe8ea */
[----:B------:R-:W-:Y:S01]  /*16190*/  IADD3 R206, R219, 0x3000, RZ ;  /* 0x00003000dbce7810 */ /* 0x000fe20007ffe0ff */
[----:B------:R-:W3:Y:S01]  /*161a0*/  LDSM.16.M88.4 R24, [R221+0x7800] ;  /* 0x00780000dd18783b */ /* 0x000ee20000000200 */
[C---:B------:R-:W-:Y:S01]  /*161b0*/  IADD3 R56, R2.reuse, 0x18, RZ ;  /* 0x0000001802387810 */ /* 0x040fe20007ffe0ff */
[----:B-----5:R-:W-:Y:S01]  /*161c0*/  IMAD.IADD R3, R3, 0x1, R44 ;  /* 0x0000000103037824 */ /* 0x020fe200078e022c */
[C---:B------:R-:W-:Y:S01]  /*161d0*/  IADD3 R66, R2.reuse, 0x19, RZ ;  /* 0x0000001902427810 */ /* 0x040fe20007ffe0ff */
[----:B--2---:R-:W-:Y:S01]  /*161e0*/  LDSM.16.M88.4 R12, [R219] ;  /* 0x00000000db0c783b */ /* 0x004fe20000000200 */
[----:B------:R-:W-:Y:S01]  /*161f0*/  I2F R67, R56 ;  /* 0x0000003800437306 */ /* 0x000fe20000201400 */
[----:B------:R-:W-:Y:S02]  /*16200*/  IADD3 R64, R2, 0x20, RZ ;  /* 0x0000002002407810 */ /* 0x000fe40007ffe0ff */
[----:B------:R-:W2:Y:S01]  /*16210*/  LDSM.16.M88.4 R28, [R220] ;  /* 0x00000000dc1c783b */ /* 0x000ea20000000200 */
[----:B------:R-:W-:-:S02]  /*16220*/  IADD3 R205, R219, 0x3800, RZ ;  /* 0x00003800dbcd7810 */ /* 0x000fc40007ffe0ff */
[C---:B------:R-:W-:Y:S01]  /*16230*/  IADD3 R203, R219.reuse, 0x4000, RZ ;  /* 0x00004000dbcb7810 */ /* 0x040fe20007ffe0ff */
[----:B------:R-:W2:Y:S01]  /*16240*/  LDSM.16.M88.4 R4, [R219+0x800] ;  /* 0x00080000db04783b */ /* 0x000ea20000000200 */
[----:B------:R-:W-:Y:S01]  /*16250*/  I2F R65, R64 ;  /* 0x0000004000417306 */ /* 0x000fe20000201400 */
[C---:B------:R-:W-:Y:S01]  /*16260*/  IADD3 R202, R219.reuse, 0x4800, RZ ;  /* 0x00004800dbca7810 */ /* 0x040fe20007ffe0ff */
[----:B-1----:R-:W-:Y:S01]  /*16270*/  HMMA.16816.F32 R72, R88, R68, RZ ;  /* 0x000000445848723c */ /* 0x002fe200000018ff */
[----:B------:R-:W1:Y:S01]  /*16280*/  LDSM.16.M88.4 R84, [R219+0x2000] ;  /* 0x00200000db54783b */ /* 0x000e620000000200 */
[C---:B------:R-:W-:Y:S02]  /*16290*/  IADD3 R201, R219.reuse, 0x5000, RZ ;  /* 0x00005000dbc97810 */ /* 0x040fe40007ffe0ff */
[C---:B------:R-:W-:Y:S01]  /*162a0*/  IADD3 R200, R219.reuse, 0x5800, RZ ;  /* 0x00005800dbc87810 */ /* 0x040fe20007ffe0ff */
[----:B------:R-:W-:Y:S01]  /*162b0*/  LDSM.16.M88.4 R76, [R219+0x3800] ;  /* 0x00380000db4c783b */ /* 0x000fe20000000200 */
[----:B------:R-:W-:-:S02]  /*162c0*/  IADD3 R199, R219, 0x6000, RZ ;  /* 0x00006000dbc77810 */ /* 0x000fc40007ffe0ff */
[C---:B------:R-:W-:Y:S01]  /*162d0*/  HMMA.16816.F32 R60, R88.reuse, R52, RZ ;  /* 0x00000034583c723c */ /* 0x040fe200000018ff */
[----:B------:R-:W-:Y:S01]  /*162e0*/  LDSM.16.M88.4 R120, [R219+0x1000] ;  /* 0x00100000db78783b */ /* 0x000fe20000000200 */
[C---:B------:R-:W-:Y:S02]  /*162f0*/  IADD3 R198, R219.reuse, 0x6800, RZ ;  /* 0x00006800dbc67810 */ /* 0x040fe40007ffe0ff */
[C---:B------:R-:W-:Y:S01]  /*16300*/  IADD3 R197, R219.reuse, 0x7000, RZ ;  /* 0x00007000dbc57810 */ /* 0x040fe20007ffe0ff */
[----:B------:R-:W-:Y:S01]  /*16310*/  LDSM.16.M88.4 R116, [R219+0x1800] ;  /* 0x00180000db74783b */ /* 0x000fe20000000200 */
[----:B------:R-:W-:Y:S02]  /*16320*/  IADD3 R196, R219, 0x7800, RZ ;  /* 0x00007800dbc47810 */ /* 0x000fe40007ffe0ff */
[C---:B------:R-:W-:Y:S01]  /*16330*/  HMMA.16816.F32 R40, R88.reuse, R36, RZ ;  /* 0x000000245828723c */ /* 0x040fe200000018ff */
[----:B------:R-:W-:Y:S04]  /*16340*/  LDSM.16.M88.4 R80, [R219+0x2800] ;  /* 0x00280000db50783b */ /* 0x000fe80000000200 */
[----:B------:R-:W-:Y:S03]  /*16350*/  LDSM.16.M88.4 R124, [R215+0x4800] ;  /* 0x00480000d77c783b */ /* 0x000fe60000000200 */
[C---:B---3--:R-:W-:Y:S01]  /*16360*/  HMMA.16816.F32 R32, R88.reuse, R20, RZ ;  /* 0x000000145820723c */ /* 0x048fe200000018ff */
[----:B------:R-:W-:Y:S04]  /*16370*/  LDSM.16.M88.4 R132, [R221+0x8800] ;  /* 0x00880000dd84783b */ /* 0x000fe80000000200 */
[----:B------:R-:W-:Y:S03]  /*16380*/  LDSM.16.M88.4 R136, [R221+0x8000] ;  /* 0x00800000dd88783b */ /* 0x000fe60000000200 */
[C---:B----4-:R-:W-:Y:S01]  /*16390*/  HMMA.16816.F32 R16, R88.reuse, R112, RZ ;  /* 0x000000705810723c */ /* 0x050fe200000018ff */
[----:B------:R-:W-:Y:S07]  /*163a0*/  LDSM.16.M88.4 R128, [R220+0x2000] ;  /* 0x00200000dc80783b */ /* 0x000fee0000000200 */
        /* <DEDUP_REMOVED lines=12> */
[C---:B--2---:R-:W-:Y:S08]  /*16470*/  HMMA.16816.F32 R72, R28.reuse, R12, R72 ;  /* 0x0000000c1c48723c */ /* 0x044ff00000001848 */
[C---:B------:R-:W-:Y:S01]  /*16480*/  HMMA.16816.F32 R68, R28.reuse, R14, R68 ;  /* 0x0000000e1c44723c */ /* 0x040fe20000001844 */
[----:B------:R-:W-:Y:S07]  /*16490*/  LDSM.16.M88.4 R12, [R215+0x4000] ;  /* 0x00400000d70c783b */ /* 0x000fee0000000200 */
[C---:B------:R-:W-:Y:S08]  /*164a0*/  HMMA.16816.F32 R60, R28.reuse, R4, R60 ;  /* 0x000000041c3c723c */ /* 0x040ff0000000183c */
[C---:B------:R-:W-:Y:S01]  /*164b0*/  HMMA.16816.F32 R52, R28.reuse, R6, R52 ;  /* 0x000000061c34723c */ /* 0x040fe20000001834 */
[----:B------:R-:W2:Y:S07]  /*164c0*/  LDSM.16.M88.4 R4, [R218] ;  /* 0x00000000da04783b */ /* 0x000eae0000000200 */
[C---:B-1----:R-:W-:Y:S08]  /*164d0*/  HMMA.16816.F32 R16, R28.reuse, R84, R16 ;  /* 0x000000541c10723c */ /* 0x042ff00000001810 */
[C---:B---3--:R-:W-:Y:S08]  /*164e0*/  HMMA.16816.F32 R100, R28.reuse, R24, R100 ;  /* 0x000000181c64723c */ /* 0x048ff00000001864 */
[C---:B------:R-:W-:Y:S01]  /*164f0*/  HMMA.16816.F32 R96, R28.reuse, R26, R96 ;  /* 0x0000001a1c60723c */ /* 0x040fe20000001860 */
[----:B------:R-:W1:Y:S07]  /*16500*/  LDSM.16.M88.4 R24, [R215+0x6000] ;  /* 0x00600000d718783b */ /* 0x000e6e0000000200 */
[C---:B------:R-:W-:Y:S01]  /*16510*/  HMMA.16816.F32 R112, R28.reuse, R86, R112 ;  /* 0x000000561c70723c */ /* 0x040fe20000001870 */
[----:B------:R-:W-:Y:S07]  /*16520*/  LDSM.16.M88.4 R84, [R215+0x5800] ;  /* 0x00580000d754783b */ /* 0x000fee0000000200 */
[C---:B------:R-:W-:Y:S08]  /*16530*/  HMMA.16816.F32 R92, R28.reuse, R76, R92 ;  /* 0x0000004c1c5c723c */ /* 0x040ff0000000185c */
[C---:B------:R-:W-:Y:S01]  /*16540*/  HMMA.16816.F32 R88, R28.reuse, R78, R88 ;  /* 0x0000004e1c58723c */ /* 0x040fe20000001858 */
[----:B------:R-:W3:Y:S07]  /*16550*/  LDSM.16.M88.4 R76, [R215+0x7000] ;  /* 0x00700000d74c783b */ /* 0x000eee0000000200 */
        /* <DEDUP_REMOVED lines=8> */
[----:B------:R-:W3:Y:S04]  /*165e0*/  LDSM.16.M88.4 R80, [R215+0x6800] ;  /* 0x00680000d750783b */ /* 0x000ee80000000200 */
[----:B------:R-:W-:Y:S03]  /*165f0*/  LDSM.16.M88.4 R28, [R204] ;  /* 0x00000000cc1c783b */ /* 0x000fe60000000200 */
        /* <DEDUP_REMOVED lines=8> */
[----:B------:R-:W-:Y:S07]  /*16680*/  LDSM.16.M88.4 R124, [R221+0x9000] ;  /* 0x00900000dd7c783b */ /* 0x000fee0000000200 */
        /* <DEDUP_REMOVED lines=15> */
[----:B------:R-:W-:Y:S03]  /*16780*/  LDSM.16.M88.4 R116, [R221+0xa800] ;  /* 0x00a80000dd74783b */ /* 0x000fe60000000200 */
[C---:B--2---:R-:W-:Y:S08]  /*16790*/  HMMA.16816.F32 R72, R12.reuse, R28, R72 ;  /* 0x0000001c0c48723c */ /* 0x044ff00000001848 */
[C---:B------:R-:W-:Y:S01]  /*167a0*/  HMMA.16816.F32 R68, R12.reuse, R30, R68 ;  /* 0x0000001e0c44723c */ /* 0x040fe20000001844 */
[----:B------:R-:W2:Y:S07]  /*167b0*/  LDSM.16.M88.4 R28, [R204+0x3000] ;  /* 0x00300000cc1c783b */ /* 0x000eae0000000200 */
[C---:B-1----:R-:W-:Y:S08]  /*167c0*/  HMMA.16816.F32 R60, R12.reuse, R24, R60 ;  /* 0x000000180c3c723c */ /* 0x042ff0000000183c */
        /* <DEDUP_REMOVED lines=16> */
[----:B------:R-:W-:Y:S07]  /*168d0*/  LDSM.16.M88.4 R28, [R219+0x4000] ;  /* 0x00400000db1c783b */ /* 0x000fee0000000200 */
[C---:B-1----:R-:W-:Y:S08]  /*168e0*/  HMMA.16816.F32 R92, R12.reuse, R24, R92 ;  /* 0x000000180c5c723c */ /* 0x042ff0000000185c */
[----:B------:R-:W-:Y:S01]  /*168f0*/  HMMA.16816.F32 R88, R12, R26, R88 ;  /* 0x0000001a0c58723c */ /* 0x000fe20000001858 */
[----:B------:R-:W1:Y:S04]  /*16900*/  LDSM.16.M88.4 R12, [R219+0x4800] ;  /* 0x00480000db0c783b */ /* 0x000e680000000200 */
[----:B------:R-:W2:Y:S03]  /*16910*/  LDSM.16.M88.4 R24, [R219+0x5000] ;  /* 0x00500000db18783b */ /* 0x000ea60000000200 */
[C---:B---3--:R-:W-:Y:S08]  /*16920*/  HMMA.16816.F32 R60, R76.reuse, R132, R60 ;  /* 0x000000844c3c723c */ /* 0x048ff0000000183c */
[C---:B------:R-:W-:Y:S01]  /*16930*/  HMMA.16816.F32 R52, R76.reuse, R134, R52 ;  /* 0x000000864c34723c */ /* 0x040fe20000001834 */
[----:B------:R-:W-:Y:S07]  /*16940*/  LDSM.16.M88.4 R132, [R219+0x6000] ;  /* 0x00600000db84783b */ /* 0x000fee0000000200 */
[C---:B----4-:R-:W-:Y:S08]  /*16950*/  HMMA.16816.F32 R16, R76.reuse, R4, R16 ;  /* 0x000000044c10723c */ /* 0x050ff00000001810 */
[C---:B------:R-:W-:Y:S01]  /*16960*/  HMMA.16816.F32 R112, R76.reuse, R6, R112 ;  /* 0x000000064c70723c */ /* 0x040fe20000001870 */
[----:B------:R-:W3:Y:S07]  /*16970*/  LDSM.16.M88.4 R4, [R219+0x5800] ;  /* 0x00580000db04783b */ /* 0x000eee0000000200 */
[C---:B------:R-:W-:Y:S08]  /*16980*/  HMMA.16816.F32 R72, R76.reuse, R136, R72 ;  /* 0x000000884c48723c */ /* 0x040ff00000001848 */
[C---:B------:R-:W-:Y:S08]  /*16990*/  HMMA.16816.F32 R68, R76.reuse, R138, R68 ;  /* 0x0000008a4c44723c */ /* 0x040ff00000001844 */
        /* <DEDUP_REMOVED lines=17> */
[----:B------:R-:W4:Y:S04]  /*16ab0*/  LDSM.16.M88.4 R76, [R215+0x9000] ;  /* 0x00900000d74c783b */ /* 0x000f280000000200 */
        /* <DEDUP_REMOVED lines=11> */
[C---:B------:R-:W-:Y:S01]  /*16b70*/  HMMA.16816.F32 R68, R12.reuse, R86, R68 ;  /* 0x000000560c44723c */ /* 0x040fe20000001844 */
[----:B------:R-:W-:Y:S07]  /*16b80*/  I2F R87, R2 ;  /* 0x0000000200577306 */ /* 0x000fee0000201400 */
[C---:B----4-:R-:W-:Y:S08]  /*16b90*/  HMMA.16816.F32 R40, R12.reuse, R76, R40 ;  /* 0x0000004c0c28723c */ /* 0x050ff00000001828 */
[C---:B------:R-:W-:Y:S01]  /*16ba0*/  HMMA.16816.F32 R36, R12.reuse, R78, R36 ;  /* 0x0000004e0c24723c */ /* 0x040fe20000001824 */
[----:B------:R-:W1:Y:S07]  /*16bb0*/  LDSM.16.M88.4 R76, [R204+0x4800] ;  /* 0x00480000cc4c783b */ /* 0x000e6e0000000200 */
[C---:B--2---:R-:W-:Y:S07]  /*16bc0*/  HMMA.16816.F32 R32, R12.reuse, R24, R32 ;  /* 0x000000180c20723c */ /* 0x044fee0000001820 */
[----:B------:R-:W-:Y:S01]  /*16bd0*/  IADD3 R25, R3, 0x8, RZ ;  /* 0x0000000803197810 */ /* 0x000fe20007ffe0ff */
[----:B------:R-:W-:Y:S01]  /*16be0*/  HMMA.16816.F32 R60, R12, R80, R60 ;  /* 0x000000500c3c723c */ /* 0x000fe2000000183c */
[----:B------:R-:W-:-:S02]  /*16bf0*/  IADD3 R24, R2, 0x1, RZ ;  /* 0x0000000102187810 */ /* 0x000fc40007ffe0ff */
[-C--:B------:R-:W-:Y:S02]  /*16c00*/  IMNMX R3, R3, R58.reuse, PT ;  /* 0x0000003a03037217 */ /* 0x080fe40003800200 */
[----:B------:R-:W-:Y:S02]  /*16c10*/  IMNMX R50, R25, R58, PT ;  /* 0x0000003a19327217 */ /* 0x000fe40003800200 */
[CC--:B------:R-:W-:Y:S01]  /*16c20*/  ISETP.GE.AND P2, PT, R24.reuse, R3.reuse, PT ;  /* 0x000000031800720c */ /* 0x0c0fe20003f46270 */
[----:B------:R-:W-:Y:S01]  /*16c30*/  HMMA.16816.F32 R52, R12, R82, R52 ;  /* 0x000000520c34723c */ /* 0x000fe20000001834 */
[----:B------:R-:W-:Y:S01]  /*16c40*/  ISETP.GE.AND P0, PT, R24, R50, PT ;  /* 0x000000321800720c */ /* 0x000fe20003f06270 */
[----:B------:R-:W-:Y:S06]  /*16c50*/  LDSM.16.M88.4 R80, [R215+0xa000] ;  /* 0x00a00000d750783b */ /* 0x000fec0000000200 */
[C---:B---3--:R-:W-:Y:S01]  /*16c60*/  HMMA.16816.F32 R72, R4.reuse, R28, R72 ;  /* 0x0000001c0448723c */ /* 0x048fe20000001848 */
[----:B------:R2:W3:Y:S07]  /*16c70*/  I2F R28, R24 ;  /* 0x00000018001c7306 */ /* 0x0004ee0000201400 */
[----:B------:R-:W-:Y:S07]  /*16c80*/  HMMA.16816.F32 R68, R4, R30, R68 ;  /* 0x0000001e0444723c */ /* 0x000fee0000001844 */
[C---:B------:R-:W-:Y:S01]  /*16c90*/  IADD3 R31, R2.reuse, 0x8, RZ ;  /* 0x00000008021f7810 */ /* 0x040fe20007ffe0ff */
[----:B------:R-:W-:Y:S01]  /*16ca0*/  HMMA.16816.F32 R20, R12, R26, R20 ;  /* 0x0000001a0c14723c */ /* 0x000fe20000001814 */
[----:B--2---:R-:W2:Y:S01]  /*16cb0*/  LDSM.16.M88.4 R24, [R204+0x5000] ;  /* 0x00500000cc18783b */ /* 0x004ea20000000200 */
[----:B------:R-:W-:Y:S01]  /*16cc0*/  IADD3 R30, R2, 0x9, RZ ;  /* 0x00000009021e7810 */ /* 0x000fe20007ffe0ff */
[----:B------:R-:W4:Y:S01]  /*16cd0*/  I2F R29, R31 ;  /* 0x0000001f001d7306 */ /* 0x000f220000201400 */
[----:B------:R-:W-:-:S02]  /*16ce0*/  ISETP.GE.AND P1, PT, R31, R3, PT ;  /* 0x000000031f00720c */ /* 0x000fc40003f26270 */
[----:B------:R-:W-:Y:S02]  /*16cf0*/  ISETP.GE.AND P3, PT, R31, R50, PT ;  /* 0x000000321f00720c */ /* 0x000fe40003f66270 */
[C---:B-1----:R-:W-:Y:S01]  /*16d00*/  HMMA.16816.F32 R60, R4.reuse, R76, R60 ;  /* 0x0000004c043c723c */ /* 0x042fe2000000183c */
[----:B---3--:R-:W-:Y:S01]  /*16d10*/  FFMA.FTZ R73, R0, R28, R73 ;  /* 0x0000001c00497223 */ /* 0x008fe20000010049 */
[C---:B------:R-:W-:Y:S01]  /*16d20*/  ISETP.GE.AND P6, PT, R30.reuse, R3, PT ;  /* 0x000000031e00720c */ /* 0x040fe20003fc6270 */
[----:B------:R1:W3:Y:S01]  /*16d30*/  I2F R44, R30 ;  /* 0x0000001e002c7306 */ /* 0x0002e20000201400 */
[----:B------:R-:W-:Y:S01]  /*16d40*/  ISETP.GE.AND P4, PT, R30, R50, PT ;  /* 0x000000321e00720c */ /* 0x000fe20003f86270 */
[C---:B------:R-:W-:Y:S01]  /*16d50*/  FFMA.FTZ R28, R0.reuse, R28, R75 ;  /* 0x0000001c001c7223 */ /* 0x040fe2000001004b */
[----:B------:R-:W-:Y:S02]  /*16d60*/  FSEL R73, R73, -INF , !P2 ;  /* 0xff80000049497808 */ /* 0x000fe40005000000 */
[----:B------:R-:W-:Y:S01]  /*16d70*/  HMMA.16816.F32 R52, R4, R78, R52 ;  /* 0x0000004e0434723c */ /* 0x000fe20000001834 */
[-C--:B----4-:R-:W-:Y:S01]  /*16d80*/  FFMA.FTZ R68, R0, R29.reuse, R68 ;  /* 0x0000001d00447223 */ /* 0x090fe20000010044 */
[----:B------:R-:W-:Y:S01]  /*16d90*/  IADD3 R31, R2, 0x10, RZ ;  /* 0x00000010021f7810 */ /* 0x000fe20007ffe0ff */
[----:B------:R-:W-:Y:S01]  /*16da0*/  FFMA.FTZ R75, R0, R29, R70 ;  /* 0x0000001d004b7223 */ /* 0x000fe20000010046 */
[----:B------:R-:W-:-:S02]  /*16db0*/  FSEL R70, R28, -INF , !P0 ;  /* 0xff8000001c467808 */ /* 0x000fc40004000000 */
[----:B------:R-:W4:Y:S01]  /*16dc0*/  I2F R51, R31 ;  /* 0x0000001f00337306 */ /* 0x000f220000201400 */
[----:B------:R-:W-:Y:S01]  /*16dd0*/  FSEL R68, R68, -INF , !P1 ;  /* 0xff80000044447808 */ /* 0x000fe20004800000 */
[C---:B------:R-:W-:Y:S01]  /*16de0*/  HMMA.16816.F32 R16, R128.reuse, R132, R16 ;  /* 0x000000848010723c */ /* 0x040fe20000001810 */
[----:B-1----:R-:W-:Y:S01]  /*16df0*/  IADD3 R30, R2, 0x11, RZ ;  /* 0x00000011021e7810 */ /* 0x002fe20007ffe0ff */
[CC--:B---3--:R-:W-:Y:S01]  /*16e00*/  FFMA.FTZ R69, R0.reuse, R44.reuse, R69 ;  /* 0x0000002c00457223 */ /* 0x0c8fe20000010045 */
[CC--:B------:R-:W-:Y:S01]  /*16e10*/  ISETP.GE.AND P5, PT, R31.reuse, R3.reuse, PT ;  /* 0x000000031f00720c */ /* 0x0c0fe20003fa6270 */
[----:B------:R-:W-:Y:S01]  /*16e20*/  FFMA.FTZ R71, R0, R44, R71 ;  /* 0x0000002c00477223 */ /* 0x000fe20000010047 */
[-C--:B------:R-:W-:Y:S01]  /*16e30*/  ISETP.GE.AND P2, PT, R31, R50.reuse, PT ;  /* 0x000000321f00720c */ /* 0x080fe20003f46270 */
[----:B------:R-:W1:Y:S01]  /*16e40*/  I2F R46, R30 ;  /* 0x0000001e002e7306 */ /* 0x000e620000201400 */
[C---:B------:R-:W-:Y:S01]  /*16e50*/  ISETP.GE.AND P0, PT, R30.reuse, R3, PT ;  /* 0x000000031e00720c */ /* 0x040fe20003f06270 */
[----:B------:R-:W-:Y:S01]  /*16e60*/  HMMA.16816.F32 R108, R128, R124, R108 ;  /* 0x0000007c806c723c */ /* 0x000fe2000000186c */
[----:B------:R-:W-:-:S02]  /*16e70*/  ISETP.GE.AND P1, PT, R30, R50, PT ;  /* 0x000000321e00720c */ /* 0x000fc40003f26270 */
[----:B------:R-:W-:Y:S02]  /*16e80*/  FSEL R75, R75, -INF , !P3 ;  /* 0xff8000004b4b7808 */ /* 0x000fe40005800000 */
[----:B------:R-:W-:Y:S01]  /*16e90*/  FSEL R69, R69, -INF , !P6 ;  /* 0xff80000045457808 */ /* 0x000fe20007000000 */
[----:B------:R-:W3:Y:S01]  /*16ea0*/  I2F R44, R66 ;  /* 0x00000042002c7306 */ /* 0x000ee20000201400 */
[----:B------:R-:W-:Y:S01]  /*16eb0*/  ISETP.GE.AND P3, PT, R56, R3, PT ;  /* 0x000000033800720c */ /* 0x000fe20003f66270 */
[-C--:B----4-:R-:W-:Y:S01]  /*16ec0*/  FFMA.FTZ R60, R0, R51.reuse, R60 ;  /* 0x00000033003c7223 */ /* 0x090fe2000001003c */
[----:B------:R-:W-:Y:S01]  /*16ed0*/  ISETP.GE.AND P6, PT, R56, R50, PT ;  /* 0x000000323800720c */ /* 0x000fe20003fc6270 */
[C---:B------:R-:W-:Y:S01]  /*16ee0*/  FFMA.FTZ R62, R0.reuse, R51, R62 ;  /* 0x00000033003e7223 */ /* 0x040fe2000001003e */
[----:B------:R-:W-:Y:S01]  /*16ef0*/  LDSM.16.M88.4 R56, [R204+0x5800] ;  /* 0x00580000cc38783b */ /* 0x000fe20000000200 */
[----:B------:R-:W-:Y:S01]  /*16f00*/  FSEL R71, R71, -INF , !P4 ;  /* 0xff80000047477808 */ /* 0x000fe20006000000 */
[C---:B--2---:R-:W-:Y:S01]  /*16f10*/  HMMA.16816.F32 R40, R4.reuse, R24, R40 ;  /* 0x000000180428723c */ /* 0x044fe20000001828 */
[CC--:B-1----:R-:W-:Y:S01]  /*16f20*/  FFMA.FTZ R61, R0.reuse, R46.reuse, R61 ;  /* 0x0000002e003d7223 */ /* 0x0c2fe2000001003d */
[----:B------:R-:W1:Y:S01]  /*16f30*/  LDSM.16.M88.4 R28, [R215+0xa800] ;  /* 0x00a80000d71c783b */ /* 0x000e620000000200 */
[----:B------:R-:W-:Y:S01]  /*16f40*/  FFMA.FTZ R63, R0, R46, R63 ;  /* 0x0000002e003f7223 */ /* 0x000fe2000001003f */
[----:B------:R-:W-:Y:S01]  /*16f50*/  ISETP.GE.AND P4, PT, R66, R3, PT ;  /* 0x000000034200720c */ /* 0x000fe20003f86270 */
[-C--:B------:R-:W-:Y:S01]  /*16f60*/  FFMA.FTZ R51, R0, R67.reuse, R52 ;  /* 0x0000004300337223 */ /* 0x080fe20000010034 */
[----:B------:R-:W-:Y:S01]  /*16f70*/  FSEL R84, R60, -INF , !P5 ;  /* 0xff8000003c547808 */ /* 0x000fe20006800000 */
[----:B------:R-:W-:Y:S01]  /*16f80*/  FFMA.FTZ R54, R0, R67, R54 ;  /* 0x0000004300367223 */ /* 0x000fe20000010036 */
[----:B------:R-:W-:Y:S01]  /*16f90*/  IADD3 R25, R2, 0x21, RZ ;  /* 0x0000002102197810 */ /* 0x000fe20007ffe0ff */
[-C--:B---3--:R-:W-:Y:S01]  /*16fa0*/  FFMA.FTZ R46, R0, R44.reuse, R53 ;  /* 0x0000002c002e7223 */ /* 0x088fe20000010035 */
[----:B------:R-:W-:Y:S01]  /*16fb0*/  IADD3 R24, R2, 0x28, RZ ;  /* 0x0000002802187810 */ /* 0x000fe20007ffe0ff */
[----:B------:R-:W-:Y:S01]  /*16fc0*/  FFMA.FTZ R44, R0, R44, R55 ;  /* 0x0000002c002c7223 */ /* 0x000fe20000010037 */
[----:B------:R-:W-:Y:S01]  /*16fd0*/  FSEL R52, R61, -INF , !P0 ;  /* 0xff8000003d347808 */ /* 0x000fe20004000000 */
[----:B------:R-:W2:Y:S01]  /*16fe0*/  I2F R60, R25 ;  /* 0x00000019003c7306 */ /* 0x000ea20000201400 */
[----:B------:R-:W-:Y:S01]  /*16ff0*/  FSEL R85, R63, -INF , !P1 ;  /* 0xff8000003f557808 */ /* 0x000fe20004800000 */
[----:B------:R-:W-:Y:S01]  /*17000*/  HMMA.16816.F32 R36, R4, R26, R36 ;  /* 0x0000001a0424723c */ /* 0x000fe20000001824 */
[----:B------:R-:W-:-:S02]  /*17010*/  FSEL R51, R51, -INF , !P3 ;  /* 0xff80000033337808 */ /* 0x000fc40005800000 */
[----:B------:R-:W-:Y:S02]  /*17020*/  FSEL R55, R54, -INF , !P6 ;  /* 0xff80000036377808 */ /* 0x000fe40007000000 */
[----:B------:R-:W-:Y:S01]  /*17030*/  FSEL R46, R46, -INF , !P4 ;  /* 0xff8000002e2e7808 */ /* 0x000fe20006000000 */
[----:B------:R3:W4:Y:S01]  /*17040*/  I2F R61, R24 ;  /* 0x00000018003d7306 */ /* 0x0007220000201400 */
[C---:B------:R-:W-:Y:S01]  /*17050*/  ISETP.GE.AND P1, PT, R25.reuse, R3, PT ;  /* 0x000000031900720c */ /* 0x040fe20003f26270 */
[----:B------:R-:W-:Y:S01]  /*17060*/  HMMA.16816.F32 R112, R128, R134, R112 ;  /* 0x000000868070723c */ /* 0x000fe20000001870 */
[-C--:B------:R-:W-:Y:S01]  /*17070*/  ISETP.GE.AND P3, PT, R25, R50.reuse, PT ;  /* 0x000000321900720c */ /* 0x080fe20003f66270 */
[----:B------:R-:W-:Y:S01]  /*17080*/  FFMA.FTZ R40, R0, R65, R40 ;  /* 0x0000004100287223 */ /* 0x000fe20000010028 */
[----:B------:R-:W-:Y:S01]  /*17090*/  ISETP.GE.AND P6, PT, R24, R3, PT ;  /* 0x000000031800720c */ /* 0x000fe20003fc6270 */
[----:B------:R-:W-:Y:S01]  /*170a0*/  FFMA.FTZ R42, R0, R65, R42 ;  /* 0x00000041002a7223 */ /* 0x000fe2000001002a */
[----:B------:R-:W-:Y:S01]  /*170b0*/  ISETP.GE.AND P4, PT, R24, R50, PT ;  /* 0x000000321800720c */ /* 0x000fe20003f86270 */
[-C--:B--2---:R-:W-:Y:S01]  /*170c0*/  FFMA.FTZ R178, R0, R60.reuse, R41 ;  /* 0x0000003c00b27223 */ /* 0x084fe20000010029 */
[----:B------:R-:W-:Y:S01]  /*170d0*/  IADD3 R53, R2, 0x29, RZ ;  /* 0x0000002902357810 */ /* 0x000fe20007ffe0ff */
[----:B------:R-:W-:Y:S01]  /*170e0*/  HMMA.16816.F32 R16, R12, R80, R16 ;  /* 0x000000500c10723c */ /* 0x000fe20000001810 */
[----:B------:R-:W-:Y:S01]  /*170f0*/  FSEL R76, R62, -INF , !P2 ;  /* 0xff8000003e4c7808 */ /* 0x000fe20005000000 */
[----:B------:R-:W-:Y:S01]  /*17100*/  FFMA.FTZ R179, R0, R60, R43 ;  /* 0x0000003c00b37223 */ /* 0x000fe2000001002b */
[----:B------:R-:W-:-:S02]  /*17110*/  ISETP.GE.AND P5, PT, R66, R50, PT ;  /* 0x000000324200720c */ /* 0x000fc40003fa6270 */
[C---:B------:R-:W-:Y:S01]  /*17120*/  ISETP.GE.AND P2, PT, R64.reuse, R3, PT ;  /* 0x000000034000720c */ /* 0x040fe20003f46270 */
[----:B---3--:R-:W2:Y:S01]  /*17130*/  LDSM.16.M88.4 R24, [R204+0x6000] ;  /* 0x00600000cc18783b */ /* 0x008ea20000000200 */
[-C--:B------:R-:W-:Y:S01]  /*17140*/  ISETP.GE.AND P0, PT, R64, R50.reuse, PT ;  /* 0x000000324000720c */ /* 0x080fe20003f06270 */
[----:B------:R-:W-:Y:S01]  /*17150*/  HMMA.16816.F32 R104, R128, R126, R104 ;  /* 0x0000007e8068723c */ /* 0x000fe20000001868 */
[----:B------:R-:W-:Y:S01]  /*17160*/  FSEL R44, R44, -INF , !P5 ;  /* 0xff8000002c2c7808 */ /* 0x000fe20006800000 */
[-C--:B----4-:R-:W-:Y:S01]  /*17170*/  FFMA.FTZ R36, R0, R61.reuse, R36 ;  /* 0x0000003d00247223 */ /* 0x090fe20000010024 */
[----:B------:R-:W-:Y:S01]  /*17180*/  FSEL R176, R40, -INF , !P2 ;  /* 0xff80000028b07808 */ /* 0x000fe20005000000 */
[----:B------:R-:W-:Y:S01]  /*17190*/  FFMA.FTZ R181, R0, R61, R38 ;  /* 0x0000003d00b57223 */ /* 0x000fe20000010026 */
[C---:B------:R-:W-:Y:S02]  /*171a0*/  ISETP.GE.AND P5, PT, R53.reuse, R3, PT ;  /* 0x000000033500720c */ /* 0x040fe40003fa6270 */
[----:B------:R-:W-:Y:S01]  /*171b0*/  ISETP.GE.AND P2, PT, R53, R50, PT ;  /* 0x000000323500720c */ /* 0x000fe20003f46270 */
[----:B-1----:R-:W-:Y:S01]  /*171c0*/  HMMA.16816.F32 R108, R12, R28, R108 ;  /* 0x0000001c0c6c723c */ /* 0x002fe2000000186c */
[----:B------:R-:W1:Y:S01]  /*171d0*/  I2F R28, R53 ;  /* 0x00000035001c7306 */ /* 0x000e620000201400 */
[----:B------:R-:W-:-:S02]  /*171e0*/  FSEL R180, R42, -INF , !P0 ;  /* 0xff8000002ab47808 */ /* 0x000fc40004000000 */
[----:B------:R-:W-:Y:S01]  /*171f0*/  FSEL R178, R178, -INF , !P1 ;  /* 0xff800000b2b27808 */ /* 0x000fe20004800000 */
[----:B------:R-:W-:Y:S01]  /*17200*/  LDSM.16.M88.4 R40, [R215+0xb000] ;  /* 0x00b00000d728783b */ /* 0x000fe20000000200 */
[C---:B------:R-:W-:Y:S02]  /*17210*/  IADD3 R38, R2.reuse, 0x39, RZ ;  /* 0x0000003902267810 */ /* 0x040fe40007ffe0ff */
[----:B------:R-:W-:Y:S01]  /*17220*/  HMMA.16816.F32 R32, R4, R56, R32 ;  /* 0x000000380420723c */ /* 0x000fe20000001820 */
[----:B------:R-:W-:Y:S02]  /*17230*/  IADD3 R29, R2, 0x30, RZ ;  /* 0x00000030021d7810 */ /* 0x000fe40007ffe0ff */
[----:B------:R-:W-:Y:S02]  /*17240*/  FSEL R177, R36, -INF , !P6 ;  /* 0xff80000024b17808 */ /* 0x000fe40007000000 */
[----:B------:R3:W4:Y:S01]  /*17250*/  I2F R53, R29 ;  /* 0x0000001d00357306 */ /* 0x0007220000201400 */
[----:B------:R-:W-:-:S02]  /*17260*/  ISETP.GE.AND P0, PT, R29, R3, PT ;  /* 0x000000031d00720c */ /* 0x000fc40003f06270 */
[----:B------:R-:W-:Y:S01]  /*17270*/  IADD3 R56, R2, 0x31, RZ ;  /* 0x0000003102387810 */ /* 0x000fe20007ffe0ff */
[----:B------:R-:W-:Y:S01]  /*17280*/  HMMA.16816.F32 R20, R4, R58, R20 ;  /* 0x0000003a0414723c */ /* 0x000fe20000001814 */
[----:B------:R-:W-:Y:S01]  /*17290*/  ISETP.GE.AND P1, PT, R29, R50, PT ;  /* 0x000000321d00720c */ /* 0x000fe20003f26270 */
[CC--:B-1----:R-:W-:Y:S01]  /*172a0*/  FFMA.FTZ R175, R0.reuse, R28.reuse, R37 ;  /* 0x0000001c00af7223 */ /* 0x0c2fe20000010025 */
[----:B------:R-:W-:Y:S01]  /*172b0*/  FSEL R181, R181, -INF , !P4 ;  /* 0xff800000b5b57808 */ /* 0x000fe20006000000 */
[----:B------:R-:W1:Y:S01]  /*172c0*/  I2F R54, R56 ;  /* 0x0000003800367306 */ /* 0x000e620000201400 */
[----:B------:R-:W-:Y:S01]  /*172d0*/  FFMA.FTZ R39, R0, R28, R39 ;  /* 0x0000001c00277223 */ /* 0x000fe20000010027 */
[----:B------:R-:W-:Y:S02]  /*172e0*/  ISETP.GE.AND P6, PT, R56, R50, PT ;  /* 0x000000323800720c */ /* 0x000fe40003fc6270 */
[----:B------:R-:W-:Y:S01]  /*172f0*/  HMMA.16816.F32 R112, R12, R82, R112 ;  /* 0x000000520c70723c */ /* 0x000fe20000001870 */
[----:B------:R-:W-:-:S02]  /*17300*/  FSEL R175, R175, -INF , !P5 ;  /* 0xff800000afaf7808 */ /* 0x000fc40006800000 */
[----:B------:R-:W-:Y:S01]  /*17310*/  FSEL R174, R39, -INF , !P2 ;  /* 0xff80000027ae7808 */ /* 0x000fe20005000000 */
[----:B------:R-:W1:Y:S01]  /*17320*/  I2F R36, R38 ;  /* 0x0000002600247306 */ /* 0x000e620000201400 */
[----:B---3--:R-:W-:Y:S02]  /*17330*/  IADD3 R29, R2, 0x38, RZ ;  /* 0x00000038021d7810 */ /* 0x008fe40007ffe0ff */
[C---:B----4-:R-:W-:Y:S01]  /*17340*/  FFMA.FTZ R32, R0.reuse, R53, R32 ;  /* 0x0000003500207223 */ /* 0x050fe20000010020 */
[----:B--2---:R-:W-:Y:S01]  /*17350*/  HMMA.16816.F32 R16, R4, R24, R16 ;  /* 0x000000180410723c */ /* 0x004fe20000001810 */
[C---:B------:R-:W-:Y:S01]  /*17360*/  ISETP.GE.AND P4, PT, R29.reuse, R3, PT ;  /* 0x000000031d00720c */ /* 0x040fe20003f86270 */
[C---:B------:R-:W-:Y:S01]  /*17370*/  FFMA.FTZ R140, R0.reuse, R53, R34 ;  /* 0x00000035008c7223 */ /* 0x040fe20000010022 */
[----:B------:R-:W-:Y:S01]  /*17380*/  ISETP.GE.AND P5, PT, R29, R50, PT ;  /* 0x000000321d00720c */ /* 0x000fe20003fa6270 */
[----:B------:R2:W3:Y:S01]  /*17390*/  I2F R37, R29 ;  /* 0x0000001d00257306 */ /* 0x0004e20000201400 */
[-C--:B-1----:R-:W-:Y:S01]  /*173a0*/  FFMA.FTZ R144, R0, R54.reuse, R33 ;  /* 0x0000003600907223 */ /* 0x082fe20000010021 */
[----:B------:R-:W-:Y:S01]  /*173b0*/  ISETP.GE.AND P2, PT, R38, R3, PT ;  /* 0x000000032600720c */ /* 0x000fe20003f46270 */
[----:B------:R-:W-:Y:S01]  /*173c0*/  FFMA.FTZ R35, R0, R54, R35 ;  /* 0x0000003600237223 */ /* 0x000fe20000010023 */
[----:B------:R-:W-:Y:S01]  /*173d0*/  IADD3 R24, R2, 0x40, RZ ;  /* 0x0000004002187810 */ /* 0x000fe20007ffe0ff */
[----:B------:R-:W-:Y:S01]  /*173e0*/  HMMA.16816.F32 R104, R12, R30, R104 ;  /* 0x0000001e0c68723c */ /* 0x000fe20000001868 */
[----:B------:R-:W-:-:S02]  /*173f0*/  FSEL R143, R32, -INF , !P0 ;  /* 0xff800000208f7808 */ /* 0x000fc40004000000 */
[----:B------:R-:W1:Y:S01]  /*17400*/  I2F R33, R24 ;  /* 0x0000001800217306 */ /* 0x000e620000201400 */
[----:B------:R-:W-:Y:S01]  /*17410*/  FFMA.FTZ R21, R0, R36, R21 ;  /* 0x0000002400157223 */ /* 0x000fe20000010015 */
[----:B------:R-:W-:Y:S01]  /*17420*/  ISETP.GE.AND P0, PT, R38, R50, PT ;  /* 0x000000322600720c */ /* 0x000fe20003f06270 */
[----:B------:R-:W-:Y:S01]  /*17430*/  FFMA.FTZ R23, R0, R36, R23 ;  /* 0x0000002400177223 */ /* 0x000fe20000010017 */
[----:B------:R-:W-:Y:S01]  /*17440*/  IADD3 R34, R2, 0x41, RZ ;  /* 0x0000004102227810 */ /* 0x000fe20007ffe0ff */
[----:B------:R-:W-:Y:S01]  /*17450*/  HMMA.16816.F32 R112, R4, R26, R112 ;  /* 0x0000001a0470723c */ /* 0x000fe20000001870 */
[----:B------:R-:W-:Y:S01]  /*17460*/  FSEL R141, R35, -INF , !P6 ;  /* 0xff800000238d7808 */ /* 0x000fe20007000000 */
[----:B--2---:R-:W2:Y:S01]  /*17470*/  LDSM.16.M88.4 R28, [R204+0x6800] ;  /* 0x00680000cc1c783b */ /* 0x004ea20000000200 */
[CC--:B---3--:R-:W-:Y:S01]  /*17480*/  FFMA.FTZ R20, R0.reuse, R37.reuse, R20 ;  /* 0x0000002500147223 */ /* 0x0c8fe20000010014 */
[----:B------:R-:W-:Y:S01]  /*17490*/  FSEL R150, R21, -INF , !P2 ;  /* 0xff80000015967808 */ /* 0x000fe20005000000 */
[----:B------:R-:W-:Y:S01]  /*174a0*/  FFMA.FTZ R22, R0, R37, R22 ;  /* 0x0000002500167223 */ /* 0x000fe20000010016 */
[----:B------:R-:W-:Y:S01]  /*174b0*/  IADD3 R37, R2, 0x49, RZ ;  /* 0x0000004902257810 */ /* 0x000fe20007ffe0ff */
[----:B------:R-:W3:Y:S01]  /*174c0*/  I2F R32, R34 ;  /* 0x0000002200207306 */ /* 0x000ee20000201400 */
[----:B------:R-:W-:Y:S01]  /*174d0*/  FSEL R145, R20, -INF , !P4 ;  /* 0xff80000014917808 */ /* 0x000fe20006000000 */
[C---:B------:R-:W-:Y:S01]  /*174e0*/  HMMA.16816.F32 R96, R128.reuse, R122, R96 ;  /* 0x0000007a8060723c */ /* 0x040fe20000001860 */
[----:B------:R-:W-:Y:S01]  /*174f0*/  IADD3 R20, R2, 0x48, RZ ;  /* 0x0000004802147810 */ /* 0x000fe20007ffe0ff */
[-C--:B-1----:R-:W-:Y:S01]  /*17500*/  FFMA.FTZ R161, R0, R33.reuse, R16 ;  /* 0x0000002100a17223 */ /* 0x082fe20000010010 */
[----:B------:R-:W-:Y:S01]  /*17510*/  FSEL R142, R22, -INF , !P5 ;  /* 0xff800000168e7808 */ /* 0x000fe20006800000 */
[----:B------:R-:W-:Y:S01]  /*17520*/  FFMA.FTZ R18, R0, R33, R18 ;  /* 0x0000002100127223 */ /* 0x000fe20000010012 */
[C---:B------:R-:W-:Y:S01]  /*17530*/  ISETP.GE.AND P5, PT, R20.reuse, R3, PT ;  /* 0x000000031400720c */ /* 0x040fe20003fa6270 */
[----:B------:R1:W4:Y:S01]  /*17540*/  I2F R35, R20 ;  /* 0x0000001400237306 */ /* 0x0003220000201400 */
[----:B------:R-:W-:Y:S01]  /*17550*/  ISETP.GE.AND P2, PT, R20, R50, PT ;  /* 0x000000321400720c */ /* 0x000fe20003f46270 */
[----:B------:R-:W-:Y:S01]  /*17560*/  HMMA.16816.F32 R100, R128, R120, R100 ;  /* 0x000000788064723c */ /* 0x000fe20000001864 */
[----:B------:R-:W-:-:S02]  /*17570*/  FSEL R151, R23, -INF , !P0 ;  /* 0xff80000017977808 */ /* 0x000fc40004000000 */
[----:B------:R-:W-:Y:S02]  /*17580*/  FSEL R179, R179, -INF , !P3 ;  /* 0xff800000b3b37808 */ /* 0x000fe40005800000 */
[-C--:B------:R-:W-:Y:S01]  /*17590*/  ISETP.GE.AND P3, PT, R56, R3.reuse, PT ;  /* 0x000000033800720c */ /* 0x080fe20003f66270 */
[----:B------:R-:W2:Y:S01]  /*175a0*/  I2F R16, R37 ;  /* 0x0000002500107306 */ /* 0x000ea20000201400 */
[----:B------:R-:W-:Y:S01]  /*175b0*/  FSEL R140, R140, -INF , !P1 ;  /* 0xff8000008c8c7808 */ /* 0x000fe20004800000 */
[C---:B------:R-:W-:Y:S01]  /*175c0*/  HMMA.16816.F32 R88, R128.reuse, R118, R88 ;  /* 0x000000768058723c */ /* 0x040fe20000001858 */
[----:B------:R-:W-:Y:S01]  /*175d0*/  FSEL R144, R144, -INF , !P3 ;  /* 0xff80000090907808 */ /* 0x000fe20005800000 */
[----:B---3--:R-:W-:Y:S01]  /*175e0*/  FFMA.FTZ R162, R0, R32, R17 ;  /* 0x0000002000a27223 */ /* 0x008fe20000010011 */
[----:B------:R-:W-:Y:S01]  /*175f0*/  ISETP.GE.AND P3, PT, R24, R50, PT ;  /* 0x000000321800720c */ /* 0x000fe20003f66270 */
[----:B------:R-:W-:Y:S01]  /*17600*/  FFMA.FTZ R19, R0, R32, R19 ;  /* 0x0000002000137223 */ /* 0x000fe20000010013 */
[----:B------:R-:W-:Y:S01]  /*17610*/  ISETP.GE.AND P1, PT, R24, R3, PT ;  /* 0x000000031800720c */ /* 0x000fe20003f26270 */
[----:B-1----:R-:W1:Y:S01]  /*17620*/  LDSM.16.M88.4 R20, [R215+0xb800] ;  /* 0x00b80000d714783b */ /* 0x002e620000000200 */
[----:B------:R-:W-:Y:S01]  /*17630*/  FSEL R158, R18, -INF , !P3 ;  /* 0xff800000129e7808 */ /* 0x000fe20005800000 */
[-C--:B----4-:R-:W-:Y:S01]  /*17640*/  FFMA.FTZ R112, R0, R35.reuse, R112 ;  /* 0x0000002300707223 */ /* 0x090fe20000010070 */
[----:B------:R-:W-:Y:S01]  /*17650*/  ISETP.GE.AND P4, PT, R34, R50, PT ;  /* 0x000000322200720c */ /* 0x000fe20003f86270 */
[----:B------:R-:W-:Y:S01]  /*17660*/  FFMA.FTZ R114, R0, R35, R114 ;  /* 0x0000002300727223 */ /* 0x000fe20000010072 */
[----:B------:R-:W-:Y:S01]  /*17670*/  ISETP.GE.AND P0, PT, R37, R3, PT ;  /* 0x000000032500720c */ /* 0x000fe20003f06270 */
[----:B------:R-:W-:Y:S01]  /*17680*/  HMMA.16816.F32 R92, R128, R116, R92 ;  /* 0x00000074805c723c */ /* 0x000fe2000000185c */
[----:B------:R-:W-:Y:S01]  /*17690*/  IADD3 R17, R2, 0x51, RZ ;  /* 0x0000005102117810 */ /* 0x000fe20007ffe0ff */
[-C--:B--2---:R-:W-:Y:S01]  /*176a0*/  FFMA.FTZ R113, R0, R16.reuse, R113 ;  /* 0x0000001000717223 */ /* 0x084fe20000010071 */
[----:B------:R-:W-:Y:S01]  /*176b0*/  IADD3 R18, R2, 0x58, RZ ;  /* 0x0000005802127810 */ /* 0x000fe20007ffe0ff */
[----:B------:R-:W2:Y:S01]  /*176c0*/  LDSM.16.M88.4 R24, [R204+0x7000] ;  /* 0x00700000cc18783b */ /* 0x000ea20000000200 */
[----:B------:R-:W-:Y:S01]  /*176d0*/  FSEL R159, R19, -INF , !P4 ;  /* 0xff800000139f7808 */ /* 0x000fe20006000000 */
[----:B------:R-:W-:Y:S01]  /*176e0*/  FFMA.FTZ R115, R0, R16, R115 ;  /* 0x0000001000737223 */ /* 0x000fe20000010073 */
[----:B------:R-:W-:Y:S01]  /*176f0*/  FSEL R164, R112, -INF , !P5 ;  /* 0xff80000070a47808 */ /* 0x000fe20006800000 */
[----:B------:R-:W-:Y:S01]  /*17700*/  HMMA.16816.F32 R108, R4, R28, R108 ;  /* 0x0000001c046c723c */ /* 0x000fe2000000186c */
[----:B------:R-:W-:Y:S01]  /*17710*/  FSEL R160, R114, -INF , !P2 ;  /* 0xff80000072a07808 */ /* 0x000fe20005000000 */
[----:B------:R-:W3:Y:S01]  /*17720*/  I2F R28, R17 ;  /* 0x00000011001c7306 */ /* 0x000ee20000201400 */
[----:B------:R-:W-:-:S02]  /*17730*/  FSEL R165, R113, -INF , !P0 ;  /* 0xff80000071a57808 */ /* 0x000fc40004000000 */
[CC--:B------:R-:W-:Y:S02]  /*17740*/  ISETP.GE.AND P4, PT, R17.reuse, R3.reuse, PT ;  /* 0x000000031100720c */ /* 0x0c0fe40003f86270 */
[-C--:B------:R-:W-:Y:S01]  /*17750*/  ISETP.GE.AND P5, PT, R17, R50.reuse, PT ;  /* 0x000000321100720c */ /* 0x080fe20003fa6270 */
[C---:B------:R-:W-:Y:S01]  /*17760*/  HMMA.16816.F32 R96, R12.reuse, R42, R96 ;  /* 0x0000002a0c60723c */ /* 0x040fe20000001860 */
[CC--:B------:R-:W-:Y:S01]  /*17770*/  ISETP.GE.AND P2, PT, R18.reuse, R3.reuse, PT ;  /* 0x000000031200720c */ /* 0x0c0fe20003f46270 */
[----:B------:R4:W-:Y:S01]  /*17780*/  I2F R29, R18 ;  /* 0x00000012001d7306 */ /* 0x0009e20000201400 */
[----:B------:R-:W-:Y:S02]  /*17790*/  ISETP.GE.AND P0, PT, R18, R50, PT ;  /* 0x000000321200720c */ /* 0x000fe40003f06270 */
[----:B------:R-:W-:Y:S02]  /*177a0*/  ISETP.GE.AND P6, PT, R34, R3, PT ;  /* 0x000000032200720c */ /* 0x000fe40003fc6270 */
[----:B------:R-:W-:Y:S01]  /*177b0*/  IADD3 R34, R2, 0x50, RZ ;  /* 0x0000005002227810 */ /* 0x000fe20007ffe0ff */
[----:B------:R-:W-:Y:S01]  /*177c0*/  HMMA.16816.F32 R100, R12, R40, R100 ;  /* 0x000000280c64723c */ /* 0x000fe20000001864 */
[----:B------:R-:W-:-:S02]  /*177d0*/  FSEL R161, R161, -INF , !P1 ;  /* 0xff800000a1a17808 */ /* 0x000fc40004800000 */
[----:B------:R-:W2:Y:S01]  /*177e0*/  I2F R33, R34 ;  /* 0x0000002200217306 */ /* 0x000ea20000201400 */
[----:B------:R-:W-:Y:S02]  /*177f0*/  ISETP.GE.AND P1, PT, R37, R50, PT ;  /* 0x000000322500720c */ /* 0x000fe40003f26270 */
[----:B------:R-:W-:Y:S02]  /*17800*/  ISETP.GE.AND P3, PT, R34, R3, PT ;  /* 0x000000032200720c */ /* 0x000fe40003f66270 */
[----:B------:R-:W-:Y:S01]  /*17810*/  HMMA.16816.F32 R104, R4, R30, R104 ;  /* 0x0000001e0468723c */ /* 0x000fe20000001868 */
[CC--:B---3--:R-:W-:Y:S01]  /*17820*/  FFMA.FTZ R109, R0.reuse, R28.reuse, R109 ;  /* 0x0000001c006d7223 */ /* 0x0c8fe2000001006d */
[----:B----4-:R-:W3:Y:S01]  /*17830*/  LDSM.16.M88.4 R16, [R204+0x7800] ;  /* 0x00780000cc10783b */ /* 0x010ee20000000200 */
[----:B------:R-:W-:Y:S01]  /*17840*/  FFMA.FTZ R111, R0, R28, R111 ;  /* 0x0000001c006f7223 */ /* 0x000fe2000001006f */
[----:B------:R-:W-:Y:S01]  /*17850*/  IADD3 R28, R2, 0x68, RZ ;  /* 0x00000068021c7810 */ /* 0x000fe20007ffe0ff */
[----:B------:R-:W-:-:S04]  /*17860*/  DEPBAR.LE SB0, 0x0 ;  /* 0x000080000000791a */ /* 0x000fc80000000000 */
[C---:B-1----:R-:W-:Y:S01]  /*17870*/  HMMA.16816.F32 R88, R12.reuse, R22, R88 ;  /* 0x000000160c58723c */ /* 0x042fe20000001858 */
[----:B------:R-:W-:Y:S01]  /*17880*/  IADD3 R30, R2, 0x59, RZ ;  /* 0x00000059021e7810 */ /* 0x000fe20007ffe0ff */
[CC--:B--2---:R-:W-:Y:S01]  /*17890*/  FFMA.FTZ R108, R0.reuse, R33.reuse, R108 ;  /* 0x00000021006c7223 */ /* 0x0c4fe2000001006c */
[----:B------:R-:W-:Y:S01]  /*178a0*/  FSEL R167, R115, -INF , !P1 ;  /* 0xff80000073a77808 */ /* 0x000fe20004800000 */
[----:B------:R-:W-:Y:S01]  /*178b0*/  FFMA.FTZ R110, R0, R33, R110 ;  /* 0x00000021006e7223 */ /* 0x000fe2000001006e */
[----:B------:R-:W-:Y:S02]  /*178c0*/  ISETP.GE.AND P1, PT, R30, R3, PT ;  /* 0x000000031e00720c */ /* 0x000fe40003f26270 */
[----:B------:R-:W-:Y:S01]  /*178d0*/  FSEL R170, R108, -INF , !P3 ;  /* 0xff8000006caa7808 */ /* 0x000fe20005800000 */
[----:B------:R-:W-:Y:S01]  /*178e0*/  HMMA.16816.F32 R92, R12, R20, R92 ;  /* 0x000000140c5c723c */ /* 0x000fe2000000185c */
[----:B------:R-:W1:Y:S01]  /*178f0*/  I2F R21, R28 ;  /* 0x0000001c00157306 */ /* 0x000e620000201400 */
[----:B------:R-:W-:-:S02]  /*17900*/  ISETP.GE.AND P3, PT, R30, R50, PT ;  /* 0x000000321e00720c */ /* 0x000fc40003f66270 */
[----:B------:R-:W-:Y:S02]  /*17910*/  IADD3 R31, R2, 0x60, RZ ;  /* 0x00000060021f7810 */ /* 0x000fe40007ffe0ff */
[----:B------:R-:W-:Y:S01]  /*17920*/  FSEL R162, R162, -INF , !P6 ;  /* 0xff800000a2a27808 */ /* 0x000fe20007000000 */
[-C--:B------:R-:W-:Y:S01]  /*17930*/  FFMA.FTZ R104, R0, R29.reuse, R104 ;  /* 0x0000001d00687223 */ /* 0x080fe20000010068 */
[----:B------:R-:W-:Y:S01]  /*17940*/  HMMA.16816.F32 R96, R4, R26, R96 ;  /* 0x0000001a0460723c */ /* 0x000fe20000001860 */
[----:B------:R-:W-:Y:S01]  /*17950*/  IADD3 R13, R2, 0x70, RZ ;  /* 0x00000070020d7810 */ /* 0x000fe20007ffe0ff */
[----:B------:R-:W-:Y:S01]  /*17960*/  FFMA.FTZ R106, R0, R29, R106 ;  /* 0x0000001d006a7223 */ /* 0x000fe2000001006a */
[----:B------:R-:W-:Y:S02]  /*17970*/  ISETP.GE.AND P6, PT, R34, R50, PT ;  /* 0x000000322200720c */ /* 0x000fe40003fc6270 */
[----:B------:R-:W-:Y:S01]  /*17980*/  I2F R15, R13 ;  /* 0x0000000d000f7306 */ /* 0x000fe20000201400 */
[----:B------:R-:W-:-:S02]  /*17990*/  FSEL R172, R111, -INF , !P5 ;  /* 0xff8000006fac7808 */ /* 0x000fc40006800000 */
[C---:B------:R-:W-:Y:S01]  /*179a0*/  HMMA.16816.F32 R100, R4.reuse, R24, R100 ;  /* 0x000000180464723c */ /* 0x040fe20000001864 */
[----:B------:R-:W-:Y:S02]  /*179b0*/  IADD3 R26, R2, 0x69, RZ ;  /* 0x00000069021a7810 */ /* 0x000fe40007ffe0ff */
[----:B------:R-:W-:Y:S02]  /*179c0*/  FSEL R168, R104, -INF , !P2 ;  /* 0xff80000068a87808 */ /* 0x000fe40005000000 */
[----:B------:R2:W4:Y:S01]  /*179d0*/  I2F R24, R30 ;  /* 0x0000001e00187306 */ /* 0x0005220000201400 */
[----:B------:R-:W-:Y:S02]  /*179e0*/  FSEL R173, R110, -INF , !P6 ;  /* 0xff8000006ead7808 */ /* 0x000fe40007000000 */
[----:B------:R-:W-:Y:S01]  /*179f0*/  FSEL R169, R109, -INF , !P4 ;  /* 0xff8000006da97808 */ /* 0x000fe20006000000 */
[----:B---3--:R-:W-:Y:S01]  /*17a00*/  HMMA.16816.F32 R88, R4, R18, R88 ;  /* 0x000000120458723c */ /* 0x008fe20000001858 */
[----:B------:R-:W-:-:S02]  /*17a10*/  FSEL R171, R106, -INF , !P0 ;  /* 0xff8000006aab7808 */ /* 0x000fc40004000000 */
[C---:B------:R-:W-:Y:S01]  /*17a20*/  ISETP.GE.AND P6, PT, R31.reuse, R3, PT ;  /* 0x000000031f00720c */ /* 0x040fe20003fc6270 */
[----:B------:R-:W3:Y:S01]  /*17a30*/  I2F R25, R31 ;  /* 0x0000001f00197306 */ /* 0x000ee20000201400 */
[----:B------:R-:W-:Y:S02]  /*17a40*/  ISETP.GE.AND P4, PT, R31, R50, PT ;  /* 0x000000321f00720c */ /* 0x000fe40003f86270 */
[CC--:B-1----:R-:W-:Y:S01]  /*17a50*/  FFMA.FTZ R98, R0.reuse, R21.reuse, R98 ;  /* 0x0000001500627223 */ /* 0x0c2fe20000010062 */
[----:B------:R-:W-:Y:S01]  /*17a60*/  HMMA.16816.F32 R92, R4, R16, R92 ;  /* 0x00000010045c723c */ /* 0x000fe2000000185c */
[----:B------:R-:W-:Y:S01]  /*17a70*/  FFMA.FTZ R96, R0, R21, R96 ;  /* 0x0000001500607223 */ /* 0x000fe20000010060 */
[----:B------:R-:W-:Y:S02]  /*17a80*/  ISETP.GE.AND P0, PT, R28, R3, PT ;  /* 0x000000031c00720c */ /* 0x000fe40003f06270 */
[----:B--2---:R-:W-:Y:S01]  /*17a90*/  IADD3 R30, R2, 0x61, RZ ;  /* 0x00000061021e7810 */ /* 0x004fe20007ffe0ff */
[-C--:B----4-:R-:W-:Y:S01]  /*17aa0*/  FFMA.FTZ R105, R0, R24.reuse, R105 ;  /* 0x0000001800697223 */ /* 0x090fe20000010069 */
[----:B------:R-:W1:Y:S01]  /*17ab0*/  I2F R12, R26 ;  /* 0x0000001a000c7306 */ /* 0x000e620000201400 */
[----:B------:R-:W-:Y:S01]  /*17ac0*/  IADD3 R6, R2, 0x78, RZ ;  /* 0x0000007802067810 */ /* 0x000fe20007ffe0ff */
[----:B------:R-:W-:Y:S01]  /*17ad0*/  FFMA.FTZ R107, R0, R24, R107 ;  /* 0x00000018006b7223 */ /* 0x000fe2000001006b */
[----:B------:R-:W-:-:S02]  /*17ae0*/  IADD3 R16, R2, 0x71, RZ ;  /* 0x0000007102107810 */ /* 0x000fc40007ffe0ff */
[----:B------:R-:W-:Y:S01]  /*17af0*/  FSEL R166, R105, -INF , !P1 ;  /* 0xff80000069a67808 */ /* 0x000fe20004800000 */
[-C--:B---3--:R-:W-:Y:S01]  /*17b00*/  FFMA.FTZ R100, R0, R25.reuse, R100 ;  /* 0x0000001900647223 */ /* 0x088fe20000010064 */
[----:B------:R-:W-:Y:S01]  /*17b10*/  IADD3 R4, R2, 0x79, RZ ;  /* 0x0000007902047810 */ /* 0x000fe20007ffe0ff */
[----:B------:R-:W2:Y:S01]  /*17b20*/  I2F R5, R6 ;  /* 0x0000000600057306 */ /* 0x000ea20000201400 */
[-C--:B------:R-:W-:Y:S01]  /*17b30*/  ISETP.GE.AND P1, PT, R28, R50.reuse, PT ;  /* 0x000000321c00720c */ /* 0x080fe20003f26270 */
[----:B------:R-:W-:Y:S01]  /*17b40*/  FFMA.FTZ R102, R0, R25, R102 ;  /* 0x0000001900667223 */ /* 0x000fe20000010066 */
[-C--:B------:R-:W-:Y:S02]  /*17b50*/  ISETP.GE.AND P5, PT, R30, R3.reuse, PT ;  /* 0x000000031e00720c */ /* 0x080fe40003fa6270 */
[----:B------:R-:W-:Y:S02]  /*17b60*/  FSEL R155, R98, -INF , !P1 ;  /* 0xff800000629b7808 */ /* 0x000fe40004800000 */
[----:B------:R-:W-:Y:S01]  /*17b70*/  ISETP.GE.AND P1, PT, R6, R3, PT ;  /* 0x000000030600720c */ /* 0x000fe20003f26270 */
[----:B------:R-:W3:Y:S01]  /*17b80*/  I2F R20, R30 ;  /* 0x0000001e00147306 */ /* 0x000ee20000201400 */
[----:B------:R-:W-:Y:S01]  /*17b90*/  ISETP.GE.AND P2, PT, R30, R50, PT ;  /* 0x000000321e00720c */ /* 0x000fe20003f46270 */
[C---:B------:R-:W-:Y:S01]  /*17ba0*/  FFMA.FTZ R94, R0.reuse, R15, R94 ;  /* 0x0000000f005e7223 */ /* 0x040fe2000001005e */
[----:B------:R-:W-:Y:S01]  /*17bb0*/  FSEL R163, R107, -INF , !P3 ;  /* 0xff8000006ba37808 */ /* 0x000fe20005800000 */
[-C--:B-1----:R-:W-:Y:S01]  /*17bc0*/  FFMA.FTZ R97, R0, R12.reuse, R97 ;  /* 0x0000000c00617223 */ /* 0x082fe20000010061 */
[----:B------:R-:W-:Y:S01]  /*17bd0*/  FSEL R154, R100, -INF , !P6 ;  /* 0xff800000649a7808 */ /* 0x000fe20007000000 */
[----:B------:R-:W-:Y:S01]  /*17be0*/  FFMA.FTZ R99, R0, R12, R99 ;  /* 0x0000000c00637223 */ /* 0x000fe20000010063 */
[----:B------:R-:W-:Y:S01]  /*17bf0*/  FSEL R157, R102, -INF , !P4 ;  /* 0xff800000669d7808 */ /* 0x000fe20006000000 */
[----:B------:R-:W1:Y:S01]  /*17c00*/  I2F R14, R16 ;  /* 0x00000010000e7306 */ /* 0x000e620000201400 */
[----:B--2---:R-:W-:Y:S01]  /*17c10*/  FFMA.FTZ R88, R0, R5, R88 ;  /* 0x0000000500587223 */ /* 0x004fe20000010058 */
[----:B------:R-:W-:Y:S01]  /*17c20*/  FSEL R152, R96, -INF , !P0 ;  /* 0xff80000060987808 */ /* 0x000fe20004000000 */
[----:B------:R-:W-:Y:S01]  /*17c30*/  FFMA.FTZ R92, R0, R15, R92 ;  /* 0x0000000f005c7223 */ /* 0x000fe2000001005c */
[----:B------:R-:W-:Y:S01]  /*17c40*/  ISETP.GE.AND P3, PT, R26, R3, PT ;  /* 0x000000031a00720c */ /* 0x000fe20003f66270 */
[----:B------:R-:W-:Y:S01]  /*17c50*/  FFMA.FTZ R90, R0, R5, R90 ;  /* 0x00000005005a7223 */ /* 0x000fe2000001005a */
[----:B------:R-:W-:Y:S01]  /*17c60*/  FSEL R134, R88, -INF , !P1 ;  /* 0xff80000058867808 */ /* 0x000fe20004800000 */
[C---:B------:R-:W-:Y:S01]  /*17c70*/  FFMA.FTZ R5, R0.reuse, R87, R74 ;  /* 0x0000005700057223 */ /* 0x040fe2000001004a */
[----:B------:R-:W2:Y:S01]  /*17c80*/  I2F R63, R4 ;  /* 0x00000004003f7306 */ /* 0x000ea20000201400 */
[-C--:B---3--:R-:W-:Y:S01]  /*17c90*/  FFMA.FTZ R101, R0, R20.reuse, R101 ;  /* 0x0000001400657223 */ /* 0x088fe20000010065 */
[----:B------:R-:W-:Y:S01]  /*17ca0*/  ISETP.GE.AND P1, PT, R48, 0x2, PT ;  /* 0x000000023000780c */ /* 0x000fe20003f26270 */
[----:B------:R-:W-:Y:S01]  /*17cb0*/  FFMA.FTZ R103, R0, R20, R103 ;  /* 0x0000001400677223 */ /* 0x000fe20000010067 */
[----:B------:R-:W-:-:S02]  /*17cc0*/  ISETP.GE.AND P6, PT, R26, R50, PT ;  /* 0x000000321a00720c */ /* 0x000fc40003fc6270 */
[----:B------:R-:W-:Y:S02]  /*17cd0*/  FSEL R153, R101, -INF , !P5 ;  /* 0xff80000065997808 */ /* 0x000fe40006800000 */
[----:B------:R-:W-:Y:S01]  /*17ce0*/  FSEL R156, R103, -INF , !P2 ;  /* 0xff800000679c7808 */ /* 0x000fe20005000000 */
[C---:B-1----:R-:W-:Y:S01]  /*17cf0*/  FFMA.FTZ R67, R0.reuse, R14, R93 ;  /* 0x0000000e00437223 */ /* 0x042fe2000001005d */
[C---:B------:R-:W-:Y:S01]  /*17d00*/  ISETP.GE.AND P5, PT, R13.reuse, R50, PT ;  /* 0x000000320d00720c */ /* 0x040fe20003fa6270 */
[----:B------:R-:W-:Y:S01]  /*17d10*/  FFMA.FTZ R95, R0, R14, R95 ;  /* 0x0000000e005f7223 */ /* 0x000fe2000001005f */
[----:B------:R-:W-:Y:S01]  /*17d20*/  BAR.SYNC.DEFER_BLOCKING 0x0 ;  /* 0x0000000000007b1d */ /* 0x000fe20000010000 */
[-C--:B------:R-:W-:Y:S02]  /*17d30*/  ISETP.GE.AND P2, PT, R16, R3.reuse, PT ;  /* 0x000000031000720c */ /* 0x080fe40003f46270 */
[----:B------:R-:W-:Y:S01]  /*17d40*/  ISETP.GE.AND P4, PT, R13, R3, PT ;  /* 0x000000030d00720c */ /* 0x000fe20003f86270 */
[-C--:B--2---:R-:W-:Y:S01]  /*17d50*/  FFMA.FTZ R66, R0, R63.reuse, R89 ;  /* 0x0000003f00427223 */ /* 0x084fe20000010059 */
[----:B------:R-:W-:Y:S01]  /*17d60*/  ISETP.GE.AND P0, PT, R16, R50, PT ;  /* 0x000000321000720c */ /* 0x000fe20003f06270 */
[----:B------:R-:W-:Y:S01]  /*17d70*/  FFMA.FTZ R63, R0, R63, R91 ;  /* 0x0000003f003f7223 */ /* 0x000fe2000001005b */
[----:B------:R-:W-:-:S02]  /*17d80*/  FSEL R139, R94, -INF , !P5 ;  /* 0xff8000005e8b7808 */ /* 0x000fc40006800000 */
[----:B------:R-:W-:Y:S02]  /*17d90*/  FSEL R67, R67, -INF , !P2 ;  /* 0xff80000043437808 */ /* 0x000fe40005000000 */
[C---:B------:R-:W-:Y:S02]  /*17da0*/  ISETP.GE.AND P5, PT, R4.reuse, R3, PT ;  /* 0x000000030400720c */ /* 0x040fe40003fa6270 */
[----:B------:R-:W-:Y:S01]  /*17db0*/  ISETP.GE.AND P2, PT, R4, R50, PT ;  /* 0x000000320400720c */ /* 0x000fe20003f46270 */
[----:B------:R-:W-:Y:S01]  /*17dc0*/  FFMA.FTZ R4, R0, R87, R72 ;  /* 0x0000005700047223 */ /* 0x000fe20000010048 */
[----:B------:R-:W-:Y:S02]  /*17dd0*/  FSEL R147, R97, -INF , !P3 ;  /* 0xff80000061937808 */ /* 0x000fe40005800000 */
[----:B------:R-:W-:Y:S02]  /*17de0*/  FSEL R146, R99, -INF , !P6 ;  /* 0xff80000063927808 */ /* 0x000fe40007000000 */
[----:B------:R-:W-:-:S02]  /*17df0*/  FSEL R135, R92, -INF , !P4 ;  /* 0xff8000005c877808 */ /* 0x000fc40006000000 */
[----:B------:R-:W-:Y:S02]  /*17e00*/  FSEL R138, R95, -INF , !P0 ;  /* 0xff8000005f8a7808 */ /* 0x000fe40004000000 */
[-C--:B------:R-:W-:Y:S02]  /*17e10*/  ISETP.GE.AND P3, PT, R6, R50.reuse, PT ;  /* 0x000000320600720c */ /* 0x080fe40003f66270 */
[C---:B------:R-:W-:Y:S02]  /*17e20*/  ISETP.GE.AND P6, PT, R2.reuse, R3, PT ;  /* 0x000000030200720c */ /* 0x040fe40003fc6270 */
[----:B------:R-:W-:Y:S02]  /*17e30*/  ISETP.GE.AND P4, PT, R2, R50, PT ;  /* 0x000000320200720c */ /* 0x000fe40003f86270 */
[----:B------:R-:W-:Y:S02]  /*17e40*/  ISETP.NE.U32.AND P0, PT, R236, RZ, PT ;  /* 0x000000ffec00720c */ /* 0x000fe40003f05070 */
[----:B------:R-:W-:-:S02]  /*17e50*/  LOP3.LUT R2, R8, R45, RZ, 0xfc, !PT ;  /* 0x0000002d08027212 */ /* 0x000fc400078efcff */
[----:B------:R-:W-:Y:S02]  /*17e60*/  ISETP.NE.AND.EX P0, PT, R237, RZ, PT, P0 ;  /* 0x000000ffed00720c */ /* 0x000fe40003f05300 */
[----:B------:R-:W-:Y:S02]  /*17e70*/  FSEL R137, R90, -INF , !P3 ;  /* 0xff8000005a897808 */ /* 0x000fe40005800000 */
        /* <DEDUP_REMOVED lines=66> */
.L_x_3139:
[----:B------:R-:W2:Y:S02]  /*182a0*/  LD.E R8, [R10.64+0x38] ;  /* 0x000038060a087980 */ /* 0x000ea4000c101900 */
[----:B--2---:R-:W-:-:S04]  /*182b0*/  LEA R8, -R8, RZ, 0x7 ;  /* 0x000000ff08087211 */ /* 0x004fc800078e39ff */
[----:B------:R-:W-:Y:S02]  /*182c0*/  SHF.R.S32.HI R6, RZ, 0x1f, R8 ;  /* 0x0000001fff067819 */ /* 0x000fe40000011408 */
.L_x_3140:
[----:B------:R-:W-:Y:S05]  /*182d0*/  BSYNC B0 ;  /* 0x0000000000007941 */ /* 0x000fea0003800000 */
.L_x_3138:
        /* <DEDUP_REMOVED lines=129> */
.L_x_3137:
[----:B------:R-:W-:Y:S05]  /*18af0*/  BSYNC B1 ;  /* 0x0000000000017941 */ /* 0x000fea0003800000 */
.L_x_3136:
[----:B------:R-:W2:Y:S01]  /*18b00*/  LD.E R65, [R10.64+0xdc] ;  /* 0x0000dc060a417980 */ /* 0x000ea2000c101900 */
[----:B------:R-:W-:-:S02]  /*18b10*/  FMNMX.FTZ R6, R5, R70, !PT ;  /* 0x0000004605067209 */ /* 0x000fc40007810000 */
[----:B------:R-:W-:Y:S02]  /*18b20*/  FMNMX.FTZ R9, R4, R73, !PT ;  /* 0x0000004904097209 */ /* 0x000fe40007810000 */
[----:B------:R-:W-:Y:S02]  /*18b30*/  FMNMX.FTZ R6, R75, R6, !PT ;  /* 0x000000064b067209 */ /* 0x000fe40007810000 */
[----:B------:R-:W-:Y:S02]  /*18b40*/  FMNMX.FTZ R8, R68, R9, !PT ;  /* 0x0000000944087209 */ /* 0x000fe40007810000 */
[----:B------:R-:W-:Y:S02]  /*18b50*/  FMNMX.FTZ R7, R71, R6, !PT ;  /* 0x0000000647077209 */ /* 0x000fe40007810000 */
[----:B------:R-:W-:Y:S02]  /*18b60*/  SHF.L.U32 R216, R2, 0x1, RZ ;  /* 0x0000000102d87819 */ /* 0x000fe400000006ff */
[----:B------:R-:W-:-:S02]  /*18b70*/  FMNMX.FTZ R6, R76, R7, !PT ;  /* 0x000000074c067209 */ /* 0x000fc40007810000 */
[----:B------:R-:W-:Y:S01]  /*18b80*/  LEA R214, R49, R216, 0x1 ;  /* 0x000000d831d67211 */ /* 0x000fe200078e08ff */
[----:B------:R-:W-:Y:S01]  /*18b90*/  LDSM.16.MT88.4 R96, [R216+0x10000] ;  /* 0x01000000d860783b */ /* 0x000fe20000004200 */
[----:B------:R-:W-:Y:S02]  /*18ba0*/  FMNMX.FTZ R6, R85, R6, !PT ;  /* 0x0000000655067209 */ /* 0x000fe40007810000 */
[----:B------:R-:W-:Y:S01]  /*18bb0*/  LEA R212, R47, R214, 0x1 ;  /* 0x000000d62fd47211 */ /* 0x000fe200078e08ff */
[----:B------:R-:W-:Y:S01]  /*18bc0*/  LDSM.16.MT88.4 R124, [R216+0xc000] ;  /* 0x00c00000d87c783b */ /* 0x000fe20000004200 */
[----:B------:R-:W-:Y:S02]  /*18bd0*/  FMNMX.FTZ R7, R55, R6, !PT ;  /* 0x0000000637077209 */ /* 0x000fe40007810000 */
[----:B------:R-:W-:Y:S01]  /*18be0*/  LEA R213, R47, R216, 0x1 ;  /* 0x000000d82fd57211 */ /* 0x000fe200078e08ff */
        /* <DEDUP_REMOVED lines=10> */
[----:B------:R-:W-:Y:S01]  /*18c90*/  FMNMX.FTZ R6, R52, R7, !PT ;  /* 0x0000000734067209 */ /* 0x000fe20007810000 */
[----:B-1----:R-:W-:Y:S01]  /*18ca0*/  LDSM.16.MT88.4 R16, [R212+0xc800] ;  /* 0x00c80000d410783b */ /* 0x002fe20000004200 */
        /* <DEDUP_REMOVED lines=69> */
[-CC-:B------:R-:W-:Y:S02]  /*19100*/  FFMA.FTZ R58, R75, R65.reuse, -R64.reuse ;  /* 0x000000414b3a7223 */ /* 0x180fe40000010840 */
[-C--:B------:R-:W-:Y:S01]  /*19110*/  FFMA.FTZ R53, R71, R65.reuse, -R64 ;  /* 0x0000004147357223 */ /* 0x080fe20000010840 */
[----:B------:R-:W-:Y:S01]  /*19120*/  MUFU.EX2 R60, R60 ;  /* 0x0000003c003c7308 */ /* 0x000fe20000000800 */
[-CC-:B------:R-:W-:Y:S02]  /*19130*/  FFMA.FTZ R62, R4, R65.reuse, -R136.reuse ;  /* 0x00000041043e7223 */ /* 0x180fe40000010888 */
[-CC-:B------:R-:W-:Y:S01]  /*19140*/  FFMA.FTZ R61, R73, R65.reuse, -R136.reuse ;  /* 0x00000041493d7223 */ /* 0x180fe20000010888 */
[----:B------:R-:W-:Y:S01]  /*19150*/  LDSM.16.MT88.4 R4, [R212+0x10000] ;  /* 0x01000000d404783b */ /* 0x000fe20000004200 */
[----:B------:R-:W-:-:S02]  /*19160*/  FFMA.FTZ R59, R68, R65, -R136 ;  /* 0x00000041443b7223 */ /* 0x000fc40000010888 */
[-C--:B------:R-:W-:Y:S01]  /*19170*/  FFMA.FTZ R54, R69, R65.reuse, -R136 ;  /* 0x0000004145367223 */ /* 0x080fe20000010888 */
[----:B------:R-:W1:Y:S01]  /*19180*/  LDSM.16.MT88.4 R72, [R214+0xc000] ;  /* 0x00c00000d648783b */ /* 0x000e620000004200 */
[----:B------:R-:W2:Y:S01]  /*19190*/  MUFU.EX2 R57, R57 ;  /* 0x0000003900397308 */ /* 0x000ea20000000800 */
[-CC-:B------:R-:W-:Y:S02]  /*191a0*/  FFMA.FTZ R47, R55, R65.reuse, -R64.reuse ;  /* 0x00000041372f7223 */ /* 0x180fe40000010840 */
[-CC-:B------:R-:W-:Y:S02]  /*191b0*/  FFMA.FTZ R56, R76, R65.reuse, -R64.reuse ;  /* 0x000000414c387223 */ /* 0x180fe40000010840 */
[-C--:B------:R-:W-:Y:S02]  /*191c0*/  FFMA.FTZ R49, R85, R65.reuse, -R64 ;  /* 0x0000004155317223 */ /* 0x080fe40000010840 */
[-CC-:B------:R-:W-:Y:S01]  /*191d0*/  FFMA.FTZ R55, R84, R65.reuse, -R136.reuse ;  /* 0x0000004154377223 */ /* 0x180fe20000010888 */
[----:B------:R-:W-:Y:S01]  /*191e0*/  MUFU.EX2 R58, R58 ;  /* 0x0000003a003a7308 */ /* 0x000fe20000000800 */
[----:B------:R-:W-:-:S02]  /*191f0*/  FFMA.FTZ R52, R52, R65, -R136 ;  /* 0x0000004134347223 */ /* 0x000fc40000010888 */
[-CC-:B------:R-:W-:Y:S02]  /*19200*/  FFMA.FTZ R51, R51, R65.reuse, -R136.reuse ;  /* 0x0000004133337223 */ /* 0x180fe40000010888 */
[-C--:B------:R-:W-:Y:S02]  /*19210*/  FFMA.FTZ R46, R46, R65.reuse, -R136 ;  /* 0x000000412e2e7223 */ /* 0x080fe40000010888 */
[-CC-:B------:R-:W-:Y:S01]  /*19220*/  FFMA.FTZ R44, R44, R65.reuse, -R64.reuse ;  /* 0x000000412c2c7223 */ /* 0x180fe20000010840 */
[----:B------:R-:W3:Y:S01]  /*19230*/  MUFU.EX2 R53, R53 ;  /* 0x0000003500357308 */ /* 0x000ee20000000800 */
[----:B--2---:R-:W-:Y:S01]  /*19240*/  F2FP.PACK_AB R113, R57, R60 ;  /* 0x0000003c3971723e */ /* 0x004fe200000000ff */
[-CC-:B------:R-:W-:Y:S02]  /*19250*/  FFMA.FTZ R43, R180, R65.reuse, -R64.reuse ;  /* 0x00000041b42b7223 */ /* 0x180fe40000010840 */
[-CC-:B------:R-:W-:Y:S02]  /*19260*/  FFMA.FTZ R40, R179, R65.reuse, -R64.reuse ;  /* 0x00000041b3287223 */ /* 0x180fe40000010840 */
[----:B------:R-:W-:-:S02]  /*19270*/  FFMA.FTZ R9, R181, R65, -R64 ;  /* 0x00000041b5097223 */ /* 0x000fc40000010840 */
[----:B------:R-:W-:Y:S01]  /*19280*/  MUFU.EX2 R62, R62 ;  /* 0x0000003e003e7308 */ /* 0x000fe20000000800 */
[-CC-:B------:R-:W-:Y:S02]  /*19290*/  FFMA.FTZ R45, R176, R65.reuse, -R136.reuse ;  /* 0x00000041b02d7223 */ /* 0x180fe40000010888 */
[-CC-:B------:R-:W-:Y:S02]  /*192a0*/  FFMA.FTZ R42, R178, R65.reuse, -R136.reuse ;  /* 0x00000041b22a7223 */ /* 0x180fe40000010888 */
[-CC-:B------:R-:W-:Y:S02]  /*192b0*/  FFMA.FTZ R41, R177, R65.reuse, -R136.reuse ;  /* 0x00000041b1297223 */ /* 0x180fe40000010888 */
[-C--:B------:R-:W-:Y:S01]  /*192c0*/  FFMA.FTZ R8, R175, R65.reuse, -R136 ;  /* 0x00000041af087223 */ /* 0x080fe20000010888 */
        /* <DEDUP_REMOVED lines=24> */
[-C--:B------:R-:W-:Y:S01]  /*19450*/  FFMA.FTZ R167, R167, R65.reuse, -R64 ;  /* 0x00000041a7a77223 */ /* 0x080fe20000010840 */
[C---:B------:R-:W-:Y:S01]  /*19460*/  HMMA.16816.F32 R84, R112.reuse, R88, RZ ;  /* 0x000000587054723c */ /* 0x040fe200000018ff */
[-C--:B------:R-:W-:Y:S01]  /*19470*/  FFMA.FTZ R175, R166, R65.reuse, -R136 ;  /* 0x00000041a6af7223 */ /* 0x080fe20000010888 */
        /* <DEDUP_REMOVED lines=12> */
[----:B------:R-:W2:Y:S01]  /*19540*/  MUFU.EX2 R52, R52 ;  /* 0x0000003400347308 */ /* 0x000ea20000000800 */
        /* <DEDUP_REMOVED lines=11> */
[----:B------:R-:W3:Y:S01]  /*19600*/  MUFU.EX2 R46, R46 ;  /* 0x0000002e002e7308 */ /* 0x000ee20000000800 */
[----:B------:R-:W-:Y:S02]  /*19610*/  FADD.FTZ R62, R62, R61 ;  /* 0x0000003d3e3e7221 */ /* 0x000fe40000010000 */
[----:B------:R-:W-:Y:S02]  /*19620*/  FADD.FTZ R58, R58, R57 ;  /* 0x000000393a3a7221 */ /* 0x000fe40000010000 */
[----:B------:R-:W-:Y:S01]  /*19630*/  FADD.FTZ R59, R59, R62 ;  /* 0x0000003e3b3b7221 */ /* 0x000fe20000010000 */
[----:B-1----:R-:W-:Y:S01]  /*19640*/  HMMA.16816.F32 R68, R112, R72, RZ ;  /* 0x000000487044723c */ /* 0x002fe200000018ff */
[-C--:B------:R-:W-:Y:S01]  /*19650*/  FFMA.FTZ R240, R66, R65.reuse, -R136 ;  /* 0x0000004142f07223 */ /* 0x080fe20000010888 */
[----:B------:R-:W1:Y:S01]  /*19660*/  MUFU.EX2 R44, R44 ;  /* 0x0000002c002c7308 */ /* 0x000e620000000800 */
[----:B------:R-:W-:-:S02]  /*19670*/  FFMA.FTZ R241, R63, R65, -R64 ;  /* 0x000000413ff17223 */ /* 0x000fc40000010840 */
[----:B------:R-:W-:Y:S02]  /*19680*/  FADD.FTZ R53, R53, R58 ;  /* 0x0000003a35357221 */ /* 0x000fe40000010000 */
[----:B------:R-:W-:Y:S01]  /*19690*/  FADD.FTZ R54, R54, R59 ;  /* 0x0000003b36367221 */ /* 0x000fe20000010000 */
        /* <DEDUP_REMOVED lines=15> */
[----:B------:R-:W1:Y:S06]  /*19790*/  MUFU.EX2 R2, R2 ;  /* 0x0000000200027308 */ /* 0x000e6c0000000800 */
[C---:B------:R-:W-:Y:S02]  /*197a0*/  HMMA.16816.F32 R116, R112.reuse, R4, RZ ;  /* 0x000000047074723c */ /* 0x040fe400000018ff */
[----:B------:R-:W-:Y:S05]  /*197b0*/  MUFU.EX2 R140, R140 ;  /* 0x0000008c008c7308 */ /* 0x000fea0000000800 */
[----:B--2---:R-:W-:Y:S01]  /*197c0*/  F2FP.PACK_AB R4, R52, R55 ;  /* 0x000000373404723e */ /* 0x004fe200000000ff */
[----:B------:R-:W-:Y:S01]  /*197d0*/  HMMA.16816.F32 R112, R112, R6, RZ ;  /* 0x000000067070723c */ /* 0x000fe200000018ff */
[----:B------:R-:W-:Y:S01]  /*197e0*/  F2FP.PACK_AB R5, R49, R56 ;  /* 0x000000383105723e */ /* 0x000fe200000000ff */
[----:B------:R-:W-:Y:S01]  /*197f0*/  MUFU.EX2 R141, R141 ;  /* 0x0000008d008d7308 */ /* 0x000fe20000000800 */
[----:B------:R-:W-:-:S02]  /*19800*/  FADD.FTZ R56, R56, R53 ;  /* 0x0000003538387221 */ /* 0x000fc40000010000 */
[----:B------:R-:W-:Y:S02]  /*19810*/  FADD.FTZ R55, R55, R54 ;  /* 0x0000003637377221 */ /* 0x000fe40000010000 */
[----:B---3--:R-:W-:Y:S01]  /*19820*/  F2FP.PACK_AB R6, R46, R51 ;  /* 0x000000332e06723e */ /* 0x008fe200000000ff */
        /* <DEDUP_REMOVED lines=232> */
[----:B-----5:R-:W-:Y:S01]  /*1a6b0*/  HMMA.16816.F32 R68, R4, R28, R68 ;  /* 0x0000001c0444723c */ /* 0x020fe20000001844 */
[----:B------:R-:W-:-:S04]  /*1a6c0*/  FFMA.FTZ R33, R134, R65, -R136 ;  /* 0x0000004186217223 */ /* 0x000fc80000010888 */
[----:B------:R-:W-:Y:S02]  /*1a6d0*/  MUFU.EX2 R32, R32 ;  /* 0x0000002000207308 */ /* 0x000fe40000000800 */
[-CC-:B------:R-:W-:Y:S01]  /*1a6e0*/  FFMA.FTZ R28, R139, R65.reuse, -R64.reuse ;  /* 0x000000418b1c7223 */ /* 0x180fe20000010840 */
[----:B------:R-:W-:Y:S01]  /*1a6f0*/  HMMA.16816.F32 R72, R4, R30, R72 ;  /* 0x0000001e0448723c */ /* 0x000fe20000001848 */
[----:B------:R-:W-:-:S04]  /*1a700*/  FFMA.FTZ R29, R138, R65, -R64 ;  /* 0x000000418a1d7223 */ /* 0x000fc80000010840 */
[----:B------:R-:W-:Y:S02]  /*1a710*/  MUFU.EX2 R28, R28 ;  /* 0x0000001c001c7308 */ /* 0x000fe40000000800 */
[-C--:B------:R-:W-:Y:S01]  /*1a720*/  FFMA.FTZ R30, R137, R65.reuse, -R64 ;  /* 0x00000041891e7223 */ /* 0x080fe20000010840 */
[----:B------:R-:W-:Y:S01]  /*1a730*/  HMMA.16816.F32 R124, R4, R34, R124 ;  /* 0x00000022047c723c */ /* 0x000fe2000000187c */
[----:B------:R-:W-:-:S04]  /*1a740*/  FFMA.FTZ R31, R135, R65, -R136 ;  /* 0x00000041871f7223 */ /* 0x000fc80000010888 */
[----:B------:R-:W-:Y:S03]  /*1a750*/  MUFU.EX2 R29, R29 ;  /* 0x0000001d001d7308 */ /* 0x000fe60000000800 */
[C---:B-1----:R-:W-:Y:S05]  /*1a760*/  HMMA.16816.F32 R108, R4.reuse, R16, R108 ;  /* 0x00000010046c723c */ /* 0x042fea000000186c */
[----:B------:R-:W-:Y:S03]  /*1a770*/  MUFU.EX2 R30, R30 ;  /* 0x0000001e001e7308 */ /* 0x000fe60000000800 */
[C---:B------:R-:W-:Y:S01]  /*1a780*/  HMMA.16816.F32 R120, R4.reuse, R18, R120 ;  /* 0x000000120478723c */ /* 0x040fe20000001878 */
[----:B------:R-:W1:Y:S04]  /*1a790*/  LDSM.16.MT88.4 R16, [R213+0xf800] ;  /* 0x00f80000d510783b */ /* 0x000e680000004200 */
[----:B------:R-:W3:Y:S03]  /*1a7a0*/  MUFU.EX2 R31, R31 ;  /* 0x0000001f001f7308 */ /* 0x000ee60000000800 */
[C---:B----4-:R-:W-:Y:S05]  /*1a7b0*/  HMMA.16816.F32 R116, R4.reuse, R24, R116 ;  /* 0x000000180474723c */ /* 0x050fea0000001874 */
[----:B------:R-:W4:Y:S03]  /*1a7c0*/  MUFU.EX2 R33, R33 ;  /* 0x0000002100217308 */ /* 0x000f260000000800 */
[----:B------:R-:W-:Y:S07]  /*1a7d0*/  HMMA.16816.F32 R112, R4, R26, R112 ;  /* 0x0000001a0470723c */ /* 0x000fee0000001870 */
[----:B---3--:R-:W-:Y:S01]  /*1a7e0*/  F2FP.PACK_AB R4, R32, R31 ;  /* 0x0000001f2004723e */ /* 0x008fe200000000ff */
        /* <DEDUP_REMOVED lines=26> */
[C---:B-1----:R-:W-:Y:S08]  /*1a990*/  HMMA.16816.F32 R100, R4.reuse, R16, R100 ;  /* 0x000000100464723c */ /* 0x042ff00000001864 */
[C---:B------:R-:W-:Y:S08]  /*1a9a0*/  HMMA.16816.F32 R104, R4.reuse, R18, R104 ;  /* 0x000000120468723c */ /* 0x040ff00000001868 */
[C---:B--2---:R-:W-:Y:S08]  /*1a9b0*/  HMMA.16816.F32 R108, R4.reuse, R12, R108 ;  /* 0x0000000c046c723c */ /* 0x044ff0000000186c */
[C---:B------:R-:W-:Y:S08]  /*1a9c0*/  HMMA.16816.F32 R120, R4.reuse, R14, R120 ;  /* 0x0000000e0478723c */ /* 0x040ff00000001878 */
[C---:B---3--:R-:W-:Y:S08]  /*1a9d0*/  HMMA.16816.F32 R116, R4.reuse, R20, R116 ;  /* 0x000000140474723c */ /* 0x048ff00000001874 */
        /* <DEDUP_REMOVED lines=68> */
.L_x_3143:
[----:B------:R-:W2:Y:S02]  /*1ae20*/  LD.E R4, [R10.64+0x40] ;  /* 0x000040060a047980 */ /* 0x000ea4000c101900 */
[----:B--2---:R-:W-:-:S04]  /*1ae30*/  LEA R4, -R4, RZ, 0x7 ;  /* 0x000000ff04047211 */ /* 0x004fc800078e39ff */
[----:B------:R-:W-:Y:S02]  /*1ae40*/  SHF.R.S32.HI R2, RZ, 0x1f, R4 ;  /* 0x0000001fff027819 */ /* 0x000fe40000011404 */
.L_x_3144:
[----:B------:R-:W-:Y:S05]  /*1ae50*/  BSYNC B0 ;  /* 0x0000000000007941 */ /* 0x000fea0003800000 */
.L_x_3142:
        /* <DEDUP_REMOVED lines=134> */
[----:B------:R-:W5:Y:S04]  /*1b6c0*/  LDSM.16.M88.4 R64, [R221+0x4000] ;  /* 0x00400000dd40783b */ /* 0x000f680000000200 */
[----:B------:R-:W5:Y:S04]  /*1b6d0*/  LDSM.16.M88.4 R56, [R221+0x4800] ;  /* 0x00480000dd38783b */ /* 0x000f680000000200 */
[----:B------:R-:W-:Y:S04]  /*1b6e0*/  LDSM.16.M88.4 R152, [R220] ;  /* 0x00000000dc98783b */ /* 0x000fe80000000200 */
[----:B-1----:R-:W1:Y:S04]  /*1b6f0*/  LDSM.16.M88.4 R8, [R219] ;  /* 0x00000000db08783b */ /* 0x002e680000000200 */
[----:B------:R-:W1:Y:S04]  /*1b700*/  LDSM.16.M88.4 R4, [R211] ;  /* 0x00000000d304783b */ /* 0x000e680000000200 */
[----:B--2---:R-:W2:Y:S04]  /*1b710*/  LDSM.16.M88.4 R28, [R221+0x6000] ;  /* 0x00600000dd1c783b */ /* 0x004ea80000000200 */
[----:B---3--:R-:W3:Y:S04]  /*1b720*/  LDSM.16.M88.4 R20, [R221+0x6800] ;  /* 0x00680000dd14783b */ /* 0x008ee80000000200 */
[----:B------:R-:W1:Y:S04]  /*1b730*/  LDSM.16.M88.4 R36, [R221+0x5800] ;  /* 0x00580000dd24783b */ /* 0x000e680000000200 */
[----:B------:R-:W1:Y:S04]  /*1b740*/  LDSM.16.M88.4 R44, [R221+0x5000] ;  /* 0x00500000dd2c783b */ /* 0x000e680000000200 */
[----:B----4-:R-:W4:Y:S01]  /*1b750*/  LDSM.16.M88.4 R12, [R221+0x7000] ;  /* 0x00700000dd0c783b */ /* 0x010f220000000200 */
[C---:B-----5:R-:W-:Y:S03]  /*1b760*/  HMMA.16816.F32 R136, R164.reuse, R64, RZ ;  /* 0x00000040a488723c */ /* 0x060fe600000018ff */
[----:B------:R-:W5:Y:S04]  /*1b770*/  LDSM.16.M88.4 R148, [R221+0x7800] ;  /* 0x00780000dd94783b */ /* 0x000f680000000200 */
[----:B------:R-:W-:Y:S01]  /*1b780*/  LDSM.16.M88.4 R140, [R209] ;  /* 0x00000000d18c783b */ /* 0x000fe20000000200 */
[C---:B------:R-:W-:Y:S03]  /*1b790*/  HMMA.16816.F32 R60, R164.reuse, R56, RZ ;  /* 0x00000038a43c723c */ /* 0x040fe600000018ff */
[----:B------:R-:W-:Y:S04]  /*1b7a0*/  LDSM.16.M88.4 R144, [R210] ;  /* 0x00000000d290783b */ /* 0x000fe80000000200 */
[----:B------:R-:W-:Y:S01]  /*1b7b0*/  LDSM.16.M88.4 R156, [R205] ;  /* 0x00000000cd9c783b */ /* 0x000fe20000000200 */
[C---:B------:R-:W-:Y:S03]  /*1b7c0*/  HMMA.16816.F32 R64, R164.reuse, R66, RZ ;  /* 0x00000042a440723c */ /* 0x040fe600000018ff */
[----:B------:R-:W-:Y:S04]  /*1b7d0*/  LDSM.16.M88.4 R176, [R220+0x2000] ;  /* 0x00200000dcb0783b */ /* 0x000fe80000000200 */
[----:B------:R-:W-:Y:S01]  /*1b7e0*/  LDSM.16.M88.4 R160, [R218+0x2000] ;  /* 0x00200000daa0783b */ /* 0x000fe20000000200 */
[----:B------:R-:W-:Y:S03]  /*1b7f0*/  HMMA.16816.F32 R56, R164, R58, RZ ;  /* 0x0000003aa438723c */ /* 0x000fe600000018ff */
[----:B------:R-:W-:Y:S04]  /*1b800*/  LDSM.16.M88.4 R172, [R196] ;  /* 0x00000000c4ac783b */ /* 0x000fe80000000200 */
[----:B------:R-:W2:Y:S01]  /*1b810*/  S2R R2, SR_TID.X ;  /* 0x0000000000027919 */ /* 0x000ea20000002100 */
[C---:B-1----:R-:W-:Y:S03]  /*1b820*/  HMMA.16816.F32 R136, R152.reuse, R8, R136 ;  /* 0x000000089888723c */ /* 0x042fe60000001888 */
[----:B------:R-:W-:Y:S04]  /*1b830*/  LDSM.16.M88.4 R180, [R197] ;  /* 0x00000000c5b4783b */ /* 0x000fe80000000200 */
[----:B------:R-:W0:Y:S01]  /*1b840*/  LDGDEPBAR ;  /* 0x00000000000079af */ /* 0x000e220000000000 */
[C---:B------:R-:W-:Y:S03]  /*1b850*/  HMMA.16816.F32 R64, R152.reuse, R10, R64 ;  /* 0x0000000a9840723c */ /* 0x040fe60000001840 */
[----:B------:R-:W1:Y:S05]  /*1b860*/  LDSM.16.M88.4 R8, [R208] ;  /* 0x00000000d008783b */ /* 0x000e6a0000000200 */
[----:B------:R-:W-:Y:S01]  /*1b870*/  HMMA.16816.F32 R60, R152, R4, R60 ;  /* 0x00000004983c723c */ /* 0x000fe2000000183c */
[----:B--2---:R-:W-:-:S07]  /*1b880*/  IMAD.SHL.U32 R2, R2, 0x2, RZ ;  /* 0x0000000202027824 */ /* 0x004fce00078e00ff */
[----:B------:R-:W-:Y:S01]  /*1b890*/  HMMA.16816.F32 R56, R152, R6, R56 ;  /* 0x000000069838723c */ /* 0x000fe20000001838 */
[----:B------:R-:W2:Y:S07]  /*1b8a0*/  LDSM.16.M88.4 R4, [R207] ;  /* 0x00000000cf04783b */ /* 0x000eae0000000200 */
[C---:B------:R-:W-:Y:S08]  /*1b8b0*/  HMMA.16816.F32 R32, R164.reuse, R28, RZ ;  /* 0x0000001ca420723c */ /* 0x040ff000000018ff */
[C---:B---3--:R-:W-:Y:S08]  /*1b8c0*/  HMMA.16816.F32 R24, R164.reuse, R20, RZ ;  /* 0x00000014a418723c */ /* 0x048ff000000018ff */
[C---:B------:R-:W-:Y:S08]  /*1b8d0*/  HMMA.16816.F32 R28, R164.reuse, R30, RZ ;  /* 0x0000001ea41c723c */ /* 0x040ff000000018ff */
[C---:B------:R-:W-:Y:S08]  /*1b8e0*/  HMMA.16816.F32 R20, R164.reuse, R22, RZ ;  /* 0x00000016a414723c */ /* 0x040ff000000018ff */
[C---:B------:R-:W-:Y:S08]  /*1b8f0*/  HMMA.16816.F32 R40, R164.reuse, R36, RZ ;  /* 0x00000024a428723c */ /* 0x040ff000000018ff */
[C---:B------:R-:W-:Y:S08]  /*1b900*/  HMMA.16816.F32 R36, R164.reuse, R38, RZ ;  /* 0x00000026a424723c */ /* 0x040ff000000018ff */
[C---:B------:R-:W-:Y:S08]  /*1b910*/  HMMA.16816.F32 R52, R164.reuse, R44, RZ ;  /* 0x0000002ca434723c */ /* 0x040ff000000018ff */
[C---:B------:R-:W-:Y:S08]  /*1b920*/  HMMA.16816.F32 R44, R164.reuse, R46, RZ ;  /* 0x0000002ea42c723c */ /* 0x040ff000000018ff */
[C---:B----4-:R-:W-:Y:S08]  /*1b930*/  HMMA.16816.F32 R16, R164.reuse, R12, RZ ;  /* 0x0000000ca410723c */ /* 0x050ff000000018ff */
[C---:B------:R-:W-:Y:S08]  /*1b940*/  HMMA.16816.F32 R12, R164.reuse, R14, RZ ;  /* 0x0000000ea40c723c */ /* 0x040ff000000018ff */
[C---:B-----5:R-:W-:Y:S08]  /*1b950*/  HMMA.16816.F32 R168, R164.reuse, R148, RZ ;  /* 0x00000094a4a8723c */ /* 0x060ff000000018ff */
[----:B------:R-:W-:Y:S01]  /*1b960*/  HMMA.16816.F32 R164, R164, R150, RZ ;  /* 0x00000096a4a4723c */ /* 0x000fe200000018ff */
[----:B------:R-:W-:Y:S07]  /*1b970*/  LDSM.16.M88.4 R148, [R218] ;  /* 0x00000000da94783b */ /* 0x000fee0000000200 */
        /* <DEDUP_REMOVED lines=10> */
[----:B------:R-:W-:Y:S01]  /*1ba20*/  HMMA.16816.F32 R44, R152, R146, R44 ;  /* 0x00000092982c723c */ /* 0x000fe2000000182c */
        /* <DEDUP_REMOVED lines=13> */
[C---:B------:R-:W-:Y:S08]  /*1bb00*/  HMMA.16816.F32 R168, R152.reuse, R156, R168 ;  /* 0x0000009c98a8723c */ /* 0x040ff000000018a8 */
[----:B------:R-:W-:Y:S01]  /*1bb10*/  HMMA.16816.F32 R164, R152, R158, R164 ;  /* 0x0000009e98a4723c */ /* 0x000fe200000018a4 */
[----:B------:R-:W5:Y:S04]  /*1bb20*/  LDSM.16.M88.4 R156, [R215+0x7800] ;  /* 0x00780000d79c783b */ /* 0x000f680000000200 */
[----:B------:R-:W-:Y:S03]  /*1bb30*/  LDSM.16.M88.4 R152, [R217] ;  /* 0x00000000d998783b */ /* 0x000fe60000000200 */
        /* <DEDUP_REMOVED lines=11> */
[----:B------:R-:W4:Y:S07]  /*1bbf0*/  LDSM.16.M88.4 R144, [R204] ;  /* 0x00000000cc90783b */ /* 0x000f2e0000000200 */
[C---:B-----5:R-:W-:Y:S08]  /*1bc00*/  HMMA.16816.F32 R168, R148.reuse, R156, R168 ;  /* 0x0000009c94a8723c */ /* 0x060ff000000018a8 */
        /* <DEDUP_REMOVED lines=16> */
[----:B------:R-:W-:Y:S01]  /*1bd10*/  HMMA.16816.F32 R12, R152, R10, R12 ;  /* 0x0000000a980c723c */ /* 0x000fe2000000180c */
[----:B------:R-:W1:Y:S07]  /*1bd20*/  LDSM.16.M88.4 R8, [R221+0x9800] ;  /* 0x00980000dd08783b */ /* 0x000e6e0000000200 */
[C---:B--2---:R-:W-:Y:S08]  /*1bd30*/  HMMA.16816.F32 R136, R148.reuse, R4, R136 ;  /* 0x000000049488723c */ /* 0x044ff00000001888 */
[----:B------:R-:W-:Y:S01]  /*1bd40*/  HMMA.16816.F32 R64, R148, R6, R64 ;  /* 0x000000069440723c */ /* 0x000fe20000001840 */
[----:B------:R-:W2:Y:S07]  /*1bd50*/  LDSM.16.M88.4 R4, [R221+0xa000] ;  /* 0x00a00000dd04783b */ /* 0x000eae0000000200 */
[C---:B---3--:R-:W-:Y:S08]  /*1bd60*/  HMMA.16816.F32 R24, R152.reuse, R140, R24 ;  /* 0x0000008c9818723c */ /* 0x048ff00000001818 */
[C---:B------:R-:W-:Y:S01]  /*1bd70*/  HMMA.16816.F32 R20, R152.reuse, R142, R20 ;  /* 0x0000008e9814723c */ /* 0x040fe20000001814 */
[----:B------:R-:W3:Y:S07]  /*1bd80*/  LDSM.16.M88.4 R140, [R221+0x9000] ;  /* 0x00900000dd8c783b */ /* 0x000eee0000000200 */
[C---:B----4-:R-:W-:Y:S08]  /*1bd90*/  HMMA.16816.F32 R32, R152.reuse, R144, R32 ;  /* 0x000000909820723c */ /* 0x050ff00000001820 */
[----:B------:R-:W-:Y:S01]  /*1bda0*/  HMMA.16816.F32 R28, R152, R146, R28 ;  /* 0x00000092981c723c */ /* 0x000fe2000000181c */
[----:B------:R-:W4:Y:S07]  /*1bdb0*/  LDSM.16.M88.4 R144, [R221+0x8800] ;  /* 0x00880000dd90783b */ /* 0x000f2e0000000200 */
[C---:B-1----:R-:W-:Y:S08]  /*1bdc0*/  HMMA.16816.F32 R40, R148.reuse, R8, R40 ;  /* 0x000000089428723c */ /* 0x042ff00000001828 */
[C---:B------:R-:W-:Y:S01]  /*1bdd0*/  HMMA.16816.F32 R36, R148.reuse, R10, R36 ;  /* 0x0000000a9424723c */ /* 0x040fe20000001824 */
[----:B------:R-:W1:Y:S07]  /*1bde0*/  LDSM.16.M88.4 R8, [R203] ;  /* 0x00000000cb08783b */ /* 0x000e6e0000000200 */
[C---:B--2---:R-:W-:Y:S08]  /*1bdf0*/  HMMA.16816.F32 R32, R148.reuse, R4, R32 ;  /* 0x000000049420723c */ /* 0x044ff00000001820 */
[C---:B------:R-:W-:Y:S01]  /*1be00*/  HMMA.16816.F32 R28, R148.reuse, R6, R28 ;  /* 0x00000006941c723c */ /* 0x040fe2000000181c */
[----:B------:R-:W2:Y:S07]  /*1be10*/  LDSM.16.M88.4 R4, [R202] ;  /* 0x00000000ca04783b */ /* 0x000eae0000000200 */
[C---:B---3--:R-:W-:Y:S08]  /*1be20*/  HMMA.16816.F32 R52, R148.reuse, R140, R52 ;  /* 0x0000008c9434723c */ /* 0x048ff00000001834 */
[C---:B------:R-:W-:Y:S01]  /*1be30*/  HMMA.16816.F32 R44, R148.reuse, R142, R44 ;  /* 0x0000008e942c723c */ /* 0x040fe2000000182c */
[----:B------:R-:W3:Y:S07]  /*1be40*/  LDSM.16.M88.4 R140, [R221+0xb000] ;  /* 0x00b00000dd8c783b */ /* 0x000eee0000000200 */
[C---:B----4-:R-:W-:Y:S08]  /*1be50*/  HMMA.16816.F32 R60, R148.reuse, R144, R60 ;  /* 0x00000090943c723c */ /* 0x050ff0000000183c */
[----:B------:R-:W-:Y:S01]  /*1be60*/  HMMA.16816.F32 R56, R148, R146, R56 ;  /* 0x000000929438723c */ /* 0x000fe20000001838 */
[----:B------:R-:W4:Y:S07]  /*1be70*/  LDSM.16.M88.4 R144, [R221+0xa800] ;  /* 0x00a80000dd90783b */ /* 0x000f2e0000000200 */
[C---:B------:R-:W-:Y:S08]  /*1be80*/  HMMA.16816.F32 R168, R152.reuse, R156, R168 ;  /* 0x0000009c98a8723c */ /* 0x040ff000000018a8 */
[----:B------:R-:W-:Y:S01]  /*1be90*/  HMMA.16816.F32 R164, R152, R158, R164 ;  /* 0x0000009e98a4723c */ /* 0x000fe200000018a4 */
[----:B------:R-:W5:Y:S04]  /*1bea0*/  LDSM.16.M88.4 R152, [R221+0xb800] ;  /* 0x00b80000dd98783b */ /* 0x000f680000000200 */
[----:B------:R-:W-:Y:S03]  /*1beb0*/  LDSM.16.M88.4 R156, [R215+0x8000] ;  /* 0x00800000d79c783b */ /* 0x000fe60000000200 */
[C---:B-1----:R-:W-:Y:S08]  /*1bec0*/  HMMA.16816.F32 R136, R176.reuse, R8, R136 ;  /* 0x00000008b088723c */ /* 0x042ff00000001888 */
[C---:B------:R-:W-:Y:S01]  /*1bed0*/  HMMA.16816.F32 R64, R176.reuse, R10, R64 ;  /* 0x0000000ab040723c */ /* 0x040fe20000001840 */
[----:B------:R-:W1:Y:S07]  /*1bee0*/  LDSM.16.M88.4 R8, [R199] ;  /* 0x00000000c708783b */ /* 0x000e6e0000000200 */
[C---:B--2---:R-:W-:Y:S08]  /*1bef0*/  HMMA.16816.F32 R60, R176.reuse, R4, R60 ;  /* 0x00000004b03c723c */ /* 0x044ff0000000183c */
[----:B------:R-:W-:Y:S01]  /*1bf00*/  HMMA.16816.F32 R56, R176, R6, R56 ;  /* 0x00000006b038723c */ /* 0x000fe20000001838 */
[----:B------:R-:W2:Y:S07]  /*1bf10*/  LDSM.16.M88.4 R4, [R198] ;  /* 0x00000000c604783b */ /* 0x000eae0000000200 */
[C---:B---3--:R-:W-:Y:S08]  /*1bf20*/  HMMA.16816.F32 R16, R148.reuse, R140, R16 ;  /* 0x0000008c9410723c */ /* 0x048ff00000001810 */
[C---:B------:R-:W-:Y:S01]  /*1bf30*/  HMMA.16816.F32 R12, R148.reuse, R142, R12 ;  /* 0x0000008e940c723c */ /* 0x040fe2000000180c */
[----:B------:R-:W3:Y:S07]  /*1bf40*/  LDSM.16.M88.4 R140, [R200] ;  /* 0x00000000c88c783b */ /* 0x000eee0000000200 */
[C---:B----4-:R-:W-:Y:S08]  /*1bf50*/  HMMA.16816.F32 R24, R148.reuse, R144, R24 ;  /* 0x000000909418723c */ /* 0x050ff00000001818 */
[C---:B------:R-:W-:Y:S01]  /*1bf60*/  HMMA.16816.F32 R20, R148.reuse, R146, R20 ;  /* 0x000000929414723c */ /* 0x040fe20000001814 */
[----:B------:R-:W4:Y:S07]  /*1bf70*/  LDSM.16.M88.4 R144, [R201] ;  /* 0x00000000c990783b */ /* 0x000f2e0000000200 */
[C---:B-----5:R-:W-:Y:S08]  /*1bf80*/  HMMA.16816.F32 R168, R148.reuse, R152, R168 ;  /* 0x0000009894a8723c */ /* 0x060ff000000018a8 */
[----:B------:R-:W-:Y:S01]  /*1bf90*/  HMMA.16816.F32 R164, R148, R154, R164 ;  /* 0x0000009a94a4723c */ /* 0x000fe200000018a4 */
[----:B------:R-:W5:Y:S04]  /*1bfa0*/  LDSM.16.M88.4 R152, [R215+0x8800] ;  /* 0x00880000d798783b */ /* 0x000f680000000200 */
[----:B------:R-:W-:Y:S03]  /*1bfb0*/  LDSM.16.M88.4 R148, [R215+0x9000] ;  /* 0x00900000d794783b */ /* 0x000fe60000000200 */
[C---:B-1----:R-:W-:Y:S08]  /*1bfc0*/  HMMA.16816.F32 R32, R176.reuse, R8, R32 ;  /* 0x00000008b020723c */ /* 0x042ff00000001820 */
[C---:B------:R-:W-:Y:S01]  /*1bfd0*/  HMMA.16816.F32 R28, R176.reuse, R10, R28 ;  /* 0x0000000ab01c723c */ /* 0x040fe2000000181c */
[----:B------:R-:W-:Y:S07]  /*1bfe0*/  LDSM.16.M88.4 R8, [R217+0x2000] ;  /* 0x00200000d908783b */ /* 0x000fee0000000200 */
[C---:B--2---:R-:W-:Y:S08]  /*1bff0*/  HMMA.16816.F32 R24, R176.reuse, R4, R24 ;  /* 0x00000004b018723c */ /* 0x044ff00000001818 */
[C---:B------:R-:W-:Y:S01]  /*1c000*/  HMMA.16816.F32 R20, R176.reuse, R6, R20 ;  /* 0x00000006b014723c */ /* 0x040fe20000001814 */
[----:B------:R-:W1:Y:S07]  /*1c010*/  LDSM.16.M88.4 R4, [R204+0x4000] ;  /* 0x00400000cc04783b */ /* 0x000e6e0000000200 */
[C---:B---3--:R-:W-:Y:S08]  /*1c020*/  HMMA.16816.F32 R40, R176.reuse, R140, R40 ;  /* 0x0000008cb028723c */ /* 0x048ff00000001828 */
[----:B------:R-:W-:Y:S01]  /*1c030*/  HMMA.16816.F32 R36, R176, R142, R36 ;  /* 0x0000008eb024723c */ /* 0x000fe20000001824 */
[----:B------:R-:W2:Y:S07]  /*1c040*/  LDSM.16.M88.4 R140, [R215+0xa000] ;  /* 0x00a00000d78c783b */ /* 0x000eae0000000200 */
[----:B------:R-:W-:Y:S08]  /*1c050*/  HMMA.16816.F32 R136, R160, R156, R136 ;  /* 0x0000009ca088723c */ /* 0x000ff00000001888 */
[C---:B------:R-:W-:Y:S08]  /*1c060*/  HMMA.16816.F32 R168, R176.reuse, R172, R168 ;  /* 0x000000acb0a8723c */ /* 0x040ff000000018a8 */
[C---:B------:R-:W-:Y:S01]  /*1c070*/  HMMA.16816.F32 R164, R176.reuse, R174, R164 ;  /* 0x000000aeb0a4723c */ /* 0x040fe200000018a4 */
[----:B------:R-:W3:Y:S07]  /*1c080*/  LDSM.16.M88.4 R172, [R204+0x4800] ;  /* 0x00480000ccac783b */ /* 0x000eee0000000200 */
[C---:B----4-:R-:W-:Y:S08]  /*1c090*/  HMMA.16816.F32 R52, R176.reuse, R144, R52 ;  /* 0x00000090b034723c */ /* 0x050ff00000001834 */
[----:B------:R-:W-:Y:S01]  /*1c0a0*/  HMMA.16816.F32 R44, R176, R146, R44 ;  /* 0x00000092b02c723c */ /* 0x000fe2000000182c */
[----:B------:R-:W4:Y:S07]  /*1c0b0*/  LDSM.16.M88.4 R144, [R215+0x9800] ;  /* 0x00980000d790783b */ /* 0x000f2e0000000200 */
[C---:B------:R-:W-:Y:S01]  /*1c0c0*/  HMMA.16816.F32 R64, R160.reuse, R158, R64 ;  /* 0x0000009ea040723c */ /* 0x040fe20000001840 */
[----:B------:R-:W-:Y:S07]  /*1c0d0*/  LDSM.16.M88.4 R156, [R215+0xa800] ;  /* 0x00a80000d79c783b */ /* 0x000fee0000000200 */
[----:B-----5:R-:W-:Y:S08]  /*1c0e0*/  HMMA.16816.F32 R60, R160, R152, R60 ;  /* 0x00000098a03c723c */ /* 0x020ff0000000183c */
[----:B-1----:R-:W-:Y:S07]  /*1c0f0*/  HMMA.16816.F32 R136, R8, R4, R136 ;  /* 0x000000040888723c */ /* 0x002fee0000001888 */
[----:B------:R-:W-:Y:S01]  /*1c100*/  LOP3.LUT R5, R2, 0x6, RZ, 0xc0, !PT ;  /* 0x0000000602057812 */ /* 0x000fe200078ec0ff */
[----:B--2---:R-:W-:Y:S04]  /*1c110*/  HMMA.16816.F32 R32, R160, R140, R32 ;  /* 0x0000008ca020723c */ /* 0x004fe80000001820 */
[----:B------:R-:W-:-:S04]  /*1c120*/  IMAD R2, R238, 0x80, R5 ;  /* 0x00000080ee027824 */ /* 0x000fc800078e0205 */
[----:B------:R-:W-:Y:S01]  /*1c130*/  HMMA.16816.F32 R64, R8, R6, R64 ;  /* 0x000000060840723c */ /* 0x000fe20000001840 */
[C---:B------:R-:W-:Y:S01]  /*1c140*/  IADD3 R140, R2.reuse, 0x1, RZ ;  /* 0x00000001028c7810 */ /* 0x040fe20007ffe0ff */
[----:B------:R-:W1:Y:S01]  /*1c150*/  LDSM.16.M88.4 R4, [R204+0x5000] ;  /* 0x00500000cc04783b */ /* 0x000e620000000200 */
[----:B------:R-:W-:Y:S02]  /*1c160*/  IADD3 R48, R2, 0x10, RZ ;  /* 0x0000001002307810 */ /* 0x000fe40007ffe0ff */
[----:B------:R-:W2:Y:S01]  /*1c170*/  I2F R49, R140 ;  /* 0x0000008c00317306 */ /* 0x000ea20000201400 */
[C---:B------:R-:W-:Y:S02]  /*1c180*/  ISETP.GE.AND P6, PT, R140.reuse, R50, PT ;  /* 0x000000328c00720c */ /* 0x040fe40003fc6270 */
[----:B------:R-:W-:Y:S01]  /*1c190*/  HMMA.16816.F32 R56, R160, R154, R56 ;  /* 0x0000009aa038723c */ /* 0x000fe20000001838 */
[----:B------:R-:W-:-:S07]  /*1c1a0*/  ISETP.GE.AND P3, PT, R140, R3, PT ;  /* 0x000000038c00720c */ /* 0x000fce0003f66270 */
[----:B---3--:R-:W-:Y:S01]  /*1c1b0*/  HMMA.16816.F32 R60, R8, R172, R60 ;  /* 0x000000ac083c723c */ /* 0x008fe2000000183c */
[-C--:B--2---:R-:W-:Y:S01]  /*1c1c0*/  FFMA.FTZ R193, R0, R49.reuse, R137 ;  /* 0x0000003100c17223 */ /* 0x084fe20000010089 */
[----:B------:R-:W-:Y:S01]  /*1c1d0*/  IADD3 R137, R2, 0x11, RZ ;  /* 0x0000001102897810 */ /* 0x000fe20007ffe0ff */
[----:B------:R-:W-:-:S05]  /*1c1e0*/  FFMA.FTZ R139, R0, R49, R139 ;  /* 0x00000031008b7223 */ /* 0x000fca000001008b */
[C---:B----4-:R-:W-:Y:S01]  /*1c1f0*/  HMMA.16816.F32 R40, R160.reuse, R144, R40 ;  /* 0x00000090a028723c */ /* 0x050fe20000001828 */
[----:B------:R-:W2:Y:S01]  /*1c200*/  I2F R145, R48 ;  /* 0x0000003000917306 */ /* 0x000ea20000201400 */
[----:B------:R-:W-:Y:S02]  /*1c210*/  FSEL R193, R193, -INF , !P3 ;  /* 0xff800000c1c17808 */ /* 0x000fe40005800000 */
[----:B------:R-:W-:Y:S02]  /*1c220*/  FSEL R195, R139, -INF , !P6 ;  /* 0xff8000008bc37808 */ /* 0x000fe40007000000 */
[C---:B------:R-:W-:Y:S02]  /*1c230*/  IADD3 R139, R2.reuse, 0x18, RZ ;  /* 0x00000018028b7810 */ /* 0x040fe40007ffe0ff */
[----:B------:R-:W-:Y:S01]  /*1c240*/  IADD3 R144, R2, 0x9, RZ ;  /* 0x0000000902907810 */ /* 0x000fe20007ffe0ff */
[----:B------:R-:W-:Y:S01]  /*1c250*/  HMMA.16816.F32 R52, R160, R148, R52 ;  /* 0x00000094a034723c */ /* 0x000fe20000001834 */
[----:B------:R-:W3:Y:S01]  /*1c260*/  I2F R49, R137 ;  /* 0x0000008900317306 */ /* 0x000ee20000201400 */
[----:B------:R-:W-:-:S02]  /*1c270*/  ISETP.GE.AND P3, PT, R48, R3, PT ;  /* 0x000000033000720c */ /* 0x000fc40003f66270 */
[C---:B------:R-:W-:Y:S02]  /*1c280*/  ISETP.GE.AND P4, PT, R144.reuse, R3, PT ;  /* 0x000000039000720c */ /* 0x040fe40003f86270 */
[-C--:B------:R-:W-:Y:S01]  /*1c290*/  ISETP.GE.AND P5, PT, R144, R50.reuse, PT ;  /* 0x000000329000720c */ /* 0x080fe20003fa6270 */
[----:B------:R-:W-:Y:S01]  /*1c2a0*/  IMAD.MOV.U32 R148, RZ, RZ, R134 ;  /* 0x000000ffff947224 */ /* 0x000fe200078e0086 */
[----:B------:R-:W-:Y:S01]  /*1c2b0*/  HMMA.16816.F32 R56, R8, R174, R56 ;  /* 0x000000ae0838723c */ /* 0x000fe20000001838 */
[----:B------:R-:W4:Y:S01]  /*1c2c0*/  I2F R51, R144 ;  /* 0x0000009000337306 */ /* 0x000f220000201400 */
[-C--:B--2---:R-:W-:Y:S01]  /*1c2d0*/  FFMA.FTZ R60, R0, R145.reuse, R60 ;  /* 0x00000091003c7223 */ /* 0x084fe2000001003c */
[----:B------:R-:W-:Y:S01]  /*1c2e0*/  ISETP.GE.AND P6, PT, R48, R50, PT ;  /* 0x000000323000720c */ /* 0x000fe20003fc6270 */
[----:B------:R-:W-:Y:S02]  /*1c2f0*/  FFMA.FTZ R62, R0, R145, R62 ;  /* 0x00000091003e7223 */ /* 0x000fe4000001003e */
[----:B------:R-:W-:-:S02]  /*1c300*/  IMAD.MOV.U32 R149, RZ, RZ, R135 ;  /* 0x000000ffff957224 */ /* 0x000fc400078e0087 */
[----:B------:R-:W-:Y:S01]  /*1c310*/  HMMA.16816.F32 R44, R160, R150, R44 ;  /* 0x00000096a02c723c */ /* 0x000fe2000000182c */
[----:B------:R-:W-:Y:S01]  /*1c320*/  FSEL R191, R62, -INF , !P6 ;  /* 0xff8000003ebf7808 */ /* 0x000fe20007000000 */
[----:B---3--:R-:W-:Y:S01]  /*1c330*/  FFMA.FTZ R190, R0, R49, R63 ;  /* 0x0000003100be7223 */ /* 0x008fe2000001003f */
[----:B------:R-:W-:-:S05]  /*1c340*/  ISETP.GE.AND P6, PT, R139, R50, PT ;  /* 0x000000328b00720c */ /* 0x000fca0003fc6270 */
[----:B-1----:R-:W-:Y:S01]  /*1c350*/  HMMA.16816.F32 R52, R8, R4, R52 ;  /* 0x000000040834723c */ /* 0x002fe20000001834 */
[CC--:B----4-:R-:W-:Y:S02]  /*1c360*/  FFMA.FTZ R65, R0.reuse, R51.reuse, R65 ;  /* 0x0000003300417223 */ /* 0x0d0fe40000010041 */
[C---:B------:R-:W-:Y:S02]  /*1c370*/  FFMA.FTZ R67, R0.reuse, R51, R67 ;  /* 0x0000003300437223 */ /* 0x040fe40000010043 */
[----:B------:R-:W1:Y:S01]  /*1c380*/  I2F R51, R139 ;  /* 0x0000008b00337306 */ /* 0x000e620000201400 */
[----:B------:R-:W-:Y:S01]  /*1c390*/  FSEL R192, R65, -INF , !P4 ;  /* 0xff80000041c07808 */ /* 0x000fe20006000000 */
[----:B------:R-:W-:Y:S01]  /*1c3a0*/  FFMA.FTZ R65, R0, R49, R61 ;  /* 0x0000003100417223 */ /* 0x000fe2000001003d */
[----:B------:R-:W-:Y:S01]  /*1c3b0*/  FSEL R194, R67, -INF , !P5 ;  /* 0xff80000043c27808 */ /* 0x000fe20006800000 */
[----:B------:R-:W-:Y:S01]  /*1c3c0*/  HMMA.16816.F32 R28, R160, R142, R28 ;  /* 0x0000008ea01c723c */ /* 0x000fe2000000181c */
[----:B------:R-:W-:Y:S01]  /*1c3d0*/  FSEL R67, R60, -INF , !P3 ;  /* 0xff8000003c437808 */ /* 0x000fe20005800000 */
[----:B------:R-:W-:Y:S01]  /*1c3e0*/  LDSM.16.M88.4 R140, [R215+0xb000] ;  /* 0x00b00000d78c783b */ /* 0x000fe20000000200 */
[----:B------:R-:W-:-:S02]  /*1c3f0*/  ISETP.GE.AND P4, PT, R137, R3, PT ;  /* 0x000000038900720c */ /* 0x000fc40003f86270 */
[----:B------:R-:W-:Y:S01]  /*1c400*/  ISETP.GE.AND P5, PT, R137, R50, PT ;  /* 0x000000328900720c */ /* 0x000fe20003fa6270 */
[----:B------:R-:W2:Y:S01]  /*1c410*/  LDSM.16.M88.4 R60, [R204+0x5800] ;  /* 0x00580000cc3c783b */ /* 0x000ea20000000200 */
[C---:B------:R-:W-:Y:S01]  /*1c420*/  IADD3 R137, R2.reuse, 0x19, RZ ;  /* 0x0000001902897810 */ /* 0x040fe20007ffe0ff */
[----:B------:R-:W-:Y:S01]  /*1c430*/  HMMA.16816.F32 R44, R8, R6, R44 ;  /* 0x00000006082c723c */ /* 0x000fe2000000182c */
[----:B------:R-:W-:Y:S02]  /*1c440*/  IADD3 R4, R2, 0x20, RZ ;  /* 0x0000002002047810 */ /* 0x000fe40007ffe0ff */
[----:B------:R-:W3:Y:S01]  /*1c450*/  I2F R48, R137 ;  /* 0x0000008900307306 */ /* 0x000ee20000201400 */
[C---:B-1----:R-:W-:Y:S01]  /*1c460*/  FFMA.FTZ R56, R0.reuse, R51, R56 ;  /* 0x0000003300387223 */ /* 0x042fe20000010038 */
[----:B------:R-:W-:Y:S01]  /*1c470*/  ISETP.GE.AND P3, PT, R139, R3, PT ;  /* 0x000000038b00720c */ /* 0x000fe20003f66270 */
[----:B------:R-:W-:Y:S01]  /*1c480*/  FFMA.FTZ R189, R0, R51, R58 ;  /* 0x0000003300bd7223 */ /* 0x000fe2000001003a */
[----:B------:R-:W-:Y:S01]  /*1c490*/  IADD3 R58, R2, 0x21, RZ ;  /* 0x00000021023a7810 */ /* 0x000fe20007ffe0ff */
[----:B------:R-:W-:Y:S01]  /*1c4a0*/  HMMA.16816.F32 R36, R160, R146, R36 ;  /* 0x00000092a024723c */ /* 0x000fe20000001824 */
[----:B------:R-:W-:Y:S01]  /*1c4b0*/  FSEL R188, R56, -INF , !P3 ;  /* 0xff80000038bc7808 */ /* 0x000fe20005800000 */
[----:B------:R-:W-:Y:S01]  /*1c4c0*/  LDSM.16.M88.4 R144, [R215+0xb800] ;  /* 0x00b80000d790783b */ /* 0x000fe20000000200 */
[----:B------:R1:W4:Y:S01]  /*1c4d0*/  I2F R49, R4 ;  /* 0x0000000400317306 */ /* 0x0003220000201400 */
[----:B------:R-:W-:-:S02]  /*1c4e0*/  FSEL R189, R189, -INF , !P6 ;  /* 0xff800000bdbd7808 */ /* 0x000fc40007000000 */
[C---:B------:R-:W-:Y:S02]  /*1c4f0*/  ISETP.GE.AND P3, PT, R4.reuse, R3, PT ;  /* 0x000000030400720c */ /* 0x040fe40003f66270 */
[----:B------:R-:W-:Y:S01]  /*1c500*/  ISETP.GE.AND P6, PT, R4, R50, PT ;  /* 0x000000320400720c */ /* 0x000fe20003fc6270 */
[C---:B------:R-:W-:Y:S01]  /*1c510*/  HMMA.16816.F32 R16, R176.reuse, R180, R16 ;  /* 0x000000b4b010723c */ /* 0x040fe20000001810 */
[----:B------:R-:W-:Y:S01]  /*1c520*/  FSEL R65, R65, -INF , !P4 ;  /* 0xff80000041417808 */ /* 0x000fe20006000000 */
[-C--:B---3--:R-:W-:Y:S01]  /*1c530*/  FFMA.FTZ R187, R0, R48.reuse, R57 ;  /* 0x0000003000bb7223 */ /* 0x088fe20000010039 */
[----:B------:R-:W3:Y:S01]  /*1c540*/  I2F R56, R58 ;  /* 0x0000003a00387306 */ /* 0x000ee20000201400 */
[----:B------:R-:W-:Y:S01]  /*1c550*/  IADD3 R57, R2, 0x28, RZ ;  /* 0x0000002802397810 */ /* 0x000fe20007ffe0ff */
[----:B------:R-:W-:Y:S01]  /*1c560*/  FFMA.FTZ R59, R0, R48, R59 ;  /* 0x00000030003b7223 */ /* 0x000fe2000001003b */
[----:B------:R-:W-:Y:S02]  /*1c570*/  IADD3 R48, R2, 0x29, RZ ;  /* 0x0000002902307810 */ /* 0x000fe40007ffe0ff */
[----:B------:R-:W-:Y:S01]  /*1c580*/  HMMA.16816.F32 R12, R176, R182, R12 ;  /* 0x000000b6b00c723c */ /* 0x000fe2000000180c */
[----:B------:R-:W-:Y:S01]  /*1c590*/  FSEL R190, R190, -INF , !P5 ;  /* 0xff800000bebe7808 */ /* 0x000fe20006800000 */
[----:B-1----:R-:W1:Y:S01]  /*1c5a0*/  LDSM.16.M88.4 R4, [R204+0x6000] ;  /* 0x00600000cc04783b */ /* 0x002e620000000200 */
[C---:B----4-:R-:W-:Y:S01]  /*1c5b0*/  FFMA.FTZ R52, R0.reuse, R49, R52 ;  /* 0x0000003100347223 */ /* 0x050fe20000010034 */
[C---:B------:R-:W-:Y:S01]  /*1c5c0*/  ISETP.GE.AND P4, PT, R137.reuse, R3, PT ;  /* 0x000000038900720c */ /* 0x040fe20003f86270 */
[----:B------:R-:W4:Y:S01]  /*1c5d0*/  I2F R51, R57 ;  /* 0x0000003900337306 */ /* 0x000f220000201400 */
[----:B------:R-:W-:Y:S01]  /*1c5e0*/  ISETP.GE.AND P5, PT, R137, R50, PT ;  /* 0x000000328900720c */ /* 0x000fe20003fa6270 */
[----:B------:R-:W-:Y:S01]  /*1c5f0*/  FFMA.FTZ R54, R0, R49, R54 ;  /* 0x0000003100367223 */ /* 0x000fe20000010036 */
[----:B------:R-:W-:Y:S01]  /*1c600*/  FSEL R137, R52, -INF , !P3 ;  /* 0xff80000034897808 */ /* 0x000fe20005800000 */
[----:B------:R-:W-:Y:S01]  /*1c610*/  HMMA.16816.F32 R20, R160, R158, R20 ;  /* 0x0000009ea014723c */ /* 0x000fe20000001814 */
[----:B------:R-:W-:Y:S01]  /*1c620*/  FSEL R187, R187, -INF , !P4 ;  /* 0xff800000bbbb7808 */ /* 0x000fe20006000000 */
[CC--:B---3--:R-:W-:Y:S01]  /*1c630*/  FFMA.FTZ R53, R0.reuse, R56.reuse, R53 ;  /* 0x0000003800357223 */ /* 0x0c8fe20000010035 */
[----:B------:R-:W-:Y:S01]  /*1c640*/  FSEL R186, R59, -INF , !P5 ;  /* 0xff8000003bba7808 */ /* 0x000fe20006800000 */
[----:B------:R-:W3:Y:S01]  /*1c650*/  I2F R52, R48 ;  /* 0x0000003000347306 */ /* 0x000ee20000201400 */
[----:B------:R-:W-:Y:S01]  /*1c660*/  FFMA.FTZ R55, R0, R56, R55 ;  /* 0x0000003800377223 */ /* 0x000fe20000010037 */
[----:B------:R-:W-:-:S02]  /*1c670*/  ISETP.GE.AND P4, PT, R58, R3, PT ;  /* 0x000000033a00720c */ /* 0x000fc40003f86270 */
[C---:B--2---:R-:W-:Y:S01]  /*1c680*/  HMMA.16816.F32 R40, R8.reuse, R60, R40 ;  /* 0x0000003c0828723c */ /* 0x044fe20000001828 */
[----:B------:R-:W-:Y:S02]  /*1c690*/  FSEL R158, R54, -INF , !P6 ;  /* 0xff800000369e7808 */ /* 0x000fe40007000000 */
[----:B------:R-:W-:Y:S01]  /*1c6a0*/  IADD3 R54, R2, 0x30, RZ ;  /* 0x0000003002367810 */ /* 0x000fe20007ffe0ff */
[-C--:B----4-:R-:W-:Y:S01]  /*1c6b0*/  FFMA.FTZ R44, R0, R51.reuse, R44 ;  /* 0x00000033002c7223 */ /* 0x090fe2000001002c */
[----:B------:R-:W-:Y:S01]  /*1c6c0*/  ISETP.GE.AND P5, PT, R58, R50, PT ;  /* 0x000000323a00720c */ /* 0x000fe20003fa6270 */
[C---:B------:R-:W-:Y:S01]  /*1c6d0*/  FFMA.FTZ R46, R0.reuse, R51, R46 ;  /* 0x00000033002e7223 */ /* 0x040fe2000001002e */
[----:B------:R-:W2:Y:S01]  /*1c6e0*/  I2F R49, R54 ;  /* 0x0000003600317306 */ /* 0x000ea20000201400 */
[----:B------:R-:W-:Y:S01]  /*1c6f0*/  HMMA.16816.F32 R36, R8, R62, R36 ;  /* 0x0000003e0824723c */ /* 0x000fe20000001824 */
[----:B------:R-:W-:Y:S02]  /*1c700*/  FSEL R153, R53, -INF , !P4 ;  /* 0xff80000035997808 */ /* 0x000fe40006000000 */
[----:B------:R-:W-:Y:S01]  /*1c710*/  FSEL R184, R55, -INF , !P5 ;  /* 0xff80000037b87808 */ /* 0x000fe20006800000 */
[-C--:B---3--:R-:W-:Y:S01]  /*1c720*/  FFMA.FTZ R45, R0, R52.reuse, R45 ;  /* 0x00000034002d7223 */ /* 0x088fe2000001002d */
[----:B------:R-:W-:Y:S01]  /*1c730*/  IADD3 R51, R2, 0x38, RZ ;  /* 0x0000003802337810 */ /* 0x000fe20007ffe0ff */
[----:B------:R-:W-:Y:S01]  /*1c740*/  FFMA.FTZ R47, R0, R52, R47 ;  /* 0x00000034002f7223 */ /* 0x000fe2000001002f */
[CC--:B------:R-:W-:Y:S01]  /*1c750*/  ISETP.GE.AND P3, PT, R57.reuse, R3.reuse, PT ;  /* 0x000000033900720c */ /* 0x0c0fe20003f66270 */
[----:B------:R-:W-:Y:S01]  /*1c760*/  HMMA.16816.F32 R24, R160, R156, R24 ;  /* 0x0000009ca018723c */ /* 0x000fe20000001818 */
[----:B------:R-:W-:Y:S01]  /*1c770*/  ISETP.GE.AND P6, PT, R57, R50, PT ;  /* 0x000000323900720c */ /* 0x000fe20003fc6270 */
[----:B------:R-:W3:Y:S01]  /*1c780*/  I2F R55, R51 ;  /* 0x0000003300377306 */ /* 0x000ee20000201400 */
[----:B------:R-:W-:-:S02]  /*1c790*/  ISETP.GE.AND P4, PT, R48, R3, PT ;  /* 0x000000033000720c */ /* 0x000fc40003f86270 */
[-C--:B------:R-:W-:Y:S02]  /*1c7a0*/  ISETP.GE.AND P5, PT, R48, R50.reuse, PT ;  /* 0x000000323000720c */ /* 0x080fe40003fa6270 */
[----:B------:R-:W-:Y:S01]  /*1c7b0*/  IADD3 R53, R2, 0x31, RZ ;  /* 0x0000003102357810 */ /* 0x000fe20007ffe0ff */
[C---:B------:R-:W-:Y:S01]  /*1c7c0*/  HMMA.16816.F32 R16, R160.reuse, R140, R16 ;  /* 0x0000008ca010723c */ /* 0x040fe20000001810 */
[----:B------:R-:W-:Y:S01]  /*1c7d0*/  FSEL R156, R44, -INF , !P3 ;  /* 0xff8000002c9c7808 */ /* 0x000fe20005800000 */
[-C--:B--2---:R-:W-:Y:S01]  /*1c7e0*/  FFMA.FTZ R40, R0, R49.reuse, R40 ;  /* 0x0000003100287223 */ /* 0x084fe20000010028 */
[----:B------:R-:W-:Y:S01]  /*1c7f0*/  FSEL R185, R46, -INF , !P6 ;  /* 0xff8000002eb97808 */ /* 0x000fe20007000000 */
[----:B------:R-:W2:Y:S01]  /*1c800*/  I2F R48, R53 ;  /* 0x0000003500307306 */ /* 0x000ea20000201400 */
[----:B------:R-:W-:Y:S01]  /*1c810*/  IADD3 R52, R2, 0x39, RZ ;  /* 0x0000003902347810 */ /* 0x000fe20007ffe0ff */
[----:B------:R-:W-:Y:S01]  /*1c820*/  FFMA.FTZ R49, R0, R49, R42 ;  /* 0x0000003100317223 */ /* 0x000fe2000001002a */
[----:B------:R-:W-:Y:S01]  /*1c830*/  FSEL R141, R45, -INF , !P4 ;  /* 0xff8000002d8d7808 */ /* 0x000fe20006000000 */
[----:B------:R-:W-:Y:S01]  /*1c840*/  HMMA.16816.F32 R12, R160, R142, R12 ;  /* 0x0000008ea00c723c */ /* 0x000fe2000000180c */
[----:B------:R-:W-:Y:S01]  /*1c850*/  ISETP.GE.AND P3, PT, R54, R3, PT ;  /* 0x000000033600720c */ /* 0x000fe20003f66270 */
[-C--:B---3--:R-:W-:Y:S01]  /*1c860*/  FFMA.FTZ R182, R0, R55.reuse, R36 ;  /* 0x0000003700b67223 */ /* 0x088fe20000010024 */
[----:B------:R-:W-:Y:S01]  /*1c870*/  ISETP.GE.AND P6, PT, R54, R50, PT ;  /* 0x000000323600720c */ /* 0x000fe20003fc6270 */
[----:B------:R-:W-:Y:S01]  /*1c880*/  FFMA.FTZ R38, R0, R55, R38 ;  /* 0x0000003700267223 */ /* 0x000fe20000010026 */
[----:B------:R-:W-:-:S02]  /*1c890*/  FSEL R159, R40, -INF , !P3 ;  /* 0xff800000289f7808 */ /* 0x000fc40005800000 */
[----:B------:R-:W-:Y:S01]  /*1c8a0*/  FSEL R142, R47, -INF , !P5 ;  /* 0xff8000002f8e7808 */ /* 0x000fe20006800000 */
[C---:B-1----:R-:W-:Y:S01]  /*1c8b0*/  HMMA.16816.F32 R32, R8.reuse, R4, R32 ;  /* 0x000000040820723c */ /* 0x042fe20000001820 */
[----:B------:R-:W1:Y:S01]  /*1c8c0*/  LDSM.16.M88.4 R44, [R204+0x6800] ;  /* 0x00680000cc2c783b */ /* 0x000e620000000200 */
[----:B------:R-:W3:Y:S01]  /*1c8d0*/  I2F R4, R52 ;  /* 0x0000003400047306 */ /* 0x000ee20000201400 */
[----:B------:R-:W-:Y:S01]  /*1c8e0*/  FSEL R49, R49, -INF , !P6 ;  /* 0xff80000031317808 */ /* 0x000fe20007000000 */
[CC--:B--2---:R-:W-:Y:S01]  /*1c8f0*/  FFMA.FTZ R183, R0.reuse, R48.reuse, R41 ;  /* 0x0000003000b77223 */ /* 0x0c4fe20000010029 */
[C---:B------:R-:W-:Y:S01]  /*1c900*/  ISETP.GE.AND P3, PT, R51.reuse, R3, PT ;  /* 0x000000033300720c */ /* 0x040fe20003f66270 */
[----:B------:R-:W-:Y:S01]  /*1c910*/  FFMA.FTZ R43, R0, R48, R43 ;  /* 0x00000030002b7223 */ /* 0x000fe2000001002b */
[----:B------:R-:W-:Y:S01]  /*1c920*/  ISETP.GE.AND P6, PT, R51, R50, PT ;  /* 0x000000323300720c */ /* 0x000fe20003fc6270 */
[----:B------:R-:W-:Y:S01]  /*1c930*/  HMMA.16816.F32 R28, R8, R6, R28 ;  /* 0x00000006081c723c */ /* 0x000fe2000000181c */
[----:B------:R-:W-:-:S02]  /*1c940*/  IADD3 R5, R2, 0x40, RZ ;  /* 0x0000004002057810 */ /* 0x000fc40007ffe0ff */
[----:B------:R-:W-:Y:S02]  /*1c950*/  FSEL R182, R182, -INF , !P3 ;  /* 0xff800000b6b67808 */ /* 0x000fe40005800000 */
[----:B------:R-:W-:Y:S01]  /*1c960*/  FSEL R48, R38, -INF , !P6 ;  /* 0xff80000026307808 */ /* 0x000fe20007000000 */
[----:B------:R2:W4:Y:S01]  /*1c970*/  I2F R41, R5 ;  /* 0x0000000500297306 */ /* 0x0005220000201400 */
[C---:B------:R-:W-:Y:S01]  /*1c980*/  ISETP.GE.AND P3, PT, R5.reuse, R3, PT ;  /* 0x000000030500720c */ /* 0x040fe20003f66270 */
[----:B------:R-:W-:Y:S01]  /*1c990*/  HMMA.16816.F32 R168, R160, R144, R168 ;  /* 0x00000090a0a8723c */ /* 0x000fe200000018a8 */
[----:B------:R-:W-:Y:S01]  /*1c9a0*/  ISETP.GE.AND P6, PT, R5, R50, PT ;  /* 0x000000320500720c */ /* 0x000fe20003fc6270 */
[-C--:B---3--:R-:W-:Y:S01]  /*1c9b0*/  FFMA.FTZ R37, R0, R4.reuse, R37 ;  /* 0x0000000400257223 */ /* 0x088fe20000010025 */
[----:B------:R-:W-:Y:S01]  /*1c9c0*/  IADD3 R40, R2, 0x41, RZ ;  /* 0x0000004102287810 */ /* 0x000fe20007ffe0ff */
[----:B------:R-:W-:Y:S01]  /*1c9d0*/  FFMA.FTZ R180, R0, R4, R39 ;  /* 0x0000000400b47223 */ /* 0x000fe20000010027 */
[----:B------:R-:W-:-:S02]  /*1c9e0*/  ISETP.GE.AND P5, PT, R53, R50, PT ;  /* 0x000000323500720c */ /* 0x000fc40003fa6270 */
[----:B------:R-:W3:Y:S01]  /*1c9f0*/  I2F R36, R40 ;  /* 0x0000002800247306 */ /* 0x000ee20000201400 */
[----:B------:R-:W-:Y:S01]  /*1ca00*/  IADD3 R38, R2, 0x48, RZ ;  /* 0x0000004802267810 */ /* 0x000fe20007ffe0ff */
[----:B------:R-:W-:Y:S01]  /*1ca10*/  HMMA.16816.F32 R164, R160, R146, R164 ;  /* 0x00000092a0a4723c */ /* 0x000fe200000018a4 */
[----:B------:R-:W-:Y:S02]  /*1ca20*/  ISETP.GE.AND P4, PT, R53, R3, PT ;  /* 0x000000033500720c */ /* 0x000fe40003f86270 */
[----:B------:R-:W-:Y:S01]  /*1ca30*/  FSEL R51, R43, -INF , !P5 ;  /* 0xff8000002b337808 */ /* 0x000fe20006800000 */
[----:B--2---:R-:W2:Y:S02]  /*1ca40*/  LDSM.16.M88.4 R4, [R204+0x7000] ;  /* 0x00700000cc04783b */ /* 0x004ea40000000200 */
[----:B------:R-:W5:Y:S01]  /*1ca50*/  I2F R43, R38 ;  /* 0x00000026002b7306 */ /* 0x000f620000201400 */
[----:B------:R-:W-:Y:S01]  /*1ca60*/  FSEL R183, R183, -INF , !P4 ;  /* 0xff800000b7b77808 */ /* 0x000fe20006000000 */
[----:B----4-:R-:W-:Y:S01]  /*1ca70*/  FFMA.FTZ R34, R0, R41, R34 ;  /* 0x0000002900227223 */ /* 0x010fe20000010022 */
[----:B------:R-:W-:Y:S01]  /*1ca80*/  ISETP.GE.AND P4, PT, R52, R3, PT ;  /* 0x000000033400720c */ /* 0x000fe20003f86270 */
[----:B------:R-:W-:Y:S01]  /*1ca90*/  FFMA.FTZ R175, R0, R41, R32 ;  /* 0x0000002900af7223 */ /* 0x000fe20000010020 */
[----:B------:R-:W-:-:S02]  /*1caa0*/  IADD3 R39, R2, 0x49, RZ ;  /* 0x0000004902277810 */ /* 0x000fc40007ffe0ff */
[----:B------:R-:W-:Y:S01]  /*1cab0*/  FSEL R181, R37, -INF , !P4 ;  /* 0xff80000025b57808 */ /* 0x000fe20006000000 */
[-C--:B---3--:R-:W-:Y:S01]  /*1cac0*/  FFMA.FTZ R176, R0, R36.reuse, R33 ;  /* 0x0000002400b07223 */ /* 0x088fe20000010021 */
[----:B------:R-:W-:Y:S01]  /*1cad0*/  IADD3 R37, R2, 0x50, RZ ;  /* 0x0000005002257810 */ /* 0x000fe20007ffe0ff */
[C---:B-1----:R-:W-:Y:S01]  /*1cae0*/  HMMA.16816.F32 R24, R8.reuse, R44, R24 ;  /* 0x0000002c0818723c */ /* 0x042fe20000001818 */
[----:B------:R-:W1:Y:S01]  /*1caf0*/  I2F R32, R39 ;  /* 0x0000002700207306 */ /* 0x000e620000201400 */
[----:B------:R-:W-:Y:S01]  /*1cb00*/  FSEL R177, R34, -INF , !P6 ;  /* 0xff80000022b17808 */ /* 0x000fe20007000000 */
[----:B------:R-:W-:Y:S01]  /*1cb10*/  FFMA.FTZ R35, R0, R36, R35 ;  /* 0x0000002400237223 */ /* 0x000fe20000010023 */
[----:B------:R-:W-:Y:S01]  /*1cb20*/  IADD3 R34, R2, 0x51, RZ ;  /* 0x0000005102227810 */ /* 0x000fe20007ffe0ff */
[CC--:B-----5:R-:W-:Y:S01]  /*1cb30*/  FFMA.FTZ R178, R0.reuse, R43.reuse, R30 ;  /* 0x0000002b00b27223 */ /* 0x0e0fe2000001001e */
[----:B------:R-:W-:Y:S02]  /*1cb40*/  FSEL R175, R175, -INF , !P3 ;  /* 0xff800000afaf7808 */ /* 0x000fe40005800000 */
[----:B------:R-:W-:Y:S01]  /*1cb50*/  HMMA.16816.F32 R44, R8, R46, R20 ;  /* 0x0000002e082c723c */ /* 0x000fe20000001814 */
[----:B------:R-:W3:Y:S01]  /*1cb60*/  LDSM.16.M88.4 R20, [R204+0x7800] ;  /* 0x00780000cc14783b */ /* 0x000ee20000000200 */
[----:B------:R-:W4:Y:S01]  /*1cb70*/  I2F R33, R37 ;  /* 0x0000002500217306 */ /* 0x000f220000201400 */
[----:B------:R-:W-:Y:S01]  /*1cb80*/  FFMA.FTZ R28, R0, R43, R28 ;  /* 0x0000002b001c7223 */ /* 0x000fe2000001001c */
[----:B------:R-:W-:Y:S01]  /*1cb90*/  ISETP.GE.AND P3, PT, R38, R3, PT ;  /* 0x000000032600720c */ /* 0x000fe20003f66270 */
[----:B------:R-:W-:-:S04]  /*1cba0*/  DEPBAR.LE SB0, 0x0 ;  /* 0x000080000000791a */ /* 0x000fc80000000000 */
[----:B------:R-:W-:Y:S01]  /*1cbb0*/  FSEL R174, R28, -INF , !P3 ;  /* 0xff8000001cae7808 */ /* 0x000fe20005800000 */
[----:B------:R-:W5:Y:S01]  /*1cbc0*/  I2F R30, R34 ;  /* 0x00000022001e7306 */ /* 0x000f620000201400 */
[----:B------:R-:W-:Y:S01]  /*1cbd0*/  IADD3 R28, R2, 0x58, RZ ;  /* 0x00000058021c7810 */ /* 0x000fe20007ffe0ff */
[----:B-1----:R-:W-:Y:S01]  /*1cbe0*/  FFMA.FTZ R173, R0, R32, R29 ;  /* 0x0000002000ad7223 */ /* 0x002fe2000001001d */
[----:B------:R-:W-:Y:S01]  /*1cbf0*/  ISETP.GE.AND P5, PT, R52, R50, PT ;  /* 0x000000323400720c */ /* 0x000fe20003fa6270 */
[----:B------:R-:W-:Y:S01]  /*1cc00*/  FFMA.FTZ R172, R0, R32, R31 ;  /* 0x0000002000ac7223 */ /* 0x000fe2000001001f */
[----:B------:R-:W-:Y:S02]  /*1cc10*/  IADD3 R31, R2, 0x59, RZ ;  /* 0x00000059021f7810 */ /* 0x000fe40007ffe0ff */
[----:B------:R-:W-:Y:S01]  /*1cc20*/  FSEL R180, R180, -INF , !P5 ;  /* 0xff800000b4b47808 */ /* 0x000fe20006800000 */
[----:B------:R-:W1:Y:S01]  /*1cc30*/  I2F R29, R28 ;  /* 0x0000001c001d7306 */ /* 0x000e620000201400 */
[----:B----4-:R-:W-:Y:S01]  /*1cc40*/  FFMA.FTZ R157, R0, R33, R24 ;  /* 0x00000021009d7223 */ /* 0x010fe20000010018 */
[----:B------:R-:W-:Y:S01]  /*1cc50*/  IADD3 R24, R2, 0x60, RZ ;  /* 0x0000006002187810 */ /* 0x000fe20007ffe0ff */
[----:B--2---:R-:W-:Y:S01]  /*1cc60*/  HMMA.16816.F32 R16, R8, R4, R16 ;  /* 0x000000040810723c */ /* 0x004fe20000001810 */
[----:B------:R-:W-:Y:S01]  /*1cc70*/  ISETP.GE.AND P4, PT, R40, R3, PT ;  /* 0x000000032800720c */ /* 0x000fe20003f86270 */
[----:B------:R-:W-:Y:S01]  /*1cc80*/  FFMA.FTZ R26, R0, R33, R26 ;  /* 0x00000021001a7223 */ /* 0x000fe2000001001a */
[----:B------:R-:W-:-:S02]  /*1cc90*/  ISETP.GE.AND P5, PT, R40, R50, PT ;  /* 0x000000322800720c */ /* 0x000fc40003fa6270 */
[----:B------:R-:W2:Y:S01]  /*1cca0*/  I2F R4, R31 ;  /* 0x0000001f00047306 */ /* 0x000ea20000201400 */
[----:B-----5:R-:W-:Y:S01]  /*1ccb0*/  FFMA.FTZ R155, R0, R30, R25 ;  /* 0x0000001e009b7223 */ /* 0x020fe20000010019 */
[----:B------:R-:W-:Y:S01]  /*1ccc0*/  IADD3 R25, R2, 0x61, RZ ;  /* 0x0000006102197810 */ /* 0x000fe20007ffe0ff */
[----:B------:R-:W-:Y:S01]  /*1ccd0*/  HMMA.16816.F32 R12, R8, R6, R12 ;  /* 0x00000006080c723c */ /* 0x000fe2000000180c */
[----:B------:R-:W-:Y:S01]  /*1cce0*/  ISETP.GE.AND P6, PT, R38, R50, PT ;  /* 0x000000322600720c */ /* 0x000fe20003fc6270 */
[----:B------:R-:W-:Y:S01]  /*1ccf0*/  FFMA.FTZ R27, R0, R30, R27 ;  /* 0x0000001e001b7223 */ /* 0x000fe2000001001b */
[----:B------:R-:W-:Y:S02]  /*1cd00*/  FSEL R176, R176, -INF , !P4 ;  /* 0xff800000b0b07808 */ /* 0x000fe40006000000 */
[----:B------:R-:W4:Y:S01]  /*1cd10*/  I2F R5, R24 ;  /* 0x0000001800057306 */ /* 0x000f220000201400 */
[----:B------:R-:W-:Y:S01]  /*1cd20*/  FSEL R179, R35, -INF , !P5 ;  /* 0xff80000023b37808 */ /* 0x000fe20006800000 */
[C---:B-1----:R-:W-:Y:S01]  /*1cd30*/  FFMA.FTZ R44, R0.reuse, R29, R44 ;  /* 0x0000001d002c7223 */ /* 0x042fe2000001002c */
[C---:B------:R-:W-:Y:S01]  /*1cd40*/  ISETP.GE.AND P4, PT, R39.reuse, R3, PT ;  /* 0x000000032700720c */ /* 0x040fe20003f86270 */
[----:B------:R-:W-:Y:S01]  /*1cd50*/  FFMA.FTZ R46, R0, R29, R46 ;  /* 0x0000001d002e7223 */ /* 0x000fe2000001002e */
[----:B------:R-:W-:-:S02]  /*1cd60*/  ISETP.GE.AND P5, PT, R39, R50, PT ;  /* 0x000000322700720c */ /* 0x000fc40003fa6270 */
[----:B------:R-:W-:Y:S01]  /*1cd70*/  FSEL R178, R178, -INF , !P6 ;  /* 0xff800000b2b27808 */ /* 0x000fe20007000000 */
[----:B------:R-:W1:Y:S01]  /*1cd80*/  I2F R6, R25 ;  /* 0x0000001900067306 */ /* 0x000e620000201400 */
[C---:B------:R-:W-:Y:S01]  /*1cd90*/  ISETP.GE.AND P3, PT, R37.reuse, R3, PT ;  /* 0x000000032500720c */ /* 0x040fe20003f66270 */
[C---:B---3--:R-:W-:Y:S01]  /*1cda0*/  HMMA.16816.F32 R168, R8.reuse, R20, R168 ;  /* 0x0000001408a8723c */ /* 0x048fe200000018a8 */
[----:B------:R-:W-:Y:S01]  /*1cdb0*/  ISETP.GE.AND P6, PT, R37, R50, PT ;  /* 0x000000322500720c */ /* 0x000fe20003fc6270 */
[CC--:B--2---:R-:W-:Y:S01]  /*1cdc0*/  FFMA.FTZ R45, R0.reuse, R4.reuse, R45 ;  /* 0x00000004002d7223 */ /* 0x0c4fe2000001002d */
[----:B------:R-:W-:Y:S01]  /*1cdd0*/  FSEL R173, R173, -INF , !P4 ;  /* 0xff800000adad7808 */ /* 0x000fe20006000000 */
[----:B------:R-:W-:Y:S01]  /*1cde0*/  FFMA.FTZ R47, R0, R4, R47 ;  /* 0x00000004002f7223 */ /* 0x000fe2000001002f */
[----:B------:R-:W-:Y:S01]  /*1cdf0*/  FSEL R172, R172, -INF , !P5 ;  /* 0xff800000acac7808 */ /* 0x000fe20006800000 */
[----:B----4-:R-:W-:Y:S01]  /*1ce00*/  FFMA.FTZ R16, R0, R5, R16 ;  /* 0x0000000500107223 */ /* 0x010fe20000010010 */
[----:B------:R-:W-:Y:S01]  /*1ce10*/  ISETP.GE.AND P4, PT, R34, R3, PT ;  /* 0x000000032200720c */ /* 0x000fe20003f86270 */
[----:B------:R-:W-:Y:S01]  /*1ce20*/  FFMA.FTZ R18, R0, R5, R18 ;  /* 0x0000000500127223 */ /* 0x000fe20000010012 */
[----:B------:R-:W-:Y:S01]  /*1ce30*/  ISETP.GE.AND P5, PT, R34, R50, PT ;  /* 0x000000322200720c */ /* 0x000fe20003fa6270 */
[----:B------:R-:W-:Y:S01]  /*1ce40*/  HMMA.16816.F32 R164, R8, R22, R164 ;  /* 0x0000001608a4723c */ /* 0x000fe200000018a4 */
[----:B------:R-:W-:-:S02]  /*1ce50*/  FSEL R157, R157, -INF , !P3 ;  /* 0xff8000009d9d7808 */ /* 0x000fc40005800000 */
[----:B------:R-:W-:Y:S01]  /*1ce60*/  FSEL R162, R26, -INF , !P6 ;  /* 0xff8000001aa27808 */ /* 0x000fe20007000000 */
[-C--:B-1----:R-:W-:Y:S01]  /*1ce70*/  FFMA.FTZ R144, R0, R6.reuse, R17 ;  /* 0x0000000600907223 */ /* 0x082fe20000010011 */
[----:B------:R-:W-:Y:S01]  /*1ce80*/  ISETP.GE.AND P3, PT, R28, R3, PT ;  /* 0x000000031c00720c */ /* 0x000fe20003f66270 */
[----:B------:R-:W-:Y:S01]  /*1ce90*/  FFMA.FTZ R19, R0, R6, R19 ;  /* 0x0000000600137223 */ /* 0x000fe20000010013 */
[----:B------:R-:W-:Y:S01]  /*1cea0*/  ISETP.GE.AND P6, PT, R28, R50, PT ;  /* 0x000000321c00720c */ /* 0x000fe20003fc6270 */
[----:B------:R-:W-:Y:S01]  /*1ceb0*/  IMAD.U32 R10, RZ, RZ, UR4 ;  /* 0x00000004ff0a7e24 */ /* 0x000fe2000f8e00ff */
[----:B------:R-:W-:Y:S02]  /*1cec0*/  IADD3 R7, R2, 0x68, RZ ;  /* 0x0000006802077810 */ /* 0x000fe40007ffe0ff */
[----:B------:R-:W-:Y:S02]  /*1ced0*/  FSEL R155, R155, -INF , !P4 ;  /* 0xff8000009b9b7808 */ /* 0x000fe40006000000 */
[----:B------:R-:W-:-:S02]  /*1cee0*/  FSEL R161, R27, -INF , !P5 ;  /* 0xff8000001ba17808 */ /* 0x000fc40006800000 */
[CC--:B------:R-:W-:Y:S01]  /*1cef0*/  ISETP.GE.AND P4, PT, R31.reuse, R3.reuse, PT ;  /* 0x000000031f00720c */ /* 0x0c0fe20003f86270 */
[----:B------:R-:W1:Y:S01]  /*1cf00*/  I2F R27, R7 ;  /* 0x00000007001b7306 */ /* 0x000e620000201400 */
[-C--:B------:R-:W-:Y:S02]  /*1cf10*/  ISETP.GE.AND P5, PT, R31, R50.reuse, PT ;  /* 0x000000321f00720c */ /* 0x080fe40003fa6270 */
[----:B------:R-:W-:Y:S02]  /*1cf20*/  FSEL R154, R44, -INF , !P3 ;  /* 0xff8000002c9a7808 */ /* 0x000fe40005800000 */
[----:B------:R-:W-:Y:S02]  /*1cf30*/  FSEL R160, R46, -INF , !P6 ;  /* 0xff8000002ea07808 */ /* 0x000fe40007000000 */
[C---:B------:R-:W-:Y:S02]  /*1cf40*/  ISETP.GE.AND P3, PT, R24.reuse, R3, PT ;  /* 0x000000031800720c */ /* 0x040fe40003f66270 */
[----:B------:R-:W-:-:S02]  /*1cf50*/  ISETP.GE.AND P6, PT, R24, R50, PT ;  /* 0x000000321800720c */ /* 0x000fc40003fc6270 */
[C---:B------:R-:W-:Y:S02]  /*1cf60*/  IADD3 R4, R2.reuse, 0x69, RZ ;  /* 0x0000006902047810 */ /* 0x040fe40007ffe0ff */
[----:B------:R-:W-:Y:S02]  /*1cf70*/  IADD3 R5, R2, 0x70, RZ ;  /* 0x0000007002057810 */ /* 0x000fe40007ffe0ff */
[----:B------:R-:W-:Y:S01]  /*1cf80*/  FSEL R152, R45, -INF , !P4 ;  /* 0xff8000002d987808 */ /* 0x000fe20006000000 */
[----:B------:R-:W2:Y:S01]  /*1cf90*/  I2F R20, R4 ;  /* 0x0000000400147306 */ /* 0x000ea20000201400 */
[----:B------:R-:W-:Y:S01]  /*1cfa0*/  FSEL R151, R47, -INF , !P5 ;  /* 0xff8000002f977808 */ /* 0x000fe20006800000 */
[C---:B-1----:R-:W-:Y:S01]  /*1cfb0*/  FFMA.FTZ R12, R0.reuse, R27, R12 ;  /* 0x0000001b000c7223 */ /* 0x042fe2000001000c */
[C---:B------:R-:W-:Y:S01]  /*1cfc0*/  ISETP.GE.AND P4, PT, R25.reuse, R3, PT ;  /* 0x000000031900720c */ /* 0x040fe20003f86270 */
[----:B------:R-:W-:Y:S01]  /*1cfd0*/  FFMA.FTZ R14, R0, R27, R14 ;  /* 0x0000001b000e7223 */ /* 0x000fe2000001000e */
[----:B------:R-:W-:-:S02]  /*1cfe0*/  ISETP.GE.AND P5, PT, R25, R50, PT ;  /* 0x000000321900720c */ /* 0x000fc40003fa6270 */
[----:B------:R-:W-:Y:S01]  /*1cff0*/  FSEL R145, R16, -INF , !P3 ;  /* 0xff80000010917808 */ /* 0x000fe20005800000 */
[----:B------:R-:W1:Y:S01]  /*1d000*/  I2F R17, R5 ;  /* 0x0000000500117306 */ /* 0x000e620000201400 */
[----:B------:R-:W-:Y:S02]  /*1d010*/  FSEL R150, R18, -INF , !P6 ;  /* 0xff80000012967808 */ /* 0x000fe40007000000 */
[C---:B------:R-:W-:Y:S02]  /*1d020*/  ISETP.GE.AND P3, PT, R7.reuse, R3, PT ;  /* 0x000000030700720c */ /* 0x040fe40003f66270 */
[----:B------:R-:W-:Y:S02]  /*1d030*/  ISETP.GE.AND P6, PT, R7, R50, PT ;  /* 0x000000320700720c */ /* 0x000fe40003fc6270 */
[----:B------:R-:W-:Y:S01]  /*1d040*/  IADD3 R6, R2, 0x71, RZ ;  /* 0x0000007102067810 */ /* 0x000fe20007ffe0ff */
[-C--:B--2---:R-:W-:Y:S01]  /*1d050*/  FFMA.FTZ R13, R0, R20.reuse, R13 ;  /* 0x00000014000d7223 */ /* 0x084fe2000001000d */
[----:B------:R-:W-:Y:S01]  /*1d060*/  IADD3 R7, R2, 0x78, RZ ;  /* 0x0000007802077810 */ /* 0x000fe20007ffe0ff */
[----:B------:R-:W-:Y:S01]  /*1d070*/  FFMA.FTZ R15, R0, R20, R15 ;  /* 0x00000014000f7223 */ /* 0x000fe2000001000f */
[----:B------:R-:W-:-:S02]  /*1d080*/  FSEL R144, R144, -INF , !P4 ;  /* 0xff80000090907808 */ /* 0x000fc40006000000 */
[----:B------:R-:W-:Y:S01]  /*1d090*/  FSEL R147, R19, -INF , !P5 ;  /* 0xff80000013937808 */ /* 0x000fe20006800000 */
[----:B------:R-:W2:Y:S01]  /*1d0a0*/  I2F R9, R7 ;  /* 0x0000000700097306 */ /* 0x000ea20000201400 */
[----:B------:R-:W-:Y:S01]  /*1d0b0*/  ISETP.GE.AND P4, PT, R4, R3, PT ;  /* 0x000000030400720c */ /* 0x000fe20003f86270 */
[-C--:B-1----:R-:W-:Y:S01]  /*1d0c0*/  FFMA.FTZ R58, R0, R17.reuse, R168 ;  /* 0x00000011003a7223 */ /* 0x082fe200000100a8 */
[----:B------:R-:W-:Y:S01]  /*1d0d0*/  ISETP.GE.AND P5, PT, R4, R50, PT ;  /* 0x000000320400720c */ /* 0x000fe20003fa6270 */
[----:B------:R-:W-:Y:S01]  /*1d0e0*/  FFMA.FTZ R63, R0, R17, R170 ;  /* 0x00000011003f7223 */ /* 0x000fe200000100aa */
[----:B------:R-:W-:Y:S02]  /*1d0f0*/  FSEL R143, R12, -INF , !P3 ;  /* 0xff8000000c8f7808 */ /* 0x000fe40005800000 */
[----:B------:R-:W-:Y:S01]  /*1d100*/  FSEL R146, R14, -INF , !P6 ;  /* 0xff8000000e927808 */ /* 0x000fe20007000000 */
[----:B------:R-:W1:Y:S01]  /*1d110*/  I2F R4, R6 ;  /* 0x0000000600047306 */ /* 0x000e620000201400 */
[----:B------:R-:W-:-:S02]  /*1d120*/  ISETP.GE.AND P3, PT, R5, R3, PT ;  /* 0x000000030500720c */ /* 0x000fc40003f66270 */
[----:B------:R-:W-:Y:S02]  /*1d130*/  ISETP.GE.AND P6, PT, R5, R50, PT ;  /* 0x000000320500720c */ /* 0x000fe40003fc6270 */
[----:B------:R-:W-:Y:S02]  /*1d140*/  IADD3 R5, R2, 0x8, RZ ;  /* 0x0000000802057810 */ /* 0x000fe40007ffe0ff */
[----:B------:R-:W-:Y:S01]  /*1d150*/  FSEL R140, R13, -INF , !P4 ;  /* 0xff8000000d8c7808 */ /* 0x000fe20006000000 */
[-C--:B--2---:R-:W-:Y:S01]  /*1d160*/  FFMA.FTZ R46, R0, R9.reuse, R164 ;  /* 0x00000009002e7223 */ /* 0x084fe200000100a4 */
[----:B------:R-:W-:Y:S01]  /*1d170*/  FSEL R58, R58, -INF , !P3 ;  /* 0xff8000003a3a7808 */ /* 0x000fe20005800000 */
[----:B------:R-:W-:Y:S01]  /*1d180*/  FFMA.FTZ R57, R0, R9, R166 ;  /* 0x0000000900397223 */ /* 0x000fe200000100a6 */
[----:B------:R-:W-:Y:S01]  /*1d190*/  FSEL R63, R63, -INF , !P6 ;  /* 0xff8000003f3f7808 */ /* 0x000fe20007000000 */
[----:B------:R-:W2:Y:S01]  /*1d1a0*/  I2F R11, R5 ;  /* 0x00000005000b7306 */ /* 0x000ea20000201400 */
[----:B------:R-:W-:Y:S01]  /*1d1b0*/  BAR.SYNC.DEFER_BLOCKING 0x0 ;  /* 0x0000000000007b1d */ /* 0x000fe20000010000 */
[-C--:B------:R-:W-:Y:S01]  /*1d1c0*/  ISETP.GE.AND P4, PT, R6, R3.reuse, PT ;  /* 0x000000030600720c */ /* 0x080fe20003f86270 */
[CC--:B-1----:R-:W-:Y:S01]  /*1d1d0*/  FFMA.FTZ R52, R0.reuse, R4.reuse, R169 ;  /* 0x0000000400347223 */ /* 0x0c2fe200000100a9 */
[C---:B------:R-:W-:Y:S01]  /*1d1e0*/  ISETP.GE.AND P3, PT, R7.reuse, R3, PT ;  /* 0x000000030700720c */ /* 0x040fe20003f66270 */
[----:B------:R-:W-:Y:S01]  /*1d1f0*/  FFMA.FTZ R61, R0, R4, R171 ;  /* 0x00000004003d7223 */ /* 0x000fe200000100ab */
[----:B------:R-:W-:-:S02]  /*1d200*/  ISETP.GE.AND P6, PT, R7, R50, PT ;  /* 0x000000320700720c */ /* 0x000fc40003fc6270 */
[----:B------:R-:W1:Y:S01]  /*1d210*/  I2F R7, R2 ;  /* 0x0000000200077306 */ /* 0x000e620000201400 */
[----:B------:R-:W-:Y:S02]  /*1d220*/  IADD3 R8, R2, 0x79, RZ ;  /* 0x0000007902087810 */ /* 0x000fe40007ffe0ff */
[----:B------:R-:W-:Y:S02]  /*1d230*/  FSEL R52, R52, -INF , !P4 ;  /* 0xff80000034347808 */ /* 0x000fe40006000000 */
[----:B------:R-:W-:Y:S02]  /*1d240*/  FSEL R46, R46, -INF , !P3 ;  /* 0xff8000002e2e7808 */ /* 0x000fe40005800000 */
[----:B------:R-:W-:Y:S01]  /*1d250*/  FSEL R57, R57, -INF , !P6 ;  /* 0xff80000039397808 */ /* 0x000fe20007000000 */
[----:B------:R-:W3:Y:S01]  /*1d260*/  I2F R9, R8 ;  /* 0x0000000800097306 */ /* 0x000ee20000201400 */
[----:B------:R-:W-:Y:S01]  /*1d270*/  ISETP.GE.AND P4, PT, R2, R3, PT ;  /* 0x000000030200720c */ /* 0x000fe20003f86270 */
[----:B--2---:R-:W-:Y:S01]  /*1d280*/  FFMA.FTZ R4, R0, R11, R64 ;  /* 0x0000000b00047223 */ /* 0x004fe20000010040 */
[-C--:B------:R-:W-:Y:S01]  /*1d290*/  ISETP.GE.AND P3, PT, R5, R3.reuse, PT ;  /* 0x000000030500720c */ /* 0x080fe20003f66270 */
[----:B------:R-:W-:Y:S01]  /*1d2a0*/  IMAD.U32 R11, RZ, RZ, UR5 ;  /* 0x00000005ff0b7e24 */ /* 0x000fe2000f8e00ff */
[----:B------:R-:W-:Y:S01]  /*1d2b0*/  ISETP.GE.AND P6, PT, R8, R3, PT ;  /* 0x000000030800720c */ /* 0x000fe20003fc6270 */
[----:B------:R-:W-:Y:S01]  /*1d2c0*/  ULDC.64 UR4, c[0x0][0x118] ;  /* 0x0000460000047ab9 */ /* 0x000fe20000000a00 */
[----:B------:R-:W-:Y:S01]  /*1d2d0*/  FSEL R139, R15, -INF , !P5 ;  /* 0xff8000000f8b7808 */ /* 0x000fe20006800000 */
[----:B------:R-:W2:Y:S01]  /*1d2e0*/  I2F R3, R5 ;  /* 0x0000000500037306 */ /* 0x000ea20000201400 */
[----:B------:R-:W-:Y:S01]  /*1d2f0*/  ISETP.GE.AND P5, PT, R6, R50, PT ;  /* 0x000000320600720c */ /* 0x000fe20003fa6270 */
[-C--:B-1----:R-:W-:Y:S01]  /*1d300*/  FFMA.FTZ R6, R0, R7.reuse, R136 ;  /* 0x0000000700067223 */ /* 0x082fe20000010088 */
[----:B------:R-:W-:Y:S01]  /*1d310*/  FSEL R4, R4, -INF , !P3 ;  /* 0xff80000004047808 */ /* 0x000fe20005800000 */
[----:B------:R-:W-:Y:S01]  /*1d320*/  FFMA.FTZ R138, R0, R7, R138 ;  /* 0x00000007008a7223 */ /* 0x000fe2000001008a */
[----:B------:R-:W-:-:S02]  /*1d330*/  FSEL R61, R61, -INF , !P5 ;  /* 0xff8000003d3d7808 */ /* 0x000fc40006800000 */
[-C--:B------:R-:W-:Y:S01]  /*1d340*/  ISETP.GE.AND P5, PT, R2, R50.reuse, PT ;  /* 0x000000320200720c */ /* 0x080fe20003fa6270 */
[-C--:B---3--:R-:W-:Y:S01]  /*1d350*/  FFMA.FTZ R56, R0, R9.reuse, R165 ;  /* 0x0000000900387223 */ /* 0x088fe200000100a5 */
[----:B------:R-:W-:Y:S01]  /*1d360*/  FSEL R6, R6, -INF , !P4 ;  /* 0xff80000006067808 */ /* 0x000fe20006000000 */
[----:B------:R-:W-:Y:S01]  /*1d370*/  FFMA.FTZ R47, R0, R9, R167 ;  /* 0x00000009002f7223 */ /* 0x000fe200000100a7 */
[-C--:B------:R-:W-:Y:S02]  /*1d380*/  ISETP.GE.AND P4, PT, R5, R50.reuse, PT ;  /* 0x000000320500720c */ /* 0x080fe40003f86270 */
[----:B------:R-:W-:Y:S02]  /*1d390*/  ISETP.GE.AND P3, PT, R8, R50, PT ;  /* 0x000000320800720c */ /* 0x000fe40003f66270 */
[----:B------:R-:W-:Y:S01]  /*1d3a0*/  FSEL R56, R56, -INF , !P6 ;  /* 0xff80000038387808 */ /* 0x000fe20007000000 */
[----:B--2---:R-:W-:Y:S01]  /*1d3b0*/  FFMA.FTZ R2, R0, R3, R66 ;  /* 0x0000000300027223 */ /* 0x004fe20000010042 */
[----:B------:R-:W-:-:S02]  /*1d3c0*/  FSEL R3, R138, -INF , !P5 ;  /* 0xff8000008a037808 */ /* 0x000fc40006800000 */
        /* <DEDUP_REMOVED lines=23> */
[----:B------:R-:W-:-:S03]  /*1d540*/  IMAD.HI.U32 R18, R21, R18, R20 ;  /* 0x0000001215127227 */ /* 0x000fc600078e0014 */
[----:B------:R-:W-:-:S03]  /*1d550*/  ISETP.GE.AND P0, PT, R14, RZ, PT ;  /* 0x000000ff0e00720c */ /* 0x000fc60003f06270 */
[----:B------:R-:W-:-:S04]  /*1d560*/  IMAD.HI.U32 R15, R18, R9, RZ ;  /* 0x00000009120f7227 */ /* 0x000fc800078e00ff */
[----:B------:R-:W-:Y:S02]  /*1d570*/  IMAD.HI.U32 R13, R18, R7, RZ ;  /* 0x00000007120d7227 */ /* 0x000fe400078e00ff */
[----:B------:R-:W2:Y:S02]  /*1d580*/  LD.E.64 R18, [R10.64+0x20] ;  /* 0x000020040a127980 */ /* 0x000ea4000c101b00 */
        /* <DEDUP_REMOVED lines=17> */
[----:B------:R-:W-:Y:S01]  /*1d6a0*/  SEL R9, R8, R13, !P2 ;  /* 0x0000000d08097207 */ /* 0x000fe20005000000 */
[----:B------:R-:W3:Y:S02]  /*1d6b0*/  LD.E.64 R14, [R10.64+0x38] ;  /* 0x000038040a0e7980 */ /* 0x000ee4000c101b00 */
[----:B------:R-:W-:-:S04]  /*1d6c0*/  IMAD.WIDE R22, R7, 0x4, R236 ;  /* 0x0000000407167825 */ /* 0x000fc800078e02ec */
        /* <DEDUP_REMOVED lines=17> */
.L_x_3148:
[----:B------:R-:W2:Y:S02]  /*1d7e0*/  LD.E R8, [R10.64+0x38] ;  /* 0x000038040a087980 */ /* 0x000ea4000c101900 */
[----:B--2---:R-:W-:-:S04]  /*1d7f0*/  LEA R8, -R8, RZ, 0x7 ;  /* 0x000000ff08087211 */ /* 0x004fc800078e39ff */
[----:B------:R-:W-:Y:S02]  /*1d800*/  SHF.R.S32.HI R5, RZ, 0x1f, R8 ;  /* 0x0000001fff057819 */ /* 0x000fe40000011408 */
.L_x_3149:
[----:B------:R-:W-:Y:S05]  /*1d810*/  BSYNC B0 ;  /* 0x0000000000007941 */ /* 0x000fea0003800000 */
.L_x_3147:
[----:B------:R-:W-:Y:S02]  /*1d820*/  LOP3.LUT R7, R239, 0x1, RZ, 0xc0, !PT ;  /* 0x00000001ef077812 */ /* 0x000fe400078ec0ff */
[C---:B------:R-:W-:Y:S02]  /*1d830*/  LEA R24, P3, R8.reuse, R228, 0x1 ;  /* 0x000000e408187211 */ /* 0x040fe400078608ff */
[----:B------:R-:W-:Y:S02]  /*1d840*/  ISETP.NE.U32.AND P2, PT, R7, 0x1, PT ;  /* 0x000000010700780c */ /* 0x000fe40003f45070 */
[C---:B------:R-:W-:Y:S02]  /*1d850*/  @P1 IADD3 R7, P0, R8.reuse, R225, RZ ;  /* 0x000000e108071210 */ /* 0x040fe40007f1e0ff */
[----:B------:R-:W-:-:S03]  /*1d860*/  LEA.HI.X R25, R8, R227, R5, 0x1, P3 ;  /* 0x000000e308197211 */ /* 0x000fc600018f0c05 */
[----:B------:R-:W-:Y:S01]  /*1d870*/  @P1 IMAD.X R12, R5, 0x1, R226, P0 ;  /* 0x00000001050c1824 */ /* 0x000fe200000e06e2 */
[----:B------:R-:W-:-:S04]  /*1d880*/  @P1 LEA R16, P0, R7, R228, 0x1 ;  /* 0x000000e407101211 */ /* 0x000fc800078008ff */
[----:B------:R-:W-:Y:S01]  /*1d890*/  @P1 LEA.HI.X R17, R7, R227, R12, 0x1, P0 ;  /* 0x000000e307111211 */ /* 0x000fe200000f0c0c */
[----:B------:R-:W-:Y:S01]  /*1d8a0*/  @!PT LDS RZ, [RZ] ;  /* 0x00000000fffff984 */ /* 0x000fe20000000800 */
[----:B------:R-:W-:Y:S01]  /*1d8b0*/  @!PT LDS RZ, [RZ] ;  /* 0x00000000fffff984 */ /* 0x000fe20000000800 */
[----:B------:R-:W-:Y:S01]  /*1d8c0*/  @!PT LDS RZ, [RZ] ;  /* 0x00000000fffff984 */ /* 0x000fe20000000800 */
[----:B------:R1:W-:Y:S01]  /*1d8d0*/  @!P2 LDGSTS.E.BYPASS.LTC128B.128 [R235+0x4000], [R24.64] ;  /* 0x0400000018ebafae */ /* 0x0003e2000b901d44 */
[-C--:B------:R-:W-:Y:S02]  /*1d8e0*/  @!P2 IADD3 R9, P4, R8, R225.reuse, RZ ;  /* 0x000000e10809a210 */ /* 0x080fe40007f9e0ff */
[----:B------:R-:W-:Y:S01]  /*1d8f0*/  IADD3 R7, P3, P0, R225, R225, R8 ;  /* 0x000000e1e1077210 */ /* 0x000fe2000787e008 */
[----:B------:R1:W-:Y:S01]  /*1d900*/  @P2 STS.128 [R235+0x4000], RZ ;  /* 0x004000ffeb002388 */ /* 0x0003e20000000c00 */
[----:B------:R-:W-:Y:S01]  /*1d910*/  @!P2 LEA R22, P5, R9, R228, 0x1 ;  /* 0x000000e40916a211 */ /* 0x000fe200078a08ff */
[----:B------:R-:W-:Y:S01]  /*1d920*/  @!P2 IMAD.X R12, R5, 0x1, R226, P4 ;  /* 0x00000001050ca824 */ /* 0x000fe200020e06e2 */
[----:B------:R-:W-:Y:S01]  /*1d930*/  IADD3.X R8, R226, R226, R5, P3, P0 ;  /* 0x000000e2e2087210 */ /* 0x000fe20001fe0405 */
[----:B------:R-:W-:Y:S01]  /*1d940*/  @!PT LDS RZ, [RZ] ;  /* 0x00000000fffff984 */ /* 0x000fe20000000800 */
[----:B------:R-:W-:Y:S01]  /*1d950*/  @!PT LDS RZ, [RZ] ;  /* 0x00000000fffff984 */ /* 0x000fe20000000800 */
[----:B------:R-:W-:Y:S01]  /*1d960*/  @!PT LDS RZ, [RZ] ;  /* 0x00000000fffff984 */ /* 0x000fe20000000800 */
[----:B------:R1:W-:Y:S01]  /*1d970*/  @P1 LDGSTS.E.BYPASS.LTC128B.128 [R235+0x8000], [R24.64+0x80] ;  /* 0x0800008018eb1fae */ /* 0x0003e2000b901d44 */
[----:B------:R-:W-:-:S02]  /*1d980*/  @P1 LEA R14, P0, R7, R228, 0x1 ;  /* 0x000000e4070e1211 */ /* 0x000fc400078008ff */
[CC--:B------:R-:W-:Y:S01]  /*1d990*/  @!P2 LEA R20, P4, R7.reuse, R228.reuse, 0x1 ;  /* 0x000000e40714a211 */ /* 0x0c0fe200078808ff */
[----:B------:R1:W-:Y:S01]  /*1d9a0*/  @!P1 STS.128 [R235+0x8000], RZ ;  /* 0x008000ffeb009388 */ /* 0x0003e20000000c00 */
[C---:B------:R-:W-:Y:S02]  /*1d9b0*/  IADD3 R5, P3, R7.reuse, R225, RZ ;  /* 0x000000e107057210 */ /* 0x040fe40007f7e0ff */
[CCC-:B------:R-:W-:Y:S02]  /*1d9c0*/  @P1 LEA.HI.X R15, R7.reuse, R227.reuse, R8.reuse, 0x1, P0 ;  /* 0x000000e3070f1211 */ /* 0x1c0fe400000f0c08 */
[-C--:B------:R-:W-:Y:S01]  /*1d9d0*/  @!P2 LEA.HI.X R21, R7, R227.reuse, R8, 0x1, P4 ;  /* 0x000000e30715a211 */ /* 0x080fe200020f0c08 */
[----:B------:R-:W-:Y:S01]  /*1d9e0*/  IMAD.X R8, R8, 0x1, R226, P3 ;  /* 0x0000000108087824 */ /* 0x000fe200018e06e2 */
[----:B------:R-:W-:Y:S02]  /*1d9f0*/  @!P2 LEA.HI.X R23, R9, R227, R12, 0x1, P5 ;  /* 0x000000e30917a211 */ /* 0x000fe400028f0c0c */
[----:B------:R-:W-:-:S02]  /*1da00*/  @!P2 LEA R18, P4, R5, R228, 0x1 ;  /* 0x000000e40512a211 */ /* 0x000fc400078808ff */
        /* <DEDUP_REMOVED lines=100> */
.L_x_3146:
[----:B------:R-:W-:Y:S05]  /*1e050*/  BSYNC B1 ;  /* 0x0000000000017941 */ /* 0x000fea0003800000 */
.L_x_3145:
[----:B------:R2:W3:Y:S01]  /*1e060*/  LD.E R53, [R10.64+0xdc] ;  /* 0x0000dc040a357980 */ /* 0x0004e2000c101900 */
[----:B------:R-:W-:-:S02]  /*1e070*/  FMNMX.FTZ R8, R132, R3, !PT ;  /* 0x0000000384087209 */ /* 0x000fc40007810000 */
[----:B-1----:R-:W-:Y:S01]  /*1e080*/  FMNMX.FTZ R12, R133, R6, !PT ;  /* 0x00000006850c7209 */ /* 0x002fe20007810000 */
        /* <DEDUP_REMOVED lines=9> */
[----:B------:R-:W-:-:S03]  /*1e120*/  FMNMX.FTZ R5, R191, R8, !PT ;  /* 0x00000008bf057209 */ /* 0x000fc60007810000 */
[----:B------:R-:W-:Y:S01]  /*1e130*/  LDSM.16.MT88.4 R28, [R213+0x10800] ;  /* 0x01080000d51c783b */ /* 0x000fe20000004200 */
[----:B------:R-:W-:-:S03]  /*1e140*/  FMNMX.FTZ R8, R190, R5, !PT ;  /* 0x00000005be087209 */ /* 0x000fc60007810000 */
[----:B------:R-:W-:Y:S01]  /*1e150*/  LDSM.16.MT88.4 R24, [R216+0xc800] ;  /* 0x00c80000d818783b */ /* 0x000fe20000004200 */
[----:B------:R-:W-:Y:S02]  /*1e160*/  FMNMX.FTZ R5, R189, R8, !PT ;  /* 0x00000008bd057209 */ /* 0x000fe40007810000 */
[----:B--2---:R-:W-:Y:S02]  /*1e170*/  FMNMX.FTZ R10, R192, R7, !PT ;  /* 0x00000007c00a7209 */ /* 0x004fe40007810000 */
[----:B------:R-:W-:Y:S02]  /*1e180*/  FMNMX.FTZ R5, R186, R5, !PT ;  /* 0x00000005ba057209 */ /* 0x000fe40007810000 */
[----:B------:R-:W-:Y:S02]  /*1e190*/  FMNMX.FTZ R10, R67, R10, !PT ;  /* 0x0000000a430a7209 */ /* 0x000fe40007810000 */
[----:B------:R-:W-:Y:S02]  /*1e1a0*/  FMNMX.FTZ R5, R158, R5, !PT ;  /* 0x000000059e057209 */ /* 0x000fe40007810000 */
[----:B------:R-:W-:-:S02]  /*1e1b0*/  FMNMX.FTZ R7, R65, R10, !PT ;  /* 0x0000000a41077209 */ /* 0x000fc40007810000 */
        /* <DEDUP_REMOVED lines=51> */
[----:B-1----:R-:W-:-:S05]  /*1e4f0*/  FMNMX.FTZ R8, R7, R8, !PT ;  /* 0x0000000807087209 */ /* 0x002fca0007810000 */
[----:B------:R-:W1:Y:S01]  /*1e500*/  SHFL.BFLY PT, R41, R8, 0x1, 0x1f ;  /* 0x0c201f0008297f89 */ /* 0x000e6200000e0000 */
[----:B--2---:R-:W-:-:S05]  /*1e510*/  FMNMX.FTZ R5, R10, R5, !PT ;  /* 0x000000050a057209 */ /* 0x004fca0007810000 */
[----:B------:R-:W2:Y:S01]  /*1e520*/  SHFL.BFLY PT, R42, R5, 0x1, 0x1f ;  /* 0x0c201f00052a7f89 */ /* 0x000ea200000e0000 */
[----:B-1----:R-:W-:-:S03]  /*1e530*/  FMNMX.FTZ R41, R8, R41, !PT ;  /* 0x0000002908297209 */ /* 0x002fc60007810000 */
[----:B------:R-:W1:Y:S01]  /*1e540*/  LDSM.16.MT88.4 R8, [R214+0xc000] ;  /* 0x00c00000d608783b */ /* 0x000e620000004200 */
[----:B------:R-:W-:Y:S02]  /*1e550*/  FSETP.NEU.FTZ.AND P0, PT, R41, -INF , PT ;  /* 0xff8000002900780b */ /* 0x000fe40003f1d000 */
[----:B--2---:R-:W-:Y:S02]  /*1e560*/  FMNMX.FTZ R42, R5, R42, !PT ;  /* 0x0000002a052a7209 */ /* 0x004fe40007810000 */
[----:B------:R-:W-:Y:S02]  /*1e570*/  FSEL R5, R41, RZ, P0 ;  /* 0x000000ff29057208 */ /* 0x000fe40000000000 */
[----:B------:R-:W-:Y:S01]  /*1e580*/  FSETP.NEU.FTZ.AND P1, PT, R42, -INF , PT ;  /* 0xff8000002a00780b */ /* 0x000fe20003f3d000 */
[C---:B---3--:R-:W-:Y:S02]  /*1e590*/  FMUL.FTZ R60, R53.reuse, R42 ;  /* 0x0000002a353c7220 */ /* 0x048fe40000410000 */
[----:B------:R-:W-:-:S03]  /*1e5a0*/  FMUL.FTZ R54, R53, R41 ;  /* 0x0000002935367220 */ /* 0x000fc60000410000 */
[----:B------:R-:W-:Y:S02]  /*1e5b0*/  FSEL R60, R60, RZ, P1 ;  /* 0x000000ff3c3c7208 */ /* 0x000fe40000800000 */
[----:B------:R-:W-:-:S03]  /*1e5c0*/  FSEL R54, R54, RZ, P0 ;  /* 0x000000ff36367208 */ /* 0x000fc60000000000 */
[-CC-:B------:R-:W-:Y:S01]  /*1e5d0*/  FFMA.FTZ R40, R6, R53.reuse, -R60.reuse ;  /* 0x0000003506287223 */ /* 0x180fe2000001083c */
[----:B------:R-:W-:Y:S01]  /*1e5e0*/  FSEL R6, R42, RZ, P1 ;  /* 0x000000ff2a067208 */ /* 0x000fe20000800000 */
[-C--:B------:R-:W-:Y:S02]  /*1e5f0*/  FFMA.FTZ R34, R4, R53.reuse, -R60 ;  /* 0x0000003504227223 */ /* 0x080fe4000001083c */
[----:B------:R-:W-:Y:S02]  /*1e600*/  FADD.FTZ R4, R132, -R5 ;  /* 0x8000000584047221 */ /* 0x000fe40000010000 */
[----:B------:R-:W-:Y:S01]  /*1e610*/  FADD.FTZ R6, R133, -R6 ;  /* 0x8000000685067221 */ /* 0x000fe20000010000 */
[----:B------:R-:W-:Y:S01]  /*1e620*/  MUFU.EX2 R40, R40 ;  /* 0x0000002800287308 */ /* 0x000fe20000000800 */
[-CC-:B------:R-:W-:Y:S02]  /*1e630*/  FFMA.FTZ R33, R3, R53.reuse, -R54.reuse ;  /* 0x0000003503217223 */ /* 0x180fe40000010836 */
[----:B------:R-:W-:-:S02]  /*1e640*/  FFMA.FTZ R3, R2, R53, -R54 ;  /* 0x0000003502037223 */ /* 0x000fc40000010836 */
[-CC-:B------:R-:W-:Y:S02]  /*1e650*/  FFMA.FTZ R32, R195, R53.reuse, -R54.reuse ;  /* 0x00000035c3207223 */ /* 0x180fe40000010836 */
[-C--:B------:R-:W-:Y:S01]  /*1e660*/  FFMA.FTZ R2, R194, R53.reuse, -R54 ;  /* 0x00000035c2027223 */ /* 0x080fe20000010836 */
[----:B------:R-:W-:Y:S01]  /*1e670*/  MUFU.EX2 R33, R33 ;  /* 0x0000002100217308 */ /* 0x000fe20000000800 */
[-CC-:B------:R-:W-:Y:S02]  /*1e680*/  FFMA.FTZ R35, R193, R53.reuse, -R60.reuse ;  /* 0x00000035c1237223 */ /* 0x180fe4000001083c */
[-CC-:B------:R-:W-:Y:S02]  /*1e690*/  FFMA.FTZ R43, R192, R53.reuse, -R60.reuse ;  /* 0x00000035c02b7223 */ /* 0x180fe4000001083c */
[C---:B------:R-:W-:Y:S02]  /*1e6a0*/  FMUL.FTZ R44, R53.reuse, R4 ;  /* 0x00000004352c7220 */ /* 0x040fe40000410000 */
[----:B------:R-:W-:Y:S01]  /*1e6b0*/  FMUL.FTZ R45, R53, R6 ;  /* 0x00000006352d7220 */ /* 0x000fe20000410000 */
[----:B------:R-:W2:Y:S01]  /*1e6c0*/  MUFU.EX2 R32, R32 ;  /* 0x0000002000207308 */ /* 0x000ea20000000800 */
        /* <DEDUP_REMOVED lines=9> */
[----:B------:R-:W3:Y:S01]  /*1e760*/  MUFU.EX2 R2, R2 ;  /* 0x0000000200027308 */ /* 0x000ee20000000800 */
[----:B--2---:R-:W-:Y:S01]  /*1e770*/  F2FP.PACK_AB R5, R32, R33 ;  /* 0x000000212005723e */ /* 0x004fe200000000ff */
[-C--:B------:R-:W-:Y:S02]  /*1e780*/  FFMA.FTZ R136, R137, R53.reuse, -R60 ;  /* 0x0000003589887223 */ /* 0x080fe4000001083c */
[-C--:B------:R-:W-:Y:S02]  /*1e790*/  FFMA.FTZ R133, R158, R53.reuse, -R54 ;  /* 0x000000359e857223 */ /* 0x080fe40000010836 */
[-CC-:B------:R-:W-:Y:S02]  /*1e7a0*/  FFMA.FTZ R137, R153, R53.reuse, -R60.reuse ;  /* 0x0000003599897223 */ /* 0x180fe4000001083c */
[----:B------:R-:W2:Y:S01]  /*1e7b0*/  MUFU.EX2 R35, R35 ;  /* 0x0000002300237308 */ /* 0x000ea20000000800 */
[----:B------:R-:W-:-:S02]  /*1e7c0*/  FFMA.FTZ R138, R156, R53, -R60 ;  /* 0x000000359c8a7223 */ /* 0x000fc4000001083c */
[-CC-:B------:R-:W-:Y:S02]  /*1e7d0*/  FFMA.FTZ R153, R49, R53.reuse, -R54.reuse ;  /* 0x0000003531997223 */ /* 0x180fe40000010836 */
[-CC-:B------:R-:W-:Y:S02]  /*1e7e0*/  FFMA.FTZ R156, R51, R53.reuse, -R54.reuse ;  /* 0x00000035339c7223 */ /* 0x180fe40000010836 */
[--C-:B------:R-:W-:Y:S01]  /*1e7f0*/  FFMA.FTZ R158, R48, R53, -R54.reuse ;  /* 0x00000035309e7223 */ /* 0x100fe20000010836 */
[----:B------:R-:W-:Y:S01]  /*1e800*/  MUFU.EX2 R34, R34 ;  /* 0x0000002200227308 */ /* 0x000fe20000000800 */
[----:B---3--:R-:W-:Y:S01]  /*1e810*/  F2FP.PACK_AB R7, R2, R3 ;  /* 0x000000030207723e */ /* 0x008fe200000000ff */
[-CC-:B------:R-:W-:Y:S01]  /*1e820*/  FFMA.FTZ R134, R184, R53.reuse, -R54.reuse ;  /* 0x00000035b8867223 */ /* 0x180fe20000010836 */
[----:B------:R-:W-:Y:S01]  /*1e830*/  LDSM.16.MT88.4 R48, [R213+0x11000] ;  /* 0x01100000d530783b */ /* 0x000fe20000004200 */
[-C--:B------:R-:W-:Y:S02]  /*1e840*/  FFMA.FTZ R135, R185, R53.reuse, -R54 ;  /* 0x00000035b9877223 */ /* 0x080fe40000010836 */
[----:B------:R-:W-:-:S02]  /*1e850*/  FFMA.FTZ R141, R141, R53, -R60 ;  /* 0x000000358d8d7223 */ /* 0x000fc4000001083c */
[----:B------:R-:W3:Y:S01]  /*1e860*/  MUFU.EX2 R43, R43 ;  /* 0x0000002b002b7308 */ /* 0x000ee20000000800 */
[----:B--2---:R-:W-:Y:S01]  /*1e870*/  F2FP.PACK_AB R4, R35, R40 ;  /* 0x000000282304723e */ /* 0x004fe200000000ff */
[-C--:B------:R-:W-:Y:S02]  /*1e880*/  FFMA.FTZ R142, R142, R53.reuse, -R54 ;  /* 0x000000358e8e7223 */ /* 0x080fe40000010836 */
[-CC-:B------:R-:W-:Y:S02]  /*1e890*/  FFMA.FTZ R159, R159, R53.reuse, -R60.reuse ;  /* 0x000000359f9f7223 */ /* 0x180fe4000001083c */
[-CC-:B------:R-:W-:Y:S02]  /*1e8a0*/  FFMA.FTZ R164, R183, R53.reuse, -R60.reuse ;  /* 0x00000035b7a47223 */ /* 0x180fe4000001083c */
[----:B------:R-:W2:Y:S01]  /*1e8b0*/  MUFU.EX2 R44, R44 ;  /* 0x0000002c002c7308 */ /* 0x000ea20000000800 */
[-CC-:B------:R-:W-:Y:S02]  /*1e8c0*/  FFMA.FTZ R163, R182, R53.reuse, -R60.reuse ;  /* 0x00000035b6a37223 */ /* 0x180fe4000001083c */
[----:B------:R-:W-:-:S02]  /*1e8d0*/  FFMA.FTZ R166, R181, R53, -R60 ;  /* 0x00000035b5a67223 */ /* 0x000fc4000001083c */
[-CC-:B------:R-:W-:Y:S02]  /*1e8e0*/  FFMA.FTZ R165, R180, R53.reuse, -R54.reuse ;  /* 0x00000035b4a57223 */ /* 0x180fe40000010836 */
[-CC-:B------:R-:W-:Y:S01]  /*1e8f0*/  FFMA.FTZ R167, R177, R53.reuse, -R54.reuse ;  /* 0x00000035b1a77223 */ /* 0x180fe20000010836 */
[----:B------:R-:W4:Y:S01]  /*1e900*/  MUFU.EX2 R45, R45 ;  /* 0x0000002d002d7308 */ /* 0x000f220000000800 */
[----:B---3--:R-:W-:Y:S01]  /*1e910*/  F2FP.PACK_AB R6, R43, R34 ;  /* 0x000000222b06723e */ /* 0x008fe200000000ff */
[-CC-:B------:R-:W-:Y:S02]  /*1e920*/  FFMA.FTZ R168, R179, R53.reuse, -R54.reuse ;  /* 0x00000035b3a87223 */ /* 0x180fe40000010836 */
[-C--:B------:R-:W-:Y:S02]  /*1e930*/  FFMA.FTZ R169, R178, R53.reuse, -R54 ;  /* 0x00000035b2a97223 */ /* 0x080fe40000010836 */
[----:B------:R-:W-:Y:S02]  /*1e940*/  FFMA.FTZ R170, R175, R53, -R60 ;  /* 0x00000035afaa7223 */ /* 0x000fe4000001083c */
[-C--:B--2---:R-:W-:Y:S01]  /*1e950*/  FMUL.FTZ R130, R130, R44.reuse ;  /* 0x0000002c82827220 */ /* 0x084fe20000410000 */
[----:B------:R-:W-:Y:S01]  /*1e960*/  MUFU.EX2 R55, R55 ;  /* 0x0000003700377308 */ /* 0x000fe20000000800 */
[----:B------:R-:W-:-:S02]  /*1e970*/  FMUL.FTZ R131, R131, R44 ;  /* 0x0000002c83837220 */ /* 0x000fc40000410000 */
[-C--:B------:R-:W-:Y:S02]  /*1e980*/  FMUL.FTZ R126, R126, R44.reuse ;  /* 0x0000002c7e7e7220 */ /* 0x080fe40000410000 */
[----:B------:R-:W-:Y:S02]  /*1e990*/  FMUL.FTZ R127, R127, R44 ;  /* 0x0000002c7f7f7220 */ /* 0x000fe40000410000 */
[-C--:B----4-:R-:W-:Y:S01]  /*1e9a0*/  FMUL.FTZ R128, R128, R45.reuse ;  /* 0x0000002d80807220 */ /* 0x090fe20000410000 */
[----:B------:R-:W-:Y:S01]  /*1e9b0*/  MUFU.EX2 R62, R62 ;  /* 0x0000003e003e7308 */ /* 0x000fe20000000800 */
[-C--:B------:R-:W-:Y:S02]  /*1e9c0*/  FMUL.FTZ R129, R129, R45.reuse ;  /* 0x0000002d81817220 */ /* 0x080fe40000410000 */
[-C--:B------:R-:W-:Y:S02]  /*1e9d0*/  FMUL.FTZ R124, R124, R45.reuse ;  /* 0x0000002d7c7c7220 */ /* 0x080fe40000410000 */
[----:B------:R-:W-:-:S02]  /*1e9e0*/  FMUL.FTZ R125, R125, R45 ;  /* 0x0000002d7d7d7220 */ /* 0x000fc40000410000 */
        /* <DEDUP_REMOVED lines=8> */
[----:B------:R-:W-:Y:S01]  /*1ea70*/  FMUL.FTZ R75, R75, R44 ;  /* 0x0000002c4b4b7220 */ /* 0x000fe20000410000 */
[----:B------:R-:W2:Y:S01]  /*1ea80*/  LDSM.16.MT88.4 R12, [R212+0xc000] ;  /* 0x00c00000d40c783b */ /* 0x000ea20000004200 */
[-C--:B------:R-:W-:Y:S01]  /*1ea90*/  FMUL.FTZ R72, R72, R45.reuse ;  /* 0x0000002d48487220 */ /* 0x080fe20000410000 */
[----:B------:R-:W-:Y:S01]  /*1eaa0*/  MUFU.EX2 R64, R64 ;  /* 0x0000004000407308 */ /* 0x000fe20000000800 */
[----:B------:R-:W-:-:S02]  /*1eab0*/  FMUL.FTZ R73, R73, R45 ;  /* 0x0000002d49497220 */ /* 0x000fc40000410000 */
[-C--:B------:R-:W-:Y:S01]  /*1eac0*/  FMUL.FTZ R78, R78, R44.reuse ;  /* 0x0000002c4e4e7220 */ /* 0x080fe20000410000 */
[C---:B-1----:R-:W-:Y:S01]  /*1ead0*/  HMMA.16816.F32 R68, R4.reuse, R8, R68 ;  /* 0x000000080444723c */ /* 0x042fe20000001844 */
[-C--:B------:R-:W-:Y:S02]  /*1eae0*/  FMUL.FTZ R79, R79, R44.reuse ;  /* 0x0000002c4f4f7220 */ /* 0x080fe40000410000 */
[-C--:B------:R-:W-:Y:S01]  /*1eaf0*/  FMUL.FTZ R76, R76, R45.reuse ;  /* 0x0000002d4c4c7220 */ /* 0x080fe20000410000 */
[----:B------:R-:W1:Y:S01]  /*1eb00*/  MUFU.EX2 R67, R67 ;  /* 0x0000004300437308 */ /* 0x000e620000000800 */
        /* <DEDUP_REMOVED lines=9> */
[----:B------:R-:W-:Y:S01]  /*1eba0*/  HMMA.16816.F32 R76, R4, R16, R76 ;  /* 0x00000010044c723c */ /* 0x000fe2000000184c */
[----:B------:R-:W-:Y:S02]  /*1ebb0*/  FMUL.FTZ R87, R87, R44 ;  /* 0x0000002c57577220 */ /* 0x000fe40000410000 */
[-C--:B------:R-:W-:Y:S01]  /*1ebc0*/  FMUL.FTZ R84, R84, R45.reuse ;  /* 0x0000002d54547220 */ /* 0x080fe20000410000 */
[----:B------:R-:W4:Y:S01]  /*1ebd0*/  MUFU.EX2 R65, R65 ;  /* 0x0000004100417308 */ /* 0x000f220000000800 */
        /* <DEDUP_REMOVED lines=43> */
[----:B------:R-:W4:Y:S01]  /*1ee90*/  LDSM.16.MT88.4 R16, [R213+0xc800] ;  /* 0x00c80000d510783b */ /* 0x000f220000004200 */
[-C--:B------:R-:W-:Y:S01]  /*1eea0*/  FMUL.FTZ R120, R120, R45.reuse ;  /* 0x0000002d78787220 */ /* 0x080fe20000410000 */
[----:B------:R-:W-:Y:S01]  /*1eeb0*/  MUFU.EX2 R138, R138 ;  /* 0x0000008a008a7308 */ /* 0x000fe20000000800 */
[----:B------:R-:W-:Y:S02]  /*1eec0*/  FMUL.FTZ R121, R121, R45 ;  /* 0x0000002d79797220 */ /* 0x000fe40000410000 */
[-C--:B------:R-:W-:Y:S01]  /*1eed0*/  FMUL.FTZ R118, R118, R44.reuse ;  /* 0x0000002c76767220 */ /* 0x080fe20000410000 */
[----:B--2---:R-:W-:Y:S01]  /*1eee0*/  HMMA.16816.F32 R108, R4, R12, R108 ;  /* 0x0000000c046c723c */ /* 0x004fe2000000186c */
[----:B------:R-:W-:-:S02]  /*1eef0*/  FMUL.FTZ R119, R119, R44 ;  /* 0x0000002c77777220 */ /* 0x000fc40000410000 */
[-C--:B------:R-:W-:Y:S01]  /*1ef00*/  FMUL.FTZ R116, R116, R45.reuse ;  /* 0x0000002d74747220 */ /* 0x080fe20000410000 */
[----:B------:R-:W2:Y:S01]  /*1ef10*/  MUFU.EX2 R141, R141 ;  /* 0x0000008d008d7308 */ /* 0x000ea20000000800 */
        /* <DEDUP_REMOVED lines=9> */
[-CC-:B------:R-:W-:Y:S02]  /*1efb0*/  FFMA.FTZ R171, R176, R53.reuse, -R60.reuse ;  /* 0x00000035b0ab7223 */ /* 0x180fe4000001083c */
[-C--:B------:R-:W-:Y:S02]  /*1efc0*/  FFMA.FTZ R174, R174, R53.reuse, -R60 ;  /* 0x00000035aeae7223 */ /* 0x080fe4000001083c */
[----:B------:R-:W3:Y:S01]  /*1efd0*/  MUFU.EX2 R153, R153 ;  /* 0x0000009900997308 */ /* 0x000ee20000000800 */
[-C--:B------:R-:W-:Y:S02]  /*1efe0*/  FFMA.FTZ R160, R160, R53.reuse, -R54 ;  /* 0x00000035a0a07223 */ /* 0x080fe40000010836 */
[----:B------:R-:W-:Y:S01]  /*1eff0*/  HMMA.16816.F32 R112, R4, R10, R112 ;  /* 0x0000000a0470723c */ /* 0x000fe20000001870 */
[----:B------:R-:W2:Y:S01]  /*1f000*/  LDSM.16.MT88.4 R8, [R216+0x10800] ;  /* 0x01080000d808783b */ /* 0x000ea20000004200 */
[----:B------:R-:W-:-:S02]  /*1f010*/  FFMA.FTZ R157, R157, R53, -R60 ;  /* 0x000000359d9d7223 */ /* 0x000fc4000001083c */
[-C--:B------:R-:W-:Y:S01]  /*1f020*/  FFMA.FTZ R154, R154, R53.reuse, -R60 ;  /* 0x000000359a9a7223 */ /* 0x080fe2000001083c */
[----:B------:R-:W2:Y:S01]  /*1f030*/  MUFU.EX2 R156, R156 ;  /* 0x0000009c009c7308 */ /* 0x000ea20000000800 */
[-CC-:B------:R-:W-:Y:S01]  /*1f040*/  FFMA.FTZ R151, R151, R53.reuse, -R54.reuse ;  /* 0x0000003597977223 */ /* 0x180fe20000010836 */
[----:B-1----:R-:W-:Y:S01]  /*1f050*/  F2FP.PACK_AB R4, R67, R64 ;  /* 0x000000404304723e */ /* 0x002fe200000000ff */
[--C-:B------:R-:W-:Y:S01]  /*1f060*/  FFMA.FTZ R150, R150, R53, -R54.reuse ;  /* 0x0000003596967223 */ /* 0x100fe20000010836 */
[----:B------:R-:W-:Y:S01]  /*1f070*/  F2FP.PACK_AB R5, R62, R55 ;  /* 0x000000373e05723e */ /* 0x000fe200000000ff */
[-CC-:B------:R-:W-:Y:S01]  /*1f080*/  FFMA.FTZ R147, R147, R53.reuse, -R54.reuse ;  /* 0x0000003593937223 */ /* 0x180fe20000010836 */
[----:B----4-:R-:W-:Y:S01]  /*1f090*/  F2FP.PACK_AB R6, R65, R66 ;  /* 0x000000424106723e */ /* 0x010fe200000000ff */
[----:B------:R-:W-:Y:S01]  /*1f0a0*/  FFMA.FTZ R146, R146, R53, -R54 ;  /* 0x0000003592927223 */ /* 0x000fe20000010836 */
[----:B------:R-:W-:Y:S01]  /*1f0b0*/  F2FP.PACK_AB R7, R132, R59 ;  /* 0x0000003b8407723e */ /* 0x000fe200000000ff */
[----:B------:R-:W-:Y:S01]  /*1f0c0*/  MUFU.EX2 R158, R158 ;  /* 0x0000009e009e7308 */ /* 0x000fe20000000800 */
[----:B------:R-:W-:-:S02]  /*1f0d0*/  FFMA.FTZ R145, R145, R53, -R60 ;  /* 0x0000003591917223 */ /* 0x000fc4000001083c */
[-CC-:B------:R-:W-:Y:S02]  /*1f0e0*/  FFMA.FTZ R144, R144, R53.reuse, -R60.reuse ;  /* 0x0000003590907223 */ /* 0x180fe4000001083c */
[-CC-:B------:R-:W-:Y:S01]  /*1f0f0*/  FFMA.FTZ R143, R143, R53.reuse, -R60.reuse ;  /* 0x000000358f8f7223 */ /* 0x180fe2000001083c */
[C---:B------:R-:W-:Y:S01]  /*1f100*/  HMMA.16816.F32 R68, R4.reuse, R20, R68 ;  /* 0x000000140444723c */ /* 0x040fe20000001844 */
[-C--:B------:R-:W-:Y:S01]  /*1f110*/  FFMA.FTZ R140, R140, R53.reuse, -R60 ;  /* 0x000000358c8c7223 */ /* 0x080fe2000001083c */
[----:B------:R-:W-:Y:S01]  /*1f120*/  MUFU.EX2 R159, R159 ;  /* 0x0000009f009f7308 */ /* 0x000fe20000000800 */
[----:B------:R-:W-:Y:S02]  /*1f130*/  FFMA.FTZ R139, R139, R53, -R54 ;  /* 0x000000358b8b7223 */ /* 0x000fe40000010836 */
[----:B------:R-:W-:Y:S02]  /*1f140*/  FFMA.FTZ R33, R241, R44, R33 ;  /* 0x0000002cf1217223 */ /* 0x000fe40000010021 */
[----:B------:R-:W-:Y:S01]  /*1f150*/  FFMA.FTZ R40, R240, R45, R40 ;  /* 0x0000002df0287223 */ /* 0x000fe20000010028 */
[----:B------:R-:W-:Y:S01]  /*1f160*/  HMMA.16816.F32 R72, R4, R22, R72 ;  /* 0x000000160448723c */ /* 0x000fe20000001848 */
[----:B------:R-:W1:Y:S01]  /*1f170*/  LDSM.16.MT88.4 R20, [R212+0x10800] ;  /* 0x01080000d414783b */ /* 0x000e620000004200 */
[----:B------:R-:W4:Y:S01]  /*1f180*/  MUFU.EX2 R164, R164 ;  /* 0x000000a400a47308 */ /* 0x000f220000000800 */
[----:B------:R-:W-:-:S02]  /*1f190*/  FADD.FTZ R32, R32, R33 ;  /* 0x0000002120207221 */ /* 0x000fc40000010000 */
[----:B------:R-:W-:Y:S02]  /*1f1a0*/  FADD.FTZ R35, R35, R40 ;  /* 0x0000002823237221 */ /* 0x000fe40000010000 */
[----:B------:R-:W-:Y:S01]  /*1f1b0*/  FADD.FTZ R3, R3, R32 ;  /* 0x0000002003037221 */ /* 0x000fe20000010000 */
[C---:B------:R-:W-:Y:S01]  /*1f1c0*/  HMMA.16816.F32 R76, R4.reuse, R16, R76 ;  /* 0x00000010044c723c */ /* 0x040fe2000000184c */
[----:B------:R-:W-:Y:S01]  /*1f1d0*/  FADD.FTZ R34, R34, R35 ;  /* 0x0000002322227221 */ /* 0x000fe20000010000 */
[----:B------:R-:W-:Y:S01]  /*1f1e0*/  MUFU.EX2 R163, R163 ;  /* 0x000000a300a37308 */ /* 0x000fe20000000800 */
        /* <DEDUP_REMOVED lines=50> */
[----:B------:R-:W-:Y:S01]  /*1f510*/  FADD.FTZ R137, R137, R136 ;  /* 0x0000008889897221 */ /* 0x000fe20000010000 */
[----:B------:R-:W-:Y:S01]  /*1f520*/  MOV R132, R41 ;  /* 0x0000002900847202 */ /* 0x000fe20000000f00 */
[----:B------:R-:W-:Y:S01]  /*1f530*/  FADD.FTZ R134, R134, R133 ;  /* 0x0000008586867221 */ /* 0x000fe20000010000 */
[----:B------:R-:W-:Y:S01]  /*1f540*/  MOV R133, R42 ;  /* 0x0000002a00857202 */ /* 0x000fe20000000f00 */
[----:B------:R-:W-:Y:S01]  /*1f550*/  MUFU.EX2 R146, R146 ;  /* 0x0000009200927308 */ /* 0x000fe20000000800 */
[----:B------:R-:W-:Y:S01]  /*1f560*/  FADD.FTZ R2, R138, R137 ;  /* 0x000000898a027221 */ /* 0x000fe20000010000 */
[----:B------:R-:W-:Y:S01]  /*1f570*/  HMMA.16816.F32 R68, R4, R16, R68 ;  /* 0x000000100444723c */ /* 0x000fe20000001844 */
[----:B------:R-:W-:-:S02]  /*1f580*/  FADD.FTZ R135, R135, R134 ;  /* 0x0000008687877221 */ /* 0x000fc40000010000 */
[----:B------:R-:W-:Y:S02]  /*1f590*/  FADD.FTZ R2, R141, R2 ;  /* 0x000000028d027221 */ /* 0x000fe40000010000 */
[----:B------:R-:W-:Y:S01]  /*1f5a0*/  FADD.FTZ R142, R142, R135 ;  /* 0x000000878e8e7221 */ /* 0x000fe20000010000 */
[----:B------:R-:W-:Y:S02]  /*1f5b0*/  MUFU.EX2 R145, R145 ;  /* 0x0000009100917308 */ /* 0x000fe40000000800 */
[----:B------:R-:W-:Y:S01]  /*1f5c0*/  HMMA.16816.F32 R72, R4, R18, R72 ;  /* 0x000000120448723c */ /* 0x000fe20000001848 */
[----:B------:R-:W5:Y:S01]  /*1f5d0*/  LDSM.16.MT88.4 R16, [R214+0xd800] ;  /* 0x00d80000d610783b */ /* 0x000f620000004200 */
[----:B---3--:R-:W-:-:S04]  /*1f5e0*/  FADD.FTZ R3, R153, R142 ;  /* 0x0000008e99037221 */ /* 0x008fc80000010000 */
[----:B------:R-:W-:Y:S01]  /*1f5f0*/  MUFU.EX2 R144, R144 ;  /* 0x0000009000907308 */ /* 0x000fe20000000800 */
[----:B------:R-:W-:Y:S01]  /*1f600*/  FADD.FTZ R3, R156, R3 ;  /* 0x000000039c037221 */ /* 0x000fe20000010000 */
[C---:B------:R-:W-:Y:S06]  /*1f610*/  HMMA.16816.F32 R76, R4.reuse, R12, R76 ;  /* 0x0000000c044c723c */ /* 0x040fec000000184c */
[----:B------:R-:W-:Y:S02]  /*1f620*/  MUFU.EX2 R143, R143 ;  /* 0x0000008f008f7308 */ /* 0x000fe40000000800 */
[C---:B------:R-:W-:Y:S01]  /*1f630*/  HMMA.16816.F32 R80, R4.reuse, R14, R80 ;  /* 0x0000000e0450723c */ /* 0x040fe20000001850 */
[----:B------:R-:W3:Y:S05]  /*1f640*/  LDSM.16.MT88.4 R12, [R213+0xd800] ;  /* 0x00d80000d50c783b */ /* 0x000eea0000004200 */
[----:B------:R-:W-:Y:S02]  /*1f650*/  MUFU.EX2 R140, R140 ;  /* 0x0000008c008c7308 */ /* 0x000fe40000000800 */
        /* <DEDUP_REMOVED lines=24> */
[C---:B------:R-:W-:Y:S01]  /*1f7e0*/  F2FP.PACK_AB R7, R165.reuse, R158 ;  /* 0x0000009ea507723e */ /* 0x040fe200000000ff */
[----:B------:R-:W-:-:S02]  /*1f7f0*/  FADD.FTZ R2, R165, R2 ;  /* 0x00000002a5027221 */ /* 0x000fc40000010000 */
[----:B------:R-:W-:-:S04]  /*1f800*/  FADD.FTZ R3, R163, R164 ;  /* 0x000000a4a3037221 */ /* 0x000fc80000010000 */
[----:B-----5:R-:W-:Y:S01]  /*1f810*/  HMMA.16816.F32 R68, R4, R16, R68 ;  /* 0x000000100444723c */ /* 0x020fe20000001844 */
[----:B------:R-:W-:-:S07]  /*1f820*/  FADD.FTZ R3, R166, R3 ;  /* 0x00000003a6037221 */ /* 0x000fce0000010000 */
[C---:B------:R-:W-:Y:S01]  /*1f830*/  HMMA.16816.F32 R72, R4.reuse, R18, R72 ;  /* 0x000000120448723c */ /* 0x040fe20000001848 */
[----:B------:R-:W4:Y:S07]  /*1f840*/  LDSM.16.MT88.4 R16, [R214+0xe000] ;  /* 0x00e00000d610783b */ /* 0x000f2e0000004200 */
[C---:B---3--:R-:W-:Y:S08]  /*1f850*/  HMMA.16816.F32 R76, R4.reuse, R12, R76 ;  /* 0x0000000c044c723c */ /* 0x048ff0000000184c */
[C---:B------:R-:W-:Y:S01]  /*1f860*/  HMMA.16816.F32 R80, R4.reuse, R14, R80 ;  /* 0x0000000e0450723c */ /* 0x040fe20000001850 */
[----:B------:R-:W3:Y:S07]  /*1f870*/  LDSM.16.MT88.4 R12, [R213+0xe000] ;  /* 0x00e00000d50c783b */ /* 0x000eee0000004200 */
[C---:B------:R-:W-:Y:S08]  /*1f880*/  HMMA.16816.F32 R84, R4.reuse, R8, R84 ;  /* 0x000000080454723c */ /* 0x040ff00000001854 */
[C---:B------:R-:W-:Y:S01]  /*1f890*/  HMMA.16816.F32 R88, R4.reuse, R10, R88 ;  /* 0x0000000a0458723c */ /* 0x040fe20000001858 */
[----:B------:R-:W5:Y:S07]  /*1f8a0*/  LDSM.16.MT88.4 R8, [R212+0xe000] ;  /* 0x00e00000d408783b */ /* 0x000f6e0000004200 */
[C---:B------:R-:W-:Y:S07]  /*1f8b0*/  HMMA.16816.F32 R100, R4.reuse, R48, R100 ;  /* 0x000000300464723c */ /* 0x040fee0000001864 */
[-C--:B------:R-:W-:Y:S01]  /*1f8c0*/  FFMA.FTZ R49, R173, R53.reuse, -R60 ;  /* 0x00000035ad317223 */ /* 0x080fe2000001083c */
[----:B--2---:R-:W-:Y:S01]  /*1f8d0*/  HMMA.16816.F32 R128, R4, R24, R128 ;  /* 0x000000180480723c */ /* 0x004fe20000001880 */
[----:B------:R-:W-:-:S04]  /*1f8e0*/  FFMA.FTZ R48, R172, R53, -R54 ;  /* 0x00000035ac307223 */ /* 0x000fc80000010836 */
[----:B------:R-:W2:Y:S03]  /*1f8f0*/  MUFU.EX2 R49, R49 ;  /* 0x0000003100317308 */ /* 0x000ea60000000800 */
[C---:B------:R-:W-:Y:S01]  /*1f900*/  HMMA.16816.F32 R124, R4.reuse, R26, R124 ;  /* 0x0000001a047c723c */ /* 0x040fe2000000187c */
[----:B------:R-:W2:Y:S04]  /*1f910*/  LDSM.16.MT88.4 R24, [R216+0xe000] ;  /* 0x00e00000d818783b */ /* 0x000ea80000004200 */
[----:B------:R-:W2:Y:S03]  /*1f920*/  MUFU.EX2 R48, R48 ;  /* 0x0000003000307308 */ /* 0x000ea60000000800 */
[C---:B-1----:R-:W-:Y:S08]  /*1f930*/  HMMA.16816.F32 R92, R4.reuse, R20, R92 ;  /* 0x00000014045c723c */ /* 0x042ff0000000185c */
[C---:B------:R-:W-:Y:S01]  /*1f940*/  HMMA.16816.F32 R96, R4.reuse, R22, R96 ;  /* 0x000000160460723c */ /* 0x040fe20000001860 */
[----:B------:R-:W1:Y:S07]  /*1f950*/  LDSM.16.MT88.4 R20, [R216+0x12000] ;  /* 0x01200000d814783b */ /* 0x000e6e0000004200 */
[C---:B------:R-:W-:Y:S07]  /*1f960*/  HMMA.16816.F32 R104, R4.reuse, R50, R104 ;  /* 0x000000320468723c */ /* 0x040fee0000001868 */
[-C--:B------:R-:W-:Y:S01]  /*1f970*/  FFMA.FTZ R50, R162, R53.reuse, -R54 ;  /* 0x00000035a2327223 */ /* 0x080fe20000010836 */
[----:B------:R-:W-:Y:S01]  /*1f980*/  HMMA.16816.F32 R108, R4, R36, R108 ;  /* 0x00000024046c723c */ /* 0x000fe2000000186c */
[----:B------:R-:W-:-:S02]  /*1f990*/  FFMA.FTZ R162, R155, R53, -R60 ;  /* 0x000000359ba27223 */ /* 0x000fc4000001083c */
[-C--:B------:R-:W-:Y:S02]  /*1f9a0*/  FFMA.FTZ R51, R161, R53.reuse, -R54 ;  /* 0x00000035a1337223 */ /* 0x080fe40000010836 */
[----:B------:R-:W-:Y:S01]  /*1f9b0*/  FFMA.FTZ R155, R152, R53, -R60 ;  /* 0x00000035989b7223 */ /* 0x000fe2000001083c */
[----:B------:R-:W-:Y:S02]  /*1f9c0*/  MUFU.EX2 R50, R50 ;  /* 0x0000003200327308 */ /* 0x000fe40000000800 */
[C---:B------:R-:W-:Y:S01]  /*1f9d0*/  HMMA.16816.F32 R120, R4.reuse, R38, R120 ;  /* 0x000000260478723c */ /* 0x040fe20000001878 */
[----:B------:R-:W-:Y:S05]  /*1f9e0*/  LDSM.16.MT88.4 R36, [R213+0x12800] ;  /* 0x01280000d524783b */ /* 0x000fea0000004200 */
[----:B------:R-:W-:Y:S02]  /*1f9f0*/  MUFU.EX2 R51, R51 ;  /* 0x0000003300337308 */ /* 0x000fe40000000800 */
[C---:B------:R-:W-:Y:S06]  /*1fa00*/  HMMA.16816.F32 R116, R4.reuse, R28, R116 ;  /* 0x0000001c0474723c */ /* 0x040fec0000001874 */
[----:B------:R-:W1:Y:S02]  /*1fa10*/  MUFU.EX2 R162, R162 ;  /* 0x000000a200a27308 */ /* 0x000e640000000800 */
[----:B------:R-:W-:Y:S01]  /*1fa20*/  HMMA.16816.F32 R112, R4, R30, R112 ;  /* 0x0000001e0470723c */ /* 0x000fe20000001870 */
[----:B------:R-:W1:Y:S05]  /*1fa30*/  LDSM.16.MT88.4 R28, [R214+0x12000] ;  /* 0x01200000d61c783b */ /* 0x000e6a0000004200 */
[----:B------:R-:W1:Y:S01]  /*1fa40*/  MUFU.EX2 R155, R155 ;  /* 0x0000009b009b7308 */ /* 0x000e620000000800 */
[----:B------:R-:W-:Y:S01]  /*1fa50*/  F2FP.PACK_AB R4, R171, R170 ;  /* 0x000000aaab04723e */ /* 0x000fe200000000ff */
[----:B------:R-:W-:Y:S01]  /*1fa60*/  FADD.FTZ R170, R170, R3 ;  /* 0x00000003aaaa7221 */ /* 0x000fe20000010000 */
[----:B------:R-:W-:Y:S01]  /*1fa70*/  F2FP.PACK_AB R5, R168, R167 ;  /* 0x000000a7a805723e */ /* 0x000fe200000000ff */
[----:B------:R-:W-:Y:S01]  /*1fa80*/  FADD.FTZ R167, R167, R2 ;  /* 0x00000002a7a77221 */ /* 0x000fe20000010000 */
[----:B--2---:R-:W-:Y:S01]  /*1fa90*/  F2FP.PACK_AB R6, R49, R174 ;  /* 0x000000ae3106723e */ /* 0x004fe200000000ff */
        /* <DEDUP_REMOVED lines=25> */
[C---:B--2---:R-:W-:Y:S08]  /*1fc30*/  HMMA.16816.F32 R108, R4.reuse, R16, R108 ;  /* 0x00000010046c723c */ /* 0x044ff0000000186c */
        /* <DEDUP_REMOVED lines=123> */
.L_x_3141:
[----:B------:R-:W-:-:S13]  /*203f0*/  ISETP.GE.AND P0, PT, R238, 0x1, PT ;  /* 0x00000001ee00780c */ /* 0x000fda0003f06270 */
[----:B------:R-:W-:Y:S05]  /*20400*/  @!P0 BRA `(.L_x_3150) ;  /* 0x000052b000008947 */ /* 0x000fea0003800000 */
[----:B------:R-:W-:Y:S02]  /*20410*/  MOV R135, R132 ;  /* 0x0000008400877202 */ /* 0x000fe40000000f00 */
[----:B------:R-:W-:Y:S02]  /*20420*/  MOV R3, R133 ;  /* 0x0000008500037202 */ /* 0x000fe40000000f00 */
.L_x_3159:
        /* <DEDUP_REMOVED lines=14> */
[----:B------:R-:W3:Y:S01]  /*20510*/  LD.E.64 R14, [R132.64+0x28] ;  /* 0x00002804840e7980 */ /* 0x000ee2000c101b00 */
        /* <DEDUP_REMOVED lines=8> */
[----:B------:R-:W-:Y:S04]  /*205a0*/  LOP3.LUT R10, R10, R11, RZ, 0x3c, !PT ;  /* 0x0000000b0a0a7212 */ /* 0x000fe800078e3cff */
        /* <DEDUP_REMOVED lines=8> */
[----:B------:R-:W-:Y:S02]  /*20630*/  ISETP.GE.AND P0, PT, R2, RZ, PT ;  /* 0x000000ff0200720c */ /* 0x000fe40003f06270 */
[----:B------:R-:W-:Y:S01]  /*20640*/  LOP3.LUT R2, RZ, R11, RZ, 0x33, !PT ;  /* 0x0000000bff027212 */ /* 0x000fe200078e33ff */
        /* <DEDUP_REMOVED lines=39> */
.L_x_3152:
[----:B------:R-:W-:Y:S02]  /*208c0*/  ULDC.64 UR4, c[0x0][0x118] ;  /* 0x0000460000047ab9 */ /* 0x000fe40000000a00 */
[----:B------:R-:W2:Y:S02]  /*208d0*/  LD.E R8, [R132.64+0x40] ;  /* 0x0000400484087980 */ /* 0x000ea4000c101900 */
[----:B--2---:R-:W-:Y:S04]  /*208e0*/  LEA R8, -R8, RZ, 0x7 ;  /* 0x000000ff08087211 */ /* 0x004fe800078e39ff */
[----:B------:R-:W-:Y:S02]  /*208f0*/  SHF.R.S32.HI R7, RZ, 0x1f, R8 ;  /* 0x0000001fff077819 */ /* 0x000fe40000011408 */
.L_x_3153:
[----:B------:R-:W-:Y:S05]  /*20900*/  BSYNC B0 ;  /* 0x0000000000007941 */ /* 0x000fea0003800000 */
.L_x_3151:
        /* <DEDUP_REMOVED lines=346> */
[-C--:B--2---:R-:W-:Y:S02]  /*21eb0*/  IABS R139, R141.reuse ;  /* 0x0000008d008b7213 */ /* 0x084fe40000000000 */
[-C--:B------:R-:W-:Y:S02]  /*21ec0*/  IABS R137, R141.reuse ;  /* 0x0000008d00897213 */ /* 0x080fe40000000000 */
[----:B------:R-:W1:Y:S03]  /*21ed0*/  I2F.RP R136, R139 ;  /* 0x0000008b00887306 */ /* 0x000e660000209400 */
[----:B------:R-:W-:Y:S07]  /*21ee0*/  IMAD.MOV R137, RZ, RZ, -R137 ;  /* 0x000000ffff897224 */ /* 0x000fee00078e0a89 */
[----:B-1----:R-:W1:Y:S02]  /*21ef0*/  MUFU.RCP R2, R136 ;  /* 0x0000008800027308 */ /* 0x002e640000001000 */
[----:B-1----:R-:W-:Y:S02]  /*21f00*/  IADD3 R144, R2, 0xffffffe, RZ ;  /* 0x0ffffffe02907810 */ /* 0x002fe40007ffe0ff */
[----:B------:R-:W-:Y:S06]  /*21f10*/  IABS R2, R138 ;  /* 0x0000008a00027213 */ /* 0x000fec0000000000 */
        /* <DEDUP_REMOVED lines=11> */
[----:B------:R-:W-:Y:S02]  /*21fd0*/  IMAD.HI.U32 R140, R143, R134, RZ ;  /* 0x000000868f8c7227 */ /* 0x000fe400078e00ff */
[----:B------:R-:W2:Y:S02]  /*21fe0*/  LD.E.64 R142, [R132.64+0x38] ;  /* 0x00003804848e7980 */ /* 0x000ea4000c101b00 */
        /* <DEDUP_REMOVED lines=38> */
.L_x_3157:
[----:B------:R-:W-:Y:S02]  /*22250*/  ULDC.64 UR4, c[0x0][0x118] ;  /* 0x0000460000047ab9 */ /* 0x000fe40000000a00 */
[----:B------:R-:W2:Y:S02]  /*22260*/  LD.E R140, [R132.64+0x38] ;  /* 0x00003804848c7980 */ /* 0x000ea4000c101900 */
[----:B--2---:R-:W-:Y:S04]  /*22270*/  LEA R140, -R140, RZ, 0x7 ;  /* 0x000000ff8c8c7211 */ /* 0x004fe800078e39ff */
[----:B------:R-:W-:Y:S02]  /*22280*/  SHF.R.S32.HI R139, RZ, 0x1f, R140 ;  /* 0x0000001fff8b7819 */ /* 0x000fe4000001148c */
.L_x_3158:
[----:B------:R-:W-:Y:S05]  /*22290*/  BSYNC B0 ;  /* 0x0000000000007941 */ /* 0x000fea0003800000 */
.L_x_3156:
        /* <DEDUP_REMOVED lines=130> */
.L_x_3155:
[----:B------:R-:W-:Y:S05]  /*22ac0*/  BSYNC B1 ;  /* 0x0000000000017941 */ /* 0x000fea0003800000 */
.L_x_3154:
[----:B------:R-:W-:Y:S01]  /*22ad0*/  ULDC.64 UR4, c[0x0][0x118] ;  /* 0x0000460000047ab9 */ /* 0x000fe20000000a00 */
[----:B-1----:R-:W1:Y:S01]  /*22ae0*/  S2R R139, SR_TID.X ;  /* 0x00000000008b7919 */ /* 0x002e620000002100 */
[----:B------:R-:W-:Y:S07]  /*22af0*/  IADD3 R150, R238, -0x1, RZ ;  /* 0xffffffffee967810 */ /* 0x000fee0007ffe0ff */
[----:B------:R2:W3:Y:S01]  /*22b00*/  LD.E R134, [R132.64+0xdc] ;  /* 0x0000dc0484867980 */ /* 0x0004e2000c101900 */
[----:B-1----:R-:W-:Y:S04]  /*22b10*/  SHF.L.U32 R139, R139, 0x1, RZ ;  /* 0x000000018b8b7819 */ /* 0x002fe800000006ff */
[----:B------:R-:W-:Y:S04]  /*22b20*/  LOP3.LUT R139, R139, 0x6, RZ, 0xc0, !PT ;  /* 0x000000068b8b7812 */ /* 0x000fe800078ec0ff */
[----:B------:R-:W-:Y:S04]  /*22b30*/  LEA R2, R150, R139, 0x7 ;  /* 0x0000008b96027211 */ /* 0x000fe800078e38ff */
[C---:B------:R-:W-:Y:S01]  /*22b40*/  IADD3 R154, R2.reuse, 0x1, RZ ;  /* 0x00000001029a7810 */ /* 0x040fe20007ffe0ff */
[----:B------:R-:W1:Y:S01]  /*22b50*/  I2F R161, R2 ;  /* 0x0000000200a17306 */ /* 0x000e620000201400 */
[C---:B------:R-:W-:Y:S02]  /*22b60*/  IADD3 R137, R2.reuse, 0x9, RZ ;  /* 0x0000000902897810 */ /* 0x040fe40007ffe0ff */
[C---:B------:R-:W-:Y:S02]  /*22b70*/  IADD3 R152, R2.reuse, 0x11, RZ ;  /* 0x0000001102987810 */ /* 0x040fe40007ffe0ff */
[C---:B------:R-:W-:Y:S02]  /*22b80*/  IADD3 R140, R2.reuse, 0x19, RZ ;  /* 0x00000019028c7810 */ /* 0x040fe40007ffe0ff */
[C---:B------:R-:W-:Y:S02]  /*22b90*/  IADD3 R151, R2.reuse, 0x21, RZ ;  /* 0x0000002102977810 */ /* 0x040fe40007ffe0ff */
[C---:B------:R-:W-:Y:S01]  /*22ba0*/  IADD3 R143, R2.reuse, 0x28, RZ ;  /* 0x00000028028f7810 */ /* 0x040fe20007ffe0ff */
[----:B------:R-:W4:Y:S01]  /*22bb0*/  I2F R154, R154 ;  /* 0x0000009a009a7306 */ /* 0x000f220000201400 */
[C---:B------:R-:W-:Y:S02]  /*22bc0*/  IADD3 R159, R2.reuse, 0x8, RZ ;  /* 0x00000008029f7810 */ /* 0x040fe40007ffe0ff */
[C---:B------:R-:W-:Y:S02]  /*22bd0*/  IADD3 R153, R2.reuse, 0x20, RZ ;  /* 0x0000002002997810 */ /* 0x040fe40007ffe0ff */
[C---:B------:R-:W-:Y:S02]  /*22be0*/  IADD3 R157, R2.reuse, 0x10, RZ ;  /* 0x00000010029d7810 */ /* 0x040fe40007ffe0ff */
[C---:B------:R-:W-:Y:S02]  /*22bf0*/  IADD3 R155, R2.reuse, 0x18, RZ ;  /* 0x00000018029b7810 */ /* 0x040fe40007ffe0ff */
[C---:B------:R-:W-:Y:S01]  /*22c00*/  IADD3 R147, R2.reuse, 0x30, RZ ;  /* 0x0000003002937810 */ /* 0x040fe20007ffe0ff */
[----:B------:R-:W5:Y:S01]  /*22c10*/  I2F R137, R137 ;  /* 0x0000008900897306 */ /* 0x000f620000201400 */
[C---:B------:R-:W-:Y:S02]  /*22c20*/  IADD3 R145, R2.reuse, 0x38, RZ ;  /* 0x0000003802917810 */ /* 0x040fe40007ffe0ff */
[----:B------:R-:W-:Y:S01]  /*22c30*/  IADD3 R146, R2, 0x31, RZ ;  /* 0x0000003102927810 */ /* 0x000fe20007ffe0ff */
[-C--:B-1----:R-:W-:Y:S01]  /*22c40*/  FFMA.FTZ R6, R0, R161.reuse, R6 ;  /* 0x000000a100067223 */ /* 0x082fe20000010006 */
[----:B------:R-:W-:Y:S01]  /*22c50*/  IADD3 R142, R2, 0x39, RZ ;  /* 0x00000039028e7810 */ /* 0x000fe20007ffe0ff */
[----:B------:R-:W-:Y:S01]  /*22c60*/  FFMA.FTZ R4, R0, R161, R4 ;  /* 0x000000a100047223 */ /* 0x000fe20000010004 */
[C---:B------:R-:W-:Y:S02]  /*22c70*/  IADD3 R141, R2.reuse, 0x40, RZ ;  /* 0x00000040028d7810 */ /* 0x040fe40007ffe0ff */
[----:B------:R-:W-:Y:S01]  /*22c80*/  IADD3 R144, R2, 0x29, RZ ;  /* 0x0000002902907810 */ /* 0x000fe20007ffe0ff */
[----:B------:R-:W1:Y:S01]  /*22c90*/  I2F R152, R152 ;  /* 0x0000009800987306 */ /* 0x000e620000201400 */
[----:B------:R-:W-:Y:S02]  /*22ca0*/  FMNMX.FTZ R156, R4, R3, !PT ;  /* 0x00000003049c7209 */ /* 0x000fe40007810000 */
[----:B------:R-:W-:Y:S01]  /*22cb0*/  IADD3 R139, R2, 0x48, RZ ;  /* 0x00000048028b7810 */ /* 0x000fe20007ffe0ff */
[-C--:B----4-:R-:W-:Y:S01]  /*22cc0*/  FFMA.FTZ R7, R0, R154.reuse, R7 ;  /* 0x0000009a00077223 */ /* 0x090fe20000010007 */
[----:B------:R-:W-:Y:S01]  /*22cd0*/  IADD3 R138, R2, 0x41, RZ ;  /* 0x00000041028a7810 */ /* 0x000fe20007ffe0ff */
[----:B------:R-:W-:Y:S01]  /*22ce0*/  FFMA.FTZ R5, R0, R154, R5 ;  /* 0x0000009a00057223 */ /* 0x000fe20000010005 */
[C---:B------:R-:W-:Y:S02]  /*22cf0*/  IADD3 R154, R2.reuse, 0x58, RZ ;  /* 0x00000058029a7810 */ /* 0x040fe40007ffe0ff */
[C---:B--2---:R-:W-:Y:S01]  /*22d00*/  IADD3 R133, R2.reuse, 0x50, RZ ;  /* 0x0000005002857810 */ /* 0x044fe20007ffe0ff */
[----:B------:R-:W2:Y:S01]  /*22d10*/  I2F R140, R140 ;  /* 0x0000008c008c7306 */ /* 0x000ea20000201400 */
[C---:B------:R-:W-:Y:S02]  /*22d20*/  IADD3 R136, R2.reuse, 0x49, RZ ;  /* 0x0000004902887810 */ /* 0x040fe40007ffe0ff */
[----:B------:R-:W-:Y:S01]  /*22d30*/  IADD3 R132, R2, 0x51, RZ ;  /* 0x0000005102847810 */ /* 0x000fe20007ffe0ff */
[CC--:B-----5:R-:W-:Y:S02]  /*22d40*/  FFMA.FTZ R11, R0.reuse, R137.reuse, R11 ;  /* 0x00000089000b7223 */ /* 0x0e0fe4000001000b */
[C---:B------:R-:W-:Y:S04]  /*22d50*/  FFMA.FTZ R9, R0.reuse, R137, R9 ;  /* 0x0000008900097223 */ /* 0x040fe80000010009 */
[----:B------:R4:W5:Y:S01]  /*22d60*/  I2F R137, R154 ;  /* 0x0000009a00897306 */ /* 0x0009620000201400 */
[CC--:B-1----:R-:W-:Y:S02]  /*22d70*/  FFMA.FTZ R15, R0.reuse, R152.reuse, R15 ;  /* 0x00000098000f7223 */ /* 0x0c2fe4000001000f */
[----:B------:R-:W-:Y:S01]  /*22d80*/  FFMA.FTZ R13, R0, R152, R13 ;  /* 0x00000098000d7223 */ /* 0x000fe2000001000d */
[----:B------:R-:W-:Y:S06]  /*22d90*/  IADD3 R152, R2, 0x59, RZ ;  /* 0x0000005902987810 */ /* 0x000fec0007ffe0ff */
[----:B------:R-:W1:Y:S01]  /*22da0*/  I2F R151, R151 ;  /* 0x0000009700977306 */ /* 0x000e620000201400 */
[CC--:B--2---:R-:W-:Y:S02]  /*22db0*/  FFMA.FTZ R19, R0.reuse, R140.reuse, R19 ;  /* 0x0000008c00137223 */ /* 0x0c4fe40000010013 */
[----:B------:R-:W-:Y:S07]  /*22dc0*/  FFMA.FTZ R17, R0, R140, R17 ;  /* 0x0000008c00117223 */ /* 0x000fee0000010011 */
[----:B------:R-:W2:Y:S01]  /*22dd0*/  I2F R143, R143 ;  /* 0x0000008f008f7306 */ /* 0x000ea20000201400 */
[----:B----4-:R-:W-:Y:S01]  /*22de0*/  FMNMX.FTZ R154, R6, R135, !PT ;  /* 0x00000087069a7209 */ /* 0x010fe20007810000 */
[CC--:B-----5:R-:W-:Y:S02]  /*22df0*/  FFMA.FTZ R50, R0.reuse, R137.reuse, R50 ;  /* 0x0000008900327223 */ /* 0x0e0fe40000010032 */
[C---:B------:R-:W-:Y:S06]  /*22e00*/  FFMA.FTZ R48, R0.reuse, R137, R48 ;  /* 0x0000008900307223 */ /* 0x040fec0000010030 */
[----:B------:R-:W4:Y:S01]  /*22e10*/  I2F R159, R159 ;  /* 0x0000009f009f7306 */ /* 0x000f220000201400 */
[CC--:B-1----:R-:W-:Y:S02]  /*22e20*/  FFMA.FTZ R23, R0.reuse, R151.reuse, R23 ;  /* 0x0000009700177223 */ /* 0x0c2fe40000010017 */
[----:B------:R-:W-:Y:S01]  /*22e30*/  FFMA.FTZ R21, R0, R151, R21 ;  /* 0x0000009700157223 */ /* 0x000fe20000010015 */
[----:B------:R-:W-:Y:S06]  /*22e40*/  IADD3 R151, R2, 0x60, RZ ;  /* 0x0000006002977810 */ /* 0x000fec0007ffe0ff */
[----:B------:R-:W1:Y:S01]  /*22e50*/  I2F R153, R153 ;  /* 0x0000009900997306 */ /* 0x000e620000201400 */
[CC--:B--2---:R-:W-:Y:S02]  /*22e60*/  FFMA.FTZ R26, R0.reuse, R143.reuse, R26 ;  /* 0x0000008f001a7223 */ /* 0x0c4fe4000001001a */
[C---:B------:R-:W-:Y:S07]  /*22e70*/  FFMA.FTZ R24, R0.reuse, R143, R24 ;  /* 0x0000008f00187223 */ /* 0x040fee0000010018 */
[----:B------:R-:W2:Y:S01]  /*22e80*/  I2F R157, R157 ;  /* 0x0000009d009d7306 */ /* 0x000ea20000201400 */
[CC--:B----4-:R-:W-:Y:S02]  /*22e90*/  FFMA.FTZ R10, R0.reuse, R159.reuse, R10 ;  /* 0x0000009f000a7223 */ /* 0x0d0fe4000001000a */
[C---:B------:R-:W-:Y:S07]  /*22ea0*/  FFMA.FTZ R8, R0.reuse, R159, R8 ;  /* 0x0000009f00087223 */ /* 0x040fee0000010008 */
[----:B------:R-:W4:Y:S01]  /*22eb0*/  I2F R155, R155 ;  /* 0x0000009b009b7306 */ /* 0x000f220000201400 */
[CC--:B-1----:R-:W-:Y:S02]  /*22ec0*/  FFMA.FTZ R22, R0.reuse, R153.reuse, R22 ;  /* 0x0000009900167223 */ /* 0x0c2fe40000010016 */
[----:B------:R-:W-:Y:S01]  /*22ed0*/  FFMA.FTZ R20, R0, R153, R20 ;  /* 0x0000009900147223 */ /* 0x000fe20000010014 */
[----:B------:R-:W-:Y:S06]  /*22ee0*/  FMNMX.FTZ R153, R7, R154, !PT ;  /* 0x0000009a07997209 */ /* 0x000fec0007810000 */
[----:B------:R1:W5:Y:S01]  /*22ef0*/  I2F R140, R152 ;  /* 0x00000098008c7306 */ /* 0x0003620000201400 */
[----:B------:R-:W-:Y:S02]  /*22f00*/  FMNMX.FTZ R154, R10, R153, !PT ;  /* 0x000000990a9a7209 */ /* 0x000fe40007810000 */
[----:B------:R-:W-:Y:S01]  /*22f10*/  FMNMX.FTZ R153, R5, R156, !PT ;  /* 0x0000009c05997209 */ /* 0x000fe20007810000 */
[CC--:B--2---:R-:W-:Y:S02]  /*22f20*/  FFMA.FTZ R14, R0.reuse, R157.reuse, R14 ;  /* 0x0000009d000e7223 */ /* 0x0c4fe4000001000e */
[C---:B------:R-:W-:Y:S04]  /*22f30*/  FFMA.FTZ R12, R0.reuse, R157, R12 ;  /* 0x0000009d000c7223 */ /* 0x040fe8000001000c */
[----:B------:R-:W2:Y:S01]  /*22f40*/  I2F R147, R147 ;  /* 0x0000009300937306 */ /* 0x000ea20000201400 */
[CC--:B----4-:R-:W-:Y:S02]  /*22f50*/  FFMA.FTZ R18, R0.reuse, R155.reuse, R18 ;  /* 0x0000009b00127223 */ /* 0x0d0fe40000010012 */
[----:B------:R-:W-:Y:S01]  /*22f60*/  FFMA.FTZ R16, R0, R155, R16 ;  /* 0x0000009b00107223 */ /* 0x000fe20000010010 */
[----:B------:R-:W-:Y:S02]  /*22f70*/  FMNMX.FTZ R155, R11, R154, !PT ;  /* 0x0000009a0b9b7209 */ /* 0x000fe40007810000 */
[----:B------:R-:W-:Y:S04]  /*22f80*/  FMNMX.FTZ R154, R8, R153, !PT ;  /* 0x00000099089a7209 */ /* 0x000fe80007810000 */
[----:B------:R-:W4:Y:S01]  /*22f90*/  I2F R145, R145 ;  /* 0x0000009100917306 */ /* 0x000f220000201400 */
[----:B-1----:R-:W-:Y:S01]  /*22fa0*/  FMNMX.FTZ R152, R14, R155, !PT ;  /* 0x0000009b0e987209 */ /* 0x002fe20007810000 */
[C---:B-----5:R-:W-:Y:S01]  /*22fb0*/  FFMA.FTZ R51, R0.reuse, R140, R51 ;  /* 0x0000008c00337223 */ /* 0x060fe20000010033 */
[----:B------:R-:W-:Y:S01]  /*22fc0*/  FMNMX.FTZ R155, R9, R154, !PT ;  /* 0x0000009a099b7209 */ /* 0x000fe20007810000 */
[----:B------:R-:W-:Y:S01]  /*22fd0*/  FFMA.FTZ R49, R0, R140, R49 ;  /* 0x0000008c00317223 */ /* 0x000fe20000010031 */
[----:B------:R-:W-:Y:S05]  /*22fe0*/  FMNMX.FTZ R153, R15, R152, !PT ;  /* 0x000000980f997209 */ /* 0x000fea0007810000 */
[----:B------:R1:W5:Y:S01]  /*22ff0*/  I2F R143, R151 ;  /* 0x00000097008f7306 */ /* 0x0003620000201400 */
[----:B------:R-:W-:Y:S02]  /*23000*/  FMNMX.FTZ R152, R12, R155, !PT ;  /* 0x0000009b0c987209 */ /* 0x000fe40007810000 */
[----:B------:R-:W-:Y:S01]  /*23010*/  FMNMX.FTZ R154, R18, R153, !PT ;  /* 0x00000099129a7209 */ /* 0x000fe20007810000 */
[CC--:B--2---:R-:W-:Y:S01]  /*23020*/  FFMA.FTZ R30, R0.reuse, R147.reuse, R30 ;  /* 0x00000093001e7223 */ /* 0x0c4fe2000001001e */
[----:B------:R-:W-:Y:S01]  /*23030*/  FMNMX.FTZ R153, R13, R152, !PT ;  /* 0x000000980d997209 */ /* 0x000fe20007810000 */
[----:B------:R-:W-:Y:S01]  /*23040*/  FFMA.FTZ R28, R0, R147, R28 ;  /* 0x00000093001c7223 */ /* 0x000fe2000001001c */
[----:B------:R-:W-:Y:S02]  /*23050*/  IADD3 R147, R2, 0x68, RZ ;  /* 0x0000006802937810 */ /* 0x000fe40007ffe0ff */
[----:B------:R-:W-:Y:S01]  /*23060*/  FMNMX.FTZ R152, R16, R153, !PT ;  /* 0x0000009910987209 */ /* 0x000fe20007810000 */
[----:B------:R-:W2:Y:S01]  /*23070*/  I2F R146, R146 ;  /* 0x0000009200927306 */ /* 0x000ea20000201400 */
[CC--:B----4-:R-:W-:Y:S02]  /*23080*/  FFMA.FTZ R34, R0.reuse, R145.reuse, R34 ;  /* 0x0000009100227223 */ /* 0x0d0fe40000010022 */
[C---:B------:R-:W-:Y:S07]  /*23090*/  FFMA.FTZ R32, R0.reuse, R145, R32 ;  /* 0x0000009100207223 */ /* 0x040fee0000010020 */
[----:B------:R-:W4:Y:S01]  /*230a0*/  I2F R142, R142 ;  /* 0x0000008e008e7306 */ /* 0x000f220000201400 */
[----:B-1----:R-:W-:Y:S01]  /*230b0*/  FMNMX.FTZ R151, R19, R154, !PT ;  /* 0x0000009a13977209 */ /* 0x002fe20007810000 */
[CC--:B-----5:R-:W-:Y:S02]  /*230c0*/  FFMA.FTZ R54, R0.reuse, R143.reuse, R54 ;  /* 0x0000008f00367223 */ /* 0x0e0fe40000010036 */
[C---:B------:R-:W-:Y:S06]  /*230d0*/  FFMA.FTZ R52, R0.reuse, R143, R52 ;  /* 0x0000008f00347223 */ /* 0x040fec0000010034 */
[----:B------:R-:W1:Y:S01]  /*230e0*/  I2F R141, R141 ;  /* 0x0000008d008d7306 */ /* 0x000e620000201400 */
[CC--:B--2---:R-:W-:Y:S02]  /*230f0*/  FFMA.FTZ R31, R0.reuse, R146.reuse, R31 ;  /* 0x00000092001f7223 */ /* 0x0c4fe4000001001f */
[----:B------:R-:W-:Y:S01]  /*23100*/  FFMA.FTZ R29, R0, R146, R29 ;  /* 0x00000092001d7223 */ /* 0x000fe2000001001d */
[----:B------:R-:W-:Y:S02]  /*23110*/  FMNMX.FTZ R146, R22, R151, !PT ;  /* 0x0000009716927209 */ /* 0x000fe40007810000 */
[----:B------:R-:W-:Y:S04]  /*23120*/  FMNMX.FTZ R151, R17, R152, !PT ;  /* 0x0000009811977209 */ /* 0x000fe80007810000 */
[----:B------:R-:W2:Y:S01]  /*23130*/  I2F R144, R144 ;  /* 0x0000009000907306 */ /* 0x000ea20000201400 */
[----:B------:R-:W-:Y:S02]  /*23140*/  FMNMX.FTZ R153, R23, R146, !PT ;  /* 0x0000009217997209 */ /* 0x000fe40007810000 */
[----:B------:R-:W-:Y:S01]  /*23150*/  FMNMX.FTZ R152, R20, R151, !PT ;  /* 0x0000009714987209 */ /* 0x000fe20007810000 */
[-C--:B----4-:R-:W-:Y:S01]  /*23160*/  FFMA.FTZ R35, R0, R142.reuse, R35 ;  /* 0x0000008e00237223 */ /* 0x090fe20000010023 */
[----:B------:R-:W-:Y:S01]  /*23170*/  FMNMX.FTZ R146, R26, R153, !PT ;  /* 0x000000991a927209 */ /* 0x000fe20007810000 */
[----:B------:R-:W-:Y:S01]  /*23180*/  FFMA.FTZ R33, R0, R142, R33 ;  /* 0x0000008e00217223 */ /* 0x000fe20000010021 */
[----:B------:R-:W-:Y:S02]  /*23190*/  IADD3 R142, R2, 0x69, RZ ;  /* 0x00000069028e7810 */ /* 0x000fe40007ffe0ff */
[----:B------:R-:W-:Y:S01]  /*231a0*/  FMNMX.FTZ R153, R21, R152, !PT ;  /* 0x0000009815997209 */ /* 0x000fe20007810000 */
[----:B------:R-:W4:Y:S01]  /*231b0*/  I2F R145, R147 ;  /* 0x0000009300917306 */ /* 0x000f220000201400 */
[CC--:B-1----:R-:W-:Y:S02]  /*231c0*/  FFMA.FTZ R38, R0.reuse, R141.reuse, R38 ;  /* 0x0000008d00267223 */ /* 0x0c2fe40000010026 */
[C---:B------:R-:W-:Y:S07]  /*231d0*/  FFMA.FTZ R36, R0.reuse, R141, R36 ;  /* 0x0000008d00247223 */ /* 0x040fee0000010024 */
[----:B------:R-:W1:Y:S01]  /*231e0*/  I2F R139, R139 ;  /* 0x0000008b008b7306 */ /* 0x000e620000201400 */
[CC--:B--2---:R-:W-:Y:S02]  /*231f0*/  FFMA.FTZ R27, R0.reuse, R144.reuse, R27 ;  /* 0x00000090001b7223 */ /* 0x0c4fe4000001001b */
[----:B------:R-:W-:Y:S01]  /*23200*/  FFMA.FTZ R25, R0, R144, R25 ;  /* 0x0000009000197223 */ /* 0x000fe20000010019 */
[----:B------:R-:W-:Y:S02]  /*23210*/  IADD3 R144, R2, 0x61, RZ ;  /* 0x0000006102907810 */ /* 0x000fe40007ffe0ff */
[----:B------:R-:W-:Y:S04]  /*23220*/  FMNMX.FTZ R151, R27, R146, !PT ;  /* 0x000000921b977209 */ /* 0x000fe80007810000 */
[----:B------:R-:W2:Y:S01]  /*23230*/  I2F R138, R138 ;  /* 0x0000008a008a7306 */ /* 0x000ea20000201400 */
[----:B------:R-:W-:Y:S02]  /*23240*/  FMNMX.FTZ R146, R24, R153, !PT ;  /* 0x0000009918927209 */ /* 0x000fe40007810000 */
[----:B------:R-:W-:Y:S01]  /*23250*/  FMNMX.FTZ R152, R30, R151, !PT ;  /* 0x000000971e987209 */ /* 0x000fe20007810000 */
[CC--:B----4-:R-:W-:Y:S01]  /*23260*/  FFMA.FTZ R58, R0.reuse, R145.reuse, R58 ;  /* 0x00000091003a7223 */ /* 0x0d0fe2000001003a */
[----:B------:R-:W-:Y:S01]  /*23270*/  FMNMX.FTZ R153, R25, R146, !PT ;  /* 0x0000009219997209 */ /* 0x000fe20007810000 */
[----:B------:R-:W-:Y:S01]  /*23280*/  FFMA.FTZ R56, R0, R145, R56 ;  /* 0x0000009100387223 */ /* 0x000fe20000010038 */
[----:B------:R-:W-:Y:S02]  /*23290*/  IADD3 R147, R2, 0x70, RZ ;  /* 0x0000007002937810 */ /* 0x000fe40007ffe0ff */
[----:B------:R-:W-:Y:S01]  /*232a0*/  FMNMX.FTZ R151, R31, R152, !PT ;  /* 0x000000981f977209 */ /* 0x000fe20007810000 */
[----:B------:R4:W5:Y:S01]  /*232b0*/  I2F R141, R142 ;  /* 0x0000008e008d7306 */ /* 0x0009620000201400 */
[----:B------:R-:W-:Y:S01]  /*232c0*/  FMNMX.FTZ R146, R28, R153, !PT ;  /* 0x000000991c927209 */ /* 0x000fe20007810000 */
[CC--:B-1----:R-:W-:Y:S02]  /*232d0*/  FFMA.FTZ R42, R0.reuse, R139.reuse, R42 ;  /* 0x0000008b002a7223 */ /* 0x0c2fe4000001002a */
        /* <DEDUP_REMOVED lines=8> */
[----:B----4-:R-:W-:Y:S01]  /*23360*/  FMNMX.FTZ R142, R32, R151, !PT ;  /* 0x00000097208e7209 */ /* 0x010fe20007810000 */
[----:B-----5:R-:W-:Y:S01]  /*23370*/  FFMA.FTZ R59, R0, R141, R59 ;  /* 0x0000008d003b7223 */ /* 0x020fe2000001003b */
[----:B------:R-:W-:Y:S01]  /*23380*/  FMNMX.FTZ R138, R38, R153, !PT ;  /* 0x00000099268a7209 */ /* 0x000fe20007810000 */
[----:B------:R-:W-:Y:S01]  /*23390*/  FFMA.FTZ R57, R0, R141, R57 ;  /* 0x0000008d00397223 */ /* 0x000fe20000010039 */
[----:B------:R-:W-:Y:S03]  /*233a0*/  FMNMX.FTZ R153, R33, R142, !PT ;  /* 0x0000008e21997209 */ /* 0x000fe60007810000 */
[----:B------:R4:W5:Y:S01]  /*233b0*/  I2F R139, R147 ;  /* 0x00000093008b7306 */ /* 0x0009620000201400 */
[----:B------:R-:W-:Y:S02]  /*233c0*/  FMNMX.FTZ R151, R39, R138, !PT ;  /* 0x0000008a27977209 */ /* 0x000fe40007810000 */
[----:B------:R-:W-:Y:S01]  /*233d0*/  FMNMX.FTZ R138, R36, R153, !PT ;  /* 0x00000099248a7209 */ /* 0x000fe20007810000 */
[----:B-1----:R-:W-:Y:S01]  /*233e0*/  FFMA.FTZ R46, R0, R133, R46 ;  /* 0x00000085002e7223 */ /* 0x002fe2000001002e */
[----:B------:R-:W-:Y:S01]  /*233f0*/  FMNMX.FTZ R142, R42, R151, !PT ;  /* 0x000000972a8e7209 */ /* 0x000fe20007810000 */
[----:B------:R-:W-:Y:S01]  /*23400*/  FFMA.FTZ R44, R0, R133, R44 ;  /* 0x00000085002c7223 */ /* 0x000fe2000001002c */
[----:B------:R-:W-:Y:S02]  /*23410*/  IADD3 R133, R2, 0x78, RZ ;  /* 0x0000007802857810 */ /* 0x000fe40007ffe0ff */
[----:B------:R-:W-:Y:S01]  /*23420*/  FMNMX.FTZ R151, R37, R138, !PT ;  /* 0x0000008a25977209 */ /* 0x000fe20007810000 */
[----:B------:R-:W1:Y:S03]  /*23430*/  I2F R132, R132 ;  /* 0x0000008400847306 */ /* 0x000e660000201400 */
[----:B------:R-:W-:Y:S01]  /*23440*/  FMNMX.FTZ R138, R40, R151, !PT ;  /* 0x00000097288a7209 */ /* 0x000fe20007810000 */
[CC--:B--2---:R-:W-:Y:S02]  /*23450*/  FFMA.FTZ R43, R0.reuse, R136.reuse, R43 ;  /* 0x00000088002b7223 */ /* 0x0c4fe4000001002b */
[----:B------:R-:W-:Y:S01]  /*23460*/  FFMA.FTZ R41, R0, R136, R41 ;  /* 0x0000008800297223 */ /* 0x000fe20000010029 */
[C---:B------:R-:W-:Y:S02]  /*23470*/  IADD3 R136, R2.reuse, 0x71, RZ ;  /* 0x0000007102887810 */ /* 0x040fe40007ffe0ff */
[----:B------:R-:W-:Y:S01]  /*23480*/  IADD3 R2, R2, 0x79, RZ ;  /* 0x0000007902027810 */ /* 0x000fe20007ffe0ff */
[----:B------:R-:W2:Y:S01]  /*23490*/  I2F R144, R144 ;  /* 0x0000009000907306 */ /* 0x000ea20000201400 */
[----:B----4-:R-:W-:Y:S01]  /*234a0*/  FMNMX.FTZ R147, R43, R142, !PT ;  /* 0x0000008e2b937209 */ /* 0x010fe20007810000 */
[CC--:B-----5:R-:W-:Y:S02]  /*234b0*/  FFMA.FTZ R62, R0.reuse, R139.reuse, R62 ;  /* 0x0000008b003e7223 */ /* 0x0e0fe4000001003e */
[C---:B------:R-:W-:Y:S06]  /*234c0*/  FFMA.FTZ R60, R0.reuse, R139, R60 ;  /* 0x0000008b003c7223 */ /* 0x040fec000001003c */
[----:B------:R-:W4:Y:S01]  /*234d0*/  I2F R137, R133 ;  /* 0x0000008500897306 */ /* 0x000f220000201400 */
[CC--:B-1----:R-:W-:Y:S02]  /*234e0*/  FFMA.FTZ R47, R0.reuse, R132.reuse, R47 ;  /* 0x00000084002f7223 */ /* 0x0c2fe4000001002f */
[----:B------:R-:W-:Y:S01]  /*234f0*/  FFMA.FTZ R45, R0, R132, R45 ;  /* 0x00000084002d7223 */ /* 0x000fe2000001002d */
[----:B------:R-:W-:Y:S02]  /*23500*/  FMNMX.FTZ R132, R46, R147, !PT ;  /* 0x000000932e847209 */ /* 0x000fe40007810000 */
[----:B------:R-:W-:Y:S04]  /*23510*/  FMNMX.FTZ R147, R41, R138, !PT ;  /* 0x0000008a29937209 */ /* 0x000fe80007810000 */
[----:B------:R-:W1:Y:S01]  /*23520*/  I2F R136, R136 ;  /* 0x0000008800887306 */ /* 0x000e620000201400 */
[----:B------:R-:W-:Y:S02]  /*23530*/  FMNMX.FTZ R151, R47, R132, !PT ;  /* 0x000000842f977209 */ /* 0x000fe40007810000 */
[----:B------:R-:W-:Y:S01]  /*23540*/  FMNMX.FTZ R132, R44, R147, !PT ;  /* 0x000000932c847209 */ /* 0x000fe20007810000 */
[-C--:B--2---:R-:W-:Y:S01]  /*23550*/  FFMA.FTZ R55, R0, R144.reuse, R55 ;  /* 0x0000009000377223 */ /* 0x084fe20000010037 */
[----:B------:R-:W-:Y:S01]  /*23560*/  FMNMX.FTZ R138, R50, R151, !PT ;  /* 0x00000097328a7209 */ /* 0x000fe20007810000 */
[----:B------:R-:W-:Y:S01]  /*23570*/  FFMA.FTZ R53, R0, R144, R53 ;  /* 0x0000009000357223 */ /* 0x000fe20000010035 */
[----:B------:R-:W-:Y:S02]  /*23580*/  FMNMX.FTZ R147, R45, R132, !PT ;  /* 0x000000842d937209 */ /* 0x000fe40007810000 */
[----:B------:R-:W-:Y:S01]  /*23590*/  FMNMX.FTZ R151, R51, R138, !PT ;  /* 0x0000008a33977209 */ /* 0x000fe20007810000 */
[----:B------:R-:W2:Y:S01]  /*235a0*/  I2F R2, R2 ;  /* 0x0000000200027306 */ /* 0x000ea20000201400 */
[----:B------:R-:W-:Y:S02]  /*235b0*/  FMNMX.FTZ R132, R48, R147, !PT ;  /* 0x0000009330847209 */ /* 0x000fe40007810000 */
[----:B------:R-:W-:Y:S01]  /*235c0*/  FMNMX.FTZ R138, R54, R151, !PT ;  /* 0x00000097368a7209 */ /* 0x000fe20007810000 */
[CC--:B----4-:R-:W-:Y:S01]  /*235d0*/  FFMA.FTZ R66, R0.reuse, R137.reuse, R66 ;  /* 0x0000008900427223 */ /* 0x0d0fe20000010042 */
[----:B------:R-:W-:Y:S01]  /*235e0*/  FMNMX.FTZ R133, R49, R132, !PT ;  /* 0x0000008431857209 */ /* 0x000fe20007810000 */
[----:B------:R-:W-:Y:S01]  /*235f0*/  FFMA.FTZ R64, R0, R137, R64 ;  /* 0x0000008900407223 */ /* 0x000fe20000010040 */
[----:B------:R-:W-:Y:S01]  /*23600*/  FMNMX.FTZ R143, R55, R138, !PT ;  /* 0x0000008a378f7209 */ /* 0x000fe20007810000 */
[----:B------:R-:W-:Y:S01]  /*23610*/  LDSM.16.MT88.4 R144, [R213+0xc000] ;  /* 0x00c00000d590783b */ /* 0x000fe20000004200 */
[----:B------:R-:W-:Y:S02]  /*23620*/  FMNMX.FTZ R132, R52, R133, !PT ;  /* 0x0000008534847209 */ /* 0x000fe40007810000 */
[----:B------:R-:W-:Y:S02]  /*23630*/  FMNMX.FTZ R138, R58, R143, !PT ;  /* 0x0000008f3a8a7209 */ /* 0x000fe40007810000 */
[----:B------:R-:W-:Y:S01]  /*23640*/  FMNMX.FTZ R133, R53, R132, !PT ;  /* 0x0000008435857209 */ /* 0x000fe20007810000 */
[C---:B-1----:R-:W-:Y:S01]  /*23650*/  FFMA.FTZ R63, R0.reuse, R136, R63 ;  /* 0x00000088003f7223 */ /* 0x042fe2000001003f */
[----:B------:R-:W-:Y:S01]  /*23660*/  FMNMX.FTZ R143, R59, R138, !PT ;  /* 0x0000008a3b8f7209 */ /* 0x000fe20007810000 */
[----:B------:R-:W-:Y:S01]  /*23670*/  FFMA.FTZ R61, R0, R136, R61 ;  /* 0x00000088003d7223 */ /* 0x000fe2000001003d */
[----:B------:R-:W-:Y:S02]  /*23680*/  FMNMX.FTZ R132, R56, R133, !PT ;  /* 0x0000008538847209 */ /* 0x000fe40007810000 */
[----:B------:R-:W-:Y:S02]  /*23690*/  FMNMX.FTZ R138, R62, R143, !PT ;  /* 0x0000008f3e8a7209 */ /* 0x000fe40007810000 */
[----:B------:R-:W-:Y:S01]  /*236a0*/  FMNMX.FTZ R139, R57, R132, !PT ;  /* 0x00000084398b7209 */ /* 0x000fe20007810000 */
[----:B------:R-:W-:Y:S01]  /*236b0*/  LDSM.16.MT88.4 R140, [R214+0xc000] ;  /* 0x00c00000d68c783b */ /* 0x000fe20000004200 */
[----:B------:R-:W-:Y:S01]  /*236c0*/  FMNMX.FTZ R133, R63, R138, !PT ;  /* 0x0000008a3f857209 */ /* 0x000fe20007810000 */
[-C--:B--2---:R-:W-:Y:S01]  /*236d0*/  FFMA.FTZ R67, R0, R2.reuse, R67 ;  /* 0x0000000200437223 */ /* 0x084fe20000010043 */
[----:B------:R-:W-:Y:S01]  /*236e0*/  FMNMX.FTZ R136, R60, R139, !PT ;  /* 0x0000008b3c887209 */ /* 0x000fe20007810000 */
[----:B------:R-:W-:Y:S01]  /*236f0*/  FFMA.FTZ R65, R0, R2, R65 ;  /* 0x0000000200417223 */ /* 0x000fe20000010041 */
        /* <DEDUP_REMOVED lines=12> */
[----:B------:R-:W-:Y:S01]  /*237c0*/  FSETP.NEU.FTZ.AND P0, PT, R132, -INF , PT ;  /* 0xff8000008400780b */ /* 0x000fe20003f1d000 */
[----:B---3--:R-:W-:Y:S02]  /*237d0*/  FMUL.FTZ R159, R134, R132 ;  /* 0x00000084869f7220 */ /* 0x008fe40000410000 */
[----:B------:R-:W-:Y:S01]  /*237e0*/  FADD.FTZ R135, -R132, R135 ;  /* 0x0000008784877221 */ /* 0x000fe20000010100 */
[----:B--2---:R-:W-:Y:S02]  /*237f0*/  FMNMX.FTZ R133, R136, R133, !PT ;  /* 0x0000008588857209 */ /* 0x004fe40007810000 */
[----:B------:R-:W-:Y:S01]  /*23800*/  FSEL R159, R159, RZ, P0 ;  /* 0x000000ff9f9f7208 */ /* 0x000fe20000000000 */
[C---:B------:R-:W-:Y:S01]  /*23810*/  FMUL.FTZ R2, R134.reuse, R135 ;  /* 0x0000008786027220 */ /* 0x040fe20000410000 */
[C---:B------:R-:W-:Y:S01]  /*23820*/  FSETP.NEU.FTZ.AND P0, PT, R133.reuse, -INF , PT ;  /* 0xff8000008500780b */ /* 0x040fe20003f1d000 */
[----:B------:R-:W-:Y:S01]  /*23830*/  FMUL.FTZ R157, R134, R133 ;  /* 0x00000085869d7220 */ /* 0x000fe20000410000 */
[----:B------:R-:W1:Y:S01]  /*23840*/  LDSM.16.MT88.4 R136, [R216+0xc000] ;  /* 0x00c00000d888783b */ /* 0x000e620000004200 */
[----:B------:R-:W-:Y:S02]  /*23850*/  FADD.FTZ R135, -R133, R3 ;  /* 0x0000000385877221 */ /* 0x000fe40000010100 */
[-CC-:B------:R-:W-:Y:S01]  /*23860*/  FFMA.FTZ R152, R10, R134.reuse, -R159.reuse ;  /* 0x000000860a987223 */ /* 0x180fe2000001089f */
[----:B------:R-:W-:Y:S01]  /*23870*/  FSEL R157, R157, RZ, P0 ;  /* 0x000000ff9d9d7208 */ /* 0x000fe20000000000 */
[----:B------:R-:W-:Y:S01]  /*23880*/  FMUL.FTZ R3, R134, R135 ;  /* 0x0000008786037220 */ /* 0x000fe20000410000 */
[----:B------:R-:W2:Y:S01]  /*23890*/  MUFU.EX2 R2, R2 ;  /* 0x0000000200027308 */ /* 0x000ea20000000800 */
[-C--:B------:R-:W-:Y:S01]  /*238a0*/  FFMA.FTZ R135, R11, R134.reuse, -R159 ;  /* 0x000000860b877223 */ /* 0x080fe2000001089f */
[----:B------:R-:W-:Y:S01]  /*238b0*/  ISETP.GT.AND P0, PT, R238, 0x1, PT ;  /* 0x00000001ee00780c */ /* 0x000fe20003f04270 */
[--C-:B------:R-:W-:Y:S01]  /*238c0*/  FFMA.FTZ R154, R8, R134, -R157.reuse ;  /* 0x00000086089a7223 */ /* 0x100fe2000001089d */
[----:B------:R-:W-:Y:S01]  /*238d0*/  MOV R238, R150 ;  /* 0x0000009600ee7202 */ /* 0x000fe20000000f00 */
[-C--:B------:R-:W-:Y:S02]  /*238e0*/  FFMA.FTZ R153, R9, R134.reuse, -R157 ;  /* 0x0000008609997223 */ /* 0x080fe4000001089d */
[-CC-:B------:R-:W-:Y:S02]  /*238f0*/  FFMA.FTZ R158, R6, R134.reuse, -R159.reuse ;  /* 0x00000086069e7223 */ /* 0x180fe4000001089f */
[-C--:B------:R-:W-:Y:S01]  /*23900*/  FFMA.FTZ R151, R7, R134.reuse, -R159 ;  /* 0x0000008607977223 */ /* 0x080fe2000001089f */
[----:B------:R-:W3:Y:S01]  /*23910*/  MUFU.EX2 R3, R3 ;  /* 0x0000000300037308 */ /* 0x000ee20000000800 */
[-CC-:B------:R-:W-:Y:S02]  /*23920*/  FFMA.FTZ R156, R4, R134.reuse, -R157.reuse ;  /* 0x00000086049c7223 */ /* 0x180fe4000001089d */
[-C--:B------:R-:W-:Y:S02]  /*23930*/  FFMA.FTZ R155, R5, R134.reuse, -R157 ;  /* 0x00000086059b7223 */ /* 0x080fe4000001089d */
[-CC-:B------:R-:W-:Y:S02]  /*23940*/  FFMA.FTZ R166, R26, R134.reuse, -R159.reuse ;  /* 0x000000861aa67223 */ /* 0x180fe4000001089f */
[-C--:B------:R-:W-:Y:S02]  /*23950*/  FFMA.FTZ R167, R27, R134.reuse, -R159 ;  /* 0x000000861ba77223 */ /* 0x080fe4000001089f */
[-CC-:B------:R-:W-:Y:S01]  /*23960*/  FFMA.FTZ R170, R24, R134.reuse, -R157.reuse ;  /* 0x0000008618aa7223 */ /* 0x180fe2000001089d */
[----:B------:R-:W-:Y:S01]  /*23970*/  MUFU.EX2 R158, R158 ;  /* 0x0000009e009e7308 */ /* 0x000fe20000000800 */
[--C-:B------:R-:W-:Y:S02]  /*23980*/  FFMA.FTZ R171, R25, R134, -R157.reuse ;  /* 0x0000008619ab7223 */ /* 0x100fe4000001089d */
        /* <DEDUP_REMOVED lines=15> */
[----:B------:R-:W-:Y:S02]  /*23a80*/  FMUL.FTZ R69, R3, R69 ;  /* 0x0000004503457220 */ /* 0x000fe40000410000 */
[----:B------:R-:W4:Y:S01]  /*23a90*/  MUFU.EX2 R135, R135 ;  /* 0x0000008700877308 */ /* 0x000f220000000800 */
[C---:B------:R-:W-:Y:S02]  /*23aa0*/  FMUL.FTZ R74, R2.reuse, R74 ;  /* 0x0000004a024a7220 */ /* 0x040fe40000410000 */
[C---:B------:R-:W-:Y:S01]  /*23ab0*/  FMUL.FTZ R75, R2.reuse, R75 ;  /* 0x0000004b024b7220 */ /* 0x040fe20000410000 */
        /* <DEDUP_REMOVED lines=9> */
[C---:B------:R-:W-:Y:S01]  /*23b50*/  FMUL.FTZ R83, R2.reuse, R83 ;  /* 0x0000005302537220 */ /* 0x040fe20000410000 */
[----:B------:R-:W2:Y:S01]  /*23b60*/  MUFU.EX2 R155, R155 ;  /* 0x0000009b009b7308 */ /* 0x000ea20000000800 */
[C---:B------:R-:W-:Y:S02]  /*23b70*/  FMUL.FTZ R80, R3.reuse, R80 ;  /* 0x0000005003507220 */ /* 0x040fe40000410000 */
[----:B------:R-:W-:Y:S01]  /*23b80*/  FMUL.FTZ R81, R3, R81 ;  /* 0x0000005103517220 */ /* 0x000fe20000410000 */
[----:B----4-:R-:W-:Y:S01]  /*23b90*/  F2FP.PACK_AB R131, R135, R152 ;  /* 0x000000988783723e */ /* 0x010fe200000000ff */
[C---:B------:R-:W-:Y:S02]  /*23ba0*/  FMUL.FTZ R86, R2.reuse, R86 ;  /* 0x0000005602567220 */ /* 0x040fe40000410000 */
[----:B------:R-:W-:Y:S02]  /*23bb0*/  FMUL.FTZ R87, R2, R87 ;  /* 0x0000005702577220 */ /* 0x000fe40000410000 */
[C---:B------:R-:W-:Y:S01]  /*23bc0*/  FMUL.FTZ R84, R3.reuse, R84 ;  /* 0x0000005403547220 */ /* 0x040fe20000410000 */
[----:B------:R-:W-:Y:S01]  /*23bd0*/  MUFU.EX2 R154, R154 ;  /* 0x0000009a009a7308 */ /* 0x000fe20000000800 */
[----:B------:R-:W-:Y:S02]  /*23be0*/  FMUL.FTZ R85, R3, R85 ;  /* 0x0000005503557220 */ /* 0x000fe40000410000 */
[-CC-:B------:R-:W-:Y:S02]  /*23bf0*/  FFMA.FTZ R172, R28, R134.reuse, -R157.reuse ;  /* 0x000000861cac7223 */ /* 0x180fe4000001089d */
[-CC-:B------:R-:W-:Y:S02]  /*23c00*/  FFMA.FTZ R173, R29, R134.reuse, -R157.reuse ;  /* 0x000000861dad7223 */ /* 0x180fe4000001089d */
[-CC-:B------:R-:W-:Y:S02]  /*23c10*/  FFMA.FTZ R174, R32, R134.reuse, -R157.reuse ;  /* 0x0000008620ae7223 */ /* 0x180fe4000001089d */
[-CC-:B------:R-:W-:Y:S01]  /*23c20*/  FFMA.FTZ R175, R33, R134.reuse, -R157.reuse ;  /* 0x0000008621af7223 */ /* 0x180fe2000001089d */
[----:B------:R-:W4:Y:S01]  /*23c30*/  MUFU.EX2 R153, R153 ;  /* 0x0000009900997308 */ /* 0x000f220000000800 */
[-CC-:B------:R-:W-:Y:S02]  /*23c40*/  FFMA.FTZ R176, R36, R134.reuse, -R157.reuse ;  /* 0x0000008624b07223 */ /* 0x180fe4000001089d */
[--C-:B------:R-:W-:Y:S01]  /*23c50*/  FFMA.FTZ R177, R37, R134, -R157.reuse ;  /* 0x0000008625b17223 */ /* 0x100fe2000001089d */
[----:B--2---:R-:W-:Y:S01]  /*23c60*/  F2FP.PACK_AB R128, R155, R156 ;  /* 0x0000009c9b80723e */ /* 0x004fe200000000ff */
[-CC-:B------:R-:W-:Y:S02]  /*23c70*/  FFMA.FTZ R178, R40, R134.reuse, -R157.reuse ;  /* 0x0000008628b27223 */ /* 0x180fe4000001089d */
[-C--:B------:R-:W-:Y:S02]  /*23c80*/  FFMA.FTZ R179, R41, R134.reuse, -R157 ;  /* 0x0000008629b37223 */ /* 0x080fe4000001089d */
[-CC-:B------:R-:W-:Y:S01]  /*23c90*/  FFMA.FTZ R180, R46, R134.reuse, -R159.reuse ;  /* 0x000000862eb47223 */ /* 0x180fe2000001089f */
[----:B------:R-:W-:Y:S01]  /*23ca0*/  MUFU.EX2 R166, R166 ;  /* 0x000000a600a67308 */ /* 0x000fe20000000800 */
[-CC-:B------:R-:W-:Y:S02]  /*23cb0*/  FFMA.FTZ R181, R47, R134.reuse, -R159.reuse ;  /* 0x000000862fb57223 */ /* 0x180fe4000001089f */
[-CC-:B------:R-:W-:Y:S02]  /*23cc0*/  FFMA.FTZ R182, R50, R134.reuse, -R159.reuse ;  /* 0x0000008632b67223 */ /* 0x180fe4000001089f */
[-C--:B------:R-:W-:Y:S02]  /*23cd0*/  FFMA.FTZ R183, R51, R134.reuse, -R159 ;  /* 0x0000008633b77223 */ /* 0x080fe4000001089f */
[-CC-:B------:R-:W-:Y:S02]  /*23ce0*/  FFMA.FTZ R184, R44, R134.reuse, -R157.reuse ;  /* 0x000000862cb87223 */ /* 0x180fe4000001089d */
[-CC-:B------:R-:W-:Y:S01]  /*23cf0*/  FFMA.FTZ R185, R45, R134.reuse, -R157.reuse ;  /* 0x000000862db97223 */ /* 0x180fe2000001089d */
[----:B------:R-:W-:Y:S01]  /*23d00*/  MUFU.EX2 R167, R167 ;  /* 0x000000a700a77308 */ /* 0x000fe20000000800 */
[----:B------:R-:W-:Y:S01]  /*23d10*/  LDSM.16.MT88.4 R44, [R213+0x13000] ;  /* 0x01300000d52c783b */ /* 0x000fe20000004200 */
[--C-:B------:R-:W-:Y:S01]  /*23d20*/  FFMA.FTZ R186, R48, R134, -R157.reuse ;  /* 0x0000008630ba7223 */ /* 0x100fe2000001089d */
[----:B----4-:R-:W-:Y:S01]  /*23d30*/  F2FP.PACK_AB R130, R153, R154 ;  /* 0x0000009a9982723e */ /* 0x010fe200000000ff */
[----:B------:R-:W-:Y:S02]  /*23d40*/  FFMA.FTZ R187, R49, R134, -R157 ;  /* 0x0000008631bb7223 */ /* 0x000fe4000001089d */
        /* <DEDUP_REMOVED lines=43> */
[--C-:B------:R-:W-:Y:S02]  /*24000*/  FFMA.FTZ R144, R14, R134, -R159.reuse ;  /* 0x000000860e907223 */ /* 0x100fe4000001089f */
[C---:B------:R-:W-:Y:S02]  /*24010*/  FMUL.FTZ R14, R2.reuse, R122 ;  /* 0x0000007a020e7220 */ /* 0x040fe40000410000 */
[C---:B--2---:R-:W-:Y:S01]  /*24020*/  HMMA.16816.F32 R100, R128.reuse, R140, R100 ;  /* 0x0000008c8064723c */ /* 0x044fe20000001864 */
[----:B------:R-:W-:Y:S03]  /*24030*/  MUFU.EX2 R178, R178 ;  /* 0x000000b200b27308 */ /* 0x000fe60000000800 */
[-C--:B------:R-:W-:Y:S02]  /*24040*/  FFMA.FTZ R145, R15, R134.reuse, -R159 ;  /* 0x000000860f917223 */ /* 0x080fe4000001089f */
[----:B------:R-:W-:Y:S02]  /*24050*/  FMUL.FTZ R15, R2, R123 ;  /* 0x0000007b020f7220 */ /* 0x000fe40000410000 */
[C---:B------:R-:W-:Y:S01]  /*24060*/  HMMA.16816.F32 R104, R128.reuse, R142, R104 ;  /* 0x0000008e8068723c */ /* 0x040fe20000001868 */
[----:B------:R-:W-:Y:S02]  /*24070*/  LDSM.16.MT88.4 R140, [R213+0xc800] ;  /* 0x00c80000d58c783b */ /* 0x000fe40000004200 */
[----:B------:R-:W-:Y:S01]  /*24080*/  MUFU.EX2 R144, R144 ;  /* 0x0000009000907308 */ /* 0x000fe20000000800 */
[--C-:B------:R-:W-:Y:S02]  /*24090*/  FFMA.FTZ R160, R12, R134, -R157.reuse ;  /* 0x000000860ca07223 */ /* 0x100fe4000001089d */
[----:B------:R-:W-:Y:S02]  /*240a0*/  FMUL.FTZ R12, R3, R120 ;  /* 0x00000078030c7220 */ /* 0x000fe40000410000 */
[----:B------:R-:W-:Y:S04]  /*240b0*/  FFMA.FTZ R161, R13, R134, -R157 ;  /* 0x000000860da17223 */ /* 0x000fe8000001089d */
[C---:B------:R-:W-:Y:S01]  /*240c0*/  FMUL.FTZ R13, R3.reuse, R121 ;  /* 0x00000079030d7220 */ /* 0x040fe20000410000 */
[----:B------:R-:W2:Y:S01]  /*240d0*/  MUFU.EX2 R145, R145 ;  /* 0x0000009100917308 */ /* 0x000ea20000000800 */
[----:B------:R-:W4:Y:S01]  /*240e0*/  LDSM.16.MT88.4 R120, [R216+0xc800] ;  /* 0x00c80000d878783b */ /* 0x000f220000004200 */
[C---:B------:R-:W-:Y:S02]  /*240f0*/  FMUL.FTZ R110, R2.reuse, R110 ;  /* 0x0000006e026e7220 */ /* 0x040fe40000410000 */
[----:B------:R-:W-:Y:S02]  /*24100*/  FMUL.FTZ R111, R2, R111 ;  /* 0x0000006f026f7220 */ /* 0x000fe40000410000 */
[C---:B------:R-:W-:Y:S02]  /*24110*/  FMUL.FTZ R108, R3.reuse, R108 ;  /* 0x0000006c036c7220 */ /* 0x040fe40000410000 */
[----:B------:R-:W-:Y:S02]  /*24120*/  FMUL.FTZ R109, R3, R109 ;  /* 0x0000006d036d7220 */ /* 0x000fe40000410000 */
[-CC-:B------:R-:W-:Y:S01]  /*24130*/  FFMA.FTZ R146, R18, R134.reuse, -R159.reuse ;  /* 0x0000008612927223 */ /* 0x180fe2000001089f */
[----:B------:R-:W-:Y:S01]  /*24140*/  MUFU.EX2 R160, R160 ;  /* 0x000000a000a07308 */ /* 0x000fe20000000800 */
[-C--:B------:R-:W-:Y:S02]  /*24150*/  FFMA.FTZ R147, R19, R134.reuse, -R159 ;  /* 0x0000008613937223 */ /* 0x080fe4000001089f */
[-CC-:B------:R-:W-:Y:S01]  /*24160*/  FFMA.FTZ R162, R16, R134.reuse, -R157.reuse ;  /* 0x0000008610a27223 */ /* 0x180fe2000001089d */
[C---:B---3--:R-:W-:Y:S03]  /*24170*/  HMMA.16816.F32 R108, R128.reuse, R124, R108 ;  /* 0x0000007c806c723c */ /* 0x048fe6000000186c */
[----:B------:R-:W-:Y:S02]  /*24180*/  FFMA.FTZ R163, R17, R134, -R157 ;  /* 0x0000008611a37223 */ /* 0x000fe4000001089d */
        /* <DEDUP_REMOVED lines=15> */
[--C-:B------:R-:W-:Y:S01]  /*24280*/  FFMA.FTZ R164, R22, R134, -R159.reuse ;  /* 0x0000008616a47223 */ /* 0x100fe2000001089f */
[----:B------:R-:W-:Y:S03]  /*24290*/  F2FP.PACK_AB R22, R171, R170 ;  /* 0x000000aaab16723e */ /* 0x000fe600000000ff */
[----:B------:R-:W-:Y:S01]  /*242a0*/  FFMA.FTZ R165, R23, R134, -R159 ;  /* 0x0000008617a57223 */ /* 0x000fe2000001089f */
[----:B------:R-:W-:Y:S01]  /*242b0*/  HMMA.16816.F32 R112, R128, R138, R112 ;  /* 0x0000008a8070723c */ /* 0x000fe20000001870 */
[----:B------:R-:W5:Y:S01]  /*242c0*/  LDSM.16.MT88.4 R128, [R212+0xc800] ;  /* 0x00c80000d480783b */ /* 0x000f620000004200 */
[----:B------:R-:W-:Y:S01]  /*242d0*/  MUFU.EX2 R162, R162 ;  /* 0x000000a200a27308 */ /* 0x000fe20000000800 */
[----:B------:R-:W-:Y:S01]  /*242e0*/  F2FP.PACK_AB R23, R167, R166 ;  /* 0x000000a6a717723e */ /* 0x000fe200000000ff */
[--C-:B------:R-:W-:Y:S01]  /*242f0*/  FFMA.FTZ R168, R20, R134, -R157.reuse ;  /* 0x0000008614a87223 */ /* 0x100fe2000001089d */
[----:B--2---:R-:W-:Y:S01]  /*24300*/  F2FP.PACK_AB R119, R147, R146 ;  /* 0x000000929377723e */ /* 0x004fe200000000ff */
[-C--:B------:R-:W-:Y:S03]  /*24310*/  FFMA.FTZ R169, R21, R134.reuse, -R157 ;  /* 0x0000008615a97223 */ /* 0x080fe6000001089d */
[----:B------:R-:W-:Y:S03]  /*24320*/  LDSM.16.MT88.4 R136, [R213+0x10800] ;  /* 0x01080000d588783b */ /* 0x000fe60000004200 */
[----:B------:R-:W2:Y:S01]  /*24330*/  MUFU.EX2 R163, R163 ;  /* 0x000000a300a37308 */ /* 0x000ea20000000800 */
[-CC-:B------:R-:W-:Y:S02]  /*24340*/  FFMA.FTZ R54, R54, R134.reuse, -R159.reuse ;  /* 0x0000008636367223 */ /* 0x180fe4000001089f */
[--C-:B------:R-:W-:Y:S01]  /*24350*/  FFMA.FTZ R55, R55, R134, -R159.reuse ;  /* 0x0000008637377223 */ /* 0x100fe2000001089f */
[----:B-1----:R-:W-:Y:S01]  /*24360*/  F2FP.PACK_AB R116, R161, R160 ;  /* 0x000000a0a174723e */ /* 0x002fe200000000ff */
        /* <DEDUP_REMOVED lines=9> */
[----:B------:R-:W1:Y:S01]  /*24400*/  MUFU.EX2 R165, R165 ;  /* 0x000000a500a57308 */ /* 0x000e620000000800 */
[-C--:B------:R-:W-:Y:S02]  /*24410*/  FFMA.FTZ R66, R66, R134.reuse, -R159 ;  /* 0x0000008642427223 */ /* 0x080fe4000001089f */
[----:B------:R-:W-:Y:S01]  /*24420*/  FFMA.FTZ R60, R60, R134, -R157 ;  /* 0x000000863c3c7223 */ /* 0x000fe2000001089d */
        /* <DEDUP_REMOVED lines=63> */
[-CC-:B------:R-:W-:Y:S01]  /*24820*/  FFMA.FTZ R141, R30, R134.reuse, -R159.reuse ;  /* 0x000000861e8d7223 */ /* 0x180fe2000001089f */
[----:B------:R-:W-:Y:S01]  /*24830*/  HMMA.16816.F32 R112, R116, R142, R112 ;  /* 0x0000008e7470723c */ /* 0x000fe20000001870 */
[----:B------:R-:W1:Y:S03]  /*24840*/  LDSM.16.MT88.4 R116, [R212+0xd000] ;  /* 0x00d00000d474783b */ /* 0x000e660000004200 */
[-CC-:B------:R-:W-:Y:S02]  /*24850*/  FFMA.FTZ R140, R31, R134.reuse, -R159.reuse ;  /* 0x000000861f8c7223 */ /* 0x180fe4000001089f */
[----:B------:R-:W-:Y:S01]  /*24860*/  MUFU.EX2 R141, R141 ;  /* 0x0000008d008d7308 */ /* 0x000fe20000000800 */
[-CC-:B------:R-:W-:Y:S01]  /*24870*/  FFMA.FTZ R142, R34, R134.reuse, -R159.reuse ;  /* 0x00000086228e7223 */ /* 0x180fe2000001089f */
[C---:B----4-:R-:W-:Y:S01]  /*24880*/  HMMA.16816.F32 R4, R20.reuse, R128, R4 ;  /* 0x000000801404723c */ /* 0x050fe20000001804 */
[----:B------:R-:W-:Y:S04]  /*24890*/  LDSM.16.MT88.4 R28, [R216+0xd800] ;  /* 0x00d80000d81c783b */ /* 0x000fe80000004200 */
[-CC-:B------:R-:W-:Y:S03]  /*248a0*/  FFMA.FTZ R143, R35, R134.reuse, -R159.reuse ;  /* 0x00000086238f7223 */ /* 0x180fe6000001089f */
        /* <DEDUP_REMOVED lines=32> */
[-CC-:B------:R-:W-:Y:S01]  /*24ab0*/  FFMA.FTZ R137, R38, R134.reuse, -R159.reuse ;  /* 0x0000008626897223 */ /* 0x180fe2000001089f */
[----:B------:R-:W-:Y:S04]  /*24ac0*/  HMMA.16816.F32 R112, R20, R138, R112 ;  /* 0x0000008a1470723c */ /* 0x000fe80000001870 */
[-CC-:B------:R-:W-:Y:S01]  /*24ad0*/  FFMA.FTZ R136, R39, R134.reuse, -R159.reuse ;  /* 0x0000008627887223 */ /* 0x180fe2000001089f */
[----:B------:R-:W-:Y:S01]  /*24ae0*/  MUFU.EX2 R137, R137 ;  /* 0x0000008900897308 */ /* 0x000fe20000000800 */
[----:B------:R-:W-:Y:S01]  /*24af0*/  LDSM.16.MT88.4 R36, [R216+0xe000] ;  /* 0x00e00000d824783b */ /* 0x000fe20000004200 */
[----:B---3--:R-:W-:Y:S01]  /*24b00*/  F2FP.PACK_AB R21, R140, R141 ;  /* 0x0000008d8c15723e */ /* 0x008fe200000000ff */
[--C-:B------:R-:W-:Y:S01]  /*24b10*/  FFMA.FTZ R138, R42, R134, -R159.reuse ;  /* 0x000000862a8a7223 */ /* 0x100fe2000001089f */
[----:B-----5:R-:W-:Y:S03]  /*24b20*/  F2FP.PACK_AB R23, R143, R142 ;  /* 0x0000008e8f17723e */ /* 0x020fe600000000ff */
[----:B------:R-:W-:Y:S01]  /*24b30*/  F2FP.PACK_AB R20, R173, R172 ;  /* 0x000000acad14723e */ /* 0x000fe200000000ff */
[--C-:B------:R-:W-:Y:S01]  /*24b40*/  FFMA.FTZ R139, R43, R134, -R159.reuse ;  /* 0x000000862b8b7223 */ /* 0x100fe2000001089f */
[----:B------:R-:W-:Y:S01]  /*24b50*/  F2FP.PACK_AB R22, R175, R174 ;  /* 0x000000aeaf16723e */ /* 0x000fe200000000ff */
[----:B------:R-:W-:Y:S01]  /*24b60*/  LDSM.16.MT88.4 R40, [R213+0x12000] ;  /* 0x01200000d528783b */ /* 0x000fe20000004200 */
[----:B------:R-:W2:Y:S01]  /*24b70*/  MUFU.EX2 R136, R136 ;  /* 0x0000008800887308 */ /* 0x000ea20000000800 */
[----:B------:R-:W-:Y:S02]  /*24b80*/  FFMA.FTZ R159, R67, R134, -R159 ;  /* 0x00000086439f7223 */ /* 0x000fe4000001089f */
        /* <DEDUP_REMOVED lines=125> */
[-CC-:B------:R-:W-:Y:S01]  /*25360*/  FFMA.FTZ R33, R61, R134.reuse, -R157.reuse ;  /* 0x000000863d217223 */ /* 0x180fe2000001089d */
[C---:B------:R-:W-:Y:S04]  /*25370*/  HMMA.16816.F32 R72, R20.reuse, R34, R72 ;  /* 0x000000221448723c */ /* 0x040fe80000001848 */
[-CC-:B------:R-:W-:Y:S01]  /*25380*/  FFMA.FTZ R32, R64, R134.reuse, -R157.reuse ;  /* 0x0000008640207223 */ /* 0x180fe2000001089d */
[----:B------:R-:W3:Y:S01]  /*25390*/  MUFU.EX2 R33, R33 ;  /* 0x0000002100217308 */ /* 0x000ee20000000800 */
[----:B------:R-:W-:Y:S02]  /*253a0*/  FFMA.FTZ R157, R65, R134, -R157 ;  /* 0x00000086419d7223 */ /* 0x000fe4000001089d */
        /* <DEDUP_REMOVED lines=49> */
.L_x_3150:
        /* <DEDUP_REMOVED lines=11> */
.L_x_3173:
[----:B--23--:R-:W-:Y:S01]  /*25770*/  FADD.FTZ R240, R5, R240 ;  /* 0x000000f005f07221 */ /* 0x00cfe20000010000 */
[----:B------:R-:W-:Y:S05]  /*25780*/  BRA.DIV ~URZ, `(.L_x_3161) ;  /* 0x000017127f007947 */ /* 0x000fea000b800000 */
[----:B------:R-:W2:Y:S04]  /*25790*/  SHFL.BFLY PT, R8, R241, 0x2, 0x1f ;  /* 0x0c401f00f1087f89 */ /* 0x000ea800000e0000 */
[----:B------:R-:W3:Y:S01]  /*257a0*/  SHFL.BFLY PT, R9, R240, 0x1, 0x1f ;  /* 0x0c201f00f0097f89 */ /* 0x000ee200000e0000 */
[----:B--2---:R-:W-:Y:S02]  /*257b0*/  FADD.FTZ R8, R8, R241 ;  /* 0x000000f108087221 */ /* 0x004fe40000010000 */
[----:B---3--:R-:W-:-:S03]  /*257c0*/  FADD.FTZ R9, R240, R9 ;  /* 0x00000009f0097221 */ /* 0x008fc60000010000 */
[----:B------:R2:W3:Y:S04]  /*257d0*/  SHFL.BFLY PT, R5, R8, 0x1, 0x1f ;  /* 0x0c201f0008057f89 */ /* 0x0004e800000e0000 */
.L_x_3174:
        /* <DEDUP_REMOVED lines=73> */
[----:B---3--:R-:W-:Y:S01]  /*25c70*/  SHF.R.S32.HI R11, RZ, 0x1f, R0 ;  /* 0x0000001fff0b7819 */ /* 0x008fe20000011400 */
[----:B------:R-:W-:Y:S01]  /*25c80*/  FMUL.FTZ R87, R3, R87 ;  /* 0x0000005703577220 */ /* 0x000fe20000410000 */
[----:B------:R-:W-:Y:S01]  /*25c90*/  F2FP.PACK_AB R78, R79, R78 ;  /* 0x0000004e4f4e723e */ /* 0x000fe200000000ff */
[----:B------:R-:W-:Y:S01]  /*25ca0*/  FMUL.FTZ R86, R3, R86 ;  /* 0x0000005603567220 */ /* 0x000fe20000410000 */
[----:B------:R-:W-:Y:S01]  /*25cb0*/  LEA.HI R4, R11, R0, RZ, 0x2 ;  /* 0x000000000b047211 */ /* 0x000fe200078f10ff */
[----:B------:R-:W-:Y:S01]  /*25cc0*/  FMUL.FTZ R91, R3, R91 ;  /* 0x0000005b035b7220 */ /* 0x000fe20000410000 */
[----:B------:R-:W-:Y:S01]  /*25cd0*/  F2FP.PACK_AB R82, R83, R82 ;  /* 0x000000525352723e */ /* 0x000fe200000000ff */
[C---:B------:R-:W-:Y:S01]  /*25ce0*/  FMUL.FTZ R90, R3.reuse, R90 ;  /* 0x0000005a035a7220 */ /* 0x040fe20000410000 */
[--C-:B------:R-:W-:Y:S01]  /*25cf0*/  SHF.R.S32.HI R13, RZ, 0x2, R4.reuse ;  /* 0x00000002ff0d7819 */ /* 0x100fe20000011404 */
[C---:B------:R-:W-:Y:S01]  /*25d00*/  FMUL.FTZ R95, R3.reuse, R95 ;  /* 0x0000005f035f7220 */ /* 0x040fe20000410000 */
[----:B--2---:R-:W-:Y:S01]  /*25d10*/  SHF.R.S32.HI R8, RZ, 0x1f, R4 ;  /* 0x0000001fff087819 */ /* 0x004fe20000011404 */
[----:B------:R-:W-:Y:S01]  /*25d20*/  FMUL.FTZ R94, R3, R94 ;  /* 0x0000005e035e7220 */ /* 0x000fe20000410000 */
[----:B------:R-:W-:Y:S01]  /*25d30*/  F2FP.PACK_AB R86, R87, R86 ;  /* 0x000000565756723e */ /* 0x000fe200000000ff */
[C---:B------:R-:W-:Y:S01]  /*25d40*/  FMUL.FTZ R99, R3.reuse, R99 ;  /* 0x0000006303637220 */ /* 0x040fe20000410000 */
[----:B------:R-:W-:Y:S01]  /*25d50*/  LEA.HI R8, R8, R13, RZ, 0x3 ;  /* 0x0000000d08087211 */ /* 0x000fe200078f18ff */
[----:B------:R-:W-:Y:S01]  /*25d60*/  FMUL.FTZ R98, R3, R98 ;  /* 0x0000006203627220 */ /* 0x000fe20000410000 */
[----:B------:R-:W-:Y:S01]  /*25d70*/  F2FP.PACK_AB R90, R91, R90 ;  /* 0x0000005a5b5a723e */ /* 0x000fe200000000ff */
[C---:B------:R-:W-:Y:S01]  /*25d80*/  FMUL.FTZ R103, R3.reuse, R103 ;  /* 0x0000006703677220 */ /* 0x040fe20000410000 */
[----:B------:R-:W-:Y:S01]  /*25d90*/  LOP3.LUT R8, R8, 0xfffffff8, RZ, 0xc0, !PT ;  /* 0xfffffff808087812 */ /* 0x000fe200078ec0ff */
[----:B------:R-:W-:Y:S01]  /*25da0*/  FMUL.FTZ R102, R3, R102 ;  /* 0x0000006603667220 */ /* 0x000fe20000410000 */
[----:B------:R-:W-:Y:S01]  /*25db0*/  F2FP.PACK_AB R94, R95, R94 ;  /* 0x0000005e5f5e723e */ /* 0x000fe200000000ff */
[----:B------:R-:W-:Y:S01]  /*25dc0*/  FMUL.FTZ R107, R3, R107 ;  /* 0x0000006b036b7220 */ /* 0x000fe20000410000 */
[----:B------:R-:W-:Y:S01]  /*25dd0*/  IADD3 R8, R13, -R8, RZ ;  /* 0x800000080d087210 */ /* 0x000fe20007ffe0ff */
[C---:B------:R-:W-:Y:S01]  /*25de0*/  FMUL.FTZ R106, R3.reuse, R106 ;  /* 0x0000006a036a7220 */ /* 0x040fe20000410000 */
[----:B------:R-:W-:Y:S01]  /*25df0*/  LOP3.LUT R13, R4, 0x3ffffffc, RZ, 0xc0, !PT ;  /* 0x3ffffffc040d7812 */ /* 0x000fe200078ec0ff */
[C---:B------:R-:W-:Y:S01]  /*25e00*/  FMUL.FTZ R111, R3.reuse, R111 ;  /* 0x0000006f036f7220 */ /* 0x040fe20000410000 */
[----:B------:R-:W-:Y:S01]  /*25e10*/  SHF.L.U32 R10, R8, 0x6, RZ ;  /* 0x00000006080a7819 */ /* 0x000fe200000006ff */
[----:B------:R-:W-:Y:S01]  /*25e20*/  FMUL.FTZ R110, R3, R110 ;  /* 0x0000006e036e7220 */ /* 0x000fe20000410000 */
[----:B------:R-:W-:Y:S01]  /*25e30*/  IADD3 R13, -R13, R0, RZ ;  /* 0x000000000d0d7210 */ /* 0x000fe20007ffe1ff */
[C---:B------:R-:W-:Y:S01]  /*25e40*/  FMUL.FTZ R123, R3.reuse, R123 ;  /* 0x0000007b037b7220 */ /* 0x040fe20000410000 */
[----:B------:R-:W-:Y:S01]  /*25e50*/  LOP3.LUT R10, R10, 0x1c0, RZ, 0xc0, !PT ;  /* 0x000001c00a0a7812 */ /* 0x000fe200078ec0ff */
[C---:B------:R-:W-:Y:S01]  /*25e60*/  FMUL.FTZ R122, R3.reuse, R122 ;  /* 0x0000007a037a7220 */ /* 0x040fe20000410000 */
[----:B------:R-:W-:Y:S01]  /*25e70*/  LOP3.LUT R12, R8, 0x1, RZ, 0xc0, !PT ;  /* 0x00000001080c7812 */ /* 0x000fe200078ec0ff */
[C---:B------:R-:W-:Y:S01]  /*25e80*/  FMUL.FTZ R119, R3.reuse, R119 ;  /* 0x0000007703777220 */ /* 0x040fe20000410000 */
[----:B------:R-:W-:Y:S01]  /*25e90*/  LEA.HI R10, R10, R10, RZ, 0x1d ;  /* 0x0000000a0a0a7211 */ /* 0x000fe200078fe8ff */
[C---:B------:R-:W-:Y:S01]  /*25ea0*/  FMUL.FTZ R118, R3.reuse, R118 ;  /* 0x0000007603767220 */ /* 0x040fe20000410000 */
[----:B------:R-:W-:Y:S01]  /*25eb0*/  ISETP.NE.U32.AND P0, PT, R12, 0x1, PT ;  /* 0x000000010c00780c */ /* 0x000fe20003f05070 */
[----:B------:R-:W-:Y:S01]  /*25ec0*/  FMUL.FTZ R115, R3, R115 ;  /* 0x0000007303737220 */ /* 0x000fe20000410000 */
[----:B------:R-:W-:Y:S01]  /*25ed0*/  F2FP.PACK_AB R98, R99, R98 ;  /* 0x000000626362723e */ /* 0x000fe200000000ff */
[----:B------:R-:W-:Y:S01]  /*25ee0*/  FMUL.FTZ R114, R3, R114 ;  /* 0x0000007203727220 */ /* 0x000fe20000410000 */
[----:B------:R-:W-:-:S02]  /*25ef0*/  LEA.HI R3, R11, R0, RZ, 0x5 ;  /* 0x000000000b037211 */ /* 0x000fc400078f28ff */
[----:B------:R-:W-:Y:S02]  /*25f00*/  R2P PR, R8, 0x6 ;  /* 0x0000000608007804 */ /* 0x000fe40000000000 */
[----:B------:R-:W-:Y:S02]  /*25f10*/  SHF.R.S32.HI R4, RZ, 0x5, R3 ;  /* 0x00000005ff047819 */ /* 0x000fe40000011403 */
[----:B------:R-:W-:Y:S02]  /*25f20*/  MOV R8, 0x20 ;  /* 0x0000002000087802 */ /* 0x000fe40000000f00 */
[----:B------:R-:W-:Y:S02]  /*25f30*/  LEA R13, R4, R13, 0x9 ;  /* 0x0000000d040d7211 */ /* 0x000fe400078e48ff */
[----:B------:R-:W-:Y:S02]  /*25f40*/  SEL R8, R8, 0xffffffe0, !P1 ;  /* 0xffffffe008087807 */ /* 0x000fe40004800000 */
[----:B------:R-:W-:-:S02]  /*25f50*/  LEA R10, R13, R10, 0x1 ;  /* 0x0000000a0d0a7211 */ /* 0x000fc400078e08ff */
[----:B------:R-:W-:Y:S02]  /*25f60*/  F2FP.PACK_AB R102, R103, R102 ;  /* 0x000000666766723e */ /* 0x000fe400000000ff */
[----:B------:R-:W-:Y:S02]  /*25f70*/  SHF.L.U32 R13, R10, 0x1, RZ ;  /* 0x000000010a0d7819 */ /* 0x000fe400000006ff */
[----:B------:R-:W-:Y:S02]  /*25f80*/  MOV R10, 0x40 ;  /* 0x00000040000a7802 */ /* 0x000fe40000000f00 */
[C---:B------:R-:W-:Y:S01]  /*25f90*/  IADD3 R15, R13.reuse, -0x10, RZ ;  /* 0xfffffff00d0f7810 */ /* 0x040fe20007ffe0ff */
[----:B------:R-:W-:Y:S01]  /*25fa0*/  STS [R13], R128 ;  /* 0x000000800d007388 */ /* 0x000fe20000000800 */
[C---:B------:R-:W-:Y:S02]  /*25fb0*/  @P0 IADD3 R15, R13.reuse, 0x10, RZ ;  /* 0x000000100d0f0810 */ /* 0x040fe40007ffe0ff */
[----:B------:R-:W-:Y:S01]  /*25fc0*/  SEL R10, R10, 0xffffffc0, !P2 ;  /* 0xffffffc00a0a7807 */ /* 0x000fe20005000000 */
[----:B------:R-:W-:Y:S01]  /*25fd0*/  STS [R13+0x400], R130 ;  /* 0x000400820d007388 */ /* 0x000fe20000000800 */
[----:B------:R-:W-:-:S02]  /*25fe0*/  IADD3 R17, R13, R8, RZ ;  /* 0x000000080d117210 */ /* 0x000fc40007ffe0ff */
[-C--:B------:R-:W-:Y:S01]  /*25ff0*/  IADD3 R19, R8, R15.reuse, RZ ;  /* 0x0000000f08137210 */ /* 0x080fe20007ffe0ff */
[----:B------:R-:W-:Y:S01]  /*26000*/  STS [R15], R124 ;  /* 0x0000007c0f007388 */ /* 0x000fe20000000800 */
[-C--:B------:R-:W-:Y:S02]  /*26010*/  IADD3 R21, R13, R10.reuse, RZ ;  /* 0x0000000a0d157210 */ /* 0x080fe40007ffe0ff */
[----:B------:R-:W-:Y:S01]  /*26020*/  IADD3 R23, R10, R15, RZ ;  /* 0x0000000f0a177210 */ /* 0x000fe20007ffe0ff */
[----:B------:R-:W-:Y:S01]  /*26030*/  STS [R15+0x400], R126 ;  /* 0x0004007e0f007388 */ /* 0x000fe20000000800 */
[-C--:B------:R-:W-:Y:S02]  /*26040*/  IADD3 R25, R17, R10.reuse, RZ ;  /* 0x0000000a11197210 */ /* 0x080fe40007ffe0ff */
[----:B------:R-:W-:Y:S01]  /*26050*/  IADD3 R27, R19, R10, RZ ;  /* 0x0000000a131b7210 */ /* 0x000fe20007ffe0ff */
[----:B------:R-:W-:Y:S01]  /*26060*/  STS [R17], R68 ;  /* 0x0000004411007388 */ /* 0x000fe20000000800 */
[----:B------:R-:W-:-:S02]  /*26070*/  F2FP.PACK_AB R106, R107, R106 ;  /* 0x0000006a6b6a723e */ /* 0x000fc400000000ff */
[----:B------:R-:W-:Y:S01]  /*26080*/  F2FP.PACK_AB R110, R111, R110 ;  /* 0x0000006e6f6e723e */ /* 0x000fe200000000ff */
[----:B------:R-:W-:Y:S01]  /*26090*/  STS [R17+0x400], R70 ;  /* 0x0004004611007388 */ /* 0x000fe20000000800 */
[----:B------:R-:W-:Y:S02]  /*260a0*/  F2FP.PACK_AB R122, R123, R122 ;  /* 0x0000007a7b7a723e */ /* 0x000fe400000000ff */
[----:B------:R-:W-:Y:S01]  /*260b0*/  ISETP.NE.AND P0, PT, R233, -0x1, PT ;  /* 0xffffffffe900780c */ /* 0x000fe20003f05270 */
[----:B------:R-:W-:Y:S01]  /*260c0*/  STS [R19], R72 ;  /* 0x0000004813007388 */ /* 0x000fe20000000800 */
[----:B------:R-:W-:Y:S02]  /*260d0*/  F2FP.PACK_AB R118, R119, R118 ;  /* 0x000000767776723e */ /* 0x000fe400000000ff */
[----:B------:R-:W-:Y:S01]  /*260e0*/  F2FP.PACK_AB R114, R115, R114 ;  /* 0x000000727372723e */ /* 0x000fe200000000ff */
[----:B------:R-:W-:Y:S04]  /*260f0*/  STS [R19+0x400], R74 ;  /* 0x0004004a13007388 */ /* 0x000fe80000000800 */
[----:B------:R-:W-:Y:S04]  /*26100*/  STS [R21], R76 ;  /* 0x0000004c15007388 */ /* 0x000fe80000000800 */
[----:B------:R-:W-:Y:S04]  /*26110*/  STS [R21+0x400], R78 ;  /* 0x0004004e15007388 */ /* 0x000fe80000000800 */
        /* <DEDUP_REMOVED lines=9> */
[----:B------:R2:W-:Y:S04]  /*261b0*/  STS [R15+0x2400], R98 ;  /* 0x002400620f007388 */ /* 0x0005e80000000800 */
[----:B------:R-:W-:Y:S04]  /*261c0*/  STS [R17+0x2000], R100 ;  /* 0x0020006411007388 */ /* 0x000fe80000000800 */
        /* <DEDUP_REMOVED lines=11> */
[----:B------:R-:W3:Y:S04]  /*26280*/  LD.E.U8 R8, [R6.64+0x1c8] ;  /* 0x0001c80406087980 */ /* 0x000ee8000c101100 */
[----:B--2---:R-:W2:Y:S04]  /*26290*/  @!P0 LD.E.64 R14, [R6.64+0x80] ;  /* 0x00008004060e8980 */ /* 0x004ea8000c101b00 */
[----:B------:R-:W4:Y:S01]  /*262a0*/  LD.E.64 R52, [R6.64+0x88] ;  /* 0x0000880406347980 */ /* 0x000f22000c101b00 */
[----:B------:R-:W1:Y:S08]  /*262b0*/  @P4 MUFU.LG2 R13, R9 ;  /* 0x00000009000d4308 */ /* 0x000e700000000c00 */
[----:B------:R-:W1:Y:S01]  /*262c0*/  @P3 MUFU.LG2 R5, R5 ;  /* 0x0000000500053308 */ /* 0x000e620000000c00 */
[----:B------:R-:W-:Y:S01]  /*262d0*/  @!P0 SHF.R.S32.HI R12, RZ, 0x1f, R229 ;  /* 0x0000001fff0c8819 */ /* 0x000fe200000114e5 */
[----:B------:R2:W5:Y:S01]  /*262e0*/  LD.E.64 R50, [R6.64+0x90] ;  /* 0x0000900406327980 */ /* 0x000562000c101b00 */
[----:B------:R-:W-:Y:S01]  /*262f0*/  BSSY B0, `(.L_x_3162) ;  /* 0x000001e000007945 */ /* 0x000fe20003800000 */
[----:B------:R-:W-:Y:S01]  /*26300*/  MOV R10, 0x7f800000 ;  /* 0x7f800000000a7802 */ /* 0x000fe20000000f00 */
[----:B-1----:R-:W-:Y:S01]  /*26310*/  @P4 FMUL.FTZ R13, R13, 0.69314718246459960938 ;  /* 0x3f3172180d0d4820 */ /* 0x002fe20000410000 */
[----:B------:R-:W-:-:S03]  /*26320*/  MOV R44, 0x7f800000 ;  /* 0x7f800000002c7802 */ /* 0x000fc60000000f00 */
[----:B-----5:R-:W-:Y:S02]  /*26330*/  @P4 FFMA.FTZ R10, R133, R2, R13 ;  /* 0x00000002850a4223 */ /* 0x020fe4000001000d */
[----:B------:R-:W-:-:S04]  /*26340*/  @P3 FMUL.FTZ R9, R5, 0.69314718246459960938 ;  /* 0x3f31721805093820 */ /* 0x000fc80000410000 */
[----:B------:R-:W-:Y:S01]  /*26350*/  @P3 FFMA.FTZ R44, R132, R2, R9 ;  /* 0x00000002842c3223 */ /* 0x000fe20000010009 */
[----:B---3--:R-:W-:Y:S01]  /*26360*/  ISETP.NE.AND P1, PT, R8, RZ, PT ;  /* 0x000000ff0800720c */ /* 0x008fe20003f25270 */
[----:B--2---:R-:W-:Y:S02]  /*26370*/  @!P0 IMAD R15, R15, R229, RZ ;  /* 0x000000e50f0f8224 */ /* 0x004fe400078e02ff */
[-C--:B----4-:R-:W-:Y:S02]  /*26380*/  @P0 IMAD R8, R53, R233.reuse, RZ ;  /* 0x000000e935080224 */ /* 0x090fe400078e02ff */
[----:B------:R-:W-:-:S04]  /*26390*/  @P0 IMAD.WIDE.U32 R16, R52, R233, RZ ;  /* 0x000000e934100225 */ /* 0x000fc800078e00ff */
[C---:B------:R-:W-:Y:S02]  /*263a0*/  @!P0 IMAD R12, R14.reuse, R12, R15 ;  /* 0x0000000c0e0c8224 */ /* 0x040fe400078e020f */
[----:B------:R-:W-:Y:S01]  /*263b0*/  @!P0 IMAD.WIDE.U32 R14, R14, R229, RZ ;  /* 0x000000e50e0e8225 */ /* 0x000fe200078e00ff */
[----:B------:R-:W-:Y:S02]  /*263c0*/  @P0 IADD3 R5, R17, R8, RZ ;  /* 0x0000000811050210 */ /* 0x000fe40007ffe0ff */
        /* <DEDUP_REMOVED lines=11> */
.L_x_3163:
[----:B------:R-:W-:Y:S02]  /*26480*/  ULDC.64 UR4, c[0x0][0x118] ;  /* 0x0000460000047ab9 */ /* 0x000fe40000000a00 */
[----:B------:R-:W2:Y:S04]  /*26490*/  LD.E R2, [R6.64+0x60] ;  /* 0x0000600406027980 */ /* 0x000ea8000c101900 */
[----:B------:R-:W3:Y:S01]  /*264a0*/  LD.E R46, [R6.64+0xb4] ;  /* 0x0000b404062e7980 */ /* 0x000ee2000c101900 */
[----:B--2---:R-:W-:-:S04]  /*264b0*/  IMAD R229, R2, R229, R232 ;  /* 0x000000e502e57224 */ /* 0x004fc800078e02e8 */
[----:B---3--:R-:W-:Y:S02]  /*264c0*/  IMAD R46, R46, R229, RZ ;  /* 0x000000e52e2e7224 */ /* 0x008fe400078e02ff */
.L_x_3164:
[----:B------:R-:W-:Y:S05]  /*264d0*/  BSYNC B0 ;  /* 0x0000000000007941 */ /* 0x000fea0003800000 */
.L_x_3162:
        /* <DEDUP_REMOVED lines=12> */
[----:B------:R-:W-:-:S05]  /*265a0*/  LOP3.LUT R47, R47, 0xffffffc, RZ, 0xc0, !PT ;  /* 0x0ffffffc2f2f7812 */ /* 0x000fca00078ec0ff */
[----:B------:R-:W-:Y:S01]  /*265b0*/  IMAD.IADD R3, R4, 0x1, -R47 ;  /* 0x0000000104037824 */ /* 0x000fe200078e0a2f */
        /* <DEDUP_REMOVED lines=13> */
[----:B------:R-:W-:-:S04]  /*26690*/  LEA.HI R48, R48, R9, RZ, 0x2 ;  /* 0x0000000930307211 */ /* 0x000fc800078f10ff */
[----:B------:R-:W-:-:S05]  /*266a0*/  SHF.R.S32.HI R48, RZ, 0x2, R48 ;  /* 0x00000002ff307819 */ /* 0x000fca0000011430 */
[----:B------:R-:W-:Y:S01]  /*266b0*/  IMAD R3, R3, 0x10, R48 ;  /* 0x0000001003037824 */ /* 0x000fe200078e0230 */
[----:B------:R-:W-:Y:S05]  /*266c0*/  @P0 BRA `(.L_x_3166) ;  /* 0x000000d000000947 */ /* 0x000fea0003800000 */
[----:B------:R-:W-:Y:S01]  /*266d0*/  IMAD R48, R231, 0x40, R46 ;  /* 0x00000040e7307824 */ /* 0x000fe200078e022e */
[----:B------:R-:W-:Y:S01]  /*266e0*/  IADD3 R47, R3, 0x8, RZ ;  /* 0x00000008032f7810 */ /* 0x000fe20007ffe0ff */
        /* <DEDUP_REMOVED lines=11> */
.L_x_3166:
[----:B------:R-:W-:Y:S05]  /*267a0*/  BSYNC B0 ;  /* 0x0000000000007941 */ /* 0x000fea0003800000 */
.L_x_3165:
[----:B------:R-:W-:Y:S01]  /*267b0*/  LEA.HI R3, R11, R0, RZ, 0x3 ;  /* 0x000000000b037211 */ /* 0x000fe200078f18ff */
[----:B------:R-:W-:Y:S01]  /*267c0*/  ULDC.64 UR4, c[0x0][0x118] ;  /* 0x0000460000047ab9 */ /* 0x000fe20000000a00 */
[----:B------:R-:W-:Y:S01]  /*267d0*/  IMAD.SHL.U32 R231, R231, 0x40, RZ ;  /* 0x00000040e7e77824 */ /* 0x000fe200078e00ff */
[----:B------:R-:W-:Y:S01]  /*267e0*/  LEA.HI R45, R45, R2, RZ, 0x3 ;  /* 0x000000022d2d7211 */ /* 0x000fe200078f18ff */
[----:B-1----:R1:W5:Y:S01]  /*267f0*/  LD.E R6, [R6.64+0xc0] ;  /* 0x0000c00406067980 */ /* 0x002362000c101900 */
[----:B------:R-:W-:Y:S01]  /*26800*/  LOP3.LUT R3, R3, 0xfffffff8, RZ, 0xc0, !PT ;  /* 0xfffffff803037812 */ /* 0x000fe200078ec0ff */
[----:B------:R-:W-:Y:S01]  /*26810*/  BSSY B0, `(.L_x_3167) ;  /* 0x0000024000007945 */ /* 0x000fe20003800000 */
[----:B------:R-:W-:-:S03]  /*26820*/  SHF.R.S32.HI R4, RZ, 0x1f, R232 ;  /* 0x0000001fff047819 */ /* 0x000fc600000114e8 */
[----:B------:R-:W-:Y:S01]  /*26830*/  IMAD.IADD R3, R0, 0x1, -R3 ;  /* 0x0000000100037824 */ /* 0x000fe200078e0a03 */
[----:B------:R-:W-:-:S03]  /*26840*/  SHF.R.S32.HI R0, RZ, 0x1f, R231 ;  /* 0x0000001fff007819 */ /* 0x000fc600000114e7 */
[----:B----4-:R-:W-:Y:S02]  /*26850*/  IMAD.SHL.U32 R10, R3, 0x8, RZ ;  /* 0x00000008030a7824 */ /* 0x010fe400078e00ff */
[----:B------:R-:W-:-:S03]  /*26860*/  IMAD R3, R53, R231, RZ ;  /* 0x000000e735037224 */ /* 0x000fc600078e02ff */
[--C-:B------:R-:W-:Y:S01]  /*26870*/  SHF.R.S32.HI R11, RZ, 0x1f, R10.reuse ;  /* 0x0000001fff0b7819 */ /* 0x100fe2000001140a */
[C---:B------:R-:W-:Y:S02]  /*26880*/  IMAD R0, R52.reuse, R0, R3 ;  /* 0x0000000034007224 */ /* 0x040fe400078e0203 */
[----:B------:R-:W-:Y:S02]  /*26890*/  IMAD R3, R51, R232, RZ ;  /* 0x000000e833037224 */ /* 0x000fe400078e02ff */
        /* <DEDUP_REMOVED lines=9> */
[----:B------:R-:W-:Y:S02]  /*26930*/  IMAD.IADD R5, R2, 0x1, -R5 ;  /* 0x0000000102057824 */ /* 0x000fe400078e0a05 */
[----:B------:R-:W-:Y:S02]  /*26940*/  IMAD.IADD R47, R51, 0x1, R3 ;  /* 0x00000001332f7824 */ /* 0x000fe400078e0203 */
[----:B-1----:R-:W-:Y:S01]  /*26950*/  IMAD.SHL.U32 R7, R5, 0x8, RZ ;  /* 0x0000000805077824 */ /* 0x002fe200078e00ff */
[----:B------:R-:W-:-:S04]  /*26960*/  SHF.R.S32.HI R5, RZ, 0x1f, R45 ;  /* 0x0000001fff057819 */ /* 0x000fc8000001142d */
[----:B------:R-:W-:-:S03]  /*26970*/  IADD3 R7, R7, 0x40, RZ ;  /* 0x0000004007077810 */ /* 0x000fc60007ffe0ff */
[----:B------:R-:W-:Y:S05]  /*26980*/  @P0 BRA `(.L_x_3168) ;  /* 0x000000c000000947 */ /* 0x000fea0003800000 */
[----:B------:R-:W-:Y:S01]  /*26990*/  IMAD R0, R53, R45, RZ ;  /* 0x0000002d35007224 */ /* 0x000fe200078e02ff */
        /* <DEDUP_REMOVED lines=11> */
.L_x_3168:
[----:B------:R-:W-:Y:S05]  /*26a50*/  BSYNC B0 ;  /* 0x0000000000007941 */ /* 0x000fea0003800000 */
.L_x_3167:
        /* <DEDUP_REMOVED lines=17> */
[----:B------:R1:W-:Y:S04]  /*26b70*/  @!P1 ST.E.128 [R2.64], R32 ;  /* 0x0000002002009985 */ /* 0x0003e8000c101d04 */
[----:B------:R1:W-:Y:S02]  /*26b80*/  @!P0 ST.E.128 [R2.64+0x80], R16 ;  /* 0x0000801002008985 */ /* 0x0003e4000c101d04 */
.L_x_3170:
[----:B------:R-:W-:Y:S05]  /*26b90*/  BSYNC B0 ;  /* 0x0000000000007941 */ /* 0x000fea0003800000 */
.L_x_3169:
        /* <DEDUP_REMOVED lines=17> */
[----:B--2---:R1:W-:Y:S04]  /*26cb0*/  @!P1 ST.E.128 [R2.64], R28 ;  /* 0x0000001c02009985 */ /* 0x0043e8000c101d04 */
[----:B------:R1:W-:Y:S02]  /*26cc0*/  @!P0 ST.E.128 [R2.64+0x80], R12 ;  /* 0x0000800c02008985 */ /* 0x0003e4000c101d04 */
.L_x_3172:
[----:B------:R-:W-:Y:S05]  /*26cd0*/  BSYNC B0 ;  /* 0x0000000000007941 */ /* 0x000fea0003800000 */
.L_x_3171:
[----:B------:R-:W-:-:S04]  /*26ce0*/  IADD3 R0, R45, 0x30, RZ ;  /* 0x000000302d007810 */ /* 0x000fc80007ffe0ff */
[----:B------:R-:W-:Y:S01]  /*26cf0*/  ISETP.GE.AND P0, PT, R0, R231, PT ;  /* 0x000000e70000720c */ /* 0x000fe20003f06270 */
[----:B------:R-:W-:-:S12]  /*26d00*/  IMAD.MOV.U32 R231, RZ, RZ, 0x0 ;  /* 0x00000000ffe77424 */ /* 0x000fd800078e00ff */
[----:B------:R-:W-:Y:S05]  /*26d10*/  @P0 RET.REL.NODEC R230 `(_ZN5flash24flash_fwd_splitkv_kernelI23Flash_fwd_kernel_traitsILi128ELi64ELi128ELi4ELb0ELb0EN7cutlass6half_tE19Flash_kernel_traitsILi128ELi64ELi128ELi4ES3_EELb1ELb0ELb1ELb0ELb0ELb0ELb0ELb1EEEvNS_16Flash_fwd_paramsE) ;  /* 0xfffd92e0e6000950 */ /* 0x000fea0003c3ffff */
[----:B------:R-:W-:Y:S01]  /*26d20*/  IADD3 R45, P0, R45, 0x30, RZ ;  /* 0x000000302d2d7810 */ /* 0x000fe20007f1e0ff */
[----:B-1----:R-:W-:Y:S01]  /*26d30*/  IMAD.MOV.U32 R3, RZ, RZ, R47 ;  /* 0x000000ffff037224 */ /* 0x002fe200078e002f */
        /* <DEDUP_REMOVED lines=11> */
[----:B------:R1:W-:Y:S01]  /*26df0*/  @!P0 ST.E.128 [R4.64], R24 ;  /* 0x0000001804008985 */ /* 0x0003e2000c101d04 */
[----:B------:R-:W-:-:S13]  /*26e00*/  ISETP.GE.AND P0, PT, R7, R6, PT ;  /* 0x000000060700720c */ /* 0x000fda0003f06270 */
[----:B------:R-:W-:Y:S05]  /*26e10*/  @P0 RET.REL.NODEC R230 `(_ZN5flash24flash_fwd_splitkv_kernelI23Flash_fwd_kernel_traitsILi128ELi64ELi128ELi4ELb0ELb0EN7cutlass6half_tE19Flash_kernel_traitsILi128ELi64ELi128ELi4ES3_EELb1ELb0ELb1ELb0ELb0ELb0ELb0ELb1EEEvNS_16Flash_fwd_paramsE) ;  /* 0xfffd91e0e6000950 */ /* 0x000fea0003c3ffff */
[----:B------:R-:W-:Y:S01]  /*26e20*/  MOV R231, 0x0 ;  /* 0x0000000000e77802 */ /* 0x000fe20000000f00 */
[----:B------:R-:W-:Y:S02]  /*26e30*/  ULDC.64 UR4, c[0x0][0x118] ;  /* 0x0000460000047ab9 */ /* 0x000fe40000000a00 */
[----:B------:R4:W-:Y:S01]  /*26e40*/  ST.E.128 [R4.64+0x80], R40 ;  /* 0x0000802804007985 */ /* 0x0009e2000c101d04 */
[----:B------:R-:W-:Y:S05]  /*26e50*/  RET.REL.NODEC R230 `(_ZN5flash24flash_fwd_splitkv_kernelI23Flash_fwd_kernel_traitsILi128ELi64ELi128ELi4ELb0ELb0EN7cutlass6half_tE19Flash_kernel_traitsILi128ELi64ELi128ELi4ES3_EELb1ELb0ELb1ELb0ELb0ELb0ELb0ELb1EEEvNS_16Flash_fwd_paramsE) ;  /* 0xfffd91a0e6007950 */ /* 0x000fea0003c3ffff */
.L_x_3160:
[----:B------:R-:W-:Y:S02]  /*26e60*/  MOV R5, 0x2 ;  /* 0x0000000200057802 */ /* 0x000fe40000000f00 */
[----:B------:R-:W-:Y:S02]  /*26e70*/  MOV R4, 0x26e90 ;  /* 0x00026e9000047802 */ /* 0x000fe40000000f00 */
[----:B-1---5:R-:W-:Y:S05]  /*26e80*/  CALL.REL.NOINC `($__internal_18_$__cuda_sm70_shflsync_bfly_p) ;  /* 0x000000f000007944 */ /* 0x022fea0003c00000 */
[----:B-12---:R-:W-:Y:S05]  /*26e90*/  BRA `(.L_x_3173) ;  /* 0xffffe8d000007947 */ /* 0x006fea000383ffff */
.L_x_3161:
[----:B------:R-:W-:Y:S02]  /*26ea0*/  MOV R5, 0x1 ;  /* 0x0000000100057802 */ /* 0x000fe40000000f00 */
[----:B------:R-:W-:Y:S02]  /*26eb0*/  MOV R4, 0x26ed0 ;  /* 0x00026ed000047802 */ /* 0x000fe40000000f00 */
[----:B-1---5:R-:W-:Y:S05]  /*26ec0*/  CALL.REL.NOINC `($__internal_18_$__cuda_sm70_shflsync_bfly_p) ;  /* 0x000000b000007944 */ /* 0x022fea0003c00000 */
[----:B--2---:R-:W-:Y:S01]  /*26ed0*/  FADD.FTZ R9, R240, R5 ;  /* 0x00000005f0097221 */ /* 0x004fe20000010000 */
[----:B-1----:R-:W-:Y:S02]  /*26ee0*/  MOV R240, R241 ;  /* 0x000000f100f07202 */ /* 0x002fe40000000f00 */
[----:B------:R-:W-:-:S02]  /*26ef0*/  MOV R5, 0x2 ;  /* 0x0000000200057802 */ /* 0x000fc40000000f00 */
[----:B------:R-:W-:Y:S02]  /*26f00*/  MOV R4, 0x26f20 ;  /* 0x00026f2000047802 */ /* 0x000fe40000000f00 */
[----:B------:R-:W-:Y:S05]  /*26f10*/  CALL.REL.NOINC `($__internal_18_$__cuda_sm70_shflsync_bfly_p) ;  /* 0x0000006000007944 */ /* 0x000fea0003c00000 */
[----:B--2---:R-:W-:Y:S01]  /*26f20*/  FADD.FTZ R8, R241, R5 ;  /* 0x00000005f1087221 */ /* 0x004fe20000010000 */
[----:B------:R-:W-:Y:S02]  /*26f30*/  MOV R5, 0x1 ;  /* 0x0000000100057802 */ /* 0x000fe40000000f00 */
[----:B------:R-:W-:Y:S02]  /*26f40*/  MOV R4, 0x26f70 ;  /* 0x00026f7000047802 */ /* 0x000fe40000000f00 */
[----:B-1----:R-:W-:Y:S02]  /*26f50*/  MOV R240, R8 ;  /* 0x0000000800f07202 */ /* 0x002fe40000000f00 */
[----:B------:R-:W-:Y:S05]  /*26f60*/  CALL.REL.NOINC `($__internal_18_$__cuda_sm70_shflsync_bfly_p) ;  /* 0x0000001000007944 */ /* 0x000fea0003c00000 */
[----:B-12---:R-:W-:Y:S05]  /*26f70*/  BRA `(.L_x_3174) ;  /* 0xffffe86000007947 */ /* 0x006fea000383ffff */
        .weak           $__internal_18_$__cuda_sm70_shflsync_bfly_p
        .type           $__internal_18_$__cuda_sm70_shflsync_bfly_p,@function
        .size           $__internal_18_$__cuda_sm70_shflsync_bfly_p,(.L_x_8183 - $__internal_18_$__cuda_sm70_shflsync_bfly_p)
$__internal_18_$__cuda_sm70_shflsync_bfly_p:
[----:B------:R-:W-:Y:S01]  /*26f80*/  MOV R10, R4 ;  /* 0x00000004000a7202 */ /* 0x000fe20000000f00 */
[----:B------:R-:W-:Y:S04]  /*26f90*/  WARPSYNC R0 ;  /* 0x0000000000007348 */ /* 0x000fe80003800000 */
[----:B------:R-:W-:Y:S01]  /*26fa0*/  MOV R11, 0x0 ;  /* 0x00000000000b7802 */ /* 0x000fe20000000f00 */
[----:B------:R1:W2:Y:S03]  /*26fb0*/  SHFL.BFLY PT, R5, R240, R5, R3 ;  /* 0x0c000005f0057389 */ /* 0x0002a600000e0003 */
[----:B------:R-:W-:Y:S05]  /*26fc0*/  RET.REL.NODEC R10 `(_ZN5flash24flash_fwd_splitkv_kernelI23Flash_fwd_kernel_traitsILi128ELi64ELi128ELi4ELb0ELb0EN7cutlass6half_tE19Flash_kernel_traitsILi128ELi64ELi128ELi4ES3_EELb1ELb0ELb1ELb0ELb0ELb0ELb0ELb1EEEvNS_16Flash_fwd_paramsE) ;  /* 0xfffd90300a007950 */ /* 0x000fea0003c3ffff */
.L_x_3175:
        /* <DEDUP_REMOVED lines=11> */
.L_x_8183:


//--------------------- .text._ZN5flash24flash_fwd_splitkv_kernelI23Flash_fwd_kernel_traitsILi128ELi64ELi128ELi4ELb0ELb0EN7cutlass6half_tE19Flash_kernel_traitsILi128ELi64ELi128ELi4ES3_EELb1ELb0ELb1ELb0ELb0ELb1ELb0ELb1EEEvNS_16Flash_fwd_paramsE --------------------------
	.section	.text._ZN5flash24flash_fwd_splitkv_kernelI23Flash_fwd_kernel_traitsILi128ELi64ELi128ELi4ELb0ELb0EN7cutlass6half_tE19Flash_kernel_traitsILi128ELi64ELi128ELi4ES3_EELb1ELb0ELb1ELb0ELb0ELb1ELb0ELb1EEEvNS_16Flash_fwd_paramsE,"ax",@progbits
	.sectioninfo	@"SHI_REGISTERS=255"
	.align	128
        .global         _ZN5flash24flash_fwd_splitkv_kernelI23Flash_fwd_kernel_traitsILi128ELi64ELi128ELi4ELb0ELb0EN7cutlass6half_tE19Flash_kernel_traitsILi128ELi64ELi128ELi4ES3_EELb1ELb0ELb1ELb0ELb0ELb1ELb0ELb1EEEvNS_16Flash_fwd_paramsE
        .type           _ZN5flash24flash_fwd_splitkv_kernelI23Flash_fwd_kernel_traitsILi128ELi64ELi128ELi4ELb0ELb0EN7cutlass6half_tE19Flash_kernel_traitsILi128ELi64ELi128ELi4ES3_EELb1ELb0ELb1ELb0ELb0ELb1ELb0ELb1EEEvNS_16Flash_fwd_paramsE,@function
        .size           _ZN5flash24flash_fwd_splitkv_kernelI23Flash_fwd_kernel_traitsILi128ELi64ELi128ELi4ELb0ELb0EN7cutlass6half_tE19Flash_kernel_traitsILi128ELi64ELi128ELi4ES3_EELb1ELb0ELb1ELb0ELb0ELb1ELb0ELb1EEEvNS_16Flash_fwd_paramsE,(.L_x_8185 - _ZN5flash24flash_fwd_splitkv_kernelI23Flash_fwd_kernel_traitsILi128ELi64ELi128ELi4ELb0ELb0EN7cutlass6half_tE19Flash_kernel_traitsILi128ELi64ELi128ELi4ES3_EELb1ELb0ELb1ELb0ELb0ELb1ELb0ELb1EEEvNS_16Flash_fwd_paramsE)
        .other          _ZN5flash24flash_fwd_splitkv_kernelI23Flash_fwd_kernel_traitsILi128ELi64ELi128ELi4ELb0ELb0EN7cutlass6half_tE19Flash_kernel_traitsILi128ELi64ELi128ELi4ES3_EELb1ELb0ELb1ELb0ELb0ELb1ELb0ELb1EEEvNS_16Flash_fwd_paramsE,@"STO_CUDA_ENTRY STV_DEFAULT"
_ZN5flash24flash_fwd_splitkv_kernelI23Flash_fwd_kernel_traitsILi128ELi64ELi128ELi4ELb0ELb0EN7cutlass6half_tE19Flash_kernel_traitsILi128ELi64ELi128ELi4ES3_EELb1ELb0ELb1ELb0ELb0ELb1ELb0ELb1EEEvNS_16Flash_fwd_paramsE:
.text._ZN5flash24flash_fwd_splitkv_kernelI23Flash_fwd_kernel_traitsILi128ELi64ELi128ELi4ELb0ELb0EN7cutlass6half_tE19Flash_kernel_traitsILi128ELi64ELi128ELi4ES3_EELb1ELb0ELb1ELb0ELb0ELb1ELb0ELb1EEEvNS_16Flash_fwd_paramsE:
        /* <DEDUP_REMOVED lines=9> */
[----:B-123--:R-:W-:Y:S05]  /*0090*/  CALL.REL.NOINC `($_ZN5flash24flash_fwd_splitkv_kernelI23Flash_fwd_kernel_traitsILi128ELi64ELi128ELi4ELb0ELb0EN7cutlass6half_tE19Flash_kernel_traitsILi128ELi64ELi128ELi4ES3_EELb1ELb0ELb1ELb0ELb0ELb1ELb0ELb1EEEvNS_16Flash_fwd_paramsE$_ZN5flash30compute_attn_1rowblock_splitkvI23Flash_fwd_kernel_traitsILi128ELi64ELi128ELi4ELb0ELb0EN7cutlass6half_tE19Flash_kernel_traitsILi128ELi64ELi128ELi4ES3_EELb1ELb0ELb1ELb0ELb0ELb1ELb0ELb1ENS_16Flash_fwd_paramsEEEvRKT8_iiiii) ;  /* 0x0000002000007944 */ /* 0x00efea0003c00000 */
[----:B------:R-:W-:Y:S05]  /*00a0*/  BSYNC B4 ;  /* 0x0000000000047941 */ /* 0x000fea0003800000 */
.L_x_3176:
[----:B------:R-:W-:Y:S05]  /*00b0*/  EXIT ;  /* 0x000000000000794d */ /* 0x000fea0003800000 */
        .type           $_ZN5flash24flash_fwd_splitkv_kernelI23Flash_fwd_kernel_traitsILi128ELi64ELi128ELi4ELb0ELb0EN7cutlass6half_tE19Flash_kernel_traitsILi128ELi64ELi128ELi4ES3_EELb1ELb0ELb1ELb0ELb0ELb1ELb0ELb1EEEvNS_16Flash_fwd_paramsE$_ZN5flash30compute_attn_1rowblock_splitkvI23Flash_fwd_kernel_traitsILi128ELi64ELi128ELi4ELb0ELb0EN7cutlass6half_tE19Flash_kernel_traitsILi128ELi64ELi128ELi4ES3_EELb1ELb0ELb1ELb0ELb0ELb1ELb0ELb1ENS_16Flash_fwd_paramsEEEvRKT8_iiiii,@function
        .size           $_ZN5flash24flash_fwd_splitkv_kernelI23Flash_fwd_kernel_traitsILi128ELi64ELi128ELi4ELb0ELb0EN7cutlass6half_tE19Flash_kernel_traitsILi128ELi64ELi128ELi4ES3_EELb1ELb0ELb1ELb0ELb0ELb1ELb0ELb1EEEvNS_16Flash_fwd_paramsE$_ZN5flash30compute_attn_1rowblock_splitkvI23Flash_fwd_kernel_traitsILi128ELi64ELi128ELi4ELb0ELb0EN7cutlass6half_tE19Flash_kernel_traitsILi128ELi64ELi128ELi4ES3_EELb1ELb0ELb1ELb0ELb0ELb1ELb0ELb1ENS_16Flash_fwd_paramsEEEvRKT8_iiiii,($__internal_19_$__cuda_sm70_shflsync_bfly_p - $_ZN5flash24flash_fwd_splitkv_kernelI23Flash_fwd_kernel_traitsILi128ELi64ELi128ELi4ELb0ELb0EN7cutlass6half_tE19Flash_kernel_traitsILi128ELi64ELi128ELi4ES3_EELb1ELb0ELb1ELb0ELb0ELb1ELb0ELb1EEEvNS_16Flash_fwd_paramsE$_ZN5flash30compute_attn_1rowblock_splitkvI23Flash_fwd_kernel_traitsILi128ELi64ELi128ELi4ELb0ELb0EN7cutlass6half_tE19Flash_kernel_traitsILi128ELi64ELi128ELi4ES3_EELb1ELb0ELb1ELb0ELb0ELb1ELb0ELb1ENS_16Flash_fwd_paramsEEEvRKT8_iiiii)
$_ZN5flash24flash_fwd_splitkv_kernelI23Flash_fwd_kernel_traitsILi128ELi64ELi128ELi4ELb0ELb0EN7cutlass6half_tE19Flash_kernel_traitsILi128ELi64ELi128ELi4ES3_EELb1ELb0ELb1ELb0ELb0ELb1ELb0ELb1EEEvNS_16Flash_fwd_paramsE$_ZN5flash30compute_attn_1rowblock_splitkvI23Flash_fwd_kernel_traitsILi128ELi64ELi128ELi4ELb0ELb0EN7cutlass6half_tE19Flash_kernel_traitsILi128ELi64ELi128ELi4ES3_EELb1ELb0ELb1ELb0ELb0ELb1ELb0ELb1ENS_16Flash_fwd_paramsEEEvRKT8_iiiii:
        /* <DEDUP_REMOVED lines=20> */
.L_x_3178:
[----:B------:R-:W-:Y:S05]  /*0200*/  BSYNC B0 ;  /* 0x0000000000007941 */ /* 0x000fea0003800000 */
.L_x_3177:
        /* <DEDUP_REMOVED lines=17> */
.L_x_3180:
[----:B------:R4:W5:Y:S02]  /*0320*/  LD.E R78, [R10.64+0xb8] ;  /* 0x0000b8060a4e7980 */ /* 0x000964000c101900 */
.L_x_3181:
[----:B------:R-:W-:Y:S05]  /*0330*/  BSYNC B0 ;  /* 0x0000000000007941 */ /* 0x000fea0003800000 */
.L_x_3179:
        /* <DEDUP_REMOVED lines=10> */
.L_x_3183:
[----:B------:R-:W2:Y:S01]  /*03e0*/  LD.E.64 R2, [R10.64+0x108] ;  /* 0x000108060a027980 */ /* 0x000ea2000c101b00 */
[----:B------:R-:W-:Y:S01]  /*03f0*/  BSSY B0, `(.L_x_3185) ;  /* 0x0000006000007945 */ /* 0x000fe20003800000 */
[----:B------:R-:W-:Y:S01]  /*0400*/  IMAD.MOV.U32 R51, RZ, RZ, RZ ;  /* 0x000000ffff337224 */ /* 0x000fe200078e00ff */
[----:B--2---:R-:W-:-:S04]  /*0410*/  ISETP.NE.U32.AND P0, PT, R2, RZ, PT ;  /* 0x000000ff0200720c */ /* 0x004fc80003f05070 */
[----:B------:R-:W-:-:S13]  /*0420*/  ISETP.NE.AND.EX P0, PT, R3, RZ, PT, P0 ;  /* 0x000000ff0300720c */ /* 0x000fda0003f05300 */
[----:B------:R-:W-:Y:S05]  /*0430*/  @!P0 BRA `(.L_x_3186) ;  /* 0x0000001000008947 */ /* 0x000fea0003800000 */
[----:B------:R2:W5:Y:S02]  /*0440*/  LD.E R51, [R10.64+0xbc] ;  /* 0x0000bc060a337980 */ /* 0x000564000c101900 */
.L_x_3186:
[----:B------:R-:W-:Y:S05]  /*0450*/  BSYNC B0 ;  /* 0x0000000000007941 */ /* 0x000fea0003800000 */
.L_x_3185:
[----:B-----5:R-:W-:Y:S02]  /*0460*/  IADD3 R51, R78, R51, RZ ;  /* 0x000000334e337210 */ /* 0x020fe40007ffe0ff */
.L_x_3184:
[----:B------:R-:W-:Y:S05]  /*0470*/  BSYNC B1 ;  /* 0x0000000000017941 */ /* 0x000fea0003800000 */
.L_x_3182:
[----:B------:R-:W-:Y:S01]  /*0480*/  IMAD.SHL.U32 R50, R236, 0x40, RZ ;  /* 0x00000040ec327824 */ /* 0x000fe200078e00ff */
[----:B------:R-:W-:Y:S01]  /*0490*/  MOV R2, R233 ;  /* 0x000000e900027202 */ /* 0x000fe20000000f00 */
[----:B------:R-:W-:-:S03]  /*04a0*/  IMAD.MOV.U32 R3, RZ, RZ, 0x0 ;  /* 0x00000000ff037424 */ /* 0x000fc600078e00ff */
[----:B------:R-:W-:-:S13]  /*04b0*/  ISETP.GT.AND P0, PT, R237, R50, PT ;  /* 0x00000032ed00720c */ /* 0x000fda0003f04270 */
[----:B------:R-:W-:Y:S05]  /*04c0*/  @!P0 RET.REL.NODEC R2 `(_ZN5flash24flash_fwd_splitkv_kernelI23Flash_fwd_kernel_traitsILi128ELi64ELi128ELi4ELb0ELb0EN7cutlass6half_tE19Flash_kernel_traitsILi128ELi64ELi128ELi4ES3_EELb1ELb0ELb1ELb0ELb0ELb1ELb0ELb1EEEvNS_16Flash_fwd_paramsE) ;  /* 0xfffffb3002008950 */ /* 0x000fea0003c3ffff */
        /* <DEDUP_REMOVED lines=76> */
.L_x_3189:
[----:B------:R-:W-:Y:S05]  /*0990*/  BSYNC B0 ;  /* 0x0000000000007941 */ /* 0x000fea0003800000 */
.L_x_3188:
        /* <DEDUP_REMOVED lines=18> */
.L_x_3191:
[----:B------:R-:W-:Y:S05]  /*0ac0*/  BSYNC B0 ;  /* 0x0000000000007941 */ /* 0x000fea0003800000 */
.L_x_3190:
        /* <DEDUP_REMOVED lines=18> */
.L_x_3193:
[----:B------:R-:W-:Y:S05]  /*0bf0*/  BSYNC B0 ;  /* 0x0000000000007941 */ /* 0x000fea0003800000 */
.L_x_3192:
        /* <DEDUP_REMOVED lines=17> */
.L_x_3195:
[----:B------:R-:W-:Y:S05]  /*0d10*/  BSYNC B0 ;  /* 0x0000000000007941 */ /* 0x000fea0003800000 */
.L_x_3194:
        /* <DEDUP_REMOVED lines=17> */
[----:B----4-:R-:W-:Y:S05]  /*0e30*/  @P4 RET.REL.NODEC R4 `(_ZN5flash24flash_fwd_splitkv_kernelI23Flash_fwd_kernel_traitsILi128ELi64ELi128ELi4ELb0ELb0EN7cutlass6half_tE19Flash_kernel_traitsILi128ELi64ELi128ELi4ES3_EELb1ELb0ELb1ELb0ELb0ELb1ELb0ELb1EEEvNS_16Flash_fwd_paramsE) ;  /* 0xfffff1c004004950 */ /* 0x010fea0003c3ffff */
[----:B------:R-:W-:-:S05]  /*0e40*/  MOV R0, 0x7f800000 ;  /* 0x7f80000000007802 */ /* 0x000fca0000000f00 */
[----:B------:R2:W-:Y:S02]  /*0e50*/  ST.E [R2.64+0xc0], R0 ;  /* 0x0000c00002007985 */ /* 0x0005e4000c101906 */
[----:B--2---:R-:W-:Y:S02]  /*0e60*/  MOV R2, R233 ;  /* 0x000000e900027202 */ /* 0x004fe40000000f00 */
[----:B------:R-:W-:-:S04]  /*0e70*/  MOV R3, 0x0 ;  /* 0x0000000000037802 */ /* 0x000fc80000000f00 */
[----:B------:R-:W-:Y:S05]  /*0e80*/  RET.REL.NODEC R2 `(_ZN5flash24flash_fwd_splitkv_kernelI23Flash_fwd_kernel_traitsILi128ELi64ELi128ELi4ELb0ELb0EN7cutlass6half_tE19Flash_kernel_traitsILi128ELi64ELi128ELi4ES3_EELb1ELb0ELb1ELb0ELb0ELb1ELb0ELb1EEEvNS_16Flash_fwd_paramsE) ;  /* 0xfffff17002007950 */ /* 0x000fea0003c3ffff */
.L_x_3187:
        /* <DEDUP_REMOVED lines=109> */
.L_x_3197:
        /* <DEDUP_REMOVED lines=81> */
.L_x_3198:
[----:B-1----:R-:W-:Y:S05]  /*1a70*/  BSYNC B0 ;  /* 0x0000000000007941 */ /* 0x002fea0003800000 */
.L_x_3196:
        /* <DEDUP_REMOVED lines=14> */
[----:B------:R-:W-:Y:S02]  /*1b60*/  IMAD.SHL.U32 R18, R52, 0x8, RZ ;  /* 0x0000000834127824 */ /* 0x000fe400078e00ff */
[----:B------:R-:W-:-:S03]  /*1b70*/  IMAD.SHL.U32 R163, R164, 0x40, RZ ;  /* 0x00000040a4a37824 */ /* 0x000fc600078e00ff */
[----:B------:R-:W-:Y:S02]  /*1b80*/  IADD3 R28, P1, R18, R9, RZ ;  /* 0x00000009121c7210 */ /* 0x000fe40007f3e0ff */
[----:B------:R-:W-:Y:S01]  /*1b90*/  SHF.R.S32.HI R19, RZ, 0x1f, R18 ;  /* 0x0000001fff137819 */ /* 0x000fe20000011412 */
[----:B------:R-:W-:Y:S01]  /*1ba0*/  IMAD R5, R5, R44, RZ ;  /* 0x0000002c05057224 */ /* 0x000fe200078e02ff */
[----:B------:R-:W-:-:S03]  /*1bb0*/  LOP3.LUT R163, R163, 0x1c0, RZ, 0xc0, !PT ;  /* 0x000001c0a3a37812 */ /* 0x000fc600078ec0ff */
[----:B------:R-:W-:Y:S01]  /*1bc0*/  IMAD.X R29, R19, 0x1, R8, P1 ;  /* 0x00000001131d7824 */ /* 0x000fe200008e0608 */
[----:B------:R-:W-:Y:S01]  /*1bd0*/  LOP3.LUT R8, R163, 0x38, R18, 0xf8, !PT ;  /* 0x00000038a3087812 */ /* 0x000fe200078ef812 */
[C---:B------:R-:W-:Y:S01]  /*1be0*/  IMAD R5, R4.reuse, R45, R5 ;  /* 0x0000002d04057224 */ /* 0x040fe200078e0205 */
[CC--:B------:R-:W-:Y:S01]  /*1bf0*/  LEA.HI R55, R49.reuse, R139.reuse, RZ, 0x4 ;  /* 0x0000008b31377211 */ /* 0x0c0fe200078f20ff */
[----:B------:R-:W-:Y:S01]  /*1c00*/  IMAD.WIDE.U32 R28, R4, R44, R28 ;  /* 0x0000002c041c7225 */ /* 0x000fe200078e001c */
[----:B------:R-:W-:Y:S02]  /*1c10*/  SHF.R.U32.HI R163, RZ, 0x3, R163 ;  /* 0x00000003ffa37819 */ /* 0x000fe400000116a3 */
[----:B------:R-:W-:Y:S01]  /*1c20*/  LEA.HI R4, R49, R139, RZ, 0x6 ;  /* 0x0000008b31047211 */ /* 0x000fe200078f30ff */
[----:B------:R-:W-:Y:S01]  /*1c30*/  IMAD R14, R27, R13, RZ ;  /* 0x0000000d1b0e7224 */ /* 0x000fe200078e02ff */
[----:B------:R-:W-:Y:S02]  /*1c40*/  LOP3.LUT R9, R55, 0xfffffff0, RZ, 0xc0, !PT ;  /* 0xfffffff037097812 */ /* 0x000fe400078ec0ff */
[----:B------:R-:W-:-:S02]  /*1c50*/  IADD3 R29, R29, R5, RZ ;  /* 0x000000051d1d7210 */ /* 0x000fc40007ffe0ff */
[----:B------:R-:W-:Y:S02]  /*1c60*/  LOP3.LUT R163, R8, R163, RZ, 0x3c, !PT ;  /* 0x000000a308a37212 */ /* 0x000fe400078e3cff */
[----:B------:R-:W-:Y:S01]  /*1c70*/  SHF.R.S32.HI R59, RZ, 0x1f, R235 ;  /* 0x0000001fff3b7819 */ /* 0x000fe200000114eb */
[----:B------:R-:W-:Y:S02]  /*1c80*/  IMAD.SHL.U32 R4, R4, 0x8, RZ ;  /* 0x0000000804047824 */ /* 0x000fe400078e00ff */
[-C--:B------:R-:W-:Y:S02]  /*1c90*/  IMAD R14, R12, R26.reuse, R14 ;  /* 0x0000001a0c0e7224 */ /* 0x080fe400078e020e */
[----:B------:R-:W-:Y:S02]  /*1ca0*/  IMAD.IADD R9, R139, 0x1, -R9 ;  /* 0x000000018b097824 */ /* 0x000fe400078e0a09 */
[----:B------:R-:W-:Y:S01]  /*1cb0*/  IMAD.WIDE.U32 R26, R13, R26, R28 ;  /* 0x0000001a0d1a7225 */ /* 0x000fe200078e001c */
[----:B------:R-:W-:-:S02]  /*1cc0*/  LOP3.LUT R163, R163, 0xfffffe00, R4, 0xf8, !PT ;  /* 0xfffffe00a3a37812 */ /* 0x000fc400078ef804 */
[----:B------:R-:W-:Y:S01]  /*1cd0*/  SHF.R.S32.HI R54, RZ, 0x1f, R9 ;  /* 0x0000001fff367819 */ /* 0x000fe20000011409 */
[----:B------:R-:W-:Y:S01]  /*1ce0*/  IMAD.IADD R15, R27, 0x1, R14 ;  /* 0x000000011b0f7824 */ /* 0x000fe200078e020e */
[----:B------:R-:W-:Y:S01]  /*1cf0*/  SHF.R.S32.HI R165, RZ, 0x1f, R164 ;  /* 0x0000001fffa57819 */ /* 0x000fe200000114a4 */
[----:B------:R-:W-:Y:S01]  /*1d00*/  IMAD.MOV.U32 R14, RZ, RZ, R26 ;  /* 0x000000ffff0e7224 */ /* 0x000fe200078e001a */
[----:B------:R-:W-:Y:S01]  /*1d10*/  LEA.HI R54, R54, R9, RZ, 0x3 ;  /* 0x0000000936367211 */ /* 0x000fe200078f18ff */
[----:B------:R-:W-:Y:S01]  /*1d20*/  IMAD R137, R45, R164, RZ ;  /* 0x000000a42d897224 */ /* 0x000fe200078e02ff */
[----:B------:R-:W-:Y:S01]  /*1d30*/  SHF.R.S32.HI R77, RZ, 0x1f, R78 ;  /* 0x0000001fff4d7819 */ /* 0x000fe2000001144e */
[-C--:B------:R-:W-:Y:S01]  /*1d40*/  IMAD.WIDE.U32 R14, R164, R44.reuse, R14 ;  /* 0x0000002ca40e7225 */ /* 0x080fe200078e000e */
[----:B------:R-:W-:Y:S02]  /*1d50*/  LOP3.LUT R53, R54, 0xfffffff8, RZ, 0xc0, !PT ;  /* 0xfffffff836357812 */ /* 0x000fe400078ec0ff */
[----:B------:R-:W-:Y:S01]  /*1d60*/  SHF.R.S32.HI R185, RZ, 0x1f, R234 ;  /* 0x0000001fffb97819 */ /* 0x000fe200000114ea */
[----:B------:R-:W-:Y:S01]  /*1d70*/  IMAD R137, R165, R44, R137 ;  /* 0x0000002ca5897224 */ /* 0x000fe200078e0289 */
[----:B------:R-:W-:-:S02]  /*1d80*/  LEA.HI R77, R77, R78, RZ, 0x7 ;  /* 0x0000004e4d4d7211 */ /* 0x000fc400078f38ff */
[----:B------:R-:W-:Y:S01]  /*1d90*/  IADD3 R53, R9, -R53, RZ ;  /* 0x8000003509357210 */ /* 0x000fe20007ffe0ff */
[----:B------:R-:W-:Y:S01]  /*1da0*/  IMAD.IADD R137, R15, 0x1, R137 ;  /* 0x000000010f897824 */ /* 0x000fe200078e0289 */
[----:B------:R-:W-:Y:S02]  /*1db0*/  IADD3 R9, R18, 0x40, RZ ;  /* 0x0000004012097810 */ /* 0x000fe40007ffe0ff */
[----:B------:R-:W-:-:S04]  /*1dc0*/  SHF.R.S32.HI R77, RZ, 0x7, R77 ;  /* 0x00000007ff4d7819 */ /* 0x000fc8000001144d */
[----:B------:R-:W-:Y:S01]  /*1dd0*/  IMNMX R77, RZ, R77, !PT ;  /* 0x0000004dff4d7217 */ /* 0x000fe20007800200 */
[----:B------:R-:W-:-:S04]  /*1de0*/  IMAD.WIDE R182, R236, 0x40, R164 ;  /* 0x00000040ecb67825 */ /* 0x000fc800078e02a4 */
        /* <DEDUP_REMOVED lines=14> */
[----:B------:R-:W-:Y:S02]  /*1ed0*/  @P0 IMAD.MOV.U32 R4, RZ, RZ, R28 ;  /* 0x000000ffff040224 */ /* 0x000fe400078e001c */
[----:B---3--:R-:W-:-:S04]  /*1ee0*/  @!P0 IMAD R8, R25, R235, RZ ;  /* 0x000000eb19088224 */ /* 0x008fc800078e02ff */
[C---:B------:R-:W-:Y:S02]  /*1ef0*/  @!P0 IMAD R8, R24.reuse, R59, R8 ;  /* 0x0000003b18088224 */ /* 0x040fe400078e0208 */
[----:B------:R-:W-:-:S04]  /*1f00*/  @!P0 IMAD.WIDE.U32 R24, R24, R235, RZ ;  /* 0x000000eb18188225 */ /* 0x000fc800078e00ff */
[----:B------:R-:W-:Y:S02]  /*1f10*/  @!P0 IMAD.MOV.U32 R4, RZ, RZ, R24 ;  /* 0x000000ffff048224 */ /* 0x000fe400078e0018 */
[----:B------:R-:W-:-:S03]  /*1f20*/  @P0 IMAD R5, R23, R238, RZ ;  /* 0x000000ee17050224 */ /* 0x000fc600078e02ff */
[----:B------:R-:W-:Y:S01]  /*1f30*/  IADD3 R24, P1, R18, R4, RZ ;  /* 0x0000000412187210 */ /* 0x000fe20007f3e0ff */
[----:B------:R-:W-:Y:S02]  /*1f40*/  @P0 IMAD.IADD R5, R29, 0x1, R5 ;  /* 0x000000011d050824 */ /* 0x000fe400078e0205 */
[----:B------:R-:W-:Y:S01]  /*1f50*/  @!P0 IMAD.IADD R5, R25, 0x1, R8 ;  /* 0x0000000119058824 */ /* 0x000fe200078e0208 */
[----:B------:R-:W-:Y:S01]  /*1f60*/  @P0 MOV R209, R23 ;  /* 0x0000001700d10202 */ /* 0x000fe20000000f00 */
[----:B------:R-:W-:Y:S02]  /*1f70*/  IMAD R4, R21, R234, RZ ;  /* 0x000000ea15047224 */ /* 0x000fe400078e02ff */
[--C-:B------:R-:W-:Y:S02]  /*1f80*/  @P0 IMAD.MOV.U32 R208, RZ, RZ, R22.reuse ;  /* 0x000000ffffd00224 */ /* 0x100fe400078e0016 */
[----:B------:R-:W-:Y:S02]  /*1f90*/  IMAD.X R25, R19, 0x1, R5, P1 ;  /* 0x0000000113197824 */ /* 0x000fe400008e0605 */
[----:B------:R-:W-:-:S02]  /*1fa0*/  @!P0 IMAD.MOV.U32 R208, RZ, RZ, R22 ;  /* 0x000000ffffd08224 */ /* 0x000fc400078e0016 */
[----:B------:R-:W-:Y:S01]  /*1fb0*/  @!P0 IMAD.MOV.U32 R209, RZ, RZ, R23 ;  /* 0x000000ffffd18224 */ /* 0x000fe200078e0017 */
[----:B----4-:R-:W-:Y:S01]  /*1fc0*/  LEA R138, P0, R14, R6, 0x1 ;  /* 0x000000060e8a7211 */ /* 0x010fe200078008ff */
[----:B------:R-:W-:Y:S02]  /*1fd0*/  IMAD R4, R20, R185, R4 ;  /* 0x000000b914047224 */ /* 0x000fe400078e0204 */
[----:B------:R-:W-:Y:S01]  /*1fe0*/  IMAD.WIDE.U32 R20, R234, R20, R24 ;  /* 0x00000014ea147225 */ /* 0x000fe200078e0018 */
[-C--:B------:R-:W-:Y:S02]  /*1ff0*/  ISETP.GE.AND P1, PT, R9, R161.reuse, PT ;  /* 0x000000a10900720c */ /* 0x080fe40003f26270 */
[----:B------:R-:W-:Y:S02]  /*2000*/  ISETP.GE.AND P2, PT, R18, R161, PT ;  /* 0x000000a11200720c */ /* 0x000fe40003f46270 */
[----:B------:R-:W-:Y:S02]  /*2010*/  LEA.HI.X R137, R14, R7, R137, 0x1, P0 ;  /* 0x000000070e897211 */ /* 0x000fe400000f0c89 */
[----:B------:R-:W-:-:S02]  /*2020*/  IADD3 R180, P0, R18, R3, RZ ;  /* 0x0000000312b47210 */ /* 0x000fc40007f1e0ff */
[----:B------:R-:W-:Y:S02]  /*2030*/  IADD3 R21, R21, R4, RZ ;  /* 0x0000000415157210 */ /* 0x000fe40007ffe0ff */
[----:B------:R-:W-:Y:S02]  /*2040*/  SEL R136, RZ, 0xffffffff, P1 ;  /* 0xffffffffff887807 */ /* 0x000fe40000800000 */
[----:B------:R-:W-:Y:S02]  /*2050*/  SEL R4, RZ, 0x1, P2 ;  /* 0x00000001ff047807 */ /* 0x000fe40001000000 */
[----:B------:R-:W-:Y:S02]  /*2060*/  R2P PR, R53, 0x6 ;  /* 0x0000000635007804 */ /* 0x000fe40000000000 */
[----:B------:R-:W-:Y:S01]  /*2070*/  ISETP.GT.AND P3, PT, R48, R77, PT ;  /* 0x0000004d3000720c */ /* 0x000fe20003f64270 */
[----:B------:R-:W-:Y:S02]  /*2080*/  IMAD.X R181, R19, 0x1, R0, P0 ;  /* 0x0000000113b57824 */ /* 0x000fe400000e0600 */
[----:B------:R-:W-:-:S02]  /*2090*/  IMAD R188, R183, R208, RZ ;  /* 0x000000d0b7bc7224 */ /* 0x000fc400078e02ff */
[----:B------:R-:W-:-:S04]  /*20a0*/  IMAD.WIDE.U32 R180, R164, R46, R180 ;  /* 0x0000002ea4b47225 */ /* 0x000fc800078e00b4 */
[----:B------:R-:W-:Y:S01]  /*20b0*/  IMAD.SHL.U32 R136, R136, 0x2, RZ ;  /* 0x0000000288887824 */ /* 0x000fe200078e00ff */
[----:B------:R-:W-:Y:S01]  /*20c0*/  LEA R232, P0, R180, R206, 0x1 ;  /* 0x000000ceb4e87211 */ /* 0x000fe200078008ff */
[C---:B------:R-:W-:Y:S01]  /*20d0*/  IMAD R188, R182.reuse, R209, R188 ;  /* 0x000000d1b6bc7224 */ /* 0x040fe200078e02bc */
[----:B------:R-:W-:Y:S01]  /*20e0*/  IADD3 R187, R181, R186, RZ ;  /* 0x000000bab5bb7210 */ /* 0x000fe20007ffe0ff */
        /* <DEDUP_REMOVED lines=33> */
[----:B------:R-:W-:Y:S01]  /*2300*/  IMAD R65, R45, 0x60, RZ ;  /* 0x000000602d417824 */ /* 0x000fe200078e02ff */
        /* <DEDUP_REMOVED lines=100> */
[--C-:B------:R-:W-:Y:S01]  /*2950*/  IMAD.X R33, R7, 0x1, R12.reuse, P1 ;  /* 0x0000000107217824 */ /* 0x100fe200008e060c */
[----:B------:R-:W-:Y:S01]  /*2960*/  SHF.L.U64.HI R99, R100, 0x1, R99 ;  /* 0x0000000164637819 */ /* 0x000fe20000010263 */
[----:B------:R-:W-:Y:S01]  /*2970*/  IMAD.X R12, R5, 0x1, R12, P0 ;  /* 0x00000001050c7824 */ /* 0x000fe200000e060c */
[----:B------:R-:W-:Y:S01]  /*2980*/  IADD3 R74, P0, R229, 0x40, RZ ;  /* 0x00000040e54a7810 */ /* 0x000fe20007f1e0ff */
[----:B------:R-:W-:Y:S01]  /*2990*/  IMAD.SHL.U32 R117, R116, 0x2, RZ ;  /* 0x0000000274757824 */ /* 0x000fe200078e00ff */
[----:B------:R-:W-:Y:S01]  /*29a0*/  LEA.HI.X.SX32 R0, R2, R0, 0x1, P2 ;  /* 0x0000000002007211 */ /* 0x000fe200010f0eff */
[C---:B------:R-:W-:Y:S01]  /*29b0*/  IMAD R103, R191.reuse, 0x60, RZ ;  /* 0x00000060bf677824 */ /* 0x040fe200078e02ff */
[----:B------:R-:W-:Y:S01]  /*29c0*/  IADD3.X R73, RZ, R230, RZ, P0, !PT ;  /* 0x000000e6ff497210 */ /* 0x000fe200007fe4ff */
[----:B------:R-:W-:Y:S01]  /*29d0*/  IMAD R106, R191, 0xa0, RZ ;  /* 0x000000a0bf6a7824 */ /* 0x000fe200078e02ff */
[----:B------:R-:W-:Y:S01]  /*29e0*/  IADD3 R198, P0, R71, 0x40, RZ ;  /* 0x0000004047c67810 */ /* 0x000fe20007f1e0ff */
[C---:B------:R-:W-:Y:S01]  /*29f0*/  IMAD R107, R191.reuse, 0xc0, RZ ;  /* 0x000000c0bf6b7824 */ /* 0x040fe200078e02ff */
        /* <DEDUP_REMOVED lines=22> */
[C---:B------:R-:W-:Y:S01]  /*2b60*/  IMAD.SHL.U32 R152, R142.reuse, 0x20, RZ ;  /* 0x000000208e987824 */ /* 0x040fe200078e00ff */
[----:B------:R-:W-:Y:S01]  /*2b70*/  IADD3.X R93, R89, R87, RZ, P0, !PT ;  /* 0x00000057595d7210 */ /* 0x000fe200007fe4ff */
[----:B------:R-:W-:Y:S01]  /*2b80*/  IMAD R150, R142, 0x30, RZ ;  /* 0x000000308e967824 */ /* 0x000fe200078e02ff */
[-C--:B------:R-:W-:Y:S01]  /*2b90*/  IADD3 R96, P1, R92, R88.reuse, RZ ;  /* 0x000000585c607210 */ /* 0x080fe20007f3e0ff */
[----:B------:R-:W-:Y:S01]  /*2ba0*/  IMAD.SHL.U32 R148, R142, 0x40, RZ ;  /* 0x000000408e947824 */ /* 0x000fe200078e00ff */
        /* <DEDUP_REMOVED lines=19> */
[----:B------:R-:W-:Y:S01]  /*2ce0*/  IMAD.IADD R68, R69, 0x1, R175 ;  /* 0x0000000145447824 */ /* 0x000fe200078e02af */
        /* <DEDUP_REMOVED lines=13> */
[--C-:B------:R-:W-:Y:S01]  /*2dc0*/  IMAD.X R95, R91, 0x1, R87.reuse, P1 ;  /* 0x000000015b5f7824 */ /* 0x100fe200008e0657 */
[----:B------:R-:W-:Y:S01]  /*2dd0*/  SHF.R.S32.HI R122, RZ, 0x1f, R140 ;  /* 0x0000001fff7a7819 */ /* 0x000fe2000001148c */
[----:B------:R-:W-:-:S02]  /*2de0*/  IMAD.X R97, R93, 0x1, R87, P0 ;  /* 0x000000015d617824 */ /* 0x000fc400000e0657 */
.L_x_3333:
        /* <DEDUP_REMOVED lines=13> */
[----:B------:R-:W-:Y:S03]  /*2ec0*/  @P1 IMAD.MOV.U32 R2, RZ, RZ, R121 ;  /* 0x000000ffff021224 */ /* 0x000fe600078e0079 */
[----:B------:R1:W2:Y:S02]  /*2ed0*/  @P1 LD.E.128 R4, [R110.64] ;  /* 0x000000066e041980 */ /* 0x0002a4000c101d00 */
[----:B-1----:R-:W-:Y:S02]  /*2ee0*/  @P0 IMAD.MOV.U32 R111, RZ, RZ, R109 ;  /* 0x000000ffff6f0224 */ /* 0x002fe400078e006d */
[----:B--2---:R1:W-:Y:S04]  /*2ef0*/  @P1 ST.E.128 [R2.64], R4 ;  /* 0x0000000402001985 */ /* 0x0043e8000c101d06 */
[----:B-1----:R-:W2:Y:S01]  /*2f00*/  @P0 LD.E.128 R4, [R110.64+0x80] ;  /* 0x000080066e040980 */ /* 0x002ea2000c101d00 */
[----:B------:R-:W-:Y:S01]  /*2f10*/  @P0 MOV R2, R121 ;  /* 0x0000007900020202 */ /* 0x000fe20000000f00 */
[----:B------:R-:W-:Y:S05]  /*2f20*/  @P0 IMAD.MOV.U32 R3, RZ, RZ, R120 ;  /* 0x000000ffff030224 */ /* 0x000fea00078e0078 */
[----:B--2---:R1:W-:Y:S02]  /*2f30*/  @P0 ST.E.128 [R2.64+0x80], R4 ;  /* 0x0000800402000985 */ /* 0x0043e4000c101d06 */
.L_x_3201:
[----:B------:R-:W-:Y:S05]  /*2f40*/  BSYNC B0 ;  /* 0x0000000000007941 */ /* 0x000fea0003800000 */
.L_x_3200:
        /* <DEDUP_REMOVED lines=15> */
.L_x_3203:
[----:B------:R-:W-:Y:S05]  /*3040*/  BSYNC B0 ;  /* 0x0000000000007941 */ /* 0x000fea0003800000 */
.L_x_3202:
        /* <DEDUP_REMOVED lines=15> */
.L_x_3205:
[----:B------:R-:W-:Y:S05]  /*3140*/  BSYNC B0 ;  /* 0x0000000000007941 */ /* 0x000fea0003800000 */
.L_x_3204:
        /* <DEDUP_REMOVED lines=15> */
.L_x_3207:
[----:B------:R-:W-:Y:S05]  /*3240*/  BSYNC B0 ;  /* 0x0000000000007941 */ /* 0x000fea0003800000 */
.L_x_3206:
        /* <DEDUP_REMOVED lines=15> */
.L_x_3209:
[----:B------:R-:W-:Y:S05]  /*3340*/  BSYNC B0 ;  /* 0x0000000000007941 */ /* 0x000fea0003800000 */
.L_x_3208:
        /* <DEDUP_REMOVED lines=15> */
.L_x_3211:
[----:B------:R-:W-:Y:S05]  /*3440*/  BSYNC B0 ;  /* 0x0000000000007941 */ /* 0x000fea0003800000 */
.L_x_3210:
        /* <DEDUP_REMOVED lines=15> */
.L_x_3213:
[----:B------:R-:W-:Y:S05]  /*3540*/  BSYNC B0 ;  /* 0x0000000000007941 */ /* 0x000fea0003800000 */
.L_x_3212:
        /* <DEDUP_REMOVED lines=15> */
.L_x_3215:
[----:B------:R-:W-:Y:S05]  /*3640*/  BSYNC B0 ;  /* 0x0000000000007941 */ /* 0x000fea0003800000 */
.L_x_3214:
[----:B------:R-:W2:Y:S01]  /*3650*/  LD.E R17, [R10.64+0xd0] ;  /* 0x0000d0060a117980 */ /* 0x000ea2000c101900 */
[----:B------:R-:W-:Y:S01]  /*3660*/  IMAD.MOV.U32 R111, RZ, RZ, R109 ;  /* 0x000000ffff6f7224 */ /* 0x000fe200078e006d */
[----:B------:R-:W-:Y:S02]  /*3670*/  BSSY B3, `(.L_x_3216) ;  /* 0x0000b89000037945 */ /* 0x000fe40003800000 */
        /* <DEDUP_REMOVED lines=11> */
[----:B---3--:R-:W-:Y:S01]  /*3730*/  BSSY B1, `(.L_x_3219) ;  /* 0x000007a000017945 */ /* 0x008fe20003800000 */
[----:B------:R-:W-:-:S05]  /*3740*/  @!P2 BRA `(.L_x_3220) ;  /* 0x000007800000a947 */ /* 0x000fca0003800000 */
[----:B-----5:R-:W-:Y:S01]  /*3750*/  ISETP.GE.AND P0, PT, R18, R111, PT ;  /* 0x0000006f1200720c */ /* 0x020fe20003f06270 */
[----:B------:R-:W-:Y:S01]  /*3760*/  @!UPT UIADD3 URZ, URZ, URZ, URZ ;  /* 0x0000003f3f3ff290 */ /* 0x000fe2000fffe03f */
[----:B------:R-:W-:Y:S11]  /*3770*/  BSSY B0, `(.L_x_3221) ;  /* 0x000003a000007945 */ /* 0x000ff60003800000 */
[----:B------:R-:W-:-:S05]  /*3780*/  @P0 BRA `(.L_x_3222) ;  /* 0x0000038000000947 */ /* 0x000fca0003800000 */
[----:B-1----:R-:W-:Y:S02]  /*3790*/  MOV R2, R113 ;  /* 0x0000007100027202 */ /* 0x002fe40000000f00 */
        /* <DEDUP_REMOVED lines=55> */
.L_x_3222:
[----:B------:R-:W-:Y:S05]  /*3b10*/  BSYNC B0 ;  /* 0x0000000000007941 */ /* 0x000fea0003800000 */
.L_x_3221:
[----:B------:R-:W-:Y:S11]  /*3b20*/  ISETP.GE.AND P0, PT, R9, R111, PT ;  /* 0x0000006f0900720c */ /* 0x000ff60003f06270 */
[----:B------:R-:W-:Y:S02]  /*3b30*/  @!UPT UIADD3 URZ, URZ, URZ, URZ ;  /* 0x0000003f3f3ff290 */ /* 0x000fe4000fffe03f */
[----:B------:R-:W-:-:S05]  /*3b40*/  @P0 BRA `(.L_x_3220) ;  /* 0x0000038000000947 */ /* 0x000fca0003800000 */
[----:B-1----:R-:W-:Y:S02]  /*3b50*/  MOV R2, R113 ;  /* 0x0000007100027202 */ /* 0x002fe40000000f00 */
[----:B------:R-:W-:Y:S02]  /*3b60*/  MOV R3, R112 ;  /* 0x0000007000037202 */ /* 0x000fe40000000f00 */
[----:B------:R-:W-:Y:S03]  /*3b70*/  ISETP.GE.AND P0, PT, R9, R17, PT ;  /* 0x000000110900720c */ /* 0x000fe60003f06270 */
[----:B------:R1:W2:Y:S10]  /*3b80*/  LD.E.128 R20, [R2.64+0x80] ;  /* 0x0000800602147980 */ /* 0x0002b4000c101d00 */
        /* <DEDUP_REMOVED lines=52> */
.L_x_3220:
[----:B------:R-:W-:Y:S05]  /*3ed0*/  BSYNC B1 ;  /* 0x0000000000017941 */ /* 0x000fea0003800000 */
.L_x_3219:
        /* <DEDUP_REMOVED lines=14> */
[----:B------:R-:W-:Y:S02]  /*3fc0*/  LEA R20, P1, R80, R113, 0x1 ;  /* 0x0000007150147211 */ /* 0x000fe400078208ff */
        /* <DEDUP_REMOVED lines=52> */
.L_x_3226:
[----:B------:R-:W-:Y:S05]  /*4310*/  BSYNC B0 ;  /* 0x0000000000007941 */ /* 0x000fea0003800000 */
.L_x_3225:
        /* <DEDUP_REMOVED lines=56> */
.L_x_3224:
[----:B------:R-:W-:Y:S05]  /*46a0*/  BSYNC B1 ;  /* 0x0000000000017941 */ /* 0x000fea0003800000 */
.L_x_3223:
        /* <DEDUP_REMOVED lines=67> */
.L_x_3230:
[----:B------:R-:W-:Y:S05]  /*4ae0*/  BSYNC B0 ;  /* 0x0000000000007941 */ /* 0x000fea0003800000 */
.L_x_3229:
        /* <DEDUP_REMOVED lines=56> */
.L_x_3228:
[----:B------:R-:W-:Y:S05]  /*4e70*/  BSYNC B1 ;  /* 0x0000000000017941 */ /* 0x000fea0003800000 */
.L_x_3227:
        /* <DEDUP_REMOVED lines=73> */
.L_x_3234:
[----:B------:R-:W-:Y:S05]  /*5310*/  BSYNC B0 ;  /* 0x0000000000007941 */ /* 0x000fea0003800000 */
.L_x_3233:
        /* <DEDUP_REMOVED lines=56> */
.L_x_3232:
[----:B------:R-:W-:Y:S05]  /*56a0*/  BSYNC B1 ;  /* 0x0000000000017941 */ /* 0x000fea0003800000 */
.L_x_3231:
        /* <DEDUP_REMOVED lines=67> */
.L_x_3238:
[----:B------:R-:W-:Y:S05]  /*5ae0*/  BSYNC B0 ;  /* 0x0000000000007941 */ /* 0x000fea0003800000 */
.L_x_3237:
        /* <DEDUP_REMOVED lines=56> */
.L_x_3236:
[----:B------:R-:W-:Y:S05]  /*5e70*/  BSYNC B1 ;  /* 0x0000000000017941 */ /* 0x000fea0003800000 */
.L_x_3235:
        /* <DEDUP_REMOVED lines=73> */
.L_x_3242:
[----:B------:R-:W-:Y:S05]  /*6310*/  BSYNC B0 ;  /* 0x0000000000007941 */ /* 0x000fea0003800000 */
.L_x_3241:
        /* <DEDUP_REMOVED lines=56> */
.L_x_3240:
[----:B------:R-:W-:Y:S05]  /*66a0*/  BSYNC B1 ;  /* 0x0000000000017941 */ /* 0x000fea0003800000 */
.L_x_3239:
        /* <DEDUP_REMOVED lines=73> */
.L_x_3246:
[----:B------:R-:W-:Y:S05]  /*6b40*/  BSYNC B0 ;  /* 0x0000000000007941 */ /* 0x000fea0003800000 */
.L_x_3245:
        /* <DEDUP_REMOVED lines=56> */
.L_x_3244:
[----:B------:R-:W-:Y:S05]  /*6ed0*/  BSYNC B1 ;  /* 0x0000000000017941 */ /* 0x000fea0003800000 */
.L_x_3243:
        /* <DEDUP_REMOVED lines=73> */
.L_x_3250:
[----:B------:R-:W-:Y:S05]  /*7370*/  BSYNC B0 ;  /* 0x0000000000007941 */ /* 0x000fea0003800000 */
.L_x_3249:
        /* <DEDUP_REMOVED lines=56> */
.L_x_3248:
[----:B------:R-:W-:Y:S05]  /*7700*/  BSYNC B1 ;  /* 0x0000000000017941 */ /* 0x000fea0003800000 */
.L_x_3247:
[----:B------:R-:W2:Y:S01]  /*7710*/  LD.E R0, [R10.64+0xd0] ;  /* 0x0000d0060a007980 */ /* 0x000ea2000c101900 */
[----:B-1----:R-:W-:Y:S02]  /*7720*/  IMAD.MOV.U32 R2, RZ, RZ, R13 ;  /* 0x000000ffff027224 */ /* 0x002fe400078e000d */
        /* <DEDUP_REMOVED lines=8> */
.L_x_3218:
[----:B---3--:R-:W-:Y:S01]  /*77b0*/  BSSY B2, `(.L_x_3252) ;  /* 0x00000d0000027945 */ /* 0x008fe20003800000 */
[----:B------:R-:W-:-:S05]  /*77c0*/  @!P2 BRA `(.L_x_3253) ;  /* 0x00000ce00000a947 */ /* 0x000fca0003800000 */
[----:B-----5:R-:W-:Y:S01]  /*77d0*/  ISETP.GE.AND P0, PT, R18, R111, PT ;  /* 0x0000006f1200720c */ /* 0x020fe20003f06270 */
[----:B------:R-:W-:Y:S01]  /*77e0*/  @!UPT UIADD3 URZ, URZ, URZ, URZ ;  /* 0x0000003f3f3ff290 */ /* 0x000fe2000fffe03f */
[----:B------:R-:W-:Y:S11]  /*77f0*/  BSSY B1, `(.L_x_3254) ;  /* 0x0000065000017945 */ /* 0x000ff60003800000 */
[----:B------:R-:W-:-:S05]  /*7800*/  @P0 BRA `(.L_x_3255) ;  /* 0x0000063000000947 */ /* 0x000fca0003800000 */
[----:B-1----:R-:W-:Y:S01]  /*7810*/  IMAD.MOV.U32 R4, RZ, RZ, R113 ;  /* 0x000000ffff047224 */ /* 0x002fe200078e0071 */
        /* <DEDUP_REMOVED lines=94> */
.L_x_3257:
[----:B------:R-:W-:Y:S05]  /*7e00*/  BSYNC B0 ;  /* 0x0000000000007941 */ /* 0x000fea0003800000 */
.L_x_3256:
[----:B------:R-:W-:Y:S02]  /*7e10*/  MOV R2, R119 ;  /* 0x0000007700027202 */ /* 0x000fe40000000f00 */
[----:B------:R-:W-:Y:S05]  /*7e20*/  MOV R3, R118 ;  /* 0x0000007600037202 */ /* 0x000fea0000000f00 */
[----:B-----5:R2:W-:Y:S02]  /*7e30*/  ST.E.128 [R2.64], R40 ;  /* 0x0000002802007985 */ /* 0x0205e4000c101d06 */
.L_x_3255:
[----:B------:R-:W-:Y:S05]  /*7e40*/  BSYNC B1 ;  /* 0x0000000000017941 */ /* 0x000fea0003800000 */
.L_x_3254:
        /* <DEDUP_REMOVED lines=10> */
[----:B-1----:R-:W-:Y:S01]  /*7ef0*/  IMAD.MOV.U32 R6, RZ, RZ, R115 ;  /* 0x000000ffff067224 */ /* 0x002fe200078e0073 */
        /* <DEDUP_REMOVED lines=87> */
.L_x_3259:
[----:B------:R-:W-:Y:S05]  /*8470*/  BSYNC B0 ;  /* 0x0000000000007941 */ /* 0x000fea0003800000 */
.L_x_3258:
[----:B-1----:R-:W-:Y:S02]  /*8480*/  MOV R2, R119 ;  /* 0x0000007700027202 */ /* 0x002fe40000000f00 */
[----:B------:R-:W-:Y:S05]  /*8490*/  MOV R3, R118 ;  /* 0x0000007600037202 */ /* 0x000fea0000000f00 */
[----:B-----5:R1:W-:Y:S02]  /*84a0*/  ST.E.128 [R2.64+0x80], R40 ;  /* 0x0000802802007985 */ /* 0x0203e4000c101d06 */
.L_x_3253:
[----:B------:R-:W-:Y:S05]  /*84b0*/  BSYNC B2 ;  /* 0x0000000000027941 */ /* 0x000fea0003800000 */
.L_x_3252:
        /* <DEDUP_REMOVED lines=9> */
[C---:B-1----:R-:W-:Y:S01]  /*8550*/  LEA R6, P0, R80.reuse, R113, 0x1 ;  /* 0x0000007150067211 */ /* 0x042fe200078008ff */
[----:B------:R-:W-:Y:S03]  /*8560*/  BSSY B0, `(.L_x_3264) ;  /* 0x000005e000007945 */ /* 0x000fe60003800000 */
[----:B------:R-:W-:Y:S02]  /*8570*/  LEA.HI.X R7, R80, R112, R79, 0x1, P0 ;  /* 0x0000007050077211 */ /* 0x000fe400000f0c4f */
[----:B------:R-:W-:Y:S03]  /*8580*/  ISETP.GE.AND P0, PT, R18, R17, PT ;  /* 0x000000111200720c */ /* 0x000fe60003f06270 */
[----:B--2---:R1:W5:Y:S10]  /*8590*/  LD.E.128 R40, [R6.64] ;  /* 0x0000000606287980 */ /* 0x004374000c101d00 */
        /* <DEDUP_REMOVED lines=17> */
[----:B-1----:R1:W2:Y:S08]  /*86b0*/  LD.E.128 R4, [R2.64] ;  /* 0x0000000602047980 */ /* 0x0022b0000c101d00 */
        /* <DEDUP_REMOVED lines=72> */
.L_x_3265:
[----:B------:R-:W-:Y:S05]  /*8b40*/  BSYNC B0 ;  /* 0x0000000000007941 */ /* 0x000fea0003800000 */
.L_x_3264:
[C---:B------:R-:W-:Y:S04]  /*8b50*/  LEA R2, P0, R229.reuse, R119, 0x1 ;  /* 0x00000077e5027211 */ /* 0x040fe800078008ff */
[----:B------:R-:W-:Y:S05]  /*8b60*/  LEA.HI.X R3, R229, R118, R230, 0x1, P0 ;  /* 0x00000076e5037211 */ /* 0x000fea00000f0ce6 */
[----:B-----5:R2:W-:Y:S04]  /*8b70*/  ST.E.128 [R2.64], R40 ;  /* 0x0000002802007985 */ /* 0x0205e8000c101d06 */
.L_x_3263:
[----:B------:R-:W-:Y:S05]  /*8b80*/  BSYNC B1 ;  /* 0x0000000000017941 */ /* 0x000fea0003800000 */
.L_x_3262:
[----:B------:R-:W-:Y:S11]  /*8b90*/  ISETP.GE.AND P0, PT, R9, R111, PT ;  /* 0x0000006f0900720c */ /* 0x000ff60003f06270 */
[----:B------:R-:W-:Y:S02]  /*8ba0*/  @!UPT UIADD3 URZ, URZ, URZ, URZ ;  /* 0x0000003f3f3ff290 */ /* 0x000fe4000fffe03f */
        /* <DEDUP_REMOVED lines=96> */
.L_x_3267:
[----:B------:R-:W-:Y:S05]  /*91b0*/  BSYNC B0 ;  /* 0x0000000000007941 */ /* 0x000fea0003800000 */
.L_x_3266:
[C---:B------:R-:W-:Y:S04]  /*91c0*/  LEA R2, P0, R74.reuse, R119, 0x1 ;  /* 0x000000774a027211 */ /* 0x040fe800078008ff */
[----:B------:R-:W-:Y:S05]  /*91d0*/  LEA.HI.X R3, R74, R118, R73, 0x1, P0 ;  /* 0x000000764a037211 */ /* 0x000fea00000f0c49 */
[----:B-----5:R2:W-:Y:S04]  /*91e0*/  ST.E.128 [R2.64], R40 ;  /* 0x0000002802007985 */ /* 0x0205e8000c101d06 */
.L_x_3261:
[----:B------:R-:W-:Y:S05]  /*91f0*/  BSYNC B2 ;  /* 0x0000000000027941 */ /* 0x000fea0003800000 */
.L_x_3260:
        /* <DEDUP_REMOVED lines=104> */
.L_x_3273:
[----:B------:R-:W-:Y:S05]  /*9880*/  BSYNC B0 ;  /* 0x0000000000007941 */ /* 0x000fea0003800000 */
.L_x_3272:
[C---:B------:R-:W-:Y:S04]  /*9890*/  LEA R2, P0, R75.reuse, R119, 0x1 ;  /* 0x000000774b027211 */ /* 0x040fe800078008ff */
[----:B------:R-:W-:Y:S05]  /*98a0*/  LEA.HI.X R3, R75, R118, R76, 0x1, P0 ;  /* 0x000000764b037211 */ /* 0x000fea00000f0c4c */
[----:B-----5:R2:W-:Y:S04]  /*98b0*/  ST.E.128 [R2.64], R40 ;  /* 0x0000002802007985 */ /* 0x0205e8000c101d06 */
.L_x_3271:
[----:B------:R-:W-:Y:S05]  /*98c0*/  BSYNC B1 ;  /* 0x0000000000017941 */ /* 0x000fea0003800000 */
.L_x_3270:
        /* <DEDUP_REMOVED lines=98> */
.L_x_3275:
[----:B------:R-:W-:Y:S05]  /*9ef0*/  BSYNC B0 ;  /* 0x0000000000007941 */ /* 0x000fea0003800000 */
.L_x_3274:
[C---:B------:R-:W-:Y:S04]  /*9f00*/  LEA R2, P0, R202.reuse, R119, 0x1 ;  /* 0x00000077ca027211 */ /* 0x040fe800078008ff */
[----:B------:R-:W-:Y:S05]  /*9f10*/  LEA.HI.X R3, R202, R118, R203, 0x1, P0 ;  /* 0x00000076ca037211 */ /* 0x000fea00000f0ccb */
[----:B-----5:R2:W-:Y:S04]  /*9f20*/  ST.E.128 [R2.64], R40 ;  /* 0x0000002802007985 */ /* 0x0205e8000c101d06 */
.L_x_3269:
[----:B------:R-:W-:Y:S05]  /*9f30*/  BSYNC B2 ;  /* 0x0000000000027941 */ /* 0x000fea0003800000 */
.L_x_3268:
        /* <DEDUP_REMOVED lines=9> */
[----:B-1----:R-:W-:Y:S01]  /*9fd0*/  MOV R6, R113 ;  /* 0x0000007100067202 */ /* 0x002fe20000000f00 */
[----:B------:R-:W-:Y:S01]  /*9fe0*/  IMAD R0, R205, 0x60, RZ ;  /* 0x00000060cd007824 */ /* 0x000fe200078e02ff */
[----:B------:R-:W-:Y:S01]  /*9ff0*/  MOV R7, R112 ;  /* 0x0000007000077202 */ /* 0x000fe20000000f00 */
[----:B------:R-:W-:Y:S01]  /*a000*/  BSSY B0, `(.L_x_3280) ;  /* 0x000005f000007945 */ /* 0x000fe20003800000 */
[----:B------:R-:W-:Y:S03]  /*a010*/  ISETP.GE.AND P0, PT, R18, R17, PT ;  /* 0x000000111200720c */ /* 0x000fe60003f06270 */
[----:B------:R-:W-:Y:S05]  /*a020*/  IMAD.WIDE.U32 R6, R204, 0x60, R6 ;  /* 0x00000060cc067825 */ /* 0x000fea00078e0006 */
[----:B------:R-:W-:Y:S05]  /*a030*/  IADD3 R7, R7, R0, RZ ;  /* 0x0000000007077210 */ /* 0x000fea0007ffe0ff */
[----:B--2---:R1:W5:Y:S01]  /*a040*/  LD.E.128 R40, [R6.64] ;  /* 0x0000000606287980 */ /* 0x004362000c101d00 */
        /* <DEDUP_REMOVED lines=90> */
.L_x_3281:
[----:B------:R-:W-:Y:S05]  /*a5f0*/  BSYNC B0 ;  /* 0x0000000000007941 */ /* 0x000fea0003800000 */
.L_x_3280:
[----:B------:R-:W-:Y:S01]  /*a600*/  MOV R2, R119 ;  /* 0x0000007700027202 */ /* 0x000fe20000000f00 */
[----:B------:R-:W-:Y:S01]  /*a610*/  IMAD R0, R47, 0x60, RZ ;  /* 0x000000602f007824 */ /* 0x000fe200078e02ff */
[----:B------:R-:W-:Y:S05]  /*a620*/  MOV R3, R118 ;  /* 0x0000007600037202 */ /* 0x000fea0000000f00 */
[----:B------:R-:W-:Y:S05]  /*a630*/  IMAD.WIDE.U32 R2, R46, 0x60, R2 ;  /* 0x000000602e027825 */ /* 0x000fea00078e0002 */
[----:B------:R-:W-:Y:S05]  /*a640*/  IADD3 R3, R3, R0, RZ ;  /* 0x0000000003037210 */ /* 0x000fea0007ffe0ff */
[----:B-----5:R2:W-:Y:S02]  /*a650*/  ST.E.128 [R2.64], R40 ;  /* 0x0000002802007985 */ /* 0x0205e4000c101d06 */
.L_x_3279:
[----:B------:R-:W-:Y:S05]  /*a660*/  BSYNC B1 ;  /* 0x0000000000017941 */ /* 0x000fea0003800000 */
.L_x_3278:
        /* <DEDUP_REMOVED lines=98> */
.L_x_3283:
[----:B------:R-:W-:Y:S05]  /*ac90*/  BSYNC B0 ;  /* 0x0000000000007941 */ /* 0x000fea0003800000 */
.L_x_3282:
[C---:B------:R-:W-:Y:S04]  /*aca0*/  LEA R2, P0, R200.reuse, R119, 0x1 ;  /* 0x00000077c8027211 */ /* 0x040fe800078008ff */
[----:B------:R-:W-:Y:S05]  /*acb0*/  LEA.HI.X R3, R200, R118, R201, 0x1, P0 ;  /* 0x00000076c8037211 */ /* 0x000fea00000f0cc9 */
[----:B-----5:R2:W-:Y:S04]  /*acc0*/  ST.E.128 [R2.64], R40 ;  /* 0x0000002802007985 */ /* 0x0205e8000c101d06 */
.L_x_3277:
[----:B------:R-:W-:Y:S05]  /*acd0*/  BSYNC B2 ;  /* 0x0000000000027941 */ /* 0x000fea0003800000 */
.L_x_3276:
        /* <DEDUP_REMOVED lines=104> */
.L_x_3289:
[----:B------:R-:W-:Y:S05]  /*b360*/  BSYNC B0 ;  /* 0x0000000000007941 */ /* 0x000fea0003800000 */
.L_x_3288:
[C---:B------:R-:W-:Y:S04]  /*b370*/  LEA R2, P0, R71.reuse, R119, 0x1 ;  /* 0x0000007747027211 */ /* 0x040fe800078008ff */
[----:B------:R-:W-:Y:S05]  /*b380*/  LEA.HI.X R3, R71, R118, R72, 0x1, P0 ;  /* 0x0000007647037211 */ /* 0x000fea00000f0c48 */
[----:B-----5:R2:W-:Y:S04]  /*b390*/  ST.E.128 [R2.64], R40 ;  /* 0x0000002802007985 */ /* 0x0205e8000c101d06 */
.L_x_3287:
[----:B------:R-:W-:Y:S05]  /*b3a0*/  BSYNC B1 ;  /* 0x0000000000017941 */ /* 0x000fea0003800000 */
.L_x_3286:
        /* <DEDUP_REMOVED lines=98> */
.L_x_3291:
[----:B------:R-:W-:Y:S05]  /*b9d0*/  BSYNC B0 ;  /* 0x0000000000007941 */ /* 0x000fea0003800000 */
.L_x_3290:
[C---:B------:R-:W-:Y:S04]  /*b9e0*/  LEA R2, P0, R198.reuse, R119, 0x1 ;  /* 0x00000077c6027211 */ /* 0x040fe800078008ff */
[----:B------:R-:W-:Y:S05]  /*b9f0*/  LEA.HI.X R3, R198, R118, R199, 0x1, P0 ;  /* 0x00000076c6037211 */ /* 0x000fea00000f0cc7 */
[----:B-----5:R2:W-:Y:S04]  /*ba00*/  ST.E.128 [R2.64], R40 ;  /* 0x0000002802007985 */ /* 0x0205e8000c101d06 */
.L_x_3285:
[----:B------:R-:W-:Y:S05]  /*ba10*/  BSYNC B2 ;  /* 0x0000000000027941 */ /* 0x000fea0003800000 */
.L_x_3284:
        /* <DEDUP_REMOVED lines=107> */
.L_x_3297:
[----:B------:R-:W-:Y:S05]  /*c0d0*/  BSYNC B0 ;  /* 0x0000000000007941 */ /* 0x000fea0003800000 */
.L_x_3296:
[----:B------:R-:W-:Y:S01]  /*c0e0*/  MOV R2, R119 ;  /* 0x0000007700027202 */ /* 0x000fe20000000f00 */
[----:B------:R-:W-:Y:S01]  /*c0f0*/  IMAD R0, R47, 0xa0, RZ ;  /* 0x000000a02f007824 */ /* 0x000fe200078e02ff */
[----:B------:R-:W-:Y:S05]  /*c100*/  MOV R3, R118 ;  /* 0x0000007600037202 */ /* 0x000fea0000000f00 */
[----:B------:R-:W-:Y:S05]  /*c110*/  IMAD.WIDE.U32 R2, R46, 0xa0, R2 ;  /* 0x000000a02e027825 */ /* 0x000fea00078e0002 */
[----:B------:R-:W-:Y:S05]  /*c120*/  IADD3 R3, R3, R0, RZ ;  /* 0x0000000003037210 */ /* 0x000fea0007ffe0ff */
[----:B-----5:R2:W-:Y:S02]  /*c130*/  ST.E.128 [R2.64], R40 ;  /* 0x0000002802007985 */ /* 0x0205e4000c101d06 */
.L_x_3295:
[----:B------:R-:W-:Y:S05]  /*c140*/  BSYNC B1 ;  /* 0x0000000000017941 */ /* 0x000fea0003800000 */
.L_x_3294:
        /* <DEDUP_REMOVED lines=98> */
.L_x_3299:
[----:B------:R-:W-:Y:S05]  /*c770*/  BSYNC B0 ;  /* 0x0000000000007941 */ /* 0x000fea0003800000 */
.L_x_3298:
[C---:B------:R-:W-:Y:S04]  /*c780*/  LEA R2, P0, R178.reuse, R119, 0x1 ;  /* 0x00000077b2027211 */ /* 0x040fe800078008ff */
[----:B------:R-:W-:Y:S05]  /*c790*/  LEA.HI.X R3, R178, R118, R70, 0x1, P0 ;  /* 0x00000076b2037211 */ /* 0x000fea00000f0c46 */
[----:B-----5:R2:W-:Y:S04]  /*c7a0*/  ST.E.128 [R2.64], R40 ;  /* 0x0000002802007985 */ /* 0x0205e8000c101d06 */
.L_x_3293:
[----:B------:R-:W-:Y:S05]  /*c7b0*/  BSYNC B2 ;  /* 0x0000000000027941 */ /* 0x000fea0003800000 */
.L_x_3292:
        /* <DEDUP_REMOVED lines=107> */
.L_x_3305:
[----:B------:R-:W-:Y:S05]  /*ce70*/  BSYNC B0 ;  /* 0x0000000000007941 */ /* 0x000fea0003800000 */
.L_x_3304:
[----:B------:R-:W-:Y:S01]  /*ce80*/  MOV R2, R119 ;  /* 0x0000007700027202 */ /* 0x000fe20000000f00 */
[----:B------:R-:W-:Y:S01]  /*ce90*/  IMAD R0, R47, 0xc0, RZ ;  /* 0x000000c02f007824 */ /* 0x000fe200078e02ff */
[----:B------:R-:W-:Y:S05]  /*cea0*/  MOV R3, R118 ;  /* 0x0000007600037202 */ /* 0x000fea0000000f00 */
[----:B------:R-:W-:Y:S05]  /*ceb0*/  IMAD.WIDE.U32 R2, R46, 0xc0, R2 ;  /* 0x000000c02e027825 */ /* 0x000fea00078e0002 */
[----:B------:R-:W-:Y:S05]  /*cec0*/  IADD3 R3, R3, R0, RZ ;  /* 0x0000000003037210 */ /* 0x000fea0007ffe0ff */
[----:B-----5:R2:W-:Y:S02]  /*ced0*/  ST.E.128 [R2.64], R40 ;  /* 0x0000002802007985 */ /* 0x0205e4000c101d06 */
.L_x_3303:
[----:B------:R-:W-:Y:S05]  /*cee0*/  BSYNC B1 ;  /* 0x0000000000017941 */ /* 0x000fea0003800000 */
.L_x_3302:
        /* <DEDUP_REMOVED lines=98> */
.L_x_3307:
[----:B------:R-:W-:Y:S05]  /*d510*/  BSYNC B0 ;  /* 0x0000000000007941 */ /* 0x000fea0003800000 */
.L_x_3306:
[C---:B------:R-:W-:Y:S04]  /*d520*/  LEA R2, P0, R176.reuse, R119, 0x1 ;  /* 0x00000077b0027211 */ /* 0x040fe800078008ff */
[----:B------:R-:W-:Y:S05]  /*d530*/  LEA.HI.X R3, R176, R118, R69, 0x1, P0 ;  /* 0x00000076b0037211 */ /* 0x000fea00000f0c45 */
[----:B-----5:R2:W-:Y:S04]  /*d540*/  ST.E.128 [R2.64], R40 ;  /* 0x0000002802007985 */ /* 0x0205e8000c101d06 */
.L_x_3301:
[----:B------:R-:W-:Y:S05]  /*d550*/  BSYNC B2 ;  /* 0x0000000000027941 */ /* 0x000fea0003800000 */
.L_x_3300:
        /* <DEDUP_REMOVED lines=107> */
.L_x_3313:
[----:B------:R-:W-:Y:S05]  /*dc10*/  BSYNC B0 ;  /* 0x0000000000007941 */ /* 0x000fea0003800000 */
.L_x_3312:
[----:B------:R-:W-:Y:S01]  /*dc20*/  MOV R2, R119 ;  /* 0x0000007700027202 */ /* 0x000fe20000000f00 */
[----:B------:R-:W-:Y:S01]  /*dc30*/  IMAD R0, R47, 0xe0, RZ ;  /* 0x000000e02f007824 */ /* 0x000fe200078e02ff */
[----:B------:R-:W-:Y:S05]  /*dc40*/  MOV R3, R118 ;  /* 0x0000007600037202 */ /* 0x000fea0000000f00 */
[----:B------:R-:W-:Y:S05]  /*dc50*/  IMAD.WIDE.U32 R2, R46, 0xe0, R2 ;  /* 0x000000e02e027825 */ /* 0x000fea00078e0002 */
[----:B------:R-:W-:Y:S05]  /*dc60*/  IADD3 R3, R3, R0, RZ ;  /* 0x0000000003037210 */ /* 0x000fea0007ffe0ff */
[----:B-----5:R2:W-:Y:S02]  /*dc70*/  ST.E.128 [R2.64], R40 ;  /* 0x0000002802007985 */ /* 0x0205e4000c101d06 */
.L_x_3311:
[----:B------:R-:W-:Y:S05]  /*dc80*/  BSYNC B1 ;  /* 0x0000000000017941 */ /* 0x000fea0003800000 */
.L_x_3310:
        /* <DEDUP_REMOVED lines=100> */
.L_x_3315:
[----:B------:R-:W-:Y:S05]  /*e2d0*/  BSYNC B0 ;  /* 0x0000000000007941 */ /* 0x000fea0003800000 */
.L_x_3314:
[C---:B------:R-:W-:Y:S04]  /*e2e0*/  LEA R2, P0, R174.reuse, R119, 0x1 ;  /* 0x00000077ae027211 */ /* 0x040fe800078008ff */
[----:B------:R-:W-:Y:S05]  /*e2f0*/  LEA.HI.X R3, R174, R118, R68, 0x1, P0 ;  /* 0x00000076ae037211 */ /* 0x000fea00000f0c44 */
[----:B-----5:R2:W-:Y:S04]  /*e300*/  ST.E.128 [R2.64], R4 ;  /* 0x0000000402007985 */ /* 0x0205e8000c101d06 */
.L_x_3309:
[----:B------:R-:W-:Y:S05]  /*e310*/  BSYNC B2 ;  /* 0x0000000000027941 */ /* 0x000fea0003800000 */
.L_x_3308:
[----:B-12---:R-:W-:Y:S01]  /*e320*/  MOV R5, R116 ;  /* 0x0000007400057202 */ /* 0x006fe20000000f00 */
[----:B------:R-:W2:Y:S01]  /*e330*/  LD.E R0, [R10.64+0xd0] ;  /* 0x0000d0060a007980 */ /* 0x000ea2000c101900 */
[----:B------:R-:W-:Y:S01]  /*e340*/  MOV R3, R114 ;  /* 0x0000007200037202 */ /* 0x000fe20000000f00 */
        /* <DEDUP_REMOVED lines=8> */
.L_x_3217:
[----:B------:R-:W-:Y:S01]  /*e3d0*/  BSSY B0, `(.L_x_3316) ;  /* 0x0000010000007945 */ /* 0x000fe20003800000 */
[----:B------:R-:W-:-:S05]  /*e3e0*/  @!P2 BRA `(.L_x_3317) ;  /* 0x000000e00000a947 */ /* 0x000fca0003800000 */
[----:B------:R-:W-:Y:S02]  /*e3f0*/  ISETP.NE.AND P1, PT, R158, RZ, PT ;  /* 0x000000ff9e00720c */ /* 0x000fe40003f25270 */
[----:B------:R-:W-:Y:S11]  /*e400*/  ISETP.NE.AND P0, PT, R157, RZ, PT ;  /* 0x000000ff9d00720c */ /* 0x000ff60003f05270 */
[----:B-1----:R-:W-:Y:S01]  /*e410*/  @P1 IMAD.MOV.U32 R2, RZ, RZ, R113 ;  /* 0x000000ffff021224 */ /* 0x002fe200078e0071 */
        /* <DEDUP_REMOVED lines=11> */
.L_x_3317:
[----:B------:R-:W-:Y:S05]  /*e4d0*/  BSYNC B0 ;  /* 0x0000000000007941 */ /* 0x000fea0003800000 */
.L_x_3316:
        /* <DEDUP_REMOVED lines=19> */
.L_x_3319:
[----:B------:R-:W-:Y:S05]  /*e610*/  BSYNC B0 ;  /* 0x0000000000007941 */ /* 0x000fea0003800000 */
.L_x_3318:
        /* <DEDUP_REMOVED lines=19> */
.L_x_3321:
[----:B------:R-:W-:Y:S05]  /*e750*/  BSYNC B0 ;  /* 0x0000000000007941 */ /* 0x000fea0003800000 */
.L_x_3320:
        /* <DEDUP_REMOVED lines=25> */
.L_x_3323:
[----:B------:R-:W-:Y:S05]  /*e8f0*/  BSYNC B0 ;  /* 0x0000000000007941 */ /* 0x000fea0003800000 */
.L_x_3322:
        /* <DEDUP_REMOVED lines=19> */
.L_x_3325:
[----:B------:R-:W-:Y:S05]  /*ea30*/  BSYNC B0 ;  /* 0x0000000000007941 */ /* 0x000fea0003800000 */
.L_x_3324:
        /* <DEDUP_REMOVED lines=25> */
.L_x_3327:
[----:B------:R-:W-:Y:S05]  /*ebd0*/  BSYNC B0 ;  /* 0x0000000000007941 */ /* 0x000fea0003800000 */
.L_x_3326:
        /* <DEDUP_REMOVED lines=25> */
.L_x_3329:
[----:B------:R-:W-:Y:S05]  /*ed70*/  BSYNC B0 ;  /* 0x0000000000007941 */ /* 0x000fea0003800000 */
.L_x_3328:
        /* <DEDUP_REMOVED lines=24> */
.L_x_3251:
[----:B------:R-:W-:Y:S05]  /*ef00*/  BSYNC B3 ;  /* 0x0000000000037941 */ /* 0x000fea0003800000 */
.L_x_3216:
        /* <DEDUP_REMOVED lines=91> */
.L_x_3331:
        /* <DEDUP_REMOVED lines=12> */
.L_x_3332:
[----:B------:R-:W-:Y:S05]  /*f580*/  BSYNC B0 ;  /* 0x0000000000007941 */ /* 0x000fea0003800000 */
.L_x_3330:
[----:B------:R-:W-:Y:S04]  /*f590*/  IADD3 R14, R14, -0x1, RZ ;  /* 0xffffffff0e0e7810 */ /* 0x000fe80007ffe0ff */
[----:B------:R-:W-:Y:S11]  /*f5a0*/  ISETP.GT.AND P0, PT, R14, R77, PT ;  /* 0x0000004d0e00720c */ /* 0x000ff60003f04270 */
[----:B------:R-:W-:Y:S02]  /*f5b0*/  @!UPT UIADD3 URZ, URZ, URZ, URZ ;  /* 0x0000003f3f3ff290 */ /* 0x000fe4000fffe03f */
[----:B------:R-:W-:-:S05]  /*f5c0*/  @P0 BRA `(.L_x_3333) ;  /* 0xffff382000000947 */ /* 0x000fca000383ffff */
.L_x_3199:
        /* <DEDUP_REMOVED lines=20> */
[----:B------:R-:W-:Y:S02]  /*f710*/  IADD3 R5, P1, R5, R182, RZ ;  /* 0x000000b605057210 */ /* 0x000fe40007f3e0ff */
[----:B------:R-:W-:-:S03]  /*f720*/  LEA.HI R3, R0, R0, RZ, 0x1 ;  /* 0x0000000000037211 */ /* 0x000fc600078f08ff */
[----:B------:R-:W-:Y:S01]  /*f730*/  IMAD.X R12, R12, 0x1, R189, P1 ;  /* 0x000000010c0c7824 */ /* 0x000fe200008e06bd */
[CC--:B-----5:R-:W-:Y:S02]  /*f740*/  LEA R42, P1, R5.reuse, R210.reuse, 0x1 ;  /* 0x000000d2052a7211 */ /* 0x0e0fe400078208ff */
[----:B------:R-:W-:Y:S02]  /*f750*/  SHF.R.S32.HI R3, RZ, 0x1, R3 ;  /* 0x00000001ff037819 */ /* 0x000fe40000011403 */
[----:B------:R-:W-:Y:S02]  /*f760*/  LEA.HI.X R43, R5, R211, R12, 0x1, P1 ;  /* 0x000000d3052b7211 */ /* 0x000fe400008f0c0c */
[----:B---3--:R-:W-:Y:S01]  /*f770*/  ISETP.NE.AND P4, PT, R4, RZ, PT ;  /* 0x000000ff0400720c */ /* 0x008fe20003f85270 */
[----:B------:R-:W-:Y:S01]  /*f780*/  IMAD.MOV.U32 R188, RZ, RZ, R182 ;  /* 0x000000ffffbc7224 */ /* 0x000fe200078e00b6 */
[----:B------:R-:W-:Y:S01]  /*f790*/  LEA R56, P2, R182, R210, 0x1 ;  /* 0x000000d2b6387211 */ /* 0x000fe200078408ff */
[----:B------:R-:W-:Y:S01]  /*f7a0*/  IMAD R21, R164, R3, R160 ;  /* 0x00000003a4157224 */ /* 0x000fe200078e02a0 */
[----:B------:R-:W-:Y:S01]  /*f7b0*/  LEA R6, P0, R208, R182, 0x5 ;  /* 0x000000b6d0067211 */ /* 0x000fe200078028ff */
[----:B------:R-:W-:Y:S01]  /*f7c0*/  IMAD R8, R209, 0x30, RZ ;  /* 0x00000030d1087824 */ /* 0x000fe200078e02ff */
[----:B------:R-:W-:Y:S01]  /*f7d0*/  LEA.HI.X R57, R182, R211, R189, 0x1, P2 ;  /* 0x000000d3b6397211 */ /* 0x000fe200010f0cbd */
[----:B------:R-:W-:Y:S01]  /*f7e0*/  IMAD.IADD R28, R237, 0x1, -R50 ;  /* 0x00000001ed1c7824 */ /* 0x000fe200078e0a32 */
[C---:B------:R-:W-:Y:S01]  /*f7f0*/  LEA.HI.X R13, R208.reuse, R189, R209, 0x5, P0 ;  /* 0x000000bdd00d7211 */ /* 0x040fe200000f2cd1 */
[----:B------:R-:W-:Y:S01]  /*f800*/  IMAD.WIDE.U32 R188, R208, 0x30, R188 ;  /* 0x00000030d0bc7825 */ /* 0x000fe200078e00bc */
[----:B------:R-:W-:-:S03]  /*f810*/  LEA R40, P0, R6, R210, 0x1 ;  /* 0x000000d206287211 */ /* 0x000fc600078008ff */
[----:B------:R-:W-:Y:S01]  /*f820*/  IMAD.IADD R160, R160, 0x1, R21 ;  /* 0x00000001a0a07824 */ /* 0x000fe200078e0215 */
[-C--:B------:R-:W-:Y:S01]  /*f830*/  LEA.HI.X R41, R6, R211.reuse, R13, 0x1, P0 ;  /* 0x000000d306297211 */ /* 0x080fe200000f0c0d */
[----:B------:R-:W-:Y:S01]  /*f840*/  IMAD.IADD R4, R189, 0x1, R8 ;  /* 0x00000001bd047824 */ /* 0x000fe200078e0208 */
[----:B------:R-:W-:Y:S02]  /*f850*/  ISETP.GE.AND P0, PT, R164, R28, PT ;  /* 0x0000001ca400720c */ /* 0x000fe40003f06270 */
[C---:B------:R-:W-:Y:S01]  /*f860*/  LEA R38, P1, R188.reuse, R210, 0x1 ;  /* 0x000000d2bc267211 */ /* 0x040fe200078208ff */
[----:B------:R-:W-:Y:S01]  /*f870*/  IMAD.SHL.U32 R29, R3, 0x10, RZ ;  /* 0x00000010031d7824 */ /* 0x000fe200078e00ff */
[----:B------:R-:W-:Y:S02]  /*f880*/  ISETP.GT.AND P0, PT, R139, -0x8, !P0 ;  /* 0xfffffff88b00780c */ /* 0x000fe40004704270 */
        /* <DEDUP_REMOVED lines=69> */
.L_x_3342:
[----:B------:R-:W-:Y:S05]  /*fce0*/  BSYNC B0 ;  /* 0x0000000000007941 */ /* 0x000fea0003800000 */
.L_x_3341:
[----:B-----5:R3:W-:Y:S02]  /*fcf0*/  STS.128 [R239], R12 ;  /* 0x0000000cef007388 */ /* 0x0207e40000000c00 */
.L_x_3340:
[----:B------:R-:W-:Y:S05]  /*fd00*/  BSYNC B1 ;  /* 0x0000000000017941 */ /* 0x000fea0003800000 */
.L_x_3339:
        /* <DEDUP_REMOVED lines=51> */
.L_x_3344:
[----:B------:R-:W-:Y:S05]  /*10040*/  BSYNC B0 ;  /* 0x0000000000007941 */ /* 0x000fea0003800000 */
.L_x_3343:
[----:B-----5:R1:W-:Y:S02]  /*10050*/  STS.128 [R239+0x2000], R12 ;  /* 0x0020000cef007388 */ /* 0x0203e40000000c00 */
.L_x_3338:
[----:B------:R-:W-:Y:S05]  /*10060*/  BSYNC B2 ;  /* 0x0000000000027941 */ /* 0x000fea0003800000 */
.L_x_3337:
        /* <DEDUP_REMOVED lines=35> */
[CC--:B------:R-:W-:Y:S01]  /*102a0*/  FMUL.FTZ R26, R25.reuse, R14.reuse ;  /* 0x0000000e191a7220 */ /* 0x0c0fe20000410000 */
        /* <DEDUP_REMOVED lines=29> */
.L_x_3350:
[----:B------:R-:W-:Y:S05]  /*10480*/  BSYNC B0 ;  /* 0x0000000000007941 */ /* 0x000fea0003800000 */
.L_x_3349:
[----:B-----5:R3:W-:Y:S02]  /*10490*/  STS.128 [R239+0x800], R12 ;  /* 0x0008000cef007388 */ /* 0x0207e40000000c00 */
.L_x_3348:
[----:B------:R-:W-:Y:S05]  /*104a0*/  BSYNC B1 ;  /* 0x0000000000017941 */ /* 0x000fea0003800000 */
.L_x_3347:
        /* <DEDUP_REMOVED lines=51> */
.L_x_3352:
[----:B------:R-:W-:Y:S05]  /*107e0*/  BSYNC B0 ;  /* 0x0000000000007941 */ /* 0x000fea0003800000 */
.L_x_3351:
[----:B-----5:R3:W-:Y:S02]  /*107f0*/  STS.128 [R239+0x2800], R12 ;  /* 0x0028000cef007388 */ /* 0x0207e40000000c00 */
.L_x_3346:
[----:B------:R-:W-:Y:S05]  /*10800*/  BSYNC B2 ;  /* 0x0000000000027941 */ /* 0x000fea0003800000 */
.L_x_3345:
        /* <DEDUP_REMOVED lines=66> */
.L_x_3358:
[----:B------:R-:W-:Y:S05]  /*10c30*/  BSYNC B0 ;  /* 0x0000000000007941 */ /* 0x000fea0003800000 */
.L_x_3357:
[----:B-----5:R2:W-:Y:S02]  /*10c40*/  STS.128 [R239+0x1000], R12 ;  /* 0x0010000cef007388 */ /* 0x0205e40000000c00 */
.L_x_3356:
[----:B------:R-:W-:Y:S05]  /*10c50*/  BSYNC B1 ;  /* 0x0000000000017941 */ /* 0x000fea0003800000 */
.L_x_3355:
        /* <DEDUP_REMOVED lines=53> */
.L_x_3360:
[----:B------:R-:W-:Y:S05]  /*10fb0*/  BSYNC B0 ;  /* 0x0000000000007941 */ /* 0x000fea0003800000 */
.L_x_3359:
[----:B-----5:R1:W-:Y:S02]  /*10fc0*/  STS.128 [R239+0x3000], R40 ;  /* 0x00300028ef007388 */ /* 0x0203e40000000c00 */
.L_x_3354:
[----:B------:R-:W-:Y:S05]  /*10fd0*/  BSYNC B2 ;  /* 0x0000000000027941 */ /* 0x000fea0003800000 */
.L_x_3353:
        /* <DEDUP_REMOVED lines=17> */
[----:B-123--:R1:W5:Y:S01]  /*110f0*/  LD.E.128 R12, [R38.64] ;  /* 0x00000006260c7980 */ /* 0x00e362000c101d00 */
        /* <DEDUP_REMOVED lines=8> */
[----:B------:R-:W-:Y:S01]  /*11180*/  HADD2.F32 R17, -RZ, R3.H1_H1 ;  /* 0x30000003ff117230 */ /* 0x000fe20000004100 */
[----:B------:R-:W-:Y:S01]  /*11190*/  MOV R18, R14 ;  /* 0x0000000e00127202 */ /* 0x000fe20000000f00 */
[----:B------:R-:W-:-:S02]  /*111a0*/  HADD2.F32 R19, -RZ, R22.H0_H0 ;  /* 0x20000016ff137230 */ /* 0x000fc40000004100 */
        /* <DEDUP_REMOVED lines=37> */
.L_x_3365:
[----:B------:R-:W-:Y:S05]  /*11400*/  BSYNC B0 ;  /* 0x0000000000007941 */ /* 0x000fea0003800000 */
.L_x_3364:
[----:B-----5:R2:W-:Y:S02]  /*11410*/  STS.128 [R239+0x1800], R12 ;  /* 0x0018000cef007388 */ /* 0x0205e40000000c00 */
.L_x_3363:
[----:B------:R-:W-:Y:S05]  /*11420*/  BSYNC B1 ;  /* 0x0000000000017941 */ /* 0x000fea0003800000 */
.L_x_3362:
        /* <DEDUP_REMOVED lines=20> */
[----:B------:R-:W-:Y:S01]  /*11570*/  FMUL.FTZ R0, R13, R7 ;  /* 0x000000070d007220 */ /* 0x000fe20000410000 */
[--C-:B------:R-:W-:Y:S01]  /*11580*/  HADD2.F32 R12, -RZ, R4.reuse.H1_H1 ;  /* 0x30000004ff0c7230 */ /* 0x100fe20000004100 */
[----:B------:R-:W-:Y:S01]  /*11590*/  FMUL.FTZ R18, R17, R8 ;  /* 0x0000000811127220 */ /* 0x000fe20000410000 */
        /* <DEDUP_REMOVED lines=30> */
.L_x_3367:
[----:B------:R-:W-:Y:S05]  /*11780*/  BSYNC B0 ;  /* 0x0000000000007941 */ /* 0x000fea0003800000 */
.L_x_3366:
[----:B-----5:R1:W-:Y:S01]  /*11790*/  STS.128 [R239+0x3800], R36 ;  /* 0x00380024ef007388 */ /* 0x0203e20000000c00 */
[----:B------:R-:W-:Y:S05]  /*117a0*/  BRA `(.L_x_3361) ;  /* 0x0000389000007947 */ /* 0x000fea0003800000 */
.L_x_3336:
        /* <DEDUP_REMOVED lines=22> */
[----:B----4-:R-:W-:Y:S02]  /*11910*/  MOV R12, RZ ;  /* 0x000000ff000c7202 */ /* 0x010fe40000000f00 */
[----:B------:R-:W-:-:S04]  /*11920*/  @P1 IADD3 R12, -R3, RZ, RZ ;  /* 0x000000ff030c1210 */ /* 0x000fc80007ffe1ff */
[----:B------:R-:W-:-:S04]  /*11930*/  IADD3 R13, P0, R12, R8, RZ ;  /* 0x000000080c0d7210 */ /* 0x000fc80007f1e0ff */
        /* <DEDUP_REMOVED lines=40> */
[----:B------:R-:W-:Y:S01]  /*11bc0*/  HADD2.F32 R16, -RZ, R24.H0_H0 ;  /* 0x20000018ff107230 */ /* 0x000fe20000004100 */
[----:B------:R-:W-:Y:S01]  /*11bd0*/  @!P1 FADD.FTZ R30, -R30, -RZ ;  /* 0x800000ff1e1e9221 */ /* 0x000fe20000010100 */
[--C-:B----4-:R-:W-:Y:S01]  /*11be0*/  HADD2.F32 R7, -RZ, R13.reuse.H0_H0 ;  /* 0x2000000dff077230 */ /* 0x110fe20000004100 */
[----:B------:R-:W-:Y:S01]  /*11bf0*/  FMUL.FTZ R60, R60, R22 ;  /* 0x000000163c3c7220 */ /* 0x000fe20000410000 */
[----:B------:R-:W-:-:S02]  /*11c00*/  HADD2.F32 R21, -RZ, R13.H1_H1 ;  /* 0x3000000dff157230 */ /* 0x000fc40000004100 */
        /* <DEDUP_REMOVED lines=28> */
.L_x_3373:
[----:B------:R-:W-:Y:S05]  /*11dd0*/  BSYNC B0 ;  /* 0x0000000000007941 */ /* 0x000fea0003800000 */
.L_x_3372:
[----:B-----5:R3:W-:Y:S02]  /*11de0*/  STS.128 [R239], R24 ;  /* 0x00000018ef007388 */ /* 0x0207e40000000c00 */
.L_x_3371:
[----:B------:R-:W-:Y:S05]  /*11df0*/  BSYNC B1 ;  /* 0x0000000000017941 */ /* 0x000fea0003800000 */
.L_x_3370:
        /* <DEDUP_REMOVED lines=16> */
[----:B--2---:R-:W2:Y:S01]  /*11f00*/  LD.E.128 R20, [R20.64+0x80] ;  /* 0x0000800614147980 */ /* 0x004ea2000c101d00 */
[----:B------:R-:W-:-:S05]  /*11f10*/  LEA.HI.X R13, R5, R37, R4, 0x1, P0 ;  /* 0x00000025050d7211 */ /* 0x000fca00000f0c04 */
[----:B---3--:R1:W3:Y:S02]  /*11f20*/  LD.E.128 R4, [R12.64+0x80] ;  /* 0x000080060c047980 */ /* 0x0082e4000c101d00 */
[----:B-1----:R-:W-:Y:S02]  /*11f30*/  MOV R12, RZ ;  /* 0x000000ff000c7202 */ /* 0x002fe40000000f00 */
[----:B------:R-:W-:-:S04]  /*11f40*/  @P1 IADD3 R12, -R3, RZ, RZ ;  /* 0x000000ff030c1210 */ /* 0x000fc80007ffe1ff */
[----:B------:R-:W-:-:S04]  /*11f50*/  IADD3 R13, P0, R12, R8, RZ ;  /* 0x000000080c0d7210 */ /* 0x000fc80007f1e0ff */
        /* <DEDUP_REMOVED lines=38> */
[----:B------:R-:W-:-:S02]  /*121c0*/  @!P1 FADD.FTZ R33, -R33, -RZ ;  /* 0x800000ff21219221 */ /* 0x000fc40000010100 */
[----:B------:R-:W-:Y:S01]  /*121d0*/  FMUL.FTZ R5, R22, R5 ;  /* 0x0000000516057220 */ /* 0x000fe20000410000 */
[----:B------:R-:W-:Y:S02]  /*121e0*/  HADD2.F32 R22, -RZ, R16.H0_H0 ;  /* 0x20000010ff167230 */ /* 0x000fe40000004100 */
[--C-:B----4-:R-:W-:Y:S02]  /*121f0*/  HADD2.F32 R21, -RZ, R12.reuse.H0_H0 ;  /* 0x2000000cff157230 */ /* 0x110fe40000004100 */
        /* <DEDUP_REMOVED lines=30> */
.L_x_3375:
[----:B------:R-:W-:Y:S05]  /*123e0*/  BSYNC B0 ;  /* 0x0000000000007941 */ /* 0x000fea0003800000 */
.L_x_3374:
[----:B-----5:R1:W-:Y:S02]  /*123f0*/  STS.128 [R239+0x2000], R24 ;  /* 0x00200018ef007388 */ /* 0x0203e40000000c00 */
.L_x_3369:
[----:B------:R-:W-:Y:S05]  /*12400*/  BSYNC B2 ;  /* 0x0000000000027941 */ /* 0x000fea0003800000 */
.L_x_3368:
        /* <DEDUP_REMOVED lines=100> */
.L_x_3381:
[----:B------:R-:W-:Y:S05]  /*12a50*/  BSYNC B0 ;  /* 0x0000000000007941 */ /* 0x000fea0003800000 */
.L_x_3380:
[----:B-----5:R3:W-:Y:S02]  /*12a60*/  STS.128 [R239+0x800], R24 ;  /* 0x00080018ef007388 */ /* 0x0207e40000000c00 */
.L_x_3379:
[----:B------:R-:W-:Y:S05]  /*12a70*/  BSYNC B1 ;  /* 0x0000000000017941 */ /* 0x000fea0003800000 */
.L_x_3378:
        /* <DEDUP_REMOVED lines=95> */
.L_x_3383:
[----:B------:R-:W-:Y:S05]  /*13070*/  BSYNC B0 ;  /* 0x0000000000007941 */ /* 0x000fea0003800000 */
.L_x_3382:
[----:B-----5:R3:W-:Y:S02]  /*13080*/  STS.128 [R239+0x2800], R24 ;  /* 0x00280018ef007388 */ /* 0x0207e40000000c00 */
.L_x_3377:
[----:B------:R-:W-:Y:S05]  /*13090*/  BSYNC B2 ;  /* 0x0000000000027941 */ /* 0x000fea0003800000 */
.L_x_3376:
        /* <DEDUP_REMOVED lines=101> */
.L_x_3389:
[----:B------:R-:W-:Y:S05]  /*136f0*/  BSYNC B0 ;  /* 0x0000000000007941 */ /* 0x000fea0003800000 */
.L_x_3388:
[----:B-----5:R3:W-:Y:S02]  /*13700*/  STS.128 [R239+0x1000], R24 ;  /* 0x00100018ef007388 */ /* 0x0207e40000000c00 */
.L_x_3387:
[----:B------:R-:W-:Y:S05]  /*13710*/  BSYNC B1 ;  /* 0x0000000000017941 */ /* 0x000fea0003800000 */
.L_x_3386:
        /* <DEDUP_REMOVED lines=95> */
.L_x_3391:
[----:B------:R-:W-:Y:S05]  /*13d10*/  BSYNC B0 ;  /* 0x0000000000007941 */ /* 0x000fea0003800000 */
.L_x_3390:
[----:B-----5:R3:W-:Y:S02]  /*13d20*/  STS.128 [R239+0x3000], R24 ;  /* 0x00300018ef007388 */ /* 0x0207e40000000c00 */
.L_x_3385:
[----:B------:R-:W-:Y:S05]  /*13d30*/  BSYNC B2 ;  /* 0x0000000000027941 */ /* 0x000fea0003800000 */
.L_x_3384:
[----:B------:R-:W-:-:S04]  /*13d40*/  IADD3 R33, R164, 0x30, RZ ;  /* 0x00000030a4217810 */ /* 0x000fc80007ffe0ff */
        /* <DEDUP_REMOVED lines=20> */
[----:B-1-3--:R-:W-:Y:S01]  /*13e90*/  IMAD.WIDE R24, R6, 0x2, R38 ;  /* 0x0000000206187825 */ /* 0x00afe200078e0226 */
        /* <DEDUP_REMOVED lines=81> */
.L_x_3395:
[----:B------:R-:W-:Y:S05]  /*143b0*/  BSYNC B0 ;  /* 0x0000000000007941 */ /* 0x000fea0003800000 */
.L_x_3394:
[----:B-----5:R1:W-:Y:S02]  /*143c0*/  STS.128 [R239+0x1800], R20 ;  /* 0x00180014ef007388 */ /* 0x0203e40000000c00 */
.L_x_3393:
[----:B------:R-:W-:Y:S05]  /*143d0*/  BSYNC B1 ;  /* 0x0000000000017941 */ /* 0x000fea0003800000 */
.L_x_3392:
        /* <DEDUP_REMOVED lines=24> */
[----:B--23--:R3:W2:Y:S01]  /*14560*/  LD.E.128 R24, [R6.64] ;  /* 0x0000000606187980 */ /* 0x00c6a2000c101d00 */
[----:B------:R-:W-:-:S04]  /*14570*/  @P0 IADD3 R0, -R3, RZ, RZ ;  /* 0x000000ff03000210 */ /* 0x000fc80007ffe1ff */
[----:B------:R-:W-:-:S04]  /*14580*/  IADD3 R8, P1, R0, R8, RZ ;  /* 0x0000000800087210 */ /* 0x000fc80007f3e0ff */
[----:B------:R-:W-:Y:S01]  /*14590*/  LEA.HI.X.SX32 R0, R0, R17, 0x1, P1 ;  /* 0x0000001100007211 */ /* 0x000fe200008f0eff */
[----:B---34-:R3:W4:Y:S02]  /*145a0*/  LD.E.128 R4, [R12.64] ;  /* 0x000000060c047980 */ /* 0x018724000c101d00 */
[----:B---3--:R-:W-:-:S04]  /*145b0*/  LEA R12, P1, R8, R34, 0x1 ;  /* 0x00000022080c7211 */ /* 0x008fc800078208ff */
[----:B------:R-:W-:-:S06]  /*145c0*/  LEA.HI.X R13, R8, R35, R0, 0x1, P1 ;  /* 0x00000023080d7211 */ /* 0x000fcc00008f0c00 */
[----:B------:R-:W3:Y:S01]  /*145d0*/  LD.E.128 R12, [R12.64] ;  /* 0x000000060c0c7980 */ /* 0x000ee2000c101d00 */
[----:B-----5:R-:W-:Y:S01]  /*145e0*/  IMAD.MOV.U32 R0, RZ, RZ, R21 ;  /* 0x000000ffff007224 */ /* 0x020fe200078e0015 */
[----:B------:R-:W-:Y:S02]  /*145f0*/  MOV R9, R22 ;  /* 0x0000001600097202 */ /* 0x000fe40000000f00 */
[----:B------:R-:W-:Y:S02]  /*14600*/  MOV R3, R20 ;  /* 0x0000001400037202 */ /* 0x000fe40000000f00 */
[----:B------:R-:W-:Y:S01]  /*14610*/  MOV R2, R23 ;  /* 0x0000001700027202 */ /* 0x000fe20000000f00 */
[----:B--2---:R-:W-:Y:S01]  /*14620*/  IMAD.MOV.U32 R8, RZ, RZ, R24 ;  /* 0x000000ffff087224 */ /* 0x004fe200078e0018 */
[----:B------:R-:W-:Y:S02]  /*14630*/  MOV R18, R25 ;  /* 0x0000001900127202 */ /* 0x000fe40000000f00 */
[----:B------:R-:W-:-:S02]  /*14640*/  MOV R17, R26 ;  /* 0x0000001a00117202 */ /* 0x000fc40000000f00 */
[--C-:B------:R-:W-:Y:S01]  /*14650*/  HADD2.F32 R24, -RZ, R8.reuse.H0_H0 ;  /* 0x20000008ff187230 */ /* 0x100fe20000004100 */
[----:B------:R-:W-:Y:S01]  /*14660*/  MOV R20, R27 ;  /* 0x0000001b00147202 */ /* 0x000fe20000000f00 */
[----:B------:R-:W-:Y:S02]  /*14670*/  HADD2.F32 R25, -RZ, R8.H1_H1 ;  /* 0x30000008ff197230 */ /* 0x000fe40000004100 */
[--C-:B------:R-:W-:Y:S02]  /*14680*/  HADD2.F32 R8, -RZ, R18.reuse.H0_H0 ;  /* 0x20000012ff087230 */ /* 0x100fe40000004100 */
[----:B------:R-:W-:Y:S02]  /*14690*/  HADD2.F32 R18, -RZ, R18.H1_H1 ;  /* 0x30000012ff127230 */ /* 0x000fe40000004100 */
[--C-:B----4-:R-:W-:Y:S02]  /*146a0*/  HADD2.F32 R19, -RZ, R4.reuse.H0_H0 ;  /* 0x20000004ff137230 */ /* 0x110fe40000004100 */
[----:B------:R-:W-:-:S02]  /*146b0*/  HADD2.F32 R21, -RZ, R4.H1_H1 ;  /* 0x30000004ff157230 */ /* 0x000fc40000004100 */
        /* <DEDUP_REMOVED lines=23> */
[----:B------:R-:W-:-:S02]  /*14830*/  FMUL.FTZ R7, R20, R7 ;  /* 0x0000000714077220 */ /* 0x000fc40000410000 */
[----:B------:R-:W-:Y:S01]  /*14840*/  FMUL.FTZ R23, R17, R23 ;  /* 0x0000001711177220 */ /* 0x000fe20000410000 */
[----:B------:R-:W-:Y:S01]  /*14850*/  HADD2.F32 R17, -RZ, R0.H0_H0 ;  /* 0x20000000ff117230 */ /* 0x000fe20000004100 */
[----:B------:R-:W-:Y:S02]  /*14860*/  @!P0 FADD.FTZ R22, -R22, -RZ ;  /* 0x800000ff16168221 */ /* 0x000fe40000010100 */
[----:B------:R-:W-:Y:S01]  /*14870*/  FMUL.FTZ R25, R25, R21 ;  /* 0x0000001519197220 */ /* 0x000fe20000410000 */
[--C-:B---3--:R-:W-:Y:S01]  /*14880*/  HADD2.F32 R3, -RZ, R12.reuse.H0_H0 ;  /* 0x2000000cff037230 */ /* 0x108fe20000004100 */
[----:B------:R-:W-:Y:S01]  /*14890*/  FMUL.FTZ R18, R18, R22 ;  /* 0x0000001612127220 */ /* 0x000fe20000410000 */
[----:B------:R-:W-:Y:S02]  /*148a0*/  HADD2.F32 R20, -RZ, R12.H1_H1 ;  /* 0x3000000cff147230 */ /* 0x000fe40000004100 */
[--C-:B------:R-:W-:Y:S01]  /*148b0*/  HADD2.F32 R12, -RZ, R13.reuse.H0_H0 ;  /* 0x2000000dff0c7230 */ /* 0x100fe20000004100 */
[----:B------:R-:W-:Y:S01]  /*148c0*/  FFMA.FTZ R3, R4, R3, R24 ;  /* 0x0000000304037223 */ /* 0x000fe20000010018 */
[----:B------:R-:W-:Y:S01]  /*148d0*/  HADD2.F32 R21, -RZ, R13.H1_H1 ;  /* 0x3000000dff157230 */ /* 0x000fe20000004100 */
[----:B------:R-:W-:Y:S01]  /*148e0*/  FFMA.FTZ R19, R19, R20, R25 ;  /* 0x0000001413137223 */ /* 0x000fe20000010019 */
[--C-:B------:R-:W-:Y:S01]  /*148f0*/  HADD2.F32 R13, -RZ, R14.reuse.H0_H0 ;  /* 0x2000000eff0d7230 */ /* 0x100fe20000004100 */
[----:B------:R-:W-:Y:S01]  /*14900*/  FFMA.FTZ R8, R17, R12, R8 ;  /* 0x0000000c11087223 */ /* 0x000fe20000010008 */
[----:B------:R-:W-:-:S02]  /*14910*/  HADD2.F32 R22, -RZ, R14.H1_H1 ;  /* 0x3000000eff167230 */ /* 0x000fc40000004100 */
[----:B------:R-:W-:Y:S01]  /*14920*/  HADD2.F32 R12, -RZ, R0.H1_H1 ;  /* 0x30000000ff0c7230 */ /* 0x000fe20000004100 */
[----:B------:R-:W-:Y:S01]  /*14930*/  F2FP.PACK_AB R3, R19, R3 ;  /* 0x000000031303723e */ /* 0x000fe200000000ff */
[----:B------:R-:W-:Y:S02]  /*14940*/  HADD2.F32 R14, -RZ, R15.H0_H0 ;  /* 0x2000000fff0e7230 */ /* 0x000fe40000004100 */
[----:B------:R-:W-:Y:S01]  /*14950*/  HADD2.F32 R4, -RZ, R9.H0_H0 ;  /* 0x20000009ff047230 */ /* 0x000fe20000004100 */
[----:B------:R-:W-:Y:S01]  /*14960*/  FFMA.FTZ R12, R12, R21, R18 ;  /* 0x000000150c0c7223 */ /* 0x000fe20000010012 */
[--C-:B------:R-:W-:Y:S01]  /*14970*/  HADD2.F32 R0, -RZ, R2.reuse.H0_H0 ;  /* 0x20000002ff007230 */ /* 0x100fe20000004100 */
[----:B------:R-:W-:Y:S01]  /*14980*/  IMAD.MOV.U32 R20, RZ, RZ, R3 ;  /* 0x000000ffff147224 */ /* 0x000fe200078e0003 */
        /* <DEDUP_REMOVED lines=10> */
[----:B------:R-:W-:Y:S02]  /*14a30*/  F2FP.PACK_AB R4, R9, R4 ;  /* 0x000000040904723e */ /* 0x000fe400000000ff */
[----:B------:R-:W-:Y:S02]  /*14a40*/  MOV R23, R0 ;  /* 0x0000000000177202 */ /* 0x000fe40000000f00 */
[----:B------:R-:W-:-:S02]  /*14a50*/  MOV R22, R4 ;  /* 0x0000000400167202 */ /* 0x000fc40000000f00 */
.L_x_3397:
[----:B------:R-:W-:Y:S05]  /*14a60*/  BSYNC B0 ;  /* 0x0000000000007941 */ /* 0x000fea0003800000 */
.L_x_3396:
[----:B-----5:R1:W-:Y:S01]  /*14a70*/  STS.128 [R239+0x3800], R20 ;  /* 0x00380014ef007388 */ /* 0x0203e20000000c00 */
[----:B------:R-:W-:Y:S05]  /*14a80*/  BRA `(.L_x_3361) ;  /* 0x000005b000007947 */ /* 0x000fea0003800000 */
.L_x_3335:
        /* <DEDUP_REMOVED lines=21> */
.L_x_3399:
[----:B------:R-:W-:Y:S05]  /*14be0*/  BSYNC B0 ;  /* 0x0000000000007941 */ /* 0x000fea0003800000 */
.L_x_3398:
[----:B-----5:R-:W-:Y:S01]  /*14bf0*/  IADD3 R16, R164, 0x10, RZ ;  /* 0x00000010a4107810 */ /* 0x020fe20007ffe0ff */
        /* <DEDUP_REMOVED lines=21> */
.L_x_3401:
[----:B------:R-:W-:Y:S05]  /*14d50*/  BSYNC B0 ;  /* 0x0000000000007941 */ /* 0x000fea0003800000 */
.L_x_3400:
        /* <DEDUP_REMOVED lines=22> */
.L_x_3403:
[----:B------:R-:W-:Y:S05]  /*14ec0*/  BSYNC B0 ;  /* 0x0000000000007941 */ /* 0x000fea0003800000 */
.L_x_3402:
        /* <DEDUP_REMOVED lines=23> */
.L_x_3361:
[----:B------:R-:W-:Y:S05]  /*15040*/  BSYNC B3 ;  /* 0x0000000000037941 */ /* 0x000fea0003800000 */
.L_x_3334:
[----:B------:R-:W-:Y:S01]  /*15050*/  IADD3 R242, R48, -0x1, RZ ;  /* 0xffffffff30f27810 */ /* 0x000fe20007ffe0ff */
[----:B------:R-:W-:Y:S01]  /*15060*/  BSSY B0, `(.L_x_3404) ;  /* 0x0000017000007945 */ /* 0x000fe20003800000 */
[----:B------:R-:W-:-:S03]  /*15070*/  LOP3.LUT R243, R136, 0xff, RZ, 0xc0, !PT ;  /* 0x000000ff88f37812 */ /* 0x000fc600078ec0ff */
[----:B------:R-:W-:-:S04]  /*15080*/  IMAD.SHL.U32 R8, R242, 0x80, RZ ;  /* 0x00000080f2087824 */ /* 0x000fc800078e00ff */
[----:B-1----:R-:W-:-:S05]  /*15090*/  IMAD.IADD R2, R51, 0x1, -R8 ;  /* 0x0000000133027824 */ /* 0x002fca00078e0a08 */
        /* <DEDUP_REMOVED lines=19> */
.L_x_3405:
[----:B------:R-:W-:Y:S05]  /*151d0*/  BSYNC B0 ;  /* 0x0000000000007941 */ /* 0x000fea0003800000 */
.L_x_3404:
[----:B------:R-:W-:Y:S01]  /*151e0*/  ISETP.GE.AND P0, PT, R16, R2, PT ;  /* 0x000000021000720c */ /* 0x000fe20003f06270 */
[----:B------:R-:W-:-:S12]  /*151f0*/  BSSY B0, `(.L_x_3406) ;  /* 0x0000015000007945 */ /* 0x000fd80003800000 */
[----:B------:R-:W-:Y:S05]  /*15200*/  @P0 BRA `(.L_x_3407) ;  /* 0x0000013000000947 */ /* 0x000fea0003800000 */
[C---:B------:R-:W-:Y:S02]  /*15210*/  LOP3.LUT R0, R243.reuse, 0x1, RZ, 0xc0, !PT ;  /* 0x00000001f3007812 */ /* 0x040fe400078ec0ff */
[----:B------:R-:W-:Y:S02]  /*15220*/  LOP3.LUT P0, RZ, R243, 0x2, RZ, 0xc0, !PT ;  /* 0x00000002f3ff7812 */ /* 0x000fe4000780c0ff */
[----:B------:R-:W-:-:S11]  /*15230*/  ISETP.NE.U32.AND P1, PT, R0, 0x1, PT ;  /* 0x000000010000780c */ /* 0x000fd60003f25070 */
[C---:B------:R-:W-:Y:S02]  /*15240*/  @P0 IADD3 R3, P2, R229.reuse, R180, RZ ;  /* 0x000000b4e5030210 */ /* 0x040fe40007f5e0ff */
[----:B-1----:R-:W-:-:S03]  /*15250*/  @!P1 LEA R6, P3, R229, R232, 0x1 ;  /* 0x000000e8e5069211 */ /* 0x002fc600078608ff */
        /* <DEDUP_REMOVED lines=14> */
.L_x_3407:
[----:B------:R-:W-:Y:S05]  /*15340*/  BSYNC B0 ;  /* 0x0000000000007941 */ /* 0x000fea0003800000 */
.L_x_3406:
[----:B------:R-:W-:Y:S01]  /*15350*/  ISETP.GE.AND P0, PT, R29, R2, PT ;  /* 0x000000021d00720c */ /* 0x000fe20003f06270 */
[----:B------:R-:W-:-:S12]  /*15360*/  BSSY B0, `(.L_x_3408) ;  /* 0x0000017000007945 */ /* 0x000fd80003800000 */
[----:B------:R-:W-:Y:S05]  /*15370*/  @P0 BRA `(.L_x_3409) ;  /* 0x0000015000000947 */ /* 0x000fea0003800000 */
[C---:B------:R-:W-:Y:S02]  /*15380*/  LOP3.LUT R0, R243.reuse, 0x1, RZ, 0xc0, !PT ;  /* 0x00000001f3007812 */ /* 0x040fe400078ec0ff */
[----:B------:R-:W-:Y:S02]  /*15390*/  LOP3.LUT P0, RZ, R243, 0x2, RZ, 0xc0, !PT ;  /* 0x00000002f3ff7812 */ /* 0x000fe4000780c0ff */
[----:B------:R-:W-:Y:S01]  /*153a0*/  ISETP.NE.U32.AND P1, PT, R0, 0x1, PT ;  /* 0x000000010000780c */ /* 0x000fe20003f25070 */
[C---:B------:R-:W-:Y:S01]  /*153b0*/  IMAD.SHL.U32 R0, R46.reuse, 0x20, RZ ;  /* 0x000000202e007824 */ /* 0x040fe200078e00ff */
[----:B------:R-:W-:-:S09]  /*153c0*/  SHF.L.U64.HI R3, R46, 0x5, R47 ;  /* 0x000000052e037819 */ /* 0x000fd2000001022f */
[C---:B-1----:R-:W-:Y:S02]  /*153d0*/  @P0 IADD3 R5, P2, R0.reuse, R180, RZ ;  /* 0x000000b400050210 */ /* 0x042fe40007f5e0ff */
[----:B--23--:R-:W-:-:S03]  /*153e0*/  @!P1 LEA R12, P3, R0, R232, 0x1 ;  /* 0x000000e8000c9211 */ /* 0x00cfc600078608ff */
[----:B------:R-:W-:Y:S01]  /*153f0*/  @P0 IMAD.X R4, R3, 0x1, R187, P2 ;  /* 0x0000000103040824 */ /* 0x000fe200010e06bb */
        /* <DEDUP_REMOVED lines=13> */
.L_x_3409:
[----:B------:R-:W-:Y:S05]  /*154d0*/  BSYNC B0 ;  /* 0x0000000000007941 */ /* 0x000fea0003800000 */
.L_x_3408:
[----:B------:R-:W-:Y:S01]  /*154e0*/  ISETP.GE.AND P0, PT, R33, R2, PT ;  /* 0x000000022100720c */ /* 0x000fe20003f06270 */
[----:B------:R-:W-:-:S12]  /*154f0*/  BSSY B0, `(.L_x_3410) ;  /* 0x000001a000007945 */ /* 0x000fd80003800000 */
[----:B------:R-:W-:Y:S05]  /*15500*/  @P0 BRA `(.L_x_3411) ;  /* 0x0000018000000947 */ /* 0x000fea0003800000 */
[C---:B------:R-:W-:Y:S02]  /*15510*/  LOP3.LUT R0, R243.reuse, 0x1, RZ, 0xc0, !PT ;  /* 0x00000001f3007812 */ /* 0x040fe400078ec0ff */
        /* <DEDUP_REMOVED lines=8> */
[----:B------:R-:W-:Y:S01]  /*155a0*/  @P0 IADD3 R0, R0, R5, RZ ;  /* 0x0000000500000210 */ /* 0x000fe20007ffe0ff */
[----:B------:R-:W-:Y:S01]  /*155b0*/  @!P1 IMAD.WIDE.U32 R6, R46, 0x60, R6 ;  /* 0x000000602e069825 */ /* 0x000fe200078e0006 */
[----:B--23--:R-:W-:-:S03]  /*155c0*/  @P0 LEA R12, P2, R4, R206, 0x1 ;  /* 0x000000ce040c0211 */ /* 0x00cfc600078408ff */
        /* <DEDUP_REMOVED lines=12> */
.L_x_3411:
[----:B------:R-:W-:Y:S05]  /*15690*/  BSYNC B0 ;  /* 0x0000000000007941 */ /* 0x000fea0003800000 */
.L_x_3410:
        /* <DEDUP_REMOVED lines=25> */
.L_x_3413:
[----:B------:R-:W-:Y:S05]  /*15830*/  BSYNC B0 ;  /* 0x0000000000007941 */ /* 0x000fea0003800000 */
.L_x_3412:
        /* <DEDUP_REMOVED lines=9> */
[----:B-123--:R-:W-:Y:S01]  /*158d0*/  @!P1 MOV R12, R232 ;  /* 0x000000e8000c9202 */ /* 0x00efe20000000f00 */
        /* <DEDUP_REMOVED lines=19> */
.L_x_3415:
[----:B------:R-:W-:Y:S05]  /*15a10*/  BSYNC B0 ;  /* 0x0000000000007941 */ /* 0x000fea0003800000 */
.L_x_3414:
[----:B------:R-:W-:Y:S01]  /*15a20*/  IADD3 R5, R164, 0x60, RZ ;  /* 0x00000060a4057810 */ /* 0x000fe20007ffe0ff */
[----:B------:R-:W-:Y:S03]  /*15a30*/  BSSY B0, `(.L_x_3416) ;  /* 0x000001c000007945 */ /* 0x000fe60003800000 */
[----:B------:R-:W-:-:S13]  /*15a40*/  ISETP.GE.AND P0, PT, R5, R2, PT ;  /* 0x000000020500720c */ /* 0x000fda0003f06270 */
[----:B------:R-:W-:Y:S05]  /*15a50*/  @P0 BRA `(.L_x_3417) ;  /* 0x0000019000000947 */ /* 0x000fea0003800000 */
[C---:B------:R-:W-:Y:S02]  /*15a60*/  LOP3.LUT R0, R243.reuse, 0x1, RZ, 0xc0, !PT ;  /* 0x00000001f3007812 */ /* 0x040fe400078ec0ff */
[----:B------:R-:W-:Y:S02]  /*15a70*/  LOP3.LUT P0, RZ, R243, 0x2, RZ, 0xc0, !PT ;  /* 0x00000002f3ff7812 */ /* 0x000fe4000780c0ff */
[----:B------:R-:W-:-:S11]  /*15a80*/  ISETP.NE.U32.AND P1, PT, R0, 0x1, PT ;  /* 0x000000010000780c */ /* 0x000fd60003f25070 */
[----:B-123--:R-:W-:Y:S02]  /*15a90*/  @P0 IMAD.MOV.U32 R12, RZ, RZ, R180 ;  /* 0x000000ffff0c0224 */ /* 0x00efe400078e00b4 */
        /* <DEDUP_REMOVED lines=21> */
.L_x_3417:
[----:B------:R-:W-:Y:S05]  /*15bf0*/  BSYNC B0 ;  /* 0x0000000000007941 */ /* 0x000fea0003800000 */
.L_x_3416:
[----:B------:R-:W-:Y:S01]  /*15c00*/  IADD3 R4, R164, 0x70, RZ ;  /* 0x00000070a4047810 */ /* 0x000fe20007ffe0ff */
[----:B------:R-:W-:Y:S03]  /*15c10*/  BSSY B0, `(.L_x_3418) ;  /* 0x000001c000007945 */ /* 0x000fe60003800000 */
[----:B------:R-:W-:-:S13]  /*15c20*/  ISETP.GE.AND P0, PT, R4, R2, PT ;  /* 0x000000020400720c */ /* 0x000fda0003f06270 */
[----:B------:R-:W-:Y:S05]  /*15c30*/  @P0 BRA `(.L_x_3419) ;  /* 0x0000019000000947 */ /* 0x000fea0003800000 */
[C---:B------:R-:W-:Y:S01]  /*15c40*/  LOP3.LUT R0, R243.reuse, 0x1, RZ, 0xc0, !PT ;  /* 0x00000001f3007812 */ /* 0x040fe200078ec0ff */
[----:B-123--:R-:W-:Y:S01]  /*15c50*/  IMAD.MOV.U32 R12, RZ, RZ, R180 ;  /* 0x000000ffff0c7224 */ /* 0x00efe200078e00b4 */
        /* <DEDUP_REMOVED lines=23> */
.L_x_3419:
[----:B------:R-:W-:Y:S05]  /*15dd0*/  BSYNC B0 ;  /* 0x0000000000007941 */ /* 0x000fea0003800000 */
.L_x_3418:
[----:B-12---:R-:W2:Y:S04]  /*15de0*/  LD.E.64 R18, [R10.64+0x1c0] ;  /* 0x0001c0060a127980 */ /* 0x006ea8000c101b00 */
[----:B---3--:R-:W3:Y:S01]  /*15df0*/  LD.E.64 R12, [R10.64+0x1b8] ;  /* 0x0001b8060a0c7980 */ /* 0x008ee2000c101b00 */
[----:B------:R-:W-:-:S03]  /*15e00*/  IMAD.MOV.U32 R184, RZ, RZ, R234 ;  /* 0x000000ffffb87224 */ /* 0x000fc600078e00ea */
[----:B----4-:R-:W4:Y:S04]  /*15e10*/  LD.E R0, [R10.64+0xd8] ;  /* 0x0000d8060a007980 */ /* 0x010f28000c101900 */
        /* <DEDUP_REMOVED lines=40> */
.L_x_3421:
[----:B-1----:R-:W-:Y:S05]  /*160a0*/  BSYNC B0 ;  /* 0x0000000000007941 */ /* 0x002fea0003800000 */
.L_x_3420:
        /* <DEDUP_REMOVED lines=22> */
.L_x_3423:
[----:B------:R-:W-:Y:S05]  /*16210*/  BSYNC B0 ;  /* 0x0000000000007941 */ /* 0x000fea0003800000 */
.L_x_3422:
        /* <DEDUP_REMOVED lines=9> */
[----:B--2---:R-:W-:-:S09]  /*162b0*/  SHF.L.U64.HI R12, R44, 0x5, R45 ;  /* 0x000000052c0c7819 */ /* 0x004fd2000001022d */
        /* <DEDUP_REMOVED lines=14> */
.L_x_3425:
[----:B------:R-:W-:Y:S05]  /*163a0*/  BSYNC B0 ;  /* 0x0000000000007941 */ /* 0x000fea0003800000 */
.L_x_3424:
        /* <DEDUP_REMOVED lines=8> */
[----:B--2---:R-:W-:Y:S01]  /*16430*/  @P0 MOV R12, R138 ;  /* 0x0000008a000c0202 */ /* 0x004fe20000000f00 */
[----:B------:R-:W-:Y:S01]  /*16440*/  @P0 IMAD R9, R45, 0x60, RZ ;  /* 0x000000602d090824 */ /* 0x000fe200078e02ff */
[-C--:B------:R-:W-:Y:S01]  /*16450*/  @P0 MOV R13, R137.reuse ;  /* 0x00000089000d0202 */ /* 0x080fe20000000f00 */
[----:B------:R-:W-:Y:S01]  /*16460*/  @!P1 IMAD.MOV.U32 R16, RZ, RZ, R138 ;  /* 0x000000ffff109224 */ /* 0x000fe200078e008a */
        /* <DEDUP_REMOVED lines=17> */
.L_x_3427:
[----:B------:R-:W-:Y:S05]  /*16580*/  BSYNC B0 ;  /* 0x0000000000007941 */ /* 0x000fea0003800000 */
.L_x_3426:
        /* <DEDUP_REMOVED lines=24> */
.L_x_3429:
[----:B------:R-:W-:Y:S05]  /*16710*/  BSYNC B0 ;  /* 0x0000000000007941 */ /* 0x000fea0003800000 */
.L_x_3428:
        /* <DEDUP_REMOVED lines=8> */
[-C--:B--2---:R-:W-:Y:S01]  /*167a0*/  @P0 MOV R12, R138.reuse ;  /* 0x0000008a000c0202 */ /* 0x084fe20000000f00 */
        /* <DEDUP_REMOVED lines=19> */
.L_x_3431:
[----:B------:R-:W-:Y:S05]  /*168e0*/  BSYNC B0 ;  /* 0x0000000000007941 */ /* 0x000fea0003800000 */
.L_x_3430:
        /* <DEDUP_REMOVED lines=11> */
[----:B--2---:R-:W-:Y:S01]  /*169a0*/  @!P1 IMAD.MOV.U32 R14, RZ, RZ, R138 ;  /* 0x000000ffff0e9224 */ /* 0x004fe200078e008a */
        /* <DEDUP_REMOVED lines=17> */
.L_x_3433:
[----:B------:R-:W-:Y:S05]  /*16ac0*/  BSYNC B0 ;  /* 0x0000000000007941 */ /* 0x000fea0003800000 */
.L_x_3432:
        /* <DEDUP_REMOVED lines=10> */
[----:B--2---:R-:W-:Y:S01]  /*16b70*/  @!P1 MOV R6, R138 ;  /* 0x0000008a00069202 */ /* 0x004fe20000000f00 */
        /* <DEDUP_REMOVED lines=17> */
.L_x_3435:
[----:B------:R-:W-:Y:S05]  /*16c90*/  BSYNC B0 ;  /* 0x0000000000007941 */ /* 0x000fea0003800000 */
.L_x_3434:
[----:B------:R-:W-:Y:S01]  /*16ca0*/  SHF.R.S32.HI R225, RZ, 0x4, R55 ;  /* 0x00000004ffe17819 */ /* 0x000fe20000011437 */
[C---:B------:R-:W-:Y:S01]  /*16cb0*/  IMAD.SHL.U32 R2, R52.reuse, 0x40, RZ ;  /* 0x0000004034027824 */ /* 0x040fe200078e00ff */
[----:B------:R-:W-:Y:S01]  /*16cc0*/  R2P PR, R52, 0x6 ;  /* 0x0000000634007804 */ /* 0x000fe20000000000 */
[----:B------:R-:W-:Y:S01]  /*16cd0*/  IMAD.SHL.U32 R53, R53, 0x40, RZ ;  /* 0x0000004035357824 */ /* 0x000fe200078e00ff */
[----:B--2---:R-:W-:Y:S01]  /*16ce0*/  LEA.HI R4, R55, R225, RZ, 0x1 ;  /* 0x000000e137047211 */ /* 0x004fe200078f08ff */
[----:B------:R-:W-:Y:S01]  /*16cf0*/  IMAD.SHL.U32 R164, R164, 0x8, RZ ;  /* 0x00000008a4a47824 */ /* 0x000fe200078e00ff */
[----:B------:R-:W-:Y:S01]  /*16d00*/  LOP3.LUT R2, R2, 0x1c0, RZ, 0xc0, !PT ;  /* 0x000001c002027812 */ /* 0x000fe200078ec0ff */
[----:B------:R-:W-:Y:S01]  /*16d10*/  IMAD.SHL.U32 R28, R54, 0x40, RZ ;  /* 0x00000040361c7824 */ /* 0x000fe200078e00ff */
[----:B------:R-:W-:Y:S01]  /*16d20*/  LOP3.LUT R4, R4, 0xfffffffe, RZ, 0xc0, !PT ;  /* 0xfffffffe04047812 */ /* 0x000fe200078ec0ff */
[----:B------:R-:W2:Y:S01]  /*16d30*/  LD.E R29, [R10.64+0x18c] ;  /* 0x00018c060a1d7980 */ /* 0x000ea2000c101900 */
[----:B------:R-:W-:-:S02]  /*16d40*/  LOP3.LUT R53, R53, 0x1c0, RZ, 0xc0, !PT ;  /* 0x000001c035357812 */ /* 0x000fc400078ec0ff */
[----:B------:R-:W-:Y:S01]  /*16d50*/  LOP3.LUT R164, R2, 0x8, R164, 0xf8, !PT ;  /* 0x0000000802a47812 */ /* 0x000fe200078ef8a4 */
[----:B------:R-:W-:Y:S01]  /*16d60*/  IMAD.IADD R225, R225, 0x1, -R4 ;  /* 0x00000001e1e17824 */ /* 0x000fe200078e0a04 */
[----:B------:R-:W-:Y:S01]  /*16d70*/  LOP3.LUT R28, R28, 0xfffffe00, RZ, 0xc0, !PT ;  /* 0xfffffe001c1c7812 */ /* 0x000fe200078ec0ff */
[----:B------:R-:W-:Y:S01]  /*16d80*/  IMAD R30, R49, 0x10, R30 ;  /* 0x00000010311e7824 */ /* 0x000fe200078e021e */
[----:B------:R-:W-:Y:S01]  /*16d90*/  SHF.R.U32.HI R2, RZ, 0x3, R2 ;  /* 0x00000003ff027819 */ /* 0x000fe20000011602 */
[----:B------:R-:W-:Y:S01]  /*16da0*/  IMAD.SHL.U32 R4, R225, 0x8, RZ ;  /* 0x00000008e1047824 */ /* 0x000fe200078e00ff */
[----:B------:R-:W-:Y:S01]  /*16db0*/  SHF.R.U32.HI R9, RZ, 0x3, R53 ;  /* 0x00000003ff097819 */ /* 0x000fe20000011635 */
[----:B------:R-:W-:Y:S01]  /*16dc0*/  IMAD R226, R49, 0x400, R28 ;  /* 0x0000040031e27824 */ /* 0x000fe200078e021c */
[----:B------:R-:W-:Y:S01]  /*16dd0*/  LOP3.LUT R2, R164, R2, RZ, 0x3c, !PT ;  /* 0x00000002a4027212 */ /* 0x000fe200078e3cff */
[----:B------:R-:W-:Y:S01]  /*16de0*/  IMAD.IADD R34, R8, 0x1, R34 ;  /* 0x0000000108227824 */ /* 0x000fe200078e0222 */
[----:B------:R-:W-:Y:S01]  /*16df0*/  LOP3.LUT R4, R53, 0x8, R4, 0xf8, !PT ;  /* 0x0000000835047812 */ /* 0x000fe200078ef804 */
[----:B------:R-:W0:Y:S02]  /*16e00*/  LDGDEPBAR ;  /* 0x00000000000079af */ /* 0x000e240000000000 */
[----:B------:R-:W-:Y:S01]  /*16e10*/  IMAD R225, R225, 0x200, R2 ;  /* 0x00000200e1e17824 */ /* 0x000fe200078e0202 */
[----:B------:R-:W-:-:S03]  /*16e20*/  LOP3.LUT R9, R4, R9, RZ, 0x3c, !PT ;  /* 0x0000000904097212 */ /* 0x000fc600078e3cff */
[----:B------:R-:W-:Y:S02]  /*16e30*/  IMAD.SHL.U32 R225, R225, 0x2, RZ ;  /* 0x00000002e1e17824 */ /* 0x000fe400078e00ff */
[----:B------:R-:W-:-:S03]  /*16e40*/  IMAD.IADD R226, R9, 0x1, R226 ;  /* 0x0000000109e27824 */ /* 0x000fc600078e02e2 */
[----:B------:R-:W-:Y:S01]  /*16e50*/  LDSM.16.M88.4 R12, [R225+0x4000] ;  /* 0x00400000e10c783b */ /* 0x000fe20000000200 */
[----:B------:R-:W-:Y:S01]  /*16e60*/  IMAD.SHL.U32 R226, R226, 0x2, RZ ;  /* 0x00000002e2e27824 */ /* 0x000fe200078e00ff */
[C---:B------:R-:W-:Y:S02]  /*16e70*/  IADD3 R2, R225.reuse, 0x4000, RZ ;  /* 0x00004000e1027810 */ /* 0x040fe40007ffe0ff */
[----:B------:R-:W-:Y:S01]  /*16e80*/  LDSM.16.M88.4 R108, [R225+0x4800] ;  /* 0x00480000e16c783b */ /* 0x000fe20000000200 */
[----:B------:R-:W-:Y:S01]  /*16e90*/  IADD3 R223, R225, 0x4020, RZ ;  /* 0x00004020e1df7810 */ /* 0x000fe20007ffe0ff */
[--C-:B------:R-:W-:Y:S01]  /*16ea0*/  IMAD R224, R32, 0x2, R226.reuse ;  /* 0x0000000220e07824 */ /* 0x100fe200078e02e2 */
[----:B------:R-:W-:Y:S01]  /*16eb0*/  @P1 IADD3 R223, R2, -0x20, RZ ;  /* 0xffffffe002df1810 */ /* 0x000fe20007ffe0ff */
[----:B------:R-:W1:Y:S01]  /*16ec0*/  LDSM.16.M88.4 R20, [R226] ;  /* 0x00000000e214783b */ /* 0x000e620000000200 */
[----:B------:R-:W-:Y:S02]  /*16ed0*/  IMAD.MOV.U32 R2, RZ, RZ, 0x40 ;  /* 0x00000040ff027424 */ /* 0x000fe400078e00ff */
[----:B------:R-:W-:Y:S01]  /*16ee0*/  IMAD R222, R31, 0x2, R226 ;  /* 0x000000021fde7824 */ /* 0x000fe200078e02e2 */
[----:B------:R-:W3:Y:S02]  /*16ef0*/  LDSM.16.M88.4 R72, [R225+0x5000] ;  /* 0x00500000e148783b */ /* 0x000ee40000000200 */
[----:B------:R-:W-:-:S02]  /*16f00*/  SEL R2, R2, 0xffffffc0, !P2 ;  /* 0xffffffc002027807 */ /* 0x000fc40005000000 */
[----:B------:R-:W4:Y:S03]  /*16f10*/  LDSM.16.M88.4 R64, [R225+0x5800] ;  /* 0x00580000e140783b */ /* 0x000f260000000200 */
[----:B------:R-:W-:Y:S01]  /*16f20*/  IMAD.IADD R219, R225, 0x1, R2 ;  /* 0x00000001e1db7824 */ /* 0x000fe200078e0202 */
[----:B------:R-:W3:Y:S04]  /*16f30*/  LDSM.16.M88.4 R56, [R225+0x6000] ;  /* 0x00600000e138783b */ /* 0x000ee80000000200 */
[----:B------:R-:W3:Y:S04]  /*16f40*/  LDSM.16.M88.4 R44, [R225+0x6800] ;  /* 0x00680000e12c783b */ /* 0x000ee80000000200 */
[----:B------:R-:W4:Y:S04]  /*16f50*/  LDSM.16.M88.4 R36, [R225+0x7000] ;  /* 0x00700000e124783b */ /* 0x000f280000000200 */
[----:B------:R-:W4:Y:S04]  /*16f60*/  LDSM.16.M88.4 R88, [R225+0x7800] ;  /* 0x00780000e158783b */ /* 0x000f280000000200 */
[----:B------:R-:W-:Y:S04]  /*16f70*/  LDSM.16.M88.4 R80, [R223] ;  /* 0x00000000df50783b */ /* 0x000fe80000000200 */
[----:B------:R-:W4:Y:S04]  /*16f80*/  LDSM.16.M88.4 R84, [R224] ;  /* 0x00000000e054783b */ /* 0x000f280000000200 */
[----:B------:R-:W4:Y:S01]  /*16f90*/  LDSM.16.M88.4 R92, [R223+0x3000] ;  /* 0x00300000df5c783b */ /* 0x000f220000000200 */
[C---:B-1----:R-:W-:Y:S03]  /*16fa0*/  HMMA.16816.F32 R16, R20.reuse, R12, RZ ;  /* 0x0000000c1410723c */ /* 0x042fe600000018ff */
[----:B------:R-:W1:Y:S04]  /*16fb0*/  LDSM.16.M88.4 R120, [R223+0x800] ;  /* 0x00080000df78783b */ /* 0x000e680000000200 */
[----:B------:R-:W1:Y:S01]  /*16fc0*/  LDSM.16.M88.4 R112, [R223+0x1000] ;  /* 0x00100000df70783b */ /* 0x000e620000000200 */
[C---:B------:R-:W-:Y:S03]  /*16fd0*/  HMMA.16816.F32 R4, R20.reuse, R108, RZ ;  /* 0x0000006c1404723c */ /* 0x040fe600000018ff */
[----:B------:R-:W1:Y:S04]  /*16fe0*/  LDSM.16.M88.4 R116, [R223+0x1800] ;  /* 0x00180000df74783b */ /* 0x000e680000000200 */
[----:B------:R-:W1:Y:S01]  /*16ff0*/  LDSM.16.M88.4 R100, [R223+0x2000] ;  /* 0x00200000df64783b */ /* 0x000e620000000200 */
[C---:B---3--:R-:W-:Y:S03]  /*17000*/  HMMA.16816.F32 R76, R20.reuse, R72, RZ ;  /* 0x00000048144c723c */ /* 0x048fe600000018ff */
[----:B------:R-:W3:Y:S04]  /*17010*/  LDSM.16.M88.4 R96, [R223+0x2800] ;  /* 0x00280000df60783b */ /* 0x000ee80000000200 */
[----:B------:R-:W-:Y:S01]  /*17020*/  LDSM.16.M88.4 R104, [R222] ;  /* 0x00000000de68783b */ /* 0x000fe20000000200 */
        /* <DEDUP_REMOVED lines=15> */
[C---:B------:R-:W-:Y:S01]  /*17120*/  HMMA.16816.F32 R12, R84.reuse, R82, R12 ;  /* 0x00000052540c723c */ /* 0x040fe2000000180c */
[----:B------:R-:W2:Y:S07]  /*17130*/  LDSM.16.M88.4 R80, [R219+0x4000] ;  /* 0x00400000db50783b */ /* 0x000eae0000000200 */
[C---:B------:R-:W-:Y:S08]  /*17140*/  HMMA.16816.F32 R40, R84.reuse, R92, R40 ;  /* 0x0000005c5428723c */ /* 0x040ff00000001828 */
[C---:B------:R-:W-:Y:S01]  /*17150*/  HMMA.16816.F32 R36, R84.reuse, R94, R36 ;  /* 0x0000005e5424723c */ /* 0x040fe20000001824 */
[----:B------:R-:W2:Y:S07]  /*17160*/  LDSM.16.M88.4 R92, [R219+0x6000] ;  /* 0x00600000db5c783b */ /* 0x000eae0000000200 */
[C---:B-1----:R-:W-:Y:S08]  /*17170*/  HMMA.16816.F32 R4, R84.reuse, R120, R4 ;  /* 0x000000785404723c */ /* 0x042ff00000001804 */
[C---:B------:R-:W-:Y:S08]  /*17180*/  HMMA.16816.F32 R108, R84.reuse, R122, R108 ;  /* 0x0000007a546c723c */ /* 0x040ff0000000186c */
[C---:B------:R-:W-:Y:S08]  /*17190*/  HMMA.16816.F32 R76, R84.reuse, R112, R76 ;  /* 0x00000070544c723c */ /* 0x040ff0000000184c */
[C---:B------:R-:W-:Y:S01]  /*171a0*/  HMMA.16816.F32 R72, R84.reuse, R114, R72 ;  /* 0x000000725448723c */ /* 0x040fe20000001848 */
[----:B------:R-:W-:Y:S07]  /*171b0*/  LDSM.16.M88.4 R112, [R219+0x4800] ;  /* 0x00480000db70783b */ /* 0x000fee0000000200 */
[C---:B------:R-:W-:Y:S08]  /*171c0*/  HMMA.16816.F32 R68, R84.reuse, R116, R68 ;  /* 0x000000745444723c */ /* 0x040ff00000001844 */
[C---:B------:R-:W-:Y:S08]  /*171d0*/  HMMA.16816.F32 R64, R84.reuse, R118, R64 ;  /* 0x000000765440723c */ /* 0x040ff00000001840 */
[C---:B------:R-:W-:Y:S08]  /*171e0*/  HMMA.16816.F32 R60, R84.reuse, R100, R60 ;  /* 0x00000064543c723c */ /* 0x040ff0000000183c */
[C---:B------:R-:W-:Y:S01]  /*171f0*/  HMMA.16816.F32 R56, R84.reuse, R102, R56 ;  /* 0x000000665438723c */ /* 0x040fe20000001838 */
[----:B------:R-:W-:Y:S07]  /*17200*/  LDSM.16.M88.4 R100, [R219+0x5000] ;  /* 0x00500000db64783b */ /* 0x000fee0000000200 */
[C---:B---3--:R-:W-:Y:S08]  /*17210*/  HMMA.16816.F32 R52, R84.reuse, R96, R52 ;  /* 0x000000605434723c */ /* 0x048ff00000001834 */
[C---:B------:R-:W-:Y:S01]  /*17220*/  HMMA.16816.F32 R44, R84.reuse, R98, R44 ;  /* 0x00000062542c723c */ /* 0x040fe2000000182c */
[----:B------:R-:W-:Y:S01]  /*17230*/  IMAD.IADD R208, R2, 0x1, R223 ;  /* 0x0000000102d07824 */ /* 0x000fe200078e02df */
[----:B------:R-:W-:Y:S06]  /*17240*/  LDSM.16.M88.4 R96, [R219+0x5800] ;  /* 0x00580000db60783b */ /* 0x000fec0000000200 */
[C---:B----4-:R-:W-:Y:S08]  /*17250*/  HMMA.16816.F32 R24, R84.reuse, R88, R24 ;  /* 0x000000585418723c */ /* 0x050ff00000001818 */
[----:B------:R-:W-:Y:S01]  /*17260*/  HMMA.16816.F32 R20, R84, R90, R20 ;  /* 0x0000005a5414723c */ /* 0x000fe20000001814 */
[----:B------:R-:W1:Y:S04]  /*17270*/  LDSM.16.M88.4 R84, [R219+0x7000] ;  /* 0x00700000db54783b */ /* 0x000e680000000200 */
[----:B------:R-:W3:Y:S03]  /*17280*/  LDSM.16.M88.4 R88, [R219+0x6800] ;  /* 0x00680000db58783b */ /* 0x000ee60000000200 */
[C---:B--2---:R-:W-:Y:S08]  /*17290*/  HMMA.16816.F32 R16, R104.reuse, R80, R16 ;  /* 0x000000506810723c */ /* 0x044ff00000001810 */
[----:B------:R-:W-:Y:S01]  /*172a0*/  HMMA.16816.F32 R12, R104, R82, R12 ;  /* 0x00000052680c723c */ /* 0x000fe2000000180c */
[----:B------:R-:W2:Y:S01]  /*172b0*/  LDSM.16.M88.4 R80, [R219+0x7800] ;  /* 0x00780000db50783b */ /* 0x000ea20000000200 */
[----:B------:R-:W-:-:S05]  /*172c0*/  IMAD R221, R31, 0x2, R224 ;  /* 0x000000021fdd7824 */ /* 0x000fca00078e02e0 */
[----:B------:R-:W-:Y:S01]  /*172d0*/  LDSM.16.M88.4 R116, [R221] ;  /* 0x00000000dd74783b */ /* 0x000fe20000000200 */
        /* <DEDUP_REMOVED lines=8> */
[----:B------:R-:W-:Y:S07]  /*17360*/  LDSM.16.M88.4 R112, [R208] ;  /* 0x00000000d070783b */ /* 0x000fee0000000200 */
[C---:B------:R-:W-:Y:S08]  /*17370*/  HMMA.16816.F32 R76, R104.reuse, R100, R76 ;  /* 0x00000064684c723c */ /* 0x040ff0000000184c */
[C---:B------:R-:W-:Y:S01]  /*17380*/  HMMA.16816.F32 R72, R104.reuse, R102, R72 ;  /* 0x000000666848723c */ /* 0x040fe20000001848 */
[----:B------:R-:W-:Y:S07]  /*17390*/  LDSM.16.M88.4 R100, [R225+0x8000] ;  /* 0x00800000e164783b */ /* 0x000fee0000000200 */
[C---:B---3--:R-:W-:Y:S08]  /*173a0*/  HMMA.16816.F32 R52, R104.reuse, R88, R52 ;  /* 0x000000586834723c */ /* 0x048ff00000001834 */
        /* <DEDUP_REMOVED lines=8> */
[C---:B----4-:R-:W-:Y:S08]  /*17430*/  HMMA.16816.F32 R4, R116.reuse, R92, R4 ;  /* 0x0000005c7404723c */ /* 0x050ff00000001804 */
[C---:B------:R-:W-:Y:S01]  /*17440*/  HMMA.16816.F32 R108, R116.reuse, R94, R108 ;  /* 0x0000005e746c723c */ /* 0x040fe2000000186c */
[----:B------:R-:W4:Y:S07]  /*17450*/  LDSM.16.M88.4 R92, [R208+0x2800] ;  /* 0x00280000d05c783b */ /* 0x000f2e0000000200 */
[C---:B-1----:R-:W-:Y:S08]  /*17460*/  HMMA.16816.F32 R76, R116.reuse, R84, R76 ;  /* 0x00000054744c723c */ /* 0x042ff0000000184c */
[C---:B------:R-:W-:Y:S01]  /*17470*/  HMMA.16816.F32 R72, R116.reuse, R86, R72 ;  /* 0x000000567448723c */ /* 0x040fe20000001848 */
[----:B------:R-:W1:Y:S07]  /*17480*/  LDSM.16.M88.4 R84, [R208+0x3000] ;  /* 0x00300000d054783b */ /* 0x000e6e0000000200 */
[C---:B---3--:R-:W-:Y:S01]  /*17490*/  HMMA.16816.F32 R96, R116.reuse, R88, R60 ;  /* 0x000000587460723c */ /* 0x048fe2000000183c */
[----:B------:R-:W3:Y:S07]  /*174a0*/  LDSM.16.M88.4 R60, [R226+0x2000] ;  /* 0x00200000e23c783b */ /* 0x000eee0000000200 */
[C---:B--2---:R-:W-:Y:S08]  /*174b0*/  HMMA.16816.F32 R68, R116.reuse, R80, R68 ;  /* 0x000000507444723c */ /* 0x044ff00000001844 */
[C---:B------:R-:W-:Y:S01]  /*174c0*/  HMMA.16816.F32 R64, R116.reuse, R82, R64 ;  /* 0x000000527440723c */ /* 0x040fe20000001840 */
[----:B------:R-:W2:Y:S07]  /*174d0*/  LDSM.16.M88.4 R80, [R208+0x3800] ;  /* 0x00380000d050783b */ /* 0x000eae0000000200 */
[C---:B------:R-:W-:Y:S08]  /*174e0*/  HMMA.16816.F32 R16, R116.reuse, R112, R16 ;  /* 0x000000707410723c */ /* 0x040ff00000001810 */
[C---:B----4-:R-:W-:Y:S08]  /*174f0*/  HMMA.16816.F32 R52, R116.reuse, R92, R52 ;  /* 0x0000005c7434723c */ /* 0x050ff00000001834 */
[C---:B------:R-:W-:Y:S08]  /*17500*/  HMMA.16816.F32 R44, R116.reuse, R94, R44 ;  /* 0x0000005e742c723c */ /* 0x040ff0000000182c */
[C---:B------:R-:W-:Y:S01]  /*17510*/  HMMA.16816.F32 R56, R116.reuse, R90, R56 ;  /* 0x0000005a7438723c */ /* 0x040fe20000001838 */
[----:B------:R-:W-:Y:S07]  /*17520*/  LDSM.16.M88.4 R88, [R223+0x4000] ;  /* 0x00400000df58783b */ /* 0x000fee0000000200 */
[C---:B-1----:R-:W-:Y:S01]  /*17530*/  HMMA.16816.F32 R92, R116.reuse, R84, R40 ;  /* 0x00000054745c723c */ /* 0x042fe20000001828 */
[----:B------:R-:W1:Y:S07]  /*17540*/  LDSM.16.M88.4 R40, [R224+0x2000] ;  /* 0x00200000e028783b */ /* 0x000e6e0000000200 */
[C---:B------:R-:W-:Y:S01]  /*17550*/  HMMA.16816.F32 R12, R116.reuse, R114, R12 ;  /* 0x00000072740c723c */ /* 0x040fe2000000180c */
[----:B------:R-:W-:Y:S07]  /*17560*/  LDSM.16.M88.4 R112, [R225+0x9000] ;  /* 0x00900000e170783b */ /* 0x000fee0000000200 */
[----:B------:R-:W-:Y:S01]  /*17570*/  HMMA.16816.F32 R36, R116, R86, R36 ;  /* 0x000000567424723c */ /* 0x000fe20000001824 */
[----:B------:R-:W4:Y:S07]  /*17580*/  LDSM.16.M88.4 R84, [R225+0x8800] ;  /* 0x00880000e154783b */ /* 0x000f2e0000000200 */
[----:B---3--:R-:W-:Y:S08]  /*17590*/  HMMA.16816.F32 R16, R60, R100, R16 ;  /* 0x000000643c10723c */ /* 0x008ff00000001810 */
[C---:B--2---:R-:W-:Y:S08]  /*175a0*/  HMMA.16816.F32 R24, R116.reuse, R80, R24 ;  /* 0x000000507418723c */ /* 0x044ff00000001818 */
[----:B------:R-:W-:Y:S01]  /*175b0*/  HMMA.16816.F32 R80, R116, R82, R20 ;  /* 0x000000527450723c */ /* 0x000fe20000001814 */
[----:B------:R-:W2:Y:S04]  /*175c0*/  LDSM.16.M88.4 R20, [R222+0x2000] ;  /* 0x00200000de14783b */ /* 0x000ea80000000200 */
[----:B------:R-:W-:Y:S03]  /*175d0*/  LDSM.16.M88.4 R116, [R208+0x4000] ;  /* 0x00400000d074783b */ /* 0x000fe60000000200 */
[----:B------:R-:W-:Y:S01]  /*175e0*/  HMMA.16816.F32 R12, R60, R102, R12 ;  /* 0x000000663c0c723c */ /* 0x000fe2000000180c */
[----:B------:R-:W3:Y:S07]  /*175f0*/  LDSM.16.M88.4 R100, [R223+0x4800] ;  /* 0x00480000df64783b */ /* 0x000eee0000000200 */
[----:B-1----:R-:W-:Y:S08]  /*17600*/  HMMA.16816.F32 R16, R40, R88, R16 ;  /* 0x000000582810723c */ /* 0x002ff00000001810 */
[----:B----4-:R-:W-:Y:S01]  /*17610*/  HMMA.16816.F32 R120, R60, R84, R4 ;  /* 0x000000543c78723c */ /* 0x010fe20000001804 */
[----:B------:R-:W1:Y:S07]  /*17620*/  LDSM.16.M88.4 R4, [R221+0x2000] ;  /* 0x00200000dd04783b */ /* 0x000e6e0000000200 */
[----:B------:R-:W-:Y:S01]  /*17630*/  HMMA.16816.F32 R12, R40, R90, R12 ;  /* 0x0000005a280c723c */ /* 0x000fe2000000180c */
[----:B------:R-:W-:Y:S07]  /*17640*/  LDSM.16.M88.4 R88, [R225+0x9800] ;  /* 0x00980000e158783b */ /* 0x000fee0000000200 */
[----:B------:R-:W-:Y:S01]  /*17650*/  HMMA.16816.F32 R108, R60, R86, R108 ;  /* 0x000000563c6c723c */ /* 0x000fe2000000186c */
[----:B------:R-:W4:Y:S07]  /*17660*/  LDSM.16.M88.4 R84, [R219+0x8800] ;  /* 0x00880000db54783b */ /* 0x000f2e0000000200 */
[C---:B--2---:R-:W-:Y:S08]  /*17670*/  HMMA.16816.F32 R16, R20.reuse, R104, R16 ;  /* 0x000000681410723c */ /* 0x044ff00000001810 */
[----:B------:R-:W-:Y:S01]  /*17680*/  HMMA.16816.F32 R12, R20, R106, R12 ;  /* 0x0000006a140c723c */ /* 0x000fe2000000180c */
[----:B------:R-:W2:Y:S07]  /*17690*/  LDSM.16.M88.4 R104, [R223+0x5000] ;  /* 0x00500000df68783b */ /* 0x000eae0000000200 */
[C---:B---3--:R-:W-:Y:S08]  /*176a0*/  HMMA.16816.F32 R120, R40.reuse, R100, R120 ;  /* 0x000000642878723c */ /* 0x048ff00000001878 */
[----:B------:R-:W-:Y:S01]  /*176b0*/  HMMA.16816.F32 R108, R40, R102, R108 ;  /* 0x00000066286c723c */ /* 0x000fe2000000186c */
[----:B------:R-:W-:Y:S07]  /*176c0*/  LDSM.16.M88.4 R100, [R219+0x9000] ;  /* 0x00900000db64783b */ /* 0x000fee0000000200 */
[----:B-1----:R-:W-:Y:S08]  /*176d0*/  HMMA.16816.F32 R16, R4, R116, R16 ;  /* 0x000000740410723c */ /* 0x002ff00000001810 */
[C---:B------:R-:W-:Y:S08]  /*176e0*/  HMMA.16816.F32 R76, R60.reuse, R112, R76 ;  /* 0x000000703c4c723c */ /* 0x040ff0000000184c */
[----:B------:R-:W-:Y:S01]  /*176f0*/  HMMA.16816.F32 R112, R60, R114, R72 ;  /* 0x000000723c70723c */ /* 0x000fe20000001848 */
[----:B------:R-:W1:Y:S07]  /*17700*/  LDSM.16.M88.4 R72, [R208+0x4800] ;  /* 0x00480000d048783b */ /* 0x000e6e0000000200 */
[----:B----4-:R-:W-:Y:S01]  /*17710*/  HMMA.16816.F32 R120, R20, R84, R120 ;  /* 0x000000541478723c */ /* 0x010fe20000001878 */
[----:B------:R-:W-:-:S02]  /*17720*/  FMUL.FTZ R16, R16, R29 ;  /* 0x0000001d10107220 */ /* 0x000fc40000410000 */
[-C--:B------:R-:W-:Y:S02]  /*17730*/  FMUL.FTZ R17, R17, R29.reuse ;  /* 0x0000001d11117220 */ /* 0x080fe40000410000 */
[----:B------:R-:W-:-:S03]  /*17740*/  FMUL.FTZ R18, R18, R29 ;  /* 0x0000001d12127220 */ /* 0x000fc60000410000 */
[----:B------:R-:W-:Y:S01]  /*17750*/  HMMA.16816.F32 R108, R20, R86, R108 ;  /* 0x00000056146c723c */ /* 0x000fe2000000186c */
[----:B------:R-:W-:Y:S01]  /*17760*/  MUFU.TANH R190, R16 ;  /* 0x0000001000be7308 */ /* 0x000fe20000002400 */
[----:B------:R-:W-:Y:S06]  /*17770*/  LDSM.16.M88.4 R84, [R208+0x5000] ;  /* 0x00500000d054783b */ /* 0x000fec0000000200 */
[----:B--2---:R-:W-:Y:S01]  /*17780*/  HMMA.16816.F32 R76, R40, R104, R76 ;  /* 0x00000068284c723c */ /* 0x004fe2000000184c */
[----:B------:R-:W-:Y:S06]  /*17790*/  MUFU.TANH R161, R17 ;  /* 0x0000001100a17308 */ /* 0x000fec0000002400 */
[----:B------:R-:W-:-:S02]  /*177a0*/  FMUL.FTZ R105, R19, R29 ;  /* 0x0000001d13697220 */ /* 0x000fc40000410000 */
[----:B------:R2:W-:Y:S01]  /*177b0*/  MUFU.TANH R104, R18 ;  /* 0x0000001200687308 */ /* 0x0005e20000002400 */
[----:B------:R-:W-:Y:S01]  /*177c0*/  HMMA.16816.F32 R12, R4, R118, R12 ;  /* 0x00000076040c723c */ /* 0x000fe2000000180c */
[----:B------:R-:W-:Y:S04]  /*177d0*/  LDSM.16.M88.4 R116, [R225+0xa000] ;  /* 0x00a00000e174783b */ /* 0x000fe80000000200 */
[----:B--2---:R-:W2:Y:S03]  /*177e0*/  LDSM.16.M88.4 R16, [R223+0x5800] ;  /* 0x00580000df10783b */ /* 0x004ea60000000200 */
[----:B------:R-:W-:Y:S08]  /*177f0*/  HMMA.16816.F32 R68, R60, R88, R68 ;  /* 0x000000583c44723c */ /* 0x000ff00000001844 */
[----:B-1----:R-:W-:Y:S08]  /*17800*/  HMMA.16816.F32 R120, R4, R72, R120 ;  /* 0x000000480478723c */ /* 0x002ff00000001878 */
[----:B------:R-:W-:Y:S08]  /*17810*/  HMMA.16816.F32 R64, R60, R90, R64 ;  /* 0x0000005a3c40723c */ /* 0x000ff00000001840 */
[----:B------:R-:W-:Y:S01]  /*17820*/  HMMA.16816.F32 R108, R4, R74, R108 ;  /* 0x0000004a046c723c */ /* 0x000fe2000000186c */
[----:B------:R-:W1:Y:S01]  /*17830*/  LDSM.16.M88.4 R72, [R225+0xa800] ;  /* 0x00a80000e148783b */ /* 0x000e620000000200 */
[----:B------:R-:W-:-:S02]  /*17840*/  FMUL.FTZ R12, R12, R29 ;  /* 0x0000001d0c0c7220 */ /* 0x000fc40000410000 */
[-C--:B------:R-:W-:Y:S01]  /*17850*/  FMUL.FTZ R13, R13, R29.reuse ;  /* 0x0000001d0d0d7220 */ /* 0x080fe20000410000 */
[----:B------:R-:W-:Y:S01]  /*17860*/  LDSM.16.M88.4 R88, [R223+0x6000] ;  /* 0x00600000df58783b */ /* 0x000fe20000000200 */
[-C--:B------:R-:W-:Y:S02]  /*17870*/  FMUL.FTZ R14, R14, R29.reuse ;  /* 0x0000001d0e0e7220 */ /* 0x080fe40000410000 */
[-C--:B------:R-:W-:Y:S01]  /*17880*/  FMUL.FTZ R15, R15, R29.reuse ;  /* 0x0000001d0f0f7220 */ /* 0x080fe20000410000 */
[C---:B------:R-:W-:Y:S01]  /*17890*/  HMMA.16816.F32 R112, R40.reuse, R106, R112 ;  /* 0x0000006a2870723c */ /* 0x040fe20000001870 */
[----:B------:R-:W-:Y:S07]  /*178a0*/  MUFU.TANH R170, R12 ;  /* 0x0000000c00aa7308 */ /* 0x000fee0000002400 */
[C---:B--2---:R-:W-:Y:S01]  /*178b0*/  HMMA.16816.F32 R68, R40.reuse, R16, R68 ;  /* 0x000000102844723c */ /* 0x044fe20000001844 */
[----:B------:R-:W-:Y:S07]  /*178c0*/  MUFU.TANH R173, R13 ;  /* 0x0000000d00ad7308 */ /* 0x000fee0000002400 */
[----:B------:R-:W-:Y:S01]  /*178d0*/  HMMA.16816.F32 R64, R40, R18, R64 ;  /* 0x000000122840723c */ /* 0x000fe20000001840 */
[----:B------:R-:W-:Y:S01]  /*178e0*/  MUFU.TANH R106, R14 ;  /* 0x0000000e006a7308 */ /* 0x000fe20000002400 */
[----:B------:R-:W-:Y:S07]  /*178f0*/  LDSM.16.M88.4 R16, [R225+0xb000] ;  /* 0x00b00000e110783b */ /* 0x000fee0000000200 */
[----:B------:R2:W-:Y:S02]  /*17900*/  MUFU.TANH R107, R15 ;  /* 0x0000000f006b7308 */ /* 0x0005e40000002400 */
[----:B--2---:R-:W2:Y:S01]  /*17910*/  LDSM.16.M88.4 R12, [R219+0x9800] ;  /* 0x00980000db0c783b */ /* 0x004ea20000000200 */
[C---:B-1----:R-:W-:Y:S08]  /*17920*/  HMMA.16816.F32 R52, R60.reuse, R72, R52 ;  /* 0x000000483c34723c */ /* 0x042ff00000001834 */
[----:B------:R-:W-:Y:S01]  /*17930*/  HMMA.16816.F32 R44, R60, R74, R44 ;  /* 0x0000004a3c2c723c */ /* 0x000fe2000000182c */
[----:B------:R-:W1:Y:S07]  /*17940*/  LDSM.16.M88.4 R72, [R223+0x6800] ;  /* 0x00680000df48783b */ /* 0x000e6e0000000200 */
[C---:B------:R-:W-:Y:S08]  /*17950*/  HMMA.16816.F32 R76, R20.reuse, R100, R76 ;  /* 0x00000064144c723c */ /* 0x040ff0000000184c */
[----:B------:R-:W-:Y:S01]  /*17960*/  HMMA.16816.F32 R112, R20, R102, R112 ;  /* 0x000000661470723c */ /* 0x000fe20000001870 */
[----:B------:R-:W3:Y:S07]  /*17970*/  LDSM.16.M88.4 R100, [R208+0x5800] ;  /* 0x00580000d064783b */ /* 0x000eee0000000200 */
[----:B------:R-:W-:Y:S08]  /*17980*/  HMMA.16816.F32 R96, R60, R116, R96 ;  /* 0x000000743c60723c */ /* 0x000ff00000001860 */
[----:B--2---:R-:W-:Y:S08]  /*17990*/  HMMA.16816.F32 R68, R20, R12, R68 ;  /* 0x0000000c1444723c */ /* 0x004ff00000001844 */
[C---:B------:R-:W-:Y:S08]  /*179a0*/  HMMA.16816.F32 R92, R60.reuse, R16, R92 ;  /* 0x000000103c5c723c */ /* 0x040ff0000000185c */
[C---:B------:R-:W-:Y:S01]  /*179b0*/  HMMA.16816.F32 R36, R60.reuse, R18, R36 ;  /* 0x000000123c24723c */ /* 0x040fe20000001824 */
[----:B------:R-:W2:Y:S07]  /*179c0*/  LDSM.16.M88.4 R16, [R219+0xa800] ;  /* 0x00a80000db10783b */ /* 0x000eae0000000200 */
[----:B------:R-:W-:Y:S08]  /*179d0*/  HMMA.16816.F32 R56, R60, R118, R56 ;  /* 0x000000763c38723c */ /* 0x000ff00000001838 */
[C---:B------:R-:W-:Y:S08]  /*179e0*/  HMMA.16816.F32 R76, R4.reuse, R84, R76 ;  /* 0x00000054044c723c */ /* 0x040ff0000000184c */
[----:B------:R-:W-:Y:S01]  /*179f0*/  HMMA.16816.F32 R112, R4, R86, R112 ;  /* 0x000000560470723c */ /* 0x000fe20000001870 */
[----:B------:R-:W4:Y:S07]  /*17a00*/  LDSM.16.M88.4 R84, [R219+0xa000] ;  /* 0x00a00000db54783b */ /* 0x000f2e0000000200 */
[C---:B-1----:R-:W-:Y:S08]  /*17a10*/  HMMA.16816.F32 R52, R40.reuse, R72, R52 ;  /* 0x000000482834723c */ /* 0x042ff00000001834 */
[C---:B------:R-:W-:Y:S01]  /*17a20*/  HMMA.16816.F32 R72, R40.reuse, R74, R44 ;  /* 0x0000004a2848723c */ /* 0x040fe2000000182c */
[----:B------:R-:W1:Y:S07]  /*17a30*/  LDSM.16.M88.4 R44, [R208+0x6800] ;  /* 0x00680000d02c783b */ /* 0x000e6e0000000200 */
[----:B------:R-:W-:Y:S08]  /*17a40*/  HMMA.16816.F32 R96, R40, R88, R96 ;  /* 0x000000582860723c */ /* 0x000ff00000001860 */
[----:B---3--:R-:W-:Y:S08]  /*17a50*/  HMMA.16816.F32 R68, R4, R100, R68 ;  /* 0x000000640444723c */ /* 0x008ff00000001844 */
[----:B------:R-:W-:Y:S01]  /*17a60*/  HMMA.16816.F32 R64, R20, R14, R64 ;  /* 0x0000000e1440723c */ /* 0x000fe20000001840 */
[----:B------:R-:W3:Y:S07]  /*17a70*/  LDSM.16.M88.4 R12, [R208+0x6000] ;  /* 0x00600000d00c783b */ /* 0x000eee0000000200 */
[----:B------:R-:W-:Y:S08]  /*17a80*/  HMMA.16816.F32 R56, R40, R90, R56 ;  /* 0x0000005a2838723c */ /* 0x000ff00000001838 */
[----:B--2---:R-:W-:Y:S01]  /*17a90*/  HMMA.16816.F32 R52, R20, R16, R52 ;  /* 0x000000101434723c */ /* 0x004fe20000001834 */
[----:B------:R-:W-:-:S02]  /*17aa0*/  FMUL.FTZ R68, R68, R29 ;  /* 0x0000001d44447220 */ /* 0x000fc40000410000 */
[-C--:B------:R-:W-:Y:S02]  /*17ab0*/  FMUL.FTZ R69, R69, R29.reuse ;  /* 0x0000001d45457220 */ /* 0x080fe40000410000 */
[-C--:B------:R-:W-:Y:S02]  /*17ac0*/  FMUL.FTZ R70, R70, R29.reuse ;  /* 0x0000001d46467220 */ /* 0x080fe40000410000 */
[----:B------:R-:W-:Y:S01]  /*17ad0*/  FMUL.FTZ R71, R71, R29 ;  /* 0x0000001d47477220 */ /* 0x000fe20000410000 */
[C---:B------:R-:W-:Y:S01]  /*17ae0*/  HMMA.16816.F32 R72, R20.reuse, R18, R72 ;  /* 0x000000121448723c */ /* 0x040fe20000001848 */
[----:B------:R-:W2:Y:S01]  /*17af0*/  LDSM.16.M88.4 R16, [R225+0xb800] ;  /* 0x00b80000e110783b */ /* 0x000ea20000000200 */
[----:B------:R-:W-:Y:S06]  /*17b00*/  MUFU.TANH R91, R70 ;  /* 0x00000046005b7308 */ /* 0x000fec0000002400 */
[----:B----4-:R-:W-:Y:S02]  /*17b10*/  HMMA.16816.F32 R96, R20, R84, R96 ;  /* 0x000000541460723c */ /* 0x010fe40000001860 */
[----:B------:R-:W-:Y:S06]  /*17b20*/  MUFU.TANH R85, R69 ;  /* 0x0000004500557308 */ /* 0x000fec0000002400 */
[----:B------:R-:W-:Y:S02]  /*17b30*/  HMMA.16816.F32 R64, R4, R102, R64 ;  /* 0x000000660440723c */ /* 0x000fe40000001840 */
[----:B------:R-:W-:Y:S01]  /*17b40*/  MUFU.TANH R102, R68 ;  /* 0x0000004400667308 */ /* 0x000fe20000002400 */
[----:B------:R-:W-:-:S05]  /*17b50*/  IADD3 R50, R30, 0x1, R50 ;  /* 0x000000011e327810 */ /* 0x000fca0007ffe032 */
[----:B------:R-:W-:Y:S02]  /*17b60*/  HMMA.16816.F32 R56, R20, R86, R56 ;  /* 0x000000561438723c */ /* 0x000fe40000001838 */
[----:B------:R4:W-:Y:S01]  /*17b70*/  MUFU.TANH R103, R71 ;  /* 0x0000004700677308 */ /* 0x0009e20000002400 */
[----:B------:R-:W-:Y:S01]  /*17b80*/  IADD3 R50, R51, R50, -R237 ;  /* 0x0000003233327210 */ /* 0x000fe20007ffe8ed */
[----:B----4-:R-:W4:Y:S04]  /*17b90*/  LDSM.16.M88.4 R68, [R223+0x7000] ;  /* 0x00700000df44783b */ /* 0x010f280000000200 */
[----:B-1----:R-:W-:Y:S01]  /*17ba0*/  HMMA.16816.F32 R52, R4, R44, R52 ;  /* 0x0000002c0434723c */ /* 0x002fe20000001834 */
[----:B-----5:R-:W-:Y:S02]  /*17bb0*/  IMAD.IADD R3, R3, 0x1, R50 ;  /* 0x0000000103037824 */ /* 0x020fe400078e0232 */
[----:B------:R-:W-:-:S02]  /*17bc0*/  FMUL.FTZ R108, R108, R29 ;  /* 0x0000001d6c6c7220 */ /* 0x000fc40000410000 */
[----:B------:R-:W-:-:S03]  /*17bd0*/  FMUL.FTZ R109, R109, R29 ;  /* 0x0000001d6d6d7220 */ /* 0x000fc60000410000 */
[----:B------:R-:W-:Y:S01]  /*17be0*/  HMMA.16816.F32 R72, R4, R46, R72 ;  /* 0x0000002e0448723c */ /* 0x000fe20000001848 */
[----:B------:R-:W1:Y:S01]  /*17bf0*/  LDSM.16.M88.4 R44, [R223+0x7800] ;  /* 0x00780000df2c783b */ /* 0x000e620000000200 */
[C---:B------:R-:W-:Y:S02]  /*17c00*/  IADD3 R134, R34.reuse, 0x18, RZ ;  /* 0x0000001822867810 */ /* 0x040fe40007ffe0ff */
[----:B------:R-:W-:-:S04]  /*17c10*/  IADD3 R136, R34, 0x19, RZ ;  /* 0x0000001922887810 */ /* 0x000fc80007ffe0ff */
[C---:B---3--:R-:W-:Y:S01]  /*17c20*/  HMMA.16816.F32 R96, R4.reuse, R12, R96 ;  /* 0x0000000c0460723c */ /* 0x048fe20000001860 */
[CC--:B------:R-:W-:Y:S01]  /*17c30*/  IMNMX R2, R3.reuse, R51.reuse, PT ;  /* 0x0000003303027217 */ /* 0x0c0fe20003800200 */
[----:B------:R-:W-:Y:S05]  /*17c40*/  I2F R133, R134 ;  /* 0x0000008600857306 */ /* 0x000fea0000201400 */
[----:B------:R-:W-:Y:S01]  /*17c50*/  IADD3 R12, R3, 0x8, RZ ;  /* 0x00000008030c7810 */ /* 0x000fe20007ffe0ff */
[----:B------:R-:W-:Y:S02]  /*17c60*/  HMMA.16816.F32 R56, R4, R14, R56 ;  /* 0x0000000e0438723c */ /* 0x000fe40000001838 */
[----:B------:R-:W-:Y:S01]  /*17c70*/  I2F R135, R136 ;  /* 0x0000008800877306 */ /* 0x000fe20000201400 */
[----:B------:R-:W-:-:S02]  /*17c80*/  IMNMX R3, R12, R51, PT ;  /* 0x000000330c037217 */ /* 0x000fc40003800200 */
[----:B------:R-:W3:Y:S05]  /*17c90*/  LDSM.16.M88.4 R12, [R219+0xb000] ;  /* 0x00b00000db0c783b */ /* 0x000eea0000000200 */
[----:B------:R-:W1:Y:S08]  /*17ca0*/  MUFU.TANH R108, R108 ;  /* 0x0000006c006c7308 */ /* 0x000e700000002400 */
[----:B------:R-:W4:Y:S01]  /*17cb0*/  MUFU.TANH R109, R109 ;  /* 0x0000006d006d7308 */ /* 0x000f220000002400 */
[----:B--2---:R-:W-:Y:S01]  /*17cc0*/  HMMA.16816.F32 R80, R60, R18, R80 ;  /* 0x000000123c50723c */ /* 0x004fe20000001850 */
[----:B------:R-:W-:-:S02]  /*17cd0*/  FMUL.FTZ R52, R52, R29 ;  /* 0x0000001d34347220 */ /* 0x000fc40000410000 */
[-C--:B------:R-:W-:Y:S02]  /*17ce0*/  FMUL.FTZ R53, R53, R29.reuse ;  /* 0x0000001d35357220 */ /* 0x080fe40000410000 */
[----:B------:R-:W-:Y:S01]  /*17cf0*/  FMUL.FTZ R54, R54, R29 ;  /* 0x0000001d36367220 */ /* 0x000fe20000410000 */
[----:B------:R-:W-:Y:S01]  /*17d00*/  IADD3 R124, R34, 0x1, RZ ;  /* 0x00000001227c7810 */ /* 0x000fe20007ffe0ff */
[----:B-1----:R-:W-:Y:S01]  /*17d10*/  FFMA.FTZ R90, R0, R133, R108 ;  /* 0x00000085005a7223 */ /* 0x002fe2000001006c */
[C---:B------:R-:W-:Y:S01]  /*17d20*/  IADD3 R126, R34.reuse, 0x8, RZ ;  /* 0x00000008227e7810 */ /* 0x040fe20007ffe0ff */
[----:B----4-:R-:W-:Y:S01]  /*17d30*/  HMMA.16816.F32 R36, R40, R70, R36 ;  /* 0x000000462824723c */ /* 0x010fe20000001824 */
[----:B------:R-:W-:Y:S01]  /*17d40*/  IADD3 R128, R34, 0x9, RZ ;  /* 0x0000000922807810 */ /* 0x000fe20007ffe0ff */
[----:B------:R-:W-:Y:S01]  /*17d50*/  MUFU.TANH R108, R52 ;  /* 0x00000034006c7308 */ /* 0x000fe20000002400 */
[----:B------:R-:W-:-:S05]  /*17d60*/  FFMA.FTZ R89, R0, R135, R109 ;  /* 0x0000008700597223 */ /* 0x000fca000001006d */
[----:B------:R-:W-:Y:S02]  /*17d70*/  HMMA.16816.F32 R24, R60, R16, R24 ;  /* 0x000000103c18723c */ /* 0x000fe40000001818 */
[----:B------:R-:W-:Y:S05]  /*17d80*/  MUFU.TANH R109, R53 ;  /* 0x00000035006d7308 */ /* 0x000fea0000002400 */
[-C--:B------:R-:W-:Y:S01]  /*17d90*/  FMUL.FTZ R16, R55, R29.reuse ;  /* 0x0000001d37107220 */ /* 0x080fe20000410000 */
[----:B------:R-:W-:Y:S02]  /*17da0*/  HMMA.16816.F32 R92, R40, R68, R92 ;  /* 0x00000044285c723c */ /* 0x000fe4000000185c */
[----:B------:R1:W-:Y:S08]  /*17db0*/  MUFU.TANH R70, R54 ;  /* 0x0000003600467308 */ /* 0x0003f00000002400 */
[----:B------:R-:W-:Y:S01]  /*17dc0*/  I2F R35, R124 ;  /* 0x0000007c00237306 */ /* 0x000fe20000201400 */
[----:B-1----:R-:W1:Y:S07]  /*17dd0*/  LDSM.16.M88.4 R52, [R219+0xb800] ;  /* 0x00b80000db34783b */ /* 0x002e6e0000000200 */
[----:B------:R-:W2:Y:S08]  /*17de0*/  I2F R125, R126 ;  /* 0x0000007e007d7306 */ /* 0x000eb00000201400 */
[----:B------:R-:W4:Y:S08]  /*17df0*/  I2F R127, R128 ;  /* 0x00000080007f7306 */ /* 0x000f300000201400 */
[----:B------:R-:W1:Y:S01]  /*17e00*/  MUFU.TANH R105, R105 ;  /* 0x0000006900697308 */ /* 0x000e620000002400 */
[----:B------:R-:W-:-:S02]  /*17e10*/  FMUL.FTZ R66, R66, R29 ;  /* 0x0000001d42427220 */ /* 0x000fc40000410000 */
[-C--:B------:R-:W-:Y:S02]  /*17e20*/  FMUL.FTZ R79, R79, R29.reuse ;  /* 0x0000001d4f4f7220 */ /* 0x080fe40000410000 */
[-C--:B------:R-:W-:Y:S02]  /*17e30*/  FMUL.FTZ R56, R56, R29.reuse ;  /* 0x0000001d38387220 */ /* 0x080fe40000410000 */
[-C--:B------:R-:W-:Y:S01]  /*17e40*/  FMUL.FTZ R57, R57, R29.reuse ;  /* 0x0000001d39397220 */ /* 0x080fe20000410000 */
[----:B------:R1:W-:Y:S01]  /*17e50*/  MUFU.TANH R87, R66 ;  /* 0x0000004200577308 */ /* 0x0003e20000002400 */
[-C--:B------:R-:W-:Y:S02]  /*17e60*/  FMUL.FTZ R58, R58, R29.reuse ;  /* 0x0000001d3a3a7220 */ /* 0x080fe40000410000 */
[-C--:B------:R-:W-:Y:S01]  /*17e70*/  FMUL.FTZ R116, R121, R29.reuse ;  /* 0x0000001d79747220 */ /* 0x080fe20000410000 */
[----:B------:R-:W-:Y:S01]  /*17e80*/  HMMA.16816.F32 R80, R40, R46, R80 ;  /* 0x0000002e2850723c */ /* 0x000fe20000001850 */
[----:B------:R-:W-:-:S02]  /*17e90*/  FMUL.FTZ R121, R122, R29 ;  /* 0x0000001d7a797220 */ /* 0x000fc40000410000 */
[C---:B--2---:R-:W-:Y:S01]  /*17ea0*/  FFMA.FTZ R84, R0.reuse, R125, R106 ;  /* 0x0000007d00547223 */ /* 0x044fe2000001006a */
[----:B------:R2:W-:Y:S01]  /*17eb0*/  MUFU.TANH R122, R79 ;  /* 0x0000004f007a7308 */ /* 0x0005e20000002400 */
[----:B----4-:R-:W-:Y:S02]  /*17ec0*/  FFMA.FTZ R86, R0, R127, R107 ;  /* 0x0000007f00567223 */ /* 0x010fe4000001006b */
[-C--:B------:R-:W-:Y:S02]  /*17ed0*/  FMUL.FTZ R107, R59, R29.reuse ;  /* 0x0000001d3b6b7220 */ /* 0x080fe40000410000 */
[-C--:B-1----:R-:W-:Y:S02]  /*17ee0*/  FMUL.FTZ R66, R96, R29.reuse ;  /* 0x0000001d60427220 */ /* 0x082fe40000410000 */
[-C--:B------:R-:W-:Y:S02]  /*17ef0*/  FMUL.FTZ R96, R97, R29.reuse ;  /* 0x0000001d61607220 */ /* 0x080fe40000410000 */
[-C--:B------:R-:W-:Y:S01]  /*17f00*/  FMUL.FTZ R97, R98, R29.reuse ;  /* 0x0000001d62617220 */ /* 0x080fe20000410000 */
[----:B------:R-:W-:Y:S01]  /*17f10*/  MUFU.TANH R106, R58 ;  /* 0x0000003a006a7308 */ /* 0x000fe20000002400 */
[----:B------:R-:W-:-:S02]  /*17f20*/  FMUL.FTZ R98, R99, R29 ;  /* 0x0000001d63627220 */ /* 0x000fc40000410000 */
[----:B--2---:R-:W-:-:S05]  /*17f30*/  FFMA.FTZ R79, R0, R35, R105 ;  /* 0x00000023004f7223 */ /* 0x004fca0000010069 */
[----:B------:R-:W-:Y:S01]  /*17f40*/  MUFU.TANH R99, R56 ;  /* 0x0000003800637308 */ /* 0x000fe20000002400 */
[C---:B---3--:R-:W-:Y:S07]  /*17f50*/  HMMA.16816.F32 R92, R20.reuse, R12, R92 ;  /* 0x0000000c145c723c */ /* 0x048fee000000185c */
[----:B------:R1:W-:Y:S01]  /*17f60*/  MUFU.TANH R105, R57 ;  /* 0x0000003900697308 */ /* 0x0003e20000002400 */
[----:B------:R-:W-:Y:S01]  /*17f70*/  HMMA.16816.F32 R36, R20, R14, R36 ;  /* 0x0000000e1424723c */ /* 0x000fe20000001824 */
[----:B------:R-:W-:Y:S07]  /*17f80*/  LDSM.16.M88.4 R12, [R208+0x7800] ;  /* 0x00780000d00c783b */ /* 0x000fee0000000200 */
[----:B------:R-:W-:Y:S01]  /*17f90*/  HMMA.16816.F32 R24, R40, R44, R24 ;  /* 0x0000002c2818723c */ /* 0x000fe20000001818 */
[----:B-1----:R-:W1:Y:S07]  /*17fa0*/  LDSM.16.M88.4 R56, [R208+0x7000] ;  /* 0x00700000d038783b */ /* 0x002e6e0000000200 */
[----:B------:R-:W-:Y:S01]  /*17fb0*/  HMMA.16816.F32 R80, R20, R54, R80 ;  /* 0x000000361450723c */ /* 0x000fe20000001850 */
[-C--:B------:R-:W-:Y:S01]  /*17fc0*/  FMUL.FTZ R120, R120, R29.reuse ;  /* 0x0000001d78787220 */ /* 0x080fe20000410000 */
[C---:B------:R-:W-:Y:S01]  /*17fd0*/  IADD3 R130, R34.reuse, 0x10, RZ ;  /* 0x0000001022827810 */ /* 0x040fe20007ffe0ff */
[-C--:B------:R-:W-:Y:S01]  /*17fe0*/  FMUL.FTZ R117, R123, R29.reuse ;  /* 0x0000001d7b757220 */ /* 0x080fe20000410000 */
[----:B------:R-:W-:Y:S01]  /*17ff0*/  IADD3 R132, R34, 0x11, RZ ;  /* 0x0000001122847810 */ /* 0x000fe20007ffe0ff */
[-C--:B------:R-:W-:Y:S01]  /*18000*/  FMUL.FTZ R110, R110, R29.reuse ;  /* 0x0000001d6e6e7220 */ /* 0x080fe20000410000 */
[----:B------:R-:W-:Y:S01]  /*18010*/  I2F R129, R130 ;  /* 0x0000008200817306 */ /* 0x000fe20000201400 */
[----:B------:R-:W-:-:S02]  /*18020*/  FMUL.FTZ R111, R111, R29 ;  /* 0x0000001d6f6f7220 */ /* 0x000fc40000410000 */
[-C--:B------:R-:W-:Y:S01]  /*18030*/  FMUL.FTZ R78, R78, R29.reuse ;  /* 0x0000001d4e4e7220 */ /* 0x080fe20000410000 */
[C---:B------:R-:W-:Y:S01]  /*18040*/  IADD3 R141, R34.reuse, 0x20, RZ ;  /* 0x00000020228d7810 */ /* 0x040fe20007ffe0ff */
[-C--:B------:R-:W-:Y:S01]  /*18050*/  FMUL.FTZ R77, R77, R29.reuse ;  /* 0x0000001d4d4d7220 */ /* 0x080fe20000410000 */
[----:B------:R-:W-:Y:S01]  /*18060*/  IADD3 R139, R34, 0x21, RZ ;  /* 0x00000021228b7810 */ /* 0x000fe20007ffe0ff */
[----:B------:R-:W-:-:S03]  /*18070*/  FMUL.FTZ R101, R112, R29 ;  /* 0x0000001d70657220 */ /* 0x000fc60000410000 */
[----:B------:R-:W-:Y:S01]  /*18080*/  HMMA.16816.F32 R24, R20, R52, R24 ;  /* 0x000000341418723c */ /* 0x000fe20000001818 */
[----:B------:R-:W2:Y:S01]  /*18090*/  MUFU.TANH R120, R120 ;  /* 0x0000007800787308 */ /* 0x000ea20000002400 */
[-C--:B------:R-:W-:Y:S01]  /*180a0*/  FMUL.FTZ R76, R76, R29.reuse ;  /* 0x0000001d4c4c7220 */ /* 0x080fe20000410000 */
[C---:B------:R-:W-:Y:S01]  /*180b0*/  IADD3 R142, R34.reuse, 0x28, RZ ;  /* 0x00000028228e7810 */ /* 0x040fe20007ffe0ff */
[-C--:B------:R-:W-:Y:S01]  /*180c0*/  FMUL.FTZ R100, R113, R29.reuse ;  /* 0x0000001d71647220 */ /* 0x080fe20000410000 */
[----:B------:R-:W-:Y:S01]  /*180d0*/  IADD3 R146, R34, 0x29, RZ ;  /* 0x0000002922927810 */ /* 0x000fe20007ffe0ff */
[-C--:B------:R-:W-:Y:S01]  /*180e0*/  FMUL.FTZ R113, R114, R29.reuse ;  /* 0x0000001d72717220 */ /* 0x080fe20000410000 */
[----:B------:R-:W-:Y:S01]  /*180f0*/  IADD3 R148, R34, 0x30, RZ ;  /* 0x0000003022947810 */ /* 0x000fe20007ffe0ff */
[-C--:B------:R-:W-:Y:S01]  /*18100*/  FMUL.FTZ R64, R64, R29.reuse ;  /* 0x0000001d40407220 */ /* 0x080fe20000410000 */
[----:B------:R-:W-:Y:S01]  /*18110*/  I2F R131, R132 ;  /* 0x0000008400837306 */ /* 0x000fe20000201400 */
[-C--:B------:R-:W-:Y:S01]  /*18120*/  FMUL.FTZ R112, R115, R29.reuse ;  /* 0x0000001d73707220 */ /* 0x080fe20000410000 */
[C---:B------:R-:W-:Y:S01]  /*18130*/  IADD3 R150, R34.reuse, 0x31, RZ ;  /* 0x0000003122967810 */ /* 0x040fe20007ffe0ff */
[-C--:B------:R-:W-:Y:S01]  /*18140*/  FMUL.FTZ R67, R67, R29.reuse ;  /* 0x0000001d43437220 */ /* 0x080fe20000410000 */
[C---:B------:R-:W-:Y:S01]  /*18150*/  IADD3 R152, R34.reuse, 0x38, RZ ;  /* 0x0000003822987810 */ /* 0x040fe20007ffe0ff */
[----:B------:R-:W-:Y:S01]  /*18160*/  FMUL.FTZ R65, R65, R29 ;  /* 0x0000001d41417220 */ /* 0x000fe20000410000 */
[----:B------:R-:W-:Y:S01]  /*18170*/  IADD3 R154, R34, 0x39, RZ ;  /* 0x00000039229a7810 */ /* 0x000fe20007ffe0ff */
[----:B------:R-:W-:Y:S01]  /*18180*/  FFMA.FTZ R170, R0, R125, R170 ;  /* 0x0000007d00aa7223 */ /* 0x000fe200000100aa */
[----:B------:R-:W3:Y:S01]  /*18190*/  MUFU.TANH R116, R116 ;  /* 0x0000007400747308 */ /* 0x000ee20000002400 */
[----:B------:R-:W-:Y:S01]  /*181a0*/  IADD3 R156, R34, 0x40, RZ ;  /* 0x00000040229c7810 */ /* 0x000fe20007ffe0ff */
[----:B------:R-:W-:Y:S01]  /*181b0*/  FFMA.FTZ R69, R0, R127, R173 ;  /* 0x0000007f00457223 */ /* 0x000fe200000100ad */
[----:B------:R-:W-:-:S02]  /*181c0*/  ISETP.GE.AND P0, PT, R124, R3, PT ;  /* 0x000000037c00720c */ /* 0x000fc40003f06270 */
[-C--:B------:R-:W-:Y:S02]  /*181d0*/  ISETP.GE.AND P1, PT, R126, R2.reuse, PT ;  /* 0x000000027e00720c */ /* 0x080fe40003f26270 */
[----:B------:R-:W-:Y:S01]  /*181e0*/  IADD3 R158, R34, 0x41, RZ ;  /* 0x00000041229e7810 */ /* 0x000fe20007ffe0ff */
[----:B------:R-:W4:Y:S01]  /*181f0*/  MUFU.TANH R117, R117 ;  /* 0x0000007500757308 */ /* 0x000f220000002400 */
[C---:B-1----:R-:W-:Y:S01]  /*18200*/  HMMA.16816.F32 R36, R4.reuse, R58, R36 ;  /* 0x0000003a0424723c */ /* 0x042fe20000001824 */
[-C--:B------:R-:W-:Y:S02]  /*18210*/  ISETP.GE.AND P2, PT, R124, R2.reuse, PT ;  /* 0x000000027c00720c */ /* 0x080fe40003f46270 */
[-C--:B------:R-:W-:Y:S02]  /*18220*/  ISETP.GE.AND P3, PT, R126, R3.reuse, PT ;  /* 0x000000037e00720c */ /* 0x080fe40003f66270 */
[----:B------:R-:W-:Y:S02]  /*18230*/  ISETP.GE.AND P6, PT, R128, R2, PT ;  /* 0x000000028000720c */ /* 0x000fe40003fc6270 */
[----:B------:R-:W-:Y:S01]  /*18240*/  IADD3 R159, R34, 0x48, RZ ;  /* 0x00000048229f7810 */ /* 0x000fe20007ffe0ff */
[----:B------:R-:W1:Y:S01]  /*18250*/  MUFU.TANH R121, R121 ;  /* 0x0000007900797308 */ /* 0x000e620000002400 */
[----:B------:R-:W-:Y:S01]  /*18260*/  HMMA.16816.F32 R80, R4, R14, R80 ;  /* 0x0000000e0450723c */ /* 0x000fe20000001850 */
[----:B------:R-:W-:-:S02]  /*18270*/  ISETP.GE.AND P4, PT, R128, R3, PT ;  /* 0x000000038000720c */ /* 0x000fc40003f86270 */
[C---:B------:R-:W-:Y:S02]  /*18280*/  IADD3 R162, R34.reuse, 0x49, RZ ;  /* 0x0000004922a27810 */ /* 0x040fe40007ffe0ff */
[C---:B------:R-:W-:Y:S02]  /*18290*/  IADD3 R169, R34.reuse, 0x59, RZ ;  /* 0x0000005922a97810 */ /* 0x040fe40007ffe0ff */
[C---:B------:R-:W-:Y:S01]  /*182a0*/  IADD3 R164, R34.reuse, 0x50, RZ ;  /* 0x0000005022a47810 */ /* 0x040fe20007ffe0ff */
[----:B------:R-:W1:Y:S01]  /*182b0*/  MUFU.TANH R118, R110 ;  /* 0x0000006e00767308 */ /* 0x000e620000002400 */
[----:B------:R-:W-:Y:S01]  /*182c0*/  IADD3 R180, R34, 0x68, RZ ;  /* 0x0000006822b47810 */ /* 0x000fe20007ffe0ff */
[-C--:B------:R-:W-:Y:S01]  /*182d0*/  FMUL.FTZ R17, R72, R29.reuse ;  /* 0x0000001d48117220 */ /* 0x080fe20000410000 */
[----:B------:R-:W-:Y:S01]  /*182e0*/  IADD3 R165, R34, 0x51, RZ ;  /* 0x0000005122a57810 */ /* 0x000fe20007ffe0ff */
[----:B------:R-:W-:Y:S01]  /*182f0*/  FMUL.FTZ R74, R74, R29 ;  /* 0x0000001d4a4a7220 */ /* 0x000fe20000410000 */
[----:B------:R-:W-:-:S02]  /*18300*/  IADD3 R167, R34, 0x58, RZ ;  /* 0x0000005822a77810 */ /* 0x000fc40007ffe0ff */
[C---:B------:R-:W-:Y:S01]  /*18310*/  IADD3 R188, R34.reuse, 0x78, RZ ;  /* 0x0000007822bc7810 */ /* 0x040fe20007ffe0ff */
[----:B------:R-:W1:Y:S01]  /*18320*/  MUFU.TANH R111, R111 ;  /* 0x0000006f006f7308 */ /* 0x000e620000002400 */
[C---:B------:R-:W-:Y:S01]  /*18330*/  IADD3 R178, R34.reuse, 0x61, RZ ;  /* 0x0000006122b27810 */ /* 0x040fe20007ffe0ff */
[----:B------:R-:W-:Y:S01]  /*18340*/  FMUL.FTZ R75, R75, R29 ;  /* 0x0000001d4b4b7220 */ /* 0x000fe20000410000 */
[----:B------:R-:W-:Y:S01]  /*18350*/  IADD3 R172, R34, 0x60, RZ ;  /* 0x0000006022ac7810 */ /* 0x000fe20007ffe0ff */
[----:B------:R-:W-:-:S04]  /*18360*/  DEPBAR.LE SB0, 0x0 ;  /* 0x000080000000791a */ /* 0x000fc80000000000 */
[----:B------:R-:W-:Y:S08]  /*18370*/  I2F R140, R141 ;  /* 0x0000008d008c7306 */ /* 0x000ff00000201400 */
[----:B------:R-:W-:Y:S08]  /*18380*/  I2F R143, R139 ;  /* 0x0000008b008f7306 */ /* 0x000ff00000201400 */
[----:B------:R-:W-:Y:S08]  /*18390*/  MUFU.TANH R110, R77 ;  /* 0x0000004d006e7308 */ /* 0x000ff00000002400 */
[----:B------:R-:W1:Y:S01]  /*183a0*/  MUFU.TANH R78, R78 ;  /* 0x0000004e004e7308 */ /* 0x000e620000002400 */
[----:B------:R-:W-:Y:S07]  /*183b0*/  HMMA.16816.F32 R92, R4, R56, R92 ;  /* 0x00000038045c723c */ /* 0x000fee000000185c */
[----:B------:R1:W1:Y:S08]  /*183c0*/  MUFU.TANH R119, R76 ;  /* 0x0000004c00777308 */ /* 0x0002700000002400 */
[----:B------:R-:W-:Y:S08]  /*183d0*/  I2F R144, R142 ;  /* 0x0000008e00907306 */ /* 0x000ff00000201400 */
[----:B------:R-:W3:Y:S01]  /*183e0*/  MUFU.TANH R101, R101 ;  /* 0x0000006500657308 */ /* 0x000ee20000002400 */
[----:B-1----:R-:W-:-:S07]  /*183f0*/  FFMA.FTZ R76, R0, R35, R161 ;  /* 0x00000023004c7223 */ /* 0x002fce00000100a1 */
[----:B------:R-:W-:Y:S01]  /*18400*/  I2F R145, R146 ;  /* 0x0000009200917306 */ /* 0x000fe20000201400 */
[----:B--2---:R-:W-:-:S07]  /*18410*/  FFMA.FTZ R51, R0, R129, R120 ;  /* 0x0000008100337223 */ /* 0x004fce0000010078 */
[----:B------:R-:W-:Y:S01]  /*18420*/  MUFU.TANH R100, R100 ;  /* 0x0000006400647308 */ /* 0x000fe20000002400 */
[----:B------:R-:W-:-:S07]  /*18430*/  ISETP.GE.AND P5, PT, R130, R2, PT ;  /* 0x000000028200720c */ /* 0x000fce0003fa6270 */
[----:B------:R-:W1:Y:S01]  /*18440*/  MUFU.TANH R113, R113 ;  /* 0x0000007100717308 */ /* 0x000e620000002400 */
[----:B------:R-:W-:Y:S01]  /*18450*/  FSEL R79, R79, -INF , !P0 ;  /* 0xff8000004f4f7808 */ /* 0x000fe20004000000 */
[----:B---3--:R-:W-:-:S06]  /*18460*/  FFMA.FTZ R30, R0, R131, R116 ;  /* 0x00000083001e7223 */ /* 0x008fcc0000010074 */
[----:B------:R-:W2:Y:S01]  /*18470*/  I2F R147, R148 ;  /* 0x0000009400937306 */ /* 0x000ea20000201400 */
[----:B------:R-:W-:Y:S01]  /*18480*/  FSEL R68, R170, -INF , !P1 ;  /* 0xff800000aa447808 */ /* 0x000fe20004800000 */
[----:B----4-:R-:W-:-:S06]  /*18490*/  FFMA.FTZ R50, R0, R131, R117 ;  /* 0x0000008300327223 */ /* 0x010fcc0000010075 */
[----:B------:R-:W3:Y:S01]  /*184a0*/  MUFU.TANH R112, R112 ;  /* 0x0000007000707308 */ /* 0x000ee20000002400 */
[----:B------:R-:W-:Y:S01]  /*184b0*/  FSEL R76, R76, -INF , !P2 ;  /* 0xff8000004c4c7808 */ /* 0x000fe20005000000 */
[----:B------:R-:W-:Y:S01]  /*184c0*/  FFMA.FTZ R49, R0, R129, R121 ;  /* 0x0000008100317223 */ /* 0x000fe20000010079 */
[----:B------:R-:W-:-:S05]  /*184d0*/  ISETP.GE.AND P0, PT, R132, R2, PT ;  /* 0x000000028400720c */ /* 0x000fca0003f06270 */
[----:B------:R-:W4:Y:S01]  /*184e0*/  I2F R149, R150 ;  /* 0x0000009600957306 */ /* 0x000f220000201400 */
[----:B------:R-:W-:Y:S01]  /*184f0*/  ISETP.GE.AND P1, PT, R132, R3, PT ;  /* 0x000000038400720c */ /* 0x000fe20003f26270 */
[----:B------:R-:W-:Y:S01]  /*18500*/  FFMA.FTZ R77, R0, R133, R118 ;  /* 0x00000085004d7223 */ /* 0x000fe20000010076 */
[----:B------:R-:W-:Y:S01]  /*18510*/  ISETP.GE.AND P2, PT, R130, R3, PT ;  /* 0x000000038200720c */ /* 0x000fe20003f46270 */
[----:B------:R-:W-:Y:S04]  /*18520*/  HMMA.16816.F32 R24, R4, R12, R24 ;  /* 0x0000000c0418723c */ /* 0x000fe80000001818 */
[----:B------:R-:W-:Y:S01]  /*18530*/  I2F R151, R152 ;  /* 0x0000009800977306 */ /* 0x000fe20000201400 */
[----:B------:R-:W-:Y:S02]  /*18540*/  FSEL R84, R84, -INF , !P3 ;  /* 0xff80000054547808 */ /* 0x000fe40005800000 */
[----:B------:R-:W-:-:S05]  /*18550*/  FSEL R69, R69, -INF , !P6 ;  /* 0xff80000045457808 */ /* 0x000fca0007000000 */
[----:B------:R-:W1:Y:S01]  /*18560*/  MUFU.TANH R64, R64 ;  /* 0x0000004000407308 */ /* 0x000e620000002400 */
[----:B------:R-:W-:Y:S01]  /*18570*/  ISETP.GE.AND P3, PT, R134, R2, PT ;  /* 0x000000028600720c */ /* 0x000fe20003f66270 */
[----:B------:R-:W-:Y:S01]  /*18580*/  FFMA.FTZ R88, R0, R135, R111 ;  /* 0x0000008700587223 */ /* 0x000fe2000001006f */
[----:B------:R-:W-:-:S05]  /*18590*/  ISETP.GE.AND P6, PT, R134, R3, PT ;  /* 0x000000038600720c */ /* 0x000fca0003fc6270 */
[----:B------:R-:W-:Y:S01]  /*185a0*/  I2F R153, R154 ;  /* 0x0000009a00997306 */ /* 0x000fe20000201400 */
[----:B------:R-:W-:Y:S01]  /*185b0*/  FSEL R86, R86, -INF , !P4 ;  /* 0xff80000056567808 */ /* 0x000fe20006000000 */
[----:B------:R-:W-:Y:S01]  /*185c0*/  FFMA.FTZ R35, R0, R140, R78 ;  /* 0x0000008c00237223 */ /* 0x000fe2000001004e */
[----:B------:R-:W-:-:S05]  /*185d0*/  FSEL R51, R51, -INF , !P5 ;  /* 0xff80000033337808 */ /* 0x000fca0006800000 */
[----:B------:R-:W-:Y:S01]  /*185e0*/  I2F R155, R156 ;  /* 0x0000009c009b7306 */ /* 0x000fe20000201400 */
[----:B------:R-:W-:Y:S01]  /*185f0*/  ISETP.GE.AND P4, PT, R136, R2, PT ;  /* 0x000000028800720c */ /* 0x000fe20003f86270 */
[----:B------:R-:W-:-:S06]  /*18600*/  FFMA.FTZ R110, R0, R143, R110 ;  /* 0x0000008f006e7223 */ /* 0x000fcc000001006e */
[----:B------:R-:W1:Y:S01]  /*18610*/  MUFU.TANH R67, R67 ;  /* 0x0000004300437308 */ /* 0x000e620000002400 */
[----:B------:R-:W-:-:S07]  /*18620*/  ISETP.GE.AND P5, PT, R136, R3, PT ;  /* 0x000000038800720c */ /* 0x000fce0003fa6270 */
[----:B------:R-:W1:Y:S01]  /*18630*/  MUFU.TANH R66, R66 ;  /* 0x0000004200427308 */ /* 0x000e620000002400 */
[----:B------:R-:W-:Y:S01]  /*18640*/  FSEL R30, R30, -INF , !P0 ;  /* 0xff8000001e1e7808 */ /* 0x000fe20004000000 */
[----:B------:R-:W-:Y:S01]  /*18650*/  FFMA.FTZ R119, R0, R140, R119 ;  /* 0x0000008c00777223 */ /* 0x000fe20000010077 */
[----:B------:R-:W-:-:S05]  /*18660*/  FSEL R50, R50, -INF , !P1 ;  /* 0xff80000032327808 */ /* 0x000fca0004800000 */
[----:B------:R-:W1:Y:S01]  /*18670*/  MUFU.TANH R65, R65 ;  /* 0x0000004100417308 */ /* 0x000e620000002400 */
[----:B------:R-:W-:Y:S01]  /*18680*/  FSEL R49, R49, -INF , !P2 ;  /* 0xff80000031317808 */ /* 0x000fe20005000000 */
[----:B------:R-:W-:Y:S01]  /*18690*/  FMUL.FTZ R56, R73, R29 ;  /* 0x0000001d49387220 */ /* 0x000fe20000410000 */
[----:B------:R-:W-:-:S05]  /*186a0*/  ISETP.GE.AND P0, PT, R141, R3, PT ;  /* 0x000000038d00720c */ /* 0x000fca0003f06270 */
[----:B------:R-:W-:Y:S01]  /*186b0*/  I2F R157, R158 ;  /* 0x0000009e009d7306 */ /* 0x000fe20000201400 */
[----:B------:R-:W-:Y:S01]  /*186c0*/  ISETP.GE.AND P1, PT, R139, R2, PT ;  /* 0x000000028b00720c */ /* 0x000fe20003f26270 */
[----:B------:R-:W-:-:S06]  /*186d0*/  FFMA.FTZ R122, R0, R143, R122 ;  /* 0x0000008f007a7223 */ /* 0x000fcc000001007a */
[----:B------:R-:W-:Y:S01]  /*186e0*/  MUFU.TANH R96, R96 ;  /* 0x0000006000607308 */ /* 0x000fe20000002400 */
[----:B------:R-:W-:Y:S01]  /*186f0*/  ISETP.GE.AND P2, PT, R141, R2, PT ;  /* 0x000000028d00720c */ /* 0x000fe20003f46270 */
[----:B------:R-:W-:-:S06]  /*18700*/  FFMA.FTZ R101, R0, R144, R101 ;  /* 0x0000009000657223 */ /* 0x000fcc0000010065 */
[----:B------:R-:W2:Y:S01]  /*18710*/  MUFU.TANH R97, R97 ;  /* 0x0000006100617308 */ /* 0x000ea20000002400 */
[----:B------:R-:W-:Y:S02]  /*18720*/  FSEL R90, R90, -INF , !P3 ;  /* 0xff8000005a5a7808 */ /* 0x000fe40005800000 */
[----:B------:R-:W-:-:S05]  /*18730*/  FSEL R77, R77, -INF , !P6 ;  /* 0xff8000004d4d7808 */ /* 0x000fca0007000000 */
[----:B------:R-:W-:Y:S01]  /*18740*/  I2F R160, R159 ;  /* 0x0000009f00a07306 */ /* 0x000fe20000201400 */
[----:B------:R-:W-:Y:S01]  /*18750*/  ISETP.GE.AND P3, PT, R139, R3, PT ;  /* 0x000000038b00720c */ /* 0x000fe20003f66270 */
[----:B-1----:R-:W-:Y:S01]  /*18760*/  FFMA.FTZ R113, R0, R144, R113 ;  /* 0x0000009000717223 */ /* 0x002fe20000010071 */
[----:B------:R-:W-:-:S05]  /*18770*/  ISETP.GE.AND P6, PT, R142, R2, PT ;  /* 0x000000028e00720c */ /* 0x000fca0003fc6270 */
[----:B------:R-:W1:Y:S01]  /*18780*/  MUFU.TANH R98, R98 ;  /* 0x0000006200627308 */ /* 0x000e620000002400 */
[----:B------:R-:W-:Y:S01]  /*18790*/  FSEL R89, R89, -INF , !P4 ;  /* 0xff80000059597808 */ /* 0x000fe20006000000 */
[----:B------:R-:W-:Y:S01]  /*187a0*/  FFMA.FTZ R100, R0, R145, R100 ;  /* 0x0000009100647223 */ /* 0x000fe20000010064 */
[----:B------:R-:W-:-:S05]  /*187b0*/  FSEL R88, R88, -INF , !P5 ;  /* 0xff80000058587808 */ /* 0x000fca0006800000 */
[----:B------:R-:W1:Y:S01]  /*187c0*/  I2F R163, R162 ;  /* 0x000000a200a37306 */ /* 0x000e620000201400 */
[----:B------:R-:W-:Y:S01]  /*187d0*/  ISETP.GE.AND P4, PT, R142, R3, PT ;  /* 0x000000038e00720c */ /* 0x000fe20003f86270 */
[-C--:B--2---:R-:W-:Y:S01]  /*187e0*/  FFMA.FTZ R102, R0, R147.reuse, R102 ;  /* 0x0000009300667223 */ /* 0x084fe20000010066 */
[----:B------:R-:W-:Y:S01]  /*187f0*/  ISETP.GE.AND P5, PT, R146, R2, PT ;  /* 0x000000029200720c */ /* 0x000fe20003fa6270 */
[----:B------:R-:W-:Y:S01]  /*18800*/  FFMA.FTZ R91, R0, R147, R91 ;  /* 0x00000093005b7223 */ /* 0x000fe2000001005b */
[----:B------:R-:W-:-:S03]  /*18810*/  FSEL R35, R35, -INF , !P0 ;  /* 0xff80000023237808 */ /* 0x000fc60004000000 */
[----:B------:R-:W2:Y:S01]  /*18820*/  MUFU.TANH R107, R107 ;  /* 0x0000006b006b7308 */ /* 0x000ea20000002400 */
[----:B------:R-:W-:Y:S01]  /*18830*/  FSEL R194, R110, -INF , !P1 ;  /* 0xff8000006ec27808 */ /* 0x000fe20004800000 */
[----:B---3--:R-:W-:Y:S01]  /*18840*/  FFMA.FTZ R112, R0, R145, R112 ;  /* 0x0000009100707223 */ /* 0x008fe20000010070 */
[----:B------:R-:W-:Y:S01]  /*18850*/  FSEL R191, R119, -INF , !P2 ;  /* 0xff80000077bf7808 */ /* 0x000fe20005000000 */
[----:B------:R-:W-:Y:S01]  /*18860*/  FMUL.FTZ R13, R38, R29 ;  /* 0x0000001d260d7220 */ /* 0x000fe20000410000 */
[----:B------:R-:W-:Y:S01]  /*18870*/  ISETP.GE.AND P0, PT, R148, R2, PT ;  /* 0x000000029400720c */ /* 0x000fe20003f06270 */
[----:B----4-:R-:W-:Y:S01]  /*18880*/  FFMA.FTZ R85, R0, R149, R85 ;  /* 0x0000009500557223 */ /* 0x010fe20000010055 */
[-C--:B------:R-:W-:Y:S01]  /*18890*/  ISETP.GE.AND P1, PT, R148, R3.reuse, PT ;  /* 0x000000039400720c */ /* 0x080fe20003f26270 */
[----:B------:R-:W-:Y:S01]  /*188a0*/  I2F R174, R169 ;  /* 0x000000a900ae7306 */ /* 0x000fe20000201400 */
[----:B------:R-:W-:Y:S01]  /*188b0*/  ISETP.GE.AND P2, PT, R146, R3, PT ;  /* 0x000000039200720c */ /* 0x000fe20003f46270 */
[----:B------:R-:W-:Y:S01]  /*188c0*/  FFMA.FTZ R103, R0, R149, R103 ;  /* 0x0000009500677223 */ /* 0x000fe20000010067 */
[----:B------:R-:W-:-:S02]  /*188d0*/  FSEL R196, R122, -INF , !P3 ;  /* 0xff8000007ac47808 */ /* 0x000fc40005800000 */
[----:B------:R-:W-:Y:S01]  /*188e0*/  FSEL R195, R101, -INF , !P6 ;  /* 0xff80000065c37808 */ /* 0x000fe20007000000 */
[----:B------:R-:W-:Y:S01]  /*188f0*/  FFMA.FTZ R64, R0, R151, R64 ;  /* 0x0000009700407223 */ /* 0x000fe20000010040 */
[CC--:B------:R-:W-:Y:S01]  /*18900*/  ISETP.GE.AND P3, PT, R150.reuse, R2.reuse, PT ;  /* 0x000000029600720c */ /* 0x0c0fe20003f66270 */
[----:B------:R-:W3:Y:S01]  /*18910*/  MUFU.TANH R56, R56 ;  /* 0x0000003800387308 */ /* 0x000ee20000002400 */
[----:B------:R-:W-:Y:S01]  /*18920*/  ISETP.GE.AND P6, PT, R150, R3, PT ;  /* 0x000000039600720c */ /* 0x000fe20003fc6270 */
[C---:B------:R-:W-:Y:S01]  /*18930*/  FFMA.FTZ R87, R0.reuse, R151, R87 ;  /* 0x0000009700577223 */ /* 0x040fe20000010057 */
[----:B------:R-:W-:Y:S01]  /*18940*/  FSEL R197, R113, -INF , !P4 ;  /* 0xff80000071c57808 */ /* 0x000fe20006000000 */
[----:B------:R-:W-:Y:S01]  /*18950*/  FFMA.FTZ R67, R0, R153, R67 ;  /* 0x0000009900437223 */ /* 0x000fe20000010043 */
[----:B------:R-:W-:Y:S01]  /*18960*/  FSEL R192, R100, -INF , !P5 ;  /* 0xff80000064c07808 */ /* 0x000fe20006800000 */
[----:B------:R-:W-:Y:S01]  /*18970*/  FFMA.FTZ R66, R0, R155, R66 ;  /* 0x0000009b00427223 */ /* 0x000fe20000010042 */
[CC--:B------:R-:W-:Y:S01]  /*18980*/  ISETP.GE.AND P4, PT, R152.reuse, R2.reuse, PT ;  /* 0x000000029800720c */ /* 0x0c0fe20003f86270 */
[----:B------:R4:W1:Y:S01]  /*18990*/  I2F R166, R164 ;  /* 0x000000a400a67306 */ /* 0x0008620000201400 */
[----:B------:R-:W-:Y:S01]  /*189a0*/  ISETP.GE.AND P5, PT, R152, R3, PT ;  /* 0x000000039800720c */ /* 0x000fe20003fa6270 */
[----:B------:R-:W-:Y:S01]  /*189b0*/  FFMA.FTZ R65, R0, R153, R65 ;  /* 0x0000009900417223 */ /* 0x000fe20000010041 */
[----:B------:R-:W-:Y:S01]  /*189c0*/  FSEL R145, R102, -INF , !P0 ;  /* 0xff80000066917808 */ /* 0x000fe20004000000 */
[----:B------:R-:W-:Y:S01]  /*189d0*/  FMUL.FTZ R7, R80, R29 ;  /* 0x0000001d50077220 */ /* 0x000fe20000410000 */
[----:B------:R-:W-:Y:S01]  /*189e0*/  FSEL R142, R91, -INF , !P1 ;  /* 0xff8000005b8e7808 */ /* 0x000fe20004800000 */
[----:B------:R-:W-:Y:S01]  /*189f0*/  FFMA.FTZ R97, R0, R155, R97 ;  /* 0x0000009b00617223 */ /* 0x000fe20000010061 */
[----:B------:R-:W-:Y:S01]  /*18a00*/  FSEL R193, R112, -INF , !P2 ;  /* 0xff80000070c17808 */ /* 0x000fe20005000000 */
[----:B------:R-:W-:Y:S01]  /*18a10*/  I2F R177, R180 ;  /* 0x000000b400b17306 */ /* 0x000fe20000201400 */
[----:B------:R-:W-:Y:S01]  /*18a20*/  ISETP.GE.AND P0, PT, R154, R3, PT ;  /* 0x000000039a00720c */ /* 0x000fe20003f06270 */
[----:B------:R-:W-:Y:S01]  /*18a30*/  FFMA.FTZ R96, R0, R157, R96 ;  /* 0x0000009d00607223 */ /* 0x000fe20000010060 */
[----:B------:R-:W-:-:S02]  /*18a40*/  ISETP.GE.AND P1, PT, R156, R2, PT ;  /* 0x000000029c00720c */ /* 0x000fc40003f26270 */
[----:B------:R-:W-:Y:S02]  /*18a50*/  ISETP.GE.AND P2, PT, R154, R2, PT ;  /* 0x000000029a00720c */ /* 0x000fe40003f46270 */
[----:B------:R-:W-:Y:S01]  /*18a60*/  FSEL R146, R85, -INF , !P3 ;  /* 0xff80000055927808 */ /* 0x000fe20005800000 */
[----:B------:R-:W2:Y:S01]  /*18a70*/  MUFU.TANH R13, R13 ;  /* 0x0000000d000d7308 */ /* 0x000ea20000002400 */
[----:B------:R-:W-:Y:S01]  /*18a80*/  FSEL R143, R103, -INF , !P6 ;  /* 0xff800000678f7808 */ /* 0x000fe20007000000 */
[----:B-1----:R-:W-:Y:S01]  /*18a90*/  FFMA.FTZ R98, R0, R157, R98 ;  /* 0x0000009d00627223 */ /* 0x002fe20000010062 */
[----:B------:R-:W-:Y:S01]  /*18aa0*/  ISETP.GE.AND P3, PT, R156, R3, PT ;  /* 0x000000039c00720c */ /* 0x000fe20003f66270 */
[----:B------:R-:W-:Y:S01]  /*18ab0*/  FFMA.FTZ R99, R0, R160, R99 ;  /* 0x000000a000637223 */ /* 0x000fe20000010063 */
[----:B------:R-:W-:Y:S02]  /*18ac0*/  ISETP.GE.AND P6, PT, R158, R2, PT ;  /* 0x000000029e00720c */ /* 0x000fe40003fc6270 */
[----:B------:R-:W-:-:S02]  /*18ad0*/  FSEL R147, R64, -INF , !P4 ;  /* 0xff80000040937808 */ /* 0x000fc40006000000 */
[----:B------:R-:W-:Y:S01]  /*18ae0*/  FSEL R144, R87, -INF , !P5 ;  /* 0xff80000057907808 */ /* 0x000fe20006800000 */
[----:B------:R1:W1:Y:S01]  /*18af0*/  I2F R168, R165 ;  /* 0x000000a500a87306 */ /* 0x0002620000201400 */
[----:B------:R-:W-:Y:S01]  /*18b00*/  ISETP.GE.AND P4, PT, R158, R3, PT ;  /* 0x000000039e00720c */ /* 0x000fe20003f86270 */
[----:B------:R-:W-:Y:S01]  /*18b10*/  FMUL.FTZ R40, R95, R29 ;  /* 0x0000001d5f287220 */ /* 0x000fe20000410000 */
[----:B------:R-:W-:Y:S01]  /*18b20*/  ISETP.GE.AND P5, PT, R159, R2, PT ;  /* 0x000000029f00720c */ /* 0x000fe20003fa6270 */
[C---:B------:R-:W-:Y:S01]  /*18b30*/  FFMA.FTZ R160, R0.reuse, R160, R106 ;  /* 0x000000a000a07223 */ /* 0x040fe2000001006a */
[----:B------:R-:W-:Y:S01]  /*18b40*/  FSEL R151, R67, -INF , !P0 ;  /* 0xff80000043977808 */ /* 0x000fe20004000000 */
[----:B------:R-:W-:Y:S01]  /*18b50*/  FFMA.FTZ R105, R0, R163, R105 ;  /* 0x000000a300697223 */ /* 0x000fe20000010069 */
[----:B------:R-:W-:Y:S01]  /*18b60*/  FSEL R161, R66, -INF , !P1 ;  /* 0xff80000042a17808 */ /* 0x000fe20004800000 */
[----:B------:R1:W-:Y:S01]  /*18b70*/  I2F R171, R167 ;  /* 0x000000a700ab7306 */ /* 0x0003e20000201400 */
[----:B------:R-:W-:Y:S01]  /*18b80*/  FSEL R150, R65, -INF , !P2 ;  /* 0xff80000041967808 */ /* 0x000fe20005000000 */
[-C--:B------:R-:W-:Y:S01]  /*18b90*/  FMUL.FTZ R19, R92, R29.reuse ;  /* 0x0000001d5c137220 */ /* 0x080fe20000410000 */
[CC--:B------:R-:W-:Y:S01]  /*18ba0*/  ISETP.GE.AND P0, PT, R162.reuse, R2.reuse, PT ;  /* 0x00000002a200720c */ /* 0x0c0fe20003f06270 */
[----:B------:R-:W-:Y:S01]  /*18bb0*/  FMUL.FTZ R45, R93, R29 ;  /* 0x0000001d5d2d7220 */ /* 0x000fe20000410000 */
[----:B------:R-:W-:Y:S01]  /*18bc0*/  ISETP.GE.AND P1, PT, R162, R3, PT ;  /* 0x00000003a200720c */ /* 0x000fe20003f26270 */
[----:B------:R-:W-:Y:S01]  /*18bd0*/  FMUL.FTZ R52, R94, R29 ;  /* 0x0000001d5e347220 */ /* 0x000fe20000410000 */
[----:B------:R-:W-:Y:S01]  /*18be0*/  ISETP.GE.AND P2, PT, R159, R3, PT ;  /* 0x000000039f00720c */ /* 0x000fe20003f46270 */
[----:B------:R-:W-:Y:S01]  /*18bf0*/  I2F R185, R188 ;  /* 0x000000bc00b97306 */ /* 0x000fe20000201400 */
[----:B------:R-:W-:Y:S01]  /*18c00*/  FSEL R158, R97, -INF , !P3 ;  /* 0xff800000619e7808 */ /* 0x000fe20005800000 */
[----:B------:R-:W-:Y:S01]  /*18c10*/  FMUL.FTZ R36, R36, R29 ;  /* 0x0000001d24247220 */ /* 0x000fe20000410000 */
[----:B------:R-:W-:Y:S01]  /*18c20*/  FSEL R162, R96, -INF , !P6 ;  /* 0xff80000060a27808 */ /* 0x000fe20007000000 */
[----:B--2---:R-:W-:Y:S01]  /*18c30*/  FFMA.FTZ R107, R0, R163, R107 ;  /* 0x000000a3006b7223 */ /* 0x004fe2000001006b */
[----:B------:R-:W-:-:S02]  /*18c40*/  ISETP.GE.AND P3, PT, R164, R2, PT ;  /* 0x00000002a400720c */ /* 0x000fc40003f66270 */
[----:B------:R-:W-:Y:S01]  /*18c50*/  ISETP.GE.AND P6, PT, R164, R3, PT ;  /* 0x00000003a400720c */ /* 0x000fe20003fc6270 */
[----:B------:R-:W2:Y:S01]  /*18c60*/  MUFU.TANH R17, R17 ;  /* 0x0000001100117308 */ /* 0x000ea20000002400 */
[----:B------:R-:W-:Y:S02]  /*18c70*/  FSEL R159, R98, -INF , !P4 ;  /* 0xff800000629f7808 */ /* 0x000fe40006000000 */
[----:B----4-:R-:W-:Y:S01]  /*18c80*/  FSEL R164, R99, -INF , !P5 ;  /* 0xff80000063a47808 */ /* 0x010fe20006800000 */
[----:B------:R-:W-:Y:S01]  /*18c90*/  FMUL.FTZ R4, R25, R29 ;  /* 0x0000001d19047220 */ /* 0x000fe20000410000 */
[----:B------:R-:W-:-:S03]  /*18ca0*/  ISETP.GE.AND P4, PT, R165, R2, PT ;  /* 0x00000002a500720c */ /* 0x000fc60003f86270 */
[----:B------:R-:W4:Y:S01]  /*18cb0*/  MUFU.TANH R7, R7 ;  /* 0x0000000700077308 */ /* 0x000f220000002400 */
[----:B------:R-:W-:Y:S01]  /*18cc0*/  ISETP.GE.AND P5, PT, R165, R3, PT ;  /* 0x00000003a500720c */ /* 0x000fe20003fa6270 */
[-C--:B------:R-:W-:Y:S01]  /*18cd0*/  FMUL.FTZ R12, R37, R29.reuse ;  /* 0x0000001d250c7220 */ /* 0x080fe20000410000 */
[----:B------:R-:W-:Y:S01]  /*18ce0*/  FSEL R160, R160, -INF , !P2 ;  /* 0xff800000a0a07808 */ /* 0x000fe20005000000 */
[----:B------:R-:W-:Y:S01]  /*18cf0*/  FMUL.FTZ R20, R39, R29 ;  /* 0x0000001d27147220 */ /* 0x000fe20000410000 */
[----:B-1----:R-:W-:-:S03]  /*18d00*/  FSEL R165, R105, -INF , !P0 ;  /* 0xff80000069a57808 */ /* 0x002fc60004000000 */
[----:B------:R-:W1:Y:S01]  /*18d10*/  MUFU.TANH R16, R16 ;  /* 0x0000001000107308 */ /* 0x000e620000002400 */
[C---:B------:R-:W-:Y:S01]  /*18d20*/  ISETP.GE.AND P2, PT, R167.reuse, R2, PT ;  /* 0x00000002a700720c */ /* 0x040fe20003f46270 */
[----:B------:R-:W-:Y:S01]  /*18d30*/  FMUL.FTZ R21, R24, R29 ;  /* 0x0000001d18157220 */ /* 0x000fe20000410000 */
[----:B------:R-:W-:Y:S01]  /*18d40*/  ISETP.GE.AND P0, PT, R167, R3, PT ;  /* 0x00000003a700720c */ /* 0x000fe20003f06270 */
[----:B------:R-:W-:-:S04]  /*18d50*/  FMUL.FTZ R6, R26, R29 ;  /* 0x0000001d1a067220 */ /* 0x000fc80000410000 */
[----:B------:R-:W1:Y:S01]  /*18d60*/  MUFU.TANH R44, R74 ;  /* 0x0000004a002c7308 */ /* 0x000e620000002400 */
[----:B------:R-:W-:Y:S01]  /*18d70*/  FMUL.FTZ R5, R27, R29 ;  /* 0x0000001d1b057220 */ /* 0x000fe20000410000 */
[----:B------:R-:W-:Y:S01]  /*18d80*/  IADD3 R186, R34, 0x71, RZ ;  /* 0x0000007122ba7810 */ /* 0x000fe20007ffe0ff */
[----:B---3--:R-:W-:Y:S01]  /*18d90*/  FFMA.FTZ R56, R0, R174, R56 ;  /* 0x000000ae00387223 */ /* 0x008fe20000010038 */
[----:B------:R-:W-:Y:S02]  /*18da0*/  FSEL R167, R107, -INF , !P1 ;  /* 0xff8000006ba77808 */ /* 0x000fe40004800000 */
[C---:B------:R-:W-:Y:S02]  /*18db0*/  IADD3 R182, R34.reuse, 0x69, RZ ;  /* 0x0000006922b67810 */ /* 0x040fe40007ffe0ff */
[----:B------:R-:W-:Y:S01]  /*18dc0*/  I2F R176, R178 ;  /* 0x000000b200b07306 */ /* 0x000fe20000201400 */
[----:B------:R-:W-:Y:S02]  /*18dd0*/  IADD3 R184, R34, 0x70, RZ ;  /* 0x0000007022b87810 */ /* 0x000fe40007ffe0ff */
[----:B------:R-:W-:-:S05]  /*18de0*/  ISETP.GE.AND P1, PT, R169, R2, PT ;  /* 0x00000002a900720c */ /* 0x000fca0003f26270 */
[----:B------:R-:W3:Y:S01]  /*18df0*/  MUFU.TANH R40, R40 ;  /* 0x0000002800287308 */ /* 0x000ee20000002400 */
[CC--:B------:R-:W-:Y:S02]  /*18e00*/  FFMA.FTZ R108, R0.reuse, R166.reuse, R108 ;  /* 0x000000a6006c7223 */ /* 0x0c0fe4000001006c */
[----:B------:R-:W-:-:S05]  /*18e10*/  FFMA.FTZ R70, R0, R166, R70 ;  /* 0x000000a600467223 */ /* 0x000fca0000010046 */
[----:B------:R-:W-:Y:S01]  /*18e20*/  I2F R175, R172 ;  /* 0x000000ac00af7306 */ /* 0x000fe20000201400 */
[----:B------:R-:W-:Y:S01]  /*18e30*/  FMUL.FTZ R63, R83, R29 ;  /* 0x0000001d533f7220 */ /* 0x000fe20000410000 */
[----:B------:R-:W-:Y:S01]  /*18e40*/  FSEL R166, R56, -INF , !P1 ;  /* 0xff80000038a67808 */ /* 0x000fe20004800000 */
[----:B------:R-:W-:-:S05]  /*18e50*/  FFMA.FTZ R155, R0, R177, R13 ;  /* 0x000000b1009b7223 */ /* 0x000fca000001000d */
[----:B------:R-:W1:Y:S01]  /*18e60*/  MUFU.TANH R18, R75 ;  /* 0x0000004b00127308 */ /* 0x000e620000002400 */
[----:B------:R-:W-:Y:S01]  /*18e70*/  IADD3 R189, R34, 0x79, RZ ;  /* 0x0000007922bd7810 */ /* 0x000fe20007ffe0ff */
[----:B------:R-:W-:-:S06]  /*18e80*/  FMUL.FTZ R81, R81, R29 ;  /* 0x0000001d51517220 */ /* 0x000fcc0000410000 */
[----:B------:R-:W1:Y:S01]  /*18e90*/  MUFU.TANH R19, R19 ;  /* 0x0000001300137308 */ /* 0x000e620000002400 */
[----:B------:R-:W-:Y:S01]  /*18ea0*/  ISETP.GE.AND P1, PT, R180, R3, PT ;  /* 0x00000003b400720c */ /* 0x000fe20003f26270 */
[----:B------:R-:W-:-:S06]  /*18eb0*/  FMUL.FTZ R82, R82, R29 ;  /* 0x0000001d52527220 */ /* 0x000fcc0000410000 */
[----:B------:R-:W-:Y:S08]  /*18ec0*/  MUFU.TANH R45, R45 ;  /* 0x0000002d002d7308 */ /* 0x000ff00000002400 */
[----:B------:R-:W1:Y:S08]  /*18ed0*/  MUFU.TANH R52, R52 ;  /* 0x0000003400347308 */ /* 0x000e700000002400 */
[----:B------:R-:W1:Y:S01]  /*18ee0*/  MUFU.TANH R36, R36 ;  /* 0x0000002400247308 */ /* 0x000e620000002400 */
[----:B------:R-:W-:Y:S01]  /*18ef0*/  FFMA.FTZ R109, R0, R168, R109 ;  /* 0x000000a8006d7223 */ /* 0x000fe2000001006d */
[----:B------:R-:W-:-:S06]  /*18f00*/  FSEL R155, R155, -INF , !P1 ;  /* 0xff8000009b9b7808 */ /* 0x000fcc0004800000 */
[----:B------:R-:W-:Y:S01]  /*18f10*/  I2F R183, R186 ;  /* 0x000000ba00b77306 */ /* 0x000fe20000201400 */
[----:B--2---:R-:W-:-:S07]  /*18f20*/  FFMA.FTZ R17, R0, R171, R17 ;  /* 0x000000ab00117223 */ /* 0x004fce0000010011 */
[----:B------:R-:W2:Y:S01]  /*18f30*/  MUFU.TANH R4, R4 ;  /* 0x0000000400047308 */ /* 0x000ea20000002400 */
[----:B----4-:R-:W-:Y:S01]  /*18f40*/  FFMA.FTZ R7, R0, R185, R7 ;  /* 0x000000b900077223 */ /* 0x010fe20000010007 */
[----:B------:R-:W-:-:S06]  /*18f50*/  ISETP.GE.AND P1, PT, R188, R2, PT ;  /* 0x00000002bc00720c */ /* 0x000fcc0003f26270 */
[----:B------:R-:W-:Y:S01]  /*18f60*/  I2F R179, R182 ;  /* 0x000000b600b37306 */ /* 0x000fe20000201400 */
[----:B-1----:R-:W-:-:S07]  /*18f70*/  FFMA.FTZ R16, R0, R168, R16 ;  /* 0x000000a800107223 */ /* 0x002fce0000010010 */
[----:B------:R-:W-:Y:S01]  /*18f80*/  I2F R181, R184 ;  /* 0x000000b800b57306 */ /* 0x000fe20000201400 */
[----:B------:R-:W-:-:S07]  /*18f90*/  FFMA.FTZ R171, R0, R171, R44 ;  /* 0x000000ab00ab7223 */ /* 0x000fce000001002c */
[----:B------:R-:W1:Y:S01]  /*18fa0*/  MUFU.TANH R12, R12 ;  /* 0x0000000c000c7308 */ /* 0x000e620000002400 */
[----:B------:R-:W-:-:S07]  /*18fb0*/  FSEL R170, R108, -INF , !P3 ;  /* 0xff8000006caa7808 */ /* 0x000fce0005800000 */
[----:B------:R-:W4:Y:S08]  /*18fc0*/  MUFU.TANH R20, R20 ;  /* 0x0000001400147308 */ /* 0x000f300000002400 */
[----:B------:R-:W1:Y:S08]  /*18fd0*/  MUFU.TANH R21, R21 ;  /* 0x0000001500157308 */ /* 0x000e700000002400 */
[----:B------:R-:W1:Y:S08]  /*18fe0*/  MUFU.TANH R6, R6 ;  /* 0x0000000600067308 */ /* 0x000e700000002400 */
[----:B------:R-:W1:Y:S01]  /*18ff0*/  MUFU.TANH R5, R5 ;  /* 0x0000000500057308 */ /* 0x000e620000002400 */
[----:B------:R-:W-:Y:S01]  /*19000*/  ISETP.GE.AND P3, PT, R169, R3, PT ;  /* 0x00000003a900720c */ /* 0x000fe20003f66270 */
[----:B---3--:R-:W-:Y:S01]  /*19010*/  FFMA.FTZ R40, R0, R176, R40 ;  /* 0x000000b000287223 */ /* 0x008fe20000010028 */
[----:B------:R-:W-:-:S05]  /*19020*/  FSEL R173, R70, -INF , !P6 ;  /* 0xff80000046ad7808 */ /* 0x000fca0007000000 */
[----:B------:R-:W-:Y:S01]  /*19030*/  I2F R33, R34 ;  /* 0x0000002200217306 */ /* 0x000fe20000201400 */
[----:B------:R-:W-:Y:S01]  /*19040*/  FSEL R169, R109, -INF , !P4 ;  /* 0xff8000006da97808 */ /* 0x000fe20006000000 */
[----:B------:R-:W-:Y:S01]  /*19050*/  FFMA.FTZ R18, R0, R174, R18 ;  /* 0x000000ae00127223 */ /* 0x000fe20000010012 */
[----:B------:R-:W-:-:S05]  /*19060*/  ISETP.GE.AND P6, PT, R172, R2, PT ;  /* 0x00000002ac00720c */ /* 0x000fca0003fc6270 */
[----:B------:R-:W-:Y:S01]  /*19070*/  I2F R187, R189 ;  /* 0x000000bd00bb7306 */ /* 0x000fe20000201400 */
[----:B------:R-:W-:Y:S01]  /*19080*/  ISETP.GE.AND P4, PT, R172, R3, PT ;  /* 0x00000003ac00720c */ /* 0x000fe20003f86270 */
[----:B------:R-:W-:Y:S01]  /*19090*/  FFMA.FTZ R19, R0, R175, R19 ;  /* 0x000000af00137223 */ /* 0x000fe20000010013 */
[----:B------:R-:W-:-:S05]  /*190a0*/  FSEL R168, R17, -INF , !P2 ;  /* 0xff80000011a87808 */ /* 0x000fca0005000000 */
[----:B------:R-:W-:Y:S01]  /*190b0*/  MUFU.TANH R13, R81 ;  /* 0x00000051000d7308 */ /* 0x000fe20000002400 */
[----:B------:R-:W-:Y:S01]  /*190c0*/  FSEL R67, R7, -INF , !P1 ;  /* 0xff80000007437808 */ /* 0x000fe20004800000 */
[----:B------:R-:W-:-:S06]  /*190d0*/  FFMA.FTZ R52, R0, R175, R52 ;  /* 0x000000af00347223 */ /* 0x000fcc0000010034 */
[----:B------:R-:W3:Y:S01]  /*190e0*/  MUFU.TANH R139, R82 ;  /* 0x00000052008b7308 */ /* 0x000ee20000002400 */
[----:B------:R-:W-:Y:S01]  /*190f0*/  FSEL R172, R16, -INF , !P5 ;  /* 0xff80000010ac7808 */ /* 0x000fe20006800000 */
[----:B------:R-:W-:-:S06]  /*19100*/  FFMA.FTZ R45, R0, R176, R45 ;  /* 0x000000b0002d7223 */ /* 0x000fcc000001002d */
[----:B------:R-:W3:Y:S01]  /*19110*/  MUFU.TANH R63, R63 ;  /* 0x0000003f003f7308 */ /* 0x000ee20000002400 */
[----:B------:R-:W-:Y:S01]  /*19120*/  ISETP.GE.AND P2, PT, R178, R3, PT ;  /* 0x00000003b200720c */ /* 0x000fe20003f46270 */
[----:B------:R-:W-:Y:S01]  /*19130*/  FFMA.FTZ R36, R0, R177, R36 ;  /* 0x000000b100247223 */ /* 0x000fe20000010024 */
[----:B------:R-:W-:Y:S02]  /*19140*/  FSEL R171, R171, -INF , !P0 ;  /* 0xff800000abab7808 */ /* 0x000fe40004000000 */
[----:B------:R-:W-:Y:S02]  /*19150*/  ISETP.GE.AND P1, PT, R48, 0x2, PT ;  /* 0x000000023000780c */ /* 0x000fe40003f26270 */
[-C--:B------:R-:W-:Y:S02]  /*19160*/  ISETP.GE.AND P5, PT, R178, R2.reuse, PT ;  /* 0x00000002b200720c */ /* 0x080fe40003fa6270 */
[-C--:B------:R-:W-:Y:S01]  /*19170*/  ISETP.GE.AND P0, PT, R180, R2.reuse, PT ;  /* 0x00000002b400720c */ /* 0x080fe20003f06270 */
[----:B--2---:R-:W-:Y:S01]  /*19180*/  FFMA.FTZ R4, R0, R183, R4 ;  /* 0x000000b700047223 */ /* 0x004fe20000010004 */
[----:B------:R-:W-:Y:S01]  /*19190*/  FSEL R156, R40, -INF , !P2 ;  /* 0xff800000289c7808 */ /* 0x000fe20005000000 */
[-C--:B-1----:R-:W-:Y:S01]  /*191a0*/  FFMA.FTZ R12, R0, R179.reuse, R12 ;  /* 0x000000b3000c7223 */ /* 0x082fe2000001000c */
[----:B------:R-:W-:Y:S01]  /*191b0*/  FSEL R163, R18, -INF , !P3 ;  /* 0xff80000012a37808 */ /* 0x000fe20005800000 */
[C---:B----4-:R-:W-:Y:S01]  /*191c0*/  FFMA.FTZ R20, R0.reuse, R179, R20 ;  /* 0x000000b300147223 */ /* 0x050fe20000010014 */
[----:B------:R-:W-:Y:S01]  /*191d0*/  FSEL R154, R19, -INF , !P6 ;  /* 0xff800000139a7808 */ /* 0x000fe20007000000 */
[-C--:B------:R-:W-:Y:S01]  /*191e0*/  FFMA.FTZ R21, R0, R181.reuse, R21 ;  /* 0x000000b500157223 */ /* 0x080fe20000010015 */
[----:B------:R-:W-:Y:S01]  /*191f0*/  FSEL R157, R52, -INF , !P4 ;  /* 0xff800000349d7808 */ /* 0x000fe20006000000 */
[C---:B------:R-:W-:Y:S01]  /*19200*/  FFMA.FTZ R6, R0.reuse, R181, R6 ;  /* 0x000000b500067223 */ /* 0x040fe20000010006 */
[----:B------:R-:W-:Y:S01]  /*19210*/  FSEL R153, R45, -INF , !P5 ;  /* 0xff8000002d997808 */ /* 0x000fe20006800000 */
[----:B------:R-:W-:Y:S01]  /*19220*/  FFMA.FTZ R140, R0, R183, R5 ;  /* 0x000000b7008c7223 */ /* 0x000fe20000010005 */
[----:B------:R-:W-:-:S02]  /*19230*/  ISETP.GE.AND P2, PT, R186, R2, PT ;  /* 0x00000002ba00720c */ /* 0x000fc40003f46270 */
[----:B------:R-:W-:Y:S02]  /*19240*/  FSEL R152, R36, -INF , !P0 ;  /* 0xff80000024987808 */ /* 0x000fe40004000000 */
[CC--:B------:R-:W-:Y:S02]  /*19250*/  ISETP.GE.AND P3, PT, R182.reuse, R2.reuse, PT ;  /* 0x00000002b600720c */ /* 0x0c0fe40003f66270 */
[-C--:B------:R-:W-:Y:S02]  /*19260*/  ISETP.GE.AND P6, PT, R182, R3.reuse, PT ;  /* 0x00000003b600720c */ /* 0x080fe40003fc6270 */
[C---:B------:R-:W-:Y:S02]  /*19270*/  ISETP.GE.AND P4, PT, R184.reuse, R2, PT ;  /* 0x00000002b800720c */ /* 0x040fe40003f86270 */
[-C--:B------:R-:W-:Y:S02]  /*19280*/  ISETP.GE.AND P5, PT, R184, R3.reuse, PT ;  /* 0x00000003b800720c */ /* 0x080fe40003fa6270 */
[----:B------:R-:W-:Y:S01]  /*19290*/  ISETP.GE.AND P0, PT, R186, R3, PT ;  /* 0x00000003ba00720c */ /* 0x000fe20003f06270 */
[----:B---3--:R-:W-:Y:S01]  /*192a0*/  FFMA.FTZ R139, R0, R185, R139 ;  /* 0x000000b9008b7223 */ /* 0x008fe2000001008b */
[----:B------:R-:W-:Y:S01]  /*192b0*/  FSEL R135, R4, -INF , !P2 ;  /* 0xff80000004877808 */ /* 0x000fe20005000000 */
[-C--:B------:R-:W-:Y:S01]  /*192c0*/  FFMA.FTZ R4, R0, R33.reuse, R190 ;  /* 0x0000002100047223 */ /* 0x080fe200000100be */
[----:B------:R-:W-:Y:S01]  /*192d0*/  FSEL R149, R12, -INF , !P3 ;  /* 0xff8000000c957808 */ /* 0x000fe20005800000 */
[----:B------:R-:W-:Y:S01]  /*192e0*/  FFMA.FTZ R5, R0, R33, R104 ;  /* 0x0000002100057223 */ /* 0x000fe20000010068 */
[----:B------:R-:W-:Y:S01]  /*192f0*/  FSEL R148, R20, -INF , !P6 ;  /* 0xff80000014947808 */ /* 0x000fe20007000000 */
[CC--:B------:R-:W-:Y:S01]  /*19300*/  FFMA.FTZ R13, R0.reuse, R187.reuse, R13 ;  /* 0x000000bb000d7223 */ /* 0x0c0fe2000001000d */
[----:B------:R-:W-:Y:S01]  /*19310*/  FSEL R136, R21, -INF , !P4 ;  /* 0xff80000015887808 */ /* 0x000fe20006000000 */
[----:B------:R-:W-:Y:S01]  /*19320*/  FFMA.FTZ R63, R0, R187, R63 ;  /* 0x000000bb003f7223 */ /* 0x000fe2000001003f */
[----:B------:R-:W-:-:S02]  /*19330*/  FSEL R141, R6, -INF , !P5 ;  /* 0xff800000068d7808 */ /* 0x000fc40006800000 */
[----:B------:R-:W-:Y:S01]  /*19340*/  FSEL R140, R140, -INF , !P0 ;  /* 0xff8000008c8c7808 */ /* 0x000fe20004000000 */
[----:B------:R-:W-:Y:S01]  /*19350*/  BSSY B1, `(.L_x_3436) ;  /* 0x00000e3000017945 */ /* 0x000fe20003800000 */
[-C--:B------:R-:W-:Y:S02]  /*19360*/  ISETP.GE.AND P3, PT, R188, R3.reuse, PT ;  /* 0x00000003bc00720c */ /* 0x080fe40003f66270 */
[CC--:B------:R-:W-:Y:S02]  /*19370*/  ISETP.GE.AND P6, PT, R34.reuse, R2.reuse, PT ;  /* 0x000000022200720c */ /* 0x0c0fe40003fc6270 */
[-C--:B------:R-:W-:Y:S02]  /*19380*/  ISETP.GE.AND P4, PT, R34, R3.reuse, PT ;  /* 0x000000032200720c */ /* 0x080fe40003f86270 */
[C---:B------:R-:W-:Y:S02]  /*19390*/  ISETP.GE.AND P5, PT, R189.reuse, R2, PT ;  /* 0x00000002bd00720c */ /* 0x040fe40003fa6270 */
[----:B------:R-:W-:-:S02]  /*193a0*/  ISETP.GE.AND P2, PT, R189, R3, PT ;  /* 0x00000003bd00720c */ /* 0x000fc40003f46270 */
[----:B------:R-:W-:Y:S02]  /*193b0*/  ISETP.NE.U32.AND P0, PT, R240, RZ, PT ;  /* 0x000000fff000720c */ /* 0x000fe40003f05070 */
[----:B------:R-:W-:Y:S02]  /*193c0*/  LOP3.LUT R220, R9, R28, RZ, 0xfc, !PT ;  /* 0x0000001c09dc7212 */ /* 0x000fe400078efcff */
[----:B------:R-:W-:Y:S02]  /*193d0*/  ISETP.NE.AND.EX P0, PT, R241, RZ, PT, P0 ;  /* 0x000000fff100720c */ /* 0x000fe40003f05300 */
        /* <DEDUP_REMOVED lines=15> */
[----:B------:R-:W-:Y:S02]  /*194d0*/  FSEL R139, R139, -INF , !P3 ;  /* 0xff8000008b8b7808 */ /* 0x000fe40005800000 */
[----:B------:R-:W-:Y:S02]  /*194e0*/  FSEL R4, R4, -INF , !P6 ;  /* 0xff80000004047808 */ /* 0x000fe40007000000 */
[----:B------:R-:W-:Y:S02]  /*194f0*/  FSEL R5, R5, -INF , !P4 ;  /* 0xff80000005057808 */ /* 0x000fe40006000000 */
[----:B------:R-:W-:Y:S02]  /*19500*/  FSEL R66, R13, -INF , !P5 ;  /* 0xff8000000d427808 */ /* 0x000fe40006800000 */
[----:B------:R-:W-:Y:S01]  /*19510*/  FSEL R63, R63, -INF , !P2 ;  /* 0xff8000003f3f7808 */ /* 0x000fe20005000000 */
        /* <DEDUP_REMOVED lines=35> */
[----:B------:R-:W-:Y:S02]  /*19750*/  ISETP.NE.AND P3, PT, R16, RZ, PT ;  /* 0x000000ff1000720c */ /* 0x000fe40003f65270 */
[----:B------:R-:W-:-:S03]  /*19760*/  LOP3.LUT R6, RZ, R16, RZ, 0x33, !PT ;  /* 0x00000010ff067212 */ /* 0x000fc600078e33ff */
        /* <DEDUP_REMOVED lines=10> */
[----:B------:R-:W-:Y:S02]  /*19810*/  IMAD.WIDE R14, R9, 0x4, R240 ;  /* 0x00000004090e7825 */ /* 0x000fe400078e02f0 */
[----:B------:R1:W3:Y:S04]  /*19820*/  LD.E R7, [R6.64] ;  /* 0x0000000606077980 */ /* 0x0002e8000c101900 */
[----:B-1----:R1:W3:Y:S04]  /*19830*/  LD.E R6, [R14.64] ;  /* 0x000000060e067980 */ /* 0x0022e8000c101900 */
        /* <DEDUP_REMOVED lines=15> */
.L_x_3439:
[----:B------:R-:W2:Y:S02]  /*19930*/  LD.E R8, [R10.64+0x38] ;  /* 0x000038060a087980 */ /* 0x000ea4000c101900 */
[----:B--2---:R-:W-:-:S04]  /*19940*/  LEA R8, -R8, RZ, 0x7 ;  /* 0x000000ff08087211 */ /* 0x004fc800078e39ff */
[----:B------:R-:W-:Y:S02]  /*19950*/  SHF.R.S32.HI R7, RZ, 0x1f, R8 ;  /* 0x0000001fff077819 */ /* 0x000fe40000011408 */
.L_x_3440:
[----:B------:R-:W-:Y:S05]  /*19960*/  BSYNC B0 ;  /* 0x0000000000007941 */ /* 0x000fea0003800000 */
.L_x_3438:
        /* <DEDUP_REMOVED lines=129> */
.L_x_3437:
[----:B------:R-:W-:Y:S05]  /*1a180*/  BSYNC B1 ;  /* 0x0000000000017941 */ /* 0x000fea0003800000 */
.L_x_3436:
        /* <DEDUP_REMOVED lines=66> */
[----:B------:R-:W-:Y:S01]  /*1a5b0*/  LDSM.16.MT88.4 R92, [R220+0x10000] ;  /* 0x01000000dc5c783b */ /* 0x000fe20000004200 */
[C---:B------:R-:W-:Y:S02]  /*1a5c0*/  LEA R217, R31.reuse, R220, 0x1 ;  /* 0x000000dc1fd97211 */ /* 0x040fe400078e08ff */
[----:B------:R-:W-:Y:S01]  /*1a5d0*/  LEA R216, R31, R218, 0x1 ;  /* 0x000000da1fd87211 */ /* 0x000fe200078e08ff */
[----:B------:R-:W-:Y:S04]  /*1a5e0*/  LDSM.16.MT88.4 R124, [R220+0xc000] ;  /* 0x00c00000dc7c783b */ /* 0x000fe80000004200 */
[----:B------:R-:W-:Y:S04]  /*1a5f0*/  LDSM.16.MT88.4 R100, [R216+0xc000] ;  /* 0x00c00000d864783b */ /* 0x000fe80000004200 */
[----:B------:R-:W-:Y:S04]  /*1a600*/  LDSM.16.MT88.4 R116, [R218+0xc000] ;  /* 0x00c00000da74783b */ /* 0x000fe80000004200 */
[----:B------:R-:W-:Y:S01]  /*1a610*/  LDSM.16.MT88.4 R108, [R217+0xc000] ;  /* 0x00c00000d96c783b */ /* 0x000fe20000004200 */
[----:B-1----:R-:W-:-:S03]  /*1a620*/  FMNMX.FTZ R7, R6, R7, !PT ;  /* 0x0000000706077209 */ /* 0x002fc60007810000 */
[----:B------:R-:W-:Y:S04]  /*1a630*/  LDSM.16.MT88.4 R16, [R216+0xc800] ;  /* 0x00c80000d810783b */ /* 0x000fe80000004200 */
[----:B------:R-:W1:Y:S04]  /*1a640*/  SHFL.BFLY PT, R6, R8, 0x2, 0x1f ;  /* 0x0c401f0008067f89 */ /* 0x000e6800000e0000 */
[----:B------:R-:W3:Y:S04]  /*1a650*/  SHFL.BFLY PT, R132, R7, 0x1, 0x1f ;  /* 0x0c201f0007847f89 */ /* 0x000ee800000e0000 */
[----:B------:R-:W-:Y:S04]  /*1a660*/  LDSM.16.MT88.4 R12, [R220+0x10800] ;  /* 0x01080000dc0c783b */ /* 0x000fe80000004200 */
[----:B------:R-:W-:Y:S04]  /*1a670*/  LDSM.16.MT88.4 R24, [R218+0xc800] ;  /* 0x00c80000da18783b */ /* 0x000fe80000004200 */
[----:B------:R-:W-:Y:S04]  /*1a680*/  LDSM.16.MT88.4 R20, [R217+0xc800] ;  /* 0x00c80000d914783b */ /* 0x000fe80000004200 */
[----:B------:R-:W-:Y:S01]  /*1a690*/  LDSM.16.MT88.4 R36, [R218+0x10800] ;  /* 0x01080000da24783b */ /* 0x000fe20000004200 */
[----:B-1----:R-:W-:-:S02]  /*1a6a0*/  FMNMX.FTZ R6, R8, R6, !PT ;  /* 0x0000000608067209 */ /* 0x002fc40007810000 */
[----:B---3--:R-:W-:-:S03]  /*1a6b0*/  FMNMX.FTZ R132, R7, R132, !PT ;  /* 0x0000008407847209 */ /* 0x008fc60007810000 */
[----:B------:R-:W1:Y:S01]  /*1a6c0*/  SHFL.BFLY PT, R133, R6, 0x1, 0x1f ;  /* 0x0c201f0006857f89 */ /* 0x000e6200000e0000 */
[----:B------:R-:W-:Y:S02]  /*1a6d0*/  FSETP.NEU.FTZ.AND P2, PT, R132, -INF , PT ;  /* 0xff8000008400780b */ /* 0x000fe40003f5d000 */
[----:B-1----:R-:W-:Y:S01]  /*1a6e0*/  FMNMX.FTZ R133, R6, R133, !PT ;  /* 0x0000008506857209 */ /* 0x002fe20007810000 */
        /* <DEDUP_REMOVED lines=10> */
[-CC-:B------:R-:W-:Y:S01]  /*1a790*/  FFMA.FTZ R62, R4, R65.reuse, -R134.reuse ;  /* 0x00000041043e7223 */ /* 0x180fe20000010886 */
[----:B------:R-:W1:Y:S01]  /*1a7a0*/  LDSM.16.MT88.4 R84, [R218+0x10000] ;  /* 0x01000000da54783b */ /* 0x000e620000004200 */
[----:B------:R-:W-:-:S02]  /*1a7b0*/  FFMA.FTZ R61, R76, R65, -R134 ;  /* 0x000000414c3d7223 */ /* 0x000fc40000010886 */
[-CC-:B------:R-:W-:Y:S01]  /*1a7c0*/  FFMA.FTZ R60, R68, R65.reuse, -R134.reuse ;  /* 0x00000041443c7223 */ /* 0x180fe20000010886 */
[----:B------:R-:W-:Y:S01]  /*1a7d0*/  LDSM.16.MT88.4 R4, [R216+0x10000] ;  /* 0x01000000d804783b */ /* 0x000fe20000004200 */
[-C--:B------:R-:W-:Y:S01]  /*1a7e0*/  FFMA.FTZ R54, R69, R65.reuse, -R134 ;  /* 0x0000004145367223 */ /* 0x080fe20000010886 */
[----:B------:R-:W2:Y:S01]  /*1a7f0*/  MUFU.EX2 R58, R58 ;  /* 0x0000003a003a7308 */ /* 0x000ea20000000800 */
[-CC-:B------:R-:W-:Y:S02]  /*1a800*/  FFMA.FTZ R55, R49, R65.reuse, -R64.reuse ;  /* 0x0000004131377223 */ /* 0x180fe40000010840 */
[-C--:B------:R-:W-:Y:S02]  /*1a810*/  FFMA.FTZ R49, R77, R65.reuse, -R64 ;  /* 0x000000414d317223 */ /* 0x080fe40000010840 */
[----:B------:R-:W3:Y:S01]  /*1a820*/  LDSM.16.MT88.4 R76, [R217+0x10000] ;  /* 0x01000000d94c783b */ /* 0x000ee20000004200 */
[-C--:B------:R-:W-:Y:S02]  /*1a830*/  FFMA.FTZ R56, R51, R65.reuse, -R134 ;  /* 0x0000004133387223 */ /* 0x080fe40000010886 */
[----:B------:R-:W-:Y:S01]  /*1a840*/  MUFU.EX2 R57, R57 ;  /* 0x0000003900397308 */ /* 0x000fe20000000800 */
[----:B------:R-:W-:-:S02]  /*1a850*/  FFMA.FTZ R50, R50, R65, -R64 ;  /* 0x0000004132327223 */ /* 0x000fc40000010840 */
[-CC-:B------:R-:W-:Y:S02]  /*1a860*/  FFMA.FTZ R52, R30, R65.reuse, -R134.reuse ;  /* 0x000000411e347223 */ /* 0x180fe40000010886 */
[-CC-:B------:R-:W-:Y:S01]  /*1a870*/  FFMA.FTZ R51, R90, R65.reuse, -R134.reuse ;  /* 0x000000415a337223 */ /* 0x180fe20000010886 */
[----:B------:R-:W4:Y:S01]  /*1a880*/  LDSM.16.MT88.4 R28, [R220+0xc800] ;  /* 0x00c80000dc1c783b */ /* 0x000f220000004200 */
[----:B------:R-:W-:Y:S01]  /*1a890*/  FFMA.FTZ R47, R89, R65, -R134 ;  /* 0x00000041592f7223 */ /* 0x000fe20000010886 */
[----:B------:R-:W5:Y:S01]  /*1a8a0*/  MUFU.EX2 R53, R53 ;  /* 0x0000003500357308 */ /* 0x000f620000000800 */
[----:B--2---:R-:W-:Y:S01]  /*1a8b0*/  F2FP.PACK_AB R69, R58, R59 ;  /* 0x0000003b3a45723e */ /* 0x004fe200000000ff */
[-CC-:B------:R-:W-:Y:S02]  /*1a8c0*/  FFMA.FTZ R45, R88, R65.reuse, -R64.reuse ;  /* 0x00000041582d7223 */ /* 0x180fe40000010840 */
[-CC-:B------:R-:W-:Y:S02]  /*1a8d0*/  FFMA.FTZ R44, R35, R65.reuse, -R64.reuse ;  /* 0x00000041232c7223 */ /* 0x180fe40000010840 */
[----:B------:R-:W2:Y:S01]  /*1a8e0*/  LDSM.16.MT88.4 R32, [R217+0x10800] ;  /* 0x01080000d920783b */ /* 0x000ea20000004200 */
[-CC-:B------:R-:W-:Y:S01]  /*1a8f0*/  FFMA.FTZ R41, R196, R65.reuse, -R64.reuse ;  /* 0x00000041c4297223 */ /* 0x180fe20000010840 */
[----:B------:R-:W-:Y:S01]  /*1a900*/  MUFU.EX2 R62, R62 ;  /* 0x0000003e003e7308 */ /* 0x000fe20000000800 */
[----:B------:R-:W-:-:S02]  /*1a910*/  FFMA.FTZ R40, R197, R65, -R64 ;  /* 0x00000041c5287223 */ /* 0x000fc40000010840 */
[-CC-:B------:R-:W-:Y:S02]  /*1a920*/  FFMA.FTZ R46, R191, R65.reuse, -R134.reuse ;  /* 0x00000041bf2e7223 */ /* 0x180fe40000010886 */
[-CC-:B------:R-:W-:Y:S02]  /*1a930*/  FFMA.FTZ R43, R194, R65.reuse, -R134.reuse ;  /* 0x00000041c22b7223 */ /* 0x180fe40000010886 */
[--C-:B------:R-:W-:Y:S01]  /*1a940*/  FFMA.FTZ R42, R195, R65, -R134.reuse ;  /* 0x00000041c32a7223 */ /* 0x100fe20000010886 */
[----:B------:R-:W1:Y:S01]  /*1a950*/  MUFU.EX2 R61, R61 ;  /* 0x0000003d003d7308 */ /* 0x000e620000000800 */
[----:B-----5:R-:W-:Y:S01]  /*1a960*/  F2FP.PACK_AB R71, R53, R57 ;  /* 0x000000393547723e */ /* 0x020fe200000000ff */
        /* <DEDUP_REMOVED lines=8> */
[----:B------:R-:W5:Y:S01]  /*1a9f0*/  MUFU.EX2 R54, R54 ;  /* 0x0000003600367308 */ /* 0x000f620000000800 */
[----:B-1----:R-:W-:Y:S01]  /*1aa00*/  F2FP.PACK_AB R68, R61, R62 ;  /* 0x0000003e3d44723e */ /* 0x002fe200000000ff */
[----:B------:R-:W-:-:S02]  /*1aa10*/  FFMA.FTZ R147, R147, R65, -R134 ;  /* 0x0000004193937223 */ /* 0x000fc40000010886 */
[-C--:B------:R-:W-:Y:S02]  /*1aa20*/  FFMA.FTZ R150, R150, R65.reuse, -R134 ;  /* 0x0000004196967223 */ /* 0x080fe40000010886 */
[-CC-:B------:R-:W-:Y:S02]  /*1aa30*/  FFMA.FTZ R151, R151, R65.reuse, -R64.reuse ;  /* 0x0000004197977223 */ /* 0x180fe40000010840 */
[----:B------:R-:W-:Y:S01]  /*1aa40*/  MUFU.EX2 R55, R55 ;  /* 0x0000003700377308 */ /* 0x000fe20000000800 */
[-CC-:B------:R-:W-:Y:S02]  /*1aa50*/  FFMA.FTZ R158, R158, R65.reuse, -R64.reuse ;  /* 0x000000419e9e7223 */ /* 0x180fe40000010840 */
[-CC-:B------:R-:W-:Y:S02]  /*1aa60*/  FFMA.FTZ R159, R159, R65.reuse, -R64.reuse ;  /* 0x000000419f9f7223 */ /* 0x180fe40000010840 */
[-C--:B------:R-:W-:Y:S02]  /*1aa70*/  FFMA.FTZ R160, R160, R65.reuse, -R64 ;  /* 0x00000041a0a07223 */ /* 0x080fe40000010840 */
[-CC-:B------:R-:W-:Y:S01]  /*1aa80*/  FFMA.FTZ R161, R161, R65.reuse, -R134.reuse ;  /* 0x00000041a1a17223 */ /* 0x180fe20000010886 */
[----:B-----5:R-:W-:Y:S01]  /*1aa90*/  F2FP.PACK_AB R70, R54, R60 ;  /* 0x0000003c3646723e */ /* 0x020fe200000000ff */
[----:B------:R-:W-:Y:S01]  /*1aaa0*/  MUFU.EX2 R50, R50 ;  /* 0x0000003200327308 */ /* 0x000fe20000000800 */
[----:B------:R-:W-:-:S02]  /*1aab0*/  FFMA.FTZ R162, R162, R65, -R134 ;  /* 0x00000041a2a27223 */ /* 0x000fc40000010886 */
[-CC-:B------:R-:W-:Y:S02]  /*1aac0*/  FFMA.FTZ R164, R164, R65.reuse, -R134.reuse ;  /* 0x00000041a4a47223 */ /* 0x180fe40000010886 */
[-C--:B------:R-:W-:Y:S01]  /*1aad0*/  FFMA.FTZ R165, R165, R65.reuse, -R134 ;  /* 0x00000041a5a57223 */ /* 0x080fe20000010886 */
        /* <DEDUP_REMOVED lines=13> */
[-CC-:B------:R-:W-:Y:S01]  /*1abb0*/  FFMA.FTZ R163, R163, R65.reuse, -R64.reuse ;  /* 0x00000041a3a37223 */ /* 0x180fe20000010840 */
[----:B------:R-:W1:Y:S01]  /*1abc0*/  MUFU.EX2 R52, R52 ;  /* 0x0000003400347308 */ /* 0x000e620000000800 */
        /* <DEDUP_REMOVED lines=11> */
[----:B------:R-:W5:Y:S01]  /*1ac80*/  MUFU.EX2 R47, R47 ;  /* 0x0000002f002f7308 */ /* 0x000f620000000800 */
[----:B------:R-:W-:Y:S02]  /*1ac90*/  FADD.FTZ R58, R59, R58 ;  /* 0x0000003a3b3a7221 */ /* 0x000fe40000010000 */
[----:B------:R-:W-:Y:S02]  /*1aca0*/  FADD.FTZ R61, R62, R61 ;  /* 0x0000003d3e3d7221 */ /* 0x000fe40000010000 */
[----:B------:R-:W-:Y:S01]  /*1acb0*/  FADD.FTZ R57, R57, R58 ;  /* 0x0000003a39397221 */ /* 0x000fe20000010000 */
[----:B------:R-:W-:Y:S01]  /*1acc0*/  HMMA.16816.F32 R120, R68, R116, RZ ;  /* 0x000000744478723c */ /* 0x000fe200000018ff */
        /* <DEDUP_REMOVED lines=10> */
[C---:B---3--:R-:W-:Y:S02]  /*1ad70*/  HMMA.16816.F32 R80, R68.reuse, R76, RZ ;  /* 0x0000004c4450723c */ /* 0x048fe400000018ff */
[----:B------:R-:W-:Y:S06]  /*1ad80*/  MUFU.EX2 R40, R40 ;  /* 0x0000002800287308 */ /* 0x000fec0000000800 */
[C---:B------:R-:W-:Y:S02]  /*1ad90*/  HMMA.16816.F32 R124, R68.reuse, R126, RZ ;  /* 0x0000007e447c723c */ /* 0x040fe400000018ff */
[----:B------:R-:W-:Y:S06]  /*1ada0*/  MUFU.EX2 R46, R46 ;  /* 0x0000002e002e7308 */ /* 0x000fec0000000800 */
[C---:B------:R-:W-:Y:S02]  /*1adb0*/  HMMA.16816.F32 R116, R68.reuse, R118, RZ ;  /* 0x000000764474723c */ /* 0x040fe400000018ff */
[----:B------:R-:W3:Y:S06]  /*1adc0*/  MUFU.EX2 R43, R43 ;  /* 0x0000002b002b7308 */ /* 0x000eec0000000800 */
[C---:B------:R-:W-:Y:S02]  /*1add0*/  HMMA.16816.F32 R108, R68.reuse, R110, RZ ;  /* 0x0000006e446c723c */ /* 0x040fe400000018ff */
[----:B------:R-:W-:Y:S06]  /*1ade0*/  MUFU.EX2 R42, R42 ;  /* 0x0000002a002a7308 */ /* 0x000fec0000000800 */
[C---:B------:R-:W-:Y:S02]  /*1adf0*/  HMMA.16816.F32 R84, R68.reuse, R86, RZ ;  /* 0x000000564454723c */ /* 0x040fe400000018ff */
[----:B------:R-:W1:Y:S06]  /*1ae00*/  MUFU.EX2 R9, R9 ;  /* 0x0000000900097308 */ /* 0x000e6c0000000800 */
        /* <DEDUP_REMOVED lines=10> */
[----:B-----5:R-:W-:Y:S01]  /*1aeb0*/  F2FP.PACK_AB R6, R47, R51 ;  /* 0x000000332f06723e */ /* 0x020fe200000000ff */
        /* <DEDUP_REMOVED lines=12> */
[----:B------:R-:W5:Y:S06]  /*1af80*/  MUFU.EX2 R146, R146 ;  /* 0x0000009200927308 */ /* 0x000f6c0000000800 */
[C---:B------:R-:W-:Y:S02]  /*1af90*/  HMMA.16816.F32 R96, R4.reuse, R12, R96 ;  /* 0x0000000c0460723c */ /* 0x040fe40000001860 */
[----:B------:R-:W-:Y:S06]  /*1afa0*/  MUFU.EX2 R147, R147 ;  /* 0x0000009300937308 */ /* 0x000fec0000000800 */
[C---:B------:R-:W-:Y:S01]  /*1afb0*/  HMMA.16816.F32 R92, R4.reuse, R14, R92 ;  /* 0x0000000e045c723c */ /* 0x040fe2000000185c */
[----:B------:R-:W1:Y:S01]  /*1afc0*/  LDSM.16.MT88.4 R12, [R216+0xd000] ;  /* 0x00d00000d80c783b */ /* 0x000e620000004200 */
[----:B------:R-:W1:Y:S06]  /*1afd0*/  MUFU.EX2 R150, R150 ;  /* 0x0000009600967308 */ /* 0x000e6c0000000800 */
        /* <DEDUP_REMOVED lines=13> */
[----:B------:R-:W3:Y:S01]  /*1b0b0*/  LDSM.16.MT88.4 R20, [R217+0xd000] ;  /* 0x00d00000d914783b */ /* 0x000ee20000004200 */
[----:B------:R-:W1:Y:S06]  /*1b0c0*/  MUFU.EX2 R162, R162 ;  /* 0x000000a200a27308 */ /* 0x000e6c0000000800 */
[C---:B------:R-:W-:Y:S02]  /*1b0d0*/  HMMA.16816.F32 R88, R4.reuse, R36, R88 ;  /* 0x000000240458723c */ /* 0x040fe40000001858 */
[----:B------:R-:W-:Y:S06]  /*1b0e0*/  MUFU.EX2 R164, R164 ;  /* 0x000000a400a47308 */ /* 0x000fec0000000800 */
[C---:B------:R-:W-:Y:S01]  /*1b0f0*/  HMMA.16816.F32 R84, R4.reuse, R38, R84 ;  /* 0x000000260454723c */ /* 0x040fe20000001854 */
[----:B------:R-:W-:Y:S01]  /*1b100*/  LDSM.16.MT88.4 R36, [R218+0x11000] ;  /* 0x01100000da24783b */ /* 0x000fe20000004200 */
[----:B------:R-:W1:Y:S06]  /*1b110*/  MUFU.EX2 R165, R165 ;  /* 0x000000a500a57308 */ /* 0x000e6c0000000800 */
[C---:B--2---:R-:W-:Y:S02]  /*1b120*/  HMMA.16816.F32 R80, R4.reuse, R32, R80 ;  /* 0x000000200450723c */ /* 0x044fe40000001850 */
        /* <DEDUP_REMOVED lines=18> */
[----:B------:R-:W3:Y:S01]  /*1b250*/  MUFU.EX2 R169, R169 ;  /* 0x000000a900a97308 */ /* 0x000ee20000000800 */
[----:B------:R-:W-:Y:S01]  /*1b260*/  FADD.FTZ R42, R42, R46 ;  /* 0x0000002e2a2a7221 */ /* 0x000fe20000010000 */
[C---:B------:R-:W-:Y:S01]  /*1b270*/  HMMA.16816.F32 R104, R4.reuse, R12, R104 ;  /* 0x0000000c0468723c */ /* 0x040fe20000001868 */
[----:B------:R-:W-:Y:S02]  /*1b280*/  FADD.FTZ R40, R40, R44 ;  /* 0x0000002c28287221 */ /* 0x000fe40000010000 */
[----:B------:R-:W-:Y:S02]  /*1b290*/  FADD.FTZ R42, R9, R42 ;  /* 0x0000002a092a7221 */ /* 0x000fe40000010000 */
[----:B------:R-:W-:Y:S01]  /*1b2a0*/  FADD.FTZ R40, R8, R40 ;  /* 0x0000002808287221 */ /* 0x000fe20000010000 */
[----:B------:R-:W-:Y:S02]  /*1b2b0*/  MUFU.EX2 R168, R168 ;  /* 0x000000a800a87308 */ /* 0x000fe40000000800 */
[C---:B------:R-:W-:Y:S01]  /*1b2c0*/  HMMA.16816.F32 R100, R4.reuse, R14, R100 ;  /* 0x0000000e0464723c */ /* 0x040fe20000001864 */
[----:B------:R-:W2:Y:S05]  /*1b2d0*/  LDSM.16.MT88.4 R12, [R216+0x11000] ;  /* 0x01100000d80c783b */ /* 0x000eaa0000004200 */
[----:B------:R-:W1:Y:S02]  /*1b2e0*/  MUFU.EX2 R166, R166 ;  /* 0x000000a600a67308 */ /* 0x000e640000000800 */
[C---:B------:R-:W-:Y:S06]  /*1b2f0*/  HMMA.16816.F32 R112, R4.reuse, R20, R112 ;  /* 0x000000140470723c */ /* 0x040fec0000001870 */
        /* <DEDUP_REMOVED lines=11> */
[C---:B--2---:R-:W-:Y:S06]  /*1b3b0*/  HMMA.16816.F32 R72, R4.reuse, R12, R72 ;  /* 0x0000000c0448723c */ /* 0x044fec0000001848 */
[----:B------:R-:W2:Y:S02]  /*1b3c0*/  MUFU.EX2 R153, R153 ;  /* 0x0000009900997308 */ /* 0x000ea40000000800 */
        /* <DEDUP_REMOVED lines=17> */
[----:B-----5:R-:W-:Y:S01]  /*1b4e0*/  F2FP.PACK_AB R4, R146, R145 ;  /* 0x000000919204723e */ /* 0x020fe200000000ff */
        /* <DEDUP_REMOVED lines=254> */
.L_x_3443:
[----:B------:R-:W2:Y:S02]  /*1c4d0*/  LD.E R5, [R10.64+0x40] ;  /* 0x000040060a057980 */ /* 0x000ea4000c101900 */
[----:B--2---:R-:W-:-:S04]  /*1c4e0*/  LEA R5, -R5, RZ, 0x7 ;  /* 0x000000ff05057211 */ /* 0x004fc800078e39ff */
[----:B------:R-:W-:Y:S02]  /*1c4f0*/  SHF.R.S32.HI R6, RZ, 0x1f, R5 ;  /* 0x0000001fff067819 */ /* 0x000fe40000011405 */
.L_x_3444:
[----:B------:R-:W-:Y:S05]  /*1c500*/  BSYNC B0 ;  /* 0x0000000000007941 */ /* 0x000fea0003800000 */
.L_x_3442:
[C---:B------:R-:W-:Y:S01]  /*1c510*/  LOP3.LUT P4, RZ, R243.reuse, 0x1, RZ, 0xc0, !PT ;  /* 0x00000001f3ff7812 */ /* 0x040fe2000788c0ff */
[----:B------:R-:W-:Y:S01]  /*1c520*/  ULDC.64 UR4, c[0x0][0x40] ;  /* 0x0000100000047ab9 */ /* 0x000fe20000000a00 */
[----:B------:R-:W-:Y:S01]  /*1c530*/  LOP3.LUT P1, RZ, R243, 0x2, RZ, 0xc0, !PT ;  /* 0x00000002f3ff7812 */ /* 0x000fe2000782c0ff */
[----:B------:R-:W-:Y:S01]  /*1c540*/  UIADD3 UR4, UP0, UR4, 0x160, URZ ;  /* 0x0000016004047890 */ /* 0x000fe2000ff1e03f */
[C---:B------:R-:W-:Y:S02]  /*1c550*/  LEA R134, P3, R5.reuse, R138, 0x1 ;  /* 0x0000008a05867211 */ /* 0x040fe400078608ff */
[C---:B------:R-:W-:Y:S01]  /*1c560*/  IADD3 R4, P2, R5.reuse, R227, RZ ;  /* 0x000000e305047210 */ /* 0x040fe20007f5e0ff */
        /* <DEDUP_REMOVED lines=18> */
[CC--:B------:R-:W-:Y:S01]  /*1c690*/  @P1 LEA R12, P2, R5.reuse, R138.reuse, 0x1 ;  /* 0x0000008a050c1211 */ /* 0x0c0fe200078408ff */
        /* <DEDUP_REMOVED lines=30> */
[----:B------:R-:W-:Y:S01]  /*1c880*/  @P1 LEA.HI.X R9, R5, R137, R6, 0x1, P2 ;  /* 0x0000008905091211 */ /* 0x000fe200010f0c06 */
[----:B------:R-:W-:Y:S01]  /*1c890*/  IMAD.X R6, R6, 0x1, R228, P3 ;  /* 0x0000000106067824 */ /* 0x000fe200018e06e4 */
[----:B------:R-:W-:Y:S01]  /*1c8a0*/  @!P1 STS.128 [R239+0x10800], RZ ;  /* 0x010800ffef009388 */ /* 0x000fe20000000c00 */
[CC--:B------:R-:W-:Y:S02]  /*1c8b0*/  @P4 LEA R26, P5, R4.reuse, R138.reuse, 0x1 ;  /* 0x0000008a041a4211 */ /* 0x0c0fe400078a08ff */
[CC--:B--2---:R-:W-:Y:S01]  /*1c8c0*/  @P1 LEA R24, P2, R4.reuse, R138.reuse, 0x1 ;  /* 0x0000008a04181211 */ /* 0x0c4fe200078408ff */
        /* <DEDUP_REMOVED lines=76> */
[----:B------:R-:W5:Y:S04]  /*1cd90*/  LDSM.16.M88.4 R64, [R225+0x4000] ;  /* 0x00400000e140783b */ /* 0x000f680000000200 */
[----:B------:R-:W5:Y:S04]  /*1cda0*/  LDSM.16.M88.4 R56, [R225+0x4800] ;  /* 0x00480000e138783b */ /* 0x000f680000000200 */
[----:B------:R-:W5:Y:S04]  /*1cdb0*/  LDSM.16.M88.4 R44, [R225+0x5000] ;  /* 0x00500000e12c783b */ /* 0x000f680000000200 */
[----:B------:R-:W5:Y:S04]  /*1cdc0*/  LDSM.16.M88.4 R36, [R225+0x5800] ;  /* 0x00580000e124783b */ /* 0x000f680000000200 */
[----:B-1----:R-:W1:Y:S04]  /*1cdd0*/  LDSM.16.M88.4 R28, [R225+0x6000] ;  /* 0x00600000e11c783b */ /* 0x002e680000000200 */
[----:B---3--:R-:W3:Y:S04]  /*1cde0*/  LDSM.16.M88.4 R20, [R225+0x6800] ;  /* 0x00680000e114783b */ /* 0x008ee80000000200 */
[----:B----4-:R-:W4:Y:S04]  /*1cdf0*/  LDSM.16.M88.4 R12, [R225+0x7000] ;  /* 0x00700000e10c783b */ /* 0x010f280000000200 */
[----:B-----5:R-:W5:Y:S04]  /*1ce00*/  LDSM.16.M88.4 R8, [R225+0x7800] ;  /* 0x00780000e108783b */ /* 0x020f680000000200 */
[----:B------:R-:W-:Y:S04]  /*1ce10*/  LDSM.16.M88.4 R156, [R224] ;  /* 0x00000000e09c783b */ /* 0x000fe80000000200 */
[----:B------:R-:W1:Y:S01]  /*1ce20*/  LDSM.16.M88.4 R4, [R223] ;  /* 0x00000000df04783b */ /* 0x000e620000000200 */
[C---:B------:R-:W-:Y:S03]  /*1ce30*/  HMMA.16816.F32 R136, R168.reuse, R64, RZ ;  /* 0x00000040a888723c */ /* 0x040fe600000018ff */
[----:B------:R-:W3:Y:S04]  /*1ce40*/  LDSM.16.M88.4 R152, [R215] ;  /* 0x00000000d798783b */ /* 0x000ee80000000200 */
[----:B------:R-:W3:Y:S01]  /*1ce50*/  LDSM.16.M88.4 R144, [R213] ;  /* 0x00000000d590783b */ /* 0x000ee20000000200 */
[C---:B------:R-:W-:Y:S03]  /*1ce60*/  HMMA.16816.F32 R64, R168.reuse, R66, RZ ;  /* 0x00000042a840723c */ /* 0x040fe600000018ff */
[----:B------:R-:W4:Y:S04]  /*1ce70*/  LDSM.16.M88.4 R148, [R214] ;  /* 0x00000000d694783b */ /* 0x000f280000000200 */
[----:B------:R-:W-:Y:S01]  /*1ce80*/  LDSM.16.M88.4 R140, [R212] ;  /* 0x00000000d48c783b */ /* 0x000fe20000000200 */
[C---:B------:R-:W-:Y:S03]  /*1ce90*/  HMMA.16816.F32 R60, R168.reuse, R56, RZ ;  /* 0x00000038a83c723c */ /* 0x040fe600000018ff */
[----:B------:R-:W-:Y:S04]  /*1cea0*/  LDSM.16.M88.4 R160, [R209] ;  /* 0x00000000d1a0783b */ /* 0x000fe80000000200 */
[----:B------:R-:W-:Y:S01]  /*1ceb0*/  LDSM.16.M88.4 R180, [R222] ;  /* 0x00000000deb4783b */ /* 0x000fe20000000200 */
[C---:B------:R-:W-:Y:S03]  /*1cec0*/  HMMA.16816.F32 R52, R168.reuse, R44, RZ ;  /* 0x0000002ca834723c */ /* 0x040fe600000018ff */
[----:B------:R-:W-:Y:S04]  /*1ced0*/  LDSM.16.M88.4 R164, [R221] ;  /* 0x00000000dda4783b */ /* 0x000fe80000000200 */
[----:B------:R-:W-:Y:S01]  /*1cee0*/  LDSM.16.M88.4 R184, [R219+0x7000] ;  /* 0x00700000dbb8783b */ /* 0x000fe20000000200 */
[----:B------:R-:W-:Y:S03]  /*1cef0*/  HMMA.16816.F32 R40, R168, R36, RZ ;  /* 0x00000024a828723c */ /* 0x000fe600000018ff */
[----:B------:R-:W-:Y:S01]  /*1cf00*/  LDSM.16.M88.4 R176, [R219+0x7800] ;  /* 0x00780000dbb0783b */ /* 0x000fe20000000200 */
[----:B------:R-:W-:-:S03]  /*1cf10*/  ISETP.GE.AND P2, PT, R48, 0x3, PT ;  /* 0x000000033000780c */ /* 0x000fc60003f46270 */
[----:B------:R-:W0:Y:S01]  /*1cf20*/  LDGDEPBAR ;  /* 0x00000000000079af */ /* 0x000e220000000000 */
[C---:B-1----:R-:W-:Y:S08]  /*1cf30*/  HMMA.16816.F32 R32, R168.reuse, R28, RZ ;  /* 0x0000001ca820723c */ /* 0x042ff000000018ff */
        /* <DEDUP_REMOVED lines=10> */
[----:B------:R-:W1:Y:S07]  /*1cfe0*/  LDSM.16.M88.4 R8, [R211] ;  /* 0x00000000d308783b */ /* 0x000e6e0000000200 */
        /* <DEDUP_REMOVED lines=21> */
[C---:B------:R-:W-:Y:S08]  /*1d140*/  HMMA.16816.F32 R172, R156.reuse, R160, R172 ;  /* 0x000000a09cac723c */ /* 0x040ff000000018ac */
[----:B------:R-:W-:Y:S01]  /*1d150*/  HMMA.16816.F32 R168, R156, R162, R168 ;  /* 0x000000a29ca8723c */ /* 0x000fe200000018a8 */
[----:B------:R-:W2:Y:S04]  /*1d160*/  LDSM.16.M88.4 R160, [R208] ;  /* 0x00000000d0a0783b */ /* 0x000ea80000000200 */
[----:B------:R-:W-:Y:S03]  /*1d170*/  LDSM.16.M88.4 R156, [R208+0x800] ;  /* 0x00080000d09c783b */ /* 0x000fe60000000200 */
[C---:B----4-:R-:W-:Y:S08]  /*1d180*/  HMMA.16816.F32 R136, R180.reuse, R152, R136 ;  /* 0x00000098b488723c */ /* 0x050ff00000001888 */
[C---:B------:R-:W-:Y:S01]  /*1d190*/  HMMA.16816.F32 R64, R180.reuse, R154, R64 ;  /* 0x0000009ab440723c */ /* 0x040fe20000001840 */
[----:B------:R-:W4:Y:S07]  /*1d1a0*/  LDSM.16.M88.4 R152, [R208+0x1000] ;  /* 0x00100000d098783b */ /* 0x000f2e0000000200 */
[C---:B-----5:R-:W-:Y:S08]  /*1d1b0*/  HMMA.16816.F32 R52, R180.reuse, R144, R52 ;  /* 0x00000090b434723c */ /* 0x060ff00000001834 */
[C---:B------:R-:W-:Y:S01]  /*1d1c0*/  HMMA.16816.F32 R44, R180.reuse, R146, R44 ;  /* 0x00000092b42c723c */ /* 0x040fe2000000182c */
[----:B------:R-:W5:Y:S07]  /*1d1d0*/  LDSM.16.M88.4 R144, [R208+0x2000] ;  /* 0x00200000d090783b */ /* 0x000f6e0000000200 */
[C---:B-1----:R-:W-:Y:S08]  /*1d1e0*/  HMMA.16816.F32 R32, R180.reuse, R8, R32 ;  /* 0x00000008b420723c */ /* 0x042ff00000001820 */
[C---:B------:R-:W-:Y:S01]  /*1d1f0*/  HMMA.16816.F32 R28, R180.reuse, R10, R28 ;  /* 0x0000000ab41c723c */ /* 0x040fe2000000181c */
[----:B------:R-:W-:Y:S07]  /*1d200*/  LDSM.16.M88.4 R8, [R226+0x2000] ;  /* 0x00200000e208783b */ /* 0x000fee0000000200 */
[C---:B---3--:R-:W-:Y:S08]  /*1d210*/  HMMA.16816.F32 R24, R180.reuse, R4, R24 ;  /* 0x00000004b418723c */ /* 0x048ff00000001818 */
[C---:B------:R-:W-:Y:S01]  /*1d220*/  HMMA.16816.F32 R20, R180.reuse, R6, R20 ;  /* 0x00000006b414723c */ /* 0x040fe20000001814 */
[----:B------:R-:W1:Y:S07]  /*1d230*/  LDSM.16.M88.4 R4, [R225+0x8000] ;  /* 0x00800000e104783b */ /* 0x000e6e0000000200 */
[C---:B------:R-:W-:Y:S08]  /*1d240*/  HMMA.16816.F32 R60, R180.reuse, R148, R60 ;  /* 0x00000094b43c723c */ /* 0x040ff0000000183c */
[C---:B------:R-:W-:Y:S01]  /*1d250*/  HMMA.16816.F32 R56, R180.reuse, R150, R56 ;  /* 0x00000096b438723c */ /* 0x040fe20000001838 */
[----:B------:R-:W3:Y:S07]  /*1d260*/  LDSM.16.M88.4 R148, [R208+0x1800] ;  /* 0x00180000d094783b */ /* 0x000eee0000000200 */
[C---:B------:R-:W-:Y:S08]  /*1d270*/  HMMA.16816.F32 R40, R180.reuse, R140, R40 ;  /* 0x0000008cb428723c */ /* 0x040ff00000001828 */
[----:B------:R-:W-:Y:S01]  /*1d280*/  HMMA.16816.F32 R36, R180, R142, R36 ;  /* 0x0000008eb424723c */ /* 0x000fe20000001824 */
[----:B------:R-:W1:Y:S07]  /*1d290*/  LDSM.16.M88.4 R140, [R208+0x2800] ;  /* 0x00280000d08c783b */ /* 0x000e6e0000000200 */
[C---:B--2---:R-:W-:Y:S08]  /*1d2a0*/  HMMA.16816.F32 R136, R164.reuse, R160, R136 ;  /* 0x000000a0a488723c */ /* 0x044ff00000001888 */
[C---:B------:R-:W-:Y:S08]  /*1d2b0*/  HMMA.16816.F32 R64, R164.reuse, R162, R64 ;  /* 0x000000a2a440723c */ /* 0x040ff00000001840 */
[C---:B----4-:R-:W-:Y:S08]  /*1d2c0*/  HMMA.16816.F32 R52, R164.reuse, R152, R52 ;  /* 0x00000098a434723c */ /* 0x050ff00000001834 */
[C---:B------:R-:W-:Y:S01]  /*1d2d0*/  HMMA.16816.F32 R160, R164.reuse, R154, R44 ;  /* 0x0000009aa4a0723c */ /* 0x040fe2000000182c */
[----:B------:R-:W-:Y:S04]  /*1d2e0*/  LDSM.16.M88.4 R152, [R224+0x2000] ;  /* 0x00200000e098783b */ /* 0x000fe80000000200 */
[----:B------:R-:W2:Y:S03]  /*1d2f0*/  LDSM.16.M88.4 R44, [R207] ;  /* 0x00000000cf2c783b */ /* 0x000ea60000000200 */
[C---:B-----5:R-:W-:Y:S08]  /*1d300*/  HMMA.16816.F32 R32, R164.reuse, R144, R32 ;  /* 0x00000090a420723c */ /* 0x060ff00000001820 */
[C---:B------:R-:W-:Y:S01]  /*1d310*/  HMMA.16816.F32 R28, R164.reuse, R146, R28 ;  /* 0x00000092a41c723c */ /* 0x040fe2000000181c */
[----:B------:R-:W4:Y:S07]  /*1d320*/  LDSM.16.M88.4 R144, [R225+0x8800] ;  /* 0x00880000e190783b */ /* 0x000f2e0000000200 */
[C---:B------:R-:W-:Y:S08]  /*1d330*/  HMMA.16816.F32 R60, R164.reuse, R156, R60 ;  /* 0x0000009ca43c723c */ /* 0x040ff0000000183c */
[----:B------:R-:W-:Y:S01]  /*1d340*/  HMMA.16816.F32 R56, R164, R158, R56 ;  /* 0x0000009ea438723c */ /* 0x000fe20000001838 */
[----:B------:R-:W5:Y:S07]  /*1d350*/  LDSM.16.M88.4 R156, [R208+0x3000] ;  /* 0x00300000d09c783b */ /* 0x000f6e0000000200 */
[C---:B-1----:R-:W-:Y:S08]  /*1d360*/  HMMA.16816.F32 R136, R8.reuse, R4, R136 ;  /* 0x000000040888723c */ /* 0x042ff00000001888 */
[----:B------:R-:W-:Y:S01]  /*1d370*/  HMMA.16816.F32 R64, R8, R6, R64 ;  /* 0x000000060840723c */ /* 0x000fe20000001840 */
[----:B------:R-:W-:Y:S07]  /*1d380*/  LDSM.16.M88.4 R4, [R206] ;  /* 0x00000000ce04783b */ /* 0x000fee0000000200 */
[C---:B---3--:R-:W-:Y:S08]  /*1d390*/  HMMA.16816.F32 R40, R164.reuse, R148, R40 ;  /* 0x00000094a428723c */ /* 0x048ff00000001828 */
[----:B------:R-:W-:Y:S08]  /*1d3a0*/  HMMA.16816.F32 R36, R164, R150, R36 ;  /* 0x00000096a424723c */ /* 0x000ff00000001824 */
[C---:B------:R-:W-:Y:S08]  /*1d3b0*/  HMMA.16816.F32 R16, R180.reuse, R184, R16 ;  /* 0x000000b8b410723c */ /* 0x040ff00000001810 */
[----:B------:R-:W-:Y:S08]  /*1d3c0*/  HMMA.16816.F32 R12, R180, R186, R12 ;  /* 0x000000bab40c723c */ /* 0x000ff0000000180c */
[C---:B------:R-:W-:Y:S08]  /*1d3d0*/  HMMA.16816.F32 R24, R164.reuse, R140, R24 ;  /* 0x0000008ca418723c */ /* 0x040ff00000001818 */
[----:B------:R-:W-:Y:S01]  /*1d3e0*/  HMMA.16816.F32 R148, R164, R142, R20 ;  /* 0x0000008ea494723c */ /* 0x000fe20000001814 */
[----:B------:R-:W-:Y:S04]  /*1d3f0*/  LDSM.16.M88.4 R140, [R222+0x2000] ;  /* 0x00200000de8c783b */ /* 0x000fe80000000200 */
[----:B------:R-:W1:Y:S03]  /*1d400*/  LDSM.16.M88.4 R20, [R219+0x8000] ;  /* 0x00800000db14783b */ /* 0x000e660000000200 */
[C---:B------:R-:W-:Y:S08]  /*1d410*/  HMMA.16816.F32 R172, R180.reuse, R176, R172 ;  /* 0x000000b0b4ac723c */ /* 0x040ff000000018ac */
[----:B------:R-:W-:Y:S01]  /*1d420*/  HMMA.16816.F32 R168, R180, R178, R168 ;  /* 0x000000b2b4a8723c */ /* 0x000fe200000018a8 */
[----:B------:R-:W3:Y:S07]  /*1d430*/  LDSM.16.M88.4 R176, [R225+0x9000] ;  /* 0x00900000e1b0783b */ /* 0x000eee0000000200 */
[----:B--2---:R-:W-:Y:S08]  /*1d440*/  HMMA.16816.F32 R136, R152, R44, R136 ;  /* 0x0000002c9888723c */ /* 0x004ff00000001888 */
[----:B----4-:R-:W-:Y:S08]  /*1d450*/  HMMA.16816.F32 R60, R8, R144, R60 ;  /* 0x00000090083c723c */ /* 0x010ff0000000183c */
[----:B------:R-:W-:Y:S08]  /*1d460*/  HMMA.16816.F32 R64, R152, R46, R64 ;  /* 0x0000002e9840723c */ /* 0x000ff00000001840 */
[----:B------:R-:W-:Y:S08]  /*1d470*/  HMMA.16816.F32 R56, R8, R146, R56 ;  /* 0x000000920838723c */ /* 0x000ff00000001838 */
[C---:B-----5:R-:W-:Y:S08]  /*1d480*/  HMMA.16816.F32 R16, R164.reuse, R156, R16 ;  /* 0x0000009ca410723c */ /* 0x060ff00000001810 */
[----:B------:R-:W-:Y:S01]  /*1d490*/  HMMA.16816.F32 R180, R164, R158, R12 ;  /* 0x0000009ea4b4723c */ /* 0x000fe2000000180c */
[----:B------:R-:W-:Y:S04]  /*1d4a0*/  LDSM.16.M88.4 R156, [R221+0x2000] ;  /* 0x00200000dd9c783b */ /* 0x000fe80000000200 */
[----:B------:R-:W2:Y:S03]  /*1d4b0*/  LDSM.16.M88.4 R12, [R208+0x4000] ;  /* 0x00400000d00c783b */ /* 0x000ea60000000200 */
[----:B-1----:R-:W-:Y:S01]  /*1d4c0*/  HMMA.16816.F32 R136, R140, R20, R136 ;  /* 0x000000148c88723c */ /* 0x002fe20000001888 */
[----:B------:R-:W1:Y:S04]  /*1d4d0*/  S2R R144, SR_TID.X ;  /* 0x0000000000907919 */ /* 0x000e680000002100 */
[----:B------:R-:W-:Y:S03]  /*1d4e0*/  LDSM.16.M88.4 R44, [R219+0x8800] ;  /* 0x00880000db2c783b */ /* 0x000fe60000000200 */
[----:B------:R-:W-:Y:S08]  /*1d4f0*/  HMMA.16816.F32 R60, R152, R4, R60 ;  /* 0x00000004983c723c */ /* 0x000ff0000000183c */
[----:B------:R-:W-:Y:S01]  /*1d500*/  HMMA.16816.F32 R64, R140, R22, R64 ;  /* 0x000000168c40723c */ /* 0x000fe20000001840 */
[----:B------:R-:W-:Y:S07]  /*1d510*/  LDSM.16.M88.4 R20, [R208+0x4800] ;  /* 0x00480000d014783b */ /* 0x000fee0000000200 */
[----:B------:R-:W-:Y:S01]  /*1d520*/  HMMA.16816.F32 R56, R152, R6, R56 ;  /* 0x000000069838723c */ /* 0x000fe20000001838 */
[----:B------:R-:W4:Y:S07]  /*1d530*/  LDSM.16.M88.4 R4, [R205] ;  /* 0x00000000cd04783b */ /* 0x000f2e0000000200 */
[C---:B---3--:R-:W-:Y:S08]  /*1d540*/  HMMA.16816.F32 R52, R8.reuse, R176, R52 ;  /* 0x000000b00834723c */ /* 0x048ff00000001834 */
[----:B------:R-:W-:Y:S01]  /*1d550*/  HMMA.16816.F32 R160, R8, R178, R160 ;  /* 0x000000b208a0723c */ /* 0x000fe200000018a0 */
[----:B-1----:R-:W-:-:S07]  /*1d560*/  IMAD.SHL.U32 R144, R144, 0x2, RZ ;  /* 0x0000000290907824 */ /* 0x002fce00078e00ff */
[C---:B--2---:R-:W-:Y:S08]  /*1d570*/  HMMA.16816.F32 R136, R156.reuse, R12, R136 ;  /* 0x0000000c9c88723c */ /* 0x044ff00000001888 */
[----:B------:R-:W-:Y:S01]  /*1d580*/  HMMA.16816.F32 R64, R156, R14, R64 ;  /* 0x0000000e9c40723c */ /* 0x000fe20000001840 */
[----:B------:R-:W1:Y:S01]  /*1d590*/  LDSM.16.M88.4 R12, [R219+0x9000] ;  /* 0x00900000db0c783b */ /* 0x000e620000000200 */
[----:B------:R-:W-:-:S05]  /*1d5a0*/  LOP3.LUT R144, R144, 0x6, RZ, 0xc0, !PT ;  /* 0x0000000690907812 */ /* 0x000fca00078ec0ff */
[----:B------:R-:W-:Y:S02]  /*1d5b0*/  IMAD R176, R242, 0x80, R144 ;  /* 0x00000080f2b07824 */ /* 0x000fe400078e0290 */
[----:B------:R-:W2:Y:S01]  /*1d5c0*/  LDSM.16.M88.4 R144, [R225+0x9800] ;  /* 0x00980000e190783b */ /* 0x000ea20000000200 */
[C---:B----4-:R-:W-:Y:S08]  /*1d5d0*/  HMMA.16816.F32 R52, R152.reuse, R4, R52 ;  /* 0x000000049834723c */ /* 0x050ff00000001834 */
[----:B------:R-:W-:Y:S01]  /*1d5e0*/  HMMA.16816.F32 R160, R152, R6, R160 ;  /* 0x0000000698a0723c */ /* 0x000fe200000018a0 */
[----:B------:R-:W-:Y:S07]  /*1d5f0*/  LDSM.16.M88.4 R4, [R208+0x5000] ;  /* 0x00500000d004783b */ /* 0x000fee0000000200 */
[C---:B------:R-:W-:Y:S08]  /*1d600*/  HMMA.16816.F32 R60, R140.reuse, R44, R60 ;  /* 0x0000002c8c3c723c */ /* 0x040ff0000000183c */
[----:B------:R-:W-:Y:S01]  /*1d610*/  HMMA.16816.F32 R56, R140, R46, R56 ;  /* 0x0000002e8c38723c */ /* 0x000fe20000001838 */
[----:B------:R-:W3:Y:S01]  /*1d620*/  LDSM.16.M88.4 R44, [R208+0x3800] ;  /* 0x00380000d02c783b */ /* 0x000ee20000000200 */
[----:B------:R-:W-:-:S02]  /*1d630*/  FMUL.FTZ R136, R136, R49 ;  /* 0x0000003188887220 */ /* 0x000fc40000410000 */
[-C--:B------:R-:W-:Y:S02]  /*1d640*/  FMUL.FTZ R137, R137, R49.reuse ;  /* 0x0000003189897220 */ /* 0x080fe40000410000 */
[-C--:B------:R-:W-:Y:S02]  /*1d650*/  FMUL.FTZ R138, R138, R49.reuse ;  /* 0x000000318a8a7220 */ /* 0x080fe40000410000 */
[-C--:B------:R-:W-:Y:S01]  /*1d660*/  FMUL.FTZ R139, R139, R49.reuse ;  /* 0x000000318b8b7220 */ /* 0x080fe20000410000 */
[----:B------:R-:W-:Y:S01]  /*1d670*/  MUFU.TANH R185, R136 ;  /* 0x0000008800b97308 */ /* 0x000fe20000002400 */
[C---:B-1----:R-:W-:Y:S07]  /*1d680*/  HMMA.16816.F32 R52, R140.reuse, R12, R52 ;  /* 0x0000000c8c34723c */ /* 0x042fee0000001834 */
[----:B------:R-:W-:Y:S01]  /*1d690*/  MUFU.TANH R178, R137 ;  /* 0x0000008900b27308 */ /* 0x000fe20000002400 */
[----:B------:R-:W-:Y:S01]  /*1d6a0*/  HMMA.16816.F32 R160, R140, R14, R160 ;  /* 0x0000000e8ca0723c */ /* 0x000fe200000018a0 */
[----:B------:R-:W-:Y:S06]  /*1d6b0*/  LDSM.16.M88.4 R12, [R225+0xa000] ;  /* 0x00a00000e10c783b */ /* 0x000fec0000000200 */
[----:B------:R-:W-:Y:S08]  /*1d6c0*/  MUFU.TANH R186, R138 ;  /* 0x0000008a00ba7308 */ /* 0x000ff00000002400 */
[----:B------:R1:W-:Y:S01]  /*1d6d0*/  MUFU.TANH R179, R139 ;  /* 0x0000008b00b37308 */ /* 0x0003e20000002400 */
[C---:B--2---:R-:W-:Y:S01]  /*1d6e0*/  HMMA.16816.F32 R40, R8.reuse, R144, R40 ;  /* 0x000000900828723c */ /* 0x044fe20000001828 */
[----:B-1----:R-:W1:Y:S07]  /*1d6f0*/  LDSM.16.M88.4 R136, [R204] ;  /* 0x00000000cc88783b */ /* 0x002e6e0000000200 */
[----:B------:R-:W-:Y:S01]  /*1d700*/  HMMA.16816.F32 R144, R8, R146, R36 ;  /* 0x000000920890723c */ /* 0x000fe20000001824 */
[----:B------:R-:W-:Y:S07]  /*1d710*/  LDSM.16.M88.4 R36, [R208+0x5800] ;  /* 0x00580000d024783b */ /* 0x000fee0000000200 */
[C---:B------:R-:W-:Y:S08]  /*1d720*/  HMMA.16816.F32 R60, R156.reuse, R20, R60 ;  /* 0x000000149c3c723c */ /* 0x040ff0000000183c */
[----:B------:R-:W-:Y:S01]  /*1d730*/  HMMA.16816.F32 R56, R156, R22, R56 ;  /* 0x000000169c38723c */ /* 0x000fe20000001838 */
[----:B------:R-:W2:Y:S07]  /*1d740*/  LDSM.16.M88.4 R20, [R219+0x9800] ;  /* 0x00980000db14783b */ /* 0x000eae0000000200 */
[C---:B---3--:R-:W-:Y:S08]  /*1d750*/  HMMA.16816.F32 R172, R164.reuse, R44, R172 ;  /* 0x0000002ca4ac723c */ /* 0x048ff000000018ac */
[----:B------:R-:W-:Y:S01]  /*1d760*/  HMMA.16816.F32 R168, R164, R46, R168 ;  /* 0x0000002ea4a8723c */ /* 0x000fe200000018a8 */
[----:B------:R-:W3:Y:S07]  /*1d770*/  LDSM.16.M88.4 R44, [R203] ;  /* 0x00000000cb2c783b */ /* 0x000eee0000000200 */
[C---:B------:R-:W-:Y:S08]  /*1d780*/  HMMA.16816.F32 R52, R156.reuse, R4, R52 ;  /* 0x000000049c34723c */ /* 0x040ff00000001834 */
[----:B------:R-:W-:Y:S01]  /*1d790*/  HMMA.16816.F32 R160, R156, R6, R160 ;  /* 0x000000069ca0723c */ /* 0x000fe200000018a0 */
[----:B------:R-:W4:Y:S07]  /*1d7a0*/  LDSM.16.M88.4 R4, [R225+0xa800] ;  /* 0x00a80000e104783b */ /* 0x000f2e0000000200 */
[C---:B-1----:R-:W-:Y:S08]  /*1d7b0*/  HMMA.16816.F32 R40, R152.reuse, R136, R40 ;  /* 0x000000889828723c */ /* 0x042ff00000001828 */
[----:B------:R-:W-:Y:S08]  /*1d7c0*/  HMMA.16816.F32 R144, R152, R138, R144 ;  /* 0x0000008a9890723c */ /* 0x000ff00000001890 */
[C---:B------:R-:W-:Y:S08]  /*1d7d0*/  HMMA.16816.F32 R32, R8.reuse, R12, R32 ;  /* 0x0000000c0820723c */ /* 0x040ff00000001820 */
[----:B------:R-:W-:Y:S01]  /*1d7e0*/  HMMA.16816.F32 R28, R8, R14, R28 ;  /* 0x0000000e081c723c */ /* 0x000fe2000000181c */
[----:B------:R-:W1:Y:S07]  /*1d7f0*/  LDSM.16.M88.4 R12, [R219+0xa000] ;  /* 0x00a00000db0c783b */ /* 0x000e6e0000000200 */
[C---:B--2---:R-:W-:Y:S08]  /*1d800*/  HMMA.16816.F32 R40, R140.reuse, R20, R40 ;  /* 0x000000148c28723c */ /* 0x044ff00000001828 */
[----:B------:R-:W-:Y:S01]  /*1d810*/  HMMA.16816.F32 R144, R140, R22, R144 ;  /* 0x000000168c90723c */ /* 0x000fe20000001890 */
[----:B------:R-:W2:Y:S07]  /*1d820*/  LDSM.16.M88.4 R20, [R225+0xb000] ;  /* 0x00b00000e114783b */ /* 0x000eae0000000200 */
[----:B---3--:R-:W-:Y:S08]  /*1d830*/  HMMA.16816.F32 R32, R152, R44, R32 ;  /* 0x0000002c9820723c */ /* 0x008ff00000001820 */
[C---:B----4-:R-:W-:Y:S08]  /*1d840*/  HMMA.16816.F32 R24, R8.reuse, R4, R24 ;  /* 0x000000040818723c */ /* 0x050ff00000001818 */
[----:B------:R-:W-:Y:S01]  /*1d850*/  HMMA.16816.F32 R148, R8, R6, R148 ;  /* 0x000000060894723c */ /* 0x000fe20000001894 */
[----:B------:R-:W3:Y:S07]  /*1d860*/  LDSM.16.M88.4 R4, [R208+0x6000] ;  /* 0x00600000d004783b */ /* 0x000eee0000000200 */
[----:B------:R-:W-:Y:S01]  /*1d870*/  HMMA.16816.F32 R28, R152, R46, R28 ;  /* 0x0000002e981c723c */ /* 0x000fe2000000181c */
[----:B------:R-:W-:-:S02]  /*1d880*/  FMUL.FTZ R52, R52, R49 ;  /* 0x0000003134347220 */ /* 0x000fc40000410000 */
[-C--:B------:R-:W-:Y:S02]  /*1d890*/  FMUL.FTZ R53, R53, R49.reuse ;  /* 0x0000003135357220 */ /* 0x080fe40000410000 */
[----:B------:R-:W-:-:S03]  /*1d8a0*/  FMUL.FTZ R54, R54, R49 ;  /* 0x0000003136367220 */ /* 0x000fc60000410000 */
[----:B------:R-:W-:Y:S01]  /*1d8b0*/  HMMA.16816.F32 R40, R156, R36, R40 ;  /* 0x000000249c28723c */ /* 0x000fe20000001828 */
[----:B------:R-:W-:-:S07]  /*1d8c0*/  FMUL.FTZ R55, R55, R49 ;  /* 0x0000003137377220 */ /* 0x000fce0000410000 */
[----:B------:R-:W-:Y:S01]  /*1d8d0*/  HMMA.16816.F32 R144, R156, R38, R144 ;  /* 0x000000269c90723c */ /* 0x000fe20000001890 */
[----:B------:R-:W4:Y:S01]  /*1d8e0*/  LDSM.16.M88.4 R36, [R202] ;  /* 0x00000000ca24783b */ /* 0x000f220000000200 */
[----:B------:R-:W-:Y:S06]  /*1d8f0*/  MUFU.TANH R164, R52 ;  /* 0x0000003400a47308 */ /* 0x000fec0000002400 */
[C---:B-1----:R-:W-:Y:S02]  /*1d900*/  HMMA.16816.F32 R32, R140.reuse, R12, R32 ;  /* 0x0000000c8c20723c */ /* 0x042fe40000001820 */
[----:B------:R-:W-:Y:S08]  /*1d910*/  MUFU.TANH R165, R53 ;  /* 0x0000003500a57308 */ /* 0x000ff00000002400 */
[----:B------:R-:W-:Y:S01]  /*1d920*/  MUFU.TANH R138, R54 ;  /* 0x00000036008a7308 */ /* 0x000fe20000002400 */
[----:B------:R-:W-:Y:S01]  /*1d930*/  HMMA.16816.F32 R28, R140, R14, R28 ;  /* 0x0000000e8c1c723c */ /* 0x000fe2000000181c */
[----:B------:R-:W-:Y:S06]  /*1d940*/  LDSM.16.M88.4 R12, [R201] ;  /* 0x00000000c90c783b */ /* 0x000fec0000000200 */
[----:B------:R1:W-:Y:S02]  /*1d950*/  MUFU.TANH R139, R55 ;  /* 0x00000037008b7308 */ /* 0x0003e40000002400 */
[----:B-1----:R-:W1:Y:S01]  /*1d960*/  LDSM.16.M88.4 R52, [R225+0xb800] ;  /* 0x00b80000e134783b */ /* 0x002e620000000200 */
[C---:B--2---:R-:W-:Y:S08]  /*1d970*/  HMMA.16816.F32 R16, R8.reuse, R20, R16 ;  /* 0x000000140810723c */ /* 0x044ff00000001810 */
[----:B------:R-:W-:Y:S01]  /*1d980*/  HMMA.16816.F32 R180, R8, R22, R180 ;  /* 0x0000001608b4723c */ /* 0x000fe200000018b4 */
[----:B------:R-:W2:Y:S07]  /*1d990*/  LDSM.16.M88.4 R20, [R219+0xa800] ;  /* 0x00a80000db14783b */ /* 0x000eae0000000200 */
[C---:B---3--:R-:W-:Y:S08]  /*1d9a0*/  HMMA.16816.F32 R32, R156.reuse, R4, R32 ;  /* 0x000000049c20723c */ /* 0x048ff00000001820 */
[----:B------:R-:W-:Y:S01]  /*1d9b0*/  HMMA.16816.F32 R28, R156, R6, R28 ;  /* 0x000000069c1c723c */ /* 0x000fe2000000181c */
[----:B------:R-:W3:Y:S07]  /*1d9c0*/  LDSM.16.M88.4 R4, [R200] ;  /* 0x00000000c804783b */ /* 0x000eee0000000200 */
[----:B----4-:R-:W-:Y:S08]  /*1d9d0*/  HMMA.16816.F32 R24, R152, R36, R24 ;  /* 0x000000249818723c */ /* 0x010ff00000001818 */
[----:B-1----:R-:W-:Y:S01]  /*1d9e0*/  HMMA.16816.F32 R172, R8, R52, R172 ;  /* 0x0000003408ac723c */ /* 0x002fe200000018ac */
[----:B------:R-:W-:-:S02]  /*1d9f0*/  FMUL.FTZ R32, R32, R49 ;  /* 0x0000003120207220 */ /* 0x000fc40000410000 */
[-C--:B------:R-:W-:Y:S02]  /*1da00*/  FMUL.FTZ R33, R33, R49.reuse ;  /* 0x0000003121217220 */ /* 0x080fe40000410000 */
[-C--:B------:R-:W-:Y:S02]  /*1da10*/  FMUL.FTZ R34, R34, R49.reuse ;  /* 0x0000003122227220 */ /* 0x080fe40000410000 */
[-C--:B------:R-:W-:Y:S01]  /*1da20*/  FMUL.FTZ R35, R35, R49.reuse ;  /* 0x0000003123237220 */ /* 0x080fe20000410000 */
[----:B------:R-:W-:Y:S01]  /*1da30*/  HMMA.16816.F32 R168, R8, R54, R168 ;  /* 0x0000003608a8723c */ /* 0x000fe200000018a8 */
[----:B------:R-:W1:Y:S01]  /*1da40*/  LDSM.16.M88.4 R8, [R208+0x6800] ;  /* 0x00680000d008783b */ /* 0x000e620000000200 */
[----:B------:R-:W-:Y:S06]  /*1da50*/  MUFU.TANH R36, R32 ;  /* 0x0000002000247308 */ /* 0x000fec0000002400 */
[----:B------:R-:W-:Y:S02]  /*1da60*/  HMMA.16816.F32 R148, R152, R38, R148 ;  /* 0x000000269894723c */ /* 0x000fe40000001894 */
[----:B------:R-:W-:Y:S08]  /*1da70*/  MUFU.TANH R54, R33 ;  /* 0x0000002100367308 */ /* 0x000ff00000002400 */
[----:B------:R-:W-:Y:S08]  /*1da80*/  MUFU.TANH R39, R34 ;  /* 0x0000002200277308 */ /* 0x000ff00000002400 */
[----:B------:R4:W-:Y:S01]  /*1da90*/  MUFU.TANH R38, R35 ;  /* 0x0000002300267308 */ /* 0x0009e20000002400 */
[----:B--2---:R-:W-:Y:S01]  /*1daa0*/  HMMA.16816.F32 R24, R140, R20, R24 ;  /* 0x000000148c18723c */ /* 0x004fe20000001818 */
[----:B----4-:R-:W2:Y:S07]  /*1dab0*/  LDSM.16.M88.4 R32, [R219+0xb000] ;  /* 0x00b00000db20783b */ /* 0x010eae0000000200 */
[C---:B------:R-:W-:Y:S08]  /*1dac0*/  HMMA.16816.F32 R16, R152.reuse, R12, R16 ;  /* 0x0000000c9810723c */ /* 0x040ff00000001810 */
[C---:B---3--:R-:W-:Y:S08]  /*1dad0*/  HMMA.16816.F32 R172, R152.reuse, R4, R172 ;  /* 0x0000000498ac723c */ /* 0x048ff000000018ac */
[C---:B------:R-:W-:Y:S01]  /*1dae0*/  HMMA.16816.F32 R168, R152.reuse, R6, R168 ;  /* 0x0000000698a8723c */ /* 0x040fe200000018a8 */
[----:B------:R-:W3:Y:S07]  /*1daf0*/  LDSM.16.M88.4 R4, [R219+0xb800] ;  /* 0x00b80000db04783b */ /* 0x000eee0000000200 */
[----:B------:R-:W-:Y:S01]  /*1db00*/  HMMA.16816.F32 R180, R152, R14, R180 ;  /* 0x0000000e98b4723c */ /* 0x000fe200000018b4 */
[----:B------:R-:W4:Y:S01]  /*1db10*/  LDSM.16.M88.4 R12, [R208+0x7000] ;  /* 0x00700000d00c783b */ /* 0x000f220000000200 */
[----:B------:R-:W-:-:S02]  /*1db20*/  FMUL.FTZ R65, R65, R49 ;  /* 0x0000003141417220 */ /* 0x000fc40000410000 */
[----:B------:R-:W-:-:S04]  /*1db30*/  FMUL.FTZ R67, R67, R49 ;  /* 0x0000003143437220 */ /* 0x000fc80000410000 */
[----:B-1----:R-:W-:Y:S01]  /*1db40*/  HMMA.16816.F32 R24, R156, R8, R24 ;  /* 0x000000089c18723c */ /* 0x002fe20000001818 */
[C---:B------:R-:W-:Y:S01]  /*1db50*/  IADD3 R187, R176.reuse, 0x9, RZ ;  /* 0x00000009b0bb7810 */ /* 0x040fe20007ffe0ff */
[----:B------:R-:W-:Y:S01]  /*1db60*/  FMUL.FTZ R61, R61, R49 ;  /* 0x000000313d3d7220 */ /* 0x000fe20000410000 */
[----:B------:R-:W-:-:S05]  /*1db70*/  IADD3 R177, R176, 0x1, RZ ;  /* 0x00000001b0b17810 */ /* 0x000fca0007ffe0ff */
[----:B------:R-:W-:Y:S01]  /*1db80*/  HMMA.16816.F32 R148, R140, R22, R148 ;  /* 0x000000168c94723c */ /* 0x000fe20000001894 */
[-C--:B------:R-:W-:Y:S01]  /*1db90*/  FMUL.FTZ R63, R63, R49.reuse ;  /* 0x000000313f3f7220 */ /* 0x080fe20000410000 */
[----:B------:R-:W-:Y:S01]  /*1dba0*/  I2F R191, R187 ;  /* 0x000000bb00bf7306 */ /* 0x000fe20000201400 */
[----:B------:R-:W-:Y:S01]  /*1dbb0*/  IADD3 R20, R176, 0x41, RZ ;  /* 0x00000041b0147810 */ /* 0x000fe20007ffe0ff */
[----:B------:R-:W-:Y:S01]  /*1dbc0*/  FMUL.FTZ R60, R60, R49 ;  /* 0x000000313c3c7220 */ /* 0x000fe20000410000 */
[----:B------:R-:W-:-:S03]  /*1dbd0*/  IADD3 R192, R176, 0x11, RZ ;  /* 0x00000011b0c07810 */ /* 0x000fc60007ffe0ff */
[----:B--2---:R-:W-:Y:S02]  /*1dbe0*/  HMMA.16816.F32 R16, R140, R32, R16 ;  /* 0x000000208c10723c */ /* 0x004fe40000001810 */
[----:B------:R-:W1:Y:S01]  /*1dbf0*/  MUFU.TANH R65, R65 ;  /* 0x0000004100417308 */ /* 0x000e620000002400 */
[-C--:B------:R-:W-:Y:S01]  /*1dc00*/  FMUL.FTZ R62, R62, R49.reuse ;  /* 0x000000313e3e7220 */ /* 0x080fe20000410000 */
[----:B------:R-:W-:Y:S01]  /*1dc10*/  IADD3 R190, R176, 0x10, RZ ;  /* 0x00000010b0be7810 */ /* 0x000fe20007ffe0ff */
[----:B------:R-:W-:-:S05]  /*1dc20*/  FMUL.FTZ R57, R57, R49 ;  /* 0x0000003139397220 */ /* 0x000fca0000410000 */
[----:B------:R-:W2:Y:S01]  /*1dc30*/  MUFU.TANH R67, R67 ;  /* 0x0000004300437308 */ /* 0x000ea20000002400 */
[-C--:B------:R-:W-:Y:S01]  /*1dc40*/  FMUL.FTZ R59, R59, R49.reuse ;  /* 0x000000313b3b7220 */ /* 0x080fe20000410000 */
[----:B------:R-:W-:Y:S01]  /*1dc50*/  IADD3 R45, R176, 0x19, RZ ;  /* 0x00000019b02d7810 */ /* 0x000fe20007ffe0ff */
[----:B------:R-:W-:-:S05]  /*1dc60*/  FMUL.FTZ R56, R56, R49 ;  /* 0x0000003138387220 */ /* 0x000fca0000410000 */
[----:B------:R-:W5:Y:S01]  /*1dc70*/  I2F R188, R177 ;  /* 0x000000b100bc7306 */ /* 0x000f620000201400 */
[-C--:B------:R-:W-:Y:S01]  /*1dc80*/  FMUL.FTZ R58, R58, R49.reuse ;  /* 0x000000313a3a7220 */ /* 0x080fe20000410000 */
[----:B------:R-:W-:Y:S01]  /*1dc90*/  IADD3 R137, R176, 0x18, RZ ;  /* 0x00000018b0897810 */ /* 0x000fe20007ffe0ff */
[----:B------:R-:W-:-:S05]  /*1dca0*/  FMUL.FTZ R43, R43, R49 ;  /* 0x000000312b2b7220 */ /* 0x000fca0000410000 */
[----:B------:R-:W-:Y:S01]  /*1dcb0*/  MUFU.TANH R193, R61 ;  /* 0x0000003d00c17308 */ /* 0x000fe20000002400 */
[----:B------:R-:W-:-:S07]  /*1dcc0*/  IADD3 R167, R176, 0x21, RZ ;  /* 0x00000021b0a77810 */ /* 0x000fce0007ffe0ff */
[----:B------:R-:W1:Y:S08]  /*1dcd0*/  I2F R21, R20 ;  /* 0x0000001400157306 */ /* 0x000e700000201400 */
[----:B------:R-:W1:Y:S08]  /*1dce0*/  I2F R61, R192 ;  /* 0x000000c0003d7306 */ /* 0x000e700000201400 */
[----:B------:R-:W-:Y:S01]  /*1dcf0*/  MUFU.TANH R63, R63 ;  /* 0x0000003f003f7308 */ /* 0x000fe20000002400 */
[----:B------:R-:W-:Y:S01]  /*1dd00*/  FMUL.FTZ R161, R161, R49 ;  /* 0x00000031a1a17220 */ /* 0x000fe20000410000 */
[----:B------:R-:W-:-:S06]  /*1dd10*/  IADD3 R166, R176, 0x20, RZ ;  /* 0x00000020b0a67810 */ /* 0x000fcc0007ffe0ff */
[----:B------:R-:W-:Y:S01]  /*1dd20*/  I2F R189, R190 ;  /* 0x000000be00bd7306 */ /* 0x000fe20000201400 */
[----:B------:R-:W-:-:S07]  /*1dd30*/  FMUL.FTZ R163, R163, R49 ;  /* 0x00000031a3a37220 */ /* 0x000fce0000410000 */
[----:B------:R-:W1:Y:S01]  /*1dd40*/  MUFU.TANH R60, R60 ;  /* 0x0000003c003c7308 */ /* 0x000e620000002400 */
[----:B------:R-:W-:Y:S07]  /*1dd50*/  HMMA.16816.F32 R180, R140, R34, R180 ;  /* 0x000000228cb4723c */ /* 0x000fee00000018b4 */
[----:B------:R-:W-:Y:S01]  /*1dd60*/  MUFU.TANH R62, R62 ;  /* 0x0000003e003e7308 */ /* 0x000fe20000002400 */
[----:B------:R-:W-:Y:S01]  /*1dd70*/  IADD3 R195, R176, 0x29, RZ ;  /* 0x00000029b0c37810 */ /* 0x000fe20007ffe0ff */
[----:B------:R-:W-:-:S06]  /*1dd80*/  FMUL.FTZ R25, R25, R49 ;  /* 0x0000003119197220 */ /* 0x000fcc0000410000 */
[----:B------:R-:W-:Y:S01]  /*1dd90*/  MUFU.TANH R57, R57 ;  /* 0x0000003900397308 */ /* 0x000fe20000002400 */
[----:B-1----:R-:W-:-:S07]  /*1dda0*/  FFMA.FTZ R65, R0, R191, R65 ;  /* 0x000000bf00417223 */ /* 0x002fce0000010041 */
[----:B------:R-:W-:Y:S01]  /*1ddb0*/  MUFU.TANH R59, R59 ;  /* 0x0000003b003b7308 */ /* 0x000fe20000002400 */
[----:B--2---:R-:W-:-:S07]  /*1ddc0*/  FFMA.FTZ R35, R0, R191, R67 ;  /* 0x000000bf00237223 */ /* 0x004fce0000010043 */
[----:B------:R-:W1:Y:S01]  /*1ddd0*/  I2F R44, R45 ;  /* 0x0000002d002c7306 */ /* 0x000e620000201400 */
[-C--:B------:R-:W-:Y:S01]  /*1dde0*/  FMUL.FTZ R160, R160, R49.reuse ;  /* 0x00000031a0a07220 */ /* 0x080fe20000410000 */
[C---:B------:R-:W-:Y:S01]  /*1ddf0*/  ISETP.GE.AND P3, PT, R187.reuse, R2, PT ;  /* 0x00000002bb00720c */ /* 0x040fe20003f66270 */
[----:B------:R-:W-:Y:S01]  /*1de00*/  FMUL.FTZ R162, R162, R49 ;  /* 0x00000031a2a27220 */ /* 0x000fe20000410000 */
[----:B------:R-:W-:-:S04]  /*1de10*/  ISETP.GE.AND P6, PT, R187, R3, PT ;  /* 0x00000003bb00720c */ /* 0x000fc80003fc6270 */
[----:B------:R-:W-:Y:S01]  /*1de20*/  MUFU.TANH R56, R56 ;  /* 0x0000003800387308 */ /* 0x000fe20000002400 */
[-C--:B------:R-:W-:Y:S01]  /*1de30*/  FMUL.FTZ R53, R146, R49.reuse ;  /* 0x0000003192357220 */ /* 0x080fe20000410000 */
[----:B------:R-:W-:Y:S06]  /*1de40*/  HMMA.16816.F32 R148, R156, R10, R148 ;  /* 0x0000000a9c94723c */ /* 0x000fec0000001894 */
[----:B------:R-:W2:Y:S01]  /*1de50*/  I2F R136, R137 ;  /* 0x0000008900887306 */ /* 0x000ea20000201400 */
[----:B------:R-:W-:Y:S01]  /*1de60*/  FMUL.FTZ R41, R41, R49 ;  /* 0x0000003129297220 */ /* 0x000fe20000410000 */
[----:B------:R-:W-:-:S06]  /*1de70*/  IADD3 R146, R176, 0x28, RZ ;  /* 0x00000028b0927810 */ /* 0x000fcc0007ffe0ff */
[----:B------:R-:W-:Y:S01]  /*1de80*/  MUFU.TANH R58, R58 ;  /* 0x0000003a003a7308 */ /* 0x000fe20000002400 */
[----:B---3--:R-:W-:Y:S01]  /*1de90*/  HMMA.16816.F32 R8, R140, R4, R172 ;  /* 0x000000048c08723c */ /* 0x008fe200000018ac */
[----:B-----5:R-:W-:-:S06]  /*1dea0*/  FFMA.FTZ R34, R0, R188, R178 ;  /* 0x000000bc00227223 */ /* 0x020fcc00000100b2 */
[----:B------:R3:W-:Y:S01]  /*1deb0*/  MUFU.TANH R46, R43 ;  /* 0x0000002b002e7308 */ /* 0x0007e20000002400 */
[----:B------:R-:W-:Y:S01]  /*1dec0*/  FFMA.FTZ R32, R0, R188, R179 ;  /* 0x000000bc00207223 */ /* 0x000fe200000100b3 */
[C---:B------:R-:W-:Y:S01]  /*1ded0*/  ISETP.GE.AND P4, PT, R177.reuse, R2, PT ;  /* 0x00000002b100720c */ /* 0x040fe20003f86270 */
[----:B------:R-:W-:Y:S01]  /*1dee0*/  FMUL.FTZ R26, R26, R49 ;  /* 0x000000311a1a7220 */ /* 0x000fe20000410000 */
[----:B------:R-:W-:Y:S01]  /*1def0*/  ISETP.GE.AND P5, PT, R177, R3, PT ;  /* 0x00000003b100720c */ /* 0x000fe20003fa6270 */
[----:B------:R-:W-:-:S03]  /*1df00*/  IMAD.MOV.U32 R174, RZ, RZ, R21 ;  /* 0x000000ffffae7224 */ /* 0x000fc600078e0015 */
[----:B------:R-:W-:Y:S01]  /*1df10*/  I2F R47, R166 ;  /* 0x000000a6002f7306 */ /* 0x000fe20000201400 */
[-C--:B------:R-:W-:Y:S02]  /*1df20*/  FMUL.FTZ R40, R40, R49.reuse ;  /* 0x0000003128287220 */ /* 0x080fe40000410000 */
[----:B---3--:R-:W-:-:S05]  /*1df30*/  FMUL.FTZ R43, R144, R49 ;  /* 0x00000031902b7220 */ /* 0x008fca0000410000 */
[----:B------:R-:W3:Y:S01]  /*1df40*/  I2F R144, R167 ;  /* 0x000000a700907306 */ /* 0x000ee20000201400 */
[----:B------:R-:W-:Y:S01]  /*1df50*/  IADD3 R246, R176, 0x31, RZ ;  /* 0x00000031b0f67810 */ /* 0x000fe20007ffe0ff */
[----:B------:R-:W-:Y:S01]  /*1df60*/  FMUL.FTZ R31, R31, R49 ;  /* 0x000000311f1f7220 */ /* 0x000fe20000410000 */
[----:B------:R-:W-:Y:S01]  /*1df70*/  FSEL R65, R65, -INF , !P3 ;  /* 0xff80000041417808 */ /* 0x000fe20005800000 */
[----:B------:R-:W-:Y:S01]  /*1df80*/  FFMA.FTZ R21, R0, R61, R193 ;  /* 0x0000003d00157223 */ /* 0x000fe200000100c1 */
[----:B------:R-:W-:Y:S01]  /*1df90*/  FSEL R35, R35, -INF , !P6 ;  /* 0xff80000023237808 */ /* 0x000fe20007000000 */
[-C--:B------:R-:W-:Y:S02]  /*1dfa0*/  FMUL.FTZ R42, R42, R49.reuse ;  /* 0x000000312a2a7220 */ /* 0x080fe40000410000 */
[----:B------:R-:W-:Y:S01]  /*1dfb0*/  MUFU.TANH R161, R161 ;  /* 0x000000a100a17308 */ /* 0x000fe20000002400 */
[----:B------:R-:W-:Y:S01]  /*1dfc0*/  FMUL.FTZ R52, R145, R49 ;  /* 0x0000003191347220 */ /* 0x000fe20000410000 */
[----:B----4-:R-:W-:Y:S01]  /*1dfd0*/  HMMA.16816.F32 R16, R156, R12, R16 ;  /* 0x0000000c9c10723c */ /* 0x010fe20000001810 */
[----:B------:R-:W-:-:S02]  /*1dfe0*/  ISETP.GE.AND P3, PT, R192, R2, PT ;  /* 0x00000002c000720c */ /* 0x000fc40003f66270 */
[----:B------:R-:W-:-:S03]  /*1dff0*/  ISETP.GE.AND P6, PT, R192, R3, PT ;  /* 0x00000003c000720c */ /* 0x000fc60003fc6270 */
[----:B------:R-:W-:Y:S01]  /*1e000*/  MUFU.TANH R163, R163 ;  /* 0x000000a300a37308 */ /* 0x000fe20000002400 */
[C---:B------:R-:W-:Y:S01]  /*1e010*/  IADD3 R198, R176.reuse, 0x30, RZ ;  /* 0x00000030b0c67810 */ /* 0x040fe20007ffe0ff */
[-C--:B------:R-:W-:Y:S01]  /*1e020*/  FMUL.FTZ R37, R147, R49.reuse ;  /* 0x0000003193257220 */ /* 0x080fe20000410000 */
[----:B------:R-:W-:Y:S01]  /*1e030*/  IADD3 R247, R176, 0x39, RZ ;  /* 0x00000039b0f77810 */ /* 0x000fe20007ffe0ff */
[----:B------:R-:W-:-:S04]  /*1e040*/  FMUL.FTZ R24, R24, R49 ;  /* 0x0000003118187220 */ /* 0x000fc80000410000 */
[----:B------:R-:W4:Y:S01]  /*1e050*/  I2F R194, R195 ;  /* 0x000000c300c27306 */ /* 0x000f220000201400 */
[----:B------:R-:W-:Y:S01]  /*1e060*/  FSEL R34, R34, -INF , !P4 ;  /* 0xff80000022227808 */ /* 0x000fe20006000000 */
[----:B------:R-:W-:Y:S01]  /*1e070*/  FFMA.FTZ R23, R0, R189, R60 ;  /* 0x000000bd00177223 */ /* 0x000fe2000001003c */
[----:B------:R-:W-:-:S05]  /*1e080*/  FSEL R32, R32, -INF , !P5 ;  /* 0xff80000020207808 */ /* 0x000fca0006800000 */
[----:B------:R5:W-:Y:S01]  /*1e090*/  MUFU.TANH R33, R25 ;  /* 0x0000001900217308 */ /* 0x000be20000002400 */
[----:B------:R-:W-:Y:S01]  /*1e0a0*/  IMAD.MOV.U32 R172, RZ, RZ, R20 ;  /* 0x000000ffffac7224 */ /* 0x000fe200078e0014 */
[C---:B------:R-:W-:Y:S01]  /*1e0b0*/  ISETP.GE.AND P4, PT, R190.reuse, R2, PT ;  /* 0x00000002be00720c */ /* 0x040fe20003f86270 */
[----:B------:R-:W-:Y:S01]  /*1e0c0*/  FMUL.FTZ R29, R29, R49 ;  /* 0x000000311d1d7220 */ /* 0x000fe20000410000 */
[----:B------:R-:W-:Y:S01]  /*1e0d0*/  ISETP.GE.AND P5, PT, R190, R3, PT ;  /* 0x00000003be00720c */ /* 0x000fe20003fa6270 */
[----:B-1----:R-:W-:-:S03]  /*1e0e0*/  FFMA.FTZ R20, R0, R44, R57 ;  /* 0x0000002c00147223 */ /* 0x002fc60000010039 */
[----:B------:R-:W-:Y:S01]  /*1e0f0*/  MUFU.TANH R160, R160 ;  /* 0x000000a000a07308 */ /* 0x000fe20000002400 */
[----:B------:R-:W-:Y:S01]  /*1e100*/  FSEL R21, R21, -INF , !P3 ;  /* 0xff80000015157808 */ /* 0x000fe20005800000 */
[----:B-----5:R-:W-:-:S06]  /*1e110*/  FFMA.FTZ R25, R0, R61, R63 ;  /* 0x0000003d00197223 */ /* 0x020fcc000001003f */
[----:B------:R-:W-:Y:S01]  /*1e120*/  MUFU.TANH R162, R162 ;  /* 0x000000a200a27308 */ /* 0x000fe20000002400 */
[----:B------:R-:W-:Y:S02]  /*1e130*/  ISETP.GE.AND P3, PT, R45, R2, PT ;  /* 0x000000022d00720c */ /* 0x000fe40003f66270 */
[----:B------:R-:W-:-:S05]  /*1e140*/  FSEL R25, R25, -INF , !P6 ;  /* 0xff80000019197808 */ /* 0x000fca0007000000 */
[----:B------:R-:W1:Y:S01]  /*1e150*/  I2F R145, R146 ;  /* 0x0000009200917306 */ /* 0x000e620000201400 */
[----:B------:R-:W-:Y:S01]  /*1e160*/  ISETP.GE.AND P6, PT, R45, R3, PT ;  /* 0x000000032d00720c */ /* 0x000fe20003fc6270 */
[----:B------:R-:W-:Y:S01]  /*1e170*/  FMUL.FTZ R30, R30, R49 ;  /* 0x000000311e1e7220 */ /* 0x000fe20000410000 */
[----:B------:R-:W-:-:S05]  /*1e180*/  IADD3 R250, R176, 0x38, RZ ;  /* 0x00000038b0fa7810 */ /* 0x000fca0007ffe0ff */
[----:B------:R5:W-:Y:S01]  /*1e190*/  MUFU.TANH R12, R26 ;  /* 0x0000001a000c7308 */ /* 0x000be20000002400 */
[----:B------:R-:W-:Y:S01]  /*1e1a0*/  FSEL R23, R23, -INF , !P4 ;  /* 0xff80000017177808 */ /* 0x000fe20006000000 */
[----:B--2---:R-:W-:Y:S01]  /*1e1b0*/  FFMA.FTZ R22, R0, R136, R56 ;  /* 0x0000008800167223 */ /* 0x004fe20000010038 */
[----:B------:R-:W-:-:S05]  /*1e1c0*/  ISETP.GE.AND P4, PT, R137, R2, PT ;  /* 0x000000028900720c */ /* 0x000fca0003f86270 */
[----:B------:R-:W-:Y:S01]  /*1e1d0*/  MUFU.TANH R41, R41 ;  /* 0x0000002900297308 */ /* 0x000fe20000002400 */
[----:B------:R-:W-:Y:S01]  /*1e1e0*/  IADD3 R249, R176, 0x40, RZ ;  /* 0x00000040b0f97810 */ /* 0x000fe20007ffe0ff */
[----:B-----5:R-:W-:-:S06]  /*1e1f0*/  FFMA.FTZ R26, R0, R189, R62 ;  /* 0x000000bd001a7223 */ /* 0x020fcc000001003e */
[----:B------:R-:W2:Y:S01]  /*1e200*/  I2F R199, R246 ;  /* 0x000000f600c77306 */ /* 0x000ea20000201400 */
[----:B------:R-:W-:Y:S01]  /*1e210*/  FSEL R20, R20, -INF , !P3 ;  /* 0xff80000014147808 */ /* 0x000fe20005800000 */
[----:B---3--:R-:W-:Y:S01]  /*1e220*/  FFMA.FTZ R165, R0, R144, R165 ;  /* 0x0000009000a57223 */ /* 0x008fe200000100a5 */
[----:B------:R-:W-:-:S05]  /*1e230*/  FSEL R26, R26, -INF , !P5 ;  /* 0xff8000001a1a7808 */ /* 0x000fca0006800000 */
[----:B------:R3:W-:Y:S01]  /*1e240*/  MUFU.TANH R152, R31 ;  /* 0x0000001f00987308 */ /* 0x0007e20000002400 */
[----:B------:R-:W-:Y:S02]  /*1e250*/  ISETP.GE.AND P5, PT, R137, R3, PT ;  /* 0x000000038900720c */ /* 0x000fe40003fa6270 */
[----:B------:R-:W-:-:S05]  /*1e260*/  ISETP.GE.AND P3, PT, R167, R2, PT ;  /* 0x00000002a700720c */ /* 0x000fca0003f66270 */
[----:B------:R-:W-:Y:S01]  /*1e270*/  MUFU.TANH R40, R40 ;  /* 0x0000002800287308 */ /* 0x000fe20000002400 */
[----:B---3--:R-:W-:-:S07]  /*1e280*/  FFMA.FTZ R31, R0, R44, R59 ;  /* 0x0000002c001f7223 */ /* 0x008fce000001003b */
[----:B------:R-:W3:Y:S01]  /*1e290*/  I2F R197, R198 ;  /* 0x000000c600c57306 */ /* 0x000ee20000201400 */
[----:B------:R-:W-:Y:S01]  /*1e2a0*/  FMUL.FTZ R28, R28, R49 ;  /* 0x000000311c1c7220 */ /* 0x000fe20000410000 */
[----:B------:R-:W-:-:S06]  /*1e2b0*/  FSEL R31, R31, -INF , !P6 ;  /* 0xff8000001f1f7808 */ /* 0x000fcc0007000000 */
[----:B------:R-:W5:Y:S01]  /*1e2c0*/  MUFU.TANH R42, R42 ;  /* 0x0000002a002a7308 */ /* 0x000f620000002400 */
[----:B------:R-:W-:-:S07]  /*1e2d0*/  ISETP.GE.AND P6, PT, R167, R3, PT ;  /* 0x00000003a700720c */ /* 0x000fce0003fc6270 */
[----:B------:R1:W-:Y:S01]  /*1e2e0*/  MUFU.TANH R153, R24 ;  /* 0x0000001800997308 */ /* 0x0003e20000002400 */
[----:B------:R-:W-:Y:S01]  /*1e2f0*/  FSEL R22, R22, -INF , !P4 ;  /* 0xff80000016167808 */ /* 0x000fe20006000000 */
[----:B----4-:R-:W-:Y:S01]  /*1e300*/  FFMA.FTZ R154, R0, R194, R161 ;  /* 0x000000c2009a7223 */ /* 0x010fe200000100a1 */
[----:B------:R-:W-:-:S05]  /*1e310*/  ISETP.GE.AND P4, PT, R166, R2, PT ;  /* 0x00000002a600720c */ /* 0x000fca0003f86270 */
[----:B------:R-:W-:Y:S01]  /*1e320*/  MUFU.TANH R52, R52 ;  /* 0x0000003400347308 */ /* 0x000fe20000002400 */
[----:B-1----:R-:W-:-:S07]  /*1e330*/  FFMA.FTZ R24, R0, R136, R58 ;  /* 0x0000008800187223 */ /* 0x002fce000001003a */
[----:B------:R-:W-:Y:S01]  /*1e340*/  MUFU.TANH R37, R37 ;  /* 0x0000002500257308 */ /* 0x000fe20000002400 */
[----:B------:R-:W-:Y:S01]  /*1e350*/  FFMA.FTZ R136, R0, R47, R164 ;  /* 0x0000002f00887223 */ /* 0x000fe200000100a4 */
[----:B------:R-:W-:-:S06]  /*1e360*/  FSEL R24, R24, -INF , !P5 ;  /* 0xff80000018187808 */ /* 0x000fcc0006800000 */
[----:B------:R1:W-:Y:S01]  /*1e370*/  MUFU.TANH R147, R29 ;  /* 0x0000001d00937308 */ /* 0x0003e20000002400 */
[----:B------:R-:W-:-:S07]  /*1e380*/  ISETP.GE.AND P5, PT, R166, R3, PT ;  /* 0x00000003a600720c */ /* 0x000fce0003fa6270 */
[----:B------:R-:W4:Y:S01]  /*1e390*/  I2F R247, R247 ;  /* 0x000000f700f77306 */ /* 0x000f220000201400 */
[----:B-1----:R-:W-:-:S07]  /*1e3a0*/  FFMA.FTZ R29, R0, R144, R139 ;  /* 0x00000090001d7223 */ /* 0x002fce000001008b */
[----:B------:R-:W-:Y:S01]  /*1e3b0*/  MUFU.TANH R43, R43 ;  /* 0x0000002b002b7308 */ /* 0x000fe20000002400 */
[----:B------:R-:W-:Y:S01]  /*1e3c0*/  FSEL R139, R165, -INF , !P3 ;  /* 0xff800000a58b7808 */ /* 0x000fe20005800000 */
[----:B------:R-:W-:Y:S01]  /*1e3d0*/  FFMA.FTZ R144, R0, R194, R163 ;  /* 0x000000c200907223 */ /* 0x000fe200000100a3 */
[----:B------:R-:W-:-:S05]  /*1e3e0*/  ISETP.GE.AND P3, PT, R195, R2, PT ;  /* 0x00000002c300720c */ /* 0x000fca0003f66270 */
[----:B------:R-:W1:Y:S01]  /*1e3f0*/  I2F R155, R250 ;  /* 0x000000fa009b7306 */ /* 0x000e620000201400 */
[----:B------:R-:W-:Y:S02]  /*1e400*/  FSEL R29, R29, -INF , !P6 ;  /* 0xff8000001d1d7808 */ /* 0x000fe40007000000 */
[----:B------:R-:W-:-:S05]  /*1e410*/  ISETP.GE.AND P6, PT, R195, R3, PT ;  /* 0x00000003c300720c */ /* 0x000fca0003fc6270 */
[----:B------:R-:W1:Y:S01]  /*1e420*/  MUFU.TANH R53, R53 ;  /* 0x0000003500357308 */ /* 0x000e620000002400 */
[----:B------:R-:W-:Y:S01]  /*1e430*/  FSEL R136, R136, -INF , !P4 ;  /* 0xff80000088887808 */ /* 0x000fe20006000000 */
[----:B------:R-:W-:-:S06]  /*1e440*/  FFMA.FTZ R160, R0, R145, R160 ;  /* 0x0000009100a07223 */ /* 0x000fcc00000100a0 */
[----:B------:R1:W-:Y:S01]  /*1e450*/  MUFU.TANH R196, R30 ;  /* 0x0000001e00c47308 */ /* 0x0003e20000002400 */
[----:B------:R-:W-:Y:S01]  /*1e460*/  ISETP.GE.AND P4, PT, R146, R2, PT ;  /* 0x000000029200720c */ /* 0x000fe20003f86270 */
[----:B--2---:R-:W-:-:S06]  /*1e470*/  FFMA.FTZ R41, R0, R199, R41 ;  /* 0x000000c700297223 */ /* 0x004fcc0000010029 */
[----:B------:R-:W2:Y:S01]  /*1e480*/  I2F R248, R249 ;  /* 0x000000f900f87306 */ /* 0x000ea20000201400 */
[----:B------:R-:W-:Y:S01]  /*1e490*/  IADD3 R4, R176, 0x49, RZ ;  /* 0x00000049b0047810 */ /* 0x000fe20007ffe0ff */
[----:B-1----:R-:W-:-:S06]  /*1e4a0*/  FFMA.FTZ R30, R0, R47, R138 ;  /* 0x0000002f001e7223 */ /* 0x002fcc000001008a */
[----:B------:R1:W-:Y:S01]  /*1e4b0*/  MUFU.TANH R55, R28 ;  /* 0x0000001c00377308 */ /* 0x0003e20000002400 */
[----:B------:R-:W-:Y:S01]  /*1e4c0*/  FSEL R154, R154, -INF , !P3 ;  /* 0xff8000009a9a7808 */ /* 0x000fe20005800000 */
[----:B------:R-:W-:Y:S01]  /*1e4d0*/  FFMA.FTZ R46, R0, R199, R46 ;  /* 0x000000c7002e7223 */ /* 0x000fe2000001002e */
[----:B------:R-:W-:Y:S02]  /*1e4e0*/  FSEL R30, R30, -INF , !P5 ;  /* 0xff8000001e1e7808 */ /* 0x000fe40006800000 */
[----:B------:R-:W-:Y:S02]  /*1e4f0*/  ISETP.GE.AND P5, PT, R146, R3, PT ;  /* 0x000000039200720c */ /* 0x000fe40003fa6270 */
[----:B------:R-:W-:Y:S01]  /*1e500*/  FSEL R144, R144, -INF , !P6 ;  /* 0xff80000090907808 */ /* 0x000fe20007000000 */
[----:B---3--:R-:W-:Y:S01]  /*1e510*/  FFMA.FTZ R178, R0, R197, R40 ;  /* 0x000000c500b27223 */ /* 0x008fe20000010028 */
[CC--:B------:R-:W-:Y:S01]  /*1e520*/  ISETP.GE.AND P3, PT, R246.reuse, R2.reuse, PT ;  /* 0x00000002f600720c */ /* 0x0c0fe20003f66270 */
[----:B------:R-:W-:Y:S01]  /*1e530*/  IMAD.MOV.U32 R164, RZ, RZ, R12 ;  /* 0x000000ffffa47224 */ /* 0x000fe200078e000c */
[----:B------:R-:W-:Y:S01]  /*1e540*/  ISETP.GE.AND P6, PT, R246, R3, PT ;  /* 0x00000003f600720c */ /* 0x000fe20003fc6270 */
[----:B-1----:R-:W-:Y:S01]  /*1e550*/  FFMA.FTZ R28, R0, R145, R162 ;  /* 0x00000091001c7223 */ /* 0x002fe200000100a2 */
[C---:B------:R-:W-:Y:S01]  /*1e560*/  IADD3 R175, R176.reuse, 0x48, RZ ;  /* 0x00000048b0af7810 */ /* 0x040fe20007ffe0ff */
[----:B------:R-:W-:Y:S01]  /*1e570*/  HMMA.16816.F32 R180, R156, R14, R180 ;  /* 0x0000000e9cb4723c */ /* 0x000fe200000018b4 */
[----:B------:R-:W-:Y:S01]  /*1e580*/  IADD3 R173, R176, 0x39, RZ ;  /* 0x00000039b0ad7810 */ /* 0x000fe20007ffe0ff */
[----:B-----5:R-:W-:Y:S01]  /*1e590*/  FFMA.FTZ R197, R0, R197, R42 ;  /* 0x000000c500c57223 */ /* 0x020fe2000001002a */
[----:B------:R-:W-:Y:S01]  /*1e5a0*/  FSEL R187, R160, -INF , !P4 ;  /* 0xff800000a0bb7808 */ /* 0x000fe20006000000 */
[----:B------:R-:W1:Y:S01]  /*1e5b0*/  LDSM.16.M88.4 R12, [R208+0x7800] ;  /* 0x00780000d00c783b */ /* 0x000e620000000200 */
[----:B------:R-:W-:Y:S01]  /*1e5c0*/  FSEL R28, R28, -INF , !P5 ;  /* 0xff8000001c1c7808 */ /* 0x000fe20006800000 */
[----:B------:R-:W3:Y:S01]  /*1e5d0*/  I2F R193, R4 ;  /* 0x0000000400c17306 */ /* 0x000ee20000201400 */
[----:B------:R-:W-:Y:S01]  /*1e5e0*/  ISETP.GE.AND P4, PT, R198, R2, PT ;  /* 0x00000002c600720c */ /* 0x000fe20003f86270 */
[----:B----4-:R-:W-:Y:S01]  /*1e5f0*/  FFMA.FTZ R52, R0, R247, R52 ;  /* 0x000000f700347223 */ /* 0x010fe20000010034 */
[----:B------:R-:W-:Y:S01]  /*1e600*/  ISETP.GE.AND P5, PT, R198, R3, PT ;  /* 0x00000003c600720c */ /* 0x000fe20003fa6270 */
[----:B------:R-:W-:Y:S01]  /*1e610*/  FFMA.FTZ R166, R0, R247, R37 ;  /* 0x000000f700a67223 */ /* 0x000fe20000010025 */
[----:B------:R-:W-:-:S02]  /*1e620*/  FSEL R177, R41, -INF , !P3 ;  /* 0xff80000029b17808 */ /* 0x000fc40005800000 */
[----:B------:R-:W-:Y:S01]  /*1e630*/  FSEL R48, R46, -INF , !P6 ;  /* 0xff8000002e307808 */ /* 0x000fe20007000000 */
[----:B------:R-:W4:Y:S01]  /*1e640*/  I2F R5, R175 ;  /* 0x000000af00057306 */ /* 0x000f220000201400 */
[-C--:B------:R-:W-:Y:S01]  /*1e650*/  ISETP.GE.AND P3, PT, R173, R2.reuse, PT ;  /* 0x00000002ad00720c */ /* 0x080fe20003f66270 */
[----:B------:R-:W-:Y:S01]  /*1e660*/  FMUL.FTZ R42, R151, R49 ;  /* 0x00000031972a7220 */ /* 0x000fe20000410000 */
[----:B------:R-:W-:Y:S01]  /*1e670*/  ISETP.GE.AND P6, PT, R173, R3, PT ;  /* 0x00000003ad00720c */ /* 0x000fe20003fc6270 */
[-C--:B------:R-:W-:Y:S01]  /*1e680*/  FFMA.FTZ R43, R0, R155.reuse, R43 ;  /* 0x0000009b002b7223 */ /* 0x080fe2000001002b */
[----:B------:R-:W-:Y:S01]  /*1e690*/  FSEL R178, R178, -INF , !P4 ;  /* 0xff800000b2b27808 */ /* 0x000fe20006000000 */
[----:B------:R-:W-:Y:S01]  /*1e6a0*/  FFMA.FTZ R155, R0, R155, R53 ;  /* 0x0000009b009b7223 */ /* 0x000fe20000010035 */
[----:B------:R-:W-:Y:S01]  /*1e6b0*/  FSEL R151, R197, -INF , !P5 ;  /* 0xff800000c5977808 */ /* 0x000fe20006800000 */
[----:B------:R-:W-:Y:S01]  /*1e6c0*/  FMUL.FTZ R27, R27, R49 ;  /* 0x000000311b1b7220 */ /* 0x000fe20000410000 */
[----:B------:R-:W-:Y:S01]  /*1e6d0*/  ISETP.GE.AND P4, PT, R250, R2, PT ;  /* 0x00000002fa00720c */ /* 0x000fe20003f86270 */
[-C--:B--2---:R-:W-:Y:S01]  /*1e6e0*/  FFMA.FTZ R36, R0, R248.reuse, R36 ;  /* 0x000000f800247223 */ /* 0x084fe20000010024 */
[-C--:B------:R-:W-:Y:S01]  /*1e6f0*/  ISETP.GE.AND P5, PT, R250, R3.reuse, PT ;  /* 0x00000003fa00720c */ /* 0x080fe20003fa6270 */
[----:B------:R-:W-:Y:S01]  /*1e700*/  FFMA.FTZ R39, R0, R248, R39 ;  /* 0x000000f800277223 */ /* 0x000fe20000010027 */
[----:B------:R-:W-:Y:S01]  /*1e710*/  FSEL R165, R52, -INF , !P3 ;  /* 0xff80000034a57808 */ /* 0x000fe20005800000 */
[----:B------:R-:W-:Y:S01]  /*1e720*/  I2F R184, R176 ;  /* 0x000000b000b87306 */ /* 0x000fe20000201400 */
[----:B------:R-:W-:Y:S01]  /*1e730*/  FSEL R166, R166, -INF , !P6 ;  /* 0xff800000a6a67808 */ /* 0x000fe20007000000 */
[C---:B------:R-:W-:Y:S01]  /*1e740*/  FFMA.FTZ R54, R0.reuse, R174, R54 ;  /* 0x000000ae00367223 */ /* 0x040fe20000010036 */
[C---:B------:R-:W-:Y:S01]  /*1e750*/  ISETP.GE.AND P3, PT, R249.reuse, R2, PT ;  /* 0x00000002f900720c */ /* 0x040fe20003f66270 */
[----:B------:R-:W-:Y:S01]  /*1e760*/  FFMA.FTZ R38, R0, R174, R38 ;  /* 0x000000ae00267223 */ /* 0x000fe20000010026 */
[----:B------:R-:W-:-:S02]  /*1e770*/  ISETP.GE.AND P6, PT, R249, R3, PT ;  /* 0x00000003f900720c */ /* 0x000fc40003fc6270 */
[C---:B------:R-:W-:Y:S01]  /*1e780*/  IADD3 R252, R176.reuse, 0x50, RZ ;  /* 0x00000050b0fc7810 */ /* 0x040fe20007ffe0ff */
[----:B------:R2:W-:Y:S01]  /*1e790*/  MUFU.TANH R63, R27 ;  /* 0x0000001b003f7308 */ /* 0x0005e20000002400 */
[----:B------:R-:W-:Y:S02]  /*1e7a0*/  FSEL R179, R43, -INF , !P4 ;  /* 0xff8000002bb37808 */ /* 0x000fe40006000000 */
        /* <DEDUP_REMOVED lines=9> */
[----:B------:R-:W-:Y:S01]  /*1e840*/  IADD3 R190, R176, 0x8, RZ ;  /* 0x00000008b0be7810 */ /* 0x000fe20007ffe0ff */
[-C--:B------:R-:W-:Y:S01]  /*1e850*/  FMUL.FTZ R148, R148, R49.reuse ;  /* 0x0000003194947220 */ /* 0x080fe20000410000 */
[----:B------:R-:W-:Y:S01]  /*1e860*/  FSEL R155, R155, -INF , !P5 ;  /* 0xff8000009b9b7808 */ /* 0x000fe20006800000 */
[-C--:B------:R-:W-:Y:S01]  /*1e870*/  FMUL.FTZ R145, R150, R49.reuse ;  /* 0x0000003196917220 */ /* 0x080fe20000410000 */
[C---:B--2---:R-:W-:Y:S01]  /*1e880*/  IADD3 R27, R176.reuse, 0x61, RZ ;  /* 0x00000061b01b7810 */ /* 0x044fe20007ffe0ff */
[-C--:B------:R-:W-:Y:S01]  /*1e890*/  FMUL.FTZ R149, R149, R49.reuse ;  /* 0x0000003195957220 */ /* 0x080fe20000410000 */
[----:B------:R-:W-:Y:S01]  /*1e8a0*/  IADD3 R41, R176, 0x79, RZ ;  /* 0x00000079b0297810 */ /* 0x000fe20007ffe0ff */
[-C--:B------:R-:W-:Y:S01]  /*1e8b0*/  FMUL.FTZ R16, R16, R49.reuse ;  /* 0x0000003110107220 */ /* 0x080fe20000410000 */
[-C--:B------:R-:W-:Y:S01]  /*1e8c0*/  ISETP.GE.AND P4, PT, R176, R2.reuse, PT ;  /* 0x00000002b000720c */ /* 0x080fe20003f86270 */
[----:B------:R-:W-:Y:S01]  /*1e8d0*/  FMUL.FTZ R18, R18, R49 ;  /* 0x0000003112127220 */ /* 0x000fe20000410000 */
[----:B------:R-:W-:Y:S01]  /*1e8e0*/  ISETP.GE.AND P5, PT, R176, R3, PT ;  /* 0x00000003b000720c */ /* 0x000fe20003fa6270 */
[-C--:B------:R-:W-:Y:S01]  /*1e8f0*/  FMUL.FTZ R17, R17, R49.reuse ;  /* 0x0000003111117220 */ /* 0x080fe20000410000 */
[----:B------:R-:W-:Y:S01]  /*1e900*/  FSEL R173, R36, -INF , !P3 ;  /* 0xff80000024ad7808 */ /* 0x000fe20005800000 */
[-C--:B------:R-:W-:Y:S01]  /*1e910*/  FMUL.FTZ R19, R19, R49.reuse ;  /* 0x0000003113137220 */ /* 0x080fe20000410000 */
[----:B------:R-:W-:Y:S01]  /*1e920*/  FSEL R176, R39, -INF , !P6 ;  /* 0xff80000027b07808 */ /* 0x000fe20007000000 */
[-C--:B------:R-:W-:Y:S01]  /*1e930*/  FMUL.FTZ R183, R183, R49.reuse ;  /* 0x00000031b7b77220 */ /* 0x080fe20000410000 */
[-C--:B------:R-:W-:Y:S01]  /*1e940*/  ISETP.GE.AND P3, PT, R172, R2.reuse, PT ;  /* 0x00000002ac00720c */ /* 0x080fe20003f66270 */
[----:B------:R-:W-:Y:S01]  /*1e950*/  FMUL.FTZ R64, R64, R49 ;  /* 0x0000003140407220 */ /* 0x000fe20000410000 */
[----:B------:R-:W-:Y:S01]  /*1e960*/  ISETP.GE.AND P6, PT, R172, R3, PT ;  /* 0x00000003ac00720c */ /* 0x000fe20003fc6270 */
[-C--:B---3--:R-:W-:Y:S01]  /*1e970*/  FFMA.FTZ R147, R0, R193.reuse, R147 ;  /* 0x000000c100937223 */ /* 0x088fe20000010093 */
[----:B------:R-:W-:Y:S01]  /*1e980*/  FSEL R172, R54, -INF , !P3 ;  /* 0xff80000036ac7808 */ /* 0x000fe20005800000 */
[----:B------:R-:W-:Y:S01]  /*1e990*/  FFMA.FTZ R152, R0, R193, R152 ;  /* 0x000000c100987223 */ /* 0x000fe20000010098 */
[----:B------:R-:W-:Y:S01]  /*1e9a0*/  FSEL R174, R38, -INF , !P6 ;  /* 0xff80000026ae7808 */ /* 0x000fe20007000000 */
[----:B------:R-:W2:Y:S01]  /*1e9b0*/  I2F R193, R252 ;  /* 0x000000fc00c17306 */ /* 0x000ea20000201400 */
[C---:B------:R-:W-:Y:S01]  /*1e9c0*/  ISETP.GE.AND P3, PT, R175.reuse, R2, PT ;  /* 0x00000002af00720c */ /* 0x040fe20003f66270 */
[C---:B----4-:R-:W-:Y:S01]  /*1e9d0*/  FFMA.FTZ R55, R0.reuse, R5, R55 ;  /* 0x0000000500377223 */ /* 0x050fe20000010037 */
[----:B------:R-:W-:Y:S01]  /*1e9e0*/  ISETP.GE.AND P6, PT, R175, R3, PT ;  /* 0x00000003af00720c */ /* 0x000fe20003fc6270 */
[----:B------:R-:W-:Y:S01]  /*1e9f0*/  FFMA.FTZ R175, R0, R5, R196 ;  /* 0x0000000500af7223 */ /* 0x000fe200000100c4 */
[----:B------:R-:W-:-:S04]  /*1ea00*/  DEPBAR.LE SB0, 0x0 ;  /* 0x000080000000791a */ /* 0x000fc80000000000 */
[----:B------:R-:W-:Y:S02]  /*1ea10*/  FSEL R167, R55, -INF , !P3 ;  /* 0xff80000037a77808 */ /* 0x000fe40005800000 */
[----:B------:R-:W-:Y:S02]  /*1ea20*/  FSEL R175, R175, -INF , !P6 ;  /* 0xff800000afaf7808 */ /* 0x000fe40007000000 */
[C---:B------:R-:W-:Y:S02]  /*1ea30*/  ISETP.GE.AND P3, PT, R4.reuse, R2, PT ;  /* 0x000000020400720c */ /* 0x040fe40003f66270 */
[----:B------:R-:W-:Y:S02]  /*1ea40*/  ISETP.GE.AND P6, PT, R4, R3, PT ;  /* 0x000000030400720c */ /* 0x000fe40003fc6270 */
[----:B------:R-:W-:Y:S01]  /*1ea50*/  HMMA.16816.F32 R4, R140, R6, R168 ;  /* 0x000000068c04723c */ /* 0x000fe200000018a8 */
[CC--:B--2---:R-:W-:Y:S02]  /*1ea60*/  FFMA.FTZ R153, R0.reuse, R193.reuse, R153 ;  /* 0x000000c100997223 */ /* 0x0c4fe40000010099 */
[----:B------:R-:W-:-:S02]  /*1ea70*/  FFMA.FTZ R164, R0, R193, R164 ;  /* 0x000000c100a47223 */ /* 0x000fc400000100a4 */
[----:B------:R-:W2:Y:S03]  /*1ea80*/  I2F R193, R251 ;  /* 0x000000fb00c17306 */ /* 0x000ea60000201400 */
[----:B-1----:R-:W-:Y:S05]  /*1ea90*/  HMMA.16816.F32 R8, R156, R12, R8 ;  /* 0x0000000c9c08723c */ /* 0x002fea0000001808 */
[----:B------:R-:W-:Y:S01]  /*1eaa0*/  I2F R188, R191 ;  /* 0x000000bf00bc7306 */ /* 0x000fe20000201400 */
[----:B------:R-:W-:-:S07]  /*1eab0*/  FSEL R169, R147, -INF , !P3 ;  /* 0xff80000093a97808 */ /* 0x000fce0005800000 */
[----:B------:R-:W1:Y:S01]  /*1eac0*/  MUFU.TANH R148, R148 ;  /* 0x0000009400947308 */ /* 0x000e620000002400 */
[----:B------:R-:W-:-:S07]  /*1ead0*/  ISETP.GE.AND P3, PT, R252, R2, PT ;  /* 0x00000002fc00720c */ /* 0x000fce0003f66270 */
[----:B------:R-:W3:Y:S01]  /*1eae0*/  MUFU.TANH R145, R145 ;  /* 0x0000009100917308 */ /* 0x000ee20000002400 */
[----:B------:R-:W-:Y:S01]  /*1eaf0*/  FSEL R168, R152, -INF , !P6 ;  /* 0xff80000098a87808 */ /* 0x000fe20007000000 */
[----:B------:R-:W-:Y:S06]  /*1eb00*/  HMMA.16816.F32 R12, R156, R14, R4 ;  /* 0x0000000e9c0c723c */ /* 0x000fec0000001804 */
[----:B------:R-:W-:Y:S01]  /*1eb10*/  I2F R60, R67 ;  /* 0x00000043003c7306 */ /* 0x000fe20000201400 */
[----:B------:R-:W-:Y:S01]  /*1eb20*/  ISETP.GE.AND P6, PT, R252, R3, PT ;  /* 0x00000003fc00720c */ /* 0x000fe20003fc6270 */
[----:B--2---:R-:W-:-:S06]  /*1eb30*/  FFMA.FTZ R160, R0, R193, R33 ;  /* 0x000000c100a07223 */ /* 0x004fcc0000010021 */
[----:B------:R-:W2:Y:S01]  /*1eb40*/  MUFU.TANH R149, R149 ;  /* 0x0000009500957308 */ /* 0x000ea20000002400 */
[----:B------:R-:W-:Y:S02]  /*1eb50*/  FSEL R161, R153, -INF , !P3 ;  /* 0xff80000099a17808 */ /* 0x000fe40005800000 */
[----:B------:R-:W-:-:S05]  /*1eb60*/  ISETP.GE.AND P3, PT, R251, R2, PT ;  /* 0x00000002fb00720c */ /* 0x000fca0003f66270 */
[----:B------:R-:W4:Y:S01]  /*1eb70*/  MUFU.TANH R42, R42 ;  /* 0x0000002a002a7308 */ /* 0x000f220000002400 */
[----:B------:R-:W-:Y:S01]  /*1eb80*/  FMUL.FTZ R36, R180, R49 ;  /* 0x00000031b4247220 */ /* 0x000fe20000410000 */
[----:B------:R-:W-:Y:S01]  /*1eb90*/  FSEL R164, R164, -INF , !P6 ;  /* 0xff800000a4a47808 */ /* 0x000fe20007000000 */
[----:B------:R-:W-:-:S05]  /*1eba0*/  FFMA.FTZ R63, R0, R193, R63 ;  /* 0x000000c1003f7223 */ /* 0x000fca000001003f */
[----:B------:R-:W-:Y:S01]  /*1ebb0*/  I2F R62, R61 ;  /* 0x0000003d003e7306 */ /* 0x000fe20000201400 */
[----:B------:R-:W-:Y:S01]  /*1ebc0*/  ISETP.GE.AND P6, PT, R251, R3, PT ;  /* 0x00000003fb00720c */ /* 0x000fe20003fc6270 */
[----:B-1----:R-:W-:-:S06]  /*1ebd0*/  FFMA.FTZ R148, R0, R188, R148 ;  /* 0x000000bc00947223 */ /* 0x002fcc0000010094 */
[----:B------:R-:W1:Y:S01]  /*1ebe0*/  MUFU.TANH R46, R16 ;  /* 0x00000010002e7308 */ /* 0x000e620000002400 */
[----:B------:R-:W-:Y:S01]  /*1ebf0*/  FSEL R160, R160, -INF , !P3 ;  /* 0xff800000a0a07808 */ /* 0x000fe20005800000 */
[----:B------:R-:W-:Y:S01]  /*1ec00*/  FMUL.FTZ R39, R182, R49 ;  /* 0x00000031b6277220 */ /* 0x000fe20000410000 */
[----:B------:R-:W-:-:S05]  /*1ec10*/  ISETP.GE.AND P3, PT, R191, R2, PT ;  /* 0x00000002bf00720c */ /* 0x000fca0003f66270 */
[----:B------:R-:W5:Y:S01]  /*1ec20*/  MUFU.TANH R18, R18 ;  /* 0x0000001200127308 */ /* 0x000f620000002400 */
[----:B------:R-:W-:Y:S01]  /*1ec30*/  FMUL.FTZ R38, R181, R49 ;  /* 0x00000031b5267220 */ /* 0x000fe20000410000 */
[----:B------:R-:W-:Y:S01]  /*1ec40*/  FSEL R163, R63, -INF , !P6 ;  /* 0xff8000003fa37808 */ /* 0x000fe20007000000 */
[----:B---3--:R-:W-:-:S05]  /*1ec50*/  FFMA.FTZ R145, R0, R188, R145 ;  /* 0x000000bc00917223 */ /* 0x008fca0000010091 */
[----:B------:R-:W-:Y:S01]  /*1ec60*/  I2F R45, R27 ;  /* 0x0000001b002d7306 */ /* 0x000fe20000201400 */
[----:B------:R-:W-:Y:S01]  /*1ec70*/  ISETP.GE.AND P6, PT, R191, R3, PT ;  /* 0x00000003bf00720c */ /* 0x000fe20003fc6270 */
[----:B--2---:R-:W-:-:S06]  /*1ec80*/  FFMA.FTZ R149, R0, R60, R149 ;  /* 0x0000003c00957223 */ /* 0x004fcc0000010095 */
[----:B------:R-:W2:Y:S01]  /*1ec90*/  MUFU.TANH R17, R17 ;  /* 0x0000001100117308 */ /* 0x000ea20000002400 */
[----:B------:R-:W-:Y:S02]  /*1eca0*/  FSEL R157, R148, -INF , !P3 ;  /* 0xff800000949d7808 */ /* 0x000fe40005800000 */
[----:B------:R-:W-:-:S05]  /*1ecb0*/  ISETP.GE.AND P3, PT, R67, R2, PT ;  /* 0x000000024300720c */ /* 0x000fca0003f66270 */
[----:B------:R-:W3:Y:S01]  /*1ecc0*/  MUFU.TANH R19, R19 ;  /* 0x0000001300137308 */ /* 0x000ee20000002400 */
[----:B------:R-:W-:Y:S01]  /*1ecd0*/  FMUL.FTZ R8, R8, R49 ;  /* 0x0000003108087220 */ /* 0x000fe20000410000 */
[----:B------:R-:W-:Y:S01]  /*1ece0*/  FSEL R162, R145, -INF , !P6 ;  /* 0xff80000091a27808 */ /* 0x000fe20007000000 */
[----:B----4-:R-:W-:-:S05]  /*1ecf0*/  FFMA.FTZ R42, R0, R60, R42 ;  /* 0x0000003c002a7223 */ /* 0x010fca000001002a */
[----:B------:R-:W-:Y:S01]  /*1ed00*/  I2F R57, R56 ;  /* 0x0000003800397306 */ /* 0x000fe20000201400 */
[----:B------:R-:W-:Y:S01]  /*1ed10*/  ISETP.GE.AND P6, PT, R67, R3, PT ;  /* 0x000000034300720c */ /* 0x000fe20003fc6270 */
[----:B-1----:R-:W-:-:S06]  /*1ed20*/  FFMA.FTZ R46, R0, R62, R46 ;  /* 0x0000003e002e7223 */ /* 0x002fcc000001002e */
[----:B------:R-:W1:Y:S01]  /*1ed30*/  MUFU.TANH R36, R36 ;  /* 0x0000002400247308 */ /* 0x000e620000002400 */
[----:B------:R-:W-:Y:S01]  /*1ed40*/  FSEL R153, R149, -INF , !P3 ;  /* 0xff80000095997808 */ /* 0x000fe20005800000 */
[----:B------:R-:W-:Y:S01]  /*1ed50*/  FMUL.FTZ R5, R10, R49 ;  /* 0x000000310a057220 */ /* 0x000fe20000410000 */
[----:B------:R-:W-:-:S05]  /*1ed60*/  ISETP.GE.AND P3, PT, R61, R2, PT ;  /* 0x000000023d00720c */ /* 0x000fca0003f66270 */
[----:B------:R-:W4:Y:S01]  /*1ed70*/  MUFU.TANH R39, R39 ;  /* 0x0000002700277308 */ /* 0x000f220000002400 */
[----:B------:R-:W-:Y:S01]  /*1ed80*/  FMUL.FTZ R4, R9, R49 ;  /* 0x0000003109047220 */ /* 0x000fe20000410000 */
[----:B------:R-:W-:Y:S01]  /*1ed90*/  FSEL R152, R42, -INF , !P6 ;  /* 0xff8000002a987808 */ /* 0x000fe20007000000 */
[----:B-----5:R-:W-:-:S05]  /*1eda0*/  FFMA.FTZ R18, R0, R62, R18 ;  /* 0x0000003e00127223 */ /* 0x020fca0000010012 */
[----:B------:R-:W-:Y:S01]  /*1edb0*/  I2F R59, R44 ;  /* 0x0000002c003b7306 */ /* 0x000fe20000201400 */
[----:B------:R-:W-:Y:S01]  /*1edc0*/  ISETP.GE.AND P6, PT, R61, R3, PT ;  /* 0x000000033d00720c */ /* 0x000fe20003fc6270 */
[----:B--2---:R-:W-:-:S06]  /*1edd0*/  FFMA.FTZ R17, R0, R45, R17 ;  /* 0x0000002d00117223 */ /* 0x004fcc0000010011 */
[----:B------:R-:W2:Y:S01]  /*1ede0*/  MUFU.TANH R38, R38 ;  /* 0x0000002600267308 */ /* 0x000ea20000002400 */
        /* <DEDUP_REMOVED lines=9> */
[----:B-1----:R-:W-:-:S06]  /*1ee80*/  FFMA.FTZ R36, R0, R57, R36 ;  /* 0x0000003900247223 */ /* 0x002fcc0000010024 */
[----:B------:R-:W1:Y:S01]  /*1ee90*/  MUFU.TANH R8, R8 ;  /* 0x0000000800087308 */ /* 0x000e620000002400 */
        /* <DEDUP_REMOVED lines=8> */
[----:B--2---:R-:W-:-:S06]  /*1ef20*/  FFMA.FTZ R38, R0, R59, R38 ;  /* 0x0000003b00267223 */ /* 0x004fcc0000010026 */
[----:B------:R-:W2:Y:S01]  /*1ef30*/  MUFU.TANH R4, R4 ;  /* 0x0000000400047308 */ /* 0x000ea20000002400 */
[----:B------:R-:W-:Y:S02]  /*1ef40*/  FSEL R145, R36, -INF , !P3 ;  /* 0xff80000024917808 */ /* 0x000fe40005800000 */
[----:B------:R-:W-:-:S05]  /*1ef50*/  ISETP.GE.AND P3, PT, R44, R2, PT ;  /* 0x000000022c00720c */ /* 0x000fca0003f66270 */
[----:B------:R-:W4:Y:S01]  /*1ef60*/  MUFU.TANH R6, R6 ;  /* 0x0000000600067308 */ /* 0x000f220000002400 */
[----:B-----5:R-:W-:Y:S01]  /*1ef70*/  FFMA.FTZ R33, R0, R59, R33 ;  /* 0x0000003b00217223 */ /* 0x020fe20000010021 */
[----:B------:R-:W-:-:S06]  /*1ef80*/  FSEL R148, R39, -INF , !P6 ;  /* 0xff80000027947808 */ /* 0x000fcc0007000000 */
[----:B------:R-:W-:Y:S01]  /*1ef90*/  I2F R192, R138 ;  /* 0x0000008a00c07306 */ /* 0x000fe20000201400 */
[----:B------:R-:W-:Y:S01]  /*1efa0*/  ISETP.GE.AND P6, PT, R44, R3, PT ;  /* 0x000000032c00720c */ /* 0x000fe20003fc6270 */
[----:B-1----:R-:W-:-:S06]  /*1efb0*/  FFMA.FTZ R8, R0, R137, R8 ;  /* 0x0000008900087223 */ /* 0x002fcc0000010008 */
[----:B------:R-:W1:Y:S01]  /*1efc0*/  MUFU.TANH R7, R7 ;  /* 0x0000000700077308 */ /* 0x000e620000002400 */
[----:B------:R-:W-:Y:S01]  /*1efd0*/  FSEL R142, R38, -INF , !P3 ;  /* 0xff800000268e7808 */ /* 0x000fe20005800000 */
[-C--:B------:R-:W-:Y:S01]  /*1efe0*/  FMUL.FTZ R15, R15, R49.reuse ;  /* 0x000000310f0f7220 */ /* 0x080fe20000410000 */
[----:B------:R-:W-:Y:S01]  /*1eff0*/  ISETP.GE.AND P3, PT, R58, R2, PT ;  /* 0x000000023a00720c */ /* 0x000fe20003f66270 */
[----:B------:R-:W-:-:S04]  /*1f000*/  FMUL.FTZ R66, R66, R49 ;  /* 0x0000003142427220 */ /* 0x000fc80000410000 */
[----:B------:R-:W-:Y:S01]  /*1f010*/  MUFU.TANH R64, R64 ;  /* 0x0000004000407308 */ /* 0x000fe20000002400 */
        /* <DEDUP_REMOVED lines=8> */
[----:B------:R-:W-:Y:S01]  /*1f0a0*/  ISETP.GE.AND P3, PT, R47, R2, PT ;  /* 0x000000022f00720c */ /* 0x000fe20003f66270 */
[----:B----4-:R-:W-:Y:S01]  /*1f0b0*/  FFMA.FTZ R6, R0, R189, R6 ;  /* 0x000000bd00067223 */ /* 0x010fe20000010006 */
[----:B------:R-:W-:-:S03]  /*1f0c0*/  FSEL R63, R63, -INF , !P6 ;  /* 0xff8000003f3f7808 */ /* 0x000fc60007000000 */
[----:B------:R-:W-:Y:S01]  /*1f0d0*/  I2F R16, R41 ;  /* 0x0000002900107306 */ /* 0x000fe20000201400 */
[----:B------:R-:W-:Y:S01]  /*1f0e0*/  ISETP.GE.AND P6, PT, R47, R3, PT ;  /* 0x000000032f00720c */ /* 0x000fe20003fc6270 */
[----:B-1----:R-:W-:Y:S01]  /*1f0f0*/  FFMA.FTZ R7, R0, R192, R7 ;  /* 0x000000c000077223 */ /* 0x002fe20000010007 */
[----:B------:R-:W-:-:S05]  /*1f100*/  FSEL R54, R4, -INF , !P3 ;  /* 0xff80000004367808 */ /* 0x000fca0005800000 */
[----:B------:R-:W-:Y:S01]  /*1f110*/  I2F R37, R190 ;  /* 0x000000be00257306 */ /* 0x000fe20000201400 */
[----:B------:R-:W-:-:S07]  /*1f120*/  ISETP.GE.AND P3, PT, R138, R2, PT ;  /* 0x000000028a00720c */ /* 0x000fce0003f66270 */
[----:B------:R-:W-:Y:S08]  /*1f130*/  MUFU.TANH R5, R66 ;  /* 0x0000004200057308 */ /* 0x000ff00000002400 */
[----:B------:R-:W1:Y:S08]  /*1f140*/  MUFU.TANH R8, R13 ;  /* 0x0000000d00087308 */ /* 0x000e700000002400 */
[----:B------:R-:W3:Y:S01]  /*1f150*/  MUFU.TANH R15, R15 ;  /* 0x0000000f000f7308 */ /* 0x000ee20000002400 */
[----:B------:R-:W-:Y:S01]  /*1f160*/  FSEL R62, R6, -INF , !P6 ;  /* 0xff800000063e7808 */ /* 0x000fe20007000000 */
[C---:B--2---:R-:W-:Y:S01]  /*1f170*/  FFMA.FTZ R9, R0.reuse, R192, R9 ;  /* 0x000000c000097223 */ /* 0x044fe20000010009 */
[----:B------:R-:W-:Y:S01]  /*1f180*/  FSEL R47, R7, -INF , !P3 ;  /* 0xff800000072f7808 */ /* 0x000fe20005800000 */
[C---:B------:R-:W-:Y:S01]  /*1f190*/  FFMA.FTZ R4, R0.reuse, R40, R64 ;  /* 0x0000002800047223 */ /* 0x040fe20000010040 */
[----:B------:R-:W-:Y:S01]  /*1f1a0*/  BAR.SYNC.DEFER_BLOCKING 0x0 ;  /* 0x0000000000007b1d */ /* 0x000fe20000010000 */
[----:B------:R-:W-:Y:S01]  /*1f1b0*/  FFMA.FTZ R6, R0, R184, R185 ;  /* 0x000000b800067223 */ /* 0x000fe200000100b9 */
[----:B------:R-:W-:-:S02]  /*1f1c0*/  ISETP.GE.AND P6, PT, R138, R3, PT ;  /* 0x000000038a00720c */ /* 0x000fc40003fc6270 */
[----:B------:R-:W-:Y:S02]  /*1f1d0*/  ISETP.GE.AND P3, PT, R190, R2, PT ;  /* 0x00000002be00720c */ /* 0x000fe40003f66270 */
[----:B------:R-:W-:Y:S02]  /*1f1e0*/  FSEL R59, R9, -INF , !P6 ;  /* 0xff800000093b7808 */ /* 0x000fe40007000000 */
[----:B------:R-:W-:Y:S02]  /*1f1f0*/  FSEL R6, R6, -INF , !P4 ;  /* 0xff80000006067808 */ /* 0x000fe40006000000 */
[----:B------:R-:W-:Y:S01]  /*1f200*/  FSEL R4, R4, -INF , !P3 ;  /* 0xff80000004047808 */ /* 0x000fe20005800000 */
[C---:B-1----:R-:W-:Y:S01]  /*1f210*/  FFMA.FTZ R8, R0.reuse, R16, R8 ;  /* 0x0000001000087223 */ /* 0x042fe20000010008 */
[C---:B------:R-:W-:Y:S01]  /*1f220*/  ISETP.GE.AND P6, PT, R41.reuse, R2, PT ;  /* 0x000000022900720c */ /* 0x040fe20003fc6270 */
[----:B---3--:R-:W-:Y:S01]  /*1f230*/  FFMA.FTZ R15, R0, R16, R15 ;  /* 0x00000010000f7223 */ /* 0x008fe2000001000f */
[----:B------:R-:W-:Y:S01]  /*1f240*/  ISETP.GE.AND P4, PT, R190, R3, PT ;  /* 0x00000003be00720c */ /* 0x000fe20003f86270 */
[C---:B------:R-:W-:Y:S01]  /*1f250*/  FFMA.FTZ R2, R0.reuse, R37, R5 ;  /* 0x0000002500027223 */ /* 0x040fe20000010005 */
[----:B------:R-:W-:Y:S01]  /*1f260*/  ISETP.GE.AND P3, PT, R41, R3, PT ;  /* 0x000000032900720c */ /* 0x000fe20003f66270 */
[----:B------:R-:W-:Y:S01]  /*1f270*/  FFMA.FTZ R3, R0, R184, R186 ;  /* 0x000000b800037223 */ /* 0x000fe200000100ba */
[----:B------:R-:W-:Y:S01]  /*1f280*/  BSSY B1, `(.L_x_3445) ;  /* 0x00000cf000017945 */ /* 0x000fe20003800000 */
[----:B------:R-:W-:Y:S01]  /*1f290*/  IMAD.MOV.U32 R138, RZ, RZ, R134 ;  /* 0x000000ffff8a7224 */ /* 0x000fe200078e0086 */
[----:B------:R-:W-:Y:S01]  /*1f2a0*/  FSEL R55, R8, -INF , !P6 ;  /* 0xff80000008377808 */ /* 0x000fe20007000000 */
[----:B------:R-:W-:Y:S01]  /*1f2b0*/  IMAD.MOV.U32 R137, RZ, RZ, R135 ;  /* 0x000000ffff897224 */ /* 0x000fe200078e0087 */
        /* <DEDUP_REMOVED lines=68> */
.L_x_3448:
[----:B------:R-:W2:Y:S02]  /*1f700*/  LD.E R10, [R50.64+0x38] ;  /* 0x00003804320a7980 */ /* 0x000ea4000c101900 */
[----:B--2---:R-:W-:-:S04]  /*1f710*/  LEA R10, -R10, RZ, 0x7 ;  /* 0x000000ff0a0a7211 */ /* 0x004fc800078e39ff */
[----:B------:R-:W-:Y:S02]  /*1f720*/  SHF.R.S32.HI R9, RZ, 0x1f, R10 ;  /* 0x0000001fff097819 */ /* 0x000fe4000001140a */
.L_x_3449:
[----:B------:R-:W-:Y:S05]  /*1f730*/  BSYNC B0 ;  /* 0x0000000000007941 */ /* 0x000fea0003800000 */
.L_x_3447:
[----:B------:R-:W-:Y:S02]  /*1f740*/  LOP3.LUT R5, R243, 0x1, RZ, 0xc0, !PT ;  /* 0x00000001f3057812 */ /* 0x000fe400078ec0ff */
[C---:B------:R-:W-:Y:S02]  /*1f750*/  @P1 IADD3 R7, P0, R10.reuse, R229, RZ ;  /* 0x000000e50a071210 */ /* 0x040fe40007f1e0ff */
        /* <DEDUP_REMOVED lines=25> */
[--C-:B------:R-:W-:Y:S01]  /*1f8f0*/  IMAD.X R7, R7, 0x1, R230.reuse, P3 ;  /* 0x0000000107077824 */ /* 0x100fe200018e06e6 */
        /* <DEDUP_REMOVED lines=103> */
.L_x_3446:
[----:B------:R-:W-:Y:S05]  /*1ff70*/  BSYNC B1 ;  /* 0x0000000000017941 */ /* 0x000fea0003800000 */
.L_x_3445:
[----:B-1----:R-:W2:Y:S01]  /*1ff80*/  LD.E R53, [R50.64+0xdc] ;  /* 0x0000dc0432357980 */ /* 0x002ea2000c101900 */
        /* <DEDUP_REMOVED lines=72> */
[----:B------:R-:W3:Y:S04]  /*20410*/  SHFL.BFLY PT, R42, R5, 0x1, 0x1f ;  /* 0x0c201f00052a7f89 */ /* 0x000ee800000e0000 */
[----:B------:R-:W4:Y:S01]  /*20420*/  LDSM.16.MT88.4 R8, [R218+0xc000] ;  /* 0x00c00000da08783b */ /* 0x000f220000004200 */
[----:B-1----:R-:W-:Y:S02]  /*20430*/  FMNMX.FTZ R41, R7, R41, !PT ;  /* 0x0000002907297209 */ /* 0x002fe40007810000 */
[----:B---3--:R-:W-:-:S02]  /*20440*/  FMNMX.FTZ R42, R5, R42, !PT ;  /* 0x0000002a052a7209 */ /* 0x008fc40007810000 */
[----:B------:R-:W-:Y:S02]  /*20450*/  FSETP.NEU.FTZ.AND P0, PT, R41, -INF , PT ;  /* 0xff8000002900780b */ /* 0x000fe40003f1d000 */
[----:B------:R-:W-:-:S04]  /*20460*/  FSETP.NEU.FTZ.AND P1, PT, R42, -INF , PT ;  /* 0xff8000002a00780b */ /* 0x000fc80003f3d000 */
[----:B------:R-:W-:-:S05]  /*20470*/  FSEL R5, R42, RZ, P1 ;  /* 0x000000ff2a057208 */ /* 0x000fca0000800000 */
[----:B------:R-:W-:Y:S02]  /*20480*/  FADD.FTZ R5, R133, -R5 ;  /* 0x8000000585057221 */ /* 0x000fe40000010000 */
[C---:B--2---:R-:W-:Y:S02]  /*20490*/  FMUL.FTZ R52, R53.reuse, R41 ;  /* 0x0000002935347220 */ /* 0x044fe40000410000 */
[C---:B------:R-:W-:Y:S02]  /*204a0*/  FMUL.FTZ R56, R53.reuse, R42 ;  /* 0x0000002a35387220 */ /* 0x040fe40000410000 */
[----:B------:R-:W-:Y:S01]  /*204b0*/  FMUL.FTZ R5, R53, R5 ;  /* 0x0000000535057220 */ /* 0x000fe20000410000 */
[----:B------:R-:W-:Y:S02]  /*204c0*/  FSEL R52, R52, RZ, P0 ;  /* 0x000000ff34347208 */ /* 0x000fe40000000000 */
[----:B------:R-:W-:Y:S01]  /*204d0*/  FSEL R56, R56, RZ, P1 ;  /* 0x000000ff38387208 */ /* 0x000fe20000800000 */
[----:B------:R-:W1:Y:S02]  /*204e0*/  MUFU.EX2 R45, R5 ;  /* 0x00000005002d7308 */ /* 0x000e640000000800 */
[----:B------:R-:W-:-:S02]  /*204f0*/  FFMA.FTZ R33, R3, R53, -R52 ;  /* 0x0000003503217223 */ /* 0x000fc40000010834 */
[-CC-:B------:R-:W-:Y:S02]  /*20500*/  FFMA.FTZ R3, R2, R53.reuse, -R52.reuse ;  /* 0x0000003502037223 */ /* 0x180fe40000010834 */
[-C--:B------:R-:W-:Y:S02]  /*20510*/  FFMA.FTZ R2, R35, R53.reuse, -R52 ;  /* 0x0000003523027223 */ /* 0x080fe40000010834 */
[-CC-:B------:R-:W-:Y:S01]  /*20520*/  FFMA.FTZ R35, R34, R53.reuse, -R56.reuse ;  /* 0x0000003522237223 */ /* 0x180fe20000010838 */
[----:B------:R-:W-:Y:S01]  /*20530*/  MUFU.EX2 R33, R33 ;  /* 0x0000002100217308 */ /* 0x000fe20000000800 */
[-C--:B------:R-:W-:Y:S01]  /*20540*/  FFMA.FTZ R34, R4, R53.reuse, -R56 ;  /* 0x0000003504227223 */ /* 0x080fe20000010838 */
[----:B------:R-:W-:Y:S01]  /*20550*/  FSEL R4, R41, RZ, P0 ;  /* 0x000000ff29047208 */ /* 0x000fe20000000000 */
[-C--:B------:R-:W-:Y:S02]  /*20560*/  FFMA.FTZ R32, R32, R53.reuse, -R52 ;  /* 0x0000003520207223 */ /* 0x080fe40000010834 */
[----:B------:R-:W-:-:S02]  /*20570*/  FFMA.FTZ R40, R6, R53, -R56 ;  /* 0x0000003506287223 */ /* 0x000fc40000010838 */
[----:B------:R-:W-:Y:S01]  /*20580*/  FADD.FTZ R4, R132, -R4 ;  /* 0x8000000484047221 */ /* 0x000fe20000010000 */
[----:B------:R-:W-:Y:S01]  /*20590*/  MUFU.EX2 R3, R3 ;  /* 0x0000000300037308 */ /* 0x000fe20000000800 */
[----:B------:R-:W-:Y:S02]  /*205a0*/  FFMA.FTZ R43, R65, R53, -R56 ;  /* 0x00000035412b7223 */ /* 0x000fe40000010838 */
[----:B------:R-:W-:Y:S02]  /*205b0*/  FMUL.FTZ R4, R53, R4 ;  /* 0x0000000435047220 */ /* 0x000fe40000410000 */
[-C--:B-1----:R-:W-:Y:S02]  /*205c0*/  FMUL.FTZ R128, R128, R45.reuse ;  /* 0x0000002d80807220 */ /* 0x082fe40000410000 */
[-C--:B------:R-:W-:Y:S01]  /*205d0*/  FMUL.FTZ R129, R129, R45.reuse ;  /* 0x0000002d81817220 */ /* 0x080fe20000410000 */
[----:B------:R-:W1:Y:S01]  /*205e0*/  MUFU.EX2 R32, R32 ;  /* 0x0000002000207308 */ /* 0x000e620000000800 */
[----:B------:R-:W-:-:S02]  /*205f0*/  FMUL.FTZ R124, R124, R45 ;  /* 0x0000002d7c7c7220 */ /* 0x000fc40000410000 */
[-C--:B------:R-:W-:Y:S02]  /*20600*/  FMUL.FTZ R125, R125, R45.reuse ;  /* 0x0000002d7d7d7220 */ /* 0x080fe40000410000 */
[-C--:B------:R-:W-:Y:S02]  /*20610*/  FMUL.FTZ R120, R120, R45.reuse ;  /* 0x0000002d78787220 */ /* 0x080fe40000410000 */
[-C--:B------:R-:W-:Y:S01]  /*20620*/  FMUL.FTZ R121, R121, R45.reuse ;  /* 0x0000002d79797220 */ /* 0x080fe20000410000 */
[----:B------:R-:W2:Y:S01]  /*20630*/  MUFU.EX2 R2, R2 ;  /* 0x0000000200027308 */ /* 0x000ea20000000800 */
[-C--:B------:R-:W-:Y:S02]  /*20640*/  FMUL.FTZ R116, R116, R45.reuse ;  /* 0x0000002d74747220 */ /* 0x080fe40000410000 */
[-C--:B------:R-:W-:Y:S02]  /*20650*/  FMUL.FTZ R117, R117, R45.reuse ;  /* 0x0000002d75757220 */ /* 0x080fe40000410000 */
[----:B------:R-:W-:-:S02]  /*20660*/  FMUL.FTZ R112, R112, R45 ;  /* 0x0000002d70707220 */ /* 0x000fc40000410000 */
[----:B------:R-:W-:Y:S01]  /*20670*/  FMUL.FTZ R113, R113, R45 ;  /* 0x0000002d71717220 */ /* 0x000fe20000410000 */
[----:B------:R-:W-:Y:S01]  /*20680*/  MUFU.EX2 R40, R40 ;  /* 0x0000002800287308 */ /* 0x000fe20000000800 */
[----:B-1----:R-:W-:Y:S01]  /*20690*/  F2FP.PACK_AB R5, R32, R33 ;  /* 0x000000212005723e */ /* 0x002fe200000000ff */
[-C--:B------:R-:W-:Y:S02]  /*206a0*/  FMUL.FTZ R108, R108, R45.reuse ;  /* 0x0000002d6c6c7220 */ /* 0x080fe40000410000 */
[-C--:B------:R-:W-:Y:S02]  /*206b0*/  FMUL.FTZ R109, R109, R45.reuse ;  /* 0x0000002d6d6d7220 */ /* 0x080fe40000410000 */
[----:B------:R-:W-:Y:S02]  /*206c0*/  FMUL.FTZ R104, R104, R45 ;  /* 0x0000002d68687220 */ /* 0x000fe40000410000 */
[----:B------:R-:W-:Y:S01]  /*206d0*/  MUFU.EX2 R35, R35 ;  /* 0x0000002300237308 */ /* 0x000fe20000000800 */
        /* <DEDUP_REMOVED lines=9> */
[----:B------:R-:W1:Y:S01]  /*20770*/  MUFU.EX2 R43, R43 ;  /* 0x0000002b002b7308 */ /* 0x000e620000000800 */
[----:B------:R-:W-:-:S02]  /*20780*/  FFMA.FTZ R64, R23, R53, -R56 ;  /* 0x0000003517407223 */ /* 0x000fc40000010838 */
[-CC-:B------:R-:W-:Y:S02]  /*20790*/  FFMA.FTZ R67, R21, R53.reuse, -R56.reuse ;  /* 0x0000003515437223 */ /* 0x180fe40000010838 */
[-CC-:B------:R-:W-:Y:S02]  /*207a0*/  FFMA.FTZ R66, R22, R53.reuse, -R56.reuse ;  /* 0x0000003516427223 */ /* 0x180fe40000010838 */
[----:B------:R-:W-:Y:S01]  /*207b0*/  FFMA.FTZ R65, R20, R53, -R56 ;  /* 0x0000003514417223 */ /* 0x000fe20000010838 */
[----:B------:R2:W3:Y:S01]  /*207c0*/  MUFU.EX2 R44, R4 ;  /* 0x00000004002c7308 */ /* 0x0004e20000000800 */
[-C--:B------:R-:W-:Y:S01]  /*207d0*/  FMUL.FTZ R88, R88, R45.reuse ;  /* 0x0000002d58587220 */ /* 0x080fe20000410000 */
[----:B------:R-:W-:Y:S01]  /*207e0*/  LDSM.16.MT88.4 R20, [R218+0xc800] ;  /* 0x00c80000da14783b */ /* 0x000fe20000004200 */
[-C--:B------:R-:W-:Y:S02]  /*207f0*/  FMUL.FTZ R89, R89, R45.reuse ;  /* 0x0000002d59597220 */ /* 0x080fe40000410000 */
[----:B------:R-:W-:-:S02]  /*20800*/  FMUL.FTZ R84, R84, R45 ;  /* 0x0000002d54547220 */ /* 0x000fc40000410000 */
[-C--:B------:R-:W-:Y:S01]  /*20810*/  FMUL.FTZ R85, R85, R45.reuse ;  /* 0x0000002d55557220 */ /* 0x080fe20000410000 */
[----:B-1----:R-:W-:Y:S01]  /*20820*/  F2FP.PACK_AB R6, R43, R34 ;  /* 0x000000222b06723e */ /* 0x002fe200000000ff */
[-C--:B------:R-:W-:Y:S01]  /*20830*/  FMUL.FTZ R80, R80, R45.reuse ;  /* 0x0000002d50507220 */ /* 0x080fe20000410000 */
[----:B------:R-:W-:Y:S01]  /*20840*/  MUFU.EX2 R64, R64 ;  /* 0x0000004000407308 */ /* 0x000fe20000000800 */
[-C--:B------:R-:W-:Y:S02]  /*20850*/  FMUL.FTZ R81, R81, R45.reuse ;  /* 0x0000002d51517220 */ /* 0x080fe40000410000 */
[-C--:B------:R-:W-:Y:S02]  /*20860*/  FMUL.FTZ R76, R76, R45.reuse ;  /* 0x0000002d4c4c7220 */ /* 0x080fe40000410000 */
[----:B------:R-:W-:Y:S01]  /*20870*/  FMUL.FTZ R77, R77, R45 ;  /* 0x0000002d4d4d7220 */ /* 0x000fe20000410000 */
[----:B--2---:R-:W-:Y:S01]  /*20880*/  F2FP.PACK_AB R4, R35, R40 ;  /* 0x000000282304723e */ /* 0x004fe200000000ff */
[-C--:B---3--:R-:W-:Y:S01]  /*20890*/  FMUL.FTZ R130, R130, R44.reuse ;  /* 0x0000002c82827220 */ /* 0x088fe20000410000 */
[----:B------:R-:W1:Y:S01]  /*208a0*/  MUFU.EX2 R67, R67 ;  /* 0x0000004300437308 */ /* 0x000e620000000800 */
[----:B------:R-:W-:-:S02]  /*208b0*/  FMUL.FTZ R131, R131, R44 ;  /* 0x0000002c83837220 */ /* 0x000fc40000410000 */
[-C--:B------:R-:W-:Y:S02]  /*208c0*/  FMUL.FTZ R126, R126, R44.reuse ;  /* 0x0000002c7e7e7220 */ /* 0x080fe40000410000 */
[-C--:B------:R-:W-:Y:S02]  /*208d0*/  FMUL.FTZ R127, R127, R44.reuse ;  /* 0x0000002c7f7f7220 */ /* 0x080fe40000410000 */
[-C--:B------:R-:W-:Y:S01]  /*208e0*/  FMUL.FTZ R122, R122, R44.reuse ;  /* 0x0000002c7a7a7220 */ /* 0x080fe20000410000 */
[----:B------:R-:W-:Y:S01]  /*208f0*/  HMMA.16816.F32 R128, R4, R12, R128 ;  /* 0x0000000c0480723c */ /* 0x000fe20000001880 */
[-C--:B------:R-:W-:Y:S01]  /*20900*/  FMUL.FTZ R123, R123, R44.reuse ;  /* 0x0000002c7b7b7220 */ /* 0x080fe20000410000 */
[----:B------:R-:W-:Y:S01]  /*20910*/  MUFU.EX2 R66, R66 ;  /* 0x0000004200427308 */ /* 0x000fe20000000800 */
[-C--:B------:R-:W-:Y:S02]  /*20920*/  FMUL.FTZ R118, R118, R44.reuse ;  /* 0x0000002c76767220 */ /* 0x080fe40000410000 */
[----:B------:R-:W-:-:S02]  /*20930*/  FMUL.FTZ R119, R119, R44 ;  /* 0x0000002c77777220 */ /* 0x000fc40000410000 */
[-C--:B------:R-:W-:Y:S01]  /*20940*/  FMUL.FTZ R114, R114, R44.reuse ;  /* 0x0000002c72727220 */ /* 0x080fe20000410000 */
[C---:B------:R-:W-:Y:S01]  /*20950*/  HMMA.16816.F32 R124, R4.reuse, R14, R124 ;  /* 0x0000000e047c723c */ /* 0x040fe2000000187c */
[----:B------:R-:W2:Y:S01]  /*20960*/  LDSM.16.MT88.4 R12, [R216+0xc000] ;  /* 0x00c00000d80c783b */ /* 0x000ea20000004200 */
[-C--:B------:R-:W-:Y:S01]  /*20970*/  FMUL.FTZ R115, R115, R44.reuse ;  /* 0x0000002c73737220 */ /* 0x080fe20000410000 */
[----:B------:R-:W-:Y:S01]  /*20980*/  MUFU.EX2 R65, R65 ;  /* 0x0000004100417308 */ /* 0x000fe20000000800 */
[-C--:B------:R-:W-:Y:S02]  /*20990*/  FMUL.FTZ R110, R110, R44.reuse ;  /* 0x0000002c6e6e7220 */ /* 0x080fe40000410000 */
[-C--:B------:R-:W-:Y:S02]  /*209a0*/  FMUL.FTZ R111, R111, R44.reuse ;  /* 0x0000002c6f6f7220 */ /* 0x080fe40000410000 */
[----:B----4-:R-:W-:Y:S01]  /*209b0*/  HMMA.16816.F32 R120, R4, R8, R120 ;  /* 0x000000080478723c */ /* 0x010fe20000001878 */
[----:B------:R-:W-:-:S02]  /*209c0*/  FMUL.FTZ R106, R106, R44 ;  /* 0x0000002c6a6a7220 */ /* 0x000fc40000410000 */
[-C--:B------:R-:W-:Y:S02]  /*209d0*/  FMUL.FTZ R107, R107, R44.reuse ;  /* 0x0000002c6b6b7220 */ /* 0x080fe40000410000 */
[-C--:B------:R-:W-:Y:S02]  /*209e0*/  FMUL.FTZ R102, R102, R44.reuse ;  /* 0x0000002c66667220 */ /* 0x080fe40000410000 */
[-C--:B------:R-:W-:Y:S01]  /*209f0*/  FMUL.FTZ R103, R103, R44.reuse ;  /* 0x0000002c67677220 */ /* 0x080fe20000410000 */
[----:B------:R-:W-:Y:S01]  /*20a00*/  HMMA.16816.F32 R116, R4, R10, R116 ;  /* 0x0000000a0474723c */ /* 0x000fe20000001874 */
[----:B------:R-:W3:Y:S01]  /*20a10*/  LDSM.16.MT88.4 R8, [R220+0x10000] ;  /* 0x01000000dc08783b */ /* 0x000ee20000004200 */
        /* <DEDUP_REMOVED lines=9> */
[----:B------:R-:W4:Y:S01]  /*20ab0*/  LDSM.16.MT88.4 R16, [R218+0x10000] ;  /* 0x01000000da10783b */ /* 0x000f220000004200 */
[----:B------:R-:W-:-:S02]  /*20ac0*/  FMUL.FTZ R87, R87, R44 ;  /* 0x0000002c57577220 */ /* 0x000fc40000410000 */
[-C--:B------:R-:W-:Y:S02]  /*20ad0*/  FMUL.FTZ R82, R82, R44.reuse ;  /* 0x0000002c52527220 */ /* 0x080fe40000410000 */
[-C--:B------:R-:W-:Y:S02]  /*20ae0*/  FMUL.FTZ R83, R83, R44.reuse ;  /* 0x0000002c53537220 */ /* 0x080fe40000410000 */
[-C--:B------:R-:W-:Y:S01]  /*20af0*/  FMUL.FTZ R78, R78, R44.reuse ;  /* 0x0000002c4e4e7220 */ /* 0x080fe20000410000 */
[----:B--2---:R-:W-:Y:S01]  /*20b00*/  HMMA.16816.F32 R104, R4, R12, R104 ;  /* 0x0000000c0468723c */ /* 0x004fe20000001868 */
[-C--:B------:R-:W-:Y:S02]  /*20b10*/  FMUL.FTZ R79, R79, R44.reuse ;  /* 0x0000002c4f4f7220 */ /* 0x080fe40000410000 */
[-C--:B------:R-:W-:Y:S02]  /*20b20*/  FMUL.FTZ R74, R74, R44.reuse ;  /* 0x0000002c4a4a7220 */ /* 0x080fe40000410000 */
[----:B------:R-:W-:-:S02]  /*20b30*/  FMUL.FTZ R75, R75, R44 ;  /* 0x0000002c4b4b7220 */ /* 0x000fc40000410000 */
[-C--:B------:R-:W-:Y:S01]  /*20b40*/  FMUL.FTZ R72, R72, R45.reuse ;  /* 0x0000002d48487220 */ /* 0x080fe20000410000 */
[C---:B------:R-:W-:Y:S01]  /*20b50*/  HMMA.16816.F32 R100, R4.reuse, R14, R100 ;  /* 0x0000000e0464723c */ /* 0x040fe20000001864 */
[----:B------:R-:W2:Y:S01]  /*20b60*/  LDSM.16.MT88.4 R12, [R217+0x10000] ;  /* 0x01000000d90c783b */ /* 0x000ea20000004200 */
[-C--:B------:R-:W-:Y:S02]  /*20b70*/  FMUL.FTZ R73, R73, R45.reuse ;  /* 0x0000002d49497220 */ /* 0x080fe40000410000 */
[-C--:B------:R-:W-:Y:S02]  /*20b80*/  FMUL.FTZ R70, R70, R44.reuse ;  /* 0x0000002c46467220 */ /* 0x080fe40000410000 */
[----:B------:R-:W-:Y:S02]  /*20b90*/  FMUL.FTZ R71, R71, R44 ;  /* 0x0000002c47477220 */ /* 0x000fe40000410000 */
[----:B---3--:R-:W-:Y:S01]  /*20ba0*/  HMMA.16816.F32 R96, R4, R8, R96 ;  /* 0x000000080460723c */ /* 0x008fe20000001860 */
[----:B------:R-:W-:-:S02]  /*20bb0*/  FMUL.FTZ R68, R68, R45 ;  /* 0x0000002d44447220 */ /* 0x000fc40000410000 */
[----:B------:R-:W-:Y:S02]  /*20bc0*/  FMUL.FTZ R69, R69, R45 ;  /* 0x0000002d45457220 */ /* 0x000fe40000410000 */
[-CC-:B------:R-:W-:Y:S02]  /*20bd0*/  FFMA.FTZ R58, R26, R53.reuse, -R52.reuse ;  /* 0x000000351a3a7223 */ /* 0x180fe40000010834 */
[-CC-:B------:R-:W-:Y:S01]  /*20be0*/  FFMA.FTZ R61, R25, R53.reuse, -R52.reuse ;  /* 0x00000035193d7223 */ /* 0x180fe20000010834 */
[----:B------:R-:W-:Y:S01]  /*20bf0*/  HMMA.16816.F32 R92, R4, R10, R92 ;  /* 0x0000000a045c723c */ /* 0x000fe2000000185c */
[----:B------:R-:W3:Y:S01]  /*20c00*/  LDSM.16.MT88.4 R8, [R216+0x10000] ;  /* 0x01000000d808783b */ /* 0x000ee20000004200 */
[-CC-:B------:R-:W-:Y:S01]  /*20c10*/  FFMA.FTZ R60, R24, R53.reuse, -R52.reuse ;  /* 0x00000035183c7223 */ /* 0x180fe20000010834 */
[----:B------:R-:W-:Y:S01]  /*20c20*/  MUFU.EX2 R58, R58 ;  /* 0x0000003a003a7308 */ /* 0x000fe20000000800 */
[-CC-:B------:R-:W-:Y:S01]  /*20c30*/  FFMA.FTZ R132, R31, R53.reuse, -R52.reuse ;  /* 0x000000351f847223 */ /* 0x180fe20000010834 */
[----:B------:R-:W-:Y:S01]  /*20c40*/  LDSM.16.MT88.4 R24, [R220+0xc800] ;  /* 0x00c80000dc18783b */ /* 0x000fe20000004200 */
[----:B------:R-:W-:-:S02]  /*20c50*/  FFMA.FTZ R133, R30, R53, -R52 ;  /* 0x000000351e857223 */ /* 0x000fc40000010834 */
[C---:B----4-:R-:W-:Y:S01]  /*20c60*/  HMMA.16816.F32 R88, R4.reuse, R16, R88 ;  /* 0x000000100458723c */ /* 0x050fe20000001858 */
[-CC-:B------:R-:W-:Y:S02]  /*20c70*/  FFMA.FTZ R134, R29, R53.reuse, -R52.reuse ;  /* 0x000000351d867223 */ /* 0x180fe40000010834 */
[----:B------:R-:W4:Y:S01]  /*20c80*/  MUFU.EX2 R61, R61 ;  /* 0x0000003d003d7308 */ /* 0x000f220000000800 */
[-C--:B------:R-:W-:Y:S02]  /*20c90*/  FFMA.FTZ R135, R28, R53.reuse, -R52 ;  /* 0x000000351c877223 */ /* 0x080fe40000010834 */
[----:B------:R-:W-:Y:S01]  /*20ca0*/  LDSM.16.MT88.4 R28, [R217+0x10800] ;  /* 0x01080000d91c783b */ /* 0x000fe20000004200 */
[-C--:B------:R-:W-:Y:S01]  /*20cb0*/  FFMA.FTZ R143, R154, R53.reuse, -R56 ;  /* 0x000000359a8f7223 */ /* 0x080fe20000010838 */
[----:B------:R-:W-:Y:S01]  /*20cc0*/  HMMA.16816.F32 R84, R4, R18, R84 ;  /* 0x000000120454723c */ /* 0x000fe20000001854 */
[-C--:B------:R-:W-:Y:S01]  /*20cd0*/  FFMA.FTZ R154, R48, R53.reuse, -R52 ;  /* 0x00000035309a7223 */ /* 0x080fe20000010834 */
[----:B------:R-:W5:Y:S01]  /*20ce0*/  LDSM.16.MT88.4 R16, [R217+0xc800] ;  /* 0x00c80000d910783b */ /* 0x000f620000004200 */
[----:B------:R-:W-:Y:S01]  /*20cf0*/  MUFU.EX2 R60, R60 ;  /* 0x0000003c003c7308 */ /* 0x000fe20000000800 */
[----:B------:R-:W-:-:S02]  /*20d00*/  FFMA.FTZ R136, R136, R53, -R56 ;  /* 0x0000003588887223 */ /* 0x000fc40000010838 */
[-CC-:B------:R-:W-:Y:S01]  /*20d10*/  FFMA.FTZ R139, R139, R53.reuse, -R56.reuse ;  /* 0x000000358b8b7223 */ /* 0x180fe20000010838 */
[----:B------:R-:W-:Y:S01]  /*20d20*/  LDSM.16.MT88.4 R48, [R217+0x11000] ;  /* 0x01100000d930783b */ /* 0x000fe20000004200 */
[-C--:B------:R-:W-:Y:S01]  /*20d30*/  FFMA.FTZ R140, R187, R53.reuse, -R56 ;  /* 0x00000035bb8c7223 */ /* 0x080fe20000010838 */
[C---:B--2---:R-:W-:Y:S01]  /*20d40*/  HMMA.16816.F32 R80, R4.reuse, R12, R80 ;  /* 0x0000000c0450723c */ /* 0x044fe20000001850 */
[-CC-:B------:R-:W-:Y:S01]  /*20d50*/  FFMA.FTZ R144, R144, R53.reuse, -R52.reuse ;  /* 0x0000003590907223 */ /* 0x180fe20000010834 */
[----:B------:R-:W2:Y:S01]  /*20d60*/  MUFU.EX2 R132, R132 ;  /* 0x0000008400847308 */ /* 0x000ea20000000800 */
[-CC-:B------:R-:W-:Y:S02]  /*20d70*/  FFMA.FTZ R151, R151, R53.reuse, -R52.reuse ;  /* 0x0000003597977223 */ /* 0x180fe40000010834 */
[-C--:B------:R-:W-:Y:S02]  /*20d80*/  FFMA.FTZ R155, R155, R53.reuse, -R52 ;  /* 0x000000359b9b7223 */ /* 0x080fe40000010834 */
[-CC-:B------:R-:W-:Y:S01]  /*20d90*/  FFMA.FTZ R156, R178, R53.reuse, -R56.reuse ;  /* 0x00000035b29c7223 */ /* 0x180fe20000010838 */
[----:B------:R-:W-:Y:S01]  /*20da0*/  HMMA.16816.F32 R76, R4, R14, R76 ;  /* 0x0000000e044c723c */ /* 0x000fe2000000184c */
[----:B------:R-:W5:Y:S01]  /*20db0*/  LDSM.16.MT88.4 R12, [R216+0xc800] ;  /* 0x00c80000d80c783b */ /* 0x000f620000004200 */
[----:B------:R-:W1:Y:S01]  /*20dc0*/  MUFU.EX2 R133, R133 ;  /* 0x0000008500857308 */ /* 0x000e620000000800 */
[----:B------:R-:W-:-:S02]  /*20dd0*/  FFMA.FTZ R158, R177, R53, -R56 ;  /* 0x00000035b19e7223 */ /* 0x000fc40000010838 */
[-CC-:B------:R-:W-:Y:S02]  /*20de0*/  FFMA.FTZ R159, R179, R53.reuse, -R56.reuse ;  /* 0x00000035b39f7223 */ /* 0x180fe40000010838 */
[-C--:B------:R-:W-:Y:S01]  /*20df0*/  FFMA.FTZ R165, R165, R53.reuse, -R56 ;  /* 0x00000035a5a57223 */ /* 0x080fe20000010838 */
[C---:B---3--:R-:W-:Y:S01]  /*20e00*/  HMMA.16816.F32 R72, R4.reuse, R8, R72 ;  /* 0x000000080448723c */ /* 0x048fe20000001848 */
[-CC-:B------:R-:W-:Y:S01]  /*20e10*/  FFMA.FTZ R166, R166, R53.reuse, -R52.reuse ;  /* 0x00000035a6a67223 */ /* 0x180fe20000010834 */
[----:B------:R-:W-:Y:S01]  /*20e20*/  MUFU.EX2 R134, R134 ;  /* 0x0000008600867308 */ /* 0x000fe20000000800 */
[-CC-:B------:R-:W-:Y:S02]  /*20e30*/  FFMA.FTZ R171, R174, R53.reuse, -R52.reuse ;  /* 0x00000035aeab7223 */ /* 0x180fe40000010834 */
[-CC-:B------:R-:W-:Y:S02]  /*20e40*/  FFMA.FTZ R170, R176, R53.reuse, -R52.reuse ;  /* 0x00000035b0aa7223 */ /* 0x180fe40000010834 */
[-C--:B------:R-:W-:Y:S01]  /*20e50*/  FFMA.FTZ R174, R175, R53.reuse, -R52 ;  /* 0x00000035afae7223 */ /* 0x080fe20000010834 */
[----:B------:R-:W-:Y:S01]  /*20e60*/  HMMA.16816.F32 R68, R4, R10, R68 ;  /* 0x0000000a0444723c */ /* 0x000fe20000001844 */
[----:B------:R-:W3:Y:S01]  /*20e70*/  LDSM.16.MT88.4 R8, [R220+0x10800] ;  /* 0x01080000dc08783b */ /* 0x000ee20000004200 */
[----:B------:R-:W-:Y:S01]  /*20e80*/  MUFU.EX2 R135, R135 ;  /* 0x0000008700877308 */ /* 0x000fe20000000800 */
[----:B------:R-:W-:-:S02]  /*20e90*/  FFMA.FTZ R173, R173, R53, -R56 ;  /* 0x00000035adad7223 */ /* 0x000fc40000010838 */
[-CC-:B------:R-:W-:Y:S02]  /*20ea0*/  FFMA.FTZ R172, R172, R53.reuse, -R56.reuse ;  /* 0x00000035acac7223 */ /* 0x180fe40000010838 */
[----:B-1----:R-:W-:Y:S01]  /*20eb0*/  F2FP.PACK_AB R4, R67, R64 ;  /* 0x000000404304723e */ /* 0x002fe200000000ff */
[-C--:B------:R-:W-:Y:S01]  /*20ec0*/  FFMA.FTZ R167, R167, R53.reuse, -R56 ;  /* 0x00000035a7a77223 */ /* 0x080fe20000010838 */
[----:B----4-:R-:W-:Y:S01]  /*20ed0*/  F2FP.PACK_AB R5, R61, R58 ;  /* 0x0000003a3d05723e */ /* 0x010fe200000000ff */
[----:B------:R-:W1:Y:S01]  /*20ee0*/  MUFU.EX2 R136, R136 ;  /* 0x0000008800887308 */ /* 0x000e620000000800 */
[----:B------:R-:W-:Y:S01]  /*20ef0*/  F2FP.PACK_AB R6, R65, R66 ;  /* 0x000000424106723e */ /* 0x000fe200000000ff */
[-C--:B------:R-:W-:Y:S01]  /*20f00*/  FFMA.FTZ R162, R162, R53.reuse, -R52 ;  /* 0x00000035a2a27223 */ /* 0x080fe20000010834 */
[----:B--2---:R-:W-:Y:S01]  /*20f10*/  F2FP.PACK_AB R7, R132, R60 ;  /* 0x0000003c8407723e */ /* 0x004fe200000000ff */
[-CC-:B------:R-:W-:Y:S02]  /*20f20*/  FFMA.FTZ R161, R161, R53.reuse, -R56.reuse ;  /* 0x00000035a1a17223 */ /* 0x180fe40000010838 */
[----:B------:R-:W-:-:S02]  /*20f30*/  FFMA.FTZ R160, R160, R53, -R56 ;  /* 0x00000035a0a07223 */ /* 0x000fc40000010838 */
[----:B------:R-:W2:Y:S01]  /*20f40*/  MUFU.EX2 R139, R139 ;  /* 0x0000008b008b7308 */ /* 0x000ea20000000800 */
[-CC-:B------:R-:W-:Y:S01]  /*20f50*/  FFMA.FTZ R157, R157, R53.reuse, -R56.reuse ;  /* 0x000000359d9d7223 */ /* 0x180fe20000010838 */
[C---:B------:R-:W-:Y:S01]  /*20f60*/  HMMA.16816.F32 R120, R4.reuse, R20, R120 ;  /* 0x000000140478723c */ /* 0x040fe20000001878 */
[-C--:B------:R-:W-:Y:S02]  /*20f70*/  FFMA.FTZ R153, R153, R53.reuse, -R56 ;  /* 0x0000003599997223 */ /* 0x080fe40000010838 */
[-CC-:B------:R-:W-:Y:S02]  /*20f80*/  FFMA.FTZ R152, R152, R53.reuse, -R52.reuse ;  /* 0x0000003598987223 */ /* 0x180fe40000010834 */
[-CC-:B------:R-:W-:Y:S01]  /*20f90*/  FFMA.FTZ R150, R150, R53.reuse, -R52.reuse ;  /* 0x0000003596967223 */ /* 0x180fe20000010834 */
[----:B------:R-:W-:Y:S01]  /*20fa0*/  MUFU.EX2 R140, R140 ;  /* 0x0000008c008c7308 */ /* 0x000fe20000000800 */
[-CC-:B------:R-:W-:Y:S01]  /*20fb0*/  FFMA.FTZ R149, R149, R53.reuse, -R52.reuse ;  /* 0x0000003595957223 */ /* 0x180fe20000010834 */
[----:B------:R-:W-:Y:S01]  /*20fc0*/  HMMA.16816.F32 R116, R4, R22, R116 ;  /* 0x000000160474723c */ /* 0x000fe20000001874 */
[----:B------:R-:W4:Y:S01]  /*20fd0*/  LDSM.16.MT88.4 R20, [R216+0x10800] ;  /* 0x01080000d814783b */ /* 0x000f220000004200 */
[----:B------:R-:W-:-:S02]  /*20fe0*/  FFMA.FTZ R148, R148, R53, -R52 ;  /* 0x0000003594947223 */ /* 0x000fc40000010834 */
[-CC-:B------:R-:W-:Y:S02]  /*20ff0*/  FFMA.FTZ R147, R147, R53.reuse, -R56.reuse ;  /* 0x0000003593937223 */ /* 0x180fe40000010838 */
[----:B------:R-:W1:Y:S01]  /*21000*/  MUFU.EX2 R143, R143 ;  /* 0x0000008f008f7308 */ /* 0x000e620000000800 */
        /* <DEDUP_REMOVED lines=11> */
[----:B------:R-:W-:Y:S01]  /*210c0*/  MUFU.EX2 R151, R151 ;  /* 0x0000009700977308 */ /* 0x000fe20000000800 */
        /* <DEDUP_REMOVED lines=13> */
[C---:B---3--:R-:W-:Y:S01]  /*211a0*/  HMMA.16816.F32 R96, R4.reuse, R8, R96 ;  /* 0x000000080460723c */ /* 0x048fe20000001860 */
[----:B------:R-:W-:Y:S02]  /*211b0*/  FADD.FTZ R67, R67, R43 ;  /* 0x0000002b43437221 */ /* 0x000fe40000010000 */
[----:B------:R-:W-:Y:S02]  /*211c0*/  FADD.FTZ R61, R60, R61 ;  /* 0x0000003d3c3d7221 */ /* 0x000fe40000010000 */
[----:B------:R-:W-:Y:S01]  /*211d0*/  FADD.FTZ R67, R66, R67 ;  /* 0x0000004342437221 */ /* 0x000fe20000010000 */
[----:B------:R-:W3:Y:S01]  /*211e0*/  MUFU.EX2 R156, R156 ;  /* 0x0000009c009c7308 */ /* 0x000ee20000000800 */
[----:B------:R-:W-:Y:S01]  /*211f0*/  FADD.FTZ R132, R132, R61 ;  /* 0x0000003d84847221 */ /* 0x000fe20000010000 */
[----:B------:R-:W-:Y:S01]  /*21200*/  HMMA.16816.F32 R92, R4, R10, R92 ;  /* 0x0000000a045c723c */ /* 0x000fe2000000185c */
[----:B------:R-:W2:Y:S01]  /*21210*/  LDSM.16.MT88.4 R8, [R216+0xd000] ;  /* 0x00d00000d808783b */ /* 0x000ea20000004200 */
[----:B------:R-:W-:-:S02]  /*21220*/  FADD.FTZ R65, R65, R67 ;  /* 0x0000004341417221 */ /* 0x000fc40000010000 */
[----:B------:R-:W-:Y:S02]  /*21230*/  FADD.FTZ R132, R133, R132 ;  /* 0x0000008485847221 */ /* 0x000fe40000010000 */
[----:B------:R-:W2:Y:S01]  /*21240*/  MUFU.EX2 R158, R158 ;  /* 0x0000009e009e7308 */ /* 0x000ea20000000800 */
[----:B-1----:R-:W-:Y:S01]  /*21250*/  FADD.FTZ R65, R136, R65 ;  /* 0x0000004188417221 */ /* 0x002fe20000010000 */
[C---:B------:R-:W-:Y:S06]  /*21260*/  HMMA.16816.F32 R88, R4.reuse, R36, R88 ;  /* 0x000000240458723c */ /* 0x040fec0000001858 */
[----:B------:R-:W-:Y:S02]  /*21270*/  MUFU.EX2 R159, R159 ;  /* 0x0000009f009f7308 */ /* 0x000fe40000000800 */
[C---:B------:R-:W-:Y:S01]  /*21280*/  HMMA.16816.F32 R84, R4.reuse, R38, R84 ;  /* 0x000000260454723c */ /* 0x040fe20000001854 */
[----:B------:R-:W1:Y:S05]  /*21290*/  LDSM.16.MT88.4 R36, [R218+0x11000] ;  /* 0x01100000da24783b */ /* 0x000e6a0000004200 */
[----:B------:R-:W1:Y:S02]  /*212a0*/  MUFU.EX2 R165, R165 ;  /* 0x000000a500a57308 */ /* 0x000e640000000800 */
        /* <DEDUP_REMOVED lines=8> */
[----:B------:R-:W1:Y:S05]  /*21330*/  LDSM.16.MT88.4 R24, [R220+0xd000] ;  /* 0x00d00000dc18783b */ /* 0x000e6a0000004200 */
[----:B------:R-:W-:Y:S02]  /*21340*/  MUFU.EX2 R174, R174 ;  /* 0x000000ae00ae7308 */ /* 0x000fe40000000800 */
[C---:B----4-:R-:W-:Y:S06]  /*21350*/  HMMA.16816.F32 R72, R4.reuse, R20, R72 ;  /* 0x000000140448723c */ /* 0x050fec0000001848 */
[----:B------:R-:W4:Y:S02]  /*21360*/  MUFU.EX2 R173, R173 ;  /* 0x000000ad00ad7308 */ /* 0x000f240000000800 */
[----:B------:R-:W-:Y:S01]  /*21370*/  HMMA.16816.F32 R68, R4, R22, R68 ;  /* 0x000000160444723c */ /* 0x000fe20000001844 */
[----:B------:R-:W1:Y:S05]  /*21380*/  LDSM.16.MT88.4 R20, [R220+0x11000] ;  /* 0x01100000dc14783b */ /* 0x000e6a0000004200 */
[----:B------:R-:W1:Y:S01]  /*21390*/  MUFU.EX2 R172, R172 ;  /* 0x000000ac00ac7308 */ /* 0x000e620000000800 */
[C---:B--2---:R-:W-:Y:S01]  /*213a0*/  F2FP.PACK_AB R4, R139.reuse, R136 ;  /* 0x000000888b04723e */ /* 0x044fe200000000ff */
[----:B------:R-:W-:Y:S01]  /*213b0*/  FADD.FTZ R139, R139, R65 ;  /* 0x000000418b8b7221 */ /* 0x000fe20000010000 */
[C---:B------:R-:W-:Y:S01]  /*213c0*/  F2FP.PACK_AB R5, R134.reuse, R133 ;  /* 0x000000858605723e */ /* 0x040fe200000000ff */
[----:B------:R-:W-:Y:S01]  /*213d0*/  FADD.FTZ R134, R134, R132 ;  /* 0x0000008486867221 */ /* 0x000fe20000010000 */
[----:B------:R-:W-:Y:S01]  /*213e0*/  F2FP.PACK_AB R6, R143, R140 ;  /* 0x0000008c8f06723e */ /* 0x000fe200000000ff */
[----:B------:R-:W-:Y:S01]  /*213f0*/  FADD.FTZ R139, R140, R139 ;  /* 0x0000008b8c8b7221 */ /* 0x000fe20000010000 */
[C---:B-----5:R-:W-:Y:S01]  /*21400*/  F2FP.PACK_AB R7, R144.reuse, R135 ;  /* 0x000000879007723e */ /* 0x060fe200000000ff */
[----:B------:R-:W-:Y:S01]  /*21410*/  MUFU.EX2 R167, R167 ;  /* 0x000000a700a77308 */ /* 0x000fe20000000800 */
[----:B------:R-:W-:Y:S01]  /*21420*/  FADD.FTZ R134, R135, R134 ;  /* 0x0000008687867221 */ /* 0x000fe20000010000 */
[----:B------:R-:W-:Y:S01]  /*21430*/  MOV R132, R41 ;  /* 0x0000002900847202 */ /* 0x000fe20000000f00 */
[----:B------:R-:W-:Y:S01]  /*21440*/  FADD.FTZ R143, R143, R139 ;  /* 0x0000008b8f8f7221 */ /* 0x000fe20000010000 */
[----:B------:R-:W-:Y:S01]  /*21450*/  MOV R133, R42 ;  /* 0x0000002a00857202 */ /* 0x000fe20000000f00 */
[----:B------:R-:W-:Y:S01]  /*21460*/  FADD.FTZ R144, R144, R134 ;  /* 0x0000008690907221 */ /* 0x000fe20000010000 */
[----:B------:R-:W-:Y:S01]  /*21470*/  HMMA.16816.F32 R120, R4, R16, R120 ;  /* 0x000000100478723c */ /* 0x000fe20000001878 */
[----:B---3--:R-:W-:Y:S01]  /*21480*/  FADD.FTZ R143, R156, R143 ;  /* 0x0000008f9c8f7221 */ /* 0x008fe20000010000 */
[----:B------:R-:W-:Y:S01]  /*21490*/  MUFU.EX2 R162, R162 ;  /* 0x000000a200a27308 */ /* 0x000fe20000000800 */
[----:B------:R-:W-:-:S05]  /*214a0*/  FADD.FTZ R144, R151, R144 ;  /* 0x0000009097907221 */ /* 0x000fca0000010000 */
[C---:B------:R-:W-:Y:S01]  /*214b0*/  HMMA.16816.F32 R116, R4.reuse, R18, R116 ;  /* 0x000000120474723c */ /* 0x040fe20000001874 */
[----:B------:R-:W2:Y:S01]  /*214c0*/  LDSM.16.MT88.4 R16, [R218+0xd800] ;  /* 0x00d80000da10783b */ /* 0x000ea20000004200 */
[----:B------:R-:W-:Y:S06]  /*214d0*/  MUFU.EX2 R161, R161 ;  /* 0x000000a100a17308 */ /* 0x000fec0000000800 */
[C---:B------:R-:W-:Y:S02]  /*214e0*/  HMMA.16816.F32 R112, R4.reuse, R12, R112 ;  /* 0x0000000c0470723c */ /* 0x040fe40000001870 */
[----:B------:R-:W-:Y:S06]  /*214f0*/  MUFU.EX2 R160, R160 ;  /* 0x000000a000a07308 */ /* 0x000fec0000000800 */
[C---:B------:R-:W-:Y:S01]  /*21500*/  HMMA.16816.F32 R108, R4.reuse, R14, R108 ;  /* 0x0000000e046c723c */ /* 0x040fe2000000186c */
[----:B------:R-:W3:Y:S01]  /*21510*/  LDSM.16.MT88.4 R12, [R217+0xd800] ;  /* 0x00d80000d90c783b */ /* 0x000ee20000004200 */
        /* <DEDUP_REMOVED lines=24> */
[----:B------:R-:W1:Y:S07]  /*216a0*/  LDSM.16.MT88.4 R36, [R217+0x11800] ;  /* 0x01180000d924783b */ /* 0x000e6e0000004200 */
        /* <DEDUP_REMOVED lines=14> */
[----:B----4-:R-:W-:Y:S02]  /*21790*/  FADD.FTZ R165, R173, R165 ;  /* 0x000000a5ada57221 */ /* 0x010fe40000010000 */
        /* <DEDUP_REMOVED lines=15> */
[----:B------:R-:W5:Y:S04]  /*21890*/  LDSM.16.MT88.4 R24, [R220+0xe000] ;  /* 0x00e00000dc18783b */ /* 0x000f680000004200 */
        /* <DEDUP_REMOVED lines=14> */
[----:B------:R-:W4:Y:S06]  /*21980*/  LDSM.16.MT88.4 R28, [R218+0x12000] ;  /* 0x01200000da1c783b */ /* 0x000f2c0000004200 */
        /* <DEDUP_REMOVED lines=152> */
.L_x_3441:
[----:B------:R-:W-:-:S13]  /*22310*/  ISETP.GE.AND P0, PT, R242, 0x1, PT ;  /* 0x00000001f200780c */ /* 0x000fda0003f06270 */
[----:B------:R-:W-:Y:S05]  /*22320*/  @!P0 BRA `(.L_x_3450) ;  /* 0x00005ac000008947 */ /* 0x000fea0003800000 */
[----:B------:R-:W-:Y:S02]  /*22330*/  MOV R2, R132 ;  /* 0x0000008400027202 */ /* 0x000fe40000000f00 */
[----:B------:R-:W-:Y:S02]  /*22340*/  MOV R3, R133 ;  /* 0x0000008500037202 */ /* 0x000fe40000000f00 */
.L_x_3459:
        /* <DEDUP_REMOVED lines=13> */
[C---:B------:R-:W-:Y:S02]  /*22420*/  IADD3 R4, R12.reuse, -0x80, RZ ;  /* 0xffffff800c047810 */ /* 0x040fe40007ffe0ff */
[----:B------:R-:W-:Y:S02]  /*22430*/  IABS R7, R12 ;  /* 0x0000000c00077213 */ /* 0x000fe40000000000 */
        /* <DEDUP_REMOVED lines=38> */
[----:B------:R-:W-:Y:S02]  /*226a0*/  LEA R12, P0, R10, R240, 0x2 ;  /* 0x000000f00a0c7211 */ /* 0x000fe400078010ff */
[-C--:B------:R-:W-:Y:S01]  /*226b0*/  LEA.HI.X.SX32 R5, R6, R241.reuse, 0x2, P1 ;  /* 0x000000f106057211 */ /* 0x080fe200008f16ff */
[C---:B------:R-:W-:Y:S01]  /*226c0*/  IMAD.IADD R6, R10.reuse, 0x1, -R6 ;  /* 0x000000010a067824 */ /* 0x040fe200078e0a06 */
[----:B------:R-:W-:Y:S03]  /*226d0*/  LEA.HI.X.SX32 R13, R10, R241, 0x2, P0 ;  /* 0x000000f10a0d7211 */ /* 0x000fe600000f16ff */
[----:B------:R-:W-:Y:S01]  /*226e0*/  IMAD R11, R11, R6, -0x80 ;  /* 0xffffff800b0b7424 */ /* 0x000fe200078e0206 */
[----:B------:R1:W3:Y:S04]  /*226f0*/  LD.E R4, [R4.64] ;  /* 0x0000000404047980 */ /* 0x0002e8000c101900 */
[----:B------:R-:W-:Y:S01]  /*22700*/  SHF.R.S32.HI R7, RZ, 0x1f, R11 ;  /* 0x0000001fff077819 */ /* 0x000fe2000001140b */
[----:B-1----:R1:W3:Y:S04]  /*22710*/  LD.E R5, [R12.64] ;  /* 0x000000040c057980 */ /* 0x0022e8000c101900 */
[----:B-1----:R-:W4:Y:S01]  /*22720*/  LD.E.64 R12, [R132.64+0x28] ;  /* 0x00002804840c7980 */ /* 0x002f22000c101b00 */
[-C--:B--2---:R-:W-:Y:S02]  /*22730*/  IMAD R6, R9, R11.reuse, RZ ;  /* 0x0000000b09067224 */ /* 0x084fe400078e02ff */
[C---:B------:R-:W-:Y:S04]  /*22740*/  IMAD.WIDE.U32 R10, R8.reuse, R11, RZ ;  /* 0x0000000b080a7225 */ /* 0x040fe800078e00ff */
[----:B------:R-:W-:Y:S04]  /*22750*/  IMAD R6, R8, R7, R6 ;  /* 0x0000000708067224 */ /* 0x000fe800078e0206 */
[----:B------:R-:W-:Y:S02]  /*22760*/  IMAD.IADD R11, R11, 0x1, R6 ;  /* 0x000000010b0b7824 */ /* 0x000fe400078e0206 */
[----:B---3--:R-:W-:Y:S05]  /*22770*/  IMAD.IADD R4, R4, 0x1, -R5 ;  /* 0x0000000104047824 */ /* 0x008fea00078e0a05 */
[----:B------:R-:W-:Y:S01]  /*22780*/  SHF.R.S32.HI R6, RZ, 0x1f, R4 ;  /* 0x0000001fff067819 */ /* 0x000fe20000011404 */
[----:B----4-:R-:W-:Y:S02]  /*22790*/  IMAD R5, R13, R4, RZ ;  /* 0x000000040d057224 */ /* 0x010fe400078e02ff */
[----:B------:R-:W-:Y:S04]  /*227a0*/  IMAD.WIDE.U32 R10, R4, R12, R10 ;  /* 0x0000000c040a7225 */ /* 0x000fe800078e000a */
[----:B------:R-:W-:Y:S04]  /*227b0*/  IMAD R5, R12, R6, R5 ;  /* 0x000000060c057224 */ /* 0x000fe800078e0205 */
[----:B------:R-:W-:Y:S01]  /*227c0*/  IMAD.IADD R5, R11, 0x1, R5 ;  /* 0x000000010b057824 */ /* 0x000fe200078e0205 */
[----:B------:R-:W-:-:S05]  /*227d0*/  BRA `(.L_x_3453) ;  /* 0x0000004000007947 */ /* 0x000fca0003800000 */
.L_x_3452:
[----:B------:R-:W-:Y:S02]  /*227e0*/  ULDC.64 UR4, c[0x0][0x118] ;  /* 0x0000460000047ab9 */ /* 0x000fe40000000a00 */
[----:B------:R-:W2:Y:S02]  /*227f0*/  LD.E R10, [R132.64+0x40] ;  /* 0x00004004840a7980 */ /* 0x000ea4000c101900 */
[----:B--2---:R-:W-:Y:S04]  /*22800*/  LEA R10, -R10, RZ, 0x7 ;  /* 0x000000ff0a0a7211 */ /* 0x004fe800078e39ff */
[----:B------:R-:W-:Y:S02]  /*22810*/  SHF.R.S32.HI R5, RZ, 0x1f, R10 ;  /* 0x0000001fff057819 */ /* 0x000fe4000001140a */
.L_x_3453:
[----:B------:R-:W-:Y:S05]  /*22820*/  BSYNC B0 ;  /* 0x0000000000007941 */ /* 0x000fea0003800000 */
.L_x_3451:
[C---:B------:R-:W-:Y:S01]  /*22830*/  LOP3.LUT P3, RZ, R243.reuse, 0x1, RZ, 0xc0, !PT ;  /* 0x00000001f3ff7812 */ /* 0x040fe2000786c0ff */
[----:B------:R-:W-:Y:S01]  /*22840*/  ULDC.64 UR4, c[0x0][0x118] ;  /* 0x0000460000047ab9 */ /* 0x000fe20000000a00 */
[C---:B------:R-:W-:Y:S01]  /*22850*/  LEA R246, P1, R10.reuse, R138, 0x1 ;  /* 0x0000008a0af67211 */ /* 0x040fe200078208ff */
[----:B------:R-:W-:Y:S01]  /*22860*/  BSSY B1, `(.L_x_3454) ;  /* 0x0000299000017945 */ /* 0x000fe20003800000 */
[----:B------:R-:W-:Y:S02]  /*22870*/  LOP3.LUT P2, RZ, R243, 0x2, RZ, 0xc0, !PT ;  /* 0x00000002f3ff7812 */ /* 0x000fe4000784c0ff */
[C---:B------:R-:W-:Y:S02]  /*22880*/  LEA.HI.X R247, R10.reuse, R137, R5, 0x1, P1 ;  /* 0x000000890af77211 */ /* 0x040fe400008f0c05 */
[-C--:B------:R-:W-:Y:S04]  /*22890*/  IADD3 R4, P0, R10, R227.reuse, RZ ;  /* 0x000000e30a047210 */ /* 0x080fe80007f1e0ff */
[----:B------:R-:W-:Y:S01]  /*228a0*/  IADD3.X R6, R5, R228, RZ, P0, !PT ;  /* 0x000000e405067210 */ /* 0x000fe200007fe4ff */
[----:B------:R-:W-:Y:S01]  /*228b0*/  @!PT LDS RZ, [RZ] ;  /* 0x00000000fffff984 */ /* 0x000fe20000000800 */
[----:B------:R-:W-:Y:S01]  /*228c0*/  @!PT LDS RZ, [RZ] ;  /* 0x00000000fffff984 */ /* 0x000fe20000000800 */
[----:B------:R-:W-:Y:S01]  /*228d0*/  @!PT LDS RZ, [RZ] ;  /* 0x00000000fffff984 */ /* 0x000fe20000000800 */
[----:B------:R1:W-:Y:S01]  /*228e0*/  @P3 LDGSTS.E.BYPASS.LTC128B.128 [R239+0xc000], [R246.64] ;  /* 0x0c000000f6ef3fae */ /* 0x0003e2000b901d44 */
[CC--:B------:R-:W-:Y:S02]  /*228f0*/  @P3 LEA R18, P4, R4.reuse, R138.reuse, 0x1 ;  /* 0x0000008a04123211 */ /* 0x0c0fe400078808ff */
[C---:B------:R-:W-:Y:S02]  /*22900*/  IADD3 R5, P1, R4.reuse, R227, RZ ;  /* 0x000000e304057210 */ /* 0x040fe40007f3e0ff */
[CCC-:B------:R-:W-:Y:S01]  /*22910*/  @P3 LEA.HI.X R19, R4.reuse, R137.reuse, R6.reuse, 0x1, P4 ;  /* 0x0000008904133211 */ /* 0x1c0fe200020f0c06 */
[----:B------:R-:W-:Y:S01]  /*22920*/  @!P3 STS.128 [R239+0xc000], RZ ;  /* 0x00c000ffef00b388 */ /* 0x000fe20000000c00 */
[CC--:B------:R-:W-:Y:S02]  /*22930*/  @P2 LEA R12, P0, R4.reuse, R138.reuse, 0x1 ;  /* 0x0000008a040c2211 */ /* 0x0c0fe400078008ff */
[C---:B------:R-:W-:Y:S02]  /*22940*/  @P3 LEA R16, P4, R5.reuse, R138, 0x1 ;  /* 0x0000008a05103211 */ /* 0x040fe400078808ff */
[-C--:B------:R-:W-:Y:S01]  /*22950*/  @P2 LEA.HI.X R13, R4, R137.reuse, R6, 0x1, P0 ;  /* 0x00000089040d2211 */ /* 0x080fe200000f0c06 */
[----:B------:R-:W-:Y:S01]  /*22960*/  @!PT LDS RZ, [RZ] ;  /* 0x00000000fffff984 */ /* 0x000fe20000000800 */
[----:B------:R-:W-:Y:S01]  /*22970*/  @!PT LDS RZ, [RZ] ;  /* 0x00000000fffff984 */ /* 0x000fe20000000800 */
[----:B------:R-:W-:Y:S01]  /*22980*/  @!PT LDS RZ, [RZ] ;  /* 0x00000000fffff984 */ /* 0x000fe20000000800 */
[----:B------:R1:W-:Y:S01]  /*22990*/  @P2 LDGSTS.E.BYPASS.LTC128B.128 [R239+0x10000], [R246.64+0x80] ;  /* 0x10000080f6ef2fae */ /* 0x0003e2000b901d44 */
[----:B------:R-:W-:Y:S02]  /*229a0*/  IADD3.X R6, R6, R228, RZ, P1, !PT ;  /* 0x000000e406067210 */ /* 0x000fe40000ffe4ff */
[CC--:B------:R-:W-:Y:S02]  /*229b0*/  @P2 LEA R10, P0, R5.reuse, R138.reuse, 0x1 ;  /* 0x0000008a050a2211 */ /* 0x0c0fe400078008ff */
        /* <DEDUP_REMOVED lines=8> */
[----:B------:R-:W-:Y:S02]  /*22a40*/  @P3 LEA R14, P4, R4, R138, 0x1 ;  /* 0x0000008a040e3211 */ /* 0x000fe400078808ff */
[----:B------:R-:W-:Y:S02]  /*22a50*/  IADD3.X R6, R6, R228, RZ, P1, !PT ;  /* 0x000000e406067210 */ /* 0x000fe40000ffe4ff */
[CC--:B------:R-:W-:Y:S01]  /*22a60*/  @P2 LEA R8, P0, R4.reuse, R138.reuse, 0x1 ;  /* 0x0000008a04082211 */ /* 0x0c0fe200078008ff */
        /* <DEDUP_REMOVED lines=8> */
[C---:B------:R-:W-:Y:S02]  /*22af0*/  @P3 LEA R22, P4, R5.reuse, R138, 0x1 ;  /* 0x0000008a05163211 */ /* 0x040fe400078808ff */
[----:B------:R-:W-:Y:S01]  /*22b00*/  IADD3.X R6, R6, R228, RZ, P1, !PT ;  /* 0x000000e406067210 */ /* 0x000fe20000ffe4ff */
[----:B------:R-:W-:Y:S01]  /*22b10*/  @!P2 STS.128 [R239+0x10800], RZ ;  /* 0x010800ffef00a388 */ /* 0x000fe20000000c00 */
[CC--:B------:R-:W-:Y:S02]  /*22b20*/  @P2 LEA R20, P0, R5.reuse, R138.reuse, 0x1 ;  /* 0x0000008a05142211 */ /* 0x0c0fe400078008ff */
[CCC-:B------:R-:W-:Y:S02]  /*22b30*/  @P3 LEA.HI.X R23, R5.reuse, R137.reuse, R6.reuse, 0x1, P4 ;  /* 0x0000008905173211 */ /* 0x1c0fe400020f0c06 */
[C---:B------:R-:W-:Y:S01]  /*22b40*/  @P2 LEA.HI.X R21, R5.reuse, R137, R6, 0x1, P0 ;  /* 0x0000008905152211 */ /* 0x040fe200000f0c06 */
[----:B------:R-:W-:Y:S01]  /*22b50*/  @!PT LDS RZ, [RZ] ;  /* 0x00000000fffff984 */ /* 0x000fe20000000800 */
[----:B------:R-:W-:Y:S01]  /*22b60*/  @!PT LDS RZ, [RZ] ;  /* 0x00000000fffff984 */ /* 0x000fe20000000800 */
[----:B------:R-:W-:Y:S01]  /*22b70*/  @!PT LDS RZ, [RZ] ;  /* 0x00000000fffff984 */ /* 0x000fe20000000800 */
[----:B------:R4:W-:Y:S01]  /*22b80*/  @P3 LDGSTS.E.BYPASS.LTC128B.128 [R239+0xd000], [R16.64] ;  /* 0x0d00000010ef3fae */ /* 0x0009e2000b901d44 */
[----:B------:R-:W-:Y:S04]  /*22b90*/  IADD3 R4, P1, R5, R227, RZ ;  /* 0x000000e305047210 */ /* 0x000fe80007f3e0ff */
[----:B------:R-:W-:Y:S01]  /*22ba0*/  @P3 LEA R26, P4, R4, R138, 0x1 ;  /* 0x0000008a041a3211 */ /* 0x000fe200078808ff */
[----:B------:R-:W-:Y:S01]  /*22bb0*/  @!P3 STS.128 [R239+0xd000], RZ ;  /* 0x00d000ffef00b388 */ /* 0x000fe20000000c00 */
[----:B------:R-:W-:Y:S02]  /*22bc0*/  IADD3.X R6, R6, R228, RZ, P1, !PT ;  /* 0x000000e406067210 */ /* 0x000fe40000ffe4ff */
[CC--:B------:R-:W-:Y:S02]  /*22bd0*/  @P2 LEA R24, P0, R4.reuse, R138.reuse, 0x1 ;  /* 0x0000008a04182211 */ /* 0x0c0fe400078008ff */
        /* <DEDUP_REMOVED lines=8> */
[C---:B------:R-:W-:Y:S02]  /*22c60*/  @P3 LEA R30, P5, R7.reuse, R138, 0x1 ;  /* 0x0000008a071e3211 */ /* 0x040fe400078a08ff */
[----:B------:R-:W-:Y:S02]  /*22c70*/  IADD3.X R6, R6, R228, RZ, P1, !PT ;  /* 0x000000e406067210 */ /* 0x000fe40000ffe4ff */
[CC--:B--2---:R-:W-:Y:S01]  /*22c80*/  @P2 LEA R18, P1, R7.reuse, R138.reuse, 0x1 ;  /* 0x0000008a07122211 */ /* 0x0c4fe200078208ff */
        /* <DEDUP_REMOVED lines=8> */
[C---:B------:R-:W-:Y:S02]  /*22d10*/  @P3 LEA R28, P4, R5.reuse, R138, 0x1 ;  /* 0x0000008a051c3211 */ /* 0x040fe400078808ff */
[----:B------:R-:W-:Y:S01]  /*22d20*/  IADD3.X R4, R6, R228, RZ, P0, !PT ;  /* 0x000000e406047210 */ /* 0x000fe200007fe4ff */
        /* <DEDUP_REMOVED lines=231> */
[C---:B-----5:R-:W-:Y:S07]  /*23ba0*/  HMMA.16816.F32 R12, R192.reuse, R136, R12 ;  /* 0x00000088c00c723c */ /* 0x060fee000000180c */
[----:B------:R-:W-:Y:S01]  /*23bb0*/  MOV R137, R247 ;  /* 0x000000f700897202 */ /* 0x000fe20000000f00 */
[-C--:B----4-:R-:W-:Y:S01]  /*23bc0*/  FMUL.FTZ R4, R4, R134.reuse ;  /* 0x0000008604047220 */ /* 0x090fe20000410000 */
[C---:B------:R-:W-:Y:S03]  /*23bd0*/  HMMA.16816.F32 R16, R192.reuse, R138, R16 ;  /* 0x0000008ac010723c */ /* 0x040fe60000001810 */
[----:B------:R-:W1:Y:S01]  /*23be0*/  MUFU.TANH R140, R4 ;  /* 0x00000004008c7308 */ /* 0x000e620000002400 */
[-C--:B------:R-:W-:Y:S02]  /*23bf0*/  FMUL.FTZ R5, R5, R134.reuse ;  /* 0x0000008605057220 */ /* 0x080fe40000410000 */
[----:B------:R-:W-:Y:S01]  /*23c00*/  FMUL.FTZ R6, R6, R134 ;  /* 0x0000008606067220 */ /* 0x000fe20000410000 */
[----:B------:R-:W-:Y:S01]  /*23c10*/  MOV R138, R246 ;  /* 0x000000f6008a7202 */ /* 0x000fe20000000f00 */
        /* <DEDUP_REMOVED lines=8> */
[----:B------:R-:W3:Y:S10]  /*23ca0*/  MUFU.TANH R142, R6 ;  /* 0x00000006008e7308 */ /* 0x000ef40000002400 */
[----:B------:R4:W1:Y:S10]  /*23cb0*/  MUFU.TANH R143, R7 ;  /* 0x00000007008f7308 */ /* 0x0008740000002400 */
[----:B------:R-:W1:Y:S10]  /*23cc0*/  MUFU.TANH R144, R8 ;  /* 0x0000000800907308 */ /* 0x000e740000002400 */
[----:B------:R-:W1:Y:S01]  /*23cd0*/  MUFU.TANH R145, R9 ;  /* 0x0000000900917308 */ /* 0x000e620000002400 */
[----:B----4-:R-:W4:Y:S09]  /*23ce0*/  LDSM.16.M88.4 R4, [R208+0x5000] ;  /* 0x00500000d004783b */ /* 0x010f320000000200 */
[----:B------:R-:W1:Y:S10]  /*23cf0*/  MUFU.TANH R146, R10 ;  /* 0x0000000a00927308 */ /* 0x000e740000002400 */
[----:B------:R5:W1:Y:S10]  /*23d00*/  MUFU.TANH R147, R11 ;  /* 0x0000000b00937308 */ /* 0x000a740000002400 */
[----:B------:R1:W1:Y:S10]  /*23d10*/  MUFU.TANH R149, R12 ;  /* 0x0000000c00957308 */ /* 0x0002740000002400 */
[----:B------:R2:W2:Y:S01]  /*23d20*/  MUFU.TANH R153, R14 ;  /* 0x0000000e00997308 */ /* 0x0004a20000002400 */
[----:B-----5:R-:W5:Y:S01]  /*23d30*/  LDSM.16.M88.4 R8, [R208+0x5800] ;  /* 0x00580000d008783b */ /* 0x020f620000000200 */
[C---:B----4-:R-:W-:Y:S08]  /*23d40*/  HMMA.16816.F32 R20, R192.reuse, R4, R20 ;  /* 0x00000004c014723c */ /* 0x050ff00000001814 */
[C---:B------:R-:W-:Y:S01]  /*23d50*/  HMMA.16816.F32 R24, R192.reuse, R6, R24 ;  /* 0x00000006c018723c */ /* 0x040fe20000001818 */
[----:B------:R-:W4:Y:S03]  /*23d60*/  LDSM.16.M88.4 R4, [R208+0x6000] ;  /* 0x00600000d004783b */ /* 0x000f260000000200 */
[-C--:B-1----:R-:W-:Y:S02]  /*23d70*/  FMUL.FTZ R12, R13, R134.reuse ;  /* 0x000000860d0c7220 */ /* 0x082fe40000410000 */
[-C--:B------:R-:W-:Y:S02]  /*23d80*/  FMUL.FTZ R13, R16, R134.reuse ;  /* 0x00000086100d7220 */ /* 0x080fe40000410000 */
[-C--:B------:R-:W-:Y:S02]  /*23d90*/  FMUL.FTZ R16, R19, R134.reuse ;  /* 0x0000008613107220 */ /* 0x080fe40000410000 */
[----:B------:R-:W1:Y:S02]  /*23da0*/  MUFU.TANH R12, R12 ;  /* 0x0000000c000c7308 */ /* 0x000e640000002400 */
[-C--:B--2---:R-:W-:Y:S02]  /*23db0*/  FMUL.FTZ R14, R15, R134.reuse ;  /* 0x000000860f0e7220 */ /* 0x084fe40000410000 */
[-C--:B------:R-:W-:Y:S02]  /*23dc0*/  FMUL.FTZ R15, R17, R134.reuse ;  /* 0x00000086110f7220 */ /* 0x080fe40000410000 */
[-C--:B------:R-:W-:Y:S02]  /*23dd0*/  FMUL.FTZ R20, R20, R134.reuse ;  /* 0x0000008614147220 */ /* 0x080fe40000410000 */
[-C--:B------:R-:W-:Y:S02]  /*23de0*/  FMUL.FTZ R21, R21, R134.reuse ;  /* 0x0000008615157220 */ /* 0x080fe40000410000 */
[----:B------:R-:W2:Y:S01]  /*23df0*/  MUFU.TANH R170, R20 ;  /* 0x0000001400aa7308 */ /* 0x000ea20000002400 */
[-C--:B------:R-:W-:Y:S02]  /*23e00*/  FMUL.FTZ R17, R18, R134.reuse ;  /* 0x0000008612117220 */ /* 0x080fe40000410000 */
[-C--:B------:R-:W-:Y:S02]  /*23e10*/  FMUL.FTZ R22, R22, R134.reuse ;  /* 0x0000008616167220 */ /* 0x080fe40000410000 */
[-C--:B------:R-:W-:Y:S02]  /*23e20*/  FMUL.FTZ R23, R23, R134.reuse ;  /* 0x0000008617177220 */ /* 0x080fe40000410000 */
[-C--:B------:R-:W-:Y:S02]  /*23e30*/  FMUL.FTZ R24, R24, R134.reuse ;  /* 0x0000008618187220 */ /* 0x080fe40000410000 */
[-C--:B------:R-:W-:Y:S01]  /*23e40*/  FMUL.FTZ R25, R25, R134.reuse ;  /* 0x0000008619197220 */ /* 0x080fe20000410000 */
[----:B------:R1:W1:Y:S01]  /*23e50*/  MUFU.TANH R171, R21 ;  /* 0x0000001500ab7308 */ /* 0x0002620000002400 */
[C---:B-----5:R-:W-:Y:S03]  /*23e60*/  HMMA.16816.F32 R28, R192.reuse, R8, R28 ;  /* 0x00000008c01c723c */ /* 0x060fe6000000181c */
[-C--:B------:R-:W-:Y:S02]  /*23e70*/  FMUL.FTZ R26, R26, R134.reuse ;  /* 0x000000861a1a7220 */ /* 0x080fe40000410000 */
[-C--:B------:R-:W-:Y:S03]  /*23e80*/  FMUL.FTZ R27, R27, R134.reuse ;  /* 0x000000861b1b7220 */ /* 0x080fe60000410000 */
[C---:B------:R-:W-:Y:S01]  /*23e90*/  HMMA.16816.F32 R32, R192.reuse, R10, R32 ;  /* 0x0000000ac020723c */ /* 0x040fe20000001820 */
[----:B------:R-:W1:Y:S01]  /*23ea0*/  MUFU.TANH R14, R14 ;  /* 0x0000000e000e7308 */ /* 0x000e620000002400 */
[----:B------:R-:W5:Y:S06]  /*23eb0*/  LDSM.16.M88.4 R8, [R208+0x6800] ;  /* 0x00680000d008783b */ /* 0x000f6c0000000200 */
[C---:B----4-:R-:W-:Y:S03]  /*23ec0*/  HMMA.16816.F32 R36, R192.reuse, R4, R36 ;  /* 0x00000004c024723c */ /* 0x050fe60000001824 */
[----:B------:R-:W4:Y:S05]  /*23ed0*/  MUFU.TANH R13, R13 ;  /* 0x0000000d000d7308 */ /* 0x000f2a0000002400 */
[C---:B------:R-:W-:Y:S01]  /*23ee0*/  HMMA.16816.F32 R40, R192.reuse, R6, R40 ;  /* 0x00000006c028723c */ /* 0x040fe20000001828 */
[----:B------:R-:W2:Y:S03]  /*23ef0*/  LDSM.16.M88.4 R4, [R208+0x7000] ;  /* 0x00700000d004783b */ /* 0x000ea60000000200 */
[-C--:B------:R-:W-:Y:S01]  /*23f00*/  FMUL.FTZ R28, R28, R134.reuse ;  /* 0x000000861c1c7220 */ /* 0x080fe20000410000 */
[----:B------:R-:W1:Y:S01]  /*23f10*/  MUFU.TANH R15, R15 ;  /* 0x0000000f000f7308 */ /* 0x000e620000002400 */
[-C--:B------:R-:W-:Y:S02]  /*23f20*/  FMUL.FTZ R29, R29, R134.reuse ;  /* 0x000000861d1d7220 */ /* 0x080fe40000410000 */
[-C--:B------:R-:W-:Y:S04]  /*23f30*/  FMUL.FTZ R30, R30, R134.reuse ;  /* 0x000000861e1e7220 */ /* 0x080fe80000410000 */
[-C--:B------:R-:W-:Y:S02]  /*23f40*/  FMUL.FTZ R31, R31, R134.reuse ;  /* 0x000000861f1f7220 */ /* 0x080fe40000410000 */
        /* <DEDUP_REMOVED lines=8> */
[C---:B-----5:R-:W-:Y:S03]  /*23fd0*/  HMMA.16816.F32 R44, R192.reuse, R8, R44 ;  /* 0x00000008c02c723c */ /* 0x060fe6000000182c */
[-C--:B-1----:R-:W-:Y:S02]  /*23fe0*/  FMUL.FTZ R21, R42, R134.reuse ;  /* 0x000000862a157220 */ /* 0x082fe40000410000 */
[-C--:B------:R-:W-:Y:S02]  /*23ff0*/  FMUL.FTZ R20, R43, R134.reuse ;  /* 0x000000862b147220 */ /* 0x080fe40000410000 */
[-C--:B------:R-:W-:Y:S01]  /*24000*/  FMUL.FTZ R37, R37, R134.reuse ;  /* 0x0000008625257220 */ /* 0x080fe20000410000 */
[C---:B------:R-:W-:Y:S01]  /*24010*/  HMMA.16816.F32 R48, R192.reuse, R10, R48 ;  /* 0x0000000ac030723c */ /* 0x040fe20000001830 */
[----:B------:R1:W1:Y:S01]  /*24020*/  MUFU.TANH R162, R22 ;  /* 0x0000001600a27308 */ /* 0x0002620000002400 */
[----:B------:R-:W5:Y:S01]  /*24030*/  LDSM.16.M88.4 R8, [R208+0x7800] ;  /* 0x00780000d008783b */ /* 0x000f620000000200 */
[----:B------:R-:W-:Y:S04]  /*24040*/  DEPBAR.LE SB0, 0x0 ;  /* 0x000080000000791a */ /* 0x000fe80000000000 */
[-C--:B------:R-:W-:Y:S01]  /*24050*/  FMUL.FTZ R38, R38, R134.reuse ;  /* 0x0000008626267220 */ /* 0x080fe20000410000 */
[C---:B--2---:R-:W-:Y:S03]  /*24060*/  HMMA.16816.F32 R52, R192.reuse, R4, R52 ;  /* 0x00000004c034723c */ /* 0x044fe60000001834 */
[----:B------:R2:W1:Y:S01]  /*24070*/  MUFU.TANH R164, R23 ;  /* 0x0000001700a47308 */ /* 0x0004620000002400 */
[----:B------:R-:W-:Y:S01]  /*24080*/  BAR.SYNC.DEFER_BLOCKING 0x0 ;  /* 0x0000000000007b1d */ /* 0x000fe20000010000 */
[-C--:B------:R-:W-:Y:S02]  /*24090*/  FMUL.FTZ R39, R39, R134.reuse ;  /* 0x0000008627277220 */ /* 0x080fe40000410000 */
[-C--:B------:R-:W-:Y:S01]  /*240a0*/  FMUL.FTZ R40, R40, R134.reuse ;  /* 0x0000008628287220 */ /* 0x080fe20000410000 */
[C---:B------:R-:W-:Y:S04]  /*240b0*/  HMMA.16816.F32 R56, R192.reuse, R6, R56 ;  /* 0x00000006c038723c */ /* 0x040fe80000001838 */
[-C--:B------:R-:W-:Y:S01]  /*240c0*/  FMUL.FTZ R44, R44, R134.reuse ;  /* 0x000000862c2c7220 */ /* 0x080fe20000410000 */
[----:B------:R2:W1:Y:S01]  /*240d0*/  MUFU.TANH R172, R24 ;  /* 0x0000001800ac7308 */ /* 0x0004620000002400 */
[-C--:B------:R-:W-:Y:S02]  /*240e0*/  FMUL.FTZ R45, R45, R134.reuse ;  /* 0x000000862d2d7220 */ /* 0x080fe40000410000 */
[-C--:B------:R-:W-:Y:S04]  /*240f0*/  FMUL.FTZ R46, R46, R134.reuse ;  /* 0x000000862e2e7220 */ /* 0x080fe80000410000 */
        /* <DEDUP_REMOVED lines=11> */
[-C--:B------:R-:W-:Y:S02]  /*241b0*/  FMUL.FTZ R55, R55, R134.reuse ;  /* 0x0000008637377220 */ /* 0x080fe40000410000 */
[-C--:B------:R-:W-:Y:S01]  /*241c0*/  FMUL.FTZ R56, R56, R134.reuse ;  /* 0x0000008638387220 */ /* 0x080fe20000410000 */
[----:B------:R-:W-:Y:S01]  /*241d0*/  HMMA.16816.F32 R64, R192, R10, R64 ;  /* 0x0000000ac040723c */ /* 0x000fe20000001840 */
[----:B------:R2:W1:Y:S03]  /*241e0*/  MUFU.TANH R168, R27 ;  /* 0x0000001b00a87308 */ /* 0x0004660000002400 */
[-C--:B------:R-:W-:Y:S02]  /*241f0*/  FMUL.FTZ R57, R57, R134.reuse ;  /* 0x0000008639397220 */ /* 0x080fe40000410000 */
[-C--:B------:R-:W-:Y:S02]  /*24200*/  FMUL.FTZ R58, R58, R134.reuse ;  /* 0x000000863a3a7220 */ /* 0x080fe40000410000 */
[-C--:B------:R-:W-:Y:S03]  /*24210*/  FMUL.FTZ R59, R59, R134.reuse ;  /* 0x000000863b3b7220 */ /* 0x080fe60000410000 */
[----:B------:R2:W1:Y:S05]  /*24220*/  MUFU.TANH R181, R28 ;  /* 0x0000001c00b57308 */ /* 0x00046a0000002400 */
        /* <DEDUP_REMOVED lines=8> */
[----:B------:R-:W-:Y:S01]  /*242b0*/  FMUL.FTZ R67, R67, R134 ;  /* 0x0000008643437220 */ /* 0x000fe20000410000 */
[----:B------:R2:W1:Y:S10]  /*242c0*/  MUFU.TANH R176, R30 ;  /* 0x0000001e00b07308 */ /* 0x0004740000002400 */
        /* <DEDUP_REMOVED lines=10> */
[----:B------:R-:W1:Y:S10]  /*24370*/  MUFU.TANH R19, R19 ;  /* 0x0000001300137308 */ /* 0x000e740000002400 */
[----:B------:R-:W1:Y:S10]  /*24380*/  MUFU.TANH R21, R21 ;  /* 0x0000001500157308 */ /* 0x000e740000002400 */
        /* <DEDUP_REMOVED lines=26> */
[----:B---34-:R-:W-:Y:S01]  /*24530*/  ISETP.NE.U32.AND P0, PT, R240, RZ, PT ;  /* 0x000000fff000720c */ /* 0x018fe20003f05070 */
[----:B------:R-:W-:Y:S03]  /*24540*/  BSSY B0, `(.L_x_3456) ;  /* 0x0000048000007945 */ /* 0x000fe60003800000 */
[----:B------:R-:W-:Y:S11]  /*24550*/  ISETP.NE.AND.EX P0, PT, R241, RZ, PT, P0 ;  /* 0x000000fff100720c */ /* 0x000ff60003f05300 */
[----:B------:R-:W-:Y:S02]  /*24560*/  @!UPT UIADD3 URZ, URZ, URZ, URZ ;  /* 0x0000003f3f3ff290 */ /* 0x000fe4000fffe03f */
[----:B------:R-:W-:-:S05]  /*24570*/  @!P0 BRA `(.L_x_3457) ;  /* 0x0000040000008947 */ /* 0x000fca0003800000 */
[----:B-1----:R-:W-:Y:S01]  /*24580*/  IMAD.SHL.U32 R22, R242, 0x80, RZ ;  /* 0x00000080f2167824 */ /* 0x002fe200078e00ff */
[----:B------:R-:W-:Y:S02]  /*24590*/  ULDC.64 UR4, c[0x0][0x118] ;  /* 0x0000460000047ab9 */ /* 0x000fe40000000a00 */
[----:B------:R-:W3:Y:S02]  /*245a0*/  LD.E R11, [R132.64+0x170] ;  /* 0x00017004840b7980 */ /* 0x000ee4000c101900 */
[C---:B------:R-:W-:Y:S02]  /*245b0*/  IADD3 R9, R22.reuse, -0x100, RZ ;  /* 0xffffff0016097810 */ /* 0x040fe40007ffe0ff */
[----:B------:R-:W-:Y:S02]  /*245c0*/  IADD3 R22, R22, -0x80, RZ ;  /* 0xffffff8016167810 */ /* 0x000fe40007ffe0ff */
[----:B------:R-:W-:Y:S02]  /*245d0*/  IABS R4, R9 ;  /* 0x0000000900047213 */ /* 0x000fe40000000000 */
[----:B------:R-:W-:Y:S02]  /*245e0*/  IABS R6, R22 ;  /* 0x0000001600067213 */ /* 0x000fe40000000000 */
[-C--:B---3--:R-:W-:Y:S02]  /*245f0*/  IABS R7, R11.reuse ;  /* 0x0000000b00077213 */ /* 0x088fe40000000000 */
[-C--:B------:R-:W-:Y:S02]  /*24600*/  IABS R5, R11.reuse ;  /* 0x0000000b00057213 */ /* 0x080fe40000000000 */
[----:B--2---:R-:W1:Y:S01]  /*24610*/  I2F.RP R24, R7 ;  /* 0x0000000700187306 */ /* 0x004e620000209400 */
[-C--:B------:R-:W-:Y:S02]  /*24620*/  LOP3.LUT R9, R9, R11.reuse, RZ, 0x3c, !PT ;  /* 0x0000000b09097212 */ /* 0x080fe400078e3cff */
[----:B------:R-:W-:Y:S01]  /*24630*/  IMAD.MOV R5, RZ, RZ, -R5 ;  /* 0x000000ffff057224 */ /* 0x000fe200078e0a05 */
[----:B------:R-:W-:Y:S02]  /*24640*/  LOP3.LUT R22, R22, R11, RZ, 0x3c, !PT ;  /* 0x0000000b16167212 */ /* 0x000fe400078e3cff */
[----:B------:R-:W-:Y:S02]  /*24650*/  ISETP.GE.AND P0, PT, R9, RZ, PT ;  /* 0x000000ff0900720c */ /* 0x000fe40003f06270 */
[----:B------:R-:W-:Y:S02]  /*24660*/  ISETP.GE.AND P2, PT, R22, RZ, PT ;  /* 0x000000ff1600720c */ /* 0x000fe40003f46270 */
        /* <DEDUP_REMOVED lines=19> */
[C---:B------:R-:W-:Y:S02]  /*247a0*/  ISETP.NE.AND P1, PT, R11.reuse, RZ, PT ;  /* 0x000000ff0b00720c */ /* 0x040fe40003f25270 */
        /* <DEDUP_REMOVED lines=29> */
.L_x_3457:
[----:B------:R-:W-:Y:S02]  /*24980*/  ULDC.64 UR4, c[0x0][0x118] ;  /* 0x0000460000047ab9 */ /* 0x000fe40000000a00 */
[----:B------:R-:W3:Y:S02]  /*24990*/  LD.E R10, [R132.64+0x38] ;  /* 0x00003804840a7980 */ /* 0x000ee4000c101900 */
[----:B---3--:R-:W-:Y:S04]  /*249a0*/  LEA R10, -R10, RZ, 0x7 ;  /* 0x000000ff0a0a7211 */ /* 0x008fe800078e39ff */
[----:B------:R-:W-:Y:S02]  /*249b0*/  SHF.R.S32.HI R5, RZ, 0x1f, R10 ;  /* 0x0000001fff057819 */ /* 0x000fe4000001140a */
.L_x_3458:
[----:B------:R-:W-:Y:S05]  /*249c0*/  BSYNC B0 ;  /* 0x0000000000007941 */ /* 0x000fea0003800000 */
.L_x_3456:
[C---:B------:R-:W-:Y:S01]  /*249d0*/  LOP3.LUT P1, RZ, R243.reuse, 0x1, RZ, 0xc0, !PT ;  /* 0x00000001f3ff7812 */ /* 0x040fe2000782c0ff */
[----:B------:R-:W-:Y:S01]  /*249e0*/  ULDC.64 UR4, c[0x0][0x118] ;  /* 0x0000460000047ab9 */ /* 0x000fe20000000a00 */
[CC--:B--2---:R-:W-:Y:S02]  /*249f0*/  LEA R28, P3, R10.reuse, R232.reuse, 0x1 ;  /* 0x000000e80a1c7211 */ /* 0x0c4fe400078608ff */
        /* <DEDUP_REMOVED lines=8> */
[----:B------:R-:W-:Y:S01]  /*24a80*/  IMAD.X R6, R5, 0x1, R230, P2 ;  /* 0x0000000105067824 */ /* 0x000fe200010e06e6 */
[C---:B------:R-:W-:Y:S01]  /*24a90*/  IADD3 R5, P3, R4.reuse, R229, RZ ;  /* 0x000000e504057210 */ /* 0x040fe20007f7e0ff */
[----:B------:R2:W-:Y:S01]  /*24aa0*/  @!P1 STS.128 [R239+0x4000], RZ ;  /* 0x004000ffef009388 */ /* 0x0005e20000000c00 */
[CC--:B-1----:R-:W-:Y:S02]  /*24ab0*/  @P0 LEA R22, P2, R4.reuse, R232.reuse, 0x1 ;  /* 0x000000e804160211 */ /* 0x0c2fe400078408ff */
        /* <DEDUP_REMOVED lines=63> */
[CC--:B-1----:R-:W-:Y:S02]  /*24eb0*/  @P0 LEA R30, P3, R7.reuse, R232.reuse, 0x1 ;  /* 0x000000e8071e0211 */ /* 0x0c2fe400078608ff */
        /* <DEDUP_REMOVED lines=51> */
.L_x_3455:
[----:B---34-:R-:W-:Y:S05]  /*251f0*/  BSYNC B1 ;  /* 0x0000000000017941 */ /* 0x018fea0003800000 */
.L_x_3454:
[----:B------:R-:W-:Y:S01]  /*25200*/  ULDC.64 UR4, c[0x0][0x118] ;  /* 0x0000460000047ab9 */ /* 0x000fe20000000a00 */
[----:B------:R-:W3:Y:S01]  /*25210*/  S2R R4, SR_TID.X ;  /* 0x0000000000047919 */ /* 0x000ee20000002100 */
[----:B------:R-:W-:Y:S07]  /*25220*/  IADD3 R139, R242, -0x1, RZ ;  /* 0xfffffffff28b7810 */ /* 0x000fee0007ffe0ff */
[----:B------:R4:W5:Y:S04]  /*25230*/  LD.E R134, [R132.64+0xdc] ;  /* 0x0000dc0484867980 */ /* 0x000968000c101900 */
[----:B--2---:R-:W-:Y:S08]  /*25240*/  LDSM.16.MT88.4 R36, [R216+0xc000] ;  /* 0x00c00000d824783b */ /* 0x004ff00000004200 */
[----:B------:R-:W-:Y:S08]  /*25250*/  LDSM.16.MT88.4 R44, [R220+0x10000] ;  /* 0x01000000dc2c783b */ /* 0x000ff00000004200 */
[----:B------:R-:W-:Y:S08]  /*25260*/  LDSM.16.MT88.4 R52, [R218+0x10000] ;  /* 0x01000000da34783b */ /* 0x000ff00000004200 */
[----:B------:R-:W-:Y:S01]  /*25270*/  LDSM.16.MT88.4 R60, [R217+0x10000] ;  /* 0x01000000d93c783b */ /* 0x000fe20000004200 */
[----:B---3--:R-:W-:Y:S04]  /*25280*/  SHF.L.U32 R4, R4, 0x1, RZ ;  /* 0x0000000104047819 */ /* 0x008fe800000006ff */
[----:B------:R-:W-:Y:S04]  /*25290*/  LOP3.LUT R4, R4, 0x6, RZ, 0xc0, !PT ;  /* 0x0000000604047812 */ /* 0x000fe800078ec0ff */
[----:B------:R-:W-:Y:S04]  /*252a0*/  LEA R4, R139, R4, 0x7 ;  /* 0x000000048b047211 */ /* 0x000fe800078e38ff */
[C---:B------:R-:W-:Y:S01]  /*252b0*/  IADD3 R8, R4.reuse, 0x1, RZ ;  /* 0x0000000104087810 */ /* 0x040fe20007ffe0ff */
[----:B------:R-:W2:Y:S01]  /*252c0*/  I2F R7, R4 ;  /* 0x0000000400077306 */ /* 0x000ea20000201400 */
[C---:B------:R-:W-:Y:S02]  /*252d0*/  IADD3 R56, R4.reuse, 0x18, RZ ;  /* 0x0000001804387810 */ /* 0x040fe40007ffe0ff */
[C---:B------:R-:W-:Y:S02]  /*252e0*/  IADD3 R9, R4.reuse, 0x8, RZ ;  /* 0x0000000804097810 */ /* 0x040fe40007ffe0ff */
[C---:B------:R-:W-:Y:S02]  /*252f0*/  IADD3 R57, R4.reuse, 0x11, RZ ;  /* 0x0000001104397810 */ /* 0x040fe40007ffe0ff */
[C---:B------:R-:W-:Y:S02]  /*25300*/  IADD3 R6, R4.reuse, 0x9, RZ ;  /* 0x0000000904067810 */ /* 0x040fe40007ffe0ff */
[C---:B------:R-:W-:Y:S01]  /*25310*/  IADD3 R64, R4.reuse, 0x19, RZ ;  /* 0x0000001904407810 */ /* 0x040fe20007ffe0ff */
[----:B------:R-:W3:Y:S01]  /*25320*/  I2F R8, R8 ;  /* 0x0000000800087306 */ /* 0x000ee20000201400 */
[C---:B------:R-:W-:Y:S02]  /*25330*/  IADD3 R58, R4.reuse, 0x10, RZ ;  /* 0x00000010043a7810 */ /* 0x040fe40007ffe0ff */
[C---:B------:R-:W-:Y:S02]  /*25340*/  IADD3 R31, R4.reuse, 0x20, RZ ;  /* 0x00000020041f7810 */ /* 0x040fe40007ffe0ff */
[C---:B------:R-:W-:Y:S02]  /*25350*/  IADD3 R30, R4.reuse, 0x21, RZ ;  /* 0x00000021041e7810 */ /* 0x040fe40007ffe0ff */
[C---:B------:R-:W-:Y:S02]  /*25360*/  IADD3 R29, R4.reuse, 0x28, RZ ;  /* 0x00000028041d7810 */ /* 0x040fe40007ffe0ff */
[C---:B------:R-:W-:Y:S01]  /*25370*/  IADD3 R28, R4.reuse, 0x29, RZ ;  /* 0x00000029041c7810 */ /* 0x040fe20007ffe0ff */
[----:B------:R-:W1:Y:S01]  /*25380*/  I2F R56, R56 ;  /* 0x0000003800387306 */ /* 0x000e620000201400 */
[C---:B------:R-:W-:Y:S02]  /*25390*/  IADD3 R24, R4.reuse, 0x39, RZ ;  /* 0x0000003904187810 */ /* 0x040fe40007ffe0ff */
[----:B------:R-:W-:Y:S01]  /*253a0*/  IADD3 R27, R4, 0x30, RZ ;  /* 0x00000030041b7810 */ /* 0x000fe20007ffe0ff */
[-C--:B--2---:R-:W-:Y:S01]  /*253b0*/  FFMA.FTZ R142, R0, R7.reuse, R142 ;  /* 0x00000007008e7223 */ /* 0x084fe2000001008e */
[----:B------:R-:W-:Y:S01]  /*253c0*/  IADD3 R26, R4, 0x31, RZ ;  /* 0x00000031041a7810 */ /* 0x000fe20007ffe0ff */
[----:B------:R-:W-:Y:S01]  /*253d0*/  FFMA.FTZ R7, R0, R7, R140 ;  /* 0x0000000700077223 */ /* 0x000fe2000001008c */
[C---:B------:R-:W-:Y:S02]  /*253e0*/  IADD3 R194, R4.reuse, 0x49, RZ ;  /* 0x0000004904c27810 */ /* 0x040fe40007ffe0ff */
[C---:B------:R-:W-:Y:S01]  /*253f0*/  IADD3 R25, R4.reuse, 0x38, RZ ;  /* 0x0000003804197810 */ /* 0x040fe20007ffe0ff */
[----:B------:R-:W2:Y:S01]  /*25400*/  I2F R9, R9 ;  /* 0x0000000900097306 */ /* 0x000ea20000201400 */
[C---:B------:R-:W-:Y:S02]  /*25410*/  IADD3 R195, R4.reuse, 0x40, RZ ;  /* 0x0000004004c37810 */ /* 0x040fe40007ffe0ff */
[----:B------:R-:W-:Y:S01]  /*25420*/  IADD3 R10, R4, 0x50, RZ ;  /* 0x00000050040a7810 */ /* 0x000fe20007ffe0ff */
[-C--:B---3--:R-:W-:Y:S01]  /*25430*/  FFMA.FTZ R143, R0, R8.reuse, R143 ;  /* 0x00000008008f7223 */ /* 0x088fe2000001008f */
[----:B-1----:R-:W-:Y:S01]  /*25440*/  IADD3 R22, R4, 0x48, RZ ;  /* 0x0000004804167810 */ /* 0x002fe20007ffe0ff */
[----:B------:R-:W-:Y:S01]  /*25450*/  FFMA.FTZ R8, R0, R8, R141 ;  /* 0x0000000800087223 */ /* 0x000fe2000001008d */
[C---:B------:R-:W-:Y:S02]  /*25460*/  IADD3 R23, R4.reuse, 0x41, RZ ;  /* 0x0000004104177810 */ /* 0x040fe40007ffe0ff */
[C---:B------:R-:W-:Y:S01]  /*25470*/  IADD3 R5, R4.reuse, 0x51, RZ ;  /* 0x0000005104057810 */ /* 0x040fe20007ffe0ff */
[----:B------:R-:W1:Y:S01]  /*25480*/  I2F R57, R57 ;  /* 0x0000003900397306 */ /* 0x000e620000201400 */
[----:B------:R-:W-:Y:S01]  /*25490*/  IADD3 R11, R4, 0x58, RZ ;  /* 0x00000058040b7810 */ /* 0x000fe20007ffe0ff */
[CC--:B------:R-:W-:Y:S02]  /*254a0*/  FFMA.FTZ R49, R0.reuse, R56.reuse, R17 ;  /* 0x0000003800317223 */ /* 0x0c0fe40000010011 */
[----:B------:R-:W-:Y:S01]  /*254b0*/  FFMA.FTZ R56, R0, R56, R13 ;  /* 0x0000003800387223 */ /* 0x000fe2000001000d */
[----:B------:R-:W-:Y:S05]  /*254c0*/  FMNMX.FTZ R13, R142, R2, !PT ;  /* 0x000000028e0d7209 */ /* 0x000fea0007810000 */
[----:B------:R-:W3:Y:S01]  /*254d0*/  I2F R6, R6 ;  /* 0x0000000600067306 */ /* 0x000ee20000201400 */
[CC--:B--2---:R-:W-:Y:S02]  /*254e0*/  FFMA.FTZ R146, R0.reuse, R9.reuse, R146 ;  /* 0x0000000900927223 */ /* 0x0c4fe40000010092 */
[C---:B------:R-:W-:Y:S07]  /*254f0*/  FFMA.FTZ R144, R0.reuse, R9, R144 ;  /* 0x0000000900907223 */ /* 0x040fee0000010090 */
[----:B------:R-:W2:Y:S01]  /*25500*/  I2F R64, R64 ;  /* 0x0000004000407306 */ /* 0x000ea20000201400 */
[C---:B-1----:R-:W-:Y:S01]  /*25510*/  FFMA.FTZ R50, R0.reuse, R57, R14 ;  /* 0x0000003900327223 */ /* 0x042fe2000001000e */
[----:B------:R-:W-:Y:S01]  /*25520*/  FMNMX.FTZ R14, R143, R13, !PT ;  /* 0x0000000d8f0e7209 */ /* 0x000fe20007810000 */
[----:B------:R-:W-:Y:S01]  /*25530*/  FFMA.FTZ R57, R0, R57, R12 ;  /* 0x0000003900397223 */ /* 0x000fe2000001000c */
[----:B------:R-:W-:Y:S02]  /*25540*/  IADD3 R12, R4, 0x59, RZ ;  /* 0x00000059040c7810 */ /* 0x000fe40007ffe0ff */
[----:B------:R-:W-:Y:S04]  /*25550*/  FMNMX.FTZ R14, R146, R14, !PT ;  /* 0x0000000e920e7209 */ /* 0x000fe80007810000 */
[----:B------:R-:W1:Y:S01]  /*25560*/  I2F R58, R58 ;  /* 0x0000003a003a7306 */ /* 0x000e620000201400 */
[----:B------:R-:W-:Y:S01]  /*25570*/  IADD3 R13, R4, 0x60, RZ ;  /* 0x00000060040d7810 */ /* 0x000fe20007ffe0ff */
[CC--:B---3--:R-:W-:Y:S02]  /*25580*/  FFMA.FTZ R9, R0.reuse, R6.reuse, R147 ;  /* 0x0000000600097223 */ /* 0x0c8fe40000010093 */
[C---:B------:R-:W-:Y:S03]  /*25590*/  FFMA.FTZ R6, R0.reuse, R6, R145 ;  /* 0x0000000600067223 */ /* 0x040fe60000010091 */
[----:B------:R-:W-:Y:S03]  /*255a0*/  FMNMX.FTZ R14, R9, R14, !PT ;  /* 0x0000000e090e7209 */ /* 0x000fe60007810000 */
[----:B------:R-:W3:Y:S01]  /*255b0*/  I2F R31, R31 ;  /* 0x0000001f001f7306 */ /* 0x000ee20000201400 */
[CC--:B--2---:R-:W-:Y:S02]  /*255c0*/  FFMA.FTZ R48, R0.reuse, R64.reuse, R16 ;  /* 0x0000004000307223 */ /* 0x0c4fe40000010010 */
[----:B------:R-:W-:Y:S01]  /*255d0*/  FFMA.FTZ R64, R0, R64, R15 ;  /* 0x0000004000407223 */ /* 0x000fe2000001000f */
[----:B------:R-:W-:Y:S06]  /*255e0*/  FMNMX.FTZ R15, R7, R3, !PT ;  /* 0x00000003070f7209 */ /* 0x000fec0007810000 */
[----:B------:R-:W2:Y:S01]  /*255f0*/  I2F R30, R30 ;  /* 0x0000001e001e7306 */ /* 0x000ea20000201400 */
[----:B------:R-:W-:Y:S01]  /*25600*/  FMNMX.FTZ R15, R8, R15, !PT ;  /* 0x0000000f080f7209 */ /* 0x000fe20007810000 */
[-C--:B-1----:R-:W-:Y:S03]  /*25610*/  FFMA.FTZ R40, R0, R58.reuse, R153 ;  /* 0x0000003a00287223 */ /* 0x082fe60000010099 */
[----:B------:R-:W-:Y:S01]  /*25620*/  FMNMX.FTZ R16, R144, R15, !PT ;  /* 0x0000000f90107209 */ /* 0x000fe20007810000 */
[----:B------:R-:W-:Y:S01]  /*25630*/  FFMA.FTZ R58, R0, R58, R149 ;  /* 0x0000003a003a7223 */ /* 0x000fe20000010095 */
[----:B------:R-:W-:Y:S03]  /*25640*/  FMNMX.FTZ R15, R40, R14, !PT ;  /* 0x0000000e280f7209 */ /* 0x000fe60007810000 */
[----:B------:R-:W1:Y:S01]  /*25650*/  I2F R29, R29 ;  /* 0x0000001d001d7306 */ /* 0x000e620000201400 */
[----:B------:R-:W-:Y:S02]  /*25660*/  FMNMX.FTZ R16, R6, R16, !PT ;  /* 0x0000001006107209 */ /* 0x000fe40007810000 */
[----:B------:R-:W-:Y:S01]  /*25670*/  FMNMX.FTZ R15, R50, R15, !PT ;  /* 0x0000000f320f7209 */ /* 0x000fe20007810000 */
[-C--:B---3--:R-:W-:Y:S01]  /*25680*/  FFMA.FTZ R162, R0, R31.reuse, R162 ;  /* 0x0000001f00a27223 */ /* 0x088fe200000100a2 */
[----:B------:R-:W-:Y:S01]  /*25690*/  FMNMX.FTZ R16, R58, R16, !PT ;  /* 0x000000103a107209 */ /* 0x000fe20007810000 */
[----:B------:R-:W-:Y:S01]  /*256a0*/  FFMA.FTZ R170, R0, R31, R170 ;  /* 0x0000001f00aa7223 */ /* 0x000fe200000100aa */
[----:B------:R-:W-:Y:S02]  /*256b0*/  FMNMX.FTZ R15, R49, R15, !PT ;  /* 0x0000000f310f7209 */ /* 0x000fe40007810000 */
[----:B------:R-:W-:Y:S01]  /*256c0*/  FMNMX.FTZ R17, R57, R16, !PT ;  /* 0x0000001039117209 */ /* 0x000fe20007810000 */
[----:B------:R-:W3:Y:S01]  /*256d0*/  I2F R28, R28 ;  /* 0x0000001c001c7306 */ /* 0x000ee20000201400 */
[----:B------:R-:W-:Y:S02]  /*256e0*/  FMNMX.FTZ R16, R48, R15, !PT ;  /* 0x0000000f30107209 */ /* 0x000fe40007810000 */
[----:B------:R-:W-:Y:S01]  /*256f0*/  FMNMX.FTZ R17, R56, R17, !PT ;  /* 0x0000001138117209 */ /* 0x000fe20007810000 */
[----:B--2---:R-:W-:Y:S01]  /*25700*/  FFMA.FTZ R164, R0, R30, R164 ;  /* 0x0000001e00a47223 */ /* 0x004fe200000100a4 */
[----:B------:R-:W-:Y:S01]  /*25710*/  FMNMX.FTZ R16, R162, R16, !PT ;  /* 0x00000010a2107209 */ /* 0x000fe20007810000 */
[----:B------:R-:W-:Y:S01]  /*25720*/  FFMA.FTZ R171, R0, R30, R171 ;  /* 0x0000001e00ab7223 */ /* 0x000fe200000100ab */
[----:B------:R-:W-:Y:S02]  /*25730*/  FMNMX.FTZ R17, R64, R17, !PT ;  /* 0x0000001140117209 */ /* 0x000fe40007810000 */
[----:B------:R-:W-:Y:S01]  /*25740*/  FMNMX.FTZ R16, R164, R16, !PT ;  /* 0x00000010a4107209 */ /* 0x000fe20007810000 */
[----:B------:R-:W2:Y:S01]  /*25750*/  I2F R24, R24 ;  /* 0x0000001800187306 */ /* 0x000ea20000201400 */
[C---:B------:R-:W-:Y:S02]  /*25760*/  IADD3 R14, R4.reuse, 0x61, RZ ;  /* 0x00000061040e7810 */ /* 0x040fe40007ffe0ff */
[----:B------:R-:W-:Y:S01]  /*25770*/  IADD3 R15, R4, 0x68, RZ ;  /* 0x00000068040f7810 */ /* 0x000fe20007ffe0ff */
[CC--:B-1----:R-:W-:Y:S02]  /*25780*/  FFMA.FTZ R166, R0.reuse, R29.reuse, R166 ;  /* 0x0000001d00a67223 */ /* 0x0c2fe400000100a6 */
[C---:B------:R-:W-:Y:S04]  /*25790*/  FFMA.FTZ R172, R0.reuse, R29, R172 ;  /* 0x0000001d00ac7223 */ /* 0x040fe800000100ac */
[----:B------:R-:W1:Y:S01]  /*257a0*/  I2F R27, R27 ;  /* 0x0000001b001b7306 */ /* 0x000e620000201400 */
[CC--:B---3--:R-:W-:Y:S02]  /*257b0*/  FFMA.FTZ R168, R0.reuse, R28.reuse, R168 ;  /* 0x0000001c00a87223 */ /* 0x0c8fe400000100a8 */
[C---:B------:R-:W-:Y:S02]  /*257c0*/  FFMA.FTZ R173, R0.reuse, R28, R173 ;  /* 0x0000001c00ad7223 */ /* 0x040fe400000100ad */
[----:B------:R-:W-:Y:S05]  /*257d0*/  LDSM.16.MT88.4 R28, [R217+0xc000] ;  /* 0x00c00000d91c783b */ /* 0x000fea0000004200 */
[----:B------:R-:W3:Y:S01]  /*257e0*/  I2F R26, R26 ;  /* 0x0000001a001a7306 */ /* 0x000ee20000201400 */
[CC--:B--2---:R-:W-:Y:S02]  /*257f0*/  FFMA.FTZ R186, R0.reuse, R24.reuse, R186 ;  /* 0x0000001800ba7223 */ /* 0x0c4fe400000100ba */
[----:B------:R-:W-:Y:S01]  /*25800*/  FFMA.FTZ R178, R0, R24, R178 ;  /* 0x0000001800b27223 */ /* 0x000fe200000100b2 */
[----:B------:R-:W-:Y:S02]  /*25810*/  FMNMX.FTZ R24, R170, R17, !PT ;  /* 0x00000011aa187209 */ /* 0x000fe40007810000 */
[----:B------:R-:W-:Y:S04]  /*25820*/  FMNMX.FTZ R17, R166, R16, !PT ;  /* 0x00000010a6117209 */ /* 0x000fe80007810000 */
[----:B------:R-:W2:Y:S01]  /*25830*/  I2F R194, R194 ;  /* 0x000000c200c27306 */ /* 0x000ea20000201400 */
[----:B------:R-:W-:Y:S02]  /*25840*/  FMNMX.FTZ R24, R171, R24, !PT ;  /* 0x00000018ab187209 */ /* 0x000fe40007810000 */
[----:B------:R-:W-:Y:S01]  /*25850*/  FMNMX.FTZ R17, R168, R17, !PT ;  /* 0x00000011a8117209 */ /* 0x000fe20007810000 */
[-C--:B-1----:R-:W-:Y:S01]  /*25860*/  FFMA.FTZ R176, R0, R27.reuse, R176 ;  /* 0x0000001b00b07223 */ /* 0x082fe200000100b0 */
[----:B------:R-:W-:Y:S01]  /*25870*/  FMNMX.FTZ R24, R172, R24, !PT ;  /* 0x00000018ac187209 */ /* 0x000fe20007810000 */
[----:B------:R-:W-:Y:S01]  /*25880*/  FFMA.FTZ R181, R0, R27, R181 ;  /* 0x0000001b00b57223 */ /* 0x000fe200000100b5 */
[----:B------:R-:W-:Y:S02]  /*25890*/  IADD3 R16, R4, 0x69, RZ ;  /* 0x0000006904107810 */ /* 0x000fe40007ffe0ff */
[----:B------:R-:W-:Y:S01]  /*258a0*/  FMNMX.FTZ R17, R176, R17, !PT ;  /* 0x00000011b0117209 */ /* 0x000fe20007810000 */
[----:B------:R-:W1:Y:S01]  /*258b0*/  I2F R25, R25 ;  /* 0x0000001900197306 */ /* 0x000e620000201400 */
[----:B------:R-:W-:Y:S01]  /*258c0*/  FMNMX.FTZ R24, R173, R24, !PT ;  /* 0x00000018ad187209 */ /* 0x000fe20007810000 */
[CC--:B---3--:R-:W-:Y:S02]  /*258d0*/  FFMA.FTZ R175, R0.reuse, R26.reuse, R175 ;  /* 0x0000001a00af7223 */ /* 0x0c8fe400000100af */
[C---:B------:R-:W-:Y:S06]  /*258e0*/  FFMA.FTZ R182, R0.reuse, R26, R182 ;  /* 0x0000001a00b67223 */ /* 0x040fec00000100b6 */
[----:B------:R-:W3:Y:S01]  /*258f0*/  I2F R10, R10 ;  /* 0x0000000a000a7306 */ /* 0x000ee20000201400 */
[-C--:B--2---:R-:W-:Y:S01]  /*25900*/  FFMA.FTZ R193, R0, R194.reuse, R20 ;  /* 0x000000c200c17223 */ /* 0x084fe20000010014 */
[----:B------:R-:W-:Y:S01]  /*25910*/  IADD3 R20, R4, 0x71, RZ ;  /* 0x0000007104147810 */ /* 0x000fe20007ffe0ff */
[C---:B------:R-:W-:Y:S07]  /*25920*/  FFMA.FTZ R194, R0.reuse, R194, R19 ;  /* 0x000000c200c27223 */ /* 0x040fee0000010013 */
[----:B------:R-:W2:Y:S01]  /*25930*/  I2F R195, R195 ;  /* 0x000000c300c37306 */ /* 0x000ea20000201400 */
[CC--:B-1----:R-:W-:Y:S02]  /*25940*/  FFMA.FTZ R177, R0.reuse, R25.reuse, R177 ;  /* 0x0000001900b17223 */ /* 0x0c2fe400000100b1 */
[C---:B------:R-:W-:Y:S07]  /*25950*/  FFMA.FTZ R184, R0.reuse, R25, R184 ;  /* 0x0000001900b87223 */ /* 0x040fee00000100b8 */
[----:B------:R-:W1:Y:S01]  /*25960*/  I2F R22, R22 ;  /* 0x0000001600167306 */ /* 0x000e620000201400 */
[CC--:B---3--:R-:W-:Y:S02]  /*25970*/  FFMA.FTZ R189, R0.reuse, R10.reuse, R189 ;  /* 0x0000000a00bd7223 */ /* 0x0c8fe400000100bd */
[C---:B------:R-:W-:Y:S07]  /*25980*/  FFMA.FTZ R183, R0.reuse, R10, R183 ;  /* 0x0000000a00b77223 */ /* 0x040fee00000100b7 */
[----:B------:R-:W3:Y:S01]  /*25990*/  I2F R23, R23 ;  /* 0x0000001700177306 */ /* 0x000ee20000201400 */
[CC--:B--2---:R-:W-:Y:S02]  /*259a0*/  FFMA.FTZ R191, R0.reuse, R195.reuse, R191 ;  /* 0x000000c300bf7223 */ /* 0x0c4fe400000100bf */
[----:B------:R-:W-:Y:S01]  /*259b0*/  FFMA.FTZ R195, R0, R195, R18 ;  /* 0x000000c300c37223 */ /* 0x000fe20000010012 */
[----:B------:R-:W-:Y:S02]  /*259c0*/  FMNMX.FTZ R18, R175, R17, !PT ;  /* 0x00000011af127209 */ /* 0x000fe40007810000 */
[----:B------:R-:W-:Y:S04]  /*259d0*/  IADD3 R17, R4, 0x70, RZ ;  /* 0x0000007004117810 */ /* 0x000fe80007ffe0ff */
[----:B------:R-:W2:Y:S01]  /*259e0*/  I2F R5, R5 ;  /* 0x0000000500057306 */ /* 0x000ea20000201400 */
[----:B------:R-:W-:Y:S01]  /*259f0*/  FMNMX.FTZ R18, R177, R18, !PT ;  /* 0x00000012b1127209 */ /* 0x000fe20007810000 */
[C---:B-1----:R-:W-:Y:S01]  /*25a00*/  FFMA.FTZ R192, R0.reuse, R22, R21 ;  /* 0x0000001600c07223 */ /* 0x042fe20000010015 */
[----:B------:R-:W-:Y:S01]  /*25a10*/  FMNMX.FTZ R21, R181, R24, !PT ;  /* 0x00000018b5157209 */ /* 0x000fe20007810000 */
[----:B------:R-:W-:Y:S01]  /*25a20*/  FFMA.FTZ R196, R0, R22, R196 ;  /* 0x0000001600c47223 */ /* 0x000fe200000100c4 */
[----:B------:R-:W-:Y:S02]  /*25a30*/  FMNMX.FTZ R18, R178, R18, !PT ;  /* 0x00000012b2127209 */ /* 0x000fe40007810000 */
[----:B------:R-:W-:Y:S03]  /*25a40*/  FMNMX.FTZ R21, R182, R21, !PT ;  /* 0x00000015b6157209 */ /* 0x000fe60007810000 */
[----:B------:R1:W1:Y:S01]  /*25a50*/  I2F R10, R20 ;  /* 0x00000014000a7306 */ /* 0x0002620000201400 */
[----:B------:R-:W-:Y:S02]  /*25a60*/  FMNMX.FTZ R18, R191, R18, !PT ;  /* 0x00000012bf127209 */ /* 0x000fe40007810000 */
[----:B------:R-:W-:Y:S01]  /*25a70*/  FMNMX.FTZ R19, R184, R21, !PT ;  /* 0x00000015b8137209 */ /* 0x000fe20007810000 */
[CC--:B---3--:R-:W-:Y:S02]  /*25a80*/  FFMA.FTZ R190, R0.reuse, R23.reuse, R190 ;  /* 0x0000001700be7223 */ /* 0x0c8fe400000100be */
[----:B------:R-:W-:Y:S01]  /*25a90*/  FFMA.FTZ R197, R0, R23, R197 ;  /* 0x0000001700c57223 */ /* 0x000fe200000100c5 */
[----:B------:R-:W-:Y:S02]  /*25aa0*/  FMNMX.FTZ R19, R186, R19, !PT ;  /* 0x00000013ba137209 */ /* 0x000fe40007810000 */
[----:B------:R-:W-:Y:S01]  /*25ab0*/  FMNMX.FTZ R18, R190, R18, !PT ;  /* 0x00000012be127209 */ /* 0x000fe20007810000 */
[----:B------:R-:W3:Y:S01]  /*25ac0*/  I2F R11, R11 ;  /* 0x0000000b000b7306 */ /* 0x000ee20000201400 */
[----:B------:R-:W-:Y:S02]  /*25ad0*/  FMNMX.FTZ R19, R195, R19, !PT ;  /* 0x00000013c3137209 */ /* 0x000fe40007810000 */
[----:B------:R-:W-:Y:S01]  /*25ae0*/  FMNMX.FTZ R18, R192, R18, !PT ;  /* 0x00000012c0127209 */ /* 0x000fe20007810000 */
[CC--:B--2---:R-:W-:Y:S02]  /*25af0*/  FFMA.FTZ R188, R0.reuse, R5.reuse, R188 ;  /* 0x0000000500bc7223 */ /* 0x0c4fe400000100bc */
[C---:B------:R-:W-:Y:S01]  /*25b00*/  FFMA.FTZ R180, R0.reuse, R5, R180 ;  /* 0x0000000500b47223 */ /* 0x040fe200000100b4 */
[----:B------:R-:W-:Y:S03]  /*25b10*/  FMNMX.FTZ R5, R193, R18, !PT ;  /* 0x00000012c1057209 */ /* 0x000fe60007810000 */
[----:B------:R-:W2:Y:S01]  /*25b20*/  I2F R12, R12 ;  /* 0x0000000c000c7306 */ /* 0x000ea20000201400 */
[----:B------:R-:W-:Y:S02]  /*25b30*/  FMNMX.FTZ R5, R189, R5, !PT ;  /* 0x00000005bd057209 */ /* 0x000fe40007810000 */
[----:B-1----:R-:W-:Y:S01]  /*25b40*/  FMNMX.FTZ R20, R197, R19, !PT ;  /* 0x00000013c5147209 */ /* 0x002fe20007810000 */
[-C--:B------:R-:W-:Y:S01]  /*25b50*/  FFMA.FTZ R154, R0, R10.reuse, R154 ;  /* 0x0000000a009a7223 */ /* 0x080fe2000001009a */
[----:B------:R-:W-:Y:S01]  /*25b60*/  FMNMX.FTZ R5, R188, R5, !PT ;  /* 0x00000005bc057209 */ /* 0x000fe20007810000 */
[----:B------:R-:W-:Y:S01]  /*25b70*/  FFMA.FTZ R151, R0, R10, R151 ;  /* 0x0000000a00977223 */ /* 0x000fe20000010097 */
[----:B------:R-:W-:Y:S03]  /*25b80*/  FMNMX.FTZ R18, R196, R20, !PT ;  /* 0x00000014c4127209 */ /* 0x000fe60007810000 */
[----:B------:R-:W1:Y:S01]  /*25b90*/  I2F R13, R13 ;  /* 0x0000000d000d7306 */ /* 0x000e620000201400 */
[----:B------:R-:W-:Y:S01]  /*25ba0*/  IADD3 R19, R4, 0x78, RZ ;  /* 0x0000007804137810 */ /* 0x000fe20007ffe0ff */
[----:B------:R-:W-:Y:S01]  /*25bb0*/  LDSM.16.MT88.4 R20, [R218+0xc000] ;  /* 0x00c00000da14783b */ /* 0x000fe20000004200 */
[----:B------:R-:W-:Y:S01]  /*25bc0*/  FMNMX.FTZ R18, R194, R18, !PT ;  /* 0x00000012c2127209 */ /* 0x000fe20007810000 */
[-C--:B---3--:R-:W-:Y:S01]  /*25bd0*/  FFMA.FTZ R187, R0, R11.reuse, R187 ;  /* 0x0000000b00bb7223 */ /* 0x088fe200000100bb */
[----:B------:R-:W-:Y:S01]  /*25be0*/  IADD3 R4, R4, 0x79, RZ ;  /* 0x0000007904047810 */ /* 0x000fe20007ffe0ff */
[----:B------:R-:W-:Y:S01]  /*25bf0*/  FFMA.FTZ R179, R0, R11, R179 ;  /* 0x0000000b00b37223 */ /* 0x000fe200000100b3 */
[----:B------:R-:W-:Y:S02]  /*25c00*/  FMNMX.FTZ R18, R183, R18, !PT ;  /* 0x00000012b7127209 */ /* 0x000fe40007810000 */
[----:B------:R-:W-:Y:S01]  /*25c10*/  FMNMX.FTZ R5, R187, R5, !PT ;  /* 0x00000005bb057209 */ /* 0x000fe20007810000 */
[----:B------:R-:W3:Y:S01]  /*25c20*/  I2F R14, R14 ;  /* 0x0000000e000e7306 */ /* 0x000ee20000201400 */
[----:B------:R-:W-:Y:S01]  /*25c30*/  FMNMX.FTZ R18, R180, R18, !PT ;  /* 0x00000012b4127209 */ /* 0x000fe20007810000 */
[C---:B--2---:R-:W-:Y:S03]  /*25c40*/  FFMA.FTZ R185, R0.reuse, R12, R185 ;  /* 0x0000000c00b97223 */ /* 0x044fe600000100b9 */
[----:B------:R-:W-:Y:S01]  /*25c50*/  FMNMX.FTZ R18, R179, R18, !PT ;  /* 0x00000012b3127209 */ /* 0x000fe20007810000 */
[----:B------:R-:W-:Y:S01]  /*25c60*/  FFMA.FTZ R174, R0, R12, R174 ;  /* 0x0000000c00ae7223 */ /* 0x000fe200000100ae */
[----:B------:R-:W-:Y:S03]  /*25c70*/  FMNMX.FTZ R12, R185, R5, !PT ;  /* 0x00000005b90c7209 */ /* 0x000fe60007810000 */
[----:B------:R-:W2:Y:S01]  /*25c80*/  I2F R15, R15 ;  /* 0x0000000f000f7306 */ /* 0x000ea20000201400 */
[----:B------:R-:W-:Y:S01]  /*25c90*/  FMNMX.FTZ R18, R174, R18, !PT ;  /* 0x00000012ae127209 */ /* 0x000fe20007810000 */
[CC--:B-1----:R-:W-:Y:S02]  /*25ca0*/  FFMA.FTZ R169, R0.reuse, R13.reuse, R169 ;  /* 0x0000000d00a97223 */ /* 0x0c2fe400000100a9 */
[C---:B------:R-:W-:Y:S03]  /*25cb0*/  FFMA.FTZ R161, R0.reuse, R13, R161 ;  /* 0x0000000d00a17223 */ /* 0x040fe600000100a1 */
[----:B------:R-:W-:Y:S03]  /*25cc0*/  FMNMX.FTZ R12, R169, R12, !PT ;  /* 0x0000000ca90c7209 */ /* 0x000fe60007810000 */
[----:B------:R-:W1:Y:S01]  /*25cd0*/  I2F R16, R16 ;  /* 0x0000001000107306 */ /* 0x000e620000201400 */
[----:B------:R-:W-:Y:S01]  /*25ce0*/  FMNMX.FTZ R18, R161, R18, !PT ;  /* 0x00000012a1127209 */ /* 0x000fe20007810000 */
[CC--:B---3--:R-:W-:Y:S02]  /*25cf0*/  FFMA.FTZ R167, R0.reuse, R14.reuse, R167 ;  /* 0x0000000e00a77223 */ /* 0x0c8fe400000100a7 */
[----:B------:R-:W-:Y:S03]  /*25d00*/  FFMA.FTZ R160, R0, R14, R160 ;  /* 0x0000000e00a07223 */ /* 0x000fe600000100a0 */
[----:B------:R-:W-:Y:S03]  /*25d10*/  FMNMX.FTZ R12, R167, R12, !PT ;  /* 0x0000000ca70c7209 */ /* 0x000fe60007810000 */
[----:B------:R-:W3:Y:S01]  /*25d20*/  I2F R17, R17 ;  /* 0x0000001100117306 */ /* 0x000ee20000201400 */
[----:B------:R-:W-:Y:S01]  /*25d30*/  FMNMX.FTZ R18, R160, R18, !PT ;  /* 0x00000012a0127209 */ /* 0x000fe20007810000 */
[CC--:B--2---:R-:W-:Y:S02]  /*25d40*/  FFMA.FTZ R165, R0.reuse, R15.reuse, R165 ;  /* 0x0000000f00a57223 */ /* 0x0c4fe400000100a5 */
[C---:B------:R-:W-:Y:S03]  /*25d50*/  FFMA.FTZ R159, R0.reuse, R15, R159 ;  /* 0x0000000f009f7223 */ /* 0x040fe6000001009f */
[----:B------:R-:W-:Y:S03]  /*25d60*/  FMNMX.FTZ R12, R165, R12, !PT ;  /* 0x0000000ca50c7209 */ /* 0x000fe60007810000 */
[----:B------:R2:W2:Y:S01]  /*25d70*/  I2F R5, R4 ;  /* 0x0000000400057306 */ /* 0x0004a20000201400 */
[----:B------:R-:W-:Y:S01]  /*25d80*/  FMNMX.FTZ R18, R159, R18, !PT ;  /* 0x000000129f127209 */ /* 0x000fe20007810000 */
[CC--:B-1----:R-:W-:Y:S02]  /*25d90*/  FFMA.FTZ R163, R0.reuse, R16.reuse, R163 ;  /* 0x0000001000a37223 */ /* 0x0c2fe400000100a3 */
[C---:B------:R-:W-:Y:S03]  /*25da0*/  FFMA.FTZ R157, R0.reuse, R16, R157 ;  /* 0x00000010009d7223 */ /* 0x040fe6000001009d */
[----:B------:R-:W-:Y:S03]  /*25db0*/  FMNMX.FTZ R12, R163, R12, !PT ;  /* 0x0000000ca30c7209 */ /* 0x000fe60007810000 */
[----:B------:R-:W1:Y:S01]  /*25dc0*/  I2F R11, R19 ;  /* 0x00000013000b7306 */ /* 0x000e620000201400 */
[----:B------:R-:W-:Y:S01]  /*25dd0*/  FMNMX.FTZ R18, R157, R18, !PT ;  /* 0x000000129d127209 */ /* 0x000fe20007810000 */
[CC--:B---3--:R-:W-:Y:S02]  /*25de0*/  FFMA.FTZ R155, R0.reuse, R17.reuse, R155 ;  /* 0x00000011009b7223 */ /* 0x0c8fe4000001009b */
[----:B------:R-:W-:Y:S05]  /*25df0*/  FFMA.FTZ R152, R0, R17, R152 ;  /* 0x0000001100987223 */ /* 0x000fea0000010098 */
[----:B------:R-:W-:Y:S02]  /*25e00*/  FMNMX.FTZ R18, R152, R18, !PT ;  /* 0x0000001298127209 */ /* 0x000fe40007810000 */
[----:B--2---:R-:W-:Y:S01]  /*25e10*/  FMNMX.FTZ R4, R155, R12, !PT ;  /* 0x0000000c9b047209 */ /* 0x004fe20007810000 */
[CC--:B------:R-:W-:Y:S01]  /*25e20*/  FFMA.FTZ R135, R0.reuse, R5.reuse, R135 ;  /* 0x0000000500877223 */ /* 0x0c0fe20000010087 */
[----:B------:R-:W-:Y:S01]  /*25e30*/  FMNMX.FTZ R18, R151, R18, !PT ;  /* 0x0000001297127209 */ /* 0x000fe20007810000 */
[----:B------:R-:W-:Y:S01]  /*25e40*/  FFMA.FTZ R148, R0, R5, R148 ;  /* 0x0000000500947223 */ /* 0x000fe20000010094 */
[----:B------:R-:W-:Y:S01]  /*25e50*/  FMNMX.FTZ R4, R154, R4, !PT ;  /* 0x000000049a047209 */ /* 0x000fe20007810000 */
[----:B------:R-:W-:Y:S01]  /*25e60*/  LDSM.16.MT88.4 R12, [R220+0xc000] ;  /* 0x00c00000dc0c783b */ /* 0x000fe20000004200 */
[CC--:B-1----:R-:W-:Y:S02]  /*25e70*/  FFMA.FTZ R136, R0.reuse, R11.reuse, R136 ;  /* 0x0000000b00887223 */ /* 0x0c2fe40000010088 */
[----:B------:R-:W-:Y:S03]  /*25e80*/  FFMA.FTZ R150, R0, R11, R150 ;  /* 0x0000000b00967223 */ /* 0x000fe60000010096 */
[----:B------:R-:W-:Y:S02]  /*25e90*/  FMNMX.FTZ R4, R136, R4, !PT ;  /* 0x0000000488047209 */ /* 0x000fe40007810000 */
[----:B------:R-:W-:Y:S02]  /*25ea0*/  FMNMX.FTZ R11, R150, R18, !PT ;  /* 0x00000012960b7209 */ /* 0x000fe40007810000 */
[----:B------:R-:W-:Y:S02]  /*25eb0*/  FMNMX.FTZ R4, R135, R4, !PT ;  /* 0x0000000487047209 */ /* 0x000fe40007810000 */
[----:B------:R-:W-:Y:S03]  /*25ec0*/  FMNMX.FTZ R11, R148, R11, !PT ;  /* 0x0000000b940b7209 */ /* 0x000fe60007810000 */
[----:B------:R-:W1:Y:S08]  /*25ed0*/  SHFL.BFLY PT, R5, R4, 0x2, 0x1f ;  /* 0x0c401f0004057f89 */ /* 0x000e7000000e0000 */
[----:B------:R-:W2:Y:S01]  /*25ee0*/  SHFL.BFLY PT, R10, R11, 0x2, 0x1f ;  /* 0x0c401f000b0a7f89 */ /* 0x000ea200000e0000 */
[----:B-1----:R-:W-:Y:S07]  /*25ef0*/  FMNMX.FTZ R4, R4, R5, !PT ;  /* 0x0000000504047209 */ /* 0x002fee0007810000 */
[----:B----4-:R-:W1:Y:S01]  /*25f00*/  SHFL.BFLY PT, R132, R4, 0x1, 0x1f ;  /* 0x0c201f0004847f89 */ /* 0x010e6200000e0000 */
[----:B--2---:R-:W-:Y:S07]  /*25f10*/  FMNMX.FTZ R5, R11, R10, !PT ;  /* 0x0000000a0b057209 */ /* 0x004fee0007810000 */
[----:B------:R-:W2:Y:S01]  /*25f20*/  SHFL.BFLY PT, R133, R5, 0x1, 0x1f ;  /* 0x0c201f0005857f89 */ /* 0x000ea200000e0000 */
[----:B-1----:R-:W-:Y:S04]  /*25f30*/  FMNMX.FTZ R132, R4, R132, !PT ;  /* 0x0000008404847209 */ /* 0x002fe80007810000 */
[----:B------:R-:W-:Y:S01]  /*25f40*/  FSETP.NEU.FTZ.AND P0, PT, R132, -INF , PT ;  /* 0xff8000008400780b */ /* 0x000fe20003f1d000 */
[----:B-----5:R-:W-:Y:S02]  /*25f50*/  FMUL.FTZ R153, R134, R132 ;  /* 0x0000008486997220 */ /* 0x020fe40000410000 */
[----:B------:R-:W-:Y:S01]  /*25f60*/  FADD.FTZ R2, -R132, R2 ;  /* 0x0000000284027221 */ /* 0x000fe20000010100 */
[----:B--2---:R-:W-:Y:S02]  /*25f70*/  FMNMX.FTZ R133, R5, R133, !PT ;  /* 0x0000008505857209 */ /* 0x004fe40007810000 */
[----:B------:R-:W-:Y:S01]  /*25f80*/  FSEL R153, R153, RZ, P0 ;  /* 0x000000ff99997208 */ /* 0x000fe20000000000 */
[C---:B------:R-:W-:Y:S01]  /*25f90*/  FMUL.FTZ R2, R134.reuse, R2 ;  /* 0x0000000286027220 */ /* 0x040fe20000410000 */
[C---:B------:R-:W-:Y:S01]  /*25fa0*/  FSETP.NEU.FTZ.AND P0, PT, R133.reuse, -INF , PT ;  /* 0xff8000008500780b */ /* 0x040fe20003f1d000 */
[C---:B------:R-:W-:Y:S02]  /*25fb0*/  FMUL.FTZ R149, R134.reuse, R133 ;  /* 0x0000008586957220 */ /* 0x040fe40000410000 */
[----:B------:R-:W-:Y:S02]  /*25fc0*/  FADD.FTZ R3, -R133, R3 ;  /* 0x0000000385037221 */ /* 0x000fe40000010100 */
[-CC-:B------:R-:W-:Y:S01]  /*25fd0*/  FFMA.FTZ R140, R9, R134.reuse, -R153.reuse ;  /* 0x00000086098c7223 */ /* 0x180fe20000010899 */
[----:B------:R-:W-:Y:S01]  /*25fe0*/  FSEL R149, R149, RZ, P0 ;  /* 0x000000ff95957208 */ /* 0x000fe20000000000 */
[----:B------:R-:W-:Y:S01]  /*25ff0*/  FMUL.FTZ R3, R134, R3 ;  /* 0x0000000386037220 */ /* 0x000fe20000410000 */
[----:B------:R-:W1:Y:S01]  /*26000*/  MUFU.EX2 R2, R2 ;  /* 0x0000000200027308 */ /* 0x000e620000000800 */
[-C--:B------:R-:W-:Y:S01]  /*26010*/  FFMA.FTZ R147, R142, R134.reuse, -R153 ;  /* 0x000000868e937223 */ /* 0x080fe20000010899 */
[----:B------:R-:W-:Y:S01]  /*26020*/  ISETP.GT.AND P0, PT, R242, 0x1, PT ;  /* 0x00000001f200780c */ /* 0x000fe20003f04270 */
[-C--:B------:R-:W-:Y:S01]  /*26030*/  FFMA.FTZ R145, R8, R134.reuse, -R149 ;  /* 0x0000008608917223 */ /* 0x080fe20000010895 */
[----:B------:R-:W-:Y:S01]  /*26040*/  MOV R242, R139 ;  /* 0x0000008b00f27202 */ /* 0x000fe20000000f00 */
[-CC-:B------:R-:W-:Y:S02]  /*26050*/  FFMA.FTZ R142, R143, R134.reuse, -R153.reuse ;  /* 0x000000868f8e7223 */ /* 0x180fe40000010899 */
[-C--:B------:R-:W-:Y:S02]  /*26060*/  FFMA.FTZ R141, R146, R134.reuse, -R153 ;  /* 0x00000086928d7223 */ /* 0x080fe40000010899 */
[-CC-:B------:R-:W-:Y:S01]  /*26070*/  FFMA.FTZ R146, R7, R134.reuse, -R149.reuse ;  /* 0x0000008607927223 */ /* 0x180fe20000010895 */
[----:B------:R-:W2:Y:S01]  /*26080*/  MUFU.EX2 R3, R3 ;  /* 0x0000000300037308 */ /* 0x000ea20000000800 */
[-CC-:B------:R-:W-:Y:S02]  /*26090*/  FFMA.FTZ R144, R144, R134.reuse, -R149.reuse ;  /* 0x0000008690907223 */ /* 0x180fe40000010895 */
[-CC-:B------:R-:W-:Y:S02]  /*260a0*/  FFMA.FTZ R143, R6, R134.reuse, -R149.reuse ;  /* 0x00000086068f7223 */ /* 0x180fe40000010895 */
[-CC-:B------:R-:W-:Y:S02]  /*260b0*/  FFMA.FTZ R156, R56, R134.reuse, -R149.reuse ;  /* 0x00000086389c7223 */ /* 0x180fe40000010895 */
[-C--:B------:R-:W-:Y:S02]  /*260c0*/  FFMA.FTZ R158, R64, R134.reuse, -R149 ;  /* 0x00000086409e7223 */ /* 0x080fe40000010895 */
[-CC-:B------:R-:W-:Y:S01]  /*260d0*/  FFMA.FTZ R162, R162, R134.reuse, -R153.reuse ;  /* 0x00000086a2a27223 */ /* 0x180fe20000010899 */
[----:B------:R-:W-:Y:S01]  /*260e0*/  MUFU.EX2 R147, R147 ;  /* 0x0000009300937308 */ /* 0x000fe20000000800 */
[-CC-:B------:R-:W-:Y:S02]  /*260f0*/  FFMA.FTZ R164, R164, R134.reuse, -R153.reuse ;  /* 0x00000086a4a47223 */ /* 0x180fe40000010899 */
[--C-:B------:R-:W-:Y:S02]  /*26100*/  FFMA.FTZ R166, R166, R134, -R153.reuse ;  /* 0x00000086a6a67223 */ /* 0x100fe40000010899 */
[C---:B-1----:R-:W-:Y:S02]  /*26110*/  FMUL.FTZ R6, R2.reuse, R130 ;  /* 0x0000008202067220 */ /* 0x042fe40000410000 */
[C---:B------:R-:W-:Y:S02]  /*26120*/  FMUL.FTZ R7, R2.reuse, R131 ;  /* 0x0000008302077220 */ /* 0x040fe40000410000 */
[C---:B------:R-:W-:Y:S01]  /*26130*/  FMUL.FTZ R10, R2.reuse, R126 ;  /* 0x0000007e020a7220 */ /* 0x040fe20000410000 */
[----:B------:R-:W1:Y:S01]  /*26140*/  MUFU.EX2 R142, R142 ;  /* 0x0000008e008e7308 */ /* 0x000e620000000800 */
[C---:B------:R-:W-:Y:S02]  /*26150*/  FMUL.FTZ R11, R2.reuse, R127 ;  /* 0x0000007f020b7220 */ /* 0x040fe40000410000 */
[C---:B------:R-:W-:Y:S02]  /*26160*/  FMUL.FTZ R18, R2.reuse, R118 ;  /* 0x0000007602127220 */ /* 0x040fe40000410000 */
        /* <DEDUP_REMOVED lines=10> */
[----:B------:R-:W2:Y:S01]  /*26210*/  MUFU.EX2 R140, R140 ;  /* 0x0000008c008c7308 */ /* 0x000ea20000000800 */
[----:B------:R-:W-:Y:S01]  /*26220*/  FMUL.FTZ R27, R2, R111 ;  /* 0x0000006f021b7220 */ /* 0x000fe20000410000 */
[----:B------:R-:W-:Y:S01]  /*26230*/  LDSM.16.MT88.4 R116, [R218+0xf800] ;  /* 0x00f80000da74783b */ /* 0x000fe20000004200 */
[C---:B------:R-:W-:Y:S01]  /*26240*/  FMUL.FTZ R24, R3.reuse, R108 ;  /* 0x0000006c03187220 */ /* 0x040fe20000410000 */
[----:B-1----:R-:W-:Y:S01]  /*26250*/  F2FP.PACK_AB R129, R142, R147 ;  /* 0x000000938e81723e */ /* 0x002fe200000000ff */
[C---:B------:R-:W-:Y:S02]  /*26260*/  FMUL.FTZ R25, R3.reuse, R109 ;  /* 0x0000006d03197220 */ /* 0x040fe40000410000 */
[C---:B------:R-:W-:Y:S02]  /*26270*/  FMUL.FTZ R34, R2.reuse, R102 ;  /* 0x0000006602227220 */ /* 0x040fe40000410000 */
[C---:B------:R-:W-:Y:S01]  /*26280*/  FMUL.FTZ R35, R2.reuse, R103 ;  /* 0x0000006702237220 */ /* 0x040fe20000410000 */
[----:B------:R-:W-:Y:S01]  /*26290*/  MUFU.EX2 R146, R146 ;  /* 0x0000009200927308 */ /* 0x000fe20000000800 */
[C---:B------:R-:W-:Y:S01]  /*262a0*/  FMUL.FTZ R32, R3.reuse, R100 ;  /* 0x0000006403207220 */ /* 0x040fe20000410000 */
[----:B------:R-:W-:Y:S01]  /*262b0*/  LDSM.16.MT88.4 R108, [R217+0xf800] ;  /* 0x00f80000d96c783b */ /* 0x000fe20000004200 */
[C---:B------:R-:W-:Y:S02]  /*262c0*/  FMUL.FTZ R33, R3.reuse, R101 ;  /* 0x0000006503217220 */ /* 0x040fe40000410000 */
[C---:B------:R-:W-:Y:S02]  /*262d0*/  FMUL.FTZ R42, R2.reuse, R94 ;  /* 0x0000005e022a7220 */ /* 0x040fe40000410000 */
[C---:B------:R-:W-:Y:S02]  /*262e0*/  FMUL.FTZ R43, R2.reuse, R95 ;  /* 0x0000005f022b7220 */ /* 0x040fe40000410000 */
[C---:B------:R-:W-:Y:S01]  /*262f0*/  FMUL.FTZ R41, R3.reuse, R93 ;  /* 0x0000005d03297220 */ /* 0x040fe20000410000 */
[----:B------:R-:W1:Y:S01]  /*26300*/  MUFU.EX2 R145, R145 ;  /* 0x0000009100917308 */ /* 0x000e620000000800 */
[----:B------:R-:W-:Y:S01]  /*26310*/  LDSM.16.MT88.4 R100, [R216+0xf800] ;  /* 0x00f80000d864783b */ /* 0x000fe20000004200 */
[----:B------:R-:W-:Y:S01]  /*26320*/  FMUL.FTZ R51, R2, R87 ;  /* 0x0000005702337220 */ /* 0x000fe20000410000 */
[----:B--2---:R-:W-:Y:S01]  /*26330*/  F2FP.PACK_AB R131, R140, R141 ;  /* 0x0000008d8c83723e */ /* 0x004fe200000000ff */
[C---:B------:R-:W-:Y:S02]  /*26340*/  FMUL.FTZ R59, R2.reuse, R79 ;  /* 0x0000004f023b7220 */ /* 0x040fe40000410000 */
[C---:B------:R-:W-:Y:S02]  /*26350*/  FMUL.FTZ R56, R3.reuse, R76 ;  /* 0x0000004c03387220 */ /* 0x040fe40000410000 */
[C---:B------:R-:W-:Y:S02]  /*26360*/  FMUL.FTZ R66, R2.reuse, R70 ;  /* 0x0000004602427220 */ /* 0x040fe40000410000 */
[----:B------:R-:W-:Y:S01]  /*26370*/  MUFU.EX2 R144, R144 ;  /* 0x0000009000907308 */ /* 0x000fe20000000800 */
[----:B------:R-:W-:Y:S02]  /*26380*/  FMUL.FTZ R67, R2, R71 ;  /* 0x0000004702437220 */ /* 0x000fe40000410000 */
[C---:B------:R-:W-:Y:S02]  /*26390*/  FMUL.FTZ R64, R3.reuse, R68 ;  /* 0x0000004403407220 */ /* 0x040fe40000410000 */
[----:B------:R-:W-:Y:S02]  /*263a0*/  FMUL.FTZ R65, R3, R69 ;  /* 0x0000004503417220 */ /* 0x000fe40000410000 */
[-C--:B------:R-:W-:Y:S02]  /*263b0*/  FFMA.FTZ R168, R168, R134.reuse, -R153 ;  /* 0x00000086a8a87223 */ /* 0x080fe40000010899 */
[-CC-:B------:R-:W-:Y:S01]  /*263c0*/  FFMA.FTZ R170, R170, R134.reuse, -R149.reuse ;  /* 0x00000086aaaa7223 */ /* 0x180fe20000010895 */
[----:B------:R-:W2:Y:S01]  /*263d0*/  MUFU.EX2 R143, R143 ;  /* 0x0000008f008f7308 */ /* 0x000ea20000000800 */
[-CC-:B------:R-:W-:Y:S02]  /*263e0*/  FFMA.FTZ R171, R171, R134.reuse, -R149.reuse ;  /* 0x00000086abab7223 */ /* 0x180fe40000010895 */
[--C-:B------:R-:W-:Y:S01]  /*263f0*/  FFMA.FTZ R172, R172, R134, -R149.reuse ;  /* 0x00000086acac7223 */ /* 0x100fe20000010895 */
[----:B-1----:R-:W-:Y:S01]  /*26400*/  F2FP.PACK_AB R128, R145, R146 ;  /* 0x000000929180723e */ /* 0x002fe200000000ff */
[-C--:B------:R-:W-:Y:S02]  /*26410*/  FFMA.FTZ R173, R173, R134.reuse, -R149 ;  /* 0x00000086adad7223 */ /* 0x080fe40000010895 */
[-CC-:B------:R-:W-:Y:S02]  /*26420*/  FFMA.FTZ R176, R176, R134.reuse, -R153.reuse ;  /* 0x00000086b0b07223 */ /* 0x180fe40000010899 */
[-CC-:B------:R-:W-:Y:S01]  /*26430*/  FFMA.FTZ R175, R175, R134.reuse, -R153.reuse ;  /* 0x00000086afaf7223 */ /* 0x180fe20000010899 */
[----:B------:R-:W-:Y:S01]  /*26440*/  MUFU.EX2 R156, R156 ;  /* 0x0000009c009c7308 */ /* 0x000fe20000000800 */
[-CC-:B------:R-:W-:Y:S02]  /*26450*/  FFMA.FTZ R177, R177, R134.reuse, -R153.reuse ;  /* 0x00000086b1b17223 */ /* 0x180fe40000010899 */
[-C--:B------:R-:W-:Y:S02]  /*26460*/  FFMA.FTZ R178, R178, R134.reuse, -R153 ;  /* 0x00000086b2b27223 */ /* 0x080fe40000010899 */
[-CC-:B------:R-:W-:Y:S02]  /*26470*/  FFMA.FTZ R181, R181, R134.reuse, -R149.reuse ;  /* 0x00000086b5b57223 */ /* 0x180fe40000010895 */
[-CC-:B------:R-:W-:Y:S02]  /*26480*/  FFMA.FTZ R182, R182, R134.reuse, -R149.reuse ;  /* 0x00000086b6b67223 */ /* 0x180fe40000010895 */
[-CC-:B------:R-:W-:Y:S01]  /*26490*/  FFMA.FTZ R184, R184, R134.reuse, -R149.reuse ;  /* 0x00000086b8b87223 */ /* 0x180fe20000010895 */
[----:B------:R-:W1:Y:S01]  /*264a0*/  MUFU.EX2 R158, R158 ;  /* 0x0000009e009e7308 */ /* 0x000e620000000800 */
[-C--:B------:R-:W-:Y:S02]  /*264b0*/  FFMA.FTZ R186, R186, R134.reuse, -R149 ;  /* 0x00000086baba7223 */ /* 0x080fe40000010895 */
[--C-:B------:R-:W-:Y:S01]  /*264c0*/  FFMA.FTZ R191, R191, R134, -R153.reuse ;  /* 0x00000086bfbf7223 */ /* 0x100fe20000010899 */
[----:B--2---:R-:W-:Y:S01]  /*264d0*/  F2FP.PACK_AB R130, R143, R144 ;  /* 0x000000908f82723e */ /* 0x004fe200000000ff */
[-CC-:B------:R-:W-:Y:S02]  /*264e0*/  FFMA.FTZ R190, R190, R134.reuse, -R153.reuse ;  /* 0x00000086bebe7223 */ /* 0x180fe40000010899 */
[-CC-:B------:R-:W-:Y:S02]  /*264f0*/  FFMA.FTZ R192, R192, R134.reuse, -R153.reuse ;  /* 0x00000086c0c07223 */ /* 0x180fe40000010899 */
[-C--:B------:R-:W-:Y:S01]  /*26500*/  FFMA.FTZ R193, R193, R134.reuse, -R153 ;  /* 0x00000086c1c17223 */ /* 0x080fe20000010899 */
[----:B------:R-:W-:Y:S01]  /*26510*/  MUFU.EX2 R162, R162 ;  /* 0x000000a200a27308 */ /* 0x000fe20000000800 */
[C---:B------:R-:W-:Y:S05]  /*26520*/  HMMA.16816.F32 R4, R128.reuse, R12, R4 ;  /* 0x0000000c8004723c */ /* 0x040fea0000001804 */
[--C-:B------:R-:W-:Y:S02]  /*26530*/  FFMA.FTZ R195, R195, R134, -R149.reuse ;  /* 0x00000086c3c37223 */ /* 0x100fe40000010895 */
        /* <DEDUP_REMOVED lines=14> */
[-CC-:B------:R-:W-:Y:S02]  /*26620*/  FFMA.FTZ R188, R188, R134.reuse, -R153.reuse ;  /* 0x00000086bcbc7223 */ /* 0x180fe40000010899 */
[----:B------:R-:W-:Y:S02]  /*26630*/  FFMA.FTZ R187, R187, R134, -R153 ;  /* 0x00000086bbbb7223 */ /* 0x000fe40000010899 */
[C---:B------:R-:W-:Y:S01]  /*26640*/  FMUL.FTZ R20, R3.reuse, R112 ;  /* 0x0000007003147220 */ /* 0x040fe20000410000 */
[C---:B------:R-:W-:Y:S04]  /*26650*/  HMMA.16816.F32 R16, R128.reuse, R22, R16 ;  /* 0x000000168010723c */ /* 0x040fe80000001810 */
[----:B------:R-:W-:Y:S01]  /*26660*/  FMUL.FTZ R21, R3, R113 ;  /* 0x0000007103157220 */ /* 0x000fe20000410000 */
[----:B------:R-:W-:Y:S01]  /*26670*/  MUFU.EX2 R170, R170 ;  /* 0x000000aa00aa7308 */ /* 0x000fe20000000800 */
[--C-:B------:R-:W-:Y:S02]  /*26680*/  FFMA.FTZ R112, R58, R134, -R149.reuse ;  /* 0x000000863a707223 */ /* 0x100fe40000010895 */
[C---:B------:R-:W-:Y:S04]  /*26690*/  FMUL.FTZ R22, R2.reuse, R114 ;  /* 0x0000007202167220 */ /* 0x040fe80000410000 */
[C---:B------:R-:W-:Y:S02]  /*266a0*/  FMUL.FTZ R23, R2.reuse, R115 ;  /* 0x0000007302177220 */ /* 0x040fe40000410000 */
[----:B------:R-:W-:Y:S01]  /*266b0*/  FMUL.FTZ R58, R2, R78 ;  /* 0x0000004e023a7220 */ /* 0x000fe20000410000 */
[----:B------:R-:W-:Y:S01]  /*266c0*/  MUFU.EX2 R112, R112 ;  /* 0x0000007000707308 */ /* 0x000fe20000000800 */
[-C--:B------:R-:W-:Y:S02]  /*266d0*/  FFMA.FTZ R113, R57, R134.reuse, -R149 ;  /* 0x0000008639717223 */ /* 0x080fe40000010895 */
[----:B------:R-:W-:Y:S01]  /*266e0*/  FMUL.FTZ R57, R3, R77 ;  /* 0x0000004d03397220 */ /* 0x000fe20000410000 */
[C---:B------:R-:W-:Y:S01]  /*266f0*/  HMMA.16816.F32 R20, R128.reuse, R28, R20 ;  /* 0x0000001c8014723c */ /* 0x040fe20000001814 */
[----:B------:R-:W-:Y:S02]  /*26700*/  LDSM.16.MT88.4 R76, [R220+0xc800] ;  /* 0x00c80000dc4c783b */ /* 0x000fe40000004200 */
[-C--:B------:R-:W-:Y:S02]  /*26710*/  FFMA.FTZ R185, R185, R134.reuse, -R153 ;  /* 0x00000086b9b97223 */ /* 0x080fe40000010899 */
[----:B------:R-:W-:Y:S01]  /*26720*/  FFMA.FTZ R183, R183, R134, -R149 ;  /* 0x00000086b7b77223 */ /* 0x000fe20000010895 */
[----:B------:R-:W1:Y:S01]  /*26730*/  MUFU.EX2 R113, R113 ;  /* 0x0000007100717308 */ /* 0x000e620000000800 */
[C---:B------:R-:W-:Y:S01]  /*26740*/  FMUL.FTZ R28, R3.reuse, R104 ;  /* 0x00000068031c7220 */ /* 0x040fe20000410000 */
[C---:B------:R-:W-:Y:S04]  /*26750*/  HMMA.16816.F32 R24, R128.reuse, R30, R24 ;  /* 0x0000001e8018723c */ /* 0x040fe80000001818 */
[C---:B------:R-:W-:Y:S02]  /*26760*/  FMUL.FTZ R29, R3.reuse, R105 ;  /* 0x00000069031d7220 */ /* 0x040fe40000410000 */
[--C-:B------:R-:W-:Y:S02]  /*26770*/  FFMA.FTZ R104, R40, R134, -R153.reuse ;  /* 0x0000008628687223 */ /* 0x100fe40000010899 */
[C---:B------:R-:W-:Y:S01]  /*26780*/  FMUL.FTZ R30, R2.reuse, R106 ;  /* 0x0000006a021e7220 */ /* 0x040fe20000410000 */
[----:B------:R-:W-:Y:S03]  /*26790*/  MUFU.EX2 R171, R171 ;  /* 0x000000ab00ab7308 */ /* 0x000fe60000000800 */
[----:B------:R-:W-:Y:S02]  /*267a0*/  FMUL.FTZ R31, R2, R107 ;  /* 0x0000006b021f7220 */ /* 0x000fe40000410000 */
[----:B------:R-:W-:Y:S02]  /*267b0*/  FMUL.FTZ R40, R3, R92 ;  /* 0x0000005c03287220 */ /* 0x000fe40000410000 */
[----:B------:R-:W-:Y:S01]  /*267c0*/  LDSM.16.MT88.4 R92, [R216+0x11000] ;  /* 0x01100000d85c783b */ /* 0x000fe20000004200 */
[--C-:B------:R-:W-:Y:S02]  /*267d0*/  FFMA.FTZ R105, R50, R134, -R153.reuse ;  /* 0x0000008632697223 */ /* 0x100fe40000010899 */
[C---:B------:R-:W-:Y:S01]  /*267e0*/  HMMA.16816.F32 R28, R128.reuse, R36, R28 ;  /* 0x00000024801c723c */ /* 0x040fe2000000181c */
[----:B------:R-:W-:Y:S02]  /*267f0*/  MUFU.EX2 R104, R104 ;  /* 0x0000006800687308 */ /* 0x000fe40000000800 */
[C---:B------:R-:W-:Y:S01]  /*26800*/  FMUL.FTZ R50, R2.reuse, R86 ;  /* 0x0000005602327220 */ /* 0x040fe20000410000 */
[----:B-1----:R-:W-:Y:S01]  /*26810*/  F2FP.PACK_AB R68, R113, R112 ;  /* 0x000000707144723e */ /* 0x002fe200000000ff */
[--C-:B------:R-:W-:Y:S02]  /*26820*/  FFMA.FTZ R106, R49, R134, -R153.reuse ;  /* 0x00000086316a7223 */ /* 0x100fe40000010899 */
[C---:B------:R-:W-:Y:S01]  /*26830*/  FMUL.FTZ R36, R3.reuse, R96 ;  /* 0x0000006003247220 */ /* 0x040fe20000410000 */
[C---:B------:R-:W-:Y:S03]  /*26840*/  HMMA.16816.F32 R32, R128.reuse, R38, R32 ;  /* 0x000000268020723c */ /* 0x040fe60000001820 */
[----:B------:R-:W1:Y:S01]  /*26850*/  MUFU.EX2 R105, R105 ;  /* 0x0000006900697308 */ /* 0x000e620000000800 */
[C---:B------:R-:W-:Y:S02]  /*26860*/  FMUL.FTZ R37, R3.reuse, R97 ;  /* 0x0000006103257220 */ /* 0x040fe40000410000 */
[C---:B------:R-:W-:Y:S02]  /*26870*/  FMUL.FTZ R49, R3.reuse, R85 ;  /* 0x0000005503317220 */ /* 0x040fe40000410000 */
[C---:B------:R-:W-:Y:S04]  /*26880*/  FMUL.FTZ R38, R2.reuse, R98 ;  /* 0x0000006202267220 */ /* 0x040fe80000410000 */
[----:B------:R-:W-:Y:S01]  /*26890*/  FMUL.FTZ R39, R2, R99 ;  /* 0x0000006302277220 */ /* 0x000fe20000410000 */
[----:B------:R-:W-:Y:S01]  /*268a0*/  MUFU.EX2 R106, R106 ;  /* 0x0000006a006a7308 */ /* 0x000fe20000000800 */
[----:B------:R-:W-:Y:S01]  /*268b0*/  LDSM.16.MT88.4 R96, [R216+0x13000] ;  /* 0x01300000d860783b */ /* 0x000fe20000004200 */
[----:B------:R-:W-:Y:S02]  /*268c0*/  FFMA.FTZ R107, R48, R134, -R153 ;  /* 0x00000086306b7223 */ /* 0x000fe40000010899 */
[C---:B------:R-:W-:Y:S02]  /*268d0*/  FMUL.FTZ R48, R3.reuse, R84 ;  /* 0x0000005403307220 */ /* 0x040fe40000410000 */
[C---:B------:R-:W-:Y:S03]  /*268e0*/  HMMA.16816.F32 R36, R128.reuse, R44, R36 ;  /* 0x0000002c8024723c */ /* 0x040fe60000001824 */
[----:B------:R-:W2:Y:S01]  /*268f0*/  LDSM.16.MT88.4 R84, [R216+0x10000] ;  /* 0x01000000d854783b */ /* 0x000ea20000004200 */
[----:B------:R-:W3:Y:S01]  /*26900*/  MUFU.EX2 R107, R107 ;  /* 0x0000006b006b7308 */ /* 0x000ee20000000800 */
[--C-:B------:R-:W-:Y:S02]  /*26910*/  FFMA.FTZ R180, R180, R134, -R149.reuse ;  /* 0x00000086b4b47223 */ /* 0x100fe40000010895 */
        /* <DEDUP_REMOVED lines=14> */
[--C-:B------:R-:W-:Y:S02]  /*26a00*/  FFMA.FTZ R167, R167, R134, -R153.reuse ;  /* 0x00000086a7a77223 */ /* 0x100fe40000010899 */
        /* <DEDUP_REMOVED lines=8> */
[----:B------:R-:W-:Y:S01]  /*26a90*/  LDSM.16.MT88.4 R80, [R217+0xc800] ;  /* 0x00c80000d950783b */ /* 0x000fe20000004200 */
[-C--:B------:R-:W-:Y:S02]  /*26aa0*/  FFMA.FTZ R163, R163, R134.reuse, -R153 ;  /* 0x00000086a3a37223 */ /* 0x080fe40000010899 */
[-CC-:B------:R-:W-:Y:S02]  /*26ab0*/  FFMA.FTZ R161, R161, R134.reuse, -R149.reuse ;  /* 0x00000086a1a17223 */ /* 0x180fe40000010895 */
[C---:B------:R-:W-:Y:S03]  /*26ac0*/  HMMA.16816.F32 R52, R128.reuse, R60, R52 ;  /* 0x0000003c8034723c */ /* 0x040fe60000001834 */
[-CC-:B------:R-:W-:Y:S01]  /*26ad0*/  FFMA.FTZ R160, R160, R134.reuse, -R149.reuse ;  /* 0x00000086a0a07223 */ /* 0x180fe20000010895 */
[----:B------:R-:W-:Y:S01]  /*26ae0*/  MUFU.EX2 R177, R177 ;  /* 0x000000b100b17308 */ /* 0x000fe20000000800 */
[--C-:B------:R-:W-:Y:S02]  /*26af0*/  FFMA.FTZ R159, R159, R134, -R149.reuse ;  /* 0x000000869f9f7223 */ /* 0x100fe40000010895 */
[C---:B------:R-:W-:Y:S01]  /*26b00*/  FMUL.FTZ R60, R3.reuse, R72 ;  /* 0x00000048033c7220 */ /* 0x040fe20000410000 */
[C---:B------:R-:W-:Y:S04]  /*26b10*/  HMMA.16816.F32 R56, R128.reuse, R62, R56 ;  /* 0x0000003e8038723c */ /* 0x040fe80000001838 */
[----:B------:R-:W-:Y:S02]  /*26b20*/  FMUL.FTZ R61, R3, R73 ;  /* 0x00000049033d7220 */ /* 0x000fe40000410000 */
[----:B------:R-:W-:Y:S01]  /*26b30*/  MUFU.EX2 R178, R178 ;  /* 0x000000b200b27308 */ /* 0x000fe20000000800 */
[C---:B------:R-:W-:Y:S02]  /*26b40*/  FMUL.FTZ R62, R2.reuse, R74 ;  /* 0x0000004a023e7220 */ /* 0x040fe40000410000 */
[----:B------:R-:W-:Y:S02]  /*26b50*/  FMUL.FTZ R63, R2, R75 ;  /* 0x0000004b023f7220 */ /* 0x000fe40000410000 */
[----:B------:R-:W3:Y:S01]  /*26b60*/  LDSM.16.MT88.4 R72, [R218+0xc800] ;  /* 0x00c80000da48783b */ /* 0x000ee20000004200 */
[-C--:B------:R-:W-:Y:S02]  /*26b70*/  FFMA.FTZ R157, R157, R134.reuse, -R149 ;  /* 0x000000869d9d7223 */ /* 0x080fe40000010895 */
[-CC-:B------:R-:W-:Y:S02]  /*26b80*/  FFMA.FTZ R155, R155, R134.reuse, -R153.reuse ;  /* 0x000000869b9b7223 */ /* 0x180fe40000010899 */
[C---:B--2---:R-:W-:Y:S01]  /*26b90*/  HMMA.16816.F32 R60, R128.reuse, R84, R60 ;  /* 0x00000054803c723c */ /* 0x044fe2000000183c */
[----:B------:R-:W2:Y:S02]  /*26ba0*/  MUFU.EX2 R181, R181 ;  /* 0x000000b500b57308 */ /* 0x000ea40000000800 */
[-CC-:B------:R-:W-:Y:S02]  /*26bb0*/  FFMA.FTZ R154, R154, R134.reuse, -R153.reuse ;  /* 0x000000869a9a7223 */ /* 0x180fe40000010899 */
[-CC-:B------:R-:W-:Y:S02]  /*26bc0*/  FFMA.FTZ R136, R136, R134.reuse, -R153.reuse ;  /* 0x0000008688887223 */ /* 0x180fe40000010899 */
[-C--:B------:R-:W-:Y:S01]  /*26bd0*/  FFMA.FTZ R153, R135, R134.reuse, -R153 ;  /* 0x0000008687997223 */ /* 0x080fe20000010899 */
[----:B------:R-:W-:Y:S01]  /*26be0*/  HMMA.16816.F32 R64, R128, R86, R64 ;  /* 0x000000568040723c */ /* 0x000fe20000001840 */
[----:B------:R-:W4:Y:S02]  /*26bf0*/  LDSM.16.MT88.4 R84, [R216+0xc800] ;  /* 0x00c80000d854783b */ /* 0x000f240000004200 */
[----:B------:R-:W5:Y:S01]  /*26c00*/  MUFU.EX2 R182, R182 ;  /* 0x000000b600b67308 */ /* 0x000f620000000800 */
[-CC-:B------:R-:W-:Y:S02]  /*26c10*/  FFMA.FTZ R135, R152, R134.reuse, -R149.reuse ;  /* 0x0000008698877223 */ /* 0x180fe40000010895 */
[-CC-:B------:R-:W-:Y:S02]  /*26c20*/  FFMA.FTZ R151, R151, R134.reuse, -R149.reuse ;  /* 0x0000008697977223 */ /* 0x180fe40000010895 */
[C---:B------:R-:W-:Y:S05]  /*26c30*/  HMMA.16816.F32 R4, R68.reuse, R76, R4 ;  /* 0x0000004c4404723c */ /* 0x040fea0000001804 */
[----:B------:R-:W-:Y:S01]  /*26c40*/  MUFU.EX2 R184, R184 ;  /* 0x000000b800b87308 */ /* 0x000fe20000000800 */
[-CC-:B------:R-:W-:Y:S02]  /*26c50*/  FFMA.FTZ R150, R150, R134.reuse, -R149.reuse ;  /* 0x0000008696967223 */ /* 0x180fe40000010895 */
[C---:B------:R-:W-:Y:S01]  /*26c60*/  HMMA.16816.F32 R8, R68.reuse, R78, R8 ;  /* 0x0000004e4408723c */ /* 0x040fe20000001808 */
[----:B------:R-:W1:Y:S03]  /*26c70*/  LDSM.16.MT88.4 R76, [R220+0x10800] ;  /* 0x01080000dc4c783b */ /* 0x000e660000004200 */
[----:B------:R-:W-:Y:S02]  /*26c80*/  FFMA.FTZ R149, R148, R134, -R149 ;  /* 0x0000008694957223 */ /* 0x000fe40000010895 */
[----:B------:R-:W-:Y:S01]  /*26c90*/  FFMA.FTZ R146, R3, R244, R146 ;  /* 0x000000f403927223 */ /* 0x000fe20000010092 */
[----:B------:R-:W1:Y:S01]  /*26ca0*/  MUFU.EX2 R186, R186 ;  /* 0x000000ba00ba7308 */ /* 0x000e620000000800 */
[----:B------:R-:W-:Y:S01]  /*26cb0*/  MOV R3, R133 ;  /* 0x0000008500037202 */ /* 0x000fe20000000f00 */
[----:B------:R-:W-:Y:S01]  /*26cc0*/  FFMA.FTZ R147, R2, R245, R147 ;  /* 0x000000f502937223 */ /* 0x000fe20000010093 */
[C---:B---3--:R-:W-:Y:S03]  /*26cd0*/  HMMA.16816.F32 R12, R68.reuse, R72, R12 ;  /* 0x00000048440c723c */ /* 0x048fe6000000180c */
[----:B------:R-:W-:Y:S02]  /*26ce0*/  FADD.FTZ R146, R145, R146 ;  /* 0x0000009291927221 */ /* 0x000fe40000010000 */
[----:B------:R-:W-:Y:S02]  /*26cf0*/  FADD.FTZ R147, R142, R147 ;  /* 0x000000938e937221 */ /* 0x000fe40000010000 */
[----:B------:R-:W-:Y:S01]  /*26d00*/  MUFU.EX2 R191, R191 ;  /* 0x000000bf00bf7308 */ /* 0x000fe20000000800 */
[----:B------:R-:W-:Y:S01]  /*26d10*/  FADD.FTZ R146, R144, R146 ;  /* 0x0000009290927221 */ /* 0x000fe20000010000 */
[C---:B------:R-:W-:Y:S01]  /*26d20*/  HMMA.16816.F32 R16, R68.reuse, R74, R16 ;  /* 0x0000004a4410723c */ /* 0x040fe20000001810 */
[----:B------:R-:W3:Y:S02]  /*26d30*/  LDSM.16.MT88.4 R72, [R218+0x10800] ;  /* 0x01080000da48783b */ /* 0x000ee40000004200 */
[----:B------:R-:W-:Y:S02]  /*26d40*/  FADD.FTZ R141, R141, R147 ;  /* 0x000000938d8d7221 */ /* 0x000fe40000010000 */
[----:B------:R-:W-:Y:S03]  /*26d50*/  FADD.FTZ R143, R143, R146 ;  /* 0x000000928f8f7221 */ /* 0x000fe60000010000 */
[C---:B------:R-:W-:Y:S01]  /*26d60*/  HMMA.16816.F32 R20, R68.reuse, R80, R20 ;  /* 0x000000504414723c */ /* 0x040fe20000001814 */
[----:B------:R-:W-:Y:S03]  /*26d70*/  MUFU.EX2 R190, R190 ;  /* 0x000000be00be7308 */ /* 0x000fe60000000800 */
[----:B------:R-:W-:Y:S02]  /*26d80*/  FADD.FTZ R141, R140, R141 ;  /* 0x0000008d8c8d7221 */ /* 0x000fe40000010000 */
[----:B------:R-:W-:Y:S02]  /*26d90*/  FADD.FTZ R2, R112, R143 ;  /* 0x0000008f70027221 */ /* 0x000fe40000010000 */
[C---:B------:R-:W-:Y:S01]  /*26da0*/  HMMA.16816.F32 R24, R68.reuse, R82, R24 ;  /* 0x000000524418723c */ /* 0x040fe20000001818 */
[----:B------:R-:W2:Y:S02]  /*26db0*/  LDSM.16.MT88.4 R80, [R217+0x10800] ;  /* 0x01080000d950783b */ /* 0x000ea40000004200 */
[----:B------:R-:W-:Y:S01]  /*26dc0*/  MUFU.EX2 R192, R192 ;  /* 0x000000c000c07308 */ /* 0x000fe20000000800 */
[----:B------:R-:W-:Y:S02]  /*26dd0*/  FADD.FTZ R104, R104, R141 ;  /* 0x0000008d68687221 */ /* 0x000fe40000010000 */
[----:B------:R-:W-:Y:S02]  /*26de0*/  FADD.FTZ R2, R113, R2 ;  /* 0x0000000271027221 */ /* 0x000fe40000010000 */
[C---:B----4-:R-:W-:Y:S04]  /*26df0*/  HMMA.16816.F32 R28, R68.reuse, R84, R28 ;  /* 0x00000054441c723c */ /* 0x050fe8000000181c */
[----:B------:R-:W-:Y:S01]  /*26e00*/  FADD.FTZ R104, R105, R104 ;  /* 0x0000006869687221 */ /* 0x000fe20000010000 */
[----:B------:R-:W-:Y:S01]  /*26e10*/  MUFU.EX2 R193, R193 ;  /* 0x000000c100c17308 */ /* 0x000fe20000000800 */
[----:B------:R-:W-:Y:S02]  /*26e20*/  FADD.FTZ R2, R156, R2 ;  /* 0x000000029c027221 */ /* 0x000fe40000010000 */
[C---:B------:R-:W-:Y:S01]  /*26e30*/  HMMA.16816.F32 R32, R68.reuse, R86, R32 ;  /* 0x000000564420723c */ /* 0x040fe20000001820 */
[----:B------:R-:W4:Y:S03]  /*26e40*/  LDSM.16.MT88.4 R84, [R220+0xd000] ;  /* 0x00d00000dc54783b */ /* 0x000f260000004200 */
[----:B------:R-:W-:Y:S02]  /*26e50*/  FADD.FTZ R106, R106, R104 ;  /* 0x000000686a6a7221 */ /* 0x000fe40000010000 */
[----:B------:R-:W-:Y:S01]  /*26e60*/  FADD.FTZ R158, R158, R2 ;  /* 0x000000029e9e7221 */ /* 0x000fe20000010000 */
[----:B------:R-:W2:Y:S01]  /*26e70*/  MUFU.EX2 R195, R195 ;  /* 0x000000c300c37308 */ /* 0x000ea20000000800 */
[C---:B-1----:R-:W-:Y:S04]  /*26e80*/  HMMA.16816.F32 R36, R68.reuse, R76, R36 ;  /* 0x0000004c4424723c */ /* 0x042fe80000001824 */
[----:B------:R-:W-:Y:S01]  /*26e90*/  FADD.FTZ R106, R107, R106 ;  /* 0x0000006a6b6a7221 */ /* 0x000fe20000010000 */
[----:B------:R-:W-:Y:S01]  /*26ea0*/  MOV R2, R132 ;  /* 0x0000008400027202 */ /* 0x000fe20000000f00 */
[----:B------:R-:W-:Y:S02]  /*26eb0*/  FADD.FTZ R158, R170, R158 ;  /* 0x0000009eaa9e7221 */ /* 0x000fe40000010000 */
[C---:B------:R-:W-:Y:S01]  /*26ec0*/  HMMA.16816.F32 R40, R68.reuse, R78, R40 ;  /* 0x0000004e4428723c */ /* 0x040fe20000001828 */
[----:B------:R-:W1:Y:S01]  /*26ed0*/  LDSM.16.MT88.4 R76, [R218+0xd000] ;  /* 0x00d00000da4c783b */ /* 0x000e620000004200 */
[----:B------:R-:W1:Y:S06]  /*26ee0*/  MUFU.EX2 R197, R197 ;  /* 0x000000c500c57308 */ /* 0x000e6c0000000800 */
[C---:B---3--:R-:W-:Y:S04]  /*26ef0*/  HMMA.16816.F32 R44, R68.reuse, R72, R44 ;  /* 0x00000048442c723c */ /* 0x048fe8000000182c */
[----:B------:R-:W-:Y:S04]  /*26f00*/  MUFU.EX2 R196, R196 ;  /* 0x000000c400c47308 */ /* 0x000fe80000000800 */
[C---:B------:R-:W-:Y:S01]  /*26f10*/  HMMA.16816.F32 R48, R68.reuse, R74, R48 ;  /* 0x0000004a4430723c */ /* 0x040fe20000001830 */
[----:B------:R-:W3:Y:S05]  /*26f20*/  LDSM.16.MT88.4 R72, [R217+0xd000] ;  /* 0x00d00000d948783b */ /* 0x000eea0000004200 */
[----:B------:R-:W1:Y:S02]  /*26f30*/  MUFU.EX2 R194, R194 ;  /* 0x000000c200c27308 */ /* 0x000e640000000800 */
[C---:B--2---:R-:W-:Y:S08]  /*26f40*/  HMMA.16816.F32 R52, R68.reuse, R80, R52 ;  /* 0x000000504434723c */ /* 0x044ff00000001834 */
[C---:B------:R-:W-:Y:S01]  /*26f50*/  HMMA.16816.F32 R56, R68.reuse, R82, R56 ;  /* 0x000000524438723c */ /* 0x040fe20000001838 */
[----:B------:R-:W2:Y:S01]  /*26f60*/  LDSM.16.MT88.4 R80, [R216+0xd000] ;  /* 0x00d00000d850783b */ /* 0x000ea20000004200 */
[----:B------:R-:W-:Y:S06]  /*26f70*/  MUFU.EX2 R189, R189 ;  /* 0x000000bd00bd7308 */ /* 0x000fec0000000800 */
[C---:B------:R-:W-:Y:S04]  /*26f80*/  HMMA.16816.F32 R60, R68.reuse, R88, R60 ;  /* 0x00000058443c723c */ /* 0x040fe8000000183c */
[----:B------:R-:W-:Y:S04]  /*26f90*/  MUFU.EX2 R188, R188 ;  /* 0x000000bc00bc7308 */ /* 0x000fe80000000800 */
[----:B------:R-:W-:Y:S01]  /*26fa0*/  HMMA.16816.F32 R64, R68, R90, R64 ;  /* 0x0000005a4440723c */ /* 0x000fe20000001840 */
[----:B------:R-:W-:Y:S05]  /*26fb0*/  LDSM.16.MT88.4 R88, [R217+0x11000] ;  /* 0x01100000d958783b */ /* 0x000fea0000004200 */
[----:B------:R-:W-:Y:S01]  /*26fc0*/  MUFU.EX2 R187, R187 ;  /* 0x000000bb00bb7308 */ /* 0x000fe20000000800 */
        /* <DEDUP_REMOVED lines=10> */
[C---:B----4-:R-:W-:Y:S03]  /*27070*/  HMMA.16816.F32 R4, R68.reuse, R84, R4 ;  /* 0x000000544404723c */ /* 0x050fe60000001804 */
[----:B------:R-:W-:Y:S02]  /*27080*/  FADD.FTZ R166, R168, R166 ;  /* 0x000000a6a8a67221 */ /* 0x000fe40000010000 */
[----:B------:R-:W4:Y:S01]  /*27090*/  MUFU.EX2 R183, R183 ;  /* 0x000000b700b77308 */ /* 0x000f220000000800 */
[----:B------:R-:W-:Y:S02]  /*270a0*/  FADD.FTZ R173, R173, R171 ;  /* 0x000000abadad7221 */ /* 0x000fe40000010000 */
[C---:B------:R-:W-:Y:S01]  /*270b0*/  HMMA.16816.F32 R8, R68.reuse, R86, R8 ;  /* 0x000000564408723c */ /* 0x040fe20000001808 */
[----:B------:R-:W4:Y:S03]  /*270c0*/  LDSM.16.MT88.4 R84, [R220+0x11000] ;  /* 0x01100000dc54783b */ /* 0x000f260000004200 */
[----:B------:R-:W-:Y:S03]  /*270d0*/  FADD.FTZ R173, R181, R173 ;  /* 0x000000adb5ad7221 */ /* 0x000fe60000010000 */
[----:B------:R-:W2:Y:S01]  /*270e0*/  MUFU.EX2 R180, R180 ;  /* 0x000000b400b47308 */ /* 0x000ea20000000800 */
[C---:B-1----:R-:W-:Y:S08]  /*270f0*/  HMMA.16816.F32 R12, R68.reuse, R76, R12 ;  /* 0x0000004c440c723c */ /* 0x042ff0000000180c */
[C---:B------:R-:W-:Y:S01]  /*27100*/  HMMA.16816.F32 R16, R68.reuse, R78, R16 ;  /* 0x0000004e4410723c */ /* 0x040fe20000001810 */
[----:B------:R-:W1:Y:S01]  /*27110*/  LDSM.16.MT88.4 R76, [R218+0x11000] ;  /* 0x01100000da4c783b */ /* 0x000e620000004200 */
[----:B------:R-:W-:Y:S06]  /*27120*/  MUFU.EX2 R179, R179 ;  /* 0x000000b300b37308 */ /* 0x000fec0000000800 */
[C---:B---3--:R-:W-:Y:S04]  /*27130*/  HMMA.16816.F32 R20, R68.reuse, R72, R20 ;  /* 0x000000484414723c */ /* 0x048fe80000001814 */
[----:B------:R-:W3:Y:S04]  /*27140*/  MUFU.EX2 R174, R174 ;  /* 0x000000ae00ae7308 */ /* 0x000ee80000000800 */
[C---:B------:R-:W-:Y:S01]  /*27150*/  HMMA.16816.F32 R24, R68.reuse, R74, R24 ;  /* 0x0000004a4418723c */ /* 0x040fe20000001818 */
[----:B------:R-:W3:Y:S05]  /*27160*/  LDSM.16.MT88.4 R72, [R220+0xd800] ;  /* 0x00d80000dc48783b */ /* 0x000eea0000004200 */
[----:B------:R-:W-:Y:S02]  /*27170*/  MUFU.EX2 R169, R169 ;  /* 0x000000a900a97308 */ /* 0x000fe40000000800 */
[C---:B--2---:R-:W-:Y:S08]  /*27180*/  HMMA.16816.F32 R28, R68.reuse, R80, R28 ;  /* 0x00000050441c723c */ /* 0x044ff0000000181c */
[C---:B------:R-:W-:Y:S01]  /*27190*/  HMMA.16816.F32 R32, R68.reuse, R82, R32 ;  /* 0x000000524420723c */ /* 0x040fe20000001820 */
[----:B------:R-:W2:Y:S01]  /*271a0*/  LDSM.16.MT88.4 R80, [R218+0xd800] ;  /* 0x00d80000da50783b */ /* 0x000ea20000004200 */
[----:B------:R-:W-:Y:S06]  /*271b0*/  MUFU.EX2 R167, R167 ;  /* 0x000000a700a77308 */ /* 0x000fec0000000800 */
[C---:B----4-:R-:W-:Y:S04]  /*271c0*/  HMMA.16816.F32 R36, R68.reuse, R84, R36 ;  /* 0x000000544424723c */ /* 0x050fe80000001824 */
[----:B------:R-:W-:Y:S04]  /*271d0*/  MUFU.EX2 R165, R165 ;  /* 0x000000a500a57308 */ /* 0x000fe80000000800 */
[C---:B------:R-:W-:Y:S01]  /*271e0*/  HMMA.16816.F32 R40, R68.reuse, R86, R40 ;  /* 0x000000564428723c */ /* 0x040fe20000001828 */
[----:B------:R-:W-:Y:S05]  /*271f0*/  LDSM.16.MT88.4 R84, [R216+0xd800] ;  /* 0x00d80000d854783b */ /* 0x000fea0000004200 */
[----:B------:R-:W-:Y:S02]  /*27200*/  MUFU.EX2 R163, R163 ;  /* 0x000000a300a37308 */ /* 0x000fe40000000800 */
[C---:B-1----:R-:W-:Y:S08]  /*27210*/  HMMA.16816.F32 R44, R68.reuse, R76, R44 ;  /* 0x0000004c442c723c */ /* 0x042ff0000000182c */
[C---:B------:R-:W-:Y:S01]  /*27220*/  HMMA.16816.F32 R48, R68.reuse, R78, R48 ;  /* 0x0000004e4430723c */ /* 0x040fe20000001830 */
[----:B------:R-:W1:Y:S01]  /*27230*/  LDSM.16.MT88.4 R76, [R217+0xd800] ;  /* 0x00d80000d94c783b */ /* 0x000e620000004200 */
[----:B------:R-:W4:Y:S06]  /*27240*/  MUFU.EX2 R161, R161 ;  /* 0x000000a100a17308 */ /* 0x000f2c0000000800 */
        /* <DEDUP_REMOVED lines=9> */
[C---:B------:R-:W-:Y:S01]  /*272e0*/  F2FP.PACK_AB R69, R175.reuse, R176 ;  /* 0x000000b0af45723e */ /* 0x040fe200000000ff */
[----:B------:R-:W-:Y:S01]  /*272f0*/  FADD.FTZ R176, R176, R166 ;  /* 0x000000a6b0b07221 */ /* 0x000fe20000010000 */
[----:B------:R-:W-:Y:S03]  /*27300*/  F2FP.PACK_AB R71, R178, R177 ;  /* 0x000000b1b247723e */ /* 0x000fe600000000ff */
[----:B-----5:R-:W-:Y:S01]  /*27310*/  F2FP.PACK_AB R68, R182, R181 ;  /* 0x000000b5b644723e */ /* 0x020fe200000000ff */
[----:B------:R-:W-:Y:S01]  /*27320*/  MUFU.EX2 R155, R155 ;  /* 0x0000009b009b7308 */ /* 0x000fe20000000800 */
[----:B------:R-:W-:Y:S01]  /*27330*/  F2FP.PACK_AB R70, R186, R184 ;  /* 0x000000b8ba46723e */ /* 0x000fe200000000ff */
[----:B------:R-:W-:Y:S02]  /*27340*/  FADD.FTZ R176, R175, R176 ;  /* 0x000000b0afb07221 */ /* 0x000fe40000010000 */
[----:B------:R-:W-:Y:S02]  /*27350*/  FADD.FTZ R182, R182, R173 ;  /* 0x000000adb6b67221 */ /* 0x000fe40000010000 */
[----:B------:R-:W-:Y:S02]  /*27360*/  FADD.FTZ R177, R177, R176 ;  /* 0x000000b0b1b17221 */ /* 0x000fe40000010000 */
[C---:B---3--:R-:W-:Y:S02]  /*27370*/  HMMA.16816.F32 R4, R68.reuse, R72, R4 ;  /* 0x000000484404723c */ /* 0x048fe40000001804 */
[----:B------:R-:W-:Y:S01]  /*27380*/  MUFU.EX2 R154, R154 ;  /* 0x0000009a009a7308 */ /* 0x000fe20000000800 */
[----:B------:R-:W-:Y:S02]  /*27390*/  FADD.FTZ R182, R184, R182 ;  /* 0x000000b6b8b67221 */ /* 0x000fe40000010000 */
[----:B------:R-:W-:Y:S02]  /*273a0*/  FADD.FTZ R177, R178, R177 ;  /* 0x000000b1b2b17221 */ /* 0x000fe40000010000 */
[----:B------:R-:W-:Y:S01]  /*273b0*/  FADD.FTZ R186, R186, R182 ;  /* 0x000000b6baba7221 */ /* 0x000fe20000010000 */
[C---:B------:R-:W-:Y:S01]  /*273c0*/  HMMA.16816.F32 R8, R68.reuse, R74, R8 ;  /* 0x0000004a4408723c */ /* 0x040fe20000001808 */
[----:B------:R-:W3:Y:S03]  /*273d0*/  LDSM.16.MT88.4 R72, [R220+0x11800] ;  /* 0x01180000dc48783b */ /* 0x000ee60000004200 */
[----:B------:R-:W-:Y:S01]  /*273e0*/  MUFU.EX2 R136, R136 ;  /* 0x0000008800887308 */ /* 0x000fe20000000800 */
[----:B------:R-:W-:Y:S03]  /*273f0*/  FADD.FTZ R186, R195, R186 ;  /* 0x000000bac3ba7221 */ /* 0x000fe60000010000 */
[C---:B--2---:R-:W-:Y:S06]  /*27400*/  HMMA.16816.F32 R12, R68.reuse, R80, R12 ;  /* 0x00000050440c723c */ /* 0x044fec000000180c */
[----:B------:R-:W-:Y:S02]  /*27410*/  MUFU.EX2 R153, R153 ;  /* 0x0000009900997308 */ /* 0x000fe40000000800 */
[C---:B------:R-:W-:Y:S01]  /*27420*/  HMMA.16816.F32 R16, R68.reuse, R82, R16 ;  /* 0x000000524410723c */ /* 0x040fe20000001810 */
[----:B------:R-:W2:Y:S07]  /*27430*/  LDSM.16.MT88.4 R80, [R218+0x11800] ;  /* 0x01180000da50783b */ /* 0x000eae0000004200 */
[C---:B-1----:R-:W-:Y:S01]  /*27440*/  HMMA.16816.F32 R20, R68.reuse, R76, R20 ;  /* 0x0000004c4414723c */ /* 0x042fe20000001814 */
[----:B------:R-:W1:Y:S07]  /*27450*/  MUFU.EX2 R135, R135 ;  /* 0x0000008700877308 */ /* 0x000e6e0000000800 */
[C---:B------:R-:W-:Y:S01]  /*27460*/  HMMA.16816.F32 R24, R68.reuse, R78, R24 ;  /* 0x0000004e4418723c */ /* 0x040fe20000001818 */
[----:B------:R-:W5:Y:S02]  /*27470*/  LDSM.16.MT88.4 R76, [R216+0x11800] ;  /* 0x01180000d84c783b */ /* 0x000f640000004200 */
[----:B------:R-:W1:Y:S05]  /*27480*/  MUFU.EX2 R151, R151 ;  /* 0x0000009700977308 */ /* 0x000e6a0000000800 */
[C---:B------:R-:W-:Y:S05]  /*27490*/  HMMA.16816.F32 R28, R68.reuse, R84, R28 ;  /* 0x00000054441c723c */ /* 0x040fea000000181c */
[----:B------:R-:W1:Y:S03]  /*274a0*/  MUFU.EX2 R150, R150 ;  /* 0x0000009600967308 */ /* 0x000e660000000800 */
[C---:B------:R-:W-:Y:S01]  /*274b0*/  HMMA.16816.F32 R32, R68.reuse, R86, R32 ;  /* 0x000000564420723c */ /* 0x040fe20000001820 */
[----:B------:R-:W1:Y:S06]  /*274c0*/  LDSM.16.MT88.4 R84, [R220+0xe000] ;  /* 0x00e00000dc54783b */ /* 0x000e6c0000004200 */
[----:B------:R-:W1:Y:S01]  /*274d0*/  MUFU.EX2 R149, R149 ;  /* 0x0000009500957308 */ /* 0x000e620000000800 */
[C---:B---3--:R-:W-:Y:S08]  /*274e0*/  HMMA.16816.F32 R36, R68.reuse, R72, R36 ;  /* 0x000000484424723c */ /* 0x048ff00000001824 */
[C---:B------:R-:W-:Y:S01]  /*274f0*/  HMMA.16816.F32 R40, R68.reuse, R74, R40 ;  /* 0x0000004a4428723c */ /* 0x040fe20000001828 */
[----:B------:R-:W3:Y:S07]  /*27500*/  LDSM.16.MT88.4 R72, [R218+0xe000] ;  /* 0x00e00000da48783b */ /* 0x000eee0000004200 */
[C---:B--2---:R-:W-:Y:S08]  /*27510*/  HMMA.16816.F32 R44, R68.reuse, R80, R44 ;  /* 0x00000050442c723c */ /* 0x044ff0000000182c */
[C---:B------:R-:W-:Y:S01]  /*27520*/  HMMA.16816.F32 R48, R68.reuse, R82, R48 ;  /* 0x000000524430723c */ /* 0x040fe20000001830 */
[----:B------:R-:W-:Y:S07]  /*27530*/  LDSM.16.MT88.4 R80, [R216+0xe000] ;  /* 0x00e00000d850783b */ /* 0x000fee0000004200 */
[C---:B------:R-:W-:Y:S08]  /*27540*/  HMMA.16816.F32 R52, R68.reuse, R88, R52 ;  /* 0x000000584434723c */ /* 0x040ff00000001834 */
[C---:B------:R-:W-:Y:S01]  /*27550*/  HMMA.16816.F32 R56, R68.reuse, R90, R56 ;  /* 0x0000005a4438723c */ /* 0x040fe20000001838 */
[----:B------:R-:W-:Y:S07]  /*27560*/  LDSM.16.MT88.4 R88, [R217+0x12000] ;  /* 0x01200000d958783b */ /* 0x000fee0000004200 */
[C---:B-----5:R-:W-:Y:S08]  /*27570*/  HMMA.16816.F32 R60, R68.reuse, R76, R60 ;  /* 0x0000004c443c723c */ /* 0x060ff0000000183c */
[----:B------:R-:W-:Y:S01]  /*27580*/  HMMA.16816.F32 R64, R68, R78, R64 ;  /* 0x0000004e4440723c */ /* 0x000fe20000001840 */
[----:B------:R-:W2:Y:S06]  /*27590*/  LDSM.16.MT88.4 R76, [R217+0xe000] ;  /* 0x00e00000d94c783b */ /* 0x000eac0000004200 */
[C---:B------:R-:W-:Y:S01]  /*275a0*/  F2FP.PACK_AB R69, R190.reuse, R191 ;  /* 0x000000bfbe45723e */ /* 0x040fe200000000ff */
[----:B------:R-:W-:Y:S01]  /*275b0*/  FADD.FTZ R191, R191, R177 ;  /* 0x000000b1bfbf7221 */ /* 0x000fe20000010000 */
[----:B------:R-:W-:Y:S03]  /*275c0*/  F2FP.PACK_AB R71, R193, R192 ;  /* 0x000000c0c147723e */ /* 0x000fe600000000ff */
[C---:B------:R-:W-:Y:S01]  /*275d0*/  F2FP.PACK_AB R68, R197.reuse, R195 ;  /* 0x000000c3c544723e */ /* 0x040fe200000000ff */
        /* <DEDUP_REMOVED lines=43> */
[----:B------:R-:W-:Y:S03]  /*27890*/  FADD.FTZ R174, R174, R180 ;  /* 0x000000b4aeae7221 */ /* 0x000fe60000010000 */
[C---:B------:R-:W-:Y:S01]  /*278a0*/  HMMA.16816.F32 R8, R68.reuse, R78, R8 ;  /* 0x0000004e4408723c */ /* 0x040fe20000001808 */
[----:B------:R-:W2:Y:S03]  /*278b0*/  LDSM.16.MT88.4 R76, [R218+0x12800] ;  /* 0x01280000da4c783b */ /* 0x000ea60000004200 */
[----:B----4-:R-:W-:Y:S04]  /*278c0*/  FADD.FTZ R174, R161, R174 ;  /* 0x000000aea1ae7221 */ /* 0x010fe80000010000 */
[C---:B-----5:R-:W-:Y:S08]  /*278d0*/  HMMA.16816.F32 R12, R68.reuse, R80, R12 ;  /* 0x00000050440c723c */ /* 0x060ff0000000180c */
[C---:B------:R-:W-:Y:S01]  /*278e0*/  HMMA.16816.F32 R16, R68.reuse, R82, R16 ;  /* 0x000000524410723c */ /* 0x040fe20000001810 */
[----:B------:R-:W4:Y:S07]  /*278f0*/  LDSM.16.MT88.4 R80, [R217+0x12800] ;  /* 0x01280000d950783b */ /* 0x000f2e0000004200 */
[C---:B-1----:R-:W-:Y:S08]  /*27900*/  HMMA.16816.F32 R20, R68.reuse, R84, R20 ;  /* 0x000000544414723c */ /* 0x042ff00000001814 */
[C---:B------:R-:W-:Y:S01]  /*27910*/  HMMA.16816.F32 R24, R68.reuse, R86, R24 ;  /* 0x000000564418723c */ /* 0x040fe20000001818 */
[----:B------:R-:W-:Y:S07]  /*27920*/  LDSM.16.MT88.4 R84, [R216+0xf000] ;  /* 0x00f00000d854783b */ /* 0x000fee0000004200 */
[C---:B---3--:R-:W-:Y:S08]  /*27930*/  HMMA.16816.F32 R28, R68.reuse, R72, R28 ;  /* 0x00000048441c723c */ /* 0x048ff0000000181c */
        /* <DEDUP_REMOVED lines=8> */
[C---:B----4-:R-:W-:Y:S08]  /*279c0*/  HMMA.16816.F32 R52, R68.reuse, R80, R52 ;  /* 0x000000504434723c */ /* 0x050ff00000001834 */
[C---:B------:R-:W-:Y:S01]  /*279d0*/  HMMA.16816.F32 R56, R68.reuse, R82, R56 ;  /* 0x000000524438723c */ /* 0x040fe20000001838 */
[----:B------:R-:W3:Y:S07]  /*279e0*/  LDSM.16.MT88.4 R80, [R218+0xf000] ;  /* 0x00f00000da50783b */ /* 0x000eee0000004200 */
[C---:B-1----:R-:W-:Y:S08]  /*279f0*/  HMMA.16816.F32 R60, R68.reuse, R72, R60 ;  /* 0x00000048443c723c */ /* 0x042ff0000000183c */
[----:B------:R-:W-:Y:S01]  /*27a00*/  HMMA.16816.F32 R64, R68, R74, R64 ;  /* 0x0000004a4440723c */ /* 0x000fe20000001840 */
[----:B------:R-:W1:Y:S06]  /*27a10*/  LDSM.16.MT88.4 R72, [R217+0xf000] ;  /* 0x00f00000d948783b */ /* 0x000e6c0000004200 */
[----:B------:R-:W-:Y:S01]  /*27a20*/  F2FP.PACK_AB R69, R167, R169 ;  /* 0x000000a9a745723e */ /* 0x000fe200000000ff */
        /* <DEDUP_REMOVED lines=13> */
[----:B------:R-:W-:Y:S04]  /*27b00*/  FADD.FTZ R157, R135, R157 ;  /* 0x0000009d879d7221 */ /* 0x000fe80000010000 */
[C---:B---3--:R-:W-:Y:S04]  /*27b10*/  HMMA.16816.F32 R12, R68.reuse, R80, R12 ;  /* 0x00000050440c723c */ /* 0x048fe8000000180c */
[----:B------:R-:W-:Y:S04]  /*27b20*/  FADD.FTZ R157, R151, R157 ;  /* 0x0000009d979d7221 */ /* 0x000fe80000010000 */
[C---:B------:R-:W-:Y:S04]  /*27b30*/  HMMA.16816.F32 R16, R68.reuse, R82, R16 ;  /* 0x000000524410723c */ /* 0x040fe80000001810 */
[----:B------:R-:W-:Y:S04]  /*27b40*/  FADD.FTZ R157, R150, R157 ;  /* 0x0000009d969d7221 */ /* 0x000fe80000010000 */
[C---:B-1----:R-:W-:Y:S04]  /*27b50*/  HMMA.16816.F32 R20, R68.reuse, R72, R20 ;  /* 0x000000484414723c */ /* 0x042fe80000001814 */
[----:B------:R-:W-:Y:S04]  /*27b60*/  FADD.FTZ R244, R149, R157 ;  /* 0x0000009d95f47221 */ /* 0x000fe80000010000 */
        /* <DEDUP_REMOVED lines=40> */
.L_x_3450:
        /* <DEDUP_REMOVED lines=11> */
.L_x_3473:
[----:B--23--:R-:W-:Y:S01]  /*27ea0*/  FADD.FTZ R244, R5, R244 ;  /* 0x000000f405f47221 */ /* 0x00cfe20000010000 */
[----:B------:R-:W-:Y:S05]  /*27eb0*/  BRA.DIV ~URZ, `(.L_x_3461) ;  /* 0x000017527f007947 */ /* 0x000fea000b800000 */
[----:B------:R-:W2:Y:S04]  /*27ec0*/  SHFL.BFLY PT, R3, R245, 0x2, 0x1f ;  /* 0x0c401f00f5037f89 */ /* 0x000ea800000e0000 */
[----:B------:R-:W3:Y:S01]  /*27ed0*/  SHFL.BFLY PT, R0, R244, 0x1, 0x1f ;  /* 0x0c201f00f4007f89 */ /* 0x000ee200000e0000 */
[----:B--2---:R-:W-:Y:S02]  /*27ee0*/  FADD.FTZ R245, R3, R245 ;  /* 0x000000f503f57221 */ /* 0x004fe40000010000 */
[----:B---3--:R-:W-:-:S03]  /*27ef0*/  FADD.FTZ R244, R244, R0 ;  /* 0x00000000f4f47221 */ /* 0x008fc60000010000 */
[----:B------:R2:W3:Y:S04]  /*27f00*/  SHFL.BFLY PT, R5, R245, 0x1, 0x1f ;  /* 0x0c201f00f5057f89 */ /* 0x0004e800000e0000 */
.L_x_3474:
        /* <DEDUP_REMOVED lines=15> */
[C---:B------:R-:W-:Y:S01]  /*28000*/  FMUL.FTZ R124, R0.reuse, R124 ;  /* 0x0000007c007c7220 */ /* 0x040fe20000410000 */
[----:B------:R-:W-:Y:S01]  /*28010*/  LOP3.LUT R9, R9, 0x3ffffffc, RZ, 0xc0, !PT ;  /* 0x3ffffffc09097812 */ /* 0x000fe200078ec0ff */
[----:B------:R-:W-:Y:S01]  /*28020*/  FMUL.FTZ R125, R0, R125 ;  /* 0x0000007d007d7220 */ /* 0x000fe20000410000 */
[----:B------:R-:W-:Y:S01]  /*28030*/  LEA.HI R10, R10, R11, RZ, 0x3 ;  /* 0x0000000b0a0a7211 */ /* 0x000fe200078f18ff */
[----:B-1----:R-:W-:Y:S01]  /*28040*/  FMUL.FTZ R131, R3, R131 ;  /* 0x0000008303837220 */ /* 0x002fe20000410000 */
[----:B------:R-:W-:Y:S01]  /*28050*/  IADD3 R9, -R9, R4, RZ ;  /* 0x0000000409097210 */ /* 0x000fe20007ffe1ff */
[C---:B------:R-:W-:Y:S01]  /*28060*/  FMUL.FTZ R130, R3.reuse, R130 ;  /* 0x0000008203827220 */ /* 0x040fe20000410000 */
[----:B------:R-:W-:Y:S01]  /*28070*/  LOP3.LUT R10, R10, 0xfffffff8, RZ, 0xc0, !PT ;  /* 0xfffffff80a0a7812 */ /* 0x000fe200078ec0ff */
[----:B------:R-:W-:Y:S01]  /*28080*/  FMUL.FTZ R127, R3, R127 ;  /* 0x0000007f037f7220 */ /* 0x000fe20000410000 */
[----:B------:R-:W-:Y:S01]  /*28090*/  F2FP.PACK_AB R128, R129, R128 ;  /* 0x000000808180723e */ /* 0x000fe200000000ff */
[----:B------:R-:W-:Y:S01]  /*280a0*/  FMUL.FTZ R126, R3, R126 ;  /* 0x0000007e037e7220 */ /* 0x000fe20000410000 */
[----:B------:R-:W-:Y:S01]  /*280b0*/  IADD3 R11, R11, -R10, RZ ;  /* 0x8000000a0b0b7210 */ /* 0x000fe20007ffe0ff */
[----:B------:R-:W-:Y:S01]  /*280c0*/  FMUL.FTZ R120, R0, R120 ;  /* 0x0000007800787220 */ /* 0x000fe20000410000 */
[----:B------:R-:W-:Y:S01]  /*280d0*/  LEA.HI R10, R8, R4, RZ, 0x5 ;  /* 0x00000004080a7211 */ /* 0x000fe200078f28ff */
[C---:B------:R-:W-:Y:S01]  /*280e0*/  FMUL.FTZ R121, R0.reuse, R121 ;  /* 0x0000007900797220 */ /* 0x040fe20000410000 */
[----:B------:R-:W-:Y:S01]  /*280f0*/  SHF.L.U32 R13, R11, 0x6, RZ ;  /* 0x000000060b0d7819 */ /* 0x000fe200000006ff */
[C---:B------:R-:W-:Y:S01]  /*28100*/  FMUL.FTZ R123, R3.reuse, R123 ;  /* 0x0000007b037b7220 */ /* 0x040fe20000410000 */
[----:B------:R-:W-:Y:S01]  /*28110*/  SHF.R.S32.HI R12, RZ, 0x5, R10 ;  /* 0x00000005ff0c7819 */ /* 0x000fe2000001140a */
[----:B------:R-:W-:Y:S01]  /*28120*/  FMUL.FTZ R122, R3, R122 ;  /* 0x0000007a037a7220 */ /* 0x000fe20000410000 */
[----:B------:R-:W-:Y:S01]  /*28130*/  LOP3.LUT R13, R13, 0x1c0, RZ, 0xc0, !PT ;  /* 0x000001c00d0d7812 */ /* 0x000fe200078ec0ff */
[C---:B------:R-:W-:Y:S01]  /*28140*/  FMUL.FTZ R116, R0.reuse, R116 ;  /* 0x0000007400747220 */ /* 0x040fe20000410000 */
[----:B------:R-:W-:Y:S01]  /*28150*/  LOP3.LUT R14, R11, 0x1, RZ, 0xc0, !PT ;  /* 0x000000010b0e7812 */ /* 0x000fe200078ec0ff */
[----:B------:R-:W-:Y:S01]  /*28160*/  FMUL.FTZ R117, R0, R117 ;  /* 0x0000007500757220 */ /* 0x000fe20000410000 */
[----:B------:R-:W-:Y:S01]  /*28170*/  LEA R9, R12, R9, 0x9 ;  /* 0x000000090c097211 */ /* 0x000fe200078e48ff */
[----:B------:R-:W-:Y:S01]  /*28180*/  FMUL.FTZ R119, R3, R119 ;  /* 0x0000007703777220 */ /* 0x000fe20000410000 */
[----:B------:R-:W-:Y:S01]  /*28190*/  LEA.HI R13, R13, R13, RZ, 0x1d ;  /* 0x0000000d0d0d7211 */ /* 0x000fe200078fe8ff */
[----:B------:R-:W-:Y:S01]  /*281a0*/  FMUL.FTZ R118, R3, R118 ;  /* 0x0000007603767220 */ /* 0x000fe20000410000 */
[----:B------:R-:W-:Y:S01]  /*281b0*/  ISETP.NE.U32.AND P0, PT, R14, 0x1, PT ;  /* 0x000000010e00780c */ /* 0x000fe20003f05070 */
[C---:B------:R-:W-:Y:S01]  /*281c0*/  FMUL.FTZ R112, R0.reuse, R112 ;  /* 0x0000007000707220 */ /* 0x040fe20000410000 */
[----:B------:R-:W-:Y:S01]  /*281d0*/  LEA R9, R9, R13, 0x1 ;  /* 0x0000000d09097211 */ /* 0x000fe200078e08ff */
[C---:B------:R-:W-:Y:S01]  /*281e0*/  FMUL.FTZ R113, R0.reuse, R113 ;  /* 0x0000007100717220 */ /* 0x040fe20000410000 */
[----:B------:R-:W-:Y:S01]  /*281f0*/  R2P PR, R11, 0x6 ;  /* 0x000000060b007804 */ /* 0x000fe20000000000 */
[----:B------:R-:W-:Y:S01]  /*28200*/  FMUL.FTZ R115, R3, R115 ;  /* 0x0000007303737220 */ /* 0x000fe20000410000 */
[----:B------:R-:W-:Y:S01]  /*28210*/  SHF.L.U32 R9, R9, 0x1, RZ ;  /* 0x0000000109097819 */ /* 0x000fe200000006ff */
[----:B------:R-:W-:Y:S01]  /*28220*/  FMUL.FTZ R114, R3, R114 ;  /* 0x0000007203727220 */ /* 0x000fe20000410000 */
[----:B------:R-:W-:Y:S01]  /*28230*/  MOV R11, 0x20 ;  /* 0x00000020000b7802 */ /* 0x000fe20000000f00 */
        /* <DEDUP_REMOVED lines=117> */
[----:B------:R4:W-:Y:S04]  /*28990*/  STS [R14+0x2000], R0 ;  /* 0x002000000e007388 */ /* 0x0009e80000000800 */
[----:B------:R4:W-:Y:S04]  /*289a0*/  STS [R14+0x2400], R3 ;  /* 0x002400030e007388 */ /* 0x0009e80000000800 */
[----:B------:R-:W2:Y:S01]  /*289b0*/  LD.E.64 R50, [R6.64+0x88] ;  /* 0x0000880406327980 */ /* 0x000ea2000c101b00 */
[----:B-1----:R-:W1:Y:S01]  /*289c0*/  @P3 MUFU.LG2 R13, R5 ;  /* 0x00000005000d3308 */ /* 0x002e620000000c00 */
[----:B------:R-:W-:Y:S02]  /*289d0*/  BSSY B0, `(.L_x_3462) ;  /* 0x0000023000007945 */ /* 0x000fe40003800000 */
[----:B------:R2:W5:Y:S04]  /*289e0*/  LD.E.64 R48, [R6.64+0x90] ;  /* 0x0000900406307980 */ /* 0x000568000c101b00 */
[----:B---3--:R-:W3:Y:S04]  /*289f0*/  @!P0 LD.E.64 R16, [R6.64+0x80] ;  /* 0x0000800406108980 */ /* 0x008ee8000c101b00 */
[----:B----4-:R-:W4:Y:S01]  /*28a00*/  LD.E.U8 R0, [R6.64+0x1c8] ;  /* 0x0001c80406007980 */ /* 0x010f22000c101100 */
[----:B------:R-:W1:Y:S01]  /*28a10*/  @P4 MUFU.LG2 R14, R244 ;  /* 0x000000f4000e4308 */ /* 0x000e620000000c00 */
[----:B------:R-:W-:Y:S01]  /*28a20*/  @!P0 SHF.R.S32.HI R3, RZ, 0x1f, R235 ;  /* 0x0000001fff038819 */ /* 0x000fe200000114eb */
[----:B-1----:R-:W-:Y:S01]  /*28a30*/  @P3 FMUL.FTZ R13, R13, 0.69314718246459960938 ;  /* 0x3f3172180d0d3820 */ /* 0x002fe20000410000 */
[----:B------:R-:W-:-:S02]  /*28a40*/  MOV R5, 0x7f800000 ;  /* 0x7f80000000057802 */ /* 0x000fc40000000f00 */
[----:B------:R-:W-:Y:S01]  /*28a50*/  MOV R9, 0x7f800000 ;  /* 0x7f80000000097802 */ /* 0x000fe20000000f00 */
[----:B-----5:R-:W-:Y:S02]  /*28a60*/  @P3 FFMA.FTZ R9, R132, R2, R13 ;  /* 0x0000000284093223 */ /* 0x020fe4000001000d */
[----:B------:R-:W-:-:S04]  /*28a70*/  @P4 FMUL.FTZ R14, R14, 0.69314718246459960938 ;  /* 0x3f3172180e0e4820 */ /* 0x000fc80000410000 */
[----:B------:R-:W-:Y:S02]  /*28a80*/  @P4 FFMA.FTZ R5, R133, R2, R14 ;  /* 0x0000000285054223 */ /* 0x000fe4000001000e */
[----:B--2---:R-:W-:-:S04]  /*28a90*/  @P0 IMAD.WIDE.U32 R18, R50, R238, RZ ;  /* 0x000000ee32120225 */ /* 0x004fc800078e00ff */
[----:B---3--:R-:W-:Y:S01]  /*28aa0*/  @!P0 IMAD R11, R17, R235, RZ ;  /* 0x000000eb110b8224 */ /* 0x008fe200078e02ff */
[----:B----4-:R-:W-:-:S03]  /*28ab0*/  ISETP.NE.AND P1, PT, R0, RZ, PT ;  /* 0x000000ff0000720c */ /* 0x010fc60003f25270 */
[C---:B------:R-:W-:Y:S02]  /*28ac0*/  @!P0 IMAD R11, R16.reuse, R3, R11 ;  /* 0x00000003100b8224 */ /* 0x040fe400078e020b */
        /* <DEDUP_REMOVED lines=14> */
.L_x_3463:
[----:B------:R-:W-:Y:S02]  /*28bb0*/  ULDC.64 UR4, c[0x0][0x118] ;  /* 0x0000460000047ab9 */ /* 0x000fe40000000a00 */
[----:B------:R-:W2:Y:S04]  /*28bc0*/  LD.E R2, [R6.64+0x60] ;  /* 0x0000600406027980 */ /* 0x000ea8000c101900 */
[----:B------:R-:W3:Y:S01]  /*28bd0*/  LD.E R238, [R6.64+0xb4] ;  /* 0x0000b40406ee7980 */ /* 0x000ee2000c101900 */
[----:B--2---:R-:W-:-:S04]  /*28be0*/  IMAD R2, R2, R235, R234 ;  /* 0x000000eb02027224 */ /* 0x004fc800078e02ea */
[----:B---3--:R-:W-:Y:S02]  /*28bf0*/  IMAD R238, R238, R2, RZ ;  /* 0x00000002eeee7224 */ /* 0x008fe400078e02ff */
.L_x_3464:
[----:B------:R-:W-:Y:S05]  /*28c00*/  BSYNC B0 ;  /* 0x0000000000007941 */ /* 0x000fea0003800000 */
.L_x_3462:
        /* <DEDUP_REMOVED lines=44> */
.L_x_3466:
[----:B------:R-:W-:Y:S05]  /*28ed0*/  BSYNC B0 ;  /* 0x0000000000007941 */ /* 0x000fea0003800000 */
.L_x_3465:
[----:B----4-:R-:W-:Y:S01]  /*28ee0*/  LEA.HI R5, R8, R4, RZ, 0x3 ;  /* 0x0000000408057211 */ /* 0x010fe200078f18ff */
[----:B------:R-:W-:Y:S01]  /*28ef0*/  ULDC.64 UR4, c[0x0][0x118] ;  /* 0x0000460000047ab9 */ /* 0x000fe20000000a00 */
[----:B------:R-:W-:Y:S01]  /*28f00*/  IMAD.SHL.U32 R236, R236, 0x40, RZ ;  /* 0x00000040ecec7824 */ /* 0x000fe200078e00ff */
[----:B------:R-:W-:Y:S01]  /*28f10*/  LEA.HI R13, R13, R2, RZ, 0x3 ;  /* 0x000000020d0d7211 */ /* 0x000fe200078f18ff */
[----:B-1----:R1:W5:Y:S01]  /*28f20*/  LD.E R6, [R6.64+0xc0] ;  /* 0x0000c00406067980 */ /* 0x002362000c101900 */
[----:B------:R-:W-:Y:S01]  /*28f30*/  LOP3.LUT R5, R5, 0xfffffff8, RZ, 0xc0, !PT ;  /* 0xfffffff805057812 */ /* 0x000fe200078ec0ff */
[----:B------:R-:W-:Y:S04]  /*28f40*/  BSSY B0, `(.L_x_3467) ;  /* 0x0000024000007945 */ /* 0x000fe80003800000 */
[----:B------:R-:W-:-:S02]  /*28f50*/  IMAD.IADD R5, R4, 0x1, -R5 ;  /* 0x0000000104057824 */ /* 0x000fc400078e0a05 */
[----:B------:R-:W-:Y:S02]  /*28f60*/  IMAD R4, R51, R236, RZ ;  /* 0x000000ec33047224 */ /* 0x000fe400078e02ff */
[----:B------:R-:W-:Y:S01]  /*28f70*/  IMAD.SHL.U32 R8, R5, 0x8, RZ ;  /* 0x0000000805087824 */ /* 0x000fe200078e00ff */
[----:B------:R-:W-:-:S04]  /*28f80*/  SHF.R.S32.HI R5, RZ, 0x1f, R236 ;  /* 0x0000001fff057819 */ /* 0x000fc800000114ec */
        /* <DEDUP_REMOVED lines=8> */
[C---:B------:R-:W-:Y:S01]  /*29010*/  IMAD R3, R48.reuse, R5, R3 ;  /* 0x0000000530037224 */ /* 0x040fe200078e0203 */
        /* <DEDUP_REMOVED lines=22> */
.L_x_3468:
[----:B-1----:R-:W-:Y:S05]  /*29180*/  BSYNC B0 ;  /* 0x0000000000007941 */ /* 0x002fea0003800000 */
.L_x_3467:
        /* <DEDUP_REMOVED lines=19> */
.L_x_3470:
[----:B------:R-:W-:Y:S05]  /*292c0*/  BSYNC B0 ;  /* 0x0000000000007941 */ /* 0x000fea0003800000 */
.L_x_3469:
        /* <DEDUP_REMOVED lines=19> */
.L_x_3472:
[----:B------:R-:W-:Y:S05]  /*29400*/  BSYNC B0 ;  /* 0x0000000000007941 */ /* 0x000fea0003800000 */
.L_x_3471:
[----:B------:R-:W-:Y:S01]  /*29410*/  IADD3 R3, R13, 0x30, RZ ;  /* 0x000000300d037810 */ /* 0x000fe20007ffe0ff */
[----:B-1----:R-:W-:Y:S02]  /*29420*/  IMAD.MOV.U32 R4, RZ, RZ, R233 ;  /* 0x000000ffff047224 */ /* 0x002fe400078e00e9 */
[----:B------:R-:W-:Y:S01]  /*29430*/  IMAD.MOV.U32 R5, RZ, RZ, 0x0 ;  /* 0x00000000ff057424 */ /* 0x000fe200078e00ff */
[----:B------:R-:W-:-:S13]  /*29440*/  ISETP.GE.AND P0, PT, R3, R236, PT ;  /* 0x000000ec0300720c */ /* 0x000fda0003f06270 */
[----:B------:R-:W-:Y:S05]  /*29450*/  @P0 RET.REL.NODEC R4 `(_ZN5flash24flash_fwd_splitkv_kernelI23Flash_fwd_kernel_traitsILi128ELi64ELi128ELi4ELb0ELb0EN7cutlass6half_tE19Flash_kernel_traitsILi128ELi64ELi128ELi4ES3_EELb1ELb0ELb1ELb0ELb0ELb1ELb0ELb1EEEvNS_16Flash_fwd_paramsE) ;  /* 0xfffd6ba004000950 */ /* 0x000fea0003c3ffff */
        /* <DEDUP_REMOVED lines=16> */
[----:B------:R-:W-:Y:S05]  /*29560*/  @P0 RET.REL.NODEC R2 `(_ZN5flash24flash_fwd_splitkv_kernelI23Flash_fwd_kernel_traitsILi128ELi64ELi128ELi4ELb0ELb0EN7cutlass6half_tE19Flash_kernel_traitsILi128ELi64ELi128ELi4ES3_EELb1ELb0ELb1ELb0ELb0ELb1ELb0ELb1EEEvNS_16Flash_fwd_paramsE) ;  /* 0xfffd6a9002000950 */ /* 0x000fea0003c3ffff */
[----:B------:R-:W-:Y:S01]  /*29570*/  MOV R2, R233 ;  /* 0x000000e900027202 */ /* 0x000fe20000000f00 */
[----:B------:R-:W-:Y:S01]  /*29580*/  ULDC.64 UR4, c[0x0][0x118] ;  /* 0x0000460000047ab9 */ /* 0x000fe20000000a00 */
[----:B------:R-:W-:Y:S01]  /*29590*/  MOV R3, 0x0 ;  /* 0x0000000000037802 */ /* 0x000fe20000000f00 */
[----:B------:R4:W-:Y:S03]  /*295a0*/  ST.E.128 [R8.64+0x80], R44 ;  /* 0x0000802c08007985 */ /* 0x0009e6000c101d04 */
[----:B------:R-:W-:Y:S05]  /*295b0*/  RET.REL.NODEC R2 `(_ZN5flash24flash_fwd_splitkv_kernelI23Flash_fwd_kernel_traitsILi128ELi64ELi128ELi4ELb0ELb0EN7cutlass6half_tE19Flash_kernel_traitsILi128ELi64ELi128ELi4ES3_EELb1ELb0ELb1ELb0ELb0ELb1ELb0ELb1EEEvNS_16Flash_fwd_paramsE) ;  /* 0xfffd6a4002007950 */ /* 0x000fea0003c3ffff */
.L_x_3460:
[----:B------:R-:W-:Y:S01]  /*295c0*/  IMAD.MOV.U32 R8, RZ, RZ, R244 ;  /* 0x000000ffff087224 */ /* 0x000fe200078e00f4 */
[----:B------:R-:W-:Y:S02]  /*295d0*/  MOV R5, 0x2 ;  /* 0x0000000200057802 */ /* 0x000fe40000000f00 */
[----:B------:R-:W-:Y:S02]  /*295e0*/  MOV R3, 0x29600 ;  /* 0x0002960000037802 */ /* 0x000fe40000000f00 */
[----:B-1---5:R-:W-:Y:S05]  /*295f0*/  CALL.REL.NOINC `($__internal_19_$__cuda_sm70_shflsync_bfly_p) ;  /* 0x0000010000007944 */ /* 0x022fea0003c00000 */
[----:B------:R-:W-:Y:S05]  /*29600*/  BRA `(.L_x_3473) ;  /* 0xffffe89000007947 */ /* 0x000fea000383ffff */
.L_x_3461:
[----:B------:R-:W-:Y:S01]  /*29610*/  IMAD.MOV.U32 R8, RZ, RZ, R244 ;  /* 0x000000ffff087224 */ /* 0x000fe200078e00f4 */
[----:B------:R-:W-:-:S02]  /*29620*/  MOV R5, 0x1 ;  /* 0x0000000100057802 */ /* 0x000fc40000000f00 */
[----:B------:R-:W-:Y:S02]  /*29630*/  MOV R3, 0x29650 ;  /* 0x0002965000037802 */ /* 0x000fe40000000f00 */
[----:B-1---5:R-:W-:Y:S05]  /*29640*/  CALL.REL.NOINC `($__internal_19_$__cuda_sm70_shflsync_bfly_p) ;  /* 0x000000b000007944 */ /* 0x022fea0003c00000 */
[----:B------:R-:W-:Y:S01]  /*29650*/  FADD.FTZ R244, R244, R5 ;  /* 0x00000005f4f47221 */ /* 0x000fe20000010000 */
[----:B------:R-:W-:Y:S02]  /*29660*/  MOV R8, R245 ;  /* 0x000000f500087202 */ /* 0x000fe40000000f00 */
[----:B------:R-:W-:Y:S02]  /*29670*/  MOV R5, 0x2 ;  /* 0x0000000200057802 */ /* 0x000fe40000000f00 */
[----:B------:R-:W-:Y:S02]  /*29680*/  MOV R3, 0x296a0 ;  /* 0x000296a000037802 */ /* 0x000fe40000000f00 */
[----:B------:R-:W-:Y:S05]  /*29690*/  CALL.REL.NOINC `($__internal_19_$__cuda_sm70_shflsync_bfly_p) ;  /* 0x0000006000007944 */ /* 0x000fea0003c00000 */
[----:B------:R-:W-:Y:S01]  /*296a0*/  FADD.FTZ R245, R245, R5 ;  /* 0x00000005f5f57221 */ /* 0x000fe20000010000 */
[----:B------:R-:W-:Y:S02]  /*296b0*/  MOV R5, 0x1 ;  /* 0x0000000100057802 */ /* 0x000fe40000000f00 */
[----:B------:R-:W-:Y:S02]  /*296c0*/  MOV R3, 0x296f0 ;  /* 0x000296f000037802 */ /* 0x000fe40000000f00 */
[----:B------:R-:W-:-:S02]  /*296d0*/  MOV R8, R245 ;  /* 0x000000f500087202 */ /* 0x000fc40000000f00 */
[----:B------:R-:W-:Y:S05]  /*296e0*/  CALL.REL.NOINC `($__internal_19_$__cuda_sm70_shflsync_bfly_p) ;  /* 0x0000001000007944 */ /* 0x000fea0003c00000 */
[----:B------:R-:W-:Y:S05]  /*296f0*/  BRA `(.L_x_3474) ;  /* 0xffffe81000007947 */ /* 0x000fea000383ffff */
        .weak           $__internal_19_$__cuda_sm70_shflsync_bfly_p
        .type           $__internal_19_$__cuda_sm70_shflsync_bfly_p,@function
        .size           $__internal_19_$__cuda_sm70_shflsync_bfly_p,(.L_x_8185 - $__internal_19_$__cuda_sm70_shflsync_bfly_p)
$__internal_19_$__cuda_sm70_shflsync_bfly_p:
[----:B------:R-:W-:Y:S04]  /*29700*/  WARPSYNC R0 ;  /* 0x0000000000007348 */ /* 0x000fe80003800000 */
[----:B------:R1:W2:Y:S01]  /*29710*/  SHFL.BFLY PT, R5, R8, R5, R4 ;  /* 0x0c00000508057389 */ /* 0x0002a200000e0004 */
[----:B------:R-:W-:-:S02]  /*29720*/  MOV R9, 0x0 ;  /* 0x0000000000097802 */ /* 0x000fc40000000f00 */
[----:B-1----:R-:W-:-:S04]  /*29730*/  MOV R8, R3 ;  /* 0x0000000300087202 */ /* 0x002fc80000000f00 */
[----:B--2---:R-:W-:Y:S05]  /*29740*/  RET.REL.NODEC R8 `(_ZN5flash24flash_fwd_splitkv_kernelI23Flash_fwd_kernel_traitsILi128ELi64ELi128ELi4ELb0ELb0EN7cutlass6half_tE19Flash_kernel_traitsILi128ELi64ELi128ELi4ES3_EELb1ELb0ELb1ELb0ELb0ELb1ELb0ELb1EEEvNS_16Flash_fwd_paramsE) ;  /* 0xfffd68b008007950 */ /* 0x004fea0003c3ffff */
.L_x_3475:
        /* <DEDUP_REMOVED lines=11> */
.L_x_8185:


//--------------------- .text._ZN5flash24flash_fwd_splitkv_kernelI23Flash_fwd_kernel_traitsILi128ELi64ELi128ELi4ELb0ELb0EN7cutlass6half_tE19Flash_kernel_traitsILi128ELi64ELi128ELi4ES3_EELb1ELb0ELb0ELb0ELb1ELb0ELb1ELb0EEEvNS_16Flash_fwd_paramsE --------------------------
	.section	.text._ZN5flash24flash_fwd_splitkv_kernelI23Flash_fwd_kernel_traitsILi128ELi64ELi128ELi4ELb0ELb0EN7cutlass6half_tE19Flash_kernel_traitsILi128ELi64ELi128ELi4ES3_EELb1ELb0ELb0ELb0ELb1ELb0ELb1ELb0EEEvNS_16Flash_fwd_paramsE,"ax",@progbits
	.sectioninfo	@"SHI_REGISTERS=254"
	.align	128
        .global         _ZN5flash24flash_fwd_splitkv_kernelI23Flash_fwd_kernel_traitsILi128ELi64ELi128ELi4ELb0ELb0EN7cutlass6half_tE19Flash_kernel_traitsILi128ELi64ELi128ELi4ES3_EELb1ELb0ELb0ELb0ELb1ELb0ELb1ELb0EEEvNS_16Flash_fwd_paramsE
        .type           _ZN5flash24flash_fwd_splitkv_kernelI23Flash_fwd_kernel_traitsILi128ELi64ELi128ELi4ELb0ELb0EN7cutlass6half_tE19Flash_kernel_traitsILi128ELi64ELi128ELi4ES3_EELb1ELb0ELb0ELb0ELb1ELb0ELb1ELb0EEEvNS_16Flash_fwd_paramsE,@function
        .size           _ZN5flash24flash_fwd_splitkv_kernelI23Flash_fwd_kernel_traitsILi128ELi64ELi128ELi4ELb0ELb0EN7cutlass6half_tE19Flash_kernel_traitsILi128ELi64ELi128ELi4ES3_EELb1ELb0ELb0ELb0ELb1ELb0ELb1ELb0EEEvNS_16Flash_fwd_paramsE,(.L_x_8238 - _ZN5flash24flash_fwd_splitkv_kernelI23Flash_fwd_kernel_traitsILi128ELi64ELi128ELi4ELb0ELb0EN7cutlass6half_tE19Flash_kernel_traitsILi128ELi64ELi128ELi4ES3_EELb1ELb0ELb0ELb0ELb1ELb0ELb1ELb0EEEvNS_16Flash_fwd_paramsE)
        .other          _ZN5flash24flash_fwd_splitkv_kernelI23Flash_fwd_kernel_traitsILi128ELi64ELi128ELi4ELb0ELb0EN7cutlass6half_tE19Flash_kernel_traitsILi128ELi64ELi128ELi4ES3_EELb1ELb0ELb0ELb0ELb1ELb0ELb1ELb0EEEvNS_16Flash_fwd_paramsE,@"STO_CUDA_ENTRY STV_DEFAULT"
_ZN5flash24flash_fwd_splitkv_kernelI23Flash_fwd_kernel_traitsILi128ELi64ELi128ELi4ELb0ELb0EN7cutlass6half_tE19Flash_kernel_traitsILi128ELi64ELi128ELi4ES3_EELb1ELb0ELb0ELb0ELb1ELb0ELb1ELb0EEEvNS_16Flash_fwd_paramsE:
.text._ZN5flash24flash_fwd_splitkv_kernelI23Flash_fwd_kernel_traitsILi128ELi64ELi128ELi4ELb0ELb0EN7cutlass6half_tE19Flash_kernel_traitsILi128ELi64ELi128ELi4ES3_EELb1ELb0ELb0ELb0ELb1ELb0ELb1ELb0EEEvNS_16Flash_fwd_paramsE:
[----:B------:R-:W-:Y:S02]  /*0000*/  MOV R1, c[0x0][0x28] ;  /* 0x00000a0000017a02 */ /* 0x000fe40000000f00 */
[----:B------:R-:W1:Y:S01]  /*0010*/  I2F.U32.RP R7, c[0x0][0x1c0] ;  /* 0x0000700000077b06 */ /* 0x000e620000209000 */
[----:B------:R-:W2:Y:S01]  /*0020*/  S2R R6, SR_CTAID.Z ;  /* 0x0000000000067919 */ /* 0x000ea20000002700 */
[----:B------:R-:W-:Y:S01]  /*0030*/  IMAD.MOV.U32 R2, RZ, RZ, RZ ;  /* 0x000000ffff027224 */ /* 0x000fe200078e00ff */
[----:B------:R-:W-:Y:S01]  /*0040*/  ISETP.NE.U32.AND P1, PT, RZ, c[0x0][0x1c0], PT ;  /* 0x00007000ff007a0c */ /* 0x000fe20003f25070 */
[----:B------:R-:W-:-:S04]  /*0050*/  ULDC.64 UR12, c[0x0][0x118] ;  /* 0x00004600000c7ab9 */ /* 0x000fc80000000a00 */
[----:B-1----:R-:W1:Y:S02]  /*0060*/  MUFU.RCP R4, R7 ;  /* 0x0000000700047308 */ /* 0x002e640000001000 */
[----:B-1----:R-:W-:Y:S01]  /*0070*/  IADD3 R4, R4, 0xffffffe, RZ ;  /* 0x0ffffffe04047810 */ /* 0x002fe20007ffe0ff */
[----:B------:R-:W-:-:S05]  /*0080*/  IMAD.MOV.U32 R7, RZ, RZ, -0x1 ;  /* 0xffffffffff077424 */ /* 0x000fca00078e00ff */
        /* <DEDUP_REMOVED lines=12> */
[----:B------:R-:W-:Y:S01]  /*0150*/  ISETP.GE.U32.AND P0, PT, R2, c[0x0][0x1c0], PT ;  /* 0x0000700002007a0c */ /* 0x000fe20003f06070 */
[----:B------:R-:W-:Y:S01]  /*0160*/  IMAD.MOV.U32 R2, RZ, RZ, 0x4 ;  /* 0x00000004ff027424 */ /* 0x000fe200078e00ff */
        /* <DEDUP_REMOVED lines=11> */
[----:B------:R-:W2:Y:S04]  /*0220*/  @P2 LDG.E R7, [R12.64] ;  /* 0x0000000c0c072981 */ /* 0x000ea8000c1e1900 */
[----:B------:R-:W2:Y:S01]  /*0230*/  @P2 LDG.E R128, [R12.64+0x4] ;  /* 0x0000040c0c802981 */ /* 0x000ea2000c1e1900 */
[----:B------:R-:W-:-:S04]  /*0240*/  MOV R5, RZ ;  /* 0x000000ff00057202 */ /* 0x000fc80000000f00 */
[----:B------:R1:W5:Y:S02]  /*0250*/  @!P1 LDG.E R4, [R8.64] ;  /* 0x0000000c08049981 */ /* 0x000364000c1e1900 */
[----:B------:R-:W-:Y:S02]  /*0260*/  @P0 IMAD.WIDE R10, R231, R2, c[0x0][0x250] ;  /* 0x00009400e70a0625 */ /* 0x000fe400078e0202 */
[----:B------:R-:W3:Y:S04]  /*0270*/  S2R R35, SR_CTAID.X ;  /* 0x0000000000237919 */ /* 0x000ee80000002500 */
        /* <DEDUP_REMOVED lines=13> */
.L_x_3476:
[----:B-1-34-:R-:W-:Y:S02]  /*0350*/  MOV R3, c[0x0][0x218] ;  /* 0x0000860000037a02 */ /* 0x01afe40000000f00 */
.L_x_3477:
        /* <DEDUP_REMOVED lines=21> */
[----:B-1----:R-:W-:-:S04]  /*04b0*/  IADD3 R10, R10, 0xffffffe, RZ ;  /* 0x0ffffffe0a0a7810 */ /* 0x002fc80007ffe0ff */
[----:B------:R-:W1:Y:S02]  /*04c0*/  F2I.FTZ.U32.TRUNC.NTZ R11, R10 ;  /* 0x0000000a000b7305 */ /* 0x000e64000021f000 */
[--C-:B-1----:R-:W-:Y:S02]  /*04d0*/  IMAD.MOV R3, RZ, RZ, -R11.reuse ;  /* 0x000000ffff037224 */ /* 0x102fe400078e0a0b */
[----:B------:R-:W-:Y:S02]  /*04e0*/  IMAD.MOV.U32 R10, RZ, RZ, RZ ;  /* 0x000000ffff0a7224 */ /* 0x000fe400078e00ff */
[----:B------:R-:W-:Y:S01]  /*04f0*/  IMAD R6, R3, R8, RZ ;  /* 0x0000000803067224 */ /* 0x000fe200078e02ff */
[----:B------:R-:W-:Y:S02]  /*0500*/  IABS R3, R9 ;  /* 0x0000000900037213 */ /* 0x000fe40000000000 */
[----:B------:R-:W-:Y:S01]  /*0510*/  LOP3.LUT R9, R9, c[0x0][0x10], RZ, 0x3c, !PT ;  /* 0x0000040009097a12 */ /* 0x000fe200078e3cff */
[----:B------:R-:W-:-:S03]  /*0520*/  IMAD.HI.U32 R11, R11, R6, R10 ;  /* 0x000000060b0b7227 */ /* 0x000fc600078e000a */
[----:B------:R-:W-:Y:S01]  /*0530*/  ISETP.GE.AND P0, PT, R9, RZ, PT ;  /* 0x000000ff0900720c */ /* 0x000fe20003f06270 */
[----:B------:R-:W-:-:S04]  /*0540*/  IMAD.MOV.U32 R6, RZ, RZ, R3 ;  /* 0x000000ffff067224 */ /* 0x000fc800078e0003 */
[----:B------:R-:W-:Y:S01]  /*0550*/  IMAD.HI.U32 R10, R11, R6, RZ ;  /* 0x000000060b0a7227 */ /* 0x000fe200078e00ff */
[----:B------:R-:W-:-:S03]  /*0560*/  IADD3 R11, R43, 0x7f, RZ ;  /* 0x0000007f2b0b7810 */ /* 0x000fc60007ffe0ff */
[----:B------:R-:W-:-:S04]  /*0570*/  IMAD.MOV R3, RZ, RZ, -R10 ;  /* 0x000000ffff037224 */ /* 0x000fc800078e0a0a */
[----:B------:R-:W-:Y:S01]  /*0580*/  IMAD R3, R8, R3, R6 ;  /* 0x0000000308037224 */ /* 0x000fe200078e0206 */
[----:B------:R-:W-:-:S04]  /*0590*/  IADD3 R6, -R128, 0xbf, R131 ;  /* 0x000000bf80067810 */ /* 0x000fc80007ffe183 */
[----:B------:R-:W-:Y:S02]  /*05a0*/  ISETP.GT.U32.AND P1, PT, R8, R3, PT ;  /* 0x000000030800720c */ /* 0x000fe40003f24070 */
[----:B------:R-:W-:Y:S02]  /*05b0*/  IADD3 R9, R6, c[0x0][0x2e8], R43 ;  /* 0x0000ba0006097a10 */ /* 0x000fe40007ffe02b */
[----:B------:R-:W1:Y:S02]  /*05c0*/  S2R R6, SR_TID.X ;  /* 0x0000000000067919 */ /* 0x000e640000002100 */
[----:B------:R-:W-:-:S04]  /*05d0*/  SHF.R.S32.HI R38, RZ, 0x1f, R9 ;  /* 0x0000001fff267819 */ /* 0x000fc80000011409 */
[----:B------:R-:W-:-:S03]  /*05e0*/  LEA.HI R38, R38, R9, RZ, 0x7 ;  /* 0x0000000926267211 */ /* 0x000fc600078f38ff */
[----:B------:R-:W-:Y:S01]  /*05f0*/  @!P1 IMAD.IADD R3, R3, 0x1, -R8 ;  /* 0x0000000103039824 */ /* 0x000fe200078e0a08 */
[----:B------:R-:W-:Y:S02]  /*0600*/  @!P1 IADD3 R10, R10, 0x1, RZ ;  /* 0x000000010a0a9810 */ /* 0x000fe40007ffe0ff */
[----:B------:R-:W-:Y:S02]  /*0610*/  ISETP.NE.AND P1, PT, RZ, c[0x0][0x10], PT ;  /* 0x00000400ff007a0c */ /* 0x000fe40003f25270 */
[----:B------:R-:W-:Y:S02]  /*0620*/  ISETP.GE.U32.AND P2, PT, R3, R8, PT ;  /* 0x000000080300720c */ /* 0x000fe40003f46070 */
[----:B------:R-:W-:Y:S02]  /*0630*/  SHF.R.S32.HI R8, RZ, 0x1f, R11 ;  /* 0x0000001fff087819 */ /* 0x000fe4000001140b */
[----:B------:R-:W-:Y:S02]  /*0640*/  SHF.R.S32.HI R38, RZ, 0x7, R38 ;  /* 0x00000007ff267819 */ /* 0x000fe40000011426 */
[----:B------:R-:W-:-:S04]  /*0650*/  LEA.HI R8, R8, R11, RZ, 0x7 ;  /* 0x0000000b08087211 */ /* 0x000fc800078f38ff */
[----:B------:R-:W-:-:S03]  /*0660*/  SHF.R.S32.HI R8, RZ, 0x7, R8 ;  /* 0x00000007ff087819 */ /* 0x000fc60000011408 */
[----:B------:R-:W-:-:S05]  /*0670*/  @P2 IADD3 R10, R10, 0x1, RZ ;  /* 0x000000010a0a2810 */ /* 0x000fca0007ffe0ff */
[----:B------:R-:W-:-:S04]  /*0680*/  IMAD.MOV.U32 R3, RZ, RZ, R10 ;  /* 0x000000ffff037224 */ /* 0x000fc800078e000a */
        /* <DEDUP_REMOVED lines=13> */
[----:B------:R-:W-:-:S05]  /*0760*/  LOP3.LUT R3, R2, 0x3ffffff0, RZ, 0xc0, !PT ;  /* 0x3ffffff002037812 */ /* 0x000fca00078ec0ff */
[----:B------:R-:W-:-:S04]  /*0770*/  IMAD.IADD R3, R6, 0x1, -R3 ;  /* 0x0000000106037824 */ /* 0x000fc800078e0a03 */
[----:B------:R-:W-:Y:S02]  /*0780*/  IMAD.SHL.U32 R8, R3, 0x4, RZ ;  /* 0x0000000403087824 */ /* 0x000fe400078e00ff */
[--C-:B------:R-:W-:Y:S01]  /*0790*/  IMAD R3, R0, c[0x0][0x214], R131.reuse ;  /* 0x0000850000037a24 */ /* 0x100fe200078e0283 */
[----:B------:R-:W-:Y:S01]  /*07a0*/  SHF.R.S32.HI R0, RZ, 0x4, R2 ;  /* 0x00000004ff007819 */ /* 0x000fe20000011402 */
[----:B------:R-:W-:Y:S01]  /*07b0*/  IMAD.IADD R131, R128, 0x1, -R131 ;  /* 0x0000000180837824 */ /* 0x000fe200078e0a83 */
[--C-:B------:R-:W-:Y:S01]  /*07c0*/  SHF.R.S32.HI R9, RZ, 0x1f, R8.reuse ;  /* 0x0000001fff097819 */ /* 0x100fe20000011408 */
[----:B------:R-:W-:Y:S01]  /*07d0*/  IMAD R5, R3, c[0x0][0x22c], RZ ;  /* 0x00008b0003057a24 */ /* 0x000fe200078e02ff */
[C---:B------:R-:W-:Y:S02]  /*07e0*/  IADD3 R12, R0.reuse, 0x10, RZ ;  /* 0x00000010000c7810 */ /* 0x040fe40007ffe0ff */
[C---:B------:R-:W-:Y:S01]  /*07f0*/  IADD3 R4, R0.reuse, 0x8, RZ ;  /* 0x0000000800047810 */ /* 0x040fe20007ffe0ff */
[C---:B------:R-:W-:Y:S01]  /*0800*/  IMAD.WIDE R8, R0.reuse, 0x80, R8 ;  /* 0x0000008000087825 */ /* 0x040fe200078e0208 */
[----:B------:R-:W-:-:S02]  /*0810*/  IADD3 R10, R0, 0x18, RZ ;  /* 0x00000018000a7810 */ /* 0x000fc40007ffe0ff */
[----:B------:R-:W-:Y:S02]  /*0820*/  ISETP.GE.AND P2, PT, R4, R131, PT ;  /* 0x000000830400720c */ /* 0x000fe40003f46270 */
[C---:B------:R-:W-:Y:S02]  /*0830*/  IADD3 R2, P0, R5.reuse, R8, RZ ;  /* 0x0000000805027210 */ /* 0x040fe40007f1e0ff */
[----:B------:R-:W-:Y:S02]  /*0840*/  IADD3 R8, R0, 0x20, RZ ;  /* 0x0000002000087810 */ /* 0x000fe40007ffe0ff */
[----:B------:R-:W-:Y:S02]  /*0850*/  LEA.HI.X.SX32 R5, R5, R9, 0x1, P0 ;  /* 0x0000000905057211 */ /* 0x000fe400000f0eff */
[----:B------:R-:W-:Y:S02]  /*0860*/  LEA R14, P0, R2, c[0x0][0x1d8], 0x2 ;  /* 0x00007600020e7a11 */ /* 0x000fe400078010ff */
[----:B------:R-:W-:-:S02]  /*0870*/  ISETP.GE.AND P3, PT, R0, R131, PT ;  /* 0x000000830000720c */ /* 0x000fc40003f66270 */
[----:B------:R-:W-:Y:S02]  /*0880*/  LEA.HI.X R15, R2, c[0x0][0x1dc], R5, 0x2, P0 ;  /* 0x00007700020f7a11 */ /* 0x000fe400000f1405 */
[-C--:B------:R-:W-:Y:S02]  /*0890*/  ISETP.GE.AND P0, PT, R12, R131.reuse, PT ;  /* 0x000000830c00720c */ /* 0x080fe40003f06270 */
[-C--:B------:R-:W-:Y:S01]  /*08a0*/  ISETP.GE.AND P1, PT, R10, R131.reuse, PT ;  /* 0x000000830a00720c */ /* 0x080fe20003f26270 */
[----:B------:R1:W-:Y:S01]  /*08b0*/  @!P2 STG.E.128 [R14.64+0x1000], RZ ;  /* 0x001000ff0e00a986 */ /* 0x0003e2000c101d0c */
[-C--:B------:R-:W-:Y:S02]  /*08c0*/  ISETP.GE.AND P4, PT, R8, R131.reuse, PT ;  /* 0x000000830800720c */ /* 0x080fe40003f86270 */
[----:B------:R-:W-:Y:S01]  /*08d0*/  ISETP.GE.OR P5, PT, R4, R131, P6 ;  /* 0x000000830400720c */ /* 0x000fe200037a6670 */
[----:B------:R1:W-:Y:S01]  /*08e0*/  @!P2 STG.E.128 [R14.64+0x1100], RZ ;  /* 0x001100ff0e00a986 */ /* 0x0003e2000c101d0c */
[----:B------:R-:W-:-:S02]  /*08f0*/  IADD3 R6, R0, 0x28, RZ ;  /* 0x0000002800067810 */ /* 0x000fc40007ffe0ff */
[C---:B------:R-:W-:Y:S01]  /*0900*/  IADD3 R4, R0.reuse, 0x30, RZ ;  /* 0x0000003000047810 */ /* 0x040fe20007ffe0ff */
[----:B------:R1:W-:Y:S01]  /*0910*/  @!P3 STG.E.128 [R14.64], RZ ;  /* 0x000000ff0e00b986 */ /* 0x0003e2000c101d0c */
[----:B------:R-:W-:Y:S02]  /*0920*/  IADD3 R2, R0, 0x38, RZ ;  /* 0x0000003800027810 */ /* 0x000fe40007ffe0ff */
[----:B------:R-:W-:Y:S01]  /*0930*/  SHF.R.S32.HI R5, RZ, 0x1f, R3 ;  /* 0x0000001fff057819 */ /* 0x000fe20000011403 */
[----:B------:R1:W-:Y:S01]  /*0940*/  @!P0 STG.E.128 [R14.64+0x2000], RZ ;  /* 0x002000ff0e008986 */ /* 0x0003e2000c101d0c */
[----:B------:R-:W-:-:S03]  /*0950*/  ISETP.GE.AND P2, PT, R4, R131, PT ;  /* 0x000000830400720c */ /* 0x000fc60003f46270 */
[----:B------:R1:W-:Y:S01]  /*0960*/  @!P0 STG.E.128 [R14.64+0x2100], RZ ;  /* 0x002100ff0e008986 */ /* 0x0003e2000c101d0c */
[----:B------:R-:W-:-:S03]  /*0970*/  IADD3 R3, P0, R3, R0, RZ ;  /* 0x0000000003037210 */ /* 0x000fc60007f1e0ff */
[----:B------:R1:W-:Y:S01]  /*0980*/  @!P3 STG.E.128 [R14.64+0x100], RZ ;  /* 0x000100ff0e00b986 */ /* 0x0003e2000c101d0c */
[----:B------:R-:W-:-:S03]  /*0990*/  ISETP.GE.AND P3, PT, R6, R131, PT ;  /* 0x000000830600720c */ /* 0x000fc60003f66270 */
[----:B------:R1:W-:Y:S04]  /*09a0*/  @!P1 STG.E.128 [R14.64+0x3000], RZ ;  /* 0x003000ff0e009986 */ /* 0x0003e8000c101d0c */
[----:B------:R1:W-:Y:S01]  /*09b0*/  @!P1 STG.E.128 [R14.64+0x3100], RZ ;  /* 0x003100ff0e009986 */ /* 0x0003e2000c101d0c */
[----:B------:R-:W-:-:S03]  /*09c0*/  ISETP.GE.AND P1, PT, R2, R131, PT ;  /* 0x000000830200720c */ /* 0x000fc60003f26270 */
[----:B------:R1:W-:Y:S04]  /*09d0*/  @!P4 STG.E.128 [R14.64+0x4000], RZ ;  /* 0x004000ff0e00c986 */ /* 0x0003e8000c101d0c */
[----:B------:R1:W-:Y:S01]  /*09e0*/  @!P4 STG.E.128 [R14.64+0x4100], RZ ;  /* 0x004100ff0e00c986 */ /* 0x0003e2000c101d0c */
[----:B------:R-:W-:Y:S02]  /*09f0*/  ISETP.GE.OR P4, PT, R12, R131, P6 ;  /* 0x000000830c00720c */ /* 0x000fe40003786670 */
[----:B------:R-:W-:Y:S01]  /*0a00*/  LEA.HI.X.SX32 R12, R0, R5, 0x1, P0 ;  /* 0x00000005000c7211 */ /* 0x000fe200000f0eff */
[----:B------:R1:W-:Y:S01]  /*0a10*/  @!P3 STG.E.128 [R14.64+0x5000], RZ ;  /* 0x005000ff0e00b986 */ /* 0x0003e2000c101d0c */
[----:B------:R-:W-:-:S03]  /*0a20*/  LEA R16, P0, R3, c[0x0][0x208], 0x2 ;  /* 0x0000820003107a11 */ /* 0x000fc600078010ff */
[----:B------:R1:W-:Y:S01]  /*0a30*/  @!P3 STG.E.128 [R14.64+0x5100], RZ ;  /* 0x005100ff0e00b986 */ /* 0x0003e2000c101d0c */
[----:B------:R-:W-:Y:S01]  /*0a40*/  LEA.HI.X R17, R3, c[0x0][0x20c], R12, 0x2, P0 ;  /* 0x0000830003117a11 */ /* 0x000fe200000f140c */
[----:B------:R-:W-:Y:S01]  /*0a50*/  @!P5 IMAD.MOV.U32 R3, RZ, RZ, -0x800000 ;  /* 0xff800000ff03d424 */ /* 0x000fe200078e00ff */
[-C--:B------:R-:W-:Y:S01]  /*0a60*/  ISETP.GE.OR P3, PT, R10, R131.reuse, P6 ;  /* 0x000000830a00720c */ /* 0x080fe20003766670 */
[----:B------:R1:W-:Y:S01]  /*0a70*/  @!P2 STG.E.128 [R14.64+0x6000], RZ ;  /* 0x006000ff0e00a986 */ /* 0x0003e2000c101d0c */
[-C--:B------:R-:W-:Y:S01]  /*0a80*/  ISETP.GE.OR P0, PT, R4, R131.reuse, P6 ;  /* 0x000000830400720c */ /* 0x080fe20003706670 */
[----:B------:R-:W-:Y:S02]  /*0a90*/  @!P4 IMAD.MOV.U32 R19, RZ, RZ, -0x800000 ;  /* 0xff800000ff13c424 */ /* 0x000fe400078e00ff */
[----:B------:R1:W-:Y:S01]  /*0aa0*/  @!P2 STG.E.128 [R14.64+0x6100], RZ ;  /* 0x006100ff0e00a986 */ /* 0x0003e2000c101d0c */
[----:B------:R-:W-:-:S03]  /*0ab0*/  ISETP.GE.OR P2, PT, R8, R131, P6 ;  /* 0x000000830800720c */ /* 0x000fc60003746670 */
[----:B------:R1:W-:Y:S04]  /*0ac0*/  @!P1 STG.E.128 [R14.64+0x7000], RZ ;  /* 0x007000ff0e009986 */ /* 0x0003e8000c101d0c */
[----:B------:R1:W-:Y:S01]  /*0ad0*/  @!P1 STG.E.128 [R14.64+0x7100], RZ ;  /* 0x007100ff0e009986 */ /* 0x0003e2000c101d0c */
[-C--:B------:R-:W-:Y:S01]  /*0ae0*/  ISETP.GE.OR P1, PT, R6, R131.reuse, P6 ;  /* 0x000000830600720c */ /* 0x080fe20003726670 */
[----:B------:R-:W-:Y:S02]  /*0af0*/  @!P3 IMAD.MOV.U32 R11, RZ, RZ, -0x800000 ;  /* 0xff800000ff0bb424 */ /* 0x000fe400078e00ff */
[----:B------:R1:W-:Y:S01]  /*0b00*/  @!P5 STG.E [R16.64+0x20], R3 ;  /* 0x000020031000d986 */ /* 0x0003e2000c10190c */
[-C--:B------:R-:W-:Y:S01]  /*0b10*/  ISETP.GE.OR P5, PT, R0, R131.reuse, P6 ;  /* 0x000000830000720c */ /* 0x080fe200037a6670 */
[----:B------:R-:W-:Y:S01]  /*0b20*/  @!P2 IMAD.MOV.U32 R9, RZ, RZ, -0x800000 ;  /* 0xff800000ff09a424 */ /* 0x000fe200078e00ff */
[----:B------:R-:W-:Y:S01]  /*0b30*/  ISETP.GE.OR P6, PT, R2, R131, P6 ;  /* 0x000000830200720c */ /* 0x000fe200037c6670 */
[----:B------:R-:W-:Y:S01]  /*0b40*/  @!P0 IMAD.MOV.U32 R5, RZ, RZ, -0x800000 ;  /* 0xff800000ff058424 */ /* 0x000fe200078e00ff */
[----:B------:R1:W-:Y:S04]  /*0b50*/  @!P4 STG.E [R16.64+0x40], R19 ;  /* 0x000040131000c986 */ /* 0x0003e8000c10190c */
[----:B------:R1:W-:Y:S01]  /*0b60*/  @!P3 STG.E [R16.64+0x60], R11 ;  /* 0x0000600b1000b986 */ /* 0x0003e2000c10190c */
[----:B------:R-:W-:-:S03]  /*0b70*/  @!P1 IMAD.MOV.U32 R7, RZ, RZ, -0x800000 ;  /* 0xff800000ff079424 */ /* 0x000fc600078e00ff */
[----:B------:R1:W-:Y:S01]  /*0b80*/  @!P2 STG.E [R16.64+0x80], R9 ;  /* 0x000080091000a986 */ /* 0x0003e2000c10190c */
[----:B------:R-:W-:-:S03]  /*0b90*/  @!P5 IMAD.MOV.U32 R13, RZ, RZ, -0x800000 ;  /* 0xff800000ff0dd424 */ /* 0x000fc600078e00ff */
[----:B------:R1:W-:Y:S04]  /*0ba0*/  @!P1 STG.E [R16.64+0xa0], R7 ;  /* 0x0000a00710009986 */ /* 0x0003e8000c10190c */
[----:B------:R1:W-:Y:S04]  /*0bb0*/  @!P0 STG.E [R16.64+0xc0], R5 ;  /* 0x0000c00510008986 */ /* 0x0003e8000c10190c */
[----:B------:R1:W-:Y:S01]  /*0bc0*/  @!P5 STG.E [R16.64], R13 ;  /* 0x0000000d1000d986 */ /* 0x0003e2000c10190c */
[----:B------:R-:W-:Y:S05]  /*0bd0*/  @P6 EXIT ;  /* 0x000000000000694d */ /* 0x000fea0003800000 */
[----:B-1----:R-:W-:-:S05]  /*0be0*/  MOV R3, 0xff800000 ;  /* 0xff80000000037802 */ /* 0x002fca0000000f00 */
[----:B------:R-:W-:Y:S01]  /*0bf0*/  STG.E [R16.64+0xe0], R3 ;  /* 0x0000e00310007986 */ /* 0x000fe2000c10190c */
[----:B------:R-:W-:Y:S05]  /*0c00*/  EXIT ;  /* 0x000000000000794d */ /* 0x000fea0003800000 */
.L_x_3478:
        /* <DEDUP_REMOVED lines=77> */
[----:B------:R-:W-:Y:S02]  /*10e0*/  IMAD.MOV.U32 R28, RZ, RZ, R4 ;  /* 0x000000ffff1c7224 */ /* 0x000fe400078e0004 */
[----:B------:R-:W-:Y:S01]  /*10f0*/  IMAD R2, R30, c[0x0][0x184], R11 ;  /* 0x000061001e027a24 */ /* 0x000fe200078e020b */
[----:B------:R-:W-:Y:S01]  /*1100*/  SHF.R.S32.HI R11, RZ, 0x1f, R22 ;  /* 0x0000001fff0b7819 */ /* 0x000fe20000011416 */
[----:B------:R-:W-:-:S03]  /*1110*/  IMAD R9, R9, c[0x0][0x188], RZ ;  /* 0x0000620009097a24 */ /* 0x000fc600078e02ff */
[----:B------:R-:W-:Y:S01]  /*1120*/  IADD3 R29, R5, R2, RZ ;  /* 0x00000002051d7210 */ /* 0x000fe20007ffe0ff */
[C---:B------:R-:W-:Y:S02]  /*1130*/  IMAD R5, R3.reuse, c[0x0][0x19c], R0 ;  /* 0x0000670003057a24 */ /* 0x040fe400078e0200 */
[----:B------:R-:W-:Y:S02]  /*1140*/  IMAD R4, R30, c[0x0][0x18c], R9 ;  /* 0x000063001e047a24 */ /* 0x000fe400078e0209 */
[----:B------:R-:W-:-:S04]  /*1150*/  IMAD.WIDE.U32 R28, R3, c[0x0][0x198], R28 ;  /* 0x00006600031c7a25 */ /* 0x000fc800078e001c */
[----:B------:R-:W-:Y:S01]  /*1160*/  IMAD.WIDE.U32 R30, R30, c[0x0][0x188], RZ ;  /* 0x000062001e1e7a25 */ /* 0x000fe200078e00ff */
[----:B------:R-:W-:-:S03]  /*1170*/  IADD3 R29, R29, R5, RZ ;  /* 0x000000051d1d7210 */ /* 0x000fc60007ffe0ff */
[----:B------:R-:W-:Y:S02]  /*1180*/  IMAD R5, R11, c[0x0][0x1b0], RZ ;  /* 0x00006c000b057a24 */ /* 0x000fe400078e02ff */
[----:B------:R-:W-:-:S04]  /*1190*/  IMAD.WIDE.U32 R28, R22, c[0x0][0x1b0], R28 ;  /* 0x00006c00161c7a25 */ /* 0x000fc800078e001c */
[----:B------:R-:W-:Y:S02]  /*11a0*/  IMAD R2, R22, c[0x0][0x1b4], R5 ;  /* 0x00006d0016027a24 */ /* 0x000fe400078e0205 */
[----:B------:R-:W-:-:S03]  /*11b0*/  IMAD.IADD R4, R31, 0x1, R4 ;  /* 0x000000011f047824 */ /* 0x000fc600078e0204 */
[----:B------:R-:W-:Y:S01]  /*11c0*/  IADD3 R2, R29, R2, RZ ;  /* 0x000000021d027210 */ /* 0x000fe20007ffe0ff */
[----:B------:R-:W-:Y:S05]  /*11d0*/  BRA `(.L_x_3480) ;  /* 0x0000041000007947 */ /* 0x000fea0003800000 */
.L_x_3479:
        /* <DEDUP_REMOVED lines=16> */
.L_x_3481:
        /* <DEDUP_REMOVED lines=23> */
[----:B------:R-:W-:-:S04]  /*1450*/  LEA R3, R38, 0xffffff80, 0x7 ;  /* 0xffffff8026037811 */ /* 0x000fc800078e38ff */
[----:B------:R-:W-:Y:S01]  /*1460*/  SHF.R.S32.HI R13, RZ, 0x1f, R3 ;  /* 0x0000001fff0d7819 */ /* 0x000fe20000011403 */
[----:B------:R-:W-:-:S04]  /*1470*/  IMAD.WIDE.U32 R8, R3, c[0x0][0x198], R8 ;  /* 0x0000660003087a25 */ /* 0x000fc800078e0008 */
[----:B------:R-:W-:Y:S01]  /*1480*/  @P3 IADD3 R22, R22, 0x1, RZ ;  /* 0x0000000116163810 */ /* 0x000fe20007ffe0ff */
[----:B------:R-:W-:Y:S01]  /*1490*/  IMAD R2, R13, c[0x0][0x198], RZ ;  /* 0x000066000d027a24 */ /* 0x000fe200078e02ff */
[----:B------:R-:W-:-:S03]  /*14a0*/  MOV R28, R8 ;  /* 0x00000008001c7202 */ /* 0x000fc60000000f00 */
[----:B------:R-:W-:Y:S01]  /*14b0*/  @!P2 IMAD.MOV R22, RZ, RZ, -R22 ;  /* 0x000000ffff16a224 */ /* 0x000fe200078e0a16 */
[----:B------:R-:W-:Y:S01]  /*14c0*/  @!P1 LOP3.LUT R22, RZ, c[0x0][0x1c8], RZ, 0x33, !PT ;  /* 0x00007200ff169a12 */ /* 0x000fe200078e33ff */
[----:B------:R-:W-:-:S03]  /*14d0*/  IMAD R15, R3, c[0x0][0x19c], R2 ;  /* 0x00006700030f7a24 */ /* 0x000fc600078e0202 */
[----:B------:R-:W-:Y:S01]  /*14e0*/  SHF.R.S32.HI R11, RZ, 0x1f, R22 ;  /* 0x0000001fff0b7819 */ /* 0x000fe20000011416 */
[----:B------:R-:W-:-:S04]  /*14f0*/  IMAD.IADD R29, R9, 0x1, R15 ;  /* 0x00000001091d7824 */ /* 0x000fc800078e020f */
[----:B------:R-:W-:Y:S02]  /*1500*/  IMAD R9, R11, c[0x0][0x1b0], RZ ;  /* 0x00006c000b097a24 */ /* 0x000fe400078e02ff */
[----:B------:R-:W-:-:S04]  /*1510*/  IMAD.WIDE.U32 R28, R22, c[0x0][0x1b0], R28 ;  /* 0x00006c00161c7a25 */ /* 0x000fc800078e001c */
        /* <DEDUP_REMOVED lines=13> */
.L_x_3480:
[----:B------:R-:W-:Y:S01]  /*15f0*/  ISETP.NE.AND P1, PT, R7, -0x1, PT ;  /* 0xffffffff0700780c */ /* 0x000fe20003f25270 */
[----:B------:R-:W-:Y:S01]  /*1600*/  IMAD.IADD R223, R128, 0x1, -R131 ;  /* 0x0000000180df7824 */ /* 0x000fe200078e0a83 */
[----:B------:R-:W-:Y:S01]  /*1610*/  SHF.R.S32.HI R15, RZ, 0x1f, R6 ;  /* 0x0000001fff0f7819 */ /* 0x000fe20000011406 */
[----:B------:R-:W-:Y:S01]  /*1620*/  IMAD R11, R11, c[0x0][0x1b8], RZ ;  /* 0x00006e000b0b7a24 */ /* 0x000fe200078e02ff */
[----:B------:R-:W-:Y:S01]  /*1630*/  IADD3 R228, R38, -0x1, RZ ;  /* 0xffffffff26e47810 */ /* 0x000fe20007ffe0ff */
[----:B------:R-:W-:Y:S01]  /*1640*/  IMAD.SHL.U32 R193, R6, 0x2, RZ ;  /* 0x0000000206c17824 */ /* 0x000fe200078e00ff */
[CC--:B------:R-:W-:Y:S01]  /*1650*/  LEA.HI R5, R15.reuse, R6.reuse, RZ, 0x3 ;  /* 0x000000060f057211 */ /* 0x0c0fe200078f18ff */
[----:B------:R-:W-:Y:S01]  /*1660*/  IMAD R11, R22, c[0x0][0x1bc], R11 ;  /* 0x00006f00160b7a24 */ /* 0x000fe200078e020b */
[----:B------:R-:W-:Y:S02]  /*1670*/  LEA.HI R10, R15, R6, RZ, 0x6 ;  /* 0x000000060f0a7211 */ /* 0x000fe400078f30ff */
[----:B------:R-:W-:-:S02]  /*1680*/  SHF.R.S32.HI R16, RZ, 0x3, R5 ;  /* 0x00000003ff107819 */ /* 0x000fc40000011405 */
[----:B------:R-:W-:Y:S01]  /*1690*/  LOP3.LUT R5, R5, 0xfffffff8, RZ, 0xc0, !PT ;  /* 0xfffffff805057812 */ /* 0x000fe200078ec0ff */
[----:B------:R-:W-:Y:S01]  /*16a0*/  @!P1 IMAD.WIDE.U32 R8, R231, c[0x0][0x178], RZ ;  /* 0x00005e00e7089a25 */ /* 0x000fe200078e00ff */
[----:B-----5:R-:W-:Y:S02]  /*16b0*/  @!P1 SHF.R.S32.HI R0, RZ, 0x1f, R231 ;  /* 0x0000001fff009819 */ /* 0x020fe400000114e7 */
[----:B------:R-:W-:Y:S01]  /*16c0*/  IADD3 R26, R16, 0x10, RZ ;  /* 0x00000010101a7810 */ /* 0x000fe20007ffe0ff */
[----:B------:R-:W-:Y:S01]  /*16d0*/  IMAD.IADD R5, R6, 0x1, -R5 ;  /* 0x0000000106057824 */ /* 0x000fe200078e0a05 */
[----:B------:R-:W-:Y:S01]  /*16e0*/  IADD3 R18, R16, 0x30, RZ ;  /* 0x0000003010127810 */ /* 0x000fe20007ffe0ff */
[----:B------:R-:W-:Y:S01]  /*16f0*/  @!P1 IMAD R0, R0, c[0x0][0x178], RZ ;  /* 0x00005e0000009a24 */ /* 0x000fe200078e02ff */
[----:B------:R-:W-:Y:S01]  /*1700*/  ISETP.GE.AND P3, PT, R26, R223, PT ;  /* 0x000000df1a00720c */ /* 0x000fe20003f66270 */
[----:B------:R-:W-:Y:S01]  /*1710*/  @P1 IMAD.WIDE.U32 R24, R7, c[0x0][0x190], RZ ;  /* 0x0000640007181a25 */ /* 0x000fe200078e00ff */
[----:B------:R-:W-:-:S02]  /*1720*/  SHF.R.S32.HI R17, RZ, 0x1f, R16 ;  /* 0x0000001fff117819 */ /* 0x000fc40000011410 */
[C---:B------:R-:W-:Y:S01]  /*1730*/  IADD3 R20, R16.reuse, 0x20, RZ ;  /* 0x0000002010147810 */ /* 0x040fe20007ffe0ff */
[----:B------:R-:W-:Y:S01]  /*1740*/  @!P1 IMAD R0, R231, c[0x0][0x17c], R0 ;  /* 0x00005f00e7009a24 */ /* 0x000fe200078e0200 */
[-C--:B------:R-:W-:Y:S01]  /*1750*/  ISETP.GE.AND P5, PT, R16, R223.reuse, PT ;  /* 0x000000df1000720c */ /* 0x080fe20003fa6270 */
[----:B------:R-:W-:Y:S01]  /*1760*/  @!P1 IMAD.MOV.U32 R24, RZ, RZ, R8 ;  /* 0x000000ffff189224 */ /* 0x000fe200078e0008 */
[----:B------:R-:W-:Y:S01]  /*1770*/  ISETP.GE.AND P2, PT, R20, R223, PT ;  /* 0x000000df1400720c */ /* 0x000fe20003f46270 */
[----:B------:R-:W-:Y:S01]  /*1780*/  IMAD.SHL.U32 R19, R5, 0x8, RZ ;  /* 0x0000000805137824 */ /* 0x000fe200078e00ff */
[C---:B------:R-:W-:Y:S01]  /*1790*/  IADD3 R12, R16.reuse, 0x40, RZ ;  /* 0x00000040100c7810 */ /* 0x040fe20007ffe0ff */
[----:B------:R-:W-:Y:S01]  /*17a0*/  @P1 IMAD R7, R7, c[0x0][0x194], R25 ;  /* 0x0000650007071a24 */ /* 0x000fe200078e0219 */
[C---:B------:R-:W-:Y:S01]  /*17b0*/  IADD3 R14, R16.reuse, 0x50, RZ ;  /* 0x00000050100e7810 */ /* 0x040fe20007ffe0ff */
[----:B------:R-:W-:Y:S01]  /*17c0*/  @!P1 IMAD.IADD R7, R9, 0x1, R0 ;  /* 0x0000000109079824 */ /* 0x000fe200078e0200 */
[----:B------:R-:W-:Y:S01]  /*17d0*/  IADD3 R24, P6, R19, R24, RZ ;  /* 0x0000001813187210 */ /* 0x000fe20007fde0ff */
[----:B------:R-:W-:Y:S01]  /*17e0*/  IMAD.SHL.U32 R8, R16, 0x40, RZ ;  /* 0x0000004010087824 */ /* 0x000fe200078e00ff */
[----:B------:R-:W-:Y:S01]  /*17f0*/  SHF.R.S32.HI R9, RZ, 0x1f, R19 ;  /* 0x0000001fff097819 */ /* 0x000fe20000011413 */
[----:B------:R-:W-:Y:S01]  /*1800*/  IMAD.WIDE R34, R35, 0x40, R16 ;  /* 0x0000004023227825 */ /* 0x000fe200078e0210 */
[----:B------:R-:W-:-:S02]  /*1810*/  IADD3 R30, P1, R19, R30, RZ ;  /* 0x0000001e131e7210 */ /* 0x000fc40007f3e0ff */
[----:B------:R-:W-:Y:S01]  /*1820*/  SHF.R.S32.HI R0, RZ, 0x1f, R21 ;  /* 0x0000001fff007819 */ /* 0x000fe20000011415 */
[C---:B------:R-:W-:Y:S01]  /*1830*/  IMAD.X R25, R9.reuse, 0x1, R7, P6 ;  /* 0x0000000109197824 */ /* 0x040fe200030e0607 */
[----:B------:R-:W-:Y:S01]  /*1840*/  ISETP.GE.AND P6, PT, R18, R223, PT ;  /* 0x000000df1200720c */ /* 0x000fe20003fc6270 */
[----:B------:R-:W-:Y:S01]  /*1850*/  IMAD.X R31, R9, 0x1, R4, P1 ;  /* 0x00000001091f7824 */ /* 0x000fe200008e0604 */
[----:B------:R-:W-:Y:S01]  /*1860*/  LOP3.LUT R8, R8, 0x1c0, RZ, 0xc0, !PT ;  /* 0x000001c008087812 */ /* 0x000fe200078ec0ff */
[----:B------:R-:W-:Y:S01]  /*1870*/  IMAD R0, R0, c[0x0][0x1a8], RZ ;  /* 0x00006a0000007a24 */ /* 0x000fe200078e02ff */
[----:B------:R-:W-:Y:S01]  /*1880*/  IADD3 R28, P4, R19, R28, RZ ;  /* 0x0000001c131c7210 */ /* 0x000fe20007f9e0ff */
[----:B------:R-:W-:Y:S01]  /*1890*/  IMAD.SHL.U32 R229, R10, 0x8, RZ ;  /* 0x000000080ae57824 */ /* 0x000fe200078e00ff */
[----:B------:R-:W-:Y:S01]  /*18a0*/  LOP3.LUT R19, R8, 0x38, R19, 0xf8, !PT ;  /* 0x0000003808137812 */ /* 0x000fe200078ef813 */
[C---:B------:R-:W-:Y:S01]  /*18b0*/  IMAD R0, R21.reuse, c[0x0][0x1ac], R0 ;  /* 0x00006b0015007a24 */ /* 0x040fe200078e0200 */
[----:B------:R-:W-:Y:S01]  /*18c0*/  SHF.R.U32.HI R8, RZ, 0x3, R8 ;  /* 0x00000003ff087819 */ /* 0x000fe20000011608 */
[----:B------:R-:W-:Y:S01]  /*18d0*/  IMAD.WIDE.U32 R48, R21, c[0x0][0x1a8], R24 ;  /* 0x00006a0015307a25 */ /* 0x000fe200078e0018 */
[----:B------:R-:W-:-:S02]  /*18e0*/  @!P3 IADD3 R40, P1, R34, 0x10, RZ ;  /* 0x000000102228b810 */ /* 0x000fc40007f3e0ff */
[----:B------:R-:W-:Y:S01]  /*18f0*/  LOP3.LUT R8, R19, R8, RZ, 0x3c, !PT ;  /* 0x0000000813087212 */ /* 0x000fe200078e3cff */
[----:B------:R-:W-:Y:S01]  /*1900*/  IMAD.X R29, R9, 0x1, R2, P4 ;  /* 0x00000001091d7824 */ /* 0x000fe200020e0602 */
[-C--:B------:R-:W-:Y:S01]  /*1910*/  LEA.HI R224, R15, R6.reuse, RZ, 0x4 ;  /* 0x000000060fe07211 */ /* 0x080fe200078f20ff */
[----:B------:R-:W-:Y:S01]  /*1920*/  @!P3 IMAD.X R21, RZ, RZ, R35, P1 ;  /* 0x000000ffff15b224 */ /* 0x000fe200008e0623 */
[----:B------:R-:W-:Y:S01]  /*1930*/  @!P6 IADD3 R24, P1, R34, 0x30, RZ ;  /* 0x000000302218e810 */ /* 0x000fe20007f3e0ff */
[----:B------:R-:W-:Y:S01]  /*1940*/  IMAD.IADD R49, R49, 0x1, R0 ;  /* 0x0000000131317824 */ /* 0x000fe200078e0200 */
[----:B------:R-:W-:Y:S01]  /*1950*/  LOP3.LUT R229, R8, 0xfffffe00, R229, 0xf8, !PT ;  /* 0xfffffe0008e57812 */ /* 0x000fe200078ef8e5 */
[----:B------:R-:W-:Y:S01]  /*1960*/  @!P3 IMAD R21, R21, c[0x0][0x190], RZ ;  /* 0x000064001515ba24 */ /* 0x000fe200078e02ff */
[----:B------:R-:W-:Y:S01]  /*1970*/  @!P2 IADD3 R8, P4, R34, 0x20, RZ ;  /* 0x000000202208a810 */ /* 0x000fe20007f9e0ff */
[----:B------:R-:W-:Y:S01]  /*1980*/  @!P6 IMAD.X R19, RZ, RZ, R35, P1 ;  /* 0x000000ffff13e224 */ /* 0x000fe200008e0623 */
[----:B------:R-:W-:Y:S01]  /*1990*/  LEA.HI R130, R15, R6, RZ, 0x5 ;  /* 0x000000060f827211 */ /* 0x000fe200078f28ff */
[----:B------:R-:W-:Y:S01]  /*19a0*/  @!P3 IMAD.MOV.U32 R46, RZ, RZ, R48 ;  /* 0x000000ffff2eb224 */ /* 0x000fe200078e0030 */
[----:B------:R-:W-:Y:S01]  /*19b0*/  LOP3.LUT R193, R193, 0x6, RZ, 0xc0, !PT ;  /* 0x00000006c1c17812 */ /* 0x000fe200078ec0ff */
[----:B------:R-:W-:Y:S01]  /*19c0*/  @!P3 IMAD.MOV.U32 R47, RZ, RZ, R49 ;  /* 0x000000ffff2fb224 */ /* 0x000fe200078e0031 */
[----:B------:R-:W-:Y:S01]  /*19d0*/  SHF.R.S32.HI R129, RZ, 0x5, R130 ;  /* 0x00000005ff817819 */ /* 0x000fe20000011482 */
[----:B------:R-:W-:-:S02]  /*19e0*/  @!P5 IMAD R7, R35, c[0x0][0x190], RZ ;  /* 0x000064002307da24 */ /* 0x000fc400078e02ff */
[----:B------:R-:W-:Y:S02]  /*19f0*/  @!P2 IMAD.X R9, RZ, RZ, R35, P4 ;  /* 0x000000ffff09a224 */ /* 0x000fe400020e0623 */
[----:B------:R-:W-:Y:S02]  /*1a00*/  @!P6 IMAD R19, R19, c[0x0][0x190], RZ ;  /* 0x000064001313ea24 */ /* 0x000fe400078e02ff */
[C---:B------:R-:W-:Y:S02]  /*1a10*/  @!P3 IMAD R4, R40.reuse, c[0x0][0x194], R21 ;  /* 0x000065002804ba24 */ /* 0x040fe400078e0215 */
[----:B------:R-:W-:Y:S02]  /*1a20*/  @!P6 IMAD.MOV.U32 R44, RZ, RZ, R48 ;  /* 0x000000ffff2ce224 */ /* 0x000fe400078e0030 */
[----:B------:R-:W-:Y:S02]  /*1a30*/  @!P6 IMAD.MOV.U32 R45, RZ, RZ, R49 ;  /* 0x000000ffff2de224 */ /* 0x000fe400078e0031 */
[----:B------:R-:W-:-:S04]  /*1a40*/  @!P3 IMAD.WIDE.U32 R40, R40, c[0x0][0x190], R46 ;  /* 0x000064002828ba25 */ /* 0x000fc800078e002e */
[C---:B------:R-:W-:Y:S02]  /*1a50*/  @!P5 IMAD R7, R34.reuse, c[0x0][0x194], R7 ;  /* 0x000065002207da24 */ /* 0x040fe400078e0207 */
[----:B------:R-:W-:Y:S02]  /*1a60*/  @!P2 IMAD R9, R9, c[0x0][0x190], RZ ;  /* 0x000064000909aa24 */ /* 0x000fe400078e02ff */
[--C-:B------:R-:W-:Y:S02]  /*1a70*/  @!P2 IMAD.MOV.U32 R32, RZ, RZ, R48.reuse ;  /* 0x000000ffff20a224 */ /* 0x100fe400078e0030 */
[--C-:B------:R-:W-:Y:S02]  /*1a80*/  @!P2 IMAD.MOV.U32 R33, RZ, RZ, R49.reuse ;  /* 0x000000ffff21a224 */ /* 0x100fe400078e0031 */
[----:B------:R-:W-:-:S04]  /*1a90*/  @!P5 IMAD.WIDE.U32 R34, R34, c[0x0][0x190], R48 ;  /* 0x000064002222da25 */ /* 0x000fc800078e0030 */
[C---:B------:R-:W-:Y:S02]  /*1aa0*/  @!P6 IMAD R0, R24.reuse, c[0x0][0x194], R19 ;  /* 0x000065001800ea24 */ /* 0x040fe400078e0213 */
[----:B------:R-:W-:Y:S01]  /*1ab0*/  @!P6 IMAD.WIDE.U32 R24, R24, c[0x0][0x190], R44 ;  /* 0x000064001818ea25 */ /* 0x000fe200078e002c */
[----:B------:R-:W-:-:S03]  /*1ac0*/  @!P3 LEA R44, P4, R40, c[0x0][0x160], 0x1 ;  /* 0x00005800282cba11 */ /* 0x000fc600078808ff */
[----:B------:R-:W-:Y:S02]  /*1ad0*/  @!P3 IMAD.IADD R4, R41, 0x1, R4 ;  /* 0x000000012904b824 */ /* 0x000fe400078e0204 */
[C---:B------:R-:W-:Y:S02]  /*1ae0*/  @!P2 IMAD R2, R8.reuse, c[0x0][0x194], R9 ;  /* 0x000065000802aa24 */ /* 0x040fe400078e0209 */
[----:B------:R-:W-:Y:S01]  /*1af0*/  @!P2 IMAD.WIDE.U32 R8, R8, c[0x0][0x190], R32 ;  /* 0x000064000808aa25 */ /* 0x000fe200078e0020 */
[----:B------:R-:W-:Y:S02]  /*1b00*/  @!P5 LEA R32, P1, R34, c[0x0][0x160], 0x1 ;  /* 0x000058002220da11 */ /* 0x000fe400078208ff */
[----:B------:R-:W-:Y:S01]  /*1b10*/  @!P3 LEA.HI.X R45, R40, c[0x0][0x164], R4, 0x1, P4 ;  /* 0x00005900282dba11 */ /* 0x000fe200020f0c04 */
[----:B------:R-:W-:Y:S01]  /*1b20*/  @!P5 IMAD.IADD R7, R35, 0x1, R7 ;  /* 0x000000012307d824 */ /* 0x000fe200078e0207 */
[----:B------:R-:W-:Y:S01]  /*1b30*/  IADD3 R40, P4, R16, R3, RZ ;  /* 0x0000000310287210 */ /* 0x000fe20007f9e0ff */
[----:B------:R-:W-:-:S02]  /*1b40*/  IMAD.SHL.U32 R4, R228, 0x80, RZ ;  /* 0x00000080e4047824 */ /* 0x000fc400078e00ff */
[----:B------:R-:W-:Y:S01]  /*1b50*/  IMAD.SHL.U32 R229, R229, 0x2, RZ ;  /* 0x00000002e5e57824 */ /* 0x000fe200078e00ff */
[----:B------:R-:W-:Y:S01]  /*1b60*/  @!P5 LEA.HI.X R33, R34, c[0x0][0x164], R7, 0x1, P1 ;  /* 0x000059002221da11 */ /* 0x000fe200008f0c07 */
[----:B------:R-:W-:Y:S01]  /*1b70*/  @!P2 IMAD.IADD R2, R9, 0x1, R2 ;  /* 0x000000010902a824 */ /* 0x000fe200078e0202 */
[C---:B------:R-:W-:Y:S01]  /*1b80*/  @!P2 LEA R34, P1, R8.reuse, c[0x0][0x160], 0x1 ;  /* 0x000058000822aa11 */ /* 0x040fe200078208ff */
[----:B------:R-:W-:Y:S02]  /*1b90*/  IMAD.IADD R9, R43, 0x1, -R4 ;  /* 0x000000012b097824 */ /* 0x000fe400078e0a04 */
[----:B------:R-:W-:Y:S01]  /*1ba0*/  @!PT LDS RZ, [RZ] ;  /* 0x00000000fffff984 */ /* 0x000fe20000000800 */
[----:B------:R-:W-:Y:S01]  /*1bb0*/  @!PT LDS RZ, [RZ] ;  /* 0x00000000fffff984 */ /* 0x000fe20000000800 */
[----:B------:R-:W-:Y:S01]  /*1bc0*/  @!PT LDS RZ, [RZ] ;  /* 0x00000000fffff984 */ /* 0x000fe20000000800 */
[----:B------:R1:W-:Y:S01]  /*1bd0*/  @!P5 LDGSTS.E.BYPASS.LTC128B.128 [R229], [R32.64] ;  /* 0x0000000020e5dfae */ /* 0x0003e2000b901d4c */
[C---:B------:R-:W-:Y:S01]  /*1be0*/  IMAD.X R13, R17.reuse, 0x1, R13, P4 ;  /* 0x00000001110d7824 */ /* 0x040fe200020e060d */
[----:B------:R-:W-:Y:S01]  /*1bf0*/  @!P2 LEA.HI.X R35, R8, c[0x0][0x164], R2, 0x1, P1 ;  /* 0x000059000823aa11 */ /* 0x000fe200008f0c02 */
[----:B------:R-:W-:Y:S01]  /*1c00*/  IMAD R133, R17, c[0x0][0x198], RZ ;  /* 0x0000660011857a24 */ /* 0x000fe200078e02ff */
[----:B------:R1:W-:Y:S01]  /*1c10*/  @!P5 LDGSTS.E.BYPASS.LTC128B.128 [R229+0x2000], [R32.64+0x80] ;  /* 0x0200008020e5dfae */ /* 0x0003e2000b901d4c */
[CC--:B------:R-:W-:Y:S01]  /*1c20*/  ISETP.GE.AND P5, PT, R16.reuse, R9.reuse, PT ;  /* 0x000000091000720c */ /* 0x0c0fe20003fa6270 */
[----:B------:R-:W-:Y:S01]  /*1c30*/  IMAD.WIDE.U32 R2, R16, c[0x0][0x198], R28 ;  /* 0x0000660010027a25 */ /* 0x000fe200078e001c */
[----:B------:R-:W-:Y:S01]  /*1c40*/  ISETP.GE.AND P4, PT, R26, R9, PT ;  /* 0x000000091a00720c */ /* 0x000fe20003f86270 */
[----:B------:R2:W-:Y:S01]  /*1c50*/  @!P3 LDGSTS.E.BYPASS.LTC128B.128 [R229+0x800], [R44.64] ;  /* 0x008000002ce5bfae */ /* 0x0005e2000b901d4c */
[----:B------:R-:W-:Y:S01]  /*1c60*/  @!P6 LEA R28, P1, R24, c[0x0][0x160], 0x1 ;  /* 0x00005800181cea11 */ /* 0x000fe200078208ff */
[----:B------:R-:W-:-:S02]  /*1c70*/  IMAD R133, R16, c[0x0][0x19c], R133 ;  /* 0x0000670010857a24 */ /* 0x000fc400078e0285 */
[----:B------:R-:W-:Y:S01]  /*1c80*/  @!P6 IMAD.IADD R0, R25, 0x1, R0 ;  /* 0x000000011900e824 */ /* 0x000fe200078e0200 */
[----:B------:R2:W-:Y:S01]  /*1c90*/  @!P3 LDGSTS.E.BYPASS.LTC128B.128 [R229+0x2800], [R44.64+0x80] ;  /* 0x028000802ce5bfae */ /* 0x0005e2000b901d4c */
[----:B------:R-:W-:Y:S01]  /*1ca0*/  IMAD.IADD R133, R3, 0x1, R133 ;  /* 0x0000000103857824 */ /* 0x000fe200078e0285 */
[-C--:B------:R-:W-:Y:S01]  /*1cb0*/  ISETP.GE.AND P3, PT, R20, R9.reuse, PT ;  /* 0x000000091400720c */ /* 0x080fe20003f66270 */
[----:B------:R-:W-:Y:S01]  /*1cc0*/  IMAD.MOV.U32 R3, RZ, RZ, c[0x0][0x198] ;  /* 0x00006600ff037624 */ /* 0x000fe200078e00ff */
[----:B------:R3:W-:Y:S01]  /*1cd0*/  @!P2 LDGSTS.E.BYPASS.LTC128B.128 [R229+0x1000], [R34.64] ;  /* 0x0100000022e5afae */ /* 0x0007e2000b901d4c */
[----:B------:R-:W-:Y:S01]  /*1ce0*/  @!P6 LEA.HI.X R29, R24, c[0x0][0x164], R0, 0x1, P1 ;  /* 0x00005900181dea11 */ /* 0x000fe200008f0c00 */
[----:B------:R-:W-:Y:S02]  /*1cf0*/  IMAD.MOV.U32 R0, RZ, RZ, c[0x0][0x19c] ;  /* 0x00006700ff007624 */ /* 0x000fe400078e00ff */
[----:B------:R3:W-:Y:S01]  /*1d00*/  @!P2 LDGSTS.E.BYPASS.LTC128B.128 [R229+0x3000], [R34.64+0x80] ;  /* 0x0300008022e5afae */ /* 0x0007e2000b901d4c */
[----:B------:R-:W-:Y:S01]  /*1d10*/  @!P5 LEA R24, P2, R2, c[0x0][0x168], 0x1 ;  /* 0x00005a000218da11 */ /* 0x000fe200078408ff */
[----:B------:R-:W-:Y:S01]  /*1d20*/  IMAD.SHL.U32 R10, R0, 0x20, RZ ;  /* 0x00000020000a7824 */ /* 0x000fe200078e00ff */
[C---:B------:R-:W-:Y:S01]  /*1d30*/  @!P4 LEA R8, P1, R3.reuse, R2, 0x4 ;  /* 0x000000020308c211 */ /* 0x040fe200078220ff */
[----:B------:R4:W-:Y:S01]  /*1d40*/  @!P6 LDGSTS.E.BYPASS.LTC128B.128 [R229+0x1800], [R28.64] ;  /* 0x018000001ce5efae */ /* 0x0009e2000b901d4c */
[----:B------:R-:W-:Y:S01]  /*1d50*/  @!P5 LEA.HI.X R25, R2, c[0x0][0x16c], R133, 0x1, P2 ;  /* 0x00005b000219da11 */ /* 0x000fe200010f0c85 */
[----:B------:R-:W-:Y:S01]  /*1d60*/  IMAD.WIDE.U32 R30, R22, c[0x0][0x1b8], R30 ;  /* 0x00006e00161e7a25 */ /* 0x000fe200078e001e */
[----:B------:R-:W-:Y:S01]  /*1d70*/  ISETP.GE.AND P2, PT, R18, R9, PT ;  /* 0x000000091200720c */ /* 0x000fe20003f46270 */
[----:B------:R4:W-:Y:S01]  /*1d80*/  @!P6 LDGSTS.E.BYPASS.LTC128B.128 [R229+0x3800], [R28.64+0x80] ;  /* 0x038000801ce5efae */ /* 0x0009e2000b901d4c */
[----:B------:R-:W-:Y:S01]  /*1d90*/  @!P4 LEA.HI.X R7, R3, R133, R0, 0x4, P1 ;  /* 0x000000850307c211 */ /* 0x000fe200008f2400 */
[----:B------:R-:W-:Y:S01]  /*1da0*/  IMAD.IADD R31, R31, 0x1, R11 ;  /* 0x000000011f1f7824 */ /* 0x000fe200078e020b */
[----:B-1----:R-:W-:Y:S01]  /*1db0*/  @!P4 LEA R32, P1, R8, c[0x0][0x168], 0x1 ;  /* 0x00005a000820ca11 */ /* 0x002fe200078208ff */
[----:B------:R1:W-:Y:S01]  /*1dc0*/  @!P5 LDGSTS.E.BYPASS.LTC128B.128 [R229+0x4000], [R24.64] ;  /* 0x0400000018e5dfae */ /* 0x0003e2000b901d4c */
[----:B------:R-:W-:-:S02]  /*1dd0*/  ISETP.GE.AND P6, PT, R12, R9, PT ;  /* 0x000000090c00720c */ /* 0x000fc40003fc6270 */
[----:B------:R-:W-:Y:S01]  /*1de0*/  @!P4 LEA.HI.X R33, R8, c[0x0][0x16c], R7, 0x1, P1 ;  /* 0x00005b000821ca11 */ /* 0x000fe200008f0c07 */
[----:B------:R1:W-:Y:S01]  /*1df0*/  @!P5 LDGSTS.E.BYPASS.LTC128B.128 [R229+0x8000], [R24.64+0x80] ;  /* 0x0800008018e5dfae */ /* 0x0003e2000b901d4c */
[----:B------:R-:W-:Y:S01]  /*1e00*/  ISETP.GE.AND P5, PT, R14, R9, PT ;  /* 0x000000090e00720c */ /* 0x000fe20003fa6270 */
[C---:B--2---:R-:W-:Y:S02]  /*1e10*/  IMAD.WIDE.U32 R44, R3.reuse, 0x20, RZ ;  /* 0x00000020032c7825 */ /* 0x044fe400078e00ff */
[----:B------:R2:W-:Y:S02]  /*1e20*/  @!P4 LDGSTS.E.BYPASS.LTC128B.128 [R229+0x4800], [R32.64] ;  /* 0x0480000020e5cfae */ /* 0x0005e4000b901d4c */
[----:B------:R-:W-:Y:S01]  /*1e30*/  @!P2 IMAD.MOV.U32 R132, RZ, RZ, R2 ;  /* 0x000000ffff84a224 */ /* 0x000fe200078e0002 */
[----:B------:R-:W-:Y:S01]  /*1e40*/  @!P3 IADD3 R8, P1, R2, R44, RZ ;  /* 0x0000002c0208b210 */ /* 0x000fe20007f3e0ff */
[----:B------:R2:W-:Y:S02]  /*1e50*/  @!P4 LDGSTS.E.BYPASS.LTC128B.128 [R229+0x8800], [R32.64+0x80] ;  /* 0x0880008020e5cfae */ /* 0x0005e4000b901d4c */
[----:B------:R-:W-:Y:S01]  /*1e60*/  @!P2 IMAD.WIDE.U32 R46, R3, 0x30, R132 ;  /* 0x00000030032ea825 */ /* 0x000fe200078e0084 */
[----:B------:R-:W-:-:S02]  /*1e70*/  @!P3 IADD3.X R7, R133, R45, R10, P1, !PT ;  /* 0x0000002d8507b210 */ /* 0x000fc40000ffe40a */
[----:B------:R-:W-:Y:S01]  /*1e80*/  @!P3 LEA R44, P1, R8, c[0x0][0x168], 0x1 ;  /* 0x00005a00082cba11 */ /* 0x000fe200078208ff */
[----:B------:R-:W-:Y:S01]  /*1e90*/  @!P5 IMAD.MOV.U32 R132, RZ, RZ, R2 ;  /* 0x000000ffff84d224 */ /* 0x000fe200078e0002 */
[----:B------:R-:W-:Y:S02]  /*1ea0*/  IADD3 R10, R16, 0x70, RZ ;  /* 0x00000070100a7810 */ /* 0x000fe40007ffe0ff */
[----:B------:R-:W-:Y:S01]  /*1eb0*/  @!P3 LEA.HI.X R45, R8, c[0x0][0x16c], R7, 0x1, P1 ;  /* 0x00005b00082dba11 */ /* 0x000fe200008f0c07 */
[----:B------:R-:W-:Y:S01]  /*1ec0*/  @!P2 IMAD R7, R0, 0x30, RZ ;  /* 0x000000300007a824 */ /* 0x000fe200078e02ff */
[----:B------:R-:W-:Y:S01]  /*1ed0*/  IADD3 R8, R16, 0x60, RZ ;  /* 0x0000006010087810 */ /* 0x000fe20007ffe0ff */
[----:B----4-:R-:W-:Y:S01]  /*1ee0*/  @!P5 IMAD.WIDE.U32 R28, R3, 0x50, R132 ;  /* 0x00000050031cd825 */ /* 0x010fe200078e0084 */
[----:B---3--:R-:W-:Y:S01]  /*1ef0*/  @!P2 LEA R34, P1, R46, c[0x0][0x168], 0x1 ;  /* 0x00005a002e22aa11 */ /* 0x008fe200078208ff */
[----:B------:R3:W-:Y:S01]  /*1f00*/  @!P3 LDGSTS.E.BYPASS.LTC128B.128 [R229+0x5000], [R44.64] ;  /* 0x050000002ce5bfae */ /* 0x0007e2000b901d4c */
[----:B------:R-:W-:Y:S01]  /*1f10*/  ISETP.GE.AND P4, PT, R8, R9, PT ;  /* 0x000000090800720c */ /* 0x000fe20003f86270 */
[----:B------:R-:W-:-:S02]  /*1f20*/  @!P2 IMAD.IADD R7, R47, 0x1, R7 ;  /* 0x000000012f07a824 */ /* 0x000fc400078e0207 */
[----:B------:R3:W-:Y:S01]  /*1f30*/  @!P3 LDGSTS.E.BYPASS.LTC128B.128 [R229+0x9000], [R44.64+0x80] ;  /* 0x090000802ce5bfae */ /* 0x0007e2000b901d4c */
[----:B------:R-:W-:Y:S02]  /*1f40*/  ISETP.GE.AND P3, PT, R10, R9, PT ;  /* 0x000000090a00720c */ /* 0x000fe40003f66270 */
[----:B------:R-:W-:Y:S01]  /*1f50*/  @!P2 LEA.HI.X R35, R46, c[0x0][0x16c], R7, 0x1, P1 ;  /* 0x00005b002e23aa11 */ /* 0x000fe200008f0c07 */
[----:B------:R-:W-:Y:S01]  /*1f60*/  @!P5 IMAD R7, R0, 0x50, RZ ;  /* 0x000000500007d824 */ /* 0x000fe200078e02ff */
[----:B-1----:R-:W-:-:S03]  /*1f70*/  @!P6 LEA R24, P1, R3, R2, 0x6 ;  /* 0x000000020318e211 */ /* 0x002fc600078230ff */
[----:B------:R-:W-:Y:S01]  /*1f80*/  @!P5 IMAD.IADD R7, R29, 0x1, R7 ;  /* 0x000000011d07d824 */ /* 0x000fe200078e0207 */
[C---:B------:R-:W-:Y:S01]  /*1f90*/  @!P6 LEA.HI.X R17, R3.reuse, R133, R0, 0x6, P1 ;  /* 0x000000850311e211 */ /* 0x040fe200008f3400 */
[--C-:B------:R-:W-:Y:S01]  /*1fa0*/  @!P4 IMAD.MOV.U32 R22, RZ, RZ, R2.reuse ;  /* 0x000000ffff16c224 */ /* 0x100fe200078e0002 */
[C---:B--2---:R-:W-:Y:S01]  /*1fb0*/  @!P6 LEA R32, P1, R24.reuse, c[0x0][0x168], 0x1 ;  /* 0x00005a001820ea11 */ /* 0x044fe200078208ff */
[----:B------:R-:W-:Y:S01]  /*1fc0*/  @!P4 IMAD.MOV.U32 R23, RZ, RZ, R133 ;  /* 0x000000ffff17c224 */ /* 0x000fe200078e0085 */
[----:B------:R1:W-:Y:S01]  /*1fd0*/  @!P2 LDGSTS.E.BYPASS.LTC128B.128 [R229+0x5800], [R34.64] ;  /* 0x0580000022e5afae */ /* 0x0003e2000b901d4c */
[----:B------:R-:W-:Y:S01]  /*1fe0*/  @!P3 IMAD.MOV.U32 R132, RZ, RZ, R2 ;  /* 0x000000ffff84b224 */ /* 0x000fe200078e0002 */
[----:B------:R-:W-:Y:S02]  /*1ff0*/  @!P6 LEA.HI.X R33, R24, c[0x0][0x16c], R17, 0x1, P1 ;  /* 0x00005b001821ea11 */ /* 0x000fe400008f0c11 */
[C---:B------:R-:W-:Y:S01]  /*2000*/  @!P5 LEA R24, P1, R28.reuse, c[0x0][0x168], 0x1 ;  /* 0x00005a001c18da11 */ /* 0x040fe200078208ff */
[----:B------:R1:W-:Y:S03]  /*2010*/  @!P2 LDGSTS.E.BYPASS.LTC128B.128 [R229+0x9800], [R34.64+0x80] ;  /* 0x0980008022e5afae */ /* 0x0003e6000b901d4c */
[----:B------:R-:W-:Y:S01]  /*2020*/  @!P5 LEA.HI.X R25, R28, c[0x0][0x16c], R7, 0x1, P1 ;  /* 0x00005b001c19da11 */ /* 0x000fe200008f0c07 */
[----:B------:R-:W-:Y:S01]  /*2030*/  @!P4 IMAD R7, R0, 0x60, RZ ;  /* 0x000000600007c824 */ /* 0x000fe200078e02ff */
[----:B------:R1:W-:Y:S01]  /*2040*/  @!P6 LDGSTS.E.BYPASS.LTC128B.128 [R229+0x6000], [R32.64] ;  /* 0x0600000020e5efae */ /* 0x0003e2000b901d4c */
[----:B------:R-:W-:-:S03]  /*2050*/  @!P4 IMAD.WIDE.U32 R28, R3, 0x60, R22 ;  /* 0x00000060031cc825 */ /* 0x000fc600078e0016 */
[----:B------:R1:W-:Y:S01]  /*2060*/  @!P6 LDGSTS.E.BYPASS.LTC128B.128 [R229+0xa000], [R32.64+0x80] ;  /* 0x0a00008020e5efae */ /* 0x0003e2000b901d4c */
[----:B------:R-:W-:Y:S01]  /*2070*/  @!P3 IMAD R0, R0, 0x70, RZ ;  /* 0x000000700000b824 */ /* 0x000fe200078e02ff */
[----:B---3--:R-:W-:Y:S01]  /*2080*/  @!P4 LEA R44, P2, R28, c[0x0][0x168], 0x1 ;  /* 0x00005a001c2cca11 */ /* 0x008fe200078408ff */
[----:B------:R-:W-:Y:S01]  /*2090*/  @!P3 IMAD.WIDE.U32 R22, R3, 0x70, R132 ;  /* 0x000000700316b825 */ /* 0x000fe200078e0084 */
[----:B------:R2:W-:Y:S01]  /*20a0*/  @!P5 LDGSTS.E.BYPASS.LTC128B.128 [R229+0x6800], [R24.64] ;  /* 0x0680000018e5dfae */ /* 0x0005e2000b901d4c */
[-C--:B------:R-:W-:Y:S02]  /*20b0*/  ISETP.GE.AND P6, PT, R18, R9.reuse, PT ;  /* 0x000000091200720c */ /* 0x080fe40003fc6270 */
[----:B------:R-:W-:Y:S01]  /*20c0*/  @!P4 IMAD.IADD R7, R29, 0x1, R7 ;  /* 0x000000011d07c824 */ /* 0x000fe200078e0207 */
[----:B------:R-:W-:Y:S01]  /*20d0*/  @!P3 LEA R46, P1, R22, c[0x0][0x168], 0x1 ;  /* 0x00005a00162eba11 */ /* 0x000fe200078208ff */
[----:B------:R-:W-:Y:S01]  /*20e0*/  @!P3 IMAD.IADD R0, R23, 0x1, R0 ;  /* 0x000000011700b824 */ /* 0x000fe200078e0200 */
[----:B------:R2:W-:Y:S01]  /*20f0*/  @!P5 LDGSTS.E.BYPASS.LTC128B.128 [R229+0xa800], [R24.64+0x80] ;  /* 0x0a80008018e5dfae */ /* 0x0005e2000b901d4c */
[CC--:B------:R-:W-:Y:S01]  /*2100*/  ISETP.GE.AND P5, PT, R16.reuse, R9.reuse, PT ;  /* 0x000000091000720c */ /* 0x0c0fe20003fa6270 */
[----:B------:R-:W-:Y:S01]  /*2110*/  IMAD.SHL.U32 R16, R16, 0x8, RZ ;  /* 0x0000000810107824 */ /* 0x000fe200078e00ff */
[----:B------:R-:W-:Y:S01]  /*2120*/  @!P4 LEA.HI.X R45, R28, c[0x0][0x16c], R7, 0x1, P2 ;  /* 0x00005b001c2dca11 */ /* 0x000fe200010f0c07 */
[----:B------:R-:W-:Y:S01]  /*2130*/  IMAD R7, R13, c[0x0][0x1a0], RZ ;  /* 0x000068000d077a24 */ /* 0x000fe200078e02ff */
[----:B------:R-:W-:Y:S01]  /*2140*/  @!P3 LEA.HI.X R47, R22, c[0x0][0x16c], R0, 0x1, P1 ;  /* 0x00005b00162fba11 */ /* 0x000fe200008f0c00 */
[----:B------:R-:W-:Y:S01]  /*2150*/  IMAD.MOV.U32 R0, RZ, RZ, 0x20 ;  /* 0x00000020ff007424 */ /* 0x000fe200078e00ff */
[-C--:B------:R-:W-:Y:S01]  /*2160*/  ISETP.GE.AND P2, PT, R26, R9.reuse, PT ;  /* 0x000000091a00720c */ /* 0x080fe20003f46270 */
[----:B------:R3:W-:Y:S01]  /*2170*/  @!P4 LDGSTS.E.BYPASS.LTC128B.128 [R229+0x7000], [R44.64] ;  /* 0x070000002ce5cfae */ /* 0x0007e2000b901d4c */
[----:B------:R-:W-:Y:S01]  /*2180*/  IMAD R7, R40, c[0x0][0x1a4], R7 ;  /* 0x0000690028077a24 */ /* 0x000fe200078e0207 */
[-C--:B------:R-:W-:Y:S01]  /*2190*/  ISETP.GE.AND P1, PT, R20, R9.reuse, PT ;  /* 0x000000091400720c */ /* 0x080fe20003f26270 */
[----:B------:R-:W-:Y:S01]  /*21a0*/  IMAD.WIDE.U32 R40, R40, c[0x0][0x1a0], R30 ;  /* 0x0000680028287a25 */ /* 0x000fe200078e001e */
[----:B------:R3:W-:Y:S01]  /*21b0*/  @!P4 LDGSTS.E.BYPASS.LTC128B.128 [R229+0xb000], [R44.64+0x80] ;  /* 0x0b0000802ce5cfae */ /* 0x0007e2000b901d4c */
[----:B------:R-:W-:-:S02]  /*21c0*/  ISETP.GE.AND P4, PT, R14, R9, PT ;  /* 0x000000090e00720c */ /* 0x000fc40003f86270 */
[----:B------:R-:W-:Y:S01]  /*21d0*/  IMAD.IADD R36, R41, 0x1, R7 ;  /* 0x0000000129247824 */ /* 0x000fe200078e0207 */
[----:B------:R3:W-:Y:S01]  /*21e0*/  @!P3 LDGSTS.E.BYPASS.LTC128B.128 [R229+0x7800], [R46.64] ;  /* 0x078000002ee5bfae */ /* 0x0007e2000b901d4c */
[----:B------:R-:W-:Y:S01]  /*21f0*/  LOP3.LUT R7, R224, 0xfffffff0, RZ, 0xc0, !PT ;  /* 0xfffffff0e0077812 */ /* 0x000fe200078ec0ff */
[----:B------:R-:W-:Y:S01]  /*2200*/  IMAD.WIDE.U32 R22, R0, c[0x0][0x1a0], RZ ;  /* 0x0000680000167a25 */ /* 0x000fe200078e00ff */
[----:B------:R-:W-:Y:S01]  /*2210*/  SHF.R.S32.HI R224, RZ, 0x4, R224 ;  /* 0x00000004ffe07819 */ /* 0x000fe200000114e0 */
[----:B------:R3:W-:Y:S01]  /*2220*/  @!P3 LDGSTS.E.BYPASS.LTC128B.128 [R229+0xb800], [R46.64+0x80] ;  /* 0x0b8000802ee5bfae */ /* 0x0007e2000b901d4c */
[----:B------:R-:W-:Y:S01]  /*2230*/  LEA R226, P3, R40, c[0x0][0x170], 0x1 ;  /* 0x00005c0028e27a11 */ /* 0x000fe200078608ff */
[----:B------:R-:W-:Y:S01]  /*2240*/  IMAD.IADD R230, R6, 0x1, -R7 ;  /* 0x0000000106e67824 */ /* 0x000fe200078e0a07 */
[----:B------:R-:W-:Y:S01]  /*2250*/  LEA.HI R221, R224, R224, RZ, 0x1 ;  /* 0x000000e0e0dd7211 */ /* 0x000fe200078f08ff */
[----:B------:R-:W0:Y:S01]  /*2260*/  LDGDEPBAR ;  /* 0x00000000000079af */ /* 0x000e220000000000 */
[----:B------:R-:W-:Y:S01]  /*2270*/  IMAD R20, R0, c[0x0][0x1a4], RZ ;  /* 0x0000690000147a24 */ /* 0x000fe200078e02ff */
[----:B------:R-:W-:Y:S01]  /*2280*/  LEA.HI.X R227, R40, c[0x0][0x174], R36, 0x1, P3 ;  /* 0x00005d0028e37a11 */ /* 0x000fe200018f0c24 */
[----:B------:R-:W-:Y:S01]  /*2290*/  @!P1 IMAD.MOV.U32 R11, RZ, RZ, c[0x0][0x1a0] ;  /* 0x00006800ff0b9624 */ /* 0x000fe200078e00ff */
[----:B------:R-:W-:Y:S01]  /*22a0*/  @!P2 IADD3 R22, P3, R226, R22, RZ ;  /* 0x00000016e216a210 */ /* 0x000fe20007f7e0ff */
[----:B------:R-:W-:Y:S01]  /*22b0*/  @!P1 IMAD.MOV.U32 R14, RZ, RZ, c[0x0][0x1a4] ;  /* 0x00006900ff0e9624 */ /* 0x000fe200078e00ff */
[----:B------:R-:W-:Y:S01]  /*22c0*/  SHF.R.S32.HI R7, RZ, 0x1f, R230 ;  /* 0x0000001fff077819 */ /* 0x000fe200000114e6 */
[----:B------:R-:W-:Y:S01]  /*22d0*/  IMAD.SHL.U32 R13, R5, 0x40, RZ ;  /* 0x00000040050d7824 */ /* 0x000fe200078e00ff */
[----:B------:R-:W-:Y:S01]  /*22e0*/  @!P2 IADD3.X R23, R227, R23, R20, P3, !PT ;  /* 0x00000017e317a210 */ /* 0x000fe20001ffe414 */
[----:B------:R-:W-:Y:S01]  /*22f0*/  @!P4 IMAD.MOV.U32 R20, RZ, RZ, c[0x0][0x1a0] ;  /* 0x00006800ff14c624 */ /* 0x000fe200078e00ff */
[----:B------:R-:W-:-:S02]  /*2300*/  ISETP.GE.AND P3, PT, R8, R9, PT ;  /* 0x000000090800720c */ /* 0x000fc40003f66270 */
[----:B------:R-:W-:Y:S01]  /*2310*/  LEA.HI R8, R7, R230, RZ, 0x3 ;  /* 0x000000e607087211 */ /* 0x000fe200078f18ff */
[----:B------:R-:W-:Y:S01]  /*2320*/  @!P4 IMAD.WIDE.U32 R20, R20, 0xa0, R226 ;  /* 0x000000a01414c825 */ /* 0x000fe200078e00e2 */
[----:B------:R-:W-:Y:S02]  /*2330*/  LOP3.LUT R221, R221, 0xfffffffe, RZ, 0xc0, !PT ;  /* 0xfffffffedddd7812 */ /* 0x000fe400078ec0ff */
[C---:B------:R-:W-:Y:S01]  /*2340*/  LOP3.LUT R7, R8.reuse, 0xfffffff8, RZ, 0xc0, !PT ;  /* 0xfffffff808077812 */ /* 0x040fe200078ec0ff */
[----:B------:R-:W-:Y:S01]  /*2350*/  IMAD.SHL.U32 R42, R8, 0x40, RZ ;  /* 0x00000040082a7824 */ /* 0x000fe200078e00ff */
[----:B------:R-:W-:Y:S01]  /*2360*/  LOP3.LUT R13, R13, 0x1c0, RZ, 0xc0, !PT ;  /* 0x000001c00d0d7812 */ /* 0x000fe200078ec0ff */
[----:B------:R-:W-:Y:S02]  /*2370*/  IMAD.IADD R221, R224, 0x1, -R221 ;  /* 0x00000001e0dd7824 */ /* 0x000fe400078e0add */
[----:B------:R-:W-:Y:S01]  /*2380*/  IMAD.IADD R7, R230, 0x1, -R7 ;  /* 0x00000001e6077824 */ /* 0x000fe200078e0a07 */
[----:B------:R-:W-:Y:S01]  /*2390*/  LOP3.LUT R16, R13, 0x8, R16, 0xf8, !PT ;  /* 0x000000080d107812 */ /* 0x000fe200078ef810 */
[----:B------:R-:W-:Y:S01]  /*23a0*/  IMAD.SHL.U32 R17, R221, 0x8, RZ ;  /* 0x00000008dd117824 */ /* 0x000fe200078e00ff */
[----:B------:R-:W-:-:S04]  /*23b0*/  DEPBAR.LE SB0, 0x0 ;  /* 0x000080000000791a */ /* 0x000fc80000000000 */
[----:B------:R-:W-:Y:S01]  /*23c0*/  BAR.SYNC.DEFER_BLOCKING 0x0 ;  /* 0x0000000000007b1d */ /* 0x000fe20000010000 */
[----:B------:R-:W-:Y:S01]  /*23d0*/  IMAD.SHL.U32 R18, R7, 0x40, RZ ;  /* 0x0000004007127824 */ /* 0x000fe200078e00ff */
[----:B------:R-:W-:Y:S02]  /*23e0*/  SHF.R.U32.HI R13, RZ, 0x3, R13 ;  /* 0x00000003ff0d7819 */ /* 0x000fe4000001160d */
[----:B------:R-:W-:Y:S02]  /*23f0*/  LOP3.LUT R42, R42, 0xfffffe00, RZ, 0xc0, !PT ;  /* 0xfffffe002a2a7812 */ /* 0x000fe400078ec0ff */
[----:B------:R-:W-:Y:S02]  /*2400*/  LOP3.LUT R18, R18, 0x1c0, RZ, 0xc0, !PT ;  /* 0x000001c012127812 */ /* 0x000fe400078ec0ff */
[----:B------:R-:W-:Y:S01]  /*2410*/  LOP3.LUT R16, R16, R13, RZ, 0x3c, !PT ;  /* 0x0000000d10107212 */ /* 0x000fe200078e3cff */
[C---:B------:R-:W-:Y:S01]  /*2420*/  IMAD R222, R129.reuse, 0x400, R42 ;  /* 0x0000040081de7824 */ /* 0x040fe200078e022a */
[----:B------:R-:W-:Y:S01]  /*2430*/  LOP3.LUT R17, R18, 0x8, R17, 0xf8, !PT ;  /* 0x0000000812117812 */ /* 0x000fe200078ef811 */
[----:B------:R-:W-:Y:S01]  /*2440*/  IMAD R129, R129, 0x10, R131 ;  /* 0x0000001081817824 */ /* 0x000fe200078e0283 */
[----:B------:R-:W-:Y:S01]  /*2450*/  SHF.R.U32.HI R18, RZ, 0x3, R18 ;  /* 0x00000003ff127819 */ /* 0x000fe20000011612 */
[----:B------:R-:W-:-:S03]  /*2460*/  IMAD R221, R221, 0x200, R16 ;  /* 0x00000200dddd7824 */ /* 0x000fc600078e0210 */
[----:B------:R-:W-:Y:S01]  /*2470*/  LOP3.LUT R39, R17, R18, RZ, 0x3c, !PT ;  /* 0x0000001211277212 */ /* 0x000fe200078e3cff */
[----:B------:R-:W-:Y:S02]  /*2480*/  @!P3 IMAD.MOV.U32 R18, RZ, RZ, c[0x0][0x1a0] ;  /* 0x00006800ff12b624 */ /* 0x000fe400078e00ff */
[----:B------:R-:W-:Y:S02]  /*2490*/  IMAD.SHL.U32 R221, R221, 0x2, RZ ;  /* 0x00000002dddd7824 */ /* 0x000fe400078e00ff */
[----:B------:R-:W-:Y:S01]  /*24a0*/  @!P3 IMAD.WIDE.U32 R18, R18, 0xc0, R226 ;  /* 0x000000c01212b825 */ /* 0x000fe200078e00e2 */
[----:B------:R-:W-:Y:S03]  /*24b0*/  @P5 STS.128 [R229+0xc000], RZ ;  /* 0x00c000ffe5005388 */ /* 0x000fe60000000c00 */
[----:B------:R-:W-:Y:S01]  /*24c0*/  IMAD.IADD R222, R39, 0x1, R222 ;  /* 0x0000000127de7824 */ /* 0x000fe200078e02de */
[C---:B------:R-:W-:Y:S01]  /*24d0*/  IADD3 R8, R221.reuse, 0x4000, RZ ;  /* 0x00004000dd087810 */ /* 0x040fe20007ffe0ff */
[----:B------:R-:W-:Y:S02]  /*24e0*/  @P5 STS.128 [R229+0x10000], RZ ;  /* 0x010000ffe5005388 */ /* 0x000fe40000000c00 */
[----:B------:R-:W-:Y:S01]  /*24f0*/  IMAD.SHL.U32 R222, R222, 0x2, RZ ;  /* 0x00000002dede7824 */ /* 0x000fe200078e00ff */
[----:B------:R-:W-:Y:S01]  /*2500*/  IADD3 R219, R221, 0x4020, RZ ;  /* 0x00004020dddb7810 */ /* 0x000fe20007ffe0ff */
        /* <DEDUP_REMOVED lines=9> */
[----:B------:R-:W-:Y:S01]  /*25a0*/  ISETP.GE.AND P5, PT, R12, R9, PT ;  /* 0x000000090c00720c */ /* 0x000fe20003fa6270 */
[----:B------:R-:W-:Y:S01]  /*25b0*/  @P2 STS.128 [R229+0x10800], RZ ;  /* 0x010800ffe5002388 */ /* 0x000fe20000000c00 */
[----:B------:R-:W-:Y:S02]  /*25c0*/  @!P4 IMAD.MOV.U32 R11, RZ, RZ, c[0x0][0x1a4] ;  /* 0x00006900ff0bc624 */ /* 0x000fe400078e00ff */
[----:B------:R-:W-:Y:S01]  /*25d0*/  @!P6 IMAD R14, R14, 0x60, RZ ;  /* 0x000000600e0ee824 */ /* 0x000fe200078e02ff */
[----:B------:R-:W-:Y:S01]  /*25e0*/  @!PT LDS RZ, [RZ] ;  /* 0x00000000fffff984 */ /* 0x000fe20000000800 */
[----:B------:R-:W-:Y:S01]  /*25f0*/  @!PT LDS RZ, [RZ] ;  /* 0x00000000fffff984 */ /* 0x000fe20000000800 */
[----:B------:R-:W-:Y:S01]  /*2600*/  @!PT LDS RZ, [RZ] ;  /* 0x00000000fffff984 */ /* 0x000fe20000000800 */
[----:B------:R2:W-:Y:S01]  /*2610*/  @!P2 LDGSTS.E.BYPASS.LTC128B.128 [R229+0xc800], [R22.64] ;  /* 0x0c80000016e5afae */ /* 0x0005e2000b901d4c */
[----:B------:R-:W-:-:S03]  /*2620*/  @!P4 IMAD R11, R11, 0xa0, RZ ;  /* 0x000000a00b0bc824 */ /* 0x000fc600078e02ff */
[----:B------:R2:W-:Y:S01]  /*2630*/  @!P2 LDGSTS.E.BYPASS.LTC128B.128 [R229+0x10800], [R22.64+0x80] ;  /* 0x1080008016e5afae */ /* 0x0005e2000b901d4c */
[----:B------:R-:W-:Y:S01]  /*2640*/  ISETP.GE.AND P2, PT, R10, R9, PT ;  /* 0x000000090a00720c */ /* 0x000fe20003f46270 */
[----:B------:R-:W-:Y:S02]  /*2650*/  @!P3 IMAD.MOV.U32 R10, RZ, RZ, c[0x0][0x1a4] ;  /* 0x00006900ff0ab624 */ /* 0x000fe400078e00ff */
[----:B------:R-:W-:Y:S01]  /*2660*/  @!P5 IMAD.MOV.U32 R13, RZ, RZ, c[0x0][0x1a0] ;  /* 0x00006800ff0dd624 */ /* 0x000fe200078e00ff */
[----:B------:R-:W-:Y:S01]  /*2670*/  @P1 STS.128 [R229+0xd000], RZ ;  /* 0x00d000ffe5001388 */ /* 0x000fe20000000c00 */
[----:B------:R-:W-:Y:S02]  /*2680*/  @!P5 IMAD.MOV.U32 R12, RZ, RZ, c[0x0][0x1a4] ;  /* 0x00006900ff0cd624 */ /* 0x000fe400078e00ff */
[----:B------:R-:W-:Y:S01]  /*2690*/  @!P3 IMAD R10, R10, 0xc0, RZ ;  /* 0x000000c00a0ab824 */ /* 0x000fe200078e02ff */
[----:B------:R-:W-:Y:S01]  /*26a0*/  @P1 STS.128 [R229+0x11000], RZ ;  /* 0x011000ffe5001388 */ /* 0x000fe20000000c00 */
[----:B------:R-:W-:-:S02]  /*26b0*/  @!P4 IMAD.IADD R21, R21, 0x1, R11 ;  /* 0x000000011515c824 */ /* 0x000fc400078e020b */
[----:B------:R-:W-:Y:S01]  /*26c0*/  @!P3 IMAD.IADD R19, R19, 0x1, R10 ;  /* 0x000000011313b824 */ /* 0x000fe200078e020a */
[----:B------:R-:W-:Y:S01]  /*26d0*/  @!PT LDS RZ, [RZ] ;  /* 0x00000000fffff984 */ /* 0x000fe20000000800 */
[----:B------:R-:W-:Y:S01]  /*26e0*/  @!PT LDS RZ, [RZ] ;  /* 0x00000000fffff984 */ /* 0x000fe20000000800 */
[----:B------:R-:W-:Y:S01]  /*26f0*/  @!PT LDS RZ, [RZ] ;  /* 0x00000000fffff984 */ /* 0x000fe20000000800 */
[----:B------:R1:W-:Y:S01]  /*2700*/  @!P1 LDGSTS.E.BYPASS.LTC128B.128 [R229+0xd000], [R24.64] ;  /* 0x0d00000018e59fae */ /* 0x0003e2000b901d4c */
        /* <DEDUP_REMOVED lines=8> */
[----:B--2---:R-:W-:-:S04]  /*2790*/  @!P6 IMAD.MOV.U32 R22, RZ, RZ, c[0x0][0x1a0] ;  /* 0x00006800ff16e624 */ /* 0x004fc800078e00ff */
[----:B------:R-:W-:-:S04]  /*27a0*/  @!P6 IMAD.WIDE.U32 R22, R22, 0x60, R226 ;  /* 0x000000601616e825 */ /* 0x000fc800078e00e2 */
[----:B------:R-:W-:-:S05]  /*27b0*/  @!P6 IMAD.IADD R23, R23, 0x1, R14 ;  /* 0x000000011717e824 */ /* 0x000fca00078e020e */
[----:B------:R-:W-:Y:S01]  /*27c0*/  @!PT LDS RZ, [RZ] ;  /* 0x00000000fffff984 */ /* 0x000fe20000000800 */
[----:B------:R-:W-:Y:S01]  /*27d0*/  @!PT LDS RZ, [RZ] ;  /* 0x00000000fffff984 */ /* 0x000fe20000000800 */
[----:B------:R-:W-:Y:S01]  /*27e0*/  @!PT LDS RZ, [RZ] ;  /* 0x00000000fffff984 */ /* 0x000fe20000000800 */
[----:B------:R2:W-:Y:S01]  /*27f0*/  @!P6 LDGSTS.E.BYPASS.LTC128B.128 [R229+0xd800], [R22.64] ;  /* 0x0d80000016e5efae */ /* 0x0005e2000b901d4c */
[----:B-1----:R-:W-:-:S03]  /*2800*/  @!P5 LEA R24, P1, R13, R226, 0x7 ;  /* 0x000000e20d18d211 */ /* 0x002fc600078238ff */
[----:B------:R2:W-:Y:S01]  /*2810*/  @!P6 LDGSTS.E.BYPASS.LTC128B.128 [R229+0x11800], [R22.64+0x80] ;  /* 0x1180008016e5efae */ /* 0x0005e2000b901d4c */
[----:B------:R-:W-:-:S03]  /*2820*/  @!P5 LEA.HI.X R25, R13, R227, R12, 0x7, P1 ;  /* 0x000000e30d19d211 */ /* 0x000fc600008f3c0c */
        /* <DEDUP_REMOVED lines=39> */
[----:B------:R-:W2:Y:S01]  /*2aa0*/  LDSM.16.M88.4 R12, [R221+0x4800] ;  /* 0x00480000dd0c783b */ /* 0x000ea20000000200 */
[----:B------:R-:W-:Y:S01]  /*2ab0*/  IMAD R220, R7, 0x2, R222 ;  /* 0x0000000207dc7824 */ /* 0x000fe200078e02de */
[----:B------:R-:W-:-:S02]  /*2ac0*/  SEL R0, R0, 0xffffffe0, !P1 ;  /* 0xffffffe000007807 */ /* 0x000fc40004800000 */
[----:B------:R-:W2:Y:S01]  /*2ad0*/  LDSM.16.M88.4 R84, [R221+0x5000] ;  /* 0x00500000dd54783b */ /* 0x000ea20000000200 */
[C---:B------:R-:W-:Y:S01]  /*2ae0*/  IMAD R218, R5.reuse, 0x2, R222 ;  /* 0x0000000205da7824 */ /* 0x040fe200078e02de */
[----:B------:R-:W-:Y:S01]  /*2af0*/  ISETP.GT.AND P2, PT, R228, R225, PT ;  /* 0x000000e1e400720c */ /* 0x000fe20003f44270 */
[C---:B------:R-:W-:Y:S01]  /*2b00*/  IMAD R215, R0.reuse, 0x2, R221 ;  /* 0x0000000200d77824 */ /* 0x040fe200078e02dd */
[----:B------:R-:W3:Y:S01]  /*2b10*/  LDSM.16.M88.4 R76, [R221+0x5800] ;  /* 0x00580000dd4c783b */ /* 0x000ee20000000200 */
[----:B------:R-:W-:Y:S01]  /*2b20*/  IMAD R217, R5, 0x2, R220 ;  /* 0x0000000205d97824 */ /* 0x000fe200078e02dc */
[C---:B------:R-:W-:Y:S01]  /*2b30*/  IADD3 R209, R219.reuse, 0x1800, RZ ;  /* 0x00001800dbd17810 */ /* 0x040fe20007ffe0ff */
[----:B------:R-:W-:Y:S01]  /*2b40*/  IMAD R204, R0, 0x2, R219 ;  /* 0x0000000200cc7824 */ /* 0x000fe200078e02db */
[----:B------:R-:W3:Y:S01]  /*2b50*/  LDSM.16.M88.4 R68, [R221+0x6000] ;  /* 0x00600000dd44783b */ /* 0x000ee20000000200 */
[C---:B------:R-:W-:Y:S02]  /*2b60*/  IADD3 R208, R219.reuse, 0x2000, RZ ;  /* 0x00002000dbd07810 */ /* 0x040fe40007ffe0ff */
[C---:B------:R-:W-:Y:S01]  /*2b70*/  IADD3 R207, R219.reuse, 0x2800, RZ ;  /* 0x00002800dbcf7810 */ /* 0x040fe20007ffe0ff */
[----:B------:R-:W3:Y:S01]  /*2b80*/  LDSM.16.M88.4 R60, [R221+0x6800] ;  /* 0x00680000dd3c783b */ /* 0x000ee20000000200 */
[----:B------:R-:W-:-:S02]  /*2b90*/  IADD3 R206, R219, 0x3000, RZ ;  /* 0x00003000dbce7810 */ /* 0x000fc40007ffe0ff */
[C---:B------:R-:W-:Y:S01]  /*2ba0*/  @!P2 LEA R234, P1, R2.reuse, c[0x0][0x168], 0x1 ;  /* 0x00005a0002eaaa11 */ /* 0x040fe200078208ff */
[----:B------:R-:W3:Y:S01]  /*2bb0*/  LDSM.16.M88.4 R48, [R221+0x7000] ;  /* 0x00700000dd30783b */ /* 0x000ee20000000200 */
[C---:B------:R-:W-:Y:S02]  /*2bc0*/  IADD3 R205, R219.reuse, 0x3800, RZ ;  /* 0x00003800dbcd7810 */ /* 0x040fe40007ffe0ff */
[----:B------:R-:W-:Y:S01]  /*2bd0*/  @!P2 LEA.HI.X R235, R2, c[0x0][0x16c], R133, 0x1, P1 ;  /* 0x00005b0002ebaa11 */ /* 0x000fe200008f0c85 */
[----:B------:R-:W4:Y:S01]  /*2be0*/  LDSM.16.M88.4 R88, [R221+0x7800] ;  /* 0x00780000dd58783b */ /* 0x000f220000000200 */
[C---:B------:R-:W-:Y:S02]  /*2bf0*/  IADD3 R203, R219.reuse, 0x4000, RZ ;  /* 0x00004000dbcb7810 */ /* 0x040fe40007ffe0ff */
[C---:B------:R-:W-:Y:S01]  /*2c00*/  IADD3 R202, R219.reuse, 0x4800, RZ ;  /* 0x00004800dbca7810 */ /* 0x040fe20007ffe0ff */
[----:B------:R-:W-:Y:S01]  /*2c10*/  LDSM.16.M88.4 R108, [R220] ;  /* 0x00000000dc6c783b */ /* 0x000fe20000000200 */
[----:B------:R-:W-:-:S02]  /*2c20*/  IADD3 R201, R219, 0x5000, RZ ;  /* 0x00005000dbc97810 */ /* 0x000fc40007ffe0ff */
[C---:B------:R-:W-:Y:S01]  /*2c30*/  IADD3 R200, R219.reuse, 0x5800, RZ ;  /* 0x00005800dbc87810 */ /* 0x040fe20007ffe0ff */
[----:B------:R-:W4:Y:S01]  /*2c40*/  LDSM.16.M88.4 R52, [R219] ;  /* 0x00000000db34783b */ /* 0x000f220000000200 */
[C---:B------:R-:W-:Y:S02]  /*2c50*/  IADD3 R199, R219.reuse, 0x6000, RZ ;  /* 0x00006000dbc77810 */ /* 0x040fe40007ffe0ff */
[C---:B------:R-:W-:Y:S01]  /*2c60*/  IADD3 R198, R219.reuse, 0x6800, RZ ;  /* 0x00006800dbc67810 */ /* 0x040fe20007ffe0ff */
[----:B------:R-:W4:Y:S01]  /*2c70*/  LDSM.16.M88.4 R32, [R219+0x800] ;  /* 0x00080000db20783b */ /* 0x000f220000000200 */
[----:B-1----:R-:W-:Y:S01]  /*2c80*/  HMMA.16816.F32 R24, R28, R20, RZ ;  /* 0x000000141c18723c */ /* 0x002fe200000018ff */
[C---:B------:R-:W-:Y:S02]  /*2c90*/  IADD3 R197, R219.reuse, 0x7000, RZ ;  /* 0x00007000dbc57810 */ /* 0x040fe40007ffe0ff */
[----:B------:R-:W1:Y:S01]  /*2ca0*/  LDSM.16.M88.4 R92, [R219+0x1000] ;  /* 0x00100000db5c783b */ /* 0x000e620000000200 */
[----:B------:R-:W-:-:S03]  /*2cb0*/  IADD3 R196, R219, 0x7800, RZ ;  /* 0x00007800dbc47810 */ /* 0x000fc60007ffe0ff */
[----:B------:R-:W-:Y:S01]  /*2cc0*/  LDSM.16.M88.4 R120, [R219+0x1800] ;  /* 0x00180000db78783b */ /* 0x000fe20000000200 */
[C---:B--2---:R-:W-:Y:S03]  /*2cd0*/  HMMA.16816.F32 R16, R28.reuse, R12, RZ ;  /* 0x0000000c1c10723c */ /* 0x044fe600000018ff */
[----:B------:R-:W-:Y:S04]  /*2ce0*/  LDSM.16.M88.4 R100, [R218] ;  /* 0x00000000da64783b */ /* 0x000fe80000000200 */
[----:B------:R-:W-:Y:S01]  /*2cf0*/  LDSM.16.M88.4 R112, [R219+0x3800] ;  /* 0x00380000db70783b */ /* 0x000fe20000000200 */
[C---:B------:R-:W-:Y:S03]  /*2d00*/  HMMA.16816.F32 R8, R28.reuse, R84, RZ ;  /* 0x000000541c08723c */ /* 0x040fe600000018ff */
[----:B------:R-:W-:Y:S04]  /*2d10*/  LDSM.16.M88.4 R104, [R215+0x4000] ;  /* 0x00400000d768783b */ /* 0x000fe80000000200 */
[----:B------:R-:W-:Y:S01]  /*2d20*/  LDSM.16.M88.4 R96, [R215+0x4800] ;  /* 0x00480000d760783b */ /* 0x000fe20000000200 */
[C---:B---3--:R-:W-:Y:S03]  /*2d30*/  HMMA.16816.F32 R80, R28.reuse, R76, RZ ;  /* 0x0000004c1c50723c */ /* 0x048fe600000018ff */
        /* <DEDUP_REMOVED lines=28> */
[C---:B------:R-:W-:Y:S08]  /*2f00*/  HMMA.16816.F32 R80, R108.reuse, R120, R80 ;  /* 0x000000786c50723c */ /* 0x040ff00000001850 */
[C---:B------:R-:W-:Y:S01]  /*2f10*/  HMMA.16816.F32 R76, R108.reuse, R122, R76 ;  /* 0x0000007a6c4c723c */ /* 0x040fe2000000184c */
[----:B------:R-:W-:Y:S07]  /*2f20*/  LDSM.16.M88.4 R120, [R215+0xa800] ;  /* 0x00a80000d778783b */ /* 0x000fee0000000200 */
[C---:B---3--:R-:W-:Y:S08]  /*2f30*/  HMMA.16816.F32 R64, R108.reuse, R52, R64 ;  /* 0x000000346c40723c */ /* 0x048ff00000001840 */
[----:B------:R-:W-:Y:S01]  /*2f40*/  HMMA.16816.F32 R60, R108, R54, R60 ;  /* 0x000000366c3c723c */ /* 0x000fe2000000183c */
[----:B------:R-:W3:Y:S07]  /*2f50*/  LDSM.16.M88.4 R52, [R215+0x6800] ;  /* 0x00680000d734783b */ /* 0x000eee0000000200 */
[C---:B----4-:R-:W-:Y:S08]  /*2f60*/  HMMA.16816.F32 R8, R100.reuse, R32, R8 ;  /* 0x000000206408723c */ /* 0x050ff00000001808 */
[----:B------:R-:W-:Y:S01]  /*2f70*/  HMMA.16816.F32 R84, R100, R34, R84 ;  /* 0x000000226454723c */ /* 0x000fe20000001854 */
[----:B------:R-:W4:Y:S07]  /*2f80*/  LDSM.16.M88.4 R32, [R215+0x7000] ;  /* 0x00700000d720783b */ /* 0x000f2e0000000200 */
        /* <DEDUP_REMOVED lines=105> */
[----:B------:R-:W1:Y:S07]  /*3620*/  LDSM.16.M88.4 R88, [R204+0x6800] ;  /* 0x00680000cc58783b */ /* 0x000e6e0000000200 */
[C---:B------:R-:W-:Y:S08]  /*3630*/  HMMA.16816.F32 R56, R100.reuse, R108, R56 ;  /* 0x0000006c6438723c */ /* 0x040ff00000001838 */
[C---:B------:R-:W-:Y:S01]  /*3640*/  HMMA.16816.F32 R48, R100.reuse, R110, R48 ;  /* 0x0000006e6430723c */ /* 0x040fe20000001830 */
[----:B------:R-:W1:Y:S07]  /*3650*/  LDSM.16.M88.4 R108, [R204+0x4000] ;  /* 0x00400000cc6c783b */ /* 0x000e6e0000000200 */
[C---:B------:R-:W-:Y:S08]  /*3660*/  HMMA.16816.F32 R44, R100.reuse, R104, R44 ;  /* 0x00000068642c723c */ /* 0x040ff0000000182c */
[----:B------:R-:W-:Y:S01]  /*3670*/  HMMA.16816.F32 R28, R100, R106, R28 ;  /* 0x0000006a641c723c */ /* 0x000fe2000000181c */
[----:B------:R-:W1:Y:S04]  /*3680*/  LDSM.16.M88.4 R104, [R204+0x4800] ;  /* 0x00480000cc68783b */ /* 0x000e680000000200 */
[----:B------:R-:W1:Y:S03]  /*3690*/  LDSM.16.M88.4 R100, [R204+0x5000] ;  /* 0x00500000cc64783b */ /* 0x000e660000000200 */
[C---:B------:R-:W-:Y:S08]  /*36a0*/  HMMA.16816.F32 R72, R52.reuse, R124, R72 ;  /* 0x0000007c3448723c */ /* 0x040ff00000001848 */
[C---:B------:R-:W-:Y:S08]  /*36b0*/  HMMA.16816.F32 R68, R52.reuse, R126, R68 ;  /* 0x0000007e3444723c */ /* 0x040ff00000001844 */
[C---:B------:R-:W-:Y:S08]  /*36c0*/  HMMA.16816.F32 R64, R52.reuse, R120, R64 ;  /* 0x000000783440723c */ /* 0x040ff00000001840 */
[C---:B------:R-:W-:Y:S08]  /*36d0*/  HMMA.16816.F32 R24, R52.reuse, R96, R24 ;  /* 0x000000603418723c */ /* 0x040ff00000001818 */
[C---:B------:R-:W-:Y:S01]  /*36e0*/  HMMA.16816.F32 R20, R52.reuse, R98, R20 ;  /* 0x000000623414723c */ /* 0x040fe20000001814 */
[----:B------:R-:W1:Y:S07]  /*36f0*/  LDSM.16.M88.4 R96, [R204+0x5800] ;  /* 0x00580000cc60783b */ /* 0x000e6e0000000200 */
        /* <DEDUP_REMOVED lines=11> */
[----:B------:R-:W-:Y:S01]  /*37b0*/  LOP3.LUT R89, R130, 0xffffffe0, RZ, 0xc0, !PT ;  /* 0xffffffe082597812 */ /* 0x000fe200078ec0ff */
[----:B------:R-:W-:Y:S04]  /*37c0*/  HMMA.16816.F32 R24, R32, R108, R24 ;  /* 0x0000006c2018723c */ /* 0x000fe80000001818 */
[----:B------:R-:W-:-:S04]  /*37d0*/  IMAD.IADD R0, R6, 0x1, -R89 ;  /* 0x0000000106007824 */ /* 0x000fc800078e0a59 */
[----:B------:R-:W-:Y:S01]  /*37e0*/  HMMA.16816.F32 R20, R32, R110, R20 ;  /* 0x0000006e2014723c */ /* 0x000fe20000001814 */
[----:B------:R-:W-:-:S04]  /*37f0*/  SHF.R.S32.HI R89, RZ, 0x1f, R0 ;  /* 0x0000001fff597819 */ /* 0x000fc80000011400 */
[----:B------:R-:W-:-:S03]  /*3800*/  LEA.HI R236, R89, R0, RZ, 0x2 ;  /* 0x0000000059ec7211 */ /* 0x000fc600078f10ff */
[----:B------:R-:W-:Y:S01]  /*3810*/  HMMA.16816.F32 R16, R32, R104, R16 ;  /* 0x000000682010723c */ /* 0x000fe20000001810 */
[----:B------:R-:W-:-:S04]  /*3820*/  SHF.R.S32.HI R236, RZ, 0x2, R236 ;  /* 0x00000002ffec7819 */ /* 0x000fc800000114ec */
[----:B------:R-:W-:-:S03]  /*3830*/  IADD3 R129, R129, 0x1, R236 ;  /* 0x0000000181817810 */ /* 0x000fc60007ffe0ec */
[----:B------:R-:W-:Y:S01]  /*3840*/  HMMA.16816.F32 R12, R32, R106, R12 ;  /* 0x0000006a200c723c */ /* 0x000fe2000000180c */
[----:B------:R-:W-:-:S04]  /*3850*/  IADD3 R0, R43, R129, -R128 ;  /* 0x000000812b007210 */ /* 0x000fc80007ffe880 */
[----:B------:R-:W-:-:S03]  /*3860*/  IADD3 R0, R0, c[0x0][0x2e8], RZ ;  /* 0x0000ba0000007a10 */ /* 0x000fc60007ffe0ff */
[C---:B------:R-:W-:Y:S01]  /*3870*/  HMMA.16816.F32 R8, R32.reuse, R100, R8 ;  /* 0x000000642008723c */ /* 0x040fe20000001808 */
[C---:B------:R-:W-:Y:S02]  /*3880*/  IADD3 R134, R0.reuse, 0x8, RZ ;  /* 0x0000000800867810 */ /* 0x040fe40007ffe0ff */
[-C--:B------:R-:W-:Y:S02]  /*3890*/  IMNMX R135, R0, R43.reuse, PT ;  /* 0x0000002b00877217 */ /* 0x080fe40003800200 */
[----:B------:R-:W-:Y:S02]  /*38a0*/  IMNMX R134, R134, R43, PT ;  /* 0x0000002b86867217 */ /* 0x000fe40003800200 */
[----:B------:R-:W-:Y:S01]  /*38b0*/  LOP3.LUT R0, R39, R42, RZ, 0xfc, !PT ;  /* 0x0000002a27007212 */ /* 0x000fe200078efcff */
[C---:B------:R-:W-:Y:S08]  /*38c0*/  HMMA.16816.F32 R84, R32.reuse, R102, R84 ;  /* 0x000000662054723c */ /* 0x040ff00000001854 */
[C---:B------:R-:W-:Y:S08]  /*38d0*/  HMMA.16816.F32 R80, R32.reuse, R96, R80 ;  /* 0x000000602050723c */ /* 0x040ff00000001850 */
[C---:B------:R-:W-:Y:S08]  /*38e0*/  HMMA.16816.F32 R76, R32.reuse, R98, R76 ;  /* 0x00000062204c723c */ /* 0x040ff0000000184c */
[C---:B------:R-:W-:Y:S08]  /*38f0*/  HMMA.16816.F32 R60, R32.reuse, R90, R60 ;  /* 0x0000005a203c723c */ /* 0x040ff0000000183c */
[C---:B---3--:R-:W-:Y:S08]  /*3900*/  HMMA.16816.F32 R56, R32.reuse, R52, R56 ;  /* 0x000000342038723c */ /* 0x048ff00000001838 */
        /* <DEDUP_REMOVED lines=64> */
.L_x_3483:
[----:B------:R-:W-:-:S04]  /*3d10*/  LEA R6, -R3, RZ, 0x7 ;  /* 0x000000ff03067211 */ /* 0x000fc800078e39ff */
[----:B------:R-:W-:Y:S02]  /*3d20*/  SHF.R.S32.HI R32, RZ, 0x1f, R6 ;  /* 0x0000001fff207819 */ /* 0x000fe40000011406 */
.L_x_3484:
[----:B------:R-:W-:Y:S01]  /*3d30*/  IADD3 R2, P1, R6, R2, RZ ;  /* 0x0000000206027210 */ /* 0x000fe20007f3e0ff */
[----:B------:R-:W-:Y:S02]  /*3d40*/  IMAD.MOV.U32 R6, RZ, RZ, 0x5 ;  /* 0x00000005ff067424 */ /* 0x000fe400078e00ff */
[C---:B------:R-:W-:Y:S01]  /*3d50*/  IMAD.SHL.U32 R33, R3.reuse, 0x20, RZ ;  /* 0x0000002003217824 */ /* 0x040fe200078e00ff */
        /* <DEDUP_REMOVED lines=38> */
.L_x_3482:
[----:B------:R-:W-:Y:S02]  /*3fc0*/  IMAD.IADD R4, R4, 0x1, R193 ;  /* 0x0000000104047824 */ /* 0x000fe400078e02c1 */
[----:B------:R-:W-:-:S03]  /*3fd0*/  IMAD.SHL.U32 R216, R0, 0x2, RZ ;  /* 0x0000000200d87824 */ /* 0x000fc600078e00ff */
[C---:B------:R-:W-:Y:S01]  /*3fe0*/  IADD3 R6, R4.reuse, 0x1, RZ ;  /* 0x0000000104067810 */ /* 0x040fe20007ffe0ff */
        /* <DEDUP_REMOVED lines=13> */
[----:B------:R-:W-:Y:S02]  /*40c0*/  IADD3 R6, R4, 0x11, RZ ;  /* 0x0000001104067810 */ /* 0x000fe40007ffe0ff */
[----:B------:R-:W-:Y:S02]  /*40d0*/  FSEL R93, R21, -INF , !P5 ;  /* 0xff800000155d7808 */ /* 0x000fe40006800000 */
[----:B-1----:R-:W-:Y:S02]  /*40e0*/  FSEL R55, R23, -INF , !P1 ;  /* 0xff80000017377808 */ /* 0x002fe40004800000 */
        /* <DEDUP_REMOVED lines=48> */
[-C--:B------:R-:W-:Y:S01]  /*43f0*/  ISETP.GE.AND P5, PT, R6, R135.reuse, PT ;  /* 0x000000870600720c */ /* 0x080fe20003fa6270 */
[----:B------:R-:W-:Y:S01]  /*4400*/  LDSM.16.MT88.4 R84, [R213+0xc000] ;  /* 0x00c00000d554783b */ /* 0x000fe20000004200 */
[----:B------:R-:W-:-:S02]  /*4410*/  ISETP.GE.AND P2, PT, R3, R135, PT ;  /* 0x000000870300720c */ /* 0x000fc40003f46270 */
[----:B------:R-:W-:Y:S02]  /*4420*/  ISETP.GE.AND P4, PT, R3, R134, PT ;  /* 0x000000860300720c */ /* 0x000fe40003f86270 */
        /* <DEDUP_REMOVED lines=11> */
[----:B------:R-:W-:Y:S02]  /*44e0*/  FSEL R151, R76, -INF , !P2 ;  /* 0xff8000004c977808 */ /* 0x000fe40005000000 */
[----:B------:R-:W-:Y:S02]  /*44f0*/  ISETP.GE.AND P1, PT, R6, R134, PT ;  /* 0x000000860600720c */ /* 0x000fe40003f26270 */
[----:B------:R-:W-:Y:S02]  /*4500*/  ISETP.GE.AND P2, PT, R3, R135, PT ;  /* 0x000000870300720c */ /* 0x000fe40003f46270 */
[----:B------:R-:W-:Y:S02]  /*4510*/  IADD3 R6, R4, 0x48, RZ ;  /* 0x0000004804067810 */ /* 0x000fe40007ffe0ff */
[----:B------:R-:W-:Y:S02]  /*4520*/  FMNMX.FTZ R8, R24, R25, !PT ;  /* 0x0000001918087209 */ /* 0x000fe40007810000 */
[----:B------:R-:W-:-:S02]  /*4530*/  FSEL R247, R78, -INF , !P4 ;  /* 0xff8000004ef77808 */ /* 0x000fc40006000000 */
[----:B------:R-:W-:Y:S02]  /*4540*/  FSEL R245, R72, -INF , !P2 ;  /* 0xff80000048f57808 */ /* 0x000fe40005000000 */
[-C--:B------:R-:W-:Y:S02]  /*4550*/  ISETP.GE.AND P4, PT, R3, R134.reuse, PT ;  /* 0x000000860300720c */ /* 0x080fe40003f86270 */
[C---:B------:R-:W-:Y:S02]  /*4560*/  ISETP.GE.AND P3, PT, R6.reuse, R135, PT ;  /* 0x000000870600720c */ /* 0x040fe40003f66270 */
[----:B------:R-:W-:Y:S02]  /*4570*/  ISETP.GE.AND P2, PT, R6, R134, PT ;  /* 0x000000860600720c */ /* 0x000fe40003f46270 */
[----:B------:R-:W-:Y:S02]  /*4580*/  IADD3 R3, R4, 0x41, RZ ;  /* 0x0000004104037810 */ /* 0x000fe40007ffe0ff */
[----:B------:R-:W-:-:S02]  /*4590*/  FMNMX.FTZ R6, R91, R8, !PT ;  /* 0x000000085b067209 */ /* 0x000fc40007810000 */
[----:B------:R-:W-:Y:S02]  /*45a0*/  ISETP.GE.AND P5, PT, R3, R134, PT ;  /* 0x000000860300720c */ /* 0x000fe40003fa6270 */
[----:B------:R-:W-:Y:S02]  /*45b0*/  FMNMX.FTZ R6, R93, R6, !PT ;  /* 0x000000065d067209 */ /* 0x000fe40007810000 */
[----:B------:R-:W-:Y:S02]  /*45c0*/  FSEL R159, R79, -INF , !P1 ;  /* 0xff8000004f9f7808 */ /* 0x000fe40004800000 */
[----:B------:R-:W-:Y:S01]  /*45d0*/  FSEL R179, R75, -INF , !P5 ;  /* 0xff8000004bb37808 */ /* 0x000fe20006800000 */
[----:B------:R-:W-:Y:S01]  /*45e0*/  LDSM.16.MT88.4 R76, [R214+0xc000] ;  /* 0x00c00000d64c783b */ /* 0x000fe20000004200 */
[----:B------:R-:W-:Y:S02]  /*45f0*/  FMNMX.FTZ R6, R53, R6, !PT ;  /* 0x0000000635067209 */ /* 0x000fe40007810000 */
[----:B------:R-:W-:-:S02]  /*4600*/  ISETP.GE.AND P1, PT, R3, R135, PT ;  /* 0x000000870300720c */ /* 0x000fc40003f26270 */
[C---:B------:R-:W-:Y:S02]  /*4610*/  ISETP.GE.AND P5, PT, R4.reuse, R134, PT ;  /* 0x000000860400720c */ /* 0x040fe40003fa6270 */
[----:B------:R-:W-:Y:S02]  /*4620*/  IADD3 R3, R4, 0x49, RZ ;  /* 0x0000004904037810 */ /* 0x000fe40007ffe0ff */
[----:B------:R-:W-:Y:S02]  /*4630*/  FMNMX.FTZ R8, R17, R6, !PT ;  /* 0x0000000611087209 */ /* 0x000fe40007810000 */
[----:B------:R-:W-:Y:S02]  /*4640*/  FSEL R241, R74, -INF , !P4 ;  /* 0xff8000004af17808 */ /* 0x000fe40006000000 */
[----:B------:R-:W-:Y:S02]  /*4650*/  FSEL R173, R73, -INF , !P1 ;  /* 0xff80000049ad7808 */ /* 0x000fe40004800000 */
[----:B------:R-:W-:-:S02]  /*4660*/  FSEL R27, R27, -INF , !P6 ;  /* 0xff8000001b1b7808 */ /* 0x000fc40007000000 */
[----:B------:R-:W-:Y:S02]  /*4670*/  FSEL R26, R26, -INF , !P5 ;  /* 0xff8000001a1a7808 */ /* 0x000fe40006800000 */
[C---:B------:R-:W-:Y:S02]  /*4680*/  ISETP.GE.AND P4, PT, R3.reuse, R135, PT ;  /* 0x000000870300720c */ /* 0x040fe40003f86270 */
[----:B------:R-:W-:Y:S02]  /*4690*/  ISETP.GE.AND P1, PT, R3, R134, PT ;  /* 0x000000860300720c */ /* 0x000fe40003f26270 */
[C---:B------:R-:W-:Y:S02]  /*46a0*/  IADD3 R3, R4.reuse, 0x50, RZ ;  /* 0x0000005004037810 */ /* 0x040fe40007ffe0ff */
[----:B------:R-:W-:Y:S02]  /*46b0*/  IADD3 R6, R4, 0x51, RZ ;  /* 0x0000005104067810 */ /* 0x000fe40007ffe0ff */
[----:B------:R-:W-:-:S02]  /*46c0*/  FMNMX.FTZ R8, R23, R8, !PT ;  /* 0x0000000817087209 */ /* 0x000fc40007810000 */
[----:B------:R-:W-:Y:S02]  /*46d0*/  FMNMX.FTZ R10, R26, R27, !PT ;  /* 0x0000001b1a0a7209 */ /* 0x000fe40007810000 */
[----:B------:R-:W-:Y:S02]  /*46e0*/  FSEL R175, R68, -INF , !P3 ;  /* 0xff80000044af7808 */ /* 0x000fe40005800000 */
[CC--:B------:R-:W-:Y:S02]  /*46f0*/  ISETP.GE.AND P6, PT, R3.reuse, R135.reuse, PT ;  /* 0x000000870300720c */ /* 0x0c0fe40003fc6270 */
[----:B------:R-:W-:Y:S02]  /*4700*/  ISETP.GE.AND P3, PT, R3, R134, PT ;  /* 0x000000860300720c */ /* 0x000fe40003f66270 */
[----:B------:R-:W-:Y:S02]  /*4710*/  FSEL R183, R70, -INF , !P2 ;  /* 0xff80000046b77808 */ /* 0x000fe40005000000 */
[----:B------:R-:W-:-:S02]  /*4720*/  ISETP.GE.AND P5, PT, R6, R135, PT ;  /* 0x000000870600720c */ /* 0x000fc40003fa6270 */
[----:B------:R-:W-:Y:S02]  /*4730*/  FMNMX.FTZ R3, R13, R8, !PT ;  /* 0x000000080d037209 */ /* 0x000fe40007810000 */
        /* <DEDUP_REMOVED lines=8> */
[----:B------:R-:W-:Y:S02]  /*47c0*/  IADD3 R3, R4, 0x59, RZ ;  /* 0x0000005904037810 */ /* 0x000fe40007ffe0ff */
[----:B------:R-:W-:Y:S02]  /*47d0*/  FMNMX.FTZ R9, R39, R6, !PT ;  /* 0x0000000627097209 */ /* 0x000fe40007810000 */
[----:B------:R-:W-:-:S02]  /*47e0*/  FMNMX.FTZ R10, R35, R10, !PT ;  /* 0x0000000a230a7209 */ /* 0x000fc40007810000 */
[----:B------:R-:W-:Y:S02]  /*47f0*/  FSEL R237, R64, -INF , !P6 ;  /* 0xff80000040ed7808 */ /* 0x000fe40007000000 */
[----:B------:R-:W-:Y:S02]  /*4800*/  FSEL R187, R66, -INF , !P3 ;  /* 0xff80000042bb7808 */ /* 0x000fe40005800000 */
[C---:B------:R-:W-:Y:S02]  /*4810*/  ISETP.GE.AND P6, PT, R3.reuse, R135, PT ;  /* 0x000000870300720c */ /* 0x040fe40003fc6270 */
[----:B------:R-:W-:Y:S02]  /*4820*/  FMNMX.FTZ R6, R138, R9, !PT ;  /* 0x000000098a067209 */ /* 0x000fe40007810000 */
[----:B------:R-:W-:Y:S02]  /*4830*/  ISETP.GE.AND P3, PT, R3, R134, PT ;  /* 0x000000860300720c */ /* 0x000fe40003f66270 */
        /* <DEDUP_REMOVED lines=8> */
[----:B------:R-:W-:Y:S02]  /*48c0*/  FSEL R239, R71, -INF , !P1 ;  /* 0xff80000047ef7808 */ /* 0x000fe40004800000 */
[C---:B------:R-:W-:Y:S01]  /*48d0*/  ISETP.GE.AND P4, PT, R8.reuse, R135, PT ;  /* 0x000000870800720c */ /* 0x040fe20003f86270 */
[----:B------:R-:W-:Y:S01]  /*48e0*/  LDSM.16.MT88.4 R68, [R216+0xc000] ;  /* 0x00c00000d844783b */ /* 0x000fe20000004200 */
[----:B------:R-:W-:Y:S02]  /*48f0*/  ISETP.GE.AND P1, PT, R8, R134, PT ;  /* 0x000000860800720c */ /* 0x000fe40003f26270 */
[----:B------:R-:W-:Y:S02]  /*4900*/  IADD3 R8, R4, 0x60, RZ ;  /* 0x0000006004087810 */ /* 0x000fe40007ffe0ff */
[----:B------:R-:W-:-:S02]  /*4910*/  FMNMX.FTZ R6, R140, R9, !PT ;  /* 0x000000098c067209 */ /* 0x000fc40007810000 */
[----:B------:R-:W-:Y:S02]  /*4920*/  FSEL R195, R65, -INF , !P5 ;  /* 0xff80000041c37808 */ /* 0x000fe40006800000 */
[----:B------:R-:W-:Y:S02]  /*4930*/  FSEL R185, R67, -INF , !P2 ;  /* 0xff80000043b97808 */ /* 0x000fe40005000000 */
[C---:B------:R-:W-:Y:S02]  /*4940*/  ISETP.GE.AND P5, PT, R8.reuse, R135, PT ;  /* 0x000000870800720c */ /* 0x040fe40003fa6270 */
[----:B------:R-:W-:Y:S02]  /*4950*/  ISETP.GE.AND P2, PT, R8, R134, PT ;  /* 0x000000860800720c */ /* 0x000fe40003f46270 */
        /* <DEDUP_REMOVED lines=12> */
[----:B------:R-:W-:Y:S02]  /*4a20*/  FSEL R191, R60, -INF , !P4 ;  /* 0xff8000003cbf7808 */ /* 0x000fe40006000000 */
[----:B------:R-:W-:-:S02]  /*4a30*/  FMNMX.FTZ R12, R195, R12, !PT ;  /* 0x0000000cc30c7209 */ /* 0x000fc40007810000 */
[----:B------:R-:W-:Y:S02]  /*4a40*/  FMNMX.FTZ R10, R183, R10, !PT ;  /* 0x0000000ab70a7209 */ /* 0x000fe40007810000 */
[----:B------:R-:W-:Y:S02]  /*4a50*/  IADD3 R3, R4, 0x61, RZ ;  /* 0x0000006104037810 */ /* 0x000fe40007ffe0ff */
[----:B------:R-:W-:Y:S02]  /*4a60*/  FSEL R189, R61, -INF , !P6 ;  /* 0xff8000003dbd7808 */ /* 0x000fe40007000000 */
[----:B------:R-:W-:Y:S02]  /*4a70*/  FMNMX.FTZ R12, R191, R12, !PT ;  /* 0x0000000cbf0c7209 */ /* 0x000fe40007810000 */
[----:B------:R-:W-:Y:S02]  /*4a80*/  FMNMX.FTZ R10, R239, R10, !PT ;  /* 0x0000000aef0a7209 */ /* 0x000fe40007810000 */
[----:B------:R-:W-:-:S02]  /*4a90*/  FSEL R181, R62, -INF , !P1 ;  /* 0xff8000003eb57808 */ /* 0x000fc40004800000 */
[C---:B------:R-:W-:Y:S02]  /*4aa0*/  ISETP.GE.AND P4, PT, R3.reuse, R135, PT ;  /* 0x000000870300720c */ /* 0x040fe40003f86270 */
[----:B------:R-:W-:Y:S02]  /*4ab0*/  ISETP.GE.AND P1, PT, R3, R134, PT ;  /* 0x000000860300720c */ /* 0x000fe40003f26270 */
[----:B------:R-:W-:Y:S02]  /*4ac0*/  IADD3 R3, R4, 0x68, RZ ;  /* 0x0000006804037810 */ /* 0x000fe40007ffe0ff */
[----:B------:R-:W-:Y:S02]  /*4ad0*/  FSEL R171, R56, -INF , !P5 ;  /* 0xff80000038ab7808 */ /* 0x000fe40006800000 */
[----:B------:R-:W-:Y:S02]  /*4ae0*/  FMNMX.FTZ R12, R189, R12, !PT ;  /* 0x0000000cbd0c7209 */ /* 0x000fe40007810000 */
[----:B------:R-:W-:-:S02]  /*4af0*/  FMNMX.FTZ R10, R187, R10, !PT ;  /* 0x0000000abb0a7209 */ /* 0x000fc40007810000 */
        /* <DEDUP_REMOVED lines=15> */
[----:B------:R-:W-:Y:S02]  /*4bf0*/  FSEL R163, R58, -INF , !P2 ;  /* 0xff8000003aa37808 */ /* 0x000fe40005000000 */
[----:B------:R-:W-:Y:S02]  /*4c00*/  FMNMX.FTZ R10, R177, R10, !PT ;  /* 0x0000000ab10a7209 */ /* 0x000fe40007810000 */
[----:B------:R-:W-:-:S02]  /*4c10*/  ISETP.GE.AND P3, PT, R3, R134, PT ;  /* 0x000000860300720c */ /* 0x000fc40003f66270 */
[----:B------:R-:W-:Y:S02]  /*4c20*/  IADD3 R3, R4, 0x78, RZ ;  /* 0x0000007804037810 */ /* 0x000fe40007ffe0ff */
[----:B------:R-:W-:Y:S02]  /*4c30*/  ISETP.GE.AND P6, PT, R6, R135, PT ;  /* 0x000000870600720c */ /* 0x000fe40003fc6270 */
[----:B------:R-:W-:Y:S02]  /*4c40*/  FSEL R149, R44, -INF , !P4 ;  /* 0xff8000002c957808 */ /* 0x000fe40006000000 */
[----:B------:R-:W-:Y:S02]  /*4c50*/  FMNMX.FTZ R12, R165, R12, !PT ;  /* 0x0000000ca50c7209 */ /* 0x000fe40007810000 */
        /* <DEDUP_REMOVED lines=14> */
[----:B------:R-:W-:Y:S02]  /*4d40*/  FMNMX.FTZ R10, R157, R10, !PT ;  /* 0x0000000a9d0a7209 */ /* 0x000fe40007810000 */
[----:B------:R-:W-:Y:S02]  /*4d50*/  FSEL R141, R29, -INF , !P4 ;  /* 0xff8000001d8d7808 */ /* 0x000fe40006000000 */
[----:B------:R-:W-:Y:S02]  /*4d60*/  FMNMX.FTZ R12, R145, R12, !PT ;  /* 0x0000000c910c7209 */ /* 0x000fe40007810000 */
[----:B------:R-:W-:Y:S02]  /*4d70*/  ISETP.GE.AND P1, PT, R6, R134, PT ;  /* 0x000000860600720c */ /* 0x000fe40003f26270 */
[----:B------:R-:W-:Y:S02]  /*4d80*/  FSEL R139, R46, -INF , !P2 ;  /* 0xff8000002e8b7808 */ /* 0x000fe40005000000 */
[----:B------:R-:W-:-:S02]  /*4d90*/  FMNMX.FTZ R10, R155, R10, !PT ;  /* 0x0000000a9b0a7209 */ /* 0x000fc40007810000 */
[----:B------:R-:W-:Y:S02]  /*4da0*/  FMNMX.FTZ R9, R141, R12, !PT ;  /* 0x0000000c8d097209 */ /* 0x000fe40007810000 */
[----:B------:R-:W-:Y:S02]  /*4db0*/  ISETP.GE.AND P2, PT, R3, R134, PT ;  /* 0x000000860300720c */ /* 0x000fe40003f46270 */
[----:B------:R-:W-:Y:S01]  /*4dc0*/  FSEL R137, R47, -INF , !P1 ;  /* 0xff8000002f897808 */ /* 0x000fe20004800000 */
[----:B------:R-:W1:Y:S01]  /*4dd0*/  SHFL.BFLY PT, R8, R9, 0x2, 0x1f ;  /* 0x0c401f0009087f89 */ /* 0x000e6200000e0000 */
[----:B------:R-:W-:Y:S02]  /*4de0*/  FMNMX.FTZ R10, R139, R10, !PT ;  /* 0x0000000a8b0a7209 */ /* 0x000fe40007810000 */
[----:B------:R-:W-:Y:S02]  /*4df0*/  ISETP.GE.AND P1, PT, R4, R134, PT ;  /* 0x000000860400720c */ /* 0x000fe40003f26270 */
[----:B------:R-:W-:-:S02]  /*4e00*/  FSEL R67, R30, -INF , !P2 ;  /* 0xff8000001e437808 */ /* 0x000fc40005000000 */
[----:B------:R-:W-:Y:S02]  /*4e10*/  FMNMX.FTZ R10, R137, R10, !PT ;  /* 0x0000000a890a7209 */ /* 0x000fe40007810000 */
[----:B------:R-:W-:Y:S02]  /*4e20*/  FSEL R65, R31, -INF , !P1 ;  /* 0xff8000001f417808 */ /* 0x000fe40004800000 */
[----:B------:R-:W-:Y:S01]  /*4e30*/  FMNMX.FTZ R6, R67, R10, !PT ;  /* 0x0000000a43067209 */ /* 0x000fe20007810000 */
[----:B------:R-:W-:Y:S01]  /*4e40*/  LDSM.16.MT88.4 R28, [R213+0x10800] ;  /* 0x01080000d51c783b */ /* 0x000fe20000004200 */
[----:B------:R-:W-:Y:S02]  /*4e50*/  ISETP.GT.AND P4, PT, R228, R225, PT ;  /* 0x000000e1e400720c */ /* 0x000fe40003f84270 */
[----:B------:R-:W-:-:S05]  /*4e60*/  FMNMX.FTZ R6, R65, R6, !PT ;  /* 0x0000000641067209 */ /* 0x000fca0007810000 */
        /* <DEDUP_REMOVED lines=8> */
[----:B------:R-:W-:-:S05]  /*4ef0*/  FMUL.FTZ R136, R132, c[0x0][0x23c] ;  /* 0x00008f0084887a20 */ /* 0x000fca0000410000 */
[----:B------:R-:W-:-:S05]  /*4f00*/  FSEL R136, R136, RZ, P1 ;  /* 0x000000ff88887208 */ /* 0x000fca0000800000 */
[--C-:B------:R-:W-:Y:S02]  /*4f10*/  FFMA.FTZ R54, R93, c[0x0][0x23c], -R136.reuse ;  /* 0x00008f005d367a23 */ /* 0x100fe40000010888 */
[----:B------:R-:W1:Y:S01]  /*4f20*/  LDSM.16.MT88.4 R92, [R212+0xc000] ;  /* 0x00c00000d45c783b */ /* 0x000e620000004200 */
[--C-:B------:R-:W-:Y:S01]  /*4f30*/  FFMA.FTZ R61, R24, c[0x0][0x23c], -R136.reuse ;  /* 0x00008f00183d7a23 */ /* 0x100fe20000010888 */
[----:B--2---:R-:W-:Y:S01]  /*4f40*/  FMNMX.FTZ R3, R4, R3, !PT ;  /* 0x0000000304037209 */ /* 0x004fe20007810000 */
[--C-:B------:R-:W-:Y:S01]  /*4f50*/  FFMA.FTZ R58, R25, c[0x0][0x23c], -R136.reuse ;  /* 0x00008f00193a7a23 */ /* 0x100fe20000010888 */
[----:B------:R-:W2:Y:S01]  /*4f60*/  LDSM.16.MT88.4 R4, [R212+0x10000] ;  /* 0x01000000d404783b */ /* 0x000ea20000004200 */
[--C-:B------:R-:W-:Y:S01]  /*4f70*/  FFMA.FTZ R59, R91, c[0x0][0x23c], -R136.reuse ;  /* 0x00008f005b3b7a23 */ /* 0x100fe20000010888 */
[C---:B------:R-:W-:Y:S01]  /*4f80*/  FSETP.NEU.FTZ.AND P1, PT, R3.reuse, -INF , PT ;  /* 0xff8000000300780b */ /* 0x040fe20003f3d000 */
[----:B------:R-:W-:Y:S01]  /*4f90*/  FMUL.FTZ R64, R3, c[0x0][0x23c] ;  /* 0x00008f0003407a20 */ /* 0x000fe20000410000 */
[----:B------:R-:W-:Y:S01]  /*4fa0*/  MUFU.EX2 R61, R61 ;  /* 0x0000003d003d7308 */ /* 0x000fe20000000800 */
[----:B------:R-:W-:-:S02]  /*4fb0*/  FFMA.FTZ R49, R13, c[0x0][0x23c], -R136 ;  /* 0x00008f000d317a23 */ /* 0x000fc40000010888 */
[----:B------:R-:W3:Y:S01]  /*4fc0*/  LDSM.16.MT88.4 R12, [R212+0xc800] ;  /* 0x00c80000d40c783b */ /* 0x000ee20000004200 */
[----:B------:R-:W-:Y:S01]  /*4fd0*/  FSEL R64, R64, RZ, P1 ;  /* 0x000000ff40407208 */ /* 0x000fe20000800000 */
[--C-:B------:R-:W-:Y:S02]  /*4fe0*/  FFMA.FTZ R56, R53, c[0x0][0x23c], -R136.reuse ;  /* 0x00008f0035387a23 */ /* 0x100fe40000010888 */
[----:B------:R-:W-:Y:S01]  /*4ff0*/  FFMA.FTZ R53, R17, c[0x0][0x23c], -R136 ;  /* 0x00008f0011357a23 */ /* 0x000fe20000010888 */
[----:B------:R-:W4:Y:S01]  /*5000*/  MUFU.EX2 R58, R58 ;  /* 0x0000003a003a7308 */ /* 0x000f220000000800 */
[--C-:B------:R-:W-:Y:S02]  /*5010*/  FFMA.FTZ R63, R26, c[0x0][0x23c], -R64.reuse ;  /* 0x00008f001a3f7a23 */ /* 0x100fe40000010840 */
[--C-:B------:R-:W-:Y:S02]  /*5020*/  FFMA.FTZ R62, R27, c[0x0][0x23c], -R64.reuse ;  /* 0x00008f001b3e7a23 */ /* 0x100fe40000010840 */
[--C-:B------:R-:W-:Y:S01]  /*5030*/  FFMA.FTZ R60, R89, c[0x0][0x23c], -R64.reuse ;  /* 0x00008f00593c7a23 */ /* 0x100fe20000010840 */
[----:B------:R-:W5:Y:S01]  /*5040*/  LDSM.16.MT88.4 R24, [R216+0xc800] ;  /* 0x00c80000d818783b */ /* 0x000f620000004200 */
[----:B------:R-:W-:Y:S01]  /*5050*/  FFMA.FTZ R55, R55, c[0x0][0x23c], -R64 ;  /* 0x00008f0037377a23 */ /* 0x000fe20000010840 */
[----:B------:R-:W-:Y:S01]  /*5060*/  MUFU.EX2 R59, R59 ;  /* 0x0000003b003b7308 */ /* 0x000fe20000000800 */
[----:B------:R-:W-:-:S02]  /*5070*/  FFMA.FTZ R52, R23, c[0x0][0x23c], -R136 ;  /* 0x00008f0017347a23 */ /* 0x000fc40000010888 */
[--C-:B------:R-:W-:Y:S02]  /*5080*/  FFMA.FTZ R57, R21, c[0x0][0x23c], -R64.reuse ;  /* 0x00008f0015397a23 */ /* 0x100fe40000010840 */
[--C-:B------:R-:W-:Y:S01]  /*5090*/  FFMA.FTZ R50, R19, c[0x0][0x23c], -R64.reuse ;  /* 0x00008f0013327a23 */ /* 0x100fe20000010840 */
[----:B------:R-:W1:Y:S01]  /*50a0*/  LDSM.16.MT88.4 R20, [R214+0xc800] ;  /* 0x00c80000d614783b */ /* 0x000e620000004200 */
[--C-:B------:R-:W-:Y:S01]  /*50b0*/  FFMA.FTZ R51, R35, c[0x0][0x23c], -R64.reuse ;  /* 0x00008f0023337a23 */ /* 0x100fe20000010840 */
[----:B------:R-:W2:Y:S01]  /*50c0*/  MUFU.EX2 R54, R54 ;  /* 0x0000003600367308 */ /* 0x000ea20000000800 */
[----:B----4-:R-:W-:Y:S01]  /*50d0*/  F2FP.PACK_AB R116, R58, R61 ;  /* 0x0000003d3a74723e */ /* 0x010fe200000000ff */
[--C-:B------:R-:W-:Y:S01]  /*50e0*/  FFMA.FTZ R46, R33, c[0x0][0x23c], -R64.reuse ;  /* 0x00008f00212e7a23 */ /* 0x100fe20000010840 */
[----:B------:R-:W4:Y:S01]  /*50f0*/  LDSM.16.MT88.4 R16, [R213+0xc800] ;  /* 0x00c80000d510783b */ /* 0x000f220000004200 */
[----:B------:R-:W-:Y:S02]  /*5100*/  FFMA.FTZ R47, R42, c[0x0][0x23c], -R64 ;  /* 0x00008f002a2f7a23 */ /* 0x000fe40000010840 */
[--C-:B------:R-:W-:Y:S01]  /*5110*/  FFMA.FTZ R48, R148, c[0x0][0x23c], -R136.reuse ;  /* 0x00008f0094307a23 */ /* 0x100fe20000010888 */
[----:B------:R-:W1:Y:S01]  /*5120*/  LDSM.16.MT88.4 R32, [R214+0x10800] ;  /* 0x01080000d620783b */ /* 0x000e620000004200 */
[----:B------:R-:W-:Y:S01]  /*5130*/  MUFU.EX2 R63, R63 ;  /* 0x0000003f003f7308 */ /* 0x000fe20000000800 */
[----:B------:R-:W-:-:S02]  /*5140*/  FFMA.FTZ R45, R144, c[0x0][0x23c], -R136 ;  /* 0x00008f00902d7a23 */ /* 0x000fc40000010888 */
[--C-:B------:R-:W-:Y:S02]  /*5150*/  FFMA.FTZ R44, R146, c[0x0][0x23c], -R136.reuse ;  /* 0x00008f00922c7a23 */ /* 0x100fe40000010888 */
[----:B------:R-:W-:Y:S02]  /*5160*/  FFMA.FTZ R39, R39, c[0x0][0x23c], -R136 ;  /* 0x00008f0027277a23 */ /* 0x000fe40000010888 */
[--C-:B------:R-:W-:Y:S01]  /*5170*/  FFMA.FTZ R42, R142, c[0x0][0x23c], -R64.reuse ;  /* 0x00008f008e2a7a23 */ /* 0x100fe20000010840 */
[----:B------:R-:W3:Y:S01]  /*5180*/  MUFU.EX2 R62, R62 ;  /* 0x0000003e003e7308 */ /* 0x000ee20000000800 */
[----:B--2---:R-:W-:Y:S01]  /*5190*/  F2FP.PACK_AB R118, R54, R59 ;  /* 0x0000003b3676723e */ /* 0x004fe200000000ff */
[--C-:B------:R-:W-:Y:S02]  /*51a0*/  FFMA.FTZ R43, R43, c[0x0][0x23c], -R64.reuse ;  /* 0x00008f002b2b7a23 */ /* 0x100fe40000010840 */
[----:B------:R-:W-:Y:S02]  /*51b0*/  FFMA.FTZ R0, R140, c[0x0][0x23c], -R64 ;  /* 0x00008f008c007a23 */ /* 0x000fe40000010840 */
[----:B------:R-:W-:-:S02]  /*51c0*/  FFMA.FTZ R66, R138, c[0x0][0x23c], -R136 ;  /* 0x00008f008a427a23 */ /* 0x000fc40000010888 */
[----:B------:R-:W-:Y:S01]  /*51d0*/  MUFU.EX2 R60, R60 ;  /* 0x0000003c003c7308 */ /* 0x000fe20000000800 */
[----:B------:R-:W-:Y:S02]  /*51e0*/  FFMA.FTZ R140, R153, c[0x0][0x23c], -R64 ;  /* 0x00008f00998c7a23 */ /* 0x000fe40000010840 */
[--C-:B------:R-:W-:Y:S02]  /*51f0*/  FFMA.FTZ R143, R143, c[0x0][0x23c], -R136.reuse ;  /* 0x00008f008f8f7a23 */ /* 0x100fe40000010888 */
[--C-:B------:R-:W-:Y:S02]  /*5200*/  FFMA.FTZ R151, R151, c[0x0][0x23c], -R136.reuse ;  /* 0x00008f0097977a23 */ /* 0x100fe40000010888 */
[----:B------:R-:W-:Y:S01]  /*5210*/  FFMA.FTZ R138, R251, c[0x0][0x23c], -R136 ;  /* 0x00008f00fb8a7a23 */ /* 0x000fe20000010888 */
[----:B------:R-:W2:Y:S01]  /*5220*/  MUFU.EX2 R55, R55 ;  /* 0x0000003700377308 */ /* 0x000ea20000000800 */
[----:B---3--:R-:W-:Y:S01]  /*5230*/  F2FP.PACK_AB R117, R62, R63 ;  /* 0x0000003f3e75723e */ /* 0x008fe200000000ff */
        /* <DEDUP_REMOVED lines=8> */
[----:B--2---:R-:W-:Y:S01]  /*52c0*/  F2FP.PACK_AB R119, R55, R60 ;  /* 0x0000003c3777723e */ /* 0x004fe200000000ff */
[----:B------:R-:W2:Y:S01]  /*52d0*/  MUFU.EX2 R53, R53 ;  /* 0x0000003500357308 */ /* 0x000ea20000000800 */
[----:B------:R-:W-:-:S02]  /*52e0*/  FFMA.FTZ R146, R243, c[0x0][0x23c], -R136 ;  /* 0x00008f00f3927a23 */ /* 0x000fc40000010888 */
[--C-:B------:R-:W-:Y:S02]  /*52f0*/  FFMA.FTZ R148, R241, c[0x0][0x23c], -R64.reuse ;  /* 0x00008f00f1947a23 */ /* 0x100fe40000010840 */
[--C-:B------:R-:W-:Y:S01]  /*5300*/  FFMA.FTZ R179, R179, c[0x0][0x23c], -R64.reuse ;  /* 0x00008f00b3b37a23 */ /* 0x100fe20000010840 */
[C---:B-1----:R-:W-:Y:S01]  /*5310*/  HMMA.16816.F32 R88, R116.reuse, R92, RZ ;  /* 0x0000005c7458723c */ /* 0x042fe200000018ff */
[----:B------:R-:W-:Y:S01]  /*5320*/  FFMA.FTZ R183, R239, c[0x0][0x23c], -R64 ;  /* 0x00008f00efb77a23 */ /* 0x000fe20000010840 */
        /* <DEDUP_REMOVED lines=11> */
[----:B------:R-:W-:Y:S01]  /*53e0*/  FFMA.FTZ R177, R177, c[0x0][0x23c], -R64 ;  /* 0x00008f00b1b17a23 */ /* 0x000fe20000010840 */
[----:B------:R-:W-:Y:S01]  /*53f0*/  MUFU.EX2 R57, R57 ;  /* 0x0000003900397308 */ /* 0x000fe20000000800 */
[--C-:B------:R-:W-:Y:S02]  /*5400*/  FFMA.FTZ R160, R171, c[0x0][0x23c], -R136.reuse ;  /* 0x00008f00aba07a23 */ /* 0x100fe40000010888 */
[--C-:B------:R-:W-:Y:S02]  /*5410*/  FFMA.FTZ R169, R169, c[0x0][0x23c], -R136.reuse ;  /* 0x00008f00a9a97a23 */ /* 0x100fe40000010888 */
[--C-:B------:R-:W-:Y:S01]  /*5420*/  FFMA.FTZ R162, R167, c[0x0][0x23c], -R136.reuse ;  /* 0x00008f00a7a27a23 */ /* 0x100fe20000010888 */
[----:B------:R-:W-:Y:S01]  /*5430*/  HMMA.16816.F32 R100, R116, R102, RZ ;  /* 0x000000667464723c */ /* 0x000fe200000018ff */
[----:B------:R-:W-:Y:S01]  /*5440*/  FFMA.FTZ R165, R165, c[0x0][0x23c], -R136 ;  /* 0x00008f00a5a57a23 */ /* 0x000fe20000010888 */
[----:B------:R-:W1:Y:S01]  /*5450*/  MUFU.EX2 R50, R50 ;  /* 0x0000003200327308 */ /* 0x000e620000000800 */
        /* <DEDUP_REMOVED lines=11> */
[----:B------:R-:W3:Y:S01]  /*5510*/  MUFU.EX2 R46, R46 ;  /* 0x0000002e002e7308 */ /* 0x000ee20000000800 */
[----:B------:R-:W-:-:S02]  /*5520*/  FFMA.FTZ R241, R141, c[0x0][0x23c], -R136 ;  /* 0x00008f008df17a23 */ /* 0x000fc40000010888 */
[----:B------:R-:W-:Y:S02]  /*5530*/  FADD.FTZ R59, R54, R59 ;  /* 0x0000003b363b7221 */ /* 0x000fe40000010000 */
[----:B------:R-:W-:Y:S01]  /*5540*/  FADD.FTZ R60, R55, R60 ;  /* 0x0000003c373c7221 */ /* 0x000fe20000010000 */
        /* <DEDUP_REMOVED lines=15> */
[----:B------:R-:W3:Y:S06]  /*5640*/  MUFU.EX2 R0, R0 ;  /* 0x0000000000007308 */ /* 0x000eec0000000800 */
[C---:B------:R-:W-:Y:S02]  /*5650*/  HMMA.16816.F32 R120, R116.reuse, R4, RZ ;  /* 0x000000047478723c */ /* 0x040fe400000018ff */
[----:B------:R-:W-:Y:S05]  /*5660*/  MUFU.EX2 R66, R66 ;  /* 0x0000004200427308 */ /* 0x000fea0000000800 */
[----:B--2---:R-:W-:Y:S01]  /*5670*/  F2FP.PACK_AB R4, R53, R56 ;  /* 0x000000383504723e */ /* 0x004fe200000000ff */
[----:B------:R-:W-:Y:S01]  /*5680*/  HMMA.16816.F32 R116, R116, R6, RZ ;  /* 0x000000067474723c */ /* 0x000fe200000018ff */
[----:B-1----:R-:W-:Y:S01]  /*5690*/  F2FP.PACK_AB R5, R50, R57 ;  /* 0x000000393205723e */ /* 0x002fe200000000ff */
[----:B------:R-:W1:Y:S01]  /*56a0*/  MUFU.EX2 R143, R143 ;  /* 0x0000008f008f7308 */ /* 0x000e620000000800 */
[----:B------:R-:W-:-:S02]  /*56b0*/  FADD.FTZ R56, R56, R59 ;  /* 0x0000003b38387221 */ /* 0x000fc40000010000 */
[----:B------:R-:W-:Y:S02]  /*56c0*/  FADD.FTZ R57, R57, R60 ;  /* 0x0000003c39397221 */ /* 0x000fe40000010000 */
[----:B------:R-:W-:Y:S01]  /*56d0*/  F2FP.PACK_AB R6, R49, R52 ;  /* 0x000000343106723e */ /* 0x000fe200000000ff */
        /* <DEDUP_REMOVED lines=8> */
[----:B------:R-:W2:Y:S01]  /*5760*/  MUFU.EX2 R138, R138 ;  /* 0x0000008a008a7308 */ /* 0x000ea20000000800 */
        /* <DEDUP_REMOVED lines=91> */
[----:B------:R-:W-:Y:S01]  /*5d20*/  F2FP.PACK_AB R5, R153, R140 ;  /* 0x0000008c9905723e */ /* 0x000fe200000000ff */
[----:B------:R-:W-:Y:S01]  /*5d30*/  FADD.FTZ R140, R140, R43 ;  /* 0x0000002b8c8c7221 */ /* 0x000fe20000010000 */
[----:B-----5:R-:W-:Y:S01]  /*5d40*/  F2FP.PACK_AB R7, R159, R142 ;  /* 0x0000008e9f07723e */ /* 0x020fe200000000ff */
        /* <DEDUP_REMOVED lines=32> */
[----:B----4-:R-:W-:-:S02]  /*5f50*/  F2FP.PACK_AB R6, R146, R175 ;  /* 0x000000af9206723e */ /* 0x010fc400000000ff */
        /* <DEDUP_REMOVED lines=30> */
[C---:B--2---:R-:W-:Y:S08]  /*6140*/  HMMA.16816.F32 R120, R4.reuse, R12, R120 ;  /* 0x0000000c0478723c */ /* 0x044ff00000001878 */
[----:B------:R-:W-:Y:S01]  /*6150*/  HMMA.16816.F32 R116, R4, R14, R116 ;  /* 0x0000000e0474723c */ /* 0x000fe20000001874 */
[----:B------:R-:W2:Y:S06]  /*6160*/  LDSM.16.MT88.4 R12, [R216+0x12800] ;  /* 0x01280000d80c783b */ /* 0x000eac0000004200 */
[----:B---3--:R-:W-:Y:S01]  /*6170*/  F2FP.PACK_AB R4, R152, R237 ;  /* 0x000000ed9804723e */ /* 0x008fe200000000ff */
        /* <DEDUP_REMOVED lines=8> */
[----:B-----5:R-:W-:Y:S01]  /*6200*/  HMMA.16816.F32 R72, R4, R16, R72 ;  /* 0x000000100448723c */ /* 0x020fe20000001848 */
        /* <DEDUP_REMOVED lines=43> */
[----:B------:R-:W4:Y:S07]  /*64c0*/  LDSM.16.MT88.4 R20, [R212+0x13000] ;  /* 0x01300000d414783b */ /* 0x000f2e0000004200 */
[C---:B---3--:R-:W-:Y:S08]  /*64d0*/  HMMA.16816.F32 R96, R4.reuse, R16, R96 ;  /* 0x000000100460723c */ /* 0x048ff00000001860 */
[C---:B------:R-:W-:Y:S01]  /*64e0*/  HMMA.16816.F32 R100, R4.reuse, R18, R100 ;  /* 0x000000120464723c */ /* 0x040fe20000001864 */
[----:B------:R-:W-:Y:S07]  /*64f0*/  LDSM.16.MT88.4 R16, [R214+0xf800] ;  /* 0x00f80000d610783b */ /* 0x000fee0000004200 */
        /* <DEDUP_REMOVED lines=16> */
[----:B--2---:R-:W-:Y:S01]  /*6600*/  HMMA.16816.F32 R108, R4, R12, R108 ;  /* 0x0000000c046c723c */ /* 0x004fe2000000186c */
[----:B------:R-:W-:-:S04]  /*6610*/  FFMA.FTZ R27, R139, c[0x0][0x23c], -R64 ;  /* 0x00008f008b1b7a23 */ /* 0x000fc80000010840 */
[----:B------:R-:W2:Y:S03]  /*6620*/  MUFU.EX2 R25, R25 ;  /* 0x0000001900197308 */ /* 0x000ea60000000800 */
[C---:B------:R-:W-:Y:S01]  /*6630*/  HMMA.16816.F32 R112, R4.reuse, R14, R112 ;  /* 0x0000000e0470723c */ /* 0x040fe20000001870 */
[----:B------:R-:W3:Y:S04]  /*6640*/  LDSM.16.MT88.4 R12, [R213+0xf800] ;  /* 0x00f80000d50c783b */ /* 0x000ee80000004200 */
[----:B------:R-:W5:Y:S03]  /*6650*/  MUFU.EX2 R26, R26 ;  /* 0x0000001a001a7308 */ /* 0x000f660000000800 */
[C---:B----4-:R-:W-:Y:S05]  /*6660*/  HMMA.16816.F32 R120, R4.reuse, R20, R120 ;  /* 0x000000140478723c */ /* 0x050fea0000001878 */
[----:B------:R-:W4:Y:S03]  /*6670*/  MUFU.EX2 R27, R27 ;  /* 0x0000001b001b7308 */ /* 0x000f260000000800 */
[----:B------:R-:W-:Y:S05]  /*6680*/  HMMA.16816.F32 R116, R4, R22, R116 ;  /* 0x000000160474723c */ /* 0x000fea0000001874 */
[----:B------:R-:W1:Y:S02]  /*6690*/  MUFU.EX2 R30, R30 ;  /* 0x0000001e001e7308 */ /* 0x000e640000000800 */
[----:B--2---:R-:W-:Y:S01]  /*66a0*/  F2FP.PACK_AB R4, R25, R24 ;  /* 0x000000181904723e */ /* 0x004fe200000000ff */
        /* <DEDUP_REMOVED lines=96> */
.L_x_3486:
[----:B------:R-:W-:-:S05]  /*6cb0*/  IMAD.MOV.U32 R0, RZ, RZ, c[0x0][0x1a0] ;  /* 0x00006800ff007624 */ /* 0x000fca00078e00ff */
[----:B------:R-:W-:-:S04]  /*6cc0*/  LEA R0, -R0, RZ, 0x7 ;  /* 0x000000ff00007211 */ /* 0x000fc800078e39ff */
[----:B------:R-:W-:Y:S02]  /*6cd0*/  SHF.R.S32.HI R5, RZ, 0x1f, R0 ;  /* 0x0000001fff057819 */ /* 0x000fe40000011400 */
.L_x_3487:
        /* <DEDUP_REMOVED lines=12> */
[----:B------:R1:W-:Y:S01]  /*6da0*/  LDGSTS.E.BYPASS.LTC128B.128 [R229+0xc000], [R226.64] ;  /* 0x0c000000e2e57fae */ /* 0x0003e2000b901d4c */
[----:B------:R-:W-:Y:S01]  /*6db0*/  ISETP.GE.AND P5, PT, R193, R135, PT ;  /* 0x00000087c100720c */ /* 0x000fe20003fa6270 */
        /* <DEDUP_REMOVED lines=18> */
[----:B------:R2:W-:Y:S03]  /*6ee0*/  LDGSTS.E.BYPASS.LTC128B.128 [R229+0xd000], [R8.64] ;  /* 0x0d00000008e57fae */ /* 0x0005e6000b901d4c */
[----:B------:R-:W-:Y:S01]  /*6ef0*/  IADD3.X R21, R19, UR5, RZ, P1, !PT ;  /* 0x0000000513157c10 */ /* 0x000fe20008ffe4ff */
[----:B------:R2:W-:Y:S01]  /*6f00*/  LDGSTS.E.BYPASS.LTC128B.128 [R229+0x11000], [R8.64+0x80] ;  /* 0x1100008008e57fae */ /* 0x0005e2000b901d4c */
[----:B------:R-:W-:-:S03]  /*6f10*/  IADD3 R22, P1, R20, UR7, RZ ;  /* 0x0000000714167c10 */ /* 0x000fc6000ff3e0ff */
[----:B------:R3:W-:Y:S01]  /*6f20*/  LDGSTS.E.BYPASS.LTC128B.128 [R229+0xd800], [R4.64] ;  /* 0x0d80000004e57fae */ /* 0x0007e2000b901d4c */
[----:B------:R-:W-:Y:S02]  /*6f30*/  IADD3.X R23, R21, UR5, RZ, P1, !PT ;  /* 0x0000000515177c10 */ /* 0x000fe40008ffe4ff */
[----:B------:R-:W-:Y:S01]  /*6f40*/  ISETP.GE.AND P1, PT, R0, R134, PT ;  /* 0x000000860000720c */ /* 0x000fe20003f26270 */
[----:B------:R3:W-:Y:S01]  /*6f50*/  LDGSTS.E.BYPASS.LTC128B.128 [R229+0x11800], [R4.64+0x80] ;  /* 0x1180008004e57fae */ /* 0x0007e2000b901d4c */
[----:B------:R-:W-:-:S03]  /*6f60*/  IADD3 R0, R193, 0x8, RZ ;  /* 0x00000008c1007810 */ /* 0x000fc60007ffe0ff */
[----:B------:R4:W-:Y:S01]  /*6f70*/  LDGSTS.E.BYPASS.LTC128B.128 [R229+0xe000], [R16.64] ;  /* 0x0e00000010e57fae */ /* 0x0009e2000b901d4c */
[C---:B------:R-:W-:Y:S02]  /*6f80*/  ISETP.GE.AND P3, PT, R0.reuse, R135, PT ;  /* 0x000000870000720c */ /* 0x040fe40003f66270 */
[----:B------:R-:W-:Y:S01]  /*6f90*/  ISETP.GE.AND P6, PT, R0, R134, PT ;  /* 0x000000860000720c */ /* 0x000fe20003fc6270 */
        /* <DEDUP_REMOVED lines=9> */
[----:B------:R-:W1:Y:S04]  /*7030*/  LDSM.16.M88.4 R60, [R221+0x6800] ;  /* 0x00680000dd3c783b */ /* 0x000e680000000200 */
[----:B---3--:R-:W2:Y:S04]  /*7040*/  LDSM.16.M88.4 R4, [R221+0x4800] ;  /* 0x00480000dd04783b */ /* 0x008ea80000000200 */
[----:B------:R-:W3:Y:S04]  /*7050*/  LDSM.16.M88.4 R152, [R221+0x5000] ;  /* 0x00500000dd98783b */ /* 0x000ee80000000200 */
[----:B------:R-:W2:Y:S04]  /*7060*/  LDSM.16.M88.4 R144, [R221+0x5800] ;  /* 0x00580000dd90783b */ /* 0x000ea80000000200 */
[----:B------:R-:W2:Y:S04]  /*7070*/  LDSM.16.M88.4 R136, [R221+0x6000] ;  /* 0x00600000dd88783b */ /* 0x000ea80000000200 */
[----:B------:R-:W2:Y:S04]  /*7080*/  LDSM.16.M88.4 R52, [R221+0x7000] ;  /* 0x00700000dd34783b */ /* 0x000ea80000000200 */
[----:B------:R-:W2:Y:S04]  /*7090*/  LDSM.16.M88.4 R28, [R221+0x7800] ;  /* 0x00780000dd1c783b */ /* 0x000ea80000000200 */
[----:B------:R-:W-:Y:S04]  /*70a0*/  LDSM.16.M88.4 R36, [R220] ;  /* 0x00000000dc24783b */ /* 0x000fe80000000200 */
[----:B------:R-:W3:Y:S04]  /*70b0*/  LDSM.16.M88.4 R24, [R219] ;  /* 0x00000000db18783b */ /* 0x000ee80000000200 */
[----:B-----5:R-:W5:Y:S01]  /*70c0*/  LDSM.16.M88.4 R20, [R207] ;  /* 0x00000000cf14783b */ /* 0x020f620000000200 */
[C---:B----4-:R-:W-:Y:S03]  /*70d0*/  HMMA.16816.F32 R16, R44.reuse, R12, RZ ;  /* 0x0000000c2c10723c */ /* 0x050fe600000018ff */
[----:B------:R-:W4:Y:S04]  /*70e0*/  LDSM.16.M88.4 R176, [R211] ;  /* 0x00000000d3b0783b */ /* 0x000f280000000200 */
[----:B------:R-:W4:Y:S01]  /*70f0*/  LDSM.16.M88.4 R172, [R210] ;  /* 0x00000000d2ac783b */ /* 0x000f220000000200 */
[C---:B-1----:R-:W-:Y:S03]  /*7100*/  HMMA.16816.F32 R64, R44.reuse, R60, RZ ;  /* 0x0000003c2c40723c */ /* 0x042fe600000018ff */
[----:B------:R-:W1:Y:S04]  /*7110*/  LDSM.16.M88.4 R168, [R209] ;  /* 0x00000000d1a8783b */ /* 0x000e680000000200 */
[----:B------:R-:W1:Y:S01]  /*7120*/  LDSM.16.M88.4 R164, [R208] ;  /* 0x00000000d0a4783b */ /* 0x000e620000000200 */
[C---:B------:R-:W-:Y:S03]  /*7130*/  HMMA.16816.F32 R12, R44.reuse, R14, RZ ;  /* 0x0000000e2c0c723c */ /* 0x040fe600000018ff */
[----:B------:R-:W1:Y:S04]  /*7140*/  LDSM.16.M88.4 R160, [R206] ;  /* 0x00000000cea0783b */ /* 0x000e680000000200 */
[----:B------:R-:W1:Y:S01]  /*7150*/  LDSM.16.M88.4 R40, [R205] ;  /* 0x00000000cd28783b */ /* 0x000e620000000200 */
[C---:B------:R-:W-:Y:S03]  /*7160*/  HMMA.16816.F32 R60, R44.reuse, R62, RZ ;  /* 0x0000003e2c3c723c */ /* 0x040fe600000018ff */
[----:B------:R-:W-:Y:S04]  /*7170*/  LDSM.16.M88.4 R32, [R215+0x4000] ;  /* 0x00400000d720783b */ /* 0x000fe80000000200 */
[----:B------:R-:W-:Y:S01]  /*7180*/  LDSM.16.M88.4 R180, [R204+0x3000] ;  /* 0x00300000ccb4783b */ /* 0x000fe20000000200 */
[C---:B--2---:R-:W-:Y:S03]  /*7190*/  HMMA.16816.F32 R8, R44.reuse, R4, RZ ;  /* 0x000000042c08723c */ /* 0x044fe600000018ff */
[----:B------:R-:W-:Y:S04]  /*71a0*/  LDSM.16.M88.4 R184, [R218+0x2000] ;  /* 0x00200000dab8783b */ /* 0x000fe80000000200 */
[----:B------:R-:W-:Y:S01]  /*71b0*/  LDSM.16.M88.4 R188, [R215+0x8800] ;  /* 0x00880000d7bc783b */ /* 0x000fe20000000200 */
[C---:B---3--:R-:W-:Y:S03]  /*71c0*/  HMMA.16816.F32 R156, R44.reuse, R152, RZ ;  /* 0x000000982c9c723c */ /* 0x048fe600000018ff */
        /* <DEDUP_REMOVED lines=12> */
[C---:B------:R-:W-:Y:S08]  /*7290*/  HMMA.16816.F32 R16, R36.reuse, R24, R16 ;  /* 0x000000182410723c */ /* 0x040ff00000001810 */
[C---:B------:R-:W-:Y:S01]  /*72a0*/  HMMA.16816.F32 R12, R36.reuse, R26, R12 ;  /* 0x0000001a240c723c */ /* 0x040fe2000000180c */
[----:B------:R-:W2:Y:S07]  /*72b0*/  LDSM.16.M88.4 R24, [R218] ;  /* 0x00000000da18783b */ /* 0x000eae0000000200 */
        /* <DEDUP_REMOVED lines=20> */
[----:B------:R-:W1:Y:S04]  /*7400*/  LDSM.16.M88.4 R40, [R215+0x6000] ;  /* 0x00600000d728783b */ /* 0x000e680000000200 */
[----:B------:R-:W4:Y:S03]  /*7410*/  LDSM.16.M88.4 R36, [R215+0x6800] ;  /* 0x00680000d724783b */ /* 0x000f260000000200 */
[C---:B--2---:R-:W-:Y:S08]  /*7420*/  HMMA.16816.F32 R16, R24.reuse, R32, R16 ;  /* 0x000000201810723c */ /* 0x044ff00000001810 */
[C---:B------:R-:W-:Y:S01]  /*7430*/  HMMA.16816.F32 R12, R24.reuse, R34, R12 ;  /* 0x00000022180c723c */ /* 0x040fe2000000180c */
[----:B------:R-:W2:Y:S07]  /*7440*/  LDSM.16.M88.4 R32, [R215+0x7800] ;  /* 0x00780000d720783b */ /* 0x000eae0000000200 */
[C---:B------:R-:W-:Y:S08]  /*7450*/  HMMA.16816.F32 R8, R24.reuse, R28, R8 ;  /* 0x0000001c1808723c */ /* 0x040ff00000001808 */
[C---:B------:R-:W-:Y:S01]  /*7460*/  HMMA.16816.F32 R4, R24.reuse, R30, R4 ;  /* 0x0000001e1804723c */ /* 0x040fe20000001804 */
[----:B------:R-:W-:Y:S07]  /*7470*/  LDSM.16.M88.4 R28, [R217] ;  /* 0x00000000d91c783b */ /* 0x000fee0000000200 */
[C---:B---3--:R-:W-:Y:S08]  /*7480*/  HMMA.16816.F32 R156, R24.reuse, R20, R156 ;  /* 0x00000014189c723c */ /* 0x048ff0000000189c */
[C---:B------:R-:W-:Y:S01]  /*7490*/  HMMA.16816.F32 R152, R24.reuse, R22, R152 ;  /* 0x000000161898723c */ /* 0x040fe20000001898 */
[----:B------:R-:W3:Y:S07]  /*74a0*/  LDSM.16.M88.4 R20, [R204] ;  /* 0x00000000cc14783b */ /* 0x000eee0000000200 */
        /* <DEDUP_REMOVED lines=12> */
[C---:B--2---:R-:W-:Y:S08]  /*7570*/  HMMA.16816.F32 R48, R24.reuse, R32, R48 ;  /* 0x000000201830723c */ /* 0x044ff00000001830 */
[----:B------:R-:W-:Y:S01]  /*7580*/  HMMA.16816.F32 R44, R24, R34, R44 ;  /* 0x00000022182c723c */ /* 0x000fe2000000182c */
[----:B------:R-:W-:Y:S04]  /*7590*/  LDSM.16.M88.4 R32, [R222+0x2000] ;  /* 0x00200000de20783b */ /* 0x000fe80000000200 */
[----:B------:R-:W2:Y:S03]  /*75a0*/  LDSM.16.M88.4 R24, [R221+0x8000] ;  /* 0x00800000dd18783b */ /* 0x000ea60000000200 */
        /* <DEDUP_REMOVED lines=27> */
[----:B------:R-:W2:Y:S07]  /*7760*/  LDSM.16.M88.4 R24, [R220+0x2000] ;  /* 0x00200000dc18783b */ /* 0x000eae0000000200 */
[C---:B---3--:R-:W-:Y:S08]  /*7770*/  HMMA.16816.F32 R8, R32.reuse, R20, R8 ;  /* 0x000000142008723c */ /* 0x048ff00000001808 */
[C---:B------:R-:W-:Y:S01]  /*7780*/  HMMA.16816.F32 R4, R32.reuse, R22, R4 ;  /* 0x000000162004723c */ /* 0x040fe20000001804 */
[----:B------:R-:W3:Y:S07]  /*7790*/  LDSM.16.M88.4 R20, [R202] ;  /* 0x00000000ca14783b */ /* 0x000eee0000000200 */
[C---:B-1----:R-:W-:Y:S08]  /*77a0*/  HMMA.16816.F32 R56, R32.reuse, R40, R56 ;  /* 0x000000282038723c */ /* 0x042ff00000001838 */
[C---:B------:R-:W-:Y:S01]  /*77b0*/  HMMA.16816.F32 R52, R32.reuse, R42, R52 ;  /* 0x0000002a2034723c */ /* 0x040fe20000001834 */
[----:B------:R-:W1:Y:S07]  /*77c0*/  LDSM.16.M88.4 R40, [R199] ;  /* 0x00000000c728783b */ /* 0x000e6e0000000200 */
[C---:B----4-:R-:W-:Y:S08]  /*77d0*/  HMMA.16816.F32 R48, R32.reuse, R36, R48 ;  /* 0x000000242030723c */ /* 0x050ff00000001830 */
[C---:B------:R-:W-:Y:S01]  /*77e0*/  HMMA.16816.F32 R44, R32.reuse, R38, R44 ;  /* 0x00000026202c723c */ /* 0x040fe2000000182c */
[----:B------:R-:W4:Y:S07]  /*77f0*/  LDSM.16.M88.4 R36, [R198] ;  /* 0x00000000c624783b */ /* 0x000f2e0000000200 */
[C---:B-----5:R-:W-:Y:S08]  /*7800*/  HMMA.16816.F32 R64, R32.reuse, R160, R64 ;  /* 0x000000a02040723c */ /* 0x060ff00000001840 */
[C---:B------:R-:W-:Y:S01]  /*7810*/  HMMA.16816.F32 R60, R32.reuse, R162, R60 ;  /* 0x000000a2203c723c */ /* 0x040fe2000000183c */
[----:B------:R-:W5:Y:S07]  /*7820*/  LDSM.16.M88.4 R160, [R200] ;  /* 0x00000000c8a0783b */ /* 0x000f6e0000000200 */
        /* <DEDUP_REMOVED lines=8> */
[----:B------:R-:W4:Y:S04]  /*78b0*/  LDSM.16.M88.4 R164, [R201] ;  /* 0x00000000c9a4783b */ /* 0x000f280000000200 */
[----:B------:R-:W4:Y:S03]  /*78c0*/  LDSM.16.M88.4 R32, [R197] ;  /* 0x00000000c520783b */ /* 0x000f260000000200 */
        /* <DEDUP_REMOVED lines=22> */
[----:B------:R-:W-:Y:S01]  /*7a30*/  HMMA.16816.F32 R44, R24, R30, R44 ;  /* 0x0000001e182c723c */ /* 0x000fe2000000182c */
[----:B------:R-:W2:Y:S04]  /*7a40*/  LDSM.16.M88.4 R24, [R204+0x5800] ;  /* 0x00580000cc18783b */ /* 0x000ea80000000200 */
[----:B------:R-:W-:Y:S03]  /*7a50*/  LDSM.16.M88.4 R28, [R204+0x5000] ;  /* 0x00500000cc1c783b */ /* 0x000fe60000000200 */
[C---:B---3--:R-:W-:Y:S08]  /*7a60*/  HMMA.16816.F32 R16, R184.reuse, R20, R16 ;  /* 0x00000014b810723c */ /* 0x048ff00000001810 */
[C---:B------:R-:W-:Y:S01]  /*7a70*/  HMMA.16816.F32 R12, R184.reuse, R22, R12 ;  /* 0x00000016b80c723c */ /* 0x040fe2000000180c */
[----:B------:R-:W3:Y:S07]  /*7a80*/  LDSM.16.M88.4 R20, [R204+0x6000] ;  /* 0x00600000cc14783b */ /* 0x000eee0000000200 */
[C---:B------:R-:W-:Y:S08]  /*7a90*/  HMMA.16816.F32 R148, R184.reuse, R176, R148 ;  /* 0x000000b0b894723c */ /* 0x040ff00000001894 */
[C---:B------:R-:W-:Y:S08]  /*7aa0*/  HMMA.16816.F32 R144, R184.reuse, R178, R144 ;  /* 0x000000b2b890723c */ /* 0x040ff00000001890 */
[----:B------:R-:W-:Y:S08]  /*7ab0*/  HMMA.16816.F32 R140, R184, R172, R140 ;  /* 0x000000acb88c723c */ /* 0x000ff0000000188c */
[----:B-1----:R-:W-:Y:S07]  /*7ac0*/  HMMA.16816.F32 R16, R40, R36, R16 ;  /* 0x000000242810723c */ /* 0x002fee0000001810 */
[C---:B------:R-:W-:Y:S01]  /*7ad0*/  IADD3 R36, R193.reuse, 0x41, RZ ;  /* 0x00000041c1247810 */ /* 0x040fe20007ffe0ff */
[----:B------:R-:W-:Y:S01]  /*7ae0*/  HMMA.16816.F32 R136, R184, R174, R136 ;  /* 0x000000aeb888723c */ /* 0x000fe20000001888 */
[----:B------:R-:W-:Y:S01]  /*7af0*/  LDSM.16.M88.4 R172, [R204+0x6800] ;  /* 0x00680000ccac783b */ /* 0x000fe20000000200 */
[----:B------:R-:W-:-:S06]  /*7b00*/  IADD3 R37, R193, 0x40, RZ ;  /* 0x00000040c1257810 */ /* 0x000fcc0007ffe0ff */
[C---:B------:R-:W-:Y:S08]  /*7b10*/  HMMA.16816.F32 R8, R184.reuse, R188, R8 ;  /* 0x000000bcb808723c */ /* 0x040ff00000001808 */
[----:B------:R-:W-:Y:S01]  /*7b20*/  HMMA.16816.F32 R4, R184, R190, R4 ;  /* 0x000000beb804723c */ /* 0x000fe20000001804 */
[----:B------:R-:W-:Y:S02]  /*7b30*/  FSEL R16, R16, -INF , !P5 ;  /* 0xff80000010107808 */ /* 0x000fe40006800000 */
[----:B------:R-:W-:-:S02]  /*7b40*/  FSEL R0, R17, -INF , !P4 ;  /* 0xff80000011007808 */ /* 0x000fc40006000000 */
[CC--:B------:R-:W-:Y:S02]  /*7b50*/  ISETP.GE.AND P4, PT, R193.reuse, R134.reuse, PT ;  /* 0x00000086c100720c */ /* 0x0c0fe40003f86270 */
[----:B------:R-:W-:Y:S01]  /*7b60*/  IADD3 R17, R193, 0x11, RZ ;  /* 0x00000011c1117810 */ /* 0x000fe20007ffe0ff */
[----:B------:R-:W-:Y:S01]  /*7b70*/  HMMA.16816.F32 R156, R184, R180, R156 ;  /* 0x000000b4b89c723c */ /* 0x000fe2000000189c */
[----:B------:R-:W-:Y:S02]  /*7b80*/  FSEL R18, R18, -INF , !P4 ;  /* 0xff80000012127808 */ /* 0x000fe40006000000 */
[----:B------:R-:W-:Y:S02]  /*7b90*/  FSEL R19, R19, -INF , !P1 ;  /* 0xff80000013137808 */ /* 0x000fe40004800000 */
[----:B------:R-:W-:-:S03]  /*7ba0*/  ISETP.GE.AND P1, PT, R17, R134, PT ;  /* 0x000000861100720c */ /* 0x000fc60003f26270 */
[C---:B--2---:R-:W-:Y:S08]  /*7bb0*/  HMMA.16816.F32 R148, R40.reuse, R24, R148 ;  /* 0x000000182894723c */ /* 0x044ff00000001894 */
[C---:B------:R-:W-:Y:S01]  /*7bc0*/  HMMA.16816.F32 R144, R40.reuse, R26, R144 ;  /* 0x0000001a2890723c */ /* 0x040fe20000001890 */
[----:B------:R-:W1:Y:S07]  /*7bd0*/  LDSM.16.M88.4 R24, [R204+0x7000] ;  /* 0x00700000cc18783b */ /* 0x000e6e0000000200 */
[C---:B---3--:R-:W-:Y:S07]  /*7be0*/  HMMA.16816.F32 R140, R40.reuse, R20, R140 ;  /* 0x00000014288c723c */ /* 0x048fee000000188c */
[----:B------:R-:W-:Y:S01]  /*7bf0*/  IADD3 R20, R193, 0x9, RZ ;  /* 0x00000009c1147810 */ /* 0x000fe20007ffe0ff */
[----:B------:R-:W-:Y:S03]  /*7c00*/  HMMA.16816.F32 R12, R40, R38, R12 ;  /* 0x00000026280c723c */ /* 0x000fe6000000180c */
[----:B------:R-:W-:-:S02]  /*7c10*/  ISETP.GE.AND P2, PT, R20, R135, PT ;  /* 0x000000871400720c */ /* 0x000fc40003f46270 */
[----:B------:R-:W-:Y:S02]  /*7c20*/  ISETP.GE.AND P5, PT, R20, R134, PT ;  /* 0x000000861400720c */ /* 0x000fe40003fa6270 */
[C---:B------:R-:W-:Y:S01]  /*7c30*/  IADD3 R39, R193.reuse, 0x38, RZ ;  /* 0x00000038c1277810 */ /* 0x040fe20007ffe0ff */
[----:B------:R-:W-:Y:S01]  /*7c40*/  HMMA.16816.F32 R136, R40, R22, R136 ;  /* 0x000000162888723c */ /* 0x000fe20000001888 */
[----:B------:R-:W2:Y:S01]  /*7c50*/  LDSM.16.M88.4 R20, [R204+0x7800] ;  /* 0x00780000cc14783b */ /* 0x000ea20000000200 */
[----:B------:R-:W-:Y:S01]  /*7c60*/  IADD3 R38, R193, 0x39, RZ ;  /* 0x00000039c1267810 */ /* 0x000fe20007ffe0ff */
[----:B------:R-:W-:-:S05]  /*7c70*/  DEPBAR.LE SB0, 0x0 ;  /* 0x000080000000791a */ /* 0x000fca0000000000 */
[----:B------:R-:W-:Y:S08]  /*7c80*/  HMMA.16816.F32 R8, R40, R32, R8 ;  /* 0x000000202808723c */ /* 0x000ff00000001808 */
[----:B------:R-:W-:Y:S01]  /*7c90*/  HMMA.16816.F32 R56, R184, R164, R56 ;  /* 0x000000a4b838723c */ /* 0x000fe20000001838 */
[----:B------:R-:W-:-:S07]  /*7ca0*/  FSEL R12, R12, -INF , !P3 ;  /* 0xff8000000c0c7808 */ /* 0x000fce0005800000 */
[----:B------:R-:W-:Y:S08]  /*7cb0*/  HMMA.16816.F32 R4, R40, R34, R4 ;  /* 0x000000222804723c */ /* 0x000ff00000001804 */
[C---:B------:R-:W-:Y:S08]  /*7cc0*/  HMMA.16816.F32 R152, R184.reuse, R182, R152 ;  /* 0x000000b6b898723c */ /* 0x040ff00000001898 */
[----:B------:R-:W-:Y:S08]  /*7cd0*/  HMMA.16816.F32 R60, R184, R170, R60 ;  /* 0x000000aab83c723c */ /* 0x000ff0000000183c */
[----:B------:R-:W-:Y:S07]  /*7ce0*/  HMMA.16816.F32 R156, R40, R28, R156 ;  /* 0x0000001c289c723c */ /* 0x000fee000000189c */
[C---:B------:R-:W-:Y:S01]  /*7cf0*/  IADD3 R28, R193.reuse, 0x10, RZ ;  /* 0x00000010c11c7810 */ /* 0x040fe20007ffe0ff */
[----:B------:R-:W-:Y:S01]  /*7d00*/  HMMA.16816.F32 R52, R184, R166, R52 ;  /* 0x000000a6b834723c */ /* 0x000fe20000001834 */
[----:B------:R-:W-:-:S02]  /*7d10*/  IADD3 R29, R193, 0x18, RZ ;  /* 0x00000018c11d7810 */ /* 0x000fc40007ffe0ff */
[CC--:B------:R-:W-:Y:S02]  /*7d20*/  ISETP.GE.AND P3, PT, R28.reuse, R135.reuse, PT ;  /* 0x000000871c00720c */ /* 0x0c0fe40003f66270 */
[----:B------:R-:W-:Y:S02]  /*7d30*/  ISETP.GE.AND P4, PT, R28, R134, PT ;  /* 0x000000861c00720c */ /* 0x000fe40003f86270 */
[----:B------:R-:W-:Y:S01]  /*7d40*/  FSEL R28, R13, -INF , !P2 ;  /* 0xff8000000d1c7808 */ /* 0x000fe20005000000 */
[----:B------:R-:W-:Y:S01]  /*7d50*/  HMMA.16816.F32 R48, R184, R160, R48 ;  /* 0x000000a0b830723c */ /* 0x000fe20000001830 */
[----:B------:R-:W-:Y:S02]  /*7d60*/  ISETP.GE.AND P2, PT, R17, R135, PT ;  /* 0x000000871100720c */ /* 0x000fe40003f46270 */
[----:B------:R-:W-:Y:S02]  /*7d70*/  FSEL R13, R14, -INF , !P6 ;  /* 0xff8000000e0d7808 */ /* 0x000fe40007000000 */
[----:B------:R-:W-:-:S02]  /*7d80*/  IADD3 R14, R193, 0x19, RZ ;  /* 0x00000019c10e7810 */ /* 0x000fc40007ffe0ff */
[----:B------:R-:W-:Y:S01]  /*7d90*/  FSEL R17, R15, -INF , !P5 ;  /* 0xff8000000f117808 */ /* 0x000fe20006800000 */
[----:B------:R-:W-:Y:S01]  /*7da0*/  HMMA.16816.F32 R64, R184, R168, R64 ;  /* 0x000000a8b840723c */ /* 0x000fe20000001840 */
[-C--:B------:R-:W-:Y:S02]  /*7db0*/  ISETP.GE.AND P5, PT, R29, R135.reuse, PT ;  /* 0x000000871d00720c */ /* 0x080fe40003fa6270 */
[----:B------:R-:W-:Y:S02]  /*7dc0*/  FSEL R192, R8, -INF , !P3 ;  /* 0xff80000008c07808 */ /* 0x000fe40005800000 */
[----:B------:R-:W-:Y:S02]  /*7dd0*/  FSEL R190, R9, -INF , !P2 ;  /* 0xff80000009be7808 */ /* 0x000fe40005000000 */
[----:B------:R-:W-:Y:S01]  /*7de0*/  ISETP.GE.AND P3, PT, R14, R135, PT ;  /* 0x000000870e00720c */ /* 0x000fe20003f66270 */
[----:B-1----:R-:W-:Y:S01]  /*7df0*/  HMMA.16816.F32 R56, R40, R24, R56 ;  /* 0x000000182838723c */ /* 0x002fe20000001838 */
[----:B------:R-:W-:-:S02]  /*7e00*/  IADD3 R8, R193, 0x20, RZ ;  /* 0x00000020c1087810 */ /* 0x000fc40007ffe0ff */
[----:B------:R-:W-:Y:S02]  /*7e10*/  IADD3 R9, R193, 0x21, RZ ;  /* 0x00000021c1097810 */ /* 0x000fe40007ffe0ff */
[----:B------:R-:W-:Y:S02]  /*7e20*/  FSEL R188, R4, -INF , !P5 ;  /* 0xff80000004bc7808 */ /* 0x000fe40006800000 */
[----:B------:R-:W-:Y:S01]  /*7e30*/  FSEL R25, R11, -INF , !P1 ;  /* 0xff8000000b197808 */ /* 0x000fe20004800000 */
[----:B------:R-:W-:Y:S01]  /*7e40*/  HMMA.16816.F32 R152, R40, R30, R152 ;  /* 0x0000001e2898723c */ /* 0x000fe20000001898 */
[-C--:B------:R-:W-:Y:S02]  /*7e50*/  ISETP.GE.AND P6, PT, R29, R134.reuse, PT ;  /* 0x000000861d00720c */ /* 0x080fe40003fc6270 */
[----:B------:R-:W-:Y:S02]  /*7e60*/  ISETP.GE.AND P2, PT, R14, R134, PT ;  /* 0x000000860e00720c */ /* 0x000fe40003f46270 */
[----:B------:R-:W-:-:S02]  /*7e70*/  ISETP.GE.AND P5, PT, R8, R135, PT ;  /* 0x000000870800720c */ /* 0x000fc40003fa6270 */
[----:B------:R-:W-:Y:S01]  /*7e80*/  FSEL R24, R5, -INF , !P3 ;  /* 0xff80000005187808 */ /* 0x000fe20005800000 */
[C---:B------:R-:W-:Y:S01]  /*7e90*/  HMMA.16816.F32 R60, R40.reuse, R174, R60 ;  /* 0x000000ae283c723c */ /* 0x040fe2000000183c */
[----:B------:R-:W-:Y:S02]  /*7ea0*/  ISETP.GE.AND P1, PT, R9, R135, PT ;  /* 0x000000870900720c */ /* 0x000fe40003f26270 */
[C---:B------:R-:W-:Y:S02]  /*7eb0*/  IADD3 R5, R193.reuse, 0x28, RZ ;  /* 0x00000028c1057810 */ /* 0x040fe40007ffe0ff */
[----:B------:R-:W-:Y:S02]  /*7ec0*/  IADD3 R4, R193, 0x29, RZ ;  /* 0x00000029c1047810 */ /* 0x000fe40007ffe0ff */
[----:B------:R-:W-:Y:S01]  /*7ed0*/  FSEL R35, R6, -INF , !P6 ;  /* 0xff80000006237808 */ /* 0x000fe20007000000 */
[----:B------:R-:W-:Y:S01]  /*7ee0*/  HMMA.16816.F32 R52, R40, R26, R52 ;  /* 0x0000001a2834723c */ /* 0x000fe20000001834 */
[----:B------:R-:W-:-:S02]  /*7ef0*/  FSEL R33, R7, -INF , !P2 ;  /* 0xff80000007217808 */ /* 0x000fc40005000000 */
[----:B------:R-:W-:Y:S02]  /*7f00*/  FSEL R34, R156, -INF , !P5 ;  /* 0xff8000009c227808 */ /* 0x000fe40006800000 */
[----:B------:R-:W-:Y:S02]  /*7f10*/  FSEL R32, R157, -INF , !P1 ;  /* 0xff8000009d207808 */ /* 0x000fe40004800000 */
[----:B------:R-:W-:Y:S01]  /*7f20*/  FSEL R183, R10, -INF , !P4 ;  /* 0xff8000000ab77808 */ /* 0x000fe20006000000 */
[----:B------:R-:W-:Y:S01]  /*7f30*/  HMMA.16816.F32 R64, R40, R172, R64 ;  /* 0x000000ac2840723c */ /* 0x000fe20000001840 */
[CC--:B------:R-:W-:Y:S02]  /*7f40*/  ISETP.GE.AND P2, PT, R5.reuse, R135.reuse, PT ;  /* 0x000000870500720c */ /* 0x0c0fe40003f46270 */
[----:B------:R-:W-:Y:S02]  /*7f50*/  ISETP.GE.AND P6, PT, R5, R134, PT ;  /* 0x000000860500720c */ /* 0x000fe40003fc6270 */
[----:B------:R-:W-:-:S02]  /*7f60*/  ISETP.GE.AND P5, PT, R4, R135, PT ;  /* 0x000000870400720c */ /* 0x000fc40003fa6270 */
[-C--:B------:R-:W-:Y:S01]  /*7f70*/  ISETP.GE.AND P1, PT, R4, R134.reuse, PT ;  /* 0x000000860400720c */ /* 0x080fe20003f26270 */
[----:B------:R-:W-:Y:S01]  /*7f80*/  HMMA.16816.F32 R184, R184, R162, R44 ;  /* 0x000000a2b8b8723c */ /* 0x000fe2000000182c */
[-C--:B------:R-:W-:Y:S02]  /*7f90*/  ISETP.GE.AND P4, PT, R8, R134.reuse, PT ;  /* 0x000000860800720c */ /* 0x080fe40003f86270 */
[----:B------:R-:W-:Y:S02]  /*7fa0*/  IADD3 R26, R193, 0x58, RZ ;  /* 0x00000058c11a7810 */ /* 0x000fe40007ffe0ff */
[----:B------:R-:W-:Y:S02]  /*7fb0*/  FSEL R181, R158, -INF , !P4 ;  /* 0xff8000009eb57808 */ /* 0x000fe40006000000 */
[----:B------:R-:W-:Y:S01]  /*7fc0*/  ISETP.GE.AND P3, PT, R9, R134, PT ;  /* 0x000000860900720c */ /* 0x000fe20003f66270 */
[----:B--2---:R-:W-:Y:S01]  /*7fd0*/  HMMA.16816.F32 R4, R40, R20, R48 ;  /* 0x000000142804723c */ /* 0x004fe20000001830 */
[----:B------:R-:W-:-:S02]  /*7fe0*/  IADD3 R11, R193, 0x69, RZ ;  /* 0x00000069c10b7810 */ /* 0x000fc40007ffe0ff */
[----:B------:R-:W-:Y:S02]  /*7ff0*/  FSEL R180, R153, -INF , !P5 ;  /* 0xff80000099b47808 */ /* 0x000fe40006800000 */
[-C--:B------:R-:W-:Y:S02]  /*8000*/  ISETP.GE.AND P5, PT, R37, R135.reuse, PT ;  /* 0x000000872500720c */ /* 0x080fe40003fa6270 */
[C---:B------:R-:W-:Y:S02]  /*8010*/  IADD3 R48, R193.reuse, 0x30, RZ ;  /* 0x00000030c1307810 */ /* 0x040fe40007ffe0ff */
[----:B------:R-:W-:Y:S02]  /*8020*/  IADD3 R49, R193, 0x31, RZ ;  /* 0x00000031c1317810 */ /* 0x000fe40007ffe0ff */
[----:B------:R-:W-:Y:S02]  /*8030*/  ISETP.GE.AND P4, PT, R48, R135, PT ;  /* 0x000000873000720c */ /* 0x000fe40003f86270 */
[----:B------:R-:W-:-:S02]  /*8040*/  FSEL R179, R159, -INF , !P3 ;  /* 0xff8000009fb37808 */ /* 0x000fc40005800000 */
[----:B------:R-:W-:Y:S01]  /*8050*/  FSEL R178, R148, -INF , !P4 ;  /* 0xff80000094b27808 */ /* 0x000fe20006000000 */
[----:B------:R-:W-:Y:S01]  /*8060*/  HMMA.16816.F32 R184, R40, R22, R184 ;  /* 0x0000001628b8723c */ /* 0x000fe200000018b8 */
[-C--:B------:R-:W-:Y:S02]  /*8070*/  ISETP.GE.AND P4, PT, R36, R135.reuse, PT ;  /* 0x000000872400720c */ /* 0x080fe40003f86270 */
[----:B------:R-:W-:Y:S02]  /*8080*/  FSEL R182, R152, -INF , !P2 ;  /* 0xff80000098b67808 */ /* 0x000fe40005000000 */
[----:B------:R-:W-:Y:S02]  /*8090*/  FSEL R166, R141, -INF , !P4 ;  /* 0xff8000008da67808 */ /* 0x000fe40006000000 */
[-C--:B------:R-:W-:Y:S02]  /*80a0*/  ISETP.GE.AND P4, PT, R26, R135.reuse, PT ;  /* 0x000000871a00720c */ /* 0x080fe40003f86270 */
[----:B------:R-:W-:-:S02]  /*80b0*/  ISETP.GE.AND P3, PT, R49, R135, PT ;  /* 0x000000873100720c */ /* 0x000fc40003f66270 */
        /* <DEDUP_REMOVED lines=18> */
[----:B------:R-:W-:Y:S02]  /*81e0*/  IADD3 R29, R193, 0x50, RZ ;  /* 0x00000050c11d7810 */ /* 0x000fe40007ffe0ff */
        /* <DEDUP_REMOVED lines=11> */
[----:B------:R-:W-:Y:S02]  /*82a0*/  FSEL R53, R155, -INF , !P1 ;  /* 0xff8000009b357808 */ /* 0x000fe40004800000 */
[-C--:B------:R-:W-:Y:S02]  /*82b0*/  ISETP.GE.AND P1, PT, R38, R134.reuse, PT ;  /* 0x000000862600720c */ /* 0x080fe40003f26270 */
[----:B------:R-:W-:Y:S02]  /*82c0*/  FSEL R159, R66, -INF , !P4 ;  /* 0xff800000429f7808 */ /* 0x000fe40006000000 */
[----:B------:R-:W-:Y:S02]  /*82d0*/  FSEL R48, R4, -INF , !P3 ;  /* 0xff80000004307808 */ /* 0x000fe40005800000 */
[----:B------:R-:W-:Y:S02]  /*82e0*/  FSEL R46, R5, -INF , !P2 ;  /* 0xff800000052e7808 */ /* 0x000fe40005000000 */
[----:B------:R-:W-:-:S02]  /*82f0*/  ISETP.GE.AND P4, PT, R20, R134, PT ;  /* 0x000000861400720c */ /* 0x000fc40003f86270 */
[-C--:B------:R-:W-:Y:S02]  /*8300*/  ISETP.GE.AND P3, PT, R49, R134.reuse, PT ;  /* 0x000000863100720c */ /* 0x080fe40003f66270 */
[----:B------:R-:W-:Y:S02]  /*8310*/  ISETP.GE.AND P2, PT, R39, R134, PT ;  /* 0x000000862700720c */ /* 0x000fe40003f46270 */
        /* <DEDUP_REMOVED lines=15> */
[----:B------:R-:W-:-:S02]  /*8410*/  ISETP.GT.AND P4, PT, R228, R225, PT ;  /* 0x000000e1e400720c */ /* 0x000fc40003f84270 */
[-C--:B------:R-:W-:Y:S02]  /*8420*/  ISETP.GE.AND P6, PT, R29, R135.reuse, PT ;  /* 0x000000871d00720c */ /* 0x080fe40003fc6270 */
[C---:B------:R-:W-:Y:S02]  /*8430*/  ISETP.GE.AND P5, PT, R27.reuse, R135, PT ;  /* 0x000000871b00720c */ /* 0x040fe40003fa6270 */
        /* <DEDUP_REMOVED lines=10> */
[----:B------:R-:W-:Y:S01]  /*84e0*/  IADD3 R8, R193, 0x78, RZ ;  /* 0x00000078c1087810 */ /* 0x000fe20007ffe0ff */
[----:B------:R-:W-:Y:S01]  /*84f0*/  BAR.SYNC.DEFER_BLOCKING 0x0 ;  /* 0x0000000000007b1d */ /* 0x000fe20000010000 */
[CC--:B------:R-:W-:Y:S02]  /*8500*/  ISETP.GE.AND P6, PT, R15.reuse, R135.reuse, PT ;  /* 0x000000870f00720c */ /* 0x0c0fe40003fc6270 */
[C---:B------:R-:W-:Y:S02]  /*8510*/  ISETP.GE.AND P5, PT, R14.reuse, R135, PT ;  /* 0x000000870e00720c */ /* 0x040fe40003fa6270 */
[-C--:B------:R-:W-:Y:S02]  /*8520*/  ISETP.GE.AND P3, PT, R15, R134.reuse, PT ;  /* 0x000000860f00720c */ /* 0x080fe40003f66270 */
[-C--:B------:R-:W-:Y:S02]  /*8530*/  ISETP.GE.AND P2, PT, R14, R134.reuse, PT ;  /* 0x000000860e00720c */ /* 0x080fe40003f46270 */
[----:B------:R-:W-:-:S02]  /*8540*/  ISETP.GE.AND P1, PT, R11, R134, PT ;  /* 0x000000860b00720c */ /* 0x000fc40003f26270 */
[----:B------:R-:W-:Y:S02]  /*8550*/  IADD3 R193, R193, 0x79, RZ ;  /* 0x00000079c1c17810 */ /* 0x000fe40007ffe0ff */
[----:B------:R-:W-:Y:S02]  /*8560*/  FSEL R148, R57, -INF , !P6 ;  /* 0xff80000039947808 */ /* 0x000fe40007000000 */
[----:B------:R-:W-:Y:S02]  /*8570*/  FSEL R144, R52, -INF , !P5 ;  /* 0xff80000034907808 */ /* 0x000fe40006800000 */
[----:B------:R-:W-:Y:S02]  /*8580*/  FSEL R145, R59, -INF , !P3 ;  /* 0xff8000003b917808 */ /* 0x000fe40005800000 */
[----:B------:R-:W-:Y:S02]  /*8590*/  FSEL R141, R54, -INF , !P2 ;  /* 0xff800000368d7808 */ /* 0x000fe40005000000 */
[----:B------:R-:W-:-:S02]  /*85a0*/  FSEL R139, R55, -INF , !P1 ;  /* 0xff800000378b7808 */ /* 0x000fc40004800000 */
[CC--:B------:R-:W-:Y:S02]  /*85b0*/  ISETP.GE.AND P6, PT, R8.reuse, R135.reuse, PT ;  /* 0x000000870800720c */ /* 0x0c0fe40003fc6270 */
[----:B------:R-:W-:Y:S02]  /*85c0*/  ISETP.GE.AND P5, PT, R193, R135, PT ;  /* 0x00000087c100720c */ /* 0x000fe40003fa6270 */
[-C--:B------:R-:W-:Y:S02]  /*85d0*/  ISETP.GE.AND P3, PT, R9, R134.reuse, PT ;  /* 0x000000860900720c */ /* 0x080fe40003f66270 */
[-C--:B------:R-:W-:Y:S02]  /*85e0*/  ISETP.GE.AND P2, PT, R8, R134.reuse, PT ;  /* 0x000000860800720c */ /* 0x080fe40003f46270 */
[----:B------:R-:W-:Y:S02]  /*85f0*/  ISETP.GE.AND P1, PT, R193, R134, PT ;  /* 0x00000086c100720c */ /* 0x000fe40003f26270 */
[----:B------:R-:W-:-:S02]  /*8600*/  FSEL R49, R7, -INF , !P3 ;  /* 0xff80000007317808 */ /* 0x000fc40005800000 */
[----:B------:R-:W-:Y:S02]  /*8610*/  FSEL R60, R184, -INF , !P6 ;  /* 0xff800000b83c7808 */ /* 0x000fe40007000000 */
[----:B------:R-:W-:Y:S02]  /*8620*/  FSEL R57, R185, -INF , !P5 ;  /* 0xff800000b9397808 */ /* 0x000fe40006800000 */
[----:B------:R-:W-:Y:S02]  /*8630*/  FSEL R47, R186, -INF , !P2 ;  /* 0xff800000ba2f7808 */ /* 0x000fe40005000000 */
[----:B------:R-:W-:Y:S01]  /*8640*/  FSEL R45, R187, -INF , !P1 ;  /* 0xff800000bb2d7808 */ /* 0x000fe20004800000 */
[----:B------:R-:W-:Y:S05]  /*8650*/  @!P4 BRA `(.L_x_3488) ;  /* 0x000006a00000c947 */ /* 0x000fea0003800000 */
        /* <DEDUP_REMOVED lines=59> */
[----:B------:R-:W-:Y:S05]  /*8a10*/  BRA `(.L_x_3490) ;  /* 0x0000004000007947 */ /* 0x000fea0003800000 */
.L_x_3489:
[----:B------:R-:W-:-:S04]  /*8a20*/  ULEA UR5, -UR6, URZ, 0x7 ;  /* 0x0000003f06057291 */ /* 0x000fc8000f8e393f */
[----:B------:R-:W-:Y:S02]  /*8a30*/  USHF.R.S32.HI UR4, URZ, 0x1f, UR5 ;  /* 0x0000001f3f047899 */ /* 0x000fe40008011405 */
[----:B------:R-:W-:-:S04]  /*8a40*/  MOV R6, UR5 ;  /* 0x0000000500067c02 */ /* 0x000fc80008000f00 */
[----:B------:R-:W-:Y:S02]  /*8a50*/  MOV R4, UR4 ;  /* 0x0000000400047c02 */ /* 0x000fe40008000f00 */
.L_x_3490:
        /* <DEDUP_REMOVED lines=42> */
.L_x_3488:
        /* <DEDUP_REMOVED lines=118> */
[--C-:B------:R-:W-:Y:S01]  /*9460*/  FFMA.FTZ R135, R182, c[0x0][0x23c], -R61.reuse ;  /* 0x00008f00b6877a23 */ /* 0x100fe2000001083d */
[----:B------:R-:W-:Y:S01]  /*9470*/  LDSM.16.MT88.4 R52, [R213+0x11000] ;  /* 0x01100000d534783b */ /* 0x000fe20000004200 */
[----:B------:R-:W-:Y:S02]  /*9480*/  FFMA.FTZ R132, R180, c[0x0][0x23c], -R61 ;  /* 0x00008f00b4847a23 */ /* 0x000fe4000001083d */
        /* <DEDUP_REMOVED lines=448> */
.L_x_3485:
[----:B------:R-:W-:Y:S05]  /*b090*/  @!P4 BRA `(.L_x_3491) ;  /* 0x00003dc00000c947 */ /* 0x000fea0003800000 */
[----:B------:R-:W-:Y:S01]  /*b0a0*/  ULDC UR8, c[0x0][0x1a0] ;  /* 0x0000680000087ab9 */ /* 0x000fe20000000800 */
[----:B------:R-:W-:Y:S01]  /*b0b0*/  IMAD.MOV.U32 R0, RZ, RZ, R3 ;  /* 0x000000ffff007224 */ /* 0x000fe200078e0003 */
[----:B------:R-:W-:Y:S01]  /*b0c0*/  ULEA UR5, -UR8, URZ, 0x7 ;  /* 0x0000003f08057291 */ /* 0x000fe2000f8e393f */
[----:B------:R-:W-:Y:S01]  /*b0d0*/  IMAD.MOV.U32 R133, RZ, RZ, R132 ;  /* 0x000000ffff857224 */ /* 0x000fe200078e0084 */
[----:B------:R-:W-:-:S02]  /*b0e0*/  UMOV UR10, 0x5 ;  /* 0x00000005000a7882 */ /* 0x000fc40000000000 */
[----:B------:R-:W-:Y:S02]  /*b0f0*/  USHF.R.S32.HI UR4, URZ, 0x1f, UR5 ;  /* 0x0000001f3f047899 */ /* 0x000fe40008011405 */
[----:B------:R-:W-:Y:S01]  /*b100*/  ULDC UR9, c[0x0][0x1a4] ;  /* 0x0000690000097ab9 */ /* 0x000fe20000000800 */
[----:B------:R-:W-:Y:S01]  /*b110*/  MOV R238, UR5 ;  /* 0x0000000500ee7c02 */ /* 0x000fe20008000f00 */
[----:B------:R-:W-:Y:S02]  /*b120*/  USHF.L.U64.HI UR9, UR8, UR10, UR9 ;  /* 0x0000000a08097299 */ /* 0x000fe40008010209 */
[----:B------:R-:W-:Y:S01]  /*b130*/  MOV R237, UR4 ;  /* 0x0000000400ed7c02 */ /* 0x000fe20008000f00 */
[----:B------:R-:W-:Y:S02]  /*b140*/  USHF.L.U32 UR8, UR8, 0x5, URZ ;  /* 0x0000000508087899 */ /* 0x000fe4000800063f */
[----:B------:R-:W-:Y:S02]  /*b150*/  ULDC UR4, c[0x0][0x19c] ;  /* 0x0000670000047ab9 */ /* 0x000fe40000000800 */
.L_x_3495:
[----:B------:R-:W-:Y:S01]  /*b160*/  IADD3 R228, R228, -0x1, RZ ;  /* 0xffffffffe4e47810 */ /* 0x000fe20007ffe0ff */
[----:B------:R-:W-:Y:S04]  /*b170*/  DEPBAR.LE SB0, 0x0 ;  /* 0x000080000000791a */ /* 0x000fe80000000000 */
[----:B------:R-:W-:Y:S01]  /*b180*/  BAR.SYNC.DEFER_BLOCKING 0x0 ;  /* 0x0000000000007b1d */ /* 0x000fe20000010000 */
[----:B------:R-:W-:Y:S01]  /*b190*/  MOV R2, R237 ;  /* 0x000000ed00027202 */ /* 0x000fe20000000f00 */
[----:B------:R-:W-:Y:S04]  /*b1a0*/  IMAD.MOV.U32 R6, RZ, RZ, R238 ;  /* 0x000000ffff067224 */ /* 0x000fe800078e00ee */
[----:B------:R-:W-:-:S05]  /*b1b0*/  @!P0 BRA `(.L_x_3492) ;  /* 0x000003b000008947 */ /* 0x000fca0003800000 */
        /* <DEDUP_REMOVED lines=59> */
.L_x_3492:
        /* <DEDUP_REMOVED lines=69> */
[----:B------:R-:W-:Y:S07]  /*b9c0*/  LDSM.16.M88.4 R160, [R215+0x4000] ;  /* 0x00400000d7a0783b */ /* 0x000fee0000000200 */
        /* <DEDUP_REMOVED lines=235> */
.L_x_3494:
        /* <DEDUP_REMOVED lines=38> */
.L_x_3493:
        /* <DEDUP_REMOVED lines=269> */
[--C-:B------:R-:W-:Y:S02]  /*dbb0*/  FFMA.FTZ R66, R66, c[0x0][0x23c], -R151.reuse ;  /* 0x00008f0042427a23 */ /* 0x100fe40000010897 */
        /* <DEDUP_REMOVED lines=28> */
[----:B------:R-:W5:Y:S03]  /*dd80*/  LDSM.16.MT88.4 R128, [R213+0xd000] ;  /* 0x00d00000d580783b */ /* 0x000f660000004200 */
[----:B------:R-:W-:Y:S02]  /*dd90*/  FADD.FTZ R155, R155, R150 ;  /* 0x000000969b9b7221 */ /* 0x000fe40000010000 */
[----:B------:R-:W-:Y:S02]  /*dda0*/  FADD.FTZ R154, R154, R153 ;  /* 0x000000999a9a7221 */ /* 0x000fe40000010000 */
[C---:B------:R-:W-:Y:S01]  /*ddb0*/  HMMA.16816.F32 R104, R120.reuse, R20, R104 ;  /* 0x000000147868723c */ /* 0x040fe20000001868 */
[----:B------:R-:W1:Y:S03]  /*ddc0*/  MUFU.EX2 R147, R147 ;  /* 0x0000009300937308 */ /* 0x000e660000000800 */
        /* <DEDUP_REMOVED lines=12> */
[C---:B------:R-:W-:Y:S04]  /*de90*/  HMMA.16816.F32 R112, R120.reuse, R138, R112 ;  /* 0x0000008a7870723c */ /* 0x040fe80000001870 */
[--C-:B------:R-:W-:Y:S01]  /*dea0*/  FFMA.FTZ R136, R28, c[0x0][0x23c], -R152.reuse ;  /* 0x00008f001c887a23 */ /* 0x100fe20000010898 */
[----:B-1----:R-:W-:Y:S01]  /*deb0*/  F2FP.PACK_AB R23, R147, R146 ;  /* 0x000000929317723e */ /* 0x002fe200000000ff */
[--C-:B------:R-:W-:Y:S01]  /*dec0*/  FFMA.FTZ R137, R29, c[0x0][0x23c], -R152.reuse ;  /* 0x00008f001d897a23 */ /* 0x100fe20000010898 */
[----:B------:R-:W-:Y:S01]  /*ded0*/  MUFU.EX2 R53, R53 ;  /* 0x0000003500357308 */ /* 0x000fe20000000800 */
[C---:B------:R-:W-:Y:S04]  /*dee0*/  HMMA.16816.F32 R16, R120.reuse, R140, R16 ;  /* 0x0000008c7810723c */ /* 0x040fe80000001810 */
[--C-:B------:R-:W-:Y:S02]  /*def0*/  FFMA.FTZ R138, R30, c[0x0][0x23c], -R151.reuse ;  /* 0x00008f001e8a7a23 */ /* 0x100fe40000010897 */
[--C-:B------:R-:W-:Y:S02]  /*df00*/  FFMA.FTZ R139, R31, c[0x0][0x23c], -R151.reuse ;  /* 0x00008f001f8b7a23 */ /* 0x100fe40000010897 */
[----:B------:R-:W-:Y:S01]  /*df10*/  HMMA.16816.F32 R116, R120, R142, R116 ;  /* 0x0000008e7874723c */ /* 0x000fe20000001874 */
[----:B------:R-:W1:Y:S01]  /*df20*/  LDSM.16.MT88.4 R120, [R212+0xd000] ;  /* 0x00d00000d478783b */ /* 0x000e620000004200 */
[----:B------:R-:W-:Y:S02]  /*df30*/  MUFU.EX2 R136, R136 ;  /* 0x0000008800887308 */ /* 0x000fe40000000800 */
[--C-:B------:R-:W-:Y:S02]  /*df40*/  FFMA.FTZ R140, R32, c[0x0][0x23c], -R152.reuse ;  /* 0x00008f00208c7a23 */ /* 0x100fe40000010898 */
[----:B------:R-:W-:Y:S02]  /*df50*/  FFMA.FTZ R141, R33, c[0x0][0x23c], -R152 ;  /* 0x00008f00218d7a23 */ /* 0x000fe40000010898 */
[C---:B------:R-:W-:Y:S01]  /*df60*/  HMMA.16816.F32 R8, R20.reuse, R124, R8 ;  /* 0x0000007c1408723c */ /* 0x040fe20000001808 */
[----:B------:R-:W-:Y:S03]  /*df70*/  LDSM.16.MT88.4 R28, [R213+0x11000] ;  /* 0x01100000d51c783b */ /* 0x000fe60000004200 */
[----:B------:R-:W2:Y:S01]  /*df80*/  MUFU.EX2 R137, R137 ;  /* 0x0000008900897308 */ /* 0x000ea20000000800 */
[--C-:B------:R-:W-:Y:S02]  /*df90*/  FFMA.FTZ R142, R34, c[0x0][0x23c], -R151.reuse ;  /* 0x00008f00228e7a23 */ /* 0x100fe40000010897 */
[----:B------:R-:W-:Y:S01]  /*dfa0*/  FFMA.FTZ R143, R35, c[0x0][0x23c], -R151 ;  /* 0x00008f00238f7a23 */ /* 0x000fe20000010897 */
[C---:B------:R-:W-:Y:S01]  /*dfb0*/  HMMA.16816.F32 R68, R20.reuse, R126, R68 ;  /* 0x0000007e1444723c */ /* 0x040fe20000001844 */
[----:B------:R-:W3:Y:S03]  /*dfc0*/  LDSM.16.MT88.4 R124, [R216+0x11000] ;  /* 0x01100000d87c783b */ /* 0x000ee60000004200 */
        /* <DEDUP_REMOVED lines=8> */
[----:B------:R-:W4:Y:S01]  /*e050*/  LDSM.16.MT88.4 R24, [R214+0x11000] ;  /* 0x01100000d618783b */ /* 0x000f220000004200 */
[----:B------:R-:W2:Y:S02]  /*e060*/  MUFU.EX2 R139, R139 ;  /* 0x0000008b008b7308 */ /* 0x000ea40000000800 */
[----:B------:R-:W-:Y:S02]  /*e070*/  FADD.FTZ R144, R144, R5 ;  /* 0x0000000590907221 */ /* 0x000fe40000010000 */
[----:B------:R-:W-:Y:S02]  /*e080*/  FADD.FTZ R146, R146, R7 ;  /* 0x0000000792927221 */ /* 0x000fe40000010000 */
[C---:B-----5:R-:W-:Y:S04]  /*e090*/  HMMA.16816.F32 R80, R20.reuse, R128, R80 ;  /* 0x000000801450723c */ /* 0x060fe80000001850 */
[----:B------:R-:W-:Y:S01]  /*e0a0*/  MUFU.EX2 R140, R140 ;  /* 0x0000008c008c7308 */ /* 0x000fe20000000800 */
[----:B------:R-:W-:Y:S02]  /*e0b0*/  FADD.FTZ R145, R145, R144 ;  /* 0x0000009091917221 */ /* 0x000fe40000010000 */
[----:B------:R-:W-:Y:S01]  /*e0c0*/  FADD.FTZ R147, R147, R146 ;  /* 0x0000009293937221 */ /* 0x000fe20000010000 */
[C---:B------:R-:W-:Y:S01]  /*e0d0*/  HMMA.16816.F32 R84, R20.reuse, R130, R84 ;  /* 0x000000821454723c */ /* 0x040fe20000001854 */
[----:B------:R-:W5:Y:S05]  /*e0e0*/  LDSM.16.MT88.4 R128, [R212+0x11000] ;  /* 0x01100000d480783b */ /* 0x000f6a0000004200 */
[----:B------:R-:W2:Y:S02]  /*e0f0*/  MUFU.EX2 R141, R141 ;  /* 0x0000008d008d7308 */ /* 0x000ea40000000800 */
[C---:B-1----:R-:W-:Y:S08]  /*e100*/  HMMA.16816.F32 R88, R20.reuse, R120, R88 ;  /* 0x000000781458723c */ /* 0x042ff00000001858 */
[C---:B------:R-:W-:Y:S01]  /*e110*/  HMMA.16816.F32 R92, R20.reuse, R122, R92 ;  /* 0x0000007a145c723c */ /* 0x040fe2000000185c */
[----:B------:R-:W1:Y:S01]  /*e120*/  LDSM.16.MT88.4 R120, [R216+0xd800] ;  /* 0x00d80000d878783b */ /* 0x000e620000004200 */
[----:B------:R-:W-:Y:S06]  /*e130*/  MUFU.EX2 R142, R142 ;  /* 0x0000008e008e7308 */ /* 0x000fec0000000800 */
[C---:B---3--:R-:W-:Y:S04]  /*e140*/  HMMA.16816.F32 R96, R20.reuse, R124, R96 ;  /* 0x0000007c1460723c */ /* 0x048fe80000001860 */
[----:B------:R-:W3:Y:S04]  /*e150*/  MUFU.EX2 R143, R143 ;  /* 0x0000008f008f7308 */ /* 0x000ee80000000800 */
[C---:B------:R-:W-:Y:S01]  /*e160*/  HMMA.16816.F32 R100, R20.reuse, R126, R100 ;  /* 0x0000007e1464723c */ /* 0x040fe20000001864 */
[----:B------:R-:W-:Y:S05]  /*e170*/  LDSM.16.MT88.4 R124, [R214+0x13800] ;  /* 0x01380000d67c783b */ /* 0x000fea0000004200 */
[----:B------:R-:W-:Y:S02]  /*e180*/  MUFU.EX2 R54, R54 ;  /* 0x0000003600367308 */ /* 0x000fe40000000800 */
[C---:B----4-:R-:W-:Y:S08]  /*e190*/  HMMA.16816.F32 R104, R20.reuse, R24, R104 ;  /* 0x000000181468723c */ /* 0x050ff00000001868 */
[C---:B------:R-:W-:Y:S01]  /*e1a0*/  HMMA.16816.F32 R12, R20.reuse, R26, R12 ;  /* 0x0000001a140c723c */ /* 0x040fe2000000180c */
[----:B------:R-:W4:Y:S01]  /*e1b0*/  LDSM.16.MT88.4 R24, [R213+0xd800] ;  /* 0x00d80000d518783b */ /* 0x000f220000004200 */
[----:B------:R-:W-:Y:S06]  /*e1c0*/  MUFU.EX2 R55, R55 ;  /* 0x0000003700377308 */ /* 0x000fec0000000800 */
[C---:B------:R-:W-:Y:S04]  /*e1d0*/  HMMA.16816.F32 R108, R20.reuse, R28, R108 ;  /* 0x0000001c146c723c */ /* 0x040fe8000000186c */
[----:B------:R-:W-:Y:S04]  /*e1e0*/  MUFU.EX2 R56, R56 ;  /* 0x0000003800387308 */ /* 0x000fe80000000800 */
[C---:B------:R-:W-:Y:S01]  /*e1f0*/  HMMA.16816.F32 R112, R20.reuse, R30, R112 ;  /* 0x0000001e1470723c */ /* 0x040fe20000001870 */
[----:B------:R-:W4:Y:S05]  /*e200*/  LDSM.16.MT88.4 R28, [R212+0xd800] ;  /* 0x00d80000d41c783b */ /* 0x000f2a0000004200 */
[----:B------:R-:W-:Y:S02]  /*e210*/  MUFU.EX2 R57, R57 ;  /* 0x0000003900397308 */ /* 0x000fe40000000800 */
[C---:B-----5:R-:W-:Y:S08]  /*e220*/  HMMA.16816.F32 R16, R20.reuse, R128, R16 ;  /* 0x000000801410723c */ /* 0x060ff00000001810 */
[----:B------:R-:W-:Y:S01]  /*e230*/  HMMA.16816.F32 R116, R20, R130, R116 ;  /* 0x000000821474723c */ /* 0x000fe20000001874 */
[----:B------:R-:W-:Y:S06]  /*e240*/  MUFU.EX2 R58, R58 ;  /* 0x0000003a003a7308 */ /* 0x000fec0000000800 */
[----:B--2---:R-:W-:Y:S01]  /*e250*/  F2FP.PACK_AB R20, R137, R136 ;  /* 0x000000888914723e */ /* 0x004fe200000000ff */
[----:B------:R-:W-:Y:S01]  /*e260*/  FADD.FTZ R136, R136, R145 ;  /* 0x0000009188887221 */ /* 0x000fe20000010000 */
[----:B------:R-:W-:Y:S02]  /*e270*/  F2FP.PACK_AB R21, R139, R138 ;  /* 0x0000008a8b15723e */ /* 0x000fe400000000ff */
[----:B------:R-:W-:Y:S01]  /*e280*/  MUFU.EX2 R59, R59 ;  /* 0x0000003b003b7308 */ /* 0x000fe20000000800 */
[----:B------:R-:W-:Y:S01]  /*e290*/  F2FP.PACK_AB R22, R141, R140 ;  /* 0x0000008c8d16723e */ /* 0x000fe200000000ff */
[----:B------:R-:W-:Y:S01]  /*e2a0*/  FADD.FTZ R138, R138, R147 ;  /* 0x000000938a8a7221 */ /* 0x000fe20000010000 */
[----:B---3--:R-:W-:Y:S01]  /*e2b0*/  F2FP.PACK_AB R23, R143, R142 ;  /* 0x0000008e8f17723e */ /* 0x008fe200000000ff */
[----:B------:R-:W-:Y:S02]  /*e2c0*/  FADD.FTZ R137, R137, R136 ;  /* 0x0000008889897221 */ /* 0x000fe40000010000 */
[----:B------:R-:W-:Y:S02]  /*e2d0*/  FADD.FTZ R139, R139, R138 ;  /* 0x0000008a8b8b7221 */ /* 0x000fe40000010000 */
[----:B------:R-:W-:Y:S02]  /*e2e0*/  FADD.FTZ R0, R140, R137 ;  /* 0x000000898c007221 */ /* 0x000fe40000010000 */
[C---:B-1----:R-:W-:Y:S01]  /*e2f0*/  HMMA.16816.F32 R8, R20.reuse, R120, R8 ;  /* 0x000000781408723c */ /* 0x042fe20000001808 */
[----:B------:R-:W-:Y:S02]  /*e300*/  MUFU.EX2 R60, R60 ;  /* 0x0000003c003c7308 */ /* 0x000fe40000000800 */
[----:B------:R-:W-:Y:S02]  /*e310*/  FADD.FTZ R2, R142, R139 ;  /* 0x0000008b8e027221 */ /* 0x000fe40000010000 */
[----:B------:R-:W-:Y:S02]  /*e320*/  FADD.FTZ R0, R141, R0 ;  /* 0x000000008d007221 */ /* 0x000fe40000010000 */
[----:B------:R-:W-:Y:S01]  /*e330*/  FADD.FTZ R2, R143, R2 ;  /* 0x000000028f027221 */ /* 0x000fe20000010000 */
[C---:B------:R-:W-:Y:S01]  /*e340*/  HMMA.16816.F32 R68, R20.reuse, R122, R68 ;  /* 0x0000007a1444723c */ /* 0x040fe20000001844 */
[----:B------:R-:W1:Y:S02]  /*e350*/  LDSM.16.MT88.4 R120, [R216+0x11800] ;  /* 0x01180000d878783b */ /* 0x000e640000004200 */
[----:B------:R-:W-:Y:S05]  /*e360*/  MUFU.EX2 R61, R61 ;  /* 0x0000003d003d7308 */ /* 0x000fea0000000800 */
[C---:B------:R-:W-:Y:S05]  /*e370*/  HMMA.16816.F32 R72, R20.reuse, R32, R72 ;  /* 0x000000201448723c */ /* 0x040fea0000001848 */
[----:B------:R-:W-:Y:S03]  /*e380*/  MUFU.EX2 R62, R62 ;  /* 0x0000003e003e7308 */ /* 0x000fe60000000800 */
[C---:B------:R-:W-:Y:S01]  /*e390*/  HMMA.16816.F32 R76, R20.reuse, R34, R76 ;  /* 0x00000022144c723c */ /* 0x040fe2000000184c */
[----:B------:R-:W2:Y:S06]  /*e3a0*/  LDSM.16.MT88.4 R32, [R214+0x11800] ;  /* 0x01180000d620783b */ /* 0x000eac0000004200 */
[----:B------:R-:W-:Y:S01]  /*e3b0*/  MUFU.EX2 R63, R63 ;  /* 0x0000003f003f7308 */ /* 0x000fe20000000800 */
[C---:B----4-:R-:W-:Y:S08]  /*e3c0*/  HMMA.16816.F32 R80, R20.reuse, R24, R80 ;  /* 0x000000181450723c */ /* 0x050ff00000001850 */
[C---:B------:R-:W-:Y:S01]  /*e3d0*/  HMMA.16816.F32 R84, R20.reuse, R26, R84 ;  /* 0x0000001a1454723c */ /* 0x040fe20000001854 */
[----:B------:R-:W3:Y:S01]  /*e3e0*/  LDSM.16.MT88.4 R24, [R213+0x11800] ;  /* 0x01180000d518783b */ /* 0x000ee20000004200 */
[----:B------:R-:W-:Y:S06]  /*e3f0*/  MUFU.EX2 R64, R64 ;  /* 0x0000004000407308 */ /* 0x000fec0000000800 */
[C---:B------:R-:W-:Y:S04]  /*e400*/  HMMA.16816.F32 R88, R20.reuse, R28, R88 ;  /* 0x0000001c1458723c */ /* 0x040fe80000001858 */
[----:B------:R-:W-:Y:S04]  /*e410*/  MUFU.EX2 R66, R66 ;  /* 0x0000004200427308 */ /* 0x000fe80000000800 */
        /* <DEDUP_REMOVED lines=28> */
[----:B------:R-:W5:Y:S07]  /*e5e0*/  LDSM.16.MT88.4 R36, [R214+0x12000] ;  /* 0x01200000d624783b */ /* 0x000f6e0000004200 */
[C---:B-1----:R-:W-:Y:S07]  /*e5f0*/  HMMA.16816.F32 R72, R20.reuse, R120, R72 ;  /* 0x000000781448723c */ /* 0x042fee0000001848 */
[--C-:B------:R-:W-:Y:S01]  /*e600*/  FFMA.FTZ R120, R44, c[0x0][0x23c], -R152.reuse ;  /* 0x00008f002c787a23 */ /* 0x100fe20000010898 */
[C---:B------:R-:W-:Y:S04]  /*e610*/  HMMA.16816.F32 R76, R20.reuse, R122, R76 ;  /* 0x0000007a144c723c */ /* 0x040fe8000000184c */
[--C-:B------:R-:W-:Y:S01]  /*e620*/  FFMA.FTZ R121, R45, c[0x0][0x23c], -R152.reuse ;  /* 0x00008f002d797a23 */ /* 0x100fe20000010898 */
[----:B------:R-:W1:Y:S01]  /*e630*/  MUFU.EX2 R120, R120 ;  /* 0x0000007800787308 */ /* 0x000e620000000800 */
[----:B------:R-:W-:Y:S02]  /*e640*/  FFMA.FTZ R152, R65, c[0x0][0x23c], -R152 ;  /* 0x00008f0041987a23 */ /* 0x000fe40000010898 */
[C---:B--2---:R-:W-:Y:S04]  /*e650*/  HMMA.16816.F32 R80, R20.reuse, R32, R80 ;  /* 0x000000201450723c */ /* 0x044fe80000001850 */
[--C-:B------:R-:W-:Y:S02]  /*e660*/  FFMA.FTZ R122, R46, c[0x0][0x23c], -R151.reuse ;  /* 0x00008f002e7a7a23 */ /* 0x100fe40000010897 */
[--C-:B------:R-:W-:Y:S01]  /*e670*/  FFMA.FTZ R123, R47, c[0x0][0x23c], -R151.reuse ;  /* 0x00008f002f7b7a23 */ /* 0x100fe20000010897 */
[----:B------:R-:W2:Y:S01]  /*e680*/  MUFU.EX2 R121, R121 ;  /* 0x0000007900797308 */ /* 0x000ea20000000800 */
[C---:B------:R-:W-:Y:S01]  /*e690*/  HMMA.16816.F32 R84, R20.reuse, R34, R84 ;  /* 0x000000221454723c */ /* 0x040fe20000001854 */
[----:B------:R-:W5:Y:S03]  /*e6a0*/  LDSM.16.MT88.4 R32, [R213+0x12000] ;  /* 0x01200000d520783b */ /* 0x000f660000004200 */
[----:B------:R-:W-:Y:S04]  /*e6b0*/  FFMA.FTZ R151, R67, c[0x0][0x23c], -R151 ;  /* 0x00008f0043977a23 */ /* 0x000fe80000010897 */
[C---:B---3--:R-:W-:Y:S01]  /*e6c0*/  HMMA.16816.F32 R88, R20.reuse, R24, R88 ;  /* 0x000000181458723c */ /* 0x048fe20000001858 */
[----:B------:R-:W-:Y:S01]  /*e6d0*/  LDSM.16.MT88.4 R44, [R213+0x13000] ;  /* 0x01300000d52c783b */ /* 0x000fe20000004200 */
[----:B------:R-:W3:Y:S02]  /*e6e0*/  MUFU.EX2 R122, R122 ;  /* 0x0000007a007a7308 */ /* 0x000ee40000000800 */
[----:B-1----:R-:W-:Y:S04]  /*e6f0*/  FADD.FTZ R0, R120, R5 ;  /* 0x0000000578007221 */ /* 0x002fe80000010000 */
[C---:B------:R-:W-:Y:S01]  /*e700*/  HMMA.16816.F32 R92, R20.reuse, R26, R92 ;  /* 0x0000001a145c723c */ /* 0x040fe2000000185c */
[----:B------:R-:W1:Y:S03]  /*e710*/  LDSM.16.MT88.4 R24, [R212+0x12000] ;  /* 0x01200000d418783b */ /* 0x000e660000004200 */
[----:B------:R-:W5:Y:S01]  /*e720*/  MUFU.EX2 R123, R123 ;  /* 0x0000007b007b7308 */ /* 0x000f620000000800 */
[----:B--2---:R-:W-:Y:S03]  /*e730*/  FADD.FTZ R0, R121, R0 ;  /* 0x0000000079007221 */ /* 0x004fe60000010000 */
[C---:B----4-:R-:W-:Y:S04]  /*e740*/  HMMA.16816.F32 R96, R20.reuse, R28, R96 ;  /* 0x0000001c1460723c */ /* 0x050fe80000001860 */
[----:B------:R-:W-:Y:S01]  /*e750*/  FADD.FTZ R5, R173, R0 ;  /* 0x00000000ad057221 */ /* 0x000fe20000010000 */
[----:B------:R-:W-:Y:S01]  /*e760*/  MOV R0, R3 ;  /* 0x0000000300007202 */ /* 0x000fe20000000f00 */
[----:B------:R-:W2:Y:S02]  /*e770*/  MUFU.EX2 R65, R152 ;  /* 0x0000009800417308 */ /* 0x000ea40000000800 */
[C---:B------:R-:W-:Y:S01]  /*e780*/  HMMA.16816.F32 R100, R20.reuse, R30, R100 ;  /* 0x0000001e1464723c */ /* 0x040fe20000001864 */
[----:B------:R-:W4:Y:S03]  /*e790*/  LDSM.16.MT88.4 R28, [R216+0xe800] ;  /* 0x00e80000d81c783b */ /* 0x000f260000004200 */
[----:B---3--:R-:W-:Y:S02]  /*e7a0*/  FADD.FTZ R2, R122, R7 ;  /* 0x000000077a027221 */ /* 0x008fe40000010000 */
[----:B------:R-:W-:Y:S02]  /*e7b0*/  FADD.FTZ R5, R174, R5 ;  /* 0x00000005ae057221 */ /* 0x000fe40000010000 */
[C---:B-----5:R-:W-:Y:S01]  /*e7c0*/  HMMA.16816.F32 R104, R20.reuse, R36, R104 ;  /* 0x000000241468723c */ /* 0x060fe20000001868 */
[----:B------:R-:W3:Y:S03]  /*e7d0*/  MUFU.EX2 R151, R151 ;  /* 0x0000009700977308 */ /* 0x000ee60000000800 */
[----:B------:R-:W-:Y:S04]  /*e7e0*/  FADD.FTZ R2, R123, R2 ;  /* 0x000000027b027221 */ /* 0x000fe80000010000 */
[C---:B------:R-:W-:Y:S01]  /*e7f0*/  HMMA.16816.F32 R12, R20.reuse, R38, R12 ;  /* 0x00000026140c723c */ /* 0x040fe2000000180c */
[----:B------:R-:W5:Y:S03]  /*e800*/  LDSM.16.MT88.4 R36, [R214+0xe800] ;  /* 0x00e80000d624783b */ /* 0x000f660000004200 */
[----:B------:R-:W-:Y:S04]  /*e810*/  FADD.FTZ R7, R175, R2 ;  /* 0x00000002af077221 */ /* 0x000fe80000010000 */
[C---:B------:R-:W-:Y:S04]  /*e820*/  HMMA.16816.F32 R108, R20.reuse, R32, R108 ;  /* 0x00000020146c723c */ /* 0x040fe8000000186c */
[----:B------:R-:W-:Y:S04]  /*e830*/  FADD.FTZ R7, R176, R7 ;  /* 0x00000007b0077221 */ /* 0x000fe80000010000 */
[C---:B------:R-:W-:Y:S01]  /*e840*/  HMMA.16816.F32 R112, R20.reuse, R34, R112 ;  /* 0x000000221470723c */ /* 0x040fe20000001870 */
[----:B------:R-:W2:Y:S07]  /*e850*/  LDSM.16.MT88.4 R32, [R213+0xe800] ;  /* 0x00e80000d520783b */ /* 0x000eae0000004200 */
[C---:B-1----:R-:W-:Y:S08]  /*e860*/  HMMA.16816.F32 R16, R20.reuse, R24, R16 ;  /* 0x000000181410723c */ /* 0x042ff00000001810 */
[----:B------:R-:W-:Y:S01]  /*e870*/  HMMA.16816.F32 R116, R20, R26, R116 ;  /* 0x0000001a1474723c */ /* 0x000fe20000001874 */
[----:B------:R-:W1:Y:S06]  /*e880*/  LDSM.16.MT88.4 R24, [R212+0xe800] ;  /* 0x00e80000d418783b */ /* 0x000e6c0000004200 */
[----:B------:R-:W-:Y:S02]  /*e890*/  F2FP.PACK_AB R20, R121, R120 ;  /* 0x000000787914723e */ /* 0x000fe400000000ff */
[----:B------:R-:W-:Y:S03]  /*e8a0*/  F2FP.PACK_AB R21, R123, R122 ;  /* 0x0000007a7b15723e */ /* 0x000fe600000000ff */
[----:B------:R-:W-:Y:S02]  /*e8b0*/  F2FP.PACK_AB R22, R174, R173 ;  /* 0x000000adae16723e */ /* 0x000fe400000000ff */
[----:B------:R-:W-:Y:S07]  /*e8c0*/  F2FP.PACK_AB R23, R176, R175 ;  /* 0x000000afb017723e */ /* 0x000fee00000000ff */
        /* <DEDUP_REMOVED lines=45> */
[C---:B------:R-:W-:Y:S08]  /*eba0*/  HMMA.16816.F32 R88, R20.reuse, R36, R88 ;  /* 0x000000241458723c */ /* 0x040ff00000001858 */
[C---:B------:R-:W-:Y:S08]  /*ebb0*/  HMMA.16816.F32 R92, R20.reuse, R38, R92 ;  /* 0x00000026145c723c */ /* 0x040ff0000000185c */
[C---:B--2---:R-:W-:Y:S08]  /*ebc0*/  HMMA.16816.F32 R96, R20.reuse, R28, R96 ;  /* 0x0000001c1460723c */ /* 0x044ff00000001860 */
[C---:B------:R-:W-:Y:S01]  /*ebd0*/  HMMA.16816.F32 R100, R20.reuse, R30, R100 ;  /* 0x0000001e1464723c */ /* 0x040fe20000001864 */
[----:B------:R-:W2:Y:S07]  /*ebe0*/  LDSM.16.MT88.4 R28, [R213+0xf800] ;  /* 0x00f80000d51c783b */ /* 0x000eae0000004200 */
        /* <DEDUP_REMOVED lines=11> */
[----:B---3--:R-:W-:Y:S01]  /*eca0*/  F2FP.PACK_AB R23, R151, R66 ;  /* 0x000000429717723e */ /* 0x008fe200000000ff */
[----:B------:R-:W-:Y:S02]  /*ecb0*/  FADD.FTZ R61, R61, R60 ;  /* 0x0000003c3d3d7221 */ /* 0x000fe40000010000 */
[----:B------:R-:W-:Y:S02]  /*ecc0*/  FADD.FTZ R63, R63, R62 ;  /* 0x0000003e3f3f7221 */ /* 0x000fe40000010000 */
[----:B------:R-:W-:Y:S02]  /*ecd0*/  FADD.FTZ R64, R64, R61 ;  /* 0x0000003d40407221 */ /* 0x000fe40000010000 */
[C---:B-1----:R-:W-:Y:S01]  /*ece0*/  HMMA.16816.F32 R128, R20.reuse, R24, R8 ;  /* 0x000000181480723c */ /* 0x042fe20000001808 */
[----:B------:R-:W1:Y:S02]  /*ecf0*/  LDSM.16.MT88.4 R8, [R212+0xf800] ;  /* 0x00f80000d408783b */ /* 0x000e640000004200 */
[----:B------:R-:W-:Y:S02]  /*ed00*/  FADD.FTZ R66, R66, R63 ;  /* 0x0000003f42427221 */ /* 0x000fe40000010000 */
[----:B------:R-:W-:Y:S02]  /*ed10*/  FADD.FTZ R241, R65, R64 ;  /* 0x0000004041f17221 */ /* 0x000fe40000010000 */
[----:B------:R-:W-:Y:S01]  /*ed20*/  FADD.FTZ R239, R151, R66 ;  /* 0x0000004297ef7221 */ /* 0x000fe20000010000 */
[C---:B------:R-:W-:Y:S01]  /*ed30*/  HMMA.16816.F32 R68, R20.reuse, R26, R68 ;  /* 0x0000001a1444723c */ /* 0x040fe20000001844 */
[----:B------:R-:W3:Y:S07]  /*ed40*/  LDSM.16.MT88.4 R24, [R216+0x13800] ;  /* 0x01380000d818783b */ /* 0x000eee0000004200 */
[C---:B------:R-:W-:Y:S08]  /*ed50*/  HMMA.16816.F32 R72, R20.reuse, R32, R72 ;  /* 0x000000201448723c */ /* 0x040ff00000001848 */
[C---:B------:R-:W-:Y:S08]  /*ed60*/  HMMA.16816.F32 R76, R20.reuse, R34, R76 ;  /* 0x00000022144c723c */ /* 0x040ff0000000184c */
        /* <DEDUP_REMOVED lines=15> */
.L_x_3491:
[----:B------:R-:W1:Y:S01]  /*ee60*/  SHFL.BFLY PT, R2, R241, 0x2, 0x1f ;  /* 0x0c401f00f1027f89 */ /* 0x000e6200000e0000 */
[----:B------:R-:W-:Y:S01]  /*ee70*/  LEA.HI R11, R230, R230, RZ, 0x1 ;  /* 0x000000e6e60b7211 */ /* 0x000fe200078f08ff */
[----:B------:R-:W-:Y:S01]  /*ee80*/  BSSY B0, `(.L_x_3496) ;  /* 0x00000ce000007945 */ /* 0x000fe20003800000 */
[----:B------:R-:W-:Y:S01]  /*ee90*/  MOV R7, 0x3f800000 ;  /* 0x3f80000000077802 */ /* 0x000fe20000000f00 */
[----:B------:R-:W2:Y:S01]  /*eea0*/  SHFL.BFLY PT, R0, R239, 0x2, 0x1f ;  /* 0x0c401f00ef007f89 */ /* 0x000ea200000e0000 */
[----:B------:R-:W-:-:S02]  /*eeb0*/  SHF.L.U32 R12, R11, 0x2, RZ ;  /* 0x000000020b0c7819 */ /* 0x000fc400000006ff */
[----:B------:R-:W-:Y:S01]  /*eec0*/  LOP3.LUT R11, R11, 0xffffffe, RZ, 0xc0, !PT ;  /* 0x0ffffffe0b0b7812 */ /* 0x000fe200078ec0ff */
[----:B------:R-:W-:Y:S01]  /*eed0*/  BAR.SYNC.DEFER_BLOCKING 0x0 ;  /* 0x0000000000007b1d */ /* 0x000fe20000010000 */
[----:B------:R-:W-:Y:S01]  /*eee0*/  MOV R6, 0x3f800000 ;  /* 0x3f80000000067802 */ /* 0x000fe20000000f00 */
[----:B-1----:R-:W-:Y:S02]  /*eef0*/  FADD.FTZ R5, R2, R241 ;  /* 0x000000f102057221 */ /* 0x002fe40000010000 */
[----:B--2---:R-:W-:-:S03]  /*ef00*/  FADD.FTZ R13, R0, R239 ;  /* 0x000000ef000d7221 */ /* 0x004fc60000010000 */
[----:B------:R-:W1:Y:S04]  /*ef10*/  SHFL.BFLY PT, R4, R5, 0x1, 0x1f ;  /* 0x0c201f0005047f89 */ /* 0x000e6800000e0000 */
[----:B------:R-:W2:Y:S04]  /*ef20*/  S2R R0, SR_TID.X ;  /* 0x0000000000007919 */ /* 0x000ea80000002100 */
[----:B------:R-:W3:Y:S01]  /*ef30*/  SHFL.BFLY PT, R2, R13, 0x1, 0x1f ;  /* 0x0c201f000d027f89 */ /* 0x000ee200000e0000 */
[----:B-1----:R-:W-:Y:S01]  /*ef40*/  FADD.FTZ R4, R5, R4 ;  /* 0x0000000405047221 */ /* 0x002fe20000010000 */
[----:B------:R-:W-:-:S02]  /*ef50*/  SHF.L.U32 R5, R224, 0x6, RZ ;  /* 0x00000006e0057819 */ /* 0x000fc400000006ff */
[----:B--2---:R-:W-:Y:S02]  /*ef60*/  SHF.R.S32.HI R9, RZ, 0x1f, R0 ;  /* 0x0000001fff097819 */ /* 0x004fe40000011400 */
[----:B------:R-:W-:Y:S02]  /*ef70*/  LOP3.LUT R5, R5, 0x1c0, RZ, 0xc0, !PT ;  /* 0x000001c005057812 */ /* 0x000fe400078ec0ff */
[----:B------:R-:W-:Y:S01]  /*ef80*/  LEA.HI R10, R9, R0, RZ, 0x2 ;  /* 0x00000000090a7211 */ /* 0x000fe200078f10ff */
[----:B---3--:R-:W-:Y:S01]  /*ef90*/  FADD.FTZ R2, R13, R2 ;  /* 0x000000020d027221 */ /* 0x008fe20000010000 */
[----:B------:R-:W-:Y:S02]  /*efa0*/  FSETP.NE.FTZ.AND P4, PT, R4, RZ, PT ;  /* 0x000000ff0400720b */ /* 0x000fe40003f95000 */
[--C-:B------:R-:W-:Y:S02]  /*efb0*/  SHF.R.S32.HI R8, RZ, 0x2, R10.reuse ;  /* 0x00000002ff087819 */ /* 0x100fe4000001140a */
[----:B------:R-:W-:-:S02]  /*efc0*/  SHF.R.S32.HI R13, RZ, 0x1f, R10 ;  /* 0x0000001fff0d7819 */ /* 0x000fc4000001140a */
[----:B------:R-:W-:Y:S02]  /*efd0*/  FSETP.NE.FTZ.AND P3, PT, R2, RZ, PT ;  /* 0x000000ff0200720b */ /* 0x000fe40003f75000 */
[----:B------:R-:W-:Y:S02]  /*efe0*/  LEA.HI R13, R13, R8, RZ, 0x3 ;  /* 0x000000080d0d7211 */ /* 0x000fe400078f18ff */
[----:B------:R-:W-:Y:S02]  /*eff0*/  LOP3.LUT R12, R5, 0x38, R12, 0xf8, !PT ;  /* 0x00000038050c7812 */ /* 0x000fe400078ef80c */
[----:B------:R-:W-:Y:S01]  /*f000*/  SHF.R.U32.HI R5, RZ, 0x3, R5 ;  /* 0x00000003ff057819 */ /* 0x000fe20000011605 */
[----:B------:R-:W1:Y:S01]  /*f010*/  @P4 MUFU.RCP R7, R4 ;  /* 0x0000000400074308 */ /* 0x000e620000001000 */
[----:B------:R-:W-:Y:S02]  /*f020*/  LOP3.LUT R13, R13, 0xfffffff8, RZ, 0xc0, !PT ;  /* 0xfffffff80d0d7812 */ /* 0x000fe400078ec0ff */
[----:B------:R-:W-:-:S02]  /*f030*/  LOP3.LUT R5, R12, R5, RZ, 0x3c, !PT ;  /* 0x000000050c057212 */ /* 0x000fc400078e3cff */
[----:B------:R-:W-:Y:S02]  /*f040*/  IADD3 R12, R230, -R11, RZ ;  /* 0x8000000be60c7210 */ /* 0x000fe40007ffe0ff */
[----:B------:R-:W-:Y:S01]  /*f050*/  IADD3 R8, R8, -R13, RZ ;  /* 0x8000000d08087210 */ /* 0x000fe20007ffe0ff */
[----:B------:R-:W2:Y:S01]  /*f060*/  @P3 MUFU.RCP R6, R2 ;  /* 0x0000000200063308 */ /* 0x000ea20000001000 */
[----:B------:R-:W-:Y:S02]  /*f070*/  LEA R5, R12, R5, 0x2 ;  /* 0x000000050c057211 */ /* 0x000fe400078e10ff */
[----:B------:R-:W-:Y:S02]  /*f080*/  LEA.HI R9, R9, R0, RZ, 0x5 ;  /* 0x0000000009097211 */ /* 0x000fe400078f28ff */
[----:B------:R-:W-:Y:S02]  /*f090*/  LOP3.LUT R11, R10, 0x1ffffffc, RZ, 0xc0, !PT ;  /* 0x1ffffffc0a0b7812 */ /* 0x000fe400078ec0ff */
[----:B------:R-:W-:Y:S01]  /*f0a0*/  SHF.L.U32 R12, R8, 0x6, RZ ;  /* 0x00000006080c7819 */ /* 0x000fe200000006ff */
[C---:B-1----:R-:W-:Y:S01]  /*f0b0*/  FMUL.FTZ R128, R7.reuse, R128 ;  /* 0x0000008007807220 */ /* 0x042fe20000410000 */
[----:B------:R-:W-:Y:S01]  /*f0c0*/  SHF.R.S32.HI R10, RZ, 0x5, R9 ;  /* 0x00000005ff0a7819 */ /* 0x000fe20000011409 */
[----:B------:R-:W-:Y:S01]  /*f0d0*/  FMUL.FTZ R129, R7, R129 ;  /* 0x0000008107817220 */ /* 0x000fe20000410000 */
[----:B------:R-:W-:Y:S01]  /*f0e0*/  IADD3 R11, -R11, R0, RZ ;  /* 0x000000000b0b7210 */ /* 0x000fe20007ffe1ff */
        /* <DEDUP_REMOVED lines=19> */
[C---:B------:R-:W-:Y:S01]  /*f220*/  IADD3 R12, R8.reuse, -0x20, RZ ;  /* 0xffffffe0080c7810 */ /* 0x040fe20007ffe0ff */
[----:B------:R-:W-:Y:S01]  /*f230*/  FMUL.FTZ R88, R7, R88 ;  /* 0x0000005807587220 */ /* 0x000fe20000410000 */
[----:B------:R-:W-:Y:S01]  /*f240*/  LOP3.LUT R9, R9, 0xffffffe0, RZ, 0xc0, !PT ;  /* 0xffffffe009097812 */ /* 0x000fe200078ec0ff */
[C---:B------:R-:W-:Y:S01]  /*f250*/  FMUL.FTZ R89, R7.reuse, R89 ;  /* 0x0000005907597220 */ /* 0x040fe20000410000 */
[----:B------:R-:W-:Y:S01]  /*f260*/  @P0 IADD3 R12, R8, 0x20, RZ ;  /* 0x00000020080c0810 */ /* 0x000fe20007ffe0ff */
[C---:B------:R-:W-:Y:S01]  /*f270*/  FMUL.FTZ R92, R7.reuse, R92 ;  /* 0x0000005c075c7220 */ /* 0x040fe20000410000 */
[----:B------:R-:W1:Y:S01]  /*f280*/  @P4 MUFU.LG2 R4, R4 ;  /* 0x0000000400044308 */ /* 0x000e620000000c00 */
[----:B------:R-:W-:Y:S01]  /*f290*/  FMUL.FTZ R93, R7, R93 ;  /* 0x0000005d075d7220 */ /* 0x000fe20000410000 */
[----:B------:R-:W-:Y:S01]  /*f2a0*/  IADD3 R9, -R9, R0, RZ ;  /* 0x0000000009097210 */ /* 0x000fe20007ffe1ff */
[C---:B------:R-:W-:Y:S01]  /*f2b0*/  FMUL.FTZ R96, R7.reuse, R96 ;  /* 0x0000006007607220 */ /* 0x040fe20000410000 */
[----:B------:R-:W-:Y:S01]  /*f2c0*/  MOV R0, 0xff800000 ;  /* 0xff80000000007802 */ /* 0x000fe20000000f00 */
[----:B------:R-:W-:Y:S01]  /*f2d0*/  FMUL.FTZ R97, R7, R97 ;  /* 0x0000006107617220 */ /* 0x000fe20000410000 */
[----:B------:R-:W-:Y:S01]  /*f2e0*/  LOP3.LUT P0, RZ, R9, 0x3, RZ, 0xc0, !PT ;  /* 0x0000000309ff7812 */ /* 0x000fe2000780c0ff */
[C---:B------:R-:W-:Y:S01]  /*f2f0*/  FMUL.FTZ R100, R7.reuse, R100 ;  /* 0x0000006407647220 */ /* 0x040fe20000410000 */
[----:B------:R-:W3:Y:S01]  /*f300*/  @P3 MUFU.LG2 R2, R2 ;  /* 0x0000000200023308 */ /* 0x000ee20000000c00 */
        /* <DEDUP_REMOVED lines=14> */
[----:B--2---:R-:W-:-:S02]  /*f3f0*/  FMUL.FTZ R131, R6, R131 ;  /* 0x0000008306837220 */ /* 0x004fc40000410000 */
        /* <DEDUP_REMOVED lines=28> */
[C---:B------:R-:W-:Y:S01]  /*f5c0*/  FMUL.FTZ R102, R6.reuse, R102 ;  /* 0x0000006606667220 */ /* 0x040fe20000410000 */
[----:B------:R-:W2:Y:S01]  /*f5d0*/  S2R R7, SR_CTAID.X ;  /* 0x0000000000077919 */ /* 0x000ea20000002500 */
        /* <DEDUP_REMOVED lines=12> */
[----:B------:R-:W-:Y:S01]  /*f6a0*/  MOV R6, 0x80 ;  /* 0x0000008000067802 */ /* 0x000fe20000000f00 */
[----:B-1----:R-:W-:Y:S01]  /*f6b0*/  @P4 FMUL.FTZ R9, R4, 0.69314718246459960938 ;  /* 0x3f31721804094820 */ /* 0x002fe20000410000 */
[----:B--2---:R-:W-:Y:S01]  /*f6c0*/  SHF.L.U32 R7, R7, 0x6, RZ ;  /* 0x0000000607077819 */ /* 0x004fe200000006ff */
[----:B---3--:R-:W-:Y:S01]  /*f6d0*/  @P3 FMUL.FTZ R2, R2, 0.69314718246459960938 ;  /* 0x3f31721802023820 */ /* 0x008fe20000410000 */
[----:B------:R-:W-:Y:S01]  /*f6e0*/  SEL R15, R6, 0xffffff80, !P2 ;  /* 0xffffff80060f7807 */ /* 0x000fe20005000000 */
[----:B------:R-:W-:Y:S01]  /*f6f0*/  @P4 FFMA.FTZ R0, R132, c[0x0][0x238], R9 ;  /* 0x00008e0084004a23 */ /* 0x000fe20000010009 */
[----:B------:R-:W1:Y:S02]  /*f700*/  S2R R6, SR_CTAID.Y ;  /* 0x0000000000067919 */ /* 0x000e640000002600 */
[-C--:B------:R-:W-:Y:S02]  /*f710*/  IADD3 R16, R8, R15.reuse, RZ ;  /* 0x0000000f08107210 */ /* 0x080fe40007ffe0ff */
[----:B------:R-:W-:Y:S01]  /*f720*/  IADD3 R17, R15, R12, RZ ;  /* 0x0000000c0f117210 */ /* 0x000fe20007ffe0ff */
[----:B------:R-:W2:Y:S01]  /*f730*/  S2R R8, SR_CTAID.Z ;  /* 0x0000000000087919 */ /* 0x000ea20000002700 */
        /* <DEDUP_REMOVED lines=17> */
[----:B------:R-:W-:Y:S01]  /*f850*/  STS.64 [R14+0x4800], R126 ;  /* 0x0048007e0e007388 */ /* 0x000fe20000000a00 */
[----:B---3--:R-:W-:-:S03]  /*f860*/  IADD3 R11, -R231, RZ, RZ ;  /* 0x000000ffe70b7210 */ /* 0x008fc60007ffe1ff */
[----:B------:R-:W-:Y:S01]  /*f870*/  STS.64 [R16+0x4000], R108 ;  /* 0x0040006c10007388 */ /* 0x000fe20000000a00 */
[----:B-1----:R-:W-:-:S03]  /*f880*/  IMAD R231, R6, c[0x0][0x210], R231 ;  /* 0x0000840006e77a24 */ /* 0x002fc600078e02e7 */
[----:B------:R-:W-:Y:S01]  /*f890*/  STS.64 [R16+0x4800], R110 ;  /* 0x0048006e10007388 */ /* 0x000fe20000000a00 */
[----:B--2---:R-:W-:Y:S01]  /*f8a0*/  IMAD R8, R11, c[0x0][0x1c0], R8 ;  /* 0x000070000b087a24 */ /* 0x004fe200078e0208 */
[----:B------:R-:W-:Y:S02]  /*f8b0*/  SHF.R.S32.HI R11, RZ, 0x1f, R10 ;  /* 0x0000001fff0b7819 */ /* 0x000fe4000001140a */
[----:B------:R-:W-:Y:S01]  /*f8c0*/  STS.64 [R17+0x4000], R112 ;  /* 0x0040007011007388 */ /* 0x000fe20000000a00 */
[----:B------:R-:W-:Y:S01]  /*f8d0*/  IMAD R8, R231, c[0x0][0x1c0], R8 ;  /* 0x00007000e7087a24 */ /* 0x000fe200078e0208 */
[----:B------:R-:W-:Y:S02]  /*f8e0*/  LEA.HI R11, R11, R10, RZ, 0x2 ;  /* 0x0000000a0b0b7211 */ /* 0x000fe400078f10ff */
[----:B------:R-:W-:Y:S01]  /*f8f0*/  STS.64 [R17+0x4800], R114 ;  /* 0x0048007211007388 */ /* 0x000fe20000000a00 */
[----:B------:R-:W-:Y:S01]  /*f900*/  IMAD R7, R8, c[0x0][0x214], R7 ;  /* 0x0000850008077a24 */ /* 0x000fe200078e0207 */
[----:B------:R-:W-:-:S02]  /*f910*/  LOP3.LUT R11, R11, 0xffffffc, RZ, 0xc0, !PT ;  /* 0x0ffffffc0b0b7812 */ /* 0x000fc400078ec0ff */
[----:B------:R-:W-:Y:S02]  /*f920*/  STS.64 [R18+0x4000], R120 ;  /* 0x0040007812007388 */ /* 0x000fe40000000a00 */
[----:B------:R-:W-:Y:S02]  /*f930*/  IADD3 R11, R10, -R11, RZ ;  /* 0x8000000b0a0b7210 */ /* 0x000fe40007ffe0ff */
[----:B------:R-:W-:Y:S02]  /*f940*/  STS.64 [R18+0x4800], R122 ;  /* 0x0048007a12007388 */ /* 0x000fe40000000a00 */
[----:B------:R-:W-:Y:S02]  /*f950*/  LEA R236, R11, R236, 0x4 ;  /* 0x000000ec0bec7211 */ /* 0x000fe400078e20ff */
[----:B------:R-:W-:Y:S04]  /*f960*/  STS.64 [R15+0x4000], R116 ;  /* 0x004000740f007388 */ /* 0x000fe80000000a00 */
[----:B------:R-:W-:Y:S04]  /*f970*/  STS.64 [R15+0x4800], R118 ;  /* 0x004800760f007388 */ /* 0x000fe80000000a00 */
[----:B------:R-:W-:Y:S06]  /*f980*/  BAR.SYNC.DEFER_BLOCKING 0x0 ;  /* 0x0000000000007b1d */ /* 0x000fec0000010000 */
        /* <DEDUP_REMOVED lines=29> */
.L_x_3497:
[----:B--234-:R-:W-:Y:S05]  /*fb60*/  BSYNC B0 ;  /* 0x0000000000007941 */ /* 0x01cfea0003800000 */
.L_x_3496:
[----:B------:R-:W-:Y:S01]  /*fb70*/  IMAD.SHL.U32 R4, R230, 0x4, RZ ;  /* 0x00000004e6047824 */ /* 0x000fe200078e00ff */
[C---:B------:R-:W-:Y:S01]  /*fb80*/  IADD3 R2, R224.reuse, 0x8, RZ ;  /* 0x00000008e0027810 */ /* 0x040fe20007ffe0ff */
[----:B------:R-:W-:Y:S01]  /*fb90*/  IMAD R7, R7, c[0x0][0x22c], RZ ;  /* 0x00008b0007077a24 */ /* 0x000fe200078e02ff */
[----:B------:R-:W-:Y:S02]  /*fba0*/  IADD3 R0, R224, 0x10, RZ ;  /* 0x00000010e0007810 */ /* 0x000fe40007ffe0ff */
[----:B------:R-:W-:Y:S02]  /*fbb0*/  SHF.R.S32.HI R5, RZ, 0x1f, R4 ;  /* 0x0000001fff057819 */ /* 0x000fe40000011404 */
[----:B------:R-:W-:-:S02]  /*fbc0*/  ISETP.GE.AND P5, PT, R2, R223, PT ;  /* 0x000000df0200720c */ /* 0x000fc40003fa6270 */
[C---:B------:R-:W-:Y:S01]  /*fbd0*/  IADD3 R2, R224.reuse, 0x18, RZ ;  /* 0x00000018e0027810 */ /* 0x040fe20007ffe0ff */
[----:B------:R-:W-:Y:S01]  /*fbe0*/  IMAD.WIDE R4, R224, 0x80, R4 ;  /* 0x00000080e0047825 */ /* 0x000fe200078e0204 */
[-C--:B------:R-:W-:Y:S02]  /*fbf0*/  ISETP.GE.AND P4, PT, R0, R223.reuse, PT ;  /* 0x000000df0000720c */ /* 0x080fe40003f86270 */
[----:B------:R-:W-:Y:S02]  /*fc00*/  ISETP.GE.AND P3, PT, R2, R223, PT ;  /* 0x000000df0200720c */ /* 0x000fe40003f66270 */
[C---:B------:R-:W-:Y:S02]  /*fc10*/  IADD3 R3, P0, R7.reuse, R4, RZ ;  /* 0x0000000407037210 */ /* 0x040fe40007f1e0ff */
[----:B------:R-:W-:Y:S02]  /*fc20*/  IADD3 R2, R224, 0x30, RZ ;  /* 0x00000030e0027810 */ /* 0x000fe40007ffe0ff */
[----:B------:R-:W-:-:S02]  /*fc30*/  LEA.HI.X.SX32 R4, R7, R5, 0x1, P0 ;  /* 0x0000000507047211 */ /* 0x000fc400000f0eff */
[C---:B------:R-:W-:Y:S02]  /*fc40*/  LEA R6, P0, R3.reuse, c[0x0][0x1d8], 0x2 ;  /* 0x0000760003067a11 */ /* 0x040fe400078010ff */
[----:B------:R-:W-:Y:S02]  /*fc50*/  IADD3 R0, R224, 0x20, RZ ;  /* 0x00000020e0007810 */ /* 0x000fe40007ffe0ff */
[----:B------:R-:W-:Y:S02]  /*fc60*/  LEA.HI.X R7, R3, c[0x0][0x1dc], R4, 0x2, P0 ;  /* 0x0000770003077a11 */ /* 0x000fe400000f1404 */
[-C--:B------:R-:W-:Y:S02]  /*fc70*/  ISETP.GE.AND P0, PT, R2, R223.reuse, PT ;  /* 0x000000df0200720c */ /* 0x080fe40003f06270 */
[-C--:B------:R-:W-:Y:S01]  /*fc80*/  ISETP.GE.AND P2, PT, R0, R223.reuse, PT ;  /* 0x000000df0000720c */ /* 0x080fe20003f46270 */
[----:B------:R2:W-:Y:S01]  /*fc90*/  @!P5 STG.E.128 [R6.64+0x1000], R64 ;  /* 0x001000400600d986 */ /* 0x0005e2000c101d0c */
[----:B------:R-:W-:-:S02]  /*fca0*/  ISETP.GE.AND P6, PT, R224, R223, PT ;  /* 0x000000dfe000720c */ /* 0x000fc40003fc6270 */
[C---:B------:R-:W-:Y:S01]  /*fcb0*/  IADD3 R0, R224.reuse, 0x28, RZ ;  /* 0x00000028e0007810 */ /* 0x040fe20007ffe0ff */
[----:B-1----:R2:W-:Y:S01]  /*fcc0*/  @!P5 STG.E.128 [R6.64+0x1100], R32 ;  /* 0x001100200600d986 */ /* 0x0025e2000c101d0c */
[----:B------:R-:W-:Y:S02]  /*fcd0*/  IADD3 R224, R224, 0x38, RZ ;  /* 0x00000038e0e07810 */ /* 0x000fe40007ffe0ff */
[-C--:B------:R-:W-:Y:S01]  /*fce0*/  ISETP.GE.AND P1, PT, R0, R223.reuse, PT ;  /* 0x000000df0000720c */ /* 0x080fe20003f26270 */
[----:B------:R2:W-:Y:S04]  /*fcf0*/  @!P4 STG.E.128 [R6.64+0x2000], R60 ;  /* 0x0020003c0600c986 */ /* 0x0005e8000c101d0c */
[----:B------:R2:W-:Y:S04]  /*fd00*/  @!P0 STG.E.128 [R6.64+0x6000], R44 ;  /* 0x0060002c06008986 */ /* 0x0005e8000c101d0c */
[----:B------:R2:W-:Y:S01]  /*fd10*/  @!P0 STG.E.128 [R6.64+0x6100], R12 ;  /* 0x0061000c06008986 */ /* 0x0005e2000c101d0c */
[----:B------:R-:W-:-:S03]  /*fd20*/  ISETP.GE.AND P0, PT, R224, R223, PT ;  /* 0x000000dfe000720c */ /* 0x000fc60003f06270 */
[----:B------:R2:W-:Y:S04]  /*fd30*/  @!P6 STG.E.128 [R6.64+0x100], R36 ;  /* 0x000100240600e986 */ /* 0x0005e8000c101d0c */
[----:B------:R2:W-:Y:S04]  /*fd40*/  @!P4 STG.E.128 [R6.64+0x2100], R28 ;  /* 0x0021001c0600c986 */ /* 0x0005e8000c101d0c */
[----:B------:R2:W-:Y:S04]  /*fd50*/  @!P3 STG.E.128 [R6.64+0x3000], R56 ;  /* 0x003000380600b986 */ /* 0x0005e8000c101d0c */
[----:B------:R2:W-:Y:S04]  /*fd60*/  @!P3 STG.E.128 [R6.64+0x3100], R24 ;  /* 0x003100180600b986 */ /* 0x0005e8000c101d0c */
[----:B------:R2:W-:Y:S04]  /*fd70*/  @!P2 STG.E.128 [R6.64+0x4000], R52 ;  /* 0x004000340600a986 */ /* 0x0005e8000c101d0c */
[----:B------:R2:W-:Y:S04]  /*fd80*/  @!P2 STG.E.128 [R6.64+0x4100], R20 ;  /* 0x004100140600a986 */ /* 0x0005e8000c101d0c */
[----:B------:R2:W-:Y:S04]  /*fd90*/  @!P1 STG.E.128 [R6.64+0x5000], R48 ;  /* 0x0050003006009986 */ /* 0x0005e8000c101d0c */
[----:B------:R2:W-:Y:S04]  /*fda0*/  @!P1 STG.E.128 [R6.64+0x5100], R16 ;  /* 0x0051001006009986 */ /* 0x0005e8000c101d0c */
[----:B------:R2:W-:Y:S04]  /*fdb0*/  @!P6 STG.E.64 [R6.64], R68 ;  /* 0x000000440600e986 */ /* 0x0005e8000c101b0c */
[----:B------:R2:W-:Y:S01]  /*fdc0*/  @!P6 STG.E.64 [R6.64+0x8], R70 ;  /* 0x000008460600e986 */ /* 0x0005e2000c101b0c */
[----:B------:R-:W-:Y:S05]  /*fdd0*/  @P0 EXIT ;  /* 0x000000000000094d */ /* 0x000fea0003800000 */
[----:B------:R-:W-:Y:S04]  /*fde0*/  STG.E.128 [R6.64+0x7000], R40 ;  /* 0x0070002806007986 */ /* 0x000fe8000c101d0c */
[----:B------:R-:W-:Y:S01]  /*fdf0*/  STG.E.128 [R6.64+0x7100], R72 ;  /* 0x0071004806007986 */ /* 0x000fe2000c101d0c */
[----:B------:R-:W-:Y:S05]  /*fe00*/  EXIT ;  /* 0x000000000000794d */ /* 0x000fea0003800000 */
.L_x_3498:
        /* <DEDUP_REMOVED lines=15> */
.L_x_8238:


//--------------------- .text._ZN5flash24flash_fwd_splitkv_kernelI23Flash_fwd_kernel_traitsILi128ELi64ELi128ELi4ELb0ELb0EN7cutlass6half_tE19Flash_kernel_traitsILi128ELi64ELi128ELi4ES3_EELb1ELb0ELb0ELb0ELb1ELb1ELb1ELb0EEEvNS_16Flash_fwd_paramsE --------------------------
	.section	.text._ZN5flash24flash_fwd_splitkv_kernelI23Flash_fwd_kernel_traitsILi128ELi64ELi128ELi4ELb0ELb0EN7cutlass6half_tE19Flash_kernel_traitsILi128ELi64ELi128ELi4ES3_EELb1ELb0ELb0ELb0ELb1ELb1ELb1ELb0EEEvNS_16Flash_fwd_paramsE,"ax",@progbits
	.sectioninfo	@"SHI_REGISTERS=255"
	.align	128
        .global         _ZN5flash24flash_fwd_splitkv_kernelI23Flash_fwd_kernel_traitsILi128ELi64ELi128ELi4ELb0ELb0EN7cutlass6half_tE19Flash_kernel_traitsILi128ELi64ELi128ELi4ES3_EELb1ELb0ELb0ELb0ELb1ELb1ELb1ELb0EEEvNS_16Flash_fwd_paramsE
        .type           _ZN5flash24flash_fwd_splitkv_kernelI23Flash_fwd_kernel_traitsILi128ELi64ELi128ELi4ELb0ELb0EN7cutlass6half_tE19Flash_kernel_traitsILi128ELi64ELi128ELi4ES3_EELb1ELb0ELb0ELb0ELb1ELb1ELb1ELb0EEEvNS_16Flash_fwd_paramsE,@function
        .size           _ZN5flash24flash_fwd_splitkv_kernelI23Flash_fwd_kernel_traitsILi128ELi64ELi128ELi4ELb0ELb0EN7cutlass6half_tE19Flash_kernel_traitsILi128ELi64ELi128ELi4ES3_EELb1ELb0ELb0ELb0ELb1ELb1ELb1ELb0EEEvNS_16Flash_fwd_paramsE,(.L_x_8239 - _ZN5flash24flash_fwd_splitkv_kernelI23Flash_fwd_kernel_traitsILi128ELi64ELi128ELi4ELb0ELb0EN7cutlass6half_tE19Flash_kernel_traitsILi128ELi64ELi128ELi4ES3_EELb1ELb0ELb0ELb0ELb1ELb1ELb1ELb0EEEvNS_16Flash_fwd_paramsE)
        .other          _ZN5flash24flash_fwd_splitkv_kernelI23Flash_fwd_kernel_traitsILi128ELi64ELi128ELi4ELb0ELb0EN7cutlass6half_tE19Flash_kernel_traitsILi128ELi64ELi128ELi4ES3_EELb1ELb0ELb0ELb0ELb1ELb1ELb1ELb0EEEvNS_16Flash_fwd_paramsE,@"STO_CUDA_ENTRY STV_DEFAULT"
_ZN5flash24flash_fwd_splitkv_kernelI23Flash_fwd_kernel_traitsILi128ELi64ELi128ELi4ELb0ELb0EN7cutlass6half_tE19Flash_kernel_traitsILi128ELi64ELi128ELi4ES3_EELb1ELb0ELb0ELb0ELb1ELb1ELb1ELb0EEEvNS_16Flash_fwd_paramsE:
.text._ZN5flash24flash_fwd_splitkv_kernelI23Flash_fwd_kernel_traitsILi128ELi64ELi128ELi4ELb0ELb0EN7cutlass6half_tE19Flash_kernel_traitsILi128ELi64ELi128ELi4ES3_EELb1ELb0ELb0ELb0ELb1ELb1ELb1ELb0EEEvNS_16Flash_fwd_paramsE:
        /* <DEDUP_REMOVED lines=53> */
.L_x_3499:
[----:B-1-34-:R-:W-:Y:S02]  /*0350*/  MOV R3, c[0x0][0x218] ;  /* 0x0000860000037a02 */ /* 0x01afe40000000f00 */
.L_x_3500:
        /* <DEDUP_REMOVED lines=139> */
.L_x_3501:
        /* <DEDUP_REMOVED lines=93> */
.L_x_3502:
        /* <DEDUP_REMOVED lines=16> */
.L_x_3504:
        /* <DEDUP_REMOVED lines=49> */
.L_x_3503:
[----:B------:R-:W-:Y:S01]  /*15f0*/  ISETP.NE.AND P1, PT, R7, -0x1, PT ;  /* 0xffffffff0700780c */ /* 0x000fe20003f25270 */
[----:B------:R-:W-:Y:S01]  /*1600*/  IMAD.IADD R227, R132, 0x1, -R137 ;  /* 0x0000000184e37824 */ /* 0x000fe200078e0a89 */
[----:B------:R-:W-:Y:S01]  /*1610*/  SHF.R.S32.HI R15, RZ, 0x1f, R6 ;  /* 0x0000001fff0f7819 */ /* 0x000fe20000011406 */
[----:B------:R-:W-:Y:S01]  /*1620*/  IMAD R11, R11, c[0x0][0x1b8], RZ ;  /* 0x00006e000b0b7a24 */ /* 0x000fe200078e02ff */
[----:B------:R-:W-:Y:S02]  /*1630*/  IADD3 R232, R38, -0x1, RZ ;  /* 0xffffffff26e87810 */ /* 0x000fe40007ffe0ff */
[CC--:B------:R-:W-:Y:S01]  /*1640*/  LEA.HI R5, R15.reuse, R6.reuse, RZ, 0x3 ;  /* 0x000000060f057211 */ /* 0x0c0fe200078f18ff */
[----:B------:R-:W-:Y:S01]  /*1650*/  IMAD R11, R22, c[0x0][0x1bc], R11 ;  /* 0x00006f00160b7a24 */ /* 0x000fe200078e020b */
[----:B------:R-:W-:Y:S02]  /*1660*/  LEA.HI R10, R15, R6, RZ, 0x6 ;  /* 0x000000060f0a7211 */ /* 0x000fe400078f30ff */
[----:B------:R-:W-:-:S02]  /*1670*/  SHF.R.S32.HI R16, RZ, 0x3, R5 ;  /* 0x00000003ff107819 */ /* 0x000fc40000011405 */
[----:B------:R-:W-:Y:S01]  /*1680*/  LOP3.LUT R5, R5, 0xfffffff8, RZ, 0xc0, !PT ;  /* 0xfffffff805057812 */ /* 0x000fe200078ec0ff */
[----:B------:R-:W-:Y:S01]  /*1690*/  @!P1 IMAD.WIDE.U32 R8, R235, c[0x0][0x178], RZ ;  /* 0x00005e00eb089a25 */ /* 0x000fe200078e00ff */
[----:B-----5:R-:W-:Y:S02]  /*16a0*/  @!P1 SHF.R.S32.HI R0, RZ, 0x1f, R235 ;  /* 0x0000001fff009819 */ /* 0x020fe400000114eb */
[----:B------:R-:W-:Y:S01]  /*16b0*/  IADD3 R5, -R5, R6, RZ ;  /* 0x0000000605057210 */ /* 0x000fe20007ffe1ff */
[----:B------:R-:W-:Y:S01]  /*16c0*/  @P1 IMAD.WIDE.U32 R24, R7, c[0x0][0x190], RZ ;  /* 0x0000640007181a25 */ /* 0x000fe200078e00ff */
[C---:B------:R-:W-:Y:S02]  /*16d0*/  IADD3 R26, R16.reuse, 0x10, RZ ;  /* 0x00000010101a7810 */ /* 0x040fe40007ffe0ff */
[----:B------:R-:W-:Y:S01]  /*16e0*/  IADD3 R18, R16, 0x30, RZ ;  /* 0x0000003010127810 */ /* 0x000fe20007ffe0ff */
[----:B------:R-:W-:Y:S01]  /*16f0*/  @!P1 IMAD R0, R0, c[0x0][0x178], RZ ;  /* 0x00005e0000009a24 */ /* 0x000fe200078e02ff */
[-C--:B------:R-:W-:Y:S01]  /*1700*/  ISETP.GE.AND P3, PT, R26, R227.reuse, PT ;  /* 0x000000e31a00720c */ /* 0x080fe20003f66270 */
[----:B------:R-:W-:Y:S01]  /*1710*/  @!P1 IMAD.MOV.U32 R24, RZ, RZ, R8 ;  /* 0x000000ffff189224 */ /* 0x000fe200078e0008 */
[----:B------:R-:W-:Y:S01]  /*1720*/  SHF.R.S32.HI R17, RZ, 0x1f, R16 ;  /* 0x0000001fff117819 */ /* 0x000fe20000011410 */
[----:B------:R-:W-:Y:S01]  /*1730*/  @!P1 IMAD R0, R235, c[0x0][0x17c], R0 ;  /* 0x00005f00eb009a24 */ /* 0x000fe200078e0200 */
[C---:B------:R-:W-:Y:S01]  /*1740*/  IADD3 R20, R16.reuse, 0x20, RZ ;  /* 0x0000002010147810 */ /* 0x040fe20007ffe0ff */
[----:B------:R-:W-:Y:S01]  /*1750*/  IMAD.SHL.U32 R19, R5, 0x8, RZ ;  /* 0x0000000805137824 */ /* 0x000fe200078e00ff */
[-C--:B------:R-:W-:Y:S01]  /*1760*/  ISETP.GE.AND P5, PT, R16, R227.reuse, PT ;  /* 0x000000e31000720c */ /* 0x080fe20003fa6270 */
[----:B------:R-:W-:Y:S01]  /*1770*/  @P1 IMAD R7, R7, c[0x0][0x194], R25 ;  /* 0x0000650007071a24 */ /* 0x000fe200078e0219 */
[----:B------:R-:W-:Y:S01]  /*1780*/  ISETP.GE.AND P2, PT, R20, R227, PT ;  /* 0x000000e31400720c */ /* 0x000fe20003f46270 */
[----:B------:R-:W-:Y:S01]  /*1790*/  @!P1 IMAD.IADD R7, R9, 0x1, R0 ;  /* 0x0000000109079824 */ /* 0x000fe200078e0200 */
[----:B------:R-:W-:Y:S01]  /*17a0*/  IADD3 R24, P6, R19, R24, RZ ;  /* 0x0000001813187210 */ /* 0x000fe20007fde0ff */
[----:B------:R-:W-:Y:S01]  /*17b0*/  IMAD.SHL.U32 R8, R16, 0x40, RZ ;  /* 0x0000004010087824 */ /* 0x000fe200078e00ff */
[----:B------:R-:W-:Y:S01]  /*17c0*/  SHF.R.S32.HI R9, RZ, 0x1f, R19 ;  /* 0x0000001fff097819 */ /* 0x000fe20000011413 */
[----:B------:R-:W-:Y:S01]  /*17d0*/  IMAD.WIDE R34, R35, 0x40, R16 ;  /* 0x0000004023227825 */ /* 0x000fe200078e0210 */
[----:B------:R-:W-:-:S02]  /*17e0*/  SHF.R.S32.HI R0, RZ, 0x1f, R21 ;  /* 0x0000001fff007819 */ /* 0x000fc40000011415 */
[----:B------:R-:W-:Y:S01]  /*17f0*/  LOP3.LUT R8, R8, 0x1c0, RZ, 0xc0, !PT ;  /* 0x000001c008087812 */ /* 0x000fe200078ec0ff */
[----:B------:R-:W-:Y:S01]  /*1800*/  IMAD.X R25, R9, 0x1, R7, P6 ;  /* 0x0000000109197824 */ /* 0x000fe200030e0607 */
[----:B------:R-:W-:Y:S01]  /*1810*/  ISETP.GE.AND P6, PT, R18, R227, PT ;  /* 0x000000e31200720c */ /* 0x000fe20003fc6270 */
[----:B------:R-:W-:Y:S01]  /*1820*/  IMAD R0, R0, c[0x0][0x1a8], RZ ;  /* 0x00006a0000007a24 */ /* 0x000fe200078e02ff */
[----:B------:R-:W-:Y:S01]  /*1830*/  IADD3 R30, P1, R19, R30, RZ ;  /* 0x0000001e131e7210 */ /* 0x000fe20007f3e0ff */
[----:B------:R-:W-:Y:S01]  /*1840*/  IMAD.WIDE.U32 R48, R21, c[0x0][0x1a8], R24 ;  /* 0x00006a0015307a25 */ /* 0x000fe200078e0018 */
[----:B------:R-:W-:Y:S02]  /*1850*/  IADD3 R28, P4, R19, R28, RZ ;  /* 0x0000001c131c7210 */ /* 0x000fe40007f9e0ff */
[----:B------:R-:W-:Y:S01]  /*1860*/  LOP3.LUT R19, R8, 0x38, R19, 0xf8, !PT ;  /* 0x0000003808137812 */ /* 0x000fe200078ef813 */
[----:B------:R-:W-:Y:S01]  /*1870*/  IMAD.X R31, R9, 0x1, R4, P1 ;  /* 0x00000001091f7824 */ /* 0x000fe200008e0604 */
[----:B------:R-:W-:Y:S01]  /*1880*/  SHF.R.U32.HI R8, RZ, 0x3, R8 ;  /* 0x00000003ff087819 */ /* 0x000fe20000011608 */
[----:B------:R-:W-:Y:S01]  /*1890*/  IMAD R0, R21, c[0x0][0x1ac], R0 ;  /* 0x00006b0015007a24 */ /* 0x000fe200078e0200 */
[----:B------:R-:W-:Y:S01]  /*18a0*/  @!P3 IADD3 R40, P1, R34, 0x10, RZ ;  /* 0x000000102228b810 */ /* 0x000fe20007f3e0ff */
[----:B------:R-:W-:Y:S01]  /*18b0*/  IMAD.X R29, R9, 0x1, R2, P4 ;  /* 0x00000001091d7824 */ /* 0x000fe200020e0602 */
[----:B------:R-:W-:Y:S01]  /*18c0*/  LOP3.LUT R8, R19, R8, RZ, 0x3c, !PT ;  /* 0x0000000813087212 */ /* 0x000fe200078e3cff */
[----:B------:R-:W-:Y:S01]  /*18d0*/  IMAD.IADD R49, R49, 0x1, R0 ;  /* 0x0000000131317824 */ /* 0x000fe200078e0200 */
[----:B------:R-:W-:Y:S01]  /*18e0*/  SHF.L.U32 R233, R10, 0x3, RZ ;  /* 0x000000030ae97819 */ /* 0x000fe200000006ff */
[--C-:B------:R-:W-:Y:S01]  /*18f0*/  @!P3 IMAD.MOV.U32 R46, RZ, RZ, R48.reuse ;  /* 0x000000ffff2eb224 */ /* 0x100fe200078e0030 */
[----:B------:R-:W-:Y:S01]  /*1900*/  @!P3 IADD3.X R21, RZ, R35, RZ, P1, !PT ;  /* 0x00000023ff15b210 */ /* 0x000fe20000ffe4ff */
[----:B------:R-:W-:Y:S01]  /*1910*/  @!P3 IMAD.MOV.U32 R47, RZ, RZ, R49 ;  /* 0x000000ffff2fb224 */ /* 0x000fe200078e0031 */
[----:B------:R-:W-:Y:S01]  /*1920*/  @!P6 IADD3 R24, P1, R34, 0x30, RZ ;  /* 0x000000302218e810 */ /* 0x000fe20007f3e0ff */
[----:B------:R-:W-:Y:S01]  /*1930*/  @!P5 IMAD R7, R35, c[0x0][0x190], RZ ;  /* 0x000064002307da24 */ /* 0x000fe200078e02ff */
[----:B------:R-:W-:Y:S01]  /*1940*/  LOP3.LUT R233, R8, 0xfffffe00, R233, 0xf8, !PT ;  /* 0xfffffe0008e97812 */ /* 0x000fe200078ef8e9 */
[----:B------:R-:W-:Y:S01]  /*1950*/  @!P3 IMAD R21, R21, c[0x0][0x190], RZ ;  /* 0x000064001515ba24 */ /* 0x000fe200078e02ff */
[----:B------:R-:W-:Y:S01]  /*1960*/  @!P2 IADD3 R8, P4, R34, 0x20, RZ ;  /* 0x000000202208a810 */ /* 0x000fe20007f9e0ff */
[----:B------:R-:W-:Y:S01]  /*1970*/  @!P6 IMAD.X R19, RZ, RZ, R35, P1 ;  /* 0x000000ffff13e224 */ /* 0x000fe200008e0623 */
[----:B------:R-:W-:Y:S01]  /*1980*/  @!P6 MOV R45, R49 ;  /* 0x00000031002de202 */ /* 0x000fe20000000f00 */
[----:B------:R-:W-:Y:S01]  /*1990*/  @!P3 IMAD R4, R40, c[0x0][0x194], R21 ;  /* 0x000065002804ba24 */ /* 0x000fe200078e0215 */
[----:B------:R-:W-:Y:S01]  /*19a0*/  @!P2 MOV R32, R48 ;  /* 0x000000300020a202 */ /* 0x000fe20000000f00 */
[----:B------:R-:W-:Y:S01]  /*19b0*/  @!P2 IMAD.X R9, RZ, RZ, R35, P4 ;  /* 0x000000ffff09a224 */ /* 0x000fe200020e0623 */
[----:B------:R-:W-:Y:S01]  /*19c0*/  SHF.L.U32 R233, R233, 0x1, RZ ;  /* 0x00000001e9e97819 */ /* 0x000fe200000006ff */
[----:B------:R-:W-:Y:S01]  /*19d0*/  @!P6 IMAD R19, R19, c[0x0][0x190], RZ ;  /* 0x000064001313ea24 */ /* 0x000fe200078e02ff */
[C---:B------:R-:W-:Y:S01]  /*19e0*/  IADD3 R12, R16.reuse, 0x40, RZ ;  /* 0x00000040100c7810 */ /* 0x040fe20007ffe0ff */
[----:B------:R-:W-:Y:S01]  /*19f0*/  @!P6 IMAD.MOV.U32 R44, RZ, RZ, R48 ;  /* 0x000000ffff2ce224 */ /* 0x000fe200078e0030 */
[----:B------:R-:W-:Y:S01]  /*1a00*/  IADD3 R14, R16, 0x50, RZ ;  /* 0x00000050100e7810 */ /* 0x000fe20007ffe0ff */
[----:B------:R-:W-:Y:S01]  /*1a10*/  @!P3 IMAD.WIDE.U32 R40, R40, c[0x0][0x190], R46 ;  /* 0x000064002828ba25 */ /* 0x000fe200078e002e */
[----:B------:R-:W-:-:S02]  /*1a20*/  LEA.HI R228, R15, R6, RZ, 0x4 ;  /* 0x000000060fe47211 */ /* 0x000fc400078f20ff */
[----:B------:R-:W-:Y:S01]  /*1a30*/  LEA.HI R134, R15, R6, RZ, 0x5 ;  /* 0x000000060f867211 */ /* 0x000fe200078f28ff */
[C---:B------:R-:W-:Y:S02]  /*1a40*/  @!P5 IMAD R7, R34.reuse, c[0x0][0x194], R7 ;  /* 0x000065002207da24 */ /* 0x040fe400078e0207 */
[----:B------:R-:W-:Y:S01]  /*1a50*/  @!P2 IMAD R9, R9, c[0x0][0x190], RZ ;  /* 0x000064000909aa24 */ /* 0x000fe200078e02ff */
[----:B------:R-:W-:Y:S01]  /*1a60*/  SHF.R.S32.HI R135, RZ, 0x5, R134 ;  /* 0x00000005ff877819 */ /* 0x000fe20000011486 */
[--C-:B------:R-:W-:Y:S02]  /*1a70*/  @!P2 IMAD.MOV.U32 R33, RZ, RZ, R49.reuse ;  /* 0x000000ffff21a224 */ /* 0x100fe400078e0031 */
[----:B------:R-:W-:-:S04]  /*1a80*/  @!P5 IMAD.WIDE.U32 R34, R34, c[0x0][0x190], R48 ;  /* 0x000064002222da25 */ /* 0x000fc800078e0030 */
[C---:B------:R-:W-:Y:S01]  /*1a90*/  @!P6 IMAD R0, R24.reuse, c[0x0][0x194], R19 ;  /* 0x000065001800ea24 */ /* 0x040fe200078e0213 */
[----:B------:R-:W-:Y:S01]  /*1aa0*/  @!P5 IADD3 R7, R35, R7, RZ ;  /* 0x000000072307d210 */ /* 0x000fe20007ffe0ff */
[----:B------:R-:W-:Y:S01]  /*1ab0*/  @!P6 IMAD.WIDE.U32 R24, R24, c[0x0][0x190], R44 ;  /* 0x000064001818ea25 */ /* 0x000fe200078e002c */
[----:B------:R-:W-:-:S03]  /*1ac0*/  @!P3 LEA R44, P4, R40, c[0x0][0x160], 0x1 ;  /* 0x00005800282cba11 */ /* 0x000fc600078808ff */
[----:B------:R-:W-:Y:S02]  /*1ad0*/  @!P3 IMAD.IADD R4, R41, 0x1, R4 ;  /* 0x000000012904b824 */ /* 0x000fe400078e0204 */
[C---:B------:R-:W-:Y:S02]  /*1ae0*/  @!P2 IMAD R2, R8.reuse, c[0x0][0x194], R9 ;  /* 0x000065000802aa24 */ /* 0x040fe400078e0209 */
[----:B------:R-:W-:Y:S01]  /*1af0*/  @!P2 IMAD.WIDE.U32 R8, R8, c[0x0][0x190], R32 ;  /* 0x000064000808aa25 */ /* 0x000fe200078e0020 */
[----:B------:R-:W-:Y:S02]  /*1b00*/  @!P5 LEA R32, P1, R34, c[0x0][0x160], 0x1 ;  /* 0x000058002220da11 */ /* 0x000fe400078208ff */
[----:B------:R-:W-:Y:S01]  /*1b10*/  @!P3 LEA.HI.X R45, R40, c[0x0][0x164], R4, 0x1, P4 ;  /* 0x00005900282dba11 */ /* 0x000fe200020f0c04 */
[----:B------:R-:W-:Y:S01]  /*1b20*/  IMAD.SHL.U32 R4, R232, 0x80, RZ ;  /* 0x00000080e8047824 */ /* 0x000fe200078e00ff */
[----:B------:R-:W-:Y:S01]  /*1b30*/  @!P5 LEA.HI.X R33, R34, c[0x0][0x164], R7, 0x1, P1 ;  /* 0x000059002221da11 */ /* 0x000fe200008f0c07 */
[----:B------:R-:W-:Y:S01]  /*1b40*/  @!P2 IMAD.IADD R2, R9, 0x1, R2 ;  /* 0x000000010902a824 */ /* 0x000fe200078e0202 */
[----:B------:R-:W-:Y:S01]  /*1b50*/  IADD3 R40, P4, R16, R3, RZ ;  /* 0x0000000310287210 */ /* 0x000fe20007f9e0ff */
[C---:B------:R-:W-:Y:S01]  /*1b60*/  IMAD R133, R17.reuse, c[0x0][0x198], RZ ;  /* 0x0000660011857a24 */ /* 0x040fe200078e02ff */
[----:B------:R-:W-:Y:S01]  /*1b70*/  IADD3 R9, -R4, R43, RZ ;  /* 0x0000002b04097210 */ /* 0x000fe20007ffe1ff */
[----:B------:R-:W-:Y:S01]  /*1b80*/  @!PT LDS RZ, [RZ] ;  /* 0x00000000fffff984 */ /* 0x000fe20000000800 */
[----:B------:R-:W-:Y:S01]  /*1b90*/  @!PT LDS RZ, [RZ] ;  /* 0x00000000fffff984 */ /* 0x000fe20000000800 */
[----:B------:R-:W-:Y:S01]  /*1ba0*/  @!PT LDS RZ, [RZ] ;  /* 0x00000000fffff984 */ /* 0x000fe20000000800 */
[----:B------:R1:W-:Y:S01]  /*1bb0*/  @!P5 LDGSTS.E.BYPASS.LTC128B.128 [R233], [R32.64] ;  /* 0x0000000020e9dfae */ /* 0x0003e2000b901d4c */
[----:B------:R-:W-:Y:S01]  /*1bc0*/  @!P2 LEA R34, P1, R8, c[0x0][0x160], 0x1 ;  /* 0x000058000822aa11 */ /* 0x000fe200078208ff */
[----:B------:R-:W-:Y:S01]  /*1bd0*/  IMAD.X R13, R17, 0x1, R13, P4 ;  /* 0x00000001110d7824 */ /* 0x000fe200020e060d */
[-C--:B------:R-:W-:Y:S01]  /*1be0*/  ISETP.GE.AND P4, PT, R26, R9.reuse, PT ;  /* 0x000000091a00720c */ /* 0x080fe20003f86270 */
[----:B------:R1:W-:Y:S01]  /*1bf0*/  @!P5 LDGSTS.E.BYPASS.LTC128B.128 [R233+0x2000], [R32.64+0x80] ;  /* 0x0200008020e9dfae */ /* 0x0003e2000b901d4c */
[C---:B------:R-:W-:Y:S01]  /*1c00*/  ISETP.GE.AND P5, PT, R16.reuse, R9, PT ;  /* 0x000000091000720c */ /* 0x040fe20003fa6270 */
[----:B------:R-:W-:Y:S01]  /*1c10*/  IMAD R133, R16, c[0x0][0x19c], R133 ;  /* 0x0000670010857a24 */ /* 0x000fe200078e0285 */
[----:B------:R-:W-:Y:S01]  /*1c20*/  @!P2 LEA.HI.X R35, R8, c[0x0][0x164], R2, 0x1, P1 ;  /* 0x000059000823aa11 */ /* 0x000fe200008f0c02 */
[----:B------:R-:W-:Y:S01]  /*1c30*/  IMAD.WIDE.U32 R2, R16, c[0x0][0x198], R28 ;  /* 0x0000660010027a25 */ /* 0x000fe200078e001c */
[----:B------:R-:W-:Y:S01]  /*1c40*/  @!P6 LEA R28, P1, R24, c[0x0][0x160], 0x1 ;  /* 0x00005800181cea11 */ /* 0x000fe200078208ff */
[----:B------:R2:W-:Y:S02]  /*1c50*/  @!P3 LDGSTS.E.BYPASS.LTC128B.128 [R233+0x800], [R44.64] ;  /* 0x008000002ce9bfae */ /* 0x0005e4000b901d4c */
[----:B------:R-:W-:-:S02]  /*1c60*/  @!P6 IMAD.IADD R0, R25, 0x1, R0 ;  /* 0x000000011900e824 */ /* 0x000fc400078e0200 */
[----:B------:R2:W-:Y:S01]  /*1c70*/  @!P3 LDGSTS.E.BYPASS.LTC128B.128 [R233+0x2800], [R44.64+0x80] ;  /* 0x028000802ce9bfae */ /* 0x0005e2000b901d4c */
[----:B------:R-:W-:Y:S01]  /*1c80*/  IMAD.IADD R133, R3, 0x1, R133 ;  /* 0x0000000103857824 */ /* 0x000fe200078e0285 */
[----:B------:R-:W-:Y:S01]  /*1c90*/  MOV R3, c[0x0][0x198] ;  /* 0x0000660000037a02 */ /* 0x000fe20000000f00 */
[----:B------:R-:W-:Y:S01]  /*1ca0*/  IMAD.WIDE.U32 R30, R22, c[0x0][0x1b8], R30 ;  /* 0x00006e00161e7a25 */ /* 0x000fe200078e001e */
[----:B------:R3:W-:Y:S01]  /*1cb0*/  @!P2 LDGSTS.E.BYPASS.LTC128B.128 [R233+0x1000], [R34.64] ;  /* 0x0100000022e9afae */ /* 0x0007e2000b901d4c */
[----:B------:R-:W-:Y:S02]  /*1cc0*/  @!P6 LEA.HI.X R29, R24, c[0x0][0x164], R0, 0x1, P1 ;  /* 0x00005900181dea11 */ /* 0x000fe400008f0c00 */
[-C--:B------:R-:W-:Y:S01]  /*1cd0*/  ISETP.GE.AND P3, PT, R20, R9.reuse, PT ;  /* 0x000000091400720c */ /* 0x080fe20003f66270 */
[----:B------:R3:W-:Y:S01]  /*1ce0*/  @!P2 LDGSTS.E.BYPASS.LTC128B.128 [R233+0x3000], [R34.64+0x80] ;  /* 0x0300008022e9afae */ /* 0x0007e2000b901d4c */
[C---:B------:R-:W-:Y:S01]  /*1cf0*/  @!P5 LEA R24, P2, R2.reuse, c[0x0][0x168], 0x1 ;  /* 0x00005a000218da11 */ /* 0x040fe200078408ff */
[----:B------:R-:W-:Y:S01]  /*1d00*/  IMAD.MOV.U32 R0, RZ, RZ, c[0x0][0x19c] ;  /* 0x00006700ff007624 */ /* 0x000fe200078e00ff */
[C---:B------:R-:W-:Y:S01]  /*1d10*/  @!P4 LEA R8, P1, R3.reuse, R2, 0x4 ;  /* 0x000000020308c211 */ /* 0x040fe200078220ff */
[----:B------:R4:W-:Y:S01]  /*1d20*/  @!P6 LDGSTS.E.BYPASS.LTC128B.128 [R233+0x1800], [R28.64] ;  /* 0x018000001ce9efae */ /* 0x0009e2000b901d4c */
[----:B------:R-:W-:Y:S01]  /*1d30*/  @!P5 LEA.HI.X R25, R2, c[0x0][0x16c], R133, 0x1, P2 ;  /* 0x00005b000219da11 */ /* 0x000fe200010f0c85 */
[----:B------:R-:W-:Y:S01]  /*1d40*/  IMAD.SHL.U32 R10, R0, 0x20, RZ ;  /* 0x00000020000a7824 */ /* 0x000fe200078e00ff */
        /* <DEDUP_REMOVED lines=10> */
[----:B--2---:R-:W-:Y:S02]  /*1df0*/  IMAD.WIDE.U32 R44, R3, 0x20, RZ ;  /* 0x00000020032c7825 */ /* 0x004fe400078e00ff */
[----:B------:R2:W-:Y:S03]  /*1e00*/  @!P4 LDGSTS.E.BYPASS.LTC128B.128 [R233+0x4800], [R32.64] ;  /* 0x0480000020e9cfae */ /* 0x0005e6000b901d4c */
[----:B------:R-:W-:Y:S01]  /*1e10*/  @!P3 IADD3 R8, P1, R2, R44, RZ ;  /* 0x0000002c0208b210 */ /* 0x000fe20007f3e0ff */
[----:B------:R2:W-:Y:S01]  /*1e20*/  @!P4 LDGSTS.E.BYPASS.LTC128B.128 [R233+0x8800], [R32.64+0x80] ;  /* 0x0880008020e9cfae */ /* 0x0005e2000b901d4c */
[----:B---3--:R-:W-:Y:S01]  /*1e30*/  @!P2 MOV R34, R2 ;  /* 0x000000020022a202 */ /* 0x008fe20000000f00 */
[----:B------:R-:W-:Y:S01]  /*1e40*/  @!P2 IMAD.MOV.U32 R35, RZ, RZ, R133 ;  /* 0x000000ffff23a224 */ /* 0x000fe200078e0085 */
[----:B------:R-:W-:-:S02]  /*1e50*/  @!P3 IADD3.X R7, R133, R45, R10, P1, !PT ;  /* 0x0000002d8507b210 */ /* 0x000fc40000ffe40a */
[----:B------:R-:W-:Y:S01]  /*1e60*/  @!P3 LEA R44, P1, R8, c[0x0][0x168], 0x1 ;  /* 0x00005a00082cba11 */ /* 0x000fe200078208ff */
[----:B------:R-:W-:Y:S01]  /*1e70*/  @!P2 IMAD.WIDE.U32 R46, R3, 0x30, R34 ;  /* 0x00000030032ea825 */ /* 0x000fe200078e0022 */
[----:B------:R-:W-:Y:S02]  /*1e80*/  IADD3 R10, R16, 0x70, RZ ;  /* 0x00000070100a7810 */ /* 0x000fe40007ffe0ff */
[----:B------:R-:W-:Y:S01]  /*1e90*/  @!P3 LEA.HI.X R45, R8, c[0x0][0x16c], R7, 0x1, P1 ;  /* 0x00005b00082dba11 */ /* 0x000fe200008f0c07 */
[----:B------:R-:W-:Y:S01]  /*1ea0*/  @!P2 IMAD R7, R0, 0x30, RZ ;  /* 0x000000300007a824 */ /* 0x000fe200078e02ff */
[----:B------:R-:W-:Y:S01]  /*1eb0*/  @!P2 LEA R34, P1, R46, c[0x0][0x168], 0x1 ;  /* 0x00005a002e22aa11 */ /* 0x000fe200078208ff */
[----:B----4-:R-:W-:Y:S01]  /*1ec0*/  @!P5 IMAD.MOV.U32 R29, RZ, RZ, R133 ;  /* 0x000000ffff1dd224 */ /* 0x010fe200078e0085 */
[----:B------:R-:W-:Y:S01]  /*1ed0*/  IADD3 R8, R16, 0x60, RZ ;  /* 0x0000006010087810 */ /* 0x000fe20007ffe0ff */
[----:B------:R-:W-:Y:S01]  /*1ee0*/  @!P2 IMAD.IADD R7, R47, 0x1, R7 ;  /* 0x000000012f07a824 */ /* 0x000fe200078e0207 */
[----:B------:R-:W-:Y:S01]  /*1ef0*/  @!P5 MOV R28, R2 ;  /* 0x00000002001cd202 */ /* 0x000fe20000000f00 */
[----:B------:R3:W-:Y:S01]  /*1f00*/  @!P3 LDGSTS.E.BYPASS.LTC128B.128 [R233+0x5000], [R44.64] ;  /* 0x050000002ce9bfae */ /* 0x0007e2000b901d4c */
[----:B------:R-:W-:-:S02]  /*1f10*/  ISETP.GE.AND P4, PT, R8, R9, PT ;  /* 0x000000090800720c */ /* 0x000fc40003f86270 */
[----:B------:R-:W-:Y:S01]  /*1f20*/  @!P2 LEA.HI.X R35, R46, c[0x0][0x16c], R7, 0x1, P1 ;  /* 0x00005b002e23aa11 */ /* 0x000fe200008f0c07 */
[----:B------:R3:W-:Y:S01]  /*1f30*/  @!P3 LDGSTS.E.BYPASS.LTC128B.128 [R233+0x9000], [R44.64+0x80] ;  /* 0x090000802ce9bfae */ /* 0x0007e2000b901d4c */
[C---:B-1----:R-:W-:Y:S01]  /*1f40*/  @!P6 LEA R24, P1, R3.reuse, R2, 0x6 ;  /* 0x000000020318e211 */ /* 0x042fe200078230ff */
[----:B------:R-:W-:Y:S01]  /*1f50*/  @!P5 IMAD R7, R0, 0x50, RZ ;  /* 0x000000500007d824 */ /* 0x000fe200078e02ff */
[----:B------:R-:W-:Y:S01]  /*1f60*/  ISETP.GE.AND P3, PT, R10, R9, PT ;  /* 0x000000090a00720c */ /* 0x000fe20003f66270 */
[C---:B------:R-:W-:Y:S01]  /*1f70*/  @!P5 IMAD.WIDE.U32 R28, R3.reuse, 0x50, R28 ;  /* 0x00000050031cd825 */ /* 0x040fe200078e001c */
[----:B------:R-:W-:Y:S01]  /*1f80*/  @!P6 LEA.HI.X R17, R3, R133, R0, 0x6, P1 ;  /* 0x000000850311e211 */ /* 0x000fe200008f3400 */
[----:B------:R1:W-:Y:S01]  /*1f90*/  @!P2 LDGSTS.E.BYPASS.LTC128B.128 [R233+0x5800], [R34.64] ;  /* 0x0580000022e9afae */ /* 0x0003e2000b901d4c */
[C---:B--2---:R-:W-:Y:S01]  /*1fa0*/  @!P6 LEA R32, P1, R24.reuse, c[0x0][0x168], 0x1 ;  /* 0x00005a001820ea11 */ /* 0x044fe200078208ff */
[----:B------:R-:W-:Y:S02]  /*1fb0*/  @!P5 IMAD.IADD R7, R29, 0x1, R7 ;  /* 0x000000011d07d824 */ /* 0x000fe400078e0207 */
[----:B------:R-:W-:Y:S01]  /*1fc0*/  @!P4 IMAD.MOV.U32 R29, RZ, RZ, R133 ;  /* 0x000000ffff1dc224 */ /* 0x000fe200078e0085 */
[----:B------:R-:W-:Y:S01]  /*1fd0*/  @!P6 LEA.HI.X R33, R24, c[0x0][0x16c], R17, 0x1, P1 ;  /* 0x00005b001821ea11 */ /* 0x000fe200008f0c11 */
[----:B------:R1:W-:Y:S01]  /*1fe0*/  @!P2 LDGSTS.E.BYPASS.LTC128B.128 [R233+0x9800], [R34.64+0x80] ;  /* 0x0980008022e9afae */ /* 0x0003e2000b901d4c */
[----:B------:R-:W-:-:S03]  /*1ff0*/  @!P5 LEA R24, P1, R28, c[0x0][0x168], 0x1 ;  /* 0x00005a001c18da11 */ /* 0x000fc600078208ff */
[----:B------:R-:W-:Y:S01]  /*2000*/  @!P3 MOV R23, R133 ;  /* 0x000000850017b202 */ /* 0x000fe20000000f00 */
[----:B------:R-:W-:Y:S01]  /*2010*/  @!P3 IMAD.MOV.U32 R22, RZ, RZ, R2 ;  /* 0x000000ffff16b224 */ /* 0x000fe200078e0002 */
[----:B------:R-:W-:Y:S01]  /*2020*/  @!P5 LEA.HI.X R25, R28, c[0x0][0x16c], R7, 0x1, P1 ;  /* 0x00005b001c19da11 */ /* 0x000fe200008f0c07 */
[C---:B------:R-:W-:Y:S01]  /*2030*/  @!P4 IMAD R7, R0.reuse, 0x60, RZ ;  /* 0x000000600007c824 */ /* 0x040fe200078e02ff */
[----:B------:R-:W-:Y:S01]  /*2040*/  @!P4 MOV R28, R2 ;  /* 0x00000002001cc202 */ /* 0x000fe20000000f00 */
[----:B------:R-:W-:Y:S01]  /*2050*/  @!P3 IMAD R0, R0, 0x70, RZ ;  /* 0x000000700000b824 */ /* 0x000fe200078e02ff */
[----:B------:R1:W-:Y:S01]  /*2060*/  @!P6 LDGSTS.E.BYPASS.LTC128B.128 [R233+0x6000], [R32.64] ;  /* 0x0600000020e9efae */ /* 0x0003e2000b901d4c */
[----:B------:R-:W-:-:S03]  /*2070*/  @!P3 IMAD.WIDE.U32 R22, R3, 0x70, R22 ;  /* 0x000000700316b825 */ /* 0x000fc600078e0016 */
[----:B------:R1:W-:Y:S01]  /*2080*/  @!P6 LDGSTS.E.BYPASS.LTC128B.128 [R233+0xa000], [R32.64+0x80] ;  /* 0x0a00008020e9efae */ /* 0x0003e2000b901d4c */
[----:B------:R-:W-:Y:S01]  /*2090*/  @!P4 IMAD.WIDE.U32 R28, R3, 0x60, R28 ;  /* 0x00000060031cc825 */ /* 0x000fe200078e001c */
[----:B------:R-:W-:Y:S02]  /*20a0*/  @!P3 IADD3 R0, R23, R0, RZ ;  /* 0x000000001700b210 */ /* 0x000fe40007ffe0ff */
[----:B------:R-:W-:Y:S01]  /*20b0*/  @!P3 LEA R46, P1, R22, c[0x0][0x168], 0x1 ;  /* 0x00005a00162eba11 */ /* 0x000fe200078208ff */
[----:B------:R-:W-:Y:S01]  /*20c0*/  @!P4 IMAD.IADD R7, R29, 0x1, R7 ;  /* 0x000000011d07c824 */ /* 0x000fe200078e0207 */
[----:B---3--:R-:W-:Y:S01]  /*20d0*/  @!P4 LEA R44, P2, R28, c[0x0][0x168], 0x1 ;  /* 0x00005a001c2cca11 */ /* 0x008fe200078408ff */
[----:B------:R2:W-:Y:S01]  /*20e0*/  @!P5 LDGSTS.E.BYPASS.LTC128B.128 [R233+0x6800], [R24.64] ;  /* 0x0680000018e9dfae */ /* 0x0005e2000b901d4c */
[----:B------:R-:W-:Y:S01]  /*20f0*/  @!P3 LEA.HI.X R47, R22, c[0x0][0x16c], R0, 0x1, P1 ;  /* 0x00005b00162fba11 */ /* 0x000fe200008f0c00 */
[----:B------:R-:W-:Y:S01]  /*2100*/  IMAD.MOV.U32 R0, RZ, RZ, 0x20 ;  /* 0x00000020ff007424 */ /* 0x000fe200078e00ff */
[----:B------:R-:W-:Y:S01]  /*2110*/  @!P4 LEA.HI.X R45, R28, c[0x0][0x16c], R7, 0x1, P2 ;  /* 0x00005b001c2dca11 */ /* 0x000fe200010f0c07 */
[----:B------:R2:W-:Y:S01]  /*2120*/  @!P5 LDGSTS.E.BYPASS.LTC128B.128 [R233+0xa800], [R24.64+0x80] ;  /* 0x0a80008018e9dfae */ /* 0x0005e2000b901d4c */
[----:B------:R-:W-:Y:S01]  /*2130*/  IMAD R7, R13, c[0x0][0x1a0], RZ ;  /* 0x000068000d077a24 */ /* 0x000fe200078e02ff */
[-C--:B------:R-:W-:Y:S01]  /*2140*/  ISETP.GE.AND P2, PT, R26, R9.reuse, PT ;  /* 0x000000091a00720c */ /* 0x080fe20003f46270 */
[----:B------:R-:W-:Y:S01]  /*2150*/  IMAD.WIDE.U32 R22, R0, c[0x0][0x1a0], RZ ;  /* 0x0000680000167a25 */ /* 0x000fe200078e00ff */
[----:B------:R3:W-:Y:S01]  /*2160*/  @!P4 LDGSTS.E.BYPASS.LTC128B.128 [R233+0x7000], [R44.64] ;  /* 0x070000002ce9cfae */ /* 0x0007e2000b901d4c */
[----:B------:R-:W-:-:S02]  /*2170*/  ISETP.GE.AND P1, PT, R20, R9, PT ;  /* 0x000000091400720c */ /* 0x000fc40003f26270 */
[C---:B------:R-:W-:Y:S01]  /*2180*/  IMAD R7, R40.reuse, c[0x0][0x1a4], R7 ;  /* 0x0000690028077a24 */ /* 0x040fe200078e0207 */
[----:B------:R3:W-:Y:S01]  /*2190*/  @!P4 LDGSTS.E.BYPASS.LTC128B.128 [R233+0xb000], [R44.64+0x80] ;  /* 0x0b0000802ce9cfae */ /* 0x0007e2000b901d4c */
[----:B------:R-:W-:Y:S01]  /*21a0*/  IMAD.WIDE.U32 R40, R40, c[0x0][0x1a0], R30 ;  /* 0x0000680028287a25 */ /* 0x000fe200078e001e */
[----:B------:R-:W-:Y:S02]  /*21b0*/  ISETP.GE.AND P5, PT, R16, R9, PT ;  /* 0x000000091000720c */ /* 0x000fe40003fa6270 */
[----:B------:R3:W-:Y:S01]  /*21c0*/  @!P3 LDGSTS.E.BYPASS.LTC128B.128 [R233+0x7800], [R46.64] ;  /* 0x078000002ee9bfae */ /* 0x0007e2000b901d4c */
[----:B------:R-:W-:Y:S01]  /*21d0*/  IMAD.IADD R36, R41, 0x1, R7 ;  /* 0x0000000129247824 */ /* 0x000fe200078e0207 */
[----:B------:R-:W-:Y:S01]  /*21e0*/  LOP3.LUT R7, R228, 0xfffffff0, RZ, 0xc0, !PT ;  /* 0xfffffff0e4077812 */ /* 0x000fe200078ec0ff */
[----:B------:R-:W-:Y:S01]  /*21f0*/  IMAD R20, R0, c[0x0][0x1a4], RZ ;  /* 0x0000690000147a24 */ /* 0x000fe200078e02ff */
[----:B------:R3:W-:Y:S01]  /*2200*/  @!P3 LDGSTS.E.BYPASS.LTC128B.128 [R233+0xb800], [R46.64+0x80] ;  /* 0x0b8000802ee9bfae */ /* 0x0007e2000b901d4c */
[C---:B------:R-:W-:Y:S01]  /*2210*/  LEA R230, P3, R40.reuse, c[0x0][0x170], 0x1 ;  /* 0x00005c0028e67a11 */ /* 0x040fe200078608ff */
[----:B------:R-:W-:Y:S01]  /*2220*/  @!P1 IMAD.MOV.U32 R11, RZ, RZ, c[0x0][0x1a0] ;  /* 0x00006800ff0b9624 */ /* 0x000fe200078e00ff */
[----:B------:R-:W-:Y:S01]  /*2230*/  IADD3 R234, -R7, R6, RZ ;  /* 0x0000000607ea7210 */ /* 0x000fe20007ffe1ff */
[----:B------:R-:W0:Y:S01]  /*2240*/  LDGDEPBAR ;  /* 0x00000000000079af */ /* 0x000e220000000000 */
[----:B------:R-:W-:Y:S01]  /*2250*/  LEA.HI.X R231, R40, c[0x0][0x174], R36, 0x1, P3 ;  /* 0x00005d0028e77a11 */ /* 0x000fe200018f0c24 */
[----:B------:R-:W-:Y:S01]  /*2260*/  IMAD.SHL.U32 R13, R5, 0x40, RZ ;  /* 0x00000040050d7824 */ /* 0x000fe200078e00ff */
[----:B------:R-:W-:Y:S01]  /*2270*/  @!P2 IADD3 R22, P3, R230, R22, RZ ;  /* 0x00000016e616a210 */ /* 0x000fe20007f7e0ff */
[----:B------:R-:W-:Y:S01]  /*2280*/  IMAD.SHL.U32 R16, R16, 0x8, RZ ;  /* 0x0000000810107824 */ /* 0x000fe200078e00ff */
[----:B------:R-:W-:-:S02]  /*2290*/  SHF.R.S32.HI R7, RZ, 0x1f, R234 ;  /* 0x0000001fff077819 */ /* 0x000fc400000114ea */
[----:B------:R-:W-:Y:S02]  /*22a0*/  @!P2 IADD3.X R23, R231, R23, R20, P3, !PT ;  /* 0x00000017e717a210 */ /* 0x000fe40001ffe414 */
[-C--:B------:R-:W-:Y:S02]  /*22b0*/  ISETP.GE.AND P3, PT, R8, R9.reuse, PT ;  /* 0x000000090800720c */ /* 0x080fe40003f66270 */
[----:B------:R-:W-:Y:S02]  /*22c0*/  SHF.R.S32.HI R228, RZ, 0x4, R228 ;  /* 0x00000004ffe47819 */ /* 0x000fe400000114e4 */
[----:B------:R-:W-:Y:S02]  /*22d0*/  LEA.HI R8, R7, R234, RZ, 0x3 ;  /* 0x000000ea07087211 */ /* 0x000fe400078f18ff */
[----:B------:R-:W-:Y:S02]  /*22e0*/  ISETP.GE.AND P4, PT, R14, R9, PT ;  /* 0x000000090e00720c */ /* 0x000fe40003f86270 */
[----:B------:R-:W-:-:S02]  /*22f0*/  LEA.HI R225, R228, R228, RZ, 0x1 ;  /* 0x000000e4e4e17211 */ /* 0x000fc400078f08ff */
[----:B------:R-:W-:Y:S02]  /*2300*/  LOP3.LUT R7, R8, 0xfffffff8, RZ, 0xc0, !PT ;  /* 0xfffffff808077812 */ /* 0x000fe400078ec0ff */
[----:B------:R-:W-:Y:S02]  /*2310*/  @!P1 MOV R14, c[0x0][0x1a4] ;  /* 0x00006900000e9a02 */ /* 0x000fe40000000f00 */
[----:B------:R-:W-:Y:S01]  /*2320*/  ISETP.GE.AND P6, PT, R18, R9, PT ;  /* 0x000000091200720c */ /* 0x000fe20003fc6270 */
[----:B------:R-:W-:-:S04]  /*2330*/  DEPBAR.LE SB0, 0x0 ;  /* 0x000080000000791a */ /* 0x000fc80000000000 */
[----:B------:R-:W-:Y:S01]  /*2340*/  BAR.SYNC.DEFER_BLOCKING 0x0 ;  /* 0x0000000000007b1d */ /* 0x000fe20000010000 */
[----:B------:R-:W-:Y:S01]  /*2350*/  LOP3.LUT R225, R225, 0xfffffffe, RZ, 0xc0, !PT ;  /* 0xfffffffee1e17812 */ /* 0x000fe200078ec0ff */
[----:B------:R-:W-:Y:S01]  /*2360*/  IMAD.IADD R7, R234, 0x1, -R7 ;  /* 0x00000001ea077824 */ /* 0x000fe200078e0a07 */
[----:B------:R-:W-:Y:S01]  /*2370*/  LOP3.LUT R13, R13, 0x1c0, RZ, 0xc0, !PT ;  /* 0x000001c00d0d7812 */ /* 0x000fe200078ec0ff */
[----:B------:R-:W-:Y:S01]  /*2380*/  @!P4 IMAD.MOV.U32 R20, RZ, RZ, c[0x0][0x1a0] ;  /* 0x00006800ff14c624 */ /* 0x000fe200078e00ff */
[----:B------:R-:W-:Y:S01]  /*2390*/  IADD3 R225, R228, -R225, RZ ;  /* 0x800000e1e4e17210 */ /* 0x000fe20007ffe0ff */
[----:B------:R-:W-:Y:S01]  /*23a0*/  IMAD.SHL.U32 R18, R7, 0x40, RZ ;  /* 0x0000004007127824 */ /* 0x000fe200078e00ff */
[----:B------:R-:W-:Y:S01]  /*23b0*/  LOP3.LUT R16, R13, 0x8, R16, 0xf8, !PT ;  /* 0x000000080d107812 */ /* 0x000fe200078ef810 */
[----:B------:R-:W-:Y:S01]  /*23c0*/  @!P4 IMAD.WIDE.U32 R20, R20, 0xa0, R230 ;  /* 0x000000a01414c825 */ /* 0x000fe200078e00e6 */
[----:B------:R-:W-:Y:S02]  /*23d0*/  SHF.R.U32.HI R13, RZ, 0x3, R13 ;  /* 0x00000003ff0d7819 */ /* 0x000fe4000001160d */
[----:B------:R-:W-:Y:S01]  /*23e0*/  LOP3.LUT R18, R18, 0x1c0, RZ, 0xc0, !PT ;  /* 0x000001c012127812 */ /* 0x000fe200078ec0ff */
[----:B------:R-:W-:Y:S01]  /*23f0*/  IMAD.SHL.U32 R17, R225, 0x8, RZ ;  /* 0x00000008e1117824 */ /* 0x000fe200078e00ff */
[----:B------:R-:W-:-:S02]  /*2400*/  LOP3.LUT R16, R16, R13, RZ, 0x3c, !PT ;  /* 0x0000000d10107212 */ /* 0x000fc400078e3cff */
[----:B------:R-:W-:Y:S02]  /*2410*/  SHF.L.U32 R42, R8, 0x6, RZ ;  /* 0x00000006082a7819 */ /* 0x000fe400000006ff */
[----:B------:R-:W-:Y:S01]  /*2420*/  LOP3.LUT R17, R18, 0x8, R17, 0xf8, !PT ;  /* 0x0000000812117812 */ /* 0x000fe200078ef811 */
[----:B------:R-:W-:Y:S01]  /*2430*/  IMAD R225, R225, 0x200, R16 ;  /* 0x00000200e1e17824 */ /* 0x000fe200078e0210 */
[----:B------:R-:W-:Y:S02]  /*2440*/  SHF.R.U32.HI R18, RZ, 0x3, R18 ;  /* 0x00000003ff127819 */ /* 0x000fe40000011612 */
[----:B------:R-:W-:Y:S02]  /*2450*/  LOP3.LUT R42, R42, 0xfffffe00, RZ, 0xc0, !PT ;  /* 0xfffffe002a2a7812 */ /* 0x000fe400078ec0ff */
[----:B------:R-:W-:Y:S01]  /*2460*/  LOP3.LUT R39, R17, R18, RZ, 0x3c, !PT ;  /* 0x0000001211277212 */ /* 0x000fe200078e3cff */
[----:B------:R-:W-:Y:S01]  /*2470*/  @P5 STS.128 [R233+0xc000], RZ ;  /* 0x00c000ffe9005388 */ /* 0x000fe20000000c00 */
[----:B------:R-:W-:Y:S01]  /*2480*/  @!P3 MOV R18, c[0x0][0x1a0] ;  /* 0x000068000012ba02 */ /* 0x000fe20000000f00 */
[----:B------:R-:W-:Y:S01]  /*2490*/  IMAD R226, R135, 0x400, R42 ;  /* 0x0000040087e27824 */ /* 0x000fe200078e022a */
[----:B------:R-:W-:Y:S01]  /*24a0*/  SHF.L.U32 R225, R225, 0x1, RZ ;  /* 0x00000001e1e17819 */ /* 0x000fe200000006ff */
[----:B------:R-:W-:Y:S01]  /*24b0*/  @P5 STS.128 [R233+0x10000], RZ ;  /* 0x010000ffe9005388 */ /* 0x000fe20000000c00 */
[----:B------:R-:W-:Y:S01]  /*24c0*/  LEA R135, R135, R137, 0x4 ;  /* 0x0000008987877211 */ /* 0x000fe200078e20ff */
[----:B------:R-:W-:Y:S01]  /*24d0*/  @!P3 IMAD.WIDE.U32 R18, R18, 0xc0, R230 ;  /* 0x000000c01212b825 */ /* 0x000fe200078e00e6 */
[C---:B------:R-:W-:Y:S01]  /*24e0*/  IADD3 R8, R225.reuse, 0x4000, RZ ;  /* 0x00004000e1087810 */ /* 0x040fe20007ffe0ff */
[----:B------:R-:W-:Y:S01]  /*24f0*/  @!PT LDS RZ, [RZ] ;  /* 0x00000000fffff984 */ /* 0x000fe20000000800 */
[----:B------:R-:W-:Y:S01]  /*2500*/  @!PT LDS RZ, [RZ] ;  /* 0x00000000fffff984 */ /* 0x000fe20000000800 */
[----:B------:R-:W-:Y:S01]  /*2510*/  @!PT LDS RZ, [RZ] ;  /* 0x00000000fffff984 */ /* 0x000fe20000000800 */
[----:B------:R4:W-:Y:S01]  /*2520*/  @!P5 LDGSTS.E.BYPASS.LTC128B.128 [R233+0xc000], [R230.64] ;  /* 0x0c000000e6e9dfae */ /* 0x0009e2000b901d4c */
[----:B------:R-:W-:Y:S01]  /*2530*/  IADD3 R223, R225, 0x4020, RZ ;  /* 0x00004020e1df7810 */ /* 0x000fe20007ffe0ff */
[C---:B------:R-:W-:Y:S01]  /*2540*/  IMAD.IADD R226, R39.reuse, 0x1, R226 ;  /* 0x0000000127e27824 */ /* 0x040fe200078e02e2 */
[----:B------:R-:W-:Y:S01]  /*2550*/  LOP3.LUT R220, R39, R42, RZ, 0xfc, !PT ;  /* 0x0000002a27dc7212 */ /* 0x000fe200078efcff */
[----:B------:R4:W-:Y:S01]  /*2560*/  @!P5 LDGSTS.E.BYPASS.LTC128B.128 [R233+0x10000], [R230.64+0x80] ;  /* 0x10000080e6e9dfae */ /* 0x0009e2000b901d4c */
[----:B--2---:R-:W-:Y:S01]  /*2570*/  @!P1 LEA R24, P5, R11, R230, 0x6 ;  /* 0x000000e60b189211 */ /* 0x004fe200078a30ff */
[----:B------:R-:W-:-:S02]  /*2580*/  IMAD.SHL.U32 R226, R226, 0x2, RZ ;  /* 0x00000002e2e27824 */ /* 0x000fc400078e00ff */
        /* <DEDUP_REMOVED lines=14> */
[----:B------:R-:W-:Y:S01]  /*2670*/  @!P3 IMAD.MOV.U32 R10, RZ, RZ, c[0x0][0x1a4] ;  /* 0x00006900ff0ab624 */ /* 0x000fe200078e00ff */
[----:B------:R-:W-:Y:S01]  /*2680*/  @!P4 IADD3 R21, R21, R11, RZ ;  /* 0x0000000b1515c210 */ /* 0x000fe20007ffe0ff */
[----:B------:R-:W-:Y:S01]  /*2690*/  @P1 STS.128 [R233+0xd000], RZ ;  /* 0x00d000ffe9001388 */ /* 0x000fe20000000c00 */
[----:B------:R-:W-:Y:S01]  /*26a0*/  @!P5 MOV R13, c[0x0][0x1a0] ;  /* 0x00006800000dda02 */ /* 0x000fe20000000f00 */
[----:B------:R-:W-:Y:S02]  /*26b0*/  @!P5 IMAD.MOV.U32 R12, RZ, RZ, c[0x0][0x1a4] ;  /* 0x00006900ff0cd624 */ /* 0x000fe400078e00ff */
[----:B------:R-:W-:Y:S01]  /*26c0*/  @P1 STS.128 [R233+0x11000], RZ ;  /* 0x011000ffe9001388 */ /* 0x000fe20000000c00 */
[----:B------:R-:W-:-:S03]  /*26d0*/  @!P3 IMAD R10, R10, 0xc0, RZ ;  /* 0x000000c00a0ab824 */ /* 0x000fc600078e02ff */
[----:B------:R-:W-:Y:S01]  /*26e0*/  @!PT LDS RZ, [RZ] ;  /* 0x00000000fffff984 */ /* 0x000fe20000000800 */
[----:B------:R-:W-:Y:S01]  /*26f0*/  @!PT LDS RZ, [RZ] ;  /* 0x00000000fffff984 */ /* 0x000fe20000000800 */
[----:B------:R-:W-:Y:S01]  /*2700*/  @!PT LDS RZ, [RZ] ;  /* 0x00000000fffff984 */ /* 0x000fe20000000800 */
[----:B------:R1:W-:Y:S01]  /*2710*/  @!P1 LDGSTS.E.BYPASS.LTC128B.128 [R233+0xd000], [R24.64] ;  /* 0x0d00000018e99fae */ /* 0x0003e2000b901d4c */
[----:B------:R-:W-:Y:S01]  /*2720*/  @!P3 IMAD.IADD R19, R19, 0x1, R10 ;  /* 0x000000011313b824 */ /* 0x000fe200078e020a */
[----:B------:R-:W-:Y:S01]  /*2730*/  @!P2 MOV R9, c[0x0][0x1a4] ;  /* 0x000069000009aa02 */ /* 0x000fe20000000f00 */
[----:B------:R-:W-:Y:S01]  /*2740*/  @!P2 IMAD.MOV.U32 R16, RZ, RZ, c[0x0][0x1a0] ;  /* 0x00006800ff10a624 */ /* 0x000fe200078e00ff */
[----:B------:R1:W-:Y:S03]  /*2750*/  @!P1 LDGSTS.E.BYPASS.LTC128B.128 [R233+0x11000], [R24.64+0x80] ;  /* 0x1100008018e99fae */ /* 0x0003e6000b901d4c */
[----:B------:R-:W-:Y:S01]  /*2760*/  @!P2 IMAD.WIDE.U32 R16, R16, 0xe0, R230 ;  /* 0x000000e01010a825 */ /* 0x000fe200078e00e6 */
[----:B------:R-:W-:Y:S03]  /*2770*/  @P6 STS.128 [R233+0xd800], RZ ;  /* 0x00d800ffe9006388 */ /* 0x000fe60000000c00 */
[----:B------:R-:W-:Y:S01]  /*2780*/  @!P2 IMAD R9, R9, 0xe0, RZ ;  /* 0x000000e00909a824 */ /* 0x000fe200078e02ff */
[----:B------:R-:W-:Y:S01]  /*2790*/  @P6 STS.128 [R233+0x11800], RZ ;  /* 0x011800ffe9006388 */ /* 0x000fe20000000c00 */
[----:B--2---:R-:W-:-:S02]  /*27a0*/  @!P6 MOV R22, c[0x0][0x1a0] ;  /* 0x000068000016ea02 */ /* 0x004fc40000000f00 */
[----:B------:R-:W-:-:S03]  /*27b0*/  @!P2 IMAD.IADD R17, R17, 0x1, R9 ;  /* 0x000000011111a824 */ /* 0x000fc600078e0209 */
        /* <DEDUP_REMOVED lines=45> */
[----:B--2---:R-:W2:Y:S01]  /*2a90*/  LDSM.16.M88.4 R20, [R225+0x4000] ;  /* 0x00400000e114783b */ /* 0x004ea20000000200 */
[----:B------:R-:W-:Y:S02]  /*2aa0*/  LOP3.LUT P1, RZ, R5, 0x4, RZ, 0xc0, !PT ;  /* 0x0000000405ff7812 */ /* 0x000fe4000782c0ff */
[----:B------:R-:W-:Y:S01]  /*2ab0*/  LEA R224, R7, R226, 0x1 ;  /* 0x000000e207e07211 */ /* 0x000fe200078e08ff */
[----:B------:R-:W3:Y:S01]  /*2ac0*/  LDSM.16.M88.4 R84, [R225+0x4800] ;  /* 0x00480000e154783b */ /* 0x000ee20000000200 */
[----:B------:R-:W-:-:S02]  /*2ad0*/  SEL R5, R0, 0xffffffe0, !P2 ;  /* 0xffffffe000057807 */ /* 0x000fc40005000000 */
[----:B------:R-:W-:Y:S01]  /*2ae0*/  SEL R0, R0, 0xffffffe0, !P1 ;  /* 0xffffffe000007807 */ /* 0x000fe20004800000 */
[----:B------:R-:W3:Y:S01]  /*2af0*/  LDSM.16.M88.4 R76, [R225+0x5000] ;  /* 0x00500000e14c783b */ /* 0x000ee20000000200 */
[C---:B------:R-:W-:Y:S01]  /*2b00*/  LEA R221, R5.reuse, R224, 0x1 ;  /* 0x000000e005dd7211 */ /* 0x040fe200078e08ff */
[----:B------:R-:W-:Y:S01]  /*2b10*/  IMAD R222, R5, 0x2, R226 ;  /* 0x0000000205de7824 */ /* 0x000fe200078e02e2 */
[----:B------:R-:W-:Y:S01]  /*2b20*/  ISETP.GT.AND P2, PT, R232, R229, PT ;  /* 0x000000e5e800720c */ /* 0x000fe20003f44270 */
[----:B------:R-:W3:Y:S01]  /*2b30*/  LDSM.16.M88.4 R68, [R225+0x5800] ;  /* 0x00580000e144783b */ /* 0x000ee20000000200 */
[C---:B------:R-:W-:Y:S01]  /*2b40*/  IMAD R219, R0.reuse, 0x2, R225 ;  /* 0x0000000200db7824 */ /* 0x040fe200078e02e1 */
[C---:B------:R-:W-:Y:S01]  /*2b50*/  IADD3 R213, R223.reuse, 0x1800, RZ ;  /* 0x00001800dfd57810 */ /* 0x040fe20007ffe0ff */
[----:B------:R-:W-:Y:S01]  /*2b60*/  IMAD R208, R0, 0x2, R223 ;  /* 0x0000000200d07824 */ /* 0x000fe200078e02df */
[----:B------:R-:W3:Y:S01]  /*2b70*/  LDSM.16.M88.4 R60, [R225+0x6000] ;  /* 0x00600000e13c783b */ /* 0x000ee20000000200 */
[----:B------:R-:W-:-:S02]  /*2b80*/  IADD3 R212, R223, 0x2000, RZ ;  /* 0x00002000dfd47810 */ /* 0x000fc40007ffe0ff */
[C---:B------:R-:W-:Y:S01]  /*2b90*/  IADD3 R211, R223.reuse, 0x2800, RZ ;  /* 0x00002800dfd37810 */ /* 0x040fe20007ffe0ff */
[----:B------:R-:W4:Y:S01]  /*2ba0*/  LDSM.16.M88.4 R52, [R225+0x6800] ;  /* 0x00680000e134783b */ /* 0x000f220000000200 */
[C---:B------:R-:W-:Y:S02]  /*2bb0*/  IADD3 R210, R223.reuse, 0x3000, RZ ;  /* 0x00003000dfd27810 */ /* 0x040fe40007ffe0ff */
[C---:B------:R-:W-:Y:S01]  /*2bc0*/  IADD3 R209, R223.reuse, 0x3800, RZ ;  /* 0x00003800dfd17810 */ /* 0x040fe20007ffe0ff */
[----:B------:R-:W4:Y:S01]  /*2bd0*/  LDSM.16.M88.4 R104, [R225+0x7000] ;  /* 0x00700000e168783b */ /* 0x000f220000000200 */
[C---:B------:R-:W-:Y:S02]  /*2be0*/  @!P2 LEA R238, P1, R2.reuse, c[0x0][0x168], 0x1 ;  /* 0x00005a0002eeaa11 */ /* 0x040fe400078208ff */
[----:B------:R-:W-:Y:S01]  /*2bf0*/  IADD3 R207, R223, 0x4000, RZ ;  /* 0x00004000dfcf7810 */ /* 0x000fe20007ffe0ff */
[----:B-1----:R-:W1:Y:S01]  /*2c00*/  LDSM.16.M88.4 R24, [R225+0x7800] ;  /* 0x00780000e118783b */ /* 0x002e620000000200 */
[----:B------:R-:W-:-:S02]  /*2c10*/  @!P2 LEA.HI.X R239, R2, c[0x0][0x16c], R133, 0x1, P1 ;  /* 0x00005b0002efaa11 */ /* 0x000fc400008f0c85 */
[C---:B------:R-:W-:Y:S01]  /*2c20*/  IADD3 R206, R223.reuse, 0x4800, RZ ;  /* 0x00004800dfce7810 */ /* 0x040fe20007ffe0ff */
[----:B------:R-:W-:Y:S01]  /*2c30*/  LDSM.16.M88.4 R48, [R224] ;  /* 0x00000000e030783b */ /* 0x000fe20000000200 */
[C---:B------:R-:W-:Y:S02]  /*2c40*/  IADD3 R205, R223.reuse, 0x5000, RZ ;  /* 0x00005000dfcd7810 */ /* 0x040fe40007ffe0ff */
[C---:B------:R-:W-:Y:S01]  /*2c50*/  IADD3 R204, R223.reuse, 0x5800, RZ ;  /* 0x00005800dfcc7810 */ /* 0x040fe20007ffe0ff */
[----:B------:R-:W1:Y:S01]  /*2c60*/  LDSM.16.M88.4 R16, [R223] ;  /* 0x00000000df10783b */ /* 0x000e620000000200 */
[C---:B------:R-:W-:Y:S02]  /*2c70*/  IADD3 R203, R223.reuse, 0x6000, RZ ;  /* 0x00006000dfcb7810 */ /* 0x040fe40007ffe0ff */
[C---:B------:R-:W-:Y:S01]  /*2c80*/  IADD3 R202, R223.reuse, 0x6800, RZ ;  /* 0x00006800dfca7810 */ /* 0x040fe20007ffe0ff */
[----:B--2---:R-:W-:Y:S01]  /*2c90*/  HMMA.16816.F32 R8, R96, R20, RZ ;  /* 0x000000146008723c */ /* 0x004fe200000018ff */
[----:B------:R-:W2:Y:S01]  /*2ca0*/  LDSM.16.M88.4 R12, [R223+0x1800] ;  /* 0x00180000df0c783b */ /* 0x000ea20000000200 */
[----:B------:R-:W-:-:S02]  /*2cb0*/  IADD3 R201, R223, 0x7000, RZ ;  /* 0x00007000dfc97810 */ /* 0x000fc40007ffe0ff */
[----:B------:R-:W-:Y:S01]  /*2cc0*/  IADD3 R200, R223, 0x7800, RZ ;  /* 0x00007800dfc87810 */ /* 0x000fe20007ffe0ff */
[----:B------:R-:W1:Y:S03]  /*2cd0*/  LDSM.16.M88.4 R120, [R223+0x800] ;  /* 0x00080000df78783b */ /* 0x000e660000000200 */
[C---:B------:R-:W-:Y:S01]  /*2ce0*/  HMMA.16816.F32 R20, R96.reuse, R22, RZ ;  /* 0x000000166014723c */ /* 0x040fe200000018ff */
[----:B------:R-:W1:Y:S04]  /*2cf0*/  LDSM.16.M88.4 R116, [R223+0x1000] ;  /* 0x00100000df74783b */ /* 0x000e680000000200 */
[----:B------:R-:W1:Y:S03]  /*2d00*/  LDSM.16.M88.4 R112, [R223+0x2000] ;  /* 0x00200000df70783b */ /* 0x000e660000000200 */
[C---:B---3--:R-:W-:Y:S01]  /*2d10*/  HMMA.16816.F32 R32, R96.reuse, R84, RZ ;  /* 0x000000546020723c */ /* 0x048fe200000018ff */
        /* <DEDUP_REMOVED lines=23> */
[----:B------:R-:W3:Y:S07]  /*2e90*/  LDSM.16.M88.4 R16, [R222] ;  /* 0x00000000de10783b */ /* 0x000eee0000000200 */
[C---:B--2---:R-:W-:Y:S08]  /*2ea0*/  HMMA.16816.F32 R72, R48.reuse, R12, R72 ;  /* 0x0000000c3048723c */ /* 0x044ff00000001848 */
[C---:B------:R-:W-:Y:S01]  /*2eb0*/  HMMA.16816.F32 R68, R48.reuse, R14, R68 ;  /* 0x0000000e3044723c */ /* 0x040fe20000001844 */
[----:B------:R-:W2:Y:S07]  /*2ec0*/  LDSM.16.M88.4 R12, [R219+0x5000] ;  /* 0x00500000db0c783b */ /* 0x000eae0000000200 */
[C---:B------:R-:W-:Y:S08]  /*2ed0*/  HMMA.16816.F32 R32, R48.reuse, R120, R32 ;  /* 0x000000783020723c */ /* 0x040ff00000001820 */
        /* <DEDUP_REMOVED lines=14> */
[C---:B------:R-:W-:Y:S08]  /*2fc0*/  HMMA.16816.F32 R100, R48.reuse, R88, R100 ;  /* 0x000000583064723c */ /* 0x040ff00000001864 */
[----:B------:R-:W-:Y:S01]  /*2fd0*/  HMMA.16816.F32 R96, R48, R90, R96 ;  /* 0x0000005a3060723c */ /* 0x000fe20000001860 */
[----:B------:R-:W1:Y:S04]  /*2fe0*/  LDSM.16.M88.4 R88, [R219+0x6800] ;  /* 0x00680000db58783b */ /* 0x000e680000000200 */
[----:B------:R-:W1:Y:S03]  /*2ff0*/  LDSM.16.M88.4 R48, [R219+0x7000] ;  /* 0x00700000db30783b */ /* 0x000e660000000200 */
[C---:B---3--:R-:W-:Y:S08]  /*3000*/  HMMA.16816.F32 R8, R16.reuse, R28, R8 ;  /* 0x0000001c1008723c */ /* 0x048ff00000001808 */
[C---:B------:R-:W-:Y:S01]  /*3010*/  HMMA.16816.F32 R20, R16.reuse, R30, R20 ;  /* 0x0000001e1014723c */ /* 0x040fe20000001814 */
[----:B------:R-:W3:Y:S07]  /*3020*/  LDSM.16.M88.4 R28, [R219+0x7800] ;  /* 0x00780000db1c783b */ /* 0x000eee0000000200 */
[C---:B------:R-:W-:Y:S08]  /*3030*/  HMMA.16816.F32 R32, R16.reuse, R44, R32 ;  /* 0x0000002c1020723c */ /* 0x040ff00000001820 */
[C---:B------:R-:W-:Y:S01]  /*3040*/  HMMA.16816.F32 R84, R16.reuse, R46, R84 ;  /* 0x0000002e1054723c */ /* 0x040fe20000001854 */
[----:B------:R-:W3:Y:S07]  /*3050*/  LDSM.16.M88.4 R44, [R208] ;  /* 0x00000000d02c783b */ /* 0x000eee0000000200 */
[C---:B--2---:R-:W-:Y:S08]  /*3060*/  HMMA.16816.F32 R80, R16.reuse, R12, R80 ;  /* 0x0000000c1050723c */ /* 0x044ff00000001850 */
[C---:B------:R-:W-:Y:S01]  /*3070*/  HMMA.16816.F32 R76, R16.reuse, R14, R76 ;  /* 0x0000000e104c723c */ /* 0x040fe2000000184c */
[----:B------:R-:W2:Y:S07]  /*3080*/  LDSM.16.M88.4 R12, [R208+0x800] ;  /* 0x00080000d00c783b */ /* 0x000eae0000000200 */
[C---:B-1----:R-:W-:Y:S08]  /*3090*/  HMMA.16816.F32 R72, R16.reuse, R24, R72 ;  /* 0x000000181048723c */ /* 0x042ff00000001848 */
        /* <DEDUP_REMOVED lines=13> */
[----:B------:R-:W3:Y:S04]  /*3170*/  LDSM.16.M88.4 R16, [R225+0x8000] ;  /* 0x00800000e110783b */ /* 0x000ee80000000200 */
[----:B------:R-:W4:Y:S03]  /*3180*/  LDSM.16.M88.4 R28, [R208+0x1800] ;  /* 0x00180000d01c783b */ /* 0x000f260000000200 */
[C---:B------:R-:W-:Y:S08]  /*3190*/  HMMA.16816.F32 R8, R120.reuse, R44, R8 ;  /* 0x0000002c7808723c */ /* 0x040ff00000001808 */
[C---:B--2---:R-:W-:Y:S08]  /*31a0*/  HMMA.16816.F32 R32, R120.reuse, R12, R32 ;  /* 0x0000000c7820723c */ /* 0x044ff00000001820 */
[C---:B------:R-:W-:Y:S01]  /*31b0*/  HMMA.16816.F32 R84, R120.reuse, R14, R84 ;  /* 0x0000000e7854723c */ /* 0x040fe20000001854 */
[----:B------:R-:W2:Y:S07]  /*31c0*/  LDSM.16.M88.4 R12, [R208+0x2000] ;  /* 0x00200000d00c783b */ /* 0x000eae0000000200 */
[C---:B------:R-:W-:Y:S01]  /*31d0*/  HMMA.16816.F32 R20, R120.reuse, R46, R20 ;  /* 0x0000002e7814723c */ /* 0x040fe20000001814 */
[----:B------:R-:W-:Y:S07]  /*31e0*/  LDSM.16.M88.4 R44, [R223+0x4800] ;  /* 0x00480000df2c783b */ /* 0x000fee0000000200 */
[----:B-1----:R-:W-:Y:S08]  /*31f0*/  HMMA.16816.F32 R80, R120, R24, R80 ;  /* 0x000000187850723c */ /* 0x002ff00000001850 */
[----:B---3--:R-:W-:Y:S08]  /*3200*/  HMMA.16816.F32 R8, R92, R16, R8 ;  /* 0x000000105c08723c */ /* 0x008ff00000001808 */
        /* <DEDUP_REMOVED lines=13> */
[----:B------:R-:W-:Y:S08]  /*32e0*/  HMMA.16816.F32 R32, R92, R128, R32 ;  /* 0x000000805c20723c */ /* 0x000ff00000001820 */
[----:B-1----:R-:W-:Y:S08]  /*32f0*/  HMMA.16816.F32 R8, R28, R124, R8 ;  /* 0x0000007c1c08723c */ /* 0x002ff00000001808 */
[C---:B---3--:R-:W-:Y:S08]  /*3300*/  HMMA.16816.F32 R56, R120.reuse, R24, R56 ;  /* 0x000000187838723c */ /* 0x048ff00000001838 */
[----:B------:R-:W-:Y:S01]  /*3310*/  HMMA.16816.F32 R52, R120, R26, R52 ;  /* 0x0000001a7834723c */ /* 0x000fe20000001834 */
[----:B------:R-:W1:Y:S07]  /*3320*/  LDSM.16.M88.4 R24, [R219+0x8800] ;  /* 0x00880000db18783b */ /* 0x000e6e0000000200 */
[----:B------:R-:W-:Y:S08]  /*3330*/  HMMA.16816.F32 R20, R28, R126, R20 ;  /* 0x0000007e1c14723c */ /* 0x000ff00000001814 */
[----:B------:R-:W-:Y:S08]  /*3340*/  HMMA.16816.F32 R32, R48, R44, R32 ;  /* 0x0000002c3020723c */ /* 0x000ff00000001820 */
[----:B------:R-:W-:Y:S01]  /*3350*/  HMMA.16816.F32 R84, R92, R130, R84 ;  /* 0x000000825c54723c */ /* 0x000fe20000001854 */
[----:B------:R-:W3:Y:S07]  /*3360*/  LDSM.16.M88.4 R128, [R225+0x9800] ;  /* 0x00980000e180783b */ /* 0x000eee0000000200 */
[----:B--2---:R-:W-:Y:S08]  /*3370*/  HMMA.16816.F32 R8, R16, R12, R8 ;  /* 0x0000000c1008723c */ /* 0x004ff00000001808 */
[C---:B------:R-:W-:Y:S01]  /*3380*/  HMMA.16816.F32 R124, R120.reuse, R112, R100 ;  /* 0x00000070787c723c */ /* 0x040fe20000001864 */
[----:B------:R-:W2:Y:S07]  /*3390*/  LDSM.16.M88.4 R100, [R208+0x4800] ;  /* 0x00480000d064783b */ /* 0x000eae0000000200 */
[C---:B------:R-:W-:Y:S08]  /*33a0*/  HMMA.16816.F32 R108, R120.reuse, R116, R108 ;  /* 0x00000074786c723c */ /* 0x040ff0000000186c */
[----:B------:R-:W-:Y:S01]  /*33b0*/  HMMA.16816.F32 R104, R120, R118, R104 ;  /* 0x000000767868723c */ /* 0x000fe20000001868 */
[----:B------:R-:W2:Y:S07]  /*33c0*/  LDSM.16.M88.4 R116, [R223+0x5000] ;  /* 0x00500000df74783b */ /* 0x000eae0000000200 */
[----:B------:R-:W-:Y:S01]  /*33d0*/  HMMA.16816.F32 R20, R16, R14, R20 ;  /* 0x0000000e1014723c */ /* 0x000fe20000001814 */
[----:B------:R-:W-:Y:S07]  /*33e0*/  LDSM.16.M88.4 R12, [R219+0x9000] ;  /* 0x00900000db0c783b */ /* 0x000fee0000000200 */
[----:B----4-:R-:W-:Y:S07]  /*33f0*/  HMMA.16816.F32 R80, R92, R88, R80 ;  /* 0x000000585c50723c */ /* 0x010fee0000001850 */
[----:B------:R-:W-:Y:S01]  /*3400*/  FMUL.FTZ R88, R8, c[0x0][0x2ec] ;  /* 0x0000bb0008587a20 */ /* 0x000fe20000410000 */
[----:B-1----:R-:W-:Y:S01]  /*3410*/  HMMA.16816.F32 R32, R28, R24, R32 ;  /* 0x000000181c20723c */ /* 0x002fe20000001820 */
[----:B------:R-:W-:-:S04]  /*3420*/  FMUL.FTZ R89, R10, c[0x0][0x2ec] ;  /* 0x0000bb000a597a20 */ /* 0x000fc80000410000 */
[----:B------:R-:W1:Y:S03]  /*3430*/  MUFU.TANH R88, R88 ;  /* 0x0000005800587308 */ /* 0x000e660000002400 */
[C---:B------:R-:W-:Y:S01]  /*3440*/  HMMA.16816.F32 R76, R92.reuse, R90, R76 ;  /* 0x0000005a5c4c723c */ /* 0x040fe2000000184c */
[----:B------:R-:W-:Y:S02]  /*3450*/  FMUL.FTZ R20, R20, c[0x0][0x2ec] ;  /* 0x0000bb0014147a20 */ /* 0x000fe40000410000 */
[----:B------:R-:W-:Y:S02]  /*3460*/  FMUL.FTZ R112, R22, c[0x0][0x2ec] ;  /* 0x0000bb0016707a20 */ /* 0x000fe40000410000 */
[----:B------:R-:W-:Y:S01]  /*3470*/  FMUL.FTZ R113, R23, c[0x0][0x2ec] ;  /* 0x0000bb0017717a20 */ /* 0x000fe20000410000 */
[----:B------:R-:W4:Y:S01]  /*3480*/  MUFU.TANH R89, R89 ;  /* 0x0000005900597308 */ /* 0x000f220000002400 */
[----:B------:R-:W-:Y:S01]  /*3490*/  FMUL.FTZ R90, R9, c[0x0][0x2ec] ;  /* 0x0000bb00095a7a20 */ /* 0x000fe20000410000 */
[----:B---3--:R-:W-:Y:S01]  /*34a0*/  HMMA.16816.F32 R72, R92, R128, R72 ;  /* 0x000000805c48723c */ /* 0x008fe20000001848 */
[----:B------:R-:W-:-:S02]  /*34b0*/  FMUL.FTZ R91, R11, c[0x0][0x2ec] ;  /* 0x0000bb000b5b7a20 */ /* 0x000fc40000410000 */
[----:B------:R-:W3:Y:S03]  /*34c0*/  LDSM.16.M88.4 R8, [R223+0x5800] ;  /* 0x00580000df08783b */ /* 0x000ee60000000200 */
[----:B------:R-:W1:Y:S02]  /*34d0*/  MUFU.TANH R90, R90 ;  /* 0x0000005a005a7308 */ /* 0x000e640000002400 */
[----:B------:R-:W-:Y:S06]  /*34e0*/  HMMA.16816.F32 R68, R92, R130, R68 ;  /* 0x000000825c44723c */ /* 0x000fec0000001844 */
[----:B------:R-:W1:Y:S02]  /*34f0*/  MUFU.TANH R91, R91 ;  /* 0x0000005b005b7308 */ /* 0x000e640000002400 */
[----:B--2---:R-:W-:Y:S06]  /*3500*/  HMMA.16816.F32 R32, R16, R100, R32 ;  /* 0x000000641020723c */ /* 0x004fec0000001820 */
[----:B------:R2:W1:Y:S01]  /*3510*/  MUFU.TANH R100, R20 ;  /* 0x0000001400647308 */ /* 0x0004620000002400 */
[----:B------:R-:W-:Y:S01]  /*3520*/  FMUL.FTZ R101, R21, c[0x0][0x2ec] ;  /* 0x0000bb0015657a20 */ /* 0x000fe20000410000 */
[C---:B------:R-:W-:Y:S01]  /*3530*/  HMMA.16816.F32 R84, R48.reuse, R46, R84 ;  /* 0x0000002e3054723c */ /* 0x040fe20000001854 */
[----:B------:R-:W1:Y:S05]  /*3540*/  LDSM.16.M88.4 R44, [R225+0xa000] ;  /* 0x00a00000e12c783b */ /* 0x000e6a0000000200 */
[----:B------:R-:W1:Y:S02]  /*3550*/  MUFU.TANH R101, R101 ;  /* 0x0000006500657308 */ /* 0x000e640000002400 */
[C---:B------:R-:W-:Y:S01]  /*3560*/  HMMA.16816.F32 R80, R48.reuse, R116, R80 ;  /* 0x000000743050723c */ /* 0x040fe20000001850 */
[----:B--2---:R-:W2:Y:S05]  /*3570*/  LDSM.16.M88.4 R20, [R219+0x9800] ;  /* 0x00980000db14783b */ /* 0x004eaa0000000200 */
[----:B------:R-:W1:Y:S02]  /*3580*/  MUFU.TANH R112, R112 ;  /* 0x0000007000707308 */ /* 0x000e640000002400 */
[----:B------:R-:W-:Y:S01]  /*3590*/  HMMA.16816.F32 R76, R48, R118, R76 ;  /* 0x00000076304c723c */ /* 0x000fe2000000184c */
[----:B------:R-:W-:-:S02]  /*35a0*/  FMUL.FTZ R32, R32, c[0x0][0x2ec] ;  /* 0x0000bb0020207a20 */ /* 0x000fc40000410000 */
[----:B------:R-:W-:Y:S02]  /*35b0*/  FMUL.FTZ R33, R33, c[0x0][0x2ec] ;  /* 0x0000bb0021217a20 */ /* 0x000fe40000410000 */
[----:B------:R-:W-:Y:S02]  /*35c0*/  FMUL.FTZ R116, R34, c[0x0][0x2ec] ;  /* 0x0000bb0022747a20 */ /* 0x000fe40000410000 */
[----:B------:R-:W-:Y:S01]  /*35d0*/  FMUL.FTZ R117, R35, c[0x0][0x2ec] ;  /* 0x0000bb0023757a20 */ /* 0x000fe20000410000 */
[C---:B---3--:R-:W-:Y:S01]  /*35e0*/  HMMA.16816.F32 R72, R48.reuse, R8, R72 ;  /* 0x000000083048723c */ /* 0x048fe20000001848 */
[----:B------:R-:W3:Y:S07]  /*35f0*/  MUFU.TANH R113, R113 ;  /* 0x0000007100717308 */ /* 0x000eee0000002400 */
[----:B------:R-:W-:Y:S01]  /*3600*/  HMMA.16816.F32 R68, R48, R10, R68 ;  /* 0x0000000a3044723c */ /* 0x000fe20000001844 */
[----:B------:R-:W3:Y:S01]  /*3610*/  LDSM.16.M88.4 R8, [R225+0xa800] ;  /* 0x00a80000e108783b */ /* 0x000ee20000000200 */
[----:B------:R-:W1:Y:S06]  /*3620*/  MUFU.TANH R116, R116 ;  /* 0x0000007400747308 */ /* 0x000e6c0000002400 */
[C---:B------:R-:W-:Y:S02]  /*3630*/  HMMA.16816.F32 R80, R28.reuse, R12, R80 ;  /* 0x0000000c1c50723c */ /* 0x040fe40000001850 */
[----:B------:R-:W1:Y:S06]  /*3640*/  MUFU.TANH R117, R117 ;  /* 0x0000007500757308 */ /* 0x000e6c0000002400 */
[C---:B------:R-:W-:Y:S01]  /*3650*/  HMMA.16816.F32 R76, R28.reuse, R14, R76 ;  /* 0x0000000e1c4c723c */ /* 0x040fe2000000184c */
[----:B------:R-:W3:Y:S07]  /*3660*/  LDSM.16.M88.4 R12, [R223+0x6000] ;  /* 0x00600000df0c783b */ /* 0x000eee0000000200 */
[----:B------:R-:W-:Y:S01]  /*3670*/  HMMA.16816.F32 R84, R28, R26, R84 ;  /* 0x0000001a1c54723c */ /* 0x000fe20000001854 */
[----:B------:R-:W4:Y:S07]  /*3680*/  LDSM.16.M88.4 R24, [R208+0x5000] ;  /* 0x00500000d018783b */ /* 0x000f2e0000000200 */
[----:B-1----:R-:W-:Y:S08]  /*3690*/  HMMA.16816.F32 R64, R92, R44, R64 ;  /* 0x0000002c5c40723c */ /* 0x002ff00000001840 */
[----:B--2---:R-:W-:Y:S08]  /*36a0*/  HMMA.16816.F32 R72, R28, R20, R72 ;  /* 0x000000141c48723c */ /* 0x004ff00000001848 */
        /* <DEDUP_REMOVED lines=64> */
[----:B------:R-:W-:Y:S01]  /*3ab0*/  FMUL.FTZ R69, R69, c[0x0][0x2ec] ;  /* 0x0000bb0045457a20 */ /* 0x000fe20000410000 */
[----:B------:R-:W1:Y:S01]  /*3ac0*/  MUFU.TANH R79, R79 ;  /* 0x0000004f004f7308 */ /* 0x000e620000002400 */
[----:B------:R-:W-:-:S02]  /*3ad0*/  FMUL.FTZ R70, R70, c[0x0][0x2ec] ;  /* 0x0000bb0046467a20 */ /* 0x000fc40000410000 */
[----:B------:R-:W-:Y:S01]  /*3ae0*/  HMMA.16816.F32 R64, R16, R44, R64 ;  /* 0x0000002c1040723c */ /* 0x000fe20000001840 */
[----:B------:R-:W-:-:S04]  /*3af0*/  FMUL.FTZ R71, R71, c[0x0][0x2ec] ;  /* 0x0000bb0047477a20 */ /* 0x000fc80000410000 */
[----:B------:R-:W1:Y:S03]  /*3b00*/  MUFU.TANH R72, R72 ;  /* 0x0000004800487308 */ /* 0x000e660000002400 */
[----:B------:R-:W-:Y:S01]  /*3b10*/  HMMA.16816.F32 R60, R16, R46, R60 ;  /* 0x0000002e103c723c */ /* 0x000fe2000000183c */
[----:B------:R-:W4:Y:S04]  /*3b20*/  LDSM.16.M88.4 R44, [R219+0xb000] ;  /* 0x00b00000db2c783b */ /* 0x000f280000000200 */
[----:B------:R-:W1:Y:S03]  /*3b30*/  MUFU.TANH R73, R73 ;  /* 0x0000004900497308 */ /* 0x000e660000002400 */
[C---:B--2---:R-:W-:Y:S05]  /*3b40*/  HMMA.16816.F32 R96, R48.reuse, R14, R96 ;  /* 0x0000000e3060723c */ /* 0x044fea0000001860 */
[----:B------:R-:W2:Y:S03]  /*3b50*/  MUFU.TANH R74, R74 ;  /* 0x0000004a004a7308 */ /* 0x000ea60000002400 */
[----:B------:R-:W-:Y:S01]  /*3b60*/  HMMA.16816.F32 R124, R48, R12, R124 ;  /* 0x0000000c307c723c */ /* 0x000fe2000000187c */
[----:B------:R-:W-:-:S02]  /*3b70*/  FMUL.FTZ R66, R66, c[0x0][0x2ec] ;  /* 0x0000bb0042427a20 */ /* 0x000fc40000410000 */
[----:B------:R-:W-:Y:S02]  /*3b80*/  FMUL.FTZ R64, R64, c[0x0][0x2ec] ;  /* 0x0000bb0040407a20 */ /* 0x000fe40000410000 */
[----:B------:R2:W2:Y:S01]  /*3b90*/  MUFU.TANH R242, R66 ;  /* 0x0000004200f27308 */ /* 0x0004a20000002400 */
[----:B------:R-:W-:Y:S02]  /*3ba0*/  FMUL.FTZ R65, R65, c[0x0][0x2ec] ;  /* 0x0000bb0041417a20 */ /* 0x000fe40000410000 */
[C---:B-1----:R-:W-:Y:S01]  /*3bb0*/  HMMA.16816.F32 R56, R28.reuse, R32, R56 ;  /* 0x000000201c38723c */ /* 0x042fe20000001838 */
[----:B------:R-:W-:Y:S02]  /*3bc0*/  FMUL.FTZ R67, R67, c[0x0][0x2ec] ;  /* 0x0000bb0043437a20 */ /* 0x000fe40000410000 */
[----:B------:R-:W-:Y:S02]  /*3bd0*/  FMUL.FTZ R60, R60, c[0x0][0x2ec] ;  /* 0x0000bb003c3c7a20 */ /* 0x000fe40000410000 */
[----:B------:R-:W-:Y:S01]  /*3be0*/  FMUL.FTZ R61, R61, c[0x0][0x2ec] ;  /* 0x0000bb003d3d7a20 */ /* 0x000fe20000410000 */
[----:B------:R1:W1:Y:S01]  /*3bf0*/  MUFU.TANH R154, R75 ;  /* 0x0000004b009a7308 */ /* 0x0002620000002400 */
[----:B------:R-:W-:Y:S01]  /*3c00*/  FMUL.FTZ R62, R62, c[0x0][0x2ec] ;  /* 0x0000bb003e3e7a20 */ /* 0x000fe20000410000 */
[----:B------:R-:W-:Y:S01]  /*3c10*/  HMMA.16816.F32 R52, R28, R34, R52 ;  /* 0x000000221c34723c */ /* 0x000fe20000001834 */
[----:B------:R-:W1:Y:S01]  /*3c20*/  LDSM.16.M88.4 R32, [R208+0x7000] ;  /* 0x00700000d020783b */ /* 0x000e620000000200 */
[----:B------:R-:W-:Y:S01]  /*3c30*/  FMUL.FTZ R63, R63, c[0x0][0x2ec] ;  /* 0x0000bb003f3f7a20 */ /* 0x000fe20000410000 */
[----:B------:R-:W-:-:S04]  /*3c40*/  DEPBAR.LE SB0, 0x0 ;  /* 0x000080000000791a */ /* 0x000fc80000000000 */
[----:B------:R1:W1:Y:S01]  /*3c50*/  MUFU.TANH R152, R68 ;  /* 0x0000004400987308 */ /* 0x0002620000002400 */
[C---:B---3--:R-:W-:Y:S07]  /*3c60*/  HMMA.16816.F32 R96, R28.reuse, R10, R96 ;  /* 0x0000000a1c60723c */ /* 0x048fee0000001860 */
[----:B------:R3:W1:Y:S01]  /*3c70*/  MUFU.TANH R252, R69 ;  /* 0x0000004500fc7308 */ /* 0x0006620000002400 */
[C---:B----4-:R-:W-:Y:S07]  /*3c80*/  HMMA.16816.F32 R108, R28.reuse, R44, R108 ;  /* 0x0000002c1c6c723c */ /* 0x050fee000000186c */
[----:B------:R3:W4:Y:S01]  /*3c90*/  MUFU.TANH R248, R70 ;  /* 0x0000004600f87308 */ /* 0x0007220000002400 */
[C---:B------:R-:W-:Y:S07]  /*3ca0*/  HMMA.16816.F32 R104, R28.reuse, R46, R104 ;  /* 0x0000002e1c68723c */ /* 0x040fee0000001868 */
[----:B------:R3:W1:Y:S01]  /*3cb0*/  MUFU.TANH R160, R71 ;  /* 0x0000004700a07308 */ /* 0x0006620000002400 */
[----:B------:R-:W-:Y:S07]  /*3cc0*/  HMMA.16816.F32 R124, R28, R8, R124 ;  /* 0x000000081c7c723c */ /* 0x000fee000000187c */
[----:B------:R-:W-:Y:S01]  /*3cd0*/  LOP3.LUT R9, R134, 0xffffffe0, RZ, 0xc0, !PT ;  /* 0xffffffe086097812 */ /* 0x000fe200078ec0ff */
[----:B------:R-:W-:Y:S01]  /*3ce0*/  HMMA.16816.F32 R96, R16, R22, R96 ;  /* 0x000000161060723c */ /* 0x000fe20000001860 */
[----:B------:R3:W1:Y:S03]  /*3cf0*/  MUFU.TANH R246, R64 ;  /* 0x0000004000f67308 */ /* 0x0006660000002400 */
[----:B------:R-:W-:-:S04]  /*3d00*/  IMAD.IADD R0, R6, 0x1, -R9 ;  /* 0x0000000106007824 */ /* 0x000fc800078e0a09 */
[----:B------:R-:W-:Y:S01]  /*3d10*/  HMMA.16816.F32 R56, R16, R24, R56 ;  /* 0x000000181038723c */ /* 0x000fe20000001838 */
[----:B------:R-:W-:Y:S01]  /*3d20*/  SHF.R.S32.HI R9, RZ, 0x1f, R0 ;  /* 0x0000001fff097819 */ /* 0x000fe20000011400 */
[----:B------:R3:W3:Y:S03]  /*3d30*/  MUFU.TANH R174, R65 ;  /* 0x0000004100ae7308 */ /* 0x0006e60000002400 */
[----:B------:R-:W-:-:S03]  /*3d40*/  LEA.HI R9, R9, R0, RZ, 0x2 ;  /* 0x0000000009097211 */ /* 0x000fc600078f10ff */
[----:B------:R-:W-:Y:S01]  /*3d50*/  HMMA.16816.F32 R52, R16, R26, R52 ;  /* 0x0000001a1034723c */ /* 0x000fe20000001834 */
[----:B------:R-:W-:Y:S01]  /*3d60*/  SHF.R.S32.HI R240, RZ, 0x2, R9 ;  /* 0x00000002fff07819 */ /* 0x000fe20000011409 */
[----:B------:R3:W3:Y:S03]  /*3d70*/  MUFU.TANH R180, R67 ;  /* 0x0000004300b47308 */ /* 0x0006e60000002400 */
[----:B------:R-:W-:-:S03]  /*3d80*/  IADD3 R135, R135, 0x1, R240 ;  /* 0x0000000187877810 */ /* 0x000fc60007ffe0f0 */
[C---:B-1----:R-:W-:Y:S01]  /*3d90*/  HMMA.16816.F32 R108, R16.reuse, R32, R108 ;  /* 0x00000020106c723c */ /* 0x042fe2000000186c */
[----:B--2---:R-:W-:Y:S01]  /*3da0*/  FMUL.FTZ R66, R99, c[0x0][0x2ec] ;  /* 0x0000bb0063427a20 */ /* 0x004fe20000410000 */
[----:B------:R1:W2:Y:S01]  /*3db0*/  MUFU.TANH R176, R60 ;  /* 0x0000003c00b07308 */ /* 0x0002a20000002400 */
[----:B------:R-:W-:Y:S01]  /*3dc0*/  FMUL.FTZ R96, R96, c[0x0][0x2ec] ;  /* 0x0000bb0060607a20 */ /* 0x000fe20000410000 */
[----:B------:R-:W-:Y:S01]  /*3dd0*/  IADD3 R134, R43, R135, -R132 ;  /* 0x000000872b867210 */ /* 0x000fe20007ffe884 */
[----:B------:R-:W-:Y:S02]  /*3de0*/  FMUL.FTZ R97, R97, c[0x0][0x2ec] ;  /* 0x0000bb0061617a20 */ /* 0x000fe40000410000 */
[----:B------:R-:W-:Y:S01]  /*3df0*/  FMUL.FTZ R98, R98, c[0x0][0x2ec] ;  /* 0x0000bb0062627a20 */ /* 0x000fe20000410000 */
[----:B------:R-:W-:Y:S01]  /*3e00*/  HMMA.16816.F32 R104, R16, R34, R104 ;  /* 0x000000221068723c */ /* 0x000fe20000001868 */
[----:B------:R-:W-:Y:S01]  /*3e10*/  FMUL.FTZ R56, R56, c[0x0][0x2ec] ;  /* 0x0000bb0038387a20 */ /* 0x000fe20000410000 */
[----:B------:R1:W1:Y:S01]  /*3e20*/  MUFU.TANH R244, R61 ;  /* 0x0000003d00f47308 */ /* 0x0002620000002400 */
[----:B------:R-:W-:Y:S01]  /*3e30*/  FMUL.FTZ R57, R57, c[0x0][0x2ec] ;  /* 0x0000bb0039397a20 */ /* 0x000fe20000410000 */
[----:B------:R-:W-:Y:S01]  /*3e40*/  IADD3 R134, R134, c[0x0][0x2e8], RZ ;  /* 0x0000ba0086867a10 */ /* 0x000fe20007ffe0ff */
[----:B------:R-:W-:-:S02]  /*3e50*/  FMUL.FTZ R58, R58, c[0x0][0x2ec] ;  /* 0x0000bb003a3a7a20 */ /* 0x000fc40000410000 */
[----:B------:R-:W-:Y:S01]  /*3e60*/  FMUL.FTZ R59, R59, c[0x0][0x2ec] ;  /* 0x0000bb003b3b7a20 */ /* 0x000fe20000410000 */
[----:B------:R-:W-:Y:S01]  /*3e70*/  HMMA.16816.F32 R124, R16, R20, R124 ;  /* 0x00000014107c723c */ /* 0x000fe2000000187c */
[----:B------:R-:W-:Y:S01]  /*3e80*/  FMUL.FTZ R52, R52, c[0x0][0x2ec] ;  /* 0x0000bb0034347a20 */ /* 0x000fe20000410000 */
[----:B------:R1:W1:Y:S01]  /*3e90*/  MUFU.TANH R198, R62 ;  /* 0x0000003e00c67308 */ /* 0x0002620000002400 */
[----:B------:R-:W-:Y:S01]  /*3ea0*/  FMUL.FTZ R53, R53, c[0x0][0x2ec] ;  /* 0x0000bb0035357a20 */ /* 0x000fe20000410000 */
[----:B------:R-:W-:Y:S01]  /*3eb0*/  IADD3 R0, R134, 0x8, RZ ;  /* 0x0000000886007810 */ /* 0x000fe20007ffe0ff */
[----:B------:R-:W-:Y:S01]  /*3ec0*/  FMUL.FTZ R54, R54, c[0x0][0x2ec] ;  /* 0x0000bb0036367a20 */ /* 0x000fe20000410000 */
[-C--:B------:R-:W-:Y:S01]  /*3ed0*/  IMNMX R134, R134, R43.reuse, PT ;  /* 0x0000002b86867217 */ /* 0x080fe20003800200 */
[----:B------:R-:W-:Y:S01]  /*3ee0*/  FMUL.FTZ R55, R55, c[0x0][0x2ec] ;  /* 0x0000bb0037377a20 */ /* 0x000fe20000410000 */
[----:B------:R-:W-:Y:S01]  /*3ef0*/  IMNMX R0, R0, R43, PT ;  /* 0x0000002b00007217 */ /* 0x000fe20003800200 */
        /* <DEDUP_REMOVED lines=14> */
[----:B------:R-:W-:Y:S02]  /*3fe0*/  FMUL.FTZ R127, R127, c[0x0][0x2ec] ;  /* 0x0000bb007f7f7a20 */ /* 0x000fe40000410000 */
[----:B------:R-:W-:Y:S01]  /*3ff0*/  IMAD.SHL.U32 R135, R6, 0x2, RZ ;  /* 0x0000000206877824 */ /* 0x000fe200078e00ff */
[----:B------:R1:W1:Y:S04]  /*4000*/  MUFU.TANH R188, R58 ;  /* 0x0000003a00bc7308 */ /* 0x0002680000002400 */
[----:B------:R-:W-:-:S04]  /*4010*/  LOP3.LUT R135, R135, 0x6, RZ, 0xc0, !PT ;  /* 0x0000000687877812 */ /* 0x000fc800078ec0ff */
        /* <DEDUP_REMOVED lines=81> */
.L_x_3506:
[----:B------:R-:W-:-:S04]  /*4530*/  LEA R6, -R3, RZ, 0x7 ;  /* 0x000000ff03067211 */ /* 0x000fc800078e39ff */
[----:B------:R-:W-:Y:S02]  /*4540*/  SHF.R.S32.HI R8, RZ, 0x1f, R6 ;  /* 0x0000001fff087819 */ /* 0x000fe40000011406 */
.L_x_3507:
        /* <DEDUP_REMOVED lines=41> */
.L_x_3505:
[----:B--234-:R-:W-:Y:S02]  /*47e0*/  IMAD.IADD R3, R4, 0x1, R135 ;  /* 0x0000000104037824 */ /* 0x01cfe400078e0287 */
[----:B------:R-:W-:-:S03]  /*47f0*/  IMAD.SHL.U32 R220, R220, 0x2, RZ ;  /* 0x00000002dcdc7824 */ /* 0x000fc600078e00ff */
[----:B------:R-:W-:Y:S01]  /*4800*/  IADD3 R11, R3, 0x1, RZ ;  /* 0x00000001030b7810 */ /* 0x000fe20007ffe0ff */
[----:B------:R-:W-:Y:S01]  /*4810*/  IMAD R218, R7, 0x2, R220 ;  /* 0x0000000207da7824 */ /* 0x000fe200078e02dc */
[----:B------:R-:W-:Y:S01]  /*4820*/  IADD3 R9, R3, 0x8, RZ ;  /* 0x0000000803097810 */ /* 0x000fe20007ffe0ff */
[----:B------:R-:W-:Y:S01]  /*4830*/  LDSM.16.MT88.4 R92, [R220+0x10000] ;  /* 0x01000000dc5c783b */ /* 0x000fe20000004200 */
[----:B------:R-:W-:Y:S01]  /*4840*/  ISETP.GE.AND P5, PT, R11, R134, PT ;  /* 0x000000860b00720c */ /* 0x000fe20003fa6270 */
[----:B------:R-:W-:Y:S01]  /*4850*/  IMAD R216, R5, 0x2, R218 ;  /* 0x0000000205d87824 */ /* 0x000fe200078e02da */
[----:B------:R-:W-:Y:S01]  /*4860*/  ISETP.GE.AND P2, PT, R11, R0, PT ;  /* 0x000000000b00720c */ /* 0x000fe20003f46270 */
[----:B------:R-:W-:Y:S01]  /*4870*/  IMAD R217, R5, 0x2, R220 ;  /* 0x0000000205d97824 */ /* 0x000fe200078e02dc */
[C---:B------:R-:W-:Y:S01]  /*4880*/  ISETP.GE.AND P4, PT, R9.reuse, R134, PT ;  /* 0x000000860900720c */ /* 0x040fe20003f86270 */
[----:B-1----:R-:W-:Y:S01]  /*4890*/  LDSM.16.MT88.4 R124, [R220+0xc000] ;  /* 0x00c00000dc7c783b */ /* 0x002fe20000004200 */
[----:B------:R-:W-:-:S02]  /*48a0*/  ISETP.GE.AND P6, PT, R9, R0, PT ;  /* 0x000000000900720c */ /* 0x000fc40003fc6270 */
[C---:B------:R-:W-:Y:S01]  /*48b0*/  IADD3 R11, R3.reuse, 0x9, RZ ;  /* 0x00000009030b7810 */ /* 0x040fe20007ffe0ff */
[----:B------:R-:W-:Y:S01]  /*48c0*/  LDSM.16.MT88.4 R108, [R217+0xc000] ;  /* 0x00c00000d96c783b */ /* 0x000fe20000004200 */
[----:B------:R-:W-:Y:S02]  /*48d0*/  IADD3 R9, R3, 0x10, RZ ;  /* 0x0000001003097810 */ /* 0x000fe40007ffe0ff */
[----:B------:R-:W-:Y:S01]  /*48e0*/  FSEL R90, R90, -INF , !P5 ;  /* 0xff8000005a5a7808 */ /* 0x000fe20006800000 */
[----:B------:R-:W-:Y:S01]  /*48f0*/  LDSM.16.MT88.4 R32, [R218+0x10800] ;  /* 0x01080000da20783b */ /* 0x000fe20000004200 */
        /* <DEDUP_REMOVED lines=11> */
[C---:B------:R-:W-:Y:S02]  /*49b0*/  ISETP.GE.AND P4, PT, R11.reuse, R134, PT ;  /* 0x000000860b00720c */ /* 0x040fe40003f86270 */
[----:B------:R-:W-:Y:S02]  /*49c0*/  ISETP.GE.AND P6, PT, R11, R0, PT ;  /* 0x000000000b00720c */ /* 0x000fe40003fc6270 */
        /* <DEDUP_REMOVED lines=8> */
[C---:B------:R-:W-:Y:S01]  /*4a50*/  ISETP.GE.AND P5, PT, R11.reuse, R134, PT ;  /* 0x000000860b00720c */ /* 0x040fe20003fa6270 */
[----:B------:R-:W-:Y:S01]  /*4a60*/  LDSM.16.MT88.4 R116, [R218+0xc000] ;  /* 0x00c00000da74783b */ /* 0x000fe20000004200 */
[----:B------:R-:W-:Y:S02]  /*4a70*/  ISETP.GE.AND P2, PT, R11, R0, PT ;  /* 0x000000000b00720c */ /* 0x000fe40003f46270 */
        /* <DEDUP_REMOVED lines=8> */
[C---:B------:R-:W-:Y:S01]  /*4b00*/  ISETP.GE.AND P1, PT, R11.reuse, R134, PT ;  /* 0x000000860b00720c */ /* 0x040fe20003f26270 */
[----:B------:R-:W-:Y:S01]  /*4b10*/  LDSM.16.MT88.4 R84, [R218+0x10000] ;  /* 0x01000000da54783b */ /* 0x000fe20000004200 */
        /* <DEDUP_REMOVED lines=8> */
[-C--:B------:R-:W-:Y:S02]  /*4ba0*/  ISETP.GE.AND P4, PT, R11, R134.reuse, PT ;  /* 0x000000860b00720c */ /* 0x080fe40003f86270 */
[C---:B------:R-:W-:Y:S02]  /*4bb0*/  ISETP.GE.AND P1, PT, R9.reuse, R134, PT ;  /* 0x000000860900720c */ /* 0x040fe40003f26270 */
[----:B------:R-:W-:Y:S02]  /*4bc0*/  ISETP.GE.AND P3, PT, R9, R0, PT ;  /* 0x000000000900720c */ /* 0x000fe40003f66270 */
[----:B------:R-:W-:Y:S02]  /*4bd0*/  IADD3 R9, R3, 0x38, RZ ;  /* 0x0000003803097810 */ /* 0x000fe40007ffe0ff */
[----:B------:R-:W-:-:S02]  /*4be0*/  FSEL R42, R77, -INF , !P4 ;  /* 0xff8000004d2a7808 */ /* 0x000fc40006000000 */
[-C--:B------:R-:W-:Y:S02]  /*4bf0*/  ISETP.GE.AND P4, PT, R9, R134.reuse, PT ;  /* 0x000000860900720c */ /* 0x080fe40003f86270 */
[----:B------:R-:W-:Y:S02]  /*4c00*/  FSEL R48, R82, -INF , !P6 ;  /* 0xff80000052307808 */ /* 0x000fe40007000000 */
[----:B------:R-:W-:Y:S02]  /*4c10*/  FSEL R152, R152, -INF , !P4 ;  /* 0xff80000098987808 */ /* 0x000fe40006000000 */
[----:B------:R-:W-:Y:S02]  /*4c20*/  ISETP.GE.AND P4, PT, R3, R134, PT ;  /* 0x000000860300720c */ /* 0x000fe40003f86270 */
[----:B------:R-:W-:Y:S02]  /*4c30*/  ISETP.GE.AND P6, PT, R11, R0, PT ;  /* 0x000000000b00720c */ /* 0x000fe40003fc6270 */
[----:B------:R-:W-:-:S02]  /*4c40*/  FSEL R88, R88, -INF , !P4 ;  /* 0xff80000058587808 */ /* 0x000fc40006000000 */
[----:B------:R-:W-:Y:S02]  /*4c50*/  IADD3 R11, R3, 0x31, RZ ;  /* 0x00000031030b7810 */ /* 0x000fe40007ffe0ff */
[----:B------:R-:W-:Y:S02]  /*4c60*/  FMNMX.FTZ R13, R88, R90, !PT ;  /* 0x0000005a580d7209 */ /* 0x000fe40007810000 */
[----:B------:R-:W-:Y:S02]  /*4c70*/  FSEL R30, R76, -INF , !P5 ;  /* 0xff8000004c1e7808 */ /* 0x000fe40006800000 */
[----:B------:R-:W-:Y:S02]  /*4c80*/  FSEL R44, R78, -INF , !P2 ;  /* 0xff8000004e2c7808 */ /* 0x000fe40005000000 */
[C---:B------:R-:W-:Y:S02]  /*4c90*/  ISETP.GE.AND P5, PT, R11.reuse, R134, PT ;  /* 0x000000860b00720c */ /* 0x040fe40003fa6270 */
[----:B------:R-:W-:-:S02]  /*4ca0*/  ISETP.GE.AND P2, PT, R11, R0, PT ;  /* 0x000000000b00720c */ /* 0x000fc40003f46270 */
[----:B------:R-:W-:Y:S02]  /*4cb0*/  IADD3 R11, R3, 0x39, RZ ;  /* 0x00000039030b7810 */ /* 0x000fe40007ffe0ff */
[----:B------:R-:W-:Y:S02]  /*4cc0*/  FMNMX.FTZ R13, R100, R13, !PT ;  /* 0x0000000d640d7209 */ /* 0x000fe40007810000 */
[----:B------:R-:W-:Y:S02]  /*4cd0*/  FSEL R39, R79, -INF , !P6 ;  /* 0xff8000004f277808 */ /* 0x000fe40007000000 */
[----:B------:R-:W-:Y:S01]  /*4ce0*/  FSEL R67, R72, -INF , !P1 ;  /* 0xff80000048437808 */ /* 0x000fe20004800000 */
[----:B------:R-:W-:Y:S01]  /*4cf0*/  LDSM.16.MT88.4 R76, [R217+0x10000] ;  /* 0x01000000d94c783b */ /* 0x000fe20000004200 */
[----:B------:R-:W-:Y:S02]  /*4d00*/  FSEL R250, R74, -INF , !P3 ;  /* 0xff8000004afa7808 */ /* 0x000fe40005800000 */
[----:B------:R-:W-:-:S02]  /*4d10*/  ISETP.GE.AND P6, PT, R9, R0, PT ;  /* 0x000000000900720c */ /* 0x000fc40003fc6270 */
[C---:B------:R-:W-:Y:S02]  /*4d20*/  ISETP.GE.AND P1, PT, R11.reuse, R134, PT ;  /* 0x000000860b00720c */ /* 0x040fe40003f26270 */
[----:B------:R-:W-:Y:S02]  /*4d30*/  ISETP.GE.AND P3, PT, R11, R0, PT ;  /* 0x000000000b00720c */ /* 0x000fe40003f66270 */
[----:B------:R-:W-:Y:S02]  /*4d40*/  IADD3 R11, R3, 0x41, RZ ;  /* 0x00000041030b7810 */ /* 0x000fe40007ffe0ff */
[----:B------:R-:W-:Y:S02]  /*4d50*/  FMNMX.FTZ R13, R24, R13, !PT ;  /* 0x0000000d180d7209 */ /* 0x000fe40007810000 */
[----:B------:R-:W-:Y:S02]  /*4d60*/  FSEL R248, R248, -INF , !P6 ;  /* 0xff800000f8f87808 */ /* 0x000fe40007000000 */
[----:B------:R-:W-:-:S02]  /*4d70*/  ISETP.GE.AND P6, PT, R11, R134, PT ;  /* 0x000000860b00720c */ /* 0x000fc40003fc6270 */
[----:B------:R-:W-:Y:S02]  /*4d80*/  FMNMX.FTZ R13, R18, R13, !PT ;  /* 0x0000000d120d7209 */ /* 0x000fe40007810000 */
[C---:B------:R-:W-:Y:S02]  /*4d90*/  IADD3 R9, R3.reuse, 0x40, RZ ;  /* 0x0000004003097810 */ /* 0x040fe40007ffe0ff */
[----:B------:R-:W-:Y:S02]  /*4da0*/  FSEL R174, R174, -INF , !P6 ;  /* 0xff800000aeae7808 */ /* 0x000fe40007000000 */
[----:B------:R-:W-:Y:S02]  /*4db0*/  FMNMX.FTZ R13, R4, R13, !PT ;  /* 0x0000000d040d7209 */ /* 0x000fe40007810000 */
[----:B------:R-:W-:Y:S02]  /*4dc0*/  ISETP.GE.AND P6, PT, R3, R0, PT ;  /* 0x000000000300720c */ /* 0x000fe40003fc6270 */
[----:B------:R-:W-:-:S02]  /*4dd0*/  FSEL R144, R73, -INF , !P5 ;  /* 0xff80000049907808 */ /* 0x000fc40006800000 */
[----:B------:R-:W-:Y:S02]  /*4de0*/  FSEL R154, R154, -INF , !P2 ;  /* 0xff8000009a9a7808 */ /* 0x000fe40005000000 */
[C---:B------:R-:W-:Y:S02]  /*4df0*/  ISETP.GE.AND P5, PT, R9.reuse, R134, PT ;  /* 0x000000860900720c */ /* 0x040fe40003fa6270 */
[-C--:B------:R-:W-:Y:S02]  /*4e00*/  ISETP.GE.AND P2, PT, R9, R0.reuse, PT ;  /* 0x000000000900720c */ /* 0x080fe40003f46270 */
[----:B------:R-:W-:Y:S02]  /*4e10*/  ISETP.GE.AND P4, PT, R11, R0, PT ;  /* 0x000000000b00720c */ /* 0x000fe40003f86270 */
[----:B------:R-:W-:Y:S02]  /*4e20*/  IADD3 R11, R3, 0x49, RZ ;  /* 0x00000049030b7810 */ /* 0x000fe40007ffe0ff */
[----:B------:R-:W-:-:S02]  /*4e30*/  FMNMX.FTZ R13, R6, R13, !PT ;  /* 0x0000000d060d7209 */ /* 0x000fc40007810000 */
[----:B------:R-:W-:Y:S02]  /*4e40*/  FSEL R89, R89, -INF , !P6 ;  /* 0xff80000059597808 */ /* 0x000fe40007000000 */
        /* <DEDUP_REMOVED lines=18> */
[----:B------:R-:W-:Y:S02]  /*4f70*/  FSEL R252, R252, -INF , !P1 ;  /* 0xff800000fcfc7808 */ /* 0x000fe40004800000 */
[----:B------:R-:W-:Y:S02]  /*4f80*/  FMNMX.FTZ R19, R152, R19, !PT ;  /* 0x0000001398137209 */ /* 0x000fe40007810000 */
[----:B------:R-:W-:Y:S02]  /*4f90*/  IADD3 R9, R3, 0x48, RZ ;  /* 0x0000004803097810 */ /* 0x000fe40007ffe0ff */
[----:B------:R-:W-:Y:S02]  /*4fa0*/  FMNMX.FTZ R26, R48, R11, !PT ;  /* 0x0000000b301a7209 */ /* 0x000fe40007810000 */
[----:B------:R-:W-:-:S02]  /*4fb0*/  FSEL R160, R160, -INF , !P3 ;  /* 0xff800000a0a07808 */ /* 0x000fc40005800000 */
[----:B------:R-:W-:Y:S02]  /*4fc0*/  FMNMX.FTZ R19, R252, R19, !PT ;  /* 0x00000013fc137209 */ /* 0x000fe40007810000 */
        /* <DEDUP_REMOVED lines=10> */
[----:B------:R-:W-:-:S02]  /*5070*/  IADD3 R9, R3, 0x51, RZ ;  /* 0x0000005103097810 */ /* 0x000fc40007ffe0ff */
[----:B------:R-:W-:Y:S02]  /*5080*/  FMNMX.FTZ R19, R174, R19, !PT ;  /* 0x00000013ae137209 */ /* 0x000fe40007810000 */
[----:B------:R-:W-:Y:S02]  /*5090*/  FMNMX.FTZ R17, R39, R26, !PT ;  /* 0x0000001a27117209 */ /* 0x000fe40007810000 */
[----:B------:R-:W-:Y:S02]  /*50a0*/  FSEL R198, R198, -INF , !P3 ;  /* 0xff800000c6c67808 */ /* 0x000fe40005800000 */
        /* <DEDUP_REMOVED lines=9> */
[----:B------:R-:W-:Y:S02]  /*5140*/  FSEL R196, R196, -INF , !P4 ;  /* 0xff800000c4c47808 */ /* 0x000fe40006000000 */
[----:B------:R-:W-:Y:S02]  /*5150*/  FMNMX.FTZ R19, R244, R19, !PT ;  /* 0x00000013f4137209 */ /* 0x000fe40007810000 */
[----:B------:R-:W-:Y:S02]  /*5160*/  IADD3 R9, R3, 0x59, RZ ;  /* 0x0000005903097810 */ /* 0x000fe40007ffe0ff */
[----:B------:R-:W-:Y:S02]  /*5170*/  FMNMX.FTZ R17, R154, R17, !PT ;  /* 0x000000119a117209 */ /* 0x000fe40007810000 */
[----:B------:R-:W-:Y:S02]  /*5180*/  FSEL R188, R188, -INF , !P1 ;  /* 0xff800000bcbc7808 */ /* 0x000fe40004800000 */
[----:B------:R-:W-:-:S02]  /*5190*/  FSEL R194, R194, -INF , !P6 ;  /* 0xff800000c2c27808 */ /* 0x000fc40007000000 */
[----:B------:R-:W-:Y:S02]  /*51a0*/  FMNMX.FTZ R19, R196, R19, !PT ;  /* 0x00000013c4137209 */ /* 0x000fe40007810000 */
[C---:B------:R-:W-:Y:S02]  /*51b0*/  ISETP.GE.AND P4, PT, R9.reuse, R134, PT ;  /* 0x000000860900720c */ /* 0x040fe40003f86270 */
[----:B------:R-:W-:Y:S02]  /*51c0*/  ISETP.GE.AND P1, PT, R9, R0, PT ;  /* 0x000000000900720c */ /* 0x000fe40003f26270 */
[----:B------:R-:W-:Y:S02]  /*51d0*/  FMNMX.FTZ R17, R248, R17, !PT ;  /* 0x00000011f8117209 */ /* 0x000fe40007810000 */
[----:B------:R-:W-:Y:S02]  /*51e0*/  IADD3 R9, R3, 0x60, RZ ;  /* 0x0000006003097810 */ /* 0x000fe40007ffe0ff */
[----:B------:R-:W-:-:S02]  /*51f0*/  FSEL R192, R192, -INF , !P5 ;  /* 0xff800000c0c07808 */ /* 0x000fc40006800000 */
[----:B------:R-:W-:Y:S02]  /*5200*/  FMNMX.FTZ R19, R194, R19, !PT ;  /* 0x00000013c2137209 */ /* 0x000fe40007810000 */
[----:B------:R-:W-:Y:S02]  /*5210*/  FSEL R186, R186, -INF , !P3 ;  /* 0xff800000baba7808 */ /* 0x000fe40005800000 */
        /* <DEDUP_REMOVED lines=14> */
[----:B------:R-:W-:Y:S02]  /*5300*/  ISETP.GE.AND P4, PT, R9, R134, PT ;  /* 0x000000860900720c */ /* 0x000fe40003f86270 */
[----:B------:R-:W-:-:S02]  /*5310*/  IADD3 R15, R3, 0x69, RZ ;  /* 0x00000069030f7810 */ /* 0x000fc40007ffe0ff */
[----:B------:R-:W-:Y:S02]  /*5320*/  FSEL R170, R170, -INF , !P5 ;  /* 0xff800000aaaa7808 */ /* 0x000fe40006800000 */
[----:B------:R-:W-:Y:S02]  /*5330*/  FMNMX.FTZ R19, R172, R19, !PT ;  /* 0x00000013ac137209 */ /* 0x000fe40007810000 */
[----:B------:R-:W-:Y:S02]  /*5340*/  FMNMX.FTZ R17, R198, R17, !PT ;  /* 0x00000011c6117209 */ /* 0x000fe40007810000 */
[----:B------:R-:W-:Y:S02]  /*5350*/  IADD3 R13, R3, 0x70, RZ ;  /* 0x00000070030d7810 */ /* 0x000fe40007ffe0ff */
[----:B------:R-:W-:Y:S02]  /*5360*/  ISETP.GE.AND P6, PT, R15, R134, PT ;  /* 0x000000860f00720c */ /* 0x000fe40003fc6270 */
[----:B------:R-:W-:-:S02]  /*5370*/  FSEL R168, R168, -INF , !P4 ;  /* 0xff800000a8a87808 */ /* 0x000fc40006000000 */
[----:B------:R-:W-:Y:S02]  /*5380*/  FMNMX.FTZ R19, R170, R19, !PT ;  /* 0x00000013aa137209 */ /* 0x000fe40007810000 */
[----:B------:R-:W-:Y:S02]  /*5390*/  FMNMX.FTZ R17, R184, R17, !PT ;  /* 0x00000011b8117209 */ /* 0x000fe40007810000 */
[----:B------:R-:W-:Y:S02]  /*53a0*/  IADD3 R11, R3, 0x71, RZ ;  /* 0x00000071030b7810 */ /* 0x000fe40007ffe0ff */
[----:B------:R-:W-:Y:S02]  /*53b0*/  ISETP.GE.AND P5, PT, R13, R134, PT ;  /* 0x000000860d00720c */ /* 0x000fe40003fa6270 */
[----:B------:R-:W-:Y:S02]  /*53c0*/  FSEL R166, R166, -INF , !P6 ;  /* 0xff800000a6a67808 */ /* 0x000fe40007000000 */
[----:B------:R-:W-:-:S02]  /*53d0*/  FMNMX.FTZ R19, R168, R19, !PT ;  /* 0x00000013a8137209 */ /* 0x000fc40007810000 */
[----:B------:R-:W-:Y:S02]  /*53e0*/  FMNMX.FTZ R17, R188, R17, !PT ;  /* 0x00000011bc117209 */ /* 0x000fe40007810000 */
[----:B------:R-:W-:Y:S02]  /*53f0*/  FSEL R178, R178, -INF , !P1 ;  /* 0xff800000b2b27808 */ /* 0x000fe40004800000 */
[----:B------:R-:W-:Y:S02]  /*5400*/  ISETP.GE.AND P1, PT, R9, R0, PT ;  /* 0x000000000900720c */ /* 0x000fe40003f26270 */
        /* <DEDUP_REMOVED lines=10> */
[----:B------:R-:W-:Y:S02]  /*54b0*/  ISETP.GE.AND P5, PT, R3, R134, PT ;  /* 0x000000860300720c */ /* 0x000fe40003fa6270 */
[----:B------:R-:W-:Y:S02]  /*54c0*/  FSEL R146, R146, -INF , !P6 ;  /* 0xff80000092927808 */ /* 0x000fe40007000000 */
[----:B------:R-:W-:Y:S02]  /*54d0*/  FMNMX.FTZ R19, R148, R19, !PT ;  /* 0x0000001394137209 */ /* 0x000fe40007810000 */
[----:B------:R-:W-:Y:S02]  /*54e0*/  FSEL R164, R164, -INF , !P3 ;  /* 0xff800000a4a47808 */ /* 0x000fe40005800000 */
[----:B------:R-:W-:-:S02]  /*54f0*/  FMNMX.FTZ R17, R178, R17, !PT ;  /* 0x00000011b2117209 */ /* 0x000fc40007810000 */
[----:B------:R-:W-:Y:S02]  /*5500*/  FSEL R142, R142, -INF , !P5 ;  /* 0xff8000008e8e7808 */ /* 0x000fe40006800000 */
[----:B------:R-:W-:Y:S02]  /*5510*/  FMNMX.FTZ R19, R146, R19, !PT ;  /* 0x0000001392137209 */ /* 0x000fe40007810000 */
[----:B------:R-:W-:Y:S02]  /*5520*/  FSEL R162, R162, -INF , !P2 ;  /* 0xff800000a2a27808 */ /* 0x000fe40005000000 */
[----:B------:R-:W-:Y:S02]  /*5530*/  FMNMX.FTZ R17, R164, R17, !PT ;  /* 0x00000011a4117209 */ /* 0x000fe40007810000 */
[----:B------:R-:W-:Y:S02]  /*5540*/  ISETP.GE.AND P2, PT, R15, R0, PT ;  /* 0x000000000f00720c */ /* 0x000fe40003f46270 */
[----:B------:R-:W-:-:S02]  /*5550*/  FMNMX.FTZ R15, R142, R19, !PT ;  /* 0x000000138e0f7209 */ /* 0x000fc40007810000 */
[----:B------:R-:W-:Y:S02]  /*5560*/  FSEL R158, R158, -INF , !P1 ;  /* 0xff8000009e9e7808 */ /* 0x000fe40004800000 */
[----:B------:R-:W-:Y:S01]  /*5570*/  FMNMX.FTZ R17, R162, R17, !PT ;  /* 0x00000011a2117209 */ /* 0x000fe20007810000 */
[----:B------:R-:W1:Y:S01]  /*5580*/  SHFL.BFLY PT, R26, R15, 0x2, 0x1f ;  /* 0x0c401f000f1a7f89 */ /* 0x000e6200000e0000 */
[-C--:B------:R-:W-:Y:S02]  /*5590*/  ISETP.GE.AND P1, PT, R13, R0.reuse, PT ;  /* 0x000000000d00720c */ /* 0x080fe40003f26270 */
[----:B------:R-:W-:Y:S02]  /*55a0*/  FSEL R156, R156, -INF , !P2 ;  /* 0xff8000009c9c7808 */ /* 0x000fe40005000000 */
[----:B------:R-:W-:Y:S02]  /*55b0*/  FMNMX.FTZ R17, R158, R17, !PT ;  /* 0x000000119e117209 */ /* 0x000fe40007810000 */
[----:B------:R-:W-:-:S02]  /*55c0*/  ISETP.GE.AND P2, PT, R11, R0, PT ;  /* 0x000000000b00720c */ /* 0x000fc40003f46270 */
[----:B------:R-:W-:Y:S02]  /*55d0*/  FSEL R140, R140, -INF , !P1 ;  /* 0xff8000008c8c7808 */ /* 0x000fe40004800000 */
[----:B------:R-:W-:Y:S02]  /*55e0*/  FMNMX.FTZ R17, R156, R17, !PT ;  /* 0x000000119c117209 */ /* 0x000fe40007810000 */
[-C--:B------:R-:W-:Y:S02]  /*55f0*/  ISETP.GE.AND P1, PT, R9, R0.reuse, PT ;  /* 0x000000000900720c */ /* 0x080fe40003f26270 */
[----:B------:R-:W-:Y:S02]  /*5600*/  FSEL R138, R138, -INF , !P2 ;  /* 0xff8000008a8a7808 */ /* 0x000fe40005000000 */
[----:B------:R-:W-:Y:S02]  /*5610*/  FMNMX.FTZ R17, R140, R17, !PT ;  /* 0x000000118c117209 */ /* 0x000fe40007810000 */
[----:B------:R-:W-:-:S02]  /*5620*/  ISETP.GE.AND P2, PT, R3, R0, PT ;  /* 0x000000000300720c */ /* 0x000fc40003f46270 */
[----:B------:R-:W-:Y:S02]  /*5630*/  FSEL R136, R136, -INF , !P1 ;  /* 0xff80000088887808 */ /* 0x000fe40004800000 */
[----:B------:R-:W-:Y:S02]  /*5640*/  FMNMX.FTZ R17, R138, R17, !PT ;  /* 0x000000118a117209 */ /* 0x000fe40007810000 */
[----:B------:R-:W-:Y:S02]  /*5650*/  FSEL R66, R66, -INF , !P2 ;  /* 0xff80000042427808 */ /* 0x000fe40005000000 */
[----:B------:R-:W-:Y:S02]  /*5660*/  FMNMX.FTZ R9, R136, R17, !PT ;  /* 0x0000001188097209 */ /* 0x000fe40007810000 */
[----:B-1----:R-:W-:Y:S02]  /*5670*/  FMNMX.FTZ R15, R15, R26, !PT ;  /* 0x0000001a0f0f7209 */ /* 0x002fe40007810000 */
[----:B------:R-:W-:-:S02]  /*5680*/  FMNMX.FTZ R9, R66, R9, !PT ;  /* 0x0000000942097209 */ /* 0x000fc40007810000 */
[----:B------:R-:W-:Y:S01]  /*5690*/  ISETP.GT.AND P4, PT, R232, R229, PT ;  /* 0x000000e5e800720c */ /* 0x000fe20003f84270 */
[----:B------:R-:W1:Y:S04]  /*56a0*/  SHFL.BFLY PT, R132, R15, 0x1, 0x1f ;  /* 0x0c201f000f847f89 */ /* 0x000e6800000e0000 */
[----:B------:R-:W2:Y:S01]  /*56b0*/  SHFL.BFLY PT, R26, R9, 0x2, 0x1f ;  /* 0x0c401f00091a7f89 */ /* 0x000ea200000e0000 */
[----:B-1----:R-:W-:Y:S02]  /*56c0*/  FMNMX.FTZ R132, R15, R132, !PT ;  /* 0x000000840f847209 */ /* 0x002fe40007810000 */
[----:B--2---:R-:W-:-:S03]  /*56d0*/  FMNMX.FTZ R26, R9, R26, !PT ;  /* 0x0000001a091a7209 */ /* 0x004fc60007810000 */
[C---:B------:R-:W-:Y:S01]  /*56e0*/  FMUL.FTZ R137, R132.reuse, c[0x0][0x23c] ;  /* 0x00008f0084897a20 */ /* 0x040fe20000410000 */
[----:B------:R-:W-:Y:S01]  /*56f0*/  FSETP.NEU.FTZ.AND P1, PT, R132, -INF , PT ;  /* 0xff8000008400780b */ /* 0x000fe20003f3d000 */
[----:B------:R-:W1:Y:S03]  /*5700*/  SHFL.BFLY PT, R3, R26, 0x1, 0x1f ;  /* 0x0c201f001a037f89 */ /* 0x000e6600000e0000 */
[----:B------:R-:W-:-:S05]  /*5710*/  FSEL R137, R137, RZ, P1 ;  /* 0x000000ff89897208 */ /* 0x000fca0000800000 */
[--C-:B------:R-:W-:Y:S02]  /*5720*/  FFMA.FTZ R60, R100, c[0x0][0x23c], -R137.reuse ;  /* 0x00008f00643c7a23 */ /* 0x100fe40000010889 */
[----:B------:R-:W2:Y:S01]  /*5730*/  LDSM.16.MT88.4 R100, [R216+0xc000] ;  /* 0x00c00000d864783b */ /* 0x000ea20000004200 */
[--C-:B------:R-:W-:Y:S02]  /*5740*/  FFMA.FTZ R62, R88, c[0x0][0x23c], -R137.reuse ;  /* 0x00008f00583e7a23 */ /* 0x100fe40000010889 */
[--C-:B------:R-:W-:Y:S01]  /*5750*/  FFMA.FTZ R59, R90, c[0x0][0x23c], -R137.reuse ;  /* 0x00008f005a3b7a23 */ /* 0x100fe20000010889 */
[----:B------:R-:W-:Y:S01]  /*5760*/  MUFU.EX2 R60, R60 ;  /* 0x0000003c003c7308 */ /* 0x000fe20000000800 */
[--C-:B------:R-:W-:Y:S02]  /*5770*/  FFMA.FTZ R55, R24, c[0x0][0x23c], -R137.reuse ;  /* 0x00008f0018377a23 */ /* 0x100fe40000010889 */
[--C-:B------:R-:W-:Y:S02]  /*5780*/  FFMA.FTZ R54, R4, c[0x0][0x23c], -R137.reuse ;  /* 0x00008f0004367a23 */ /* 0x100fe40000010889 */
[----:B------:R-:W-:-:S02]  /*5790*/  FFMA.FTZ R53, R6, c[0x0][0x23c], -R137 ;  /* 0x00008f0006357a23 */ /* 0x000fc40000010889 */
[----:B------:R-:W3:Y:S01]  /*57a0*/  LDSM.16.MT88.4 R4, [R216+0x10000] ;  /* 0x01000000d804783b */ /* 0x000ee20000004200 */
[----:B------:R-:W-:Y:S01]  /*57b0*/  MUFU.EX2 R62, R62 ;  /* 0x0000003e003e7308 */ /* 0x000fe20000000800 */
[--C-:B------:R-:W-:Y:S02]  /*57c0*/  FFMA.FTZ R57, R18, c[0x0][0x23c], -R137.reuse ;  /* 0x00008f0012397a23 */ /* 0x100fe40000010889 */
        /* <DEDUP_REMOVED lines=8> */
[--C-:B------:R-:W-:Y:S01]  /*5850*/  FFMA.FTZ R45, R30, c[0x0][0x23c], -R137.reuse ;  /* 0x00008f001e2d7a23 */ /* 0x100fe20000010889 */
[----:B------:R-:W-:Y:S01]  /*5860*/  LDSM.16.MT88.4 R16, [R217+0xc800] ;  /* 0x00c80000d910783b */ /* 0x000fe20000004200 */
[--C-:B------:R-:W-:Y:S01]  /*5870*/  FFMA.FTZ R42, R42, c[0x0][0x23c], -R137.reuse ;  /* 0x00008f002a2a7a23 */ /* 0x100fe20000010889 */
[----:B------:R-:W-:Y:S01]  /*5880*/  FSEL R65, R65, RZ, P1 ;  /* 0x000000ff41417208 */ /* 0x000fe20000800000 */
[--C-:B------:R-:W-:Y:S01]  /*5890*/  FFMA.FTZ R67, R67, c[0x0][0x23c], -R137.reuse ;  /* 0x00008f0043437a23 */ /* 0x100fe20000010889 */
[----:B------:R-:W-:Y:S01]  /*58a0*/  LDSM.16.MT88.4 R28, [R217+0x10800] ;  /* 0x01080000d91c783b */ /* 0x000fe20000004200 */
[----:B------:R-:W-:Y:S01]  /*58b0*/  FFMA.FTZ R144, R144, c[0x0][0x23c], -R137 ;  /* 0x00008f0090907a23 */ /* 0x000fe20000010889 */
[----:B------:R-:W4:Y:S01]  /*58c0*/  MUFU.EX2 R55, R55 ;  /* 0x0000003700377308 */ /* 0x000f220000000800 */
[----:B------:R-:W-:-:S02]  /*58d0*/  FFMA.FTZ R64, R89, c[0x0][0x23c], -R65 ;  /* 0x00008f0059407a23 */ /* 0x000fc40000010841 */
[--C-:B------:R-:W-:Y:S02]  /*58e0*/  FFMA.FTZ R63, R22, c[0x0][0x23c], -R65.reuse ;  /* 0x00008f00163f7a23 */ /* 0x100fe40000010841 */
[--C-:B------:R-:W-:Y:S02]  /*58f0*/  FFMA.FTZ R61, R112, c[0x0][0x23c], -R65.reuse ;  /* 0x00008f00703d7a23 */ /* 0x100fe40000010841 */
[--C-:B------:R-:W-:Y:S01]  /*5900*/  FFMA.FTZ R56, R20, c[0x0][0x23c], -R65.reuse ;  /* 0x00008f0014387a23 */ /* 0x100fe20000010841 */
[----:B------:R-:W-:Y:S01]  /*5910*/  MUFU.EX2 R64, R64 ;  /* 0x0000004000407308 */ /* 0x000fe20000000800 */
[--C-:B------:R-:W-:Y:S01]  /*5920*/  FFMA.FTZ R58, R14, c[0x0][0x23c], -R65.reuse ;  /* 0x00008f000e3a7a23 */ /* 0x100fe20000010841 */
[----:B-1----:R-:W-:Y:S01]  /*5930*/  F2FP.PACK_AB R68, R59, R62 ;  /* 0x0000003e3b44723e */ /* 0x002fe200000000ff */
[--C-:B------:R-:W-:Y:S01]  /*5940*/  FFMA.FTZ R51, R12, c[0x0][0x23c], -R65.reuse ;  /* 0x00008f000c337a23 */ /* 0x100fe20000010841 */
[----:B------:R-:W-:Y:S01]  /*5950*/  LDSM.16.MT88.4 R20, [R218+0xc800] ;  /* 0x00c80000da14783b */ /* 0x000fe20000004200 */
[----:B------:R-:W-:-:S02]  /*5960*/  FFMA.FTZ R52, R10, c[0x0][0x23c], -R65 ;  /* 0x00008f000a347a23 */ /* 0x000fc40000010841 */
[--C-:B------:R-:W-:Y:S01]  /*5970*/  FFMA.FTZ R47, R8, c[0x0][0x23c], -R65.reuse ;  /* 0x00008f00082f7a23 */ /* 0x100fe20000010841 */
[----:B------:R-:W1:Y:S01]  /*5980*/  MUFU.EX2 R63, R63 ;  /* 0x0000003f003f7308 */ /* 0x000e620000000800 */
[----:B------:R-:W5:Y:S01]  /*5990*/  LDSM.16.MT88.4 R12, [R216+0xc800] ;  /* 0x00c80000d80c783b */ /* 0x000f620000004200 */
[----:B----4-:R-:W-:Y:S01]  /*59a0*/  F2FP.PACK_AB R70, R55, R60 ;  /* 0x0000003c3746723e */ /* 0x010fe200000000ff */
[--C-:B------:R-:W-:Y:S02]  /*59b0*/  FFMA.FTZ R48, R48, c[0x0][0x23c], -R65.reuse ;  /* 0x00008f0030307a23 */ /* 0x100fe40000010841 */
[----:B------:R-:W4:Y:S01]  /*59c0*/  LDSM.16.MT88.4 R8, [R220+0x10800] ;  /* 0x01080000dc08783b */ /* 0x000f220000004200 */
[--C-:B------:R-:W-:Y:S02]  /*59d0*/  FFMA.FTZ R43, R43, c[0x0][0x23c], -R65.reuse ;  /* 0x00008f002b2b7a23 */ /* 0x100fe40000010841 */
[----:B------:R-:W-:Y:S01]  /*59e0*/  MUFU.EX2 R61, R61 ;  /* 0x0000003d003d7308 */ /* 0x000fe20000000800 */
[----:B------:R-:W-:-:S02]  /*59f0*/  FFMA.FTZ R44, R44, c[0x0][0x23c], -R65 ;  /* 0x00008f002c2c7a23 */ /* 0x000fc40000010841 */
[----:B------:R-:W-:Y:S02]  /*5a00*/  FFMA.FTZ R39, R39, c[0x0][0x23c], -R65 ;  /* 0x00008f0027277a23 */ /* 0x000fe40000010841 */
[--C-:B------:R-:W-:Y:S02]  /*5a10*/  FFMA.FTZ R152, R152, c[0x0][0x23c], -R137.reuse ;  /* 0x00008f0098987a23 */ /* 0x100fe40000010889 */
[----:B------:R-:W-:Y:S01]  /*5a20*/  FFMA.FTZ R139, R252, c[0x0][0x23c], -R137 ;  /* 0x00008f00fc8b7a23 */ /* 0x000fe20000010889 */
[----:B------:R-:W2:Y:S01]  /*5a30*/  MUFU.EX2 R56, R56 ;  /* 0x0000003800387308 */ /* 0x000ea20000000800 */
[----:B-1----:R-:W-:Y:S01]  /*5a40*/  F2FP.PACK_AB R69, R63, R64 ;  /* 0x000000403f45723e */ /* 0x002fe200000000ff */
        /* <DEDUP_REMOVED lines=8> */
[----:B--2---:R-:W-:Y:S01]  /*5ad0*/  F2FP.PACK_AB R71, R56, R61 ;  /* 0x0000003d3847723e */ /* 0x004fe200000000ff */
[----:B------:R-:W1:Y:S01]  /*5ae0*/  MUFU.EX2 R54, R54 ;  /* 0x0000003600367308 */ /* 0x000e620000000800 */
        /* <DEDUP_REMOVED lines=56> */
[C---:B---3--:R-:W-:Y:S02]  /*5e70*/  HMMA.16816.F32 R72, R68.reuse, R4, RZ ;  /* 0x000000044448723c */ /* 0x048fe400000018ff */
        /* <DEDUP_REMOVED lines=16> */
[----:B------:R-:W2:Y:S01]  /*5f80*/  MUFU.EX2 R139, R139 ;  /* 0x0000008b008b7308 */ /* 0x000ea20000000800 */
        /* <DEDUP_REMOVED lines=69> */
[----:B------:R-:W1:Y:S02]  /*63e0*/  MUFU.EX2 R166, R166 ;  /* 0x000000a600a67308 */ /* 0x000e640000000800 */
        /* <DEDUP_REMOVED lines=270> */
.L_x_3509:
[----:B------:R-:W-:-:S05]  /*74d0*/  IMAD.MOV.U32 R4, RZ, RZ, c[0x0][0x1a0] ;  /* 0x00006800ff047624 */ /* 0x000fca00078e00ff */
[----:B------:R-:W-:-:S04]  /*74e0*/  LEA R4, -R4, RZ, 0x7 ;  /* 0x000000ff04047211 */ /* 0x000fc800078e39ff */
[----:B------:R-:W-:Y:S02]  /*74f0*/  SHF.R.S32.HI R5, RZ, 0x1f, R4 ;  /* 0x0000001fff057819 */ /* 0x000fe40000011404 */
.L_x_3510:
        /* <DEDUP_REMOVED lines=23> */
[----:B------:R-:W-:Y:S02]  /*7670*/  ISETP.GE.AND P2, PT, R135, R134, PT ;  /* 0x000000868700720c */ /* 0x000fe40003f46270 */
        /* <DEDUP_REMOVED lines=23> */
[----:B------:R-:W3:Y:S04]  /*77f0*/  LDSM.16.M88.4 R28, [R225+0x5800] ;  /* 0x00580000e11c783b */ /* 0x000ee80000000200 */
[----:B------:R-:W5:Y:S04]  /*7800*/  LDSM.16.M88.4 R20, [R225+0x6000] ;  /* 0x00600000e114783b */ /* 0x000f680000000200 */
[----:B------:R-:W5:Y:S04]  /*7810*/  LDSM.16.M88.4 R52, [R225+0x4000] ;  /* 0x00400000e134783b */ /* 0x000f680000000200 */
[----:B------:R-:W5:Y:S04]  /*7820*/  LDSM.16.M88.4 R44, [R225+0x4800] ;  /* 0x00480000e12c783b */ /* 0x000f680000000200 */
[----:B--2---:R-:W2:Y:S04]  /*7830*/  LDSM.16.M88.4 R12, [R225+0x6800] ;  /* 0x00680000e10c783b */ /* 0x004ea80000000200 */
[----:B------:R-:W2:Y:S04]  /*7840*/  LDSM.16.M88.4 R172, [R225+0x7000] ;  /* 0x00700000e1ac783b */ /* 0x000ea80000000200 */
[----:B------:R-:W2:Y:S04]  /*7850*/  LDSM.16.M88.4 R64, [R225+0x7800] ;  /* 0x00780000e140783b */ /* 0x000ea80000000200 */
[----:B------:R-:W-:Y:S04]  /*7860*/  LDSM.16.M88.4 R144, [R224] ;  /* 0x00000000e090783b */ /* 0x000fe80000000200 */
[----:B------:R-:W2:Y:S04]  /*7870*/  LDSM.16.M88.4 R60, [R214] ;  /* 0x00000000d63c783b */ /* 0x000ea80000000200 */
[----:B----4-:R-:W4:Y:S01]  /*7880*/  LDSM.16.M88.4 R8, [R213] ;  /* 0x00000000d508783b */ /* 0x010f220000000200 */
[C---:B-1----:R-:W-:Y:S03]  /*7890*/  HMMA.16816.F32 R40, R164.reuse, R36, RZ ;  /* 0x00000024a428723c */ /* 0x042fe600000018ff */
[----:B---3--:R-:W1:Y:S04]  /*78a0*/  LDSM.16.M88.4 R4, [R212] ;  /* 0x00000000d404783b */ /* 0x008e680000000200 */
[----:B------:R-:W3:Y:S01]  /*78b0*/  LDSM.16.M88.4 R180, [R223] ;  /* 0x00000000dfb4783b */ /* 0x000ee20000000200 */
[C---:B------:R-:W-:Y:S03]  /*78c0*/  HMMA.16816.F32 R36, R164.reuse, R38, RZ ;  /* 0x00000026a424723c */ /* 0x040fe600000018ff */
[----:B------:R-:W1:Y:S04]  /*78d0*/  LDSM.16.M88.4 R160, [R215] ;  /* 0x00000000d7a0783b */ /* 0x000e680000000200 */
[----:B------:R-:W1:Y:S01]  /*78e0*/  LDSM.16.M88.4 R152, [R210] ;  /* 0x00000000d298783b */ /* 0x000e620000000200 */
[C---:B------:R-:W-:Y:S03]  /*78f0*/  HMMA.16816.F32 R32, R164.reuse, R28, RZ ;  /* 0x0000001ca420723c */ /* 0x040fe600000018ff */
[----:B------:R-:W1:Y:S04]  /*7900*/  LDSM.16.M88.4 R156, [R211] ;  /* 0x00000000d39c783b */ /* 0x000e680000000200 */
[----:B------:R-:W1:Y:S01]  /*7910*/  LDSM.16.M88.4 R148, [R209] ;  /* 0x00000000d194783b */ /* 0x000e620000000200 */
[C---:B-----5:R-:W-:Y:S03]  /*7920*/  HMMA.16816.F32 R24, R164.reuse, R20, RZ ;  /* 0x00000014a418723c */ /* 0x060fe600000018ff */
[----:B------:R-:W-:Y:S04]  /*7930*/  LDSM.16.M88.4 R188, [R222] ;  /* 0x00000000debc783b */ /* 0x000fe80000000200 */
        /* <DEDUP_REMOVED lines=25> */
[----:B------:R-:W1:Y:S07]  /*7ad0*/  LDSM.16.M88.4 R4, [R219+0x6800] ;  /* 0x00680000db04783b */ /* 0x000e6e0000000200 */
[C---:B---3--:R-:W-:Y:S08]  /*7ae0*/  HMMA.16816.F32 R56, R144.reuse, R180, R56 ;  /* 0x000000b49038723c */ /* 0x048ff00000001838 */
        /* <DEDUP_REMOVED lines=10> */
[----:B------:R-:W3:Y:S07]  /*7b90*/  LDSM.16.M88.4 R156, [R208] ;  /* 0x00000000d09c783b */ /* 0x000eee0000000200 */
        /* <DEDUP_REMOVED lines=12> */
[----:B------:R-:W2:Y:S07]  /*7c60*/  LDSM.16.M88.4 R136, [R208+0x2800] ;  /* 0x00280000d088783b */ /* 0x000eae0000000200 */
[C---:B------:R-:W-:Y:S08]  /*7c70*/  HMMA.16816.F32 R176, R188.reuse, R184, R176 ;  /* 0x000000b8bcb0723c */ /* 0x040ff000000018b0 */
[C---:B------:R-:W-:Y:S01]  /*7c80*/  HMMA.16816.F32 R172, R188.reuse, R186, R172 ;  /* 0x000000babcac723c */ /* 0x040fe200000018ac */
[----:B------:R-:W-:Y:S07]  /*7c90*/  LDSM.16.M88.4 R184, [R225+0x9000] ;  /* 0x00900000e1b8783b */ /* 0x000fee0000000200 */
[C---:B----4-:R-:W-:Y:S08]  /*7ca0*/  HMMA.16816.F32 R24, R188.reuse, R8, R24 ;  /* 0x00000008bc18723c */ /* 0x050ff00000001818 */
[C---:B------:R-:W-:Y:S01]  /*7cb0*/  HMMA.16816.F32 R20, R188.reuse, R10, R20 ;  /* 0x0000000abc14723c */ /* 0x040fe20000001814 */
[----:B------:R-:W-:Y:S07]  /*7cc0*/  LDSM.16.M88.4 R8, [R226+0x2000] ;  /* 0x00200000e208783b */ /* 0x000fee0000000200 */
[C---:B-1----:R-:W-:Y:S08]  /*7cd0*/  HMMA.16816.F32 R16, R188.reuse, R4, R16 ;  /* 0x00000004bc10723c */ /* 0x042ff00000001810 */
[C---:B------:R-:W-:Y:S01]  /*7ce0*/  HMMA.16816.F32 R12, R188.reuse, R6, R12 ;  /* 0x00000006bc0c723c */ /* 0x040fe2000000180c */
[----:B------:R-:W1:Y:S07]  /*7cf0*/  LDSM.16.M88.4 R4, [R225+0x8000] ;  /* 0x00800000e104783b */ /* 0x000e6e0000000200 */
[----:B------:R-:W-:Y:S08]  /*7d00*/  HMMA.16816.F32 R32, R188, R60, R32 ;  /* 0x0000003cbc20723c */ /* 0x000ff00000001820 */
[C---:B---3--:R-:W-:Y:S08]  /*7d10*/  HMMA.16816.F32 R56, R160.reuse, R156, R56 ;  /* 0x0000009ca038723c */ /* 0x048ff00000001838 */
[C---:B------:R-:W-:Y:S08]  /*7d20*/  HMMA.16816.F32 R52, R160.reuse, R158, R52 ;  /* 0x0000009ea034723c */ /* 0x040ff00000001834 */
[C---:B-----5:R-:W-:Y:S08]  /*7d30*/  HMMA.16816.F32 R40, R160.reuse, R148, R40 ;  /* 0x00000094a028723c */ /* 0x060ff00000001828 */
        /* <DEDUP_REMOVED lines=8> */
[----:B------:R-:W-:Y:S01]  /*7dc0*/  HMMA.16816.F32 R28, R188, R62, R28 ;  /* 0x0000003ebc1c723c */ /* 0x000fe2000000181c */
[----:B------:R-:W4:Y:S07]  /*7dd0*/  LDSM.16.M88.4 R60, [R208+0x3800] ;  /* 0x00380000d03c783b */ /* 0x000f2e0000000200 */
[C---:B------:R-:W-:Y:S01]  /*7de0*/  HMMA.16816.F32 R156, R160.reuse, R144, R32 ;  /* 0x00000090a09c723c */ /* 0x040fe20000001820 */
[----:B------:R-:W5:Y:S07]  /*7df0*/  LDSM.16.M88.4 R32, [R207] ;  /* 0x00000000cf20783b */ /* 0x000f6e0000000200 */
[C---:B------:R-:W-:Y:S08]  /*7e00*/  HMMA.16816.F32 R16, R160.reuse, R136, R16 ;  /* 0x00000088a010723c */ /* 0x040ff00000001810 */
[----:B------:R-:W-:Y:S01]  /*7e10*/  HMMA.16816.F32 R12, R160, R138, R12 ;  /* 0x0000008aa00c723c */ /* 0x000fe2000000180c */
[----:B------:R-:W-:Y:S07]  /*7e20*/  LDSM.16.M88.4 R136, [R225+0xa000] ;  /* 0x00a00000e188783b */ /* 0x000fee0000000200 */
[C---:B-1----:R-:W-:Y:S08]  /*7e30*/  HMMA.16816.F32 R56, R8.reuse, R4, R56 ;  /* 0x000000040838723c */ /* 0x042ff00000001838 */
[----:B------:R-:W-:Y:S01]  /*7e40*/  HMMA.16816.F32 R52, R8, R6, R52 ;  /* 0x000000060834723c */ /* 0x000fe20000001834 */
[----:B------:R-:W1:Y:S07]  /*7e50*/  LDSM.16.M88.4 R4, [R206] ;  /* 0x00000000ce04783b */ /* 0x000e6e0000000200 */
[C---:B------:R-:W-:Y:S08]  /*7e60*/  HMMA.16816.F32 R168, R188.reuse, R180, R168 ;  /* 0x000000b4bca8723c */ /* 0x040ff000000018a8 */
[----:B------:R-:W-:Y:S01]  /*7e70*/  HMMA.16816.F32 R164, R188, R182, R164 ;  /* 0x000000b6bca4723c */ /* 0x000fe200000018a4 */
[----:B------:R-:W1:Y:S07]  /*7e80*/  LDSM.16.M88.4 R180, [R225+0x9800] ;  /* 0x00980000e1b4783b */ /* 0x000e6e0000000200 */
[C---:B---3--:R-:W-:Y:S08]  /*7e90*/  HMMA.16816.F32 R48, R8.reuse, R148, R48 ;  /* 0x000000940830723c */ /* 0x048ff00000001830 */
[----:B------:R-:W-:Y:S01]  /*7ea0*/  HMMA.16816.F32 R44, R8, R150, R44 ;  /* 0x00000096082c723c */ /* 0x000fe2000000182c */
[----:B------:R-:W3:Y:S07]  /*7eb0*/  LDSM.16.M88.4 R148, [R225+0xb000] ;  /* 0x00b00000e194783b */ /* 0x000eee0000000200 */
[----:B------:R-:W-:Y:S01]  /*7ec0*/  HMMA.16816.F32 R28, R160, R146, R28 ;  /* 0x00000092a01c723c */ /* 0x000fe2000000181c */
[----:B------:R-:W1:Y:S07]  /*7ed0*/  LDSM.16.M88.4 R144, [R225+0xb800] ;  /* 0x00b80000e190783b */ /* 0x000e6e0000000200 */
[----:B--2---:R-:W-:Y:S08]  /*7ee0*/  HMMA.16816.F32 R16, R8, R64, R16 ;  /* 0x000000400810723c */ /* 0x004ff00000001810 */
[C---:B------:R-:W-:Y:S08]  /*7ef0*/  HMMA.16816.F32 R24, R160.reuse, R140, R24 ;  /* 0x0000008ca018723c */ /* 0x040ff00000001818 */
[----:B------:R-:W-:Y:S01]  /*7f00*/  HMMA.16816.F32 R20, R160, R142, R20 ;  /* 0x0000008ea014723c */ /* 0x000fe20000001814 */
[----:B------:R-:W-:Y:S07]  /*7f10*/  LDSM.16.M88.4 R140, [R222+0x2000] ;  /* 0x00200000de8c783b */ /* 0x000fee0000000200 */
[----:B------:R-:W-:Y:S01]  /*7f20*/  HMMA.16816.F32 R64, R8, R66, R12 ;  /* 0x000000420840723c */ /* 0x000fe2000000180c */
[----:B------:R-:W2:Y:S07]  /*7f30*/  LDSM.16.M88.4 R12, [R219+0x8800] ;  /* 0x00880000db0c783b */ /* 0x000eae0000000200 */
[C---:B----4-:R-:W-:Y:S08]  /*7f40*/  HMMA.16816.F32 R168, R160.reuse, R60, R168 ;  /* 0x0000003ca0a8723c */ /* 0x050ff000000018a8 */
[----:B------:R-:W-:Y:S01]  /*7f50*/  HMMA.16816.F32 R164, R160, R62, R164 ;  /* 0x0000003ea0a4723c */ /* 0x000fe200000018a4 */
[----:B------:R-:W4:Y:S04]  /*7f60*/  LDSM.16.M88.4 R60, [R219+0x8000] ;  /* 0x00800000db3c783b */ /* 0x000f280000000200 */
[----:B------:R-:W-:Y:S03]  /*7f70*/  LDSM.16.M88.4 R160, [R221+0x2000] ;  /* 0x00200000dda0783b */ /* 0x000fe60000000200 */
[C---:B-----5:R-:W-:Y:S08]  /*7f80*/  HMMA.16816.F32 R56, R152.reuse, R32, R56 ;  /* 0x000000209838723c */ /* 0x060ff00000001838 */
[C---:B------:R-:W-:Y:S01]  /*7f90*/  HMMA.16816.F32 R52, R152.reuse, R34, R52 ;  /* 0x000000229834723c */ /* 0x040fe20000001834 */
[----:B------:R-:W5:Y:S07]  /*7fa0*/  LDSM.16.M88.4 R32, [R205] ;  /* 0x00000000cd20783b */ /* 0x000f6e0000000200 */
[C---:B-1----:R-:W-:Y:S08]  /*7fb0*/  HMMA.16816.F32 R48, R152.reuse, R4, R48 ;  /* 0x000000049830723c */ /* 0x042ff00000001830 */
[----:B------:R-:W-:Y:S01]  /*7fc0*/  HMMA.16816.F32 R44, R152, R6, R44 ;  /* 0x00000006982c723c */ /* 0x000fe2000000182c */
        /* <DEDUP_REMOVED lines=8> */
[C---:B---3--:R-:W-:Y:S07]  /*8050*/  HMMA.16816.F32 R176, R8.reuse, R148, R176 ;  /* 0x0000009408b0723c */ /* 0x048fee00000018b0 */
[C---:B------:R-:W-:Y:S01]  /*8060*/  IADD3 R149, R135.reuse, 0x50, RZ ;  /* 0x0000005087957810 */ /* 0x040fe20007ffe0ff */
[C---:B------:R-:W-:Y:S08]  /*8070*/  HMMA.16816.F32 R172, R8.reuse, R150, R172 ;  /* 0x0000009608ac723c */ /* 0x040ff000000018ac */
[C---:B------:R-:W-:Y:S08]  /*8080*/  HMMA.16816.F32 R168, R8.reuse, R144, R168 ;  /* 0x0000009008a8723c */ /* 0x040ff000000018a8 */
[----:B------:R-:W-:Y:S01]  /*8090*/  HMMA.16816.F32 R164, R8, R146, R164 ;  /* 0x0000009208a4723c */ /* 0x000fe200000018a4 */
[----:B------:R-:W3:Y:S06]  /*80a0*/  LDSM.16.M88.4 R8, [R219+0x9000] ;  /* 0x00900000db08783b */ /* 0x000eec0000000200 */
[----:B------:R-:W-:Y:S01]  /*80b0*/  IADD3 R147, R135, 0x51, RZ ;  /* 0x0000005187937810 */ /* 0x000fe20007ffe0ff */
[C---:B--2---:R-:W-:Y:S08]  /*80c0*/  HMMA.16816.F32 R48, R140.reuse, R12, R48 ;  /* 0x0000000c8c30723c */ /* 0x044ff00000001830 */
[C---:B------:R-:W-:Y:S01]  /*80d0*/  HMMA.16816.F32 R44, R140.reuse, R14, R44 ;  /* 0x0000000e8c2c723c */ /* 0x040fe2000000182c */
[----:B------:R-:W-:Y:S07]  /*80e0*/  LDSM.16.M88.4 R12, [R203] ;  /* 0x00000000cb0c783b */ /* 0x000fee0000000200 */
[C---:B----4-:R-:W-:Y:S08]  /*80f0*/  HMMA.16816.F32 R56, R140.reuse, R60, R56 ;  /* 0x0000003c8c38723c */ /* 0x050ff00000001838 */
[----:B------:R-:W-:Y:S01]  /*8100*/  HMMA.16816.F32 R52, R140, R62, R52 ;  /* 0x0000003e8c34723c */ /* 0x000fe20000001834 */
[----:B------:R-:W2:Y:S07]  /*8110*/  LDSM.16.M88.4 R60, [R204] ;  /* 0x00000000cc3c783b */ /* 0x000eae0000000200 */
[C---:B-----5:R-:W-:Y:S08]  /*8120*/  HMMA.16816.F32 R40, R152.reuse, R32, R40 ;  /* 0x000000209828723c */ /* 0x060ff00000001828 */
[----:B------:R-:W-:Y:S01]  /*8130*/  HMMA.16816.F32 R36, R152, R34, R36 ;  /* 0x000000229824723c */ /* 0x000fe20000001824 */
[----:B------:R-:W-:Y:S07]  /*8140*/  LDSM.16.M88.4 R32, [R200] ;  /* 0x00000000c820783b */ /* 0x000fee0000000200 */
[C---:B-1----:R-:W-:Y:S08]  /*8150*/  HMMA.16816.F32 R48, R160.reuse, R4, R48 ;  /* 0x00000004a030723c */ /* 0x042ff00000001830 */
[----:B------:R-:W-:Y:S01]  /*8160*/  HMMA.16816.F32 R44, R160, R6, R44 ;  /* 0x00000006a02c723c */ /* 0x000fe2000000182c */
[----:B------:R-:W1:Y:S07]  /*8170*/  LDSM.16.M88.4 R4, [R208+0x5000] ;  /* 0x00500000d004783b */ /* 0x000e6e0000000200 */
[C---:B---3--:R-:W-:Y:S08]  /*8180*/  HMMA.16816.F32 R40, R140.reuse, R8, R40 ;  /* 0x000000088c28723c */ /* 0x048ff00000001828 */
[----:B------:R-:W-:Y:S01]  /*8190*/  HMMA.16816.F32 R36, R140, R10, R36 ;  /* 0x0000000a8c24723c */ /* 0x000fe20000001824 */
[----:B------:R-:W3:Y:S01]  /*81a0*/  LDSM.16.M88.4 R8, [R219+0x9800] ;  /* 0x00980000db08783b */ /* 0x000ee20000000200 */
[----:B------:R-:W-:-:S02]  /*81b0*/  FMUL.FTZ R48, R48, c[0x0][0x2ec] ;  /* 0x0000bb0030307a20 */ /* 0x000fc40000410000 */
[----:B------:R-:W-:Y:S02]  /*81c0*/  FMUL.FTZ R49, R49, c[0x0][0x2ec] ;  /* 0x0000bb0031317a20 */ /* 0x000fe40000410000 */
[----:B------:R-:W-:Y:S02]  /*81d0*/  FMUL.FTZ R50, R50, c[0x0][0x2ec] ;  /* 0x0000bb0032327a20 */ /* 0x000fe40000410000 */
[C---:B--2---:R-:W-:Y:S01]  /*81e0*/  HMMA.16816.F32 R156, R152.reuse, R60, R156 ;  /* 0x0000003c989c723c */ /* 0x044fe2000000189c */
[----:B------:R-:W-:Y:S01]  /*81f0*/  FMUL.FTZ R44, R44, c[0x0][0x2ec] ;  /* 0x0000bb002c2c7a20 */ /* 0x000fe20000410000 */
[----:B------:R-:W-:Y:S01]  /*8200*/  MUFU.TANH R48, R48 ;  /* 0x0000003000307308 */ /* 0x000fe20000002400 */
[----:B------:R-:W-:Y:S02]  /*8210*/  FMUL.FTZ R45, R45, c[0x0][0x2ec] ;  /* 0x0000bb002d2d7a20 */ /* 0x000fe40000410000 */
[----:B------:R-:W-:Y:S02]  /*8220*/  FMUL.FTZ R51, R51, c[0x0][0x2ec] ;  /* 0x0000bb0033337a20 */ /* 0x000fe40000410000 */
[----:B------:R-:W-:Y:S01]  /*8230*/  FMUL.FTZ R47, R47, c[0x0][0x2ec] ;  /* 0x0000bb002f2f7a20 */ /* 0x000fe20000410000 */
[----:B------:R-:W-:Y:S01]  /*8240*/  HMMA.16816.F32 R180, R152, R62, R180 ;  /* 0x0000003e98b4723c */ /* 0x000fe200000018b4 */
[----:B------:R-:W-:Y:S01]  /*8250*/  FMUL.FTZ R46, R46, c[0x0][0x2ec] ;  /* 0x0000bb002e2e7a20 */ /* 0x000fe20000410000 */
[----:B------:R-:W-:Y:S06]  /*8260*/  MUFU.TANH R49, R49 ;  /* 0x0000003100317308 */ /* 0x000fec0000002400 */
[C---:B------:R-:W-:Y:S02]  /*8270*/  HMMA.16816.F32 R56, R160.reuse, R28, R56 ;  /* 0x0000001ca038723c */ /* 0x040fe40000001838 */
[----:B------:R-:W-:Y:S06]  /*8280*/  MUFU.TANH R44, R44 ;  /* 0x0000002c002c7308 */ /* 0x000fec0000002400 */
[C---:B-1----:R-:W-:Y:S02]  /*8290*/  HMMA.16816.F32 R40, R160.reuse, R4, R40 ;  /* 0x00000004a028723c */ /* 0x042fe40000001828 */
[----:B------:R-:W-:Y:S06]  /*82a0*/  MUFU.TANH R45, R45 ;  /* 0x0000002d002d7308 */ /* 0x000fec0000002400 */
[C---:B------:R-:W-:Y:S01]  /*82b0*/  HMMA.16816.F32 R36, R160.reuse, R6, R36 ;  /* 0x00000006a024723c */ /* 0x040fe20000001824 */
[----:B------:R-:W1:Y:S01]  /*82c0*/  LDSM.16.M88.4 R4, [R208+0x5800] ;  /* 0x00580000d004783b */ /* 0x000e620000000200 */
[----:B------:R-:W-:Y:S06]  /*82d0*/  MUFU.TANH R50, R50 ;  /* 0x0000003200327308 */ /* 0x000fec0000002400 */
[----:B------:R-:W-:Y:S01]  /*82e0*/  HMMA.16816.F32 R52, R160, R30, R52 ;  /* 0x0000001ea034723c */ /* 0x000fe20000001834 */
[----:B------:R-:W2:Y:S01]  /*82f0*/  LDSM.16.M88.4 R28, [R202] ;  /* 0x00000000ca1c783b */ /* 0x000ea20000000200 */
[----:B------:R-:W-:Y:S01]  /*8300*/  FMUL.FTZ R136, R56, c[0x0][0x2ec] ;  /* 0x0000bb0038887a20 */ /* 0x000fe20000410000 */
[----:B------:R-:W-:Y:S01]  /*8310*/  MUFU.TANH R51, R51 ;  /* 0x0000003300337308 */ /* 0x000fe20000002400 */
[----:B------:R-:W-:-:S02]  /*8320*/  FMUL.FTZ R57, R57, c[0x0][0x2ec] ;  /* 0x0000bb0039397a20 */ /* 0x000fc40000410000 */
[----:B------:R-:W-:Y:S02]  /*8330*/  FMUL.FTZ R56, R58, c[0x0][0x2ec] ;  /* 0x0000bb003a387a20 */ /* 0x000fe40000410000 */
[C---:B---3--:R-:W-:Y:S01]  /*8340*/  HMMA.16816.F32 R156, R140.reuse, R8, R156 ;  /* 0x000000088c9c723c */ /* 0x048fe2000000189c */
[----:B------:R-:W-:Y:S02]  /*8350*/  FMUL.FTZ R58, R59, c[0x0][0x2ec] ;  /* 0x0000bb003b3a7a20 */ /* 0x000fe40000410000 */
[----:B------:R-:W3:Y:S01]  /*8360*/  MUFU.TANH R136, R136 ;  /* 0x0000008800887308 */ /* 0x000ee20000002400 */
[----:B------:R-:W-:Y:S02]  /*8370*/  FMUL.FTZ R40, R40, c[0x0][0x2ec] ;  /* 0x0000bb0028287a20 */ /* 0x000fe40000410000 */
[----:B------:R-:W-:Y:S02]  /*8380*/  FMUL.FTZ R41, R41, c[0x0][0x2ec] ;  /* 0x0000bb0029297a20 */ /* 0x000fe40000410000 */
[----:B------:R-:W-:Y:S01]  /*8390*/  HMMA.16816.F32 R180, R140, R10, R180 ;  /* 0x0000000a8cb4723c */ /* 0x000fe200000018b4 */
[----:B------:R-:W4:Y:S01]  /*83a0*/  LDSM.16.M88.4 R8, [R201] ;  /* 0x00000000c908783b */ /* 0x000f220000000200 */
[----:B------:R-:W-:Y:S01]  /*83b0*/  FMUL.FTZ R36, R36, c[0x0][0x2ec] ;  /* 0x0000bb0024247a20 */ /* 0x000fe20000410000 */
[----:B------:R-:W-:Y:S01]  /*83c0*/  MUFU.TANH R57, R57 ;  /* 0x0000003900397308 */ /* 0x000fe20000002400 */
[----:B------:R-:W-:-:S02]  /*83d0*/  FMUL.FTZ R42, R42, c[0x0][0x2ec] ;  /* 0x0000bb002a2a7a20 */ /* 0x000fc40000410000 */
[----:B------:R-:W-:Y:S02]  /*83e0*/  FMUL.FTZ R38, R38, c[0x0][0x2ec] ;  /* 0x0000bb0026267a20 */ /* 0x000fe40000410000 */
[C---:B------:R-:W-:Y:S01]  /*83f0*/  HMMA.16816.F32 R24, R152.reuse, R12, R24 ;  /* 0x0000000c9818723c */ /* 0x040fe20000001818 */
[----:B------:R-:W-:Y:S02]  /*8400*/  FMUL.FTZ R52, R52, c[0x0][0x2ec] ;  /* 0x0000bb0034347a20 */ /* 0x000fe40000410000 */
[----:B------:R-:W-:Y:S01]  /*8410*/  FMUL.FTZ R53, R53, c[0x0][0x2ec] ;  /* 0x0000bb0035357a20 */ /* 0x000fe20000410000 */
[----:B------:R-:W-:Y:S01]  /*8420*/  MUFU.TANH R56, R56 ;  /* 0x0000003800387308 */ /* 0x000fe20000002400 */
[----:B------:R-:W-:Y:S02]  /*8430*/  FMUL.FTZ R54, R54, c[0x0][0x2ec] ;  /* 0x0000bb0036367a20 */ /* 0x000fe40000410000 */
[----:B------:R-:W-:Y:S01]  /*8440*/  FMUL.FTZ R55, R55, c[0x0][0x2ec] ;  /* 0x0000bb0037377a20 */ /* 0x000fe20000410000 */
[----:B------:R-:W-:Y:S01]  /*8450*/  HMMA.16816.F32 R20, R152, R14, R20 ;  /* 0x0000000e9814723c */ /* 0x000fe20000001814 */
[----:B------:R-:W5:Y:S01]  /*8460*/  LDSM.16.M88.4 R12, [R219+0xa000] ;  /* 0x00a00000db0c783b */ /* 0x000f620000000200 */
[----:B------:R-:W-:-:S02]  /*8470*/  FMUL.FTZ R137, R43, c[0x0][0x2ec] ;  /* 0x0000bb002b897a20 */ /* 0x000fc40000410000 */
[----:B------:R-:W2:Y:S01]  /*8480*/  MUFU.TANH R52, R52 ;  /* 0x0000003400347308 */ /* 0x000ea20000002400 */
[----:B------:R-:W-:-:S03]  /*8490*/  FMUL.FTZ R37, R37, c[0x0][0x2ec] ;  /* 0x0000bb0025257a20 */ /* 0x000fc60000410000 */
[C---:B-1----:R-:W-:Y:S04]  /*84a0*/  HMMA.16816.F32 R156, R160.reuse, R4, R156 ;  /* 0x00000004a09c723c */ /* 0x042fe8000000189c */
[----:B------:R-:W-:Y:S04]  /*84b0*/  MUFU.TANH R53, R53 ;  /* 0x0000003500357308 */ /* 0x000fe80000002400 */
[----:B------:R-:W-:Y:S01]  /*84c0*/  HMMA.16816.F32 R180, R160, R6, R180 ;  /* 0x00000006a0b4723c */ /* 0x000fe200000018b4 */
[----:B------:R-:W1:Y:S03]  /*84d0*/  LDSM.16.M88.4 R4, [R219+0xa800] ;  /* 0x00a80000db04783b */ /* 0x000e660000000200 */
[----:B------:R-:W-:Y:S04]  /*84e0*/  MUFU.TANH R58, R58 ;  /* 0x0000003a003a7308 */ /* 0x000fe80000002400 */
[C---:B--2---:R-:W-:Y:S04]  /*84f0*/  HMMA.16816.F32 R16, R152.reuse, R28, R16 ;  /* 0x0000001c9810723c */ /* 0x044fe80000001810 */
[----:B------:R-:W2:Y:S04]  /*8500*/  MUFU.TANH R54, R54 ;  /* 0x0000003600367308 */ /* 0x000ea80000002400 */
[----:B------:R-:W-:Y:S01]  /*8510*/  HMMA.16816.F32 R64, R152, R30, R64 ;  /* 0x0000001e9840723c */ /* 0x000fe20000001840 */
[----:B------:R-:W2:Y:S01]  /*8520*/  LDSM.16.M88.4 R28, [R208+0x6000] ;  /* 0x00600000d01c783b */ /* 0x000ea20000000200 */
[----:B------:R-:W-:-:S02]  /*8530*/  FMUL.FTZ R148, R156, c[0x0][0x2ec] ;  /* 0x0000bb009c947a20 */ /* 0x000fc40000410000 */
[----:B------:R-:W1:Y:S04]  /*8540*/  MUFU.TANH R40, R40 ;  /* 0x0000002800287308 */ /* 0x000e680000002400 */
[C---:B----4-:R-:W-:Y:S01]  /*8550*/  HMMA.16816.F32 R176, R152.reuse, R8, R176 ;  /* 0x0000000898b0723c */ /* 0x050fe200000018b0 */
[----:B------:R-:W-:Y:S02]  /*8560*/  FMUL.FTZ R60, R181, c[0x0][0x2ec] ;  /* 0x0000bb00b53c7a20 */ /* 0x000fe40000410000 */
[----:B------:R-:W-:Y:S01]  /*8570*/  FMUL.FTZ R59, R180, c[0x0][0x2ec] ;  /* 0x0000bb00b43b7a20 */ /* 0x000fe20000410000 */
[----:B------:R-:W4:Y:S01]  /*8580*/  MUFU.TANH R41, R41 ;  /* 0x0000002900297308 */ /* 0x000f220000002400 */
[----:B------:R-:W-:Y:S02]  /*8590*/  FMUL.FTZ R182, R182, c[0x0][0x2ec] ;  /* 0x0000bb00b6b67a20 */ /* 0x000fe40000410000 */
[----:B------:R-:W-:Y:S01]  /*85a0*/  FMUL.FTZ R61, R183, c[0x0][0x2ec] ;  /* 0x0000bb00b73d7a20 */ /* 0x000fe20000410000 */
[----:B------:R-:W-:Y:S01]  /*85b0*/  HMMA.16816.F32 R172, R152, R10, R172 ;  /* 0x0000000a98ac723c */ /* 0x000fe200000018ac */
[----:B------:R-:W3:Y:S03]  /*85c0*/  LDSM.16.M88.4 R8, [R219+0xb000] ;  /* 0x00b00000db08783b */ /* 0x000ee60000000200 */
[----:B------:R-:W1:Y:S04]  /*85d0*/  MUFU.TANH R55, R55 ;  /* 0x0000003700377308 */ /* 0x000e680000002400 */
[C---:B-----5:R-:W-:Y:S04]  /*85e0*/  HMMA.16816.F32 R24, R140.reuse, R12, R24 ;  /* 0x0000000c8c18723c */ /* 0x060fe80000001818 */
[----:B------:R-:W5:Y:S04]  /*85f0*/  MUFU.TANH R47, R47 ;  /* 0x0000002f002f7308 */ /* 0x000f680000002400 */
[C---:B------:R-:W-:Y:S01]  /*8600*/  HMMA.16816.F32 R20, R140.reuse, R14, R20 ;  /* 0x0000000e8c14723c */ /* 0x040fe20000001814 */
[----:B------:R-:W4:Y:S03]  /*8610*/  LDSM.16.M88.4 R12, [R208+0x6800] ;  /* 0x00680000d00c783b */ /* 0x000f260000000200 */
[----:B------:R-:W3:Y:S04]  /*8620*/  MUFU.TANH R46, R46 ;  /* 0x0000002e002e7308 */ /* 0x000ee80000002400 */
[----:B-1----:R-:W-:Y:S04]  /*8630*/  HMMA.16816.F32 R16, R140, R4, R16 ;  /* 0x000000048c10723c */ /* 0x002fe80000001810 */
[----:B------:R1:W-:Y:S04]  /*8640*/  MUFU.TANH R138, R36 ;  /* 0x00000024008a7308 */ /* 0x0003e80000002400 */
[C---:B--2---:R-:W-:Y:S04]  /*8650*/  HMMA.16816.F32 R24, R160.reuse, R28, R24 ;  /* 0x0000001ca018723c */ /* 0x044fe80000001818 */
[----:B------:R-:W2:Y:S04]  /*8660*/  MUFU.TANH R42, R42 ;  /* 0x0000002a002a7308 */ /* 0x000ea80000002400 */
[----:B------:R-:W-:Y:S01]  /*8670*/  HMMA.16816.F32 R20, R160, R30, R20 ;  /* 0x0000001ea014723c */ /* 0x000fe20000001814 */
[----:B------:R-:W2:Y:S01]  /*8680*/  LDSM.16.M88.4 R28, [R219+0xb800] ;  /* 0x00b80000db1c783b */ /* 0x000ea20000000200 */
[----:B-1----:R-:W-:-:S02]  /*8690*/  FMUL.FTZ R36, R39, c[0x0][0x2ec] ;  /* 0x0000bb0027247a20 */ /* 0x002fc40000410000 */
[----:B------:R-:W1:Y:S01]  /*86a0*/  MUFU.TANH R38, R38 ;  /* 0x0000002600267308 */ /* 0x000e620000002400 */
[----:B------:R-:W-:-:S03]  /*86b0*/  FMUL.FTZ R39, R157, c[0x0][0x2ec] ;  /* 0x0000bb009d277a20 */ /* 0x000fc60000410000 */
[C---:B------:R-:W-:Y:S01]  /*86c0*/  HMMA.16816.F32 R64, R140.reuse, R6, R64 ;  /* 0x000000068c40723c */ /* 0x040fe20000001840 */
[----:B------:R-:W1:Y:S01]  /*86d0*/  LDSM.16.M88.4 R4, [R208+0x7000] ;  /* 0x00700000d004783b */ /* 0x000e620000000200 */
[----:B------:R-:W-:Y:S02]  /*86e0*/  FMUL.FTZ R157, R159, c[0x0][0x2ec] ;  /* 0x0000bb009f9d7a20 */ /* 0x000fe40000410000 */
[----:B------:R-:W1:Y:S04]  /*86f0*/  MUFU.TANH R137, R137 ;  /* 0x0000008900897308 */ /* 0x000e680000002400 */
[----:B---3--:R-:W-:Y:S01]  /*8700*/  HMMA.16816.F32 R176, R140, R8, R176 ;  /* 0x000000088cb0723c */ /* 0x008fe200000018b0 */
[----:B------:R-:W-:Y:S02]  /*8710*/  FMUL.FTZ R24, R24, c[0x0][0x2ec] ;  /* 0x0000bb0018187a20 */ /* 0x000fe40000410000 */
[----:B------:R-:W-:-:S02]  /*8720*/  FMUL.FTZ R25, R25, c[0x0][0x2ec] ;  /* 0x0000bb0019197a20 */ /* 0x000fc40000410000 */
[----:B------:R-:W-:Y:S01]  /*8730*/  MUFU.TANH R62, R24 ;  /* 0x00000018003e7308 */ /* 0x000fe20000002400 */
[----:B------:R-:W-:Y:S01]  /*8740*/  FMUL.FTZ R27, R27, c[0x0][0x2ec] ;  /* 0x0000bb001b1b7a20 */ /* 0x000fe20000410000 */
[----:B------:R-:W-:Y:S01]  /*8750*/  IADD3 R9, R135, 0x1, RZ ;  /* 0x0000000187097810 */ /* 0x000fe20007ffe0ff */
[----:B------:R-:W-:Y:S01]  /*8760*/  HMMA.16816.F32 R168, R152, R32, R168 ;  /* 0x0000002098a8723c */ /* 0x000fe200000018a8 */
[----:B------:R-:W-:Y:S02]  /*8770*/  FMUL.FTZ R21, R21, c[0x0][0x2ec] ;  /* 0x0000bb0015157a20 */ /* 0x000fe40000410000 */
[C---:B------:R-:W-:Y:S01]  /*8780*/  ISETP.GE.AND P6, PT, R9.reuse, R134, PT ;  /* 0x000000860900720c */ /* 0x040fe20003fc6270 */
[----:B------:R-:W-:Y:S01]  /*8790*/  FMUL.FTZ R20, R20, c[0x0][0x2ec] ;  /* 0x0000bb0014147a20 */ /* 0x000fe20000410000 */
[----:B------:R-:W-:Y:S01]  /*87a0*/  ISETP.GE.AND P4, PT, R9, R0, PT ;  /* 0x000000000900720c */ /* 0x000fe20003f86270 */
[----:B------:R3:W-:Y:S01]  /*87b0*/  MUFU.TANH R144, R21 ;  /* 0x0000001500907308 */ /* 0x0007e20000002400 */
[----:B------:R-:W-:Y:S01]  /*87c0*/  IADD3 R9, R135, 0x9, RZ ;  /* 0x0000000987097810 */ /* 0x000fe20007ffe0ff */
[----:B------:R-:W-:Y:S01]  /*87d0*/  HMMA.16816.F32 R172, R140, R10, R172 ;  /* 0x0000000a8cac723c */ /* 0x000fe200000018ac */
[----:B------:R-:W-:-:S02]  /*87e0*/  FMUL.FTZ R23, R23, c[0x0][0x2ec] ;  /* 0x0000bb0017177a20 */ /* 0x000fc40000410000 */
[-C--:B------:R-:W-:Y:S01]  /*87f0*/  ISETP.GE.AND P3, PT, R9, R134.reuse, PT ;  /* 0x000000860900720c */ /* 0x080fe20003f66270 */
[----:B------:R-:W-:Y:S02]  /*8800*/  FMUL.FTZ R26, R26, c[0x0][0x2ec] ;  /* 0x0000bb001a1a7a20 */ /* 0x000fe40000410000 */
[----:B------:R-:W-:Y:S01]  /*8810*/  MUFU.TANH R63, R25 ;  /* 0x00000019003f7308 */ /* 0x000fe20000002400 */
[----:B------:R-:W-:Y:S01]  /*8820*/  IADD3 R11, R135, 0x8, RZ ;  /* 0x00000008870b7810 */ /* 0x000fe20007ffe0ff */
[----:B------:R-:W-:Y:S03]  /*8830*/  HMMA.16816.F32 R164, R152, R34, R164 ;  /* 0x0000002298a4723c */ /* 0x000fe600000018a4 */
[C---:B------:R-:W-:Y:S02]  /*8840*/  ISETP.GE.AND P1, PT, R11.reuse, R134, PT ;  /* 0x000000860b00720c */ /* 0x040fe40003f26270 */
[-C--:B------:R-:W-:Y:S01]  /*8850*/  ISETP.GE.AND P5, PT, R11, R0.reuse, PT ;  /* 0x000000000b00720c */ /* 0x080fe20003fa6270 */
[----:B------:R1:W-:Y:S01]  /*8860*/  MUFU.TANH R139, R20 ;  /* 0x00000014008b7308 */ /* 0x0003e20000002400 */
[----:B---3--:R-:W-:Y:S01]  /*8870*/  IADD3 R21, R135, 0x11, RZ ;  /* 0x0000001187157810 */ /* 0x008fe20007ffe0ff */
[----:B----4-:R-:W-:Y:S06]  /*8880*/  HMMA.16816.F32 R16, R160, R12, R16 ;  /* 0x0000000ca010723c */ /* 0x010fec0000001810 */
[----:B------:R-:W3:Y:S01]  /*8890*/  MUFU.TANH R39, R39 ;  /* 0x0000002700277308 */ /* 0x000ee20000002400 */
[----:B------:R-:W-:Y:S01]  /*88a0*/  FSEL R12, R136, -INF , !P2 ;  /* 0xff800000880c7808 */ /* 0x000fe20005000000 */
[----:B--2---:R-:W-:Y:S01]  /*88b0*/  HMMA.16816.F32 R168, R140, R28, R168 ;  /* 0x0000001c8ca8723c */ /* 0x004fe200000018a8 */
[----:B------:R-:W-:Y:S01]  /*88c0*/  ISETP.GE.AND P2, PT, R9, R0, PT ;  /* 0x000000000900720c */ /* 0x000fe20003f46270 */
[----:B------:R-:W-:Y:S01]  /*88d0*/  FMUL.FTZ R13, R22, c[0x0][0x2ec] ;  /* 0x0000bb00160d7a20 */ /* 0x000fe20000410000 */
[----:B------:R-:W2:Y:S01]  /*88e0*/  LDSM.16.M88.4 R8, [R208+0x7800] ;  /* 0x00780000d008783b */ /* 0x000ea20000000200 */
[----:B------:R-:W-:-:S04]  /*88f0*/  DEPBAR.LE SB0, 0x0 ;  /* 0x000080000000791a */ /* 0x000fc80000000000 */
[----:B------:R-:W-:Y:S01]  /*8900*/  HMMA.16816.F32 R164, R140, R30, R164 ;  /* 0x0000001e8ca4723c */ /* 0x000fe200000018a4 */
[----:B------:R-:W-:Y:S01]  /*8910*/  FSEL R28, R52, -INF , !P1 ;  /* 0xff800000341c7808 */ /* 0x000fe20004800000 */
[----:B------:R4:W-:Y:S05]  /*8920*/  MUFU.TANH R29, R23 ;  /* 0x00000017001d7308 */ /* 0x0009ea0000002400 */
[----:B------:R-:W-:Y:S01]  /*8930*/  IADD3 R143, R135, 0x58, RZ ;  /* 0x00000058878f7810 */ /* 0x000fe20007ffe0ff */
[----:B------:R-:W-:Y:S01]  /*8940*/  FMUL.FTZ R30, R16, c[0x0][0x2ec] ;  /* 0x0000bb00101e7a20 */ /* 0x000fe20000410000 */
[C---:B------:R-:W-:Y:S01]  /*8950*/  HMMA.16816.F32 R64, R160.reuse, R14, R64 ;  /* 0x0000000ea040723c */ /* 0x040fe20000001840 */
[----:B------:R-:W-:Y:S01]  /*8960*/  FSEL R16, R57, -INF , !P6 ;  /* 0xff80000039107808 */ /* 0x000fe20007000000 */
[----:B------:R-:W-:Y:S01]  /*8970*/  FMUL.FTZ R155, R19, c[0x0][0x2ec] ;  /* 0x0000bb00139b7a20 */ /* 0x000fe20000410000 */
[----:B------:R-:W-:Y:S01]  /*8980*/  ISETP.GE.AND P6, PT, R135, R0, PT ;  /* 0x000000008700720c */ /* 0x000fe20003fc6270 */
[----:B------:R-:W-:Y:S01]  /*8990*/  FMUL.FTZ R17, R17, c[0x0][0x2ec] ;  /* 0x0000bb0011117a20 */ /* 0x000fe20000410000 */
[----:B------:R-:W-:Y:S01]  /*89a0*/  FSEL R19, R54, -INF , !P5 ;  /* 0xff80000036137808 */ /* 0x000fe20006800000 */
[----:B------:R-:W2:Y:S01]  /*89b0*/  MUFU.TANH R60, R60 ;  /* 0x0000003c003c7308 */ /* 0x000ea20000002400 */
[----:B------:R-:W-:Y:S01]  /*89c0*/  IADD3 R15, R135, 0x10, RZ ;  /* 0x00000010870f7810 */ /* 0x000fe20007ffe0ff */
[----:B-1----:R-:W-:Y:S01]  /*89d0*/  HMMA.16816.F32 R176, R160, R4, R176 ;  /* 0x00000004a0b0723c */ /* 0x002fe200000018b0 */
[----:B------:R-:W-:Y:S01]  /*89e0*/  FSEL R14, R53, -INF , !P3 ;  /* 0xff800000350e7808 */ /* 0x000fe20005800000 */
[----:B------:R-:W-:Y:S01]  /*89f0*/  FMUL.FTZ R18, R18, c[0x0][0x2ec] ;  /* 0x0000bb0012127a20 */ /* 0x000fe20000410000 */
[----:B------:R-:W-:-:S02]  /*8a00*/  ISETP.GE.AND P1, PT, R15, R134, PT ;  /* 0x000000860f00720c */ /* 0x000fc40003f26270 */
[----:B------:R-:W-:Y:S01]  /*8a10*/  ISETP.GE.AND P3, PT, R15, R0, PT ;  /* 0x000000000f00720c */ /* 0x000fe20003f66270 */
[----:B------:R-:W1:Y:S01]  /*8a20*/  MUFU.TANH R59, R59 ;  /* 0x0000003b003b7308 */ /* 0x000e620000002400 */
[----:B------:R-:W-:Y:S01]  /*8a30*/  FSEL R56, R56, -INF , !P6 ;  /* 0xff80000038387808 */ /* 0x000fe20007000000 */
[----:B------:R-:W-:Y:S01]  /*8a40*/  HMMA.16816.F32 R172, R160, R6, R172 ;  /* 0x00000006a0ac723c */ /* 0x000fe200000018ac */
[----:B------:R-:W-:Y:S02]  /*8a50*/  FSEL R15, R58, -INF , !P4 ;  /* 0xff8000003a0f7808 */ /* 0x000fe40006000000 */
[C---:B------:R-:W-:Y:S02]  /*8a60*/  ISETP.GE.AND P6, PT, R21.reuse, R134, PT ;  /* 0x000000861500720c */ /* 0x040fe40003fc6270 */
[----:B------:R-:W-:Y:S01]  /*8a70*/  ISETP.GE.AND P4, PT, R21, R0, PT ;  /* 0x000000001500720c */ /* 0x000fe20003f86270 */
[----:B------:R-:W-:Y:S01]  /*8a80*/  MUFU.TANH R31, R17 ;  /* 0x00000011001f7308 */ /* 0x000fe20000002400 */
[----:B------:R-:W-:Y:S01]  /*8a90*/  IADD3 R21, R135, 0x18, RZ ;  /* 0x0000001887157810 */ /* 0x000fe20007ffe0ff */
[----:B------:R-:W-:Y:S01]  /*8aa0*/  FMUL.FTZ R65, R65, c[0x0][0x2ec] ;  /* 0x0000bb0041417a20 */ /* 0x000fe20000410000 */
[----:B------:R-:W-:Y:S01]  /*8ab0*/  IADD3 R5, R135, 0x19, RZ ;  /* 0x0000001987057810 */ /* 0x000fe20007ffe0ff */
[----:B------:R-:W-:Y:S01]  /*8ac0*/  FMUL.FTZ R67, R67, c[0x0][0x2ec] ;  /* 0x0000bb0043437a20 */ /* 0x000fe20000410000 */
[----:B------:R-:W-:Y:S01]  /*8ad0*/  FSEL R48, R48, -INF , !P1 ;  /* 0xff80000030307808 */ /* 0x000fe20004800000 */
[----:B------:R-:W-:Y:S01]  /*8ae0*/  FMUL.FTZ R64, R64, c[0x0][0x2ec] ;  /* 0x0000bb0040407a20 */ /* 0x000fe20000410000 */
[----:B------:R-:W-:Y:S01]  /*8af0*/  FSEL R24, R49, -INF , !P6 ;  /* 0xff80000031187808 */ /* 0x000fe20007000000 */
[----:B------:R1:W1:Y:S01]  /*8b00*/  MUFU.TANH R43, R37 ;  /* 0x00000025002b7308 */ /* 0x0002620000002400 */
[-C--:B------:R-:W-:Y:S01]  /*8b10*/  ISETP.GE.AND P5, PT, R21, R134.reuse, PT ;  /* 0x000000861500720c */ /* 0x080fe20003fa6270 */
[----:B------:R-:W-:Y:S01]  /*8b20*/  FMUL.FTZ R146, R176, c[0x0][0x2ec] ;  /* 0x0000bb00b0927a20 */ /* 0x000fe20000410000 */
[C---:B------:R-:W-:Y:S01]  /*8b30*/  ISETP.GE.AND P1, PT, R5.reuse, R134, PT ;  /* 0x000000860500720c */ /* 0x040fe20003f26270 */
[----:B------:R-:W-:Y:S01]  /*8b40*/  FMUL.FTZ R145, R178, c[0x0][0x2ec] ;  /* 0x0000bb00b2917a20 */ /* 0x000fe20000410000 */
[----:B------:R-:W-:Y:S01]  /*8b50*/  ISETP.GE.AND P6, PT, R5, R0, PT ;  /* 0x000000000500720c */ /* 0x000fe20003fc6270 */
[----:B------:R-:W-:Y:S01]  /*8b60*/  FMUL.FTZ R179, R179, c[0x0][0x2ec] ;  /* 0x0000bb00b3b37a20 */ /* 0x000fe20000410000 */
[C---:B------:R-:W-:Y:S01]  /*8b70*/  IADD3 R7, R135.reuse, 0x20, RZ ;  /* 0x0000002087077810 */ /* 0x040fe20007ffe0ff */
[----:B------:R2:W-:Y:S01]  /*8b80*/  MUFU.TANH R159, R18 ;  /* 0x00000012009f7308 */ /* 0x0005e20000002400 */
[----:B------:R-:W-:Y:S01]  /*8b90*/  IADD3 R5, R135, 0x21, RZ ;  /* 0x0000002187057810 */ /* 0x000fe20007ffe0ff */
[----:B------:R-:W-:Y:S01]  /*8ba0*/  FMUL.FTZ R142, R172, c[0x0][0x2ec] ;  /* 0x0000bb00ac8e7a20 */ /* 0x000fe20000410000 */
[----:B------:R-:W-:Y:S01]  /*8bb0*/  FSEL R22, R44, -INF , !P5 ;  /* 0xff8000002c167808 */ /* 0x000fe20006800000 */
[----:B------:R-:W-:Y:S01]  /*8bc0*/  FMUL.FTZ R140, R173, c[0x0][0x2ec] ;  /* 0x0000bb00ad8c7a20 */ /* 0x000fe20000410000 */
[----:B------:R-:W-:Y:S01]  /*8bd0*/  FSEL R20, R45, -INF , !P1 ;  /* 0xff8000002d147808 */ /* 0x000fe20004800000 */
[----:B------:R-:W-:Y:S01]  /*8be0*/  FMUL.FTZ R174, R174, c[0x0][0x2ec] ;  /* 0x0000bb00aeae7a20 */ /* 0x000fe20000410000 */
[----:B------:R-:W-:Y:S01]  /*8bf0*/  FSEL R25, R50, -INF , !P3 ;  /* 0xff80000032197808 */ /* 0x000fe20005800000 */
[----:B------:R-:W3:Y:S01]  /*8c00*/  MUFU.TANH R156, R65 ;  /* 0x00000041009c7308 */ /* 0x000ee20000002400 */
[----:B----4-:R-:W-:Y:S01]  /*8c10*/  FSEL R23, R51, -INF , !P4 ;  /* 0xff80000033177808 */ /* 0x010fe20006000000 */
[----:B-1----:R-:W-:Y:S01]  /*8c20*/  FMUL.FTZ R37, R158, c[0x0][0x2ec] ;  /* 0x0000bb009e257a20 */ /* 0x002fe20000410000 */
[C---:B------:R-:W-:Y:S01]  /*8c30*/  ISETP.GE.AND P5, PT, R7.reuse, R134, PT ;  /* 0x000000860700720c */ /* 0x040fe20003fa6270 */
[----:B------:R-:W-:Y:S01]  /*8c40*/  FMUL.FTZ R66, R66, c[0x0][0x2ec] ;  /* 0x0000bb0042427a20 */ /* 0x000fe20000410000 */
[----:B------:R-:W-:-:S02]  /*8c50*/  ISETP.GE.AND P1, PT, R7, R0, PT ;  /* 0x000000000700720c */ /* 0x000fc40003f26270 */
[C---:B------:R-:W-:Y:S01]  /*8c60*/  ISETP.GE.AND P3, PT, R5.reuse, R134, PT ;  /* 0x000000860500720c */ /* 0x040fe20003f66270 */
[----:B------:R1:W-:Y:S01]  /*8c70*/  MUFU.TANH R151, R67 ;  /* 0x0000004300977308 */ /* 0x0003e20000002400 */
[----:B------:R-:W-:Y:S01]  /*8c80*/  ISETP.GE.AND P4, PT, R5, R0, PT ;  /* 0x000000000500720c */ /* 0x000fe20003f86270 */
[----:B--2---:R-:W-:Y:S01]  /*8c90*/  FMUL.FTZ R18, R177, c[0x0][0x2ec] ;  /* 0x0000bb00b1127a20 */ /* 0x004fe20000410000 */
[----:B------:R-:W-:Y:S01]  /*8ca0*/  HMMA.16816.F32 R4, R160, R8, R168 ;  /* 0x00000008a004723c */ /* 0x000fe200000018a8 */
[----:B------:R-:W-:Y:S02]  /*8cb0*/  FSEL R34, R40, -INF , !P5 ;  /* 0xff80000028227808 */ /* 0x000fe40006800000 */
[----:B------:R-:W-:Y:S02]  /*8cc0*/  FSEL R32, R41, -INF , !P3 ;  /* 0xff80000029207808 */ /* 0x000fe40005800000 */
[----:B------:R-:W-:Y:S01]  /*8cd0*/  FSEL R17, R55, -INF , !P2 ;  /* 0xff80000037117808 */ /* 0x000fe20005000000 */
[----:B------:R-:W2:Y:S01]  /*8ce0*/  MUFU.TANH R146, R146 ;  /* 0x0000009200927308 */ /* 0x000ea20000002400 */
[----:B------:R-:W-:-:S02]  /*8cf0*/  IADD3 R9, R135, 0x29, RZ ;  /* 0x0000002987097810 */ /* 0x000fc40007ffe0ff */
[----:B------:R-:W-:Y:S02]  /*8d00*/  IADD3 R45, R135, 0x28, RZ ;  /* 0x00000028872d7810 */ /* 0x000fe40007ffe0ff */
[C---:B------:R-:W-:Y:S02]  /*8d10*/  ISETP.GE.AND P5, PT, R9.reuse, R134, PT ;  /* 0x000000860900720c */ /* 0x040fe40003fa6270 */
[-C--:B------:R-:W-:Y:S01]  /*8d20*/  ISETP.GE.AND P3, PT, R9, R0.reuse, PT ;  /* 0x000000000900720c */ /* 0x080fe20003f66270 */
[----:B------:R-:W4:Y:S01]  /*8d30*/  MUFU.TANH R148, R148 ;  /* 0x0000009400947308 */ /* 0x000f220000002400 */
[----:B------:R-:W-:Y:S01]  /*8d40*/  HMMA.16816.F32 R8, R160, R10, R164 ;  /* 0x0000000aa008723c */ /* 0x000fe200000018a4 */
[-C--:B------:R-:W-:Y:S02]  /*8d50*/  ISETP.GE.AND P2, PT, R21, R0.reuse, PT ;  /* 0x000000001500720c */ /* 0x080fe40003f46270 */
[----:B-----5:R-:W-:Y:S02]  /*8d60*/  FSEL R33, R47, -INF , !P6 ;  /* 0xff8000002f217808 */ /* 0x020fe40007000000 */
[----:B------:R-:W-:-:S02]  /*8d70*/  ISETP.GE.AND P6, PT, R45, R0, PT ;  /* 0x000000002d00720c */ /* 0x000fc40003fc6270 */
[----:B------:R-:W-:Y:S01]  /*8d80*/  FSEL R21, R46, -INF , !P2 ;  /* 0xff8000002e157808 */ /* 0x000fe20005000000 */
[----:B------:R-:W-:Y:S01]  /*8d90*/  MUFU.TANH R30, R30 ;  /* 0x0000001e001e7308 */ /* 0x000fe20000002400 */
[C---:B------:R-:W-:Y:S01]  /*8da0*/  IADD3 R171, R135.reuse, 0x31, RZ ;  /* 0x0000003187ab7810 */ /* 0x040fe20007ffe0ff */
[----:B------:R-:W-:Y:S01]  /*8db0*/  FMUL.FTZ R4, R4, c[0x0][0x2ec] ;  /* 0x0000bb0004047a20 */ /* 0x000fe20000410000 */
[----:B------:R-:W-:Y:S01]  /*8dc0*/  IADD3 R167, R135, 0x39, RZ ;  /* 0x0000003987a77810 */ /* 0x000fe20007ffe0ff */
[----:B------:R-:W-:Y:S01]  /*8dd0*/  FMUL.FTZ R5, R5, c[0x0][0x2ec] ;  /* 0x0000bb0005057a20 */ /* 0x000fe20000410000 */
[----:B------:R-:W-:Y:S02]  /*8de0*/  ISETP.GE.AND P2, PT, R45, R134, PT ;  /* 0x000000862d00720c */ /* 0x000fe40003f46270 */
[C---:B------:R-:W-:Y:S01]  /*8df0*/  IADD3 R177, R135.reuse, 0x30, RZ ;  /* 0x0000003087b17810 */ /* 0x040fe20007ffe0ff */
[----:B------:R-:W5:Y:S01]  /*8e00*/  MUFU.TANH R4, R4 ;  /* 0x0000000400047308 */ /* 0x000f620000002400 */
[----:B------:R-:W-:-:S02]  /*8e10*/  IADD3 R169, R135, 0x38, RZ ;  /* 0x0000003887a97810 */ /* 0x000fc40007ffe0ff */
[C---:B------:R-:W-:Y:S02]  /*8e20*/  IADD3 R53, R135.reuse, 0x40, RZ ;  /* 0x0000004087357810 */ /* 0x040fe40007ffe0ff */
[C---:B------:R-:W-:Y:S02]  /*8e30*/  IADD3 R165, R135.reuse, 0x41, RZ ;  /* 0x0000004187a57810 */ /* 0x040fe40007ffe0ff */
[C---:B------:R-:W-:Y:S01]  /*8e40*/  IADD3 R163, R135.reuse, 0x48, RZ ;  /* 0x0000004887a37810 */ /* 0x040fe20007ffe0ff */
[----:B------:R-:W-:Y:S01]  /*8e50*/  MUFU.TANH R142, R142 ;  /* 0x0000008e008e7308 */ /* 0x000fe20000002400 */
[----:B------:R-:W-:Y:S01]  /*8e60*/  IADD3 R161, R135, 0x49, RZ ;  /* 0x0000004987a17810 */ /* 0x000fe20007ffe0ff */
[----:B------:R-:W-:Y:S01]  /*8e70*/  FMUL.FTZ R9, R9, c[0x0][0x2ec] ;  /* 0x0000bb0009097a20 */ /* 0x000fe20000410000 */
[C---:B------:R-:W-:Y:S01]  /*8e80*/  IADD3 R141, R135.reuse, 0x59, RZ ;  /* 0x00000059878d7810 */ /* 0x040fe20007ffe0ff */
[----:B------:R-:W-:Y:S01]  /*8e90*/  FMUL.FTZ R8, R8, c[0x0][0x2ec] ;  /* 0x0000bb0008087a20 */ /* 0x000fe20000410000 */
[----:B-1----:R-:W-:-:S02]  /*8ea0*/  IADD3 R67, R135, 0x60, RZ ;  /* 0x0000006087437810 */ /* 0x002fc40007ffe0ff */
[C---:B------:R-:W-:Y:S01]  /*8eb0*/  IADD3 R65, R135.reuse, 0x61, RZ ;  /* 0x0000006187417810 */ /* 0x040fe20007ffe0ff */
[----:B------:R-:W-:Y:S01]  /*8ec0*/  MUFU.TANH R35, R182 ;  /* 0x000000b600237308 */ /* 0x000fe20000002400 */
[C---:B------:R-:W-:Y:S02]  /*8ed0*/  IADD3 R57, R135.reuse, 0x68, RZ ;  /* 0x0000006887397810 */ /* 0x040fe40007ffe0ff */
[C---:B------:R-:W-:Y:S02]  /*8ee0*/  IADD3 R51, R135.reuse, 0x69, RZ ;  /* 0x0000006987337810 */ /* 0x040fe40007ffe0ff */
[C---:B------:R-:W-:Y:S02]  /*8ef0*/  IADD3 R49, R135.reuse, 0x70, RZ ;  /* 0x0000007087317810 */ /* 0x040fe40007ffe0ff */
[C---:B------:R-:W-:Y:S01]  /*8f00*/  IADD3 R47, R135.reuse, 0x71, RZ ;  /* 0x00000071872f7810 */ /* 0x040fe20007ffe0ff */
[----:B------:R-:W-:Y:S01]  /*8f10*/  MUFU.TANH R158, R64 ;  /* 0x00000040009e7308 */ /* 0x000fe20000002400 */
[----:B------:R-:W-:-:S02]  /*8f20*/  IADD3 R41, R135, 0x78, RZ ;  /* 0x0000007887297810 */ /* 0x000fc40007ffe0ff */
[----:B------:R-:W-:Y:S02]  /*8f30*/  IADD3 R45, R135, 0x79, RZ ;  /* 0x00000079872d7810 */ /* 0x000fe40007ffe0ff */
[----:B------:R-:W-:Y:S02]  /*8f40*/  FSEL R135, R42, -INF , !P1 ;  /* 0xff8000002a877808 */ /* 0x000fe40004800000 */
[----:B------:R-:W-:Y:S01]  /*8f50*/  FSEL R55, R38, -INF , !P6 ;  /* 0xff80000026377808 */ /* 0x000fe20007000000 */
[----:B------:R-:W-:Y:S01]  /*8f60*/  MUFU.TANH R18, R18 ;  /* 0x0000001200127308 */ /* 0x000fe20000002400 */
[-C--:B------:R-:W-:Y:S02]  /*8f70*/  ISETP.GE.AND P1, PT, R171, R134.reuse, PT ;  /* 0x00000086ab00720c */ /* 0x080fe40003f26270 */
[----:B------:R-:W-:Y:S02]  /*8f80*/  ISETP.GE.AND P6, PT, R167, R134, PT ;  /* 0x00000086a700720c */ /* 0x000fe40003fc6270 */
[----:B------:R-:W-:-:S02]  /*8f90*/  FSEL R137, R137, -INF , !P4 ;  /* 0xff80000089897808 */ /* 0x000fc40006000000 */
[-C--:B------:R-:W-:Y:S01]  /*8fa0*/  ISETP.GE.AND P4, PT, R169, R134.reuse, PT ;  /* 0x00000086a900720c */ /* 0x080fe20003f86270 */
[----:B------:R-:W-:Y:S01]  /*8fb0*/  MUFU.TANH R50, R9 ;  /* 0x0000000900327308 */ /* 0x000fe20000002400 */
[----:B---3--:R-:W-:Y:S02]  /*8fc0*/  FSEL R54, R39, -INF , !P1 ;  /* 0xff80000027367808 */ /* 0x008fe40004800000 */
[----:B------:R-:W-:Y:S02]  /*8fd0*/  FSEL R152, R60, -INF , !P6 ;  /* 0xff8000003c987808 */ /* 0x000fe40007000000 */
[----:B------:R-:W-:Y:S02]  /*8fe0*/  ISETP.GE.AND P1, PT, R163, R134, PT ;  /* 0x00000086a300720c */ /* 0x000fe40003f26270 */
[----:B------:R-:W-:Y:S01]  /*8ff0*/  FSEL R52, R59, -INF , !P4 ;  /* 0xff8000003b347808 */ /* 0x000fe20006000000 */
[----:B------:R1:W3:Y:S01]  /*9000*/  MUFU.TANH R60, R5 ;  /* 0x00000005003c7308 */ /* 0x0002e20000002400 */
[----:B------:R-:W-:-:S02]  /*9010*/  FSEL R136, R43, -INF , !P5 ;  /* 0xff8000002b887808 */ /* 0x000fc40006800000 */
[-C--:B------:R-:W-:Y:S02]  /*9020*/  ISETP.GE.AND P4, PT, R161, R134.reuse, PT ;  /* 0x00000086a100720c */ /* 0x080fe40003f86270 */
[-C--:B------:R-:W-:Y:S02]  /*9030*/  ISETP.GE.AND P5, PT, R53, R134.reuse, PT ;  /* 0x000000863500720c */ /* 0x080fe40003fa6270 */
[----:B------:R-:W-:Y:S01]  /*9040*/  FSEL R168, R139, -INF , !P1 ;  /* 0xff8000008ba87808 */ /* 0x000fe20004800000 */
[----:B------:R-:W2:Y:S01]  /*9050*/  MUFU.TANH R36, R36 ;  /* 0x0000002400247308 */ /* 0x000ea20000002400 */
[----:B------:R-:W-:Y:S01]  /*9060*/  ISETP.GE.AND P1, PT, R141, R134, PT ;  /* 0x000000868d00720c */ /* 0x000fe20003f26270 */
[----:B------:R-:W-:Y:S01]  /*9070*/  FMUL.FTZ R139, R175, c[0x0][0x2ec] ;  /* 0x0000bb00af8b7a20 */ /* 0x000fe20000410000 */
[----:B------:R-:W-:Y:S02]  /*9080*/  FSEL R164, R144, -INF , !P4 ;  /* 0xff80000090a47808 */ /* 0x000fe40006000000 */
[----:B------:R-:W-:-:S02]  /*9090*/  FSEL R138, R138, -INF , !P2 ;  /* 0xff8000008a8a7808 */ /* 0x000fc40005000000 */
[----:B------:R-:W-:Y:S01]  /*90a0*/  FSEL R166, R62, -INF , !P5 ;  /* 0xff8000003ea67808 */ /* 0x000fe20006800000 */
[----:B------:R-:W3:Y:S01]  /*90b0*/  MUFU.TANH R140, R140 ;  /* 0x0000008c008c7308 */ /* 0x000ee20000002400 */
[-C--:B------:R-:W-:Y:S01]  /*90c0*/  ISETP.GE.AND P4, PT, R67, R134.reuse, PT ;  /* 0x000000864300720c */ /* 0x080fe20003f86270 */
[----:B-1----:R-:W-:Y:S01]  /*90d0*/  FMUL.FTZ R5, R6, c[0x0][0x2ec] ;  /* 0x0000bb0006057a20 */ /* 0x002fe20000410000 */
[-C--:B------:R-:W-:Y:S01]  /*90e0*/  ISETP.GE.AND P2, PT, R177, R134.reuse, PT ;  /* 0x00000086b100720c */ /* 0x080fe20003f46270 */
[----:B------:R-:W-:Y:S01]  /*90f0*/  FMUL.FTZ R6, R7, c[0x0][0x2ec] ;  /* 0x0000bb0007067a20 */ /* 0x000fe20000410000 */
[-C--:B------:R-:W-:Y:S01]  /*9100*/  ISETP.GE.AND P5, PT, R147, R134.reuse, PT ;  /* 0x000000869300720c */ /* 0x080fe20003fa6270 */
[----:B------:R-:W-:Y:S01]  /*9110*/  FMUL.FTZ R7, R10, c[0x0][0x2ec] ;  /* 0x0000bb000a077a20 */ /* 0x000fe20000410000 */
[----:B------:R-:W-:Y:S01]  /*9120*/  FSEL R156, R156, -INF , !P1 ;  /* 0xff8000009c9c7808 */ /* 0x000fe20004800000 */
[----:B------:R1:W1:Y:S01]  /*9130*/  MUFU.TANH R58, R8 ;  /* 0x00000008003a7308 */ /* 0x0002620000002400 */
[----:B------:R-:W-:-:S02]  /*9140*/  ISETP.GE.AND P1, PT, R49, R134, PT ;  /* 0x000000863100720c */ /* 0x000fc40003f26270 */
[----:B--2---:R-:W-:Y:S02]  /*9150*/  FSEL R146, R146, -INF , !P4 ;  /* 0xff80000092927808 */ /* 0x004fe40006000000 */
[----:B----4-:R-:W-:Y:S02]  /*9160*/  FSEL R148, R148, -INF , !P2 ;  /* 0xff80000094947808 */ /* 0x010fe40005000000 */
[----:B------:R-:W-:Y:S01]  /*9170*/  FSEL R160, R31, -INF , !P5 ;  /* 0xff8000001fa07808 */ /* 0x000fe20006800000 */
[----:B------:R-:W2:Y:S01]  /*9180*/  MUFU.TANH R27, R27 ;  /* 0x0000001b001b7308 */ /* 0x000ea20000002400 */
[-C--:B------:R-:W-:Y:S02]  /*9190*/  ISETP.GE.AND P4, PT, R47, R134.reuse, PT ;  /* 0x000000862f00720c */ /* 0x080fe40003f86270 */
[-C--:B------:R-:W-:Y:S02]  /*91a0*/  ISETP.GE.AND P2, PT, R165, R134.reuse, PT ;  /* 0x00000086a500720c */ /* 0x080fe40003f46270 */
[----:B------:R-:W-:-:S02]  /*91b0*/  ISETP.GE.AND P6, PT, R149, R134, PT ;  /* 0x000000869500720c */ /* 0x000fc40003fc6270 */
[----:B------:R-:W-:Y:S01]  /*91c0*/  ISETP.GE.AND P5, PT, R57, R134, PT ;  /* 0x000000863900720c */ /* 0x000fe20003fa6270 */
[----:B------:R-:W-:Y:S01]  /*91d0*/  MUFU.TANH R37, R37 ;  /* 0x0000002500257308 */ /* 0x000fe20000002400 */
[----:B-----5:R-:W-:Y:S01]  /*91e0*/  FSEL R62, R4, -INF , !P1 ;  /* 0xff800000043e7808 */ /* 0x020fe20004800000 */
[----:B-1----:R-:W-:Y:S01]  /*91f0*/  FMUL.FTZ R8, R11, c[0x0][0x2ec] ;  /* 0x0000bb000b087a20 */ /* 0x002fe20000410000 */
[----:B---3--:R-:W-:Y:S02]  /*9200*/  FSEL R60, R60, -INF , !P4 ;  /* 0xff8000003c3c7808 */ /* 0x008fe40006000000 */
[----:B------:R-:W-:Y:S02]  /*9210*/  FSEL R170, R63, -INF , !P2 ;  /* 0xff8000003faa7808 */ /* 0x000fe40005000000 */
[----:B------:R-:W-:Y:S01]  /*9220*/  FSEL R162, R30, -INF , !P6 ;  /* 0xff8000001ea27808 */ /* 0x000fe20007000000 */
[----:B------:R-:W1:Y:S01]  /*9230*/  MUFU.TANH R4, R174 ;  /* 0x000000ae00047308 */ /* 0x000e620000002400 */
[----:B------:R-:W-:-:S02]  /*9240*/  FSEL R142, R142, -INF , !P5 ;  /* 0xff8000008e8e7808 */ /* 0x000fc40006800000 */
[----:B------:R-:W-:Y:S02]  /*9250*/  ISETP.GE.AND P4, PT, R169, R0, PT ;  /* 0x00000000a900720c */ /* 0x000fe40003f86270 */
[-C--:B------:R-:W-:Y:S02]  /*9260*/  ISETP.GE.AND P2, PT, R143, R134.reuse, PT ;  /* 0x000000868f00720c */ /* 0x080fe40003f46270 */
[-C--:B------:R-:W-:Y:S01]  /*9270*/  ISETP.GE.AND P6, PT, R65, R134.reuse, PT ;  /* 0x000000864100720c */ /* 0x080fe20003fc6270 */
[----:B------:R-:W3:Y:S01]  /*9280*/  MUFU.TANH R157, R157 ;  /* 0x0000009d009d7308 */ /* 0x000ee20000002400 */
[----:B------:R-:W-:Y:S02]  /*9290*/  ISETP.GE.AND P5, PT, R45, R134, PT ;  /* 0x000000862d00720c */ /* 0x000fe40003fa6270 */
[----:B------:R-:W-:Y:S02]  /*92a0*/  ISETP.GE.AND P1, PT, R171, R0, PT ;  /* 0x00000000ab00720c */ /* 0x000fe40003f26270 */
[----:B------:R-:W-:-:S02]  /*92b0*/  FSEL R171, R35, -INF , !P4 ;  /* 0xff80000023ab7808 */ /* 0x000fc40006000000 */
[----:B------:R-:W-:Y:S01]  /*92c0*/  FSEL R158, R158, -INF , !P2 ;  /* 0xff8000009e9e7808 */ /* 0x000fe20005000000 */
[----:B------:R-:W4:Y:S01]  /*92d0*/  MUFU.TANH R61, R61 ;  /* 0x0000003d003d7308 */ /* 0x000f220000002400 */
[----:B------:R-:W-:Y:S02]  /*92e0*/  FSEL R144, R18, -INF , !P6 ;  /* 0xff80000012907808 */ /* 0x000fe40007000000 */
[----:B------:R-:W-:Y:S02]  /*92f0*/  FSEL R50, R50, -INF , !P5 ;  /* 0xff80000032327808 */ /* 0x000fe40006800000 */
[----:B------:R-:W-:Y:S02]  /*9300*/  ISETP.GE.AND P4, PT, R149, R0, PT ;  /* 0x000000009500720c */ /* 0x000fe40003f86270 */
[-C--:B------:R-:W-:Y:S01]  /*9310*/  ISETP.GE.AND P2, PT, R51, R134.reuse, PT ;  /* 0x000000863300720c */ /* 0x080fe20003f46270 */
[----:B------:R-:W5:Y:S01]  /*9320*/  MUFU.TANH R26, R26 ;  /* 0x0000001a001a7308 */ /* 0x000f620000002400 */
[----:B------:R-:W-:-:S02]  /*9330*/  ISETP.GE.AND P6, PT, R41, R134, PT ;  /* 0x000000862900720c */ /* 0x000fc40003fc6270 */
[-C--:B------:R-:W-:Y:S02]  /*9340*/  ISETP.GE.AND P5, PT, R53, R0.reuse, PT ;  /* 0x000000003500720c */ /* 0x080fe40003fa6270 */
[----:B------:R-:W-:Y:S02]  /*9350*/  FSEL R53, R36, -INF , !P3 ;  /* 0xff80000024357808 */ /* 0x000fe40005800000 */
[----:B------:R-:W-:Y:S01]  /*9360*/  ISETP.GE.AND P3, PT, R165, R0, PT ;  /* 0x00000000a500720c */ /* 0x000fe20003f66270 */
[----:B------:R-:W1:Y:S01]  /*9370*/  MUFU.TANH R13, R13 ;  /* 0x0000000d000d7308 */ /* 0x000e620000002400 */
[----:B------:R-:W-:Y:S02]  /*9380*/  FSEL R159, R159, -INF , !P4 ;  /* 0xff8000009f9f7808 */ /* 0x000fe40006000000 */
[----:B------:R-:W-:Y:S02]  /*9390*/  FSEL R140, R140, -INF , !P2 ;  /* 0xff8000008c8c7808 */ /* 0x000fe40005000000 */
[----:B------:R-:W-:-:S02]  /*93a0*/  FSEL R58, R58, -INF , !P6 ;  /* 0xff8000003a3a7808 */ /* 0x000fc40007000000 */
[-C--:B------:R-:W-:Y:S01]  /*93b0*/  ISETP.GE.AND P4, PT, R57, R0.reuse, PT ;  /* 0x000000003900720c */ /* 0x080fe20003f86270 */
[----:B------:R-:W4:Y:S01]  /*93c0*/  MUFU.TANH R155, R155 ;  /* 0x0000009b009b7308 */ /* 0x000f220000002400 */
[-C--:B------:R-:W-:Y:S02]  /*93d0*/  ISETP.GE.AND P2, PT, R177, R0.reuse, PT ;  /* 0x00000000b100720c */ /* 0x080fe40003f46270 */
[-C--:B------:R-:W-:Y:S02]  /*93e0*/  ISETP.GE.AND P6, PT, R167, R0.reuse, PT ;  /* 0x00000000a700720c */ /* 0x080fe40003fc6270 */
[----:B--2---:R-:W-:Y:S02]  /*93f0*/  FSEL R167, R27, -INF , !P3 ;  /* 0xff8000001ba77808 */ /* 0x004fe40005800000 */
[----:B------:R-:W-:Y:S01]  /*9400*/  ISETP.GE.AND P3, PT, R141, R0, PT ;  /* 0x000000008d00720c */ /* 0x000fe20003f66270 */
[----:B------:R-:W2:Y:S01]  /*9410*/  MUFU.TANH R153, R66 ;  /* 0x0000004200997308 */ /* 0x000ea20000002400 */
[----:B-1----:R-:W-:-:S02]  /*9420*/  FSEL R141, R4, -INF , !P4 ;  /* 0xff800000048d7808 */ /* 0x002fc40006000000 */
[----:B------:R-:W-:Y:S02]  /*9430*/  FSEL R173, R37, -INF , !P2 ;  /* 0xff80000025ad7808 */ /* 0x000fe40005000000 */
[----:B---3--:R-:W-:Y:S02]  /*9440*/  FSEL R157, R157, -INF , !P1 ;  /* 0xff8000009d9d7808 */ /* 0x008fe40004800000 */
[----:B------:R-:W-:Y:S01]  /*9450*/  ISETP.GT.AND P4, PT, R232, R229, PT ;  /* 0x000000e5e800720c */ /* 0x000fe20003f84270 */
[----:B------:R-:W1:Y:S01]  /*9460*/  MUFU.TANH R145, R145 ;  /* 0x0000009100917308 */ /* 0x000e620000002400 */
[-C--:B------:R-:W-:Y:S02]  /*9470*/  ISETP.GE.AND P2, PT, R163, R0.reuse, PT ;  /* 0x00000000a300720c */ /* 0x080fe40003f46270 */
[----:B------:R-:W-:Y:S02]  /*9480*/  ISETP.GE.AND P1, PT, R161, R0, PT ;  /* 0x00000000a100720c */ /* 0x000fe40003f26270 */
[----:B----4-:R-:W-:-:S02]  /*9490*/  FSEL R161, R61, -INF , !P6 ;  /* 0xff8000003da17808 */ /* 0x010fc40007000000 */
[----:B-----5:R-:W-:Y:S01]  /*94a0*/  FSEL R169, R26, -INF , !P5 ;  /* 0xff8000001aa97808 */ /* 0x020fe20006800000 */
[----:B------:R-:W3:Y:S01]  /*94b0*/  MUFU.TANH R179, R179 ;  /* 0x000000b300b37308 */ /* 0x000ee20000002400 */
[----:B------:R-:W-:Y:S02]  /*94c0*/  FSEL R165, R13, -INF , !P2 ;  /* 0xff8000000da57808 */ /* 0x000fe40005000000 */
[----:B------:R-:W-:Y:S02]  /*94d0*/  FSEL R163, R29, -INF , !P1 ;  /* 0xff8000001da37808 */ /* 0x000fe40004800000 */
[-C--:B------:R-:W-:Y:S02]  /*94e0*/  ISETP.GE.AND P6, PT, R147, R0.reuse, PT ;  /* 0x000000009300720c */ /* 0x080fe40003fc6270 */
[-C--:B------:R-:W-:Y:S01]  /*94f0*/  ISETP.GE.AND P5, PT, R143, R0.reuse, PT ;  /* 0x000000008f00720c */ /* 0x080fe20003fa6270 */
[----:B------:R-:W4:Y:S01]  /*9500*/  MUFU.TANH R139, R139 ;  /* 0x0000008b008b7308 */ /* 0x000f220000002400 */
[----:B------:R-:W-:-:S02]  /*9510*/  ISETP.GE.AND P2, PT, R67, R0, PT ;  /* 0x000000004300720c */ /* 0x000fc40003f46270 */
[----:B------:R-:W-:Y:S02]  /*9520*/  ISETP.GE.AND P1, PT, R65, R0, PT ;  /* 0x000000004100720c */ /* 0x000fe40003f26270 */
[----:B------:R-:W-:Y:S02]  /*9530*/  FSEL R155, R155, -INF , !P6 ;  /* 0xff8000009b9b7808 */ /* 0x000fe40007000000 */
[----:B--2---:R-:W-:Y:S01]  /*9540*/  FSEL R153, R153, -INF , !P5 ;  /* 0xff80000099997808 */ /* 0x004fe20006800000 */
[----:B------:R-:W2:Y:S01]  /*9550*/  MUFU.TANH R5, R5 ;  /* 0x0000000500057308 */ /* 0x000ea20000002400 */
[----:B------:R-:W-:Y:S02]  /*9560*/  FSEL R151, R151, -INF , !P3 ;  /* 0xff80000097977808 */ /* 0x000fe40005800000 */
[----:B-1----:R-:W-:Y:S02]  /*9570*/  FSEL R145, R145, -INF , !P2 ;  /* 0xff80000091917808 */ /* 0x002fe40005000000 */
[----:B---3--:R-:W-:-:S02]  /*9580*/  FSEL R143, R179, -INF , !P1 ;  /* 0xff800000b38f7808 */ /* 0x008fc40004800000 */
[-C--:B------:R-:W-:Y:S01]  /*9590*/  ISETP.GE.AND P6, PT, R51, R0.reuse, PT ;  /* 0x000000003300720c */ /* 0x080fe20003fc6270 */
[----:B------:R-:W1:Y:S01]  /*95a0*/  MUFU.TANH R6, R6 ;  /* 0x0000000600067308 */ /* 0x000e620000002400 */
[----:B------:R-:W-:Y:S01]  /*95b0*/  BAR.SYNC.DEFER_BLOCKING 0x0 ;  /* 0x0000000000007b1d */ /* 0x000fe20000010000 */
[-C--:B------:R-:W-:Y:S02]  /*95c0*/  ISETP.GE.AND P5, PT, R49, R0.reuse, PT ;  /* 0x000000003100720c */ /* 0x080fe40003fa6270 */
[-C--:B------:R-:W-:Y:S02]  /*95d0*/  ISETP.GE.AND P3, PT, R47, R0.reuse, PT ;  /* 0x000000002f00720c */ /* 0x080fe40003f66270 */
[-C--:B------:R-:W-:Y:S02]  /*95e0*/  ISETP.GE.AND P2, PT, R41, R0.reuse, PT ;  /* 0x000000002900720c */ /* 0x080fe40003f46270 */
[----:B------:R-:W3:Y:S01]  /*95f0*/  MUFU.TANH R7, R7 ;  /* 0x0000000700077308 */ /* 0x000ee20000002400 */
[----:B------:R-:W-:-:S02]  /*9600*/  ISETP.GE.AND P1, PT, R45, R0, PT ;  /* 0x000000002d00720c */ /* 0x000fc40003f26270 */
[----:B----4-:R-:W-:Y:S02]  /*9610*/  FSEL R139, R139, -INF , !P6 ;  /* 0xff8000008b8b7808 */ /* 0x010fe40007000000 */
[----:B--2---:R-:W-:-:S03]  /*9620*/  FSEL R51, R5, -INF , !P5 ;  /* 0xff80000005337808 */ /* 0x004fc60006800000 */
[----:B------:R-:W2:Y:S01]  /*9630*/  MUFU.TANH R8, R8 ;  /* 0x0000000800087308 */ /* 0x000ea20000002400 */
[----:B-1----:R-:W-:Y:S02]  /*9640*/  FSEL R49, R6, -INF , !P3 ;  /* 0xff80000006317808 */ /* 0x002fe40005800000 */
[----:B---3--:R-:W-:Y:S02]  /*9650*/  FSEL R47, R7, -INF , !P2 ;  /* 0xff800000072f7808 */ /* 0x008fe40005000000 */
[----:B--2---:R-:W-:Y:S01]  /*9660*/  FSEL R45, R8, -INF , !P1 ;  /* 0xff800000082d7808 */ /* 0x004fe20004800000 */
        /* <DEDUP_REMOVED lines=61> */
.L_x_3512:
[----:B------:R-:W-:-:S04]  /*9a40*/  ULEA UR5, -UR6, URZ, 0x7 ;  /* 0x0000003f06057291 */ /* 0x000fc8000f8e393f */
[----:B------:R-:W-:Y:S02]  /*9a50*/  USHF.R.S32.HI UR4, URZ, 0x1f, UR5 ;  /* 0x0000001f3f047899 */ /* 0x000fe40008011405 */
[----:B------:R-:W-:-:S04]  /*9a60*/  MOV R6, UR5 ;  /* 0x0000000500067c02 */ /* 0x000fc80008000f00 */
[----:B------:R-:W-:Y:S02]  /*9a70*/  MOV R0, UR4 ;  /* 0x0000000400007c02 */ /* 0x000fe40008000f00 */
.L_x_3513:
        /* <DEDUP_REMOVED lines=42> */
.L_x_3511:
[----:B-1----:R-:W-:Y:S01]  /*9d20*/  FMNMX.FTZ R5, R132, R12, !PT ;  /* 0x0000000c84057209 */ /* 0x002fe20007810000 */
        /* <DEDUP_REMOVED lines=93> */
[--C-:B------:R-:W-:Y:S02]  /*a300*/  FFMA.FTZ R39, R17, c[0x0][0x23c], -R46.reuse ;  /* 0x00008f0011277a23 */ /* 0x100fe4000001082e */
[----:B------:R-:W-:Y:S01]  /*a310*/  FMUL.FTZ R44, R4, c[0x0][0x23c] ;  /* 0x00008f00042c7a20 */ /* 0x000fe20000410000 */
[----:B------:R-:W2:Y:S01]  /*a320*/  LDSM.16.MT88.4 R16, [R217+0xc000] ;  /* 0x00c00000d910783b */ /* 0x000ea20000004200 */
[----:B------:R-:W-:Y:S01]  /*a330*/  FMUL.FTZ R3, R6, c[0x0][0x23c] ;  /* 0x00008f0006037a20 */ /* 0x000fe20000410000 */
[----:B------:R-:W3:Y:S01]  /*a340*/  MUFU.EX2 R31, R31 ;  /* 0x0000001f001f7308 */ /* 0x000ee20000000800 */
[--C-:B------:R-:W-:Y:S02]  /*a350*/  FFMA.FTZ R56, R22, c[0x0][0x23c], -R59.reuse ;  /* 0x00008f0016387a23 */ /* 0x100fe4000001083b */
[----:B------:R-:W-:Y:S02]  /*a360*/  FFMA.FTZ R61, R20, c[0x0][0x23c], -R59 ;  /* 0x00008f00143d7a23 */ /* 0x000fe4000001083b */
[----:B------:R-:W-:-:S02]  /*a370*/  FFMA.FTZ R65, R23, c[0x0][0x23c], -R46 ;  /* 0x00008f0017417a23 */ /* 0x000fc4000001082e */
[--C-:B------:R-:W-:Y:S01]  /*a380*/  FFMA.FTZ R63, R21, c[0x0][0x23c], -R46.reuse ;  /* 0x00008f00153f7a23 */ /* 0x100fe2000001082e */
[----:B------:R-:W4:Y:S01]  /*a390*/  MUFU.EX2 R30, R30 ;  /* 0x0000001e001e7308 */ /* 0x000f220000000800 */
[----:B------:R-:W-:Y:S01]  /*a3a0*/  LDSM.16.MT88.4 R20, [R218+0xc800] ;  /* 0x00c80000da14783b */ /* 0x000fe20000004200 */
[--C-:B------:R-:W-:Y:S02]  /*a3b0*/  FFMA.FTZ R48, R48, c[0x0][0x23c], -R59.reuse ;  /* 0x00008f0030307a23 */ /* 0x100fe4000001083b */
[--C-:B------:R-:W-:Y:S02]  /*a3c0*/  FFMA.FTZ R57, R24, c[0x0][0x23c], -R59.reuse ;  /* 0x00008f0018397a23 */ /* 0x100fe4000001083b */
[--C-:B------:R-:W-:Y:S02]  /*a3d0*/  FFMA.FTZ R64, R25, c[0x0][0x23c], -R46.reuse ;  /* 0x00008f0019407a23 */ /* 0x100fe4000001082e */
[----:B------:R-:W-:Y:S01]  /*a3e0*/  MUFU.EX2 R28, R28 ;  /* 0x0000001c001c7308 */ /* 0x000fe20000000800 */
[----:B---3--:R-:W-:Y:S01]  /*a3f0*/  F2FP.PACK_AB R4, R31, R36 ;  /* 0x000000241f04723e */ /* 0x008fe200000000ff */
[----:B------:R-:W-:Y:S01]  /*a400*/  FFMA.FTZ R66, R33, c[0x0][0x23c], -R46 ;  /* 0x00008f0021427a23 */ /* 0x000fe2000001082e */
[----:B------:R-:W-:Y:S01]  /*a410*/  LDSM.16.MT88.4 R24, [R220+0xc800] ;  /* 0x00c80000dc18783b */ /* 0x000fe20000004200 */
[----:B------:R-:W-:-:S02]  /*a420*/  FFMA.FTZ R67, R34, c[0x0][0x23c], -R59 ;  /* 0x00008f0022437a23 */ /* 0x000fc4000001083b */
[--C-:B------:R-:W-:Y:S02]  /*a430*/  FFMA.FTZ R132, R32, c[0x0][0x23c], -R59.reuse ;  /* 0x00008f0020847a23 */ /* 0x100fe4000001083b */
[----:B------:R-:W3:Y:S01]  /*a440*/  MUFU.EX2 R2, R2 ;  /* 0x0000000200027308 */ /* 0x000ee20000000800 */
[----:B----4-:R-:W-:Y:S01]  /*a450*/  F2FP.PACK_AB R6, R29, R30 ;  /* 0x0000001e1d06723e */ /* 0x010fe200000000ff */
[----:B------:R-:W-:Y:S01]  /*a460*/  LDSM.16.MT88.4 R32, [R217+0x10800] ;  /* 0x01080000d920783b */ /* 0x000fe20000004200 */
        /* <DEDUP_REMOVED lines=11> */
[----:B------:R-:W-:Y:S01]  /*a520*/  FFMA.FTZ R135, R135, c[0x0][0x23c], -R46 ;  /* 0x00008f0087877a23 */ /* 0x000fe2000001082e */
[----:B------:R-:W-:Y:S01]  /*a530*/  LDSM.16.MT88.4 R52, [R217+0x11000] ;  /* 0x01100000d934783b */ /* 0x000fe20000004200 */
[----:B------:R-:W-:-:S02]  /*a540*/  FFMA.FTZ R149, R152, c[0x0][0x23c], -R59 ;  /* 0x00008f0098957a23 */ /* 0x000fc4000001083b */
[----:B------:R-:W3:Y:S01]  /*a550*/  MUFU.EX2 R44, R44 ;  /* 0x0000002c002c7308 */ /* 0x000ee20000000800 */
[--C-:B------:R-:W-:Y:S02]  /*a560*/  FFMA.FTZ R152, R173, c[0x0][0x23c], -R46.reuse ;  /* 0x00008f00ad987a23 */ /* 0x100fe4000001082e */
[--C-:B------:R-:W-:Y:S02]  /*a570*/  FFMA.FTZ R157, R157, c[0x0][0x23c], -R46.reuse ;  /* 0x00008f009d9d7a23 */ /* 0x100fe4000001082e */
[--C-:B------:R-:W-:Y:S02]  /*a580*/  FFMA.FTZ R154, R171, c[0x0][0x23c], -R46.reuse ;  /* 0x00008f00ab9a7a23 */ /* 0x100fe4000001082e */
[----:B------:R-:W-:Y:S01]  /*a590*/  FFMA.FTZ R161, R161, c[0x0][0x23c], -R46 ;  /* 0x00008f00a1a17a23 */ /* 0x000fe2000001082e */
        /* <DEDUP_REMOVED lines=118> */
[--C-:B------:R-:W-:Y:S01]  /*ad00*/  FFMA.FTZ R146, R146, c[0x0][0x23c], -R59.reuse ;  /* 0x00008f0092927a23 */ /* 0x100fe2000001083b */
[----:B-----5:R-:W-:Y:S01]  /*ad10*/  F2FP.PACK_AB R5, R65, R64 ;  /* 0x000000404105723e */ /* 0x020fe200000000ff */
[----:B------:R-:W-:Y:S01]  /*ad20*/  FFMA.FTZ R142, R142, c[0x0][0x23c], -R59 ;  /* 0x00008f008e8e7a23 */ /* 0x000fe2000001083b */
[----:B------:R-:W-:Y:S01]  /*ad30*/  F2FP.PACK_AB R6, R61, R56 ;  /* 0x000000383d06723e */ /* 0x000fe200000000ff */
[--C-:B------:R-:W-:Y:S01]  /*ad40*/  FFMA.FTZ R143, R143, c[0x0][0x23c], -R46.reuse ;  /* 0x00008f008f8f7a23 */ /* 0x100fe2000001082e */
[----:B------:R-:W-:Y:S01]  /*ad50*/  F2FP.PACK_AB R7, R66, R63 ;  /* 0x0000003f4207723e */ /* 0x000fe200000000ff */
[----:B------:R-:W-:Y:S01]  /*ad60*/  MUFU.EX2 R150, R150 ;  /* 0x0000009600967308 */ /* 0x000fe20000000800 */
[----:B------:R-:W-:-:S02]  /*ad70*/  FFMA.FTZ R141, R141, c[0x0][0x23c], -R46 ;  /* 0x00008f008d8d7a23 */ /* 0x000fc4000001082e */
[----:B------:R-:W-:Y:S02]  /*ad80*/  FFMA.FTZ R139, R139, c[0x0][0x23c], -R46 ;  /* 0x00008f008b8b7a23 */ /* 0x000fe4000001082e */
[----:B------:R-:W-:Y:S01]  /*ad90*/  FFMA.FTZ R36, R245, R44, R36 ;  /* 0x0000002cf5247223 */ /* 0x000fe20000010024 */
[C---:B------:R-:W-:Y:S01]  /*ada0*/  HMMA.16816.F32 R120, R4.reuse, R20, R120 ;  /* 0x000000140478723c */ /* 0x040fe20000001878 */
[----:B------:R-:W-:Y:S01]  /*adb0*/  FFMA.FTZ R3, R243, R3, R28 ;  /* 0x00000003f3037223 */ /* 0x000fe2000001001c */
        /* <DEDUP_REMOVED lines=24> */
[----:B------:R-:W1:Y:S01]  /*af40*/  MUFU.EX2 R161, R161 ;  /* 0x000000a100a17308 */ /* 0x000e620000000800 */
[----:B------:R-:W-:-:S04]  /*af50*/  FADD.FTZ R3, R67, R0 ;  /* 0x0000000043037221 */ /* 0x000fc80000010000 */
[----:B------:R-:W-:Y:S01]  /*af60*/  FADD.FTZ R3, R132, R3 ;  /* 0x0000000384037221 */ /* 0x000fe20000010000 */
        /* <DEDUP_REMOVED lines=54> */
[C---:B------:R-:W-:Y:S08]  /*b2d0*/  HMMA.16816.F32 R128, R4.reuse, R24, R128 ;  /* 0x000000180480723c */ /* 0x040ff00000001880 */
[C---:B------:R-:W-:Y:S01]  /*b2e0*/  HMMA.16816.F32 R124, R4.reuse, R26, R124 ;  /* 0x0000001a047c723c */ /* 0x040fe2000000187c */
[----:B------:R-:W1:Y:S07]  /*b2f0*/  LDSM.16.MT88.4 R24, [R220+0xd800] ;  /* 0x00d80000dc18783b */ /* 0x000e6e0000004200 */
[C---:B-----5:R-:W-:Y:S08]  /*b300*/  HMMA.16816.F32 R96, R4.reuse, R20, R96 ;  /* 0x000000140460723c */ /* 0x060ff00000001860 */
[C---:B------:R-:W-:Y:S01]  /*b310*/  HMMA.16816.F32 R92, R4.reuse, R22, R92 ;  /* 0x00000016045c723c */ /* 0x040fe2000000185c */
[----:B------:R-:W5:Y:S07]  /*b320*/  LDSM.16.MT88.4 R20, [R220+0x11800] ;  /* 0x01180000dc14783b */ /* 0x000f6e0000004200 */
[C---:B------:R-:W-:Y:S01]  /*b330*/  HMMA.16816.F32 R84, R4.reuse, R42, R84 ;  /* 0x0000002a0454723c */ /* 0x040fe20000001854 */
[----:B------:R-:W1:Y:S07]  /*b340*/  LDSM.16.MT88.4 R40, [R217+0x11800] ;  /* 0x01180000d928783b */ /* 0x000e6e0000004200 */
[C---:B------:R-:W-:Y:S08]  /*b350*/  HMMA.16816.F32 R72, R4.reuse, R32, R72 ;  /* 0x000000200448723c */ /* 0x040ff00000001848 */
        /* <DEDUP_REMOVED lines=23> */
[C---:B------:R-:W-:Y:S07]  /*b4d0*/  HMMA.16816.F32 R88, R4.reuse, R52, R88 ;  /* 0x000000340458723c */ /* 0x040fee0000001858 */
[--C-:B------:R-:W-:Y:S01]  /*b4e0*/  FFMA.FTZ R52, R165, c[0x0][0x23c], -R46.reuse ;  /* 0x00008f00a5347a23 */ /* 0x100fe2000001082e */
[----:B------:R-:W-:Y:S01]  /*b4f0*/  HMMA.16816.F32 R128, R4, R24, R128 ;  /* 0x000000180480723c */ /* 0x000fe20000001880 */
[----:B------:R-:W-:-:S02]  /*b500*/  FFMA.FTZ R53, R163, c[0x0][0x23c], -R46 ;  /* 0x00008f00a3357a23 */ /* 0x000fc4000001082e */
[--C-:B------:R-:W-:Y:S02]  /*b510*/  FFMA.FTZ R163, R156, c[0x0][0x23c], -R59.reuse ;  /* 0x00008f009ca37a23 */ /* 0x100fe4000001083b */
[----:B------:R-:W-:Y:S01]  /*b520*/  MUFU.EX2 R52, R52 ;  /* 0x0000003400347308 */ /* 0x000fe20000000800 */
[--C-:B------:R-:W-:Y:S02]  /*b530*/  FFMA.FTZ R156, R159, c[0x0][0x23c], -R46.reuse ;  /* 0x00008f009f9c7a23 */ /* 0x100fe4000001082e */
[C---:B------:R-:W-:Y:S01]  /*b540*/  HMMA.16816.F32 R124, R4.reuse, R26, R124 ;  /* 0x0000001a047c723c */ /* 0x040fe2000000187c */
[----:B------:R-:W1:Y:S01]  /*b550*/  LDSM.16.MT88.4 R24, [R220+0xe000] ;  /* 0x00e00000dc18783b */ /* 0x000e620000004200 */
        /* <DEDUP_REMOVED lines=19> */
[C---:B---3--:R-:W-:Y:S05]  /*b690*/  HMMA.16816.F32 R72, R4.reuse, R32, R72 ;  /* 0x000000200448723c */ /* 0x048fea0000001848 */
[----:B------:R-:W3:Y:S03]  /*b6a0*/  MUFU.EX2 R160, R160 ;  /* 0x000000a000a07308 */ /* 0x000ee60000000800 */
[----:B------:R-:W-:Y:S01]  /*b6b0*/  HMMA.16816.F32 R68, R4, R34, R68 ;  /* 0x000000220444723c */ /* 0x000fe20000001844 */
[----:B------:R-:W4:Y:S04]  /*b6c0*/  LDSM.16.MT88.4 R32, [R218+0x12000] ;  /* 0x01200000da20783b */ /* 0x000f280000004200 */
        /* <DEDUP_REMOVED lines=21> */
[----:B---3--:R-:W-:-:S04]  /*b820*/  FADD.FTZ R3, R160, R3 ;  /* 0x00000003a0037221 */ /* 0x008fc80000010000 */
[----:B-1----:R-:W-:Y:S01]  /*b830*/  FADD.FTZ R0, R140, R3 ;  /* 0x000000038c007221 */ /* 0x002fe20000010000 */
[----:B------:R-:W-:Y:S01]  /*b840*/  HMMA.16816.F32 R108, R4, R14, R108 ;  /* 0x0000000e046c723c */ /* 0x000fe2000000186c */
[----:B------:R-:W1:Y:S02]  /*b850*/  LDSM.16.MT88.4 R12, [R216+0x12000] ;  /* 0x01200000d80c783b */ /* 0x000e640000004200 */
[----:B------:R-:W-:-:S04]  /*b860*/  FADD.FTZ R0, R143, R0 ;  /* 0x000000008f007221 */ /* 0x000fc80000010000 */
[----:B------:R-:W-:Y:S01]  /*b870*/  FADD.FTZ R3, R141, R0 ;  /* 0x000000008d037221 */ /* 0x000fe20000010000 */
[C---:B----4-:R-:W-:Y:S08]  /*b880*/  HMMA.16816.F32 R104, R4.reuse, R8, R104 ;  /* 0x000000080468723c */ /* 0x050ff00000001868 */
[C---:B------:R-:W-:Y:S01]  /*b890*/  HMMA.16816.F32 R100, R4.reuse, R10, R100 ;  /* 0x0000000a0464723c */ /* 0x040fe20000001864 */
[----:B------:R-:W3:Y:S07]  /*b8a0*/  LDSM.16.MT88.4 R8, [R218+0xe800] ;  /* 0x00e80000da08783b */ /* 0x000eee0000004200 */
[C---:B------:R-:W-:Y:S08]  /*b8b0*/  HMMA.16816.F32 R128, R4.reuse, R24, R128 ;  /* 0x000000180480723c */ /* 0x040ff00000001880 */
        /* <DEDUP_REMOVED lines=127> */
.L_x_3508:
        /* <DEDUP_REMOVED lines=13> */
.L_x_3518:
        /* <DEDUP_REMOVED lines=65> */
.L_x_3515:
        /* <DEDUP_REMOVED lines=37> */
[----:B------:R-:W1:Y:S08]  /*c7e0*/  LDSM.16.M88.4 R140, [R225+0x4000] ;  /* 0x00400000e18c783b */ /* 0x000e700000000200 */
        /* <DEDUP_REMOVED lines=33> */
[----:B------:R-:W1:Y:S01]  /*ca00*/  LDSM.16.M88.4 R164, [R219+0x4000] ;  /* 0x00400000dba4783b */ /* 0x000e620000000200 */
        /* <DEDUP_REMOVED lines=250> */
[----:B---3--:R-:W-:Y:S07]  /*d9b0*/  FMUL.FTZ R132, R24, c[0x0][0x2ec] ;  /* 0x0000bb0018847a20 */ /* 0x008fee0000410000 */
        /* <DEDUP_REMOVED lines=10> */
[----:B------:R1:W1:Y:S01]  /*da60*/  MUFU.TANH R161, R134 ;  /* 0x0000008600a17308 */ /* 0x0002620000002400 */
[----:B---3--:R-:W-:Y:S09]  /*da70*/  FMUL.FTZ R132, R31, c[0x0][0x2ec] ;  /* 0x0000bb001f847a20 */ /* 0x008ff20000410000 */
        /* <DEDUP_REMOVED lines=38> */
[----:B------:R-:W-:-:S05]  /*dce0*/  @!P0 BRA `(.L_x_3517) ;  /* 0x000003b000008947 */ /* 0x000fca0003800000 */
        /* <DEDUP_REMOVED lines=59> */
.L_x_3517:
        /* <DEDUP_REMOVED lines=38> */
.L_x_3516:
        /* <DEDUP_REMOVED lines=78> */
[----:B------:R-:W-:Y:S01]  /*e7e0*/  FADD.FTZ R5, -R3, R0 ;  /* 0x0000000003057221 */ /* 0x000fe20000010100 */
[----:B--2---:R-:W-:Y:S03]  /*e7f0*/  FMNMX.FTZ R132, R11, R132, !PT ;  /* 0x000000840b847209 */ /* 0x004fe60007810000 */
[----:B------:R-:W-:Y:S01]  /*e800*/  FMUL.FTZ R0, R5, c[0x0][0x23c] ;  /* 0x00008f0005007a20 */ /* 0x000fe20000410000 */
[C---:B------:R-:W-:Y:S01]  /*e810*/  FSETP.NEU.FTZ.AND P1, PT, R132.reuse, -INF , PT ;  /* 0xff8000008400780b */ /* 0x040fe20003f3d000 */
[C---:B------:R-:W-:Y:S02]  /*e820*/  FMUL.FTZ R145, R132.reuse, c[0x0][0x23c] ;  /* 0x00008f0084917a20 */ /* 0x040fe40000410000 */
[----:B------:R-:W-:Y:S02]  /*e830*/  FADD.FTZ R2, -R132, R135 ;  /* 0x0000008784027221 */ /* 0x000fe40000010100 */
[----:B------:R-:W1:Y:S01]  /*e840*/  MUFU.EX2 R0, R0 ;  /* 0x0000000000007308 */ /* 0x000e620000000800 */
[----:B------:R-:W-:Y:S02]  /*e850*/  MOV R135, R132 ;  /* 0x0000008400877202 */ /* 0x000fe40000000f00 */
[----:B------:R-:W-:Y:S01]  /*e860*/  FSEL R145, R145, RZ, P1 ;  /* 0x000000ff91917208 */ /* 0x000fe20000800000 */
[----:B------:R-:W-:Y:S01]  /*e870*/  FMUL.FTZ R6, R2, c[0x0][0x23c] ;  /* 0x00008f0002067a20 */ /* 0x000fe20000410000 */
[C---:B------:R-:W-:Y:S03]  /*e880*/  FSETP.NEU.FTZ.AND P1, PT, R3.reuse, -INF , PT ;  /* 0xff8000000300780b */ /* 0x040fe60003f3d000 */
[--C-:B------:R-:W-:Y:S02]  /*e890*/  FFMA.FTZ R143, R144, c[0x0][0x23c], -R145.reuse ;  /* 0x00008f00908f7a23 */ /* 0x100fe40000010891 */
[----:B------:R-:W-:Y:S01]  /*e8a0*/  FMUL.FTZ R144, R3, c[0x0][0x23c] ;  /* 0x00008f0003907a20 */ /* 0x000fe20000410000 */
[----:B------:R-:W2:Y:S01]  /*e8b0*/  MUFU.EX2 R2, R6 ;  /* 0x0000000600027308 */ /* 0x000ea20000000800 */
[--C-:B------:R-:W-:Y:S02]  /*e8c0*/  FFMA.FTZ R141, R8, c[0x0][0x23c], -R145.reuse ;  /* 0x00008f00088d7a23 */ /* 0x100fe40000010891 */
[--C-:B------:R-:W-:Y:S01]  /*e8d0*/  FFMA.FTZ R142, R152, c[0x0][0x23c], -R145.reuse ;  /* 0x00008f00988e7a23 */ /* 0x100fe20000010891 */
[----:B------:R-:W-:Y:S01]  /*e8e0*/  FSEL R144, R144, RZ, P1 ;  /* 0x000000ff90907208 */ /* 0x000fe20000800000 */
[--C-:B------:R-:W-:Y:S01]  /*e8f0*/  FFMA.FTZ R140, R148, c[0x0][0x23c], -R145.reuse ;  /* 0x00008f00948c7a23 */ /* 0x100fe20000010891 */
[----:B------:R-:W-:Y:S01]  /*e900*/  ISETP.GT.AND P1, PT, R232, R229, PT ;  /* 0x000000e5e800720c */ /* 0x000fe20003f24270 */
[--C-:B------:R-:W-:Y:S02]  /*e910*/  FFMA.FTZ R146, R146, c[0x0][0x23c], -R145.reuse ;  /* 0x00008f0092927a23 */ /* 0x100fe40000010891 */
[--C-:B------:R-:W-:Y:S01]  /*e920*/  FFMA.FTZ R137, R10, c[0x0][0x23c], -R144.reuse ;  /* 0x00008f000a897a23 */ /* 0x100fe20000010890 */
[----:B------:R-:W-:Y:S01]  /*e930*/  MUFU.EX2 R143, R143 ;  /* 0x0000008f008f7308 */ /* 0x000fe20000000800 */
[--C-:B------:R-:W-:Y:S02]  /*e940*/  FFMA.FTZ R136, R9, c[0x0][0x23c], -R144.reuse ;  /* 0x00008f0009887a23 */ /* 0x100fe40000010890 */
[--C-:B------:R-:W-:Y:S02]  /*e950*/  FFMA.FTZ R139, R172, c[0x0][0x23c], -R144.reuse ;  /* 0x00008f00ac8b7a23 */ /* 0x100fe40000010890 */
[--C-:B------:R-:W-:Y:S02]  /*e960*/  FFMA.FTZ R138, R168, c[0x0][0x23c], -R144.reuse ;  /* 0x00008f00a88a7a23 */ /* 0x100fe40000010890 */
[C---:B-1----:R-:W-:Y:S02]  /*e970*/  FMUL.FTZ R7, R0.reuse, R131 ;  /* 0x0000008300077220 */ /* 0x042fe40000410000 */
[C---:B------:R-:W-:Y:S01]  /*e980*/  FMUL.FTZ R10, R0.reuse, R126 ;  /* 0x0000007e000a7220 */ /* 0x040fe20000410000 */
[----:B------:R-:W-:Y:S01]  /*e990*/  MUFU.EX2 R136, R136 ;  /* 0x0000008800887308 */ /* 0x000fe20000000800 */
[C---:B------:R-:W-:Y:S02]  /*e9a0*/  FMUL.FTZ R11, R0.reuse, R127 ;  /* 0x0000007f000b7220 */ /* 0x040fe40000410000 */
[----:B------:R-:W-:Y:S02]  /*e9b0*/  FMUL.FTZ R18, R0, R118 ;  /* 0x0000007600127220 */ /* 0x000fe40000410000 */
[C---:B--2---:R-:W-:Y:S02]  /*e9c0*/  FMUL.FTZ R4, R2.reuse, R128 ;  /* 0x0000008002047220 */ /* 0x044fe40000410000 */
[----:B------:R-:W-:Y:S02]  /*e9d0*/  FMUL.FTZ R5, R2, R129 ;  /* 0x0000008102057220 */ /* 0x000fe40000410000 */
[----:B------:R-:W-:Y:S01]  /*e9e0*/  FMUL.FTZ R6, R0, R130 ;  /* 0x0000008200067220 */ /* 0x000fe20000410000 */
[----:B------:R-:W1:Y:S01]  /*e9f0*/  MUFU.EX2 R142, R142 ;  /* 0x0000008e008e7308 */ /* 0x000e620000000800 */
[C---:B------:R-:W-:Y:S02]  /*ea00*/  FMUL.FTZ R8, R2.reuse, R124 ;  /* 0x0000007c02087220 */ /* 0x040fe40000410000 */
[C---:B------:R-:W-:Y:S02]  /*ea10*/  FMUL.FTZ R9, R2.reuse, R125 ;  /* 0x0000007d02097220 */ /* 0x040fe40000410000 */
[C---:B------:R-:W-:Y:S01]  /*ea20*/  FMUL.FTZ R16, R2.reuse, R116 ;  /* 0x0000007402107220 */ /* 0x040fe20000410000 */
[----:B------:R-:W-:Y:S01]  /*ea30*/  LDSM.16.MT88.4 R124, [R220+0xf800] ;  /* 0x00f80000dc7c783b */ /* 0x000fe20000004200 */
[----:B------:R-:W-:Y:S02]  /*ea40*/  FMUL.FTZ R17, R2, R117 ;  /* 0x0000007502117220 */ /* 0x000fe40000410000 */
[----:B------:R-:W-:Y:S01]  /*ea50*/  FMUL.FTZ R19, R0, R119 ;  /* 0x0000007700137220 */ /* 0x000fe20000410000 */
[----:B------:R-:W-:Y:S01]  /*ea60*/  MUFU.EX2 R139, R139 ;  /* 0x0000008b008b7308 */ /* 0x000fe20000000800 */
[C---:B------:R-:W-:Y:S02]  /*ea70*/  FMUL.FTZ R24, R2.reuse, R108 ;  /* 0x0000006c02187220 */ /* 0x040fe40000410000 */
        /* <DEDUP_REMOVED lines=19> */
[C---:B------:R-:W-:Y:S01]  /*ebb0*/  FMUL.FTZ R50, R0.reuse, R86 ;  /* 0x0000005600327220 */ /* 0x040fe20000410000 */
[----:B------:R-:W1:Y:S01]  /*ebc0*/  MUFU.EX2 R140, R140 ;  /* 0x0000008c008c7308 */ /* 0x000e620000000800 */
[----:B------:R-:W-:Y:S01]  /*ebd0*/  LDSM.16.MT88.4 R92, [R217+0x11000] ;  /* 0x01100000d95c783b */ /* 0x000fe20000004200 */
[----:B------:R-:W-:Y:S01]  /*ebe0*/  FMUL.FTZ R51, R0, R87 ;  /* 0x0000005700337220 */ /* 0x000fe20000410000 */
[----:B--2---:R-:W-:Y:S01]  /*ebf0*/  F2FP.PACK_AB R129, R138, R139 ;  /* 0x0000008b8a81723e */ /* 0x004fe200000000ff */
[C---:B------:R-:W-:Y:S02]  /*ec00*/  FMUL.FTZ R56, R2.reuse, R76 ;  /* 0x0000004c02387220 */ /* 0x040fe40000410000 */
[----:B------:R-:W-:Y:S03]  /*ec10*/  FMUL.FTZ R57, R2, R77 ;  /* 0x0000004d02397220 */ /* 0x000fe60000410000 */
[----:B------:R-:W2:Y:S01]  /*ec20*/  LDSM.16.MT88.4 R84, [R216+0x10000] ;  /* 0x01000000d854783b */ /* 0x000ea20000004200 */
[----:B------:R-:W3:Y:S01]  /*ec30*/  MUFU.EX2 R137, R137 ;  /* 0x0000008900897308 */ /* 0x000ee20000000800 */
[C---:B------:R-:W-:Y:S02]  /*ec40*/  FMUL.FTZ R58, R0.reuse, R78 ;  /* 0x0000004e003a7220 */ /* 0x040fe40000410000 */
[----:B------:R-:W-:Y:S02]  /*ec50*/  FMUL.FTZ R59, R0, R79 ;  /* 0x0000004f003b7220 */ /* 0x000fe40000410000 */
[C---:B------:R-:W-:Y:S02]  /*ec60*/  FMUL.FTZ R64, R2.reuse, R68 ;  /* 0x0000004402407220 */ /* 0x040fe40000410000 */
[----:B------:R-:W4:Y:S01]  /*ec70*/  LDSM.16.MT88.4 R76, [R220+0xc800] ;  /* 0x00c80000dc4c783b */ /* 0x000f220000004200 */
[----:B------:R-:W-:Y:S02]  /*ec80*/  FMUL.FTZ R65, R2, R69 ;  /* 0x0000004502417220 */ /* 0x000fe40000410000 */
[C---:B------:R-:W-:Y:S01]  /*ec90*/  FMUL.FTZ R66, R0.reuse, R70 ;  /* 0x0000004600427220 */ /* 0x040fe20000410000 */
[----:B------:R-:W-:Y:S01]  /*eca0*/  MUFU.EX2 R146, R146 ;  /* 0x0000009200927308 */ /* 0x000fe20000000800 */
[----:B------:R-:W-:Y:S01]  /*ecb0*/  FMUL.FTZ R67, R0, R71 ;  /* 0x0000004700437220 */ /* 0x000fe20000410000 */
[----:B-1----:R-:W-:Y:S01]  /*ecc0*/  F2FP.PACK_AB R130, R140, R141 ;  /* 0x0000008d8c82723e */ /* 0x002fe200000000ff */
[--C-:B------:R-:W-:Y:S02]  /*ecd0*/  FFMA.FTZ R148, R151, c[0x0][0x23c], -R144.reuse ;  /* 0x00008f0097947a23 */ /* 0x100fe40000010890 */
[--C-:B------:R-:W-:Y:S02]  /*ece0*/  FFMA.FTZ R149, R149, c[0x0][0x23c], -R144.reuse ;  /* 0x00008f0095957a23 */ /* 0x100fe40000010890 */
[--C-:B------:R-:W-:Y:S03]  /*ecf0*/  FFMA.FTZ R151, R175, c[0x0][0x23c], -R145.reuse ;  /* 0x00008f00af977a23 */ /* 0x100fe60000010891 */
[----:B------:R-:W-:Y:S01]  /*ed00*/  MUFU.EX2 R148, R148 ;  /* 0x0000009400947308 */ /* 0x000fe20000000800 */
[--C-:B------:R-:W-:Y:S01]  /*ed10*/  FFMA.FTZ R152, R173, c[0x0][0x23c], -R144.reuse ;  /* 0x00008f00ad987a23 */ /* 0x100fe20000010890 */
[----:B---3--:R-:W-:Y:S01]  /*ed20*/  F2FP.PACK_AB R131, R136, R137 ;  /* 0x000000898883723e */ /* 0x008fe200000000ff */
[--C-:B------:R-:W-:Y:S02]  /*ed30*/  FFMA.FTZ R154, R154, c[0x0][0x23c], -R145.reuse ;  /* 0x00008f009a9a7a23 */ /* 0x100fe40000010891 */
[--C-:B------:R-:W-:Y:S02]  /*ed40*/  FFMA.FTZ R155, R155, c[0x0][0x23c], -R145.reuse ;  /* 0x00008f009b9b7a23 */ /* 0x100fe40000010891 */
[--C-:B------:R-:W-:Y:S02]  /*ed50*/  FFMA.FTZ R157, R157, c[0x0][0x23c], -R144.reuse ;  /* 0x00008f009d9d7a23 */ /* 0x100fe40000010890 */
[C---:B------:R-:W-:Y:S01]  /*ed60*/  HMMA.16816.F32 R4, R128.reuse, R12, R4 ;  /* 0x0000000c8004723c */ /* 0x040fe20000001804 */
[----:B------:R-:W1:Y:S04]  /*ed70*/  MUFU.EX2 R149, R149 ;  /* 0x0000009500957308 */ /* 0x000e680000000800 */
        /* <DEDUP_REMOVED lines=11> */
[----:B-1----:R-:W-:Y:S01]  /*ee30*/  F2FP.PACK_AB R71, R149, R148 ;  /* 0x000000949547723e */ /* 0x002fe200000000ff */
        /* <DEDUP_REMOVED lines=35> */
[--C-:B------:R-:W-:Y:S01]  /*f070*/  FFMA.FTZ R147, R150, c[0x0][0x23c], -R145.reuse ;  /* 0x00008f0096937a23 */ /* 0x100fe20000010891 */
[----:B------:R-:W1:Y:S01]  /*f080*/  MUFU.EX2 R105, R105 ;  /* 0x0000006900697308 */ /* 0x000e620000000800 */
[C---:B------:R-:W-:Y:S04]  /*f090*/  FMUL.FTZ R38, R0.reuse, R98 ;  /* 0x0000006200267220 */ /* 0x040fe80000410000 */
[----:B------:R-:W-:Y:S02]  /*f0a0*/  FMUL.FTZ R39, R0, R99 ;  /* 0x0000006300277220 */ /* 0x000fe40000410000 */
[----:B------:R-:W-:Y:S01]  /*f0b0*/  LDSM.16.MT88.4 R96, [R216+0x11000] ;  /* 0x01100000d860783b */ /* 0x000fe20000004200 */
[--C-:B------:R-:W-:Y:S02]  /*f0c0*/  FFMA.FTZ R150, R153, c[0x0][0x23c], -R145.reuse ;  /* 0x00008f0099967a23 */ /* 0x100fe40000010891 */
[----:B------:R-:W-:Y:S01]  /*f0d0*/  MUFU.EX2 R160, R160 ;  /* 0x000000a000a07308 */ /* 0x000fe20000000800 */
[--C-:B------:R-:W-:Y:S01]  /*f0e0*/  FFMA.FTZ R153, R171, c[0x0][0x23c], -R144.reuse ;  /* 0x00008f00ab997a23 */ /* 0x100fe20000010890 */
[C---:B------:R-:W-:Y:S03]  /*f0f0*/  HMMA.16816.F32 R36, R128.reuse, R44, R36 ;  /* 0x0000002c8024723c */ /* 0x040fe60000001824 */
[--C-:B------:R-:W-:Y:S02]  /*f100*/  FFMA.FTZ R156, R169, c[0x0][0x23c], -R144.reuse ;  /* 0x00008f00a99c7a23 */ /* 0x100fe40000010890 */
[--C-:B------:R-:W-:Y:S02]  /*f110*/  FFMA.FTZ R163, R174, c[0x0][0x23c], -R145.reuse ;  /* 0x00008f00aea37a23 */ /* 0x100fe40000010891 */
[C---:B------:R-:W-:Y:S01]  /*f120*/  FMUL.FTZ R44, R2.reuse, R88 ;  /* 0x00000058022c7220 */ /* 0x040fe20000410000 */
[C---:B------:R-:W-:Y:S01]  /*f130*/  HMMA.16816.F32 R40, R128.reuse, R46, R40 ;  /* 0x0000002e8028723c */ /* 0x040fe20000001828 */
[----:B------:R-:W3:Y:S03]  /*f140*/  MUFU.EX2 R107, R107 ;  /* 0x0000006b006b7308 */ /* 0x000ee60000000800 */
[----:B------:R-:W-:Y:S01]  /*f150*/  FMUL.FTZ R45, R2, R89 ;  /* 0x00000059022d7220 */ /* 0x000fe20000410000 */
[----:B-1----:R-:W-:Y:S01]  /*f160*/  F2FP.PACK_AB R68, R105, R104 ;  /* 0x000000686944723e */ /* 0x002fe200000000ff */
[--C-:B------:R-:W-:Y:S02]  /*f170*/  FFMA.FTZ R167, R170, c[0x0][0x23c], -R145.reuse ;  /* 0x00008f00aaa77a23 */ /* 0x100fe40000010891 */
[C---:B------:R-:W-:Y:S03]  /*f180*/  FMUL.FTZ R46, R0.reuse, R90 ;  /* 0x0000005a002e7220 */ /* 0x040fe60000410000 */
[----:B------:R-:W1:Y:S01]  /*f190*/  MUFU.EX2 R147, R147 ;  /* 0x0000009300937308 */ /* 0x000e620000000800 */
[----:B------:R-:W-:Y:S02]  /*f1a0*/  FMUL.FTZ R47, R0, R91 ;  /* 0x0000005b002f7220 */ /* 0x000fe40000410000 */
[----:B------:R-:W-:Y:S01]  /*f1b0*/  LDSM.16.MT88.4 R88, [R216+0xc800] ;  /* 0x00c80000d858783b */ /* 0x000fe20000004200 */
[--C-:B------:R-:W-:Y:S02]  /*f1c0*/  FFMA.FTZ R169, R250, c[0x0][0x23c], -R144.reuse ;  /* 0x00008f00faa97a23 */ /* 0x100fe40000010890 */
[--C-:B------:R-:W-:Y:S02]  /*f1d0*/  FFMA.FTZ R170, R246, c[0x0][0x23c], -R145.reuse ;  /* 0x00008f00f6aa7a23 */ /* 0x100fe40000010891 */
[C---:B------:R-:W-:Y:S02]  /*f1e0*/  HMMA.16816.F32 R44, R128.reuse, R52, R44 ;  /* 0x00000034802c723c */ /* 0x040fe4000000182c */
[----:B------:R-:W-:Y:S01]  /*f1f0*/  MUFU.EX2 R164, R164 ;  /* 0x000000a400a47308 */ /* 0x000fe20000000800 */
[--C-:B------:R-:W-:Y:S02]  /*f200*/  FFMA.FTZ R171, R248, c[0x0][0x23c], -R145.reuse ;  /* 0x00008f00f8ab7a23 */ /* 0x100fe40000010891 */
[--C-:B------:R-:W-:Y:S01]  /*f210*/  FFMA.FTZ R174, R244, c[0x0][0x23c], -R145.reuse ;  /* 0x00008f00f4ae7a23 */ /* 0x100fe20000010891 */
[----:B---3--:R-:W-:Y:S01]  /*f220*/  F2FP.PACK_AB R69, R107, R106 ;  /* 0x0000006a6b45723e */ /* 0x008fe200000000ff */
[C---:B------:R-:W-:Y:S01]  /*f230*/  FMUL.FTZ R52, R2.reuse, R80 ;  /* 0x0000005002347220 */ /* 0x040fe20000410000 */
[C---:B------:R-:W-:Y:S04]  /*f240*/  HMMA.16816.F32 R48, R128.reuse, R54, R48 ;  /* 0x000000368030723c */ /* 0x040fe80000001830 */
[----:B------:R-:W-:Y:S01]  /*f250*/  FMUL.FTZ R53, R2, R81 ;  /* 0x0000005102357220 */ /* 0x000fe20000410000 */
[----:B------:R-:W3:Y:S01]  /*f260*/  MUFU.EX2 R150, R150 ;  /* 0x0000009600967308 */ /* 0x000ee20000000800 */
[--C-:B------:R-:W-:Y:S02]  /*f270*/  FFMA.FTZ R193, R199, c[0x0][0x23c], -R144.reuse ;  /* 0x00008f00c7c17a23 */ /* 0x100fe40000010890 */
[C---:B------:R-:W-:Y:S01]  /*f280*/  FMUL.FTZ R54, R0.reuse, R82 ;  /* 0x0000005200367220 */ /* 0x040fe20000410000 */
[----:B-1----:R-:W-:Y:S03]  /*f290*/  F2FP.PACK_AB R70, R147, R146 ;  /* 0x000000929346723e */ /* 0x002fe600000000ff */
[----:B------:R-:W-:Y:S02]  /*f2a0*/  FMUL.FTZ R55, R0, R83 ;  /* 0x0000005300377220 */ /* 0x000fe40000410000 */
[----:B------:R-:W1:Y:S01]  /*f2b0*/  LDSM.16.MT88.4 R80, [R218+0xc800] ;  /* 0x00c80000da50783b */ /* 0x000e620000004200 */
[----:B------:R-:W5:Y:S01]  /*f2c0*/  MUFU.EX2 R153, R153 ;  /* 0x0000009900997308 */ /* 0x000f620000000800 */
[--C-:B------:R-:W-:Y:S02]  /*f2d0*/  FFMA.FTZ R194, R196, c[0x0][0x23c], -R145.reuse ;  /* 0x00008f00c4c27a23 */ /* 0x100fe40000010891 */
[--C-:B------:R-:W-:Y:S01]  /*f2e0*/  FFMA.FTZ R195, R190, c[0x0][0x23c], -R145.reuse ;  /* 0x00008f00bec37a23 */ /* 0x100fe20000010891 */
[C---:B------:R-:W-:Y:S03]  /*f2f0*/  HMMA.16816.F32 R52, R128.reuse, R60, R52 ;  /* 0x0000003c8034723c */ /* 0x040fe60000001834 */
[--C-:B------:R-:W-:Y:S02]  /*f300*/  FFMA.FTZ R190, R197, c[0x0][0x23c], -R144.reuse ;  /* 0x00008f00c5be7a23 */ /* 0x100fe40000010890 */
[--C-:B------:R-:W-:Y:S01]  /*f310*/  FFMA.FTZ R191, R191, c[0x0][0x23c], -R144.reuse ;  /* 0x00008f00bfbf7a23 */ /* 0x100fe20000010890 */
[----:B------:R-:W1:Y:S01]  /*f320*/  MUFU.EX2 R156, R156 ;  /* 0x0000009c009c7308 */ /* 0x000e620000000800 */
[C---:B------:R-:W-:Y:S01]  /*f330*/  FMUL.FTZ R60, R2.reuse, R72 ;  /* 0x00000048023c7220 */ /* 0x040fe20000410000 */
[C---:B------:R-:W-:Y:S04]  /*f340*/  HMMA.16816.F32 R56, R128.reuse, R62, R56 ;  /* 0x0000003e8038723c */ /* 0x040fe80000001838 */
[----:B------:R-:W-:Y:S02]  /*f350*/  FMUL.FTZ R61, R2, R73 ;  /* 0x00000049023d7220 */ /* 0x000fe40000410000 */
[--C-:B------:R-:W-:Y:S02]  /*f360*/  FFMA.FTZ R188, R188, c[0x0][0x23c], -R145.reuse ;  /* 0x00008f00bcbc7a23 */ /* 0x100fe40000010891 */
[C---:B------:R-:W-:Y:S01]  /*f370*/  FMUL.FTZ R62, R0.reuse, R74 ;  /* 0x0000004a003e7220 */ /* 0x040fe20000410000 */
[----:B------:R-:W1:Y:S03]  /*f380*/  MUFU.EX2 R161, R161 ;  /* 0x000000a100a17308 */ /* 0x000e660000000800 */
[----:B------:R-:W-:Y:S02]  /*f390*/  FMUL.FTZ R63, R0, R75 ;  /* 0x0000004b003f7220 */ /* 0x000fe40000410000 */
[----:B------:R-:W3:Y:S01]  /*f3a0*/  LDSM.16.MT88.4 R72, [R217+0xc800] ;  /* 0x00c80000d948783b */ /* 0x000ee20000004200 */
[--C-:B------:R-:W-:Y:S02]  /*f3b0*/  FFMA.FTZ R197, R186, c[0x0][0x23c], -R145.reuse ;  /* 0x00008f00bac57a23 */ /* 0x100fe40000010891 */
[--C-:B------:R-:W-:Y:S02]  /*f3c0*/  FFMA.FTZ R186, R189, c[0x0][0x23c], -R144.reuse ;  /* 0x00008f00bdba7a23 */ /* 0x100fe40000010890 */
[C---:B--2---:R-:W-:Y:S01]  /*f3d0*/  HMMA.16816.F32 R60, R128.reuse, R84, R60 ;  /* 0x00000054803c723c */ /* 0x044fe2000000183c */
[----:B------:R-:W2:Y:S02]  /*f3e0*/  MUFU.EX2 R159, R159 ;  /* 0x0000009f009f7308 */ /* 0x000ea40000000800 */
[--C-:B------:R-:W-:Y:S02]  /*f3f0*/  FFMA.FTZ R187, R187, c[0x0][0x23c], -R144.reuse ;  /* 0x00008f00bbbb7a23 */ /* 0x100fe40000010890 */
[--C-:B------:R-:W-:Y:S02]  /*f400*/  FFMA.FTZ R184, R184, c[0x0][0x23c], -R145.reuse ;  /* 0x00008f00b8b87a23 */ /* 0x100fe40000010891 */
[--C-:B------:R-:W-:Y:S01]  /*f410*/  FFMA.FTZ R189, R182, c[0x0][0x23c], -R145.reuse ;  /* 0x00008f00b6bd7a23 */ /* 0x100fe20000010891 */
[----:B------:R-:W-:Y:S01]  /*f420*/  HMMA.16816.F32 R64, R128, R86, R64 ;  /* 0x000000568040723c */ /* 0x000fe20000001840 */
[----:B------:R-:W2:Y:S02]  /*f430*/  LDSM.16.MT88.4 R84, [R220+0x10800] ;  /* 0x01080000dc54783b */ /* 0x000ea40000004200 */
[----:B------:R-:W-:Y:S01]  /*f440*/  MUFU.EX2 R162, R162 ;  /* 0x000000a200a27308 */ /* 0x000fe20000000800 */
[--C-:B------:R-:W-:Y:S02]  /*f450*/  FFMA.FTZ R182, R185, c[0x0][0x23c], -R144.reuse ;  /* 0x00008f00b9b67a23 */ /* 0x100fe40000010890 */
[--C-:B------:R-:W-:Y:S02]  /*f460*/  FFMA.FTZ R183, R183, c[0x0][0x23c], -R144.reuse ;  /* 0x00008f00b7b77a23 */ /* 0x100fe40000010890 */
[C---:B----4-:R-:W-:Y:S05]  /*f470*/  HMMA.16816.F32 R4, R68.reuse, R76, R4 ;  /* 0x0000004c4404723c */ /* 0x050fea0000001804 */
[----:B------:R-:W4:Y:S01]  /*f480*/  MUFU.EX2 R163, R163 ;  /* 0x000000a300a37308 */ /* 0x000f220000000800 */
[--C-:B------:R-:W-:Y:S02]  /*f490*/  FFMA.FTZ R178, R178, c[0x0][0x23c], -R145.reuse ;  /* 0x00008f00b2b27a23 */ /* 0x100fe40000010891 */
[C---:B------:R-:W-:Y:S01]  /*f4a0*/  HMMA.16816.F32 R8, R68.reuse, R78, R8 ;  /* 0x0000004e4408723c */ /* 0x040fe20000001808 */
[----:B------:R-:W2:Y:S03]  /*f4b0*/  LDSM.16.MT88.4 R76, [R218+0x10800] ;  /* 0x01080000da4c783b */ /* 0x000ea60000004200 */
[--C-:B------:R-:W-:Y:S02]  /*f4c0*/  FFMA.FTZ R185, R180, c[0x0][0x23c], -R145.reuse ;  /* 0x00008f00b4b97a23 */ /* 0x100fe40000010891 */
[--C-:B------:R-:W-:Y:S01]  /*f4d0*/  FFMA.FTZ R180, R181, c[0x0][0x23c], -R144.reuse ;  /* 0x00008f00b5b47a23 */ /* 0x100fe20000010890 */
[----:B------:R-:W2:Y:S01]  /*f4e0*/  MUFU.EX2 R165, R165 ;  /* 0x000000a500a57308 */ /* 0x000ea20000000800 */
[C---:B-1----:R-:W-:Y:S04]  /*f4f0*/  HMMA.16816.F32 R12, R68.reuse, R80, R12 ;  /* 0x00000050440c723c */ /* 0x042fe8000000180c */
[--C-:B------:R-:W-:Y:S02]  /*f500*/  FFMA.FTZ R179, R179, c[0x0][0x23c], -R144.reuse ;  /* 0x00008f00b3b37a23 */ /* 0x100fe40000010890 */
[--C-:B------:R-:W-:Y:S02]  /*f510*/  FFMA.FTZ R177, R177, c[0x0][0x23c], -R145.reuse ;  /* 0x00008f00b1b17a23 */ /* 0x100fe40000010891 */
[C---:B------:R-:W-:Y:S01]  /*f520*/  HMMA.16816.F32 R16, R68.reuse, R82, R16 ;  /* 0x000000524410723c */ /* 0x040fe20000001810 */
[----:B------:R-:W-:Y:S01]  /*f530*/  LDSM.16.MT88.4 R80, [R216+0x10800] ;  /* 0x01080000d850783b */ /* 0x000fe20000004200 */
[----:B------:R-:W-:Y:S02]  /*f540*/  MUFU.EX2 R167, R167 ;  /* 0x000000a700a77308 */ /* 0x000fe40000000800 */
[--C-:B------:R-:W-:Y:S02]  /*f550*/  FFMA.FTZ R134, R134, c[0x0][0x23c], -R144.reuse ;  /* 0x00008f0086867a23 */ /* 0x100fe40000010890 */
[----:B------:R-:W-:Y:S02]  /*f560*/  FFMA.FTZ R145, R176, c[0x0][0x23c], -R145 ;  /* 0x00008f00b0917a23 */ /* 0x000fe40000010891 */
[C---:B---3--:R-:W-:Y:S04]  /*f570*/  HMMA.16816.F32 R20, R68.reuse, R72, R20 ;  /* 0x000000484414723c */ /* 0x048fe80000001814 */
[----:B------:R-:W1:Y:S01]  /*f580*/  MUFU.EX2 R166, R166 ;  /* 0x000000a600a67308 */ /* 0x000e620000000800 */
[----:B------:R-:W-:Y:S02]  /*f590*/  FFMA.FTZ R144, R133, c[0x0][0x23c], -R144 ;  /* 0x00008f0085907a23 */ /* 0x000fe40000010890 */
[----:B------:R-:W-:Y:S01]  /*f5a0*/  FFMA.FTZ R139, R0, R243, R139 ;  /* 0x000000f3008b7223 */ /* 0x000fe2000001008b */
[C---:B------:R-:W-:Y:S01]  /*f5b0*/  HMMA.16816.F32 R24, R68.reuse, R74, R24 ;  /* 0x0000004a4418723c */ /* 0x040fe20000001818 */
[----:B------:R-:W3:Y:S03]  /*f5c0*/  LDSM.16.MT88.4 R72, [R217+0x10800] ;  /* 0x01080000d948783b */ /* 0x000ee60000004200 */
[----:B------:R-:W-:Y:S02]  /*f5d0*/  FADD.FTZ R138, R138, R139 ;  /* 0x0000008b8a8a7221 */ /* 0x000fe40000010000 */
[----:B------:R-:W-:Y:S01]  /*f5e0*/  MUFU.EX2 R168, R168 ;  /* 0x000000a800a87308 */ /* 0x000fe20000000800 */
[----:B------:R-:W-:Y:S01]  /*f5f0*/  FFMA.FTZ R143, R2, R245, R143 ;  /* 0x000000f5028f7223 */ /* 0x000fe2000001008f */
[C---:B------:R-:W-:Y:S04]  /*f600*/  HMMA.16816.F32 R28, R68.reuse, R88, R28 ;  /* 0x00000058441c723c */ /* 0x040fe8000000181c */
[----:B------:R-:W-:Y:S04]  /*f610*/  FADD.FTZ R142, R142, R143 ;  /* 0x0000008f8e8e7221 */ /* 0x000fe80000010000 */
[C---:B------:R-:W-:Y:S01]  /*f620*/  HMMA.16816.F32 R32, R68.reuse, R90, R32 ;  /* 0x0000005a4420723c */ /* 0x040fe20000001820 */
[----:B------:R-:W-:Y:S01]  /*f630*/  LDSM.16.MT88.4 R88, [R218+0x11000] ;  /* 0x01100000da58783b */ /* 0x000fe20000004200 */
[----:B------:R-:W1:Y:S06]  /*f640*/  MUFU.EX2 R169, R169 ;  /* 0x000000a900a97308 */ /* 0x000e6c0000000800 */
[C---:B--2---:R-:W-:Y:S04]  /*f650*/  HMMA.16816.F32 R36, R68.reuse, R84, R36 ;  /* 0x000000544424723c */ /* 0x044fe80000001824 */
[----:B------:R-:W-:Y:S04]  /*f660*/  MUFU.EX2 R170, R170 ;  /* 0x000000aa00aa7308 */ /* 0x000fe80000000800 */
[C---:B------:R-:W-:Y:S01]  /*f670*/  HMMA.16816.F32 R40, R68.reuse, R86, R40 ;  /* 0x000000564428723c */ /* 0x040fe20000001828 */
[----:B------:R-:W-:Y:S05]  /*f680*/  LDSM.16.MT88.4 R84, [R216+0xd000] ;  /* 0x00d00000d854783b */ /* 0x000fea0000004200 */
[----:B------:R-:W2:Y:S02]  /*f690*/  MUFU.EX2 R171, R171 ;  /* 0x000000ab00ab7308 */ /* 0x000ea40000000800 */
[C---:B------:R-:W-:Y:S08]  /*f6a0*/  HMMA.16816.F32 R44, R68.reuse, R76, R44 ;  /* 0x0000004c442c723c */ /* 0x040ff0000000182c */
[C---:B------:R-:W-:Y:S01]  /*f6b0*/  HMMA.16816.F32 R48, R68.reuse, R78, R48 ;  /* 0x0000004e4430723c */ /* 0x040fe20000001830 */
[----:B------:R-:W1:Y:S01]  /*f6c0*/  LDSM.16.MT88.4 R76, [R220+0xd000] ;  /* 0x00d00000dc4c783b */ /* 0x000e620000004200 */
[----:B------:R-:W-:Y:S06]  /*f6d0*/  MUFU.EX2 R172, R172 ;  /* 0x000000ac00ac7308 */ /* 0x000fec0000000800 */
[C---:B---3--:R-:W-:Y:S04]  /*f6e0*/  HMMA.16816.F32 R52, R68.reuse, R72, R52 ;  /* 0x000000484434723c */ /* 0x048fe80000001834 */
[----:B------:R-:W3:Y:S04]  /*f6f0*/  MUFU.EX2 R173, R173 ;  /* 0x000000ad00ad7308 */ /* 0x000ee80000000800 */
[C---:B------:R-:W-:Y:S01]  /*f700*/  HMMA.16816.F32 R56, R68.reuse, R74, R56 ;  /* 0x0000004a4438723c */ /* 0x040fe20000001838 */
[----:B------:R-:W2:Y:S05]  /*f710*/  LDSM.16.MT88.4 R72, [R218+0xd000] ;  /* 0x00d00000da48783b */ /* 0x000eaa0000004200 */
[----:B------:R-:W-:Y:S02]  /*f720*/  MUFU.EX2 R174, R174 ;  /* 0x000000ae00ae7308 */ /* 0x000fe40000000800 */
[C---:B------:R-:W-:Y:S08]  /*f730*/  HMMA.16816.F32 R60, R68.reuse, R80, R60 ;  /* 0x00000050443c723c */ /* 0x040ff0000000183c */
[----:B------:R-:W-:Y:S01]  /*f740*/  HMMA.16816.F32 R64, R68, R82, R64 ;  /* 0x000000524440723c */ /* 0x000fe20000001840 */
[----:B------:R-:W3:Y:S01]  /*f750*/  LDSM.16.MT88.4 R80, [R217+0xd000] ;  /* 0x00d00000d950783b */ /* 0x000ee20000004200 */
        /* <DEDUP_REMOVED lines=11> */
[C---:B--2---:R-:W-:Y:S06]  /*f810*/  HMMA.16816.F32 R12, R68.reuse, R72, R12 ;  /* 0x00000048440c723c */ /* 0x044fec000000180c */
[----:B------:R-:W2:Y:S02]  /*f820*/  MUFU.EX2 R195, R195 ;  /* 0x000000c300c37308 */ /* 0x000ea40000000800 */
        /* <DEDUP_REMOVED lines=10> */
[----:B------:R-:W-:Y:S06]  /*f8d0*/  LDSM.16.MT88.4 R84, [R218+0x11800] ;  /* 0x01180000da54783b */ /* 0x000fec0000004200 */
[----:B------:R-:W1:Y:S01]  /*f8e0*/  MUFU.EX2 R197, R197 ;  /* 0x000000c500c57308 */ /* 0x000e620000000800 */
[C---:B-----5:R-:W-:Y:S08]  /*f8f0*/  HMMA.16816.F32 R36, R68.reuse, R76, R36 ;  /* 0x0000004c4424723c */ /* 0x060ff00000001824 */
[C---:B------:R-:W-:Y:S01]  /*f900*/  HMMA.16816.F32 R40, R68.reuse, R78, R40 ;  /* 0x0000004e4428723c */ /* 0x040fe20000001828 */
[----:B------:R-:W5:Y:S01]  /*f910*/  LDSM.16.MT88.4 R76, [R216+0xd800] ;  /* 0x00d80000d84c783b */ /* 0x000f620000004200 */
[----:B------:R-:W-:Y:S06]  /*f920*/  MUFU.EX2 R186, R186 ;  /* 0x000000ba00ba7308 */ /* 0x000fec0000000800 */
        /* <DEDUP_REMOVED lines=14> */
[----:B------:R-:W-:Y:S02]  /*fa10*/  F2FP.PACK_AB R68, R161, R158 ;  /* 0x0000009ea144723e */ /* 0x000fe400000000ff */
[----:B------:R-:W-:Y:S03]  /*fa20*/  F2FP.PACK_AB R69, R160, R159 ;  /* 0x0000009fa045723e */ /* 0x000fe600000000ff */
[----:B----4-:R-:W-:Y:S02]  /*fa30*/  F2FP.PACK_AB R70, R163, R162 ;  /* 0x000000a2a346723e */ /* 0x010fe400000000ff */
[----:B------:R-:W-:Y:S02]  /*fa40*/  F2FP.PACK_AB R71, R165, R164 ;  /* 0x000000a4a547723e */ /* 0x000fe400000000ff */
[----:B------:R-:W-:Y:S05]  /*fa50*/  MUFU.EX2 R178, R178 ;  /* 0x000000b200b27308 */ /* 0x000fea0000000800 */
[C---:B-1----:R-:W-:Y:S05]  /*fa60*/  HMMA.16816.F32 R4, R68.reuse, R72, R4 ;  /* 0x000000484404723c */ /* 0x042fea0000001804 */
[----:B------:R-:W1:Y:S03]  /*fa70*/  MUFU.EX2 R185, R185 ;  /* 0x000000b900b97308 */ /* 0x000e660000000800 */
[C---:B------:R-:W-:Y:S01]  /*fa80*/  HMMA.16816.F32 R8, R68.reuse, R74, R8 ;  /* 0x0000004a4408723c */ /* 0x040fe20000001808 */
[----:B------:R-:W4:Y:S06]  /*fa90*/  LDSM.16.MT88.4 R72, [R220+0x11800] ;  /* 0x01180000dc48783b */ /* 0x000f2c0000004200 */
[----:B------:R-:W-:Y:S01]  /*faa0*/  MUFU.EX2 R180, R180 ;  /* 0x000000b400b47308 */ /* 0x000fe20000000800 */
[C---:B------:R-:W-:Y:S08]  /*fab0*/  HMMA.16816.F32 R12, R68.reuse, R100, R12 ;  /* 0x00000064440c723c */ /* 0x040ff0000000180c */
[C---:B------:R-:W-:Y:S01]  /*fac0*/  HMMA.16816.F32 R16, R68.reuse, R102, R16 ;  /* 0x000000664410723c */ /* 0x040fe20000001810 */
[----:B------:R-:W-:Y:S01]  /*fad0*/  LDSM.16.MT88.4 R100, [R216+0xf800] ;  /* 0x00f80000d864783b */ /* 0x000fe20000004200 */
[----:B------:R-:W1:Y:S06]  /*fae0*/  MUFU.EX2 R179, R179 ;  /* 0x000000b300b37308 */ /* 0x000e6c0000000800 */
[C---:B---3--:R-:W-:Y:S04]  /*faf0*/  HMMA.16816.F32 R20, R68.reuse, R80, R20 ;  /* 0x000000504414723c */ /* 0x048fe80000001814 */
[----:B------:R-:W-:Y:S04]  /*fb00*/  MUFU.EX2 R177, R177 ;  /* 0x000000b100b17308 */ /* 0x000fe80000000800 */
[C---:B------:R-:W-:Y:S01]  /*fb10*/  HMMA.16816.F32 R24, R68.reuse, R82, R24 ;  /* 0x000000524418723c */ /* 0x040fe20000001818 */
[----:B------:R-:W3:Y:S05]  /*fb20*/  LDSM.16.MT88.4 R80, [R217+0x11800] ;  /* 0x01180000d950783b */ /* 0x000eea0000004200 */
[----:B------:R-:W1:Y:S02]  /*fb30*/  MUFU.EX2 R176, R145 ;  /* 0x0000009100b07308 */ /* 0x000e640000000800 */
[C---:B-----5:R-:W-:Y:S08]  /*fb40*/  HMMA.16816.F32 R28, R68.reuse, R76, R28 ;  /* 0x0000004c441c723c */ /* 0x060ff0000000181c */
[C---:B------:R-:W-:Y:S01]  /*fb50*/  HMMA.16816.F32 R32, R68.reuse, R78, R32 ;  /* 0x0000004e4420723c */ /* 0x040fe20000001820 */
[----:B------:R-:W5:Y:S01]  /*fb60*/  LDSM.16.MT88.4 R76, [R216+0x11800] ;  /* 0x01180000d84c783b */ /* 0x000f620000004200 */
[----:B------:R-:W-:Y:S06]  /*fb70*/  MUFU.EX2 R134, R134 ;  /* 0x0000008600867308 */ /* 0x000fec0000000800 */
[C---:B----4-:R-:W-:Y:S04]  /*fb80*/  HMMA.16816.F32 R36, R68.reuse, R72, R36 ;  /* 0x000000484424723c */ /* 0x050fe80000001824 */
[----:B------:R-:W4:Y:S04]  /*fb90*/  MUFU.EX2 R133, R144 ;  /* 0x0000009000857308 */ /* 0x000f280000000800 */
        /* <DEDUP_REMOVED lines=8> */
[C---:B-----5:R-:W-:Y:S08]  /*fc20*/  HMMA.16816.F32 R60, R68.reuse, R76, R60 ;  /* 0x0000004c443c723c */ /* 0x060ff0000000183c */
[----:B------:R-:W-:Y:S01]  /*fc30*/  HMMA.16816.F32 R64, R68, R78, R64 ;  /* 0x0000004e4440723c */ /* 0x000fe20000001840 */
[----:B------:R-:W5:Y:S06]  /*fc40*/  LDSM.16.MT88.4 R76, [R216+0xe000] ;  /* 0x00e00000d84c783b */ /* 0x000f6c0000004200 */
[----:B------:R-:W-:Y:S02]  /*fc50*/  F2FP.PACK_AB R68, R166, R167 ;  /* 0x000000a7a644723e */ /* 0x000fe400000000ff */
[----:B------:R-:W-:Y:S03]  /*fc60*/  F2FP.PACK_AB R69, R169, R168 ;  /* 0x000000a8a945723e */ /* 0x000fe600000000ff */
[----:B------:R-:W-:Y:S02]  /*fc70*/  F2FP.PACK_AB R70, R171, R170 ;  /* 0x000000aaab46723e */ /* 0x000fe400000000ff */
[----:B------:R-:W-:Y:S07]  /*fc80*/  F2FP.PACK_AB R71, R173, R172 ;  /* 0x000000acad47723e */ /* 0x000fee00000000ff */
[C---:B-1----:R-:W-:Y:S08]  /*fc90*/  HMMA.16816.F32 R4, R68.reuse, R72, R4 ;  /* 0x000000484404723c */ /* 0x042ff00000001804 */
        /* <DEDUP_REMOVED lines=20> */
[C---:B--2---:R-:W-:Y:S08]  /*fde0*/  HMMA.16816.F32 R60, R68.reuse, R84, R60 ;  /* 0x00000054443c723c */ /* 0x044ff0000000183c */
[----:B------:R-:W-:Y:S01]  /*fdf0*/  HMMA.16816.F32 R64, R68, R86, R64 ;  /* 0x000000564440723c */ /* 0x000fe20000001840 */
[----:B------:R-:W-:Y:S06]  /*fe00*/  LDSM.16.MT88.4 R84, [R218+0x12800] ;  /* 0x01280000da54783b */ /* 0x000fec0000004200 */
[----:B------:R-:W-:Y:S02]  /*fe10*/  F2FP.PACK_AB R68, R175, R174 ;  /* 0x000000aeaf44723e */ /* 0x000fe400000000ff */
[----:B------:R-:W-:Y:S03]  /*fe20*/  F2FP.PACK_AB R69, R193, R192 ;  /* 0x000000c0c145723e */ /* 0x000fe600000000ff */
[----:B------:R-:W-:Y:S02]  /*fe30*/  F2FP.PACK_AB R70, R195, R194 ;  /* 0x000000c2c346723e */ /* 0x000fe400000000ff */
[----:B------:R-:W-:Y:S07]  /*fe40*/  F2FP.PACK_AB R71, R191, R190 ;  /* 0x000000bebf47723e */ /* 0x000fee00000000ff */
[C---:B---3--:R-:W-:Y:S08]  /*fe50*/  HMMA.16816.F32 R4, R68.reuse, R80, R4 ;  /* 0x000000504404723c */ /* 0x048ff00000001804 */
        /* <DEDUP_REMOVED lines=31> */
[C---:B------:R-:W-:Y:S01]  /*10050*/  HMMA.16816.F32 R16, R68.reuse, R78, R16 ;  /* 0x0000004e4410723c */ /* 0x040fe20000001810 */
[----:B------:R-:W-:Y:S07]  /*10060*/  LDSM.16.MT88.4 R76, [R217+0x13800] ;  /* 0x01380000d94c783b */ /* 0x000fee0000004200 */
        /* <DEDUP_REMOVED lines=17> */
[----:B----4-:R-:W-:Y:S07]  /*10180*/  F2FP.PACK_AB R71, R133, R134 ;  /* 0x000000868547723e */ /* 0x010fee00000000ff */
[C---:B------:R-:W-:Y:S07]  /*10190*/  HMMA.16816.F32 R128, R68.reuse, R124, R4 ;  /* 0x0000007c4480723c */ /* 0x040fee0000001804 */
        /* <DEDUP_REMOVED lines=29> */
[C---:B-1----:R-:W-:Y:S01]  /*10370*/  HMMA.16816.F32 R96, R68.reuse, R92, R36 ;  /* 0x0000005c4460723c */ /* 0x042fe20000001824 */
[----:B------:R-:W1:Y:S02]  /*10380*/  LDSM.16.MT88.4 R4, [R216+0x13800] ;  /* 0x01380000d804783b */ /* 0x000e640000004200 */
        /* <DEDUP_REMOVED lines=25> */
[C---:B-1----:R-:W-:Y:S04]  /*10520*/  HMMA.16816.F32 R72, R68.reuse, R4, R60 ;  /* 0x000000044448723c */ /* 0x042fe8000000183c */
        /* <DEDUP_REMOVED lines=21> */
.L_x_3514:
        /* <DEDUP_REMOVED lines=208> */
.L_x_3520:
[----:B--234-:R-:W-:Y:S05]  /*11380*/  BSYNC B0 ;  /* 0x0000000000007941 */ /* 0x01cfea0003800000 */
.L_x_3519:
        /* <DEDUP_REMOVED lines=42> */
.L_x_3521:
        /* <DEDUP_REMOVED lines=13> */
.L_x_8239:


//--------------------- .text._ZN5flash24flash_fwd_splitkv_kernelI23Flash_fwd_kernel_traitsILi128ELi64ELi128ELi4ELb0ELb0EN7cutlass6half_tE19Flash_kernel_traitsILi128ELi64ELi128ELi4ES3_EELb1ELb0ELb1ELb0ELb0ELb0ELb1ELb0EEEvNS_16Flash_fwd_paramsE --------------------------
	.section	.text._ZN5flash24flash_fwd_splitkv_kernelI23Flash_fwd_kernel_traitsILi128ELi64ELi128ELi4ELb0ELb0EN7cutlass6half_tE19Flash_kernel_traitsILi128ELi64ELi128ELi4ES3_EELb1ELb0ELb1ELb0ELb0ELb0ELb1ELb0EEEvNS_16Flash_fwd_paramsE,"ax",@progbits
	.sectioninfo	@"SHI_REGISTERS=254"
	.align	128
        .global         _ZN5flash24flash_fwd_splitkv_kernelI23Flash_fwd_kernel_traitsILi128ELi64ELi128ELi4ELb0ELb0EN7cutlass6half_tE19Flash_kernel_traitsILi128ELi64ELi128ELi4ES3_EELb1ELb0ELb1ELb0ELb0ELb0ELb1ELb0EEEvNS_16Flash_fwd_paramsE
        .type           _ZN5flash24flash_fwd_splitkv_kernelI23Flash_fwd_kernel_traitsILi128ELi64ELi128ELi4ELb0ELb0EN7cutlass6half_tE19Flash_kernel_traitsILi128ELi64ELi128ELi4ES3_EELb1ELb0ELb1ELb0ELb0ELb0ELb1ELb0EEEvNS_16Flash_fwd_paramsE,@function
        .size           _ZN5flash24flash_fwd_splitkv_kernelI23Flash_fwd_kernel_traitsILi128ELi64ELi128ELi4ELb0ELb0EN7cutlass6half_tE19Flash_kernel_traitsILi128ELi64ELi128ELi4ES3_EELb1ELb0ELb1ELb0ELb0ELb0ELb1ELb0EEEvNS_16Flash_fwd_paramsE,(.L_x_8240 - _ZN5flash24flash_fwd_splitkv_kernelI23Flash_fwd_kernel_traitsILi128ELi64ELi128ELi4ELb0ELb0EN7cutlass6half_tE19Flash_kernel_traitsILi128ELi64ELi128ELi4ES3_EELb1ELb0ELb1ELb0ELb0ELb0ELb1ELb0EEEvNS_16Flash_fwd_paramsE)
        .other          _ZN5flash24flash_fwd_splitkv_kernelI23Flash_fwd_kernel_traitsILi128ELi64ELi128ELi4ELb0ELb0EN7cutlass6half_tE19Flash_kernel_traitsILi128ELi64ELi128ELi4ES3_EELb1ELb0ELb1ELb0ELb0ELb0ELb1ELb0EEEvNS_16Flash_fwd_paramsE,@"STO_CUDA_ENTRY STV_DEFAULT"
_ZN5flash24flash_fwd_splitkv_kernelI23Flash_fwd_kernel_traitsILi128ELi64ELi128ELi4ELb0ELb0EN7cutlass6half_tE19Flash_kernel_traitsILi128ELi64ELi128ELi4ES3_EELb1ELb0ELb1ELb0ELb0ELb0ELb1ELb0EEEvNS_16Flash_fwd_paramsE:
.text._ZN5flash24flash_fwd_splitkv_kernelI23Flash_fwd_kernel_traitsILi128ELi64ELi128ELi4ELb0ELb0EN7cutlass6half_tE19Flash_kernel_traitsILi128ELi64ELi128ELi4ES3_EELb1ELb0ELb1ELb0ELb0ELb0ELb1ELb0EEEvNS_16Flash_fwd_paramsE:
        /* <DEDUP_REMOVED lines=53> */
.L_x_3522:
[----:B-1-34-:R-:W-:Y:S02]  /*0350*/  MOV R4, c[0x0][0x218] ;  /* 0x0000860000047a02 */ /* 0x01afe40000000f00 */
.L_x_3523:
        /* <DEDUP_REMOVED lines=25> */
[----:B------:R-:W-:Y:S02]  /*04f0*/  IADD3 R6, -R129, 0xbf, R126 ;  /* 0x000000bf81067810 */ /* 0x000fe40007ffe17e */
[----:B--2---:R-:W-:Y:S02]  /*0500*/  IADD3 R8, R8, 0xffffffe, RZ ;  /* 0x0ffffffe08087810 */ /* 0x004fe40007ffe0ff */
[----:B------:R-:W-:Y:S02]  /*0510*/  IADD3 R6, R6, c[0x0][0x2e8], R41 ;  /* 0x0000ba0006067a10 */ /* 0x000fe40007ffe029 */
[----:B------:R-:W2:Y:S02]  /*0520*/  F2I.FTZ.U32.TRUNC.NTZ R9, R8 ;  /* 0x0000000800097305 */ /* 0x000ea4000021f000 */
[----:B------:R-:W-:-:S04]  /*0530*/  SHF.R.S32.HI R37, RZ, 0x1f, R6 ;  /* 0x0000001fff257819 */ /* 0x000fc80000011406 */
[----:B------:R-:W-:-:S04]  /*0540*/  LEA.HI R37, R37, R6, RZ, 0x7 ;  /* 0x0000000625257211 */ /* 0x000fc800078f38ff */
[----:B------:R-:W-:Y:S01]  /*0550*/  SHF.R.S32.HI R37, RZ, 0x7, R37 ;  /* 0x00000007ff257819 */ /* 0x000fe20000011425 */
        /* <DEDUP_REMOVED lines=12> */
[----:B------:R-:W-:-:S04]  /*0620*/  IADD3 R5, R41, 0x7f, RZ ;  /* 0x0000007f29057810 */ /* 0x000fc80007ffe0ff */
[----:B------:R-:W-:-:S04]  /*0630*/  SHF.R.S32.HI R4, RZ, 0x1f, R5 ;  /* 0x0000001fff047819 */ /* 0x000fc80000011405 */
[----:B------:R-:W-:-:S03]  /*0640*/  LEA.HI R4, R4, R5, RZ, 0x7 ;  /* 0x0000000504047211 */ /* 0x000fc600078f38ff */
[----:B------:R-:W-:Y:S02]  /*0650*/  @P2 IADD3 R7, R7, 0x1, RZ ;  /* 0x0000000107072810 */ /* 0x000fe40007ffe0ff */
[----:B------:R-:W-:-:S03]  /*0660*/  SHF.R.S32.HI R4, RZ, 0x7, R4 ;  /* 0x00000007ff047819 */ /* 0x000fc60000011404 */
        /* <DEDUP_REMOVED lines=11> */
[----:B------:R-:W-:Y:S01]  /*0720*/  BSSY B0, `(.L_x_3525) ;  /* 0x0000017000007945 */ /* 0x000fe20003800000 */
[----:B------:R-:W-:Y:S01]  /*0730*/  IMAD.IADD R129, R129, 0x1, -R126 ;  /* 0x0000000181817824 */ /* 0x000fe200078e0a7e */
[----:B------:R-:W-:Y:S01]  /*0740*/  LEA.HI R2, R2, R229, RZ, 0x4 ;  /* 0x000000e502027211 */ /* 0x000fe200078f20ff */
[----:B------:R-:W-:-:S03]  /*0750*/  IMAD R3, R233, c[0x0][0x1c0], R24 ;  /* 0x00007000e9037a24 */ /* 0x000fc600078e0218 */
[----:B------:R-:W-:Y:S01]  /*0760*/  LOP3.LUT R4, R2, 0xfffffff0, RZ, 0xc0, !PT ;  /* 0xfffffff002047812 */ /* 0x000fe200078ec0ff */
[----:B------:R-:W-:Y:S01]  /*0770*/  IMAD R3, R3, c[0x0][0x214], R126 ;  /* 0x0000850003037a24 */ /* 0x000fe200078e027e */
[----:B------:R-:W-:-:S03]  /*0780*/  SHF.R.S32.HI R0, RZ, 0x4, R2 ;  /* 0x00000004ff007819 */ /* 0x000fc60000011402 */
[----:B------:R-:W-:Y:S01]  /*0790*/  IMAD.IADD R229, R229, 0x1, -R4 ;  /* 0x00000001e5e57824 */ /* 0x000fe200078e0a04 */
[----:B------:R-:W-:Y:S01]  /*07a0*/  ISETP.GE.AND P1, PT, R0, R129, PT ;  /* 0x000000810000720c */ /* 0x000fe20003f26270 */
[----:B------:R-:W-:Y:S02]  /*07b0*/  IMAD R7, R3, c[0x0][0x22c], RZ ;  /* 0x00008b0003077a24 */ /* 0x000fe400078e02ff */
        /* <DEDUP_REMOVED lines=13> */
.L_x_3526:
[----:B------:R-:W-:Y:S05]  /*0890*/  BSYNC B0 ;  /* 0x0000000000007941 */ /* 0x000fea0003800000 */
.L_x_3525:
        /* <DEDUP_REMOVED lines=8> */
.L_x_3528:
[----:B------:R-:W-:Y:S05]  /*0920*/  BSYNC B0 ;  /* 0x0000000000007941 */ /* 0x000fea0003800000 */
.L_x_3527:
        /* <DEDUP_REMOVED lines=8> */
.L_x_3530:
[----:B------:R-:W-:Y:S05]  /*09b0*/  BSYNC B0 ;  /* 0x0000000000007941 */ /* 0x000fea0003800000 */
.L_x_3529:
        /* <DEDUP_REMOVED lines=8> */
.L_x_3532:
[----:B------:R-:W-:Y:S05]  /*0a40*/  BSYNC B0 ;  /* 0x0000000000007941 */ /* 0x000fea0003800000 */
.L_x_3531:
        /* <DEDUP_REMOVED lines=8> */
.L_x_3534:
[----:B------:R-:W-:Y:S05]  /*0ad0*/  BSYNC B0 ;  /* 0x0000000000007941 */ /* 0x000fea0003800000 */
.L_x_3533:
        /* <DEDUP_REMOVED lines=8> */
.L_x_3536:
[----:B------:R-:W-:Y:S05]  /*0b60*/  BSYNC B0 ;  /* 0x0000000000007941 */ /* 0x000fea0003800000 */
.L_x_3535:
        /* <DEDUP_REMOVED lines=8> */
.L_x_3538:
[----:B------:R-:W-:Y:S05]  /*0bf0*/  BSYNC B0 ;  /* 0x0000000000007941 */ /* 0x000fea0003800000 */
.L_x_3537:
        /* <DEDUP_REMOVED lines=8> */
.L_x_3540:
[----:B------:R-:W-:Y:S05]  /*0c80*/  BSYNC B0 ;  /* 0x0000000000007941 */ /* 0x000fea0003800000 */
.L_x_3539:
        /* <DEDUP_REMOVED lines=32> */
.L_x_3524:
        /* <DEDUP_REMOVED lines=89> */
[----:B------:R-:W-:-:S04]  /*1420*/  IMAD R2, R3, c[0x0][0x1b4], R2 ;  /* 0x00006d0003027a24 */ /* 0x000fc800078e0202 */
[----:B------:R-:W-:Y:S01]  /*1430*/  IMAD.IADD R8, R19, 0x1, R2 ;  /* 0x0000000113087824 */ /* 0x000fe200078e0202 */
[----:B------:R-:W-:Y:S05]  /*1440*/  BRA `(.L_x_3542) ;  /* 0x0000041000007947 */ /* 0x000fea0003800000 */
.L_x_3541:
        /* <DEDUP_REMOVED lines=16> */
.L_x_3543:
[----:B------:R-:W-:Y:S01]  /*1550*/  IABS R5, c[0x0][0x1c8] ;  /* 0x0000720000057a13 */ /* 0x000fe20000000000 */
[----:B------:R-:W-:Y:S01]  /*1560*/  @P4 IMAD.IADD R11, R2, 0x1, R11 ;  /* 0x00000001020b4824 */ /* 0x000fe200078e020b */
[----:B------:R-:W-:Y:S02]  /*1570*/  MOV R8, RZ ;  /* 0x000000ff00087202 */ /* 0x000fe40000000f00 */
[----:B------:R-:W1:Y:S01]  /*1580*/  I2F.RP R14, R5 ;  /* 0x00000005000e7306 */ /* 0x000e620000209400 */
[----:B------:R-:W-:-:S04]  /*1590*/  @P4 IMAD.WIDE.U32 R16, R11, c[0x0][0x1a0], RZ ;  /* 0x000068000b104a25 */ /* 0x000fc800078e00ff */
[----:B------:R-:W-:-:S03]  /*15a0*/  @P4 IMAD R11, R11, c[0x0][0x1a4], R17 ;  /* 0x000069000b0b4a24 */ /* 0x000fc600078e0211 */
[----:B-1----:R-:W1:Y:S02]  /*15b0*/  MUFU.RCP R13, R14 ;  /* 0x0000000e000d7308 */ /* 0x002e640000001000 */
[----:B-1----:R-:W-:-:S06]  /*15c0*/  IADD3 R13, R13, 0xffffffe, RZ ;  /* 0x0ffffffe0d0d7810 */ /* 0x002fcc0007ffe0ff */
[----:B------:R-:W1:Y:S02]  /*15d0*/  F2I.FTZ.U32.TRUNC.NTZ R9, R13 ;  /* 0x0000000d00097305 */ /* 0x000e64000021f000 */
[----:B-1----:R-:W-:-:S04]  /*15e0*/  IMAD.MOV R3, RZ, RZ, -R9 ;  /* 0x000000ffff037224 */ /* 0x002fc800078e0a09 */
[----:B------:R-:W-:Y:S01]  /*15f0*/  IMAD R4, R3, R5, RZ ;  /* 0x0000000503047224 */ /* 0x000fe200078e02ff */
[----:B------:R-:W-:-:S03]  /*1600*/  IABS R3, R24 ;  /* 0x0000001800037213 */ /* 0x000fc60000000000 */
[----:B------:R-:W-:-:S04]  /*1610*/  IMAD.HI.U32 R9, R9, R4, R8 ;  /* 0x0000000409097227 */ /* 0x000fc800078e0008 */
[----:B------:R-:W-:-:S04]  /*1620*/  IMAD.MOV.U32 R8, RZ, RZ, R3 ;  /* 0x000000ffff087224 */ /* 0x000fc800078e0003 */
[----:B------:R-:W-:Y:S01]  /*1630*/  IMAD.HI.U32 R3, R9, R8, RZ ;  /* 0x0000000809037227 */ /* 0x000fe200078e00ff */
[----:B------:R-:W-:-:S04]  /*1640*/  LEA R9, R37, 0xffffff80, 0x7 ;  /* 0xffffff8025097811 */ /* 0x000fc800078e38ff */
[----:B------:R-:W-:Y:S01]  /*1650*/  IADD3 R4, -R3, RZ, RZ ;  /* 0x000000ff03047210 */ /* 0x000fe20007ffe1ff */
[----:B------:R-:W-:-:S04]  /*1660*/  IMAD.WIDE.U32 R14, R9, c[0x0][0x198], R6 ;  /* 0x00006600090e7a25 */ /* 0x000fc800078e0006 */
[----:B------:R-:W-:-:S05]  /*1670*/  IMAD R4, R5, R4, R8 ;  /* 0x0000000405047224 */ /* 0x000fca00078e0208 */
[----:B------:R-:W-:-:S13]  /*1680*/  ISETP.GT.U32.AND P1, PT, R5, R4, PT ;  /* 0x000000040500720c */ /* 0x000fda0003f24070 */
[----:B------:R-:W-:Y:S01]  /*1690*/  @!P1 IMAD.IADD R4, R4, 0x1, -R5 ;  /* 0x0000000104049824 */ /* 0x000fe200078e0a05 */
[----:B------:R-:W-:Y:S02]  /*16a0*/  @!P1 IADD3 R3, R3, 0x1, RZ ;  /* 0x0000000103039810 */ /* 0x000fe40007ffe0ff */
[----:B------:R-:W-:Y:S02]  /*16b0*/  ISETP.NE.AND P1, PT, RZ, c[0x0][0x1c8], PT ;  /* 0x00007200ff007a0c */ /* 0x000fe40003f25270 */
[----:B------:R-:W-:Y:S02]  /*16c0*/  ISETP.GE.U32.AND P3, PT, R4, R5, PT ;  /* 0x000000050400720c */ /* 0x000fe40003f66070 */
[----:B------:R-:W-:Y:S02]  /*16d0*/  LOP3.LUT R4, R24, c[0x0][0x1c8], RZ, 0x3c, !PT ;  /* 0x0000720018047a12 */ /* 0x000fe400078e3cff */
[----:B------:R-:W-:Y:S02]  /*16e0*/  SHF.R.S32.HI R5, RZ, 0x1f, R9 ;  /* 0x0000001fff057819 */ /* 0x000fe40000011409 */
[----:B------:R-:W-:-:S03]  /*16f0*/  ISETP.GE.AND P2, PT, R4, RZ, PT ;  /* 0x000000ff0400720c */ /* 0x000fc60003f46270 */
[----:B------:R-:W-:-:S04]  /*1700*/  IMAD R4, R5, c[0x0][0x198], RZ ;  /* 0x0000660005047a24 */ /* 0x000fc800078e02ff */
[----:B------:R-:W-:Y:S01]  /*1710*/  @P3 IADD3 R3, R3, 0x1, RZ ;  /* 0x0000000103033810 */ /* 0x000fe20007ffe0ff */
[----:B------:R-:W-:-:S05]  /*1720*/  IMAD R4, R9, c[0x0][0x19c], R4 ;  /* 0x0000670009047a24 */ /* 0x000fca00078e0204 */
[----:B------:R-:W-:Y:S02]  /*1730*/  @!P2 IADD3 R3, -R3, RZ, RZ ;  /* 0x000000ff0303a210 */ /* 0x000fe40007ffe1ff */
[----:B------:R-:W-:Y:S02]  /*1740*/  @!P1 LOP3.LUT R3, RZ, c[0x0][0x1c8], RZ, 0x33, !PT ;  /* 0x00007200ff039a12 */ /* 0x000fe400078e33ff */
[----:B------:R-:W-:Y:S02]  /*1750*/  IADD3 R15, R15, R4, RZ ;  /* 0x000000040f0f7210 */ /* 0x000fe40007ffe0ff */
        /* <DEDUP_REMOVED lines=16> */
.L_x_3542:
[----:B------:R-:W-:Y:S01]  /*1860*/  ISETP.NE.AND P1, PT, R12, -0x1, PT ;  /* 0xffffffff0c00780c */ /* 0x000fe20003f25270 */
[----:B------:R-:W-:Y:S01]  /*1870*/  IMAD R6, R6, c[0x0][0x1b8], RZ ;  /* 0x00006e0006067a24 */ /* 0x000fe200078e02ff */
[----:B-----5:R-:W-:Y:S01]  /*1880*/  SHF.R.S32.HI R0, RZ, 0x1f, R229 ;  /* 0x0000001fff007819 */ /* 0x020fe200000114e5 */
[----:B------:R-:W-:Y:S01]  /*1890*/  IMAD.IADD R223, R129, 0x1, -R126 ;  /* 0x0000000181df7824 */ /* 0x000fe200078e0a7e */
[----:B------:R-:W-:Y:S01]  /*18a0*/  SHF.R.S32.HI R25, RZ, 0x1f, R24 ;  /* 0x0000001fff197819 */ /* 0x000fe20000011418 */
[----:B------:R-:W-:Y:S01]  /*18b0*/  IMAD R6, R3, c[0x0][0x1bc], R6 ;  /* 0x00006f0003067a24 */ /* 0x000fe200078e0206 */
[CC--:B------:R-:W-:Y:S01]  /*18c0*/  LEA.HI R20, R0.reuse, R229.reuse, RZ, 0x3 ;  /* 0x000000e500147211 */ /* 0x0c0fe200078f18ff */
[----:B------:R-:W-:Y:S01]  /*18d0*/  BSSY B0, `(.L_x_3544) ;  /* 0x0000059000007945 */ /* 0x000fe20003800000 */
[----:B------:R-:W-:Y:S01]  /*18e0*/  LEA.HI R7, R0, R229, RZ, 0x4 ;  /* 0x000000e500077211 */ /* 0x000fe200078f20ff */
[----:B------:R-:W-:Y:S01]  /*18f0*/  IMAD R29, R25, c[0x0][0x1a8], RZ ;  /* 0x00006a00191d7a24 */ /* 0x000fe200078e02ff */
[----:B------:R-:W-:-:S02]  /*1900*/  LOP3.LUT R2, R20, 0xfffffff8, RZ, 0xc0, !PT ;  /* 0xfffffff814027812 */ /* 0x000fc400078ec0ff */
[----:B------:R-:W-:Y:S01]  /*1910*/  SHF.R.S32.HI R20, RZ, 0x3, R20 ;  /* 0x00000003ff147819 */ /* 0x000fe20000011414 */
[----:B------:R-:W-:Y:S01]  /*1920*/  @P1 IMAD.WIDE.U32 R26, R12, c[0x0][0x190], RZ ;  /* 0x000064000c1a1a25 */ /* 0x000fe200078e00ff */
[----:B------:R-:W-:Y:S02]  /*1930*/  @!P1 SHF.R.S32.HI R4, RZ, 0x1f, R233 ;  /* 0x0000001fff049819 */ /* 0x000fe400000114e9 */
[----:B------:R-:W-:Y:S01]  /*1940*/  SHF.R.S32.HI R21, RZ, 0x1f, R20 ;  /* 0x0000001fff157819 */ /* 0x000fe20000011414 */
[----:B------:R-:W-:-:S04]  /*1950*/  @!P1 IMAD.WIDE.U32 R14, R233, c[0x0][0x178], RZ ;  /* 0x00005e00e90e9a25 */ /* 0x000fc800078e00ff */
[----:B------:R-:W-:Y:S02]  /*1960*/  @!P1 IMAD R4, R4, c[0x0][0x178], RZ ;  /* 0x00005e0004049a24 */ /* 0x000fe400078e02ff */
[----:B------:R-:W-:Y:S02]  /*1970*/  IMAD.IADD R2, R229, 0x1, -R2 ;  /* 0x00000001e5027824 */ /* 0x000fe400078e0a02 */
[----:B------:R-:W-:Y:S02]  /*1980*/  @!P1 IMAD R4, R233, c[0x0][0x17c], R4 ;  /* 0x00005f00e9049a24 */ /* 0x000fe400078e0204 */
[----:B------:R-:W-:Y:S02]  /*1990*/  @P1 IMAD R12, R12, c[0x0][0x194], R27 ;  /* 0x000065000c0c1a24 */ /* 0x000fe400078e021b */
[----:B------:R-:W-:Y:S01]  /*19a0*/  @!P1 IMAD.IADD R12, R15, 0x1, R4 ;  /* 0x000000010f0c9824 */ /* 0x000fe200078e0204 */
[----:B------:R-:W-:Y:S01]  /*19b0*/  LOP3.LUT R4, R7, 0xfffffff0, RZ, 0xc0, !PT ;  /* 0xfffffff007047812 */ /* 0x000fe200078ec0ff */
[----:B------:R-:W-:Y:S01]  /*19c0*/  IMAD.SHL.U32 R17, R20, 0x40, RZ ;  /* 0x0000004014117824 */ /* 0x000fe200078e00ff */
[----:B------:R-:W-:Y:S01]  /*19d0*/  SHF.R.S32.HI R7, RZ, 0x4, R7 ;  /* 0x00000004ff077819 */ /* 0x000fe20000011407 */
[----:B------:R-:W-:-:S02]  /*19e0*/  IMAD.SHL.U32 R232, R2, 0x8, RZ ;  /* 0x0000000802e87824 */ /* 0x000fc400078e00ff */
[----:B------:R-:W-:Y:S01]  /*19f0*/  @!P1 IMAD.MOV.U32 R26, RZ, RZ, R14 ;  /* 0x000000ffff1a9224 */ /* 0x000fe200078e000e */
[----:B------:R-:W-:Y:S01]  /*1a00*/  LOP3.LUT R17, R17, 0x1c0, RZ, 0xc0, !PT ;  /* 0x000001c011117812 */ /* 0x000fe200078ec0ff */
[----:B------:R-:W-:Y:S01]  /*1a10*/  IMAD.IADD R4, R229, 0x1, -R4 ;  /* 0x00000001e5047824 */ /* 0x000fe200078e0a04 */
[----:B------:R-:W-:Y:S01]  /*1a20*/  IADD3 R16, P2, R232, R16, RZ ;  /* 0x00000010e8107210 */ /* 0x000fe20007f5e0ff */
[----:B------:R-:W-:Y:S01]  /*1a30*/  IMAD R29, R24, c[0x0][0x1ac], R29 ;  /* 0x00006b00181d7a24 */ /* 0x000fe200078e021d */
[----:B------:R-:W-:Y:S01]  /*1a40*/  SHF.R.S32.HI R13, RZ, 0x1f, R232 ;  /* 0x0000001fff0d7819 */ /* 0x000fe200000114e8 */
[----:B------:R-:W-:Y:S01]  /*1a50*/  IMAD.WIDE R30, R31, 0x40, R20 ;  /* 0x000000401f1e7825 */ /* 0x000fe200078e0214 */
[----:B------:R-:W-:Y:S02]  /*1a60*/  IADD3 R26, P1, R232, R26, RZ ;  /* 0x0000001ae81a7210 */ /* 0x000fe40007f3e0ff */
[----:B------:R-:W-:Y:S02]  /*1a70*/  LOP3.LUT R15, R17, 0x38, R232, 0xf8, !PT ;  /* 0x00000038110f7812 */ /* 0x000fe400078ef8e8 */
[----:B------:R-:W-:Y:S01]  /*1a80*/  SHF.R.U32.HI R14, RZ, 0x3, R17 ;  /* 0x00000003ff0e7819 */ /* 0x000fe20000011611 */
[C---:B------:R-:W-:Y:S01]  /*1a90*/  IMAD.X R27, R13.reuse, 0x1, R12, P1 ;  /* 0x000000010d1b7824 */ /* 0x040fe200008e060c */
[----:B------:R-:W-:-:S02]  /*1aa0*/  IADD3.X R17, R13, R11, RZ, P2, !PT ;  /* 0x0000000b0d117210 */ /* 0x000fc400017fe4ff */
[----:B------:R-:W-:Y:S01]  /*1ab0*/  SHF.R.S32.HI R11, RZ, 0x1f, R4 ;  /* 0x0000001fff0b7819 */ /* 0x000fe20000011404 */
[----:B------:R-:W-:Y:S01]  /*1ac0*/  IMAD.WIDE.U32 R26, R24, c[0x0][0x1a8], R26 ;  /* 0x00006a00181a7a25 */ /* 0x000fe200078e001a */
[----:B------:R-:W-:Y:S02]  /*1ad0*/  IADD3 R18, P3, R232, R18, RZ ;  /* 0x00000012e8127210 */ /* 0x000fe40007f7e0ff */
[----:B------:R-:W-:Y:S01]  /*1ae0*/  LOP3.LUT R15, R15, R14, RZ, 0x3c, !PT ;  /* 0x0000000e0f0f7212 */ /* 0x000fe200078e3cff */
[----:B------:R-:W-:Y:S01]  /*1af0*/  IMAD.WIDE.U32 R16, R3, c[0x0][0x1b8], R16 ;  /* 0x00006e0003107a25 */ /* 0x000fe200078e0010 */
[C---:B------:R-:W-:Y:S02]  /*1b00*/  IADD3 R42, P1, R20.reuse, R9, RZ ;  /* 0x00000009142a7210 */ /* 0x040fe40007f3e0ff */
[----:B------:R-:W-:Y:S01]  /*1b10*/  LEA.HI R14, R11, R4, RZ, 0x3 ;  /* 0x000000040b0e7211 */ /* 0x000fe200078f18ff */
[----:B------:R-:W-:Y:S01]  /*1b20*/  IMAD.X R19, R13, 0x1, R8, P3 ;  /* 0x000000010d137824 */ /* 0x000fe200018e0608 */
[----:B------:R-:W-:Y:S01]  /*1b30*/  ISETP.GE.AND P3, PT, R20, R223, PT ;  /* 0x000000df1400720c */ /* 0x000fe20003f66270 */
[C---:B------:R-:W-:Y:S01]  /*1b40*/  IMAD R9, R21.reuse, c[0x0][0x198], RZ ;  /* 0x0000660015097a24 */ /* 0x040fe200078e02ff */
[----:B------:R-:W-:Y:S01]  /*1b50*/  LOP3.LUT R3, R14, 0xfffffff8, RZ, 0xc0, !PT ;  /* 0xfffffff80e037812 */ /* 0x000fe200078ec0ff */
[----:B------:R-:W-:Y:S01]  /*1b60*/  IMAD.X R5, R21, 0x1, R5, P1 ;  /* 0x0000000115057824 */ /* 0x000fe200008e0605 */
[-C--:B------:R-:W-:Y:S01]  /*1b70*/  LEA.HI R8, R0, R229.reuse, RZ, 0x6 ;  /* 0x000000e500087211 */ /* 0x080fe200078f30ff */
[----:B------:R-:W-:Y:S01]  /*1b80*/  IMAD R9, R20, c[0x0][0x19c], R9 ;  /* 0x0000670014097a24 */ /* 0x000fe200078e0209 */
[----:B------:R-:W-:Y:S01]  /*1b90*/  LEA.HI R0, R0, R229, RZ, 0x5 ;  /* 0x000000e500007211 */ /* 0x000fe200078f28ff */
[----:B------:R-:W-:Y:S01]  /*1ba0*/  IMAD.WIDE.U32 R134, R20, c[0x0][0x198], R18 ;  /* 0x0000660014867a25 */ /* 0x000fe200078e0012 */
[----:B------:R-:W-:-:S02]  /*1bb0*/  SHF.L.U32 R8, R8, 0x3, RZ ;  /* 0x0000000308087819 */ /* 0x000fc400000006ff */
[----:B------:R-:W-:Y:S01]  /*1bc0*/  SHF.R.S32.HI R127, RZ, 0x5, R0 ;  /* 0x00000005ff7f7819 */ /* 0x000fe20000011400 */
[----:B------:R-:W-:Y:S01]  /*1bd0*/  IMAD R5, R5, c[0x0][0x1a0], RZ ;  /* 0x0000680005057a24 */ /* 0x000fe200078e02ff */
[----:B------:R-:W-:Y:S01]  /*1be0*/  LOP3.LUT R230, R15, 0xfffffe00, R8, 0xf8, !PT ;  /* 0xfffffe000fe67812 */ /* 0x000fe200078ef808 */
[----:B------:R-:W-:Y:S01]  /*1bf0*/  IMAD.IADD R17, R17, 0x1, R6 ;  /* 0x0000000111117824 */ /* 0x000fe200078e0206 */
[----:B------:R-:W-:Y:S01]  /*1c00*/  IADD3 R40, R232, 0x40, RZ ;  /* 0x00000040e8287810 */ /* 0x000fe20007ffe0ff */
[----:B------:R-:W-:Y:S01]  /*1c10*/  IMAD.IADD R12, R4, 0x1, -R3 ;  /* 0x00000001040c7824 */ /* 0x000fe200078e0a03 */
[----:B------:R-:W-:Y:S01]  /*1c20*/  SHF.L.U32 R230, R230, 0x1, RZ ;  /* 0x00000001e6e67819 */ /* 0x000fe200000006ff */
[----:B------:R-:W-:Y:S02]  /*1c30*/  IMAD.IADD R135, R135, 0x1, R9 ;  /* 0x0000000187877824 */ /* 0x000fe400078e0209 */
[----:B------:R-:W-:Y:S01]  /*1c40*/  IMAD R9, R42, c[0x0][0x1a4], R5 ;  /* 0x000069002a097a24 */ /* 0x000fe200078e0205 */
[----:B------:R-:W-:Y:S01]  /*1c50*/  R2P PR, R12, 0x6 ;  /* 0x000000060c007804 */ /* 0x000fe20000000000 */
[----:B------:R-:W-:Y:S01]  /*1c60*/  IMAD.WIDE.U32 R42, R42, c[0x0][0x1a0], R16 ;  /* 0x000068002a2a7a25 */ /* 0x000fe200078e0010 */
[----:B------:R-:W-:-:S02]  /*1c70*/  LOP3.LUT R16, R0, 0xffffffe0, RZ, 0xc0, !PT ;  /* 0xffffffe000107812 */ /* 0x000fc400078ec0ff */
[----:B------:R-:W-:Y:S01]  /*1c80*/  MOV R5, 0x10 ;  /* 0x0000001000057802 */ /* 0x000fe20000000f00 */
[----:B------:R-:W-:Y:S02]  /*1c90*/  IMAD.MOV.U32 R3, RZ, RZ, 0x20 ;  /* 0x00000020ff037424 */ /* 0x000fe400078e00ff */
[----:B------:R-:W-:Y:S01]  /*1ca0*/  IMAD.IADD R16, R229, 0x1, -R16 ;  /* 0x00000001e5107824 */ /* 0x000fe200078e0a10 */
[----:B------:R-:W-:Y:S01]  /*1cb0*/  SEL R5, R5, 0xfffffff0, !P1 ;  /* 0xfffffff005057807 */ /* 0x000fe20004800000 */
[----:B------:R-:W-:Y:S01]  /*1cc0*/  IMAD.IADD R29, R27, 0x1, R29 ;  /* 0x000000011b1d7824 */ /* 0x000fe200078e021d */
[----:B------:R-:W-:Y:S01]  /*1cd0*/  SEL R3, R3, 0xffffffe0, !P2 ;  /* 0xffffffe003037807 */ /* 0x000fe20005000000 */
        /* <DEDUP_REMOVED lines=24> */
.L_x_3545:
[----:B------:R-:W-:Y:S05]  /*1e60*/  BSYNC B0 ;  /* 0x0000000000007941 */ /* 0x000fea0003800000 */
.L_x_3544:
        /* <DEDUP_REMOVED lines=29> */
.L_x_3547:
[----:B------:R-:W-:Y:S05]  /*2040*/  BSYNC B0 ;  /* 0x0000000000007941 */ /* 0x000fea0003800000 */
.L_x_3546:
        /* <DEDUP_REMOVED lines=29> */
.L_x_3549:
[----:B------:R-:W-:Y:S05]  /*2220*/  BSYNC B0 ;  /* 0x0000000000007941 */ /* 0x000fea0003800000 */
.L_x_3548:
        /* <DEDUP_REMOVED lines=28> */
.L_x_3551:
[----:B------:R-:W-:Y:S05]  /*23f0*/  BSYNC B0 ;  /* 0x0000000000007941 */ /* 0x000fea0003800000 */
.L_x_3550:
        /* <DEDUP_REMOVED lines=23> */
.L_x_3553:
[----:B------:R-:W-:Y:S05]  /*2570*/  BSYNC B0 ;  /* 0x0000000000007941 */ /* 0x000fea0003800000 */
.L_x_3552:
[----:B------:R-:W-:Y:S01]  /*2580*/  ISETP.GE.AND P1, PT, R23, R8, PT ;  /* 0x000000081700720c */ /* 0x000fe20003f26270 */
[----:B------:R-:W-:Y:S01]  /*2590*/  IMAD.MOV.U32 R6, RZ, RZ, c[0x0][0x198] ;  /* 0x00006600ff067624 */ /* 0x000fe200078e00ff */
[----:B------:R-:W-:Y:S03]  /*25a0*/  BSSY B0, `(.L_x_3554) ;  /* 0x0000017000007945 */ /* 0x000fe60003800000 */
[C---:B------:R-:W-:Y:S01]  /*25b0*/  IMAD.SHL.U32 R226, R6.reuse, 0x10, RZ ;  /* 0x0000001006e27824 */ /* 0x040fe200078e00ff */
[----:B------:R-:W-:-:S07]  /*25c0*/  SHF.L.U64.HI R225, R6, R10, c[0x0][0x19c] ;  /* 0x0000670006e17619 */ /* 0x000fce000001020a */
[----:B------:R-:W-:Y:S05]  /*25d0*/  @P1 BRA `(.L_x_3555) ;  /* 0x0000013000001947 */ /* 0x000fea0003800000 */
[----:B------:R-:W-:Y:S02]  /*25e0*/  ISETP.GE.AND P2, PT, R232, c[0x0][0x220], PT ;  /* 0x00008800e8007a0c */ /* 0x000fe40003f46270 */
[----:B------:R-:W-:Y:S02]  /*25f0*/  IADD3 R11, P3, R226, R134, RZ ;  /* 0x00000086e20b7210 */ /* 0x000fe40007f7e0ff */
[----:B------:R-:W-:-:S03]  /*2600*/  ISETP.GE.AND P1, PT, R40, c[0x0][0x220], PT ;  /* 0x0000880028007a0c */ /* 0x000fc60003f26270 */
[----:B------:R-:W-:-:S06]  /*2610*/  IMAD.X R0, R225, 0x1, R135, P3 ;  /* 0x00000001e1007824 */ /* 0x000fcc00018e0687 */
        /* <DEDUP_REMOVED lines=15> */
.L_x_3555:
[----:B------:R-:W-:Y:S05]  /*2710*/  BSYNC B0 ;  /* 0x0000000000007941 */ /* 0x000fea0003800000 */
.L_x_3554:
[----:B------:R-:W-:Y:S01]  /*2720*/  ISETP.GE.AND P1, PT, R9, R8, PT ;  /* 0x000000080900720c */ /* 0x000fe20003f26270 */
[----:B------:R-:W-:-:S12]  /*2730*/  BSSY B0, `(.L_x_3556) ;  /* 0x0000016000007945 */ /* 0x000fd80003800000 */
[----:B------:R-:W-:Y:S05]  /*2740*/  @P1 BRA `(.L_x_3557) ;  /* 0x0000014000001947 */ /* 0x000fea0003800000 */
[----:B------:R-:W-:Y:S01]  /*2750*/  ISETP.GE.AND P2, PT, R232, c[0x0][0x220], PT ;  /* 0x00008800e8007a0c */ /* 0x000fe20003f46270 */
[----:B------:R-:W-:Y:S01]  /*2760*/  IMAD.MOV.U32 R0, RZ, RZ, c[0x0][0x19c] ;  /* 0x00006700ff007624 */ /* 0x000fe200078e00ff */
[----:B------:R-:W-:Y:S02]  /*2770*/  LEA R11, P3, R6, R134, 0x5 ;  /* 0x00000086060b7211 */ /* 0x000fe400078628ff */
[----:B------:R-:W-:Y:S02]  /*2780*/  ISETP.GE.AND P1, PT, R40, c[0x0][0x220], PT ;  /* 0x0000880028007a0c */ /* 0x000fe40003f26270 */
[----:B------:R-:W-:-:S07]  /*2790*/  LEA.HI.X R0, R6, R135, R0, 0x5, P3 ;  /* 0x0000008706007211 */ /* 0x000fce00018f2c00 */
        /* <DEDUP_REMOVED lines=15> */
.L_x_3557:
[----:B------:R-:W-:Y:S05]  /*2890*/  BSYNC B0 ;  /* 0x0000000000007941 */ /* 0x000fea0003800000 */
.L_x_3556:
        /* <DEDUP_REMOVED lines=24> */
.L_x_3559:
[----:B------:R-:W-:Y:S05]  /*2a20*/  BSYNC B0 ;  /* 0x0000000000007941 */ /* 0x000fea0003800000 */
.L_x_3558:
[----:B------:R-:W-:Y:S01]  /*2a30*/  IADD3 R17, R20, 0x40, RZ ;  /* 0x0000004014117810 */ /* 0x000fe20007ffe0ff */
        /* <DEDUP_REMOVED lines=8> */
[C---:B--23--:R-:W-:Y:S01]  /*2ac0*/  @!P2 LEA R26, P3, R11.reuse, c[0x0][0x168], 0x1 ;  /* 0x00005a000b1aaa11 */ /* 0x04cfe200078608ff */
        /* <DEDUP_REMOVED lines=14> */
.L_x_3561:
[----:B------:R-:W-:Y:S05]  /*2bb0*/  BSYNC B0 ;  /* 0x0000000000007941 */ /* 0x000fea0003800000 */
.L_x_3560:
[----:B------:R-:W-:Y:S01]  /*2bc0*/  IADD3 R15, R20, 0x50, RZ ;  /* 0x00000050140f7810 */ /* 0x000fe20007ffe0ff */
[----:B------:R-:W-:Y:S03]  /*2bd0*/  BSSY B0, `(.L_x_3562) ;  /* 0x0000018000007945 */ /* 0x000fe60003800000 */
[----:B------:R-:W-:-:S13]  /*2be0*/  ISETP.GE.AND P1, PT, R15, R8, PT ;  /* 0x000000080f00720c */ /* 0x000fda0003f26270 */
        /* <DEDUP_REMOVED lines=22> */
.L_x_3563:
[----:B------:R-:W-:Y:S05]  /*2d50*/  BSYNC B0 ;  /* 0x0000000000007941 */ /* 0x000fea0003800000 */
.L_x_3562:
        /* <DEDUP_REMOVED lines=25> */
.L_x_3565:
[----:B------:R-:W-:Y:S05]  /*2ef0*/  BSYNC B0 ;  /* 0x0000000000007941 */ /* 0x000fea0003800000 */
.L_x_3564:
[----:B------:R-:W-:Y:S01]  /*2f00*/  IADD3 R11, R20, 0x70, RZ ;  /* 0x00000070140b7810 */ /* 0x000fe20007ffe0ff */
[----:B------:R-:W-:Y:S03]  /*2f10*/  BSSY B0, `(.L_x_3566) ;  /* 0x0000017000007945 */ /* 0x000fe60003800000 */
[----:B------:R-:W-:-:S13]  /*2f20*/  ISETP.GE.AND P1, PT, R11, R8, PT ;  /* 0x000000080b00720c */ /* 0x000fda0003f26270 */
[----:B------:R-:W-:Y:S05]  /*2f30*/  @P1 BRA `(.L_x_3567) ;  /* 0x0000014000001947 */ /* 0x000fea0003800000 */
[----:B------:R-:W-:Y:S01]  /*2f40*/  ISETP.GE.AND P3, PT, R232, c[0x0][0x220], PT ;  /* 0x00008800e8007a0c */ /* 0x000fe20003f66270 */
[----:B------:R-:W-:Y:S01]  /*2f50*/  ULDC UR4, c[0x0][0x19c] ;  /* 0x0000670000047ab9 */ /* 0x000fe20000000800 */
[----:B------:R-:W-:Y:S01]  /*2f60*/  ISETP.GE.AND P2, PT, R40, c[0x0][0x220], PT ;  /* 0x0000880028007a0c */ /* 0x000fe20003f46270 */
[----:B------:R-:W-:Y:S01]  /*2f70*/  UIMAD UR4, UR4, 0x70, URZ ;  /* 0x00000070040478a4 */ /* 0x000fe2000f8e023f */
[----:B--2---:R-:W-:-:S05]  /*2f80*/  IMAD.WIDE.U32 R28, R6, 0x70, R134 ;  /* 0x00000070061c7825 */ /* 0x004fca00078e0086 */
[----:B------:R-:W-:-:S04]  /*2f90*/  IADD3 R0, R29, UR4, RZ ;  /* 0x000000041d007c10 */ /* 0x000fc8000fffe0ff */
[C---:B------:R-:W-:Y:S01]  /*2fa0*/  @!P3 LEA R30, P4, R28.reuse, c[0x0][0x168], 0x1 ;  /* 0x00005a001c1eba11 */ /* 0x040fe200078808ff */
[----:B------:R2:W-:Y:S01]  /*2fb0*/  @P3 STS.128 [R230+0x7800], RZ ;  /* 0x007800ffe6003388 */ /* 0x0005e20000000c00 */
[C---:B---3--:R-:W-:Y:S02]  /*2fc0*/  @!P2 LEA R26, P1, R28.reuse, c[0x0][0x168], 0x1 ;  /* 0x00005a001c1aaa11 */ /* 0x048fe400078208ff */
[C-C-:B------:R-:W-:Y:S02]  /*2fd0*/  @!P3 LEA.HI.X R31, R28.reuse, c[0x0][0x16c], R0.reuse, 0x1, P4 ;  /* 0x00005b001c1fba11 */ /* 0x140fe400020f0c00 */
        /* <DEDUP_REMOVED lines=9> */
[----:B------:R2:W-:Y:S02]  /*3070*/  @!P2 LDGSTS.E.BYPASS.LTC128B.128 [R230+0xb800], [R26.64+0x80] ;  /* 0x0b8000801ae6afae */ /* 0x0005e4000b901d4e */
.L_x_3567:
[----:B------:R-:W-:Y:S05]  /*3080*/  BSYNC B0 ;  /* 0x0000000000007941 */ /* 0x000fea0003800000 */
.L_x_3566:
[----:B------:R-:W-:Y:S01]  /*3090*/  SHF.R.S32.HI R0, RZ, 0x1f, R233 ;  /* 0x0000001fff007819 */ /* 0x000fe200000114e9 */
[----:B------:R-:W-:Y:S01]  /*30a0*/  IMAD.WIDE.U32 R24, R233, c[0x0][0x320], R24 ;  /* 0x0000c800e9187a25 */ /* 0x000fe200078e0018 */
[----:B------:R-:W0:Y:S03]  /*30b0*/  LDGDEPBAR ;  /* 0x00000000000079af */ /* 0x000e260000000000 */
[----:B------:R-:W-:Y:S01]  /*30c0*/  IMAD R0, R0, c[0x0][0x320], RZ ;  /* 0x0000c80000007a24 */ /* 0x000fe200078e02ff */
[----:B--23--:R-:W-:-:S03]  /*30d0*/  LEA R26, P1, R24, c[0x0][0x318], 0x2 ;  /* 0x0000c600181a7a11 */ /* 0x00cfc600078210ff */
[----:B------:R-:W-:-:S04]  /*30e0*/  IMAD R0, R233, c[0x0][0x324], R0 ;  /* 0x0000c900e9007a24 */ /* 0x000fc800078e0200 */
[----:B------:R-:W-:-:S05]  /*30f0*/  IMAD.IADD R0, R25, 0x1, R0 ;  /* 0x0000000119007824 */ /* 0x000fca00078e0200 */
[----:B------:R-:W-:-:S05]  /*3100*/  LEA.HI.X R27, R24, c[0x0][0x31c], R0, 0x2, P1 ;  /* 0x0000c700181b7a11 */ /* 0x000fca00008f1400 */
[----:B------:R-:W2:Y:S01]  /*3110*/  LDG.E R25, [R26.64] ;  /* 0x0000000e1a197981 */ /* 0x000ea2000c1e1900 */
[----:B------:R-:W-:Y:S01]  /*3120*/  ISETP.GE.AND P2, PT, R20, R8, PT ;  /* 0x000000081400720c */ /* 0x000fe20003f46270 */
[----:B------:R-:W2:Y:S01]  /*3130*/  MUFU.RCP R0, c[0x0][0x238] ;  /* 0x00008e0000007b08 */ /* 0x000ea20000001000 */
[----:B------:R-:W-:-:S04]  /*3140*/  DEPBAR.LE SB0, 0x0 ;  /* 0x000080000000791a */ /* 0x000fc80000000000 */
[----:B------:R-:W-:Y:S01]  /*3150*/  BAR.SYNC.DEFER_BLOCKING 0x0 ;  /* 0x0000000000007b1d */ /* 0x000fe20000010000 */
[----:B------:R-:W-:Y:S01]  /*3160*/  SHF.R.S32.HI R125, RZ, 0x1f, R16 ;  /* 0x0000001fff7d7819 */ /* 0x000fe20000011410 */
[----:B------:R-:W-:Y:S01]  /*3170*/  IMAD.SHL.U32 R229, R229, 0x2, RZ ;  /* 0x00000002e5e57824 */ /* 0x000fe200078e00ff */
[C---:B------:R-:W-:Y:S02]  /*3180*/  LEA R172, P1, R42.reuse, c[0x0][0x170], 0x1 ;  /* 0x00005c002aac7a11 */ /* 0x040fe400078208ff */
[----:B------:R-:W-:Y:S01]  /*3190*/  LEA.HI R125, R125, R16, RZ, 0x2 ;  /* 0x000000107d7d7211 */ /* 0x000fe200078f10ff */
[----:B------:R-:W-:Y:S01]  /*31a0*/  BSSY B0, `(.L_x_3568) ;  /* 0x0000015000007945 */ /* 0x000fe20003800000 */
[----:B------:R-:W-:Y:S02]  /*31b0*/  LOP3.LUT R229, R229, 0x6, RZ, 0xc0, !PT ;  /* 0x00000006e5e57812 */ /* 0x000fe400078ec0ff */
[----:B------:R-:W-:Y:S02]  /*31c0*/  LEA.HI.X R173, R42, c[0x0][0x174], R36, 0x1, P1 ;  /* 0x00005d002aad7a11 */ /* 0x000fe400008f0c24 */
[----:B------:R-:W-:Y:S01]  /*31d0*/  SHF.R.S32.HI R125, RZ, 0x2, R125 ;  /* 0x00000002ff7d7819 */ /* 0x000fe2000001147d */
[----:B------:R3:W-:Y:S04]  /*31e0*/  @P2 STS.128 [R230+0xc000], RZ ;  /* 0x00c000ffe6002388 */ /* 0x0007e80000000c00 */
[----:B------:R3:W-:Y:S01]  /*31f0*/  @P2 STS.128 [R230+0x10000], RZ ;  /* 0x010000ffe6002388 */ /* 0x0007e20000000c00 */
        /* <DEDUP_REMOVED lines=15> */
.L_x_3569:
[----:B---3--:R-:W-:Y:S05]  /*32f0*/  BSYNC B0 ;  /* 0x0000000000007941 */ /* 0x008fea0003800000 */
.L_x_3568:
        /* <DEDUP_REMOVED lines=25> */
.L_x_3571:
[----:B------:R-:W-:Y:S05]  /*3490*/  BSYNC B0 ;  /* 0x0000000000007941 */ /* 0x000fea0003800000 */
.L_x_3570:
        /* <DEDUP_REMOVED lines=25> */
.L_x_3573:
[----:B------:R-:W-:Y:S05]  /*3630*/  BSYNC B0 ;  /* 0x0000000000007941 */ /* 0x000fea0003800000 */
.L_x_3572:
        /* <DEDUP_REMOVED lines=26> */
.L_x_3575:
[----:B------:R-:W-:Y:S05]  /*37e0*/  BSYNC B0 ;  /* 0x0000000000007941 */ /* 0x000fea0003800000 */
.L_x_3574:
        /* <DEDUP_REMOVED lines=25> */
.L_x_3577:
[----:B------:R-:W-:Y:S05]  /*3980*/  BSYNC B0 ;  /* 0x0000000000007941 */ /* 0x000fea0003800000 */
.L_x_3576:
        /* <DEDUP_REMOVED lines=26> */
.L_x_3579:
[----:B------:R-:W-:Y:S05]  /*3b30*/  BSYNC B0 ;  /* 0x0000000000007941 */ /* 0x000fea0003800000 */
.L_x_3578:
        /* <DEDUP_REMOVED lines=26> */
.L_x_3581:
[----:B------:R-:W-:Y:S05]  /*3ce0*/  BSYNC B0 ;  /* 0x0000000000007941 */ /* 0x000fea0003800000 */
.L_x_3580:
        /* <DEDUP_REMOVED lines=26> */
.L_x_3583:
[----:B------:R-:W-:Y:S05]  /*3e90*/  BSYNC B0 ;  /* 0x0000000000007941 */ /* 0x000fea0003800000 */
.L_x_3582:
[C---:B-1----:R-:W-:Y:S01]  /*3ea0*/  LEA.HI R10, R7.reuse, R7, RZ, 0x1 ;  /* 0x00000007070a7211 */ /* 0x042fe200078f08ff */
        /* <DEDUP_REMOVED lines=10> */
[----:B------:R-:W-:Y:S01]  /*3f50*/  IMAD R126, R127, 0x10, R126 ;  /* 0x000000107f7e7824 */ /* 0x000fe200078e027e */
[----:B------:R-:W-:Y:S01]  /*3f60*/  LOP3.LUT R124, R124, 0xfffffe00, RZ, 0xc0, !PT ;  /* 0xfffffe007c7c7812 */ /* 0x000fe200078ec0ff */
[----:B------:R-:W-:Y:S01]  /*3f70*/  IMAD.SHL.U32 R8, R221, 0x8, RZ ;  /* 0x00000008dd087824 */ /* 0x000fe200078e00ff */
[----:B------:R-:W-:-:S02]  /*3f80*/  LOP3.LUT R20, R7, 0x8, R20, 0xf8, !PT ;  /* 0x0000000807147812 */ /* 0x000fc400078ef814 */
[----:B------:R-:W-:Y:S01]  /*3f90*/  SHF.R.U32.HI R7, RZ, 0x3, R7 ;  /* 0x00000003ff077819 */ /* 0x000fe20000011607 */
[----:B------:R-:W-:Y:S01]  /*3fa0*/  IMAD R222, R127, 0x400, R124 ;  /* 0x000004007fde7824 */ /* 0x000fe200078e027c */
[----:B------:R-:W-:Y:S02]  /*3fb0*/  LOP3.LUT R8, R9, 0x8, R8, 0xf8, !PT ;  /* 0x0000000809087812 */ /* 0x000fe400078ef808 */
[----:B------:R-:W-:Y:S02]  /*3fc0*/  SHF.R.U32.HI R9, RZ, 0x3, R9 ;  /* 0x00000003ff097819 */ /* 0x000fe40000011609 */
[----:B------:R-:W-:Y:S02]  /*3fd0*/  LOP3.LUT R20, R20, R7, RZ, 0x3c, !PT ;  /* 0x0000000714147212 */ /* 0x000fe400078e3cff */
[----:B------:R-:W-:-:S03]  /*3fe0*/  LOP3.LUT R7, R8, R9, RZ, 0x3c, !PT ;  /* 0x0000000908077212 */ /* 0x000fc600078e3cff */
[----:B------:R-:W-:Y:S02]  /*3ff0*/  IMAD R221, R221, 0x200, R20 ;  /* 0x00000200dddd7824 */ /* 0x000fe400078e0214 */
[----:B------:R-:W-:Y:S02]  /*4000*/  IMAD.IADD R222, R7, 0x1, R222 ;  /* 0x0000000107de7824 */ /* 0x000fe400078e02de */
        /* <DEDUP_REMOVED lines=9> */
[----:B------:R-:W5:Y:S01]  /*40a0*/  LDSM.16.M88.4 R24, [R221+0x4000] ;  /* 0x00400000dd18783b */ /* 0x000f620000000200 */
[----:B------:R-:W-:Y:S01]  /*40b0*/  IMAD R218, R3, 0x2, R222 ;  /* 0x0000000203da7824 */ /* 0x000fe200078e02de */
[----:B------:R-:W-:Y:S01]  /*40c0*/  IADD3 R211, R219, 0x800, RZ ;  /* 0x00000800dbd37810 */ /* 0x000fe20007ffe0ff */
[----:B------:R-:W-:Y:S01]  /*40d0*/  IMAD R217, R3, 0x2, R220 ;  /* 0x0000000203d97824 */ /* 0x000fe200078e02dc */
[----:B------:R-:W2:Y:S01]  /*40e0*/  LDSM.16.M88.4 R88, [R221+0x5000] ;  /* 0x00500000dd58783b */ /* 0x000ea20000000200 */
[----:B------:R-:W-:-:S02]  /*40f0*/  SEL R2, R2, 0xffffffc0, !P2 ;  /* 0xffffffc002027807 */ /* 0x000fc40005000000 */
[C---:B------:R-:W-:Y:S01]  /*4100*/  IADD3 R210, R219.reuse, 0x1000, RZ ;  /* 0x00001000dbd27810 */ /* 0x040fe20007ffe0ff */
[----:B------:R-:W3:Y:S01]  /*4110*/  LDSM.16.M88.4 R80, [R221+0x5800] ;  /* 0x00580000dd50783b */ /* 0x000ee20000000200 */
[----:B------:R-:W-:Y:S01]  /*4120*/  IADD3 R209, R219, 0x1800, RZ ;  /* 0x00001800dbd17810 */ /* 0x000fe20007ffe0ff */
[----:B------:R-:W-:Y:S01]  /*4130*/  IMAD.IADD R215, R221, 0x1, R2 ;  /* 0x00000001ddd77824 */ /* 0x000fe200078e0202 */
[C---:B------:R-:W-:Y:S01]  /*4140*/  IADD3 R208, R219.reuse, 0x2000, RZ ;  /* 0x00002000dbd07810 */ /* 0x040fe20007ffe0ff */
[----:B------:R-:W4:Y:S01]  /*4150*/  LDSM.16.M88.4 R72, [R221+0x6000] ;  /* 0x00600000dd48783b */ /* 0x000f220000000200 */
[----:B------:R-:W-:Y:S01]  /*4160*/  IMAD.IADD R204, R2, 0x1, R219 ;  /* 0x0000000102cc7824 */ /* 0x000fe200078e02db */
[----:B------:R-:W-:Y:S02]  /*4170*/  IADD3 R2, R126, 0x1, R125 ;  /* 0x000000017e027810 */ /* 0x000fe40007ffe07d */
[----:B------:R-:W2:Y:S01]  /*4180*/  LDSM.16.M88.4 R64, [R221+0x6800] ;  /* 0x00680000dd40783b */ /* 0x000ea20000000200 */
[----:B------:R-:W-:-:S02]  /*4190*/  IADD3 R207, R219, 0x2800, RZ ;  /* 0x00002800dbcf7810 */ /* 0x000fc40007ffe0ff */
[----:B------:R-:W-:Y:S01]  /*41a0*/  IADD3 R2, R41, R2, -R129 ;  /* 0x0000000229027210 */ /* 0x000fe20007ffe881 */
[----:B------:R-:W2:Y:S01]  /*41b0*/  LDSM.16.M88.4 R56, [R221+0x7000] ;  /* 0x00700000dd38783b */ /* 0x000ea20000000200 */
[C---:B------:R-:W-:Y:S02]  /*41c0*/  IADD3 R206, R219.reuse, 0x3000, RZ ;  /* 0x00003000dbce7810 */ /* 0x040fe40007ffe0ff */
[----:B------:R-:W-:Y:S01]  /*41d0*/  IADD3 R2, R2, c[0x0][0x2e8], RZ ;  /* 0x0000ba0002027a10 */ /* 0x000fe20007ffe0ff */
[----:B------:R-:W2:Y:S01]  /*41e0*/  LDSM.16.M88.4 R44, [R221+0x7800] ;  /* 0x00780000dd2c783b */ /* 0x000ea20000000200 */
[----:B------:R-:W-:Y:S02]  /*41f0*/  IADD3 R205, R219, 0x3800, RZ ;  /* 0x00003800dbcd7810 */ /* 0x000fe40007ffe0ff */
[C---:B------:R-:W-:Y:S01]  /*4200*/  IADD3 R188, R2.reuse, 0x8, RZ ;  /* 0x0000000802bc7810 */ /* 0x040fe20007ffe0ff */
[----:B------:R-:W-:Y:S01]  /*4210*/  LDSM.16.M88.4 R96, [R220] ;  /* 0x00000000dc60783b */ /* 0x000fe20000000200 */
[----:B------:R-:W-:-:S02]  /*4220*/  IMNMX R189, R2, R41, PT ;  /* 0x0000002902bd7217 */ /* 0x000fc40003800200 */
[----:B------:R-:W-:Y:S01]  /*4230*/  IMNMX R188, R188, R41, PT ;  /* 0x00000029bcbc7217 */ /* 0x000fe20003800200 */
[----:B------:R-:W3:Y:S01]  /*4240*/  LDSM.16.M88.4 R8, [R219+0x800] ;  /* 0x00080000db08783b */ /* 0x000ee20000000200 */
[----:B------:R-:W-:Y:S02]  /*4250*/  LOP3.LUT R2, R7, R124, RZ, 0xfc, !PT ;  /* 0x0000007c07027212 */ /* 0x000fe400078efcff */
[C---:B------:R-:W-:Y:S01]  /*4260*/  IADD3 R203, R219.reuse, 0x4000, RZ ;  /* 0x00004000dbcb7810 */ /* 0x040fe20007ffe0ff */
[----:B-1--4-:R-:W-:Y:S01]  /*4270*/  HMMA.16816.F32 R20, R48, R16, RZ ;  /* 0x000000103014723c */ /* 0x012fe200000018ff */
[----:B------:R-:W1:Y:S01]  /*4280*/  LDSM.16.M88.4 R32, [R219] ;  /* 0x00000000db20783b */ /* 0x000e620000000200 */
[C---:B------:R-:W-:Y:S02]  /*4290*/  IADD3 R202, R219.reuse, 0x4800, RZ ;  /* 0x00004800dbca7810 */ /* 0x040fe40007ffe0ff */
[C---:B------:R-:W-:Y:S01]  /*42a0*/  IADD3 R201, R219.reuse, 0x5000, RZ ;  /* 0x00005000dbc97810 */ /* 0x040fe20007ffe0ff */
[----:B------:R-:W-:Y:S01]  /*42b0*/  LDSM.16.M88.4 R100, [R218] ;  /* 0x00000000da64783b */ /* 0x000fe20000000200 */
[----:B------:R-:W-:-:S02]  /*42c0*/  IADD3 R200, R219, 0x5800, RZ ;  /* 0x00005800dbc87810 */ /* 0x000fc40007ffe0ff */
[C---:B------:R-:W-:Y:S01]  /*42d0*/  HMMA.16816.F32 R16, R48.reuse, R18, RZ ;  /* 0x000000123010723c */ /* 0x040fe200000018ff */
[----:B------:R-:W4:Y:S01]  /*42e0*/  LDSM.16.M88.4 R120, [R219+0x1000] ;  /* 0x00100000db78783b */ /* 0x000f220000000200 */
[C---:B------:R-:W-:Y:S02]  /*42f0*/  IADD3 R199, R219.reuse, 0x6000, RZ ;  /* 0x00006000dbc77810 */ /* 0x040fe40007ffe0ff */
[C---:B------:R-:W-:Y:S01]  /*4300*/  IADD3 R198, R219.reuse, 0x6800, RZ ;  /* 0x00006800dbc67810 */ /* 0x040fe20007ffe0ff */
[----:B------:R-:W-:Y:S01]  /*4310*/  LDSM.16.M88.4 R116, [R219+0x1800] ;  /* 0x00180000db74783b */ /* 0x000fe20000000200 */
[C---:B------:R-:W-:Y:S02]  /*4320*/  IADD3 R197, R219.reuse, 0x7000, RZ ;  /* 0x00007000dbc57810 */ /* 0x040fe40007ffe0ff */
[----:B-----5:R-:W-:Y:S01]  /*4330*/  HMMA.16816.F32 R28, R48, R24, RZ ;  /* 0x00000018301c723c */ /* 0x020fe200000018ff */
[----:B------:R-:W-:Y:S01]  /*4340*/  LDSM.16.M88.4 R104, [R219+0x3800] ;  /* 0x00380000db68783b */ /* 0x000fe20000000200 */
[----:B------:R-:W-:-:S03]  /*4350*/  IADD3 R196, R219, 0x7800, RZ ;  /* 0x00007800dbc47810 */ /* 0x000fc60007ffe0ff */
[----:B------:R-:W-:Y:S03]  /*4360*/  LDSM.16.M88.4 R108, [R219+0x2800] ;  /* 0x00280000db6c783b */ /* 0x000fe60000000200 */
[C---:B------:R-:W-:Y:S01]  /*4370*/  HMMA.16816.F32 R24, R48.reuse, R26, RZ ;  /* 0x0000001a3018723c */ /* 0x040fe200000018ff */
[----:B------:R-:W-:Y:S04]  /*4380*/  LDSM.16.M88.4 R112, [R219+0x2000] ;  /* 0x00200000db70783b */ /* 0x000fe80000000200 */
[----:B------:R-:W-:Y:S03]  /*4390*/  LDSM.16.M88.4 R92, [R215+0x5000] ;  /* 0x00500000d75c783b */ /* 0x000fe60000000200 */
[C---:B--2---:R-:W-:Y:S08]  /*43a0*/  HMMA.16816.F32 R12, R48.reuse, R88, RZ ;  /* 0x00000058300c723c */ /* 0x044ff000000018ff */
        /* <DEDUP_REMOVED lines=15> */
[C---:B-1----:R-:W-:Y:S08]  /*44a0*/  HMMA.16816.F32 R28, R96.reuse, R32, R28 ;  /* 0x00000020601c723c */ /* 0x042ff0000000181c */
[C---:B------:R-:W-:Y:S01]  /*44b0*/  HMMA.16816.F32 R24, R96.reuse, R34, R24 ;  /* 0x000000226018723c */ /* 0x040fe20000001818 */
[----:B------:R-:W1:Y:S07]  /*44c0*/  LDSM.16.M88.4 R32, [R215+0x4000] ;  /* 0x00400000d720783b */ /* 0x000e6e0000000200 */
[C---:B----4-:R-:W-:Y:S08]  /*44d0*/  HMMA.16816.F32 R12, R96.reuse, R120, R12 ;  /* 0x00000078600c723c */ /* 0x050ff0000000180c */
[C---:B--2---:R-:W-:Y:S08]  /*44e0*/  HMMA.16816.F32 R60, R96.reuse, R44, R60 ;  /* 0x0000002c603c723c */ /* 0x044ff0000000183c */
[----:B------:R-:W-:Y:S01]  /*44f0*/  HMMA.16816.F32 R56, R96, R46, R56 ;  /* 0x0000002e6038723c */ /* 0x000fe20000001838 */
[----:B------:R-:W2:Y:S07]  /*4500*/  LDSM.16.M88.4 R44, [R215+0x5800] ;  /* 0x00580000d72c783b */ /* 0x000eae0000000200 */
[C---:B---3--:R-:W-:Y:S08]  /*4510*/  HMMA.16816.F32 R20, R100.reuse, R8, R20 ;  /* 0x000000086414723c */ /* 0x048ff00000001814 */
[----:B------:R-:W-:Y:S01]  /*4520*/  HMMA.16816.F32 R16, R100, R10, R16 ;  /* 0x0000000a6410723c */ /* 0x000fe20000001810 */
[----:B------:R-:W3:Y:S07]  /*4530*/  LDSM.16.M88.4 R8, [R215+0x7000] ;  /* 0x00700000d708783b */ /* 0x000eee0000000200 */
        /* <DEDUP_REMOVED lines=16> */
[----:B------:R-:W-:Y:S04]  /*4640*/  LDSM.16.M88.4 R96, [R217] ;  /* 0x00000000d960783b */ /* 0x000fe80000000200 */
[----:B------:R-:W-:Y:S03]  /*4650*/  LDSM.16.M88.4 R112, [R204+0x2000] ;  /* 0x00200000cc70783b */ /* 0x000fe60000000200 */
[C---:B------:R-:W-:Y:S08]  /*4660*/  HMMA.16816.F32 R12, R100.reuse, R92, R12 ;  /* 0x0000005c640c723c */ /* 0x040ff0000000180c */
[C---:B------:R-:W-:Y:S01]  /*4670*/  HMMA.16816.F32 R88, R100.reuse, R94, R88 ;  /* 0x0000005e6458723c */ /* 0x040fe20000001858 */
[----:B------:R-:W4:Y:S07]  /*4680*/  LDSM.16.M88.4 R92, [R204] ;  /* 0x00000000cc5c783b */ /* 0x000f2e0000000200 */
        /* <DEDUP_REMOVED lines=13> */
[----:B------:R-:W-:Y:S01]  /*4760*/  HMMA.16816.F32 R72, R100, R110, R72 ;  /* 0x0000006e6448723c */ /* 0x000fe20000001848 */
[----:B------:R-:W5:Y:S04]  /*4770*/  LDSM.16.M88.4 R108, [R204+0x2800] ;  /* 0x00280000cc6c783b */ /* 0x000f680000000200 */
[----:B------:R-:W1:Y:S03]  /*4780*/  LDSM.16.M88.4 R100, [R204+0x3800] ;  /* 0x00380000cc64783b */ /* 0x000e660000000200 */
        /* <DEDUP_REMOVED lines=8> */
[----:B------:R-:W2:Y:S07]  /*4810*/  LDSM.16.M88.4 R8, [R222+0x2000] ;  /* 0x00200000de08783b */ /* 0x000eae0000000200 */
[C---:B-1----:R-:W-:Y:S08]  /*4820*/  HMMA.16816.F32 R84, R96.reuse, R32, R84 ;  /* 0x000000206054723c */ /* 0x042ff00000001854 */
[C---:B------:R-:W-:Y:S01]  /*4830*/  HMMA.16816.F32 R80, R96.reuse, R34, R80 ;  /* 0x000000226050723c */ /* 0x040fe20000001850 */
[----:B------:R-:W1:Y:S07]  /*4840*/  LDSM.16.M88.4 R32, [R221+0x9000] ;  /* 0x00900000dd20783b */ /* 0x000e6e0000000200 */
[C---:B----4-:R-:W-:Y:S08]  /*4850*/  HMMA.16816.F32 R60, R96.reuse, R104, R60 ;  /* 0x00000068603c723c */ /* 0x050ff0000000183c */
[C---:B------:R-:W-:Y:S01]  /*4860*/  HMMA.16816.F32 R56, R96.reuse, R106, R56 ;  /* 0x0000006a6038723c */ /* 0x040fe20000001838 */
[----:B------:R-:W3:Y:S07]  /*4870*/  LDSM.16.M88.4 R104, [R221+0x9800] ;  /* 0x00980000dd68783b */ /* 0x000eee0000000200 */
[C---:B------:R-:W-:Y:S08]  /*4880*/  HMMA.16816.F32 R76, R96.reuse, R112, R76 ;  /* 0x00000070604c723c */ /* 0x040ff0000000184c */
[C---:B------:R-:W-:Y:S01]  /*4890*/  HMMA.16816.F32 R72, R96.reuse, R114, R72 ;  /* 0x000000726048723c */ /* 0x040fe20000001848 */
[----:B------:R-:W-:Y:S07]  /*48a0*/  LDSM.16.M88.4 R112, [R220+0x2000] ;  /* 0x00200000dc70783b */ /* 0x000fee0000000200 */
[C---:B-----5:R-:W-:Y:S08]  /*48b0*/  HMMA.16816.F32 R68, R96.reuse, R108, R68 ;  /* 0x0000006c6044723c */ /* 0x060ff00000001844 */
[C---:B------:R-:W-:Y:S01]  /*48c0*/  HMMA.16816.F32 R64, R96.reuse, R110, R64 ;  /* 0x0000006e6040723c */ /* 0x040fe20000001840 */
[----:B------:R-:W-:Y:S07]  /*48d0*/  LDSM.16.M88.4 R108, [R219+0x5800] ;  /* 0x00580000db6c783b */ /* 0x000fee0000000200 */
[C---:B------:R-:W-:Y:S08]  /*48e0*/  HMMA.16816.F32 R52, R96.reuse, R100, R52 ;  /* 0x000000646034723c */ /* 0x040ff00000001834 */
[----:B------:R-:W-:Y:S01]  /*48f0*/  HMMA.16816.F32 R48, R96, R102, R48 ;  /* 0x000000666030723c */ /* 0x000fe20000001830 */
[----:B------:R-:W4:Y:S04]  /*4900*/  LDSM.16.M88.4 R100, [R221+0xa000] ;  /* 0x00a00000dd64783b */ /* 0x000f280000000200 */
[----:B------:R-:W5:Y:S03]  /*4910*/  LDSM.16.M88.4 R96, [R221+0xa800] ;  /* 0x00a80000dd60783b */ /* 0x000f660000000200 */
        /* <DEDUP_REMOVED lines=21> */
[C---:B------:R-:W-:Y:S08]  /*4a70*/  HMMA.16816.F32 R52, R8.reuse, R44, R52 ;  /* 0x0000002c0834723c */ /* 0x040ff00000001834 */
[----:B------:R-:W-:Y:S01]  /*4a80*/  HMMA.16816.F32 R48, R8, R46, R48 ;  /* 0x0000002e0830723c */ /* 0x000fe20000001830 */
[----:B------:R-:W-:Y:S04]  /*4a90*/  LDSM.16.M88.4 R44, [R215+0x8000] ;  /* 0x00800000d72c783b */ /* 0x000fe80000000200 */
[----:B------:R-:W2:Y:S03]  /*4aa0*/  LDSM.16.M88.4 R8, [R218+0x2000] ;  /* 0x00200000da08783b */ /* 0x000ea60000000200 */
[C---:B-1----:R-:W-:Y:S08]  /*4ab0*/  HMMA.16816.F32 R28, R112.reuse, R32, R28 ;  /* 0x00000020701c723c */ /* 0x042ff0000000181c */
[C---:B------:R-:W-:Y:S01]  /*4ac0*/  HMMA.16816.F32 R24, R112.reuse, R34, R24 ;  /* 0x000000227018723c */ /* 0x040fe20000001818 */
[----:B------:R-:W-:Y:S07]  /*4ad0*/  LDSM.16.M88.4 R32, [R215+0x8800] ;  /* 0x00880000d720783b */ /* 0x000fee0000000200 */
[C---:B------:R-:W-:Y:S08]  /*4ae0*/  HMMA.16816.F32 R84, R112.reuse, R108, R84 ;  /* 0x0000006c7054723c */ /* 0x040ff00000001854 */
[C---:B------:R-:W-:Y:S08]  /*4af0*/  HMMA.16816.F32 R80, R112.reuse, R110, R80 ;  /* 0x0000006e7050723c */ /* 0x040ff00000001850 */
[C---:B------:R-:W-:Y:S08]  /*4b00*/  HMMA.16816.F32 R12, R112.reuse, R116, R12 ;  /* 0x00000074700c723c */ /* 0x040ff0000000180c */
[C---:B------:R-:W-:Y:S01]  /*4b10*/  HMMA.16816.F32 R88, R112.reuse, R118, R88 ;  /* 0x000000767058723c */ /* 0x040fe20000001858 */
[----:B------:R-:W-:Y:S07]  /*4b20*/  LDSM.16.M88.4 R116, [R204+0x4000] ;  /* 0x00400000cc74783b */ /* 0x000fee0000000200 */
[----:B---3--:R-:W-:Y:S01]  /*4b30*/  HMMA.16816.F32 R108, R112, R104, R76 ;  /* 0x00000068706c723c */ /* 0x008fe2000000184c */
[----:B------:R-:W1:Y:S07]  /*4b40*/  LDSM.16.M88.4 R76, [R217+0x2000] ;  /* 0x00200000d94c783b */ /* 0x000e6e0000000200 */
[C---:B--2---:R-:W-:Y:S08]  /*4b50*/  HMMA.16816.F32 R28, R8.reuse, R44, R28 ;  /* 0x0000002c081c723c */ /* 0x044ff0000000181c */
[----:B------:R-:W-:Y:S01]  /*4b60*/  HMMA.16816.F32 R44, R8, R46, R24 ;  /* 0x0000002e082c723c */ /* 0x000fe20000001818 */
[----:B------:R-:W2:Y:S07]  /*4b70*/  LDSM.16.M88.4 R24, [R215+0x9000] ;  /* 0x00900000d718783b */ /* 0x000eae0000000200 */
[C---:B------:R-:W-:Y:S08]  /*4b80*/  HMMA.16816.F32 R20, R112.reuse, R120, R20 ;  /* 0x000000787014723c */ /* 0x040ff00000001814 */
[C---:B------:R-:W-:Y:S08]  /*4b90*/  HMMA.16816.F32 R16, R112.reuse, R122, R16 ;  /* 0x0000007a7010723c */ /* 0x040ff00000001810 */
[C---:B------:R-:W-:Y:S08]  /*4ba0*/  HMMA.16816.F32 R52, R112.reuse, R92, R52 ;  /* 0x0000005c7034723c */ /* 0x040ff00000001834 */
[C---:B------:R-:W-:Y:S01]  /*4bb0*/  HMMA.16816.F32 R48, R112.reuse, R94, R48 ;  /* 0x0000005e7030723c */ /* 0x040fe20000001830 */
[----:B------:R-:W3:Y:S07]  /*4bc0*/  LDSM.16.M88.4 R92, [R204+0x4800] ;  /* 0x00480000cc5c783b */ /* 0x000eee0000000200 */
[----:B------:R-:W-:Y:S07]  /*4bd0*/  HMMA.16816.F32 R68, R112, R100, R68 ;  /* 0x000000647044723c */ /* 0x000fee0000001844 */
[----:B------:R-:W-:Y:S01]  /*4be0*/  IMAD.IADD R100, R4, 0x1, R229 ;  /* 0x0000000104647824 */ /* 0x000fe200078e02e5 */
[----:B-1----:R-:W-:Y:S04]  /*4bf0*/  HMMA.16816.F32 R44, R76, R118, R44 ;  /* 0x000000764c2c723c */ /* 0x002fe8000000182c */
[----:B------:R-:W-:-:S04]  /*4c00*/  IADD3 R7, R100, 0x9, RZ ;  /* 0x0000000964077810 */ /* 0x000fc80007ffe0ff */
[----:B------:R-:W-:Y:S01]  /*4c10*/  HMMA.16816.F32 R60, R112, R96, R60 ;  /* 0x00000060703c723c */ /* 0x000fe2000000183c */
[C---:B------:R-:W-:Y:S02]  /*4c20*/  ISETP.GE.AND P3, PT, R7.reuse, R189, PT ;  /* 0x000000bd0700720c */ /* 0x040fe40003f66270 */
[----:B------:R-:W-:-:S04]  /*4c30*/  ISETP.GE.AND P2, PT, R7, R188, PT ;  /* 0x000000bc0700720c */ /* 0x000fc80003f46270 */
[C---:B------:R-:W-:Y:S01]  /*4c40*/  IADD3 R96, R100.reuse, 0x8, RZ ;  /* 0x0000000864607810 */ /* 0x040fe20007ffe0ff */
[----:B------:R-:W-:Y:S01]  /*4c50*/  HMMA.16816.F32 R20, R8, R32, R20 ;  /* 0x000000200814723c */ /* 0x000fe20000001814 */
[----:B------:R-:W-:Y:S02]  /*4c60*/  IADD3 R97, R100, 0x1, RZ ;  /* 0x0000000164617810 */ /* 0x000fe40007ffe0ff */
[----:B------:R-:W1:Y:S01]  /*4c70*/  I2F R105, R96 ;  /* 0x0000006000697306 */ /* 0x000e620000201400 */
[-C--:B------:R-:W-:Y:S02]  /*4c80*/  ISETP.GE.AND P5, PT, R96, R189.reuse, PT ;  /* 0x000000bd6000720c */ /* 0x080fe40003fa6270 */
[C---:B------:R-:W-:Y:S02]  /*4c90*/  ISETP.GE.AND P6, PT, R97.reuse, R189, PT ;  /* 0x000000bd6100720c */ /* 0x040fe40003fc6270 */
[----:B------:R-:W-:Y:S01]  /*4ca0*/  HMMA.16816.F32 R28, R76, R116, R28 ;  /* 0x000000744c1c723c */ /* 0x000fe2000000181c */
[----:B------:R-:W-:-:S02]  /*4cb0*/  ISETP.GE.AND P4, PT, R97, R188, PT ;  /* 0x000000bc6100720c */ /* 0x000fc40003f86270 */
[----:B------:R4:W5:Y:S01]  /*4cc0*/  I2F R101, R97 ;  /* 0x0000006100657306 */ /* 0x0009620000201400 */
[----:B------:R-:W-:-:S04]  /*4cd0*/  ISETP.GE.AND P1, PT, R96, R188, PT ;  /* 0x000000bc6000720c */ /* 0x000fc80003f26270 */
[----:B------:R-:W-:Y:S01]  /*4ce0*/  HMMA.16816.F32 R16, R8, R34, R16 ;  /* 0x000000220810723c */ /* 0x000fe20000001810 */
[----:B------:R-:W3:Y:S01]  /*4cf0*/  LDSM.16.M88.4 R32, [R215+0x9800] ;  /* 0x00980000d720783b */ /* 0x000ee20000000200 */
[CC--:B-1----:R-:W-:Y:S02]  /*4d00*/  FFMA.FTZ R44, R0.reuse, R105.reuse, R44 ;  /* 0x00000069002c7223 */ /* 0x0c2fe4000001002c */
[----:B------:R-:W-:-:S04]  /*4d10*/  FFMA.FTZ R46, R0, R105, R46 ;  /* 0x00000069002e7223 */ /* 0x000fc8000001002e */
[----:B------:R-:W-:Y:S01]  /*4d20*/  HMMA.16816.F32 R56, R112, R98, R56 ;  /* 0x000000627038723c */ /* 0x000fe20000001838 */
[----:B------:R-:W-:Y:S01]  /*4d30*/  FSEL R104, R44, -INF , !P5 ;  /* 0xff8000002c687808 */ /* 0x000fe20006800000 */
[----:B----4-:R-:W1:Y:S01]  /*4d40*/  LDSM.16.M88.4 R96, [R204+0x5000] ;  /* 0x00500000cc60783b */ /* 0x010e620000000200 */
[----:B------:R-:W-:-:S05]  /*4d50*/  IADD3 R44, R100, 0x18, RZ ;  /* 0x00000018642c7810 */ /* 0x000fca0007ffe0ff */
[----:B--2---:R-:W-:Y:S01]  /*4d60*/  HMMA.16816.F32 R12, R8, R24, R12 ;  /* 0x00000018080c723c */ /* 0x004fe2000000180c */
[----:B------:R-:W2:Y:S01]  /*4d70*/  I2F R24, R7 ;  /* 0x0000000700187306 */ /* 0x000ea20000201400 */
[CC--:B-----5:R-:W-:Y:S02]  /*4d80*/  FFMA.FTZ R29, R0.reuse, R101.reuse, R29 ;  /* 0x00000065001d7223 */ /* 0x0e0fe4000001001d */
[----:B------:R-:W-:Y:S01]  /*4d90*/  FFMA.FTZ R31, R0, R101, R31 ;  /* 0x00000065001f7223 */ /* 0x000fe2000001001f */
[----:B------:R-:W-:Y:S02]  /*4da0*/  FSEL R101, R46, -INF , !P1 ;  /* 0xff8000002e657808 */ /* 0x000fe40004800000 */
[C---:B------:R-:W-:Y:S01]  /*4db0*/  IADD3 R25, R100.reuse, 0x10, RZ ;  /* 0x0000001064197810 */ /* 0x040fe20007ffe0ff */
[----:B---3--:R-:W-:Y:S03]  /*4dc0*/  HMMA.16816.F32 R20, R76, R92, R20 ;  /* 0x0000005c4c14723c */ /* 0x008fe60000001814 */
[----:B------:R-:W3:Y:S04]  /*4dd0*/  I2F R41, R25 ;  /* 0x0000001900297306 */ /* 0x000ee80000201400 */
[----:B------:R-:W-:Y:S01]  /*4de0*/  IADD3 R92, R100, 0x11, RZ ;  /* 0x00000011645c7810 */ /* 0x000fe20007ffe0ff */
[----:B------:R-:W-:Y:S01]  /*4df0*/  HMMA.16816.F32 R72, R112, R106, R72 ;  /* 0x0000006a7048723c */ /* 0x000fe20000001848 */
[CC--:B--2---:R-:W-:Y:S01]  /*4e00*/  FFMA.FTZ R45, R0.reuse, R24.reuse, R45 ;  /* 0x00000018002d7223 */ /* 0x0c4fe2000001002d */
[----:B------:R-:W-:Y:S01]  /*4e10*/  FSEL R7, R31, -INF , !P4 ;  /* 0xff8000001f077808 */ /* 0x000fe20006000000 */
[----:B------:R-:W-:Y:S01]  /*4e20*/  FFMA.FTZ R47, R0, R24, R47 ;  /* 0x00000018002f7223 */ /* 0x000fe2000001002f */
[----:B------:R-:W-:Y:S01]  /*4e30*/  ISETP.GE.AND P4, PT, R25, R188, PT ;  /* 0x000000bc1900720c */ /* 0x000fe20003f86270 */
[----:B------:R2:W4:Y:S01]  /*4e40*/  I2F R31, R92 ;  /* 0x0000005c001f7306 */ /* 0x0005220000201400 */
[----:B------:R-:W-:-:S02]  /*4e50*/  IADD3 R93, R100, 0x19, RZ ;  /* 0x00000019645d7810 */ /* 0x000fc40007ffe0ff */
[----:B------:R-:W-:Y:S01]  /*4e60*/  HMMA.16816.F32 R64, R112, R102, R64 ;  /* 0x000000667040723c */ /* 0x000fe20000001840 */
[----:B------:R-:W-:Y:S02]  /*4e70*/  FSEL R106, R45, -INF , !P3 ;  /* 0xff8000002d6a7808 */ /* 0x000fe40005800000 */
[-C--:B------:R-:W-:Y:S02]  /*4e80*/  ISETP.GE.AND P3, PT, R44, R189.reuse, PT ;  /* 0x000000bd2c00720c */ /* 0x080fe40003f66270 */
[-C--:B------:R-:W-:Y:S01]  /*4e90*/  ISETP.GE.AND P5, PT, R92, R189.reuse, PT ;  /* 0x000000bd5c00720c */ /* 0x080fe20003fa6270 */
[----:B------:R-:W-:Y:S01]  /*4ea0*/  I2F R103, R100 ;  /* 0x0000006400677306 */ /* 0x000fe20000201400 */
[----:B------:R-:W-:Y:S01]  /*4eb0*/  FSEL R102, R29, -INF , !P6 ;  /* 0xff8000001d667808 */ /* 0x000fe20007000000 */
[----:B------:R-:W-:Y:S01]  /*4ec0*/  HMMA.16816.F32 R16, R76, R94, R16 ;  /* 0x0000005e4c10723c */ /* 0x000fe20000001810 */
[----:B------:R-:W-:Y:S01]  /*4ed0*/  ISETP.GE.AND P6, PT, R25, R189, PT ;  /* 0x000000bd1900720c */ /* 0x000fe20003fc6270 */
[-C--:B---3--:R-:W-:Y:S01]  /*4ee0*/  FFMA.FTZ R22, R0, R41.reuse, R22 ;  /* 0x0000002900167223 */ /* 0x088fe20000010016 */
[----:B------:R-:W-:Y:S01]  /*4ef0*/  ISETP.GE.AND P1, PT, R92, R188, PT ;  /* 0x000000bc5c00720c */ /* 0x000fe20003f26270 */
[----:B--2---:R-:W-:-:S02]  /*4f00*/  FFMA.FTZ R92, R0, R41, R20 ;  /* 0x00000029005c7223 */ /* 0x004fc40000010014 */
[----:B------:R2:W3:Y:S01]  /*4f10*/  I2F R29, R44 ;  /* 0x0000002c001d7306 */ /* 0x0004e20000201400 */
[----:B------:R-:W-:Y:S01]  /*4f20*/  FSEL R95, R47, -INF , !P2 ;  /* 0xff8000002f5f7808 */ /* 0x000fe20005000000 */
[C---:B------:R-:W-:Y:S01]  /*4f30*/  HMMA.16816.F32 R88, R8.reuse, R26, R88 ;  /* 0x0000001a0858723c */ /* 0x040fe20000001858 */
[-C--:B------:R-:W-:Y:S01]  /*4f40*/  ISETP.GE.AND P2, PT, R44, R188.reuse, PT ;  /* 0x000000bc2c00720c */ /* 0x080fe20003f46270 */
[----:B------:R-:W5:Y:S01]  /*4f50*/  LDSM.16.M88.4 R24, [R215+0xa000] ;  /* 0x00a00000d718783b */ /* 0x000f620000000200 */
[----:B----4-:R-:W-:Y:S01]  /*4f60*/  FFMA.FTZ R23, R0, R31, R23 ;  /* 0x0000001f00177223 */ /* 0x010fe20000010017 */
[----:B------:R-:W-:Y:S02]  /*4f70*/  FSEL R92, R92, -INF , !P6 ;  /* 0xff8000005c5c7808 */ /* 0x000fe40007000000 */
[----:B------:R4:W4:Y:S01]  /*4f80*/  I2F R20, R93 ;  /* 0x0000005d00147306 */ /* 0x0009220000201400 */
[C---:B------:R-:W-:Y:S01]  /*4f90*/  ISETP.GE.AND P6, PT, R93.reuse, R189, PT ;  /* 0x000000bd5d00720c */ /* 0x040fe20003fc6270 */
[----:B------:R-:W-:Y:S01]  /*4fa0*/  HMMA.16816.F32 R84, R8, R32, R84 ;  /* 0x000000200854723c */ /* 0x000fe20000001854 */
[----:B--2---:R-:W2:Y:S06]  /*4fb0*/  LDSM.16.M88.4 R44, [R204+0x5800] ;  /* 0x00580000cc2c783b */ /* 0x004eac0000000200 */
[----:B------:R-:W-:Y:S01]  /*4fc0*/  FSEL R33, R22, -INF , !P4 ;  /* 0xff80000016217808 */ /* 0x000fe20006000000 */
[C---:B-1----:R-:W-:Y:S01]  /*4fd0*/  HMMA.16816.F32 R12, R76.reuse, R96, R12 ;  /* 0x000000604c0c723c */ /* 0x042fe2000000180c */
[----:B------:R-:W-:Y:S01]  /*4fe0*/  IADD3 R22, R100, 0x20, RZ ;  /* 0x0000002064167810 */ /* 0x000fe20007ffe0ff */
[C---:B------:R-:W-:Y:S01]  /*4ff0*/  FFMA.FTZ R32, R0.reuse, R31, R21 ;  /* 0x0000001f00207223 */ /* 0x040fe20000010015 */
[----:B------:R-:W-:Y:S01]  /*5000*/  ISETP.GE.AND P4, PT, R93, R188, PT ;  /* 0x000000bc5d00720c */ /* 0x000fe20003f86270 */
[CC--:B---3--:R-:W-:Y:S01]  /*5010*/  FFMA.FTZ R16, R0.reuse, R29.reuse, R16 ;  /* 0x0000001d00107223 */ /* 0x0c8fe20000010010 */
[----:B------:R-:W1:Y:S01]  /*5020*/  I2F R21, R22 ;  /* 0x0000001600157306 */ /* 0x000e620000201400 */
[----:B----4-:R-:W-:Y:S01]  /*5030*/  FSEL R93, R23, -INF , !P1 ;  /* 0xff800000175d7808 */ /* 0x010fe20004800000 */
[----:B------:R-:W-:Y:S01]  /*5040*/  FFMA.FTZ R18, R0, R29, R18 ;  /* 0x0000001d00127223 */ /* 0x000fe20000010012 */
[----:B------:R-:W-:Y:S01]  /*5050*/  IADD3 R23, R100, 0x21, RZ ;  /* 0x0000002164177810 */ /* 0x000fe20007ffe0ff */
[----:B------:R-:W-:Y:S01]  /*5060*/  HMMA.16816.F32 R88, R76, R98, R88 ;  /* 0x000000624c58723c */ /* 0x000fe20000001858 */
[-C--:B------:R-:W-:Y:S01]  /*5070*/  FFMA.FTZ R17, R0, R20.reuse, R17 ;  /* 0x0000001400117223 */ /* 0x080fe20000010011 */
[----:B------:R-:W-:Y:S01]  /*5080*/  IADD3 R96, R100, 0x29, RZ ;  /* 0x0000002964607810 */ /* 0x000fe20007ffe0ff */
[----:B------:R-:W-:Y:S01]  /*5090*/  FFMA.FTZ R19, R0, R20, R19 ;  /* 0x0000001400137223 */ /* 0x000fe20000010013 */
[----:B------:R-:W3:Y:S01]  /*50a0*/  I2F R41, R23 ;  /* 0x0000001700297306 */ /* 0x000ee20000201400 */
[----:B------:R-:W-:-:S02]  /*50b0*/  IADD3 R97, R100, 0x28, RZ ;  /* 0x0000002864617810 */ /* 0x000fc40007ffe0ff */
[----:B------:R-:W-:Y:S01]  /*50c0*/  FSEL R94, R16, -INF , !P3 ;  /* 0xff800000105e7808 */ /* 0x000fe20005800000 */
[C---:B------:R-:W-:Y:S01]  /*50d0*/  HMMA.16816.F32 R80, R8.reuse, R34, R80 ;  /* 0x000000220850723c */ /* 0x040fe20000001850 */
[----:B------:R-:W-:Y:S02]  /*50e0*/  FSEL R31, R18, -INF , !P2 ;  /* 0xff800000121f7808 */ /* 0x000fe40005000000 */
[----:B------:R-:W-:Y:S01]  /*50f0*/  FSEL R29, R19, -INF , !P4 ;  /* 0xff800000131d7808 */ /* 0x000fe20006000000 */
[----:B------:R-:W4:Y:S01]  /*5100*/  I2F R35, R97 ;  /* 0x0000006100237306 */ /* 0x000f220000201400 */
[----:B------:R-:W-:Y:S02]  /*5110*/  FSEL R32, R32, -INF , !P5 ;  /* 0xff80000020207808 */ /* 0x000fe40006800000 */
[----:B------:R-:W-:Y:S01]  /*5120*/  FSEL R34, R17, -INF , !P6 ;  /* 0xff80000011227808 */ /* 0x000fe20007000000 */
[CC--:B-1----:R-:W-:Y:S01]  /*5130*/  FFMA.FTZ R178, R0.reuse, R21.reuse, R12 ;  /* 0x0000001500b27223 */ /* 0x0c2fe2000001000c */
[----:B------:R-:W1:Y:S01]  /*5140*/  LDSM.16.M88.4 R16, [R215+0xa800] ;  /* 0x00a80000d710783b */ /* 0x000e620000000200 */
[----:B------:R-:W-:Y:S01]  /*5150*/  FFMA.FTZ R145, R0, R21, R14 ;  /* 0x0000001500917223 */ /* 0x000fe2000001000e */
[----:B------:R-:W-:Y:S01]  /*5160*/  IADD3 R14, R100, 0x30, RZ ;  /* 0x00000030640e7810 */ /* 0x000fe20007ffe0ff */
[----:B------:R-:W4:Y:S01]  /*5170*/  I2F R12, R96 ;  /* 0x00000060000c7306 */ /* 0x000f220000201400 */
[----:B-----5:R-:W-:Y:S01]  /*5180*/  HMMA.16816.F32 R108, R8, R24, R108 ;  /* 0x00000018086c723c */ /* 0x020fe2000000186c */
[----:B------:R-:W-:Y:S01]  /*5190*/  ISETP.GE.AND P5, PT, R22, R189, PT ;  /* 0x000000bd1600720c */ /* 0x000fe20003fa6270 */
[-C--:B---3--:R-:W-:Y:S01]  /*51a0*/  FFMA.FTZ R13, R0, R41.reuse, R13 ;  /* 0x00000029000d7223 */ /* 0x088fe2000001000d */
[----:B------:R-:W-:Y:S01]  /*51b0*/  ISETP.GE.AND P1, PT, R22, R188, PT ;  /* 0x000000bc1600720c */ /* 0x000fe20003f26270 */
[----:B------:R-:W-:Y:S01]  /*51c0*/  FFMA.FTZ R15, R0, R41, R15 ;  /* 0x00000029000f7223 */ /* 0x000fe2000001000f */
[----:B------:R-:W-:-:S02]  /*51d0*/  ISETP.GE.AND P3, PT, R23, R189, PT ;  /* 0x000000bd1700720c */ /* 0x000fc40003f66270 */
[----:B------:R-:W3:Y:S01]  /*51e0*/  I2F R25, R14 ;  /* 0x0000000e00197306 */ /* 0x000ee20000201400 */
[----:B--2---:R-:W-:Y:S01]  /*51f0*/  HMMA.16816.F32 R84, R76, R44, R84 ;  /* 0x0000002c4c54723c */ /* 0x004fe20000001854 */
[----:B------:R-:W-:Y:S01]  /*5200*/  ISETP.GE.AND P2, PT, R23, R188, PT ;  /* 0x000000bc1700720c */ /* 0x000fe20003f46270 */
[-C--:B----4-:R-:W-:Y:S01]  /*5210*/  FFMA.FTZ R88, R0, R35.reuse, R88 ;  /* 0x0000002300587223 */ /* 0x090fe20000010058 */
[----:B------:R-:W2:Y:S01]  /*5220*/  LDSM.16.M88.4 R20, [R204+0x6000] ;  /* 0x00600000cc14783b */ /* 0x000ea20000000200 */
[----:B------:R-:W-:Y:S01]  /*5230*/  FSEL R178, R178, -INF , !P5 ;  /* 0xff800000b2b27808 */ /* 0x000fe20006800000 */
[C---:B------:R-:W-:Y:S01]  /*5240*/  FFMA.FTZ R41, R0.reuse, R35, R90 ;  /* 0x0000002300297223 */ /* 0x040fe2000001005a */
[----:B------:R-:W-:Y:S01]  /*5250*/  FSEL R145, R145, -INF , !P1 ;  /* 0xff80000091917808 */ /* 0x000fe20004800000 */
[-C--:B------:R-:W-:Y:S01]  /*5260*/  FFMA.FTZ R89, R0, R12.reuse, R89 ;  /* 0x0000000c00597223 */ /* 0x080fe20000010059 */
[----:B------:R-:W-:Y:S01]  /*5270*/  ISETP.GE.AND P5, PT, R96, R189, PT ;  /* 0x000000bd6000720c */ /* 0x000fe20003fa6270 */
[----:B------:R-:W-:Y:S01]  /*5280*/  FFMA.FTZ R91, R0, R12, R91 ;  /* 0x0000000c005b7223 */ /* 0x000fe2000001005b */
[----:B------:R-:W-:Y:S01]  /*5290*/  ISETP.GE.AND P1, PT, R96, R188, PT ;  /* 0x000000bc6000720c */ /* 0x000fe20003f26270 */
[----:B------:R-:W-:Y:S01]  /*52a0*/  HMMA.16816.F32 R72, R8, R26, R72 ;  /* 0x0000001a0848723c */ /* 0x000fe20000001848 */
[----:B------:R-:W-:-:S02]  /*52b0*/  FSEL R44, R13, -INF , !P3 ;  /* 0xff8000000d2c7808 */ /* 0x000fc40005800000 */
[C---:B------:R-:W-:Y:S02]  /*52c0*/  IADD3 R24, R100.reuse, 0x38, RZ ;  /* 0x0000003864187810 */ /* 0x040fe40007ffe0ff */
[C---:B------:R-:W-:Y:S02]  /*52d0*/  ISETP.GE.AND P6, PT, R97.reuse, R189, PT ;  /* 0x000000bd6100720c */ /* 0x040fe40003fc6270 */
[----:B------:R-:W-:Y:S01]  /*52e0*/  ISETP.GE.AND P4, PT, R97, R188, PT ;  /* 0x000000bc6100720c */ /* 0x000fe20003f86270 */
[----:B------:R4:W-:Y:S01]  /*52f0*/  I2F R45, R24 ;  /* 0x00000018002d7306 */ /* 0x0009e20000201400 */
[----:B------:R-:W-:Y:S01]  /*5300*/  IADD3 R13, R100, 0x31, RZ ;  /* 0x00000031640d7810 */ /* 0x000fe20007ffe0ff */
[----:B------:R-:W-:Y:S01]  /*5310*/  HMMA.16816.F32 R80, R76, R46, R80 ;  /* 0x0000002e4c50723c */ /* 0x000fe20000001850 */
[----:B------:R-:W-:Y:S02]  /*5320*/  FSEL R180, R89, -INF , !P5 ;  /* 0xff80000059b47808 */ /* 0x000fe40006800000 */
[----:B------:R-:W-:Y:S01]  /*5330*/  FSEL R143, R91, -INF , !P1 ;  /* 0xff8000005b8f7808 */ /* 0x000fe20004800000 */
[CC--:B---3--:R-:W-:Y:S01]  /*5340*/  FFMA.FTZ R84, R0.reuse, R25.reuse, R84 ;  /* 0x0000001900547223 */ /* 0x0c8fe20000010054 */
[----:B------:R-:W-:Y:S01]  /*5350*/  FSEL R181, R15, -INF , !P2 ;  /* 0xff8000000fb57808 */ /* 0x000fe20005000000 */
[----:B------:R-:W-:Y:S01]  /*5360*/  FFMA.FTZ R86, R0, R25, R86 ;  /* 0x0000001900567223 */ /* 0x000fe20000010056 */
[----:B------:R-:W-:Y:S01]  /*5370*/  FSEL R182, R88, -INF , !P6 ;  /* 0xff80000058b67808 */ /* 0x000fe20007000000 */
[----:B------:R3:W5:Y:S01]  /*5380*/  I2F R35, R13 ;  /* 0x0000000d00237306 */ /* 0x0007620000201400 */
[----:B------:R-:W-:Y:S01]  /*5390*/  FSEL R41, R41, -INF , !P4 ;  /* 0xff80000029297808 */ /* 0x000fe20006000000 */
[----:B-1----:R-:W-:Y:S01]  /*53a0*/  HMMA.16816.F32 R68, R8, R16, R68 ;  /* 0x000000100844723c */ /* 0x002fe20000001844 */
[----:B------:R-:W-:-:S02]  /*53b0*/  ISETP.GE.AND P5, PT, R24, R189, PT ;  /* 0x000000bd1800720c */ /* 0x000fc40003fa6270 */
[-C--:B------:R-:W-:Y:S02]  /*53c0*/  ISETP.GE.AND P1, PT, R24, R188.reuse, PT ;  /* 0x000000bc1800720c */ /* 0x080fe40003f26270 */
[CC--:B------:R-:W-:Y:S01]  /*53d0*/  ISETP.GE.AND P3, PT, R14.reuse, R189.reuse, PT ;  /* 0x000000bd0e00720c */ /* 0x0c0fe20003f66270 */
[----:B----4-:R-:W1:Y:S01]  /*53e0*/  LDSM.16.M88.4 R24, [R204+0x6800] ;  /* 0x00680000cc18783b */ /* 0x010e620000000200 */
[-C--:B------:R-:W-:Y:S01]  /*53f0*/  ISETP.GE.AND P2, PT, R14, R188.reuse, PT ;  /* 0x000000bc0e00720c */ /* 0x080fe20003f46270 */
[----:B------:R-:W-:Y:S01]  /*5400*/  HMMA.16816.F32 R64, R8, R18, R64 ;  /* 0x000000120840723c */ /* 0x000fe20000001840 */
[C---:B------:R-:W-:Y:S02]  /*5410*/  ISETP.GE.AND P6, PT, R13.reuse, R189, PT ;  /* 0x000000bd0d00720c */ /* 0x040fe40003fc6270 */
[-C--:B------:R-:W-:Y:S02]  /*5420*/  ISETP.GE.AND P4, PT, R13, R188.reuse, PT ;  /* 0x000000bc0d00720c */ /* 0x080fe40003f86270 */
[C---:B------:R-:W-:Y:S01]  /*5430*/  IADD3 R47, R100.reuse, 0x39, RZ ;  /* 0x00000039642f7810 */ /* 0x040fe20007ffe0ff */
[----:B---3--:R-:W3:Y:S01]  /*5440*/  LDSM.16.M88.4 R12, [R215+0xb000] ;  /* 0x00b00000d70c783b */ /* 0x008ee20000000200 */
[----:B------:R-:W-:Y:S01]  /*5450*/  IADD3 R17, R100, 0x40, RZ ;  /* 0x0000004064117810 */ /* 0x000fe20007ffe0ff */
[C---:B--2---:R-:W-:Y:S01]  /*5460*/  HMMA.16816.F32 R108, R76.reuse, R20, R108 ;  /* 0x000000144c6c723c */ /* 0x044fe2000000186c */
[----:B------:R-:W2:Y:S01]  /*5470*/  I2F R16, R47 ;  /* 0x0000002f00107306 */ /* 0x000ea20000201400 */
[-C--:B-----5:R-:W-:Y:S01]  /*5480*/  FFMA.FTZ R85, R0, R35.reuse, R85 ;  /* 0x0000002300557223 */ /* 0x0a0fe20000010055 */
[----:B------:R-:W-:Y:S01]  /*5490*/  FSEL R146, R84, -INF , !P3 ;  /* 0xff80000054927808 */ /* 0x000fe20005800000 */
[----:B------:R-:W-:Y:S01]  /*54a0*/  FFMA.FTZ R87, R0, R35, R87 ;  /* 0x0000002300577223 */ /* 0x000fe20000010057 */
[----:B------:R-:W-:Y:S01]  /*54b0*/  FSEL R147, R86, -INF , !P2 ;  /* 0xff80000056937808 */ /* 0x000fe20005000000 */
[C---:B------:R-:W-:Y:S01]  /*54c0*/  FFMA.FTZ R80, R0.reuse, R45, R80 ;  /* 0x0000002d00507223 */ /* 0x040fe20000010050 */
[C---:B------:R-:W-:Y:S01]  /*54d0*/  ISETP.GE.AND P3, PT, R47.reuse, R189, PT ;  /* 0x000000bd2f00720c */ /* 0x040fe20003f66270 */
[----:B------:R-:W-:Y:S01]  /*54e0*/  HMMA.16816.F32 R72, R76, R22, R72 ;  /* 0x000000164c48723c */ /* 0x000fe20000001848 */
[----:B------:R-:W-:Y:S01]  /*54f0*/  ISETP.GE.AND P2, PT, R47, R188, PT ;  /* 0x000000bc2f00720c */ /* 0x000fe20003f46270 */
[----:B------:R4:W5:Y:S01]  /*5500*/  I2F R21, R17 ;  /* 0x0000001100157306 */ /* 0x0009620000201400 */
[----:B------:R-:W-:Y:S01]  /*5510*/  FFMA.FTZ R82, R0, R45, R82 ;  /* 0x0000002d00527223 */ /* 0x000fe20000010052 */
[----:B------:R-:W-:-:S02]  /*5520*/  IADD3 R46, R100, 0x41, RZ ;  /* 0x00000041642e7810 */ /* 0x000fc40007ffe0ff */
[----:B------:R-:W-:Y:S02]  /*5530*/  FSEL R144, R85, -INF , !P6 ;  /* 0xff80000055907808 */ /* 0x000fe40007000000 */
[----:B------:R-:W-:Y:S01]  /*5540*/  FSEL R161, R87, -INF , !P4 ;  /* 0xff80000057a17808 */ /* 0x000fe20006000000 */
[-C--:B--2---:R-:W-:Y:S01]  /*5550*/  FFMA.FTZ R81, R0, R16.reuse, R81 ;  /* 0x0000001000517223 */ /* 0x084fe20000010051 */
[----:B------:R-:W-:Y:S01]  /*5560*/  IADD3 R47, R100, 0x49, RZ ;  /* 0x00000049642f7810 */ /* 0x000fe20007ffe0ff */
[----:B------:R-:W-:Y:S01]  /*5570*/  FFMA.FTZ R83, R0, R16, R83 ;  /* 0x0000001000537223 */ /* 0x000fe20000010053 */
[C---:B------:R-:W-:Y:S01]  /*5580*/  ISETP.GE.AND P6, PT, R17.reuse, R189, PT ;  /* 0x000000bd1100720c */ /* 0x040fe20003fc6270 */
[----:B------:R2:W2:Y:S01]  /*5590*/  I2F R35, R46 ;  /* 0x0000002e00237306 */ /* 0x0004a20000201400 */
[-C--:B------:R-:W-:Y:S02]  /*55a0*/  ISETP.GE.AND P4, PT, R17, R188.reuse, PT ;  /* 0x000000bc1100720c */ /* 0x080fe40003f86270 */
[----:B------:R-:W-:Y:S01]  /*55b0*/  FSEL R150, R80, -INF , !P5 ;  /* 0xff80000050967808 */ /* 0x000fe20006800000 */
[----:B----4-:R-:W4:Y:S01]  /*55c0*/  LDSM.16.M88.4 R16, [R215+0xb800] ;  /* 0x00b80000d710783b */ /* 0x010f220000000200 */
[----:B------:R-:W-:Y:S01]  /*55d0*/  FSEL R159, R82, -INF , !P1 ;  /* 0xff800000529f7808 */ /* 0x000fe20004800000 */
[----:B-----5:R-:W-:Y:S01]  /*55e0*/  FFMA.FTZ R108, R0, R21, R108 ;  /* 0x00000015006c7223 */ /* 0x020fe2000001006c */
[C---:B------:R-:W-:Y:S01]  /*55f0*/  ISETP.GE.AND P5, PT, R46.reuse, R189, PT ;  /* 0x000000bd2e00720c */ /* 0x040fe20003fa6270 */
[----:B-1----:R-:W-:Y:S01]  /*5600*/  HMMA.16816.F32 R68, R76, R24, R68 ;  /* 0x000000184c44723c */ /* 0x002fe20000001844 */
[----:B------:R-:W-:Y:S01]  /*5610*/  ISETP.GE.AND P1, PT, R46, R188, PT ;  /* 0x000000bc2e00720c */ /* 0x000fe20003f26270 */
[----:B------:R-:W-:Y:S01]  /*5620*/  FFMA.FTZ R110, R0, R21, R110 ;  /* 0x00000015006e7223 */ /* 0x000fe2000001006e */
[----:B------:R-:W-:-:S02]  /*5630*/  IADD3 R20, R100, 0x48, RZ ;  /* 0x0000004864147810 */ /* 0x000fc40007ffe0ff */
[----:B------:R-:W-:Y:S02]  /*5640*/  FSEL R148, R81, -INF , !P3 ;  /* 0xff80000051947808 */ /* 0x000fe40005800000 */
[----:B--2---:R-:W-:Y:S01]  /*5650*/  IADD3 R46, R100, 0x50, RZ ;  /* 0x00000050642e7810 */ /* 0x004fe20007ffe0ff */
[C---:B---3--:R-:W-:Y:S01]  /*5660*/  HMMA.16816.F32 R60, R8.reuse, R12, R60 ;  /* 0x0000000c083c723c */ /* 0x048fe2000000183c */
[----:B------:R-:W1:Y:S01]  /*5670*/  I2F R12, R47 ;  /* 0x0000002f000c7306 */ /* 0x000e620000201400 */
[----:B------:R-:W-:Y:S01]  /*5680*/  FSEL R153, R83, -INF , !P2 ;  /* 0xff80000053997808 */ /* 0x000fe20005000000 */
[----:B------:R-:W-:Y:S01]  /*5690*/  FFMA.FTZ R109, R0, R35, R109 ;  /* 0x00000023006d7223 */ /* 0x000fe2000001006d */
[----:B------:R-:W-:Y:S01]  /*56a0*/  ISETP.GE.AND P3, PT, R20, R189, PT ;  /* 0x000000bd1400720c */ /* 0x000fe20003f66270 */
[----:B------:R-:W-:Y:S01]  /*56b0*/  FFMA.FTZ R111, R0, R35, R111 ;  /* 0x00000023006f7223 */ /* 0x000fe2000001006f */
[----:B------:R-:W-:Y:S02]  /*56c0*/  ISETP.GE.AND P2, PT, R20, R188, PT ;  /* 0x000000bc1400720c */ /* 0x000fe40003f46270 */
[----:B------:R-:W-:Y:S01]  /*56d0*/  FSEL R166, R108, -INF , !P6 ;  /* 0xff8000006ca67808 */ /* 0x000fe20007000000 */
[----:B------:R-:W2:Y:S01]  /*56e0*/  I2F R13, R46 ;  /* 0x0000002e000d7306 */ /* 0x000ea20000201400 */
[----:B------:R-:W-:Y:S01]  /*56f0*/  FSEL R179, R110, -INF , !P4 ;  /* 0xff8000006eb37808 */ /* 0x000fe20006000000 */
[----:B------:R-:W-:Y:S01]  /*5700*/  HMMA.16816.F32 R56, R8, R14, R56 ;  /* 0x0000000e0838723c */ /* 0x000fe20000001838 */
[----:B------:R-:W-:-:S02]  /*5710*/  ISETP.GE.AND P6, PT, R47, R189, PT ;  /* 0x000000bd2f00720c */ /* 0x000fc40003fc6270 */
[----:B------:R-:W-:Y:S02]  /*5720*/  ISETP.GE.AND P4, PT, R47, R188, PT ;  /* 0x000000bc2f00720c */ /* 0x000fe40003f86270 */
[----:B------:R-:W-:Y:S01]  /*5730*/  IADD3 R35, R100, 0x51, RZ ;  /* 0x0000005164237810 */ /* 0x000fe20007ffe0ff */
[----:B------:R3:W5:Y:S01]  /*5740*/  I2F R45, R20 ;  /* 0x00000014002d7306 */ /* 0x0007620000201400 */
[-C--:B-1----:R-:W-:Y:S01]  /*5750*/  FFMA.FTZ R73, R0, R12.reuse, R73 ;  /* 0x0000000c00497223 */ /* 0x082fe20000010049 */
[----:B------:R-:W-:Y:S01]  /*5760*/  IADD3 R14, R100, 0x58, RZ ;  /* 0x00000058640e7810 */ /* 0x000fe20007ffe0ff */
[C---:B------:R-:W-:Y:S01]  /*5770*/  FFMA.FTZ R75, R0.reuse, R12, R75 ;  /* 0x0000000c004b7223 */ /* 0x040fe2000001004b */
[----:B------:R-:W-:Y:S01]  /*5780*/  HMMA.16816.F32 R64, R76, R26, R64 ;  /* 0x0000001a4c40723c */ /* 0x000fe20000001840 */
[----:B------:R-:W-:Y:S02]  /*5790*/  FSEL R160, R109, -INF , !P5 ;  /* 0xff8000006da07808 */ /* 0x000fe40006800000 */
[----:B------:R-:W-:Y:S01]  /*57a0*/  FSEL R164, R73, -INF , !P6 ;  /* 0xff80000049a47808 */ /* 0x000fe20007000000 */
[----:B------:R1:W1:Y:S01]  /*57b0*/  I2F R25, R14 ;  /* 0x0000000e00197306 */ /* 0x0002620000201400 */
[----:B------:R-:W-:Y:S01]  /*57c0*/  FSEL R169, R75, -INF , !P4 ;  /* 0xff8000004ba97808 */ /* 0x000fe20006000000 */
[----:B--2---:R-:W-:Y:S01]  /*57d0*/  FFMA.FTZ R68, R0, R13, R68 ;  /* 0x0000000d00447223 */ /* 0x004fe20000010044 */
[----:B------:R-:W-:Y:S01]  /*57e0*/  ISETP.GE.AND P6, PT, R14, R189, PT ;  /* 0x000000bd0e00720c */ /* 0x000fe20003fc6270 */
[----:B------:R-:W-:Y:S01]  /*57f0*/  FFMA.FTZ R70, R0, R13, R70 ;  /* 0x0000000d00467223 */ /* 0x000fe20000010046 */
[----:B------:R-:W-:Y:S01]  /*5800*/  ISETP.GE.AND P4, PT, R14, R188, PT ;  /* 0x000000bc0e00720c */ /* 0x000fe20003f86270 */
[C---:B----4-:R-:W-:Y:S01]  /*5810*/  HMMA.16816.F32 R48, R8.reuse, R18, R48 ;  /* 0x000000120830723c */ /* 0x050fe20000001830 */
[C---:B------:R-:W-:Y:S01]  /*5820*/  IADD3 R26, R100.reuse, 0x59, RZ ;  /* 0x00000059641a7810 */ /* 0x040fe20007ffe0ff */
[----:B---3--:R-:W2:Y:S01]  /*5830*/  LDSM.16.M88.4 R20, [R204+0x7000] ;  /* 0x00700000cc14783b */ /* 0x008ea20000000200 */
[----:B------:R-:W3:Y:S01]  /*5840*/  I2F R24, R35 ;  /* 0x0000002300187306 */ /* 0x000ee20000201400 */
[----:B------:R-:W-:Y:S01]  /*5850*/  IADD3 R27, R100, 0x60, RZ ;  /* 0x00000060641b7810 */ /* 0x000fe20007ffe0ff */
[CC--:B-----5:R-:W-:Y:S01]  /*5860*/  FFMA.FTZ R72, R0.reuse, R45.reuse, R72 ;  /* 0x0000002d00487223 */ /* 0x0e0fe20000010048 */
[----:B------:R-:W-:Y:S01]  /*5870*/  FSEL R165, R111, -INF , !P1 ;  /* 0xff8000006fa57808 */ /* 0x000fe20004800000 */
[----:B------:R-:W-:Y:S01]  /*5880*/  FFMA.FTZ R74, R0, R45, R74 ;  /* 0x0000002d004a7223 */ /* 0x000fe2000001004a */
[----:B------:R-:W-:Y:S01]  /*5890*/  HMMA.16816.F32 R52, R8, R16, R52 ;  /* 0x000000100834723c */ /* 0x000fe20000001834 */
[----:B------:R-:W-:Y:S01]  /*58a0*/  IADD3 R18, R100, 0x69, RZ ;  /* 0x0000006964127810 */ /* 0x000fe20007ffe0ff */
[----:B-1----:R-:W1:Y:S01]  /*58b0*/  LDSM.16.M88.4 R12, [R204+0x7800] ;  /* 0x00780000cc0c783b */ /* 0x002e620000000200 */
[----:B------:R-:W4:Y:S01]  /*58c0*/  I2F R16, R26 ;  /* 0x0000001a00107306 */ /* 0x000f220000201400 */
[----:B------:R-:W-:Y:S01]  /*58d0*/  ISETP.GE.AND P5, PT, R46, R189, PT ;  /* 0x000000bd2e00720c */ /* 0x000fe20003fa6270 */
[----:B------:R-:W-:-:S04]  /*58e0*/  DEPBAR.LE SB0, 0x0 ;  /* 0x000080000000791a */ /* 0x000fc80000000000 */
[----:B------:R-:W-:Y:S01]  /*58f0*/  IADD3 R11, R100, 0x68, RZ ;  /* 0x00000068640b7810 */ /* 0x000fe20007ffe0ff */
[----:B------:R-:W-:Y:S01]  /*5900*/  FFMA.FTZ R64, R0, R25, R64 ;  /* 0x0000001900407223 */ /* 0x000fe20000010040 */
[----:B------:R-:W5:Y:S01]  /*5910*/  I2F R17, R27 ;  /* 0x0000001b00117306 */ /* 0x000f620000201400 */
[----:B------:R-:W-:Y:S01]  /*5920*/  ISETP.GE.AND P1, PT, R46, R188, PT ;  /* 0x000000bc2e00720c */ /* 0x000fe20003f26270 */
[-C--:B---3--:R-:W-:Y:S01]  /*5930*/  FFMA.FTZ R69, R0, R24.reuse, R69 ;  /* 0x0000001800457223 */ /* 0x088fe20000010045 */
[----:B------:R-:W-:Y:S01]  /*5940*/  FSEL R162, R72, -INF , !P3 ;  /* 0xff80000048a27808 */ /* 0x000fe20005800000 */
[C---:B------:R-:W-:Y:S01]  /*5950*/  FFMA.FTZ R71, R0.reuse, R24, R71 ;  /* 0x0000001800477223 */ /* 0x040fe20000010047 */
[----:B------:R-:W-:Y:S01]  /*5960*/  ISETP.GE.AND P3, PT, R35, R189, PT ;  /* 0x000000bd2300720c */ /* 0x000fe20003f66270 */
[----:B------:R-:W-:Y:S01]  /*5970*/  FFMA.FTZ R66, R0, R25, R66 ;  /* 0x0000001900427223 */ /* 0x000fe20000010042 */
[----:B------:R-:W-:Y:S01]  /*5980*/  FSEL R176, R68, -INF , !P5 ;  /* 0xff80000044b07808 */ /* 0x000fe20006800000 */
[----:B------:R-:W3:Y:S01]  /*5990*/  I2F R9, R11 ;  /* 0x0000000b00097306 */ /* 0x000ee20000201400 */
[----:B------:R-:W-:Y:S01]  /*59a0*/  FSEL R175, R70, -INF , !P1 ;  /* 0xff80000046af7808 */ /* 0x000fe20004800000 */
[-C--:B----4-:R-:W-:Y:S01]  /*59b0*/  FFMA.FTZ R65, R0, R16.reuse, R65 ;  /* 0x0000001000417223 */ /* 0x090fe20000010041 */
[----:B------:R-:W-:Y:S01]  /*59c0*/  ISETP.GE.AND P5, PT, R26, R189, PT ;  /* 0x000000bd1a00720c */ /* 0x000fe20003fa6270 */
[----:B------:R-:W-:Y:S01]  /*59d0*/  FFMA.FTZ R67, R0, R16, R67 ;  /* 0x0000001000437223 */ /* 0x000fe20000010043 */
[----:B------:R-:W-:-:S02]  /*59e0*/  ISETP.GE.AND P1, PT, R26, R188, PT ;  /* 0x000000bc1a00720c */ /* 0x000fc40003f26270 */
[----:B------:R-:W-:Y:S01]  /*59f0*/  FSEL R174, R69, -INF , !P3 ;  /* 0xff80000045ae7808 */ /* 0x000fe20005800000 */
[----:B------:R-:W-:Y:S01]  /*5a00*/  I2F R10, R18 ;  /* 0x00000012000a7306 */ /* 0x000fe20000201400 */
[-C--:B------:R-:W-:Y:S02]  /*5a10*/  ISETP.GE.AND P3, PT, R27, R189.reuse, PT ;  /* 0x000000bd1b00720c */ /* 0x080fe40003f66270 */
[----:B------:R-:W-:Y:S02]  /*5a20*/  IADD3 R16, R100, 0x70, RZ ;  /* 0x0000007064107810 */ /* 0x000fe40007ffe0ff */
[----:B------:R-:W-:Y:S01]  /*5a30*/  FSEL R168, R65, -INF , !P5 ;  /* 0xff80000041a87808 */ /* 0x000fe20006800000 */
[----:B--2---:R-:W-:Y:S01]  /*5a40*/  HMMA.16816.F32 R60, R76, R20, R60 ;  /* 0x000000144c3c723c */ /* 0x004fe2000000183c */
[----:B------:R-:W-:Y:S02]  /*5a50*/  FSEL R163, R67, -INF , !P1 ;  /* 0xff80000043a37808 */ /* 0x000fe40004800000 */
[----:B------:R-:W-:-:S02]  /*5a60*/  ISETP.GE.AND P5, PT, R11, R189, PT ;  /* 0x000000bd0b00720c */ /* 0x000fc40003fa6270 */
[-C--:B------:R-:W-:Y:S02]  /*5a70*/  ISETP.GE.AND P1, PT, R11, R188.reuse, PT ;  /* 0x000000bc0b00720c */ /* 0x080fe40003f26270 */
[----:B------:R-:W-:Y:S01]  /*5a80*/  IADD3 R20, R100, 0x61, RZ ;  /* 0x0000006164147810 */ /* 0x000fe20007ffe0ff */
[C---:B------:R-:W-:Y:S01]  /*5a90*/  HMMA.16816.F32 R56, R76.reuse, R22, R56 ;  /* 0x000000164c38723c */ /* 0x040fe20000001838 */
[----:B------:R-:W-:Y:S01]  /*5aa0*/  I2F R11, R16 ;  /* 0x00000010000b7306 */ /* 0x000fe20000201400 */
[----:B------:R-:W-:Y:S02]  /*5ab0*/  FSEL R177, R74, -INF , !P2 ;  /* 0xff8000004ab17808 */ /* 0x000fe40005000000 */
[----:B------:R-:W-:Y:S02]  /*5ac0*/  ISETP.GE.AND P2, PT, R35, R188, PT ;  /* 0x000000bc2300720c */ /* 0x000fe40003f46270 */
[----:B------:R-:W-:Y:S02]  /*5ad0*/  FSEL R170, R64, -INF , !P6 ;  /* 0xff80000040aa7808 */ /* 0x000fe40007000000 */
[----:B-1----:R-:W-:Y:S01]  /*5ae0*/  HMMA.16816.F32 R48, R76, R14, R48 ;  /* 0x0000000e4c30723c */ /* 0x002fe20000001830 */
[----:B------:R-:W1:Y:S01]  /*5af0*/  I2F R8, R20 ;  /* 0x0000001400087306 */ /* 0x000e620000201400 */
[----:B------:R-:W-:-:S02]  /*5b00*/  FSEL R171, R71, -INF , !P2 ;  /* 0xff80000047ab7808 */ /* 0x000fc40005000000 */
[----:B------:R-:W-:Y:S02]  /*5b10*/  FSEL R167, R66, -INF , !P4 ;  /* 0xff80000042a77808 */ /* 0x000fe40006000000 */
[-C--:B------:R-:W-:Y:S02]  /*5b20*/  ISETP.GE.AND P2, PT, R27, R188.reuse, PT ;  /* 0x000000bc1b00720c */ /* 0x080fe40003f46270 */
[----:B------:R-:W-:Y:S01]  /*5b30*/  IADD3 R14, R100, 0x78, RZ ;  /* 0x00000078640e7810 */ /* 0x000fe20007ffe0ff */
[----:B------:R-:W-:Y:S01]  /*5b40*/  HMMA.16816.F32 R52, R76, R12, R52 ;  /* 0x0000000c4c34723c */ /* 0x000fe20000001834 */
[----:B-----5:R-:W-:Y:S01]  /*5b50*/  FFMA.FTZ R60, R0, R17, R60 ;  /* 0x00000011003c7223 */ /* 0x020fe2000001003c */
[----:B------:R-:W-:Y:S01]  /*5b60*/  ISETP.GE.AND P6, PT, R20, R189, PT ;  /* 0x000000bd1400720c */ /* 0x000fe20003fc6270 */
[----:B------:R-:W2:Y:S01]  /*5b70*/  I2F R13, R14 ;  /* 0x0000000e000d7306 */ /* 0x000ea20000201400 */
[----:B------:R-:W-:Y:S01]  /*5b80*/  FFMA.FTZ R62, R0, R17, R62 ;  /* 0x00000011003e7223 */ /* 0x000fe2000001003e */
[----:B------:R-:W-:-:S02]  /*5b90*/  ISETP.GE.AND P4, PT, R20, R188, PT ;  /* 0x000000bc1400720c */ /* 0x000fc40003f86270 */
[----:B---3--:R-:W-:Y:S01]  /*5ba0*/  FFMA.FTZ R56, R0, R9, R56 ;  /* 0x0000000900387223 */ /* 0x008fe20000010038 */
[----:B------:R-:W-:Y:S01]  /*5bb0*/  FSEL R158, R60, -INF , !P3 ;  /* 0xff8000003c9e7808 */ /* 0x000fe20005800000 */
[-C--:B-1----:R-:W-:Y:S01]  /*5bc0*/  FFMA.FTZ R61, R0, R8.reuse, R61 ;  /* 0x00000008003d7223 */ /* 0x082fe2000001003d */
[----:B------:R-:W-:Y:S01]  /*5bd0*/  ISETP.GE.AND P3, PT, R18, R189, PT ;  /* 0x000000bd1200720c */ /* 0x000fe20003f66270 */
[----:B------:R-:W-:Y:S01]  /*5be0*/  FFMA.FTZ R63, R0, R8, R63 ;  /* 0x00000008003f7223 */ /* 0x000fe2000001003f */
[----:B------:R-:W-:Y:S01]  /*5bf0*/  IADD3 R8, R100, 0x71, RZ ;  /* 0x0000007164087810 */ /* 0x000fe20007ffe0ff */
[----:B------:R-:W-:Y:S01]  /*5c00*/  FFMA.FTZ R58, R0, R9, R58 ;  /* 0x00000009003a7223 */ /* 0x000fe2000001003a */
[----:B------:R-:W-:Y:S01]  /*5c10*/  IADD3 R12, R100, 0x79, RZ ;  /* 0x00000079640c7810 */ /* 0x000fe20007ffe0ff */
[CC--:B------:R-:W-:Y:S01]  /*5c20*/  FFMA.FTZ R57, R0.reuse, R10.reuse, R57 ;  /* 0x0000000a00397223 */ /* 0x0c0fe20000010039 */
[----:B------:R-:W1:Y:S01]  /*5c30*/  I2F R9, R8 ;  /* 0x0000000800097306 */ /* 0x000e620000201400 */
[----:B------:R-:W-:Y:S01]  /*5c40*/  FFMA.FTZ R59, R0, R10, R59 ;  /* 0x0000000a003b7223 */ /* 0x000fe2000001003b */
[----:B------:R-:W-:Y:S01]  /*5c50*/  FSEL R157, R62, -INF , !P2 ;  /* 0xff8000003e9d7808 */ /* 0x000fe20005000000 */
[CC--:B--2---:R-:W-:Y:S01]  /*5c60*/  FFMA.FTZ R48, R0.reuse, R13.reuse, R48 ;  /* 0x0000000d00307223 */ /* 0x0c4fe20000010030 */
[----:B------:R-:W-:Y:S01]  /*5c70*/  FSEL R152, R57, -INF , !P3 ;  /* 0xff80000039987808 */ /* 0x000fe20005800000 */
[----:B------:R-:W-:Y:S01]  /*5c80*/  FFMA.FTZ R50, R0, R13, R50 ;  /* 0x0000000d00327223 */ /* 0x000fe20000010032 */
[----:B------:R-:W-:-:S02]  /*5c90*/  ISETP.GE.AND P3, PT, R14, R189, PT ;  /* 0x000000bd0e00720c */ /* 0x000fc40003f66270 */
[----:B------:R-:W2:Y:S01]  /*5ca0*/  I2F R10, R12 ;  /* 0x0000000c000a7306 */ /* 0x000ea20000201400 */
[----:B------:R-:W-:Y:S01]  /*5cb0*/  FSEL R156, R61, -INF , !P6 ;  /* 0xff8000003d9c7808 */ /* 0x000fe20007000000 */
[-C--:B------:R-:W-:Y:S01]  /*5cc0*/  FFMA.FTZ R52, R0, R11.reuse, R52 ;  /* 0x0000000b00347223 */ /* 0x080fe20000010034 */
[----:B------:R-:W-:Y:S01]  /*5cd0*/  FSEL R138, R48, -INF , !P3 ;  /* 0xff800000308a7808 */ /* 0x000fe20005800000 */
[C---:B------:R-:W-:Y:S01]  /*5ce0*/  FFMA.FTZ R54, R0.reuse, R11, R54 ;  /* 0x0000000b00367223 */ /* 0x040fe20000010036 */
[----:B------:R-:W-:Y:S02]  /*5cf0*/  ISETP.GT.AND P3, PT, R231, R224, PT ;  /* 0x000000e0e700720c */ /* 0x000fe40003f64270 */
[----:B------:R-:W-:Y:S01]  /*5d00*/  FSEL R155, R63, -INF , !P4 ;  /* 0xff8000003f9b7808 */ /* 0x000fe20006000000 */
[-C--:B-1----:R-:W-:Y:S01]  /*5d10*/  FFMA.FTZ R53, R0, R9.reuse, R53 ;  /* 0x0000000900357223 */ /* 0x082fe20000010035 */
[----:B------:R-:W-:Y:S01]  /*5d20*/  FSEL R154, R56, -INF , !P5 ;  /* 0xff800000389a7808 */ /* 0x000fe20006800000 */
[----:B------:R-:W-:Y:S01]  /*5d30*/  FFMA.FTZ R55, R0, R9, R55 ;  /* 0x0000000900377223 */ /* 0x000fe20000010037 */
[----:B------:R-:W-:Y:S01]  /*5d40*/  FSEL R151, R58, -INF , !P1 ;  /* 0xff8000003a977808 */ /* 0x000fe20004800000 */
[----:B------:R-:W-:Y:S01]  /*5d50*/  FFMA.FTZ R9, R0, R103, R28 ;  /* 0x0000006700097223 */ /* 0x000fe2000001001c */
[----:B------:R-:W-:Y:S01]  /*5d60*/  BAR.SYNC.DEFER_BLOCKING 0x0 ;  /* 0x0000000000007b1d */ /* 0x000fe20000010000 */
[----:B------:R-:W-:-:S02]  /*5d70*/  ISETP.GE.AND P2, PT, R18, R188, PT ;  /* 0x000000bc1200720c */ /* 0x000fc40003f46270 */
[-C--:B------:R-:W-:Y:S01]  /*5d80*/  ISETP.GE.AND P6, PT, R16, R189.reuse, PT ;  /* 0x000000bd1000720c */ /* 0x080fe20003fc6270 */
[----:B--2---:R-:W-:Y:S01]  /*5d90*/  FFMA.FTZ R49, R0, R10, R49 ;  /* 0x0000000a00317223 */ /* 0x004fe20000010031 */
[----:B------:R-:W-:Y:S01]  /*5da0*/  ISETP.GE.AND P4, PT, R16, R188, PT ;  /* 0x000000bc1000720c */ /* 0x000fe20003f86270 */
[----:B------:R-:W-:Y:S01]  /*5db0*/  FFMA.FTZ R51, R0, R10, R51 ;  /* 0x0000000a00337223 */ /* 0x000fe20000010033 */
[C---:B------:R-:W-:Y:S02]  /*5dc0*/  ISETP.GE.AND P5, PT, R8.reuse, R189, PT ;  /* 0x000000bd0800720c */ /* 0x040fe40003fa6270 */
[----:B------:R-:W-:Y:S01]  /*5dd0*/  ISETP.GE.AND P1, PT, R8, R188, PT ;  /* 0x000000bc0800720c */ /* 0x000fe20003f26270 */
[----:B------:R-:W-:Y:S01]  /*5de0*/  FFMA.FTZ R8, R0, R103, R30 ;  /* 0x0000006700087223 */ /* 0x000fe2000001001e */
[----:B------:R-:W-:Y:S02]  /*5df0*/  FSEL R149, R59, -INF , !P2 ;  /* 0xff8000003b957808 */ /* 0x000fe40005000000 */
[----:B------:R-:W-:-:S02]  /*5e00*/  FSEL R142, R52, -INF , !P6 ;  /* 0xff800000348e7808 */ /* 0x000fc40007000000 */
[----:B------:R-:W-:Y:S02]  /*5e10*/  FSEL R139, R54, -INF , !P4 ;  /* 0xff800000368b7808 */ /* 0x000fe40006000000 */
[----:B------:R-:W-:Y:S02]  /*5e20*/  FSEL R140, R53, -INF , !P5 ;  /* 0xff800000358c7808 */ /* 0x000fe40006800000 */
[----:B------:R-:W-:Y:S02]  /*5e30*/  FSEL R137, R55, -INF , !P1 ;  /* 0xff80000037897808 */ /* 0x000fe40004800000 */
[-C--:B------:R-:W-:Y:S02]  /*5e40*/  ISETP.GE.AND P2, PT, R14, R188.reuse, PT ;  /* 0x000000bc0e00720c */ /* 0x080fe40003f46270 */
[C---:B------:R-:W-:Y:S02]  /*5e50*/  ISETP.GE.AND P6, PT, R100.reuse, R189, PT ;  /* 0x000000bd6400720c */ /* 0x040fe40003fc6270 */
[----:B------:R-:W-:-:S02]  /*5e60*/  ISETP.GE.AND P4, PT, R100, R188, PT ;  /* 0x000000bc6400720c */ /* 0x000fc40003f86270 */
[C---:B------:R-:W-:Y:S02]  /*5e70*/  ISETP.GE.AND P5, PT, R12.reuse, R189, PT ;  /* 0x000000bd0c00720c */ /* 0x040fe40003fa6270 */
[----:B------:R-:W-:Y:S02]  /*5e80*/  ISETP.GE.AND P1, PT, R12, R188, PT ;  /* 0x000000bc0c00720c */ /* 0x000fe40003f26270 */
[----:B------:R-:W-:Y:S02]  /*5e90*/  FSEL R67, R50, -INF , !P2 ;  /* 0xff80000032437808 */ /* 0x000fe40005000000 */
[----:B------:R-:W-:Y:S02]  /*5ea0*/  FSEL R9, R9, -INF , !P6 ;  /* 0xff80000009097808 */ /* 0x000fe40007000000 */
[----:B------:R-:W-:Y:S02]  /*5eb0*/  FSEL R8, R8, -INF , !P4 ;  /* 0xff80000008087808 */ /* 0x000fe40006000000 */
[----:B------:R-:W-:-:S02]  /*5ec0*/  FSEL R136, R49, -INF , !P5 ;  /* 0xff80000031887808 */ /* 0x000fc40006800000 */
        /* <DEDUP_REMOVED lines=60> */
.L_x_3585:
[----:B------:R-:W-:-:S04]  /*6290*/  LEA R15, -R6, RZ, 0x7 ;  /* 0x000000ff060f7211 */ /* 0x000fc800078e39ff */
[----:B------:R-:W-:Y:S02]  /*62a0*/  SHF.R.S32.HI R10, RZ, 0x1f, R15 ;  /* 0x0000001fff0a7819 */ /* 0x000fe4000001140f */
.L_x_3586:
[----:B------:R-:W-:Y:S01]  /*62b0*/  ISETP.GE.AND P4, PT, R232, c[0x0][0x220], PT ;  /* 0x00008800e8007a0c */ /* 0x000fe20003f86270 */
[----:B------:R-:W-:Y:S01]  /*62c0*/  BSSY B0, `(.L_x_3587) ;  /* 0x00000a1000007945 */ /* 0x000fe20003800000 */
[----:B------:R-:W-:Y:S02]  /*62d0*/  ISETP.GE.AND P2, PT, R40, c[0x0][0x220], PT ;  /* 0x0000880028007a0c */ /* 0x000fe40003f46270 */
[----:B------:R-:W-:-:S05]  /*62e0*/  IADD3 R13, P5, R226, R15, RZ ;  /* 0x0000000fe20d7210 */ /* 0x000fca0007fbe0ff */
[----:B------:R-:W-:-:S04]  /*62f0*/  IMAD.X R12, R225, 0x1, R10, P5 ;  /* 0x00000001e10c7824 */ /* 0x000fc800028e060a */
[-C--:B------:R-:W-:Y:S01]  /*6300*/  @!P4 IADD3 R17, P1, R15, R134.reuse, RZ ;  /* 0x000000860f11c210 */ /* 0x080fe20007f3e0ff */
[----:B------:R1:W-:Y:S03]  /*6310*/  @P4 STS.128 [R230+0x4000], RZ ;  /* 0x004000ffe6004388 */ /* 0x0003e60000000c00 */
[----:B------:R-:W-:Y:S01]  /*6320*/  @!P4 LEA R56, P6, R17, c[0x0][0x168], 0x1 ;  /* 0x00005a001138ca11 */ /* 0x000fe200078c08ff */
[----:B------:R-:W-:Y:S01]  /*6330*/  @!P4 IMAD.X R4, R10, 0x1, R135, P1 ;  /* 0x000000010a04c824 */ /* 0x000fe200008e0687 */
[----:B------:R-:W-:-:S04]  /*6340*/  @!P2 IADD3 R11, P1, R15, R134, RZ ;  /* 0x000000860f0ba210 */ /* 0x000fc80007f3e0ff */
[----:B------:R-:W-:Y:S01]  /*6350*/  @!P4 LEA.HI.X R57, R17, c[0x0][0x16c], R4, 0x1, P6 ;  /* 0x00005b001139ca11 */ /* 0x000fe200030f0c04 */
[--C-:B------:R-:W-:Y:S01]  /*6360*/  @!P2 IMAD.X R6, R10, 0x1, R135.reuse, P1 ;  /* 0x000000010a06a824 */ /* 0x100fe200008e0687 */
[-C--:B------:R-:W-:Y:S02]  /*6370*/  @!P4 IADD3 R17, P5, R13, R134.reuse, RZ ;  /* 0x000000860d11c210 */ /* 0x080fe40007fbe0ff */
        /* <DEDUP_REMOVED lines=16> */
[--C-:B------:R-:W-:Y:S01]  /*6480*/  @!P2 IMAD.X R4, R12, 0x1, R135.reuse, P1 ;  /* 0x000000010c04a824 */ /* 0x100fe200008e0687 */
[----:B------:R-:W-:Y:S01]  /*6490*/  @!P2 LEA R24, P1, R11, c[0x0][0x168], 0x1 ;  /* 0x00005a000b18aa11 */ /* 0x000fe200078208ff */
[----:B------:R-:W-:Y:S01]  /*64a0*/  IMAD.X R12, R225, 0x1, R12, P5 ;  /* 0x00000001e10c7824 */ /* 0x000fe200028e060c */
[-C--:B------:R-:W-:Y:S01]  /*64b0*/  @!P4 IADD3 R17, P5, R13, R134.reuse, RZ ;  /* 0x000000860d11c210 */ /* 0x080fe20007fbe0ff */
        /* <DEDUP_REMOVED lines=29> */
[C---:B------:R-:W-:Y:S01]  /*6690*/  @!P2 LEA R20, P1, R13.reuse, c[0x0][0x168], 0x1 ;  /* 0x00005a000d14aa11 */ /* 0x040fe200078208ff */
        /* <DEDUP_REMOVED lines=35> */
[C---:B------:R-:W-:Y:S01]  /*68d0*/  @!P2 LEA R58, P1, R13.reuse, c[0x0][0x168], 0x1 ;  /* 0x00005a000d3aaa11 */ /* 0x040fe200078208ff */
        /* <DEDUP_REMOVED lines=15> */
[----:B------:R-:W-:Y:S01]  /*69d0*/  @!P2 IMAD.X R13, R4, 0x1, R135, P1 ;  /* 0x00000001040da824 */ /* 0x000fe200008e0687 */
[C---:B------:R-:W-:Y:S01]  /*69e0*/  @!P2 LEA R60, P1, R6.reuse, c[0x0][0x168], 0x1 ;  /* 0x00005a00063caa11 */ /* 0x040fe200078208ff */
[----:B------:R-:W-:Y:S01]  /*69f0*/  IMAD.X R4, R225, 0x1, R4, P5 ;  /* 0x00000001e1047824 */ /* 0x000fe200028e0604 */
[----:B------:R-:W-:Y:S01]  /*6a00*/  @!P4 IADD3 R12, P5, R11, R134, RZ ;  /* 0x000000860b0cc210 */ /* 0x000fe20007fbe0ff */
[----:B------:R1:W-:Y:S01]  /*6a10*/  @P2 STS.128 [R230+0xa000], RZ ;  /* 0x00a000ffe6002388 */ /* 0x0003e20000000c00 */
[----:B------:R-:W-:Y:S02]  /*6a20*/  @!P2 LEA.HI.X R61, R6, c[0x0][0x16c], R13, 0x1, P1 ;  /* 0x00005b00063daa11 */ /* 0x000fe400008f0c0d */
[----:B--2---:R-:W-:Y:S01]  /*6a30*/  @!P4 LEA R56, P1, R12, c[0x0][0x168], 0x1 ;  /* 0x00005a000c38ca11 */ /* 0x004fe200078208ff */
        /* <DEDUP_REMOVED lines=41> */
.L_x_3588:
[----:B------:R-:W-:Y:S05]  /*6cd0*/  BSYNC B0 ;  /* 0x0000000000007941 */ /* 0x000fea0003800000 */
.L_x_3587:
[----:B------:R-:W0:Y:S01]  /*6ce0*/  LDGDEPBAR ;  /* 0x00000000000079af */ /* 0x000e220000000000 */
[----:B------:R-:W-:-:S04]  /*6cf0*/  IADD3 R134, P1, R15, R134, RZ ;  /* 0x000000860f867210 */ /* 0x000fc80007f3e0ff */
[----:B------:R-:W-:Y:S02]  /*6d00*/  IADD3.X R135, R10, R135, RZ, P1, !PT ;  /* 0x000000870a877210 */ /* 0x000fe40000ffe4ff */
.L_x_3584:
        /* <DEDUP_REMOVED lines=85> */
[----:B------:R-:W-:-:S03]  /*7260*/  FSETP.NEU.FTZ.AND P1, PT, R133, -INF , PT ;  /* 0xff8000008500780b */ /* 0x000fc60003f3d000 */
[C---:B------:R-:W-:Y:S01]  /*7270*/  FMUL.FTZ R66, R132.reuse, c[0x0][0x23c] ;  /* 0x00008f0084427a20 */ /* 0x040fe20000410000 */
[----:B------:R-:W-:Y:S02]  /*7280*/  FSEL R141, R141, RZ, P1 ;  /* 0x000000ff8d8d7208 */ /* 0x000fe40000800000 */
[----:B------:R-:W-:-:S03]  /*7290*/  FSETP.NEU.FTZ.AND P1, PT, R132, -INF , PT ;  /* 0xff8000008400780b */ /* 0x000fc60003f3d000 */
[--C-:B------:R-:W-:Y:S01]  /*72a0*/  FFMA.FTZ R62, R9, c[0x0][0x23c], -R141.reuse ;  /* 0x00008f00093e7a23 */ /* 0x100fe2000001088d */
[----:B------:R-:W-:Y:S01]  /*72b0*/  FSEL R66, R66, RZ, P1 ;  /* 0x000000ff42427208 */ /* 0x000fe20000800000 */
[--C-:B------:R-:W-:Y:S01]  /*72c0*/  FFMA.FTZ R59, R102, c[0x0][0x23c], -R141.reuse ;  /* 0x00008f00663b7a23 */ /* 0x100fe2000001088d */
[----:B------:R-:W-:Y:S01]  /*72d0*/  LEA R238, P1, R134, c[0x0][0x168], 0x1 ;  /* 0x00005a0086ee7a11 */ /* 0x000fe200078208ff */
[--C-:B------:R-:W-:Y:S02]  /*72e0*/  FFMA.FTZ R60, R104, c[0x0][0x23c], -R141.reuse ;  /* 0x00008f00683c7a23 */ /* 0x100fe4000001088d */
[----:B------:R-:W-:Y:S01]  /*72f0*/  FFMA.FTZ R55, R106, c[0x0][0x23c], -R141 ;  /* 0x00008f006a377a23 */ /* 0x000fe2000001088d */
[----:B------:R-:W-:Y:S01]  /*7300*/  MUFU.EX2 R62, R62 ;  /* 0x0000003e003e7308 */ /* 0x000fe20000000800 */
[--C-:B------:R-:W-:Y:S01]  /*7310*/  FFMA.FTZ R64, R8, c[0x0][0x23c], -R66.reuse ;  /* 0x00008f0008407a23 */ /* 0x100fe20000010842 */
[----:B------:R-:W1:Y:S01]  /*7320*/  LDSM.16.MT88.4 R104, [R214+0x10000] ;  /* 0x01000000d668783b */ /* 0x000e620000004200 */
[--C-:B------:R-:W-:Y:S01]  /*7330*/  FFMA.FTZ R63, R7, c[0x0][0x23c], -R66.reuse ;  /* 0x00008f00073f7a23 */ /* 0x100fe20000010842 */
[----:B------:R-:W-:Y:S01]  /*7340*/  LEA.HI.X R239, R134, c[0x0][0x16c], R135, 0x1, P1 ;  /* 0x00005b0086ef7a11 */ /* 0x000fe200008f0c87 */
[--C-:B------:R-:W-:Y:S01]  /*7350*/  FFMA.FTZ R61, R101, c[0x0][0x23c], -R66.reuse ;  /* 0x00008f00653d7a23 */ /* 0x100fe20000010842 */
[----:B------:R-:W2:Y:S01]  /*7360*/  LDSM.16.MT88.4 R4, [R212+0x10000] ;  /* 0x01000000d404783b */ /* 0x000ea20000004200 */
[----:B------:R-:W-:Y:S01]  /*7370*/  FFMA.FTZ R56, R95, c[0x0][0x23c], -R66 ;  /* 0x00008f005f387a23 */ /* 0x000fe20000010842 */
[----:B------:R-:W3:Y:S01]  /*7380*/  MUFU.EX2 R59, R59 ;  /* 0x0000003b003b7308 */ /* 0x000ee20000000800 */
[--C-:B------:R-:W-:Y:S01]  /*7390*/  FFMA.FTZ R58, R92, c[0x0][0x23c], -R141.reuse ;  /* 0x00008f005c3a7a23 */ /* 0x100fe2000001088d */
[----:B------:R-:W4:Y:S01]  /*73a0*/  LDSM.16.MT88.4 R8, [R216+0x10800] ;  /* 0x01080000d808783b */ /* 0x000f220000004200 */
[----:B------:R-:W-:-:S02]  /*73b0*/  FFMA.FTZ R53, R32, c[0x0][0x23c], -R141 ;  /* 0x00008f0020357a23 */ /* 0x000fc4000001088d */
[--C-:B------:R-:W-:Y:S02]  /*73c0*/  FFMA.FTZ R54, R94, c[0x0][0x23c], -R141.reuse ;  /* 0x00008f005e367a23 */ /* 0x100fe4000001088d */
[--C-:B------:R-:W-:Y:S01]  /*73d0*/  FFMA.FTZ R49, R34, c[0x0][0x23c], -R141.reuse ;  /* 0x00008f0022317a23 */ /* 0x100fe2000001088d */
[----:B------:R-:W-:Y:S01]  /*73e0*/  MUFU.EX2 R60, R60 ;  /* 0x0000003c003c7308 */ /* 0x000fe20000000800 */
[--C-:B------:R-:W-:Y:S02]  /*73f0*/  FFMA.FTZ R57, R33, c[0x0][0x23c], -R66.reuse ;  /* 0x00008f0021397a23 */ /* 0x100fe40000010842 */
[--C-:B------:R-:W-:Y:S01]  /*7400*/  FFMA.FTZ R52, R93, c[0x0][0x23c], -R66.reuse ;  /* 0x00008f005d347a23 */ /* 0x100fe20000010842 */
[----:B------:R-:W5:Y:S01]  /*7410*/  LDSM.16.MT88.4 R32, [R214+0x10800] ;  /* 0x01080000d620783b */ /* 0x000f620000004200 */
[--C-:B------:R-:W-:Y:S02]  /*7420*/  FFMA.FTZ R51, R31, c[0x0][0x23c], -R66.reuse ;  /* 0x00008f001f337a23 */ /* 0x100fe40000010842 */
[----:B------:R-:W-:Y:S01]  /*7430*/  FFMA.FTZ R48, R29, c[0x0][0x23c], -R66 ;  /* 0x00008f001d307a23 */ /* 0x000fe20000010842 */
[----:B------:R-:W1:Y:S01]  /*7440*/  MUFU.EX2 R55, R55 ;  /* 0x0000003700377308 */ /* 0x000e620000000800 */
[----:B---3--:R-:W-:Y:S01]  /*7450*/  F2FP.PACK_AB R112, R59, R62 ;  /* 0x0000003e3b70723e */ /* 0x008fe200000000ff */
[----:B------:R-:W3:Y:S01]  /*7460*/  LDSM.16.MT88.4 R28, [R213+0x10800] ;  /* 0x01080000d51c783b */ /* 0x000ee20000004200 */
[----:B------:R-:W-:-:S02]  /*7470*/  FFMA.FTZ R45, R44, c[0x0][0x23c], -R141 ;  /* 0x00008f002c2d7a23 */ /* 0x000fc4000001088d */
[--C-:B------:R-:W-:Y:S02]  /*7480*/  FFMA.FTZ R50, R178, c[0x0][0x23c], -R141.reuse ;  /* 0x00008f00b2327a23 */ /* 0x100fe4000001088d */
[--C-:B------:R-:W-:Y:S01]  /*7490*/  FFMA.FTZ R46, R182, c[0x0][0x23c], -R141.reuse ;  /* 0x00008f00b62e7a23 */ /* 0x100fe2000001088d */
[----:B------:R-:W-:Y:S01]  /*74a0*/  MUFU.EX2 R64, R64 ;  /* 0x0000004000407308 */ /* 0x000fe20000000800 */
[----:B------:R-:W-:Y:S02]  /*74b0*/  FFMA.FTZ R3, R180, c[0x0][0x23c], -R141 ;  /* 0x00008f00b4037a23 */ /* 0x000fe4000001088d */
[--C-:B------:R-:W-:Y:S02]  /*74c0*/  FFMA.FTZ R47, R145, c[0x0][0x23c], -R66.reuse ;  /* 0x00008f00912f7a23 */ /* 0x100fe40000010842 */
        /* <DEDUP_REMOVED lines=47> */
[----:B------:R-:W2:Y:S01]  /*77c0*/  MUFU.EX2 R52, R52 ;  /* 0x0000003400347308 */ /* 0x000ea20000000800 */
        /* <DEDUP_REMOVED lines=77> */
[C---:B---3--:R-:W-:Y:S02]  /*7ca0*/  HMMA.16816.F32 R108, R4.reuse, R28, R108 ;  /* 0x0000001c046c723c */ /* 0x048fe4000000186c */
[----:B------:R-:W3:Y:S06]  /*7cb0*/  MUFU.EX2 R169, R169 ;  /* 0x000000a900a97308 */ /* 0x000eec0000000800 */
        /* <DEDUP_REMOVED lines=72> */
[----:B------:R-:W3:Y:S01]  /*8140*/  LDSM.16.MT88.4 R16, [R214+0x11800] ;  /* 0x01180000d610783b */ /* 0x000ee20000004200 */
[----:B------:R-:W-:-:S06]  /*8150*/  FADD.FTZ R3, R160, R3 ;  /* 0x00000003a0037221 */ /* 0x000fcc0000010000 */
        /* <DEDUP_REMOVED lines=21> */
[----:B------:R-:W-:-:S02]  /*82b0*/  F2FP.PACK_AB R4, R160, R159 ;  /* 0x0000009fa004723e */ /* 0x000fc400000000ff */
[----:B-----5:R-:W-:Y:S01]  /*82c0*/  F2FP.PACK_AB R5, R165, R164 ;  /* 0x000000a4a505723e */ /* 0x020fe200000000ff */
[----:B------:R-:W-:Y:S01]  /*82d0*/  FADD.FTZ R164, R164, R153 ;  /* 0x00000099a4a47221 */ /* 0x000fe20000010000 */
[----:B------:R-:W-:Y:S01]  /*82e0*/  F2FP.PACK_AB R6, R161, R162 ;  /* 0x000000a2a106723e */ /* 0x000fe200000000ff */
[----:B------:R-:W-:Y:S01]  /*82f0*/  FADD.FTZ R162, R162, R3 ;  /* 0x00000003a2a27221 */ /* 0x000fe20000010000 */
[----:B------:R-:W-:Y:S01]  /*8300*/  F2FP.PACK_AB R7, R169, R166 ;  /* 0x000000a6a907723e */ /* 0x000fe200000000ff */
[----:B------:R-:W-:Y:S02]  /*8310*/  FADD.FTZ R165, R165, R164 ;  /* 0x000000a4a5a57221 */ /* 0x000fe40000010000 */
[----:B------:R-:W-:Y:S02]  /*8320*/  FADD.FTZ R161, R161, R162 ;  /* 0x000000a2a1a17221 */ /* 0x000fe40000010000 */
        /* <DEDUP_REMOVED lines=99> */
[----:B---3--:R-:W-:Y:S01]  /*8960*/  HMMA.16816.F32 R108, R4, R16, R108 ;  /* 0x00000010046c723c */ /* 0x008fe2000000186c */
[----:B------:R-:W-:-:S04]  /*8970*/  FFMA.FTZ R27, R136, c[0x0][0x23c], -R141 ;  /* 0x00008f00881b7a23 */ /* 0x000fc8000001088d */
[----:B------:R-:W3:Y:S03]  /*8980*/  MUFU.EX2 R25, R25 ;  /* 0x0000001900197308 */ /* 0x000ee60000000800 */
[C---:B------:R-:W-:Y:S01]  /*8990*/  HMMA.16816.F32 R120, R4.reuse, R18, R120 ;  /* 0x000000120478723c */ /* 0x040fe20000001878 */
[----:B------:R-:W5:Y:S04]  /*89a0*/  LDSM.16.MT88.4 R16, [R213+0xf800] ;  /* 0x00f80000d510783b */ /* 0x000f680000004200 */
[----:B------:R-:W-:Y:S03]  /*89b0*/  MUFU.EX2 R26, R26 ;  /* 0x0000001a001a7308 */ /* 0x000fe60000000800 */
[C---:B----4-:R-:W-:Y:S05]  /*89c0*/  HMMA.16816.F32 R116, R4.reuse, R20, R116 ;  /* 0x000000140474723c */ /* 0x050fea0000001874 */
[----:B------:R-:W4:Y:S03]  /*89d0*/  MUFU.EX2 R27, R27 ;  /* 0x0000001b001b7308 */ /* 0x000f260000000800 */
[----:B------:R-:W-:Y:S05]  /*89e0*/  HMMA.16816.F32 R112, R4, R22, R112 ;  /* 0x000000160470723c */ /* 0x000fea0000001870 */
[----:B------:R-:W1:Y:S02]  /*89f0*/  MUFU.EX2 R30, R30 ;  /* 0x0000001e001e7308 */ /* 0x000e640000000800 */
[----:B---3--:R-:W-:Y:S01]  /*8a00*/  F2FP.PACK_AB R4, R25, R24 ;  /* 0x000000181904723e */ /* 0x008fe200000000ff */
        /* <DEDUP_REMOVED lines=8> */
[----:B-1----:R-:W-:Y:S01]  /*8a90*/  F2FP.PACK_AB R7, R241, R30 ;  /* 0x0000001ef107723e */ /* 0x002fe200000000ff */
        /* <DEDUP_REMOVED lines=87> */
.L_x_3590:
[----:B------:R-:W-:-:S04]  /*9010*/  LEA R9, -R38, RZ, 0x7 ;  /* 0x000000ff26097211 */ /* 0x000fc800078e39ff */
[----:B------:R-:W-:Y:S02]  /*9020*/  SHF.R.S32.HI R4, RZ, 0x1f, R9 ;  /* 0x0000001fff047819 */ /* 0x000fe40000011409 */
.L_x_3591:
        /* <DEDUP_REMOVED lines=98> */
[----:B--2---:R-:W-:-:S02]  /*9650*/  @!P1 LEA R26, P5, R6, c[0x0][0x170], 0x1 ;  /* 0x00005c00061a9a11 */ /* 0x004fc400078a08ff */
        /* <DEDUP_REMOVED lines=10> */
[----:B------:R-:W-:-:S03]  /*9700*/  @!P1 LEA.HI.X R5, R42, c[0x0][0x174], R5, 0x1, P3 ;  /* 0x00005d002a059a11 */ /* 0x000fc600018f0c05 */
        /* <DEDUP_REMOVED lines=36> */
[----:B-1----:R-:W5:Y:S04]  /*9950*/  LDSM.16.M88.4 R12, [R221+0x6800] ;  /* 0x00680000dd0c783b */ /* 0x002f680000000200 */
[----:B------:R-:W1:Y:S04]  /*9960*/  LDSM.16.M88.4 R44, [R221+0x4800] ;  /* 0x00480000dd2c783b */ /* 0x000e680000000200 */
[----:B----4-:R-:W4:Y:S04]  /*9970*/  LDSM.16.M88.4 R20, [R221+0x6000] ;  /* 0x00600000dd14783b */ /* 0x010f280000000200 */
[----:B------:R-:W1:Y:S04]  /*9980*/  LDSM.16.M88.4 R36, [R221+0x5000] ;  /* 0x00500000dd24783b */ /* 0x000e680000000200 */
[----:B------:R-:W1:Y:S04]  /*9990*/  LDSM.16.M88.4 R28, [R221+0x5800] ;  /* 0x00580000dd1c783b */ /* 0x000e680000000200 */
[----:B------:R-:W1:Y:S04]  /*99a0*/  LDSM.16.M88.4 R164, [R221+0x7000] ;  /* 0x00700000dda4783b */ /* 0x000e680000000200 */
[----:B------:R-:W1:Y:S04]  /*99b0*/  LDSM.16.M88.4 R64, [R221+0x7800] ;  /* 0x00780000dd40783b */ /* 0x000e680000000200 */
[----:B------:R-:W-:Y:S04]  /*99c0*/  LDSM.16.M88.4 R60, [R220] ;  /* 0x00000000dc3c783b */ /* 0x000fe80000000200 */
[----:B--2---:R-:W2:Y:S04]  /*99d0*/  LDSM.16.M88.4 R4, [R219] ;  /* 0x00000000db04783b */ /* 0x004ea80000000200 */
[----:B------:R-:W2:Y:S01]  /*99e0*/  LDSM.16.M88.4 R8, [R207] ;  /* 0x00000000cf08783b */ /* 0x000ea20000000200 */
[C---:B---3--:R-:W-:Y:S03]  /*99f0*/  HMMA.16816.F32 R56, R156.reuse, R52, RZ ;  /* 0x000000349c38723c */ /* 0x048fe600000018ff */
[----:B------:R-:W3:Y:S04]  /*9a00*/  LDSM.16.M88.4 R172, [R211] ;  /* 0x00000000d3ac783b */ /* 0x000ee80000000200 */
[----:B------:R-:W2:Y:S01]  /*9a10*/  LDSM.16.M88.4 R136, [R208] ;  /* 0x00000000d088783b */ /* 0x000ea20000000200 */
[C---:B-----5:R-:W-:Y:S03]  /*9a20*/  HMMA.16816.F32 R16, R156.reuse, R12, RZ ;  /* 0x0000000c9c10723c */ /* 0x060fe600000018ff */
[----:B------:R-:W5:Y:S04]  /*9a30*/  LDSM.16.M88.4 R152, [R210] ;  /* 0x00000000d298783b */ /* 0x000f680000000200 */
[----:B------:R-:W2:Y:S01]  /*9a40*/  LDSM.16.M88.4 R148, [R209] ;  /* 0x00000000d194783b */ /* 0x000ea20000000200 */
[C---:B------:R-:W-:Y:S03]  /*9a50*/  HMMA.16816.F32 R52, R156.reuse, R54, RZ ;  /* 0x000000369c34723c */ /* 0x040fe600000018ff */
[----:B------:R-:W2:Y:S04]  /*9a60*/  LDSM.16.M88.4 R144, [R206] ;  /* 0x00000000ce90783b */ /* 0x000ea80000000200 */
[----:B------:R-:W-:Y:S01]  /*9a70*/  LDSM.16.M88.4 R140, [R218] ;  /* 0x00000000da8c783b */ /* 0x000fe20000000200 */
[C---:B------:R-:W-:Y:S03]  /*9a80*/  HMMA.16816.F32 R12, R156.reuse, R14, RZ ;  /* 0x0000000e9c0c723c */ /* 0x040fe600000018ff */
[----:B------:R-:W-:Y:S04]  /*9a90*/  LDSM.16.M88.4 R176, [R215+0x5800] ;  /* 0x00580000d7b0783b */ /* 0x000fe80000000200 */
[----:B------:R-:W-:Y:S01]  /*9aa0*/  LDSM.16.M88.4 R180, [R220+0x2000] ;  /* 0x00200000dcb4783b */ /* 0x000fe20000000200 */
[C---:B-1----:R-:W-:Y:S03]  /*9ab0*/  HMMA.16816.F32 R48, R156.reuse, R44, RZ ;  /* 0x0000002c9c30723c */ /* 0x042fe600000018ff */
[----:B------:R-:W-:Y:S04]  /*9ac0*/  LDSM.16.M88.4 R184, [R198] ;  /* 0x00000000c6b8783b */ /* 0x000fe80000000200 */
        /* <DEDUP_REMOVED lines=33> */
[----:B------:R-:W5:Y:S07]  /*9ce0*/  LDSM.16.M88.4 R144, [R215+0x7800] ;  /* 0x00780000d790783b */ /* 0x000f6e0000000200 */
[C---:B-1----:R-:W-:Y:S08]  /*9cf0*/  HMMA.16816.F32 R160, R60.reuse, R64, R160 ;  /* 0x000000403ca0723c */ /* 0x042ff000000018a0 */
[----:B------:R-:W-:Y:S01]  /*9d00*/  HMMA.16816.F32 R156, R60, R66, R156 ;  /* 0x000000423c9c723c */ /* 0x000fe2000000189c */
[----:B------:R-:W-:Y:S04]  /*9d10*/  LDSM.16.M88.4 R64, [R204] ;  /* 0x00000000cc40783b */ /* 0x000fe80000000200 */
[----:B------:R-:W-:Y:S03]  /*9d20*/  LDSM.16.M88.4 R60, [R204+0x800] ;  /* 0x00080000cc3c783b */ /* 0x000fe60000000200 */
[C---:B--2---:R-:W-:Y:S08]  /*9d30*/  HMMA.16816.F32 R56, R140.reuse, R4, R56 ;  /* 0x000000048c38723c */ /* 0x044ff00000001838 */
[C---:B------:R-:W-:Y:S01]  /*9d40*/  HMMA.16816.F32 R52, R140.reuse, R6, R52 ;  /* 0x000000068c34723c */ /* 0x040fe20000001834 */
[----:B------:R-:W1:Y:S07]  /*9d50*/  LDSM.16.M88.4 R4, [R217] ;  /* 0x00000000d904783b */ /* 0x000e6e0000000200 */
[C---:B----4-:R-:W-:Y:S08]  /*9d60*/  HMMA.16816.F32 R48, R140.reuse, R8, R48 ;  /* 0x000000088c30723c */ /* 0x050ff00000001830 */
[C---:B------:R-:W-:Y:S01]  /*9d70*/  HMMA.16816.F32 R44, R140.reuse, R10, R44 ;  /* 0x0000000a8c2c723c */ /* 0x040fe2000000182c */
[----:B------:R-:W2:Y:S07]  /*9d80*/  LDSM.16.M88.4 R8, [R204+0x1000] ;  /* 0x00100000cc08783b */ /* 0x000eae0000000200 */
[C---:B---3--:R-:W-:Y:S08]  /*9d90*/  HMMA.16816.F32 R40, R140.reuse, R136, R40 ;  /* 0x000000888c28723c */ /* 0x048ff00000001828 */
[C---:B------:R-:W-:Y:S01]  /*9da0*/  HMMA.16816.F32 R36, R140.reuse, R138, R36 ;  /* 0x0000008a8c24723c */ /* 0x040fe20000001824 */
[----:B------:R-:W3:Y:S07]  /*9db0*/  LDSM.16.M88.4 R136, [R204+0x1800] ;  /* 0x00180000cc88783b */ /* 0x000eee0000000200 */
[C---:B-----5:R-:W-:Y:S08]  /*9dc0*/  HMMA.16816.F32 R160, R140.reuse, R144, R160 ;  /* 0x000000908ca0723c */ /* 0x060ff000000018a0 */
[----:B------:R-:W-:Y:S01]  /*9dd0*/  HMMA.16816.F32 R156, R140, R146, R156 ;  /* 0x000000928c9c723c */ /* 0x000fe2000000189c */
        /* <DEDUP_REMOVED lines=8> */
[----:B------:R-:W-:Y:S01]  /*9e60*/  HMMA.16816.F32 R36, R4, R10, R36 ;  /* 0x0000000a0424723c */ /* 0x000fe20000001824 */
[----:B------:R-:W2:Y:S07]  /*9e70*/  LDSM.16.M88.4 R8, [R204+0x3800] ;  /* 0x00380000cc08783b */ /* 0x000eae0000000200 */
[C---:B------:R-:W-:Y:S08]  /*9e80*/  HMMA.16816.F32 R32, R140.reuse, R176, R32 ;  /* 0x000000b08c20723c */ /* 0x040ff00000001820 */
[C---:B------:R-:W-:Y:S01]  /*9e90*/  HMMA.16816.F32 R28, R140.reuse, R178, R28 ;  /* 0x000000b28c1c723c */ /* 0x040fe2000000181c */
[----:B------:R-:W-:Y:S07]  /*9ea0*/  LDSM.16.M88.4 R176, [R197] ;  /* 0x00000000c5b0783b */ /* 0x000fee0000000200 */
[C---:B------:R-:W-:Y:S08]  /*9eb0*/  HMMA.16816.F32 R24, R140.reuse, R172, R24 ;  /* 0x000000ac8c18723c */ /* 0x040ff00000001818 */
[C---:B------:R-:W-:Y:S01]  /*9ec0*/  HMMA.16816.F32 R20, R140.reuse, R174, R20 ;  /* 0x000000ae8c14723c */ /* 0x040fe20000001814 */
[----:B------:R-:W-:Y:S07]  /*9ed0*/  LDSM.16.M88.4 R172, [R196] ;  /* 0x00000000c4ac783b */ /* 0x000fee0000000200 */
[C---:B------:R-:W-:Y:S08]  /*9ee0*/  HMMA.16816.F32 R16, R140.reuse, R152, R16 ;  /* 0x000000988c10723c */ /* 0x040ff00000001810 */
[C---:B------:R-:W-:Y:S01]  /*9ef0*/  HMMA.16816.F32 R12, R140.reuse, R154, R12 ;  /* 0x0000009a8c0c723c */ /* 0x040fe2000000180c */
[----:B------:R-:W-:Y:S07]  /*9f00*/  LDSM.16.M88.4 R152, [R221+0xa800] ;  /* 0x00a80000dd98783b */ /* 0x000fee0000000200 */
[C---:B------:R-:W-:Y:S08]  /*9f10*/  HMMA.16816.F32 R168, R140.reuse, R148, R168 ;  /* 0x000000948ca8723c */ /* 0x040ff000000018a8 */
[----:B------:R-:W-:Y:S01]  /*9f20*/  HMMA.16816.F32 R164, R140, R150, R164 ;  /* 0x000000968ca4723c */ /* 0x000fe200000018a4 */
[----:B------:R-:W-:Y:S04]  /*9f30*/  LDSM.16.M88.4 R140, [R222+0x2000] ;  /* 0x00200000de8c783b */ /* 0x000fe80000000200 */
[----:B------:R-:W-:Y:S03]  /*9f40*/  LDSM.16.M88.4 R148, [R221+0xb000] ;  /* 0x00b00000dd94783b */ /* 0x000fe60000000200 */
        /* <DEDUP_REMOVED lines=12> */
[C---:B--2---:R-:W-:Y:S08]  /*a010*/  HMMA.16816.F32 R160, R4.reuse, R8, R160 ;  /* 0x0000000804a0723c */ /* 0x044ff000000018a0 */
[----:B------:R-:W-:Y:S01]  /*a020*/  HMMA.16816.F32 R156, R4, R10, R156 ;  /* 0x0000000a049c723c */ /* 0x000fe2000000189c */
[----:B------:R-:W2:Y:S04]  /*a030*/  LDSM.16.M88.4 R8, [R221+0x9800] ;  /* 0x00980000dd08783b */ /* 0x000ea80000000200 */
[----:B------:R-:W5:Y:S03]  /*a040*/  LDSM.16.M88.4 R4, [R221+0xa000] ;  /* 0x00a00000dd04783b */ /* 0x000f660000000200 */
[C---:B---3--:R-:W-:Y:S08]  /*a050*/  HMMA.16816.F32 R56, R140.reuse, R136, R56 ;  /* 0x000000888c38723c */ /* 0x048ff00000001838 */
[C---:B------:R-:W-:Y:S01]  /*a060*/  HMMA.16816.F32 R52, R140.reuse, R138, R52 ;  /* 0x0000008a8c34723c */ /* 0x040fe20000001834 */
[----:B------:R-:W3:Y:S07]  /*a070*/  LDSM.16.M88.4 R136, [R203] ;  /* 0x00000000cb88783b */ /* 0x000eee0000000200 */
[C---:B-1----:R-:W-:Y:S08]  /*a080*/  HMMA.16816.F32 R48, R140.reuse, R64, R48 ;  /* 0x000000408c30723c */ /* 0x042ff00000001830 */
[C---:B------:R-:W-:Y:S01]  /*a090*/  HMMA.16816.F32 R44, R140.reuse, R66, R44 ;  /* 0x000000428c2c723c */ /* 0x040fe2000000182c */
[----:B------:R-:W-:Y:S07]  /*a0a0*/  LDSM.16.M88.4 R64, [R202] ;  /* 0x00000000ca40783b */ /* 0x000fee0000000200 */
[C---:B----4-:R-:W-:Y:S08]  /*a0b0*/  HMMA.16816.F32 R40, R140.reuse, R60, R40 ;  /* 0x0000003c8c28723c */ /* 0x050ff00000001828 */
[C---:B--2---:R-:W-:Y:S08]  /*a0c0*/  HMMA.16816.F32 R32, R140.reuse, R8, R32 ;  /* 0x000000088c20723c */ /* 0x044ff00000001820 */
[C---:B------:R-:W-:Y:S01]  /*a0d0*/  HMMA.16816.F32 R28, R140.reuse, R10, R28 ;  /* 0x0000000a8c1c723c */ /* 0x040fe2000000181c */
[----:B------:R-:W1:Y:S07]  /*a0e0*/  LDSM.16.M88.4 R8, [R200] ;  /* 0x00000000c808783b */ /* 0x000e6e0000000200 */
[C---:B-----5:R-:W-:Y:S08]  /*a0f0*/  HMMA.16816.F32 R24, R140.reuse, R4, R24 ;  /* 0x000000048c18723c */ /* 0x060ff00000001818 */
[C---:B------:R-:W-:Y:S01]  /*a100*/  HMMA.16816.F32 R20, R140.reuse, R6, R20 ;  /* 0x000000068c14723c */ /* 0x040fe20000001814 */
[----:B------:R-:W2:Y:S07]  /*a110*/  LDSM.16.M88.4 R4, [R199] ;  /* 0x00000000c704783b */ /* 0x000eae0000000200 */
[C---:B------:R-:W-:Y:S01]  /*a120*/  HMMA.16816.F32 R36, R140.reuse, R62, R36 ;  /* 0x0000003e8c24723c */ /* 0x040fe20000001824 */
[----:B------:R-:W4:Y:S07]  /*a130*/  LDSM.16.M88.4 R60, [R201] ;  /* 0x00000000c93c783b */ /* 0x000f2e0000000200 */
[C---:B------:R-:W-:Y:S08]  /*a140*/  HMMA.16816.F32 R16, R140.reuse, R152, R16 ;  /* 0x000000988c10723c */ /* 0x040ff00000001810 */
[C---:B------:R-:W-:Y:S01]  /*a150*/  HMMA.16816.F32 R12, R140.reuse, R154, R12 ;  /* 0x0000009a8c0c723c */ /* 0x040fe2000000180c */
[----:B------:R-:W-:Y:S07]  /*a160*/  LDSM.16.M88.4 R152, [R218+0x2000] ;  /* 0x00200000da98783b */ /* 0x000fee0000000200 */
[C---:B------:R-:W-:Y:S08]  /*a170*/  HMMA.16816.F32 R168, R140.reuse, R148, R168 ;  /* 0x000000948ca8723c */ /* 0x040ff000000018a8 */
[----:B------:R-:W-:Y:S01]  /*a180*/  HMMA.16816.F32 R164, R140, R150, R164 ;  /* 0x000000968ca4723c */ /* 0x000fe200000018a4 */
[----:B------:R-:W5:Y:S07]  /*a190*/  LDSM.16.M88.4 R148, [R215+0x8000] ;  /* 0x00800000d794783b */ /* 0x000f6e0000000200 */
[----:B---3--:R-:W-:Y:S08]  /*a1a0*/  HMMA.16816.F32 R56, R180, R136, R56 ;  /* 0x00000088b438723c */ /* 0x008ff00000001838 */
[C---:B------:R-:W-:Y:S08]  /*a1b0*/  HMMA.16816.F32 R160, R140.reuse, R144, R160 ;  /* 0x000000908ca0723c */ /* 0x040ff000000018a0 */
[----:B------:R-:W-:Y:S01]  /*a1c0*/  HMMA.16816.F32 R156, R140, R146, R156 ;  /* 0x000000928c9c723c */ /* 0x000fe2000000189c */
[----:B------:R-:W3:Y:S04]  /*a1d0*/  LDSM.16.M88.4 R144, [R215+0x8800] ;  /* 0x00880000d790783b */ /* 0x000ee80000000200 */
[----:B------:R-:W-:Y:S03]  /*a1e0*/  LDSM.16.M88.4 R140, [R215+0x9000] ;  /* 0x00900000d78c783b */ /* 0x000fe60000000200 */
[C---:B------:R-:W-:Y:S01]  /*a1f0*/  HMMA.16816.F32 R52, R180.reuse, R138, R52 ;  /* 0x0000008ab434723c */ /* 0x040fe20000001834 */
[----:B------:R-:W-:Y:S07]  /*a200*/  LDSM.16.M88.4 R136, [R215+0x9800] ;  /* 0x00980000d788783b */ /* 0x000fee0000000200 */
[C---:B-1----:R-:W-:Y:S08]  /*a210*/  HMMA.16816.F32 R32, R180.reuse, R8, R32 ;  /* 0x00000008b420723c */ /* 0x042ff00000001820 */
[C---:B------:R-:W-:Y:S01]  /*a220*/  HMMA.16816.F32 R28, R180.reuse, R10, R28 ;  /* 0x0000000ab41c723c */ /* 0x040fe2000000181c */
[----:B------:R-:W-:Y:S07]  /*a230*/  LDSM.16.M88.4 R8, [R217+0x2000] ;  /* 0x00200000d908783b */ /* 0x000fee0000000200 */
[C---:B--2---:R-:W-:Y:S08]  /*a240*/  HMMA.16816.F32 R24, R180.reuse, R4, R24 ;  /* 0x00000004b418723c */ /* 0x044ff00000001818 */
[C---:B------:R-:W-:Y:S01]  /*a250*/  HMMA.16816.F32 R20, R180.reuse, R6, R20 ;  /* 0x00000006b414723c */ /* 0x040fe20000001814 */
[----:B------:R-:W1:Y:S07]  /*a260*/  LDSM.16.M88.4 R4, [R204+0x4000] ;  /* 0x00400000cc04783b */ /* 0x000e6e0000000200 */
[C---:B------:R-:W-:Y:S08]  /*a270*/  HMMA.16816.F32 R48, R180.reuse, R64, R48 ;  /* 0x00000040b430723c */ /* 0x040ff00000001830 */
[C---:B------:R-:W-:Y:S01]  /*a280*/  HMMA.16816.F32 R44, R180.reuse, R66, R44 ;  /* 0x00000042b42c723c */ /* 0x040fe2000000182c */
[----:B------:R-:W2:Y:S07]  /*a290*/  LDSM.16.M88.4 R64, [R215+0xa000] ;  /* 0x00a00000d740783b */ /* 0x000eae0000000200 */
[C---:B----4-:R-:W-:Y:S08]  /*a2a0*/  HMMA.16816.F32 R40, R180.reuse, R60, R40 ;  /* 0x0000003cb428723c */ /* 0x050ff00000001828 */
[----:B------:R-:W-:Y:S01]  /*a2b0*/  HMMA.16816.F32 R36, R180, R62, R36 ;  /* 0x0000003eb424723c */ /* 0x000fe20000001824 */
[----:B------:R-:W4:Y:S07]  /*a2c0*/  LDSM.16.M88.4 R60, [R215+0xa800] ;  /* 0x00a80000d73c783b */ /* 0x000f2e0000000200 */
[----:B-----5:R-:W-:Y:S08]  /*a2d0*/  HMMA.16816.F32 R56, R152, R148, R56 ;  /* 0x000000949838723c */ /* 0x020ff00000001838 */
[C---:B------:R-:W-:Y:S08]  /*a2e0*/  HMMA.16816.F32 R160, R180.reuse, R172, R160 ;  /* 0x000000acb4a0723c */ /* 0x040ff000000018a0 */
[C---:B------:R-:W-:Y:S01]  /*a2f0*/  HMMA.16816.F32 R172, R180.reuse, R174, R156 ;  /* 0x000000aeb4ac723c */ /* 0x040fe2000000189c */
[----:B------:R-:W5:Y:S07]  /*a300*/  LDSM.16.M88.4 R156, [R204+0x4800] ;  /* 0x00480000cc9c783b */ /* 0x000f6e0000000200 */
[----:B------:R-:W-:Y:S08]  /*a310*/  HMMA.16816.F32 R16, R180, R184, R16 ;  /* 0x000000b8b410723c */ /* 0x000ff00000001810 */
[----:B------:R-:W-:Y:S08]  /*a320*/  HMMA.16816.F32 R52, R152, R150, R52 ;  /* 0x000000969834723c */ /* 0x000ff00000001834 */
[----:B------:R-:W-:Y:S07]  /*a330*/  HMMA.16816.F32 R168, R180, R176, R168 ;  /* 0x000000b0b4a8723c */ /* 0x000fee00000018a8 */
[----:B------:R-:W-:Y:S01]  /*a340*/  IMAD R176, R231, 0x80, R229 ;  /* 0x00000080e7b07824 */ /* 0x000fe200078e02e5 */
[----:B---3--:R-:W-:Y:S08]  /*a350*/  HMMA.16816.F32 R48, R152, R144, R48 ;  /* 0x000000909830723c */ /* 0x008ff00000001830 */
[----:B-1----:R-:W-:Y:S08]  /*a360*/  HMMA.16816.F32 R56, R8, R4, R56 ;  /* 0x000000040838723c */ /* 0x002ff00000001838 */
[C---:B--2---:R-:W-:Y:S07]  /*a370*/  HMMA.16816.F32 R20, R152.reuse, R66, R20 ;  /* 0x000000429814723c */ /* 0x044fee0000001814 */
[----:B------:R-:W-:Y:S01]  /*a380*/  IADD3 R66, R176, 0x1, RZ ;  /* 0x00000001b0427810 */ /* 0x000fe20007ffe0ff */
[----:B----4-:R-:W-:Y:S03]  /*a390*/  HMMA.16816.F32 R16, R152, R60, R16 ;  /* 0x0000003c9810723c */ /* 0x010fe60000001810 */
[----:B------:R-:W1:Y:S01]  /*a3a0*/  I2F R60, R66 ;  /* 0x00000042003c7306 */ /* 0x000e620000201400 */
[----:B------:R-:W-:-:S02]  /*a3b0*/  ISETP.GE.AND P6, PT, R66, R189, PT ;  /* 0x000000bd4200720c */ /* 0x000fc40003fc6270 */
[----:B------:R-:W-:Y:S02]  /*a3c0*/  ISETP.GE.AND P4, PT, R66, R188, PT ;  /* 0x000000bc4200720c */ /* 0x000fe40003f86270 */
[----:B------:R-:W-:Y:S01]  /*a3d0*/  HMMA.16816.F32 R52, R8, R6, R52 ;  /* 0x000000060834723c */ /* 0x000fe20000001834 */
[----:B------:R-:W2:Y:S07]  /*a3e0*/  LDSM.16.M88.4 R4, [R204+0x5000] ;  /* 0x00500000cc04783b */ /* 0x000eae0000000200 */
[----:B------:R-:W-:Y:S01]  /*a3f0*/  HMMA.16816.F32 R24, R152, R64, R24 ;  /* 0x000000409818723c */ /* 0x000fe20000001818 */
[----:B-1----:R-:W-:-:S06]  /*a400*/  FFMA.FTZ R57, R0, R60, R57 ;  /* 0x0000003c00397223 */ /* 0x002fcc0000010039 */
[C---:B------:R-:W-:Y:S01]  /*a410*/  IADD3 R65, R176.reuse, 0x8, RZ ;  /* 0x00000008b0417810 */ /* 0x040fe20007ffe0ff */
[----:B------:R-:W-:Y:S01]  /*a420*/  HMMA.16816.F32 R44, R152, R146, R44 ;  /* 0x00000092982c723c */ /* 0x000fe2000000182c */
[----:B------:R-:W-:Y:S02]  /*a430*/  IADD3 R64, R176, 0x9, RZ ;  /* 0x00000009b0407810 */ /* 0x000fe40007ffe0ff */
[----:B------:R-:W1:Y:S01]  /*a440*/  I2F R61, R65 ;  /* 0x00000041003d7306 */ /* 0x000e620000201400 */
[C---:B------:R-:W-:Y:S02]  /*a450*/  ISETP.GE.AND P3, PT, R65.reuse, R189, PT ;  /* 0x000000bd4100720c */ /* 0x040fe40003f66270 */
[----:B------:R-:W-:Y:S02]  /*a460*/  ISETP.GE.AND P5, PT, R65, R188, PT ;  /* 0x000000bc4100720c */ /* 0x000fe40003fa6270 */
[----:B------:R-:W-:Y:S07]  /*a470*/  HMMA.16816.F32 R164, R180, R178, R164 ;  /* 0x000000b2b4a4723c */ /* 0x000fee00000018a4 */
[----:B------:R-:W-:Y:S01]  /*a480*/  FFMA.FTZ R178, R0, R60, R59 ;  /* 0x0000003c00b27223 */ /* 0x000fe2000001003b */
[----:B-----5:R-:W-:Y:S01]  /*a490*/  HMMA.16816.F32 R48, R8, R156, R48 ;  /* 0x0000009c0830723c */ /* 0x020fe20000001830 */
[----:B------:R-:W-:-:S03]  /*a4a0*/  IADD3 R59, R176, 0x10, RZ ;  /* 0x00000010b03b7810 */ /* 0x000fc60007ffe0ff */
[----:B------:R-:W-:Y:S02]  /*a4b0*/  FSEL R178, R178, -INF , !P4 ;  /* 0xff800000b2b27808 */ /* 0x000fe40006000000 */
[C---:B------:R-:W-:Y:S02]  /*a4c0*/  ISETP.GE.AND P4, PT, R64.reuse, R188, PT ;  /* 0x000000bc4000720c */ /* 0x040fe40003f86270 */
[----:B------:R-:W-:Y:S01]  /*a4d0*/  HMMA.16816.F32 R32, R152, R136, R32 ;  /* 0x000000889820723c */ /* 0x000fe20000001820 */
[----:B------:R3:W4:Y:S07]  /*a4e0*/  I2F R136, R64 ;  /* 0x0000004000887306 */ /* 0x00072e0000201400 */
[----:B------:R-:W-:Y:S07]  /*a4f0*/  HMMA.16816.F32 R12, R180, R186, R12 ;  /* 0x000000bab40c723c */ /* 0x000fee000000180c */
[----:B------:R-:W-:Y:S01]  /*a500*/  FSEL R180, R57, -INF , !P6 ;  /* 0xff80000039b47808 */ /* 0x000fe20007000000 */
[----:B------:R-:W-:Y:S01]  /*a510*/  HMMA.16816.F32 R40, R152, R140, R40 ;  /* 0x0000008c9828723c */ /* 0x000fe20000001828 */
[----:B------:R-:W-:Y:S01]  /*a520*/  ISETP.GE.AND P6, PT, R64, R189, PT ;  /* 0x000000bd4000720c */ /* 0x000fe20003fc6270 */
[----:B------:R-:W5:Y:S01]  /*a530*/  I2F R57, R59 ;  /* 0x0000003b00397306 */ /* 0x000f620000201400 */
[----:B---3--:R-:W3:Y:S01]  /*a540*/  LDSM.16.M88.4 R64, [R215+0xb000] ;  /* 0x00b00000d740783b */ /* 0x008ee20000000200 */
[-C--:B-1----:R-:W-:Y:S01]  /*a550*/  FFMA.FTZ R186, R0, R61.reuse, R52 ;  /* 0x0000003d00ba7223 */ /* 0x082fe20000010034 */
[----:B------:R-:W-:Y:S01]  /*a560*/  IADD3 R52, R176, 0x11, RZ ;  /* 0x00000011b0347810 */ /* 0x000fe20007ffe0ff */
[----:B------:R-:W-:-:S02]  /*a570*/  FFMA.FTZ R182, R0, R61, R54 ;  /* 0x0000003d00b67223 */ /* 0x000fc40000010036 */
[CC--:B----4-:R-:W-:Y:S01]  /*a580*/  FFMA.FTZ R55, R0.reuse, R136.reuse, R55 ;  /* 0x0000008800377223 */ /* 0x0d0fe20000010037 */
[----:B------:R-:W-:Y:S01]  /*a590*/  HMMA.16816.F32 R44, R8, R158, R44 ;  /* 0x0000009e082c723c */ /* 0x000fe2000000182c */
[----:B------:R-:W1:Y:S01]  /*a5a0*/  I2F R54, R52 ;  /* 0x0000003400367306 */ /* 0x000e620000201400 */
[----:B------:R-:W-:Y:S01]  /*a5b0*/  FFMA.FTZ R53, R0, R136, R53 ;  /* 0x0000008800357223 */ /* 0x000fe20000010035 */
[----:B------:R-:W-:Y:S02]  /*a5c0*/  FSEL R186, R186, -INF , !P3 ;  /* 0xff800000baba7808 */ /* 0x000fe40005800000 */
[----:B------:R-:W-:Y:S02]  /*a5d0*/  FSEL R182, R182, -INF , !P5 ;  /* 0xff800000b6b67808 */ /* 0x000fe40006800000 */
[----:B------:R-:W-:Y:S01]  /*a5e0*/  FSEL R158, R55, -INF , !P4 ;  /* 0xff800000379e7808 */ /* 0x000fe20006000000 */
[----:B------:R-:W-:Y:S01]  /*a5f0*/  HMMA.16816.F32 R36, R152, R142, R36 ;  /* 0x0000008e9824723c */ /* 0x000fe20000001824 */
[----:B------:R-:W-:Y:S01]  /*a600*/  IADD3 R55, R176, 0x18, RZ ;  /* 0x00000018b0377810 */ /* 0x000fe20007ffe0ff */
[C---:B-----5:R-:W-:Y:S01]  /*a610*/  FFMA.FTZ R48, R0.reuse, R57, R48 ;  /* 0x0000003900307223 */ /* 0x060fe20000010030 */
[C---:B------:R-:W-:Y:S01]  /*a620*/  ISETP.GE.AND P3, PT, R59.reuse, R189, PT ;  /* 0x000000bd3b00720c */ /* 0x040fe20003f66270 */
[----:B------:R-:W-:Y:S01]  /*a630*/  FFMA.FTZ R50, R0, R57, R50 ;  /* 0x0000003900327223 */ /* 0x000fe20000010032 */
[----:B------:R-:W-:-:S02]  /*a640*/  ISETP.GE.AND P5, PT, R59, R188, PT ;  /* 0x000000bc3b00720c */ /* 0x000fc40003fa6270 */
[----:B------:R-:W-:Y:S01]  /*a650*/  FSEL R184, R53, -INF , !P6 ;  /* 0xff80000035b87808 */ /* 0x000fe20007000000 */
[----:B--2---:R-:W-:Y:S01]  /*a660*/  HMMA.16816.F32 R40, R8, R4, R40 ;  /* 0x000000040828723c */ /* 0x004fe20000001828 */
[----:B------:R-:W2:Y:S01]  /*a670*/  I2F R53, R55 ;  /* 0x0000003700357306 */ /* 0x000ea20000201400 */
[----:B------:R-:W-:Y:S01]  /*a680*/  FSEL R156, R48, -INF , !P3 ;  /* 0xff800000309c7808 */ /* 0x000fe20005800000 */
[-C--:B-1----:R-:W-:Y:S01]  /*a690*/  FFMA.FTZ R60, R0, R54.reuse, R49 ;  /* 0x00000036003c7223 */ /* 0x082fe20000010031 */
[----:B------:R-:W-:Y:S01]  /*a6a0*/  FSEL R148, R50, -INF , !P5 ;  /* 0xff80000032947808 */ /* 0x000fe20006800000 */
[----:B------:R-:W-:Y:S01]  /*a6b0*/  FFMA.FTZ R150, R0, R54, R51 ;  /* 0x0000003600967223 */ /* 0x000fe20000010033 */
[C---:B------:R-:W-:Y:S01]  /*a6c0*/  ISETP.GE.AND P6, PT, R52.reuse, R189, PT ;  /* 0x000000bd3400720c */ /* 0x040fe20003fc6270 */
[----:B------:R-:W1:Y:S01]  /*a6d0*/  LDSM.16.M88.4 R48, [R204+0x5800] ;  /* 0x00580000cc30783b */ /* 0x000e620000000200 */
[----:B------:R-:W-:Y:S01]  /*a6e0*/  ISETP.GE.AND P4, PT, R52, R188, PT ;  /* 0x000000bc3400720c */ /* 0x000fe20003f86270 */
[----:B------:R-:W-:Y:S01]  /*a6f0*/  HMMA.16816.F32 R12, R152, R62, R12 ;  /* 0x0000003e980c723c */ /* 0x000fe2000000180c */
[----:B------:R-:W-:-:S02]  /*a700*/  IADD3 R52, R176, 0x19, RZ ;  /* 0x00000019b0347810 */ /* 0x000fc40007ffe0ff */
[----:B------:R-:W-:Y:S02]  /*a710*/  IADD3 R4, R176, 0x20, RZ ;  /* 0x00000020b0047810 */ /* 0x000fe40007ffe0ff */
[----:B------:R-:W4:Y:S01]  /*a720*/  I2F R59, R52 ;  /* 0x00000034003b7306 */ /* 0x000f220000201400 */
[C---:B------:R-:W-:Y:S01]  /*a730*/  ISETP.GE.AND P3, PT, R55.reuse, R189, PT ;  /* 0x000000bd3700720c */ /* 0x040fe20003f66270 */
[CC--:B--2---:R-:W-:Y:S01]  /*a740*/  FFMA.FTZ R44, R0.reuse, R53.reuse, R44 ;  /* 0x00000035002c7223 */ /* 0x0c4fe2000001002c */
[----:B------:R-:W-:Y:S01]  /*a750*/  ISETP.GE.AND P5, PT, R55, R188, PT ;  /* 0x000000bc3700720c */ /* 0x000fe20003fa6270 */
[----:B------:R-:W-:Y:S01]  /*a760*/  FFMA.FTZ R46, R0, R53, R46 ;  /* 0x00000035002e7223 */ /* 0x000fe2000001002e */
[----:B---3--:R-:W-:Y:S01]  /*a770*/  HMMA.16816.F32 R168, R152, R64, R168 ;  /* 0x0000004098a8723c */ /* 0x008fe200000018a8 */
[----:B------:R-:W-:Y:S02]  /*a780*/  IADD3 R62, R176, 0x21, RZ ;  /* 0x00000021b03e7810 */ /* 0x000fe40007ffe0ff */
[----:B------:R2:W3:Y:S01]  /*a790*/  I2F R57, R4 ;  /* 0x0000000400397306 */ /* 0x0004e20000201400 */
[----:B------:R-:W-:-:S02]  /*a7a0*/  FSEL R60, R60, -INF , !P6 ;  /* 0xff8000003c3c7808 */ /* 0x000fc40007000000 */
[----:B------:R-:W-:Y:S02]  /*a7b0*/  ISETP.GE.AND P6, PT, R52, R189, PT ;  /* 0x000000bd3400720c */ /* 0x000fe40003fc6270 */
[----:B------:R-:W-:Y:S01]  /*a7c0*/  FSEL R65, R44, -INF , !P3 ;  /* 0xff8000002c417808 */ /* 0x000fe20005800000 */
[----:B------:R-:W-:Y:S01]  /*a7d0*/  HMMA.16816.F32 R36, R8, R6, R36 ;  /* 0x000000060824723c */ /* 0x000fe20000001824 */
[----:B------:R-:W-:Y:S01]  /*a7e0*/  FSEL R64, R46, -INF , !P5 ;  /* 0xff8000002e407808 */ /* 0x000fe20006800000 */
[----:B----4-:R-:W-:Y:S01]  /*a7f0*/  FFMA.FTZ R45, R0, R59, R45 ;  /* 0x0000003b002d7223 */ /* 0x010fe2000001002d */
[C---:B------:R-:W-:Y:S01]  /*a800*/  ISETP.GE.AND P3, PT, R4.reuse, R189, PT ;  /* 0x000000bd0400720c */ /* 0x040fe20003f66270 */
[----:B------:R-:W4:Y:S01]  /*a810*/  I2F R44, R62 ;  /* 0x0000003e002c7306 */ /* 0x000f220000201400 */
[-C--:B------:R-:W-:Y:S01]  /*a820*/  ISETP.GE.AND P5, PT, R4, R188.reuse, PT ;  /* 0x000000bc0400720c */ /* 0x080fe20003fa6270 */
[----:B------:R-:W-:Y:S01]  /*a830*/  FFMA.FTZ R47, R0, R59, R47 ;  /* 0x0000003b002f7223 */ /* 0x000fe2000001002f */
[----:B------:R-:W-:Y:S01]  /*a840*/  IADD3 R46, R176, 0x28, RZ ;  /* 0x00000028b02e7810 */ /* 0x000fe20007ffe0ff */
[C---:B------:R-:W-:Y:S01]  /*a850*/  HMMA.16816.F32 R28, R152.reuse, R138, R28 ;  /* 0x0000008a981c723c */ /* 0x040fe2000000181c */
[----:B------:R-:W-:Y:S01]  /*a860*/  FSEL R61, R45, -INF , !P6 ;  /* 0xff8000002d3d7808 */ /* 0x000fe20007000000 */
[----:B--2---:R-:W2:Y:S01]  /*a870*/  LDSM.16.M88.4 R4, [R204+0x6000] ;  /* 0x00600000cc04783b */ /* 0x004ea20000000200 */
[-C--:B---3--:R-:W-:Y:S01]  /*a880*/  FFMA.FTZ R136, R0, R57.reuse, R40 ;  /* 0x0000003900887223 */ /* 0x088fe20000010028 */
[----:B------:R-:W-:Y:S01]  /*a890*/  IADD3 R40, R176, 0x29, RZ ;  /* 0x00000029b0287810 */ /* 0x000fe20007ffe0ff */
[----:B------:R-:W-:Y:S01]  /*a8a0*/  FFMA.FTZ R137, R0, R57, R42 ;  /* 0x0000003900897223 */ /* 0x000fe2000001002a */
[----:B------:R-:W3:Y:S01]  /*a8b0*/  I2F R45, R46 ;  /* 0x0000002e002d7306 */ /* 0x000ee20000201400 */
[----:B------:R-:W-:Y:S01]  /*a8c0*/  FSEL R150, R150, -INF , !P4 ;  /* 0xff80000096967808 */ /* 0x000fe20006000000 */
[----:B------:R-:W-:Y:S01]  /*a8d0*/  HMMA.16816.F32 R164, R152, R66, R164 ;  /* 0x0000004298a4723c */ /* 0x000fe200000018a4 */
[----:B------:R-:W-:-:S02]  /*a8e0*/  ISETP.GE.AND P4, PT, R52, R188, PT ;  /* 0x000000bc3400720c */ /* 0x000fc40003f86270 */
[-C--:B------:R-:W-:Y:S01]  /*a8f0*/  ISETP.GE.AND P6, PT, R62, R189.reuse, PT ;  /* 0x000000bd3e00720c */ /* 0x080fe20003fc6270 */
[CC--:B----4-:R-:W-:Y:S01]  /*a900*/  FFMA.FTZ R41, R0.reuse, R44.reuse, R41 ;  /* 0x0000002c00297223 */ /* 0x0d0fe20000010029 */
[----:B------:R-:W-:Y:S01]  /*a910*/  FSEL R146, R47, -INF , !P4 ;  /* 0xff8000002f927808 */ /* 0x000fe20006000000 */
[----:B------:R-:W4:Y:S01]  /*a920*/  I2F R42, R40 ;  /* 0x00000028002a7306 */ /* 0x000f220000201400 */
[----:B------:R-:W-:Y:S01]  /*a930*/  FFMA.FTZ R43, R0, R44, R43 ;  /* 0x0000002c002b7223 */ /* 0x000fe2000001002b */
[-C--:B------:R-:W-:Y:S01]  /*a940*/  ISETP.GE.AND P4, PT, R62, R188.reuse, PT ;  /* 0x000000bc3e00720c */ /* 0x080fe20003f86270 */
[C---:B-1----:R-:W-:Y:S01]  /*a950*/  HMMA.16816.F32 R32, R8.reuse, R48, R32 ;  /* 0x000000300820723c */ /* 0x042fe20000001820 */
[----:B------:R-:W-:Y:S01]  /*a960*/  FSEL R136, R136, -INF , !P3 ;  /* 0xff80000088887808 */ /* 0x000fe20005800000 */
[----:B------:R-:W1:Y:S01]  /*a970*/  LDSM.16.M88.4 R52, [R215+0xb800] ;  /* 0x00b80000d734783b */ /* 0x000e620000000200 */
[----:B------:R-:W-:Y:S02]  /*a980*/  FSEL R137, R137, -INF , !P5 ;  /* 0xff80000089897808 */ /* 0x000fe40006800000 */
[----:B------:R-:W-:Y:S01]  /*a990*/  ISETP.GE.AND P3, PT, R46, R189, PT ;  /* 0x000000bd2e00720c */ /* 0x000fe20003f66270 */
[-C--:B---3--:R-:W-:Y:S01]  /*a9a0*/  FFMA.FTZ R36, R0, R45.reuse, R36 ;  /* 0x0000002d00247223 */ /* 0x088fe20000010024 */
[----:B------:R-:W-:Y:S01]  /*a9b0*/  ISETP.GE.AND P5, PT, R46, R188, PT ;  /* 0x000000bc2e00720c */ /* 0x000fe20003fa6270 */
[----:B------:R-:W-:Y:S01]  /*a9c0*/  FFMA.FTZ R38, R0, R45, R38 ;  /* 0x0000002d00267223 */ /* 0x000fe20000010026 */
[----:B------:R-:W-:Y:S01]  /*a9d0*/  IADD3 R46, R176, 0x30, RZ ;  /* 0x00000030b02e7810 */ /* 0x000fe20007ffe0ff */
[----:B------:R-:W-:Y:S01]  /*a9e0*/  HMMA.16816.F32 R28, R8, R50, R28 ;  /* 0x00000032081c723c */ /* 0x000fe2000000181c */
[----:B------:R-:W-:-:S02]  /*a9f0*/  FSEL R140, R41, -INF , !P6 ;  /* 0xff800000298c7808 */ /* 0x000fc40007000000 */
[----:B------:R-:W-:Y:S01]  /*aa00*/  FSEL R138, R43, -INF , !P4 ;  /* 0xff8000002b8a7808 */ /* 0x000fe20006000000 */
[-C--:B----4-:R-:W-:Y:S01]  /*aa10*/  FFMA.FTZ R37, R0, R42.reuse, R37 ;  /* 0x0000002a00257223 */ /* 0x090fe20000010025 */
[----:B------:R-:W-:Y:S01]  /*aa20*/  ISETP.GE.AND P6, PT, R40, R189, PT ;  /* 0x000000bd2800720c */ /* 0x000fe20003fc6270 */
[----:B------:R-:W-:Y:S01]  /*aa30*/  FFMA.FTZ R39, R0, R42, R39 ;  /* 0x0000002a00277223 */ /* 0x000fe20000010027 */
[----:B------:R-:W-:Y:S01]  /*aa40*/  ISETP.GE.AND P4, PT, R40, R188, PT ;  /* 0x000000bc2800720c */ /* 0x000fe20003f86270 */
[----:B------:R-:W3:Y:S01]  /*aa50*/  I2F R41, R46 ;  /* 0x0000002e00297306 */ /* 0x000ee20000201400 */
[----:B------:R-:W-:Y:S02]  /*aa60*/  IADD3 R43, R176, 0x38, RZ ;  /* 0x00000038b02b7810 */ /* 0x000fe40007ffe0ff */
[----:B------:R-:W-:Y:S02]  /*aa70*/  FSEL R144, R36, -INF , !P3 ;  /* 0xff80000024907808 */ /* 0x000fe40005800000 */
[----:B------:R-:W-:-:S02]  /*aa80*/  FSEL R50, R38, -INF , !P5 ;  /* 0xff80000026327808 */ /* 0x000fc40006800000 */
[----:B------:R-:W-:Y:S01]  /*aa90*/  FSEL R142, R37, -INF , !P6 ;  /* 0xff800000258e7808 */ /* 0x000fe20007000000 */
[----:B------:R-:W4:Y:S01]  /*aaa0*/  I2F R45, R43 ;  /* 0x0000002b002d7306 */ /* 0x000f220000201400 */
[----:B------:R-:W-:Y:S01]  /*aab0*/  FSEL R143, R39, -INF , !P4 ;  /* 0xff800000278f7808 */ /* 0x000fe20006000000 */
[C---:B--2---:R-:W-:Y:S01]  /*aac0*/  HMMA.16816.F32 R24, R8.reuse, R4, R24 ;  /* 0x000000040818723c */ /* 0x044fe20000001818 */
[----:B------:R-:W2:Y:S01]  /*aad0*/  LDSM.16.M88.4 R36, [R204+0x6800] ;  /* 0x00680000cc24783b */ /* 0x000ea20000000200 */
[C---:B------:R-:W-:Y:S02]  /*aae0*/  IADD3 R44, R176.reuse, 0x31, RZ ;  /* 0x00000031b02c7810 */ /* 0x040fe40007ffe0ff */
[----:B------:R-:W-:Y:S02]  /*aaf0*/  IADD3 R42, R176, 0x39, RZ ;  /* 0x00000039b02a7810 */ /* 0x000fe40007ffe0ff */
[----:B------:R-:W5:Y:S01]  /*ab00*/  I2F R40, R44 ;  /* 0x0000002c00287306 */ /* 0x000f620000201400 */
[-C--:B---3--:R-:W-:Y:S01]  /*ab10*/  FFMA.FTZ R34, R0, R41.reuse, R34 ;  /* 0x0000002900227223 */ /* 0x088fe20000010022 */
[----:B------:R-:W-:Y:S01]  /*ab20*/  ISETP.GE.AND P5, PT, R46, R188, PT ;  /* 0x000000bc2e00720c */ /* 0x000fe20003fa6270 */
[----:B------:R-:W-:Y:S01]  /*ab30*/  FFMA.FTZ R32, R0, R41, R32 ;  /* 0x0000002900207223 */ /* 0x000fe20000010020 */
[----:B------:R-:W-:Y:S01]  /*ab40*/  ISETP.GE.AND P3, PT, R46, R189, PT ;  /* 0x000000bd2e00720c */ /* 0x000fe20003f66270 */
[----:B------:R-:W-:Y:S01]  /*ab50*/  HMMA.16816.F32 R20, R8, R6, R20 ;  /* 0x000000060814723c */ /* 0x000fe20000001814 */
[----:B------:R-:W-:-:S02]  /*ab60*/  FSEL R247, R34, -INF , !P5 ;  /* 0xff80000022f77808 */ /* 0x000fc40006800000 */
[----:B------:R-:W3:Y:S01]  /*ab70*/  I2F R4, R42 ;  /* 0x0000002a00047306 */ /* 0x000ee20000201400 */
[CC--:B----4-:R-:W-:Y:S01]  /*ab80*/  FFMA.FTZ R30, R0.reuse, R45.reuse, R30 ;  /* 0x0000002d001e7223 */ /* 0x0d0fe2000001001e */
[C---:B------:R-:W-:Y:S01]  /*ab90*/  ISETP.GE.AND P5, PT, R43.reuse, R188, PT ;  /* 0x000000bc2b00720c */ /* 0x040fe20003fa6270 */
[----:B------:R-:W-:Y:S01]  /*aba0*/  FFMA.FTZ R49, R0, R45, R28 ;  /* 0x0000002d00317223 */ /* 0x000fe2000001001c */
[----:B------:R-:W-:Y:S01]  /*abb0*/  IADD3 R5, R176, 0x40, RZ ;  /* 0x00000040b0057810 */ /* 0x000fe20007ffe0ff */
[C---:B-1----:R-:W-:Y:S01]  /*abc0*/  HMMA.16816.F32 R160, R152.reuse, R52, R160 ;  /* 0x0000003498a0723c */ /* 0x042fe200000018a0 */
[----:B------:R-:W-:Y:S01]  /*abd0*/  FSEL R51, R32, -INF , !P3 ;  /* 0xff80000020337808 */ /* 0x000fe20005800000 */
[-C--:B-----5:R-:W-:Y:S01]  /*abe0*/  FFMA.FTZ R48, R0, R40.reuse, R33 ;  /* 0x0000002800307223 */ /* 0x0a0fe20000010021 */
[-C--:B------:R-:W-:Y:S01]  /*abf0*/  ISETP.GE.AND P3, PT, R43, R189.reuse, PT ;  /* 0x000000bd2b00720c */ /* 0x080fe20003f66270 */
[----:B------:R1:W4:Y:S01]  /*ac00*/  I2F R33, R5 ;  /* 0x0000000500217306 */ /* 0x0003220000201400 */
[----:B------:R-:W-:Y:S01]  /*ac10*/  FSEL R243, R30, -INF , !P5 ;  /* 0xff8000001ef37808 */ /* 0x000fe20006800000 */
[----:B------:R-:W-:Y:S01]  /*ac20*/  FFMA.FTZ R35, R0, R40, R35 ;  /* 0x0000002800237223 */ /* 0x000fe20000010023 */
[----:B------:R-:W-:Y:S01]  /*ac30*/  IADD3 R30, R176, 0x48, RZ ;  /* 0x00000048b01e7810 */ /* 0x000fe20007ffe0ff */
[----:B------:R-:W-:Y:S01]  /*ac40*/  HMMA.16816.F32 R172, R152, R54, R172 ;  /* 0x0000003698ac723c */ /* 0x000fe200000018ac */
[----:B------:R-:W-:Y:S01]  /*ac50*/  FSEL R49, R49, -INF , !P3 ;  /* 0xff80000031317808 */ /* 0x000fe20005800000 */
[-C--:B---3--:R-:W-:Y:S01]  /*ac60*/  FFMA.FTZ R245, R0, R4.reuse, R31 ;  /* 0x0000000400f57223 */ /* 0x088fe2000001001f */
[----:B------:R-:W-:Y:S01]  /*ac70*/  IADD3 R32, R176, 0x41, RZ ;  /* 0x00000041b0207810 */ /* 0x000fe20007ffe0ff */
[----:B------:R-:W-:Y:S01]  /*ac80*/  FFMA.FTZ R251, R0, R4, R29 ;  /* 0x0000000400fb7223 */ /* 0x000fe2000001001d */
[C---:B------:R-:W-:Y:S01]  /*ac90*/  ISETP.GE.AND P3, PT, R5.reuse, R189, PT ;  /* 0x000000bd0500720c */ /* 0x040fe20003f66270 */
[----:B------:R-:W3:Y:S01]  /*aca0*/  I2F R31, R30 ;  /* 0x0000001e001f7306 */ /* 0x000ee20000201400 */
[----:B------:R-:W-:-:S02]  /*acb0*/  ISETP.GE.AND P5, PT, R5, R188, PT ;  /* 0x000000bc0500720c */ /* 0x000fc40003fa6270 */
[C---:B------:R-:W-:Y:S02]  /*acc0*/  ISETP.GE.AND P6, PT, R44.reuse, R189, PT ;  /* 0x000000bd2c00720c */ /* 0x040fe40003fc6270 */
[----:B------:R-:W-:Y:S01]  /*acd0*/  ISETP.GE.AND P4, PT, R44, R188, PT ;  /* 0x000000bc2c00720c */ /* 0x000fe20003f86270 */
[----:B-1----:R-:W-:Y:S01]  /*ace0*/  LDSM.16.M88.4 R4, [R204+0x7000] ;  /* 0x00700000cc04783b */ /* 0x002fe20000000200 */
[CC--:B----4-:R-:W-:Y:S01]  /*acf0*/  FFMA.FTZ R24, R0.reuse, R33.reuse, R24 ;  /* 0x0000002100187223 */ /* 0x0d0fe20000010018 */
[----:B------:R-:W1:Y:S01]  /*ad00*/  I2F R28, R32 ;  /* 0x00000020001c7306 */ /* 0x000e620000201400 */
[----:B------:R-:W-:Y:S01]  /*ad10*/  FFMA.FTZ R187, R0, R33, R26 ;  /* 0x0000002100bb7223 */ /* 0x000fe2000001001a */
[----:B--2---:R-:W-:Y:S01]  /*ad20*/  HMMA.16816.F32 R16, R8, R36, R16 ;  /* 0x000000240810723c */ /* 0x004fe20000001810 */
[----:B------:R-:W-:Y:S02]  /*ad30*/  IADD3 R29, R176, 0x49, RZ ;  /* 0x00000049b01d7810 */ /* 0x000fe40007ffe0ff */
[----:B------:R-:W-:-:S02]  /*ad40*/  FSEL R48, R48, -INF , !P6 ;  /* 0xff80000030307808 */ /* 0x000fc40007000000 */
[----:B------:R-:W-:Y:S01]  /*ad50*/  FSEL R249, R35, -INF , !P4 ;  /* 0xff80000023f97808 */ /* 0x000fe20006000000 */
[----:B---3--:R-:W-:Y:S01]  /*ad60*/  FFMA.FTZ R195, R0, R31, R20 ;  /* 0x0000001f00c37223 */ /* 0x008fe20000010014 */
[C---:B------:R-:W-:Y:S01]  /*ad70*/  ISETP.GE.AND P6, PT, R42.reuse, R189, PT ;  /* 0x000000bd2a00720c */ /* 0x040fe20003fc6270 */
[----:B------:R-:W-:Y:S01]  /*ad80*/  HMMA.16816.F32 R36, R8, R38, R12 ;  /* 0x000000260824723c */ /* 0x000fe2000000180c */
[----:B------:R-:W2:Y:S01]  /*ad90*/  LDSM.16.M88.4 R12, [R204+0x7800] ;  /* 0x00780000cc0c783b */ /* 0x000ea20000000200 */
[----:B------:R-:W-:Y:S01]  /*ada0*/  ISETP.GE.AND P4, PT, R42, R188, PT ;  /* 0x000000bc2a00720c */ /* 0x000fe20003f86270 */
[----:B------:R-:W-:Y:S01]  /*adb0*/  FFMA.FTZ R22, R0, R31, R22 ;  /* 0x0000001f00167223 */ /* 0x000fe20000010016 */
[----:B------:R-:W-:Y:S01]  /*adc0*/  FSEL R191, R24, -INF , !P3 ;  /* 0xff80000018bf7808 */ /* 0x000fe20005800000 */
[----:B------:R-:W3:Y:S01]  /*add0*/  I2F R26, R29 ;  /* 0x0000001d001a7306 */ /* 0x000ee20000201400 */
[----:B------:R-:W-:Y:S01]  /*ade0*/  FSEL R187, R187, -INF , !P5 ;  /* 0xff800000bbbb7808 */ /* 0x000fe20006800000 */
[-C--:B-1----:R-:W-:Y:S01]  /*adf0*/  FFMA.FTZ R237, R0, R28.reuse, R25 ;  /* 0x0000001c00ed7223 */ /* 0x082fe20000010019 */
[----:B------:R-:W-:Y:S01]  /*ae00*/  ISETP.GE.AND P3, PT, R30, R189, PT ;  /* 0x000000bd1e00720c */ /* 0x000fe20003f66270 */
[----:B------:R-:W-:Y:S01]  /*ae10*/  FFMA.FTZ R27, R0, R28, R27 ;  /* 0x0000001c001b7223 */ /* 0x000fe2000001001b */
[----:B------:R-:W-:Y:S01]  /*ae20*/  ISETP.GE.AND P5, PT, R30, R188, PT ;  /* 0x000000bc1e00720c */ /* 0x000fe20003fa6270 */
[----:B------:R-:W-:-:S04]  /*ae30*/  DEPBAR.LE SB0, 0x0 ;  /* 0x000080000000791a */ /* 0x000fc80000000000 */
[----:B------:R-:W-:Y:S02]  /*ae40*/  IADD3 R24, R176, 0x50, RZ ;  /* 0x00000050b0187810 */ /* 0x000fe40007ffe0ff */
[----:B------:R-:W-:Y:S02]  /*ae50*/  FSEL R251, R251, -INF , !P6 ;  /* 0xff800000fbfb7808 */ /* 0x000fe40007000000 */
[----:B------:R-:W-:Y:S01]  /*ae60*/  FSEL R245, R245, -INF , !P4 ;  /* 0xff800000f5f57808 */ /* 0x000fe20006000000 */
[----:B------:R-:W1:Y:S01]  /*ae70*/  I2F R25, R24 ;  /* 0x0000001800197306 */ /* 0x000e620000201400 */
[----:B------:R-:W-:Y:S01]  /*ae80*/  ISETP.GE.AND P6, PT, R32, R189, PT ;  /* 0x000000bd2000720c */ /* 0x000fe20003fc6270 */
[----:B---3--:R-:W-:Y:S01]  /*ae90*/  FFMA.FTZ R21, R0, R26, R21 ;  /* 0x0000001a00157223 */ /* 0x008fe20000010015 */
[----:B------:R-:W-:Y:S01]  /*aea0*/  ISETP.GE.AND P4, PT, R32, R188, PT ;  /* 0x000000bc2000720c */ /* 0x000fe20003f86270 */
[----:B------:R-:W-:Y:S01]  /*aeb0*/  FFMA.FTZ R23, R0, R26, R23 ;  /* 0x0000001a00177223 */ /* 0x000fe20000010017 */
[----:B------:R-:W-:-:S02]  /*aec0*/  FSEL R195, R195, -INF , !P3 ;  /* 0xff800000c3c37808 */ /* 0x000fc40005800000 */
[----:B------:R-:W-:Y:S02]  /*aed0*/  FSEL R181, R22, -INF , !P5 ;  /* 0xff80000016b57808 */ /* 0x000fe40006800000 */
[C---:B------:R-:W-:Y:S02]  /*aee0*/  ISETP.GE.AND P3, PT, R24.reuse, R189, PT ;  /* 0x000000bd1800720c */ /* 0x040fe40003f66270 */
[----:B------:R-:W-:Y:S02]  /*aef0*/  ISETP.GE.AND P5, PT, R24, R188, PT ;  /* 0x000000bc1800720c */ /* 0x000fe40003fa6270 */
[----:B------:R-:W-:Y:S02]  /*af00*/  FSEL R237, R237, -INF , !P6 ;  /* 0xff800000eded7808 */ /* 0x000fe40007000000 */
[----:B------:R-:W-:Y:S01]  /*af10*/  FSEL R185, R27, -INF , !P4 ;  /* 0xff8000001bb97808 */ /* 0x000fe20006000000 */
[-C--:B-1----:R-:W-:Y:S01]  /*af20*/  FFMA.FTZ R179, R0, R25.reuse, R16 ;  /* 0x0000001900b37223 */ /* 0x082fe20000010010 */
[----:B------:R-:W-:Y:S01]  /*af30*/  IADD3 R24, R176, 0x58, RZ ;  /* 0x00000058b0187810 */ /* 0x000fe20007ffe0ff */
[----:B------:R-:W-:Y:S01]  /*af40*/  FFMA.FTZ R18, R0, R25, R18 ;  /* 0x0000001900127223 */ /* 0x000fe20000010012 */
[----:B------:R-:W-:-:S02]  /*af50*/  ISETP.GE.AND P6, PT, R29, R189, PT ;  /* 0x000000bd1d00720c */ /* 0x000fc40003fc6270 */
[-C--:B------:R-:W-:Y:S01]  /*af60*/  ISETP.GE.AND P4, PT, R29, R188.reuse, PT ;  /* 0x000000bc1d00720c */ /* 0x080fe20003f86270 */
[C---:B--2---:R-:W-:Y:S01]  /*af70*/  HMMA.16816.F32 R160, R8.reuse, R12, R160 ;  /* 0x0000000c08a0723c */ /* 0x044fe200000018a0 */
[----:B------:R-:W1:Y:S01]  /*af80*/  I2F R29, R24 ;  /* 0x00000018001d7306 */ /* 0x000e620000201400 */
[C---:B------:R-:W-:Y:S02]  /*af90*/  IADD3 R20, R176.reuse, 0x51, RZ ;  /* 0x00000051b0147810 */ /* 0x040fe40007ffe0ff */
[----:B------:R-:W-:Y:S02]  /*afa0*/  IADD3 R26, R176, 0x59, RZ ;  /* 0x00000059b01a7810 */ /* 0x000fe40007ffe0ff */
[----:B------:R-:W-:Y:S02]  /*afb0*/  FSEL R193, R21, -INF , !P6 ;  /* 0xff80000015c17808 */ /* 0x000fe40007000000 */
[----:B------:R-:W-:Y:S01]  /*afc0*/  FSEL R183, R23, -INF , !P4 ;  /* 0xff80000017b77808 */ /* 0x000fe20006000000 */
[----:B------:R2:W3:Y:S01]  /*afd0*/  I2F R27, R20 ;  /* 0x00000014001b7306 */ /* 0x0004e20000201400 */
[C---:B------:R-:W-:Y:S01]  /*afe0*/  ISETP.GE.AND P6, PT, R20.reuse, R189, PT ;  /* 0x000000bd1400720c */ /* 0x040fe20003fc6270 */
[----:B------:R-:W-:Y:S01]  /*aff0*/  HMMA.16816.F32 R172, R8, R14, R172 ;  /* 0x0000000e08ac723c */ /* 0x000fe200000018ac */
[----:B------:R-:W-:-:S02]  /*b000*/  ISETP.GE.AND P4, PT, R20, R188, PT ;  /* 0x000000bc1400720c */ /* 0x000fc40003f86270 */
[----:B------:R-:W-:Y:S02]  /*b010*/  FSEL R179, R179, -INF , !P3 ;  /* 0xff800000b3b37808 */ /* 0x000fe40005800000 */
[----:B------:R-:W-:Y:S01]  /*b020*/  ISETP.GE.AND P3, PT, R24, R189, PT ;  /* 0x000000bd1800720c */ /* 0x000fe20003f66270 */
[----:B------:R-:W4:Y:S01]  /*b030*/  I2F R28, R26 ;  /* 0x0000001a001c7306 */ /* 0x000f220000201400 */
[-C--:B-1----:R-:W-:Y:S01]  /*b040*/  FFMA.FTZ R36, R0, R29.reuse, R36 ;  /* 0x0000001d00247223 */ /* 0x082fe20000010024 */
[----:B------:R-:W-:Y:S01]  /*b050*/  IADD3 R16, R176, 0x60, RZ ;  /* 0x00000060b0107810 */ /* 0x000fe20007ffe0ff */
[----:B------:R-:W-:Y:S01]  /*b060*/  FFMA.FTZ R38, R0, R29, R38 ;  /* 0x0000001d00267223 */ /* 0x000fe20000010026 */
[C---:B------:R-:W-:Y:S02]  /*b070*/  IADD3 R25, R176.reuse, 0x68, RZ ;  /* 0x00000068b0197810 */ /* 0x040fe40007ffe0ff */
[----:B------:R-:W-:Y:S01]  /*b080*/  IADD3 R13, R176, 0x70, RZ ;  /* 0x00000070b00d7810 */ /* 0x000fe20007ffe0ff */
[----:B--2---:R-:W-:Y:S01]  /*b090*/  HMMA.16816.F32 R20, R8, R4, R168 ;  /* 0x000000040814723c */ /* 0x004fe200000018a8 */
[----:B---3--:R-:W-:-:S02]  /*b0a0*/  FFMA.FTZ R177, R0, R27, R17 ;  /* 0x0000001b00b17223 */ /* 0x008fc40000010011 */
[----:B------:R-:W-:Y:S01]  /*b0b0*/  FFMA.FTZ R19, R0, R27, R19 ;  /* 0x0000001b00137223 */ /* 0x000fe20000010013 */
[----:B------:R1:W2:Y:S02]  /*b0c0*/  I2F R17, R16 ;  /* 0x0000001000117306 */ /* 0x0002a40000201400 */
[----:B------:R-:W-:Y:S02]  /*b0d0*/  FSEL R177, R177, -INF , !P6 ;  /* 0xff800000b1b17808 */ /* 0x000fe40007000000 */
[----:B------:R-:W-:Y:S01]  /*b0e0*/  FSEL R171, R18, -INF , !P5 ;  /* 0xff80000012ab7808 */ /* 0x000fe20006800000 */
[----:B------:R-:W-:Y:S01]  /*b0f0*/  HMMA.16816.F32 R4, R8, R6, R164 ;  /* 0x000000060804723c */ /* 0x000fe200000018a4 */
[----:B------:R-:W-:Y:S01]  /*b100*/  ISETP.GE.AND P5, PT, R24, R188, PT ;  /* 0x000000bc1800720c */ /* 0x000fe20003fa6270 */
[-C--:B----4-:R-:W-:Y:S01]  /*b110*/  FFMA.FTZ R37, R0, R28.reuse, R37 ;  /* 0x0000001c00257223 */ /* 0x090fe20000010025 */
[----:B------:R-:W-:Y:S01]  /*b120*/  IADD3 R18, R176, 0x61, RZ ;  /* 0x00000061b0127810 */ /* 0x000fe20007ffe0ff */
[----:B------:R-:W-:Y:S01]  /*b130*/  FFMA.FTZ R39, R0, R28, R39 ;  /* 0x0000001c00277223 */ /* 0x000fe20000010027 */
[----:B------:R-:W-:-:S02]  /*b140*/  FSEL R159, R38, -INF , !P5 ;  /* 0xff800000269f7808 */ /* 0x000fc40006800000 */
[----:B------:R-:W-:Y:S01]  /*b150*/  FSEL R167, R36, -INF , !P3 ;  /* 0xff80000024a77808 */ /* 0x000fe20005800000 */
[----:B------:R-:W3:Y:S01]  /*b160*/  I2F R24, R18 ;  /* 0x0000001200187306 */ /* 0x000ee20000201400 */
[C---:B------:R-:W-:Y:S01]  /*b170*/  ISETP.GE.AND P3, PT, R16.reuse, R189, PT ;  /* 0x000000bd1000720c */ /* 0x040fe20003f66270 */
[----:B------:R-:W-:Y:S01]  /*b180*/  BAR.SYNC.DEFER_BLOCKING 0x0 ;  /* 0x0000000000007b1d */ /* 0x000fe20000010000 */
[-C--:B------:R-:W-:Y:S02]  /*b190*/  ISETP.GE.AND P5, PT, R16, R188.reuse, PT ;  /* 0x000000bc1000720c */ /* 0x080fe40003fa6270 */
[----:B-1----:R-:W-:Y:S02]  /*b1a0*/  IADD3 R16, R176, 0x69, RZ ;  /* 0x00000069b0107810 */ /* 0x002fe40007ffe0ff */
[----:B------:R-:W-:Y:S01]  /*b1b0*/  FSEL R169, R19, -INF , !P4 ;  /* 0xff80000013a97808 */ /* 0x000fe20006000000 */
[----:B--2---:R-:W-:Y:S01]  /*b1c0*/  FFMA.FTZ R20, R0, R17, R20 ;  /* 0x0000001100147223 */ /* 0x004fe20000010014 */
[----:B------:R-:W1:Y:S01]  /*b1d0*/  I2F R19, R25 ;  /* 0x0000001900137306 */ /* 0x000e620000201400 */
[----:B------:R-:W-:Y:S01]  /*b1e0*/  ISETP.GE.AND P6, PT, R26, R189, PT ;  /* 0x000000bd1a00720c */ /* 0x000fe20003fc6270 */
[----:B------:R-:W-:Y:S01]  /*b1f0*/  FFMA.FTZ R22, R0, R17, R22 ;  /* 0x0000001100167223 */ /* 0x000fe20000010016 */
[----:B------:R-:W-:-:S02]  /*b200*/  ISETP.GE.AND P4, PT, R26, R188, PT ;  /* 0x000000bc1a00720c */ /* 0x000fc40003f86270 */
[----:B------:R-:W-:Y:S02]  /*b210*/  FSEL R165, R37, -INF , !P6 ;  /* 0xff80000025a57808 */ /* 0x000fe40007000000 */
[----:B------:R-:W-:Y:S01]  /*b220*/  FSEL R157, R39, -INF , !P4 ;  /* 0xff800000279d7808 */ /* 0x000fe20006000000 */
[----:B------:R-:W2:Y:S01]  /*b230*/  I2F R12, R16 ;  /* 0x00000010000c7306 */ /* 0x000ea20000201400 */
[----:B------:R-:W-:Y:S01]  /*b240*/  ISETP.GE.AND P6, PT, R18, R189, PT ;  /* 0x000000bd1200720c */ /* 0x000fe20003fc6270 */
[----:B---3--:R-:W-:Y:S01]  /*b250*/  FFMA.FTZ R23, R0, R24, R23 ;  /* 0x0000001800177223 */ /* 0x008fe20000010017 */
[----:B------:R-:W-:Y:S01]  /*b260*/  ISETP.GE.AND P4, PT, R18, R188, PT ;  /* 0x000000bc1200720c */ /* 0x000fe20003f86270 */
[----:B------:R-:W-:Y:S01]  /*b270*/  FFMA.FTZ R21, R0, R24, R21 ;  /* 0x0000001800157223 */ /* 0x000fe20000010015 */
[----:B------:R-:W-:Y:S02]  /*b280*/  IADD3 R18, R176, 0x71, RZ ;  /* 0x00000071b0127810 */ /* 0x000fe40007ffe0ff */
[----:B------:R-:W-:Y:S01]  /*b290*/  FSEL R145, R23, -INF , !P4 ;  /* 0xff80000017917808 */ /* 0x000fe20006000000 */
[-C--:B-1----:R-:W-:Y:S01]  /*b2a0*/  FFMA.FTZ R151, R0, R19.reuse, R4 ;  /* 0x0000001300977223 */ /* 0x082fe20000010004 */
[----:B------:R-:W1:Y:S01]  /*b2b0*/  I2F R8, R18 ;  /* 0x0000001200087306 */ /* 0x000e620000201400 */
[----:B------:R-:W-:Y:S01]  /*b2c0*/  ISETP.GE.AND P4, PT, R16, R188, PT ;  /* 0x000000bc1000720c */ /* 0x000fe20003f86270 */
[----:B------:R-:W-:Y:S01]  /*b2d0*/  FFMA.FTZ R6, R0, R19, R6 ;  /* 0x0000001300067223 */ /* 0x000fe20000010006 */
[----:B------:R-:W-:-:S02]  /*b2e0*/  IADD3 R4, R176, 0x78, RZ ;  /* 0x00000078b0047810 */ /* 0x000fc40007ffe0ff */
[----:B------:R-:W-:Y:S01]  /*b2f0*/  FSEL R153, R21, -INF , !P6 ;  /* 0xff80000015997808 */ /* 0x000fe20007000000 */
[CC--:B--2---:R-:W-:Y:S02]  /*b300*/  FFMA.FTZ R7, R0.reuse, R12.reuse, R7 ;  /* 0x0000000c00077223 */ /* 0x0c4fe40000010007 */
[----:B------:R-:W2:Y:S01]  /*b310*/  I2F R17, R13 ;  /* 0x0000000d00117306 */ /* 0x000ea20000201400 */
[----:B------:R-:W-:Y:S01]  /*b320*/  FFMA.FTZ R149, R0, R12, R5 ;  /* 0x0000000c00957223 */ /* 0x000fe20000010005 */
[-C--:B------:R-:W-:Y:S02]  /*b330*/  ISETP.GE.AND P6, PT, R16, R189.reuse, PT ;  /* 0x000000bd1000720c */ /* 0x080fe40003fc6270 */
[----:B------:R-:W-:Y:S02]  /*b340*/  FSEL R139, R7, -INF , !P4 ;  /* 0xff800000078b7808 */ /* 0x000fe40006000000 */
[----:B------:R-:W-:Y:S02]  /*b350*/  FSEL R155, R20, -INF , !P3 ;  /* 0xff800000149b7808 */ /* 0x000fe40005800000 */
[----:B------:R-:W3:Y:S01]  /*b360*/  I2F R5, R4 ;  /* 0x0000000400057306 */ /* 0x000ee20000201400 */
[----:B------:R-:W-:Y:S01]  /*b370*/  FSEL R147, R22, -INF , !P5 ;  /* 0xff80000016937808 */ /* 0x000fe20006800000 */
[CC--:B-1----:R-:W-:Y:S01]  /*b380*/  FFMA.FTZ R59, R0.reuse, R8.reuse, R161 ;  /* 0x00000008003b7223 */ /* 0x0c2fe200000100a1 */
[C---:B------:R-:W-:Y:S01]  /*b390*/  ISETP.GE.AND P3, PT, R25.reuse, R189, PT ;  /* 0x000000bd1900720c */ /* 0x040fe20003f66270 */
[----:B------:R-:W-:Y:S01]  /*b3a0*/  FFMA.FTZ R46, R0, R8, R163 ;  /* 0x00000008002e7223 */ /* 0x000fe200000100a3 */
[----:B------:R-:W-:-:S02]  /*b3b0*/  ISETP.GE.AND P5, PT, R25, R188, PT ;  /* 0x000000bc1900720c */ /* 0x000fc40003fa6270 */
[----:B------:R-:W-:Y:S01]  /*b3c0*/  FSEL R149, R149, -INF , !P6 ;  /* 0xff80000095957808 */ /* 0x000fe20007000000 */
[----:B------:R-:W1:Y:S01]  /*b3d0*/  I2F R7, R176 ;  /* 0x000000b000077306 */ /* 0x000e620000201400 */
[----:B------:R-:W-:Y:S01]  /*b3e0*/  ISETP.GE.AND P6, PT, R18, R189, PT ;  /* 0x000000bd1200720c */ /* 0x000fe20003fc6270 */
[-C--:B--2---:R-:W-:Y:S01]  /*b3f0*/  FFMA.FTZ R63, R0, R17.reuse, R160 ;  /* 0x00000011003f7223 */ /* 0x084fe200000100a0 */
[----:B------:R-:W-:Y:S01]  /*b400*/  ISETP.GE.AND P4, PT, R18, R188, PT ;  /* 0x000000bc1200720c */ /* 0x000fe20003f86270 */
[----:B------:R-:W-:Y:S01]  /*b410*/  FFMA.FTZ R53, R0, R17, R162 ;  /* 0x0000001100357223 */ /* 0x000fe200000100a2 */
[----:B------:R-:W-:Y:S02]  /*b420*/  FSEL R151, R151, -INF , !P3 ;  /* 0xff80000097977808 */ /* 0x000fe40005800000 */
[----:B------:R-:W-:Y:S01]  /*b430*/  FSEL R141, R6, -INF , !P5 ;  /* 0xff800000068d7808 */ /* 0x000fe20006800000 */
[C---:B---3--:R-:W-:Y:S01]  /*b440*/  FFMA.FTZ R172, R0.reuse, R5, R172 ;  /* 0x0000000500ac7223 */ /* 0x048fe200000100ac */
[----:B------:R-:W-:Y:S01]  /*b450*/  ISETP.GE.AND P3, PT, R13, R189, PT ;  /* 0x000000bd0d00720c */ /* 0x000fe20003f66270 */
[----:B------:R-:W-:Y:S01]  /*b460*/  FFMA.FTZ R52, R0, R5, R174 ;  /* 0x0000000500347223 */ /* 0x000fe200000100ae */
[----:B------:R-:W-:-:S02]  /*b470*/  IADD3 R6, R176, 0x79, RZ ;  /* 0x00000079b0067810 */ /* 0x000fc40007ffe0ff */
[----:B------:R-:W-:Y:S02]  /*b480*/  FSEL R59, R59, -INF , !P6 ;  /* 0xff8000003b3b7808 */ /* 0x000fe40007000000 */
[----:B------:R-:W-:Y:S01]  /*b490*/  FSEL R46, R46, -INF , !P4 ;  /* 0xff8000002e2e7808 */ /* 0x000fe20006000000 */
[----:B------:R-:W2:Y:S01]  /*b4a0*/  I2F R5, R6 ;  /* 0x0000000600057306 */ /* 0x000ea20000201400 */
[----:B------:R-:W-:Y:S01]  /*b4b0*/  ISETP.GE.AND P6, PT, R4, R189, PT ;  /* 0x000000bd0400720c */ /* 0x000fe20003fc6270 */
[-C--:B-1----:R-:W-:Y:S01]  /*b4c0*/  FFMA.FTZ R58, R0, R7.reuse, R58 ;  /* 0x00000007003a7223 */ /* 0x082fe2000001003a */
[----:B------:R-:W-:Y:S01]  /*b4d0*/  ISETP.GE.AND P4, PT, R4, R188, PT ;  /* 0x000000bc0400720c */ /* 0x000fe20003f86270 */
[----:B------:R-:W-:Y:S01]  /*b4e0*/  FFMA.FTZ R4, R0, R7, R56 ;  /* 0x0000000700047223 */ /* 0x000fe20000010038 */
[----:B------:R-:W-:Y:S02]  /*b4f0*/  FSEL R63, R63, -INF , !P3 ;  /* 0xff8000003f3f7808 */ /* 0x000fe40005800000 */
[----:B------:R-:W-:-:S02]  /*b500*/  ISETP.GE.AND P3, PT, R176, R189, PT ;  /* 0x000000bdb000720c */ /* 0x000fc40003f66270 */
[----:B------:R-:W-:Y:S02]  /*b510*/  ISETP.GE.AND P5, PT, R13, R188, PT ;  /* 0x000000bc0d00720c */ /* 0x000fe40003fa6270 */
[----:B------:R-:W-:Y:S02]  /*b520*/  FSEL R4, R4, -INF , !P3 ;  /* 0xff80000004047808 */ /* 0x000fe40005800000 */
[----:B------:R-:W-:Y:S02]  /*b530*/  ISETP.GT.AND P3, PT, R231, R224, PT ;  /* 0x000000e0e700720c */ /* 0x000fe40003f64270 */
[----:B------:R-:W-:Y:S01]  /*b540*/  FSEL R53, R53, -INF , !P5 ;  /* 0xff80000035357808 */ /* 0x000fe20006800000 */
[-C--:B--2---:R-:W-:Y:S01]  /*b550*/  FFMA.FTZ R57, R0, R5.reuse, R173 ;  /* 0x0000000500397223 */ /* 0x084fe200000100ad */
[----:B------:R-:W-:Y:S01]  /*b560*/  FSEL R56, R172, -INF , !P6 ;  /* 0xff800000ac387808 */ /* 0x000fe20007000000 */
[----:B------:R-:W-:Y:S01]  /*b570*/  FFMA.FTZ R47, R0, R5, R175 ;  /* 0x00000005002f7223 */ /* 0x000fe200000100af */
[----:B------:R-:W-:Y:S01]  /*b580*/  FSEL R52, R52, -INF , !P4 ;  /* 0xff80000034347808 */ /* 0x000fe20006000000 */
[----:B------:R-:W-:Y:S01]  /*b590*/  IMAD.MOV.U32 R173, RZ, RZ, R3 ;  /* 0x000000ffffad7224 */ /* 0x000fe200078e0003 */
[----:B------:R-:W-:Y:S01]  /*b5a0*/  ISETP.GE.AND P5, PT, R176, R188, PT ;  /* 0x000000bcb000720c */ /* 0x000fe20003fa6270 */
[----:B------:R-:W-:Y:S01]  /*b5b0*/  IMAD.MOV.U32 R172, RZ, RZ, R2 ;  /* 0x000000ffffac7224 */ /* 0x000fe200078e0002 */
[----:B------:R-:W-:-:S02]  /*b5c0*/  ISETP.GE.AND P6, PT, R6, R189, PT ;  /* 0x000000bd0600720c */ /* 0x000fc40003fc6270 */
        /* <DEDUP_REMOVED lines=65> */
.L_x_3593:
[----:B------:R-:W-:-:S05]  /*b9e0*/  IMAD.MOV.U32 R9, RZ, RZ, c[0x0][0x198] ;  /* 0x00006600ff097624 */ /* 0x000fca00078e00ff */
[----:B------:R-:W-:-:S04]  /*b9f0*/  LEA R9, -R9, RZ, 0x7 ;  /* 0x000000ff09097211 */ /* 0x000fc800078e39ff */
[----:B------:R-:W-:Y:S02]  /*ba00*/  SHF.R.S32.HI R6, RZ, 0x1f, R9 ;  /* 0x0000001fff067819 */ /* 0x000fe40000011409 */
.L_x_3594:
        /* <DEDUP_REMOVED lines=144> */
.L_x_3596:
[----:B------:R-:W-:Y:S05]  /*c310*/  BSYNC B0 ;  /* 0x0000000000007941 */ /* 0x000fea0003800000 */
.L_x_3595:
[----:B------:R-:W0:Y:S01]  /*c320*/  LDGDEPBAR ;  /* 0x00000000000079af */ /* 0x000e220000000000 */
[----:B------:R-:W-:-:S04]  /*c330*/  LEA R238, P1, R9, R238, 0x1 ;  /* 0x000000ee09ee7211 */ /* 0x000fc800078208ff */
[----:B------:R-:W-:Y:S02]  /*c340*/  LEA.HI.X R239, R9, R239, R6, 0x1, P1 ;  /* 0x000000ef09ef7211 */ /* 0x000fe400008f0c06 */
.L_x_3592:
        /* <DEDUP_REMOVED lines=80> */
[----:B--2---:R-:W-:-:S04]  /*c850*/  FMNMX.FTZ R41, R2, R41, !PT ;  /* 0x0000002902297209 */ /* 0x004fc80007810000 */
[----:B------:R-:W-:Y:S01]  /*c860*/  FSEL R62, R62, RZ, P2 ;  /* 0x000000ff3e3e7208 */ /* 0x000fe20001000000 */
[C---:B------:R-:W-:Y:S01]  /*c870*/  FMUL.FTZ R54, R41.reuse, c[0x0][0x23c] ;  /* 0x00008f0029367a20 */ /* 0x040fe20000410000 */
[----:B------:R-:W-:-:S03]  /*c880*/  FSETP.NEU.FTZ.AND P1, PT, R41, -INF , PT ;  /* 0xff8000002900780b */ /* 0x000fc60003f3d000 */
[--C-:B------:R-:W-:Y:S01]  /*c890*/  FFMA.FTZ R40, R4, c[0x0][0x23c], -R62.reuse ;  /* 0x00008f0004287a23 */ /* 0x100fe2000001083e */
[----:B------:R-:W-:Y:S01]  /*c8a0*/  FSEL R4, R42, RZ, P2 ;  /* 0x000000ff2a047208 */ /* 0x000fe20001000000 */
[--C-:B------:R-:W-:Y:S01]  /*c8b0*/  FFMA.FTZ R35, R180, c[0x0][0x23c], -R62.reuse ;  /* 0x00008f00b4237a23 */ /* 0x100fe2000001083e */
[----:B------:R-:W-:Y:S01]  /*c8c0*/  FSEL R5, R41, RZ, P1 ;  /* 0x000000ff29057208 */ /* 0x000fe20000800000 */
[----:B------:R-:W-:Y:S01]  /*c8d0*/  FFMA.FTZ R34, R186, c[0x0][0x23c], -R62 ;  /* 0x00008f00ba227a23 */ /* 0x000fe2000001083e */
[----:B------:R-:W-:Y:S01]  /*c8e0*/  FSEL R54, R54, RZ, P1 ;  /* 0x000000ff36367208 */ /* 0x000fe20000800000 */
[----:B------:R-:W-:Y:S01]  /*c8f0*/  FADD.FTZ R4, R133, -R4 ;  /* 0x8000000485047221 */ /* 0x000fe20000010000 */
[----:B------:R-:W-:Y:S01]  /*c900*/  MUFU.EX2 R40, R40 ;  /* 0x0000002800287308 */ /* 0x000fe20000000800 */
[----:B------:R-:W-:Y:S02]  /*c910*/  FADD.FTZ R5, R132, -R5 ;  /* 0x8000000584057221 */ /* 0x000fe40000010000 */
[----:B------:R-:W-:-:S02]  /*c920*/  FFMA.FTZ R32, R3, c[0x0][0x23c], -R54 ;  /* 0x00008f0003207a23 */ /* 0x000fc40000010836 */
[----:B------:R-:W-:Y:S02]  /*c930*/  FFMA.FTZ R33, R184, c[0x0][0x23c], -R62 ;  /* 0x00008f00b8217a23 */ /* 0x000fe4000001083e */
[--C-:B------:R-:W-:Y:S01]  /*c940*/  FFMA.FTZ R3, R178, c[0x0][0x23c], -R54.reuse ;  /* 0x00008f00b2037a23 */ /* 0x100fe20000010836 */
[----:B------:R-:W1:Y:S01]  /*c950*/  MUFU.EX2 R35, R35 ;  /* 0x0000002300237308 */ /* 0x000e620000000800 */
[--C-:B------:R-:W-:Y:S02]  /*c960*/  FFMA.FTZ R2, R182, c[0x0][0x23c], -R54.reuse ;  /* 0x00008f00b6027a23 */ /* 0x100fe40000010836 */
[----:B------:R-:W-:Y:S02]  /*c970*/  FFMA.FTZ R43, R158, c[0x0][0x23c], -R54 ;  /* 0x00008f009e2b7a23 */ /* 0x000fe40000010836 */
[----:B------:R-:W-:Y:S02]  /*c980*/  FMUL.FTZ R45, R4, c[0x0][0x23c] ;  /* 0x00008f00042d7a20 */ /* 0x000fe40000410000 */
[----:B------:R-:W-:Y:S01]  /*c990*/  FMUL.FTZ R44, R5, c[0x0][0x23c] ;  /* 0x00008f00052c7a20 */ /* 0x000fe20000410000 */
[----:B------:R-:W-:Y:S01]  /*c9a0*/  MUFU.EX2 R34, R34 ;  /* 0x0000002200227308 */ /* 0x000fe20000000800 */
[----:B------:R-:W-:-:S02]  /*c9b0*/  FFMA.FTZ R58, R65, c[0x0][0x23c], -R62 ;  /* 0x00008f00413a7a23 */ /* 0x000fc4000001083e */
[--C-:B------:R-:W-:Y:S02]  /*c9c0*/  FFMA.FTZ R55, R156, c[0x0][0x23c], -R62.reuse ;  /* 0x00008f009c377a23 */ /* 0x100fe4000001083e */
        /* <DEDUP_REMOVED lines=9> */
[----:B------:R-:W-:Y:S02]  /*ca60*/  FFMA.FTZ R132, R136, c[0x0][0x23c], -R62 ;  /* 0x00008f0088847a23 */ /* 0x000fe4000001083e */
[----:B------:R-:W-:Y:S02]  /*ca70*/  FFMA.FTZ R136, R137, c[0x0][0x23c], -R54 ;  /* 0x00008f0089887a23 */ /* 0x000fe40000010836 */
[----:B------:R-:W-:Y:S01]  /*ca80*/  FFMA.FTZ R133, R140, c[0x0][0x23c], -R62 ;  /* 0x00008f008c857a23 */ /* 0x000fe2000001083e */
[----:B------:R-:W1:Y:S01]  /*ca90*/  MUFU.EX2 R3, R3 ;  /* 0x0000000300037308 */ /* 0x000e620000000800 */
[----:B--2---:R-:W-:Y:S01]  /*caa0*/  F2FP.PACK_AB R6, R33, R34 ;  /* 0x000000222106723e */ /* 0x004fe200000000ff */
[----:B------:R-:W-:-:S02]  /*cab0*/  FFMA.FTZ R137, R138, c[0x0][0x23c], -R54 ;  /* 0x00008f008a897a23 */ /* 0x000fc40000010836 */
[----:B------:R-:W-:Y:S02]  /*cac0*/  FFMA.FTZ R138, R50, c[0x0][0x23c], -R54 ;  /* 0x00008f00328a7a23 */ /* 0x000fe40000010836 */
[--C-:B------:R-:W-:Y:S02]  /*cad0*/  FFMA.FTZ R140, R51, c[0x0][0x23c], -R62.reuse ;  /* 0x00008f00338c7a23 */ /* 0x100fe4000001083e */
[----:B------:R-:W-:Y:S01]  /*cae0*/  MUFU.EX2 R2, R2 ;  /* 0x0000000200027308 */ /* 0x000fe20000000800 */
[--C-:B------:R-:W-:Y:S02]  /*caf0*/  FFMA.FTZ R161, R48, c[0x0][0x23c], -R62.reuse ;  /* 0x00008f0030a17a23 */ /* 0x100fe4000001083e */
[--C-:B------:R-:W-:Y:S02]  /*cb00*/  FFMA.FTZ R163, R49, c[0x0][0x23c], -R62.reuse ;  /* 0x00008f0031a37a23 */ /* 0x100fe4000001083e */
[--C-:B------:R-:W-:Y:S01]  /*cb10*/  FFMA.FTZ R135, R144, c[0x0][0x23c], -R62.reuse ;  /* 0x00008f0090877a23 */ /* 0x100fe2000001083e */
[----:B------:R-:W-:Y:S01]  /*cb20*/  LDSM.16.MT88.4 R48, [R213+0x11000] ;  /* 0x01100000d530783b */ /* 0x000fe20000004200 */
[----:B------:R-:W-:Y:S01]  /*cb30*/  FFMA.FTZ R134, R142, c[0x0][0x23c], -R62 ;  /* 0x00008f008e867a23 */ /* 0x000fe2000001083e */
        /* <DEDUP_REMOVED lines=376> */
[----:B------:R-:W-:Y:S01]  /*e2c0*/  FADD.FTZ R2, R132, R61 ;  /* 0x0000003d84027221 */ /* 0x000fe20000010000 */
[----:B------:R-:W-:Y:S01]  /*e2d0*/  MOV R132, R41 ;  /* 0x0000002900847202 */ /* 0x000fe20000000f00 */
[----:B------:R-:W-:Y:S01]  /*e2e0*/  FADD.FTZ R136, R136, R67 ;  /* 0x0000004388887221 */ /* 0x000fe20000010000 */
[----:B------:R-:W-:Y:S01]  /*e2f0*/  HMMA.16816.F32 R88, R4, R10, R88 ;  /* 0x0000000a0458723c */ /* 0x000fe20000001858 */
[----:B------:R-:W-:Y:S01]  /*e300*/  FADD.FTZ R2, R133, R2 ;  /* 0x0000000285027221 */ /* 0x000fe20000010000 */
[----:B------:R-:W2:Y:S01]  /*e310*/  LDSM.16.MT88.4 R8, [R213+0x13800] ;  /* 0x01380000d508783b */ /* 0x000ea20000004200 */
[----:B------:R-:W-:Y:S01]  /*e320*/  FADD.FTZ R137, R137, R136 ;  /* 0x0000008889897221 */ /* 0x000fe20000010000 */
[----:B------:R-:W-:Y:S01]  /*e330*/  MOV R133, R42 ;  /* 0x0000002a00857202 */ /* 0x000fe20000000f00 */
[----:B------:R-:W-:-:S02]  /*e340*/  FADD.FTZ R3, R135, R2 ;  /* 0x0000000287037221 */ /* 0x000fc40000010000 */
[----:B------:R-:W-:Y:S01]  /*e350*/  FADD.FTZ R138, R138, R137 ;  /* 0x000000898a8a7221 */ /* 0x000fe20000010000 */
[C---:B------:R-:W-:Y:S01]  /*e360*/  HMMA.16816.F32 R124, R4.reuse, R18, R124 ;  /* 0x00000012047c723c */ /* 0x040fe2000000187c */
[----:B------:R-:W-:Y:S01]  /*e370*/  FADD.FTZ R3, R134, R3 ;  /* 0x0000000386037221 */ /* 0x000fe20000010000 */
[----:B------:R-:W3:Y:S01]  /*e380*/  LDSM.16.MT88.4 R16, [R214+0x13800] ;  /* 0x01380000d610783b */ /* 0x000ee20000004200 */
        /* <DEDUP_REMOVED lines=8> */
[----:B------:R-:W-:Y:S01]  /*e410*/  HMMA.16816.F32 R80, R4, R22, R80 ;  /* 0x000000160450723c */ /* 0x000fe20000001850 */
[----:B------:R-:W-:Y:S02]  /*e420*/  FADD.FTZ R3, R142, R3 ;  /* 0x000000038e037221 */ /* 0x000fe40000010000 */
[----:B------:R-:W-:Y:S02]  /*e430*/  FADD.FTZ R189, R189, R146 ;  /* 0x00000092bdbd7221 */ /* 0x000fe40000010000 */
[----:B------:R-:W-:-:S02]  /*e440*/  FADD.FTZ R148, R148, R3 ;  /* 0x0000000394947221 */ /* 0x000fc40000010000 */
[----:B------:R-:W-:Y:S01]  /*e450*/  FADD.FTZ R152, R152, R189 ;  /* 0x000000bd98987221 */ /* 0x000fe20000010000 */
[C---:B-1----:R-:W-:Y:S01]  /*e460*/  HMMA.16816.F32 R92, R4.reuse, R12, R92 ;  /* 0x0000000c045c723c */ /* 0x042fe2000000185c */
[----:B------:R-:W-:Y:S02]  /*e470*/  FADD.FTZ R191, R191, R148 ;  /* 0x00000094bfbf7221 */ /* 0x000fe40000010000 */
[----:B------:R-:W-:Y:S02]  /*e480*/  FADD.FTZ R185, R185, R152 ;  /* 0x00000098b9b97221 */ /* 0x000fe40000010000 */
[----:B------:R-:W-:Y:S02]  /*e490*/  FADD.FTZ R150, R150, R191 ;  /* 0x000000bf96967221 */ /* 0x000fe40000010000 */
[----:B------:R-:W-:Y:S01]  /*e4a0*/  FADD.FTZ R48, R48, R185 ;  /* 0x000000b930307221 */ /* 0x000fe20000010000 */
[----:B------:R-:W-:Y:S01]  /*e4b0*/  HMMA.16816.F32 R96, R4, R14, R96 ;  /* 0x0000000e0460723c */ /* 0x000fe20000001860 */
[----:B------:R-:W1:Y:S01]  /*e4c0*/  LDSM.16.MT88.4 R12, [R212+0x13800] ;  /* 0x01380000d40c783b */ /* 0x000e620000004200 */
[----:B------:R-:W-:-:S02]  /*e4d0*/  FADD.FTZ R193, R193, R150 ;  /* 0x00000096c1c17221 */ /* 0x000fc40000010000 */
[----:B------:R-:W-:Y:S02]  /*e4e0*/  FADD.FTZ R49, R49, R48 ;  /* 0x0000003031317221 */ /* 0x000fe40000010000 */
[----:B------:R-:W-:Y:S02]  /*e4f0*/  FADD.FTZ R50, R50, R193 ;  /* 0x000000c132327221 */ /* 0x000fe40000010000 */
[----:B------:R-:W-:Y:S01]  /*e500*/  FADD.FTZ R156, R156, R49 ;  /* 0x000000319c9c7221 */ /* 0x000fe20000010000 */
[----:B--2---:R-:W-:Y:S01]  /*e510*/  HMMA.16816.F32 R108, R4, R8, R108 ;  /* 0x00000008046c723c */ /* 0x004fe2000000186c */
[----:B------:R-:W-:Y:S02]  /*e520*/  FADD.FTZ R51, R51, R50 ;  /* 0x0000003233337221 */ /* 0x000fe40000010000 */
[----:B------:R-:W-:Y:S02]  /*e530*/  FADD.FTZ R167, R167, R156 ;  /* 0x0000009ca7a77221 */ /* 0x000fe40000010000 */
[----:B------:R-:W-:-:S02]  /*e540*/  FADD.FTZ R2, R154, R51 ;  /* 0x000000339a027221 */ /* 0x000fc40000010000 */
[----:B------:R-:W-:Y:S01]  /*e550*/  FADD.FTZ R8, R158, R167 ;  /* 0x000000a79e087221 */ /* 0x000fe20000010000 */
[C---:B---3--:R-:W-:Y:S01]  /*e560*/  HMMA.16816.F32 R100, R4.reuse, R16, R100 ;  /* 0x000000100464723c */ /* 0x048fe20000001864 */
        /* <DEDUP_REMOVED lines=20> */
[----:B------:R-:W-:-:S02]  /*e6b0*/  FADD.FTZ R240, R27, R26 ;  /* 0x0000001a1bf07221 */ /* 0x000fc40000010000 */
[----:B------:R-:W-:Y:S11]  /*e6c0*/  FADD.FTZ R241, R31, R30 ;  /* 0x0000001e1ff17221 */ /* 0x000ff60000010000 */
[----:B------:R-:W-:Y:S05]  /*e6d0*/  @!UPT UIADD3 URZ, URZ, URZ, URZ ;  /* 0x0000003f3f3ff290 */ /* 0x000fea000fffe03f */
.L_x_3589:
        /* <DEDUP_REMOVED lines=12> */
.L_x_3601:
        /* <DEDUP_REMOVED lines=16> */
[C---:B------:R-:W-:Y:S02]  /*e8a0*/  IADD3 R11, R4.reuse, 0x80, RZ ;  /* 0x00000080040b7810 */ /* 0x040fe40007ffe0ff */
[----:B------:R-:W-:Y:S02]  /*e8b0*/  IABS R6, R4 ;  /* 0x0000000400067213 */ /* 0x000fe40000000000 */
        /* <DEDUP_REMOVED lines=24> */
[----:B------:R-:W-:Y:S01]  /*ea40*/  ISETP.GE.U32.AND P5, PT, R6, R2, PT ;  /* 0x000000020600720c */ /* 0x000fe20003fa6070 */
[----:B------:R-:W-:Y:S10]  /*ea50*/  IMAD.MOV.U32 R6, RZ, RZ, c[0x0][0x2d0] ;  /* 0x0000b400ff067624 */ /* 0x000ff400078e00ff */
        /* <DEDUP_REMOVED lines=26> */
.L_x_3598:
[C---:B------:R-:W-:Y:S02]  /*ec00*/  ISETP.GE.AND P4, PT, R232.reuse, c[0x0][0x220], PT ;  /* 0x00008800e8007a0c */ /* 0x040fe40003f86270 */
[----:B------:R-:W-:Y:S02]  /*ec10*/  IADD3 R56, R232, 0x40, RZ ;  /* 0x00000040e8387810 */ /* 0x000fe40007ffe0ff */
[CC--:B------:R-:W-:Y:S02]  /*ec20*/  LEA R132, P2, R57.reuse, R172.reuse, 0x1 ;  /* 0x000000ac39847211 */ /* 0x0c0fe400078408ff */
[----:B------:R-:W-:Y:S02]  /*ec30*/  ISETP.GE.AND P3, PT, R56, c[0x0][0x220], PT ;  /* 0x0000880038007a0c */ /* 0x000fe40003f66270 */
[--C-:B------:R-:W-:Y:S02]  /*ec40*/  LEA.HI.X R133, R57, R173, R2.reuse, 0x1, P2 ;  /* 0x000000ad39857211 */ /* 0x100fe400010f0c02 */
[C---:B------:R-:W-:Y:S03]  /*ec50*/  IADD3 R61, P1, R228.reuse, R57, RZ ;  /* 0x00000039e43d7210 */ /* 0x040fe60007f3e0ff */
[----:B------:R-:W-:Y:S01]  /*ec60*/  @P4 STS.128 [R230+0xc000], RZ ;  /* 0x00c000ffe6004388 */ /* 0x000fe20000000c00 */
[-C--:B------:R-:W-:Y:S01]  /*ec70*/  @!P4 LEA R176, P5, R61, R172.reuse, 0x1 ;  /* 0x000000ac3db0c211 */ /* 0x080fe200078a08ff */
[----:B------:R-:W-:Y:S01]  /*ec80*/  IMAD.X R2, R227, 0x1, R2, P1 ;  /* 0x00000001e3027824 */ /* 0x000fe200008e0602 */
[C---:B------:R-:W-:Y:S01]  /*ec90*/  IADD3 R59, P1, R228.reuse, R61, RZ ;  /* 0x0000003de43b7210 */ /* 0x040fe20007f3e0ff */
[----:B------:R-:W-:Y:S01]  /*eca0*/  @!PT LDS RZ, [RZ] ;  /* 0x00000000fffff984 */ /* 0x000fe20000000800 */
[----:B------:R-:W-:Y:S01]  /*ecb0*/  @!PT LDS RZ, [RZ] ;  /* 0x00000000fffff984 */ /* 0x000fe20000000800 */
[----:B------:R-:W-:Y:S01]  /*ecc0*/  @!PT LDS RZ, [RZ] ;  /* 0x00000000fffff984 */ /* 0x000fe20000000800 */
[----:B------:R1:W-:Y:S02]  /*ecd0*/  @!P4 LDGSTS.E.BYPASS.LTC128B.128 [R230+0xc000], [R132.64] ;  /* 0x0c00000084e6cfae */ /* 0x0003e4000b901d4e */
[CC--:B------:R-:W-:Y:S02]  /*ece0*/  @!P3 LEA R64, P2, R61.reuse, R172.reuse, 0x1 ;  /* 0x000000ac3d40b211 */ /* 0x0c0fe400078408ff */
[----:B------:R-:W-:Y:S01]  /*ecf0*/  @P3 STS.128 [R230+0x10000], RZ ;  /* 0x010000ffe6003388 */ /* 0x000fe20000000c00 */
[-CC-:B------:R-:W-:Y:S01]  /*ed00*/  @!P4 LEA.HI.X R177, R61, R173.reuse, R2.reuse, 0x1, P5 ;  /* 0x000000ad3db1c211 */ /* 0x180fe200028f0c02 */
[--C-:B------:R-:W-:Y:S01]  /*ed10*/  IMAD.X R56, R227, 0x1, R2.reuse, P1 ;  /* 0x00000001e3387824 */ /* 0x100fe200008e0602 */
[-C--:B------:R-:W-:Y:S01]  /*ed20*/  @!P3 LEA.HI.X R65, R61, R173.reuse, R2, 0x1, P2 ;  /* 0x000000ad3d41b211 */ /* 0x080fe200010f0c02 */
[----:B------:R-:W-:Y:S01]  /*ed30*/  @!PT LDS RZ, [RZ] ;  /* 0x00000000fffff984 */ /* 0x000fe20000000800 */
[----:B------:R-:W-:Y:S01]  /*ed40*/  @!PT LDS RZ, [RZ] ;  /* 0x00000000fffff984 */ /* 0x000fe20000000800 */
[----:B------:R-:W-:Y:S01]  /*ed50*/  @!PT LDS RZ, [RZ] ;  /* 0x00000000fffff984 */ /* 0x000fe20000000800 */
[----:B------:R1:W-:Y:S01]  /*ed60*/  @!P3 LDGSTS.E.BYPASS.LTC128B.128 [R230+0x10000], [R132.64+0x80] ;  /* 0x1000008084e6bfae */ /* 0x0003e2000b901d4e */
[CC--:B------:R-:W-:Y:S02]  /*ed70*/  @!P4 LEA R174, P6, R59.reuse, R172.reuse, 0x1 ;  /* 0x000000ac3baec211 */ /* 0x0c0fe400078c08ff */
[CC--:B------:R-:W-:Y:S01]  /*ed80*/  @!P3 LEA R62, P1, R59.reuse, R172.reuse, 0x1 ;  /* 0x000000ac3b3eb211 */ /* 0x0c0fe200078208ff */
[----:B------:R-:W-:Y:S01]  /*ed90*/  @P4 STS.128 [R230+0xc800], RZ ;  /* 0x00c800ffe6004388 */ /* 0x000fe20000000c00 */
[C-C-:B------:R-:W-:Y:S02]  /*eda0*/  @!P4 LEA.HI.X R175, R59.reuse, R173, R56.reuse, 0x1, P6 ;  /* 0x000000ad3bafc211 */ /* 0x140fe400030f0c38 */
        /* <DEDUP_REMOVED lines=110> */
[----:B------:R-:W-:Y:S04]  /*f490*/  LDSM.16.M88.4 R168, [R211] ;  /* 0x00000000d3a8783b */ /* 0x000fe80000000200 */
[----:B----4-:R-:W-:Y:S01]  /*f4a0*/  LDSM.16.M88.4 R172, [R221+0x8800] ;  /* 0x00880000ddac783b */ /* 0x010fe20000000200 */
[C---:B-1----:R-:W-:Y:S03]  /*f4b0*/  HMMA.16816.F32 R4, R136.reuse, R140, RZ ;  /* 0x0000008c8804723c */ /* 0x042fe600000018ff */
[----:B--2---:R-:W-:Y:S04]  /*f4c0*/  LDSM.16.M88.4 R176, [R221+0xa000] ;  /* 0x00a00000ddb0783b */ /* 0x004fe80000000200 */
        /* <DEDUP_REMOVED lines=14> */
[----:B------:R-:W4:Y:S07]  /*f5b0*/  LDSM.16.M88.4 R152, [R210] ;  /* 0x00000000d298783b */ /* 0x000f2e0000000200 */
[C---:B-----5:R-:W-:Y:S08]  /*f5c0*/  HMMA.16816.F32 R36, R136.reuse, R156, RZ ;  /* 0x0000009c8824723c */ /* 0x060ff000000018ff */
[C---:B------:R-:W-:Y:S01]  /*f5d0*/  HMMA.16816.F32 R40, R136.reuse, R158, RZ ;  /* 0x0000009e8828723c */ /* 0x040fe200000018ff */
[----:B------:R-:W5:Y:S07]  /*f5e0*/  LDSM.16.M88.4 R156, [R209] ;  /* 0x00000000d19c783b */ /* 0x000f6e0000000200 */
        /* <DEDUP_REMOVED lines=18> */
[----:B------:R-:W3:Y:S07]  /*f710*/  LDSM.16.M88.4 R152, [R205] ;  /* 0x00000000cd98783b */ /* 0x000eee0000000200 */
        /* <DEDUP_REMOVED lines=171> */
[----:B------:R-:W-:Y:S02]  /*101d0*/  LOP3.LUT R132, R132, c[0x0][0x2d0], RZ, 0x3c, !PT ;  /* 0x0000b40084847a12 */ /* 0x000fe400078e3cff */
[----:B------:R-:W-:Y:S02]  /*101e0*/  IABS R134, R139 ;  /* 0x0000008b00867213 */ /* 0x000fe40000000000 */
        /* <DEDUP_REMOVED lines=22> */
[----:B------:R-:W-:Y:S09]  /*10350*/  ISETP.GE.AND P1, PT, R139, RZ, PT ;  /* 0x000000ff8b00720c */ /* 0x000ff20003f26270 */
        /* <DEDUP_REMOVED lines=27> */
.L_x_3600:
        /* <DEDUP_REMOVED lines=129> */
.L_x_3599:
[----:B------:R-:W-:Y:S01]  /*10d20*/  LEA R2, R231, R229, 0x7 ;  /* 0x000000e5e7027211 */ /* 0x000fe200078e38ff */
[----:B------:R-:W-:Y:S02]  /*10d30*/  UMOV UR8, UR13 ;  /* 0x0000000d00087c82 */ /* 0x000fe40008000000 */
[----:B------:R-:W-:Y:S01]  /*10d40*/  UMOV UR9, UR12 ;  /* 0x0000000c00097c82 */ /* 0x000fe20008000000 */
[C---:B-1----:R-:W-:Y:S01]  /*10d50*/  IADD3 R150, R2.reuse, 0x1, RZ ;  /* 0x0000000102967810 */ /* 0x042fe20007ffe0ff */
        /* <DEDUP_REMOVED lines=56> */
[----:B------:R-:W-:Y:S01]  /*110e0*/  FFMA.FTZ R21, R0, R146, R21 ;  /* 0x0000009200157223 */ /* 0x000fe20000010015 */
[----:B------:R-:W-:Y:S01]  /*110f0*/  IADD3 R146, R2, 0x60, RZ ;  /* 0x0000006002927810 */ /* 0x000fe20007ffe0ff */
[CC--:B------:R-:W-:Y:S02]  /*11100*/  FFMA.FTZ R26, R0.reuse, R143.reuse, R26 ;  /* 0x0000008f001a7223 */ /* 0x0c0fe4000001001a */
[C---:B------:R-:W-:Y:S02]  /*11110*/  FFMA.FTZ R24, R0.reuse, R143, R24 ;  /* 0x0000008f00187223 */ /* 0x040fe40000010018 */
[CC--:B------:R-:W-:Y:S02]  /*11120*/  FFMA.FTZ R6, R0.reuse, R157.reuse, R6 ;  /* 0x0000009d00067223 */ /* 0x0c0fe40000010006 */
[C---:B------:R-:W-:Y:S01]  /*11130*/  FFMA.FTZ R4, R0.reuse, R157, R4 ;  /* 0x0000009d00047223 */ /* 0x040fe20000010004 */
[----:B------:R5:W2:Y:S01]  /*11140*/  I2F R143, R146 ;  /* 0x00000092008f7306 */ /* 0x000aa20000201400 */
[C---:B------:R-:W-:Y:S02]  /*11150*/  FFMA.FTZ R10, R0.reuse, R155, R10 ;  /* 0x0000009b000a7223 */ /* 0x040fe4000001000a */
[----:B------:R-:W-:Y:S01]  /*11160*/  FFMA.FTZ R22, R0, R149, R22 ;  /* 0x0000009500167223 */ /* 0x000fe20000010016 */
[----:B-1----:R-:W-:Y:S01]  /*11170*/  FMNMX.FTZ R150, R6, R135, !PT ;  /* 0x0000008706967209 */ /* 0x002fe20007810000 */
[----:B------:R-:W-:Y:S01]  /*11180*/  FFMA.FTZ R20, R0, R149, R20 ;  /* 0x0000009500147223 */ /* 0x000fe20000010014 */
[----:B------:R-:W-:Y:S01]  /*11190*/  FMNMX.FTZ R152, R4, R3, !PT ;  /* 0x0000000304987209 */ /* 0x000fe20007810000 */
[C---:B------:R-:W-:Y:S01]  /*111a0*/  FFMA.FTZ R8, R0.reuse, R155, R8 ;  /* 0x0000009b00087223 */ /* 0x040fe20000010008 */
[----:B------:R-:W-:Y:S01]  /*111b0*/  FMNMX.FTZ R149, R7, R150, !PT ;  /* 0x0000009607957209 */ /* 0x000fe20007810000 */
[C---:B------:R-:W-:Y:S02]  /*111c0*/  FFMA.FTZ R14, R0.reuse, R153, R14 ;  /* 0x00000099000e7223 */ /* 0x040fe4000001000e */
[----:B------:R-:W-:Y:S01]  /*111d0*/  FFMA.FTZ R18, R0, R151, R18 ;  /* 0x0000009700127223 */ /* 0x000fe20000010012 */
[----:B------:R-:W-:Y:S01]  /*111e0*/  FMNMX.FTZ R150, R10, R149, !PT ;  /* 0x000000950a967209 */ /* 0x000fe20007810000 */
[C---:B------:R-:W-:Y:S01]  /*111f0*/  FFMA.FTZ R16, R0.reuse, R151, R16 ;  /* 0x0000009700107223 */ /* 0x040fe20000010010 */
[----:B------:R-:W-:Y:S01]  /*11200*/  FMNMX.FTZ R149, R5, R152, !PT ;  /* 0x0000009805957209 */ /* 0x000fe20007810000 */
[C---:B------:R-:W-:Y:S01]  /*11210*/  FFMA.FTZ R12, R0.reuse, R153, R12 ;  /* 0x00000099000c7223 */ /* 0x040fe2000001000c */
[----:B------:R-:W-:Y:S01]  /*11220*/  FMNMX.FTZ R151, R11, R150, !PT ;  /* 0x000000960b977209 */ /* 0x000fe20007810000 */
[-C--:B------:R-:W-:Y:S01]  /*11230*/  FFMA.FTZ R31, R0, R144.reuse, R31 ;  /* 0x00000090001f7223 */ /* 0x080fe2000001001f */
[----:B------:R-:W-:Y:S01]  /*11240*/  FMNMX.FTZ R150, R8, R149, !PT ;  /* 0x0000009508967209 */ /* 0x000fe20007810000 */
[----:B------:R-:W-:Y:S01]  /*11250*/  FFMA.FTZ R29, R0, R144, R29 ;  /* 0x00000090001d7223 */ /* 0x000fe2000001001d */
[----:B---3--:R-:W-:Y:S01]  /*11260*/  FMNMX.FTZ R148, R14, R151, !PT ;  /* 0x000000970e947209 */ /* 0x008fe20007810000 */
[CC--:B------:R-:W-:Y:S01]  /*11270*/  FFMA.FTZ R34, R0.reuse, R145.reuse, R34 ;  /* 0x0000009100227223 */ /* 0x0c0fe20000010022 */
[----:B------:R-:W-:Y:S01]  /*11280*/  FMNMX.FTZ R151, R9, R150, !PT ;  /* 0x0000009609977209 */ /* 0x000fe20007810000 */
[----:B------:R-:W-:Y:S01]  /*11290*/  FFMA.FTZ R32, R0, R145, R32 ;  /* 0x0000009100207223 */ /* 0x000fe20000010020 */
[----:B------:R-:W-:Y:S01]  /*112a0*/  IADD3 R144, R2, 0x68, RZ ;  /* 0x0000006802907810 */ /* 0x000fe20007ffe0ff */
[CC--:B------:R-:W-:Y:S01]  /*112b0*/  FFMA.FTZ R30, R0.reuse, R147.reuse, R30 ;  /* 0x00000093001e7223 */ /* 0x0c0fe2000001001e */
[----:B------:R-:W-:Y:S01]  /*112c0*/  FMNMX.FTZ R149, R15, R148, !PT ;  /* 0x000000940f957209 */ /* 0x000fe20007810000 */
[----:B------:R-:W-:Y:S01]  /*112d0*/  FFMA.FTZ R28, R0, R147, R28 ;  /* 0x00000093001c7223 */ /* 0x000fe2000001001c */
[----:B------:R1:W3:Y:S01]  /*112e0*/  I2F R145, R144 ;  /* 0x0000009000917306 */ /* 0x0002e20000201400 */
[----:B-----5:R-:W-:Y:S01]  /*112f0*/  FMNMX.FTZ R146, R12, R151, !PT ;  /* 0x000000970c927209 */ /* 0x020fe20007810000 */
[----:B------:R-:W-:Y:S01]  /*11300*/  FFMA.FTZ R27, R0, R142, R27 ;  /* 0x0000008e001b7223 */ /* 0x000fe2000001001b */
        /* <DEDUP_REMOVED lines=15> */
[-C--:B------:R-:W-:Y:S01]  /*11400*/  FFMA.FTZ R35, R0, R140.reuse, R35 ;  /* 0x0000008c00237223 */ /* 0x080fe20000010023 */
[----:B------:R-:W-:Y:S01]  /*11410*/  FMNMX.FTZ R146, R26, R149, !PT ;  /* 0x000000951a927209 */ /* 0x000fe20007810000 */
[C---:B------:R-:W-:Y:S01]  /*11420*/  FFMA.FTZ R33, R0.reuse, R140, R33 ;  /* 0x0000008c00217223 */ /* 0x040fe20000010021 */
[----:B------:R-:W-:Y:S01]  /*11430*/  FMNMX.FTZ R149, R21, R148, !PT ;  /* 0x0000009415957209 */ /* 0x000fe20007810000 */
[-C--:B------:R-:W-:Y:S01]  /*11440*/  FFMA.FTZ R47, R0, R132.reuse, R47 ;  /* 0x00000084002f7223 */ /* 0x080fe2000001002f */
[----:B------:R-:W-:Y:S01]  /*11450*/  IADD3 R136, R2, 0x70, RZ ;  /* 0x0000007002887810 */ /* 0x000fe20007ffe0ff */
[C---:B------:R-:W-:Y:S01]  /*11460*/  FFMA.FTZ R45, R0.reuse, R132, R45 ;  /* 0x00000084002d7223 */ /* 0x040fe2000001002d */
[----:B------:R-:W-:Y:S01]  /*11470*/  FMNMX.FTZ R147, R27, R146, !PT ;  /* 0x000000921b937209 */ /* 0x000fe20007810000 */
[----:B--2---:R-:W-:Y:S01]  /*11480*/  FFMA.FTZ R50, R0, R137, R50 ;  /* 0x0000008900327223 */ /* 0x004fe20000010032 */
[----:B-1----:R-:W-:Y:S01]  /*11490*/  FMNMX.FTZ R144, R24, R149, !PT ;  /* 0x0000009518907209 */ /* 0x002fe20007810000 */
[----:B------:R-:W1:Y:S01]  /*114a0*/  I2F R139, R136 ;  /* 0x00000088008b7306 */ /* 0x000e620000201400 */
        /* <DEDUP_REMOVED lines=9> */
[C---:B----4-:R-:W-:Y:S01]  /*11540*/  FFMA.FTZ R51, R0.reuse, R138, R51 ;  /* 0x0000008a00337223 */ /* 0x050fe20000010033 */
[----:B------:R-:W-:Y:S01]  /*11550*/  FMNMX.FTZ R141, R29, R146, !PT ;  /* 0x000000921d8d7209 */ /* 0x000fe20007810000 */
[C---:B------:R-:W-:Y:S01]  /*11560*/  FFMA.FTZ R49, R0.reuse, R138, R49 ;  /* 0x0000008a00317223 */ /* 0x040fe20000010031 */
[----:B------:R-:W-:Y:S01]  /*11570*/  FMNMX.FTZ R147, R35, R144, !PT ;  /* 0x0000009023937209 */ /* 0x000fe20007810000 */
[----:B------:R-:W-:Y:S01]  /*11580*/  FFMA.FTZ R54, R0, R143, R54 ;  /* 0x0000008f00367223 */ /* 0x000fe20000010036 */
[----:B------:R-:W-:Y:S01]  /*11590*/  FMNMX.FTZ R146, R32, R141, !PT ;  /* 0x0000008d20927209 */ /* 0x000fe20007810000 */
[----:B------:R-:W-:Y:S01]  /*115a0*/  FFMA.FTZ R52, R0, R143, R52 ;  /* 0x0000008f00347223 */ /* 0x000fe20000010034 */
[----:B------:R-:W-:Y:S01]  /*115b0*/  FMNMX.FTZ R144, R38, R147, !PT ;  /* 0x0000009326907209 */ /* 0x000fe20007810000 */
[CC--:B---3--:R-:W-:Y:S01]  /*115c0*/  FFMA.FTZ R58, R0.reuse, R145.reuse, R58 ;  /* 0x00000091003a7223 */ /* 0x0c8fe2000001003a */
[----:B------:R-:W-:Y:S01]  /*115d0*/  FMNMX.FTZ R147, R33, R146, !PT ;  /* 0x0000009221937209 */ /* 0x000fe20007810000 */
[----:B------:R-:W-:Y:S01]  /*115e0*/  FFMA.FTZ R56, R0, R145, R56 ;  /* 0x0000009100387223 */ /* 0x000fe20000010038 */
[C---:B------:R-:W-:Y:S02]  /*115f0*/  IADD3 R132, R2.reuse, 0x78, RZ ;  /* 0x0000007802847810 */ /* 0x040fe40007ffe0ff */
[----:B------:R-:W-:Y:S01]  /*11600*/  IADD3 R142, R2, 0x61, RZ ;  /* 0x00000061028e7810 */ /* 0x000fe20007ffe0ff */
[----:B-1----:R-:W-:Y:S01]  /*11610*/  FFMA.FTZ R62, R0, R139, R62 ;  /* 0x0000008b003e7223 */ /* 0x002fe2000001003e */
[----:B------:R-:W-:Y:S01]  /*11620*/  FMNMX.FTZ R141, R39, R144, !PT ;  /* 0x00000090278d7209 */ /* 0x000fe20007810000 */
[----:B------:R-:W1:Y:S01]  /*11630*/  I2F R137, R132 ;  /* 0x0000008400897306 */ /* 0x000e620000201400 */
[----:B------:R-:W-:Y:S01]  /*11640*/  FMNMX.FTZ R136, R36, R147, !PT ;  /* 0x0000009324887209 */ /* 0x000fe20007810000 */
[----:B------:R-:W-:Y:S01]  /*11650*/  FFMA.FTZ R60, R0, R139, R60 ;  /* 0x0000008b003c7223 */ /* 0x000fe2000001003c */
[----:B------:R-:W-:Y:S02]  /*11660*/  FMNMX.FTZ R144, R42, R141, !PT ;  /* 0x0000008d2a907209 */ /* 0x000fe40007810000 */
[----:B------:R-:W-:Y:S02]  /*11670*/  FMNMX.FTZ R141, R37, R136, !PT ;  /* 0x00000088258d7209 */ /* 0x000fe40007810000 */
[----:B------:R-:W-:Y:S02]  /*11680*/  IADD3 R140, R2, 0x69, RZ ;  /* 0x00000069028c7810 */ /* 0x000fe40007ffe0ff */
[----:B------:R-:W-:Y:S01]  /*11690*/  FMNMX.FTZ R133, R43, R144, !PT ;  /* 0x000000902b857209 */ /* 0x000fe20007810000 */
[----:B------:R-:W2:Y:S01]  /*116a0*/  I2F R142, R142 ;  /* 0x0000008e008e7306 */ /* 0x000ea20000201400 */
[----:B------:R-:W-:Y:S02]  /*116b0*/  FMNMX.FTZ R144, R40, R141, !PT ;  /* 0x0000008d28907209 */ /* 0x000fe40007810000 */
[----:B------:R-:W-:Y:S02]  /*116c0*/  FMNMX.FTZ R136, R46, R133, !PT ;  /* 0x000000852e887209 */ /* 0x000fe40007810000 */
[----:B------:R-:W-:Y:S02]  /*116d0*/  FMNMX.FTZ R133, R41, R144, !PT ;  /* 0x0000009029857209 */ /* 0x000fe40007810000 */
[----:B------:R-:W-:Y:S01]  /*116e0*/  IADD3 R134, R2, 0x71, RZ ;  /* 0x0000007102867810 */ /* 0x000fe20007ffe0ff */
[----:B------:R-:W-:Y:S01]  /*116f0*/  LDSM.16.MT88.4 R144, [R213+0xc000] ;  /* 0x00c00000d590783b */ /* 0x000fe20000004200 */
[----:B------:R-:W-:Y:S01]  /*11700*/  FMNMX.FTZ R141, R47, R136, !PT ;  /* 0x000000882f8d7209 */ /* 0x000fe20007810000 */
[----:B------:R-:W3:Y:S01]  /*11710*/  I2F R140, R140 ;  /* 0x0000008c008c7306 */ /* 0x000ee20000201400 */
[----:B------:R-:W-:Y:S02]  /*11720*/  FMNMX.FTZ R136, R44, R133, !PT ;  /* 0x000000852c887209 */ /* 0x000fe40007810000 */
[----:B------:R-:W-:Y:S01]  /*11730*/  FMNMX.FTZ R138, R50, R141, !PT ;  /* 0x0000008d328a7209 */ /* 0x000fe20007810000 */
[CC--:B-1----:R-:W-:Y:S01]  /*11740*/  FFMA.FTZ R66, R0.reuse, R137.reuse, R66 ;  /* 0x0000008900427223 */ /* 0x0c2fe20000010042 */
[----:B------:R-:W-:Y:S01]  /*11750*/  FMNMX.FTZ R133, R45, R136, !PT ;  /* 0x000000882d857209 */ /* 0x000fe20007810000 */
[----:B------:R-:W-:Y:S01]  /*11760*/  FFMA.FTZ R64, R0, R137, R64 ;  /* 0x0000008900407223 */ /* 0x000fe20000010040 */
[----:B------:R-:W-:Y:S02]  /*11770*/  IADD3 R2, R2, 0x79, RZ ;  /* 0x0000007902027810 */ /* 0x000fe40007ffe0ff */
[----:B------:R-:W-:Y:S01]  /*11780*/  FMNMX.FTZ R141, R51, R138, !PT ;  /* 0x0000008a338d7209 */ /* 0x000fe20007810000 */
[----:B------:R-:W1:Y:S01]  /*11790*/  I2F R134, R134 ;  /* 0x0000008600867306 */ /* 0x000e620000201400 */
[----:B------:R-:W-:Y:S02]  /*117a0*/  FMNMX.FTZ R132, R48, R133, !PT ;  /* 0x0000008530847209 */ /* 0x000fe40007810000 */
[----:B------:R-:W-:Y:S01]  /*117b0*/  FMNMX.FTZ R136, R54, R141, !PT ;  /* 0x0000008d36887209 */ /* 0x000fe20007810000 */
[C---:B--2---:R-:W-:Y:S01]  /*117c0*/  FFMA.FTZ R55, R0.reuse, R142, R55 ;  /* 0x0000008e00377223 */ /* 0x044fe20000010037 */
[----:B------:R-:W-:Y:S01]  /*117d0*/  FMNMX.FTZ R133, R49, R132, !PT ;  /* 0x0000008431857209 */ /* 0x000fe20007810000 */
[----:B------:R-:W-:Y:S03]  /*117e0*/  FFMA.FTZ R53, R0, R142, R53 ;  /* 0x0000008e00357223 */ /* 0x000fe60000010035 */
[----:B------:R-:W-:Y:S01]  /*117f0*/  FMNMX.FTZ R141, R55, R136, !PT ;  /* 0x00000088378d7209 */ /* 0x000fe20007810000 */
[----:B------:R-:W2:Y:S01]  /*11800*/  I2F R2, R2 ;  /* 0x0000000200027306 */ /* 0x000ea20000201400 */
[----:B------:R-:W-:Y:S02]  /*11810*/  FMNMX.FTZ R132, R52, R133, !PT ;  /* 0x0000008534847209 */ /* 0x000fe40007810000 */
[----:B------:R-:W-:Y:S01]  /*11820*/  FMNMX.FTZ R136, R58, R141, !PT ;  /* 0x0000008d3a887209 */ /* 0x000fe20007810000 */
[C---:B---3--:R-:W-:Y:S01]  /*11830*/  FFMA.FTZ R59, R0.reuse, R140, R59 ;  /* 0x0000008c003b7223 */ /* 0x048fe2000001003b */
[----:B------:R-:W-:Y:S01]  /*11840*/  FMNMX.FTZ R133, R53, R132, !PT ;  /* 0x0000008435857209 */ /* 0x000fe20007810000 */
[----:B------:R-:W-:Y:S03]  /*11850*/  FFMA.FTZ R57, R0, R140, R57 ;  /* 0x0000008c00397223 */ /* 0x000fe60000010039 */
[----:B------:R-:W-:Y:S02]  /*11860*/  FMNMX.FTZ R141, R59, R136, !PT ;  /* 0x000000883b8d7209 */ /* 0x000fe40007810000 */
[----:B------:R-:W-:Y:S02]  /*11870*/  FMNMX.FTZ R132, R56, R133, !PT ;  /* 0x0000008538847209 */ /* 0x000fe40007810000 */
[----:B------:R-:W-:Y:S01]  /*11880*/  FMNMX.FTZ R136, R62, R141, !PT ;  /* 0x0000008d3e887209 */ /* 0x000fe20007810000 */
[C---:B-1----:R-:W-:Y:S01]  /*11890*/  FFMA.FTZ R63, R0.reuse, R134, R63 ;  /* 0x00000086003f7223 */ /* 0x042fe2000001003f */
[----:B------:R-:W-:Y:S01]  /*118a0*/  FMNMX.FTZ R139, R57, R132, !PT ;  /* 0x00000084398b7209 */ /* 0x000fe20007810000 */
[----:B------:R-:W-:Y:S01]  /*118b0*/  FFMA.FTZ R61, R0, R134, R61 ;  /* 0x00000086003d7223 */ /* 0x000fe2000001003d */
[----:B------:R-:W-:Y:S02]  /*118c0*/  LDSM.16.MT88.4 R140, [R214+0xc000] ;  /* 0x00c00000d68c783b */ /* 0x000fe40000004200 */
[----:B------:R-:W-:Y:S02]  /*118d0*/  FMNMX.FTZ R133, R63, R136, !PT ;  /* 0x000000883f857209 */ /* 0x000fe40007810000 */
[----:B------:R-:W-:Y:S02]  /*118e0*/  FMNMX.FTZ R134, R60, R139, !PT ;  /* 0x0000008b3c867209 */ /* 0x000fe40007810000 */
[----:B------:R-:W-:Y:S01]  /*118f0*/  FMNMX.FTZ R132, R66, R133, !PT ;  /* 0x0000008542847209 */ /* 0x000fe20007810000 */
[C---:B--2---:R-:W-:Y:S01]  /*11900*/  FFMA.FTZ R67, R0.reuse, R2, R67 ;  /* 0x0000000200437223 */ /* 0x044fe20000010043 */
        /* <DEDUP_REMOVED lines=26> */
[--C-:B------:R-:W-:Y:S01]  /*11ab0*/  FFMA.FTZ R134, R11, c[0x0][0x23c], -R155.reuse ;  /* 0x00008f000b867a23 */ /* 0x100fe2000001089b */
[----:B------:R-:W-:Y:S01]  /*11ac0*/  ISETP.GT.AND P1, PT, R231, R224, PT ;  /* 0x000000e0e700720c */ /* 0x000fe20003f24270 */
[--C-:B------:R-:W-:Y:S02]  /*11ad0*/  FFMA.FTZ R150, R8, c[0x0][0x23c], -R154.reuse ;  /* 0x00008f0008967a23 */ /* 0x100fe4000001089a */
[--C-:B------:R-:W-:Y:S02]  /*11ae0*/  FFMA.FTZ R149, R9, c[0x0][0x23c], -R154.reuse ;  /* 0x00008f0009957a23 */ /* 0x100fe4000001089a */
[--C-:B------:R-:W-:Y:S02]  /*11af0*/  FFMA.FTZ R153, R6, c[0x0][0x23c], -R155.reuse ;  /* 0x00008f0006997a23 */ /* 0x100fe4000001089b */
[--C-:B------:R-:W-:Y:S01]  /*11b00*/  FFMA.FTZ R148, R7, c[0x0][0x23c], -R155.reuse ;  /* 0x00008f0007947a23 */ /* 0x100fe2000001089b */
[----:B------:R-:W3:Y:S01]  /*11b10*/  MUFU.EX2 R3, R3 ;  /* 0x0000000300037308 */ /* 0x000ee20000000800 */
[--C-:B------:R-:W-:Y:S02]  /*11b20*/  FFMA.FTZ R152, R4, c[0x0][0x23c], -R154.reuse ;  /* 0x00008f0004987a23 */ /* 0x100fe4000001089a */
[--C-:B------:R-:W-:Y:S02]  /*11b30*/  FFMA.FTZ R151, R5, c[0x0][0x23c], -R154.reuse ;  /* 0x00008f0005977a23 */ /* 0x100fe4000001089a */
[--C-:B------:R-:W-:Y:S02]  /*11b40*/  FFMA.FTZ R162, R26, c[0x0][0x23c], -R155.reuse ;  /* 0x00008f001aa27a23 */ /* 0x100fe4000001089b */
[--C-:B------:R-:W-:Y:S02]  /*11b50*/  FFMA.FTZ R163, R27, c[0x0][0x23c], -R155.reuse ;  /* 0x00008f001ba37a23 */ /* 0x100fe4000001089b */
        /* <DEDUP_REMOVED lines=50> */
[--C-:B------:R-:W-:Y:S02]  /*11e80*/  FFMA.FTZ R177, R41, c[0x0][0x23c], -R154.reuse ;  /* 0x00008f0029b17a23 */ /* 0x100fe4000001089a */
[--C-:B------:R-:W-:Y:S01]  /*11e90*/  FFMA.FTZ R178, R46, c[0x0][0x23c], -R155.reuse ;  /* 0x00008f002eb27a23 */ /* 0x100fe2000001089b */
[----:B------:R-:W-:Y:S01]  /*11ea0*/  MUFU.EX2 R162, R162 ;  /* 0x000000a200a27308 */ /* 0x000fe20000000800 */
[--C-:B------:R-:W-:Y:S02]  /*11eb0*/  FFMA.FTZ R179, R47, c[0x0][0x23c], -R155.reuse ;  /* 0x00008f002fb37a23 */ /* 0x100fe4000001089b */
[--C-:B------:R-:W-:Y:S02]  /*11ec0*/  FFMA.FTZ R180, R50, c[0x0][0x23c], -R155.reuse ;  /* 0x00008f0032b47a23 */ /* 0x100fe4000001089b */
[--C-:B------:R-:W-:Y:S02]  /*11ed0*/  FFMA.FTZ R181, R51, c[0x0][0x23c], -R155.reuse ;  /* 0x00008f0033b57a23 */ /* 0x100fe4000001089b */
[--C-:B------:R-:W-:Y:S02]  /*11ee0*/  FFMA.FTZ R182, R44, c[0x0][0x23c], -R154.reuse ;  /* 0x00008f002cb67a23 */ /* 0x100fe4000001089a */
[--C-:B------:R-:W-:Y:S01]  /*11ef0*/  FFMA.FTZ R183, R45, c[0x0][0x23c], -R154.reuse ;  /* 0x00008f002db77a23 */ /* 0x100fe2000001089a */
[----:B------:R-:W-:Y:S01]  /*11f00*/  MUFU.EX2 R163, R163 ;  /* 0x000000a300a37308 */ /* 0x000fe20000000800 */
[----:B------:R-:W-:Y:S01]  /*11f10*/  LDSM.16.MT88.4 R44, [R213+0x13000] ;  /* 0x01300000d52c783b */ /* 0x000fe20000004200 */
[--C-:B------:R-:W-:Y:S01]  /*11f20*/  FFMA.FTZ R184, R48, c[0x0][0x23c], -R154.reuse ;  /* 0x00008f0030b87a23 */ /* 0x100fe2000001089a */
[----:B----4-:R-:W-:Y:S01]  /*11f30*/  F2FP.PACK_AB R130, R149, R150 ;  /* 0x000000969582723e */ /* 0x010fe200000000ff */
[--C-:B------:R-:W-:Y:S02]  /*11f40*/  FFMA.FTZ R185, R49, c[0x0][0x23c], -R154.reuse ;  /* 0x00008f0031b97a23 */ /* 0x100fe4000001089a */
        /* <DEDUP_REMOVED lines=47> */
[--C-:B------:R-:W-:Y:S02]  /*12240*/  FFMA.FTZ R145, R15, c[0x0][0x23c], -R155.reuse ;  /* 0x00008f000f917a23 */ /* 0x100fe4000001089b */
[----:B------:R-:W-:Y:S02]  /*12250*/  FMUL.FTZ R15, R2, R123 ;  /* 0x0000007b020f7220 */ /* 0x000fe40000410000 */
[C---:B------:R-:W-:Y:S01]  /*12260*/  HMMA.16816.F32 R104, R128.reuse, R142, R104 ;  /* 0x0000008e8068723c */ /* 0x040fe20000001868 */
[----:B------:R-:W-:Y:S02]  /*12270*/  LDSM.16.MT88.4 R140, [R213+0xc800] ;  /* 0x00c80000d58c783b */ /* 0x000fe40000004200 */
[----:B------:R-:W-:Y:S01]  /*12280*/  MUFU.EX2 R144, R144 ;  /* 0x0000009000907308 */ /* 0x000fe20000000800 */
[--C-:B------:R-:W-:Y:S02]  /*12290*/  FFMA.FTZ R156, R12, c[0x0][0x23c], -R154.reuse ;  /* 0x00008f000c9c7a23 */ /* 0x100fe4000001089a */
[----:B------:R-:W-:Y:S02]  /*122a0*/  FMUL.FTZ R12, R3, R120 ;  /* 0x00000078030c7220 */ /* 0x000fe40000410000 */
[--C-:B------:R-:W-:Y:S04]  /*122b0*/  FFMA.FTZ R157, R13, c[0x0][0x23c], -R154.reuse ;  /* 0x00008f000d9d7a23 */ /* 0x100fe8000001089a */
        /* <DEDUP_REMOVED lines=9> */
[--C-:B------:R-:W-:Y:S02]  /*12350*/  FFMA.FTZ R147, R19, c[0x0][0x23c], -R155.reuse ;  /* 0x00008f0013937a23 */ /* 0x100fe4000001089b */
[--C-:B------:R-:W-:Y:S01]  /*12360*/  FFMA.FTZ R158, R16, c[0x0][0x23c], -R154.reuse ;  /* 0x00008f00109e7a23 */ /* 0x100fe2000001089a */
[C---:B---3--:R-:W-:Y:S03]  /*12370*/  HMMA.16816.F32 R108, R128.reuse, R124, R108 ;  /* 0x0000007c806c723c */ /* 0x048fe6000000186c */
[--C-:B------:R-:W-:Y:S02]  /*12380*/  FFMA.FTZ R159, R17, c[0x0][0x23c], -R154.reuse ;  /* 0x00008f00119f7a23 */ /* 0x100fe4000001089a */
        /* <DEDUP_REMOVED lines=17> */
[--C-:B------:R-:W-:Y:S01]  /*124a0*/  FFMA.FTZ R161, R23, c[0x0][0x23c], -R155.reuse ;  /* 0x00008f0017a17a23 */ /* 0x100fe2000001089b */
[----:B------:R-:W-:Y:S01]  /*124b0*/  HMMA.16816.F32 R112, R128, R138, R112 ;  /* 0x0000008a8070723c */ /* 0x000fe20000001870 */
[----:B------:R-:W5:Y:S01]  /*124c0*/  LDSM.16.MT88.4 R128, [R212+0xc800] ;  /* 0x00c80000d480783b */ /* 0x000f620000004200 */
[----:B------:R-:W-:Y:S01]  /*124d0*/  MUFU.EX2 R158, R158 ;  /* 0x0000009e009e7308 */ /* 0x000fe20000000800 */
[----:B------:R-:W-:Y:S01]  /*124e0*/  F2FP.PACK_AB R23, R163, R162 ;  /* 0x000000a2a317723e */ /* 0x000fe200000000ff */
[--C-:B------:R-:W-:Y:S01]  /*124f0*/  FFMA.FTZ R164, R20, c[0x0][0x23c], -R154.reuse ;  /* 0x00008f0014a47a23 */ /* 0x100fe2000001089a */
[----:B--2---:R-:W-:Y:S01]  /*12500*/  F2FP.PACK_AB R119, R147, R146 ;  /* 0x000000929377723e */ /* 0x004fe200000000ff */
[--C-:B------:R-:W-:Y:S03]  /*12510*/  FFMA.FTZ R165, R21, c[0x0][0x23c], -R154.reuse ;  /* 0x00008f0015a57a23 */ /* 0x100fe6000001089a */
[----:B------:R-:W-:Y:S03]  /*12520*/  LDSM.16.MT88.4 R136, [R213+0x10800] ;  /* 0x01080000d588783b */ /* 0x000fe60000004200 */
[----:B------:R-:W2:Y:S01]  /*12530*/  MUFU.EX2 R159, R159 ;  /* 0x0000009f009f7308 */ /* 0x000ea20000000800 */
[--C-:B------:R-:W-:Y:S02]  /*12540*/  FFMA.FTZ R54, R54, c[0x0][0x23c], -R155.reuse ;  /* 0x00008f0036367a23 */ /* 0x100fe4000001089b */
[--C-:B------:R-:W-:Y:S01]  /*12550*/  FFMA.FTZ R55, R55, c[0x0][0x23c], -R155.reuse ;  /* 0x00008f0037377a23 */ /* 0x100fe2000001089b */
[----:B-1----:R-:W-:Y:S01]  /*12560*/  F2FP.PACK_AB R116, R157, R156 ;  /* 0x0000009c9d74723e */ /* 0x002fe200000000ff */
        /* <DEDUP_REMOVED lines=309> */
.L_x_3597:
[----:B------:R-:W1:Y:S01]  /*138c0*/  SHFL.BFLY PT, R5, R240, 0x2, 0x1f ;  /* 0x0c401f00f0057f89 */ /* 0x000e6200000e0000 */
[----:B------:R-:W-:Y:S01]  /*138d0*/  MOV R7, 0x3f800000 ;  /* 0x3f80000000077802 */ /* 0x000fe20000000f00 */
[----:B------:R-:W-:Y:S01]  /*138e0*/  BSSY B0, `(.L_x_3602) ;  /* 0x00000de000007945 */ /* 0x000fe20003800000 */
[----:B------:R-:W-:Y:S01]  /*138f0*/  MOV R6, 0x3f800000 ;  /* 0x3f80000000067802 */ /* 0x000fe20000000f00 */
[----:B------:R-:W2:Y:S04]  /*13900*/  S2R R2, SR_TID.X ;  /* 0x0000000000027919 */ /* 0x000ea80000002100 */
[----:B------:R-:W3:Y:S04]  /*13910*/  SHFL.BFLY PT, R0, R241, 0x2, 0x1f ;  /* 0x0c401f00f1007f89 */ /* 0x000ee800000e0000 */
[----:B------:R-:W-:Y:S01]  /*13920*/  BAR.SYNC.DEFER_BLOCKING 0x0 ;  /* 0x0000000000007b1d */ /* 0x000fe20000010000 */
[----:B-1----:R-:W-:Y:S01]  /*13930*/  FADD.FTZ R5, R5, R240 ;  /* 0x000000f005057221 */ /* 0x002fe20000010000 */
[----:B--2---:R-:W-:-:S04]  /*13940*/  SHF.R.S32.HI R9, RZ, 0x1f, R2 ;  /* 0x0000001fff097819 */ /* 0x004fc80000011402 */
[----:B------:R-:W1:Y:S01]  /*13950*/  SHFL.BFLY PT, R4, R5, 0x1, 0x1f ;  /* 0x0c201f0005047f89 */ /* 0x000e6200000e0000 */
[----:B------:R-:W-:Y:S01]  /*13960*/  LEA.HI R11, R9, R2, RZ, 0x2 ;  /* 0x00000002090b7211 */ /* 0x000fe200078f10ff */
[----:B---3--:R-:W-:-:S03]  /*13970*/  FADD.FTZ R0, R0, R241 ;  /* 0x000000f100007221 */ /* 0x008fc60000010000 */
[--C-:B------:R-:W-:Y:S02]  /*13980*/  SHF.R.S32.HI R10, RZ, 0x2, R11.reuse ;  /* 0x00000002ff0a7819 */ /* 0x100fe4000001140b */
[----:B------:R-:W2:Y:S01]  /*13990*/  SHFL.BFLY PT, R3, R0, 0x1, 0x1f ;  /* 0x0c201f0000037f89 */ /* 0x000ea200000e0000 */
[----:B-1----:R-:W-:Y:S01]  /*139a0*/  FADD.FTZ R4, R5, R4 ;  /* 0x0000000405047221 */ /* 0x002fe20000010000 */
[----:B------:R-:W-:Y:S02]  /*139b0*/  SHF.R.S32.HI R5, RZ, 0x1f, R11 ;  /* 0x0000001fff057819 */ /* 0x000fe4000001140b */
[----:B------:R-:W-:Y:S02]  /*139c0*/  LOP3.LUT R11, R11, 0x1ffffffc, RZ, 0xc0, !PT ;  /* 0x1ffffffc0b0b7812 */ /* 0x000fe400078ec0ff */
[----:B------:R-:W-:Y:S02]  /*139d0*/  LEA.HI R5, R5, R10, RZ, 0x3 ;  /* 0x0000000a05057211 */ /* 0x000fe400078f18ff */
[----:B------:R-:W-:-:S02]  /*139e0*/  IADD3 R11, -R11, R2, RZ ;  /* 0x000000020b0b7210 */ /* 0x000fc40007ffe1ff */
[----:B------:R-:W-:Y:S01]  /*139f0*/  LOP3.LUT R5, R5, 0xfffffff8, RZ, 0xc0, !PT ;  /* 0xfffffff805057812 */ /* 0x000fe200078ec0ff */
[----:B--2---:R-:W-:Y:S01]  /*13a00*/  FADD.FTZ R3, R0, R3 ;  /* 0x0000000300037221 */ /* 0x004fe20000010000 */
[----:B------:R-:W-:Y:S02]  /*13a10*/  LEA.HI R0, R9, R2, RZ, 0x5 ;  /* 0x0000000209007211 */ /* 0x000fe400078f28ff */
[----:B------:R-:W-:Y:S02]  /*13a20*/  IADD3 R5, R10, -R5, RZ ;  /* 0x800000050a057210 */ /* 0x000fe40007ffe0ff */
[----:B------:R-:W1:Y:S01]  /*13a30*/  S2R R10, SR_TID.X ;  /* 0x00000000000a7919 */ /* 0x000e620000002100 */
[----:B------:R-:W-:Y:S02]  /*13a40*/  SHF.R.S32.HI R8, RZ, 0x5, R0 ;  /* 0x00000005ff087819 */ /* 0x000fe40000011400 */
[----:B------:R-:W-:Y:S02]  /*13a50*/  FSETP.NE.FTZ.AND P4, PT, R4, RZ, PT ;  /* 0x000000ff0400720b */ /* 0x000fe40003f95000 */
[----:B------:R-:W-:-:S02]  /*13a60*/  FSETP.NE.FTZ.AND P3, PT, R3, RZ, PT ;  /* 0x000000ff0300720b */ /* 0x000fc40003f75000 */
[----:B------:R-:W-:Y:S02]  /*13a70*/  LEA R8, R8, R11, 0x9 ;  /* 0x0000000b08087211 */ /* 0x000fe400078e48ff */
[-C--:B------:R-:W-:Y:S02]  /*13a80*/  LEA.HI R9, R9, R2.reuse, RZ, 0x4 ;  /* 0x0000000209097211 */ /* 0x080fe400078f20ff */
[----:B------:R-:W-:Y:S02]  /*13a90*/  LOP3.LUT R14, R5, 0x1, RZ, 0xc0, !PT ;  /* 0x00000001050e7812 */ /* 0x000fe400078ec0ff */
        /* <DEDUP_REMOVED lines=8> */
[----:B-1----:R-:W-:Y:S02]  /*13b20*/  SHF.R.S32.HI R11, RZ, 0x1f, R10 ;  /* 0x0000001fff0b7819 */ /* 0x002fe4000001140a */
[----:B------:R-:W-:Y:S02]  /*13b30*/  SHF.L.U32 R14, R15, 0x2, RZ ;  /* 0x000000020f0e7819 */ /* 0x000fe400000006ff */
[----:B------:R-:W-:-:S02]  /*13b40*/  LEA.HI R12, R11, R10, RZ, 0x4 ;  /* 0x0000000a0b0c7211 */ /* 0x000fc400078f20ff */
[----:B------:R-:W-:Y:S01]  /*13b50*/  LEA.HI R17, R17, R17, RZ, 0x1d ;  /* 0x0000001111117211 */ /* 0x000fe200078fe8ff */
[C---:B--2---:R-:W-:Y:S01]  /*13b60*/  FMUL.FTZ R128, R7.reuse, R128 ;  /* 0x0000008007807220 */ /* 0x044fe20000410000 */
[----:B------:R-:W-:Y:S01]  /*13b70*/  SHF.R.S32.HI R12, RZ, 0x4, R12 ;  /* 0x00000004ff0c7819 */ /* 0x000fe2000001140c */
[----:B------:R-:W-:Y:S01]  /*13b80*/  FMUL.FTZ R129, R7, R129 ;  /* 0x0000008107817220 */ /* 0x000fe20000410000 */
[----:B------:R-:W-:Y:S01]  /*13b90*/  LOP3.LUT R16, R15, 0xffffffe, RZ, 0xc0, !PT ;  /* 0x0ffffffe0f107812 */ /* 0x000fe200078ec0ff */
[C---:B------:R-:W-:Y:S01]  /*13ba0*/  FMUL.FTZ R124, R7.reuse, R124 ;  /* 0x0000007c077c7220 */ /* 0x040fe20000410000 */
[----:B------:R-:W-:Y:S01]  /*13bb0*/  SHF.L.U32 R13, R12, 0x6, RZ ;  /* 0x000000060c0d7819 */ /* 0x000fe200000006ff */
[----:B------:R-:W-:Y:S01]  /*13bc0*/  FMUL.FTZ R125, R7, R125 ;  /* 0x0000007d077d7220 */ /* 0x000fe20000410000 */
[----:B------:R-:W-:Y:S01]  /*13bd0*/  LEA R8, R8, R17, 0x1 ;  /* 0x0000001108087211 */ /* 0x000fe200078e08ff */
[C---:B---3--:R-:W-:Y:S01]  /*13be0*/  FMUL.FTZ R131, R6.reuse, R131 ;  /* 0x0000008306837220 */ /* 0x048fe20000410000 */
[----:B------:R-:W-:Y:S01]  /*13bf0*/  LOP3.LUT R13, R13, 0x1c0, RZ, 0xc0, !PT ;  /* 0x000001c00d0d7812 */ /* 0x000fe200078ec0ff */
[C---:B------:R-:W-:Y:S01]  /*13c00*/  FMUL.FTZ R130, R6.reuse, R130 ;  /* 0x0000008206827220 */ /* 0x040fe20000410000 */
[----:B------:R-:W-:Y:S01]  /*13c10*/  IADD3 R16, R9, -R16, RZ ;  /* 0x8000001009107210 */ /* 0x000fe20007ffe0ff */
[C---:B------:R-:W-:Y:S01]  /*13c20*/  FMUL.FTZ R127, R6.reuse, R127 ;  /* 0x0000007f067f7220 */ /* 0x040fe20000410000 */
[----:B------:R-:W-:Y:S01]  /*13c30*/  LOP3.LUT R14, R13, 0x38, R14, 0xf8, !PT ;  /* 0x000000380d0e7812 */ /* 0x000fe200078ef80e */
[----:B------:R-:W-:Y:S01]  /*13c40*/  FMUL.FTZ R126, R6, R126 ;  /* 0x0000007e067e7220 */ /* 0x000fe20000410000 */
[----:B------:R-:W-:Y:S01]  /*13c50*/  SHF.R.U32.HI R13, RZ, 0x3, R13 ;  /* 0x00000003ff0d7819 */ /* 0x000fe2000001160d */
[----:B------:R-:W-:Y:S01]  /*13c60*/  FMUL.FTZ R68, R7, R68 ;  /* 0x0000004407447220 */ /* 0x000fe20000410000 */
[----:B------:R-:W-:Y:S01]  /*13c70*/  R2P PR, R5, 0x6 ;  /* 0x0000000605007804 */ /* 0x000fe20000000000 */
[C---:B------:R-:W-:Y:S01]  /*13c80*/  FMUL.FTZ R69, R7.reuse, R69 ;  /* 0x0000004507457220 */ /* 0x040fe20000410000 */
[----:B------:R-:W-:Y:S01]  /*13c90*/  LOP3.LUT R13, R14, R13, RZ, 0x3c, !PT ;  /* 0x0000000d0e0d7212 */ /* 0x000fe200078e3cff */
[C---:B------:R-:W-:Y:S01]  /*13ca0*/  FMUL.FTZ R71, R6.reuse, R71 ;  /* 0x0000004706477220 */ /* 0x040fe20000410000 */
[----:B------:R-:W-:Y:S01]  /*13cb0*/  STS.64 [R8.X4], R128 ;  /* 0x0000008008007388 */ /* 0x000fe20000004a00 */
[----:B------:R-:W-:Y:S01]  /*13cc0*/  FMUL.FTZ R70, R6, R70 ;  /* 0x0000004606467220 */ /* 0x000fe20000410000 */
[----:B------:R-:W-:Y:S01]  /*13cd0*/  LEA R5, R16, R13, 0x2 ;  /* 0x0000000d10057211 */ /* 0x000fe200078e10ff */
[C---:B------:R-:W-:Y:S01]  /*13ce0*/  FMUL.FTZ R72, R7.reuse, R72 ;  /* 0x0000004807487220 */ /* 0x040fe20000410000 */
[----:B------:R-:W-:Y:S01]  /*13cf0*/  MOV R13, 0x80 ;  /* 0x00000080000d7802 */ /* 0x000fe20000000f00 */
[----:B------:R-:W-:Y:S01]  /*13d00*/  FMUL.FTZ R73, R7, R73 ;  /* 0x0000004907497220 */ /* 0x000fe20000410000 */
[----:B------:R-:W-:Y:S01]  /*13d10*/  STS.64 [R8.X4+0x800], R130 ;  /* 0x0008008208007388 */ /* 0x000fe20000004a00 */
[C---:B------:R-:W-:Y:S01]  /*13d20*/  FMUL.FTZ R75, R6.reuse, R75 ;  /* 0x0000004b064b7220 */ /* 0x040fe20000410000 */
[----:B------:R-:W-:Y:S01]  /*13d30*/  SEL R13, R13, 0xffffff80, !P2 ;  /* 0xffffff800d0d7807 */ /* 0x000fe20005000000 */
[----:B------:R-:W-:Y:S01]  /*13d40*/  FMUL.FTZ R74, R6, R74 ;  /* 0x0000004a064a7220 */ /* 0x000fe20000410000 */
[----:B------:R-:W-:Y:S01]  /*13d50*/  LEA.HI R11, R11, R10, RZ, 0x5 ;  /* 0x0000000a0b0b7211 */ /* 0x000fe200078f28ff */
        /* <DEDUP_REMOVED lines=88> */
[----:B------:R-:W-:Y:S01]  /*142e0*/  STS.64 [R18+0x4800], R122 ;  /* 0x0048007a12007388 */ /* 0x000fe20000000a00 */
[----:B-1----:R-:W-:-:S03]  /*142f0*/  LOP3.LUT R15, R11, 0xffffffe0, RZ, 0xc0, !PT ;  /* 0xffffffe00b0f7812 */ /* 0x002fc600078ec0ff */
[----:B------:R-:W-:Y:S01]  /*14300*/  STS.64 [R19+0x4000], R116 ;  /* 0x0040007413007388 */ /* 0x000fe20000000a00 */
[----:B------:R-:W-:Y:S02]  /*14310*/  SHF.R.S32.HI R11, RZ, 0x5, R11 ;  /* 0x00000005ff0b7819 */ /* 0x000fe4000001140b */
[----:B------:R-:W-:Y:S01]  /*14320*/  IADD3 R15, -R15, R10, RZ ;  /* 0x0000000a0f0f7210 */ /* 0x000fe20007ffe1ff */
[----:B------:R-:W-:Y:S01]  /*14330*/  STS.64 [R19+0x4800], R118 ;  /* 0x0048007613007388 */ /* 0x000fe20000000a00 */
[----:B------:R-:W-:-:S03]  /*14340*/  SHF.L.U32 R10, R9, 0x2, RZ ;  /* 0x00000002090a7819 */ /* 0x000fc600000006ff */
[----:B------:R-:W-:Y:S04]  /*14350*/  STS.64 [R13+0x4000], R112 ;  /* 0x004000700d007388 */ /* 0x000fe80000000a00 */
[----:B------:R1:W-:Y:S04]  /*14360*/  STS.64 [R13+0x4800], R114 ;  /* 0x004800720d007388 */ /* 0x0003e80000000a00 */
[----:B------:R-:W-:Y:S06]  /*14370*/  BAR.SYNC.DEFER_BLOCKING 0x0 ;  /* 0x0000000000007b1d */ /* 0x000fec0000010000 */
[----:B------:R-:W2:Y:S04]  /*14380*/  S2R R6, SR_CTAID.Y ;  /* 0x0000000000067919 */ /* 0x000ea80000002600 */
[----:B------:R-:W3:Y:S04]  /*14390*/  S2R R8, SR_CTAID.Z ;  /* 0x0000000000087919 */ /* 0x000ee80000002700 */
[----:B------:R-:W4:Y:S01]  /*143a0*/  S2R R7, SR_CTAID.X ;  /* 0x0000000000077919 */ /* 0x000f220000002500 */
[----:B-1----:R-:W-:-:S03]  /*143b0*/  IADD3 R13, -R233, RZ, RZ ;  /* 0x000000ffe90d7210 */ /* 0x002fc60007ffe1ff */
[----:B------:R-:W1:Y:S04]  /*143c0*/  LDS.128 R72, [R5.X4] ;  /* 0x0000000005487984 */ /* 0x000e680000004c00 */
[----:B------:R-:W1:Y:S01]  /*143d0*/  LDS.128 R68, [R5.X4+0x800] ;  /* 0x0008000005447984 */ /* 0x000e620000004c00 */
[----:B--2---:R-:W-:Y:S01]  /*143e0*/  IMAD R233, R6, c[0x0][0x210], R233 ;  /* 0x0000840006e97a24 */ /* 0x004fe200078e02e9 */
[----:B------:R-:W-:Y:S02]  /*143f0*/  SHF.R.S32.HI R6, RZ, 0x1f, R11 ;  /* 0x0000001fff067819 */ /* 0x000fe4000001140b */
[----:B------:R-:W2:Y:S01]  /*14400*/  LDS.128 R64, [R5.X4+0x1000] ;  /* 0x0010000005407984 */ /* 0x000ea20000004c00 */
[----:B---3--:R-:W-:Y:S01]  /*14410*/  IMAD R8, R13, c[0x0][0x1c0], R8 ;  /* 0x000070000d087a24 */ /* 0x008fe200078e0208 */
[----:B------:R-:W-:-:S02]  /*14420*/  LEA.HI R6, R6, R11, RZ, 0x2 ;  /* 0x0000000b06067211 */ /* 0x000fc400078f10ff */
[----:B------:R-:W3:Y:S01]  /*14430*/  LDS.128 R60, [R5.X4+0x1800] ;  /* 0x00180000053c7984 */ /* 0x000ee20000004c00 */
[----:B----4-:R-:W-:Y:S01]  /*14440*/  SHF.L.U32 R7, R7, 0x6, RZ ;  /* 0x0000000607077819 */ /* 0x010fe200000006ff */
[----:B------:R-:W-:Y:S02]  /*14450*/  IMAD R8, R233, c[0x0][0x1c0], R8 ;  /* 0x00007000e9087a24 */ /* 0x000fe400078e0208 */
[----:B------:R-:W4:Y:S01]  /*14460*/  LDS.128 R56, [R5.X4+0x2000] ;  /* 0x0020000005387984 */ /* 0x000f220000004c00 */
[----:B------:R-:W-:Y:S01]  /*14470*/  LOP3.LUT R6, R6, 0xfffffffc, RZ, 0xc0, !PT ;  /* 0xfffffffc06067812 */ /* 0x000fe200078ec0ff */
[----:B------:R-:W-:Y:S02]  /*14480*/  IMAD R7, R8, c[0x0][0x214], R7 ;  /* 0x0000850008077a24 */ /* 0x000fe400078e0207 */
[----:B------:R-:W1:Y:S01]  /*14490*/  LDS.128 R52, [R5.X4+0x2800] ;  /* 0x0028000005347984 */ /* 0x000e620000004c00 */
[----:B------:R-:W-:Y:S02]  /*144a0*/  IADD3 R6, R11, -R6, RZ ;  /* 0x800000060b067210 */ /* 0x000fe40007ffe0ff */
[----:B------:R-:W-:Y:S01]  /*144b0*/  SHF.R.S32.HI R11, RZ, 0x1f, R10 ;  /* 0x0000001fff0b7819 */ /* 0x000fe2000001140a */
        /* <DEDUP_REMOVED lines=10> */
[----:B-----5:R-:W-:-:S02]  /*14560*/  LOP3.LUT R5, R0, 0xffffffe0, RZ, 0xc0, !PT ;  /* 0xffffffe000057812 */ /* 0x020fc400078ec0ff */
[----:B------:R-:W-:Y:S02]  /*14570*/  SHF.R.S32.HI R0, RZ, 0x1f, R15 ;  /* 0x0000001fff007819 */ /* 0x000fe4000001140f */
[----:B------:R-:W-:Y:S02]  /*14580*/  IADD3 R5, -R5, R2, RZ ;  /* 0x0000000205057210 */ /* 0x000fe40007ffe1ff */
[----:B------:R-:W-:Y:S02]  /*14590*/  LEA.HI R0, R0, R15, RZ, 0x2 ;  /* 0x0000000f00007211 */ /* 0x000fe400078f10ff */
[----:B------:R-:W-:Y:S02]  /*145a0*/  LOP3.LUT P0, RZ, R5, 0x3, RZ, 0xc0, !PT ;  /* 0x0000000305ff7812 */ /* 0x000fe4000780c0ff */
[----:B------:R-:W-:Y:S02]  /*145b0*/  SHF.R.S32.HI R9, RZ, 0x2, R0 ;  /* 0x00000002ff097819 */ /* 0x000fe40000011400 */
[----:B------:R-:W-:Y:S01]  /*145c0*/  MOV R2, 0xff800000 ;  /* 0xff80000000027802 */ /* 0x000fe20000000f00 */
[----:B------:R-:W-:Y:S01]  /*145d0*/  @P4 FFMA.FTZ R2, R133, c[0x0][0x238], R4 ;  /* 0x00008e0085024a23 */ /* 0x000fe20000010004 */
[----:B------:R-:W-:Y:S01]  /*145e0*/  MOV R5, 0xff800000 ;  /* 0xff80000000057802 */ /* 0x000fe20000000f00 */
[----:B------:R-:W-:Y:S01]  /*145f0*/  @P3 FFMA.FTZ R5, R132, c[0x0][0x238], R3 ;  /* 0x00008e0084053a23 */ /* 0x000fe20000010003 */
[----:B------:R-:W-:-:S05]  /*14600*/  LEA R8, R6, R9, 0x4 ;  /* 0x0000000906087211 */ /* 0x000fca00078e20ff */
[----:B------:R-:W-:Y:S05]  /*14610*/  @P0 BRA `(.L_x_3603) ;  /* 0x000000a000000947 */ /* 0x000fea0003800000 */
[C---:B-1234-:R-:W-:Y:S02]  /*14620*/  IADD3 R6, R8.reuse, 0x8, RZ ;  /* 0x0000000808067810 */ /* 0x05efe40007ffe0ff */
[----:B------:R-:W-:Y:S02]  /*14630*/  SHF.R.S32.HI R4, RZ, 0x1f, R8 ;  /* 0x0000001fff047819 */ /* 0x000fe40000011408 */
[C---:B------:R-:W-:Y:S02]  /*14640*/  IADD3 R0, P0, R7.reuse, R8, RZ ;  /* 0x0000000807007210 */ /* 0x040fe40007f1e0ff */
[-C--:B------:R-:W-:Y:S02]  /*14650*/  ISETP.GE.AND P2, PT, R8, R223.reuse, PT ;  /* 0x000000df0800720c */ /* 0x080fe40003f46270 */
[----:B------:R-:W-:Y:S02]  /*14660*/  ISETP.GE.AND P1, PT, R6, R223, PT ;  /* 0x000000df0600720c */ /* 0x000fe40003f26270 */
[----:B------:R-:W-:-:S02]  /*14670*/  LEA.HI.X.SX32 R3, R7, R4, 0x1, P0 ;  /* 0x0000000407037211 */ /* 0x000fc400000f0eff */
[----:B------:R-:W-:-:S04]  /*14680*/  LEA R8, P0, R0, c[0x0][0x208], 0x2 ;  /* 0x0000820000087a11 */ /* 0x000fc800078010ff */
[----:B------:R-:W-:-:S05]  /*14690*/  LEA.HI.X R9, R0, c[0x0][0x20c], R3, 0x2, P0 ;  /* 0x0000830000097a11 */ /* 0x000fca00000f1403 */
[----:B------:R1:W-:Y:S04]  /*146a0*/  @!P2 STG.E [R8.64], R2 ;  /* 0x000000020800a986 */ /* 0x0003e8000c10190e */
[----:B------:R1:W-:Y:S02]  /*146b0*/  @!P1 STG.E [R8.64+0x20], R5 ;  /* 0x0000200508009986 */ /* 0x0003e4000c10190e */
.L_x_3603:
[----:B-1234-:R-:W-:Y:S05]  /*146c0*/  BSYNC B0 ;  /* 0x0000000000007941 */ /* 0x01efea0003800000 */
.L_x_3602:
        /* <DEDUP_REMOVED lines=15> */
.L_x_3605:
[----:B------:R-:W-:Y:S05]  /*147c0*/  BSYNC B0 ;  /* 0x0000000000007941 */ /* 0x000fea0003800000 */
.L_x_3604:
        /* <DEDUP_REMOVED lines=8> */
.L_x_3607:
[----:B------:R-:W-:Y:S05]  /*14850*/  BSYNC B0 ;  /* 0x0000000000007941 */ /* 0x000fea0003800000 */
.L_x_3606:
        /* <DEDUP_REMOVED lines=8> */
.L_x_3609:
[----:B------:R-:W-:Y:S05]  /*148e0*/  BSYNC B0 ;  /* 0x0000000000007941 */ /* 0x000fea0003800000 */
.L_x_3608:
        /* <DEDUP_REMOVED lines=8> */
.L_x_3611:
[----:B------:R-:W-:Y:S05]  /*14970*/  BSYNC B0 ;  /* 0x0000000000007941 */ /* 0x000fea0003800000 */
.L_x_3610:
        /* <DEDUP_REMOVED lines=8> */
.L_x_3613:
[----:B------:R-:W-:Y:S05]  /*14a00*/  BSYNC B0 ;  /* 0x0000000000007941 */ /* 0x000fea0003800000 */
.L_x_3612:
        /* <DEDUP_REMOVED lines=8> */
.L_x_3615:
[----:B------:R-:W-:Y:S05]  /*14a90*/  BSYNC B0 ;  /* 0x0000000000007941 */ /* 0x000fea0003800000 */
.L_x_3614:
        /* <DEDUP_REMOVED lines=8> */
.L_x_3617:
[----:B------:R-:W-:Y:S05]  /*14b20*/  BSYNC B0 ;  /* 0x0000000000007941 */ /* 0x000fea0003800000 */
.L_x_3616:
        /* <DEDUP_REMOVED lines=9> */
.L_x_3618:
        /* <DEDUP_REMOVED lines=12> */
.L_x_8240:


//--------------------- .text._ZN5flash24flash_fwd_splitkv_kernelI23Flash_fwd_kernel_traitsILi128ELi64ELi128ELi4ELb0ELb0EN7cutlass6half_tE19Flash_kernel_traitsILi128ELi64ELi128ELi4ES3_EELb1ELb0ELb1ELb0ELb0ELb1ELb1ELb0EEEvNS_16Flash_fwd_paramsE --------------------------
	.section	.text._ZN5flash24flash_fwd_splitkv_kernelI23Flash_fwd_kernel_traitsILi128ELi64ELi128ELi4ELb0ELb0EN7cutlass6half_tE19Flash_kernel_traitsILi128ELi64ELi128ELi4ES3_EELb1ELb0ELb1ELb0ELb0ELb1ELb1ELb0EEEvNS_16Flash_fwd_paramsE,"ax",@progbits
	.sectioninfo	@"SHI_REGISTERS=255"
	.align	128
        .global         _ZN5flash24flash_fwd_splitkv_kernelI23Flash_fwd_kernel_traitsILi128ELi64ELi128ELi4ELb0ELb0EN7cutlass6half_tE19Flash_kernel_traitsILi128ELi64ELi128ELi4ES3_EELb1ELb0ELb1ELb0ELb0ELb1ELb1ELb0EEEvNS_16Flash_fwd_paramsE
        .type           _ZN5flash24flash_fwd_splitkv_kernelI23Flash_fwd_kernel_traitsILi128ELi64ELi128ELi4ELb0ELb0EN7cutlass6half_tE19Flash_kernel_traitsILi128ELi64ELi128ELi4ES3_EELb1ELb0ELb1ELb0ELb0ELb1ELb1ELb0EEEvNS_16Flash_fwd_paramsE,@function
        .size           _ZN5flash24flash_fwd_splitkv_kernelI23Flash_fwd_kernel_traitsILi128ELi64ELi128ELi4ELb0ELb0EN7cutlass6half_tE19Flash_kernel_traitsILi128ELi64ELi128ELi4ES3_EELb1ELb0ELb1ELb0ELb0ELb1ELb1ELb0EEEvNS_16Flash_fwd_paramsE,(.L_x_8241 - _ZN5flash24flash_fwd_splitkv_kernelI23Flash_fwd_kernel_traitsILi128ELi64ELi128ELi4ELb0ELb0EN7cutlass6half_tE19Flash_kernel_traitsILi128ELi64ELi128ELi4ES3_EELb1ELb0ELb1ELb0ELb0ELb1ELb1ELb0EEEvNS_16Flash_fwd_paramsE)
        .other          _ZN5flash24flash_fwd_splitkv_kernelI23Flash_fwd_kernel_traitsILi128ELi64ELi128ELi4ELb0ELb0EN7cutlass6half_tE19Flash_kernel_traitsILi128ELi64ELi128ELi4ES3_EELb1ELb0ELb1ELb0ELb0ELb1ELb1ELb0EEEvNS_16Flash_fwd_paramsE,@"STO_CUDA_ENTRY STV_DEFAULT"
_ZN5flash24flash_fwd_splitkv_kernelI23Flash_fwd_kernel_traitsILi128ELi64ELi128ELi4ELb0ELb0EN7cutlass6half_tE19Flash_kernel_traitsILi128ELi64ELi128ELi4ES3_EELb1ELb0ELb1ELb0ELb0ELb1ELb1ELb0EEEvNS_16Flash_fwd_paramsE:
.text._ZN5flash24flash_fwd_splitkv_kernelI23Flash_fwd_kernel_traitsILi128ELi64ELi128ELi4ELb0ELb0EN7cutlass6half_tE19Flash_kernel_traitsILi128ELi64ELi128ELi4ES3_EELb1ELb0ELb1ELb0ELb0ELb1ELb1ELb0EEEvNS_16Flash_fwd_paramsE:
        /* <DEDUP_REMOVED lines=34> */
[----:B------:R1:W2:Y:S04]  /*0220*/  @P2 LDG.E R12, [R2.64] ;  /* 0x0000000e020c2981 */ /* 0x0002a8000c1e1900 */
[----:B------:R1:W2:Y:S05]  /*0230*/  @P2 LDG.E R131, [R2.64+0x4] ;  /* 0x0000040e02832981 */ /* 0x0002aa000c1e1900 */
[----:B------:R3:W5:Y:S02]  /*0240*/  @!P1 LDG.E R11, [R6.64] ;  /* 0x0000000e060b9981 */ /* 0x000764000c1e1900 */
[----:B------:R-:W-:-:S02]  /*0250*/  @P0 IMAD.WIDE R4, R233, R227, c[0x0][0x250] ;  /* 0x00009400e9040625 */ /* 0x000fc400078e02e3 */
[----:B------:R-:W4:Y:S04]  /*0260*/  S2R R24, SR_CTAID.X ;  /* 0x0000000000187919 */ /* 0x000f280000002500 */
[----:B------:R-:W2:Y:S01]  /*0270*/  S2R R0, SR_CTAID.Y ;  /* 0x0000000000007919 */ /* 0x000ea20000002600 */
[----:B-1----:R-:W-:-:S06]  /*0280*/  MOV R3, RZ ;  /* 0x000000ff00037202 */ /* 0x002fcc0000000f00 */
[----:B------:R3:W5:Y:S01]  /*0290*/  @P0 LDG.E R3, [R4.64] ;  /* 0x0000000e04030981 */ /* 0x000762000c1e1900 */
[----:B------:R-:W-:-:S04]  /*02a0*/  ISETP.NE.U32.AND P0, PT, RZ, c[0x0][0x248], PT ;  /* 0x00009200ff007a0c */ /* 0x000fc80003f05070 */
[----:B------:R-:W-:Y:S01]  /*02b0*/  ISETP.NE.AND.EX P0, PT, RZ, c[0x0][0x24c], PT, P0 ;  /* 0x00009300ff007a0c */ /* 0x000fe20003f05300 */
[----:B------:R-:W-:-:S04]  /*02c0*/  IMAD.MOV R20, RZ, RZ, -R233 ;  /* 0x000000ffff147224 */ /* 0x000fc800078e0ae9 */
        /* <DEDUP_REMOVED lines=8> */
.L_x_3619:
[----:B---34-:R-:W-:Y:S02]  /*0350*/  MOV R4, c[0x0][0x218] ;  /* 0x0000860000047a02 */ /* 0x018fe40000000f00 */
.L_x_3620:
        /* <DEDUP_REMOVED lines=66> */
[--C-:B------:R-:W-:Y:S01]  /*0780*/  IMAD R2, R0, c[0x0][0x214], R130.reuse ;  /* 0x0000850000027a24 */ /* 0x100fe200078e0282 */
        /* <DEDUP_REMOVED lines=17> */
.L_x_3623:
[----:B------:R-:W-:Y:S05]  /*08a0*/  BSYNC B0 ;  /* 0x0000000000007941 */ /* 0x000fea0003800000 */
.L_x_3622:
        /* <DEDUP_REMOVED lines=8> */
.L_x_3625:
[----:B------:R-:W-:Y:S05]  /*0930*/  BSYNC B0 ;  /* 0x0000000000007941 */ /* 0x000fea0003800000 */
.L_x_3624:
        /* <DEDUP_REMOVED lines=8> */
.L_x_3627:
[----:B------:R-:W-:Y:S05]  /*09c0*/  BSYNC B0 ;  /* 0x0000000000007941 */ /* 0x000fea0003800000 */
.L_x_3626:
        /* <DEDUP_REMOVED lines=8> */
.L_x_3629:
[----:B------:R-:W-:Y:S05]  /*0a50*/  BSYNC B0 ;  /* 0x0000000000007941 */ /* 0x000fea0003800000 */
.L_x_3628:
        /* <DEDUP_REMOVED lines=8> */
.L_x_3631:
[----:B------:R-:W-:Y:S05]  /*0ae0*/  BSYNC B0 ;  /* 0x0000000000007941 */ /* 0x000fea0003800000 */
.L_x_3630:
        /* <DEDUP_REMOVED lines=8> */
.L_x_3633:
[----:B------:R-:W-:Y:S05]  /*0b70*/  BSYNC B0 ;  /* 0x0000000000007941 */ /* 0x000fea0003800000 */
.L_x_3632:
        /* <DEDUP_REMOVED lines=8> */
.L_x_3635:
[----:B------:R-:W-:Y:S05]  /*0c00*/  BSYNC B0 ;  /* 0x0000000000007941 */ /* 0x000fea0003800000 */
.L_x_3634:
        /* <DEDUP_REMOVED lines=8> */
.L_x_3637:
[----:B------:R-:W-:Y:S05]  /*0c90*/  BSYNC B0 ;  /* 0x0000000000007941 */ /* 0x000fea0003800000 */
.L_x_3636:
[----:B------:R-:W-:Y:S02]  /*0ca0*/  ISETP.NE.AND P6, PT, R229, RZ, PT ;  /* 0x000000ffe500720c */ /* 0x000fe40003fc5270 */
[----:B------:R-:W-:Y:S02]  /*0cb0*/  SHF.R.S32.HI R4, RZ, 0x1f, R2 ;  /* 0x0000001fff047819 */ /* 0x000fe40000011402 */
[----:B------:R-:W-:Y:S02]  /*0cc0*/  ISETP.GE.OR P0, PT, R0, R130, P6 ;  /* 0x000000820000720c */ /* 0x000fe40003706670 */
[----:B------:R-:W-:-:S02]  /*0cd0*/  IADD3 R2, P1, R2, R0, RZ ;  /* 0x0000000002027210 */ /* 0x000fc40007f3e0ff */
[----:B------:R-:W-:Y:S02]  /*0ce0*/  ISETP.GE.OR P5, PT, R11, R130, P6 ;  /* 0x000000820b00720c */ /* 0x000fe400037a6670 */
        /* <DEDUP_REMOVED lines=27> */
.L_x_3621:
        /* <DEDUP_REMOVED lines=18> */
[C---:B------:R-:W-:Y:S02]  /*0fc0*/  @P2 ISETP.NE.U32.AND P1, PT, R235.reuse, RZ, PT ;  /* 0x000000ffeb00220c */ /* 0x040fe40003f25070 */
[-C--:B------:R-:W-:Y:S02]  /*0fd0*/  LOP3.LUT R235, R235, R234.reuse, RZ, 0x3c, !PT ;  /* 0x000000eaebeb7212 */ /* 0x080fe400078e3cff */
[----:B------:R-:W-:Y:S02]  /*0fe0*/  @P2 ISETP.NE.AND.EX P0, PT, R234, RZ, PT, P1 ;  /* 0x000000ffea00220c */ /* 0x000fe40003f05310 */
[----:B------:R-:W-:-:S04]  /*0ff0*/  LOP3.LUT R234, R235, R234, RZ, 0x3c, !PT ;  /* 0x000000eaebea7212 */ /* 0x000fc800078e3cff */
[----:B------:R-:W-:-:S07]  /*1000*/  LOP3.LUT R235, R235, R234, RZ, 0x3c, !PT ;  /* 0x000000eaebeb7212 */ /* 0x000fce00078e3cff */
[----:B------:R-:W-:Y:S05]  /*1010*/  @!P0 BRA `(.L_x_3638) ;  /* 0x000004a000008947 */ /* 0x000fea0003800000 */
[----:B------:R-:W1:Y:S01]  /*1020*/  I2F.RP R8, R39 ;  /* 0x0000002700087306 */ /* 0x000e620000209400 */
[----:B------:R-:W-:-:S04]  /*1030*/  LEA R7, R37, 0xffffff80, 0x7 ;  /* 0xffffff8025077811 */ /* 0x000fc800078e38ff */
[----:B------:R-:W-:-:S03]  /*1040*/  IABS R2, R7 ;  /* 0x0000000700027213 */ /* 0x000fc60000000000 */
        /* <DEDUP_REMOVED lines=8> */
[----:B-----5:R-:W-:-:S05]  /*10d0*/  IADD3 R0, -R4, RZ, RZ ;  /* 0x000000ff04007210 */ /* 0x020fca0007ffe1ff */
        /* <DEDUP_REMOVED lines=13> */
[----:B------:R-:W-:-:S05]  /*11b0*/  IADD3 R4, -R4, RZ, RZ ;  /* 0x000000ff04047210 */ /* 0x000fca0007ffe1ff */
[----:B------:R-:W-:Y:S01]  /*11c0*/  IMAD R7, R4, c[0x0][0x2d0], R7 ;  /* 0x0000b40004077a24 */ /* 0x000fe200078e0207 */
[----:B-1----:R-:W-:-:S04]  /*11d0*/  IABS R3, c[0x0][0x1c8] ;  /* 0x0000720000037a13 */ /* 0x002fc80000000000 */
        /* <DEDUP_REMOVED lines=13> */
[----:B------:R-:W-:-:S04]  /*12b0*/  SHF.R.S32.HI R6, RZ, 0x1f, R7 ;  /* 0x0000001fff067819 */ /* 0x000fc80000011407 */
        /* <DEDUP_REMOVED lines=20> */
[----:B------:R-:W-:Y:S01]  /*1400*/  IMAD.MOV.U32 R4, RZ, RZ, R8 ;  /* 0x000000ffff047224 */ /* 0x000fe200078e0008 */
[----:B------:R-:W-:Y:S01]  /*1410*/  SHF.R.S32.HI R8, RZ, 0x1f, R2 ;  /* 0x0000001fff087819 */ /* 0x000fe20000011402 */
[----:B------:R-:W-:Y:S01]  /*1420*/  IMAD.MOV.U32 R18, RZ, RZ, R14 ;  /* 0x000000ffff127224 */ /* 0x000fe200078e000e */
[----:B------:R-:W-:Y:S01]  /*1430*/  IADD3 R11, R15, R11, RZ ;  /* 0x0000000b0f0b7210 */ /* 0x000fe20007ffe0ff */
[----:B------:R-:W-:-:S05]  /*1440*/  IMAD.WIDE.U32 R4, R7, c[0x0][0x198], R4 ;  /* 0x0000660007047a25 */ /* 0x000fca00078e0004 */
[----:B------:R-:W-:Y:S01]  /*1450*/  IADD3 R5, R5, R3, RZ ;  /* 0x0000000305057210 */ /* 0x000fe20007ffe0ff */
[----:B------:R-:W-:-:S04]  /*1460*/  IMAD R3, R8, c[0x0][0x1b0], RZ ;  /* 0x00006c0008037a24 */ /* 0x000fc800078e02ff */
[----:B------:R-:W-:-:S04]  /*1470*/  IMAD.WIDE.U32 R4, R2, c[0x0][0x1b0], R4 ;  /* 0x00006c0002047a25 */ /* 0x000fc800078e0004 */
[----:B------:R-:W-:Y:S01]  /*1480*/  IMAD R3, R2, c[0x0][0x1b4], R3 ;  /* 0x00006d0002037a24 */ /* 0x000fe200078e0203 */
[----:B------:R-:W-:-:S03]  /*1490*/  MOV R22, R4 ;  /* 0x0000000400167202 */ /* 0x000fc60000000f00 */
[----:B------:R-:W-:Y:S01]  /*14a0*/  IMAD.IADD R9, R5, 0x1, R3 ;  /* 0x0000000105097824 */ /* 0x000fe200078e0203 */
[----:B------:R-:W-:Y:S05]  /*14b0*/  BRA `(.L_x_3639) ;  /* 0x0000046000007947 */ /* 0x000fea0003800000 */
.L_x_3638:
        /* <DEDUP_REMOVED lines=17> */
.L_x_3640:
[----:B------:R-:W-:Y:S01]  /*15d0*/  IABS R6, c[0x0][0x1c8] ;  /* 0x0000720000067a13 */ /* 0x000fe20000000000 */
[----:B------:R-:W-:Y:S01]  /*15e0*/  @P4 IMAD.IADD R11, R3, 0x1, R11 ;  /* 0x00000001030b4824 */ /* 0x000fe200078e020b */
[----:B------:R-:W-:Y:S02]  /*15f0*/  MOV R9, R5 ;  /* 0x0000000500097202 */ /* 0x000fe40000000f00 */
[----:B------:R-:W1:Y:S01]  /*1600*/  I2F.RP R14, R6 ;  /* 0x00000006000e7306 */ /* 0x000e620000209400 */
[----:B------:R-:W-:-:S04]  /*1610*/  @P4 IMAD.WIDE.U32 R18, R11, c[0x0][0x1a0], RZ ;  /* 0x000068000b124a25 */ /* 0x000fc800078e00ff */
[----:B------:R-:W-:-:S03]  /*1620*/  @P4 IMAD R11, R11, c[0x0][0x1a4], R19 ;  /* 0x000069000b0b4a24 */ /* 0x000fc600078e0213 */
        /* <DEDUP_REMOVED lines=11> */
[----:B------:R-:W-:Y:S01]  /*16e0*/  IMAD R4, R6, R4, R7 ;  /* 0x0000000406047224 */ /* 0x000fe200078e0207 */
[----:B------:R-:W-:-:S04]  /*16f0*/  LEA R7, R37, 0xffffff80, 0x7 ;  /* 0xffffff8025077811 */ /* 0x000fc800078e38ff */
[----:B------:R-:W-:Y:S01]  /*1700*/  ISETP.GT.U32.AND P1, PT, R6, R4, PT ;  /* 0x000000040600720c */ /* 0x000fe20003f24070 */
[----:B------:R-:W-:-:S12]  /*1710*/  IMAD.WIDE.U32 R14, R7, c[0x0][0x198], R8 ;  /* 0x00006600070e7a25 */ /* 0x000fd800078e0008 */
        /* <DEDUP_REMOVED lines=11> */
[----:B------:R-:W-:Y:S02]  /*17d0*/  @!P1 LOP3.LUT R2, RZ, c[0x0][0x1c8], RZ, 0x33, !PT ;  /* 0x00007200ff029a12 */ /* 0x000fe400078e33ff */
[----:B------:R-:W-:Y:S01]  /*17e0*/  IADD3 R5, R15, R4, RZ ;  /* 0x000000040f057210 */ /* 0x000fe20007ffe0ff */
[----:B------:R-:W-:Y:S01]  /*17f0*/  IMAD.MOV.U32 R4, RZ, RZ, R14 ;  /* 0x000000ffff047224 */ /* 0x000fe200078e000e */
[----:B------:R-:W-:-:S03]  /*1800*/  SHF.R.S32.HI R8, RZ, 0x1f, R2 ;  /* 0x0000001fff087819 */ /* 0x000fc60000011402 */
        /* <DEDUP_REMOVED lines=17> */
.L_x_3639:
[----:B------:R-:W-:Y:S01]  /*1920*/  ISETP.NE.AND P1, PT, R12, -0x1, PT ;  /* 0xffffffff0c00780c */ /* 0x000fe20003f25270 */
[----:B------:R-:W-:Y:S01]  /*1930*/  IMAD R8, R8, c[0x0][0x1b8], RZ ;  /* 0x00006e0008087a24 */ /* 0x000fe200078e02ff */
[----:B-----5:R-:W-:Y:S01]  /*1940*/  SHF.R.S32.HI R0, RZ, 0x1f, R229 ;  /* 0x0000001fff007819 */ /* 0x020fe200000114e5 */
[----:B------:R-:W-:Y:S01]  /*1950*/  BSSY B0, `(.L_x_3641) ;  /* 0x0000060000007945 */ /* 0x000fe20003800000 */
[----:B------:R-:W-:Y:S01]  /*1960*/  IADD3 R223, -R130, R131, RZ ;  /* 0x0000008382df7210 */ /* 0x000fe20007ffe1ff */
[----:B------:R-:W-:Y:S01]  /*1970*/  IMAD R8, R2, c[0x0][0x1bc], R8 ;  /* 0x00006f0002087a24 */ /* 0x000fe200078e0208 */
[----:B------:R-:W-:Y:S02]  /*1980*/  LEA.HI R16, R0, R229, RZ, 0x3 ;  /* 0x000000e500107211 */ /* 0x000fe400078f18ff */
[----:B------:R-:W-:-:S05]  /*1990*/  SHF.R.S32.HI R21, RZ, 0x1f, R20 ;  /* 0x0000001fff157819 */ /* 0x000fca0000011414 */
[----:B------:R-:W-:Y:S01]  /*19a0*/  @P1 IMAD.WIDE.U32 R4, R12, c[0x0][0x190], RZ ;  /* 0x000064000c041a25 */ /* 0x000fe200078e00ff */
[----:B------:R-:W-:-:S03]  /*19b0*/  @!P1 SHF.R.S32.HI R3, RZ, 0x1f, R233 ;  /* 0x0000001fff039819 */ /* 0x000fc600000114e9 */
[----:B------:R-:W-:Y:S01]  /*19c0*/  @P1 IMAD.MOV.U32 R10, RZ, RZ, R4 ;  /* 0x000000ffff0a1224 */ /* 0x000fe200078e0004 */
[----:B------:R-:W-:Y:S01]  /*19d0*/  LOP3.LUT R4, R16, 0xfffffff8, RZ, 0xc0, !PT ;  /* 0xfffffff810047812 */ /* 0x000fe200078ec0ff */
[----:B------:R-:W-:Y:S01]  /*19e0*/  @!P1 IMAD R3, R3, c[0x0][0x178], RZ ;  /* 0x00005e0003039a24 */ /* 0x000fe200078e02ff */
[----:B------:R-:W-:Y:S01]  /*19f0*/  SHF.R.S32.HI R16, RZ, 0x3, R16 ;  /* 0x00000003ff107819 */ /* 0x000fe20000011410 */
[----:B------:R-:W-:-:S03]  /*1a00*/  @!P1 IMAD.WIDE.U32 R14, R233, c[0x0][0x178], RZ ;  /* 0x00005e00e90e9a25 */ /* 0x000fc600078e00ff */
[----:B------:R-:W-:Y:S01]  /*1a10*/  SHF.R.S32.HI R17, RZ, 0x1f, R16 ;  /* 0x0000001fff117819 */ /* 0x000fe20000011410 */
[----:B------:R-:W-:Y:S01]  /*1a20*/  @P1 IMAD R12, R12, c[0x0][0x194], R5 ;  /* 0x000065000c0c1a24 */ /* 0x000fe200078e0205 */
[----:B------:R-:W-:Y:S01]  /*1a30*/  LEA.HI R5, R0, R229, RZ, 0x4 ;  /* 0x000000e500057211 */ /* 0x000fe200078f20ff */
[----:B------:R-:W-:Y:S02]  /*1a40*/  @!P1 IMAD R3, R233, c[0x0][0x17c], R3 ;  /* 0x00005f00e9039a24 */ /* 0x000fe400078e0203 */
[----:B------:R-:W-:Y:S01]  /*1a50*/  @!P1 IMAD.MOV.U32 R10, RZ, RZ, R14 ;  /* 0x000000ffff0a9224 */ /* 0x000fe200078e000e */
[----:B------:R-:W-:Y:S01]  /*1a60*/  SHF.L.U32 R14, R16, 0x6, RZ ;  /* 0x00000006100e7819 */ /* 0x000fe200000006ff */
[----:B------:R-:W-:Y:S02]  /*1a70*/  IMAD.IADD R4, R229, 0x1, -R4 ;  /* 0x00000001e5047824 */ /* 0x000fe400078e0a04 */
[----:B------:R-:W-:Y:S01]  /*1a80*/  @!P1 IMAD.IADD R12, R15, 0x1, R3 ;  /* 0x000000010f0c9824 */ /* 0x000fe200078e0203 */
[----:B------:R-:W-:Y:S01]  /*1a90*/  LOP3.LUT R3, R5, 0xfffffff0, RZ, 0xc0, !PT ;  /* 0xfffffff005037812 */ /* 0x000fe200078ec0ff */
[----:B------:R-:W-:Y:S01]  /*1aa0*/  IMAD.SHL.U32 R232, R4, 0x8, RZ ;  /* 0x0000000804e87824 */ /* 0x000fe200078e00ff */
[----:B------:R-:W-:Y:S01]  /*1ab0*/  LOP3.LUT R14, R14, 0x1c0, RZ, 0xc0, !PT ;  /* 0x000001c00e0e7812 */ /* 0x000fe200078ec0ff */
[----:B------:R-:W-:Y:S01]  /*1ac0*/  IMAD.WIDE R24, R24, 0x40, R16 ;  /* 0x0000004018187825 */ /* 0x000fe200078e0210 */
[----:B------:R-:W-:-:S02]  /*1ad0*/  SHF.R.S32.HI R5, RZ, 0x4, R5 ;  /* 0x00000004ff057819 */ /* 0x000fc40000011405 */
[----:B------:R-:W-:Y:S01]  /*1ae0*/  LOP3.LUT R15, R14, 0x38, R232, 0xf8, !PT ;  /* 0x000000380e0f7812 */ /* 0x000fe200078ef8e8 */
[----:B------:R-:W-:Y:S01]  /*1af0*/  IMAD.IADD R3, R229, 0x1, -R3 ;  /* 0x00000001e5037824 */ /* 0x000fe200078e0a03 */
[----:B------:R-:W-:Y:S02]  /*1b00*/  SHF.R.U32.HI R14, RZ, 0x3, R14 ;  /* 0x00000003ff0e7819 */ /* 0x000fe4000001160e */
[C---:B------:R-:W-:Y:S02]  /*1b10*/  IADD3 R22, P3, R232.reuse, R22, RZ ;  /* 0x00000016e8167210 */ /* 0x040fe40007f7e0ff */
[----:B------:R-:W-:Y:S02]  /*1b20*/  SHF.R.S32.HI R13, RZ, 0x1f, R232 ;  /* 0x0000001fff0d7819 */ /* 0x000fe400000114e8 */
[C---:B------:R-:W-:Y:S02]  /*1b30*/  IADD3 R18, P2, R232.reuse, R18, RZ ;  /* 0x00000012e8127210 */ /* 0x040fe40007f5e0ff */
[----:B------:R-:W-:Y:S01]  /*1b40*/  LOP3.LUT R14, R15, R14, RZ, 0x3c, !PT ;  /* 0x0000000e0f0e7212 */ /* 0x000fe200078e3cff */
[C---:B------:R-:W-:Y:S01]  /*1b50*/  IMAD.X R23, R13.reuse, 0x1, R9, P3 ;  /* 0x000000010d177824 */ /* 0x040fe200018e0609 */
[----:B------:R-:W-:Y:S01]  /*1b60*/  SHF.R.S32.HI R15, RZ, 0x1f, R3 ;  /* 0x0000001fff0f7819 */ /* 0x000fe20000011403 */
[----:B------:R-:W-:Y:S01]  /*1b70*/  IMAD.X R19, R13, 0x1, R11, P2 ;  /* 0x000000010d137824 */ /* 0x000fe200010e060b */
[----:B------:R-:W-:Y:S01]  /*1b80*/  IADD3 R10, P1, R232, R10, RZ ;  /* 0x0000000ae80a7210 */ /* 0x000fe20007f3e0ff */
[----:B------:R-:W-:Y:S01]  /*1b90*/  IMAD.WIDE.U32 R22, R16, c[0x0][0x198], R22 ;  /* 0x0000660010167a25 */ /* 0x000fe200078e0016 */
[----:B------:R-:W-:-:S02]  /*1ba0*/  LEA.HI R9, R0, R229, RZ, 0x6 ;  /* 0x000000e500097211 */ /* 0x000fc400078f30ff */
[----:B------:R-:W-:Y:S01]  /*1bb0*/  LEA.HI R15, R15, R3, RZ, 0x3 ;  /* 0x000000030f0f7211 */ /* 0x000fe200078f18ff */
[----:B------:R-:W-:Y:S01]  /*1bc0*/  IMAD.WIDE.U32 R18, R2, c[0x0][0x1b8], R18 ;  /* 0x00006e0002127a25 */ /* 0x000fe200078e0012 */
[----:B------:R-:W-:Y:S02]  /*1bd0*/  IADD3.X R11, R13, R12, RZ, P1, !PT ;  /* 0x0000000c0d0b7210 */ /* 0x000fe40000ffe4ff */
[C---:B------:R-:W-:Y:S01]  /*1be0*/  IADD3 R7, P1, R16.reuse, R7, RZ ;  /* 0x0000000710077210 */ /* 0x040fe20007f3e0ff */
[----:B------:R-:W-:Y:S01]  /*1bf0*/  IMAD.SHL.U32 R9, R9, 0x8, RZ ;  /* 0x0000000809097824 */ /* 0x000fe200078e00ff */
[----:B------:R-:W-:Y:S01]  /*1c00*/  LOP3.LUT R2, R15, 0xfffffff8, RZ, 0xc0, !PT ;  /* 0xfffffff80f027812 */ /* 0x000fe200078ec0ff */
[----:B------:R-:W-:Y:S01]  /*1c10*/  IMAD.MOV.U32 R135, RZ, RZ, R22 ;  /* 0x000000ffff877224 */ /* 0x000fe200078e0016 */
[----:B------:R-:W-:Y:S01]  /*1c20*/  ISETP.GE.AND P3, PT, R16, R223, PT ;  /* 0x000000df1000720c */ /* 0x000fe20003f66270 */
[----:B------:R-:W-:Y:S01]  /*1c30*/  IMAD.X R6, R17, 0x1, R6, P1 ;  /* 0x0000000111067824 */ /* 0x000fe200008e0606 */
[----:B------:R-:W-:Y:S01]  /*1c40*/  LOP3.LUT R231, R14, 0xfffffe00, R9, 0xf8, !PT ;  /* 0xfffffe000ee77812 */ /* 0x000fe200078ef809 */
[----:B------:R-:W-:Y:S01]  /*1c50*/  IMAD.IADD R14, R3, 0x1, -R2 ;  /* 0x00000001030e7824 */ /* 0x000fe200078e0a02 */
[----:B------:R-:W-:Y:S01]  /*1c60*/  IADD3 R9, R19, R8, RZ ;  /* 0x0000000813097210 */ /* 0x000fe20007ffe0ff */
[----:B------:R-:W-:Y:S01]  /*1c70*/  IMAD R12, R17, c[0x0][0x198], RZ ;  /* 0x00006600110c7a24 */ /* 0x000fe200078e02ff */
[----:B------:R-:W-:Y:S01]  /*1c80*/  MOV R8, R18 ;  /* 0x0000001200087202 */ /* 0x000fe20000000f00 */
[----:B------:R-:W-:Y:S01]  /*1c90*/  IMAD R22, R21, c[0x0][0x1a8], RZ ;  /* 0x00006a0015167a24 */ /* 0x000fe200078e02ff */
[----:B------:R-:W-:Y:S01]  /*1ca0*/  LEA.HI R0, R0, R229, RZ, 0x5 ;  /* 0x000000e500007211 */ /* 0x000fe200078f28ff */
[----:B------:R-:W-:Y:S01]  /*1cb0*/  IMAD R6, R6, c[0x0][0x1a0], RZ ;  /* 0x0000680006067a24 */ /* 0x000fe200078e02ff */
[----:B------:R-:W-:Y:S01]  /*1cc0*/  R2P PR, R14, 0x6 ;  /* 0x000000060e007804 */ /* 0x000fe20000000000 */
[----:B------:R-:W-:Y:S01]  /*1cd0*/  IMAD R12, R16, c[0x0][0x19c], R12 ;  /* 0x00006700100c7a24 */ /* 0x000fe200078e020c */
[----:B------:R-:W-:Y:S01]  /*1ce0*/  LOP3.LUT R19, R0, 0xffffffe0, RZ, 0xc0, !PT ;  /* 0xffffffe000137812 */ /* 0x000fe200078ec0ff */
[----:B------:R-:W-:Y:S01]  /*1cf0*/  IMAD.MOV.U32 R3, RZ, RZ, 0x10 ;  /* 0x00000010ff037424 */ /* 0x000fe200078e00ff */
[----:B------:R-:W-:Y:S01]  /*1d00*/  SHF.R.S32.HI R129, RZ, 0x5, R0 ;  /* 0x00000005ff817819 */ /* 0x000fe20000011400 */
[----:B------:R-:W-:Y:S01]  /*1d10*/  IMAD.MOV.U32 R2, RZ, RZ, 0x20 ;  /* 0x00000020ff027424 */ /* 0x000fe200078e00ff */
[----:B------:R-:W-:Y:S01]  /*1d20*/  IADD3 R40, R232, 0x40, RZ ;  /* 0x00000040e8287810 */ /* 0x000fe20007ffe0ff */
[C---:B------:R-:W-:Y:S01]  /*1d30*/  IMAD R22, R20.reuse, c[0x0][0x1ac], R22 ;  /* 0x00006b0014167a24 */ /* 0x040fe200078e0216 */
[----:B------:R-:W-:Y:S01]  /*1d40*/  SEL R3, R3, 0xfffffff0, !P1 ;  /* 0xfffffff003037807 */ /* 0x000fe20004800000 */
[----:B------:R-:W-:Y:S01]  /*1d50*/  IMAD.WIDE.U32 R10, R20, c[0x0][0x1a8], R10 ;  /* 0x00006a00140a7a25 */ /* 0x000fe200078e000a */
[----:B------:R-:W-:-:S03]  /*1d60*/  SEL R2, R2, 0xffffffe0, !P2 ;  /* 0xffffffe002027807 */ /* 0x000fc60005000000 */
[C---:B------:R-:W-:Y:S02]  /*1d70*/  IMAD R36, R7.reuse, c[0x0][0x1a4], R6 ;  /* 0x0000690007247a24 */ /* 0x040fe400078e0206 */
[----:B------:R-:W-:-:S04]  /*1d80*/  IMAD.WIDE.U32 R42, R7, c[0x0][0x1a0], R8 ;  /* 0x00006800072a7a25 */ /* 0x000fc800078e0008 */
[----:B------:R-:W-:Y:S01]  /*1d90*/  IMAD.IADD R134, R23, 0x1, R12 ;  /* 0x0000000117867824 */ /* 0x000fe200078e020c */
[----:B------:R-:W-:Y:S01]  /*1da0*/  IADD3 R23, R11, R22, RZ ;  /* 0x000000160b177210 */ /* 0x000fe20007ffe0ff */
        /* <DEDUP_REMOVED lines=26> */
.L_x_3642:
[----:B------:R-:W-:Y:S05]  /*1f50*/  BSYNC B0 ;  /* 0x0000000000007941 */ /* 0x000fea0003800000 */
.L_x_3641:
        /* <DEDUP_REMOVED lines=29> */
.L_x_3644:
[----:B------:R-:W-:Y:S05]  /*2130*/  BSYNC B0 ;  /* 0x0000000000007941 */ /* 0x000fea0003800000 */
.L_x_3643:
        /* <DEDUP_REMOVED lines=29> */
.L_x_3646:
[----:B------:R-:W-:Y:S05]  /*2310*/  BSYNC B0 ;  /* 0x0000000000007941 */ /* 0x000fea0003800000 */
.L_x_3645:
        /* <DEDUP_REMOVED lines=28> */
.L_x_3648:
[----:B------:R-:W-:Y:S05]  /*24e0*/  BSYNC B0 ;  /* 0x0000000000007941 */ /* 0x000fea0003800000 */
.L_x_3647:
        /* <DEDUP_REMOVED lines=23> */
.L_x_3650:
[----:B------:R-:W-:Y:S05]  /*2660*/  BSYNC B0 ;  /* 0x0000000000007941 */ /* 0x000fea0003800000 */
.L_x_3649:
        /* <DEDUP_REMOVED lines=25> */
.L_x_3652:
[----:B------:R-:W-:Y:S05]  /*2800*/  BSYNC B0 ;  /* 0x0000000000007941 */ /* 0x000fea0003800000 */
.L_x_3651:
        /* <DEDUP_REMOVED lines=23> */
.L_x_3654:
[----:B------:R-:W-:Y:S05]  /*2980*/  BSYNC B0 ;  /* 0x0000000000007941 */ /* 0x000fea0003800000 */
.L_x_3653:
[----:B------:R-:W-:Y:S01]  /*2990*/  ISETP.GE.AND P1, PT, R13, R6, PT ;  /* 0x000000060d00720c */ /* 0x000fe20003f26270 */
[----:B------:R-:W-:-:S12]  /*29a0*/  BSSY B0, `(.L_x_3655) ;  /* 0x0000019000007945 */ /* 0x000fd80003800000 */
[----:B------:R-:W-:Y:S05]  /*29b0*/  @P1 BRA `(.L_x_3656) ;  /* 0x0000017000001947 */ /* 0x000fea0003800000 */
[----:B------:R-:W-:Y:S01]  /*29c0*/  ISETP.GE.AND P2, PT, R232, c[0x0][0x220], PT ;  /* 0x00008800e8007a0c */ /* 0x000fe20003f46270 */
[----:B---3--:R-:W-:Y:S01]  /*29d0*/  IMAD.MOV.U32 R10, RZ, RZ, R135 ;  /* 0x000000ffff0a7224 */ /* 0x008fe200078e0087 */
[----:B------:R-:W-:Y:S01]  /*29e0*/  ULDC UR4, c[0x0][0x19c] ;  /* 0x0000670000047ab9 */ /* 0x000fe20000000800 */
[----:B------:R-:W-:Y:S01]  /*29f0*/  IMAD.MOV.U32 R11, RZ, RZ, R134 ;  /* 0x000000ffff0b7224 */ /* 0x000fe200078e0086 */
[----:B------:R-:W-:Y:S01]  /*2a00*/  UIMAD UR4, UR4, 0x30, URZ ;  /* 0x00000030040478a4 */ /* 0x000fe2000f8e023f */
[----:B------:R-:W-:Y:S02]  /*2a10*/  ISETP.GE.AND P1, PT, R40, c[0x0][0x220], PT ;  /* 0x0000880028007a0c */ /* 0x000fe40003f26270 */
[----:B--2---:R-:W-:-:S05]  /*2a20*/  IMAD.WIDE.U32 R22, R124, 0x30, R10 ;  /* 0x000000307c167825 */ /* 0x004fca00078e000a */
        /* <DEDUP_REMOVED lines=16> */
.L_x_3656:
[----:B------:R-:W-:Y:S05]  /*2b30*/  BSYNC B0 ;  /* 0x0000000000007941 */ /* 0x000fea0003800000 */
.L_x_3655:
        /* <DEDUP_REMOVED lines=24> */
.L_x_3658:
[----:B------:R-:W-:Y:S05]  /*2cc0*/  BSYNC B0 ;  /* 0x0000000000007941 */ /* 0x000fea0003800000 */
.L_x_3657:
[----:B--23--:R-:W-:Y:S01]  /*2cd0*/  IADD3 R11, R16, 0x50, RZ ;  /* 0x00000050100b7810 */ /* 0x00cfe20007ffe0ff */
        /* <DEDUP_REMOVED lines=26> */
.L_x_3660:
[----:B------:R-:W-:Y:S05]  /*2e80*/  BSYNC B0 ;  /* 0x0000000000007941 */ /* 0x000fea0003800000 */
.L_x_3659:
[----:B------:R-:W-:Y:S01]  /*2e90*/  IADD3 R10, R16, 0x60, RZ ;  /* 0x00000060100a7810 */ /* 0x000fe20007ffe0ff */
[----:B------:R-:W-:Y:S03]  /*2ea0*/  BSSY B0, `(.L_x_3661) ;  /* 0x000001a000007945 */ /* 0x000fe60003800000 */
[----:B------:R-:W-:-:S13]  /*2eb0*/  ISETP.GE.AND P1, PT, R10, R6, PT ;  /* 0x000000060a00720c */ /* 0x000fda0003f26270 */
[----:B------:R-:W-:Y:S05]  /*2ec0*/  @P1 BRA `(.L_x_3662) ;  /* 0x0000017000001947 */ /* 0x000fea0003800000 */
[----:B------:R-:W-:Y:S01]  /*2ed0*/  ISETP.GE.AND P2, PT, R232, c[0x0][0x220], PT ;  /* 0x00008800e8007a0c */ /* 0x000fe20003f46270 */
[----:B--2---:R-:W-:Y:S01]  /*2ee0*/  IMAD.MOV.U32 R22, RZ, RZ, R135 ;  /* 0x000000ffff167224 */ /* 0x004fe200078e0087 */
        /* <DEDUP_REMOVED lines=21> */
.L_x_3662:
[----:B------:R-:W-:Y:S05]  /*3040*/  BSYNC B0 ;  /* 0x0000000000007941 */ /* 0x000fea0003800000 */
.L_x_3661:
[----:B------:R-:W-:Y:S01]  /*3050*/  IADD3 R9, R16, 0x70, RZ ;  /* 0x0000007010097810 */ /* 0x000fe20007ffe0ff */
[----:B------:R-:W-:Y:S03]  /*3060*/  BSSY B0, `(.L_x_3663) ;  /* 0x0000019000007945 */ /* 0x000fe60003800000 */
[----:B------:R-:W-:-:S13]  /*3070*/  ISETP.GE.AND P1, PT, R9, R6, PT ;  /* 0x000000060900720c */ /* 0x000fda0003f26270 */
[----:B------:R-:W-:Y:S05]  /*3080*/  @P1 BRA `(.L_x_3664) ;  /* 0x0000016000001947 */ /* 0x000fea0003800000 */
[----:B------:R-:W-:Y:S01]  /*3090*/  ISETP.GE.AND P3, PT, R232, c[0x0][0x220], PT ;  /* 0x00008800e8007a0c */ /* 0x000fe20003f66270 */
[----:B--2---:R-:W-:Y:S01]  /*30a0*/  IMAD.MOV.U32 R22, RZ, RZ, R135 ;  /* 0x000000ffff167224 */ /* 0x004fe200078e0087 */
[----:B------:R-:W-:Y:S01]  /*30b0*/  ISETP.GE.AND P2, PT, R40, c[0x0][0x220], PT ;  /* 0x0000880028007a0c */ /* 0x000fe20003f46270 */
[----:B------:R-:W-:Y:S01]  /*30c0*/  IMAD.MOV.U32 R23, RZ, RZ, R134 ;  /* 0x000000ffff177224 */ /* 0x000fe200078e0086 */
[----:B------:R-:W-:Y:S02]  /*30d0*/  ULDC UR4, c[0x0][0x19c] ;  /* 0x0000670000047ab9 */ /* 0x000fe40000000800 */
[----:B------:R-:W-:Y:S01]  /*30e0*/  UIMAD UR4, UR4, 0x70, URZ ;  /* 0x00000070040478a4 */ /* 0x000fe2000f8e023f */
[----:B------:R-:W-:-:S05]  /*30f0*/  IMAD.WIDE.U32 R24, R124, 0x70, R22 ;  /* 0x000000707c187825 */ /* 0x000fca00078e0016 */
[----:B------:R-:W-:Y:S01]  /*3100*/  IADD3 R0, R25, UR4, RZ ;  /* 0x0000000419007c10 */ /* 0x000fe2000fffe0ff */
[----:B------:R2:W-:Y:S01]  /*3110*/  @P3 STS.128 [R231+0x7800], RZ ;  /* 0x007800ffe7003388 */ /* 0x0005e20000000c00 */
[C---:B-1----:R-:W-:Y:S02]  /*3120*/  @!P3 LEA R26, P4, R24.reuse, c[0x0][0x168], 0x1 ;  /* 0x00005a00181aba11 */ /* 0x042fe400078808ff */
[C---:B------:R-:W-:Y:S02]  /*3130*/  @!P2 LEA R22, P1, R24.reuse, c[0x0][0x168], 0x1 ;  /* 0x00005a001816aa11 */ /* 0x040fe400078208ff */
        /* <DEDUP_REMOVED lines=11> */
.L_x_3664:
[----:B------:R-:W-:Y:S05]  /*31f0*/  BSYNC B0 ;  /* 0x0000000000007941 */ /* 0x000fea0003800000 */
.L_x_3663:
        /* <DEDUP_REMOVED lines=15> */
[----:B------:R-:W-:Y:S02]  /*32f0*/  LEA R137, P1, R42, c[0x0][0x170], 0x1 ;  /* 0x00005c002a897a11 */ /* 0x000fe400078208ff */
        /* <DEDUP_REMOVED lines=11> */
[----:B------:R-:W-:Y:S01]  /*33b0*/  @!P2 IMAD.MOV.U32 R18, RZ, RZ, R137 ;  /* 0x000000ffff12a224 */ /* 0x000fe200078e0089 */
        /* <DEDUP_REMOVED lines=8> */
[----:B--2---:R-:W-:Y:S02]  /*3440*/  MOV R18, R137 ;  /* 0x0000008900127202 */ /* 0x004fe40000000f00 */
[----:B------:R-:W-:-:S05]  /*3450*/  MOV R19, R136 ;  /* 0x0000008800137202 */ /* 0x000fca0000000f00 */
[----:B------:R-:W-:Y:S01]  /*3460*/  @!PT LDS RZ, [RZ] ;  /* 0x00000000fffff984 */ /* 0x000fe20000000800 */
[----:B------:R-:W-:Y:S01]  /*3470*/  @!PT LDS RZ, [RZ] ;  /* 0x00000000fffff984 */ /* 0x000fe20000000800 */
[----:B------:R-:W-:Y:S01]  /*3480*/  @!PT LDS RZ, [RZ] ;  /* 0x00000000fffff984 */ /* 0x000fe20000000800 */
[----:B------:R2:W-:Y:S02]  /*3490*/  LDGSTS.E.BYPASS.LTC128B.128 [R231+0x10000], [R18.64+0x80] ;  /* 0x1000008012e77fae */ /* 0x0005e4000b901d4e */
.L_x_3666:
[----:B---3--:R-:W-:Y:S05]  /*34a0*/  BSYNC B0 ;  /* 0x0000000000007941 */ /* 0x008fea0003800000 */
.L_x_3665:
        /* <DEDUP_REMOVED lines=19> */
[----:B--2---:R-:W-:-:S04]  /*35e0*/  LEA R18, P1, R228, R137, 0x1 ;  /* 0x00000089e4127211 */ /* 0x004fc800078208ff */
[----:B------:R-:W-:-:S05]  /*35f0*/  LEA.HI.X R19, R228, R136, R227, 0x1, P1 ;  /* 0x00000088e4137211 */ /* 0x000fca00008f0ce3 */
[----:B------:R-:W-:Y:S01]  /*3600*/  @!PT LDS RZ, [RZ] ;  /* 0x00000000fffff984 */ /* 0x000fe20000000800 */
[----:B------:R-:W-:Y:S01]  /*3610*/  @!PT LDS RZ, [RZ] ;  /* 0x00000000fffff984 */ /* 0x000fe20000000800 */
[----:B------:R-:W-:Y:S01]  /*3620*/  @!PT LDS RZ, [RZ] ;  /* 0x00000000fffff984 */ /* 0x000fe20000000800 */
[----:B------:R2:W-:Y:S04]  /*3630*/  LDGSTS.E.BYPASS.LTC128B.128 [R231+0x10800], [R18.64+0x80] ;  /* 0x1080008012e77fae */ /* 0x0005e8000b901d4e */
.L_x_3668:
[----:B------:R-:W-:Y:S05]  /*3640*/  BSYNC B0 ;  /* 0x0000000000007941 */ /* 0x000fea0003800000 */
.L_x_3667:
        /* <DEDUP_REMOVED lines=25> */
.L_x_3670:
[----:B------:R-:W-:Y:S05]  /*37e0*/  BSYNC B0 ;  /* 0x0000000000007941 */ /* 0x000fea0003800000 */
.L_x_3669:
[----:B------:R-:W-:Y:S01]  /*37f0*/  ISETP.GE.AND P1, PT, R13, R6, PT ;  /* 0x000000060d00720c */ /* 0x000fe20003f26270 */
[----:B------:R-:W-:-:S12]  /*3800*/  BSSY B0, `(.L_x_3671) ;  /* 0x000001d000007945 */ /* 0x000fd80003800000 */
[----:B------:R1:W-:Y:S04]  /*3810*/  @P1 STS.128 [R231+0xd800], RZ ;  /* 0x00d800ffe7001388 */ /* 0x0003e80000000c00 */
[----:B------:R1:W-:Y:S01]  /*3820*/  @P1 STS.128 [R231+0x11800], RZ ;  /* 0x011800ffe7001388 */ /* 0x0003e20000000c00 */
[----:B------:R-:W-:Y:S05]  /*3830*/  @P1 BRA `(.L_x_3672) ;  /* 0x0000019000001947 */ /* 0x000fea0003800000 */
[----:B------:R-:W-:Y:S02]  /*3840*/  ISETP.GE.AND P2, PT, R232, c[0x0][0x220], PT ;  /* 0x00008800e8007a0c */ /* 0x000fe40003f46270 */
[----:B------:R-:W-:-:S11]  /*3850*/  ISETP.GE.AND P1, PT, R40, c[0x0][0x220], PT ;  /* 0x0000880028007a0c */ /* 0x000fd60003f26270 */
[----:B--2---:R-:W-:Y:S01]  /*3860*/  @!P2 MOV R19, R136 ;  /* 0x000000880013a202 */ /* 0x004fe20000000f00 */
        /* <DEDUP_REMOVED lines=12> */
[----:B--2---:R-:W-:Y:S01]  /*3930*/  MOV R18, R137 ;  /* 0x0000008900127202 */ /* 0x004fe20000000f00 */
        /* <DEDUP_REMOVED lines=9> */
.L_x_3672:
[----:B------:R-:W-:Y:S05]  /*39d0*/  BSYNC B0 ;  /* 0x0000000000007941 */ /* 0x000fea0003800000 */
.L_x_3671:
        /* <DEDUP_REMOVED lines=25> */
.L_x_3674:
[----:B------:R-:W-:Y:S05]  /*3b70*/  BSYNC B0 ;  /* 0x0000000000007941 */ /* 0x000fea0003800000 */
.L_x_3673:
        /* <DEDUP_REMOVED lines=30> */
.L_x_3676:
[----:B------:R-:W-:Y:S05]  /*3d60*/  BSYNC B0 ;  /* 0x0000000000007941 */ /* 0x000fea0003800000 */
.L_x_3675:
[----:B------:R-:W-:Y:S01]  /*3d70*/  ISETP.GE.AND P1, PT, R10, R6, PT ;  /* 0x000000060a00720c */ /* 0x000fe20003f26270 */
[----:B------:R-:W-:-:S12]  /*3d80*/  BSSY B0, `(.L_x_3677) ;  /* 0x000001d000007945 */ /* 0x000fd80003800000 */
[----:B------:R1:W-:Y:S04]  /*3d90*/  @P1 STS.128 [R231+0xf000], RZ ;  /* 0x00f000ffe7001388 */ /* 0x0003e80000000c00 */
[----:B------:R1:W-:Y:S01]  /*3da0*/  @P1 STS.128 [R231+0x13000], RZ ;  /* 0x013000ffe7001388 */ /* 0x0003e20000000c00 */
[----:B------:R-:W-:Y:S05]  /*3db0*/  @P1 BRA `(.L_x_3678) ;  /* 0x0000019000001947 */ /* 0x000fea0003800000 */
[----:B------:R-:W-:Y:S02]  /*3dc0*/  ISETP.GE.AND P2, PT, R232, c[0x0][0x220], PT ;  /* 0x00008800e8007a0c */ /* 0x000fe40003f46270 */
[----:B------:R-:W-:-:S11]  /*3dd0*/  ISETP.GE.AND P1, PT, R40, c[0x0][0x220], PT ;  /* 0x0000880028007a0c */ /* 0x000fd60003f26270 */
[----:B------:R-:W-:Y:S01]  /*3de0*/  @!P2 MOV R11, R136 ;  /* 0x00000088000ba202 */ /* 0x000fe20000000f00 */
        /* <DEDUP_REMOVED lines=22> */
.L_x_3678:
[----:B------:R-:W-:Y:S05]  /*3f50*/  BSYNC B0 ;  /* 0x0000000000007941 */ /* 0x000fea0003800000 */
.L_x_3677:
        /* <DEDUP_REMOVED lines=31> */
.L_x_3680:
[----:B------:R-:W-:Y:S05]  /*4150*/  BSYNC B0 ;  /* 0x0000000000007941 */ /* 0x000fea0003800000 */
.L_x_3679:
        /* <DEDUP_REMOVED lines=20> */
[----:B------:R-:W-:Y:S01]  /*42a0*/  LOP3.LUT R6, R16, R6, RZ, 0x3c, !PT ;  /* 0x0000000610067212 */ /* 0x000fe200078e3cff */
[----:B------:R-:W-:Y:S01]  /*42b0*/  I2F R132, R133 ;  /* 0x0000008500847306 */ /* 0x000fe20000201400 */
[----:B------:R-:W-:-:S02]  /*42c0*/  LOP3.LUT R125, R7, R125, RZ, 0x3c, !PT ;  /* 0x0000007d077d7212 */ /* 0x000fc400078e3cff */
[----:B------:R-:W-:Y:S01]  /*42d0*/  IADD3 R143, R133, 0x9, RZ ;  /* 0x00000009858f7810 */ /* 0x000fe20007ffe0ff */
[----:B------:R-:W-:Y:S01]  /*42e0*/  IMAD R221, R5, 0x200, R6 ;  /* 0x0000020005dd7824 */ /* 0x000fe200078e0206 */
[----:B------:R-:W-:Y:S01]  /*42f0*/  IADD3 R139, R133, 0x1, RZ ;  /* 0x00000001858b7810 */ /* 0x000fe20007ffe0ff */
[----:B------:R-:W-:Y:S01]  /*4300*/  IMAD.IADD R222, R125, 0x1, R222 ;  /* 0x000000017dde7824 */ /* 0x000fe200078e02de */
[----:B------:R-:W-:Y:S01]  /*4310*/  IADD3 R128, R129, 0x1, R128 ;  /* 0x0000000181807810 */ /* 0x000fe20007ffe080 */
[----:B------:R-:W-:Y:S01]  /*4320*/  IMAD.SHL.U32 R221, R221, 0x2, RZ ;  /* 0x00000002dddd7824 */ /* 0x000fe200078e00ff */
[----:B------:R-:W-:Y:S01]  /*4330*/  I2F R142, R143 ;  /* 0x0000008f008e7306 */ /* 0x000fe20000201400 */
[----:B------:R-:W-:Y:S01]  /*4340*/  IMAD.SHL.U32 R222, R222, 0x2, RZ ;  /* 0x00000002dede7824 */ /* 0x000fe200078e00ff */
[----:B------:R-:W-:Y:S02]  /*4350*/  IADD3 R149, R133, 0x18, RZ ;  /* 0x0000001885957810 */ /* 0x000fe40007ffe0ff */
[----:B------:R-:W-:Y:S01]  /*4360*/  LDSM.16.M88.4 R96, [R221+0x4800] ;  /* 0x00480000dd60783b */ /* 0x000fe20000000200 */
[----:B------:R-:W-:Y:S01]  /*4370*/  IADD3 R4, R221, 0x4000, RZ ;  /* 0x00004000dd047810 */ /* 0x000fe20007ffe0ff */
[--C-:B------:R-:W-:Y:S01]  /*4380*/  IMAD R220, R3, 0x2, R222.reuse ;  /* 0x0000000203dc7824 */ /* 0x100fe200078e02de */
[----:B------:R-:W-:Y:S01]  /*4390*/  IADD3 R219, R221, 0x4020, RZ ;  /* 0x00004020dddb7810 */ /* 0x000fe20007ffe0ff */
[----:B------:R-:W1:Y:S01]  /*43a0*/  LDSM.16.M88.4 R104, [R222] ;  /* 0x00000000de68783b */ /* 0x000e620000000200 */
[----:B------:R-:W-:Y:S01]  /*43b0*/  @P1 IADD3 R219, R4, -0x20, RZ ;  /* 0xffffffe004db1810 */ /* 0x000fe20007ffe0ff */
[C---:B------:R-:W-:Y:S01]  /*43c0*/  IMAD R218, R2.reuse, 0x2, R222 ;  /* 0x0000000202da7824 */ /* 0x040fe200078e02de */
[----:B------:R-:W-:Y:S01]  /*43d0*/  I2F R138, R139 ;  /* 0x0000008b008a7306 */ /* 0x000fe20000201400 */
[----:B------:R-:W5:Y:S01]  /*43e0*/  LDSM.16.M88.4 R88, [R221+0x5000] ;  /* 0x00500000dd58783b */ /* 0x000f620000000200 */
[----:B------:R-:W-:Y:S01]  /*43f0*/  IMAD R217, R2, 0x2, R220 ;  /* 0x0000000202d97824 */ /* 0x000fe200078e02dc */
[----:B------:R-:W-:-:S02]  /*4400*/  IADD3 R145, R133, 0x10, RZ ;  /* 0x0000001085917810 */ /* 0x000fc40007ffe0ff */
[----:B------:R-:W2:Y:S01]  /*4410*/  LDSM.16.M88.4 R44, [R221+0x4000] ;  /* 0x00400000dd2c783b */ /* 0x000ea20000000200 */
[----:B------:R-:W-:Y:S02]  /*4420*/  IADD3 R181, R127, R128, -R131 ;  /* 0x000000807fb57210 */ /* 0x000fe40007ffe883 */
[----:B------:R-:W-:Y:S01]  /*4430*/  I2F R148, R149 ;  /* 0x0000009500947306 */ /* 0x000fe20000201400 */
[----:B------:R-:W3:Y:S01]  /*4440*/  LDSM.16.M88.4 R80, [R221+0x5800] ;  /* 0x00580000dd50783b */ /* 0x000ee20000000200 */
[C---:B------:R-:W-:Y:S02]  /*4450*/  IADD3 R141, R133.reuse, 0x8, RZ ;  /* 0x00000008858d7810 */ /* 0x040fe40007ffe0ff */
[----:B------:R-:W-:Y:S01]  /*4460*/  IADD3 R152, R133, 0x21, RZ ;  /* 0x0000002185987810 */ /* 0x000fe20007ffe0ff */
[----:B------:R-:W-:Y:S01]  /*4470*/  LDSM.16.M88.4 R8, [R220] ;  /* 0x00000000dc08783b */ /* 0x000fe20000000200 */
[----:B------:R-:W-:Y:S02]  /*4480*/  IADD3 R181, R181, c[0x0][0x2e8], RZ ;  /* 0x0000ba00b5b57a10 */ /* 0x000fe40007ffe0ff */
[----:B------:R-:W-:Y:S01]  /*4490*/  I2F R144, R145 ;  /* 0x0000009100907306 */ /* 0x000fe20000201400 */
[----:B------:R-:W4:Y:S01]  /*44a0*/  LDSM.16.M88.4 R12, [R219+0x800] ;  /* 0x00080000db0c783b */ /* 0x000f220000000200 */
[----:B------:R-:W-:-:S02]  /*44b0*/  IADD3 R151, R133, 0x19, RZ ;  /* 0x0000001985977810 */ /* 0x000fc40007ffe0ff */
[C---:B------:R-:W-:Y:S01]  /*44c0*/  IADD3 R147, R133.reuse, 0x11, RZ ;  /* 0x0000001185937810 */ /* 0x040fe20007ffe0ff */
[----:B------:R-:W2:Y:S01]  /*44d0*/  LDSM.16.M88.4 R4, [R219+0x1000] ;  /* 0x00100000db04783b */ /* 0x000ea20000000200 */
[----:B------:R-:W-:Y:S02]  /*44e0*/  IADD3 R161, R133, 0x30, RZ ;  /* 0x0000003085a17810 */ /* 0x000fe40007ffe0ff */
[----:B------:R-:W-:Y:S01]  /*44f0*/  I2F R140, R141 ;  /* 0x0000008d008c7306 */ /* 0x000fe20000201400 */
[----:B------:R-:W3:Y:S01]  /*4500*/  LDSM.16.M88.4 R72, [R221+0x6000] ;  /* 0x00600000dd48783b */ /* 0x000ee20000000200 */
[C---:B------:R-:W-:Y:S02]  /*4510*/  IADD3 R180, R181.reuse, 0x8, RZ ;  /* 0x00000008b5b47810 */ /* 0x040fe40007ffe0ff */
[----:B------:R-:W-:Y:S01]  /*4520*/  IMNMX R181, R181, R127, PT ;  /* 0x0000007fb5b57217 */ /* 0x000fe20003800200 */
[----:B------:R-:W3:Y:S01]  /*4530*/  LDSM.16.M88.4 R64, [R221+0x6800] ;  /* 0x00680000dd40783b */ /* 0x000ee20000000200 */
[----:B------:R-:W-:-:S02]  /*4540*/  IADD3 R155, R133, 0x28, RZ ;  /* 0x00000028859b7810 */ /* 0x000fc40007ffe0ff */
[----:B------:R-:W-:Y:S01]  /*4550*/  I2F R156, R152 ;  /* 0x00000098009c7306 */ /* 0x000fe20000201400 */
[----:B------:R-:W4:Y:S01]  /*4560*/  LDSM.16.M88.4 R24, [R221+0x7000] ;  /* 0x00700000dd18783b */ /* 0x000f220000000200 */
[C---:B------:R-:W-:Y:S02]  /*4570*/  IADD3 R154, R133.reuse, 0x20, RZ ;  /* 0x00000020859a7810 */ /* 0x040fe40007ffe0ff */
[----:B------:R-:W-:Y:S01]  /*4580*/  IADD3 R167, R133, 0x39, RZ ;  /* 0x0000003985a77810 */ /* 0x000fe20007ffe0ff */
[----:B-1----:R-:W-:Y:S01]  /*4590*/  HMMA.16816.F32 R52, R104, R96, RZ ;  /* 0x000000606834723c */ /* 0x002fe200000018ff */
[----:B------:R-:W1:Y:S01]  /*45a0*/  LDSM.16.M88.4 R48, [R221+0x7800] ;  /* 0x00780000dd30783b */ /* 0x000e620000000200 */
[----:B------:R-:W-:Y:S01]  /*45b0*/  IMNMX R180, R180, R127, PT ;  /* 0x0000007fb4b47217 */ /* 0x000fe20003800200 */
[----:B------:R-:W-:Y:S01]  /*45c0*/  I2F R150, R151 ;  /* 0x0000009700967306 */ /* 0x000fe20000201400 */
[----:B------:R-:W-:Y:S01]  /*45d0*/  ISETP.GE.AND P3, PT, R143, R181, PT ;  /* 0x000000b58f00720c */ /* 0x000fe20003f66270 */
[----:B------:R-:W1:Y:S01]  /*45e0*/  LDSM.16.M88.4 R32, [R219] ;  /* 0x00000000db20783b */ /* 0x000e620000000200 */
[----:B------:R-:W-:-:S02]  /*45f0*/  IADD3 R163, R133, 0x31, RZ ;  /* 0x0000003185a37810 */ /* 0x000fc40007ffe0ff */
[C---:B------:R-:W-:Y:S01]  /*4600*/  HMMA.16816.F32 R96, R104.reuse, R98, RZ ;  /* 0x000000626860723c */ /* 0x040fe200000018ff */
[----:B--2---:R-:W2:Y:S01]  /*4610*/  LDSM.16.M88.4 R16, [R219+0x1800] ;  /* 0x00180000db10783b */ /* 0x004ea20000000200 */
[C---:B------:R-:W-:Y:S01]  /*4620*/  ISETP.GE.AND P6, PT, R139.reuse, R181, PT ;  /* 0x000000b58b00720c */ /* 0x040fe20003fc6270 */
[----:B------:R-:W-:Y:S01]  /*4630*/  I2F R146, R147 ;  /* 0x0000009300927306 */ /* 0x000fe20000201400 */
[----:B------:R-:W-:Y:S01]  /*4640*/  ISETP.GE.AND P4, PT, R139, R180, PT ;  /* 0x000000b48b00720c */ /* 0x000fe20003f86270 */
[----:B------:R-:W1:Y:S01]  /*4650*/  LDSM.16.M88.4 R116, [R219+0x2000] ;  /* 0x00200000db74783b */ /* 0x000e620000000200 */
[C---:B------:R-:W-:Y:S02]  /*4660*/  IADD3 R159, R133.reuse, 0x29, RZ ;  /* 0x00000029859f7810 */ /* 0x040fe40007ffe0ff */
[----:B-----5:R-:W-:Y:S01]  /*4670*/  HMMA.16816.F32 R92, R104, R88, RZ ;  /* 0x00000058685c723c */ /* 0x020fe200000018ff */
[----:B------:R-:W5:Y:S01]  /*4680*/  LDSM.16.M88.4 R56, [R219+0x2800] ;  /* 0x00280000db38783b */ /* 0x000f620000000200 */
[C---:B------:R-:W-:Y:S01]  /*4690*/  IADD3 R173, R133.reuse, 0x48, RZ ;  /* 0x0000004885ad7810 */ /* 0x040fe20007ffe0ff */
[----:B------:R-:W-:Y:S01]  /*46a0*/  I2F R160, R161 ;  /* 0x000000a100a07306 */ /* 0x000fe20000201400 */
[C---:B------:R-:W-:Y:S01]  /*46b0*/  IADD3 R169, R133.reuse, 0x40, RZ ;  /* 0x0000004085a97810 */ /* 0x040fe20007ffe0ff */
[----:B------:R-:W-:Y:S01]  /*46c0*/  LDSM.16.M88.4 R112, [R219+0x3800] ;  /* 0x00380000db70783b */ /* 0x000fe20000000200 */
[----:B------:R-:W-:-:S02]  /*46d0*/  IADD3 R165, R133, 0x38, RZ ;  /* 0x0000003885a57810 */ /* 0x000fc40007ffe0ff */
[C---:B------:R-:W-:Y:S01]  /*46e0*/  HMMA.16816.F32 R28, R104.reuse, R44, RZ ;  /* 0x0000002c681c723c */ /* 0x040fe200000018ff */
[----:B------:R-:W-:Y:S02]  /*46f0*/  IADD3 R178, R133, 0x51, RZ ;  /* 0x0000005185b27810 */ /* 0x000fe40007ffe0ff */
[----:B------:R-:W-:Y:S01]  /*4700*/  I2F R157, R155 ;  /* 0x0000009b009d7306 */ /* 0x000fe20000201400 */
[C---:B------:R-:W-:Y:S02]  /*4710*/  ISETP.GE.AND P5, PT, R141.reuse, R181, PT ;  /* 0x000000b58d00720c */ /* 0x040fe40003fa6270 */
[----:B------:R-:W-:Y:S02]  /*4720*/  ISETP.GE.AND P1, PT, R141, R180, PT ;  /* 0x000000b48d00720c */ /* 0x000fe40003f26270 */
[----:B---3--:R-:W-:Y:S01]  /*4730*/  HMMA.16816.F32 R84, R104, R80, RZ ;  /* 0x000000506854723c */ /* 0x008fe200000018ff */
[C---:B------:R-:W-:Y:S02]  /*4740*/  IADD3 R171, R133.reuse, 0x41, RZ ;  /* 0x0000004185ab7810 */ /* 0x040fe40007ffe0ff */
[----:B------:R-:W-:Y:S01]  /*4750*/  I2F R153, R154 ;  /* 0x0000009a00997306 */ /* 0x000fe20000201400 */
[----:B------:R-:W-:-:S02]  /*4760*/  IADD3 R186, R133, 0x60, RZ ;  /* 0x0000006085ba7810 */ /* 0x000fc40007ffe0ff */
[C---:B------:R-:W-:Y:S02]  /*4770*/  IADD3 R175, R133.reuse, 0x49, RZ ;  /* 0x0000004985af7810 */ /* 0x040fe40007ffe0ff */
[C---:B------:R-:W-:Y:S01]  /*4780*/  HMMA.16816.F32 R44, R104.reuse, R46, RZ ;  /* 0x0000002e682c723c */ /* 0x040fe200000018ff */
[C---:B------:R-:W-:Y:S02]  /*4790*/  IADD3 R177, R133.reuse, 0x50, RZ ;  /* 0x0000005085b17810 */ /* 0x040fe40007ffe0ff */
[----:B------:R-:W-:Y:S01]  /*47a0*/  I2F R166, R167 ;  /* 0x000000a700a67306 */ /* 0x000fe20000201400 */
[C---:B------:R-:W-:Y:S02]  /*47b0*/  IADD3 R192, R133.reuse, 0x69, RZ ;  /* 0x0000006985c07810 */ /* 0x040fe40007ffe0ff */
[C---:B------:R-:W-:Y:S02]  /*47c0*/  IADD3 R182, R133.reuse, 0x58, RZ ;  /* 0x0000005885b67810 */ /* 0x040fe40007ffe0ff */
[----:B------:R-:W-:Y:S01]  /*47d0*/  HMMA.16816.F32 R80, R104, R82, RZ ;  /* 0x000000526850723c */ /* 0x000fe200000018ff */
[----:B------:R-:W-:-:S02]  /*47e0*/  IADD3 R184, R133, 0x59, RZ ;  /* 0x0000005985b87810 */ /* 0x000fc40007ffe0ff */
[----:B------:R-:W-:Y:S01]  /*47f0*/  I2F R162, R163 ;  /* 0x000000a300a27306 */ /* 0x000fe20000201400 */
[C---:B------:R-:W-:Y:S02]  /*4800*/  IADD3 R195, R133.reuse, 0x78, RZ ;  /* 0x0000007885c37810 */ /* 0x040fe40007ffe0ff */
[C---:B------:R-:W-:Y:S02]  /*4810*/  IADD3 R188, R133.reuse, 0x61, RZ ;  /* 0x0000006185bc7810 */ /* 0x040fe40007ffe0ff */
[----:B----4-:R-:W-:Y:S01]  /*4820*/  HMMA.16816.F32 R52, R8, R12, R52 ;  /* 0x0000000c0834723c */ /* 0x010fe20000001834 */
[C---:B------:R-:W-:Y:S02]  /*4830*/  IADD3 R189, R133.reuse, 0x68, RZ ;  /* 0x0000006885bd7810 */ /* 0x040fe40007ffe0ff */
[----:B------:R-:W-:Y:S01]  /*4840*/  I2F R158, R159 ;  /* 0x0000009f009e7306 */ /* 0x000fe20000201400 */
[C---:B------:R-:W-:Y:S02]  /*4850*/  IADD3 R193, R133.reuse, 0x70, RZ ;  /* 0x0000007085c17810 */ /* 0x040fe40007ffe0ff */
[----:B------:R-:W-:-:S02]  /*4860*/  IADD3 R194, R133, 0x71, RZ ;  /* 0x0000007185c27810 */ /* 0x000fc40007ffe0ff */
[C---:B------:R-:W-:Y:S01]  /*4870*/  HMMA.16816.F32 R96, R8.reuse, R14, R96 ;  /* 0x0000000e0860723c */ /* 0x040fe20000001860 */
[----:B------:R-:W3:Y:S01]  /*4880*/  LDSM.16.M88.4 R12, [R219+0x3000] ;  /* 0x00300000db0c783b */ /* 0x000ee20000000200 */
[----:B------:R-:W-:Y:S01]  /*4890*/  IADD3 R197, R133, 0x79, RZ ;  /* 0x0000007985c57810 */ /* 0x000fe20007ffe0ff */
[----:B------:R-:W-:Y:S01]  /*48a0*/  I2F R172, R173 ;  /* 0x000000ad00ac7306 */ /* 0x000fe20000201400 */
[C---:B------:R-:W-:Y:S02]  /*48b0*/  IADD3 R211, R219.reuse, 0x800, RZ ;  /* 0x00000800dbd37810 */ /* 0x040fe40007ffe0ff */
[C---:B------:R-:W-:Y:S02]  /*48c0*/  IADD3 R210, R219.reuse, 0x1000, RZ ;  /* 0x00001000dbd27810 */ /* 0x040fe40007ffe0ff */
[----:B------:R-:W-:Y:S01]  /*48d0*/  HMMA.16816.F32 R92, R8, R4, R92 ;  /* 0x00000004085c723c */ /* 0x000fe2000000185c */
[C---:B------:R-:W-:Y:S02]  /*48e0*/  IADD3 R209, R219.reuse, 0x1800, RZ ;  /* 0x00001800dbd17810 */ /* 0x040fe40007ffe0ff */
[----:B------:R-:W-:Y:S01]  /*48f0*/  I2F R168, R169 ;  /* 0x000000a900a87306 */ /* 0x000fe20000201400 */
[----:B------:R-:W-:-:S02]  /*4900*/  IADD3 R208, R219, 0x2000, RZ ;  /* 0x00002000dbd07810 */ /* 0x000fc40007ffe0ff */
[C---:B------:R-:W-:Y:S01]  /*4910*/  IADD3 R207, R219.reuse, 0x2800, RZ ;  /* 0x00002800dbcf7810 */ /* 0x040fe20007ffe0ff */
[----:B------:R-:W-:Y:S01]  /*4920*/  IMAD.MOV.U32 R4, RZ, RZ, 0x40 ;  /* 0x00000040ff047424 */ /* 0x000fe200078e00ff */
[C---:B------:R-:W-:Y:S01]  /*4930*/  HMMA.16816.F32 R76, R104.reuse, R72, RZ ;  /* 0x00000048684c723c */ /* 0x040fe200000018ff */
[----:B------:R-:W-:Y:S02]  /*4940*/  IADD3 R206, R219, 0x3000, RZ ;  /* 0x00003000dbce7810 */ /* 0x000fe40007ffe0ff */
[----:B------:R-:W-:Y:S01]  /*4950*/  I2F R164, R165 ;  /* 0x000000a500a47306 */ /* 0x000fe20000201400 */
[----:B------:R-:W-:Y:S02]  /*4960*/  SEL R4, R4, 0xffffffc0, !P2 ;  /* 0xffffffc004047807 */ /* 0x000fe40005000000 */
[----:B------:R-:W-:Y:S02]  /*4970*/  ISETP.GE.AND P2, PT, R143, R180, PT ;  /* 0x000000b48f00720c */ /* 0x000fe40003f46270 */
[----:B------:R-:W-:Y:S01]  /*4980*/  HMMA.16816.F32 R68, R104, R64, RZ ;  /* 0x000000406844723c */ /* 0x000fe200000018ff */
[----:B------:R-:W-:-:S02]  /*4990*/  IMAD.IADD R215, R221, 0x1, R4 ;  /* 0x00000001ddd77824 */ /* 0x000fc400078e0204 */
[----:B------:R-:W-:Y:S01]  /*49a0*/  IMAD.IADD R204, R4, 0x1, R219 ;  /* 0x0000000104cc7824 */ /* 0x000fe200078e02db */
[----:B------:R-:W-:Y:S02]  /*49b0*/  I2F R170, R171 ;  /* 0x000000ab00aa7306 */ /* 0x000fe40000201400 */
[----:B------:R-:W-:Y:S02]  /*49c0*/  LDSM.16.M88.4 R108, [R215+0x4000] ;  /* 0x00400000d76c783b */ /* 0x000fe40000000200 */
[C---:B------:R-:W-:Y:S02]  /*49d0*/  HMMA.16816.F32 R60, R104.reuse, R24, RZ ;  /* 0x00000018683c723c */ /* 0x040fe400000018ff */
[----:B------:R-:W-:Y:S02]  /*49e0*/  LDSM.16.M88.4 R100, [R215+0x4800] ;  /* 0x00480000d764783b */ /* 0x000fe40000000200 */
[----:B------:R-:W-:Y:S02]  /*49f0*/  I2F R183, R186 ;  /* 0x000000ba00b77306 */ /* 0x000fe40000201400 */
[----:B------:R-:W-:Y:S02]  /*4a00*/  LDSM.16.M88.4 R120, [R204+0x3800] ;  /* 0x00380000cc78783b */ /* 0x000fe40000000200 */
[C---:B------:R-:W-:Y:S04]  /*4a10*/  HMMA.16816.F32 R88, R104.reuse, R90, RZ ;  /* 0x0000005a6858723c */ /* 0x040fe800000018ff */
[----:B------:R-:W-:Y:S04]  /*4a20*/  I2F R174, R175 ;  /* 0x000000af00ae7306 */ /* 0x000fe80000201400 */
[C---:B------:R-:W-:Y:S04]  /*4a30*/  HMMA.16816.F32 R72, R104.reuse, R74, RZ ;  /* 0x0000004a6848723c */ /* 0x040fe800000018ff */
[----:B------:R-:W-:Y:S04]  /*4a40*/  I2F R176, R177 ;  /* 0x000000b100b07306 */ /* 0x000fe80000201400 */
[C---:B------:R-:W-:Y:S04]  /*4a50*/  HMMA.16816.F32 R64, R104.reuse, R66, RZ ;  /* 0x000000426840723c */ /* 0x040fe800000018ff */
[----:B------:R-:W-:Y:S04]  /*4a60*/  I2F R190, R192 ;  /* 0x000000c000be7306 */ /* 0x000fe80000201400 */
[C---:B------:R-:W-:Y:S04]  /*4a70*/  HMMA.16816.F32 R24, R104.reuse, R26, RZ ;  /* 0x0000001a6818723c */ /* 0x040fe800000018ff */
[----:B------:R-:W-:Y:S04]  /*4a80*/  I2F R179, R184 ;  /* 0x000000b800b37306 */ /* 0x000fe80000201400 */
[C---:B-1----:R-:W-:Y:S04]  /*4a90*/  HMMA.16816.F32 R20, R104.reuse, R48, RZ ;  /* 0x000000306814723c */ /* 0x042fe800000018ff */
[----:B------:R-:W-:Y:S04]  /*4aa0*/  I2F R185, R188 ;  /* 0x000000bc00b97306 */ /* 0x000fe80000201400 */
[----:B------:R-:W-:Y:S01]  /*4ab0*/  HMMA.16816.F32 R104, R104, R50, RZ ;  /* 0x000000326868723c */ /* 0x000fe200000018ff */
[----:B------:R-:W-:Y:S03]  /*4ac0*/  LDSM.16.M88.4 R48, [R215+0x5000] ;  /* 0x00500000d730783b */ /* 0x000fe60000000200 */
[----:B------:R-:W-:Y:S04]  /*4ad0*/  I2F R187, R189 ;  /* 0x000000bd00bb7306 */ /* 0x000fe80000201400 */
[C---:B------:R-:W-:Y:S04]  /*4ae0*/  HMMA.16816.F32 R28, R8.reuse, R32, R28 ;  /* 0x00000020081c723c */ /* 0x040fe8000000181c */
[----:B------:R-:W-:Y:S04]  /*4af0*/  I2F R191, R193 ;  /* 0x000000c100bf7306 */ /* 0x000fe80000201400 */
[C---:B------:R-:W-:Y:S01]  /*4b00*/  HMMA.16816.F32 R44, R8.reuse, R34, R44 ;  /* 0x00000022082c723c */ /* 0x040fe2000000182c */
[----:B------:R-:W1:Y:S03]  /*4b10*/  LDSM.16.M88.4 R32, [R218] ;  /* 0x00000000da20783b */ /* 0x000e660000000200 */
[----:B------:R-:W-:Y:S04]  /*4b20*/  I2F R196, R197 ;  /* 0x000000c500c47306 */ /* 0x000fe80000201400 */
[C---:B--2---:R-:W-:Y:S08]  /*4b30*/  HMMA.16816.F32 R84, R8.reuse, R16, R84 ;  /* 0x000000100854723c */ /* 0x044ff00000001854 */
[C---:B------:R-:W-:Y:S01]  /*4b40*/  HMMA.16816.F32 R80, R8.reuse, R18, R80 ;  /* 0x000000120850723c */ /* 0x040fe20000001850 */
[----:B------:R-:W2:Y:S07]  /*4b50*/  LDSM.16.M88.4 R16, [R215+0x5800] ;  /* 0x00580000d710783b */ /* 0x000eae0000000200 */
[C---:B------:R-:W-:Y:S08]  /*4b60*/  HMMA.16816.F32 R88, R8.reuse, R6, R88 ;  /* 0x000000060858723c */ /* 0x040ff00000001858 */
        /* <DEDUP_REMOVED lines=9> */
[C---:B------:R-:W-:Y:S08]  /*4c00*/  HMMA.16816.F32 R20, R8.reuse, R112, R20 ;  /* 0x000000700814723c */ /* 0x040ff00000001814 */
[----:B------:R-:W-:Y:S01]  /*4c10*/  HMMA.16816.F32 R104, R8, R114, R104 ;  /* 0x000000720868723c */ /* 0x000fe20000001868 */
[----:B------:R-:W3:Y:S04]  /*4c20*/  LDSM.16.M88.4 R8, [R215+0x7000] ;  /* 0x00700000d708783b */ /* 0x000ee80000000200 */
[----:B------:R-:W-:Y:S03]  /*4c30*/  LDSM.16.M88.4 R112, [R215+0x8000] ;  /* 0x00800000d770783b */ /* 0x000fe60000000200 */
[C---:B-1----:R-:W-:Y:S08]  /*4c40*/  HMMA.16816.F32 R28, R32.reuse, R108, R28 ;  /* 0x0000006c201c723c */ /* 0x042ff0000000181c */
[C---:B------:R-:W-:Y:S01]  /*4c50*/  HMMA.16816.F32 R44, R32.reuse, R110, R44 ;  /* 0x0000006e202c723c */ /* 0x040fe2000000182c */
[----:B------:R-:W-:Y:S07]  /*4c60*/  LDSM.16.M88.4 R108, [R217] ;  /* 0x00000000d96c783b */ /* 0x000fee0000000200 */
[C---:B------:R-:W-:Y:S08]  /*4c70*/  HMMA.16816.F32 R92, R32.reuse, R48, R92 ;  /* 0x00000030205c723c */ /* 0x040ff0000000185c */
[C---:B------:R-:W-:Y:S01]  /*4c80*/  HMMA.16816.F32 R88, R32.reuse, R50, R88 ;  /* 0x000000322058723c */ /* 0x040fe20000001858 */
[----:B------:R-:W1:Y:S07]  /*4c90*/  LDSM.16.M88.4 R48, [R215+0x7800] ;  /* 0x00780000d730783b */ /* 0x000e6e0000000200 */
[C---:B--2---:R-:W-:Y:S08]  /*4ca0*/  HMMA.16816.F32 R84, R32.reuse, R16, R84 ;  /* 0x000000102054723c */ /* 0x044ff00000001854 */
[C---:B------:R-:W-:Y:S01]  /*4cb0*/  HMMA.16816.F32 R80, R32.reuse, R18, R80 ;  /* 0x000000122050723c */ /* 0x040fe20000001850 */
[----:B------:R-:W2:Y:S07]  /*4cc0*/  LDSM.16.M88.4 R16, [R204] ;  /* 0x00000000cc10783b */ /* 0x000eae0000000200 */
[C---:B---3--:R-:W-:Y:S08]  /*4cd0*/  HMMA.16816.F32 R60, R32.reuse, R8, R60 ;  /* 0x00000008203c723c */ /* 0x048ff0000000183c */
        /* <DEDUP_REMOVED lines=8> */
[C---:B-1----:R-:W-:Y:S08]  /*4d60*/  HMMA.16816.F32 R20, R32.reuse, R48, R20 ;  /* 0x000000302014723c */ /* 0x042ff00000001814 */
[----:B------:R-:W-:Y:S01]  /*4d70*/  HMMA.16816.F32 R104, R32, R50, R104 ;  /* 0x000000322068723c */ /* 0x000fe20000001868 */
[----:B------:R-:W1:Y:S07]  /*4d80*/  LDSM.16.M88.4 R48, [R204+0x1800] ;  /* 0x00180000cc30783b */ /* 0x000e6e0000000200 */
[C---:B--2---:R-:W-:Y:S01]  /*4d90*/  HMMA.16816.F32 R4, R108.reuse, R16, R28 ;  /* 0x000000106c04723c */ /* 0x044fe2000000181c */
[----:B------:R-:W-:Y:S07]  /*4da0*/  LDSM.16.M88.4 R28, [R222+0x2000] ;  /* 0x00200000de1c783b */ /* 0x000fee0000000200 */
[----:B------:R-:W-:Y:S01]  /*4db0*/  HMMA.16816.F32 R44, R108, R18, R44 ;  /* 0x000000126c2c723c */ /* 0x000fe2000000182c */
[----:B------:R-:W2:Y:S07]  /*4dc0*/  LDSM.16.M88.4 R16, [R204+0x2000] ;  /* 0x00200000cc10783b */ /* 0x000eae0000000200 */
[C---:B------:R-:W-:Y:S08]  /*4dd0*/  HMMA.16816.F32 R76, R32.reuse, R56, R76 ;  /* 0x00000038204c723c */ /* 0x040ff0000000184c */
[----:B------:R-:W-:Y:S01]  /*4de0*/  HMMA.16816.F32 R72, R32, R58, R72 ;  /* 0x0000003a2048723c */ /* 0x000fe20000001848 */
[----:B------:R-:W-:Y:S04]  /*4df0*/  LDSM.16.M88.4 R32, [R204+0x2800] ;  /* 0x00280000cc20783b */ /* 0x000fe80000000200 */
        /* <DEDUP_REMOVED lines=9> */
[----:B------:R-:W-:Y:S07]  /*4e90*/  LDSM.16.M88.4 R48, [R219+0x4000] ;  /* 0x00400000db30783b */ /* 0x000fee0000000200 */
[C---:B--2---:R-:W-:Y:S08]  /*4ea0*/  HMMA.16816.F32 R76, R108.reuse, R16, R76 ;  /* 0x000000106c4c723c */ /* 0x044ff0000000184c */
[----:B------:R-:W-:Y:S01]  /*4eb0*/  HMMA.16816.F32 R72, R108, R18, R72 ;  /* 0x000000126c48723c */ /* 0x000fe20000001848 */
[----:B------:R-:W1:Y:S07]  /*4ec0*/  LDSM.16.M88.4 R16, [R220+0x2000] ;  /* 0x00200000dc10783b */ /* 0x000e6e0000000200 */
[----:B---3--:R-:W-:Y:S08]  /*4ed0*/  HMMA.16816.F32 R4, R28, R8, R4 ;  /* 0x000000081c04723c */ /* 0x008ff00000001804 */
[C---:B----4-:R-:W-:Y:S08]  /*4ee0*/  HMMA.16816.F32 R60, R108.reuse, R12, R60 ;  /* 0x0000000c6c3c723c */ /* 0x050ff0000000183c */
[----:B------:R-:W-:Y:S01]  /*4ef0*/  HMMA.16816.F32 R24, R108, R14, R24 ;  /* 0x0000000e6c18723c */ /* 0x000fe20000001818 */
[----:B------:R-:W2:Y:S07]  /*4f00*/  LDSM.16.M88.4 R12, [R218+0x2000] ;  /* 0x00200000da0c783b */ /* 0x000eae0000000200 */
[----:B------:R-:W-:Y:S01]  /*4f10*/  HMMA.16816.F32 R44, R28, R10, R44 ;  /* 0x0000000a1c2c723c */ /* 0x000fe2000000182c */
[----:B------:R-:W-:Y:S07]  /*4f20*/  LDSM.16.M88.4 R8, [R217+0x2000] ;  /* 0x00200000d908783b */ /* 0x000fee0000000200 */
[----:B------:R-:W-:Y:S08]  /*4f30*/  HMMA.16816.F32 R68, R108, R32, R68 ;  /* 0x000000206c44723c */ /* 0x000ff00000001844 */
[----:B-1----:R-:W-:Y:S08]  /*4f40*/  HMMA.16816.F32 R4, R16, R48, R4 ;  /* 0x000000301004723c */ /* 0x002ff00000001804 */
[----:B------:R-:W-:Y:S01]  /*4f50*/  HMMA.16816.F32 R64, R108, R34, R64 ;  /* 0x000000226c40723c */ /* 0x000fe20000001840 */
[----:B------:R-:W1:Y:S07]  /*4f60*/  LDSM.16.M88.4 R32, [R204+0x4000] ;  /* 0x00400000cc20783b */ /* 0x000e6e0000000200 */
[----:B------:R-:W-:Y:S01]  /*4f70*/  HMMA.16816.F32 R44, R16, R50, R44 ;  /* 0x00000032102c723c */ /* 0x000fe2000000182c */
[----:B------:R-:W-:Y:S07]  /*4f80*/  LDSM.16.M88.4 R48, [R215+0x8800] ;  /* 0x00880000d730783b */ /* 0x000fee0000000200 */
[----:B--2---:R-:W-:Y:S08]  /*4f90*/  HMMA.16816.F32 R4, R12, R112, R4 ;  /* 0x000000700c04723c */ /* 0x004ff00000001804 */
[C---:B------:R-:W-:Y:S08]  /*4fa0*/  HMMA.16816.F32 R52, R28.reuse, R116, R52 ;  /* 0x000000741c34723c */ /* 0x040ff00000001834 */
[----:B------:R-:W-:Y:S08]  /*4fb0*/  HMMA.16816.F32 R96, R28, R118, R96 ;  /* 0x000000761c60723c */ /* 0x000ff00000001860 */
[----:B------:R-:W-:Y:S01]  /*4fc0*/  HMMA.16816.F32 R44, R12, R114, R44 ;  /* 0x000000720c2c723c */ /* 0x000fe2000000182c */
[----:B------:R-:W2:Y:S07]  /*4fd0*/  LDSM.16.M88.4 R112, [R219+0x5000] ;  /* 0x00500000db70783b */ /* 0x000eae0000000200 */
[----:B-1----:R-:W-:Y:S08]  /*4fe0*/  HMMA.16816.F32 R4, R8, R32, R4 ;  /* 0x000000200804723c */ /* 0x002ff00000001804 */
[----:B------:R-:W-:Y:S01]  /*4ff0*/  HMMA.16816.F32 R116, R28, R100, R92 ;  /* 0x000000641c74723c */ /* 0x000fe2000000185c */
[----:B------:R-:W-:Y:S01]  /*5000*/  LDSM.16.M88.4 R92, [R204+0x4800] ;  /* 0x00480000cc5c783b */ /* 0x000fe20000000200 */
[----:B------:R-:W-:Y:S06]  /*5010*/  I2F R101, R195 ;  /* 0x000000c300657306 */ /* 0x000fec0000201400 */
[C---:B------:R-:W-:Y:S02]  /*5020*/  HMMA.16816.F32 R52, R16.reuse, R56, R52 ;  /* 0x000000381034723c */ /* 0x040fe40000001834 */
[----:B------:R-:W-:Y:S06]  /*5030*/  I2F R100, R194 ;  /* 0x000000c200647306 */ /* 0x000fec0000201400 */
[----:B------:R-:W-:Y:S01]  /*5040*/  HMMA.16816.F32 R96, R16, R58, R96 ;  /* 0x0000003a1060723c */ /* 0x000fe20000001860 */
[----:B------:R-:W1:Y:S01]  /*5050*/  LDSM.16.M88.4 R56, [R221+0x9800] ;  /* 0x00980000dd38783b */ /* 0x000e620000000200 */
[----:B------:R-:W-:-:S02]  /*5060*/  FMUL.FTZ R4, R4, c[0x0][0x2ec] ;  /* 0x0000bb0004047a20 */ /* 0x000fc40000410000 */
[----:B------:R-:W-:Y:S02]  /*5070*/  FMUL.FTZ R5, R5, c[0x0][0x2ec] ;  /* 0x0000bb0005057a20 */ /* 0x000fe40000410000 */
[----:B------:R-:W-:Y:S01]  /*5080*/  FMUL.FTZ R6, R6, c[0x0][0x2ec] ;  /* 0x0000bb0006067a20 */ /* 0x000fe20000410000 */
[----:B------:R-:W-:Y:S01]  /*5090*/  MUFU.TANH R198, R4 ;  /* 0x0000000400c67308 */ /* 0x000fe20000002400 */
[----:B------:R-:W-:Y:S07]  /*50a0*/  HMMA.16816.F32 R88, R28, R102, R88 ;  /* 0x000000661c58723c */ /* 0x000fee0000001858 */
[----:B------:R-:W-:Y:S01]  /*50b0*/  MUFU.TANH R103, R5 ;  /* 0x0000000500677308 */ /* 0x000fe20000002400 */
[----:B--2---:R-:W-:Y:S07]  /*50c0*/  HMMA.16816.F32 R116, R16, R112, R116 ;  /* 0x000000701074723c */ /* 0x004fee0000001874 */
[----:B------:R2:W-:Y:S01]  /*50d0*/  MUFU.TANH R102, R6 ;  /* 0x0000000600667308 */ /* 0x0005e20000002400 */
[----:B------:R-:W-:Y:S01]  /*50e0*/  HMMA.16816.F32 R44, R8, R34, R44 ;  /* 0x00000022082c723c */ /* 0x000fe2000000182c */
[----:B------:R-:W-:Y:S01]  /*50f0*/  FMUL.FTZ R112, R7, c[0x0][0x2ec] ;  /* 0x0000bb0007707a20 */ /* 0x000fe20000410000 */
[----:B------:R-:W3:Y:S05]  /*5100*/  LDSM.16.M88.4 R32, [R215+0x9000] ;  /* 0x00900000d720783b */ /* 0x000eea0000000200 */
[----:B------:R-:W4:Y:S01]  /*5110*/  MUFU.TANH R112, R112 ;  /* 0x0000007000707308 */ /* 0x000f220000002400 */
[----:B------:R-:W-:Y:S01]  /*5120*/  HMMA.16816.F32 R88, R16, R114, R88 ;  /* 0x000000721058723c */ /* 0x000fe20000001858 */
[----:B--2---:R-:W2:Y:S07]  /*5130*/  LDSM.16.M88.4 R4, [R219+0x5800] ;  /* 0x00580000db04783b */ /* 0x004eae0000000200 */
[----:B------:R-:W-:Y:S08]  /*5140*/  HMMA.16816.F32 R52, R12, R48, R52 ;  /* 0x000000300c34723c */ /* 0x000ff00000001834 */
[----:B-1----:R-:W-:Y:S01]  /*5150*/  HMMA.16816.F32 R84, R28, R56, R84 ;  /* 0x000000381c54723c */ /* 0x002fe20000001854 */
[----:B------:R-:W-:-:S02]  /*5160*/  FMUL.FTZ R44, R44, c[0x0][0x2ec] ;  /* 0x0000bb002c2c7a20 */ /* 0x000fc40000410000 */
[----:B------:R-:W-:Y:S02]  /*5170*/  FMUL.FTZ R45, R45, c[0x0][0x2ec] ;  /* 0x0000bb002d2d7a20 */ /* 0x000fe40000410000 */
[----:B------:R-:W-:Y:S01]  /*5180*/  FMUL.FTZ R46, R46, c[0x0][0x2ec] ;  /* 0x0000bb002e2e7a20 */ /* 0x000fe20000410000 */
[----:B------:R-:W-:Y:S01]  /*5190*/  MUFU.TANH R113, R44 ;  /* 0x0000002c00717308 */ /* 0x000fe20000002400 */
[----:B------:R-:W-:Y:S01]  /*51a0*/  FMUL.FTZ R47, R47, c[0x0][0x2ec] ;  /* 0x0000bb002f2f7a20 */ /* 0x000fe20000410000 */
[----:B------:R-:W-:Y:S01]  /*51b0*/  HMMA.16816.F32 R80, R28, R58, R80 ;  /* 0x0000003a1c50723c */ /* 0x000fe20000001850 */
[----:B------:R-:W1:Y:S05]  /*51c0*/  LDSM.16.M88.4 R56, [R221+0xa000] ;  /* 0x00a00000dd38783b */ /* 0x000e6a0000000200 */
[----:B------:R-:W-:Y:S02]  /*51d0*/  MUFU.TANH R199, R45 ;  /* 0x0000002d00c77308 */ /* 0x000fe40000002400 */
[C---:B------:R-:W-:Y:S01]  /*51e0*/  HMMA.16816.F32 R96, R12.reuse, R50, R96 ;  /* 0x000000320c60723c */ /* 0x040fe20000001860 */
[----:B------:R-:W5:Y:S05]  /*51f0*/  LDSM.16.M88.4 R48, [R204+0x5000] ;  /* 0x00500000cc30783b */ /* 0x000f6a0000000200 */
[----:B------:R-:W-:Y:S02]  /*5200*/  MUFU.TANH R115, R46 ;  /* 0x0000002e00737308 */ /* 0x000fe40000002400 */
[----:B---3--:R-:W-:Y:S06]  /*5210*/  HMMA.16816.F32 R116, R12, R32, R116 ;  /* 0x000000200c74723c */ /* 0x008fec0000001874 */
[----:B------:R3:W-:Y:S02]  /*5220*/  MUFU.TANH R114, R47 ;  /* 0x0000002f00727308 */ /* 0x0007e40000002400 */
[----:B--2---:R-:W-:Y:S08]  /*5230*/  HMMA.16816.F32 R84, R16, R4, R84 ;  /* 0x000000041054723c */ /* 0x004ff00000001854 */
[----:B------:R-:W-:Y:S01]  /*5240*/  HMMA.16816.F32 R88, R12, R34, R88 ;  /* 0x000000220c58723c */ /* 0x000fe20000001858 */
[----:B------:R-:W-:Y:S04]  /*5250*/  LDSM.16.M88.4 R32, [R204+0x5800] ;  /* 0x00580000cc20783b */ /* 0x000fe80000000200 */
[----:B---3--:R-:W2:Y:S03]  /*5260*/  LDSM.16.M88.4 R44, [R215+0x9800] ;  /* 0x00980000d72c783b */ /* 0x008ea60000000200 */
[----:B------:R-:W-:Y:S01]  /*5270*/  HMMA.16816.F32 R80, R16, R6, R80 ;  /* 0x000000061050723c */ /* 0x000fe20000001850 */
[----:B------:R-:W3:Y:S07]  /*5280*/  LDSM.16.M88.4 R4, [R219+0x6000] ;  /* 0x00600000db04783b */ /* 0x000eee0000000200 */
[----:B------:R-:W-:Y:S08]  /*5290*/  HMMA.16816.F32 R52, R8, R92, R52 ;  /* 0x0000005c0834723c */ /* 0x000ff00000001834 */
[C---:B-1----:R-:W-:Y:S08]  /*52a0*/  HMMA.16816.F32 R76, R28.reuse, R56, R76 ;  /* 0x000000381c4c723c */ /* 0x042ff0000000184c */
[----:B------:R-:W-:Y:S01]  /*52b0*/  HMMA.16816.F32 R72, R28, R58, R72 ;  /* 0x0000003a1c48723c */ /* 0x000fe20000001848 */
[----:B------:R-:W-:Y:S07]  /*52c0*/  LDSM.16.M88.4 R56, [R219+0x6800] ;  /* 0x00680000db38783b */ /* 0x000fee0000000200 */
[----:B-----5:R-:W-:Y:S01]  /*52d0*/  HMMA.16816.F32 R116, R8, R48, R116 ;  /* 0x000000300874723c */ /* 0x020fe20000001874 */
        /* <DEDUP_REMOVED lines=8> */
[C---:B--2---:R-:W-:Y:S06]  /*5360*/  HMMA.16816.F32 R84, R12.reuse, R44, R84 ;  /* 0x0000002c0c54723c */ /* 0x044fec0000001854 */
[----:B------:R-:W2:Y:S02]  /*5370*/  MUFU.TANH R202, R54 ;  /* 0x0000003600ca7308 */ /* 0x000ea40000002400 */
[----:B------:R-:W-:Y:S01]  /*5380*/  HMMA.16816.F32 R80, R12, R46, R80 ;  /* 0x0000002e0c50723c */ /* 0x000fe20000001850 */
[----:B------:R-:W5:Y:S05]  /*5390*/  LDSM.16.M88.4 R44, [R221+0xb000] ;  /* 0x00b00000dd2c783b */ /* 0x000f6a0000000200 */
[----:B------:R2:W-:Y:S02]  /*53a0*/  MUFU.TANH R203, R55 ;  /* 0x0000003700cb7308 */ /* 0x0005e40000002400 */
[----:B---3--:R-:W-:Y:S01]  /*53b0*/  HMMA.16816.F32 R76, R16, R4, R76 ;  /* 0x00000004104c723c */ /* 0x008fe2000000184c */
[----:B------:R-:W-:-:S07]  /*53c0*/  FMUL.FTZ R88, R88, c[0x0][0x2ec] ;  /* 0x0000bb0058587a20 */ /* 0x000fce0000410000 */
[----:B------:R-:W-:Y:S01]  /*53d0*/  HMMA.16816.F32 R72, R16, R6, R72 ;  /* 0x000000061048723c */ /* 0x000fe20000001848 */
[----:B------:R-:W-:Y:S04]  /*53e0*/  LDSM.16.M88.4 R4, [R215+0xa800] ;  /* 0x00a80000d704783b */ /* 0x000fe80000000200 */
[----:B--2---:R-:W2:Y:S03]  /*53f0*/  LDSM.16.M88.4 R52, [R221+0xa800] ;  /* 0x00a80000dd34783b */ /* 0x004ea60000000200 */
[----:B------:R-:W-:Y:S08]  /*5400*/  HMMA.16816.F32 R96, R8, R94, R96 ;  /* 0x0000005e0860723c */ /* 0x000ff00000001860 */
[C---:B-1----:R-:W-:Y:S08]  /*5410*/  HMMA.16816.F32 R76, R12.reuse, R48, R76 ;  /* 0x000000300c4c723c */ /* 0x042ff0000000184c */
[----:B------:R-:W-:Y:S01]  /*5420*/  HMMA.16816.F32 R72, R12, R50, R72 ;  /* 0x000000320c48723c */ /* 0x000fe20000001848 */
[----:B------:R-:W1:Y:S07]  /*5430*/  LDSM.16.M88.4 R48, [R219+0x7000] ;  /* 0x00700000db30783b */ /* 0x000e6e0000000200 */
[----:B-----5:R-:W-:Y:S01]  /*5440*/  HMMA.16816.F32 R60, R28, R44, R60 ;  /* 0x0000002c1c3c723c */ /* 0x020fe2000000183c */
[----:B------:R-:W-:-:S02]  /*5450*/  FMUL.FTZ R96, R96, c[0x0][0x2ec] ;  /* 0x0000bb0060607a20 */ /* 0x000fc40000410000 */
[----:B------:R-:W-:Y:S02]  /*5460*/  FMUL.FTZ R98, R98, c[0x0][0x2ec] ;  /* 0x0000bb0062627a20 */ /* 0x000fe40000410000 */
[----:B------:R3:W-:Y:S03]  /*5470*/  MUFU.TANH R205, R96 ;  /* 0x0000006000cd7308 */ /* 0x0007e60000002400 */
[C---:B------:R-:W-:Y:S01]  /*5480*/  HMMA.16816.F32 R24, R28.reuse, R46, R24 ;  /* 0x0000002e1c18723c */ /* 0x040fe20000001818 */
[----:B------:R-:W-:Y:S04]  /*5490*/  LDSM.16.M88.4 R44, [R215+0xb000] ;  /* 0x00b00000d72c783b */ /* 0x000fe80000000200 */
[----:B------:R-:W-:Y:S03]  /*54a0*/  MUFU.TANH R98, R98 ;  /* 0x0000006200627308 */ /* 0x000fe60000002400 */
[----:B--2---:R-:W-:Y:S01]  /*54b0*/  HMMA.16816.F32 R92, R28, R52, R68 ;  /* 0x000000341c5c723c */ /* 0x004fe20000001844 */
[----:B------:R-:W-:Y:S01]  /*54c0*/  LDSM.16.M88.4 R68, [R204+0x6000] ;  /* 0x00600000cc44783b */ /* 0x000fe20000000200 */
[----:B---3--:R-:W-:-:S02]  /*54d0*/  FMUL.FTZ R96, R97, c[0x0][0x2ec] ;  /* 0x0000bb0061607a20 */ /* 0x008fc40000410000 */
[----:B------:R-:W-:-:S04]  /*54e0*/  FMUL.FTZ R97, R99, c[0x0][0x2ec] ;  /* 0x0000bb0063617a20 */ /* 0x000fc80000410000 */
[----:B------:R-:W-:Y:S01]  /*54f0*/  HMMA.16816.F32 R64, R28, R54, R64 ;  /* 0x000000361c40723c */ /* 0x000fe20000001840 */
[----:B------:R-:W2:Y:S01]  /*5500*/  LDSM.16.M88.4 R52, [R221+0xb800] ;  /* 0x00b80000dd34783b */ /* 0x000ea20000000200 */
[----:B------:R-:W-:Y:S01]  /*5510*/  FMUL.FTZ R99, R116, c[0x0][0x2ec] ;  /* 0x0000bb0074637a20 */ /* 0x000fe20000410000 */
[----:B------:R-:W-:Y:S05]  /*5520*/  MUFU.TANH R96, R96 ;  /* 0x0000006000607308 */ /* 0x000fea0000002400 */
[----:B------:R-:W-:Y:S03]  /*5530*/  HMMA.16816.F32 R104, R108, R122, R104 ;  /* 0x0000007a6c68723c */ /* 0x000fe60000001868 */
[----:B------:R-:W-:Y:S05]  /*5540*/  MUFU.TANH R97, R97 ;  /* 0x0000006100617308 */ /* 0x000fea0000002400 */
[C---:B------:R-:W-:Y:S03]  /*5550*/  HMMA.16816.F32 R92, R16.reuse, R56, R92 ;  /* 0x00000038105c723c */ /* 0x040fe6000000185c */
[----:B------:R-:W3:Y:S04]  /*5560*/  MUFU.TANH R99, R99 ;  /* 0x0000006300637308 */ /* 0x000ee80000002400 */
[C---:B----4-:R-:W-:Y:S01]  /*5570*/  FFMA.FTZ R56, R0.reuse, R138, R112 ;  /* 0x0000008a00387223 */ /* 0x050fe20000010070 */
[----:B------:R-:W-:Y:S01]  /*5580*/  HMMA.16816.F32 R64, R16, R58, R64 ;  /* 0x0000003a1040723c */ /* 0x000fe20000001840 */
[----:B------:R-:W-:Y:S01]  /*5590*/  FFMA.FTZ R57, R0, R144, R202 ;  /* 0x0000009000397223 */ /* 0x000fe200000100ca */
[----:B------:R-:W-:-:S02]  /*55a0*/  IADD3 R202, R219, 0x4800, RZ ;  /* 0x00004800dbca7810 */ /* 0x000fc40007ffe0ff */
[----:B------:R-:W-:Y:S02]  /*55b0*/  FSEL R56, R56, -INF , !P4 ;  /* 0xff80000038387808 */ /* 0x000fe40006000000 */
[----:B------:R-:W-:Y:S01]  /*55c0*/  ISETP.GE.AND P4, PT, R145, R180, PT ;  /* 0x000000b49100720c */ /* 0x000fe20003f86270 */
[C---:B------:R-:W-:Y:S01]  /*55d0*/  FFMA.FTZ R59, R0.reuse, R138, R103 ;  /* 0x0000008a003b7223 */ /* 0x040fe20000010067 */
[----:B------:R-:W-:Y:S01]  /*55e0*/  HMMA.16816.F32 R84, R8, R32, R84 ;  /* 0x000000200854723c */ /* 0x000fe20000001854 */
[C---:B------:R-:W-:Y:S01]  /*55f0*/  FFMA.FTZ R58, R0.reuse, R140, R115 ;  /* 0x0000008c003a7223 */ /* 0x040fe20000010073 */
[----:B------:R-:W-:Y:S01]  /*5600*/  FSEL R57, R57, -INF , !P4 ;  /* 0xff80000039397808 */ /* 0x000fe20006000000 */
[----:B---3--:R-:W-:Y:S01]  /*5610*/  FFMA.FTZ R99, R0, R153, R99 ;  /* 0x0000009900637223 */ /* 0x008fe20000010063 */
[----:B------:R-:W-:Y:S02]  /*5620*/  FSEL R59, R59, -INF , !P6 ;  /* 0xff8000003b3b7808 */ /* 0x000fe40007000000 */
[----:B------:R-:W-:-:S02]  /*5630*/  ISETP.GE.AND P6, PT, R145, R181, PT ;  /* 0x000000b59100720c */ /* 0x000fc40003fc6270 */
[----:B------:R-:W-:Y:S01]  /*5640*/  HMMA.16816.F32 R80, R8, R34, R80 ;  /* 0x000000220850723c */ /* 0x000fe20000001850 */
[----:B------:R-:W3:Y:S01]  /*5650*/  LDSM.16.M88.4 R32, [R204+0x6800] ;  /* 0x00680000cc20783b */ /* 0x000ee20000000200 */
[-C--:B------:R-:W-:Y:S02]  /*5660*/  ISETP.GE.AND P4, PT, R151, R180.reuse, PT ;  /* 0x000000b49700720c */ /* 0x080fe40003f86270 */
[----:B------:R-:W-:Y:S02]  /*5670*/  FSEL R58, R58, -INF , !P1 ;  /* 0xff8000003a3a7808 */ /* 0x000fe40004800000 */
[----:B------:R-:W-:Y:S02]  /*5680*/  ISETP.GE.AND P1, PT, R147, R180, PT ;  /* 0x000000b49300720c */ /* 0x000fe40003f26270 */
[C---:B-1----:R-:W-:Y:S08]  /*5690*/  HMMA.16816.F32 R60, R16.reuse, R48, R60 ;  /* 0x00000030103c723c */ /* 0x042ff0000000183c */
[----:B------:R-:W-:Y:S01]  /*56a0*/  HMMA.16816.F32 R24, R16, R50, R24 ;  /* 0x000000321018723c */ /* 0x000fe20000001818 */
[----:B------:R-:W1:Y:S01]  /*56b0*/  LDSM.16.M88.4 R48, [R219+0x7800] ;  /* 0x00780000db30783b */ /* 0x000e620000000200 */
[----:B------:R-:W-:-:S02]  /*56c0*/  FMUL.FTZ R84, R84, c[0x0][0x2ec] ;  /* 0x0000bb0054547a20 */ /* 0x000fc40000410000 */
[----:B------:R-:W-:-:S04]  /*56d0*/  FMUL.FTZ R86, R86, c[0x0][0x2ec] ;  /* 0x0000bb0056567a20 */ /* 0x000fc80000410000 */
[----:B------:R-:W-:Y:S01]  /*56e0*/  HMMA.16816.F32 R20, R108, R120, R20 ;  /* 0x000000786c14723c */ /* 0x000fe20000001814 */
[----:B------:R4:W5:Y:S01]  /*56f0*/  MUFU.TANH R111, R88 ;  /* 0x00000058006f7308 */ /* 0x0009620000002400 */
[----:B------:R-:W-:Y:S02]  /*5700*/  FMUL.FTZ R80, R80, c[0x0][0x2ec] ;  /* 0x0000bb0050507a20 */ /* 0x000fe40000410000 */
[----:B------:R-:W-:-:S03]  /*5710*/  FMUL.FTZ R82, R82, c[0x0][0x2ec] ;  /* 0x0000bb0052527a20 */ /* 0x000fc60000410000 */
[----:B------:R-:W-:Y:S01]  /*5720*/  FMUL.FTZ R108, R117, c[0x0][0x2ec] ;  /* 0x0000bb00756c7a20 */ /* 0x000fe20000410000 */
[----:B------:R-:W-:Y:S01]  /*5730*/  HMMA.16816.F32 R92, R12, R4, R92 ;  /* 0x000000040c5c723c */ /* 0x000fe2000000185c */
[----:B------:R-:W-:Y:S01]  /*5740*/  FMUL.FTZ R109, R118, c[0x0][0x2ec] ;  /* 0x0000bb00766d7a20 */ /* 0x000fe20000410000 */
[----:B------:R-:W3:Y:S01]  /*5750*/  MUFU.TANH R82, R82 ;  /* 0x0000005200527308 */ /* 0x000ee20000002400 */
[----:B------:R-:W-:-:S04]  /*5760*/  FMUL.FTZ R110, R119, c[0x0][0x2ec] ;  /* 0x0000bb00776e7a20 */ /* 0x000fc80000410000 */
[----:B------:R-:W-:Y:S01]  /*5770*/  FFMA.FTZ R5, R0, R144, R201 ;  /* 0x0000009000057223 */ /* 0x000fe200000100c9 */
[----:B------:R-:W-:Y:S01]  /*5780*/  HMMA.16816.F32 R64, R12, R6, R64 ;  /* 0x000000060c40723c */ /* 0x000fe20000001840 */
[----:B----4-:R-:W-:Y:S01]  /*5790*/  FMUL.FTZ R88, R89, c[0x0][0x2ec] ;  /* 0x0000bb0059587a20 */ /* 0x010fe20000410000 */
[----:B------:R-:W4:Y:S01]  /*57a0*/  MUFU.TANH R108, R108 ;  /* 0x0000006c006c7308 */ /* 0x000f220000002400 */
[----:B------:R-:W-:Y:S01]  /*57b0*/  FMUL.FTZ R89, R90, c[0x0][0x2ec] ;  /* 0x0000bb005a597a20 */ /* 0x000fe20000410000 */
[----:B------:R-:W-:Y:S01]  /*57c0*/  FSEL R5, R5, -INF , !P6 ;  /* 0xff80000005057808 */ /* 0x000fe20007000000 */
[----:B------:R-:W-:Y:S01]  /*57d0*/  FMUL.FTZ R90, R91, c[0x0][0x2ec] ;  /* 0x0000bb005b5a7a20 */ /* 0x000fe20000410000 */
[----:B------:R-:W-:Y:S01]  /*57e0*/  ISETP.GE.AND P6, PT, R151, R181, PT ;  /* 0x000000b59700720c */ /* 0x000fe20003fc6270 */
[C---:B------:R-:W-:Y:S01]  /*57f0*/  FFMA.FTZ R7, R0.reuse, R148, R205 ;  /* 0x0000009400077223 */ /* 0x040fe200000100cd */
[----:B--2---:R-:W-:Y:S01]  /*5800*/  HMMA.16816.F32 R104, R28, R54, R104 ;  /* 0x000000361c68723c */ /* 0x004fe20000001868 */
[C---:B------:R-:W-:Y:S01]  /*5810*/  FFMA.FTZ R6, R0.reuse, R146, R200 ;  /* 0x0000009200067223 */ /* 0x040fe200000100c8 */
[----:B------:R2:W1:Y:S01]  /*5820*/  MUFU.TANH R91, R84 ;  /* 0x00000054005b7308 */ /* 0x0004620000002400 */
[C---:B-----5:R-:W-:Y:S01]  /*5830*/  FFMA.FTZ R111, R0.reuse, R157, R111 ;  /* 0x0000009d006f7223 */ /* 0x060fe2000001006f */
[----:B------:R-:W-:Y:S01]  /*5840*/  LOP3.LUT R4, R125, R126, RZ, 0xfc, !PT ;  /* 0x0000007e7d047212 */ /* 0x000fe200078efcff */
[----:B---3--:R-:W-:Y:S01]  /*5850*/  FFMA.FTZ R82, R0, R164, R82 ;  /* 0x000000a400527223 */ /* 0x008fe20000010052 */
[----:B------:R-:W-:-:S02]  /*5860*/  IADD3 R205, R219, 0x3800, RZ ;  /* 0x00003800dbcd7810 */ /* 0x000fc40007ffe0ff */
[----:B------:R-:W-:Y:S01]  /*5870*/  HMMA.16816.F32 R60, R12, R44, R60 ;  /* 0x0000002c0c3c723c */ /* 0x000fe2000000183c */
[C---:B------:R-:W-:Y:S01]  /*5880*/  IADD3 R201, R219.reuse, 0x5000, RZ ;  /* 0x00005000dbc97810 */ /* 0x040fe20007ffe0ff */
[----:B------:R-:W3:Y:S01]  /*5890*/  MUFU.TANH R89, R89 ;  /* 0x0000005900597308 */ /* 0x000ee20000002400 */
[----:B----4-:R-:W-:Y:S01]  /*58a0*/  FFMA.FTZ R108, R0, R156, R108 ;  /* 0x0000009c006c7223 */ /* 0x010fe2000001006c */
[----:B------:R-:W-:-:S04]  /*58b0*/  IADD3 R200, R219, 0x5800, RZ ;  /* 0x00005800dbc87810 */ /* 0x000fc80007ffe0ff */
[----:B------:R-:W-:Y:S01]  /*58c0*/  HMMA.16816.F32 R24, R12, R46, R24 ;  /* 0x0000002e0c18723c */ /* 0x000fe20000001818 */
[----:B------:R-:W4:Y:S01]  /*58d0*/  LDSM.16.M88.4 R44, [R215+0xb800] ;  /* 0x00b80000d72c783b */ /* 0x000f220000000200 */
[----:B--2---:R-:W-:Y:S01]  /*58e0*/  FMUL.FTZ R84, R85, c[0x0][0x2ec] ;  /* 0x0000bb0055547a20 */ /* 0x004fe20000410000 */
[----:B------:R-:W2:Y:S01]  /*58f0*/  MUFU.TANH R109, R109 ;  /* 0x0000006d006d7308 */ /* 0x000ea20000002400 */
[----:B------:R-:W-:Y:S02]  /*5900*/  FMUL.FTZ R85, R87, c[0x0][0x2ec] ;  /* 0x0000bb0057557a20 */ /* 0x000fe40000410000 */
[C---:B-1----:R-:W-:Y:S02]  /*5910*/  FFMA.FTZ R91, R0.reuse, R160, R91 ;  /* 0x000000a0005b7223 */ /* 0x042fe4000001005b */
[----:B------:R-:W-:Y:S01]  /*5920*/  HMMA.16816.F32 R20, R28, R52, R20 ;  /* 0x000000341c14723c */ /* 0x000fe20000001814 */
[----:B------:R-:W-:Y:S01]  /*5930*/  LDSM.16.M88.4 R28, [R204+0x7800] ;  /* 0x00780000cc1c783b */ /* 0x000fe20000000200 */
[C---:B---3--:R-:W-:Y:S01]  /*5940*/  FFMA.FTZ R89, R0.reuse, R157, R89 ;  /* 0x0000009d00597223 */ /* 0x048fe20000010059 */
[----:B------:R1:W-:Y:S05]  /*5950*/  MUFU.TANH R87, R80 ;  /* 0x0000005000577308 */ /* 0x0003ea0000002400 */
[----:B------:R-:W-:Y:S03]  /*5960*/  HMMA.16816.F32 R92, R8, R32, R92 ;  /* 0x00000020085c723c */ /* 0x000fe6000000185c */
[----:B------:R-:W3:Y:S01]  /*5970*/  MUFU.TANH R84, R84 ;  /* 0x0000005400547308 */ /* 0x000ee20000002400 */
[----:B--2---:R-:W-:-:S04]  /*5980*/  FFMA.FTZ R109, R0, R153, R109 ;  /* 0x00000099006d7223 */ /* 0x004fc8000001006d */
[----:B------:R-:W-:Y:S01]  /*5990*/  HMMA.16816.F32 R64, R8, R34, R64 ;  /* 0x000000220840723c */ /* 0x000fe20000001840 */
[----:B------:R-:W2:Y:S01]  /*59a0*/  LDSM.16.M88.4 R32, [R204+0x7000] ;  /* 0x00700000cc20783b */ /* 0x000ea20000000200 */
[----:B------:R-:W-:-:S04]  /*59b0*/  DEPBAR.LE SB0, 0x0 ;  /* 0x000080000000791a */ /* 0x000fc80000000000 */
[----:B-1----:R-:W-:Y:S01]  /*59c0*/  FMUL.FTZ R80, R81, c[0x0][0x2ec] ;  /* 0x0000bb0051507a20 */ /* 0x002fe20000410000 */
[----:B------:R-:W1:Y:S01]  /*59d0*/  MUFU.TANH R85, R85 ;  /* 0x0000005500557308 */ /* 0x000e620000002400 */
[C---:B------:R-:W-:Y:S01]  /*59e0*/  HMMA.16816.F32 R104, R16.reuse, R50, R104 ;  /* 0x000000321068723c */ /* 0x040fe20000001868 */
[----:B------:R-:W-:Y:S02]  /*59f0*/  FMUL.FTZ R81, R83, c[0x0][0x2ec] ;  /* 0x0000bb0053517a20 */ /* 0x000fe40000410000 */
[C---:B---3--:R-:W-:Y:S02]  /*5a00*/  FFMA.FTZ R84, R0.reuse, R162, R84 ;  /* 0x000000a200547223 */ /* 0x048fe40000010054 */
[----:B------:R-:W-:Y:S02]  /*5a10*/  FFMA.FTZ R87, R0, R164, R87 ;  /* 0x000000a400577223 */ /* 0x000fe40000010057 */
[----:B------:R-:W3:Y:S01]  /*5a20*/  MUFU.TANH R80, R80 ;  /* 0x0000005000507308 */ /* 0x000ee20000002400 */
[----:B------:R-:W-:Y:S01]  /*5a30*/  HMMA.16816.F32 R20, R16, R48, R20 ;  /* 0x000000301014723c */ /* 0x000fe20000001814 */
[----:B------:R-:W-:-:S02]  /*5a40*/  FMUL.FTZ R93, R93, c[0x0][0x2ec] ;  /* 0x0000bb005d5d7a20 */ /* 0x000fc40000410000 */
[----:B------:R-:W-:Y:S02]  /*5a50*/  FMUL.FTZ R92, R92, c[0x0][0x2ec] ;  /* 0x0000bb005c5c7a20 */ /* 0x000fe40000410000 */
[----:B------:R-:W-:Y:S02]  /*5a60*/  FMUL.FTZ R94, R94, c[0x0][0x2ec] ;  /* 0x0000bb005e5e7a20 */ /* 0x000fe40000410000 */
[----:B------:R-:W5:Y:S01]  /*5a70*/  MUFU.TANH R88, R88 ;  /* 0x0000005800587308 */ /* 0x000f620000002400 */
[----:B------:R-:W-:Y:S01]  /*5a80*/  HMMA.16816.F32 R76, R8, R68, R76 ;  /* 0x00000044084c723c */ /* 0x000fe2000000184c */
[----:B------:R-:W-:Y:S02]  /*5a90*/  FMUL.FTZ R53, R64, c[0x0][0x2ec] ;  /* 0x0000bb0040357a20 */ /* 0x000fe40000410000 */
[----:B-1----:R-:W-:Y:S02]  /*5aa0*/  FFMA.FTZ R85, R0, R162, R85 ;  /* 0x000000a200557223 */ /* 0x002fe40000010055 */
[----:B------:R-:W-:-:S02]  /*5ab0*/  FMUL.FTZ R52, R95, c[0x0][0x2ec] ;  /* 0x0000bb005f347a20 */ /* 0x000fc40000410000 */
[----:B------:R-:W1:Y:S01]  /*5ac0*/  MUFU.TANH R110, R110 ;  /* 0x0000006e006e7308 */ /* 0x000e620000002400 */
[----:B----4-:R-:W-:Y:S01]  /*5ad0*/  HMMA.16816.F32 R104, R12, R46, R104 ;  /* 0x0000002e0c68723c */ /* 0x010fe20000001868 */
[C---:B------:R-:W-:Y:S02]  /*5ae0*/  FFMA.FTZ R69, R0.reuse, R140, R113 ;  /* 0x0000008c00457223 */ /* 0x040fe40000010071 */
[C---:B------:R-:W-:Y:S02]  /*5af0*/  FFMA.FTZ R68, R0.reuse, R142, R114 ;  /* 0x0000008e00447223 */ /* 0x040fe40000010072 */
[----:B---3--:R-:W-:Y:S01]  /*5b00*/  FFMA.FTZ R80, R0, R166, R80 ;  /* 0x000000a600507223 */ /* 0x008fe20000010050 */
[----:B------:R-:W-:Y:S01]  /*5b10*/  FSEL R69, R69, -INF , !P5 ;  /* 0xff80000045457808 */ /* 0x000fe20006800000 */
[----:B------:R-:W3:Y:S01]  /*5b20*/  MUFU.TANH R90, R90 ;  /* 0x0000005a005a7308 */ /* 0x000ee20000002400 */
[----:B------:R-:W-:Y:S01]  /*5b30*/  HMMA.16816.F32 R72, R8, R70, R72 ;  /* 0x000000460848723c */ /* 0x000fe20000001848 */
[----:B------:R-:W-:Y:S01]  /*5b40*/  ISETP.GE.AND P5, PT, R147, R181, PT ;  /* 0x000000b59300720c */ /* 0x000fe20003fa6270 */
[----:B------:R-:W-:Y:S01]  /*5b50*/  FMUL.FTZ R48, R67, c[0x0][0x2ec] ;  /* 0x0000bb0043307a20 */ /* 0x000fe20000410000 */
[----:B------:R-:W-:Y:S01]  /*5b60*/  FSEL R68, R68, -INF , !P2 ;  /* 0xff80000044447808 */ /* 0x000fe20005000000 */
[----:B-----5:R-:W-:Y:S01]  /*5b70*/  FFMA.FTZ R88, R0, R158, R88 ;  /* 0x0000009e00587223 */ /* 0x020fe20000010058 */
[----:B------:R-:W-:-:S02]  /*5b80*/  FSEL R6, R6, -INF , !P5 ;  /* 0xff80000006067808 */ /* 0x000fc40006800000 */
[----:B------:R-:W-:Y:S01]  /*5b90*/  FFMA.FTZ R70, R0, R142, R199 ;  /* 0x0000008e00467223 */ /* 0x000fe200000100c7 */
[----:B------:R-:W-:Y:S01]  /*5ba0*/  HMMA.16816.F32 R20, R12, R44, R20 ;  /* 0x0000002c0c14723c */ /* 0x000fe20000001814 */
[----:B------:R-:W-:Y:S01]  /*5bb0*/  FMUL.FTZ R71, R77, c[0x0][0x2ec] ;  /* 0x0000bb004d477a20 */ /* 0x000fe20000410000 */
[----:B------:R-:W-:Y:S01]  /*5bc0*/  I2F R120, R178 ;  /* 0x000000b200787306 */ /* 0x000fe20000201400 */
[----:B------:R-:W-:Y:S01]  /*5bd0*/  FMUL.FTZ R76, R76, c[0x0][0x2ec] ;  /* 0x0000bb004c4c7a20 */ /* 0x000fe20000410000 */
[----:B------:R-:W-:Y:S01]  /*5be0*/  FSEL R70, R70, -INF , !P3 ;  /* 0xff80000046467808 */ /* 0x000fe20005800000 */
[----:B------:R-:W-:Y:S01]  /*5bf0*/  FMUL.FTZ R77, R78, c[0x0][0x2ec] ;  /* 0x0000bb004e4d7a20 */ /* 0x000fe20000410000 */
[-C--:B------:R-:W-:Y:S01]  /*5c00*/  ISETP.GE.AND P3, PT, R149, R181.reuse, PT ;  /* 0x000000b59500720c */ /* 0x080fe20003f66270 */
[----:B------:R-:W-:Y:S01]  /*5c10*/  FMUL.FTZ R78, R79, c[0x0][0x2ec] ;  /* 0x0000bb004f4e7a20 */ /* 0x000fe20000410000 */
[C---:B--2---:R-:W-:Y:S01]  /*5c20*/  HMMA.16816.F32 R60, R8.reuse, R32, R60 ;  /* 0x00000020083c723c */ /* 0x044fe2000000183c */
[-C--:B------:R-:W-:Y:S01]  /*5c30*/  ISETP.GE.AND P5, PT, R154, R181.reuse, PT ;  /* 0x000000b59a00720c */ /* 0x080fe20003fa6270 */
[----:B------:R-:W2:Y:S01]  /*5c40*/  MUFU.TANH R76, R76 ;  /* 0x0000004c004c7308 */ /* 0x000ea20000002400 */
[----:B------:R-:W-:Y:S01]  /*5c50*/  FSEL R7, R7, -INF , !P3 ;  /* 0xff80000007077808 */ /* 0x000fe20005800000 */
[----:B-1----:R-:W-:Y:S01]  /*5c60*/  FFMA.FTZ R110, R0, R156, R110 ;  /* 0x0000009c006e7223 */ /* 0x002fe2000001006e */
[-C--:B------:R-:W-:Y:S01]  /*5c70*/  ISETP.GE.AND P3, PT, R152, R181.reuse, PT ;  /* 0x000000b59800720c */ /* 0x080fe20003f66270 */
[----:B---3--:R-:W-:Y:S01]  /*5c80*/  FFMA.FTZ R90, R0, R158, R90 ;  /* 0x0000009e005a7223 */ /* 0x008fe2000001005a */
[----:B------:R-:W-:Y:S01]  /*5c90*/  ISETP.GE.AND P2, PT, R149, R180, PT ;  /* 0x000000b49500720c */ /* 0x000fe20003f46270 */
[C---:B------:R-:W-:Y:S01]  /*5ca0*/  HMMA.16816.F32 R24, R8.reuse, R34, R24 ;  /* 0x000000220818723c */ /* 0x040fe20000001818 */
[----:B------:R-:W-:Y:S01]  /*5cb0*/  FMUL.FTZ R72, R72, c[0x0][0x2ec] ;  /* 0x0000bb0048487a20 */ /* 0x000fe20000410000 */
[----:B------:R-:W1:Y:S01]  /*5cc0*/  MUFU.TANH R77, R77 ;  /* 0x0000004d004d7308 */ /* 0x000e620000002400 */
[----:B------:R-:W-:Y:S01]  /*5cd0*/  FMUL.FTZ R75, R75, c[0x0][0x2ec] ;  /* 0x0000bb004b4b7a20 */ /* 0x000fe20000410000 */
[----:B------:R-:W-:Y:S01]  /*5ce0*/  FSEL R241, R108, -INF , !P3 ;  /* 0xff8000006cf17808 */ /* 0x000fe20005800000 */
[----:B------:R-:W-:Y:S01]  /*5cf0*/  FMUL.FTZ R74, R74, c[0x0][0x2ec] ;  /* 0x0000bb004a4a7a20 */ /* 0x000fe20000410000 */
[-C--:B------:R-:W-:Y:S01]  /*5d00*/  ISETP.GE.AND P3, PT, R161, R181.reuse, PT ;  /* 0x000000b5a100720c */ /* 0x080fe20003f66270 */
[----:B------:R-:W-:Y:S01]  /*5d10*/  FMUL.FTZ R73, R73, c[0x0][0x2ec] ;  /* 0x0000bb0049497a20 */ /* 0x000fe20000410000 */
[C---:B------:R-:W-:Y:S01]  /*5d20*/  HMMA.16816.F32 R104, R8.reuse, R30, R104 ;  /* 0x0000001e0868723c */ /* 0x040fe20000001868 */
[----:B------:R-:W-:Y:S01]  /*5d30*/  FMUL.FTZ R32, R65, c[0x0][0x2ec] ;  /* 0x0000bb0041207a20 */ /* 0x000fe20000410000 */
[----:B------:R3:W4:Y:S01]  /*5d40*/  MUFU.TANH R79, R72 ;  /* 0x00000048004f7308 */ /* 0x0007220000002400 */
[----:B------:R-:W-:Y:S01]  /*5d50*/  FSEL R145, R91, -INF , !P3 ;  /* 0xff8000005b917808 */ /* 0x000fe20005800000 */
[----:B------:R-:W-:Y:S01]  /*5d60*/  FMUL.FTZ R33, R66, c[0x0][0x2ec] ;  /* 0x0000bb0042217a20 */ /* 0x000fe20000410000 */
[-C--:B------:R-:W-:Y:S01]  /*5d70*/  ISETP.GE.AND P3, PT, R167, R181.reuse, PT ;  /* 0x000000b5a700720c */ /* 0x080fe20003f66270 */
[-C--:B--2---:R-:W-:Y:S01]  /*5d80*/  FFMA.FTZ R76, R0, R168.reuse, R76 ;  /* 0x000000a8004c7223 */ /* 0x084fe2000001004c */
[----:B------:R-:W-:Y:S01]  /*5d90*/  FSEL R240, R99, -INF , !P5 ;  /* 0xff80000063f07808 */ /* 0x000fe20006800000 */
[----:B------:R-:W-:Y:S01]  /*5da0*/  HMMA.16816.F32 R20, R8, R28, R20 ;  /* 0x0000001c0814723c */ /* 0x000fe20000001814 */
[----:B------:R-:W-:Y:S01]  /*5db0*/  FMUL.FTZ R60, R60, c[0x0][0x2ec] ;  /* 0x0000bb003c3c7a20 */ /* 0x000fe20000410000 */
[----:B------:R2:W-:Y:S01]  /*5dc0*/  MUFU.TANH R112, R75 ;  /* 0x0000004b00707308 */ /* 0x0005e20000002400 */
[----:B------:R-:W-:Y:S01]  /*5dd0*/  FSEL R236, R80, -INF , !P3 ;  /* 0xff80000050ec7808 */ /* 0x000fe20005800000 */
[----:B------:R-:W-:Y:S01]  /*5de0*/  FMUL.FTZ R35, R61, c[0x0][0x2ec] ;  /* 0x0000bb003d237a20 */ /* 0x000fe20000410000 */
[-C--:B------:R-:W-:Y:S01]  /*5df0*/  ISETP.GE.AND P5, PT, R159, R181.reuse, PT ;  /* 0x000000b59f00720c */ /* 0x080fe20003fa6270 */
[----:B-1----:R-:W-:Y:S01]  /*5e00*/  FFMA.FTZ R77, R0, R168, R77 ;  /* 0x000000a8004d7223 */ /* 0x002fe2000001004d */
[-C--:B------:R-:W-:Y:S01]  /*5e10*/  ISETP.GE.AND P3, PT, R173, R181.reuse, PT ;  /* 0x000000b5ad00720c */ /* 0x080fe20003f66270 */
[----:B------:R-:W-:Y:S01]  /*5e20*/  FMUL.FTZ R25, R25, c[0x0][0x2ec] ;  /* 0x0000bb0019197a20 */ /* 0x000fe20000410000 */
[----:B------:R-:W-:Y:S01]  /*5e30*/  FSEL R242, R88, -INF , !P5 ;  /* 0xff80000058f27808 */ /* 0x000fe20006800000 */
[C---:B---3--:R-:W-:Y:S01]  /*5e40*/  FFMA.FTZ R72, R0.reuse, R150, R97 ;  /* 0x0000009600487223 */ /* 0x048fe20000010061 */
[----:B------:R-:W1:Y:S01]  /*5e50*/  MUFU.TANH R93, R93 ;  /* 0x0000005d005d7308 */ /* 0x000e620000002400 */
[----:B----4-:R-:W-:Y:S01]  /*5e60*/  FFMA.FTZ R79, R0, R172, R79 ;  /* 0x000000ac004f7223 */ /* 0x010fe2000001004f */
[-C--:B------:R-:W-:Y:S01]  /*5e70*/  ISETP.GE.AND P5, PT, R165, R181.reuse, PT ;  /* 0x000000b5a500720c */ /* 0x080fe20003fa6270 */
[----:B------:R-:W-:Y:S01]  /*5e80*/  FMUL.FTZ R18, R24, c[0x0][0x2ec] ;  /* 0x0000bb0018127a20 */ /* 0x000fe20000410000 */
[----:B------:R-:W-:Y:S01]  /*5e90*/  FSEL R72, R72, -INF , !P4 ;  /* 0xff80000048487808 */ /* 0x000fe20006000000 */
[----:B------:R-:W-:Y:S01]  /*5ea0*/  FMUL.FTZ R15, R104, c[0x0][0x2ec] ;  /* 0x0000bb00680f7a20 */ /* 0x000fe20000410000 */
[----:B------:R-:W-:Y:S01]  /*5eb0*/  ISETP.GE.AND P4, PT, R155, R180, PT ;  /* 0x000000b49b00720c */ /* 0x000fe20003f86270 */
[----:B--2---:R-:W-:Y:S01]  /*5ec0*/  FFMA.FTZ R75, R0, R150, R96 ;  /* 0x00000096004b7223 */ /* 0x004fe20000010060 */
[----:B------:R-:W2:Y:S01]  /*5ed0*/  MUFU.TANH R86, R86 ;  /* 0x0000005600567308 */ /* 0x000ea20000002400 */
[----:B------:R-:W-:Y:S01]  /*5ee0*/  FMUL.FTZ R17, R63, c[0x0][0x2ec] ;  /* 0x0000bb003f117a20 */ /* 0x000fe20000410000 */
[----:B------:R-:W-:Y:S01]  /*5ef0*/  FSEL R237, R89, -INF , !P4 ;  /* 0xff80000059ed7808 */ /* 0x000fe20006000000 */
[----:B------:R-:W-:Y:S01]  /*5f00*/  FMUL.FTZ R13, R26, c[0x0][0x2ec] ;  /* 0x0000bb001a0d7a20 */ /* 0x000fe20000410000 */
[----:B------:R-:W-:Y:S01]  /*5f10*/  FSEL R75, R75, -INF , !P6 ;  /* 0xff8000004b4b7808 */ /* 0x000fe20007000000 */
[----:B------:R-:W-:Y:S01]  /*5f20*/  FMUL.FTZ R62, R62, c[0x0][0x2ec] ;  /* 0x0000bb003e3e7a20 */ /* 0x000fe20000410000 */
[-C--:B------:R-:W-:Y:S01]  /*5f30*/  ISETP.GE.AND P6, PT, R155, R181.reuse, PT ;  /* 0x000000b59b00720c */ /* 0x080fe20003fc6270 */
[----:B------:R-:W-:Y:S01]  /*5f40*/  FMUL.FTZ R9, R21, c[0x0][0x2ec] ;  /* 0x0000bb0015097a20 */ /* 0x000fe20000410000 */
[----:B------:R3:W4:Y:S01]  /*5f50*/  MUFU.TANH R103, R74 ;  /* 0x0000004a00677308 */ /* 0x0007220000002400 */
[----:B------:R-:W-:Y:S01]  /*5f60*/  ISETP.GE.AND P4, PT, R163, R180, PT ;  /* 0x000000b4a300720c */ /* 0x000fe20003f86270 */
[----:B-1----:R-:W-:Y:S01]  /*5f70*/  FFMA.FTZ R93, R0, R120, R93 ;  /* 0x00000078005d7223 */ /* 0x002fe2000001005d */
[----:B------:R-:W-:Y:S01]  /*5f80*/  FSEL R243, R111, -INF , !P6 ;  /* 0xff8000006ff37808 */ /* 0x000fe20007000000 */
[----:B------:R-:W-:Y:S01]  /*5f90*/  FMUL.FTZ R14, R27, c[0x0][0x2ec] ;  /* 0x0000bb001b0e7a20 */ /* 0x000fe20000410000 */
[-C--:B------:R-:W-:Y:S01]  /*5fa0*/  ISETP.GE.AND P6, PT, R163, R181.reuse, PT ;  /* 0x000000b5a300720c */ /* 0x080fe20003fc6270 */
[----:B------:R-:W-:Y:S01]  /*5fb0*/  FMUL.FTZ R10, R22, c[0x0][0x2ec] ;  /* 0x0000bb00160a7a20 */ /* 0x000fe20000410000 */
[----:B------:R-:W-:Y:S01]  /*5fc0*/  FSEL R150, R85, -INF , !P4 ;  /* 0xff80000055967808 */ /* 0x000fe20006000000 */
[----:B------:R-:W1:Y:S01]  /*5fd0*/  MUFU.TANH R81, R81 ;  /* 0x0000005100517308 */ /* 0x000e620000002400 */
[----:B------:R-:W-:Y:S01]  /*5fe0*/  ISETP.GE.AND P4, PT, R169, R180, PT ;  /* 0x000000b4a900720c */ /* 0x000fe20003f86270 */
[----:B--2---:R-:W-:Y:S01]  /*5ff0*/  FFMA.FTZ R86, R0, R160, R86 ;  /* 0x000000a000567223 */ /* 0x004fe20000010056 */
[----:B------:R-:W-:Y:S01]  /*6000*/  FSEL R164, R79, -INF , !P3 ;  /* 0xff8000004fa47808 */ /* 0x000fe20005800000 */
[----:B------:R-:W-:Y:S01]  /*6010*/  FMUL.FTZ R11, R23, c[0x0][0x2ec] ;  /* 0x0000bb00170b7a20 */ /* 0x000fe20000410000 */
[-C--:B------:R-:W-:Y:S01]  /*6020*/  ISETP.GE.AND P3, PT, R178, R181.reuse, PT ;  /* 0x000000b5b200720c */ /* 0x080fe20003f66270 */
[----:B------:R-:W-:Y:S01]  /*6030*/  FMUL.FTZ R20, R20, c[0x0][0x2ec] ;  /* 0x0000bb0014147a20 */ /* 0x000fe20000410000 */
[----:B------:R-:W-:Y:S01]  /*6040*/  FSEL R147, R87, -INF , !P5 ;  /* 0xff80000057937808 */ /* 0x000fe20006800000 */
[----:B---3--:R-:W-:Y:S01]  /*6050*/  FFMA.FTZ R74, R0, R146, R203 ;  /* 0x00000092004a7223 */ /* 0x008fe200000100cb */
[----:B------:R-:W2:Y:S01]  /*6060*/  MUFU.TANH R71, R71 ;  /* 0x0000004700477308 */ /* 0x000ea20000002400 */
[----:B------:R-:W-:Y:S01]  /*6070*/  FSEL R146, R84, -INF , !P6 ;  /* 0xff80000054927808 */ /* 0x000fe20007000000 */
[----:B------:R-:W-:Y:S01]  /*6080*/  FMUL.FTZ R67, R106, c[0x0][0x2ec] ;  /* 0x0000bb006a437a20 */ /* 0x000fe20000410000 */
[----:B------:R-:W-:Y:S01]  /*6090*/  ISETP.GE.AND P6, PT, R169, R181, PT ;  /* 0x000000b5a900720c */ /* 0x000fe20003fc6270 */
[----:B------:R-:W-:Y:S01]  /*60a0*/  FMUL.FTZ R65, R107, c[0x0][0x2ec] ;  /* 0x0000bb006b417a20 */ /* 0x000fe20000410000 */
[----:B------:R-:W-:Y:S01]  /*60b0*/  FSEL R74, R74, -INF , !P1 ;  /* 0xff8000004a4a7808 */ /* 0x000fe20004800000 */
[----:B----4-:R-:W-:Y:S01]  /*60c0*/  FFMA.FTZ R103, R0, R172, R103 ;  /* 0x000000ac00677223 */ /* 0x010fe20000010067 */
[----:B------:R-:W-:Y:S01]  /*60d0*/  ISETP.GE.AND P1, PT, R154, R180, PT ;  /* 0x000000b49a00720c */ /* 0x000fe20003f26270 */
[----:B------:R-:W3:Y:S01]  /*60e0*/  MUFU.TANH R34, R60 ;  /* 0x0000003c00227308 */ /* 0x000ee20000002400 */
[C---:B-1----:R-:W-:Y:S01]  /*60f0*/  FFMA.FTZ R81, R0.reuse, R166, R81 ;  /* 0x000000a600517223 */ /* 0x042fe20000010051 */
[----:B------:R-:W-:Y:S01]  /*6100*/  FSEL R166, R77, -INF , !P4 ;  /* 0xff8000004da67808 */ /* 0x000fe20006000000 */
[----:B------:R-:W-:Y:S01]  /*6110*/  FFMA.FTZ R112, R0, R174, R112 ;  /* 0x000000ae00707223 */ /* 0x000fe20000010070 */
[----:B------:R-:W-:Y:S01]  /*6120*/  FSEL R238, R109, -INF , !P1 ;  /* 0xff8000006dee7808 */ /* 0x000fe20004800000 */
[----:B------:R-:W-:Y:S01]  /*6130*/  FMUL.FTZ R105, R105, c[0x0][0x2ec] ;  /* 0x0000bb0069697a20 */ /* 0x000fe20000410000 */
[----:B------:R-:W-:-:S02]  /*6140*/  ISETP.GE.AND P1, PT, R159, R180, PT ;  /* 0x000000b49f00720c */ /* 0x000fc40003f26270 */
[----:B------:R-:W1:Y:S01]  /*6150*/  MUFU.TANH R78, R78 ;  /* 0x0000004e004e7308 */ /* 0x000e620000002400 */
[----:B------:R-:W-:Y:S01]  /*6160*/  ISETP.GE.AND P4, PT, R175, R180, PT ;  /* 0x000000b4af00720c */ /* 0x000fe20003f86270 */
[C---:B--2---:R-:W-:Y:S01]  /*6170*/  FFMA.FTZ R71, R0.reuse, R170, R71 ;  /* 0x000000aa00477223 */ /* 0x044fe20000010047 */
[----:B------:R-:W-:Y:S02]  /*6180*/  ISETP.GE.AND P5, PT, R171, R181, PT ;  /* 0x000000b5ab00720c */ /* 0x000fe40003fa6270 */
[----:B------:R-:W-:Y:S02]  /*6190*/  IADD3 R203, R219, 0x4000, RZ ;  /* 0x00004000dbcb7810 */ /* 0x000fe40007ffe0ff */
[----:B------:R-:W-:Y:S01]  /*61a0*/  FSEL R162, R71, -INF , !P5 ;  /* 0xff80000047a27808 */ /* 0x000fe20006800000 */
[----:B------:R2:W4:Y:S01]  /*61b0*/  MUFU.TANH R83, R73 ;  /* 0x0000004900537308 */ /* 0x0005220000002400 */
[----:B---3--:R-:W-:Y:S01]  /*61c0*/  FFMA.FTZ R34, R0, R183, R34 ;  /* 0x000000b700227223 */ /* 0x008fe20000010022 */
[----:B------:R-:W-:-:S02]  /*61d0*/  ISETP.GE.AND P5, PT, R177, R181, PT ;  /* 0x000000b5b100720c */ /* 0x000fc40003fa6270 */
[----:B------:R-:W-:-:S04]  /*61e0*/  IADD3 R199, R219, 0x6000, RZ ;  /* 0x00006000dbc77810 */ /* 0x000fc80007ffe0ff */
[----:B------:R-:W3:Y:S01]  /*61f0*/  MUFU.TANH R92, R92 ;  /* 0x0000005c005c7308 */ /* 0x000ee20000002400 */
[----:B-1----:R-:W-:Y:S01]  /*6200*/  FFMA.FTZ R78, R0, R170, R78 ;  /* 0x000000aa004e7223 */ /* 0x002fe2000001004e */
[----:B------:R-:W-:Y:S02]  /*6210*/  FSEL R170, R112, -INF , !P4 ;  /* 0xff80000070aa7808 */ /* 0x000fe40006000000 */
[----:B------:R-:W-:Y:S01]  /*6220*/  ISETP.GE.AND P4, PT, R182, R180, PT ;  /* 0x000000b4b600720c */ /* 0x000fe20003f86270 */
[----:B--2---:R-:W-:-:S03]  /*6230*/  FFMA.FTZ R73, R0, R148, R98 ;  /* 0x0000009400497223 */ /* 0x004fc60000010062 */
[----:B------:R-:W1:Y:S01]  /*6240*/  MUFU.TANH R12, R25 ;  /* 0x00000019000c7308 */ /* 0x000e620000002400 */
[----:B------:R-:W-:Y:S01]  /*6250*/  FSEL R148, R90, -INF , !P1 ;  /* 0xff8000005a947808 */ /* 0x000fe20004800000 */
[----:B----4-:R-:W-:Y:S01]  /*6260*/  FFMA.FTZ R83, R0, R174, R83 ;  /* 0x000000ae00537223 */ /* 0x010fe20000010053 */
[-C--:B------:R-:W-:Y:S02]  /*6270*/  ISETP.GE.AND P1, PT, R165, R180.reuse, PT ;  /* 0x000000b4a500720c */ /* 0x080fe40003f26270 */
[----:B------:R-:W-:Y:S02]  /*6280*/  FSEL R73, R73, -INF , !P2 ;  /* 0xff80000049497808 */ /* 0x000fe40005000000 */
[----:B------:R-:W-:Y:S01]  /*6290*/  ISETP.GE.AND P2, PT, R152, R180, PT ;  /* 0x000000b49800720c */ /* 0x000fe20003f46270 */
[----:B------:R-:W2:Y:S01]  /*62a0*/  MUFU.TANH R94, R94 ;  /* 0x0000005e005e7308 */ /* 0x000ea20000002400 */
[----:B------:R-:W-:Y:S01]  /*62b0*/  FSEL R153, R82, -INF , !P1 ;  /* 0xff80000052997808 */ /* 0x000fe20004800000 */
[----:B---3--:R-:W-:Y:S01]  /*62c0*/  FFMA.FTZ R92, R0, R176, R92 ;  /* 0x000000b0005c7223 */ /* 0x008fe2000001005c */
[----:B------:R-:W-:-:S02]  /*62d0*/  FSEL R239, R110, -INF , !P2 ;  /* 0xff8000006eef7808 */ /* 0x000fc40005000000 */
[----:B------:R-:W-:Y:S02]  /*62e0*/  ISETP.GE.AND P2, PT, R161, R180, PT ;  /* 0x000000b4a100720c */ /* 0x000fe40003f46270 */
[----:B------:R-:W-:Y:S01]  /*62f0*/  FSEL R161, R76, -INF , !P6 ;  /* 0xff8000004ca17808 */ /* 0x000fe20007000000 */
[----:B------:R-:W-:Y:S01]  /*6300*/  I2F R121, R182 ;  /* 0x000000b600797306 */ /* 0x000fe20000201400 */
[-C--:B------:R-:W-:Y:S01]  /*6310*/  ISETP.GE.AND P6, PT, R175, R181.reuse, PT ;  /* 0x000000b5af00720c */ /* 0x080fe20003fc6270 */
[----:B-1----:R-:W-:Y:S01]  /*6320*/  FFMA.FTZ R12, R0, R190, R12 ;  /* 0x000000be000c7223 */ /* 0x002fe2000001000c */
[----:B------:R-:W-:Y:S02]  /*6330*/  FSEL R175, R93, -INF , !P3 ;  /* 0xff8000005daf7808 */ /* 0x000fe40005800000 */
[----:B------:R-:W-:Y:S02]  /*6340*/  FSEL R149, R86, -INF , !P2 ;  /* 0xff80000056957808 */ /* 0x000fe40005000000 */
[----:B------:R-:W-:Y:S01]  /*6350*/  ISETP.GE.AND P3, PT, R186, R181, PT ;  /* 0x000000b5ba00720c */ /* 0x000fe20003f66270 */
[----:B------:R-:W1:Y:S01]  /*6360*/  MUFU.TANH R53, R53 ;  /* 0x0000003500357308 */ /* 0x000e620000002400 */
[----:B------:R-:W-:Y:S01]  /*6370*/  ISETP.GE.AND P2, PT, R167, R180, PT ;  /* 0x000000b4a700720c */ /* 0x000fe20003f46270 */
[----:B--2---:R-:W-:Y:S01]  /*6380*/  FFMA.FTZ R94, R0, R176, R94 ;  /* 0x000000b0005e7223 */ /* 0x004fe2000001005e */
[----:B------:R-:W-:-:S02]  /*6390*/  ISETP.GE.AND P1, PT, R171, R180, PT ;  /* 0x000000b4ab00720c */ /* 0x000fc40003f26270 */
[----:B------:R-:W-:Y:S02]  /*63a0*/  FSEL R160, R34, -INF , !P3 ;  /* 0xff80000022a07808 */ /* 0x000fe40005800000 */
[----:B------:R-:W-:Y:S01]  /*63b0*/  FSEL R154, R81, -INF , !P2 ;  /* 0xff800000519a7808 */ /* 0x000fe20005000000 */
[----:B------:R-:W2:Y:S01]  /*63c0*/  MUFU.TANH R32, R32 ;  /* 0x0000002000207308 */ /* 0x000ea20000002400 */
[----:B------:R-:W-:Y:S02]  /*63d0*/  FSEL R167, R78, -INF , !P1 ;  /* 0xff8000004ea77808 */ /* 0x000fe40004800000 */
[----:B------:R-:W-:Y:S02]  /*63e0*/  ISETP.GE.AND P3, PT, R192, R181, PT ;  /* 0x000000b5c000720c */ /* 0x000fe40003f66270 */
[-C--:B------:R-:W-:Y:S02]  /*63f0*/  ISETP.GE.AND P2, PT, R173, R180.reuse, PT ;  /* 0x000000b4ad00720c */ /* 0x080fe40003f46270 */
[----:B------:R-:W-:Y:S01]  /*6400*/  ISETP.GE.AND P1, PT, R177, R180, PT ;  /* 0x000000b4b100720c */ /* 0x000fe20003f26270 */
[----:B------:R-:W3:Y:S01]  /*6410*/  MUFU.TANH R15, R15 ;  /* 0x0000000f000f7308 */ /* 0x000ee20000002400 */
[----:B------:R-:W-:Y:S01]  /*6420*/  FSEL R163, R83, -INF , !P6 ;  /* 0xff80000053a37808 */ /* 0x000fe20007000000 */
[----:B-1----:R-:W-:Y:S01]  /*6430*/  FFMA.FTZ R53, R0, R121, R53 ;  /* 0x0000007900357223 */ /* 0x002fe20000010035 */
[----:B------:R-:W-:-:S02]  /*6440*/  FSEL R176, R92, -INF , !P5 ;  /* 0xff8000005cb07808 */ /* 0x000fc40006800000 */
[----:B------:R-:W-:Y:S02]  /*6450*/  FSEL R157, R12, -INF , !P3 ;  /* 0xff8000000c9d7808 */ /* 0x000fe40005800000 */
[----:B------:R-:W-:Y:S01]  /*6460*/  FSEL R169, R103, -INF , !P2 ;  /* 0xff80000067a97808 */ /* 0x000fe20005000000 */
[----:B------:R-:W1:Y:S01]  /*6470*/  MUFU.TANH R52, R52 ;  /* 0x0000003400347308 */ /* 0x000e620000002400 */
[----:B--2---:R-:W-:Y:S01]  /*6480*/  FFMA.FTZ R32, R0, R179, R32 ;  /* 0x000000b300207223 */ /* 0x004fe20000010020 */
[-C--:B------:R-:W-:Y:S02]  /*6490*/  ISETP.GE.AND P6, PT, R182, R181.reuse, PT ;  /* 0x000000b5b600720c */ /* 0x080fe40003fc6270 */
[----:B------:R-:W-:Y:S02]  /*64a0*/  ISETP.GE.AND P5, PT, R184, R181, PT ;  /* 0x000000b5b800720c */ /* 0x000fe40003fa6270 */
[----:B------:R-:W-:Y:S02]  /*64b0*/  FSEL R172, R94, -INF , !P1 ;  /* 0xff8000005eac7808 */ /* 0x000fe40004800000 */
[----:B------:R-:W2:Y:S01]  /*64c0*/  MUFU.TANH R33, R33 ;  /* 0x0000002100217308 */ /* 0x000ea20000002400 */
[----:B---3--:R-:W-:Y:S01]  /*64d0*/  FFMA.FTZ R15, R0, R101, R15 ;  /* 0x00000065000f7223 */ /* 0x008fe2000001000f */
[----:B------:R-:W-:-:S02]  /*64e0*/  ISETP.GE.AND P3, PT, R195, R181, PT ;  /* 0x000000b5c300720c */ /* 0x000fc40003f66270 */
[-C--:B------:R-:W-:Y:S02]  /*64f0*/  ISETP.GE.AND P2, PT, R178, R180.reuse, PT ;  /* 0x000000b4b200720c */ /* 0x080fe40003f46270 */
[----:B------:R-:W-:Y:S02]  /*6500*/  ISETP.GE.AND P1, PT, R184, R180, PT ;  /* 0x000000b4b800720c */ /* 0x000fe40003f26270 */
[----:B------:R-:W3:Y:S01]  /*6510*/  MUFU.TANH R48, R48 ;  /* 0x0000003000307308 */ /* 0x000ee20000002400 */
[----:B-1----:R-:W-:Y:S01]  /*6520*/  FFMA.FTZ R52, R0, R120, R52 ;  /* 0x0000007800347223 */ /* 0x002fe20000010034 */
[----:B------:R-:W-:Y:S02]  /*6530*/  FSEL R174, R53, -INF , !P6 ;  /* 0xff80000035ae7808 */ /* 0x000fe40007000000 */
[----:B------:R-:W-:Y:S02]  /*6540*/  FSEL R173, R32, -INF , !P5 ;  /* 0xff80000020ad7808 */ /* 0x000fe40006800000 */
[----:B------:R-:W-:-:S02]  /*6550*/  FSEL R142, R15, -INF , !P3 ;  /* 0xff8000000f8e7808 */ /* 0x000fc40005800000 */
[----:B------:R-:W1:Y:S01]  /*6560*/  MUFU.TANH R35, R35 ;  /* 0x0000002300237308 */ /* 0x000e620000002400 */
[----:B--2---:R-:W-:Y:S01]  /*6570*/  FFMA.FTZ R33, R0, R121, R33 ;  /* 0x0000007900217223 */ /* 0x004fe20000010021 */
[----:B------:R-:W-:Y:S02]  /*6580*/  FSEL R171, R52, -INF , !P2 ;  /* 0xff80000034ab7808 */ /* 0x000fe40005000000 */
[----:B------:R-:W-:Y:S02]  /*6590*/  ISETP.GE.AND P6, PT, R188, R181, PT ;  /* 0x000000b5bc00720c */ /* 0x000fe40003fc6270 */
[----:B------:R-:W-:Y:S02]  /*65a0*/  FSEL R168, R33, -INF , !P4 ;  /* 0xff80000021a87808 */ /* 0x000fe40006000000 */
[----:B------:R-:W2:Y:S01]  /*65b0*/  MUFU.TANH R18, R18 ;  /* 0x0000001200127308 */ /* 0x000ea20000002400 */
[----:B---3--:R-:W-:Y:S01]  /*65c0*/  FFMA.FTZ R48, R0, R179, R48 ;  /* 0x000000b300307223 */ /* 0x008fe20000010030 */
[----:B------:R-:W-:-:S02]  /*65d0*/  ISETP.GE.AND P5, PT, R189, R181, PT ;  /* 0x000000b5bd00720c */ /* 0x000fc40003fa6270 */
[----:B------:R-:W-:Y:S02]  /*65e0*/  ISETP.GT.AND P3, PT, R230, R224, PT ;  /* 0x000000e0e600720c */ /* 0x000fe40003f64270 */
[----:B------:R-:W-:Y:S02]  /*65f0*/  FSEL R165, R48, -INF , !P1 ;  /* 0xff80000030a57808 */ /* 0x000fe40004800000 */
[----:B------:R-:W3:Y:S01]  /*6600*/  MUFU.TANH R16, R62 ;  /* 0x0000003e00107308 */ /* 0x000ee20000002400 */
[----:B-1----:R-:W-:Y:S01]  /*6610*/  FFMA.FTZ R35, R0, R185, R35 ;  /* 0x000000b900237223 */ /* 0x002fe20000010023 */
[-C--:B------:R-:W-:Y:S02]  /*6620*/  ISETP.GE.AND P2, PT, R186, R180.reuse, PT ;  /* 0x000000b4ba00720c */ /* 0x080fe40003f46270 */
[-C--:B------:R-:W-:Y:S02]  /*6630*/  ISETP.GE.AND P4, PT, R188, R180.reuse, PT ;  /* 0x000000b4bc00720c */ /* 0x080fe40003f86270 */
[----:B------:R-:W-:-:S02]  /*6640*/  ISETP.GE.AND P1, PT, R189, R180, PT ;  /* 0x000000b4bd00720c */ /* 0x000fc40003f26270 */
[----:B------:R-:W1:Y:S01]  /*6650*/  MUFU.TANH R17, R17 ;  /* 0x0000001100117308 */ /* 0x000e620000002400 */
[----:B--2---:R-:W-:Y:S01]  /*6660*/  FFMA.FTZ R18, R0, R187, R18 ;  /* 0x000000bb00127223 */ /* 0x004fe20000010012 */
[----:B------:R-:W-:Y:S02]  /*6670*/  FSEL R159, R35, -INF , !P6 ;  /* 0xff800000239f7808 */ /* 0x000fe40007000000 */
[----:B------:R-:W-:Y:S02]  /*6680*/  ISETP.GE.AND P6, PT, R193, R181, PT ;  /* 0x000000b5c100720c */ /* 0x000fe40003fc6270 */
[----:B------:R-:W-:Y:S02]  /*6690*/  FSEL R158, R18, -INF , !P5 ;  /* 0xff800000129e7808 */ /* 0x000fe40006800000 */
[----:B------:R-:W2:Y:S01]  /*66a0*/  MUFU.TANH R13, R13 ;  /* 0x0000000d000d7308 */ /* 0x000ea20000002400 */
[----:B---3--:R-:W-:Y:S01]  /*66b0*/  FFMA.FTZ R16, R0, R183, R16 ;  /* 0x000000b700107223 */ /* 0x008fe20000010010 */
[----:B------:R-:W-:-:S04]  /*66c0*/  ISETP.GE.AND P5, PT, R194, R181, PT ;  /* 0x000000b5c200720c */ /* 0x000fc80003fa6270 */
[----:B------:R-:W-:Y:S02]  /*66d0*/  FSEL R156, R16, -INF , !P2 ;  /* 0xff800000109c7808 */ /* 0x000fe40005000000 */
[----:B------:R-:W3:Y:S01]  /*66e0*/  MUFU.TANH R8, R20 ;  /* 0x0000001400087308 */ /* 0x000ee20000002400 */
        /* <DEDUP_REMOVED lines=8> */
[----:B---3--:R-:W-:Y:S01]  /*6770*/  FFMA.FTZ R8, R0, R191, R8 ;  /* 0x000000bf00087223 */ /* 0x008fe20000010008 */
[----:B------:R-:W-:-:S04]  /*6780*/  ISETP.GE.AND P1, PT, R194, R180, PT ;  /* 0x000000b4c200720c */ /* 0x000fc80003f26270 */
[----:B------:R-:W-:Y:S01]  /*6790*/  FSEL R144, R8, -INF , !P6 ;  /* 0xff80000008907808 */ /* 0x000fe20007000000 */
[C---:B------:R-:W-:Y:S01]  /*67a0*/  FFMA.FTZ R8, R0.reuse, R132, R102 ;  /* 0x0000008400087223 */ /* 0x040fe20000010066 */
[----:B------:R-:W3:Y:S01]  /*67b0*/  MUFU.TANH R10, R10 ;  /* 0x0000000a000a7308 */ /* 0x000ee20000002400 */
[----:B-1----:R-:W-:Y:S01]  /*67c0*/  FFMA.FTZ R9, R0, R100, R9 ;  /* 0x0000006400097223 */ /* 0x002fe20000010009 */
[----:B------:R-:W-:-:S04]  /*67d0*/  ISETP.GE.AND P6, PT, R133, R181, PT ;  /* 0x000000b58500720c */ /* 0x000fc80003fc6270 */
[----:B------:R-:W-:Y:S01]  /*67e0*/  FSEL R143, R9, -INF , !P5 ;  /* 0xff800000098f7808 */ /* 0x000fe20006800000 */
[C---:B------:R-:W-:Y:S01]  /*67f0*/  FFMA.FTZ R9, R0.reuse, R132, R198 ;  /* 0x0000008400097223 */ /* 0x040fe200000100c6 */
[----:B------:R-:W1:Y:S01]  /*6800*/  MUFU.TANH R11, R11 ;  /* 0x0000000b000b7308 */ /* 0x000e620000002400 */
[----:B--2---:R-:W-:Y:S01]  /*6810*/  FFMA.FTZ R14, R0, R190, R14 ;  /* 0x000000be000e7223 */ /* 0x004fe2000001000e */
[----:B------:R-:W-:Y:S02]  /*6820*/  ISETP.GE.AND P5, PT, R197, R181, PT ;  /* 0x000000b5c500720c */ /* 0x000fe40003fa6270 */
[----:B------:R-:W-:Y:S02]  /*6830*/  IADD3 R198, R219, 0x6800, RZ ;  /* 0x00006800dbc67810 */ /* 0x000fe40007ffe0ff */
[----:B------:R-:W-:Y:S02]  /*6840*/  FSEL R151, R14, -INF , !P2 ;  /* 0xff8000000e977808 */ /* 0x000fe40005000000 */
[----:B------:R-:W2:Y:S01]  /*6850*/  MUFU.TANH R140, R105 ;  /* 0x00000069008c7308 */ /* 0x000ea20000002400 */
[----:B---3--:R-:W-:Y:S01]  /*6860*/  FFMA.FTZ R10, R0, R191, R10 ;  /* 0x000000bf000a7223 */ /* 0x008fe2000001000a */
[----:B------:R-:W-:Y:S01]  /*6870*/  BAR.SYNC.DEFER_BLOCKING 0x0 ;  /* 0x0000000000007b1d */ /* 0x000fe20000010000 */
[----:B------:R-:W-:-:S02]  /*6880*/  ISETP.GE.AND P2, PT, R195, R180, PT ;  /* 0x000000b4c300720c */ /* 0x000fc40003f46270 */
[----:B------:R-:W-:Y:S02]  /*6890*/  FSEL R9, R9, -INF , !P6 ;  /* 0xff80000009097808 */ /* 0x000fe40007000000 */
[----:B------:R-:W-:Y:S01]  /*68a0*/  FSEL R139, R10, -INF , !P4 ;  /* 0xff8000000a8b7808 */ /* 0x000fe20006000000 */
[----:B------:R-:W3:Y:S01]  /*68b0*/  MUFU.TANH R67, R67 ;  /* 0x0000004300437308 */ /* 0x000ee20000002400 */
[----:B-1----:R-:W-:Y:S01]  /*68c0*/  FFMA.FTZ R11, R0, R100, R11 ;  /* 0x00000064000b7223 */ /* 0x002fe2000001000b */
[----:B------:R-:W-:-:S04]  /*68d0*/  ISETP.GE.AND P4, PT, R133, R180, PT ;  /* 0x000000b48500720c */ /* 0x000fc80003f86270 */
[----:B------:R-:W-:Y:S02]  /*68e0*/  FSEL R138, R11, -INF , !P1 ;  /* 0xff8000000b8a7808 */ /* 0x000fe40004800000 */
[----:B------:R-:W1:Y:S01]  /*68f0*/  MUFU.TANH R65, R65 ;  /* 0x0000004100417308 */ /* 0x000e620000002400 */
[----:B--2---:R-:W-:Y:S01]  /*6900*/  FFMA.FTZ R140, R0, R196, R140 ;  /* 0x000000c4008c7223 */ /* 0x004fe2000001008c */
[----:B------:R-:W-:Y:S02]  /*6910*/  ISETP.GE.AND P1, PT, R197, R180, PT ;  /* 0x000000b4c500720c */ /* 0x000fe40003f26270 */
[----:B------:R-:W-:Y:S02]  /*6920*/  IADD3 R197, R219, 0x7000, RZ ;  /* 0x00007000dbc57810 */ /* 0x000fe40007ffe0ff */
[----:B------:R-:W-:Y:S01]  /*6930*/  FSEL R8, R8, -INF , !P4 ;  /* 0xff80000008087808 */ /* 0x000fe20006000000 */
[----:B---3--:R-:W-:Y:S01]  /*6940*/  FFMA.FTZ R67, R0, R101, R67 ;  /* 0x0000006500437223 */ /* 0x008fe20000010043 */
[----:B------:R-:W-:-:S04]  /*6950*/  FSEL R140, R140, -INF , !P5 ;  /* 0xff8000008c8c7808 */ /* 0x000fc80006800000 */
[----:B------:R-:W-:Y:S01]  /*6960*/  FSEL R67, R67, -INF , !P2 ;  /* 0xff80000043437808 */ /* 0x000fe20005000000 */
[----:B-1----:R-:W-:Y:S01]  /*6970*/  FFMA.FTZ R65, R0, R196, R65 ;  /* 0x000000c400417223 */ /* 0x002fe20000010041 */
[----:B------:R-:W-:-:S04]  /*6980*/  IADD3 R196, R219, 0x7800, RZ ;  /* 0x00007800dbc47810 */ /* 0x000fc80007ffe0ff */
[----:B------:R-:W-:Y:S01]  /*6990*/  FSEL R65, R65, -INF , !P1 ;  /* 0xff80000041417808 */ /* 0x000fe20004800000 */
[----:B------:R-:W-:Y:S05]  /*69a0*/  @!P3 BRA `(.L_x_3681) ;  /* 0x00000e200000b947 */ /* 0x000fea0003800000 */
[----:B------:R-:W-:Y:S05]  /*69b0*/  @!P0 BRA `(.L_x_3682) ;  /* 0x0000039000008947 */ /* 0x000fea0003800000 */
[----:B------:R-:W1:Y:S01]  /*69c0*/  I2F.RP R16, R39 ;  /* 0x0000002700107306 */ /* 0x000e620000209400 */
[----:B------:R-:W-:Y:S02]  /*69d0*/  IABS R13, R41 ;  /* 0x00000029000d7213 */ /* 0x000fe40000000000 */
[C---:B------:R-:W-:Y:S02]  /*69e0*/  IADD3 R15, R41.reuse, -0x80, RZ ;  /* 0xffffff80290f7810 */ /* 0x040fe40007ffe0ff */
[----:B------:R-:W-:Y:S02]  /*69f0*/  LOP3.LUT R41, R41, c[0x0][0x2d0], RZ, 0x3c, !PT ;  /* 0x0000b40029297a12 */ /* 0x000fe400078e3cff */
[----:B------:R-:W-:Y:S02]  /*6a00*/  IABS R11, R15 ;  /* 0x0000000f000b7213 */ /* 0x000fe40000000000 */
        /* <DEDUP_REMOVED lines=52> */
.L_x_3682:
[----:B------:R-:W-:-:S04]  /*6d50*/  LEA R124, -R124, RZ, 0x7 ;  /* 0x000000ff7c7c7211 */ /* 0x000fc800078e39ff */
[----:B------:R-:W-:Y:S02]  /*6d60*/  SHF.R.S32.HI R14, RZ, 0x1f, R124 ;  /* 0x0000001fff0e7819 */ /* 0x000fe4000001147c */
.L_x_3683:
        /* <DEDUP_REMOVED lines=162> */
.L_x_3685:
[----:B------:R-:W-:Y:S05]  /*7790*/  BSYNC B0 ;  /* 0x0000000000007941 */ /* 0x000fea0003800000 */
.L_x_3684:
[----:B------:R-:W0:Y:S01]  /*77a0*/  LDGDEPBAR ;  /* 0x00000000000079af */ /* 0x000e220000000000 */
[----:B------:R-:W-:-:S04]  /*77b0*/  IADD3 R135, P1, R124, R135, RZ ;  /* 0x000000877c877210 */ /* 0x000fc80007f3e0ff */
[----:B------:R-:W-:Y:S02]  /*77c0*/  IADD3.X R134, R14, R134, RZ, P1, !PT ;  /* 0x000000860e867210 */ /* 0x000fe40000ffe4ff */
.L_x_3681:
[----:B------:R-:W-:Y:S02]  /*77d0*/  FMNMX.FTZ R10, R9, R59, !PT ;  /* 0x0000003b090a7209 */ /* 0x000fe40007810000 */
[----:B--2---:R-:W-:Y:S02]  /*77e0*/  FMNMX.FTZ R12, R8, R56, !PT ;  /* 0x00000038080c7209 */ /* 0x004fe40007810000 */
        /* <DEDUP_REMOVED lines=70> */
[----:B--2---:R-:W-:-:S03]  /*7c50*/  FMNMX.FTZ R11, R10, R11, !PT ;  /* 0x0000000b0a0b7209 */ /* 0x004fc60007810000 */
[----:B------:R-:W-:Y:S04]  /*7c60*/  LDSM.16.MT88.4 R84, [R214+0x10000] ;  /* 0x01000000d654783b */ /* 0x000fe80000004200 */
[----:B------:R-:W2:Y:S04]  /*7c70*/  SHFL.BFLY PT, R10, R12, 0x2, 0x1f ;  /* 0x0c401f000c0a7f89 */ /* 0x000ea800000e0000 */
[----:B------:R-:W3:Y:S04]  /*7c80*/  SHFL.BFLY PT, R133, R11, 0x1, 0x1f ;  /* 0x0c201f000b857f89 */ /* 0x000ee800000e0000 */
[----:B------:R-:W-:Y:S04]  /*7c90*/  LDSM.16.MT88.4 R76, [R213+0x10000] ;  /* 0x01000000d54c783b */ /* 0x000fe80000004200 */
[----:B-1----:R-:W-:Y:S04]  /*7ca0*/  LDSM.16.MT88.4 R24, [R216+0xc800] ;  /* 0x00c80000d818783b */ /* 0x002fe80000004200 */
[----:B------:R-:W-:Y:S04]  /*7cb0*/  LDSM.16.MT88.4 R20, [R214+0xc800] ;  /* 0x00c80000d614783b */ /* 0x000fe80000004200 */
[----:B------:R-:W-:Y:S01]  /*7cc0*/  LDSM.16.MT88.4 R16, [R213+0xc800] ;  /* 0x00c80000d510783b */ /* 0x000fe20000004200 */
[----:B--2---:R-:W-:-:S03]  /*7cd0*/  FMNMX.FTZ R10, R12, R10, !PT ;  /* 0x0000000a0c0a7209 */ /* 0x004fc60007810000 */
[----:B------:R-:W-:Y:S01]  /*7ce0*/  LDSM.16.MT88.4 R32, [R214+0x10800] ;  /* 0x01080000d620783b */ /* 0x000fe20000004200 */
[----:B---3--:R-:W-:-:S03]  /*7cf0*/  FMNMX.FTZ R133, R11, R133, !PT ;  /* 0x000000850b857209 */ /* 0x008fc60007810000 */
[----:B------:R-:W1:Y:S01]  /*7d00*/  SHFL.BFLY PT, R132, R10, 0x1, 0x1f ;  /* 0x0c201f000a847f89 */ /* 0x000e6200000e0000 */
[C---:B------:R-:W-:Y:S01]  /*7d10*/  FSETP.NEU.FTZ.AND P1, PT, R133.reuse, -INF , PT ;  /* 0xff8000008500780b */ /* 0x040fe20003f3d000 */
[----:B------:R-:W-:Y:S02]  /*7d20*/  FMUL.FTZ R141, R133, c[0x0][0x23c] ;  /* 0x00008f00858d7a20 */ /* 0x000fe40000410000 */
[----:B------:R-:W-:Y:S03]  /*7d30*/  LDSM.16.MT88.4 R12, [R212+0xc800] ;  /* 0x00c80000d40c783b */ /* 0x000fe60000004200 */
[----:B------:R-:W-:Y:S01]  /*7d40*/  FSEL R141, R141, RZ, P1 ;  /* 0x000000ff8d8d7208 */ /* 0x000fe20000800000 */
[----:B------:R-:W-:Y:S04]  /*7d50*/  LDSM.16.MT88.4 R28, [R213+0x10800] ;  /* 0x01080000d51c783b */ /* 0x000fe80000004200 */
[----:B------:R-:W-:-:S02]  /*7d60*/  FFMA.FTZ R60, R59, c[0x0][0x23c], -R141 ;  /* 0x00008f003b3c7a23 */ /* 0x000fc4000001088d */
[--C-:B------:R-:W-:Y:S02]  /*7d70*/  FFMA.FTZ R61, R9, c[0x0][0x23c], -R141.reuse ;  /* 0x00008f00093d7a23 */ /* 0x100fe4000001088d */
[--C-:B------:R-:W-:Y:S02]  /*7d80*/  FFMA.FTZ R59, R69, c[0x0][0x23c], -R141.reuse ;  /* 0x00008f00453b7a23 */ /* 0x100fe4000001088d */
[--C-:B------:R-:W-:Y:S01]  /*7d90*/  FFMA.FTZ R55, R70, c[0x0][0x23c], -R141.reuse ;  /* 0x00008f0046377a23 */ /* 0x100fe2000001088d */
[----:B------:R-:W-:Y:S01]  /*7da0*/  MUFU.EX2 R60, R60 ;  /* 0x0000003c003c7308 */ /* 0x000fe20000000800 */
[--C-:B------:R-:W-:Y:S01]  /*7db0*/  FFMA.FTZ R54, R6, c[0x0][0x23c], -R141.reuse ;  /* 0x00008f0006367a23 */ /* 0x100fe2000001088d */
[----:B-1----:R-:W-:Y:S01]  /*7dc0*/  FMNMX.FTZ R132, R10, R132, !PT ;  /* 0x000000840a847209 */ /* 0x002fe20007810000 */
[--C-:B------:R-:W-:Y:S02]  /*7dd0*/  FFMA.FTZ R53, R7, c[0x0][0x23c], -R141.reuse ;  /* 0x00008f0007357a23 */ /* 0x100fe4000001088d */
[--C-:B------:R-:W-:Y:S01]  /*7de0*/  FFMA.FTZ R50, R75, c[0x0][0x23c], -R141.reuse ;  /* 0x00008f004b327a23 */ /* 0x100fe2000001088d */
[C---:B------:R-:W-:Y:S01]  /*7df0*/  FSETP.NEU.FTZ.AND P1, PT, R132.reuse, -INF , PT ;  /* 0xff8000008400780b */ /* 0x040fe20003f3d000 */
[----:B------:R-:W-:Y:S01]  /*7e00*/  FMUL.FTZ R66, R132, c[0x0][0x23c] ;  /* 0x00008f0084427a20 */ /* 0x000fe20000410000 */
[----:B------:R-:W1:Y:S01]  /*7e10*/  MUFU.EX2 R61, R61 ;  /* 0x0000003d003d7308 */ /* 0x000e620000000800 */
[----:B------:R-:W-:-:S02]  /*7e20*/  FFMA.FTZ R49, R240, c[0x0][0x23c], -R141 ;  /* 0x00008f00f0317a23 */ /* 0x000fc4000001088d */
[--C-:B------:R-:W-:Y:S01]  /*7e30*/  FFMA.FTZ R46, R241, c[0x0][0x23c], -R141.reuse ;  /* 0x00008f00f12e7a23 */ /* 0x100fe2000001088d */
[----:B------:R-:W-:Y:S01]  /*7e40*/  FSEL R66, R66, RZ, P1 ;  /* 0x000000ff42427208 */ /* 0x000fe20000800000 */
[--C-:B------:R-:W-:Y:S02]  /*7e50*/  FFMA.FTZ R45, R243, c[0x0][0x23c], -R141.reuse ;  /* 0x00008f00f32d7a23 */ /* 0x100fe4000001088d */
[--C-:B------:R-:W-:Y:S01]  /*7e60*/  FFMA.FTZ R3, R242, c[0x0][0x23c], -R141.reuse ;  /* 0x00008f00f2037a23 */ /* 0x100fe2000001088d */
[----:B------:R-:W-:Y:S01]  /*7e70*/  MUFU.EX2 R59, R59 ;  /* 0x0000003b003b7308 */ /* 0x000fe20000000800 */
[--C-:B------:R-:W-:Y:S02]  /*7e80*/  FFMA.FTZ R63, R56, c[0x0][0x23c], -R66.reuse ;  /* 0x00008f00383f7a23 */ /* 0x100fe40000010842 */
[--C-:B------:R-:W-:Y:S02]  /*7e90*/  FFMA.FTZ R64, R8, c[0x0][0x23c], -R66.reuse ;  /* 0x00008f0008407a23 */ /* 0x100fe40000010842 */
[--C-:B------:R-:W-:Y:S01]  /*7ea0*/  FFMA.FTZ R62, R58, c[0x0][0x23c], -R66.reuse ;  /* 0x00008f003a3e7a23 */ /* 0x100fe20000010842 */
[----:B------:R-:W-:Y:S01]  /*7eb0*/  LDSM.16.MT88.4 R8, [R216+0x10800] ;  /* 0x01080000d808783b */ /* 0x000fe20000004200 */
[--C-:B------:R-:W-:Y:S01]  /*7ec0*/  FFMA.FTZ R56, R68, c[0x0][0x23c], -R66.reuse ;  /* 0x00008f0044387a23 */ /* 0x100fe20000010842 */
[----:B------:R-:W2:Y:S01]  /*7ed0*/  MUFU.EX2 R55, R55 ;  /* 0x0000003700377308 */ /* 0x000ea20000000800 */
[----:B------:R-:W-:Y:S01]  /*7ee0*/  FFMA.FTZ R58, R5, c[0x0][0x23c], -R141 ;  /* 0x00008f00053a7a23 */ /* 0x000fe2000001088d */
[----:B-1----:R-:W-:Y:S01]  /*7ef0*/  F2FP.PACK_AB R68, R60, R61 ;  /* 0x0000003d3c44723e */ /* 0x002fe200000000ff */
[----:B------:R-:W1:Y:S01]  /*7f00*/  LDSM.16.MT88.4 R4, [R212+0x10000] ;  /* 0x01000000d404783b */ /* 0x000e620000004200 */
[----:B------:R-:W-:-:S02]  /*7f10*/  FFMA.FTZ R57, R57, c[0x0][0x23c], -R66 ;  /* 0x00008f0039397a23 */ /* 0x000fc40000010842 */
[--C-:B------:R-:W-:Y:S02]  /*7f20*/  FFMA.FTZ R52, R74, c[0x0][0x23c], -R66.reuse ;  /* 0x00008f004a347a23 */ /* 0x100fe40000010842 */
[----:B------:R-:W-:Y:S01]  /*7f30*/  MUFU.EX2 R64, R64 ;  /* 0x0000004000407308 */ /* 0x000fe20000000800 */
[--C-:B------:R-:W-:Y:S02]  /*7f40*/  FFMA.FTZ R51, R73, c[0x0][0x23c], -R66.reuse ;  /* 0x00008f0049337a23 */ /* 0x100fe40000010842 */
[--C-:B------:R-:W-:Y:S02]  /*7f50*/  FFMA.FTZ R48, R72, c[0x0][0x23c], -R66.reuse ;  /* 0x00008f0048307a23 */ /* 0x100fe40000010842 */
[--C-:B------:R-:W-:Y:S02]  /*7f60*/  FFMA.FTZ R47, R238, c[0x0][0x23c], -R66.reuse ;  /* 0x00008f00ee2f7a23 */ /* 0x100fe40000010842 */
[--C-:B------:R-:W-:Y:S01]  /*7f70*/  FFMA.FTZ R44, R239, c[0x0][0x23c], -R66.reuse ;  /* 0x00008f00ef2c7a23 */ /* 0x100fe20000010842 */
[----:B------:R-:W3:Y:S01]  /*7f80*/  MUFU.EX2 R63, R63 ;  /* 0x0000003f003f7308 */ /* 0x000ee20000000800 */
[----:B--2---:R-:W-:Y:S01]  /*7f90*/  F2FP.PACK_AB R70, R55, R59 ;  /* 0x0000003b3746723e */ /* 0x004fe200000000ff */
[--C-:B------:R-:W-:Y:S01]  /*7fa0*/  FFMA.FTZ R41, R237, c[0x0][0x23c], -R66.reuse ;  /* 0x00008f00ed297a23 */ /* 0x100fe20000010842 */
[----:B------:R-:W-:Y:S01]  /*7fb0*/  LEA R239, P1, R135, c[0x0][0x168], 0x1 ;  /* 0x00005a0087ef7a11 */ /* 0x000fe200078208ff */
[----:B------:R-:W-:-:S02]  /*7fc0*/  FFMA.FTZ R2, R148, c[0x0][0x23c], -R66 ;  /* 0x00008f0094027a23 */ /* 0x000fc40000010842 */
[--C-:B------:R-:W-:Y:S01]  /*7fd0*/  FFMA.FTZ R148, R147, c[0x0][0x23c], -R141.reuse ;  /* 0x00008f0093947a23 */ /* 0x100fe2000001088d */
[----:B------:R-:W-:Y:S01]  /*7fe0*/  LEA.HI.X R238, R135, c[0x0][0x16c], R134, 0x1, P1 ;  /* 0x00005b0087ee7a11 */ /* 0x000fe200008f0c86 */
[----:B------:R-:W-:Y:S01]  /*7ff0*/  MUFU.EX2 R62, R62 ;  /* 0x0000003e003e7308 */ /* 0x000fe20000000800 */
[--C-:B------:R-:W-:Y:S02]  /*8000*/  FFMA.FTZ R145, R145, c[0x0][0x23c], -R141.reuse ;  /* 0x00008f0091917a23 */ /* 0x100fe4000001088d */
[--C-:B------:R-:W-:Y:S02]  /*8010*/  FFMA.FTZ R146, R146, c[0x0][0x23c], -R141.reuse ;  /* 0x00008f0092927a23 */ /* 0x100fe4000001088d */
[----:B------:R-:W-:Y:S02]  /*8020*/  FFMA.FTZ R147, R236, c[0x0][0x23c], -R141 ;  /* 0x00008f00ec937a23 */ /* 0x000fe4000001088d */
[--C-:B------:R-:W-:Y:S01]  /*8030*/  FFMA.FTZ R149, R149, c[0x0][0x23c], -R66.reuse ;  /* 0x00008f0095957a23 */ /* 0x100fe20000010842 */
        /* <DEDUP_REMOVED lines=10> */
[----:B--2---:R-:W-:Y:S01]  /*80e0*/  F2FP.PACK_AB R71, R56, R62 ;  /* 0x0000003e3847723e */ /* 0x004fe200000000ff */
        /* <DEDUP_REMOVED lines=24> */
[----:B------:R-:W3:Y:S01]  /*8270*/  MUFU.EX2 R52, R52 ;  /* 0x0000003400347308 */ /* 0x000ee20000000800 */
        /* <DEDUP_REMOVED lines=11> */
[----:B------:R-:W4:Y:S01]  /*8330*/  MUFU.EX2 R48, R48 ;  /* 0x0000003000307308 */ /* 0x000f220000000800 */
[----:B------:R-:W-:-:S02]  /*8340*/  FFMA.FTZ R240, R140, c[0x0][0x23c], -R141 ;  /* 0x00008f008cf07a23 */ /* 0x000fc4000001088d */
[----:B------:R-:W-:Y:S02]  /*8350*/  FFMA.FTZ R241, R65, c[0x0][0x23c], -R66 ;  /* 0x00008f0041f17a23 */ /* 0x000fe40000010842 */
[----:B------:R-:W-:Y:S01]  /*8360*/  FADD.FTZ R59, R55, R59 ;  /* 0x0000003b373b7221 */ /* 0x000fe20000010000 */
[C---:B------:R-:W-:Y:S01]  /*8370*/  HMMA.16816.F32 R112, R68.reuse, R108, RZ ;  /* 0x0000006c4470723c */ /* 0x040fe200000018ff */
[----:B------:R-:W-:Y:S01]  /*8380*/  FADD.FTZ R62, R56, R62 ;  /* 0x0000003e383e7221 */ /* 0x000fe20000010000 */
        /* <DEDUP_REMOVED lines=67> */
[C---:B--2---:R-:W-:Y:S02]  /*87c0*/  HMMA.16816.F32 R72, R4.reuse, R12, R72 ;  /* 0x0000000c0448723c */ /* 0x044fe40000001848 */
[----:B------:R-:W2:Y:S06]  /*87d0*/  MUFU.EX2 R175, R175 ;  /* 0x000000af00af7308 */ /* 0x000eac0000000800 */
[----:B------:R-:W-:Y:S01]  /*87e0*/  HMMA.16816.F32 R68, R4, R14, R68 ;  /* 0x0000000e0444723c */ /* 0x000fe20000001844 */
[----:B------:R-:W2:Y:S01]  /*87f0*/  LDSM.16.MT88.4 R12, [R216+0x11000] ;  /* 0x01100000d80c783b */ /* 0x000ea20000004200 */
        /* <DEDUP_REMOVED lines=23> */
[----:B------:R-:W1:Y:S05]  /*8970*/  LDSM.16.MT88.4 R16, [R213+0xd800] ;  /* 0x00d80000d510783b */ /* 0x000e6a0000004200 */
[----:B------:R-:W1:Y:S02]  /*8980*/  MUFU.EX2 R160, R160 ;  /* 0x000000a000a07308 */ /* 0x000e640000000800 */
        /* <DEDUP_REMOVED lines=99> */
[C---:B------:R-:W-:Y:S01]  /*8fc0*/  F2FP.PACK_AB R4, R175.reuse, R176 ;  /* 0x000000b0af04723e */ /* 0x040fe200000000ff */
        /* <DEDUP_REMOVED lines=45> */
[----:B-1----:R-:W-:Y:S02]  /*92a0*/  HMMA.16816.F32 R112, R4, R16, R112 ;  /* 0x000000100470723c */ /* 0x002fe40000001870 */
[----:B------:R-:W-:-:S06]  /*92b0*/  FADD.FTZ R152, R32, R152 ;  /* 0x0000009820987221 */ /* 0x000fcc0000010000 */
        /* <DEDUP_REMOVED lines=23> */
[----:B------:R-:W2:Y:S03]  /*9430*/  MUFU.EX2 R25, R25 ;  /* 0x0000001900197308 */ /* 0x000ea60000000800 */
[C---:B-1----:R-:W-:Y:S05]  /*9440*/  HMMA.16816.F32 R80, R4.reuse, R16, R80 ;  /* 0x000000100450723c */ /* 0x042fea0000001850 */
[----:B------:R-:W1:Y:S01]  /*9450*/  MUFU.EX2 R26, R26 ;  /* 0x0000001a001a7308 */ /* 0x000e620000000800 */
[----:B-----5:R-:W-:Y:S02]  /*9460*/  FADD.FTZ R157, R24, R157 ;  /* 0x0000009d189d7221 */ /* 0x020fe40000010000 */
[----:B------:R-:W-:Y:S01]  /*9470*/  HMMA.16816.F32 R76, R4, R18, R76 ;  /* 0x00000012044c723c */ /* 0x000fe2000000184c */
[----:B------:R-:W5:Y:S04]  /*9480*/  LDSM.16.MT88.4 R16, [R213+0xf800] ;  /* 0x00f80000d510783b */ /* 0x000f680000004200 */
[----:B------:R-:W3:Y:S01]  /*9490*/  MUFU.EX2 R27, R27 ;  /* 0x0000001b001b7308 */ /* 0x000ee20000000800 */
[----:B--2---:R-:W-:-:S02]  /*94a0*/  FADD.FTZ R157, R25, R157 ;  /* 0x0000009d199d7221 */ /* 0x004fc40000010000 */
[C---:B----4-:R-:W-:Y:S05]  /*94b0*/  HMMA.16816.F32 R72, R4.reuse, R20, R72 ;  /* 0x000000140448723c */ /* 0x050fea0000001848 */
[----:B------:R-:W2:Y:S01]  /*94c0*/  MUFU.EX2 R29, R29 ;  /* 0x0000001d001d7308 */ /* 0x000ea20000000800 */
[----:B-1----:R-:W-:Y:S02]  /*94d0*/  FADD.FTZ R157, R26, R157 ;  /* 0x0000009d1a9d7221 */ /* 0x002fe40000010000 */
[----:B------:R-:W-:Y:S01]  /*94e0*/  HMMA.16816.F32 R68, R4, R22, R68 ;  /* 0x000000160444723c */ /* 0x000fe20000001844 */
[----:B---3--:R-:W-:-:S06]  /*94f0*/  FADD.FTZ R152, R27, R152 ;  /* 0x000000981b987221 */ /* 0x008fcc0000010000 */
[----:B------:R-:W-:Y:S02]  /*9500*/  F2FP.PACK_AB R4, R25, R24 ;  /* 0x000000181904723e */ /* 0x000fe400000000ff */
[C---:B------:R-:W-:Y:S01]  /*9510*/  F2FP.PACK_AB R5, R28.reuse, R27 ;  /* 0x0000001b1c05723e */ /* 0x040fe200000000ff */
[----:B------:R-:W-:Y:S01]  /*9520*/  FADD.FTZ R152, R28, R152 ;  /* 0x000000981c987221 */ /* 0x000fe20000010000 */
[C---:B------:R-:W-:Y:S01]  /*9530*/  F2FP.PACK_AB R6, R240.reuse, R26 ;  /* 0x0000001af006723e */ /* 0x040fe200000000ff */
        /* <DEDUP_REMOVED lines=89> */
.L_x_3687:
[----:B------:R-:W-:-:S04]  /*9ad0*/  LEA R6, -R38, RZ, 0x7 ;  /* 0x000000ff26067211 */ /* 0x000fc800078e39ff */
[----:B------:R-:W-:Y:S02]  /*9ae0*/  SHF.R.S32.HI R5, RZ, 0x1f, R6 ;  /* 0x0000001fff057819 */ /* 0x000fe40000011406 */
.L_x_3688:
        /* <DEDUP_REMOVED lines=68> */
[-C--:B------:R-:W-:Y:S01]  /*9f30*/  @!P2 LEA R30, P5, R4, R137.reuse, 0x1 ;  /* 0x00000089041ea211 */ /* 0x080fe200078a08ff */
        /* <DEDUP_REMOVED lines=12> */
[C---:B------:R-:W-:Y:S01]  /*a000*/  @!P1 IADD3 R6, P5, R7.reuse, R42, RZ ;  /* 0x0000002a07069210 */ /* 0x040fe20007fbe0ff */
[----:B------:R-:W-:Y:S01]  /*a010*/  @P2 STS.128 [R231+0xd800], RZ ;  /* 0x00d800ffe7002388 */ /* 0x000fe20000000c00 */
[----:B------:R-:W-:Y:S02]  /*a020*/  IADD3 R4, P4, R228, R7, RZ ;  /* 0x00000007e4047210 */ /* 0x000fe40007f9e0ff */
[--C-:B------:R-:W-:Y:S01]  /*a030*/  @!P2 LEA.HI.X R9, R7, R136, R5.reuse, 0x1, P6 ;  /* 0x000000880709a211 */ /* 0x100fe200030f0c05 */
        /* <DEDUP_REMOVED lines=59> */
[----:B----4-:R-:W-:Y:S04]  /*a3f0*/  LDSM.16.M88.4 R20, [R222] ;  /* 0x00000000de14783b */ /* 0x010fe80000000200 */
[----:B------:R-:W4:Y:S04]  /*a400*/  LDSM.16.M88.4 R136, [R221+0x4800] ;  /* 0x00480000dd88783b */ /* 0x000f280000000200 */
[----:B------:R-:W2:Y:S04]  /*a410*/  LDSM.16.M88.4 R60, [R221+0x5000] ;  /* 0x00500000dd3c783b */ /* 0x000ea80000000200 */
[----:B------:R-:W2:Y:S04]  /*a420*/  LDSM.16.M88.4 R52, [R221+0x5800] ;  /* 0x00580000dd34783b */ /* 0x000ea80000000200 */
[----:B------:R-:W-:Y:S04]  /*a430*/  LDSM.16.M88.4 R144, [R220] ;  /* 0x00000000dc90783b */ /* 0x000fe80000000200 */
[----:B-----5:R-:W-:Y:S04]  /*a440*/  LDSM.16.M88.4 R16, [R219] ;  /* 0x00000000db10783b */ /* 0x020fe80000000200 */
[----:B-1----:R-:W1:Y:S04]  /*a450*/  LDSM.16.M88.4 R4, [R221+0x4000] ;  /* 0x00400000dd04783b */ /* 0x002e680000000200 */
[----:B------:R-:W5:Y:S04]  /*a460*/  LDSM.16.M88.4 R44, [R221+0x6000] ;  /* 0x00600000dd2c783b */ /* 0x000f680000000200 */
[----:B------:R-:W3:Y:S04]  /*a470*/  LDSM.16.M88.4 R36, [R221+0x6800] ;  /* 0x00680000dd24783b */ /* 0x000ee80000000200 */
[----:B------:R-:W3:Y:S04]  /*a480*/  LDSM.16.M88.4 R28, [R221+0x7000] ;  /* 0x00700000dd1c783b */ /* 0x000ee80000000200 */
[----:B------:R-:W3:Y:S04]  /*a490*/  LDSM.16.M88.4 R156, [R221+0x7800] ;  /* 0x00780000dd9c783b */ /* 0x000ee80000000200 */
[----:B------:R-:W3:Y:S01]  /*a4a0*/  LDSM.16.M88.4 R152, [R211] ;  /* 0x00000000d398783b */ /* 0x000ee20000000200 */
[C---:B----4-:R-:W-:Y:S03]  /*a4b0*/  HMMA.16816.F32 R140, R20.reuse, R136, RZ ;  /* 0x00000088148c723c */ /* 0x050fe600000018ff */
[----:B------:R-:W4:Y:S04]  /*a4c0*/  LDSM.16.M88.4 R148, [R210] ;  /* 0x00000000d294783b */ /* 0x000f280000000200 */
[----:B--2---:R-:W2:Y:S01]  /*a4d0*/  LDSM.16.M88.4 R12, [R209] ;  /* 0x00000000d10c783b */ /* 0x004ea20000000200 */
[C---:B------:R-:W-:Y:S03]  /*a4e0*/  HMMA.16816.F32 R64, R20.reuse, R60, RZ ;  /* 0x0000003c1440723c */ /* 0x040fe600000018ff */
[----:B------:R-:W-:Y:S04]  /*a4f0*/  LDSM.16.M88.4 R160, [R206] ;  /* 0x00000000cea0783b */ /* 0x000fe80000000200 */
        /* <DEDUP_REMOVED lines=8> */
[C---:B------:R-:W-:Y:S08]  /*a580*/  HMMA.16816.F32 R136, R20.reuse, R138, RZ ;  /* 0x0000008a1488723c */ /* 0x040ff000000018ff */
[C---:B------:R-:W-:Y:S08]  /*a590*/  HMMA.16816.F32 R60, R20.reuse, R62, RZ ;  /* 0x0000003e143c723c */ /* 0x040ff000000018ff */
[----:B------:R-:W-:Y:S08]  /*a5a0*/  HMMA.16816.F32 R52, R20, R54, RZ ;  /* 0x000000361434723c */ /* 0x000ff000000018ff */
[C---:B------:R-:W-:Y:S08]  /*a5b0*/  HMMA.16816.F32 R8, R144.reuse, R16, R8 ;  /* 0x000000109008723c */ /* 0x040ff00000001808 */
[----:B------:R-:W-:Y:S01]  /*a5c0*/  HMMA.16816.F32 R4, R144, R18, R4 ;  /* 0x000000129004723c */ /* 0x000fe20000001804 */
[----:B------:R-:W1:Y:S07]  /*a5d0*/  LDSM.16.M88.4 R16, [R208] ;  /* 0x00000000d010783b */ /* 0x000e6e0000000200 */
[C---:B-----5:R-:W-:Y:S08]  /*a5e0*/  HMMA.16816.F32 R48, R20.reuse, R44, RZ ;  /* 0x0000002c1430723c */ /* 0x060ff000000018ff */
[C---:B---3--:R-:W-:Y:S08]  /*a5f0*/  HMMA.16816.F32 R40, R20.reuse, R36, RZ ;  /* 0x000000241428723c */ /* 0x048ff000000018ff */
[C---:B------:R-:W-:Y:S08]  /*a600*/  HMMA.16816.F32 R32, R20.reuse, R28, RZ ;  /* 0x0000001c1420723c */ /* 0x040ff000000018ff */
[C---:B------:R-:W-:Y:S08]  /*a610*/  HMMA.16816.F32 R44, R20.reuse, R46, RZ ;  /* 0x0000002e142c723c */ /* 0x040ff000000018ff */
[C---:B------:R-:W-:Y:S08]  /*a620*/  HMMA.16816.F32 R36, R20.reuse, R38, RZ ;  /* 0x000000261424723c */ /* 0x040ff000000018ff */
[C---:B------:R-:W-:Y:S08]  /*a630*/  HMMA.16816.F32 R28, R20.reuse, R30, RZ ;  /* 0x0000001e141c723c */ /* 0x040ff000000018ff */
[C---:B------:R-:W-:Y:S08]  /*a640*/  HMMA.16816.F32 R24, R20.reuse, R156, RZ ;  /* 0x0000009c1418723c */ /* 0x040ff000000018ff */
[----:B------:R-:W-:Y:S01]  /*a650*/  HMMA.16816.F32 R20, R20, R158, RZ ;  /* 0x0000009e1414723c */ /* 0x000fe200000018ff */
[----:B------:R-:W3:Y:S07]  /*a660*/  LDSM.16.M88.4 R156, [R207] ;  /* 0x00000000cf9c783b */ /* 0x000eee0000000200 */
[C---:B------:R-:W-:Y:S08]  /*a670*/  HMMA.16816.F32 R140, R144.reuse, R152, R140 ;  /* 0x00000098908c723c */ /* 0x040ff0000000188c */
[C---:B------:R-:W-:Y:S01]  /*a680*/  HMMA.16816.F32 R136, R144.reuse, R154, R136 ;  /* 0x0000009a9088723c */ /* 0x040fe20000001888 */
[----:B------:R-:W-:Y:S07]  /*a690*/  LDSM.16.M88.4 R152, [R218] ;  /* 0x00000000da98783b */ /* 0x000fee0000000200 */
[C---:B----4-:R-:W-:Y:S08]  /*a6a0*/  HMMA.16816.F32 R64, R144.reuse, R148, R64 ;  /* 0x000000949040723c */ /* 0x050ff00000001840 */
[C---:B------:R-:W-:Y:S01]  /*a6b0*/  HMMA.16816.F32 R60, R144.reuse, R150, R60 ;  /* 0x00000096903c723c */ /* 0x040fe2000000183c */
[----:B------:R-:W4:Y:S07]  /*a6c0*/  LDSM.16.M88.4 R148, [R205] ;  /* 0x00000000cd94783b */ /* 0x000f2e0000000200 */
        /* <DEDUP_REMOVED lines=11> */
[----:B------:R-:W5:Y:S07]  /*a780*/  LDSM.16.M88.4 R160, [R215+0x7800] ;  /* 0x00780000d7a0783b */ /* 0x000f6e0000000200 */
[C---:B----4-:R-:W-:Y:S08]  /*a790*/  HMMA.16816.F32 R24, R144.reuse, R148, R24 ;  /* 0x000000949018723c */ /* 0x050ff00000001818 */
[----:B------:R-:W-:Y:S01]  /*a7a0*/  HMMA.16816.F32 R20, R144, R150, R20 ;  /* 0x000000969014723c */ /* 0x000fe20000001814 */
[----:B------:R-:W-:Y:S04]  /*a7b0*/  LDSM.16.M88.4 R148, [R204] ;  /* 0x00000000cc94783b */ /* 0x000fe80000000200 */
[----:B------:R-:W-:Y:S03]  /*a7c0*/  LDSM.16.M88.4 R144, [R204+0x800] ;  /* 0x00080000cc90783b */ /* 0x000fe60000000200 */
[C---:B--2---:R-:W-:Y:S08]  /*a7d0*/  HMMA.16816.F32 R8, R152.reuse, R12, R8 ;  /* 0x0000000c9808723c */ /* 0x044ff00000001808 */
[C---:B------:R-:W-:Y:S01]  /*a7e0*/  HMMA.16816.F32 R4, R152.reuse, R14, R4 ;  /* 0x0000000e9804723c */ /* 0x040fe20000001804 */
[----:B------:R-:W2:Y:S07]  /*a7f0*/  LDSM.16.M88.4 R12, [R217] ;  /* 0x00000000d90c783b */ /* 0x000eae0000000200 */
        /* <DEDUP_REMOVED lines=19> */
[----:B------:R-:W-:Y:S01]  /*a930*/  HMMA.16816.F32 R20, R152, R162, R20 ;  /* 0x000000a29814723c */ /* 0x000fe20000001814 */
[----:B------:R-:W4:Y:S04]  /*a940*/  LDSM.16.M88.4 R152, [R204+0x2000] ;  /* 0x00200000cc98783b */ /* 0x000f280000000200 */
[----:B------:R-:W-:Y:S03]  /*a950*/  LDSM.16.M88.4 R160, [R221+0x9800] ;  /* 0x00980000dda0783b */ /* 0x000fe60000000200 */
[C---:B--2---:R-:W-:Y:S08]  /*a960*/  HMMA.16816.F32 R8, R12.reuse, R148, R8 ;  /* 0x000000940c08723c */ /* 0x044ff00000001808 */
[C---:B------:R-:W-:Y:S01]  /*a970*/  HMMA.16816.F32 R4, R12.reuse, R150, R4 ;  /* 0x000000960c04723c */ /* 0x040fe20000001804 */
[----:B------:R-:W2:Y:S07]  /*a980*/  LDSM.16.M88.4 R148, [R204+0x2800] ;  /* 0x00280000cc94783b */ /* 0x000eae0000000200 */
[C---:B------:R-:W-:Y:S08]  /*a990*/  HMMA.16816.F32 R140, R12.reuse, R144, R140 ;  /* 0x000000900c8c723c */ /* 0x040ff0000000188c */
[C---:B------:R-:W-:Y:S01]  /*a9a0*/  HMMA.16816.F32 R136, R12.reuse, R146, R136 ;  /* 0x000000920c88723c */ /* 0x040fe20000001888 */
[----:B------:R-:W5:Y:S07]  /*a9b0*/  LDSM.16.M88.4 R144, [R204+0x3000] ;  /* 0x00300000cc90783b */ /* 0x000f6e0000000200 */
        /* <DEDUP_REMOVED lines=17> */
[----:B------:R-:W-:Y:S04]  /*aad0*/  LDSM.16.M88.4 R16, [R220+0x2000] ;  /* 0x00200000dc10783b */ /* 0x000fe80000000200 */
[----:B------:R-:W1:Y:S03]  /*aae0*/  LDSM.16.M88.4 R12, [R203] ;  /* 0x00000000cb0c783b */ /* 0x000e660000000200 */
[C---:B------:R-:W-:Y:S08]  /*aaf0*/  HMMA.16816.F32 R140, R172.reuse, R168, R140 ;  /* 0x000000a8ac8c723c */ /* 0x040ff0000000188c */
[C---:B------:R-:W-:Y:S01]  /*ab00*/  HMMA.16816.F32 R136, R172.reuse, R170, R136 ;  /* 0x000000aaac88723c */ /* 0x040fe20000001888 */
[----:B------:R-:W1:Y:S07]  /*ab10*/  LDSM.16.M88.4 R168, [R202] ;  /* 0x00000000caa8783b */ /* 0x000e6e0000000200 */
[C---:B------:R-:W-:Y:S08]  /*ab20*/  HMMA.16816.F32 R4, R172.reuse, R178, R4 ;  /* 0x000000b2ac04723c */ /* 0x040ff00000001804 */
[C---:B------:R-:W-:Y:S08]  /*ab30*/  HMMA.16816.F32 R8, R172.reuse, R176, R8 ;  /* 0x000000b0ac08723c */ /* 0x040ff00000001808 */
[C---:B------:R-:W-:Y:S07]  /*ab40*/  HMMA.16816.F32 R64, R172.reuse, R164, R64 ;  /* 0x000000a4ac40723c */ /* 0x040fee0000001840 */
[----:B------:R-:W-:Y:S01]  /*ab50*/  IMAD R164, R230, 0x80, R229 ;  /* 0x00000080e6a47824 */ /* 0x000fe200078e02e5 */
[----:B------:R-:W-:Y:S03]  /*ab60*/  HMMA.16816.F32 R60, R172, R166, R60 ;  /* 0x000000a6ac3c723c */ /* 0x000fe6000000183c */
[----:B------:R-:W-:Y:S01]  /*ab70*/  I2F R176, R164 ;  /* 0x000000a400b07306 */ /* 0x000fe20000201400 */
[----:B------:R-:W-:-:S02]  /*ab80*/  IADD3 R177, R164, 0x10, RZ ;  /* 0x00000010a4b17810 */ /* 0x000fc40007ffe0ff */
[C---:B------:R-:W-:Y:S02]  /*ab90*/  IADD3 R179, R164.reuse, 0x11, RZ ;  /* 0x00000011a4b37810 */ /* 0x040fe40007ffe0ff */
[C---:B------:R-:W-:Y:S01]  /*aba0*/  HMMA.16816.F32 R56, R172.reuse, R160, R56 ;  /* 0x000000a0ac38723c */ /* 0x040fe20000001838 */
[C---:B------:R-:W-:Y:S02]  /*abb0*/  IADD3 R166, R164.reuse, 0x1, RZ ;  /* 0x00000001a4a67810 */ /* 0x040fe40007ffe0ff */
[----:B------:R-:W-:Y:S01]  /*abc0*/  I2F R178, R179 ;  /* 0x000000b300b27306 */ /* 0x000fe20000201400 */
[C---:B------:R-:W-:Y:S02]  /*abd0*/  IADD3 R183, R164.reuse, 0x18, RZ ;  /* 0x00000018a4b77810 */ /* 0x040fe40007ffe0ff */
[C---:B------:R-:W-:Y:S02]  /*abe0*/  IADD3 R185, R164.reuse, 0x19, RZ ;  /* 0x00000019a4b97810 */ /* 0x040fe40007ffe0ff */
[----:B------:R-:W-:Y:S01]  /*abf0*/  HMMA.16816.F32 R52, R172, R162, R52 ;  /* 0x000000a2ac34723c */ /* 0x000fe20000001834 */
[----:B------:R-:W-:Y:S01]  /*ac00*/  LDSM.16.M88.4 R160, [R215+0x8800] ;  /* 0x00880000d7a0783b */ /* 0x000fe20000000200 */
[C---:B------:R-:W-:Y:S01]  /*ac10*/  IADD3 R187, R164.reuse, 0x20, RZ ;  /* 0x00000020a4bb7810 */ /* 0x040fe20007ffe0ff */
[----:B------:R-:W-:Y:S01]  /*ac20*/  I2F R165, R166 ;  /* 0x000000a600a57306 */ /* 0x000fe20000201400 */
[----:B------:R-:W-:-:S02]  /*ac30*/  IADD3 R189, R164, 0x21, RZ ;  /* 0x00000021a4bd7810 */ /* 0x000fc40007ffe0ff */
[C---:B------:R-:W-:Y:S02]  /*ac40*/  ISETP.GE.AND P3, PT, R166.reuse, R181, PT ;  /* 0x000000b5a600720c */ /* 0x040fe40003f66270 */
[C---:B---3--:R-:W-:Y:S01]  /*ac50*/  HMMA.16816.F32 R48, R172.reuse, R156, R48 ;  /* 0x0000009cac30723c */ /* 0x048fe20000001830 */
[----:B------:R-:W-:Y:S02]  /*ac60*/  ISETP.GE.AND P5, PT, R166, R180, PT ;  /* 0x000000b4a600720c */ /* 0x000fe40003fa6270 */
[----:B------:R-:W-:Y:S01]  /*ac70*/  I2F R182, R183 ;  /* 0x000000b700b67306 */ /* 0x000fe20000201400 */
[C---:B------:R-:W-:Y:S02]  /*ac80*/  IADD3 R194, R164.reuse, 0x29, RZ ;  /* 0x00000029a4c27810 */ /* 0x040fe40007ffe0ff */
[C---:B------:R-:W-:Y:S02]  /*ac90*/  IADD3 R191, R164.reuse, 0x28, RZ ;  /* 0x00000028a4bf7810 */ /* 0x040fe40007ffe0ff */
[----:B------:R-:W-:Y:S01]  /*aca0*/  HMMA.16816.F32 R44, R172, R158, R44 ;  /* 0x0000009eac2c723c */ /* 0x000fe2000000182c */
[----:B------:R-:W-:Y:S01]  /*acb0*/  LDSM.16.M88.4 R156, [R200] ;  /* 0x00000000c89c783b */ /* 0x000fe20000000200 */
[C---:B------:R-:W-:Y:S01]  /*acc0*/  IADD3 R192, R164.reuse, 0x30, RZ ;  /* 0x00000030a4c07810 */ /* 0x040fe20007ffe0ff */
[----:B------:R-:W-:Y:S01]  /*acd0*/  I2F R184, R185 ;  /* 0x000000b900b87306 */ /* 0x000fe20000201400 */
[----:B------:R-:W-:-:S02]  /*ace0*/  IADD3 R247, R164, 0x38, RZ ;  /* 0x00000038a4f77810 */ /* 0x000fc40007ffe0ff */
[C---:B------:R-:W-:Y:S02]  /*acf0*/  IADD3 R250, R164.reuse, 0x41, RZ ;  /* 0x00000041a4fa7810 */ /* 0x040fe40007ffe0ff */
[C---:B----4-:R-:W-:Y:S01]  /*ad00*/  HMMA.16816.F32 R40, R172.reuse, R152, R40 ;  /* 0x00000098ac28723c */ /* 0x050fe20000001828 */
[C---:B------:R-:W-:Y:S02]  /*ad10*/  IADD3 R251, R164.reuse, 0x48, RZ ;  /* 0x00000048a4fb7810 */ /* 0x040fe40007ffe0ff */
[----:B------:R-:W-:Y:S05]  /*ad20*/  I2F R186, R187 ;  /* 0x000000bb00ba7306 */ /* 0x000fea0000201400 */
[C---:B------:R-:W-:Y:S03]  /*ad30*/  HMMA.16816.F32 R36, R172.reuse, R154, R36 ;  /* 0x0000009aac24723c */ /* 0x040fe60000001824 */
[----:B------:R-:W-:Y:S05]  /*ad40*/  I2F R188, R189 ;  /* 0x000000bd00bc7306 */ /* 0x000fea0000201400 */
[C---:B--2---:R-:W-:Y:S03]  /*ad50*/  HMMA.16816.F32 R32, R172.reuse, R148, R32 ;  /* 0x00000094ac20723c */ /* 0x044fe60000001820 */
[----:B------:R-:W-:Y:S05]  /*ad60*/  I2F R193, R194 ;  /* 0x000000c200c17306 */ /* 0x000fea0000201400 */
[C---:B------:R-:W-:Y:S01]  /*ad70*/  HMMA.16816.F32 R28, R172.reuse, R150, R28 ;  /* 0x00000096ac1c723c */ /* 0x040fe2000000181c */
[----:B------:R-:W2:Y:S02]  /*ad80*/  LDSM.16.M88.4 R148, [R201] ;  /* 0x00000000c994783b */ /* 0x000ea40000000200 */
[----:B------:R-:W-:Y:S05]  /*ad90*/  I2F R190, R191 ;  /* 0x000000bf00be7306 */ /* 0x000fea0000201400 */
[C---:B-----5:R-:W-:Y:S03]  /*ada0*/  HMMA.16816.F32 R24, R172.reuse, R144, R24 ;  /* 0x00000090ac18723c */ /* 0x060fe60000001818 */
[----:B------:R-:W-:Y:S05]  /*adb0*/  I2F R195, R192 ;  /* 0x000000c000c37306 */ /* 0x000fea0000201400 */
[----:B------:R-:W-:Y:S01]  /*adc0*/  HMMA.16816.F32 R172, R172, R146, R20 ;  /* 0x00000092acac723c */ /* 0x000fe20000001814 */
[----:B------:R-:W-:Y:S02]  /*add0*/  LDSM.16.M88.4 R144, [R218+0x2000] ;  /* 0x00200000da90783b */ /* 0x000fe40000000200 */
[----:B------:R-:W-:Y:S02]  /*ade0*/  I2F R245, R247 ;  /* 0x000000f700f57306 */ /* 0x000fe40000201400 */
[----:B------:R-:W3:Y:S03]  /*adf0*/  LDSM.16.M88.4 R20, [R215+0x8000] ;  /* 0x00800000d714783b */ /* 0x000ee60000000200 */
[C---:B-1----:R-:W-:Y:S03]  /*ae00*/  HMMA.16816.F32 R4, R16.reuse, R14, R4 ;  /* 0x0000000e1004723c */ /* 0x042fe60000001804 */
[----:B------:R-:W-:Y:S05]  /*ae10*/  I2F R166, R250 ;  /* 0x000000fa00a67306 */ /* 0x000fea0000201400 */
[C---:B------:R-:W-:Y:S01]  /*ae20*/  HMMA.16816.F32 R8, R16.reuse, R12, R8 ;  /* 0x0000000c1008723c */ /* 0x040fe20000001808 */
[----:B------:R-:W-:Y:S02]  /*ae30*/  LDSM.16.M88.4 R12, [R204+0x4000] ;  /* 0x00400000cc0c783b */ /* 0x000fe40000000200 */
[----:B------:R-:W-:Y:S05]  /*ae40*/  I2F R252, R251 ;  /* 0x000000fb00fc7306 */ /* 0x000fea0000201400 */
[C---:B------:R-:W-:Y:S01]  /*ae50*/  HMMA.16816.F32 R152, R16.reuse, R168, R140 ;  /* 0x000000a81098723c */ /* 0x040fe2000000188c */
[----:B------:R-:W1:Y:S06]  /*ae60*/  LDSM.16.M88.4 R140, [R217+0x2000] ;  /* 0x00200000d98c783b */ /* 0x000e6c0000000200 */
[----:B------:R-:W-:Y:S01]  /*ae70*/  IADD3 R168, R164, 0x8, RZ ;  /* 0x00000008a4a87810 */ /* 0x000fe20007ffe0ff */
[----:B--2---:R-:W-:Y:S03]  /*ae80*/  HMMA.16816.F32 R64, R16, R148, R64 ;  /* 0x000000941040723c */ /* 0x004fe60000001840 */
[----:B------:R2:W-:Y:S01]  /*ae90*/  I2F R167, R168 ;  /* 0x000000a800a77306 */ /* 0x0005e20000201400 */
[----:B------:R-:W-:-:S02]  /*aea0*/  ISETP.GE.AND P6, PT, R168, R181, PT ;  /* 0x000000b5a800720c */ /* 0x000fc40003fc6270 */
[----:B------:R-:W-:Y:S02]  /*aeb0*/  ISETP.GE.AND P4, PT, R168, R180, PT ;  /* 0x000000b4a800720c */ /* 0x000fe40003f86270 */
[----:B------:R-:W-:Y:S01]  /*aec0*/  HMMA.16816.F32 R60, R16, R150, R60 ;  /* 0x00000096103c723c */ /* 0x000fe2000000183c */
[----:B------:R-:W4:Y:S07]  /*aed0*/  LDSM.16.M88.4 R148, [R199] ;  /* 0x00000000c794783b */ /* 0x000f2e0000000200 */
[----:B---3--:R-:W-:Y:S01]  /*aee0*/  HMMA.16816.F32 R4, R144, R22, R4 ;  /* 0x000000169004723c */ /* 0x008fe20000001804 */
[----:B--2---:R-:W-:-:S07]  /*aef0*/  IADD3 R168, R164, 0x49, RZ ;  /* 0x00000049a4a87810 */ /* 0x004fce0007ffe0ff */
[----:B------:R-:W-:Y:S01]  /*af00*/  HMMA.16816.F32 R8, R144, R20, R8 ;  /* 0x000000149008723c */ /* 0x000fe20000001808 */
[----:B------:R-:W-:Y:S07]  /*af10*/  LDSM.16.M88.4 R20, [R204+0x4800] ;  /* 0x00480000cc14783b */ /* 0x000fee0000000200 */
[----:B------:R-:W-:Y:S01]  /*af20*/  HMMA.16816.F32 R136, R16, R170, R136 ;  /* 0x000000aa1088723c */ /* 0x000fe20000001888 */
[----:B------:R-:W-:Y:S06]  /*af30*/  I2F R171, R177 ;  /* 0x000000b100ab7306 */ /* 0x000fec0000201400 */
[----:B------:R-:W-:Y:S01]  /*af40*/  IADD3 R170, R164, 0x9, RZ ;  /* 0x00000009a4aa7810 */ /* 0x000fe20007ffe0ff */
[C---:B-1----:R-:W-:Y:S03]  /*af50*/  HMMA.16816.F32 R4, R140.reuse, R14, R4 ;  /* 0x0000000e8c04723c */ /* 0x042fe60000001804 */
[----:B------:R-:W-:Y:S05]  /*af60*/  I2F R169, R170 ;  /* 0x000000aa00a97306 */ /* 0x000fea0000201400 */
[----:B------:R-:W-:Y:S01]  /*af70*/  HMMA.16816.F32 R8, R140, R12, R8 ;  /* 0x0000000c8c08723c */ /* 0x000fe20000001808 */
[----:B------:R-:W1:Y:S07]  /*af80*/  LDSM.16.M88.4 R12, [R215+0x9000] ;  /* 0x00900000d70c783b */ /* 0x000e6e0000000200 */
[----:B----4-:R-:W-:Y:S08]  /*af90*/  HMMA.16816.F32 R48, R16, R148, R48 ;  /* 0x000000941030723c */ /* 0x010ff00000001830 */
[----:B------:R-:W-:Y:S01]  /*afa0*/  FMUL.FTZ R4, R4, c[0x0][0x2ec] ;  /* 0x0000bb0004047a20 */ /* 0x000fe20000410000 */
[----:B------:R-:W-:Y:S01]  /*afb0*/  HMMA.16816.F32 R152, R144, R160, R152 ;  /* 0x000000a09098723c */ /* 0x000fe20000001898 */
[----:B------:R-:W-:-:S02]  /*afc0*/  FMUL.FTZ R5, R5, c[0x0][0x2ec] ;  /* 0x0000bb0005057a20 */ /* 0x000fc40000410000 */
[----:B------:R-:W-:Y:S01]  /*afd0*/  FMUL.FTZ R6, R6, c[0x0][0x2ec] ;  /* 0x0000bb0006067a20 */ /* 0x000fe20000410000 */
[----:B------:R-:W-:Y:S01]  /*afe0*/  MUFU.TANH R236, R4 ;  /* 0x0000000400ec7308 */ /* 0x000fe20000002400 */
[----:B------:R-:W-:Y:S02]  /*aff0*/  FMUL.FTZ R7, R7, c[0x0][0x2ec] ;  /* 0x0000bb0007077a20 */ /* 0x000fe40000410000 */
[----:B------:R-:W-:Y:S01]  /*b000*/  FMUL.FTZ R9, R9, c[0x0][0x2ec] ;  /* 0x0000bb0009097a20 */ /* 0x000fe20000410000 */
[----:B------:R-:W-:Y:S01]  /*b010*/  HMMA.16816.F32 R136, R144, R162, R136 ;  /* 0x000000a29088723c */ /* 0x000fe20000001888 */
[----:B------:R-:W-:Y:S01]  /*b020*/  LDSM.16.M88.4 R160, [R204+0x5000] ;  /* 0x00500000cca0783b */ /* 0x000fe20000000200 */
[----:B------:R-:W-:Y:S02]  /*b030*/  FMUL.FTZ R11, R11, c[0x0][0x2ec] ;  /* 0x0000bb000b0b7a20 */ /* 0x000fe40000410000 */
[----:B------:R-:W-:Y:S01]  /*b040*/  MUFU.TANH R148, R5 ;  /* 0x0000000500947308 */ /* 0x000fe20000002400 */
[----:B------:R-:W-:-:S03]  /*b050*/  FMUL.FTZ R8, R8, c[0x0][0x2ec] ;  /* 0x0000bb0008087a20 */ /* 0x000fc60000410000 */
[C---:B------:R-:W-:Y:S04]  /*b060*/  HMMA.16816.F32 R56, R16.reuse, R156, R56 ;  /* 0x0000009c1038723c */ /* 0x040fe80000001838 */
[----:B------:R-:W-:Y:S04]  /*b070*/  MUFU.TANH R149, R6 ;  /* 0x0000000600957308 */ /* 0x000fe80000002400 */
[----:B------:R-:W-:Y:S01]  /*b080*/  HMMA.16816.F32 R52, R16, R158, R52 ;  /* 0x0000009e1034723c */ /* 0x000fe20000001834 */
[----:B------:R-:W2:Y:S03]  /*b090*/  LDSM.16.M88.4 R156, [R198] ;  /* 0x00000000c69c783b */ /* 0x000ea60000000200 */
[----:B------:R3:W-:Y:S04]  /*b0a0*/  MUFU.TANH R237, R7 ;  /* 0x0000000700ed7308 */ /* 0x0007e80000002400 */
[C---:B-1----:R-:W-:Y:S04]  /*b0b0*/  HMMA.16816.F32 R64, R144.reuse, R12, R64 ;  /* 0x0000000c9040723c */ /* 0x042fe80000001840 */
[----:B------:R-:W1:Y:S04]  /*b0c0*/  MUFU.TANH R9, R9 ;  /* 0x0000000900097308 */ /* 0x000e680000002400 */
[----:B------:R-:W-:Y:S01]  /*b0d0*/  HMMA.16816.F32 R60, R144, R14, R60 ;  /* 0x0000000e903c723c */ /* 0x000fe2000000183c */
[----:B------:R-:W-:Y:S03]  /*b0e0*/  LDSM.16.M88.4 R12, [R197] ;  /* 0x00000000c50c783b */ /* 0x000fe60000000200 */
[----:B------:R-:W-:Y:S01]  /*b0f0*/  MUFU.TANH R11, R11 ;  /* 0x0000000b000b7308 */ /* 0x000fe20000002400 */
[----:B---3--:R-:W3:Y:S03]  /*b100*/  LDSM.16.M88.4 R4, [R215+0x9800] ;  /* 0x00980000d704783b */ /* 0x008ee60000000200 */
[----:B------:R-:W-:Y:S01]  /*b110*/  HMMA.16816.F32 R152, R140, R20, R152 ;  /* 0x000000148c98723c */ /* 0x000fe20000001898 */
[----:B-1----:R-:W-:-:S03]  /*b120*/  FFMA.FTZ R9, R0, R165, R9 ;  /* 0x000000a500097223 */ /* 0x002fc60000010009 */
[----:B------:R-:W1:Y:S04]  /*b130*/  MUFU.TANH R8, R8 ;  /* 0x0000000800087308 */ /* 0x000e680000002400 */
[----:B------:R-:W-:Y:S01]  /*b140*/  HMMA.16816.F32 R136, R140, R22, R136 ;  /* 0x000000168c88723c */ /* 0x000fe20000001888 */
[----:B------:R-:W4:Y:S01]  /*b150*/  LDSM.16.M88.4 R20, [R204+0x5800] ;  /* 0x00580000cc14783b */ /* 0x000f220000000200 */
[----:B------:R-:W-:Y:S02]  /*b160*/  FSEL R9, R9, -INF , !P3 ;  /* 0xff80000009097808 */ /* 0x000fe40005800000 */
[----:B------:R-:W-:-:S04]  /*b170*/  ISETP.GE.AND P3, PT, R170, R181, PT ;  /* 0x000000b5aa00720c */ /* 0x000fc80003f66270 */
[----:B------:R-:W-:Y:S01]  /*b180*/  HMMA.16816.F32 R44, R16, R150, R44 ;  /* 0x00000096102c723c */ /* 0x000fe2000000182c */
[----:B-1----:R-:W-:-:S07]  /*b190*/  FFMA.FTZ R8, R0, R176, R8 ;  /* 0x000000b000087223 */ /* 0x002fce0000010008 */
[C---:B--2---:R-:W-:Y:S01]  /*b1a0*/  HMMA.16816.F32 R40, R16.reuse, R156, R40 ;  /* 0x0000009c1028723c */ /* 0x044fe20000001828 */
[----:B------:R-:W-:Y:S02]  /*b1b0*/  FMUL.FTZ R152, R152, c[0x0][0x2ec] ;  /* 0x0000bb0098987a20 */ /* 0x000fe40000410000 */
[----:B------:R-:W-:Y:S02]  /*b1c0*/  FMUL.FTZ R153, R153, c[0x0][0x2ec] ;  /* 0x0000bb0099997a20 */ /* 0x000fe40000410000 */
[----:B------:R-:W-:Y:S01]  /*b1d0*/  FMUL.FTZ R150, R155, c[0x0][0x2ec] ;  /* 0x0000bb009b967a20 */ /* 0x000fe20000410000 */
[----:B------:R-:W-:Y:S01]  /*b1e0*/  IADD3 R155, R164, 0x31, RZ ;  /* 0x00000031a49b7810 */ /* 0x000fe20007ffe0ff */
[----:B------:R-:W-:Y:S01]  /*b1f0*/  FMUL.FTZ R154, R154, c[0x0][0x2ec] ;  /* 0x0000bb009a9a7a20 */ /* 0x000fe20000410000 */
[----:B------:R-:W-:Y:S01]  /*b200*/  HMMA.16816.F32 R36, R16, R158, R36 ;  /* 0x0000009e1024723c */ /* 0x000fe20000001824 */
[----:B------:R-:W-:Y:S01]  /*b210*/  FMUL.FTZ R136, R136, c[0x0][0x2ec] ;  /* 0x0000bb0088887a20 */ /* 0x000fe20000410000 */
[----:B------:R-:W1:Y:S01]  /*b220*/  MUFU.TANH R152, R152 ;  /* 0x0000009800987308 */ /* 0x000e620000002400 */
[----:B------:R-:W-:-:S02]  /*b230*/  FMUL.FTZ R137, R137, c[0x0][0x2ec] ;  /* 0x0000bb0089897a20 */ /* 0x000fc40000410000 */
[----:B------:R-:W-:Y:S02]  /*b240*/  FMUL.FTZ R138, R138, c[0x0][0x2ec] ;  /* 0x0000bb008a8a7a20 */ /* 0x000fe40000410000 */
[----:B------:R-:W-:Y:S01]  /*b250*/  FMUL.FTZ R139, R139, c[0x0][0x2ec] ;  /* 0x0000bb008b8b7a20 */ /* 0x000fe20000410000 */
[C---:B---3--:R-:W-:Y:S02]  /*b260*/  HMMA.16816.F32 R56, R144.reuse, R4, R56 ;  /* 0x000000049038723c */ /* 0x048fe40000001838 */
[----:B------:R-:W-:Y:S06]  /*b270*/  MUFU.TANH R153, R153 ;  /* 0x0000009900997308 */ /* 0x000fec0000002400 */
[----:B------:R-:W-:Y:S01]  /*b280*/  HMMA.16816.F32 R52, R144, R6, R52 ;  /* 0x000000069034723c */ /* 0x000fe20000001834 */
[----:B------:R-:W2:Y:S01]  /*b290*/  LDSM.16.M88.4 R4, [R215+0xa000] ;  /* 0x00a00000d704783b */ /* 0x000ea20000000200 */
[----:B------:R-:W-:Y:S06]  /*b2a0*/  MUFU.TANH R150, R150 ;  /* 0x0000009600967308 */ /* 0x000fec0000002400 */
[C---:B------:R-:W-:Y:S02]  /*b2b0*/  HMMA.16816.F32 R32, R16.reuse, R12, R32 ;  /* 0x0000000c1020723c */ /* 0x040fe40000001820 */
[----:B------:R-:W-:Y:S06]  /*b2c0*/  MUFU.TANH R154, R154 ;  /* 0x0000009a009a7308 */ /* 0x000fec0000002400 */
[----:B------:R-:W-:Y:S01]  /*b2d0*/  HMMA.16816.F32 R28, R16, R14, R28 ;  /* 0x0000000e101c723c */ /* 0x000fe2000000181c */
[----:B------:R-:W3:Y:S01]  /*b2e0*/  LDSM.16.M88.4 R12, [R215+0xa800] ;  /* 0x00a80000d70c783b */ /* 0x000ee20000000200 */
[----:B------:R-:W-:Y:S06]  /*b2f0*/  MUFU.TANH R136, R136 ;  /* 0x0000008800887308 */ /* 0x000fec0000002400 */
[C---:B------:R-:W-:Y:S02]  /*b300*/  HMMA.16816.F32 R60, R140.reuse, R162, R60 ;  /* 0x000000a28c3c723c */ /* 0x040fe4000000183c */
[----:B------:R-:W-:Y:S06]  /*b310*/  MUFU.TANH R151, R137 ;  /* 0x0000008900977308 */ /* 0x000fec0000002400 */
[C---:B----4-:R-:W-:Y:S02]  /*b320*/  HMMA.16816.F32 R56, R140.reuse, R20, R56 ;  /* 0x000000148c38723c */ /* 0x050fe40000001838 */
[----:B------:R-:W-:Y:S06]  /*b330*/  MUFU.TANH R156, R139 ;  /* 0x0000008b009c7308 */ /* 0x000fec0000002400 */
[----:B------:R-:W-:Y:S01]  /*b340*/  HMMA.16816.F32 R52, R140, R22, R52 ;  /* 0x000000168c34723c */ /* 0x000fe20000001834 */
[----:B------:R-:W4:Y:S01]  /*b350*/  LDSM.16.M88.4 R20, [R204+0x6000] ;  /* 0x00600000cc14783b */ /* 0x000f220000000200 */
[----:B------:R-:W5:Y:S06]  /*b360*/  MUFU.TANH R138, R138 ;  /* 0x0000008a008a7308 */ /* 0x000f6c0000002400 */
[----:B--2---:R-:W-:Y:S01]  /*b370*/  HMMA.16816.F32 R48, R144, R4, R48 ;  /* 0x000000049030723c */ /* 0x004fe20000001830 */
[----:B------:R-:W-:Y:S01]  /*b380*/  FMUL.FTZ R63, R63, c[0x0][0x2ec] ;  /* 0x0000bb003f3f7a20 */ /* 0x000fe20000410000 */
[----:B------:R-:W-:Y:S01]  /*b390*/  I2F R137, R155 ;  /* 0x0000009b00897306 */ /* 0x000fe20000201400 */
[----:B------:R-:W-:-:S02]  /*b3a0*/  FMUL.FTZ R61, R61, c[0x0][0x2ec] ;  /* 0x0000bb003d3d7a20 */ /* 0x000fc40000410000 */
[----:B------:R-:W-:Y:S02]  /*b3b0*/  FMUL.FTZ R60, R60, c[0x0][0x2ec] ;  /* 0x0000bb003c3c7a20 */ /* 0x000fe40000410000 */
[----:B------:R-:W-:Y:S01]  /*b3c0*/  FMUL.FTZ R62, R62, c[0x0][0x2ec] ;  /* 0x0000bb003e3e7a20 */ /* 0x000fe20000410000 */
[C---:B------:R-:W-:Y:S01]  /*b3d0*/  HMMA.16816.F32 R44, R144.reuse, R6, R44 ;  /* 0x00000006902c723c */ /* 0x040fe2000000182c */
[----:B------:R-:W2:Y:S01]  /*b3e0*/  LDSM.16.M88.4 R4, [R215+0xb000] ;  /* 0x00b00000d704783b */ /* 0x000ea20000000200 */
[----:B------:R-:W-:Y:S01]  /*b3f0*/  FMUL.FTZ R56, R56, c[0x0][0x2ec] ;  /* 0x0000bb0038387a20 */ /* 0x000fe20000410000 */
[----:B------:R-:W-:Y:S01]  /*b400*/  MUFU.TANH R61, R61 ;  /* 0x0000003d003d7308 */ /* 0x000fe20000002400 */
[----:B------:R-:W-:Y:S02]  /*b410*/  FMUL.FTZ R57, R57, c[0x0][0x2ec] ;  /* 0x0000bb0039397a20 */ /* 0x000fe40000410000 */
[----:B------:R-:W-:Y:S02]  /*b420*/  FMUL.FTZ R58, R58, c[0x0][0x2ec] ;  /* 0x0000bb003a3a7a20 */ /* 0x000fe40000410000 */
[----:B---3--:R-:W-:Y:S01]  /*b430*/  HMMA.16816.F32 R40, R144, R12, R40 ;  /* 0x0000000c9028723c */ /* 0x008fe20000001828 */
[----:B------:R-:W-:-:S02]  /*b440*/  FMUL.FTZ R59, R59, c[0x0][0x2ec] ;  /* 0x0000bb003b3b7a20 */ /* 0x000fc40000410000 */
[----:B------:R-:W-:Y:S01]  /*b450*/  MUFU.TANH R162, R58 ;  /* 0x0000003a00a27308 */ /* 0x000fe20000002400 */
[----:B------:R-:W-:Y:S02]  /*b460*/  FMUL.FTZ R55, R55, c[0x0][0x2ec] ;  /* 0x0000bb0037377a20 */ /* 0x000fe40000410000 */
[----:B------:R-:W-:Y:S02]  /*b470*/  FMUL.FTZ R52, R52, c[0x0][0x2ec] ;  /* 0x0000bb0034347a20 */ /* 0x000fe40000410000 */
[----:B------:R-:W-:Y:S01]  /*b480*/  HMMA.16816.F32 R36, R144, R14, R36 ;  /* 0x0000000e9024723c */ /* 0x000fe20000001824 */
[----:B------:R-:W3:Y:S01]  /*b490*/  LDSM.16.M88.4 R12, [R196] ;  /* 0x00000000c40c783b */ /* 0x000ee20000000200 */
[----:B------:R-:W-:Y:S01]  /*b4a0*/  FMUL.FTZ R54, R54, c[0x0][0x2ec] ;  /* 0x0000bb0036367a20 */ /* 0x000fe20000410000 */
[----:B------:R-:W-:Y:S01]  /*b4b0*/  MUFU.TANH R163, R59 ;  /* 0x0000003b00a37308 */ /* 0x000fe20000002400 */
[----:B------:R-:W-:-:S04]  /*b4c0*/  FMUL.FTZ R53, R53, c[0x0][0x2ec] ;  /* 0x0000bb0035357a20 */ /* 0x000fc80000410000 */
[C---:B------:R-:W-:Y:S03]  /*b4d0*/  HMMA.16816.F32 R64, R140.reuse, R160, R64 ;  /* 0x000000a08c40723c */ /* 0x040fe60000001840 */
[----:B------:R-:W-:Y:S05]  /*b4e0*/  MUFU.TANH R160, R63 ;  /* 0x0000003f00a07308 */ /* 0x000fea0000002400 */
[C---:B----4-:R-:W-:Y:S03]  /*b4f0*/  HMMA.16816.F32 R48, R140.reuse, R20, R48 ;  /* 0x000000148c30723c */ /* 0x050fe60000001830 */
[----:B------:R-:W-:Y:S05]  /*b500*/  MUFU.TANH R63, R56 ;  /* 0x00000038003f7308 */ /* 0x000fea0000002400 */
[----:B------:R-:W-:Y:S01]  /*b510*/  HMMA.16816.F32 R44, R140, R22, R44 ;  /* 0x000000168c2c723c */ /* 0x000fe2000000182c */
[----:B------:R-:W4:Y:S02]  /*b520*/  LDSM.16.M88.4 R20, [R204+0x7000] ;  /* 0x00700000cc14783b */ /* 0x000f240000000200 */
[----:B------:R1:W-:Y:S05]  /*b530*/  MUFU.TANH R161, R57 ;  /* 0x0000003900a17308 */ /* 0x0003ea0000002400 */
[----:B--2---:R-:W-:Y:S01]  /*b540*/  HMMA.16816.F32 R32, R144, R4, R32 ;  /* 0x000000049020723c */ /* 0x004fe20000001820 */
[----:B------:R-:W-:-:S02]  /*b550*/  FMUL.FTZ R67, R67, c[0x0][0x2ec] ;  /* 0x0000bb0043437a20 */ /* 0x000fc40000410000 */
[----:B------:R-:W-:Y:S01]  /*b560*/  FMUL.FTZ R64, R64, c[0x0][0x2ec] ;  /* 0x0000bb0040407a20 */ /* 0x000fe20000410000 */
[----:B------:R2:W-:Y:S01]  /*b570*/  MUFU.TANH R242, R55 ;  /* 0x0000003700f27308 */ /* 0x0005e20000002400 */
[----:B------:R-:W-:Y:S02]  /*b580*/  FMUL.FTZ R65, R65, c[0x0][0x2ec] ;  /* 0x0000bb0041417a20 */ /* 0x000fe40000410000 */
[----:B------:R-:W-:Y:S01]  /*b590*/  FMUL.FTZ R66, R66, c[0x0][0x2ec] ;  /* 0x0000bb0042427a20 */ /* 0x000fe20000410000 */
[----:B------:R-:W-:Y:S01]  /*b5a0*/  HMMA.16816.F32 R28, R144, R6, R28 ;  /* 0x00000006901c723c */ /* 0x000fe2000000181c */
[----:B------:R-:W4:Y:S01]  /*b5b0*/  LDSM.16.M88.4 R4, [R215+0xb800] ;  /* 0x00b80000d704783b */ /* 0x000f220000000200 */
[----:B------:R-:W-:Y:S02]  /*b5c0*/  FMUL.FTZ R48, R48, c[0x0][0x2ec] ;  /* 0x0000bb0030307a20 */ /* 0x000fe40000410000 */
[----:B------:R5:W5:Y:S01]  /*b5d0*/  MUFU.TANH R139, R64 ;  /* 0x00000040008b7308 */ /* 0x000b620000002400 */
[----:B-1----:R-:W1:Y:S01]  /*b5e0*/  LDSM.16.M88.4 R56, [R204+0x6800] ;  /* 0x00680000cc38783b */ /* 0x002e620000000200 */
[----:B------:R-:W-:-:S02]  /*b5f0*/  FMUL.FTZ R50, R50, c[0x0][0x2ec] ;  /* 0x0000bb0032327a20 */ /* 0x000fc40000410000 */
[----:B---3--:R-:W-:Y:S01]  /*b600*/  HMMA.16816.F32 R24, R16, R12, R24 ;  /* 0x0000000c1018723c */ /* 0x008fe20000001818 */
[----:B------:R-:W-:Y:S02]  /*b610*/  FMUL.FTZ R45, R45, c[0x0][0x2ec] ;  /* 0x0000bb002d2d7a20 */ /* 0x000fe40000410000 */
[----:B------:R-:W-:Y:S01]  /*b620*/  FMUL.FTZ R44, R44, c[0x0][0x2ec] ;  /* 0x0000bb002c2c7a20 */ /* 0x000fe20000410000 */
[----:B------:R3:W3:Y:S01]  /*b630*/  MUFU.TANH R157, R65 ;  /* 0x00000041009d7308 */ /* 0x0006e20000002400 */
[----:B--2---:R-:W-:Y:S01]  /*b640*/  FFMA.FTZ R55, R0, R171, R152 ;  /* 0x000000ab00377223 */ /* 0x004fe20000010098 */
[C---:B------:R-:W-:Y:S01]  /*b650*/  IADD3 R152, R164.reuse, 0x58, RZ ;  /* 0x00000058a4987810 */ /* 0x040fe20007ffe0ff */
[----:B------:R-:W-:Y:S01]  /*b660*/  FMUL.FTZ R49, R49, c[0x0][0x2ec] ;  /* 0x0000bb0031317a20 */ /* 0x000fe20000410000 */
[----:B------:R-:W-:Y:S01]  /*b670*/  IADD3 R13, R164, 0x40, RZ ;  /* 0x00000040a40d7810 */ /* 0x000fe20007ffe0ff */
[----:B------:R-:W-:Y:S02]  /*b680*/  FMUL.FTZ R51, R51, c[0x0][0x2ec] ;  /* 0x0000bb0033337a20 */ /* 0x000fe40000410000 */
[----:B------:R-:W-:Y:S01]  /*b690*/  FMUL.FTZ R46, R46, c[0x0][0x2ec] ;  /* 0x0000bb002e2e7a20 */ /* 0x000fe20000410000 */
[----:B------:R-:W2:Y:S01]  /*b6a0*/  MUFU.TANH R67, R67 ;  /* 0x0000004300437308 */ /* 0x000ea20000002400 */
[----:B-----5:R-:W-:-:S02]  /*b6b0*/  FFMA.FTZ R64, R0, R182, R138 ;  /* 0x000000b600407223 */ /* 0x020fc4000001008a */
[C---:B------:R-:W-:Y:S01]  /*b6c0*/  FFMA.FTZ R139, R0.reuse, R186, R139 ;  /* 0x000000ba008b7223 */ /* 0x040fe2000001008b */
[C---:B----4-:R-:W-:Y:S04]  /*b6d0*/  HMMA.16816.F32 R32, R140.reuse, R20, R32 ;  /* 0x000000148c20723c */ /* 0x050fe80000001820 */
[----:B------:R4:W-:Y:S01]  /*b6e0*/  MUFU.TANH R248, R44 ;  /* 0x0000002c00f87308 */ /* 0x0009e20000002400 */
[C---:B---3--:R-:W-:Y:S02]  /*b6f0*/  FFMA.FTZ R65, R0.reuse, R171, R154 ;  /* 0x000000ab00417223 */ /* 0x048fe4000001009a */
[CC--:B------:R-:W-:Y:S01]  /*b700*/  FFMA.FTZ R157, R0.reuse, R188.reuse, R157 ;  /* 0x000000bc009d7223 */ /* 0x0c0fe2000001009d */
[----:B------:R-:W-:Y:S04]  /*b710*/  HMMA.16816.F32 R28, R140, R22, R28 ;  /* 0x000000168c1c723c */ /* 0x000fe8000000181c */
[----:B------:R3:W5:Y:S01]  /*b720*/  MUFU.TANH R158, R66 ;  /* 0x00000042009e7308 */ /* 0x0007620000002400 */
[----:B--2---:R-:W-:Y:S01]  /*b730*/  FFMA.FTZ R188, R0, R188, R67 ;  /* 0x000000bc00bc7223 */ /* 0x004fe20000010043 */
[----:B------:R-:W-:-:S02]  /*b740*/  IADD3 R67, R164, 0x68, RZ ;  /* 0x00000068a4437810 */ /* 0x000fc40007ffe0ff */
[----:B------:R-:W-:Y:S01]  /*b750*/  HMMA.16816.F32 R24, R144, R4, R24 ;  /* 0x000000049018723c */ /* 0x000fe20000001818 */
[----:B----4-:R-:W-:-:S03]  /*b760*/  FFMA.FTZ R44, R0, R169, R148 ;  /* 0x000000a9002c7223 */ /* 0x010fc60000010094 */
[----:B------:R-:W2:Y:S01]  /*b770*/  MUFU.TANH R60, R60 ;  /* 0x0000003c003c7308 */ /* 0x000ea20000002400 */
[----:B------:R-:W-:Y:S02]  /*b780*/  IADD3 R148, R164, 0x50, RZ ;  /* 0x00000050a4947810 */ /* 0x000fe40007ffe0ff */
[C---:B------:R-:W-:Y:S01]  /*b790*/  FFMA.FTZ R4, R0.reuse, R165, R11 ;  /* 0x000000a500047223 */ /* 0x040fe2000001000b */
[C---:B-1----:R-:W-:Y:S01]  /*b7a0*/  HMMA.16816.F32 R40, R140.reuse, R56, R40 ;  /* 0x000000388c28723c */ /* 0x042fe20000001828 */
[----:B------:R-:W-:Y:S01]  /*b7b0*/  FFMA.FTZ R5, R0, R169, R237 ;  /* 0x000000a900057223 */ /* 0x000fe200000100ed */
[----:B------:R-:W-:Y:S01]  /*b7c0*/  FSEL R44, R44, -INF , !P3 ;  /* 0xff8000002c2c7808 */ /* 0x000fe20005800000 */
[----:B------:R-:W-:Y:S01]  /*b7d0*/  FFMA.FTZ R11, R0, R167, R149 ;  /* 0x000000a7000b7223 */ /* 0x000fe20000010095 */
[----:B------:R1:W-:Y:S01]  /*b7e0*/  MUFU.TANH R57, R45 ;  /* 0x0000002d00397308 */ /* 0x0003e20000002400 */
[----:B------:R-:W-:Y:S01]  /*b7f0*/  FSEL R4, R4, -INF , !P5 ;  /* 0xff80000004047808 */ /* 0x000fe20006800000 */
[----:B---3--:R-:W-:Y:S01]  /*b800*/  FFMA.FTZ R66, R0, R178, R150 ;  /* 0x000000b200427223 */ /* 0x008fe20000010096 */
[----:B------:R-:W-:Y:S01]  /*b810*/  ISETP.GE.AND P5, PT, R170, R180, PT ;  /* 0x000000b4aa00720c */ /* 0x000fe20003fa6270 */
[----:B------:R-:W-:Y:S01]  /*b820*/  HMMA.16816.F32 R36, R140, R58, R36 ;  /* 0x0000003a8c24723c */ /* 0x000fe20000001824 */
[----:B------:R-:W-:Y:S01]  /*b830*/  ISETP.GE.AND P3, PT, R179, R181, PT ;  /* 0x000000b5b300720c */ /* 0x000fe20003f66270 */
[C---:B-----5:R-:W-:Y:S01]  /*b840*/  FFMA.FTZ R138, R0.reuse, R186, R158 ;  /* 0x000000ba008a7223 */ /* 0x060fe2000001009e */
[----:B------:R-:W-:Y:S01]  /*b850*/  FSEL R5, R5, -INF , !P5 ;  /* 0xff80000005057808 */ /* 0x000fe20006800000 */
[----:B------:R3:W4:Y:S01]  /*b860*/  MUFU.TANH R159, R62 ;  /* 0x0000003e009f7308 */ /* 0x0007220000002400 */
[----:B------:R-:W-:Y:S01]  /*b870*/  ISETP.GE.AND P5, PT, R179, R180, PT ;  /* 0x000000b4b300720c */ /* 0x000fe20003fa6270 */
[C---:B--2---:R-:W-:Y:S01]  /*b880*/  FFMA.FTZ R154, R0.reuse, R190, R60 ;  /* 0x000000be009a7223 */ /* 0x044fe2000001003c */
[----:B------:R-:W-:Y:S01]  /*b890*/  FSEL R11, R11, -INF , !P4 ;  /* 0xff8000000b0b7808 */ /* 0x000fe20006000000 */
[C---:B------:R-:W-:Y:S01]  /*b8a0*/  FFMA.FTZ R59, R0.reuse, R178, R153 ;  /* 0x000000b2003b7223 */ /* 0x040fe20000010099 */
[----:B------:R-:W-:Y:S01]  /*b8b0*/  ISETP.GE.AND P4, PT, R177, R180, PT ;  /* 0x000000b4b100720c */ /* 0x000fe20003f86270 */
[----:B------:R-:W-:Y:S01]  /*b8c0*/  FFMA.FTZ R58, R0, R182, R136 ;  /* 0x000000b6003a7223 */ /* 0x000fe20000010088 */
[----:B------:R-:W-:Y:S01]  /*b8d0*/  FSEL R66, R66, -INF , !P5 ;  /* 0xff80000042427808 */ /* 0x000fe20006800000 */
[----:B-1----:R-:W-:Y:S01]  /*b8e0*/  FFMA.FTZ R45, R0, R167, R236 ;  /* 0x000000a7002d7223 */ /* 0x002fe200000100ec */
[----:B------:R-:W-:Y:S01]  /*b8f0*/  MUFU.TANH R244, R48 ;  /* 0x0000003000f47308 */ /* 0x000fe20000002400 */
[----:B------:R-:W-:Y:S01]  /*b900*/  FSEL R59, R59, -INF , !P3 ;  /* 0xff8000003b3b7808 */ /* 0x000fe20005800000 */
[----:B------:R-:W-:Y:S01]  /*b910*/  FMUL.FTZ R32, R32, c[0x0][0x2ec] ;  /* 0x0000bb0020207a20 */ /* 0x000fe20000410000 */
[-C--:B------:R-:W-:Y:S01]  /*b920*/  ISETP.GE.AND P3, PT, R185, R181.reuse, PT ;  /* 0x000000b5b900720c */ /* 0x080fe20003f66270 */
[----:B------:R-:W-:Y:S01]  /*b930*/  FMUL.FTZ R43, R43, c[0x0][0x2ec] ;  /* 0x0000bb002b2b7a20 */ /* 0x000fe20000410000 */
[----:B------:R-:W-:Y:S01]  /*b940*/  FSEL R45, R45, -INF , !P6 ;  /* 0xff8000002d2d7808 */ /* 0x000fe20007000000 */
[----:B------:R-:W-:Y:S01]  /*b950*/  FMUL.FTZ R40, R40, c[0x0][0x2ec] ;  /* 0x0000bb0028287a20 */ /* 0x000fe20000410000 */
[-C--:B------:R-:W-:Y:S01]  /*b960*/  ISETP.GE.AND P6, PT, R177, R181.reuse, PT ;  /* 0x000000b5b100720c */ /* 0x080fe20003fc6270 */
[----:B------:R-:W1:Y:S01]  /*b970*/  MUFU.TANH R48, R43 ;  /* 0x0000002b00307308 */ /* 0x000e620000002400 */
[----:B---3--:R-:W-:Y:S01]  /*b980*/  FFMA.FTZ R62, R0, R184, R151 ;  /* 0x000000b8003e7223 */ /* 0x008fe20000010097 */
[----:B------:R-:W-:Y:S01]  /*b990*/  ISETP.GE.AND P5, PT, R185, R180, PT ;  /* 0x000000b4b900720c */ /* 0x000fe20003fa6270 */
[----:B------:R-:W-:Y:S01]  /*b9a0*/  FMUL.FTZ R20, R36, c[0x0][0x2ec] ;  /* 0x0000bb0024147a20 */ /* 0x000fe20000410000 */
[----:B------:R-:W-:Y:S01]  /*b9b0*/  FSEL R55, R55, -INF , !P6 ;  /* 0xff80000037377808 */ /* 0x000fe20007000000 */
[C---:B------:R-:W-:Y:S01]  /*b9c0*/  FFMA.FTZ R36, R0.reuse, R184, R156 ;  /* 0x000000b800247223 */ /* 0x040fe2000001009c */
[----:B------:R-:W-:Y:S01]  /*b9d0*/  ISETP.GE.AND P6, PT, R183, R181, PT ;  /* 0x000000b5b700720c */ /* 0x000fe20003fc6270 */
[C---:B------:R-:W-:Y:S01]  /*b9e0*/  FFMA.FTZ R151, R0.reuse, R193, R61 ;  /* 0x000000c100977223 */ /* 0x040fe2000001003d */
[----:B------:R-:W-:Y:S01]  /*b9f0*/  MUFU.TANH R246, R50 ;  /* 0x0000003200f67308 */ /* 0x000fe20000002400 */
[----:B------:R-:W-:Y:S01]  /*ba00*/  FSEL R65, R65, -INF , !P4 ;  /* 0xff80000041417808 */ /* 0x000fe20006000000 */
[C---:B----4-:R-:W-:Y:S01]  /*ba10*/  FFMA.FTZ R150, R0.reuse, R190, R159 ;  /* 0x000000be00967223 */ /* 0x050fe2000001009f */
[-C--:B------:R-:W-:Y:S01]  /*ba20*/  ISETP.GE.AND P4, PT, R183, R180.reuse, PT ;  /* 0x000000b4b700720c */ /* 0x080fe20003f86270 */
[----:B------:R-:W-:Y:S01]  /*ba30*/  FFMA.FTZ R159, R0, R137, R163 ;  /* 0x00000089009f7223 */ /* 0x000fe200000100a3 */
[----:B------:R-:W-:Y:S01]  /*ba40*/  FSEL R58, R58, -INF , !P6 ;  /* 0xff8000003a3a7808 */ /* 0x000fe20007000000 */
[----:B------:R-:W-:Y:S01]  /*ba50*/  FMUL.FTZ R42, R42, c[0x0][0x2ec] ;  /* 0x0000bb002a2a7a20 */ /* 0x000fe20000410000 */
[----:B------:R-:W-:Y:S01]  /*ba60*/  ISETP.GE.AND P6, PT, R187, R181, PT ;  /* 0x000000b5bb00720c */ /* 0x000fe20003fc6270 */
[----:B------:R2:W3:Y:S01]  /*ba70*/  MUFU.TANH R50, R20 ;  /* 0x0000001400327308 */ /* 0x0004e20000002400 */
[----:B------:R-:W-:Y:S01]  /*ba80*/  FSEL R62, R62, -INF , !P3 ;  /* 0xff8000003e3e7808 */ /* 0x000fe20005800000 */
[----:B-1----:R-:W-:Y:S01]  /*ba90*/  IMAD.MOV.U32 R156, RZ, RZ, R48 ;  /* 0x000000ffff9c7224 */ /* 0x002fe200078e0030 */
[----:B------:R-:W-:Y:S01]  /*baa0*/  FSEL R36, R36, -INF , !P5 ;  /* 0xff80000024247808 */ /* 0x000fe20006800000 */
[----:B------:R-:W-:Y:S01]  /*bab0*/  FFMA.FTZ R48, R0, R137, R161 ;  /* 0x0000008900307223 */ /* 0x000fe200000100a1 */
[----:B------:R-:W-:Y:S01]  /*bac0*/  ISETP.GE.AND P3, PT, R189, R181, PT ;  /* 0x000000b5bd00720c */ /* 0x000fe20003f66270 */
[----:B------:R-:W-:Y:S01]  /*bad0*/  FMUL.FTZ R41, R41, c[0x0][0x2ec] ;  /* 0x0000bb0029297a20 */ /* 0x000fe20000410000 */
[-C--:B------:R-:W-:Y:S01]  /*bae0*/  ISETP.GE.AND P5, PT, R189, R180.reuse, PT ;  /* 0x000000b4bd00720c */ /* 0x080fe20003fa6270 */
[----:B------:R-:W-:Y:S01]  /*baf0*/  MUFU.TANH R52, R52 ;  /* 0x0000003400347308 */ /* 0x000fe20000002400 */
[----:B------:R-:W-:Y:S01]  /*bb00*/  FSEL R64, R64, -INF , !P4 ;  /* 0xff80000040407808 */ /* 0x000fe20006000000 */
[----:B------:R-:W-:Y:S01]  /*bb10*/  FMUL.FTZ R37, R37, c[0x0][0x2ec] ;  /* 0x0000bb0025257a20 */ /* 0x000fe20000410000 */
[-C--:B------:R-:W-:Y:S01]  /*bb20*/  ISETP.GE.AND P4, PT, R187, R180.reuse, PT ;  /* 0x000000b4bb00720c */ /* 0x080fe20003f86270 */
[----:B------:R-:W-:Y:S01]  /*bb30*/  FMUL.FTZ R38, R38, c[0x0][0x2ec] ;  /* 0x0000bb0026267a20 */ /* 0x000fe20000410000 */
[----:B------:R-:W-:Y:S01]  /*bb40*/  FSEL R178, R139, -INF , !P6 ;  /* 0xff8000008bb27808 */ /* 0x000fe20007000000 */
[----:B------:R-:W-:Y:S01]  /*bb50*/  FMUL.FTZ R39, R39, c[0x0][0x2ec] ;  /* 0x0000bb0027277a20 */ /* 0x000fe20000410000 */
[----:B------:R-:W-:Y:S01]  /*bb60*/  FSEL R177, R157, -INF , !P3 ;  /* 0xff8000009db17808 */ /* 0x000fe20005800000 */
[----:B------:R-:W-:Y:S01]  /*bb70*/  MUFU.TANH R54, R54 ;  /* 0x0000003600367308 */ /* 0x000fe20000002400 */
[----:B------:R-:W-:Y:S01]  /*bb80*/  FSEL R139, R188, -INF , !P5 ;  /* 0xff800000bc8b7808 */ /* 0x000fe20006800000 */
[----:B------:R-:W-:Y:S01]  /*bb90*/  FFMA.FTZ R157, R0, R195, R162 ;  /* 0x000000c3009d7223 */ /* 0x000fe200000100a2 */
[CC--:B------:R-:W-:Y:S01]  /*bba0*/  ISETP.GE.AND P3, PT, R194.reuse, R181.reuse, PT ;  /* 0x000000b5c200720c */ /* 0x0c0fe20003f66270 */
[----:B--2---:R-:W1:Y:S01]  /*bbb0*/  LDSM.16.M88.4 R20, [R204+0x7800] ;  /* 0x00780000cc14783b */ /* 0x004e620000000200 */
[-C--:B------:R-:W-:Y:S01]  /*bbc0*/  ISETP.GE.AND P5, PT, R194, R180.reuse, PT ;  /* 0x000000b4c200720c */ /* 0x080fe20003fa6270 */
[----:B------:R-:W-:Y:S01]  /*bbd0*/  FMUL.FTZ R33, R33, c[0x0][0x2ec] ;  /* 0x0000bb0021217a20 */ /* 0x000fe20000410000 */
[----:B------:R-:W-:Y:S01]  /*bbe0*/  FSEL R138, R138, -INF , !P4 ;  /* 0xff8000008a8a7808 */ /* 0x000fe20006000000 */
[----:B------:R2:W4:Y:S01]  /*bbf0*/  MUFU.TANH R243, R49 ;  /* 0x0000003100f37308 */ /* 0x0005220000002400 */
[C---:B------:R-:W-:Y:S01]  /*bc00*/  ISETP.GE.AND P6, PT, R191.reuse, R181, PT ;  /* 0x000000b5bf00720c */ /* 0x040fe20003fc6270 */
[----:B------:R-:W-:Y:S01]  /*bc10*/  FMUL.FTZ R34, R34, c[0x0][0x2ec] ;  /* 0x0000bb0022227a20 */ /* 0x000fe20000410000 */
[----:B------:R-:W-:Y:S01]  /*bc20*/  ISETP.GE.AND P4, PT, R191, R180, PT ;  /* 0x000000b4bf00720c */ /* 0x000fe20003f86270 */
[----:B---3--:R-:W-:Y:S01]  /*bc30*/  IMAD.MOV.U32 R191, RZ, RZ, R50 ;  /* 0x000000ffffbf7224 */ /* 0x008fe200078e0032 */
[----:B------:R-:W-:Y:S01]  /*bc40*/  FSEL R151, R151, -INF , !P3 ;  /* 0xff80000097977808 */ /* 0x000fe20005800000 */
[----:B------:R-:W-:Y:S01]  /*bc50*/  FFMA.FTZ R50, R0, R195, R63 ;  /* 0x000000c300327223 */ /* 0x000fe2000001003f */
[----:B------:R-:W-:Y:S01]  /*bc60*/  ISETP.GE.AND P3, PT, R155, R181, PT ;  /* 0x000000b59b00720c */ /* 0x000fe20003f66270 */
[----:B------:R3:W5:Y:S01]  /*bc70*/  MUFU.TANH R56, R51 ;  /* 0x0000003300387308 */ /* 0x0007620000002400 */
[----:B------:R-:W-:Y:S01]  /*bc80*/  FSEL R154, R154, -INF , !P6 ;  /* 0xff8000009a9a7808 */ /* 0x000fe20007000000 */
[----:B------:R-:W-:-:S04]  /*bc90*/  DEPBAR.LE SB0, 0x0 ;  /* 0x000080000000791a */ /* 0x000fc80000000000 */
[----:B------:R-:W-:Y:S02]  /*bca0*/  FSEL R150, R150, -INF , !P4 ;  /* 0xff80000096967808 */ /* 0x000fe40006000000 */
[----:B--2---:R-:W-:Y:S01]  /*bcb0*/  IADD3 R49, R164, 0x39, RZ ;  /* 0x00000039a4317810 */ /* 0x004fe20007ffe0ff */
[----:B------:R-:W-:Y:S01]  /*bcc0*/  MUFU.TANH R53, R53 ;  /* 0x0000003500357308 */ /* 0x000fe20000002400 */
[----:B------:R-:W-:Y:S01]  /*bcd0*/  ISETP.GE.AND P6, PT, R192, R181, PT ;  /* 0x000000b5c000720c */ /* 0x000fe20003fc6270 */
[----:B----4-:R-:W-:Y:S01]  /*bce0*/  FFMA.FTZ R171, R0, R166, R243 ;  /* 0x000000a600ab7223 */ /* 0x010fe200000100f3 */
[----:B------:R-:W-:Y:S02]  /*bcf0*/  ISETP.GE.AND P4, PT, R192, R180, PT ;  /* 0x000000b4c000720c */ /* 0x000fe40003f86270 */
[----:B------:R-:W-:Y:S01]  /*bd00*/  FSEL R48, R48, -INF , !P3 ;  /* 0xff80000030307808 */ /* 0x000fe20005800000 */
[C---:B---3--:R-:W-:Y:S02]  /*bd10*/  FFMA.FTZ R51, R0.reuse, R193, R160 ;  /* 0x000000c100337223 */ /* 0x048fe400000100a0 */
[----:B------:R2:W3:Y:S01]  /*bd20*/  I2F R12, R49 ;  /* 0x00000031000c7306 */ /* 0x0004e20000201400 */
[----:B------:R-:W-:Y:S01]  /*bd30*/  ISETP.GE.AND P3, PT, R49, R181, PT ;  /* 0x000000b53100720c */ /* 0x000fe20003f66270 */
[----:B------:R-:W-:Y:S01]  /*bd40*/  FFMA.FTZ R160, R0, R245, R54 ;  /* 0x000000f500a07223 */ /* 0x000fe20000010036 */
[----:B------:R-:W-:Y:S01]  /*bd50*/  FSEL R50, R50, -INF , !P6 ;  /* 0xff80000032327808 */ /* 0x000fe20007000000 */
[----:B-----5:R-:W-:Y:S01]  /*bd60*/  FFMA.FTZ R56, R0, R166, R56 ;  /* 0x000000a600387223 */ /* 0x020fe20000010038 */
[----:B------:R-:W-:-:S02]  /*bd70*/  FSEL R51, R51, -INF , !P5 ;  /* 0xff80000033337808 */ /* 0x000fc40006800000 */
[-C--:B------:R-:W-:Y:S01]  /*bd80*/  ISETP.GE.AND P5, PT, R155, R180.reuse, PT ;  /* 0x000000b49b00720c */ /* 0x080fe20003fa6270 */
[----:B------:R4:W5:Y:S01]  /*bd90*/  MUFU.TANH R249, R46 ;  /* 0x0000002e00f97308 */ /* 0x0009620000002400 */
[----:B------:R-:W-:Y:S02]  /*bda0*/  FSEL R157, R157, -INF , !P4 ;  /* 0xff8000009d9d7808 */ /* 0x000fe40006000000 */
[----:B------:R-:W-:Y:S01]  /*bdb0*/  FSEL R159, R159, -INF , !P5 ;  /* 0xff8000009f9f7808 */ /* 0x000fe20006800000 */
[----:B-1----:R-:W-:Y:S01]  /*bdc0*/  HMMA.16816.F32 R24, R140, R20, R24 ;  /* 0x000000148c18723c */ /* 0x002fe20000001818 */
[-C--:B------:R-:W-:Y:S02]  /*bdd0*/  ISETP.GE.AND P5, PT, R49, R180.reuse, PT ;  /* 0x000000b43100720c */ /* 0x080fe40003fa6270 */
[C---:B------:R-:W-:Y:S01]  /*bde0*/  ISETP.GE.AND P6, PT, R247.reuse, R181, PT ;  /* 0x000000b5f700720c */ /* 0x040fe20003fc6270 */
[C---:B--2---:R-:W-:Y:S01]  /*bdf0*/  FFMA.FTZ R49, R0.reuse, R245, R52 ;  /* 0x000000f500317223 */ /* 0x044fe20000010034 */
[----:B------:R-:W-:Y:S01]  /*be00*/  ISETP.GE.AND P4, PT, R247, R180, PT ;  /* 0x000000b4f700720c */ /* 0x000fe20003f86270 */
[CC--:B---3--:R-:W-:Y:S01]  /*be10*/  FFMA.FTZ R53, R0.reuse, R12.reuse, R53 ;  /* 0x0000000c00357223 */ /* 0x0c8fe20000010035 */
[----:B------:R-:W1:Y:S01]  /*be20*/  I2F R170, R168 ;  /* 0x000000a800aa7306 */ /* 0x000e620000201400 */
[----:B------:R-:W-:Y:S01]  /*be30*/  FFMA.FTZ R165, R0, R12, R242 ;  /* 0x0000000c00a57223 */ /* 0x000fe200000100f2 */
[----:B------:R-:W-:-:S02]  /*be40*/  FSEL R49, R49, -INF , !P6 ;  /* 0xff80000031317808 */ /* 0x000fc40007000000 */
[----:B------:R-:W-:Y:S01]  /*be50*/  FSEL R160, R160, -INF , !P4 ;  /* 0xff800000a0a07808 */ /* 0x000fe20006000000 */
[----:B----4-:R-:W-:Y:S01]  /*be60*/  FMUL.FTZ R46, R47, c[0x0][0x2ec] ;  /* 0x0000bb002f2e7a20 */ /* 0x010fe20000410000 */
[C---:B------:R-:W-:Y:S01]  /*be70*/  ISETP.GE.AND P6, PT, R13.reuse, R181, PT ;  /* 0x000000b50d00720c */ /* 0x040fe20003fc6270 */
[----:B-----5:R-:W-:Y:S01]  /*be80*/  FFMA.FTZ R166, R0, R252, R249 ;  /* 0x000000fc00a67223 */ /* 0x020fe200000100f9 */
[----:B------:R2:W3:Y:S01]  /*be90*/  I2F R47, R13 ;  /* 0x0000000d002f7306 */ /* 0x0004e20000201400 */
[----:B------:R-:W-:Y:S02]  /*bea0*/  ISETP.GE.AND P4, PT, R13, R180, PT ;  /* 0x000000b40d00720c */ /* 0x000fe40003f86270 */
[C---:B------:R-:W-:Y:S02]  /*beb0*/  IADD3 R43, R164.reuse, 0x59, RZ ;  /* 0x00000059a42b7810 */ /* 0x040fe40007ffe0ff */
[----:B------:R-:W-:Y:S02]  /*bec0*/  IADD3 R183, R164, 0x60, RZ ;  /* 0x00000060a4b77810 */ /* 0x000fe40007ffe0ff */
[----:B------:R-:W-:Y:S01]  /*bed0*/  FSEL R153, R53, -INF , !P3 ;  /* 0xff80000035997808 */ /* 0x000fe20005800000 */
[----:B------:R-:W4:Y:S01]  /*bee0*/  MUFU.TANH R46, R46 ;  /* 0x0000002e002e7308 */ /* 0x000f220000002400 */
[----:B-1----:R-:W-:Y:S01]  /*bef0*/  FFMA.FTZ R57, R0, R170, R57 ;  /* 0x000000aa00397223 */ /* 0x002fe20000010039 */
[----:B------:R-:W-:Y:S01]  /*bf00*/  FSEL R165, R165, -INF , !P5 ;  /* 0xff800000a5a57808 */ /* 0x000fe20006800000 */
[----:B------:R-:W-:Y:S01]  /*bf10*/  FMUL.FTZ R24, R24, c[0x0][0x2ec] ;  /* 0x0000bb0018187a20 */ /* 0x000fe20000410000 */
[----:B------:R-:W-:-:S02]  /*bf20*/  IADD3 R182, R164, 0x61, RZ ;  /* 0x00000061a4b67810 */ /* 0x000fc40007ffe0ff */
[----:B------:R-:W-:Y:S01]  /*bf30*/  IADD3 R61, R164, 0x70, RZ ;  /* 0x00000070a43d7810 */ /* 0x000fe20007ffe0ff */
[----:B--2---:R-:W-:Y:S01]  /*bf40*/  HMMA.16816.F32 R12, R16, R14, R172 ;  /* 0x0000000e100c723c */ /* 0x004fe200000018ac */
[CC--:B---3--:R-:W-:Y:S01]  /*bf50*/  FFMA.FTZ R244, R0.reuse, R47.reuse, R244 ;  /* 0x0000002f00f47223 */ /* 0x0c8fe200000100f4 */
[----:B------:R-:W-:Y:S01]  /*bf60*/  MUFU.TANH R40, R40 ;  /* 0x0000002800287308 */ /* 0x000fe20000002400 */
[----:B------:R-:W-:Y:S01]  /*bf70*/  FFMA.FTZ R169, R0, R47, R246 ;  /* 0x0000002f00a97223 */ /* 0x000fe200000100f6 */
[CC--:B------:R-:W-:Y:S02]  /*bf80*/  ISETP.GE.AND P3, PT, R164.reuse, R181.reuse, PT ;  /* 0x000000b5a400720c */ /* 0x0c0fe40003f66270 */
[----:B------:R-:W-:Y:S01]  /*bf90*/  ISETP.GE.AND P5, PT, R164, R180, PT ;  /* 0x000000b4a400720c */ /* 0x000fe20003fa6270 */
[----:B------:R-:W-:Y:S01]  /*bfa0*/  FFMA.FTZ R173, R0, R252, R248 ;  /* 0x000000fc00ad7223 */ /* 0x000fe200000100f8 */
[----:B------:R-:W-:Y:S01]  /*bfb0*/  FSEL R172, R244, -INF , !P6 ;  /* 0xff800000f4ac7808 */ /* 0x000fe20007000000 */
[----:B----4-:R-:W-:Y:S01]  /*bfc0*/  FFMA.FTZ R46, R0, R170, R46 ;  /* 0x000000aa002e7223 */ /* 0x010fe2000001002e */
[----:B------:R1:W-:Y:S01]  /*bfd0*/  MUFU.TANH R149, R42 ;  /* 0x0000002a00957308 */ /* 0x0003e20000002400 */
[-C--:B------:R-:W-:Y:S01]  /*bfe0*/  ISETP.GE.AND P6, PT, R250, R181.reuse, PT ;  /* 0x000000b5fa00720c */ /* 0x080fe20003fc6270 */
[----:B------:R-:W-:Y:S01]  /*bff0*/  FMUL.FTZ R17, R35, c[0x0][0x2ec] ;  /* 0x0000bb0023117a20 */ /* 0x000fe20000410000 */
[----:B------:R-:W-:Y:S01]  /*c000*/  FSEL R169, R169, -INF , !P4 ;  /* 0xff800000a9a97808 */ /* 0x000fe20006000000 */
[----:B------:R-:W-:Y:S01]  /*c010*/  FMUL.FTZ R18, R28, c[0x0][0x2ec] ;  /* 0x0000bb001c127a20 */ /* 0x000fe20000410000 */
[----:B------:R-:W-:Y:S01]  /*c020*/  FSEL R171, R171, -INF , !P6 ;  /* 0xff800000abab7808 */ /* 0x000fe20007000000 */
[----:B------:R-:W-:Y:S01]  /*c030*/  FMUL.FTZ R19, R29, c[0x0][0x2ec] ;  /* 0x0000bb001d137a20 */ /* 0x000fe20000410000 */
[----:B------:R-:W-:Y:S01]  /*c040*/  ISETP.GE.AND P4, PT, R250, R180, PT ;  /* 0x000000b4fa00720c */ /* 0x000fe20003f86270 */
[----:B------:R-:W2:Y:S01]  /*c050*/  I2F R236, R148 ;  /* 0x0000009400ec7306 */ /* 0x000ea20000201400 */
[----:B------:R-:W-:-:S02]  /*c060*/  ISETP.GE.AND P6, PT, R251, R181, PT ;  /* 0x000000b5fb00720c */ /* 0x000fc40003fc6270 */
[----:B------:R-:W-:Y:S02]  /*c070*/  FSEL R167, R56, -INF , !P4 ;  /* 0xff80000038a77808 */ /* 0x000fe40006000000 */
[----:B------:R-:W-:Y:S01]  /*c080*/  FSEL R173, R173, -INF , !P6 ;  /* 0xff800000adad7808 */ /* 0x000fe20007000000 */
[----:B------:R-:W-:Y:S01]  /*c090*/  HMMA.16816.F32 R12, R144, R6, R12 ;  /* 0x00000006900c723c */ /* 0x000fe2000000180c */
[----:B------:R-:W-:Y:S01]  /*c0a0*/  ISETP.GE.AND P4, PT, R251, R180, PT ;  /* 0x000000b4fb00720c */ /* 0x000fe20003f86270 */
[----:B------:R-:W-:Y:S01]  /*c0b0*/  MUFU.TANH R41, R41 ;  /* 0x0000002900297308 */ /* 0x000fe20000002400 */
[----:B-1----:R-:W-:Y:S02]  /*c0c0*/  IADD3 R42, R164, 0x51, RZ ;  /* 0x00000051a42a7810 */ /* 0x002fe40007ffe0ff */
[-C--:B------:R-:W-:Y:S02]  /*c0d0*/  ISETP.GE.AND P6, PT, R168, R181.reuse, PT ;  /* 0x000000b5a800720c */ /* 0x080fe40003fc6270 */
[----:B------:R-:W-:Y:S01]  /*c0e0*/  FSEL R166, R166, -INF , !P4 ;  /* 0xff800000a6a67808 */ /* 0x000fe20006000000 */
[----:B------:R-:W-:Y:S01]  /*c0f0*/  FMUL.FTZ R6, R30, c[0x0][0x2ec] ;  /* 0x0000bb001e067a20 */ /* 0x000fe20000410000 */
[----:B------:R-:W-:Y:S01]  /*c100*/  FSEL R170, R57, -INF , !P6 ;  /* 0xff80000039aa7808 */ /* 0x000fe20007000000 */
[----:B------:R-:W1:Y:S01]  /*c110*/  I2F R179, R42 ;  /* 0x0000002a00b37306 */ /* 0x000e620000201400 */
[----:B--2---:R-:W-:Y:S01]  /*c120*/  FFMA.FTZ R40, R0, R236, R40 ;  /* 0x000000ec00287223 */ /* 0x004fe20000010028 */
[----:B------:R-:W-:Y:S01]  /*c130*/  ISETP.GE.AND P4, PT, R168, R180, PT ;  /* 0x000000b4a800720c */ /* 0x000fe20003f86270 */
[----:B------:R-:W-:Y:S01]  /*c140*/  FFMA.FTZ R149, R0, R236, R149 ;  /* 0x000000ec00957223 */ /* 0x000fe20000010095 */
[----:B------:R-:W-:Y:S01]  /*c150*/  ISETP.GE.AND P6, PT, R148, R181, PT ;  /* 0x000000b59400720c */ /* 0x000fe20003fc6270 */
[----:B------:R-:W-:Y:S01]  /*c160*/  FMUL.FTZ R7, R31, c[0x0][0x2ec] ;  /* 0x0000bb001f077a20 */ /* 0x000fe20000410000 */
[----:B------:R-:W-:-:S02]  /*c170*/  FSEL R168, R46, -INF , !P4 ;  /* 0xff8000002ea87808 */ /* 0x000fc40006000000 */
[----:B------:R-:W2:Y:S01]  /*c180*/  I2F R237, R152 ;  /* 0x0000009800ed7306 */ /* 0x000ea20000201400 */
[----:B------:R-:W-:-:S04]  /*c190*/  ISETP.GE.AND P4, PT, R148, R180, PT ;  /* 0x000000b49400720c */ /* 0x000fc80003f86270 */
[----:B------:R-:W-:Y:S01]  /*c1a0*/  FSEL R158, R149, -INF , !P4 ;  /* 0xff800000959e7808 */ /* 0x000fe20006000000 */
[----:B------:R-:W-:Y:S01]  /*c1b0*/  HMMA.16816.F32 R20, R140, R22, R12 ;  /* 0x000000168c14723c */ /* 0x000fe2000000180c */
[-C--:B------:R-:W-:Y:S01]  /*c1c0*/  ISETP.GE.AND P4, PT, R42, R180.reuse, PT ;  /* 0x000000b42a00720c */ /* 0x080fe20003f86270 */
[----:B------:R-:W-:Y:S01]  /*c1d0*/  I2F R136, R43 ;  /* 0x0000002b00887306 */ /* 0x000fe20000201400 */
[CC--:B-1----:R-:W-:Y:S02]  /*c1e0*/  FFMA.FTZ R41, R0.reuse, R179.reuse, R41 ;  /* 0x000000b300297223 */ /* 0x0c2fe40000010029 */
[----:B------:R-:W-:Y:S02]  /*c1f0*/  FFMA.FTZ R156, R0, R179, R156 ;  /* 0x000000b3009c7223 */ /* 0x000fe4000001009c */
[----:B------:R-:W-:Y:S02]  /*c200*/  FMUL.FTZ R12, R25, c[0x0][0x2ec] ;  /* 0x0000bb00190c7a20 */ /* 0x000fe40000410000 */
[----:B------:R-:W-:Y:S01]  /*c210*/  FMUL.FTZ R14, R26, c[0x0][0x2ec] ;  /* 0x0000bb001a0e7a20 */ /* 0x000fe20000410000 */
[----:B------:R1:W3:Y:S01]  /*c220*/  MUFU.TANH R187, R37 ;  /* 0x0000002500bb7308 */ /* 0x0002e20000002400 */
[----:B--2---:R-:W-:Y:S01]  /*c230*/  FFMA.FTZ R162, R0, R237, R191 ;  /* 0x000000ed00a27223 */ /* 0x004fe200000100bf */
[----:B------:R-:W-:Y:S01]  /*c240*/  FSEL R156, R156, -INF , !P4 ;  /* 0xff8000009c9c7808 */ /* 0x000fe20006000000 */
[----:B------:R-:W-:Y:S01]  /*c250*/  FMUL.FTZ R13, R27, c[0x0][0x2ec] ;  /* 0x0000bb001b0d7a20 */ /* 0x000fe20000410000 */
[----:B------:R-:W-:Y:S01]  /*c260*/  ISETP.GE.AND P4, PT, R152, R180, PT ;  /* 0x000000b49800720c */ /* 0x000fe20003f86270 */
[----:B------:R-:W-:-:S03]  /*c270*/  FMUL.FTZ R15, R10, c[0x0][0x2ec] ;  /* 0x0000bb000a0f7a20 */ /* 0x000fc60000410000 */
[----:B------:R2:W4:Y:S06]  /*c280*/  MUFU.TANH R190, R38 ;  /* 0x0000002600be7308 */ /* 0x00052c0000002400 */
[----:B------:R-:W-:Y:S02]  /*c290*/  FMUL.FTZ R20, R20, c[0x0][0x2ec] ;  /* 0x0000bb0014147a20 */ /* 0x000fe40000410000 */
[----:B------:R5:W5:Y:S01]  /*c2a0*/  MUFU.TANH R63, R39 ;  /* 0x00000027003f7308 */ /* 0x000b620000002400 */
[----:B-1----:R-:W-:Y:S01]  /*c2b0*/  IADD3 R37, R164, 0x69, RZ ;  /* 0x00000069a4257810 */ /* 0x002fe20007ffe0ff */
[----:B---3--:R-:W-:-:S02]  /*c2c0*/  FFMA.FTZ R161, R0, R136, R187 ;  /* 0x0000008800a17223 */ /* 0x008fc400000100bb */
[----:B------:R-:W-:Y:S02]  /*c2d0*/  FMUL.FTZ R22, R22, c[0x0][0x2ec] ;  /* 0x0000bb0016167a20 */ /* 0x000fe40000410000 */
[----:B------:R-:W-:Y:S02]  /*c2e0*/  FMUL.FTZ R23, R23, c[0x0][0x2ec] ;  /* 0x0000bb0017177a20 */ /* 0x000fe40000410000 */
[----:B------:R1:W-:Y:S01]  /*c2f0*/  MUFU.TANH R54, R32 ;  /* 0x0000002000367308 */ /* 0x0003e20000002400 */
[----:B--2---:R-:W-:Y:S01]  /*c300*/  IADD3 R38, R164, 0x71, RZ ;  /* 0x00000071a4267810 */ /* 0x004fe20007ffe0ff */
[----:B----4-:R-:W-:Y:S02]  /*c310*/  FFMA.FTZ R155, R0, R237, R190 ;  /* 0x000000ed009b7223 */ /* 0x010fe400000100be */
[----:B------:R-:W-:-:S03]  /*c320*/  FMUL.FTZ R21, R21, c[0x0][0x2ec] ;  /* 0x0000bb0015157a20 */ /* 0x000fc60000410000 */
[----:B------:R-:W-:Y:S01]  /*c330*/  FSEL R155, R155, -INF , !P4 ;  /* 0xff8000009b9b7808 */ /* 0x000fe20006000000 */
[----:B------:R-:W2:Y:S01]  /*c340*/  I2F R185, R183 ;  /* 0x000000b700b97306 */ /* 0x000ea20000201400 */
[----:B-----5:R-:W-:Y:S01]  /*c350*/  IADD3 R39, R164, 0x78, RZ ;  /* 0x00000078a4277810 */ /* 0x020fe20007ffe0ff */
[----:B------:R-:W-:Y:S01]  /*c360*/  FFMA.FTZ R63, R0, R136, R63 ;  /* 0x00000088003f7223 */ /* 0x000fe2000001003f */
[----:B------:R-:W-:Y:S01]  /*c370*/  ISETP.GE.AND P4, PT, R43, R180, PT ;  /* 0x000000b42b00720c */ /* 0x000fe20003f86270 */
[----:B------:R-:W-:Y:S01]  /*c380*/  IMAD.MOV.U32 R136, RZ, RZ, R3 ;  /* 0x000000ffff887224 */ /* 0x000fe200078e0003 */
[----:B-1----:R-:W-:-:S03]  /*c390*/  IADD3 R32, R164, 0x79, RZ ;  /* 0x00000079a4207810 */ /* 0x002fc60007ffe0ff */
[----:B------:R-:W-:Y:S01]  /*c3a0*/  I2F R184, R182 ;  /* 0x000000b600b87306 */ /* 0x000fe20000201400 */
[----:B------:R-:W-:Y:S02]  /*c3b0*/  FSEL R164, R40, -INF , !P6 ;  /* 0xff80000028a47808 */ /* 0x000fe40007000000 */
[----:B------:R-:W-:-:S04]  /*c3c0*/  ISETP.GE.AND P6, PT, R42, R181, PT ;  /* 0x000000b52a00720c */ /* 0x000fc80003fc6270 */
[----:B------:R-:W-:Y:S01]  /*c3d0*/  FSEL R163, R41, -INF , !P6 ;  /* 0xff80000029a37808 */ /* 0x000fe20007000000 */
[----:B------:R-:W1:Y:S01]  /*c3e0*/  MUFU.TANH R52, R33 ;  /* 0x0000002100347308 */ /* 0x000e620000002400 */
[----:B------:R-:W-:Y:S01]  /*c3f0*/  ISETP.GE.AND P6, PT, R152, R181, PT ;  /* 0x000000b59800720c */ /* 0x000fe20003fc6270 */
[----:B--2---:R-:W-:Y:S01]  /*c400*/  FFMA.FTZ R54, R0, R185, R54 ;  /* 0x000000b900367223 */ /* 0x004fe20000010036 */
[----:B------:R-:W-:Y:S02]  /*c410*/  FSEL R152, R63, -INF , !P4 ;  /* 0xff8000003f987808 */ /* 0x000fe40006000000 */
[----:B------:R-:W-:Y:S02]  /*c420*/  FSEL R162, R162, -INF , !P6 ;  /* 0xff800000a2a27808 */ /* 0x000fe40007000000 */
[----:B------:R-:W-:Y:S01]  /*c430*/  ISETP.GE.AND P6, PT, R43, R181, PT ;  /* 0x000000b52b00720c */ /* 0x000fe20003fc6270 */
[----:B------:R-:W2:Y:S01]  /*c440*/  MUFU.TANH R16, R34 ;  /* 0x0000002200107308 */ /* 0x000ea20000002400 */
[----:B------:R-:W-:-:S02]  /*c450*/  ISETP.GE.AND P4, PT, R183, R180, PT ;  /* 0x000000b4b700720c */ /* 0x000fc40003f86270 */
[----:B------:R-:W-:Y:S02]  /*c460*/  FSEL R161, R161, -INF , !P6 ;  /* 0xff800000a1a17808 */ /* 0x000fe40007000000 */
[----:B------:R-:W-:-:S03]  /*c470*/  ISETP.GE.AND P6, PT, R183, R181, PT ;  /* 0x000000b5b700720c */ /* 0x000fc60003fc6270 */
[----:B------:R-:W-:Y:S01]  /*c480*/  I2F R186, R67 ;  /* 0x0000004300ba7306 */ /* 0x000fe20000201400 */
[----:B------:R-:W-:Y:S01]  /*c490*/  FSEL R149, R54, -INF , !P6 ;  /* 0xff80000036957808 */ /* 0x000fe20007000000 */
[----:B-1----:R-:W-:Y:S01]  /*c4a0*/  FFMA.FTZ R52, R0, R184, R52 ;  /* 0x000000b800347223 */ /* 0x002fe20000010034 */
[----:B------:R-:W-:-:S04]  /*c4b0*/  ISETP.GE.AND P6, PT, R182, R181, PT ;  /* 0x000000b5b600720c */ /* 0x000fc80003fc6270 */
[----:B------:R-:W-:Y:S01]  /*c4c0*/  FSEL R148, R52, -INF , !P6 ;  /* 0xff80000034947808 */ /* 0x000fe20007000000 */
[----:B------:R-:W1:Y:S01]  /*c4d0*/  MUFU.TANH R17, R17 ;  /* 0x0000001100117308 */ /* 0x000e620000002400 */
[----:B--2---:R-:W-:Y:S01]  /*c4e0*/  FFMA.FTZ R16, R0, R185, R16 ;  /* 0x000000b900107223 */ /* 0x004fe20000010010 */
[----:B------:R-:W-:-:S04]  /*c4f0*/  ISETP.GE.AND P6, PT, R67, R181, PT ;  /* 0x000000b54300720c */ /* 0x000fc80003fc6270 */
[----:B------:R-:W-:Y:S02]  /*c500*/  FSEL R145, R16, -INF , !P4 ;  /* 0xff80000010917808 */ /* 0x000fe40006000000 */
[----:B------:R-:W2:Y:S01]  /*c510*/  MUFU.TANH R18, R18 ;  /* 0x0000001200127308 */ /* 0x000ea20000002400 */
[----:B------:R-:W-:-:S07]  /*c520*/  ISETP.GE.AND P4, PT, R182, R180, PT ;  /* 0x000000b4b600720c */ /* 0x000fce0003f86270 */
[----:B------:R-:W3:Y:S01]  /*c530*/  MUFU.TANH R6, R6 ;  /* 0x0000000600067308 */ /* 0x000ee20000002400 */
[----:B-1----:R-:W-:-:S05]  /*c540*/  FFMA.FTZ R17, R0, R184, R17 ;  /* 0x000000b800117223 */ /* 0x002fca0000010011 */
[----:B------:R-:W-:Y:S02]  /*c550*/  FSEL R144, R17, -INF , !P4 ;  /* 0xff80000011907808 */ /* 0x000fe40006000000 */
[----:B------:R-:W-:Y:S01]  /*c560*/  I2F R60, R37 ;  /* 0x00000025003c7306 */ /* 0x000fe20000201400 */
[----:B--2---:R-:W-:Y:S01]  /*c570*/  FFMA.FTZ R18, R0, R186, R18 ;  /* 0x000000ba00127223 */ /* 0x004fe20000010012 */
[----:B------:R-:W-:-:S04]  /*c580*/  ISETP.GE.AND P4, PT, R67, R180, PT ;  /* 0x000000b44300720c */ /* 0x000fc80003f86270 */
[----:B------:R-:W-:Y:S02]  /*c590*/  FSEL R147, R18, -INF , !P6 ;  /* 0xff80000012937808 */ /* 0x000fe40007000000 */
[----:B------:R-:W1:Y:S01]  /*c5a0*/  MUFU.TANH R19, R19 ;  /* 0x0000001300137308 */ /* 0x000e620000002400 */
[----:B---3--:R-:W-:Y:S01]  /*c5b0*/  FFMA.FTZ R141, R0, R186, R6 ;  /* 0x000000ba008d7223 */ /* 0x008fe20000010006 */
[----:B------:R-:W-:-:S04]  /*c5c0*/  ISETP.GE.AND P6, PT, R37, R181, PT ;  /* 0x000000b52500720c */ /* 0x000fc80003fc6270 */
[----:B------:R-:W-:Y:S02]  /*c5d0*/  FSEL R141, R141, -INF , !P4 ;  /* 0xff8000008d8d7808 */ /* 0x000fe40006000000 */
[----:B------:R-:W-:Y:S01]  /*c5e0*/  I2F R189, R61 ;  /* 0x0000003d00bd7306 */ /* 0x000fe20000201400 */
[----:B------:R-:W-:-:S07]  /*c5f0*/  ISETP.GE.AND P4, PT, R37, R180, PT ;  /* 0x000000b42500720c */ /* 0x000fce0003f86270 */
[----:B------:R-:W2:Y:S01]  /*c600*/  MUFU.TANH R7, R7 ;  /* 0x0000000700077308 */ /* 0x000ea20000002400 */
[----:B-1----:R-:W-:-:S05]  /*c610*/  FFMA.FTZ R19, R0, R60, R19 ;  /* 0x0000003c00137223 */ /* 0x002fca0000010013 */
[----:B------:R-:W-:Y:S02]  /*c620*/  FSEL R146, R19, -INF , !P6 ;  /* 0xff80000013927808 */ /* 0x000fe40007000000 */
[----:B------:R-:W1:Y:S01]  /*c630*/  MUFU.TANH R24, R24 ;  /* 0x0000001800187308 */ /* 0x000e620000002400 */
[----:B------:R-:W-:-:S07]  /*c640*/  ISETP.GE.AND P6, PT, R61, R181, PT ;  /* 0x000000b53d00720c */ /* 0x000fce0003fc6270 */
[----:B------:R-:W-:Y:S01]  /*c650*/  I2F R188, R38 ;  /* 0x0000002600bc7306 */ /* 0x000fe20000201400 */
[----:B--2---:R-:W-:-:S05]  /*c660*/  FFMA.FTZ R142, R0, R60, R7 ;  /* 0x0000003c008e7223 */ /* 0x004fca0000010007 */
[----:B------:R-:W-:Y:S02]  /*c670*/  FSEL R142, R142, -INF , !P4 ;  /* 0xff8000008e8e7808 */ /* 0x000fe40006000000 */
[----:B------:R-:W2:Y:S01]  /*c680*/  MUFU.TANH R12, R12 ;  /* 0x0000000c000c7308 */ /* 0x000ea20000002400 */
[----:B-1----:R-:W-:Y:S01]  /*c690*/  FFMA.FTZ R24, R0, R189, R24 ;  /* 0x000000bd00187223 */ /* 0x002fe20000010018 */
[----:B------:R-:W-:-:S04]  /*c6a0*/  ISETP.GE.AND P4, PT, R61, R180, PT ;  /* 0x000000b43d00720c */ /* 0x000fc80003f86270 */
        /* <DEDUP_REMOVED lines=12> */
[----:B------:R-:W3:Y:S01]  /*c770*/  MUFU.TANH R10, R22 ;  /* 0x00000016000a7308 */ /* 0x000ee20000002400 */
[----:B--2---:R-:W-:-:S05]  /*c780*/  FFMA.FTZ R6, R0, R137, R6 ;  /* 0x0000008900067223 */ /* 0x004fca0000010006 */
[----:B------:R-:W-:Y:S02]  /*c790*/  FSEL R57, R6, -INF , !P6 ;  /* 0xff80000006397808 */ /* 0x000fe40007000000 */
[----:B------:R-:W-:Y:S01]  /*c7a0*/  I2F R33, R32 ;  /* 0x0000002000217306 */ /* 0x000fe20000201400 */
[----:B------:R-:W-:Y:S01]  /*c7b0*/  FSEL R6, R8, -INF , !P3 ;  /* 0xff80000008067808 */ /* 0x000fe20005800000 */
[----:B-1----:R-:W-:Y:S01]  /*c7c0*/  FFMA.FTZ R13, R0, R188, R13 ;  /* 0x000000bc000d7223 */ /* 0x002fe2000001000d */
[----:B------:R-:W-:Y:S01]  /*c7d0*/  BAR.SYNC.DEFER_BLOCKING 0x0 ;  /* 0x0000000000007b1d */ /* 0x000fe20000010000 */
[----:B------:R-:W-:Y:S02]  /*c7e0*/  ISETP.GT.AND P3, PT, R230, R224, PT ;  /* 0x000000e0e600720c */ /* 0x000fe40003f64270 */
[----:B------:R-:W-:Y:S01]  /*c7f0*/  ISETP.GE.AND P6, PT, R32, R181, PT ;  /* 0x000000b52000720c */ /* 0x000fe20003fc6270 */
[----:B---3--:R-:W-:Y:S02]  /*c800*/  FFMA.FTZ R10, R0, R137, R10 ;  /* 0x00000089000a7223 */ /* 0x008fe4000001000a */
[----:B------:R-:W1:Y:S01]  /*c810*/  MUFU.TANH R7, R15 ;  /* 0x0000000f00077308 */ /* 0x000e620000002400 */
[----:B------:R-:W-:Y:S01]  /*c820*/  FSEL R47, R13, -INF , !P4 ;  /* 0xff8000000d2f7808 */ /* 0x000fe20006000000 */
[----:B------:R-:W-:Y:S01]  /*c830*/  IMAD.MOV.U32 R137, RZ, RZ, R2 ;  /* 0x000000ffff897224 */ /* 0x000fe200078e0002 */
[----:B------:R-:W-:-:S04]  /*c840*/  ISETP.GE.AND P4, PT, R39, R180, PT ;  /* 0x000000b42700720c */ /* 0x000fc80003f86270 */
[----:B------:R-:W-:Y:S01]  /*c850*/  FSEL R52, R10, -INF , !P4 ;  /* 0xff8000000a347808 */ /* 0x000fe20006000000 */
[----:B------:R-:W2:Y:S01]  /*c860*/  MUFU.TANH R14, R21 ;  /* 0x00000015000e7308 */ /* 0x000ea20000002400 */
[----:B------:R-:W-:-:S07]  /*c870*/  ISETP.GE.AND P4, PT, R32, R180, PT ;  /* 0x000000b42000720c */ /* 0x000fce0003f86270 */
[----:B------:R-:W3:Y:S01]  /*c880*/  MUFU.TANH R23, R23 ;  /* 0x0000001700177308 */ /* 0x000ee20000002400 */
[----:B-1----:R-:W-:-:S05]  /*c890*/  FFMA.FTZ R7, R0, R176, R7 ;  /* 0x000000b000077223 */ /* 0x002fca0000010007 */
[----:B------:R-:W-:Y:S01]  /*c8a0*/  FSEL R2, R7, -INF , !P5 ;  /* 0xff80000007027808 */ /* 0x000fe20006800000 */
[----:B--2---:R-:W-:-:S05]  /*c8b0*/  FFMA.FTZ R14, R0, R33, R14 ;  /* 0x00000021000e7223 */ /* 0x004fca000001000e */
[----:B------:R-:W-:Y:S01]  /*c8c0*/  FSEL R56, R14, -INF , !P6 ;  /* 0xff8000000e387808 */ /* 0x000fe20007000000 */
[----:B---3--:R-:W-:-:S05]  /*c8d0*/  FFMA.FTZ R23, R0, R33, R23 ;  /* 0x0000002100177223 */ /* 0x008fca0000010017 */
        /* <DEDUP_REMOVED lines=62> */
.L_x_3690:
[----:B------:R-:W-:-:S05]  /*ccc0*/  IMAD.MOV.U32 R12, RZ, RZ, c[0x0][0x198] ;  /* 0x00006600ff0c7624 */ /* 0x000fca00078e00ff */
[----:B------:R-:W-:-:S04]  /*ccd0*/  LEA R12, -R12, RZ, 0x7 ;  /* 0x000000ff0c0c7211 */ /* 0x000fc800078e39ff */
[----:B------:R-:W-:Y:S02]  /*cce0*/  SHF.R.S32.HI R10, RZ, 0x1f, R12 ;  /* 0x0000001fff0a7819 */ /* 0x000fe4000001140c */
.L_x_3691:
        /* <DEDUP_REMOVED lines=71> */
[--C-:B------:R-:W-:Y:S01]  /*d160*/  @!P1 IMAD.X R3, R134, 0x1, R8.reuse, P4 ;  /* 0x0000000186039824 */ /* 0x100fe200020e0608 */
        /* <DEDUP_REMOVED lines=72> */
.L_x_3693:
[----:B------:R-:W-:Y:S05]  /*d5f0*/  BSYNC B0 ;  /* 0x0000000000007941 */ /* 0x000fea0003800000 */
.L_x_3692:
[----:B------:R-:W0:Y:S01]  /*d600*/  LDGDEPBAR ;  /* 0x00000000000079af */ /* 0x000e220000000000 */
[----:B------:R-:W-:-:S04]  /*d610*/  LEA R239, P1, R12, R239, 0x1 ;  /* 0x000000ef0cef7211 */ /* 0x000fc800078208ff */
[----:B------:R-:W-:Y:S02]  /*d620*/  LEA.HI.X R238, R12, R238, R10, 0x1, P1 ;  /* 0x000000ee0cee7211 */ /* 0x000fe400008f0c0a */
.L_x_3689:
        /* <DEDUP_REMOVED lines=80> */
[----:B------:R-:W-:Y:S01]  /*db30*/  FMUL.FTZ R60, R42, c[0x0][0x23c] ;  /* 0x00008f002a3c7a20 */ /* 0x000fe20000410000 */
[----:B------:R-:W-:-:S04]  /*db40*/  FSEL R53, R53, RZ, P1 ;  /* 0x000000ff35357208 */ /* 0x000fc80000800000 */
[----:B------:R-:W-:Y:S01]  /*db50*/  FSEL R60, R60, RZ, P2 ;  /* 0x000000ff3c3c7208 */ /* 0x000fe20001000000 */
[--C-:B------:R-:W-:Y:S01]  /*db60*/  FFMA.FTZ R3, R4, c[0x0][0x23c], -R53.reuse ;  /* 0x00008f0004037a23 */ /* 0x100fe20000010835 */
[----:B------:R-:W-:Y:S01]  /*db70*/  FSEL R4, R42, RZ, P2 ;  /* 0x000000ff2a047208 */ /* 0x000fe20001000000 */
[--C-:B------:R-:W-:Y:S01]  /*db80*/  FFMA.FTZ R43, R5, c[0x0][0x23c], -R53.reuse ;  /* 0x00008f00052b7a23 */ /* 0x100fe20000010835 */
[----:B------:R-:W-:Y:S01]  /*db90*/  FSEL R5, R41, RZ, P1 ;  /* 0x000000ff29057208 */ /* 0x000fe20000800000 */
[--C-:B------:R-:W-:Y:S02]  /*dba0*/  FFMA.FTZ R32, R2, c[0x0][0x23c], -R53.reuse ;  /* 0x00008f0002207a23 */ /* 0x100fe40000010835 */
[----:B------:R-:W-:Y:S01]  /*dbb0*/  FFMA.FTZ R35, R9, c[0x0][0x23c], -R60 ;  /* 0x00008f0009237a23 */ /* 0x000fe2000001083c */
[----:B------:R-:W-:Y:S01]  /*dbc0*/  MUFU.EX2 R3, R3 ;  /* 0x0000000300037308 */ /* 0x000fe20000000800 */
[----:B------:R-:W-:Y:S02]  /*dbd0*/  FFMA.FTZ R2, R11, c[0x0][0x23c], -R53 ;  /* 0x00008f000b027a23 */ /* 0x000fe40000010835 */
[----:B------:R-:W1:Y:S01]  /*dbe0*/  LDSM.16.MT88.4 R8, [R214+0xc000] ;  /* 0x00c00000d608783b */ /* 0x000e620000004200 */
[----:B------:R-:W-:-:S02]  /*dbf0*/  FADD.FTZ R4, R133, -R4 ;  /* 0x8000000485047221 */ /* 0x000fc40000010000 */
[----:B------:R-:W-:Y:S02]  /*dc00*/  FADD.FTZ R5, R132, -R5 ;  /* 0x8000000584057221 */ /* 0x000fe40000010000 */
[--C-:B------:R-:W-:Y:S01]  /*dc10*/  FFMA.FTZ R40, R6, c[0x0][0x23c], -R60.reuse ;  /* 0x00008f0006287a23 */ /* 0x100fe2000001083c */
[----:B------:R-:W-:Y:S01]  /*dc20*/  MUFU.EX2 R35, R35 ;  /* 0x0000002300237308 */ /* 0x000fe20000000800 */
        /* <DEDUP_REMOVED lines=8> */
[--C-:B------:R-:W-:Y:S01]  /*dcb0*/  FFMA.FTZ R58, R58, c[0x0][0x23c], -R60.reuse ;  /* 0x00008f003a3a7a23 */ /* 0x100fe2000001083c */
[----:B------:R-:W-:Y:S01]  /*dcc0*/  MUFU.EX2 R34, R34 ;  /* 0x0000002200227308 */ /* 0x000fe20000000800 */
[----:B------:R-:W-:Y:S02]  /*dcd0*/  FFMA.FTZ R62, R62, c[0x0][0x23c], -R60 ;  /* 0x00008f003e3e7a23 */ /* 0x000fe4000001083c */
[--C-:B------:R-:W-:Y:S02]  /*dce0*/  FFMA.FTZ R65, R65, c[0x0][0x23c], -R53.reuse ;  /* 0x00008f0041417a23 */ /* 0x100fe40000010835 */
[----:B------:R-:W-:-:S02]  /*dcf0*/  FFMA.FTZ R64, R64, c[0x0][0x23c], -R53 ;  /* 0x00008f0040407a23 */ /* 0x000fc40000010835 */
[--C-:B------:R-:W-:Y:S01]  /*dd00*/  FFMA.FTZ R66, R36, c[0x0][0x23c], -R53.reuse ;  /* 0x00008f0024427a23 */ /* 0x100fe20000010835 */
[----:B------:R-:W2:Y:S01]  /*dd10*/  MUFU.EX2 R33, R33 ;  /* 0x0000002100217308 */ /* 0x000ea20000000800 */
[----:B------:R-:W-:Y:S01]  /*dd20*/  LDSM.16.MT88.4 R36, [R214+0x10800] ;  /* 0x01080000d624783b */ /* 0x000fe20000004200 */
[--C-:B------:R-:W-:Y:S02]  /*dd30*/  FFMA.FTZ R135, R154, c[0x0][0x23c], -R60.reuse ;  /* 0x00008f009a877a23 */ /* 0x100fe4000001083c */
[----:B------:R-:W-:Y:S02]  /*dd40*/  FFMA.FTZ R134, R151, c[0x0][0x23c], -R60 ;  /* 0x00008f0097867a23 */ /* 0x000fe4000001083c */
[--C-:B------:R-:W-:Y:S02]  /*dd50*/  FFMA.FTZ R140, R150, c[0x0][0x23c], -R53.reuse ;  /* 0x00008f00968c7a23 */ /* 0x100fe40000010835 */
[----:B------:R-:W-:Y:S01]  /*dd60*/  MUFU.EX2 R32, R32 ;  /* 0x0000002000207308 */ /* 0x000fe20000000800 */
[----:B------:R-:W-:-:S02]  /*dd70*/  FFMA.FTZ R143, R51, c[0x0][0x23c], -R53 ;  /* 0x00008f00338f7a23 */ /* 0x000fc40000010835 */
[--C-:B------:R-:W-:Y:S02]  /*dd80*/  FFMA.FTZ R150, R50, c[0x0][0x23c], -R60.reuse ;  /* 0x00008f0032967a23 */ /* 0x100fe4000001083c */
[--C-:B------:R-:W-:Y:S02]  /*dd90*/  FFMA.FTZ R151, R48, c[0x0][0x23c], -R60.reuse ;  /* 0x00008f0030977a23 */ /* 0x100fe4000001083c */
[--C-:B------:R-:W-:Y:S01]  /*dda0*/  FFMA.FTZ R154, R49, c[0x0][0x23c], -R60.reuse ;  /* 0x00008f00319a7a23 */ /* 0x100fe2000001083c */
[----:B------:R-:W-:Y:S01]  /*ddb0*/  MUFU.EX2 R2, R2 ;  /* 0x0000000200027308 */ /* 0x000fe20000000800 */
[----:B--2---:R-:W-:Y:S01]  /*ddc0*/  F2FP.PACK_AB R6, R33, R34 ;  /* 0x000000222106723e */ /* 0x004fe200000000ff */
[--C-:B------:R-:W-:Y:S01]  /*ddd0*/  FFMA.FTZ R132, R178, c[0x0][0x23c], -R60.reuse ;  /* 0x00008f00b2847a23 */ /* 0x100fe2000001083c */
[----:B------:R-:W-:Y:S01]  /*dde0*/  LDSM.16.MT88.4 R48, [R213+0x11000] ;  /* 0x01100000d530783b */ /* 0x000fe20000004200 */
[----:B------:R-:W-:Y:S02]  /*ddf0*/  FFMA.FTZ R133, R177, c[0x0][0x23c], -R60 ;  /* 0x00008f00b1857a23 */ /* 0x000fe4000001083c */
[----:B------:R-:W-:-:S02]  /*de00*/  FFMA.FTZ R138, R138, c[0x0][0x23c], -R53 ;  /* 0x00008f008a8a7a23 */ /* 0x000fc40000010835 */
[----:B------:R-:W2:Y:S01]  /*de10*/  MUFU.EX2 R43, R43 ;  /* 0x0000002b002b7308 */ /* 0x000ea20000000800 */
[--C-:B------:R-:W-:Y:S02]  /*de20*/  FFMA.FTZ R139, R139, c[0x0][0x23c], -R53.reuse ;  /* 0x00008f008b8b7a23 */ /* 0x100fe40000010835 */
[----:B------:R-:W-:Y:S02]  /*de30*/  FFMA.FTZ R153, R153, c[0x0][0x23c], -R60 ;  /* 0x00008f0099997a23 */ /* 0x000fe4000001083c */
[--C-:B------:R-:W-:Y:S02]  /*de40*/  FFMA.FTZ R157, R157, c[0x0][0x23c], -R53.reuse ;  /* 0x00008f009d9d7a23 */ /* 0x100fe40000010835 */
[--C-:B------:R-:W-:Y:S01]  /*de50*/  FFMA.FTZ R159, R159, c[0x0][0x23c], -R53.reuse ;  /* 0x00008f009f9f7a23 */ /* 0x100fe20000010835 */
[----:B------:R3:W4:Y:S01]  /*de60*/  MUFU.EX2 R45, R4 ;  /* 0x00000004002d7308 */ /* 0x0007220000000800 */
[--C-:B------:R-:W-:Y:S02]  /*de70*/  FFMA.FTZ R160, R160, c[0x0][0x23c], -R53.reuse ;  /* 0x00008f00a0a07a23 */ /* 0x100fe40000010835 */
[----:B------:R-:W-:-:S02]  /*de80*/  FFMA.FTZ R165, R165, c[0x0][0x23c], -R53 ;  /* 0x00008f00a5a57a23 */ /* 0x000fc40000010835 */
[--C-:B------:R-:W-:Y:S02]  /*de90*/  FFMA.FTZ R172, R172, c[0x0][0x23c], -R60.reuse ;  /* 0x00008f00acac7a23 */ /* 0x100fe4000001083c */
[--C-:B------:R-:W-:Y:S01]  /*dea0*/  FFMA.FTZ R171, R171, c[0x0][0x23c], -R60.reuse ;  /* 0x00008f00abab7a23 */ /* 0x100fe2000001083c */
[----:B------:R5:W1:Y:S01]  /*deb0*/  MUFU.EX2 R44, R5 ;  /* 0x00000005002c7308 */ /* 0x000a620000000800 */
[----:B--2---:R-:W-:Y:S01]  /*dec0*/  F2FP.PACK_AB R7, R43, R2 ;  /* 0x000000022b07723e */ /* 0x004fe200000000ff */
[--C-:B------:R-:W-:Y:S02]  /*ded0*/  FFMA.FTZ R173, R173, c[0x0][0x23c], -R60.reuse ;  /* 0x00008f00adad7a23 */ /* 0x100fe4000001083c */
[----:B------:R-:W-:Y:S02]  /*dee0*/  FFMA.FTZ R170, R170, c[0x0][0x23c], -R60 ;  /* 0x00008f00aaaa7a23 */ /* 0x000fe4000001083c */
[----:B------:R-:W-:Y:S01]  /*def0*/  FFMA.FTZ R169, R169, c[0x0][0x23c], -R53 ;  /* 0x00008f00a9a97a23 */ /* 0x000fe20000010835 */
[----:B---3--:R-:W-:Y:S01]  /*df00*/  F2FP.PACK_AB R4, R35, R40 ;  /* 0x000000282304723e */ /* 0x008fe200000000ff */
[-C--:B----4-:R-:W-:Y:S01]  /*df10*/  FMUL.FTZ R128, R128, R45.reuse ;  /* 0x0000002d80807220 */ /* 0x090fe20000410000 */
[----:B------:R-:W-:Y:S01]  /*df20*/  MUFU.EX2 R55, R55 ;  /* 0x0000003700377308 */ /* 0x000fe20000000800 */
[----:B------:R-:W-:-:S02]  /*df30*/  FMUL.FTZ R129, R129, R45 ;  /* 0x0000002d81817220 */ /* 0x000fc40000410000 */
[-C--:B------:R-:W-:Y:S02]  /*df40*/  FMUL.FTZ R124, R124, R45.reuse ;  /* 0x0000002d7c7c7220 */ /* 0x080fe40000410000 */
[----:B------:R-:W-:Y:S01]  /*df50*/  FMUL.FTZ R125, R125, R45 ;  /* 0x0000002d7d7d7220 */ /* 0x000fe20000410000 */
[----:B-----5:R-:W-:Y:S01]  /*df60*/  F2FP.PACK_AB R5, R3, R32 ;  /* 0x000000200305723e */ /* 0x020fe200000000ff */
[-C--:B-1----:R-:W-:Y:S01]  /*df70*/  FMUL.FTZ R130, R130, R44.reuse ;  /* 0x0000002c82827220 */ /* 0x082fe20000410000 */
[----:B------:R-:W1:Y:S01]  /*df80*/  MUFU.EX2 R59, R59 ;  /* 0x0000003b003b7308 */ /* 0x000e620000000800 */
        /* <DEDUP_REMOVED lines=17> */
[C---:B------:R-:W-:Y:S01]  /*e0a0*/  HMMA.16816.F32 R120, R4.reuse, R8, R120 ;  /* 0x000000080478723c */ /* 0x040fe20000001878 */
        /* <DEDUP_REMOVED lines=9> */
[----:B------:R-:W4:Y:S01]  /*e140*/  MUFU.EX2 R67, R67 ;  /* 0x0000004300437308 */ /* 0x000f220000000800 */
[-C--:B------:R-:W-:Y:S02]  /*e150*/  FMUL.FTZ R111, R111, R44.reuse ;  /* 0x0000002c6f6f7220 */ /* 0x080fe40000410000 */
[-C--:B------:R-:W-:Y:S01]  /*e160*/  FMUL.FTZ R104, R104, R45.reuse ;  /* 0x0000002d68687220 */ /* 0x080fe20000410000 */
[----:B------:R-:W-:Y:S01]  /*e170*/  HMMA.16816.F32 R112, R4, R16, R112 ;  /* 0x000000100470723c */ /* 0x000fe20000001870 */
        /* <DEDUP_REMOVED lines=153> */
[----:B------:R-:W-:Y:S01]  /*eb10*/  FADD.FTZ R133, R135, R133 ;  /* 0x0000008587857221 */ /* 0x000fe20000010000 */
[----:B------:R-:W-:Y:S01]  /*eb20*/  MOV R132, R41 ;  /* 0x0000002900847202 */ /* 0x000fe20000000f00 */
[----:B------:R-:W-:-:S02]  /*eb30*/  FADD.FTZ R139, R140, R139 ;  /* 0x0000008b8c8b7221 */ /* 0x000fc40000010000 */
        /* <DEDUP_REMOVED lines=232> */
.L_x_3686:
        /* <DEDUP_REMOVED lines=12> */
.L_x_3698:
        /* <DEDUP_REMOVED lines=41> */
[----:B------:R-:W-:Y:S02]  /*fd10*/  ISETP.GE.U32.AND P6, PT, R9, R4, PT ;  /* 0x000000040900720c */ /* 0x000fe40003fc6070 */
[----:B------:R-:W-:Y:S09]  /*fd20*/  LOP3.LUT R4, RZ, c[0x0][0x2d0], RZ, 0x33, !PT ;  /* 0x0000b400ff047a12 */ /* 0x000ff200078e33ff */
[----:B------:R-:W-:Y:S02]  /*fd30*/  @P5 IADD3 R10, R10, 0x1, RZ ;  /* 0x000000010a0a5810 */ /* 0x000fe40007ffe0ff */
[----:B------:R-:W-:Y:S02]  /*fd40*/  @P6 IADD3 R11, R11, 0x1, RZ ;  /* 0x000000010b0b6810 */ /* 0x000fe40007ffe0ff */
[----:B------:R-:W-:Y:S03]  /*fd50*/  @!P1 IADD3 R10, -R10, RZ, RZ ;  /* 0x000000ff0a0a9210 */ /* 0x000fe60007ffe1ff */
[----:B------:R-:W-:Y:S01]  /*fd60*/  @!P3 IMAD.MOV R11, RZ, RZ, -R11 ;  /* 0x000000ffff0bb224 */ /* 0x000fe200078e0a0b */
[C---:B------:R-:W-:Y:S04]  /*fd70*/  SEL R10, R4.reuse, R10, !P2 ;  /* 0x0000000a040a7207 */ /* 0x040fe80005000000 */
[----:B------:R-:W-:Y:S02]  /*fd80*/  SEL R4, R4, R11, !P2 ;  /* 0x0000000b04047207 */ /* 0x000fe40005000000 */
[-C--:B------:R-:W-:Y:S02]  /*fd90*/  LEA R6, P2, R10, R234.reuse, 0x2 ;  /* 0x000000ea0a067211 */ /* 0x080fe400078410ff */
[----:B------:R-:W-:Y:S02]  /*fda0*/  LEA R8, P1, R4, R234, 0x2 ;  /* 0x000000ea04087211 */ /* 0x000fe400078210ff */
[-C--:B------:R-:W-:Y:S02]  /*fdb0*/  LEA.HI.X.SX32 R7, R10, R235.reuse, 0x2, P2 ;  /* 0x000000eb0a077211 */ /* 0x080fe400010f16ff */
[C---:B------:R-:W-:Y:S01]  /*fdc0*/  LEA.HI.X.SX32 R9, R4.reuse, R235, 0x2, P1 ;  /* 0x000000eb04097211 */ /* 0x040fe200008f16ff */
[----:B------:R-:W-:Y:S02]  /*fdd0*/  IMAD.IADD R4, R4, 0x1, -R10 ;  /* 0x0000000104047824 */ /* 0x000fe400078e0a0a */
[----:B------:R1:W2:Y:S04]  /*fde0*/  LDG.E R6, [R6.64] ;  /* 0x0000000e06067981 */ /* 0x0002a8000c1e1900 */
[----:B-1----:R1:W2:Y:S02]  /*fdf0*/  LDG.E R7, [R8.64] ;  /* 0x0000000e08077981 */ /* 0x0022a4000c1e1900 */
[----:B-1----:R-:W-:Y:S04]  /*fe00*/  IMAD.MOV.U32 R8, RZ, RZ, c[0x0][0x2d0] ;  /* 0x0000b400ff087624 */ /* 0x002fe800078e00ff */
[----:B------:R-:W-:Y:S04]  /*fe10*/  IMAD R8, R4, R8, -0x80 ;  /* 0xffffff8004087424 */ /* 0x000fe800078e0208 */
        /* <DEDUP_REMOVED lines=12> */
.L_x_3695:
[C---:B------:R-:W-:Y:S02]  /*fee0*/  ISETP.GE.AND P4, PT, R232.reuse, c[0x0][0x220], PT ;  /* 0x00008800e8007a0c */ /* 0x040fe40003f86270 */
[----:B------:R-:W-:Y:S02]  /*fef0*/  IADD3 R6, R232, 0x40, RZ ;  /* 0x00000040e8067810 */ /* 0x000fe40007ffe0ff */
[C---:B------:R-:W-:Y:S02]  /*ff00*/  LEA R242, P2, R5.reuse, R137, 0x1 ;  /* 0x0000008905f27211 */ /* 0x040fe400078408ff */
[----:B------:R-:W-:Y:S02]  /*ff10*/  ISETP.GE.AND P3, PT, R6, c[0x0][0x220], PT ;  /* 0x0000880006007a0c */ /* 0x000fe40003f66270 */
[----:B------:R-:W-:Y:S02]  /*ff20*/  LEA.HI.X R243, R5, R136, R4, 0x1, P2 ;  /* 0x0000008805f37211 */ /* 0x000fe400010f0c04 */
[----:B------:R-:W-:Y:S03]  /*ff30*/  IADD3 R8, P1, R228, R5, RZ ;  /* 0x00000005e4087210 */ /* 0x000fe60007f3e0ff */
        /* <DEDUP_REMOVED lines=10> */
[----:B------:R-:W-:Y:S02]  /*ffe0*/  @!P4 LEA R16, P6, R5, R137, 0x1 ;  /* 0x000000890510c211 */ /* 0x000fe400078c08ff */
[----:B------:R-:W-:Y:S01]  /*fff0*/  @P3 STS.128 [R231+0x10000], RZ ;  /* 0x010000ffe7003388 */ /* 0x000fe20000000c00 */
[-C--:B------:R-:W-:Y:S02]  /*10000*/  @!P3 LEA.HI.X R13, R8, R136.reuse, R7, 0x1, P2 ;  /* 0x00000088080db211 */ /* 0x080fe400010f0c07 */
[----:B------:R-:W-:Y:S02]  /*10010*/  IADD3.X R6, R227, R7, RZ, P1, !PT ;  /* 0x00000007e3067210 */ /* 0x000fe40000ffe4ff */
[C---:B------:R-:W-:Y:S02]  /*10020*/  @!P3 LEA R10, P1, R5.reuse, R137, 0x1 ;  /* 0x00000089050ab211 */ /* 0x040fe400078208ff */
        /* <DEDUP_REMOVED lines=17> */
[C---:B------:R-:W-:Y:S02]  /*10140*/  IADD3 R5, P2, R228.reuse, R4, RZ ;  /* 0x00000004e4057210 */ /* 0x040fe40007f5e0ff */
[----:B------:R-:W-:Y:S02]  /*10150*/  @P3 STS.128 [R231+0x10800], RZ ;  /* 0x010800ffe7003388 */ /* 0x000fe40000000c00 */
[-C--:B------:R-:W-:Y:S02]  /*10160*/  @!P4 LEA R22, P5, R5, R137.reuse, 0x1 ;  /* 0x000000890516c211 */ /* 0x080fe400078a08ff */
        /* <DEDUP_REMOVED lines=32> */
[-C--:B------:R-:W-:Y:S02]  /*10370*/  @!P4 LEA R28, P5, R5, R137.reuse, 0x1 ;  /* 0x00000089051cc211 */ /* 0x080fe400078a08ff */
        /* <DEDUP_REMOVED lines=264> */
[----:B-1----:R-:W-:Y:S02]  /*11400*/  FMUL.FTZ R12, R13, c[0x0][0x2ec] ;  /* 0x0000bb000d0c7a20 */ /* 0x002fe40000410000 */
[----:B------:R-:W-:Y:S02]  /*11410*/  FMUL.FTZ R13, R16, c[0x0][0x2ec] ;  /* 0x0000bb00100d7a20 */ /* 0x000fe40000410000 */
[----:B------:R-:W-:Y:S02]  /*11420*/  FMUL.FTZ R16, R19, c[0x0][0x2ec] ;  /* 0x0000bb0013107a20 */ /* 0x000fe40000410000 */
[----:B------:R-:W1:Y:S02]  /*11430*/  MUFU.TANH R12, R12 ;  /* 0x0000000c000c7308 */ /* 0x000e640000002400 */
[----:B--2---:R-:W-:Y:S02]  /*11440*/  FMUL.FTZ R14, R15, c[0x0][0x2ec] ;  /* 0x0000bb000f0e7a20 */ /* 0x004fe40000410000 */
[----:B------:R-:W-:Y:S02]  /*11450*/  FMUL.FTZ R15, R17, c[0x0][0x2ec] ;  /* 0x0000bb00110f7a20 */ /* 0x000fe40000410000 */
[----:B------:R-:W-:Y:S02]  /*11460*/  FMUL.FTZ R20, R20, c[0x0][0x2ec] ;  /* 0x0000bb0014147a20 */ /* 0x000fe40000410000 */
[----:B------:R-:W-:Y:S02]  /*11470*/  FMUL.FTZ R21, R21, c[0x0][0x2ec] ;  /* 0x0000bb0015157a20 */ /* 0x000fe40000410000 */
[----:B------:R-:W2:Y:S01]  /*11480*/  MUFU.TANH R168, R20 ;  /* 0x0000001400a87308 */ /* 0x000ea20000002400 */
[----:B------:R-:W-:Y:S02]  /*11490*/  FMUL.FTZ R17, R18, c[0x0][0x2ec] ;  /* 0x0000bb0012117a20 */ /* 0x000fe40000410000 */
[----:B------:R-:W-:Y:S02]  /*114a0*/  FMUL.FTZ R22, R22, c[0x0][0x2ec] ;  /* 0x0000bb0016167a20 */ /* 0x000fe40000410000 */
[----:B------:R-:W-:Y:S02]  /*114b0*/  FMUL.FTZ R23, R23, c[0x0][0x2ec] ;  /* 0x0000bb0017177a20 */ /* 0x000fe40000410000 */
[----:B------:R-:W-:Y:S02]  /*114c0*/  FMUL.FTZ R24, R24, c[0x0][0x2ec] ;  /* 0x0000bb0018187a20 */ /* 0x000fe40000410000 */
[----:B------:R-:W-:Y:S01]  /*114d0*/  FMUL.FTZ R25, R25, c[0x0][0x2ec] ;  /* 0x0000bb0019197a20 */ /* 0x000fe20000410000 */
[----:B------:R1:W1:Y:S01]  /*114e0*/  MUFU.TANH R169, R21 ;  /* 0x0000001500a97308 */ /* 0x0002620000002400 */
[C---:B-----5:R-:W-:Y:S03]  /*114f0*/  HMMA.16816.F32 R28, R188.reuse, R8, R28 ;  /* 0x00000008bc1c723c */ /* 0x060fe6000000181c */
[----:B------:R-:W-:Y:S02]  /*11500*/  FMUL.FTZ R26, R26, c[0x0][0x2ec] ;  /* 0x0000bb001a1a7a20 */ /* 0x000fe40000410000 */
[----:B------:R-:W-:Y:S03]  /*11510*/  FMUL.FTZ R27, R27, c[0x0][0x2ec] ;  /* 0x0000bb001b1b7a20 */ /* 0x000fe60000410000 */
[C---:B------:R-:W-:Y:S01]  /*11520*/  HMMA.16816.F32 R32, R188.reuse, R10, R32 ;  /* 0x0000000abc20723c */ /* 0x040fe20000001820 */
[----:B------:R-:W1:Y:S01]  /*11530*/  MUFU.TANH R14, R14 ;  /* 0x0000000e000e7308 */ /* 0x000e620000002400 */
[----:B------:R-:W5:Y:S06]  /*11540*/  LDSM.16.M88.4 R8, [R204+0x6800] ;  /* 0x00680000cc08783b */ /* 0x000f6c0000000200 */
[C---:B----4-:R-:W-:Y:S03]  /*11550*/  HMMA.16816.F32 R36, R188.reuse, R4, R36 ;  /* 0x00000004bc24723c */ /* 0x050fe60000001824 */
[----:B------:R-:W4:Y:S05]  /*11560*/  MUFU.TANH R13, R13 ;  /* 0x0000000d000d7308 */ /* 0x000f2a0000002400 */
[C---:B------:R-:W-:Y:S01]  /*11570*/  HMMA.16816.F32 R40, R188.reuse, R6, R40 ;  /* 0x00000006bc28723c */ /* 0x040fe20000001828 */
[----:B------:R-:W2:Y:S03]  /*11580*/  LDSM.16.M88.4 R4, [R204+0x7000] ;  /* 0x00700000cc04783b */ /* 0x000ea60000000200 */
[----:B------:R-:W-:Y:S01]  /*11590*/  FMUL.FTZ R28, R28, c[0x0][0x2ec] ;  /* 0x0000bb001c1c7a20 */ /* 0x000fe20000410000 */
[----:B------:R-:W2:Y:S01]  /*115a0*/  MUFU.TANH R15, R15 ;  /* 0x0000000f000f7308 */ /* 0x000ea20000002400 */
[----:B------:R-:W-:Y:S02]  /*115b0*/  FMUL.FTZ R29, R29, c[0x0][0x2ec] ;  /* 0x0000bb001d1d7a20 */ /* 0x000fe40000410000 */
[----:B------:R-:W-:Y:S04]  /*115c0*/  FMUL.FTZ R30, R30, c[0x0][0x2ec] ;  /* 0x0000bb001e1e7a20 */ /* 0x000fe80000410000 */
[----:B------:R-:W-:Y:S02]  /*115d0*/  FMUL.FTZ R31, R31, c[0x0][0x2ec] ;  /* 0x0000bb001f1f7a20 */ /* 0x000fe40000410000 */
[----:B------:R-:W-:Y:S01]  /*115e0*/  FMUL.FTZ R32, R32, c[0x0][0x2ec] ;  /* 0x0000bb0020207a20 */ /* 0x000fe20000410000 */
[----:B------:R-:W2:Y:S01]  /*115f0*/  MUFU.TANH R17, R17 ;  /* 0x0000001100117308 */ /* 0x000ea20000002400 */
[----:B------:R-:W-:Y:S02]  /*11600*/  FMUL.FTZ R19, R38, c[0x0][0x2ec] ;  /* 0x0000bb0026137a20 */ /* 0x000fe40000410000 */
[----:B------:R-:W-:Y:S02]  /*11610*/  FMUL.FTZ R18, R39, c[0x0][0x2ec] ;  /* 0x0000bb0027127a20 */ /* 0x000fe40000410000 */
[----:B------:R-:W-:Y:S02]  /*11620*/  FMUL.FTZ R33, R33, c[0x0][0x2ec] ;  /* 0x0000bb0021217a20 */ /* 0x000fe40000410000 */
[----:B------:R-:W-:Y:S02]  /*11630*/  FMUL.FTZ R34, R34, c[0x0][0x2ec] ;  /* 0x0000bb0022227a20 */ /* 0x000fe40000410000 */
[----:B-1----:R-:W-:Y:S01]  /*11640*/  FMUL.FTZ R21, R42, c[0x0][0x2ec] ;  /* 0x0000bb002a157a20 */ /* 0x002fe20000410000 */
[----:B------:R-:W1:Y:S01]  /*11650*/  MUFU.TANH R16, R16 ;  /* 0x0000001000107308 */ /* 0x000e620000002400 */
[C---:B-----5:R-:W-:Y:S03]  /*11660*/  HMMA.16816.F32 R44, R188.reuse, R8, R44 ;  /* 0x00000008bc2c723c */ /* 0x060fe6000000182c */
[----:B------:R-:W-:Y:S02]  /*11670*/  FMUL.FTZ R20, R43, c[0x0][0x2ec] ;  /* 0x0000bb002b147a20 */ /* 0x000fe40000410000 */
[----:B------:R-:W-:Y:S02]  /*11680*/  FMUL.FTZ R35, R35, c[0x0][0x2ec] ;  /* 0x0000bb0023237a20 */ /* 0x000fe40000410000 */
[----:B------:R-:W-:Y:S01]  /*11690*/  FMUL.FTZ R36, R36, c[0x0][0x2ec] ;  /* 0x0000bb0024247a20 */ /* 0x000fe20000410000 */
[C---:B------:R-:W-:Y:S01]  /*116a0*/  HMMA.16816.F32 R48, R188.reuse, R10, R48 ;  /* 0x0000000abc30723c */ /* 0x040fe20000001830 */
[----:B------:R1:W1:Y:S01]  /*116b0*/  MUFU.TANH R160, R22 ;  /* 0x0000001600a07308 */ /* 0x0002620000002400 */
[----:B------:R-:W5:Y:S01]  /*116c0*/  LDSM.16.M88.4 R8, [R204+0x7800] ;  /* 0x00780000cc08783b */ /* 0x000f620000000200 */
[----:B------:R-:W-:Y:S04]  /*116d0*/  DEPBAR.LE SB0, 0x0 ;  /* 0x000080000000791a */ /* 0x000fe80000000000 */
[----:B------:R-:W-:Y:S01]  /*116e0*/  FMUL.FTZ R37, R37, c[0x0][0x2ec] ;  /* 0x0000bb0025257a20 */ /* 0x000fe20000410000 */
[C---:B--2---:R-:W-:Y:S03]  /*116f0*/  HMMA.16816.F32 R52, R188.reuse, R4, R52 ;  /* 0x00000004bc34723c */ /* 0x044fe60000001834 */
[----:B------:R2:W1:Y:S01]  /*11700*/  MUFU.TANH R162, R23 ;  /* 0x0000001700a27308 */ /* 0x0004620000002400 */
[----:B------:R-:W-:Y:S01]  /*11710*/  BAR.SYNC.DEFER_BLOCKING 0x0 ;  /* 0x0000000000007b1d */ /* 0x000fe20000010000 */
[----:B------:R-:W-:Y:S02]  /*11720*/  FMUL.FTZ R40, R40, c[0x0][0x2ec] ;  /* 0x0000bb0028287a20 */ /* 0x000fe40000410000 */
[----:B------:R-:W-:Y:S01]  /*11730*/  FMUL.FTZ R41, R41, c[0x0][0x2ec] ;  /* 0x0000bb0029297a20 */ /* 0x000fe20000410000 */
[C---:B------:R-:W-:Y:S04]  /*11740*/  HMMA.16816.F32 R56, R188.reuse, R6, R56 ;  /* 0x00000006bc38723c */ /* 0x040fe80000001838 */
[----:B------:R-:W-:Y:S01]  /*11750*/  FMUL.FTZ R44, R44, c[0x0][0x2ec] ;  /* 0x0000bb002c2c7a20 */ /* 0x000fe20000410000 */
[----:B------:R2:W1:Y:S01]  /*11760*/  MUFU.TANH R170, R24 ;  /* 0x0000001800aa7308 */ /* 0x0004620000002400 */
        /* <DEDUP_REMOVED lines=13> */
[----:B------:R-:W-:Y:S02]  /*11840*/  FMUL.FTZ R55, R55, c[0x0][0x2ec] ;  /* 0x0000bb0037377a20 */ /* 0x000fe40000410000 */
[----:B------:R-:W-:Y:S01]  /*11850*/  FMUL.FTZ R56, R56, c[0x0][0x2ec] ;  /* 0x0000bb0038387a20 */ /* 0x000fe20000410000 */
[----:B------:R-:W-:Y:S01]  /*11860*/  HMMA.16816.F32 R64, R188, R10, R64 ;  /* 0x0000000abc40723c */ /* 0x000fe20000001840 */
[----:B------:R2:W1:Y:S03]  /*11870*/  MUFU.TANH R166, R27 ;  /* 0x0000001b00a67308 */ /* 0x0004660000002400 */
[----:B------:R-:W-:Y:S02]  /*11880*/  FMUL.FTZ R57, R57, c[0x0][0x2ec] ;  /* 0x0000bb0039397a20 */ /* 0x000fe40000410000 */
[----:B------:R-:W-:Y:S02]  /*11890*/  FMUL.FTZ R58, R58, c[0x0][0x2ec] ;  /* 0x0000bb003a3a7a20 */ /* 0x000fe40000410000 */
[----:B------:R-:W-:Y:S03]  /*118a0*/  FMUL.FTZ R59, R59, c[0x0][0x2ec] ;  /* 0x0000bb003b3b7a20 */ /* 0x000fe60000410000 */
[----:B------:R2:W1:Y:S05]  /*118b0*/  MUFU.TANH R179, R28 ;  /* 0x0000001c00b37308 */ /* 0x00046a0000002400 */
        /* <DEDUP_REMOVED lines=48> */
[----:B---34-:R-:W-:Y:S01]  /*11bc0*/  ULDC.64 UR8, c[0x0][0x198] ;  /* 0x0000660000087ab9 */ /* 0x018fe20000000a00 */
[----:B------:R-:W-:Y:S02]  /*11bd0*/  MOV R5, UR11 ;  /* 0x0000000b00057c02 */ /* 0x000fe40008000f00 */
[----:B------:R-:W-:Y:S01]  /*11be0*/  MOV R6, UR10 ;  /* 0x0000000a00067c02 */ /* 0x000fe20008000f00 */
[----:B------:R-:W-:-:S05]  /*11bf0*/  @!P0 BRA `(.L_x_3697) ;  /* 0x000003e000008947 */ /* 0x000fca0003800000 */
[----:B------:R-:W-:Y:S01]  /*11c00*/  IMAD.SHL.U32 R5, R230, 0x80, RZ ;  /* 0x00000080e6057824 */ /* 0x000fe200078e00ff */
[----:B------:R-:W-:Y:S01]  /*11c10*/  IABS R4, c[0x0][0x2d0] ;  /* 0x0000b40000047a13 */ /* 0x000fe20000000000 */
[----:B------:R-:W-:Y:S02]  /*11c20*/  UMOV UR8, UR6 ;  /* 0x0000000600087c82 */ /* 0x000fe40008000000 */
[----:B------:R-:W-:Y:S01]  /*11c30*/  UMOV UR9, UR7 ;  /* 0x0000000700097c82 */ /* 0x000fe20008000000 */
[----:B--2---:R-:W2:Y:S01]  /*11c40*/  I2F.RP R24, R4 ;  /* 0x0000000400187306 */ /* 0x004ea20000209400 */
        /* <DEDUP_REMOVED lines=8> */
[--C-:B-12---:R-:W-:Y:S02]  /*11cd0*/  IMAD.MOV R22, RZ, RZ, -R25.reuse ;  /* 0x000000ffff167224 */ /* 0x106fe400078e0a19 */
[----:B------:R-:W-:Y:S02]  /*11ce0*/  IMAD.MOV.U32 R24, RZ, RZ, RZ ;  /* 0x000000ffff187224 */ /* 0x000fe400078e00ff */
[----:B------:R-:W-:Y:S04]  /*11cf0*/  IMAD R22, R22, R4, RZ ;  /* 0x0000000416167224 */ /* 0x000fe800078e02ff */
[----:B------:R-:W-:Y:S06]  /*11d00*/  IMAD.HI.U32 R22, R25, R22, R24 ;  /* 0x0000001619167227 */ /* 0x000fec00078e0018 */
[C---:B------:R-:W-:Y:S04]  /*11d10*/  IMAD.HI.U32 R10, R22.reuse, R7, RZ ;  /* 0x00000007160a7227 */ /* 0x040fe800078e00ff */
[----:B------:R-:W-:Y:S02]  /*11d20*/  IMAD.MOV R6, RZ, RZ, -R10 ;  /* 0x000000ffff067224 */ /* 0x000fe400078e0a0a */
[----:B------:R-:W-:Y:S04]  /*11d30*/  IMAD.HI.U32 R22, R22, R9, RZ ;  /* 0x0000000916167227 */ /* 0x000fe800078e00ff */
[C---:B------:R-:W-:Y:S02]  /*11d40*/  IMAD R7, R4.reuse, R6, R7 ;  /* 0x0000000604077224 */ /* 0x040fe400078e0207 */
[----:B------:R-:W-:Y:S03]  /*11d50*/  IMAD.MOV R8, RZ, RZ, -R22 ;  /* 0x000000ffff087224 */ /* 0x000fe600078e0a16 */
[C---:B------:R-:W-:Y:S01]  /*11d60*/  ISETP.GT.U32.AND P1, PT, R4.reuse, R7, PT ;  /* 0x000000070400720c */ /* 0x040fe20003f24070 */
[C---:B------:R-:W-:Y:S05]  /*11d70*/  IMAD R9, R4.reuse, R8, R9 ;  /* 0x0000000804097224 */ /* 0x040fea00078e0209 */
[----:B------:R-:W-:Y:S07]  /*11d80*/  ISETP.GT.U32.AND P2, PT, R4, R9, PT ;  /* 0x000000090400720c */ /* 0x000fee0003f44070 */
[----:B------:R-:W-:Y:S01]  /*11d90*/  @!P1 IADD3 R10, R10, 0x1, RZ ;  /* 0x000000010a0a9810 */ /* 0x000fe20007ffe0ff */
[--C-:B------:R-:W-:Y:S01]  /*11da0*/  @!P1 IMAD.IADD R7, R7, 0x1, -R4.reuse ;  /* 0x0000000107079824 */ /* 0x100fe200078e0a04 */
[----:B------:R-:W-:Y:S04]  /*11db0*/  ISETP.GE.AND P1, PT, R11, RZ, PT ;  /* 0x000000ff0b00720c */ /* 0x000fe80003f26270 */
[-C--:B------:R-:W-:Y:S01]  /*11dc0*/  ISETP.GE.U32.AND P5, PT, R7, R4.reuse, PT ;  /* 0x000000040700720c */ /* 0x080fe20003fa6070 */
[----:B------:R-:W-:Y:S01]  /*11dd0*/  @!P2 IMAD.IADD R9, R9, 0x1, -R4 ;  /* 0x000000010909a824 */ /* 0x000fe200078e0a04 */
[----:B------:R-:W-:Y:S02]  /*11de0*/  @!P2 IADD3 R22, R22, 0x1, RZ ;  /* 0x000000011616a810 */ /* 0x000fe40007ffe0ff */
[----:B------:R-:W-:Y:S02]  /*11df0*/  ISETP.GE.AND P2, PT, R5, RZ, PT ;  /* 0x000000ff0500720c */ /* 0x000fe40003f46270 */
[----:B------:R-:W-:Y:S02]  /*11e00*/  ISETP.GE.U32.AND P6, PT, R9, R4, PT ;  /* 0x000000040900720c */ /* 0x000fe40003fc6070 */
[----:B------:R-:W-:Y:S05]  /*11e10*/  LOP3.LUT R4, RZ, c[0x0][0x2d0], RZ, 0x33, !PT ;  /* 0x0000b400ff047a12 */ /* 0x000fea00078e33ff */
[----:B------:R-:W-:Y:S02]  /*11e20*/  @P5 IADD3 R10, R10, 0x1, RZ ;  /* 0x000000010a0a5810 */ /* 0x000fe40007ffe0ff */
[----:B------:R-:W-:Y:S02]  /*11e30*/  ISETP.NE.AND P5, PT, RZ, c[0x0][0x2d0], PT ;  /* 0x0000b400ff007a0c */ /* 0x000fe40003fa5270 */
[----:B------:R-:W-:Y:S02]  /*11e40*/  @!P1 IADD3 R10, -R10, RZ, RZ ;  /* 0x000000ff0a0a9210 */ /* 0x000fe40007ffe1ff */
[----:B------:R-:W-:Y:S02]  /*11e50*/  @P6 IADD3 R22, R22, 0x1, RZ ;  /* 0x0000000116166810 */ /* 0x000fe40007ffe0ff */
[----:B------:R-:W-:Y:S03]  /*11e60*/  SEL R10, R4, R10, !P5 ;  /* 0x0000000a040a7207 */ /* 0x000fe60006800000 */
[----:B------:R-:W-:Y:S01]  /*11e70*/  @!P2 IMAD.MOV R22, RZ, RZ, -R22 ;  /* 0x000000ffff16a224 */ /* 0x000fe200078e0a16 */
[C---:B------:R-:W-:Y:S04]  /*11e80*/  LEA R6, P2, R10.reuse, R234, 0x2 ;  /* 0x000000ea0a067211 */ /* 0x040fe800078410ff */
[-C--:B------:R-:W-:Y:S02]  /*11e90*/  LEA.HI.X.SX32 R7, R10, R235.reuse, 0x2, P2 ;  /* 0x000000eb0a077211 */ /* 0x080fe400010f16ff */
[----:B------:R-:W-:Y:S03]  /*11ea0*/  SEL R4, R4, R22, !P5 ;  /* 0x0000001604047207 */ /* 0x000fe60006800000 */
[----:B------:R1:W2:Y:S01]  /*11eb0*/  LDG.E R6, [R6.64] ;  /* 0x0000000e06067981 */ /* 0x0002a2000c1e1900 */
[C---:B------:R-:W-:Y:S04]  /*11ec0*/  LEA R8, P1, R4.reuse, R234, 0x2 ;  /* 0x000000ea04087211 */ /* 0x040fe800078210ff */
[C---:B------:R-:W-:Y:S01]  /*11ed0*/  LEA.HI.X.SX32 R9, R4.reuse, R235, 0x2, P1 ;  /* 0x000000eb04097211 */ /* 0x040fe200008f16ff */
[----:B------:R-:W-:Y:S04]  /*11ee0*/  IMAD.IADD R4, R4, 0x1, -R10 ;  /* 0x0000000104047824 */ /* 0x000fe800078e0a0a */
        /* <DEDUP_REMOVED lines=15> */
.L_x_3697:
[----:B------:R3:W-:Y:S01]  /*11fe0*/  @P4 STS.128 [R231+0x4000], RZ ;  /* 0x004000ffe7004388 */ /* 0x0007e20000000c00 */
[C---:B--2---:R-:W-:Y:S01]  /*11ff0*/  LEA R28, P2, R5.reuse, R239, 0x1 ;  /* 0x000000ef051c7211 */ /* 0x044fe200078408ff */
[----:B------:R-:W-:Y:S01]  /*12000*/  UMOV UR6, UR8 ;  /* 0x0000000800067c82 */ /* 0x000fe20008000000 */
[----:B------:R-:W-:Y:S01]  /*12010*/  IADD3 R4, P1, R226, R5, RZ ;  /* 0x00000005e2047210 */ /* 0x000fe20007f3e0ff */
[----:B------:R-:W-:Y:S01]  /*12020*/  UMOV UR7, UR9 ;  /* 0x0000000900077c82 */ /* 0x000fe20008000000 */
[--C-:B------:R-:W-:Y:S02]  /*12030*/  LEA.HI.X R29, R5, R238, R6.reuse, 0x1, P2 ;  /* 0x000000ee051d7211 */ /* 0x100fe400010f0c06 */
[CC--:B------:R-:W-:Y:S01]  /*12040*/  @!P4 LEA R30, P5, R4.reuse, R239.reuse, 0x1 ;  /* 0x000000ef041ec211 */ /* 0x0c0fe200078a08ff */
[C---:B------:R-:W-:Y:S01]  /*12050*/  IMAD.X R6, R225.reuse, 0x1, R6, P1 ;  /* 0x00000001e1067824 */ /* 0x040fe200008e0606 */
[-C--:B-1----:R-:W-:Y:S01]  /*12060*/  @!P3 LEA R22, P1, R4, R239.reuse, 0x1 ;  /* 0x000000ef0416b211 */ /* 0x082fe200078208ff */
        /* <DEDUP_REMOVED lines=68> */
[C---:B-1----:R-:W-:Y:S02]  /*124b0*/  @!P3 LEA R30, P2, R7.reuse, R239, 0x1 ;  /* 0x000000ef071eb211 */ /* 0x042fe400078408ff */
        /* <DEDUP_REMOVED lines=8> */
[-C--:B------:R-:W-:Y:S01]  /*12540*/  @!P4 LEA R40, P5, R5, R239.reuse, 0x1 ;  /* 0x000000ef0528c211 */ /* 0x080fe200078a08ff */
        /* <DEDUP_REMOVED lines=42> */
.L_x_3696:
[----:B---34-:R-:W-:Y:S01]  /*127f0*/  LEA R4, R230, R229, 0x7 ;  /* 0x000000e5e6047211 */ /* 0x018fe200078e38ff */
[----:B--2---:R-:W-:Y:S01]  /*12800*/  LDSM.16.MT88.4 R36, [R212+0xc000] ;  /* 0x00c00000d424783b */ /* 0x004fe20000004200 */
[----:B------:R-:W-:Y:S02]  /*12810*/  UMOV UR8, UR13 ;  /* 0x0000000d00087c82 */ /* 0x000fe40008000000 */
[C---:B------:R-:W-:Y:S01]  /*12820*/  IADD3 R8, R4.reuse, 0x1, RZ ;  /* 0x0000000104087810 */ /* 0x040fe20007ffe0ff */
[----:B------:R-:W-:Y:S01]  /*12830*/  I2F R7, R4 ;  /* 0x0000000400077306 */ /* 0x000fe20000201400 */
[C---:B------:R-:W-:Y:S01]  /*12840*/  IADD3 R56, R4.reuse, 0x18, RZ ;  /* 0x0000001804387810 */ /* 0x040fe20007ffe0ff */
[----:B------:R-:W-:Y:S01]  /*12850*/  UMOV UR9, UR12 ;  /* 0x0000000c00097c82 */ /* 0x000fe20008000000 */
[C---:B-1----:R-:W-:Y:S01]  /*12860*/  IADD3 R22, R4.reuse, 0x8, RZ ;  /* 0x0000000804167810 */ /* 0x042fe20007ffe0ff */
[----:B------:R-:W-:Y:S01]  /*12870*/  LDSM.16.MT88.4 R44, [R216+0x10000] ;  /* 0x01000000d82c783b */ /* 0x000fe20000004200 */
        /* <DEDUP_REMOVED lines=24> */
[----:B------:R-:W-:Y:S09]  /*12a00*/  IADD3 R34, R4, 0x58, RZ ;  /* 0x0000005804227810 */ /* 0x000ff20007ffe0ff */
        /* <DEDUP_REMOVED lines=19> */
[C---:B------:R-:W-:Y:S02]  /*12b40*/  FFMA.FTZ R141, R0.reuse, R8, R141 ;  /* 0x00000008008d7223 */ /* 0x040fe4000001008d */
[C---:B------:R-:W-:Y:S02]  /*12b50*/  FFMA.FTZ R7, R0.reuse, R7, R138 ;  /* 0x0000000700077223 */ /* 0x040fe4000001008a */
[CC--:B------:R-:W-:Y:S02]  /*12b60*/  FFMA.FTZ R49, R0.reuse, R56.reuse, R17 ;  /* 0x0000003800317223 */ /* 0x0c0fe40000010011 */
[----:B------:R-:W-:Y:S01]  /*12b70*/  FFMA.FTZ R56, R0, R56, R13 ;  /* 0x0000003800387223 */ /* 0x000fe2000001000d */
[----:B------:R-:W-:Y:S01]  /*12b80*/  FMNMX.FTZ R13, R140, R2, !PT ;  /* 0x000000028c0d7209 */ /* 0x000fe20007810000 */
[C---:B------:R-:W-:Y:S02]  /*12b90*/  FFMA.FTZ R8, R0.reuse, R8, R139 ;  /* 0x0000000800087223 */ /* 0x040fe4000001008b */
[C---:B------:R-:W-:Y:S02]  /*12ba0*/  FFMA.FTZ R9, R0.reuse, R22, R133 ;  /* 0x0000001600097223 */ /* 0x040fe40000010085 */
[C---:B------:R-:W-:Y:S01]  /*12bb0*/  FFMA.FTZ R50, R0.reuse, R57, R14 ;  /* 0x0000003900327223 */ /* 0x040fe2000001000e */
[----:B------:R-:W-:Y:S01]  /*12bc0*/  FMNMX.FTZ R14, R141, R13, !PT ;  /* 0x0000000d8d0e7209 */ /* 0x000fe20007810000 */
[-C--:B------:R-:W-:Y:S01]  /*12bd0*/  FFMA.FTZ R48, R0, R64.reuse, R16 ;  /* 0x0000004000307223 */ /* 0x080fe20000010010 */
[----:B------:R-:W-:Y:S01]  /*12be0*/  IADD3 R13, R4, 0x60, RZ ;  /* 0x00000060040d7810 */ /* 0x000fe20007ffe0ff */
[C---:B------:R-:W-:Y:S01]  /*12bf0*/  FFMA.FTZ R64, R0.reuse, R64, R15 ;  /* 0x0000004000407223 */ /* 0x040fe2000001000f */
[----:B------:R-:W-:Y:S01]  /*12c00*/  FMNMX.FTZ R15, R7, R3, !PT ;  /* 0x00000003070f7209 */ /* 0x000fe20007810000 */
[C---:B------:R-:W-:Y:S01]  /*12c10*/  FFMA.FTZ R142, R0.reuse, R22, R142 ;  /* 0x00000016008e7223 */ /* 0x040fe2000001008e */
[----:B------:R-:W-:Y:S01]  /*12c20*/  FMNMX.FTZ R14, R9, R14, !PT ;  /* 0x0000000e090e7209 */ /* 0x000fe20007810000 */
[----:B------:R-:W-:Y:S01]  /*12c30*/  FFMA.FTZ R143, R0, R6, R143 ;  /* 0x00000006008f7223 */ /* 0x000fe2000001008f */
[----:B------:R-:W-:Y:S01]  /*12c40*/  FMNMX.FTZ R15, R8, R15, !PT ;  /* 0x0000000f080f7209 */ /* 0x000fe20007810000 */
[C---:B------:R-:W-:Y:S01]  /*12c50*/  FFMA.FTZ R40, R0.reuse, R58, R145 ;  /* 0x0000003a00287223 */ /* 0x040fe20000010091 */
[----:B------:R-:W1:Y:S01]  /*12c60*/  I2F R22, R34 ;  /* 0x0000002200167306 */ /* 0x000e620000201400 */
[C---:B------:R-:W-:Y:S01]  /*12c70*/  FFMA.FTZ R6, R0.reuse, R6, R132 ;  /* 0x0000000600067223 */ /* 0x040fe20000010084 */
[----:B------:R-:W-:Y:S01]  /*12c80*/  FMNMX.FTZ R14, R143, R14, !PT ;  /* 0x0000000e8f0e7209 */ /* 0x000fe20007810000 */
[----:B------:R-:W-:Y:S01]  /*12c90*/  FFMA.FTZ R58, R0, R58, R144 ;  /* 0x0000003a003a7223 */ /* 0x000fe20000010090 */
[----:B------:R-:W-:Y:S01]  /*12ca0*/  FMNMX.FTZ R16, R142, R15, !PT ;  /* 0x0000000f8e107209 */ /* 0x000fe20007810000 */
[----:B------:R-:W-:Y:S01]  /*12cb0*/  FFMA.FTZ R57, R0, R57, R12 ;  /* 0x0000003900397223 */ /* 0x000fe2000001000c */
[----:B------:R-:W-:Y:S01]  /*12cc0*/  FMNMX.FTZ R15, R40, R14, !PT ;  /* 0x0000000e280f7209 */ /* 0x000fe20007810000 */
[-C--:B------:R-:W-:Y:S01]  /*12cd0*/  FFMA.FTZ R160, R0, R33.reuse, R160 ;  /* 0x0000002100a07223 */ /* 0x080fe200000100a0 */
[----:B------:R-:W-:Y:S01]  /*12ce0*/  FMNMX.FTZ R16, R6, R16, !PT ;  /* 0x0000001006107209 */ /* 0x000fe20007810000 */
[----:B------:R-:W-:Y:S01]  /*12cf0*/  FFMA.FTZ R168, R0, R33, R168 ;  /* 0x0000002100a87223 */ /* 0x000fe200000100a8 */
[----:B------:R-:W-:Y:S01]  /*12d00*/  FMNMX.FTZ R15, R50, R15, !PT ;  /* 0x0000000f320f7209 */ /* 0x000fe20007810000 */
        /* <DEDUP_REMOVED lines=39> */
[----:B------:R-:W-:Y:S01]  /*12f80*/  IADD3 R12, R4, 0x59, RZ ;  /* 0x00000059040c7810 */ /* 0x000fe20007ffe0ff */
[----:B------:R-:W-:Y:S01]  /*12f90*/  FFMA.FTZ R193, R0, R25, R193 ;  /* 0x0000001900c17223 */ /* 0x000fe200000100c1 */
[----:B------:R-:W-:Y:S01]  /*12fa0*/  IADD3 R11, R4, 0x71, RZ ;  /* 0x00000071040b7810 */ /* 0x000fe20007ffe0ff */
[----:B------:R-:W2:Y:S01]  /*12fb0*/  I2F R13, R13 ;  /* 0x0000000d000d7306 */ /* 0x000ea20000201400 */
        /* <DEDUP_REMOVED lines=8> */
[----:B------:R-:W-:Y:S01]  /*13040*/  IADD3 R14, R4, 0x61, RZ ;  /* 0x00000061040e7810 */ /* 0x000fe20007ffe0ff */
[----:B------:R-:W3:Y:S01]  /*13050*/  I2F R10, R11 ;  /* 0x0000000b000a7306 */ /* 0x000ee20000201400 */
[----:B------:R-:W-:Y:S01]  /*13060*/  FMNMX.FTZ R19, R193, R19, !PT ;  /* 0x00000013c1137209 */ /* 0x000fe20007810000 */
[----:B-1----:R-:W-:Y:S01]  /*13070*/  FFMA.FTZ R185, R0, R22, R185 ;  /* 0x0000001600b97223 */ /* 0x002fe200000100b9 */
[----:B------:R-:W-:Y:S01]  /*13080*/  FMNMX.FTZ R18, R188, R18, !PT ;  /* 0x00000012bc127209 */ /* 0x000fe20007810000 */
[----:B------:R-:W-:Y:S01]  /*13090*/  FFMA.FTZ R177, R0, R22, R177 ;  /* 0x0000001600b17223 */ /* 0x000fe200000100b1 */
[----:B------:R-:W-:Y:S01]  /*130a0*/  IADD3 R15, R4, 0x68, RZ ;  /* 0x00000068040f7810 */ /* 0x000fe20007ffe0ff */
[----:B------:R-:W-:Y:S01]  /*130b0*/  LDSM.16.MT88.4 R20, [R214+0xc000] ;  /* 0x00c00000d614783b */ /* 0x000fe20000004200 */
[----:B------:R-:W-:Y:S02]  /*130c0*/  FMNMX.FTZ R19, R195, R19, !PT ;  /* 0x00000013c3137209 */ /* 0x000fe40007810000 */
[----:B------:R-:W-:Y:S01]  /*130d0*/  FMNMX.FTZ R18, R190, R18, !PT ;  /* 0x00000012be127209 */ /* 0x000fe20007810000 */
[----:B------:R-:W1:Y:S01]  /*130e0*/  I2F R12, R12 ;  /* 0x0000000c000c7306 */ /* 0x000e620000201400 */
[----:B------:R-:W-:Y:S02]  /*130f0*/  IADD3 R16, R4, 0x69, RZ ;  /* 0x0000006904107810 */ /* 0x000fe40007ffe0ff */
[----:B------:R-:W-:Y:S01]  /*13100*/  FMNMX.FTZ R5, R191, R18, !PT ;  /* 0x00000012bf057209 */ /* 0x000fe20007810000 */
[----:B--2---:R-:W-:Y:S01]  /*13110*/  FFMA.FTZ R167, R0, R13, R167 ;  /* 0x0000000d00a77223 */ /* 0x004fe200000100a7 */
[----:B------:R-:W-:Y:S01]  /*13120*/  FMNMX.FTZ R18, R194, R19, !PT ;  /* 0x00000013c2127209 */ /* 0x000fe20007810000 */
[----:B------:R-:W-:Y:S01]  /*13130*/  FFMA.FTZ R159, R0, R13, R159 ;  /* 0x0000000d009f7223 */ /* 0x000fe2000001009f */
[----:B------:R-:W-:Y:S01]  /*13140*/  IADD3 R17, R4, 0x70, RZ ;  /* 0x0000007004117810 */ /* 0x000fe20007ffe0ff */
[----:B------:R-:W-:Y:S01]  /*13150*/  LDSM.16.MT88.4 R28, [R213+0xc000] ;  /* 0x00c00000d51c783b */ /* 0x000fe20000004200 */
[----:B------:R-:W-:Y:S01]  /*13160*/  FMNMX.FTZ R5, R187, R5, !PT ;  /* 0x00000005bb057209 */ /* 0x000fe20007810000 */
[----:B------:R-:W2:Y:S01]  /*13170*/  I2F R14, R14 ;  /* 0x0000000e000e7306 */ /* 0x000ea20000201400 */
[----:B------:R-:W-:Y:S02]  /*13180*/  FMNMX.FTZ R18, R192, R18, !PT ;  /* 0x00000012c0127209 */ /* 0x000fe40007810000 */
[----:B------:R-:W-:Y:S01]  /*13190*/  FMNMX.FTZ R5, R186, R5, !PT ;  /* 0x00000005ba057209 */ /* 0x000fe20007810000 */
[C---:B---3--:R-:W-:Y:S01]  /*131a0*/  FFMA.FTZ R152, R0.reuse, R10, R152 ;  /* 0x0000000a00987223 */ /* 0x048fe20000010098 */
[----:B------:R-:W-:Y:S01]  /*131b0*/  FMNMX.FTZ R18, R181, R18, !PT ;  /* 0x00000012b5127209 */ /* 0x000fe20007810000 */
[----:B------:R-:W-:Y:S01]  /*131c0*/  FFMA.FTZ R149, R0, R10, R149 ;  /* 0x0000000a00957223 */ /* 0x000fe20000010095 */
[----:B------:R-:W-:Y:S02]  /*131d0*/  IADD3 R11, R4, 0x78, RZ ;  /* 0x00000078040b7810 */ /* 0x000fe40007ffe0ff */
[----:B------:R-:W-:Y:S01]  /*131e0*/  FMNMX.FTZ R5, R185, R5, !PT ;  /* 0x00000005b9057209 */ /* 0x000fe20007810000 */
[----:B------:R-:W3:Y:S01]  /*131f0*/  I2F R15, R15 ;  /* 0x0000000f000f7306 */ /* 0x000ee20000201400 */
[----:B------:R-:W-:Y:S02]  /*13200*/  FMNMX.FTZ R18, R178, R18, !PT ;  /* 0x00000012b2127209 */ /* 0x000fe40007810000 */
[----:B------:R-:W-:Y:S01]  /*13210*/  IADD3 R4, R4, 0x79, RZ ;  /* 0x0000007904047810 */ /* 0x000fe20007ffe0ff */
[C---:B-1----:R-:W-:Y:S01]  /*13220*/  FFMA.FTZ R183, R0.reuse, R12, R183 ;  /* 0x0000000c00b77223 */ /* 0x042fe200000100b7 */
[----:B------:R-:W-:Y:S01]  /*13230*/  FMNMX.FTZ R18, R177, R18, !PT ;  /* 0x00000012b1127209 */ /* 0x000fe20007810000 */
[----:B------:R-:W-:Y:S03]  /*13240*/  FFMA.FTZ R172, R0, R12, R172 ;  /* 0x0000000c00ac7223 */ /* 0x000fe600000100ac */
        /* <DEDUP_REMOVED lines=9> */
[----:B------:R-:W-:Y:S01]  /*132e0*/  FMNMX.FTZ R18, R158, R18, !PT ;  /* 0x000000129e127209 */ /* 0x000fe20007810000 */
[CC--:B---3--:R-:W-:Y:S02]  /*132f0*/  FFMA.FTZ R163, R0.reuse, R15.reuse, R163 ;  /* 0x0000000f00a37223 */ /* 0x0c8fe400000100a3 */
[C---:B------:R-:W-:Y:S02]  /*13300*/  FFMA.FTZ R157, R0.reuse, R15, R157 ;  /* 0x0000000f009d7223 */ /* 0x040fe4000001009d */
[----:B------:R-:W-:Y:S01]  /*13310*/  LDSM.16.MT88.4 R12, [R216+0xc000] ;  /* 0x00c00000d80c783b */ /* 0x000fe20000004200 */
[----:B------:R-:W-:Y:S03]  /*13320*/  FMNMX.FTZ R5, R163, R5, !PT ;  /* 0x00000005a3057209 */ /* 0x000fe60007810000 */
[----:B------:R-:W3:Y:S01]  /*13330*/  I2F R11, R11 ;  /* 0x0000000b000b7306 */ /* 0x000ee20000201400 */
[----:B------:R-:W-:Y:S01]  /*13340*/  FMNMX.FTZ R18, R157, R18, !PT ;  /* 0x000000129d127209 */ /* 0x000fe20007810000 */
[CC--:B-1----:R-:W-:Y:S02]  /*13350*/  FFMA.FTZ R161, R0.reuse, R16.reuse, R161 ;  /* 0x0000001000a17223 */ /* 0x0c2fe400000100a1 */
[C---:B------:R-:W-:Y:S03]  /*13360*/  FFMA.FTZ R155, R0.reuse, R16, R155 ;  /* 0x00000010009b7223 */ /* 0x040fe6000001009b */
[----:B------:R-:W-:Y:S03]  /*13370*/  FMNMX.FTZ R5, R161, R5, !PT ;  /* 0x00000005a1057209 */ /* 0x000fe60007810000 */
[----:B------:R-:W1:Y:S01]  /*13380*/  I2F R4, R4 ;  /* 0x0000000400047306 */ /* 0x000e620000201400 */
[----:B------:R-:W-:Y:S01]  /*13390*/  FMNMX.FTZ R18, R155, R18, !PT ;  /* 0x000000129b127209 */ /* 0x000fe20007810000 */
[CC--:B--2---:R-:W-:Y:S02]  /*133a0*/  FFMA.FTZ R153, R0.reuse, R17.reuse, R153 ;  /* 0x0000001100997223 */ /* 0x0c4fe40000010099 */
[----:B------:R-:W-:Y:S03]  /*133b0*/  FFMA.FTZ R150, R0, R17, R150 ;  /* 0x0000001100967223 */ /* 0x000fe60000010096 */
[----:B------:R-:W-:Y:S02]  /*133c0*/  FMNMX.FTZ R5, R153, R5, !PT ;  /* 0x0000000599057209 */ /* 0x000fe40007810000 */
[----:B------:R-:W-:Y:S02]  /*133d0*/  FMNMX.FTZ R18, R150, R18, !PT ;  /* 0x0000001296127209 */ /* 0x000fe40007810000 */
[----:B------:R-:W-:Y:S01]  /*133e0*/  FMNMX.FTZ R5, R152, R5, !PT ;  /* 0x0000000598057209 */ /* 0x000fe20007810000 */
[CC--:B---3--:R-:W-:Y:S01]  /*133f0*/  FFMA.FTZ R135, R0.reuse, R11.reuse, R135 ;  /* 0x0000000b00877223 */ /* 0x0c8fe20000010087 */
[----:B------:R-:W-:Y:S01]  /*13400*/  FMNMX.FTZ R18, R149, R18, !PT ;  /* 0x0000001295127209 */ /* 0x000fe20007810000 */
[----:B------:R-:W-:Y:S03]  /*13410*/  FFMA.FTZ R148, R0, R11, R148 ;  /* 0x0000000b00947223 */ /* 0x000fe60000010094 */
[----:B------:R-:W-:Y:S02]  /*13420*/  FMNMX.FTZ R5, R135, R5, !PT ;  /* 0x0000000587057209 */ /* 0x000fe40007810000 */
        /* <DEDUP_REMOVED lines=23> */
[----:B------:R-:W-:Y:S01]  /*135a0*/  FMUL.FTZ R3, R3, c[0x0][0x23c] ;  /* 0x00008f0003037a20 */ /* 0x000fe20000410000 */
[----:B------:R-:W1:Y:S01]  /*135b0*/  MUFU.EX2 R2, R2 ;  /* 0x0000000200027308 */ /* 0x000e620000000800 */
[----:B------:R-:W-:Y:S01]  /*135c0*/  FFMA.FTZ R138, R143, c[0x0][0x23c], -R151 ;  /* 0x00008f008f8a7a23 */ /* 0x000fe20000010897 */
[----:B------:R-:W-:Y:S01]  /*135d0*/  ISETP.GT.AND P1, PT, R230, R224, PT ;  /* 0x000000e0e600720c */ /* 0x000fe20003f24270 */
[----:B------:R-:W-:Y:S02]  /*135e0*/  FFMA.FTZ R143, R8, c[0x0][0x23c], -R147 ;  /* 0x00008f00088f7a23 */ /* 0x000fe40000010893 */
[--C-:B------:R-:W-:Y:S02]  /*135f0*/  FFMA.FTZ R145, R140, c[0x0][0x23c], -R151.reuse ;  /* 0x00008f008c917a23 */ /* 0x100fe40000010897 */
[----:B------:R-:W-:Y:S02]  /*13600*/  FFMA.FTZ R140, R141, c[0x0][0x23c], -R151 ;  /* 0x00008f008d8c7a23 */ /* 0x000fe40000010897 */
[--C-:B------:R-:W-:Y:S01]  /*13610*/  FFMA.FTZ R144, R7, c[0x0][0x23c], -R147.reuse ;  /* 0x00008f0007907a23 */ /* 0x100fe20000010893 */
[----:B------:R-:W2:Y:S01]  /*13620*/  MUFU.EX2 R3, R3 ;  /* 0x0000000300037308 */ /* 0x000ea20000000800 */
[--C-:B------:R-:W-:Y:S02]  /*13630*/  FFMA.FTZ R142, R142, c[0x0][0x23c], -R147.reuse ;  /* 0x00008f008e8e7a23 */ /* 0x100fe40000010893 */
[--C-:B------:R-:W-:Y:S02]  /*13640*/  FFMA.FTZ R141, R6, c[0x0][0x23c], -R147.reuse ;  /* 0x00008f00068d7a23 */ /* 0x100fe40000010893 */
[--C-:B------:R-:W-:Y:S02]  /*13650*/  FFMA.FTZ R154, R56, c[0x0][0x23c], -R147.reuse ;  /* 0x00008f00389a7a23 */ /* 0x100fe40000010893 */
[----:B------:R-:W-:Y:S02]  /*13660*/  FFMA.FTZ R156, R64, c[0x0][0x23c], -R147 ;  /* 0x00008f00409c7a23 */ /* 0x000fe40000010893 */
[--C-:B------:R-:W-:Y:S01]  /*13670*/  FFMA.FTZ R160, R160, c[0x0][0x23c], -R151.reuse ;  /* 0x00008f00a0a07a23 */ /* 0x100fe20000010897 */
[----:B------:R-:W-:Y:S01]  /*13680*/  MUFU.EX2 R145, R145 ;  /* 0x0000009100917308 */ /* 0x000fe20000000800 */
[--C-:B------:R-:W-:Y:S02]  /*13690*/  FFMA.FTZ R162, R162, c[0x0][0x23c], -R151.reuse ;  /* 0x00008f00a2a27a23 */ /* 0x100fe40000010897 */
[--C-:B------:R-:W-:Y:S02]  /*136a0*/  FFMA.FTZ R164, R164, c[0x0][0x23c], -R151.reuse ;  /* 0x00008f00a4a47a23 */ /* 0x100fe40000010897 */
        /* <DEDUP_REMOVED lines=42> */
[----:B------:R-:W-:Y:S02]  /*13950*/  FFMA.FTZ R166, R166, c[0x0][0x23c], -R151 ;  /* 0x00008f00a6a67a23 */ /* 0x000fe40000010897 */
[--C-:B------:R-:W-:Y:S01]  /*13960*/  FFMA.FTZ R168, R168, c[0x0][0x23c], -R147.reuse ;  /* 0x00008f00a8a87a23 */ /* 0x100fe20000010893 */
[----:B------:R-:W2:Y:S01]  /*13970*/  MUFU.EX2 R141, R141 ;  /* 0x0000008d008d7308 */ /* 0x000ea20000000800 */
[--C-:B------:R-:W-:Y:S02]  /*13980*/  FFMA.FTZ R169, R169, c[0x0][0x23c], -R147.reuse ;  /* 0x00008f00a9a97a23 */ /* 0x100fe40000010893 */
[--C-:B------:R-:W-:Y:S01]  /*13990*/  FFMA.FTZ R170, R170, c[0x0][0x23c], -R147.reuse ;  /* 0x00008f00aaaa7a23 */ /* 0x100fe20000010893 */
[----:B-1----:R-:W-:Y:S01]  /*139a0*/  F2FP.PACK_AB R128, R143, R144 ;  /* 0x000000908f80723e */ /* 0x002fe200000000ff */
[----:B------:R-:W-:Y:S02]  /*139b0*/  FFMA.FTZ R171, R171, c[0x0][0x23c], -R147 ;  /* 0x00008f00abab7a23 */ /* 0x000fe40000010893 */
[--C-:B------:R-:W-:Y:S02]  /*139c0*/  FFMA.FTZ R174, R174, c[0x0][0x23c], -R151.reuse ;  /* 0x00008f00aeae7a23 */ /* 0x100fe40000010897 */
[--C-:B------:R-:W-:Y:S01]  /*139d0*/  FFMA.FTZ R173, R173, c[0x0][0x23c], -R151.reuse ;  /* 0x00008f00adad7a23 */ /* 0x100fe20000010897 */
[----:B------:R-:W-:Y:S01]  /*139e0*/  MUFU.EX2 R154, R154 ;  /* 0x0000009a009a7308 */ /* 0x000fe20000000800 */
[--C-:B------:R-:W-:Y:S02]  /*139f0*/  FFMA.FTZ R175, R175, c[0x0][0x23c], -R151.reuse ;  /* 0x00008f00afaf7a23 */ /* 0x100fe40000010897 */
[----:B------:R-:W-:Y:S02]  /*13a00*/  FFMA.FTZ R176, R176, c[0x0][0x23c], -R151 ;  /* 0x00008f00b0b07a23 */ /* 0x000fe40000010897 */
[--C-:B------:R-:W-:Y:S02]  /*13a10*/  FFMA.FTZ R179, R179, c[0x0][0x23c], -R147.reuse ;  /* 0x00008f00b3b37a23 */ /* 0x100fe40000010893 */
[--C-:B------:R-:W-:Y:S02]  /*13a20*/  FFMA.FTZ R180, R180, c[0x0][0x23c], -R147.reuse ;  /* 0x00008f00b4b47a23 */ /* 0x100fe40000010893 */
[--C-:B------:R-:W-:Y:S01]  /*13a30*/  FFMA.FTZ R182, R182, c[0x0][0x23c], -R147.reuse ;  /* 0x00008f00b6b67a23 */ /* 0x100fe20000010893 */
[----:B------:R-:W1:Y:S01]  /*13a40*/  MUFU.EX2 R156, R156 ;  /* 0x0000009c009c7308 */ /* 0x000e620000000800 */
[----:B------:R-:W-:Y:S02]  /*13a50*/  FFMA.FTZ R184, R184, c[0x0][0x23c], -R147 ;  /* 0x00008f00b8b87a23 */ /* 0x000fe40000010893 */
[--C-:B------:R-:W-:Y:S01]  /*13a60*/  FFMA.FTZ R189, R189, c[0x0][0x23c], -R151.reuse ;  /* 0x00008f00bdbd7a23 */ /* 0x100fe20000010897 */
[----:B--2---:R-:W-:Y:S01]  /*13a70*/  F2FP.PACK_AB R130, R141, R142 ;  /* 0x0000008e8d82723e */ /* 0x004fe200000000ff */
[--C-:B------:R-:W-:Y:S02]  /*13a80*/  FFMA.FTZ R188, R188, c[0x0][0x23c], -R151.reuse ;  /* 0x00008f00bcbc7a23 */ /* 0x100fe40000010897 */
[--C-:B------:R-:W-:Y:S02]  /*13a90*/  FFMA.FTZ R190, R190, c[0x0][0x23c], -R151.reuse ;  /* 0x00008f00bebe7a23 */ /* 0x100fe40000010897 */
[----:B------:R-:W-:Y:S01]  /*13aa0*/  FFMA.FTZ R191, R191, c[0x0][0x23c], -R151 ;  /* 0x00008f00bfbf7a23 */ /* 0x000fe20000010897 */
[----:B------:R-:W-:Y:S01]  /*13ab0*/  MUFU.EX2 R160, R160 ;  /* 0x000000a000a07308 */ /* 0x000fe20000000800 */
[C---:B------:R-:W-:Y:S05]  /*13ac0*/  HMMA.16816.F32 R4, R128.reuse, R12, R4 ;  /* 0x0000000c8004723c */ /* 0x040fea0000001804 */
[--C-:B------:R-:W-:Y:S02]  /*13ad0*/  FFMA.FTZ R193, R193, c[0x0][0x23c], -R147.reuse ;  /* 0x00008f00c1c17a23 */ /* 0x100fe40000010893 */
[C---:B------:R-:W-:Y:S01]  /*13ae0*/  FMUL.FTZ R12, R3.reuse, R120 ;  /* 0x00000078030c7220 */ /* 0x040fe20000410000 */
[C---:B------:R-:W-:Y:S01]  /*13af0*/  HMMA.16816.F32 R8, R128.reuse, R14, R8 ;  /* 0x0000000e8008723c */ /* 0x040fe20000001808 */
[----:B------:R-:W-:Y:S03]  /*13b00*/  MUFU.EX2 R162, R162 ;  /* 0x000000a200a27308 */ /* 0x000fe60000000800 */
[----:B------:R-:W-:Y:S01]  /*13b10*/  FMUL.FTZ R13, R3, R121 ;  /* 0x00000079030d7220 */ /* 0x000fe20000410000 */
[----:B-1----:R-:W-:Y:S01]  /*13b20*/  F2FP.PACK_AB R70, R156, R154 ;  /* 0x0000009a9c46723e */ /* 0x002fe200000000ff */
[--C-:B------:R-:W-:Y:S02]  /*13b30*/  FFMA.FTZ R195, R195, c[0x0][0x23c], -R147.reuse ;  /* 0x00008f00c3c37a23 */ /* 0x100fe40000010893 */
[C---:B------:R-:W-:Y:S03]  /*13b40*/  FMUL.FTZ R14, R2.reuse, R122 ;  /* 0x0000007a020e7220 */ /* 0x040fe60000410000 */
[----:B------:R-:W-:Y:S01]  /*13b50*/  MUFU.EX2 R164, R164 ;  /* 0x000000a400a47308 */ /* 0x000fe20000000800 */
[----:B------:R-:W-:Y:S02]  /*13b60*/  FMUL.FTZ R15, R2, R123 ;  /* 0x0000007b020f7220 */ /* 0x000fe40000410000 */
[--C-:B------:R-:W-:Y:S02]  /*13b70*/  FFMA.FTZ R194, R194, c[0x0][0x23c], -R147.reuse ;  /* 0x00008f00c2c27a23 */ /* 0x100fe40000010893 */
[----:B------:R-:W-:Y:S02]  /*13b80*/  FFMA.FTZ R192, R192, c[0x0][0x23c], -R147 ;  /* 0x00008f00c0c07a23 */ /* 0x000fe40000010893 */
[--C-:B------:R-:W-:Y:S01]  /*13b90*/  FFMA.FTZ R187, R187, c[0x0][0x23c], -R151.reuse ;  /* 0x00008f00bbbb7a23 */ /* 0x100fe20000010897 */
[C---:B------:R-:W-:Y:S02]  /*13ba0*/  HMMA.16816.F32 R12, R128.reuse, R20, R12 ;  /* 0x00000014800c723c */ /* 0x040fe4000000180c */
[----:B------:R-:W-:Y:S01]  /*13bb0*/  MUFU.EX2 R166, R166 ;  /* 0x000000a600a67308 */ /* 0x000fe20000000800 */
[--C-:B------:R-:W-:Y:S02]  /*13bc0*/  FFMA.FTZ R186, R186, c[0x0][0x23c], -R151.reuse ;  /* 0x00008f00baba7a23 */ /* 0x100fe40000010897 */
[----:B------:R-:W-:Y:S02]  /*13bd0*/  FFMA.FTZ R185, R185, c[0x0][0x23c], -R151 ;  /* 0x00008f00b9b97a23 */ /* 0x000fe40000010897 */
[C---:B------:R-:W-:Y:S01]  /*13be0*/  FMUL.FTZ R20, R3.reuse, R112 ;  /* 0x0000007003147220 */ /* 0x040fe20000410000 */
[C---:B------:R-:W-:Y:S04]  /*13bf0*/  HMMA.16816.F32 R16, R128.reuse, R22, R16 ;  /* 0x000000168010723c */ /* 0x040fe80000001810 */
[----:B------:R-:W-:Y:S01]  /*13c00*/  FMUL.FTZ R21, R3, R113 ;  /* 0x0000007103157220 */ /* 0x000fe20000410000 */
[----:B------:R-:W-:Y:S01]  /*13c10*/  MUFU.EX2 R168, R168 ;  /* 0x000000a800a87308 */ /* 0x000fe20000000800 */
[--C-:B------:R-:W-:Y:S02]  /*13c20*/  FFMA.FTZ R112, R58, c[0x0][0x23c], -R147.reuse ;  /* 0x00008f003a707a23 */ /* 0x100fe40000010893 */
[C---:B------:R-:W-:Y:S04]  /*13c30*/  FMUL.FTZ R22, R2.reuse, R114 ;  /* 0x0000007202167220 */ /* 0x040fe80000410000 */
[C---:B------:R-:W-:Y:S02]  /*13c40*/  FMUL.FTZ R23, R2.reuse, R115 ;  /* 0x0000007302177220 */ /* 0x040fe40000410000 */
[----:B------:R-:W-:Y:S01]  /*13c50*/  FMUL.FTZ R58, R2, R78 ;  /* 0x0000004e023a7220 */ /* 0x000fe20000410000 */
[----:B------:R-:W-:Y:S01]  /*13c60*/  MUFU.EX2 R112, R112 ;  /* 0x0000007000707308 */ /* 0x000fe20000000800 */
[----:B------:R-:W-:Y:S02]  /*13c70*/  FFMA.FTZ R113, R57, c[0x0][0x23c], -R147 ;  /* 0x00008f0039717a23 */ /* 0x000fe40000010893 */
[----:B------:R-:W-:Y:S01]  /*13c80*/  FMUL.FTZ R57, R3, R77 ;  /* 0x0000004d03397220 */ /* 0x000fe20000410000 */
[C---:B------:R-:W-:Y:S01]  /*13c90*/  HMMA.16816.F32 R20, R128.reuse, R28, R20 ;  /* 0x0000001c8014723c */ /* 0x040fe20000001814 */
[----:B------:R-:W-:Y:S02]  /*13ca0*/  LDSM.16.MT88.4 R76, [R216+0xc800] ;  /* 0x00c80000d84c783b */ /* 0x000fe40000004200 */
[----:B------:R-:W-:Y:S02]  /*13cb0*/  FFMA.FTZ R183, R183, c[0x0][0x23c], -R151 ;  /* 0x00008f00b7b77a23 */ /* 0x000fe40000010897 */
[----:B------:R-:W-:Y:S01]  /*13cc0*/  FFMA.FTZ R181, R181, c[0x0][0x23c], -R147 ;  /* 0x00008f00b5b57a23 */ /* 0x000fe20000010893 */
[----:B------:R-:W1:Y:S01]  /*13cd0*/  MUFU.EX2 R113, R113 ;  /* 0x0000007100717308 */ /* 0x000e620000000800 */
[C---:B------:R-:W-:Y:S01]  /*13ce0*/  FMUL.FTZ R28, R3.reuse, R104 ;  /* 0x00000068031c7220 */ /* 0x040fe20000410000 */
[C---:B------:R-:W-:Y:S04]  /*13cf0*/  HMMA.16816.F32 R24, R128.reuse, R30, R24 ;  /* 0x0000001e8018723c */ /* 0x040fe80000001818 */
[C---:B------:R-:W-:Y:S02]  /*13d00*/  FMUL.FTZ R29, R3.reuse, R105 ;  /* 0x00000069031d7220 */ /* 0x040fe40000410000 */
[--C-:B------:R-:W-:Y:S02]  /*13d10*/  FFMA.FTZ R104, R40, c[0x0][0x23c], -R151.reuse ;  /* 0x00008f0028687a23 */ /* 0x100fe40000010897 */
[C---:B------:R-:W-:Y:S01]  /*13d20*/  FMUL.FTZ R30, R2.reuse, R106 ;  /* 0x0000006a021e7220 */ /* 0x040fe20000410000 */
[----:B------:R-:W-:Y:S03]  /*13d30*/  MUFU.EX2 R169, R169 ;  /* 0x000000a900a97308 */ /* 0x000fe60000000800 */
[----:B------:R-:W-:Y:S02]  /*13d40*/  FMUL.FTZ R31, R2, R107 ;  /* 0x0000006b021f7220 */ /* 0x000fe40000410000 */
[----:B------:R-:W-:Y:S02]  /*13d50*/  FMUL.FTZ R40, R3, R92 ;  /* 0x0000005c03287220 */ /* 0x000fe40000410000 */
[----:B------:R-:W-:Y:S01]  /*13d60*/  LDSM.16.MT88.4 R92, [R212+0x11000] ;  /* 0x01100000d45c783b */ /* 0x000fe20000004200 */
[--C-:B------:R-:W-:Y:S02]  /*13d70*/  FFMA.FTZ R105, R50, c[0x0][0x23c], -R151.reuse ;  /* 0x00008f0032697a23 */ /* 0x100fe40000010897 */
[C---:B------:R-:W-:Y:S01]  /*13d80*/  HMMA.16816.F32 R28, R128.reuse, R36, R28 ;  /* 0x00000024801c723c */ /* 0x040fe2000000181c */
[----:B------:R-:W-:Y:S02]  /*13d90*/  MUFU.EX2 R104, R104 ;  /* 0x0000006800687308 */ /* 0x000fe40000000800 */
[C---:B------:R-:W-:Y:S01]  /*13da0*/  FMUL.FTZ R50, R2.reuse, R86 ;  /* 0x0000005602327220 */ /* 0x040fe20000410000 */
[----:B-1----:R-:W-:Y:S01]  /*13db0*/  F2FP.PACK_AB R68, R113, R112 ;  /* 0x000000707144723e */ /* 0x002fe200000000ff */
[--C-:B------:R-:W-:Y:S02]  /*13dc0*/  FFMA.FTZ R106, R49, c[0x0][0x23c], -R151.reuse ;  /* 0x00008f00316a7a23 */ /* 0x100fe40000010897 */
        /* <DEDUP_REMOVED lines=50> */
[----:B------:R-:W-:Y:S02]  /*140f0*/  FMUL.FTZ R63, R2, R75 ;  /* 0x0000004b023f7220 */ /* 0x000fe40000410000 */
[----:B------:R-:W3:Y:S01]  /*14100*/  LDSM.16.MT88.4 R72, [R214+0xc800] ;  /* 0x00c80000d648783b */ /* 0x000ee20000004200 */
[----:B------:R-:W-:Y:S02]  /*14110*/  FFMA.FTZ R155, R155, c[0x0][0x23c], -R147 ;  /* 0x00008f009b9b7a23 */ /* 0x000fe40000010893 */
[--C-:B------:R-:W-:Y:S02]  /*14120*/  FFMA.FTZ R153, R153, c[0x0][0x23c], -R151.reuse ;  /* 0x00008f0099997a23 */ /* 0x100fe40000010897 */
[C---:B--2---:R-:W-:Y:S01]  /*14130*/  HMMA.16816.F32 R60, R128.reuse, R84, R60 ;  /* 0x00000054803c723c */ /* 0x044fe2000000183c */
[----:B------:R-:W2:Y:S02]  /*14140*/  MUFU.EX2 R179, R179 ;  /* 0x000000b300b37308 */ /* 0x000ea40000000800 */
[--C-:B------:R-:W-:Y:S02]  /*14150*/  FFMA.FTZ R152, R152, c[0x0][0x23c], -R151.reuse ;  /* 0x00008f0098987a23 */ /* 0x100fe40000010897 */
[--C-:B------:R-:W-:Y:S02]  /*14160*/  FFMA.FTZ R135, R135, c[0x0][0x23c], -R151.reuse ;  /* 0x00008f0087877a23 */ /* 0x100fe40000010897 */
[----:B------:R-:W-:Y:S01]  /*14170*/  FFMA.FTZ R151, R134, c[0x0][0x23c], -R151 ;  /* 0x00008f0086977a23 */ /* 0x000fe20000010897 */
[----:B------:R-:W-:Y:S01]  /*14180*/  HMMA.16816.F32 R64, R128, R86, R64 ;  /* 0x000000568040723c */ /* 0x000fe20000001840 */
[----:B------:R-:W4:Y:S02]  /*14190*/  LDSM.16.MT88.4 R84, [R212+0xc800] ;  /* 0x00c80000d454783b */ /* 0x000f240000004200 */
[----:B------:R-:W5:Y:S01]  /*141a0*/  MUFU.EX2 R180, R180 ;  /* 0x000000b400b47308 */ /* 0x000f620000000800 */
[--C-:B------:R-:W-:Y:S02]  /*141b0*/  FFMA.FTZ R134, R150, c[0x0][0x23c], -R147.reuse ;  /* 0x00008f0096867a23 */ /* 0x100fe40000010893 */
[--C-:B------:R-:W-:Y:S02]  /*141c0*/  FFMA.FTZ R149, R149, c[0x0][0x23c], -R147.reuse ;  /* 0x00008f0095957a23 */ /* 0x100fe40000010893 */
[C---:B------:R-:W-:Y:S05]  /*141d0*/  HMMA.16816.F32 R4, R68.reuse, R76, R4 ;  /* 0x0000004c4404723c */ /* 0x040fea0000001804 */
[----:B------:R-:W-:Y:S01]  /*141e0*/  MUFU.EX2 R182, R182 ;  /* 0x000000b600b67308 */ /* 0x000fe20000000800 */
[--C-:B------:R-:W-:Y:S02]  /*141f0*/  FFMA.FTZ R148, R148, c[0x0][0x23c], -R147.reuse ;  /* 0x00008f0094947a23 */ /* 0x100fe40000010893 */
[C---:B------:R-:W-:Y:S01]  /*14200*/  HMMA.16816.F32 R8, R68.reuse, R78, R8 ;  /* 0x0000004e4408723c */ /* 0x040fe20000001808 */
[----:B------:R-:W1:Y:S03]  /*14210*/  LDSM.16.MT88.4 R76, [R216+0x10800] ;  /* 0x01080000d84c783b */ /* 0x000e660000004200 */
[----:B------:R-:W-:Y:S02]  /*14220*/  FFMA.FTZ R147, R146, c[0x0][0x23c], -R147 ;  /* 0x00008f0092937a23 */ /* 0x000fe40000010893 */
        /* <DEDUP_REMOVED lines=278> */
.L_x_3694:
        /* <DEDUP_REMOVED lines=12> */
[CC--:B------:R-:W-:Y:S01]  /*15450*/  LEA.HI R11, R9.reuse, R2.reuse, RZ, 0x2 ;  /* 0x00000002090b7211 */ /* 0x0c0fe200078f10ff */
        /* <DEDUP_REMOVED lines=59> */
[----:B------:R-:W-:Y:S01]  /*15810*/  FMUL.FTZ R118, R6, R118 ;  /* 0x0000007606767220 */ /* 0x000fe20000410000 */
[----:B------:R-:W-:Y:S01]  /*15820*/  SEL R13, R13, 0xffffff80, !P2 ;  /* 0xffffff800d0d7807 */ /* 0x000fe20005000000 */
[C---:B------:R-:W-:Y:S01]  /*15830*/  FMUL.FTZ R112, R7.reuse, R112 ;  /* 0x0000007007707220 */ /* 0x040fe20000410000 */
[----:B------:R-:W-:Y:S01]  /*15840*/  LOP3.LUT R0, R0, 0xffffffe0, RZ, 0xc0, !PT ;  /* 0xffffffe000007812 */ /* 0x000fe200078ec0ff */
[----:B------:R-:W-:Y:S01]  /*15850*/  FMUL.FTZ R113, R7, R113 ;  /* 0x0000007107717220 */ /* 0x000fe20000410000 */
[----:B------:R-:W1:Y:S01]  /*15860*/  @P3 MUFU.LG2 R3, R3 ;  /* 0x0000000300033308 */ /* 0x000e620000000c00 */
[----:B------:R-:W-:Y:S01]  /*15870*/  FMUL.FTZ R115, R6, R115 ;  /* 0x0000007306737220 */ /* 0x000fe20000410000 */
        /* <DEDUP_REMOVED lines=115> */
[----:B------:R-:W-:Y:S01]  /*15fb0*/  SHF.L.U32 R10, R12, 0x2, RZ ;  /* 0x000000020c0a7819 */ /* 0x000fe200000006ff */
[----:B------:R-:W1:Y:S01]  /*15fc0*/  LDS.128 R40, [R5.X4+0x4000] ;  /* 0x0040000005287984 */ /* 0x000e620000004c00 */
[----:B------:R-:W-:Y:S02]  /*15fd0*/  IADD3 R4, R11, -R4, RZ ;  /* 0x800000040b047210 */ /* 0x000fe40007ffe0ff */
[----:B------:R-:W-:Y:S01]  /*15fe0*/  SHF.R.S32.HI R0, RZ, 0x2, R0 ;  /* 0x00000002ff007819 */ /* 0x000fe20000011400 */
[----:B------:R-:W1:Y:S01]  /*15ff0*/  LDS.128 R36, [R5.X4+0x4800] ;  /* 0x0048000005247984 */ /* 0x000e620000004c00 */
[----:B------:R-:W-:-:S03]  /*16000*/  SHF.R.S32.HI R11, RZ, 0x1f, R10 ;  /* 0x0000001fff0b7819 */ /* 0x000fc6000001140a */
        /* <DEDUP_REMOVED lines=12> */
[----:B------:R-:W-:Y:S01]  /*160d0*/  LEA R7, R4, R0, 0x4 ;  /* 0x0000000004077211 */ /* 0x000fe200078e20ff */
[----:B------:R-:W-:Y:S05]  /*160e0*/  @P0 BRA `(.L_x_3700) ;  /* 0x000000a000000947 */ /* 0x000fea0003800000 */
[----:B---34-:R-:W-:Y:S02]  /*160f0*/  IADD3 R4, R7, 0x8, RZ ;  /* 0x0000000807047810 */ /* 0x018fe40007ffe0ff */
[----:B------:R-:W-:Y:S02]  /*16100*/  SHF.R.S32.HI R3, RZ, 0x1f, R7 ;  /* 0x0000001fff037819 */ /* 0x000fe40000011407 */
[----:B------:R-:W-:-:S02]  /*16110*/  IADD3 R0, P0, R5, R7, RZ ;  /* 0x0000000705007210 */ /* 0x000fc40007f1e0ff */
[-C--:B------:R-:W-:Y:S02]  /*16120*/  ISETP.GE.AND P2, PT, R7, R223.reuse, PT ;  /* 0x000000df0700720c */ /* 0x080fe40003f46270 */
[----:B------:R-:W-:Y:S02]  /*16130*/  ISETP.GE.AND P1, PT, R4, R223, PT ;  /* 0x000000df0400720c */ /* 0x000fe40003f26270 */
[----:B------:R-:W-:Y:S02]  /*16140*/  LEA.HI.X.SX32 R3, R5, R3, 0x1, P0 ;  /* 0x0000000305037211 */ /* 0x000fe400000f0eff */
[----:B------:R-:W-:-:S04]  /*16150*/  LEA R12, P0, R0, c[0x0][0x208], 0x2 ;  /* 0x00008200000c7a11 */ /* 0x000fc800078010ff */
[----:B------:R-:W-:-:S05]  /*16160*/  LEA.HI.X R13, R0, c[0x0][0x20c], R3, 0x2, P0 ;  /* 0x00008300000d7a11 */ /* 0x000fca00000f1403 */
[----:B------:R1:W-:Y:S04]  /*16170*/  @!P2 STG.E [R12.64], R2 ;  /* 0x000000020c00a986 */ /* 0x0003e8000c10190e */
[----:B------:R1:W-:Y:S02]  /*16180*/  @!P1 STG.E [R12.64+0x20], R6 ;  /* 0x000020060c009986 */ /* 0x0003e4000c10190e */
.L_x_3700:
[----:B---34-:R-:W-:Y:S05]  /*16190*/  BSYNC B0 ;  /* 0x0000000000007941 */ /* 0x018fea0003800000 */
.L_x_3699:
        /* <DEDUP_REMOVED lines=15> */
.L_x_3702:
[----:B------:R-:W-:Y:S05]  /*16290*/  BSYNC B0 ;  /* 0x0000000000007941 */ /* 0x000fea0003800000 */
.L_x_3701:
        /* <DEDUP_REMOVED lines=8> */
.L_x_3704:
[----:B------:R-:W-:Y:S05]  /*16320*/  BSYNC B0 ;  /* 0x0000000000007941 */ /* 0x000fea0003800000 */
.L_x_3703:
        /* <DEDUP_REMOVED lines=8> */
.L_x_3706:
[----:B------:R-:W-:Y:S05]  /*163b0*/  BSYNC B0 ;  /* 0x0000000000007941 */ /* 0x000fea0003800000 */
.L_x_3705:
[----:B------:R-:W-:Y:S01]  /*163c0*/  IADD3 R2, R9, 0x18, RZ ;  /* 0x0000001809027810 */ /* 0x000fe20007ffe0ff */
[----:B------:R-:W-:Y:S03]  /*163d0*/  BSSY B0, `(.L_x_3707) ;  /* 0x0000007000007945 */ /* 0x000fe60003800000 */
[----:B------:R-:W-:-:S13]  /*163e0*/  ISETP.GE.AND P0, PT, R2, R223, PT ;  /* 0x000000df0200720c */ /* 0x000fda0003f06270 */
[----:B------:R-:W-:Y:S05]  /*163f0*/  @P0 BRA `(.L_x_3708) ;  /* 0x0000004000000947 */ /* 0x000fea0003800000 */
[----:B------:R-:W-:Y:S02]  /*16400*/  ISETP.GE.AND P1, PT, R10, c[0x0][0x220], PT ;  /* 0x000088000a007a0c */ /* 0x000fe40003f26270 */
[----:B------:R-:W-:-:S11]  /*16410*/  ISETP.GE.AND P0, PT, R0, c[0x0][0x220], PT ;  /* 0x0000880000007a0c */ /* 0x000fd60003f06270 */
[----:B--2---:R2:W-:Y:S04]  /*16420*/  @!P1 STG.E.128 [R4.64+0x3000], R60 ;  /* 0x0030003c04009986 */ /* 0x0045e8000c101d0e */
[----:B------:R2:W-:Y:S02]  /*16430*/  @!P0 STG.E.128 [R4.64+0x3100], R28 ;  /* 0x0031001c04008986 */ /* 0x0005e4000c101d0e */
.L_x_3708:
[----:B------:R-:W-:Y:S05]  /*16440*/  BSYNC B0 ;  /* 0x0000000000007941 */ /* 0x000fea0003800000 */
.L_x_3707:
        /* <DEDUP_REMOVED lines=8> */
.L_x_3710:
[----:B------:R-:W-:Y:S05]  /*164d0*/  BSYNC B0 ;  /* 0x0000000000007941 */ /* 0x000fea0003800000 */
.L_x_3709:
[----:B------:R-:W-:Y:S01]  /*164e0*/  IADD3 R2, R9, 0x28, RZ ;  /* 0x0000002809027810 */ /* 0x000fe20007ffe0ff */
[----:B------:R-:W-:Y:S03]  /*164f0*/  BSSY B0, `(.L_x_3711) ;  /* 0x0000007000007945 */ /* 0x000fe60003800000 */
[----:B------:R-:W-:-:S13]  /*16500*/  ISETP.GE.AND P0, PT, R2, R223, PT ;  /* 0x000000df0200720c */ /* 0x000fda0003f06270 */
[----:B------:R-:W-:Y:S05]  /*16510*/  @P0 BRA `(.L_x_3712) ;  /* 0x0000004000000947 */ /* 0x000fea0003800000 */
[----:B------:R-:W-:Y:S02]  /*16520*/  ISETP.GE.AND P1, PT, R10, c[0x0][0x220], PT ;  /* 0x000088000a007a0c */ /* 0x000fe40003f26270 */
[----:B------:R-:W-:-:S11]  /*16530*/  ISETP.GE.AND P0, PT, R0, c[0x0][0x220], PT ;  /* 0x0000880000007a0c */ /* 0x000fd60003f06270 */
[----:B------:R1:W-:Y:S04]  /*16540*/  @!P1 STG.E.128 [R4.64+0x5000], R52 ;  /* 0x0050003404009986 */ /* 0x0003e8000c101d0e */
[----:B--2---:R1:W-:Y:S02]  /*16550*/  @!P0 STG.E.128 [R4.64+0x5100], R20 ;  /* 0x0051001404008986 */ /* 0x0043e4000c101d0e */
.L_x_3712:
[----:B------:R-:W-:Y:S05]  /*16560*/  BSYNC B0 ;  /* 0x0000000000007941 */ /* 0x000fea0003800000 */
.L_x_3711:
        /* <DEDUP_REMOVED lines=8> */
.L_x_3714:
[----:B------:R-:W-:Y:S05]  /*165f0*/  BSYNC B0 ;  /* 0x0000000000007941 */ /* 0x000fea0003800000 */
.L_x_3713:
[----:B------:R-:W-:-:S04]  /*16600*/  IADD3 R9, R9, 0x38, RZ ;  /* 0x0000003809097810 */ /* 0x000fc80007ffe0ff */
[----:B------:R-:W-:-:S13]  /*16610*/  ISETP.GE.AND P0, PT, R9, R223, PT ;  /* 0x000000df0900720c */ /* 0x000fda0003f06270 */
[----:B------:R-:W-:Y:S05]  /*16620*/  @P0 EXIT ;  /* 0x000000000000094d */ /* 0x000fea0003800000 */
[----:B------:R-:W-:-:S13]  /*16630*/  ISETP.GE.AND P0, PT, R10, c[0x0][0x220], PT ;  /* 0x000088000a007a0c */ /* 0x000fda0003f06270 */
[----:B------:R1:W-:Y:S01]  /*16640*/  @!P0 STG.E.128 [R4.64+0x7000], R44 ;  /* 0x0070002c04008986 */ /* 0x0003e2000c101d0e */
[----:B------:R-:W-:-:S13]  /*16650*/  ISETP.GE.AND P0, PT, R0, c[0x0][0x220], PT ;  /* 0x0000880000007a0c */ /* 0x000fda0003f06270 */
[----:B------:R-:W-:Y:S05]  /*16660*/  @P0 EXIT ;  /* 0x000000000000094d */ /* 0x000fea0003800000 */
[----:B--2---:R-:W-:Y:S01]  /*16670*/  STG.E.128 [R4.64+0x7100], R76 ;  /* 0x0071004c04007986 */ /* 0x004fe2000c101d0e */
[----:B------:R-:W-:Y:S05]  /*16680*/  EXIT ;  /* 0x000000000000794d */ /* 0x000fea0003800000 */
.L_x_3715:
        /* <DEDUP_REMOVED lines=15> */
.L_x_8241:


//--------------------- .text._ZN5flash24flash_fwd_splitkv_kernelI23Flash_fwd_kernel_traitsILi128ELi64ELi128ELi4ELb0ELb0EN7cutlass6half_tE19Flash_kernel_traitsILi128ELi64ELi128ELi4ES3_EELb1ELb0ELb0ELb0ELb1ELb0ELb1ELb1EEEvNS_16Flash_fwd_paramsE --------------------------
	.section	.text._ZN5flash24flash_fwd_splitkv_kernelI23Flash_fwd_kernel_traitsILi128ELi64ELi128ELi4ELb0ELb0EN7cutlass6half_tE19Flash_kernel_traitsILi128ELi64ELi128ELi4ES3_EELb1ELb0ELb0ELb0ELb1ELb0ELb1ELb1EEEvNS_16Flash_fwd_paramsE,"ax",@progbits
	.sectioninfo	@"SHI_REGISTERS=246"
	.align	128
        .global         _ZN5flash24flash_fwd_splitkv_kernelI23Flash_fwd_kernel_traitsILi128ELi64ELi128ELi4ELb0ELb0EN7cutlass6half_tE19Flash_kernel_traitsILi128ELi64ELi128ELi4ES3_EELb1ELb0ELb0ELb0ELb1ELb0ELb1ELb1EEEvNS_16Flash_fwd_paramsE
        .type           _ZN5flash24flash_fwd_splitkv_kernelI23Flash_fwd_kernel_traitsILi128ELi64ELi128ELi4ELb0ELb0EN7cutlass6half_tE19Flash_kernel_traitsILi128ELi64ELi128ELi4ES3_EELb1ELb0ELb0ELb0ELb1ELb0ELb1ELb1EEEvNS_16Flash_fwd_paramsE,@function
        .size           _ZN5flash24flash_fwd_splitkv_kernelI23Flash_fwd_kernel_traitsILi128ELi64ELi128ELi4ELb0ELb0EN7cutlass6half_tE19Flash_kernel_traitsILi128ELi64ELi128ELi4ES3_EELb1ELb0ELb0ELb0ELb1ELb0ELb1ELb1EEEvNS_16Flash_fwd_paramsE,(.L_x_8242 - _ZN5flash24flash_fwd_splitkv_kernelI23Flash_fwd_kernel_traitsILi128ELi64ELi128ELi4ELb0ELb0EN7cutlass6half_tE19Flash_kernel_traitsILi128ELi64ELi128ELi4ES3_EELb1ELb0ELb0ELb0ELb1ELb0ELb1ELb1EEEvNS_16Flash_fwd_paramsE)
        .other          _ZN5flash24flash_fwd_splitkv_kernelI23Flash_fwd_kernel_traitsILi128ELi64ELi128ELi4ELb0ELb0EN7cutlass6half_tE19Flash_kernel_traitsILi128ELi64ELi128ELi4ES3_EELb1ELb0ELb0ELb0ELb1ELb0ELb1ELb1EEEvNS_16Flash_fwd_paramsE,@"STO_CUDA_ENTRY STV_DEFAULT"
_ZN5flash24flash_fwd_splitkv_kernelI23Flash_fwd_kernel_traitsILi128ELi64ELi128ELi4ELb0ELb0EN7cutlass6half_tE19Flash_kernel_traitsILi128ELi64ELi128ELi4ES3_EELb1ELb0ELb0ELb0ELb1ELb0ELb1ELb1EEEvNS_16Flash_fwd_paramsE:
.text._ZN5flash24flash_fwd_splitkv_kernelI23Flash_fwd_kernel_traitsILi128ELi64ELi128ELi4ELb0ELb0EN7cutlass6half_tE19Flash_kernel_traitsILi128ELi64ELi128ELi4ES3_EELb1ELb0ELb0ELb0ELb1ELb0ELb1ELb1EEEvNS_16Flash_fwd_paramsE:
[----:B------:R-:W-:Y:S02]  /*0000*/  MOV R1, c[0x0][0x28] ;  /* 0x00000a0000017a02 */ /* 0x000fe40000000f00 */
[----:B------:R-:W1:Y:S01]  /*0010*/  I2F.U32.RP R4, c[0x0][0x1c0] ;  /* 0x0000700000047b06 */ /* 0x000e620000209000 */
[----:B------:R-:W2:Y:S01]  /*0020*/  S2R R5, SR_CTAID.Z ;  /* 0x0000000000057919 */ /* 0x000ea20000002700 */
[----:B------:R-:W-:Y:S01]  /*0030*/  IMAD.MOV.U32 R2, RZ, RZ, RZ ;  /* 0x000000ffff027224 */ /* 0x000fe200078e00ff */
[----:B------:R-:W-:Y:S01]  /*0040*/  ISETP.NE.U32.AND P2, PT, RZ, c[0x0][0x1c0], PT ;  /* 0x00007000ff007a0c */ /* 0x000fe20003f45070 */
[----:B------:R-:W-:Y:S01]  /*0050*/  IMAD.MOV.U32 R96, RZ, RZ, 0x4 ;  /* 0x00000004ff607424 */ /* 0x000fe200078e00ff */
[----:B------:R-:W-:Y:S01]  /*0060*/  ULDC.64 UR6, c[0x0][0x118] ;  /* 0x0000460000067ab9 */ /* 0x000fe20000000a00 */
[----:B------:R-:W-:Y:S02]  /*0070*/  ISETP.EQ.U32.AND P3, PT, RZ, c[0x0][0x248], PT ;  /* 0x00009200ff007a0c */ /* 0x000fe40003f62070 */
[----:B-1----:R-:W1:Y:S02]  /*0080*/  MUFU.RCP R3, R4 ;  /* 0x0000000400037308 */ /* 0x002e640000001000 */
[----:B-1----:R-:W-:-:S06]  /*0090*/  IADD3 R3, R3, 0xffffffe, RZ ;  /* 0x0ffffffe03037810 */ /* 0x002fcc0007ffe0ff */
[----:B------:R-:W1:Y:S02]  /*00a0*/  F2I.FTZ.U32.TRUNC.NTZ R3, R3 ;  /* 0x0000000300037305 */ /* 0x000e64000021f000 */
[----:B-1----:R-:W-:-:S04]  /*00b0*/  IMAD.MOV R0, RZ, RZ, -R3 ;  /* 0x000000ffff007224 */ /* 0x002fc800078e0a03 */
[----:B------:R-:W-:Y:S02]  /*00c0*/  IMAD R7, R0, c[0x0][0x1c0], RZ ;  /* 0x0000700000077a24 */ /* 0x000fe400078e02ff */
[----:B------:R-:W-:Y:S01]  /*00d0*/  IMAD.MOV.U32 R10, RZ, RZ, RZ ;  /* 0x000000ffff0a7224 */ /* 0x000fe200078e00ff */
[----:B------:R-:W1:Y:S01]  /*00e0*/  LDC.U8 R0, c[0x0][0x312] ;  /* 0x0000c480ff007b82 */ /* 0x000e620000000000 */
[----:B------:R-:W-:-:S04]  /*00f0*/  IMAD.HI.U32 R2, R3, R7, R2 ;  /* 0x0000000703027227 */ /* 0x000fc800078e0002 */
[----:B------:R-:W-:Y:S02]  /*0100*/  IMAD.MOV.U32 R3, RZ, RZ, -0x1 ;  /* 0xffffffffff037424 */ /* 0x000fe400078e00ff */
[----:B--2---:R-:W-:-:S04]  /*0110*/  IMAD.HI.U32 R227, R2, R5, RZ ;  /* 0x0000000502e37227 */ /* 0x004fc800078e00ff */
[----:B------:R-:W-:-:S04]  /*0120*/  IMAD.MOV R2, RZ, RZ, -R227 ;  /* 0x000000ffff027224 */ /* 0x000fc800078e0ae3 */
[----:B------:R-:W-:-:S05]  /*0130*/  IMAD R2, R2, c[0x0][0x1c0], R5 ;  /* 0x0000700002027a24 */ /* 0x000fca00078e0205 */
[----:B------:R-:W-:-:S13]  /*0140*/  ISETP.GE.U32.AND P0, PT, R2, c[0x0][0x1c0], PT ;  /* 0x0000700002007a0c */ /* 0x000fda0003f06070 */
[----:B------:R-:W-:Y:S02]  /*0150*/  @P0 IADD3 R2, R2, -c[0x0][0x1c0], RZ ;  /* 0x8000700002020a10 */ /* 0x000fe40007ffe0ff */
[----:B------:R-:W-:Y:S02]  /*0160*/  @P0 IADD3 R227, R227, 0x1, RZ ;  /* 0x00000001e3e30810 */ /* 0x000fe40007ffe0ff */
[----:B------:R-:W-:Y:S02]  /*0170*/  ISETP.GE.U32.AND P1, PT, R2, c[0x0][0x1c0], PT ;  /* 0x0000700002007a0c */ /* 0x000fe40003f26070 */
[----:B------:R-:W-:-:S04]  /*0180*/  ISETP.NE.U32.AND P0, PT, RZ, c[0x0][0x240], PT ;  /* 0x00009000ff007a0c */ /* 0x000fc80003f05070 */
[----:B------:R-:W-:-:S07]  /*0190*/  ISETP.NE.AND.EX P0, PT, RZ, c[0x0][0x244], PT, P0 ;  /* 0x00009100ff007a0c */ /* 0x000fce0003f05300 */
[----:B------:R-:W-:Y:S02]  /*01a0*/  @P1 IADD3 R227, R227, 0x1, RZ ;  /* 0x00000001e3e31810 */ /* 0x000fe40007ffe0ff */
[----:B------:R-:W-:Y:S02]  /*01b0*/  @!P2 LOP3.LUT R227, RZ, c[0x0][0x1c0], RZ, 0x33, !PT ;  /* 0x00007000ffe3aa12 */ /* 0x000fe400078e33ff */
[----:B------:R-:W-:Y:S02]  /*01c0*/  ISETP.NE.U32.AND P2, PT, RZ, c[0x0][0x250], PT ;  /* 0x00009400ff007a0c */ /* 0x000fe40003f45070 */
[----:B-1----:R-:W-:Y:S01]  /*01d0*/  ISETP.NE.AND P1, PT, R0, RZ, PT ;  /* 0x000000ff0000720c */ /* 0x002fe20003f25270 */
[CC--:B------:R-:W-:Y:S01]  /*01e0*/  IMAD.WIDE R8, R227.reuse, R96.reuse, c[0x0][0x240] ;  /* 0x00009000e3087625 */ /* 0x0c0fe200078e0260 */
[----:B------:R-:W-:Y:S02]  /*01f0*/  ISETP.NE.AND.EX P4, PT, RZ, c[0x0][0x254], PT, P2 ;  /* 0x00009500ff007a0c */ /* 0x000fe40003f85320 */
[----:B------:R-:W-:Y:S01]  /*0200*/  ISETP.EQ.OR.EX P2, PT, RZ, c[0x0][0x24c], !P1, P3 ;  /* 0x00009300ff007a0c */ /* 0x000fe20004f42730 */
[CC--:B------:R-:W-:Y:S01]  /*0210*/  IMAD.WIDE R190, R227.reuse, R96.reuse, c[0x0][0x250] ;  /* 0x00009400e3be7625 */ /* 0x0c0fe200078e0260 */
[----:B------:R-:W2:Y:S04]  /*0220*/  @P0 LDG.E R3, [R8.64] ;  /* 0x0000000608030981 */ /* 0x000ea8000c1e1900 */
[----:B------:R-:W2:Y:S01]  /*0230*/  @P0 LDG.E R226, [R8.64+0x4] ;  /* 0x0000040608e20981 */ /* 0x000ea2000c1e1900 */
[----:B------:R-:W-:Y:S01]  /*0240*/  MOV R11, 0xffffffff ;  /* 0xffffffff000b7802 */ /* 0x000fe20000000f00 */
[----:B------:R-:W-:-:S03]  /*0250*/  IMAD.WIDE R6, R227, R96, c[0x0][0x248] ;  /* 0x00009200e3067625 */ /* 0x000fc600078e0260 */
[----:B------:R1:W5:Y:S04]  /*0260*/  @P4 LDG.E R10, [R190.64] ;  /* 0x00000006be0a4981 */ /* 0x000368000c1e1900 */
[----:B------:R1:W5:Y:S01]  /*0270*/  @!P2 LDG.E R11, [R6.64] ;  /* 0x00000006060ba981 */ /* 0x000362000c1e1900 */
[----:B------:R-:W-:Y:S01]  /*0280*/  ISETP.NE.U32.AND P2, PT, RZ, c[0x0][0x248], PT ;  /* 0x00009200ff007a0c */ /* 0x000fe20003f45070 */
[----:B------:R-:W-:Y:S02]  /*0290*/  IMAD.MOV R172, RZ, RZ, -R227 ;  /* 0x000000ffffac7224 */ /* 0x000fe400078e0ae3 */
[----:B------:R-:W3:Y:S01]  /*02a0*/  S2R R21, SR_CTAID.X ;  /* 0x0000000000157919 */ /* 0x000ee20000002500 */
[----:B------:R-:W-:Y:S01]  /*02b0*/  ISETP.NE.AND.EX P2, PT, RZ, c[0x0][0x24c], PT, P2 ;  /* 0x00009300ff007a0c */ /* 0x000fe20003f45320 */
[----:B------:R-:W-:-:S02]  /*02c0*/  IMAD R172, R172, c[0x0][0x1c0], R5 ;  /* 0x00007000acac7a24 */ /* 0x000fc400078e0205 */
[----:B------:R-:W4:Y:S01]  /*02d0*/  S2R R0, SR_CTAID.Y ;  /* 0x0000000000007919 */ /* 0x000f220000002600 */
[----:B--2---:R-:W-:Y:S01]  /*02e0*/  @P0 IADD3 R226, R226, -R3, RZ ;  /* 0x80000003e2e20210 */ /* 0x004fe20007ffe0ff */
[----:B------:R-:W-:-:S08]  /*02f0*/  @!P0 IMAD.MOV.U32 R226, RZ, RZ, c[0x0][0x214] ;  /* 0x00008500ffe28624 */ /* 0x000fd000078e00ff */
[----:B------:R-:W-:Y:S05]  /*0300*/  @!P2 BRA `(.L_x_3716) ;  /* 0x000000400000a947 */ /* 0x000fea0003800000 */
[----:B-1-34-:R-:W2:Y:S02]  /*0310*/  @P1 LDG.E R2, [R6.64+0x4] ;  /* 0x0000040606021981 */ /* 0x01aea4000c1e1900 */
[----:B--2--5:R-:W-:-:S06]  /*0320*/  @P1 IADD3 R5, R2, -R11, RZ ;  /* 0x8000000b02051210 */ /* 0x024fcc0007ffe0ff */
[----:B------:R1:W5:Y:S01]  /*0330*/  @!P1 LDG.E R5, [R6.64] ;  /* 0x0000000606059981 */ /* 0x000362000c1e1900 */
[----:B------:R-:W-:Y:S05]  /*0340*/  BRA `(.L_x_3717) ;  /* 0x0000001000007947 */ /* 0x000fea0003800000 */
.L_x_3716:
[----:B-1-34-:R-:W-:Y:S02]  /*0350*/  MOV R5, c[0x0][0x218] ;  /* 0x0000860000057a02 */ /* 0x01afe40000000f00 */
.L_x_3717:
[----:B------:R-:W-:-:S04]  /*0360*/  ISETP.NE.U32.AND P0, PT, RZ, c[0x0][0x258], PT ;  /* 0x00009600ff007a0c */ /* 0x000fc80003f05070 */
[----:B------:R-:W-:-:S13]  /*0370*/  ISETP.NE.AND.EX P1, PT, RZ, c[0x0][0x25c], PT, P0 ;  /* 0x00009700ff007a0c */ /* 0x000fda0003f25300 */
[----:B-1----:R-:W-:-:S06]  /*0380*/  @P1 IMAD.WIDE R6, R227, R96, c[0x0][0x258] ;  /* 0x00009600e3061625 */ /* 0x002fcc00078e0260 */
        /* <DEDUP_REMOVED lines=40> */
[----:B------:R-:W-:Y:S02]  /*0610*/  IADD3 R2, R5, c[0x0][0x2e8], R58 ;  /* 0x0000ba0005027a10 */ /* 0x000fe40007ffe03a */
[----:B------:R-:W-:Y:S02]  /*0620*/  SHF.R.S32.HI R5, RZ, 0x1f, R4 ;  /* 0x0000001fff057819 */ /* 0x000fe40000011404 */
[----:B------:R-:W-:Y:S02]  /*0630*/  SHF.R.S32.HI R53, RZ, 0x1f, R2 ;  /* 0x0000001fff357819 */ /* 0x000fe40000011402 */
[----:B------:R-:W-:Y:S02]  /*0640*/  LEA.HI R5, R5, R4, RZ, 0x7 ;  /* 0x0000000405057211 */ /* 0x000fe400078f38ff */
[----:B------:R-:W-:Y:S02]  /*0650*/  @P2 IADD3 R7, R7, 0x1, RZ ;  /* 0x0000000107072810 */ /* 0x000fe40007ffe0ff */
[----:B------:R-:W-:-:S02]  /*0660*/  LEA.HI R53, R53, R2, RZ, 0x7 ;  /* 0x0000000235357211 */ /* 0x000fc400078f38ff */
[----:B------:R-:W-:Y:S01]  /*0670*/  SHF.R.S32.HI R5, RZ, 0x7, R5 ;  /* 0x00000007ff057819 */ /* 0x000fe20000011405 */
[----:B------:R-:W-:Y:S01]  /*0680*/  @!P1 IMAD.MOV R7, RZ, RZ, -R7 ;  /* 0x000000ffff079224 */ /* 0x000fe200078e0a07 */
[----:B------:R-:W-:Y:S02]  /*0690*/  @!P0 LOP3.LUT R7, RZ, c[0x0][0x10], RZ, 0x33, !PT ;  /* 0x00000400ff078a12 */ /* 0x000fe400078e33ff */
[----:B------:R-:W-:-:S03]  /*06a0*/  SHF.R.S32.HI R53, RZ, 0x7, R53 ;  /* 0x00000007ff357819 */ /* 0x000fc60000011435 */
        /* <DEDUP_REMOVED lines=12> */
[--C-:B------:R-:W-:Y:S01]  /*0770*/  IMAD R3, R172, c[0x0][0x214], R59.reuse ;  /* 0x00008500ac037a24 */ /* 0x100fe200078e023b */
[----:B------:R-:W-:Y:S01]  /*0780*/  SHF.R.S32.HI R0, RZ, 0x4, R2 ;  /* 0x00000004ff007819 */ /* 0x000fe20000011402 */
[----:B------:R-:W-:Y:S02]  /*0790*/  IMAD.IADD R59, R226, 0x1, -R59 ;  /* 0x00000001e23b7824 */ /* 0x000fe400078e0a3b */
[----:B------:R-:W-:Y:S01]  /*07a0*/  IMAD.IADD R4, R55, 0x1, -R4 ;  /* 0x0000000137047824 */ /* 0x000fe200078e0a04 */
[C---:B------:R-:W-:Y:S01]  /*07b0*/  IADD3 R10, R0.reuse, 0x18, RZ ;  /* 0x00000018000a7810 */ /* 0x040fe20007ffe0ff */
[----:B------:R-:W-:Y:S01]  /*07c0*/  IMAD R5, R3, c[0x0][0x22c], RZ ;  /* 0x00008b0003057a24 */ /* 0x000fe200078e02ff */
[----:B------:R-:W-:Y:S01]  /*07d0*/  IADD3 R12, R0, 0x10, RZ ;  /* 0x00000010000c7810 */ /* 0x000fe20007ffe0ff */
[----:B------:R-:W-:Y:S01]  /*07e0*/  IMAD.SHL.U32 R6, R4, 0x4, RZ ;  /* 0x0000000404067824 */ /* 0x000fe200078e00ff */
[----:B------:R-:W-:-:S02]  /*07f0*/  IADD3 R4, R0, 0x8, RZ ;  /* 0x0000000800047810 */ /* 0x000fc40007ffe0ff */
[----:B------:R-:W-:Y:S02]  /*0800*/  IADD3 R8, R0, 0x20, RZ ;  /* 0x0000002000087810 */ /* 0x000fe40007ffe0ff */
[--C-:B------:R-:W-:Y:S02]  /*0810*/  SHF.R.S32.HI R7, RZ, 0x1f, R6.reuse ;  /* 0x0000001fff077819 */ /* 0x100fe40000011406 */
[-C--:B------:R-:W-:Y:S02]  /*0820*/  ISETP.GE.OR P6, PT, R4, R59.reuse, P2 ;  /* 0x0000003b0400720c */ /* 0x080fe400017c6670 */
[CC--:B------:R-:W-:Y:S01]  /*0830*/  ISETP.GE.AND P2, PT, R0.reuse, R59.reuse, PT ;  /* 0x0000003b0000720c */ /* 0x0c0fe20003f46270 */
[----:B------:R-:W-:Y:S01]  /*0840*/  IMAD.WIDE R6, R0, 0x80, R6 ;  /* 0x0000008000067825 */ /* 0x000fe200078e0206 */
[-C--:B------:R-:W-:Y:S02]  /*0850*/  ISETP.GE.AND P4, PT, R10, R59.reuse, PT ;  /* 0x0000003b0a00720c */ /* 0x080fe40003f86270 */
[----:B------:R-:W-:-:S02]  /*0860*/  ISETP.GE.AND P1, PT, R4, R59, PT ;  /* 0x0000003b0400720c */ /* 0x000fc40003f26270 */
[C---:B------:R-:W-:Y:S02]  /*0870*/  IADD3 R2, P0, R5.reuse, R6, RZ ;  /* 0x0000000605027210 */ /* 0x040fe40007f1e0ff */
[----:B------:R-:W-:Y:S02]  /*0880*/  IADD3 R4, R0, 0x30, RZ ;  /* 0x0000003000047810 */ /* 0x000fe40007ffe0ff */
[----:B------:R-:W-:Y:S02]  /*0890*/  LEA.HI.X.SX32 R5, R5, R7, 0x1, P0 ;  /* 0x0000000705057211 */ /* 0x000fe400000f0eff */
[----:B------:R-:W-:Y:S02]  /*08a0*/  LEA R14, P0, R2, c[0x0][0x1d8], 0x2 ;  /* 0x00007600020e7a11 */ /* 0x000fe400078010ff */
[----:B------:R-:W-:Y:S02]  /*08b0*/  ISETP.GE.AND P5, PT, R8, R59, PT ;  /* 0x0000003b0800720c */ /* 0x000fe40003fa6270 */
[----:B------:R-:W-:-:S02]  /*08c0*/  LEA.HI.X R15, R2, c[0x0][0x1dc], R5, 0x2, P0 ;  /* 0x00007700020f7a11 */ /* 0x000fc400000f1405 */
[-C--:B------:R-:W-:Y:S02]  /*08d0*/  ISETP.GE.AND P0, PT, R12, R59.reuse, PT ;  /* 0x0000003b0c00720c */ /* 0x080fe40003f06270 */
[----:B------:R-:W-:Y:S01]  /*08e0*/  SHF.R.S32.HI R5, RZ, 0x1f, R3 ;  /* 0x0000001fff057819 */ /* 0x000fe20000011403 */
[----:B------:R1:W-:Y:S01]  /*08f0*/  @!P2 STG.E.128 [R14.64], RZ ;  /* 0x000000ff0e00a986 */ /* 0x0003e2000c101d06 */
[C---:B------:R-:W-:Y:S02]  /*0900*/  IADD3 R6, R0.reuse, 0x28, RZ ;  /* 0x0000002800067810 */ /* 0x040fe40007ffe0ff */
[----:B------:R-:W-:Y:S01]  /*0910*/  IADD3 R2, R0, 0x38, RZ ;  /* 0x0000003800027810 */ /* 0x000fe20007ffe0ff */
[----:B------:R1:W-:Y:S01]  /*0920*/  @!P2 STG.E.128 [R14.64+0x100], RZ ;  /* 0x000100ff0e00a986 */ /* 0x0003e2000c101d06 */
[-C--:B------:R-:W-:Y:S02]  /*0930*/  ISETP.GE.AND P2, PT, R4, R59.reuse, PT ;  /* 0x0000003b0400720c */ /* 0x080fe40003f46270 */
[----:B------:R-:W-:Y:S01]  /*0940*/  ISETP.GE.AND P3, PT, R6, R59, PT ;  /* 0x0000003b0600720c */ /* 0x000fe20003f66270 */
[----:B------:R1:W-:Y:S04]  /*0950*/  @!P4 STG.E.128 [R14.64+0x3000], RZ ;  /* 0x003000ff0e00c986 */ /* 0x0003e8000c101d06 */
[----:B------:R1:W-:Y:S01]  /*0960*/  @!P4 STG.E.128 [R14.64+0x3100], RZ ;  /* 0x003100ff0e00c986 */ /* 0x0003e2000c101d06 */
[----:B------:R-:W-:-:S03]  /*0970*/  LOP3.LUT P4, RZ, R55, 0xf, RZ, 0xc0, !PT ;  /* 0x0000000f37ff7812 */ /* 0x000fc6000788c0ff */
[----:B------:R1:W-:Y:S04]  /*0980*/  @!P0 STG.E.128 [R14.64+0x2000], RZ ;  /* 0x002000ff0e008986 */ /* 0x0003e8000c101d06 */
[----:B------:R1:W-:Y:S01]  /*0990*/  @!P0 STG.E.128 [R14.64+0x2100], RZ ;  /* 0x002100ff0e008986 */ /* 0x0003e2000c101d06 */
[----:B------:R-:W-:-:S03]  /*09a0*/  IADD3 R3, P0, R3, R0, RZ ;  /* 0x0000000003037210 */ /* 0x000fc60007f1e0ff */
[----:B------:R1:W-:Y:S04]  /*09b0*/  @!P5 STG.E.128 [R14.64+0x4000], RZ ;  /* 0x004000ff0e00d986 */ /* 0x0003e8000c101d06 */
[----:B------:R1:W-:Y:S01]  /*09c0*/  @!P5 STG.E.128 [R14.64+0x4100], RZ ;  /* 0x004100ff0e00d986 */ /* 0x0003e2000c101d06 */
[----:B------:R-:W-:Y:S02]  /*09d0*/  ISETP.GE.OR P5, PT, R12, R59, P4 ;  /* 0x0000003b0c00720c */ /* 0x000fe400027a6670 */
[----:B------:R-:W-:Y:S01]  /*09e0*/  LEA.HI.X.SX32 R12, R0, R5, 0x1, P0 ;  /* 0x00000005000c7211 */ /* 0x000fe200000f0eff */
[----:B------:R1:W-:Y:S01]  /*09f0*/  @!P1 STG.E.128 [R14.64+0x1000], RZ ;  /* 0x001000ff0e009986 */ /* 0x0003e2000c101d06 */
[----:B------:R-:W-:-:S03]  /*0a00*/  LEA R16, P0, R3, c[0x0][0x208], 0x2 ;  /* 0x0000820003107a11 */ /* 0x000fc600078010ff */
[----:B------:R1:W-:Y:S01]  /*0a10*/  @!P1 STG.E.128 [R14.64+0x1100], RZ ;  /* 0x001100ff0e009986 */ /* 0x0003e2000c101d06 */
[----:B------:R-:W-:Y:S02]  /*0a20*/  ISETP.GE.AND P1, PT, R2, R59, PT ;  /* 0x0000003b0200720c */ /* 0x000fe40003f26270 */
[----:B------:R-:W-:Y:S01]  /*0a30*/  LEA.HI.X R17, R3, c[0x0][0x20c], R12, 0x2, P0 ;  /* 0x0000830003117a11 */ /* 0x000fe200000f140c */
[----:B------:R1:W-:Y:S01]  /*0a40*/  @!P2 STG.E.128 [R14.64+0x6000], RZ ;  /* 0x006000ff0e00a986 */ /* 0x0003e2000c101d06 */
[----:B------:R-:W-:Y:S02]  /*0a50*/  @!P6 IMAD.MOV.U32 R3, RZ, RZ, -0x800000 ;  /* 0xff800000ff03e424 */ /* 0x000fe400078e00ff */
[----:B------:R-:W-:Y:S01]  /*0a60*/  @!P5 IMAD.MOV.U32 R19, RZ, RZ, -0x800000 ;  /* 0xff800000ff13d424 */ /* 0x000fe200078e00ff */
[----:B------:R1:W-:Y:S01]  /*0a70*/  @!P2 STG.E.128 [R14.64+0x6100], RZ ;  /* 0x006100ff0e00a986 */ /* 0x0003e2000c101d06 */
[----:B------:R-:W-:-:S03]  /*0a80*/  LOP3.LUT P2, RZ, R55, 0xf, RZ, 0xc0, !PT ;  /* 0x0000000f37ff7812 */ /* 0x000fc6000784c0ff */
[----:B------:R1:W-:Y:S01]  /*0a90*/  @!P3 STG.E.128 [R14.64+0x5000], RZ ;  /* 0x005000ff0e00b986 */ /* 0x0003e2000c101d06 */
[-C--:B------:R-:W-:Y:S02]  /*0aa0*/  ISETP.GE.OR P0, PT, R4, R59.reuse, P2 ;  /* 0x0000003b0400720c */ /* 0x080fe40001706670 */
[-C--:B------:R-:W-:Y:S01]  /*0ab0*/  ISETP.GE.OR P4, PT, R10, R59.reuse, P2 ;  /* 0x0000003b0a00720c */ /* 0x080fe20001786670 */
[----:B------:R1:W-:Y:S01]  /*0ac0*/  @!P3 STG.E.128 [R14.64+0x5100], RZ ;  /* 0x005100ff0e00b986 */ /* 0x0003e2000c101d06 */
[----:B------:R-:W-:-:S03]  /*0ad0*/  ISETP.GE.OR P3, PT, R8, R59, P2 ;  /* 0x0000003b0800720c */ /* 0x000fc60001766670 */
[----:B------:R1:W-:Y:S04]  /*0ae0*/  @!P1 STG.E.128 [R14.64+0x7000], RZ ;  /* 0x007000ff0e009986 */ /* 0x0003e8000c101d06 */
[----:B------:R1:W-:Y:S01]  /*0af0*/  @!P1 STG.E.128 [R14.64+0x7100], RZ ;  /* 0x007100ff0e009986 */ /* 0x0003e2000c101d06 */
[----:B------:R-:W-:Y:S01]  /*0b00*/  ISETP.GE.OR P1, PT, R6, R59, P2 ;  /* 0x0000003b0600720c */ /* 0x000fe20001726670 */
[----:B------:R-:W-:Y:S02]  /*0b10*/  @!P0 IMAD.MOV.U32 R5, RZ, RZ, -0x800000 ;  /* 0xff800000ff058424 */ /* 0x000fe400078e00ff */
[----:B------:R1:W-:Y:S01]  /*0b20*/  @!P6 STG.E [R16.64+0x20], R3 ;  /* 0x000020031000e986 */ /* 0x0003e2000c101906 */
[----:B------:R-:W-:Y:S01]  /*0b30*/  LOP3.LUT P6, RZ, R55, 0xf, RZ, 0xc0, !PT ;  /* 0x0000000f37ff7812 */ /* 0x000fe200078cc0ff */
[----:B------:R-:W-:-:S02]  /*0b40*/  @!P4 IMAD.MOV.U32 R11, RZ, RZ, -0x800000 ;  /* 0xff800000ff0bc424 */ /* 0x000fc400078e00ff */
[----:B------:R1:W-:Y:S01]  /*0b50*/  @!P0 STG.E [R16.64+0xc0], R5 ;  /* 0x0000c00510008986 */ /* 0x0003e2000c101906 */
[-C--:B------:R-:W-:Y:S01]  /*0b60*/  ISETP.GE.OR P2, PT, R0, R59.reuse, P6 ;  /* 0x0000003b0000720c */ /* 0x080fe20003746670 */
[----:B------:R-:W-:Y:S01]  /*0b70*/  @!P3 IMAD.MOV.U32 R9, RZ, RZ, -0x800000 ;  /* 0xff800000ff09b424 */ /* 0x000fe200078e00ff */
[----:B------:R-:W-:Y:S01]  /*0b80*/  ISETP.GE.OR P0, PT, R2, R59, P6 ;  /* 0x0000003b0200720c */ /* 0x000fe20003706670 */
[----:B------:R1:W-:Y:S02]  /*0b90*/  @!P5 STG.E [R16.64+0x40], R19 ;  /* 0x000040131000d986 */ /* 0x0003e4000c101906 */
[----:B------:R-:W-:Y:S02]  /*0ba0*/  @!P1 IMAD.MOV.U32 R7, RZ, RZ, -0x800000 ;  /* 0xff800000ff079424 */ /* 0x000fe400078e00ff */
[----:B------:R1:W-:Y:S04]  /*0bb0*/  @!P4 STG.E [R16.64+0x60], R11 ;  /* 0x0000600b1000c986 */ /* 0x0003e8000c101906 */
[----:B------:R1:W-:Y:S02]  /*0bc0*/  @!P3 STG.E [R16.64+0x80], R9 ;  /* 0x000080091000b986 */ /* 0x0003e4000c101906 */
[----:B------:R-:W-:-:S02]  /*0bd0*/  @!P2 IMAD.MOV.U32 R13, RZ, RZ, -0x800000 ;  /* 0xff800000ff0da424 */ /* 0x000fc400078e00ff */
[----:B------:R1:W-:Y:S04]  /*0be0*/  @!P1 STG.E [R16.64+0xa0], R7 ;  /* 0x0000a00710009986 */ /* 0x0003e8000c101906 */
[----:B------:R1:W-:Y:S01]  /*0bf0*/  @!P2 STG.E [R16.64], R13 ;  /* 0x0000000d1000a986 */ /* 0x0003e2000c101906 */
[----:B------:R-:W-:Y:S05]  /*0c00*/  @P0 EXIT ;  /* 0x000000000000094d */ /* 0x000fea0003800000 */
[----:B-1----:R-:W-:-:S05]  /*0c10*/  MOV R3, 0xff800000 ;  /* 0xff80000000037802 */ /* 0x002fca0000000f00 */
[----:B------:R-:W-:Y:S01]  /*0c20*/  STG.E [R16.64+0xe0], R3 ;  /* 0x0000e00310007986 */ /* 0x000fe2000c101906 */
[----:B------:R-:W-:Y:S05]  /*0c30*/  EXIT ;  /* 0x000000000000794d */ /* 0x000fea0003800000 */
.L_x_3718:
[----:B-1----:R-:W-:Y:S01]  /*0c40*/  ISETP.NE.U32.AND P0, PT, RZ, c[0x0][0x2b8], PT ;  /* 0x0000ae00ff007a0c */ /* 0x002fe20003f05070 */
[----:B------:R-:W-:-:S03]  /*0c50*/  IMAD.MOV.U32 R6, RZ, RZ, R227 ;  /* 0x000000ffff067224 */ /* 0x000fc600078e00e3 */
[----:B------:R-:W-:-:S13]  /*0c60*/  ISETP.NE.AND.EX P0, PT, RZ, c[0x0][0x2bc], PT, P0 ;  /* 0x0000af00ff007a0c */ /* 0x000fda0003f05300 */
[----:B------:R-:W-:-:S05]  /*0c70*/  @P0 IMAD.WIDE R12, R227, R96, c[0x0][0x2b8] ;  /* 0x0000ae00e30c0625 */ /* 0x000fca00078e0260 */
[----:B------:R1:W5:Y:S01]  /*0c80*/  @P0 LDG.E R6, [R12.64] ;  /* 0x000000060c060981 */ /* 0x000362000c1e1900 */
[----:B------:R-:W-:Y:S01]  /*0c90*/  ISETP.NE.U32.AND P0, PT, RZ, c[0x0][0x2c0], PT ;  /* 0x0000b000ff007a0c */ /* 0x000fe20003f05070 */
[----:B------:R-:W-:Y:S01]  /*0ca0*/  CS2R R230, SRZ ;  /* 0x0000000000e67805 */ /* 0x000fe2000001ff00 */
[----:B------:R-:W-:Y:S02]  /*0cb0*/  SHF.R.S32.HI R4, RZ, 0x1f, R227 ;  /* 0x0000001fff047819 */ /* 0x000fe400000114e3 */
[----:B------:R-:W-:Y:S02]  /*0cc0*/  ISETP.NE.AND.EX P1, PT, RZ, c[0x0][0x2c4], PT, P0 ;  /* 0x0000b100ff007a0c */ /* 0x000fe40003f25300 */
[----:B------:R-:W-:Y:S02]  /*0cd0*/  PLOP3.LUT P2, PT, PT, PT, PT, 0x8, 0x0 ;  /* 0x000000000000781c */ /* 0x000fe40003f4e170 */
[----:B------:R-:W-:-:S09]  /*0ce0*/  LOP3.LUT R228, R228, 0xfffffffb, RZ, 0xc0, !PT ;  /* 0xfffffffbe4e47812 */ /* 0x000fd200078ec0ff */
        /* <DEDUP_REMOVED lines=16> */
[----:B------:R-:W1:Y:S02]  /*0df0*/  F2I.FTZ.U32.TRUNC.NTZ R9, R8 ;  /* 0x0000000800097305 */ /* 0x000e64000021f000 */
[----:B-1----:R-:W-:Y:S02]  /*0e00*/  IMAD.MOV R5, RZ, RZ, -R9 ;  /* 0x000000ffff057224 */ /* 0x002fe400078e0a09 */
[----:B------:R-:W-:Y:S02]  /*0e10*/  IMAD.MOV.U32 R8, RZ, RZ, RZ ;  /* 0x000000ffff087224 */ /* 0x000fe400078e00ff */
[----:B-----5:R-:W-:Y:S01]  /*0e20*/  IMAD R6, R5, R2, RZ ;  /* 0x0000000205067224 */ /* 0x020fe200078e02ff */
        /* <DEDUP_REMOVED lines=55> */
[----:B------:R-:W-:Y:S02]  /*11a0*/  IMAD R11, R6, c[0x0][0x18c], R11 ;  /* 0x00006300060b7a24 */ /* 0x000fe400078e020b */
[----:B------:R-:W-:-:S04]  /*11b0*/  IMAD.WIDE.U32 R12, R9, c[0x0][0x198], R14 ;  /* 0x00006600090c7a25 */ /* 0x000fc800078e000e */
[----:B------:R-:W-:Y:S01]  /*11c0*/  IMAD.MOV.U32 R14, RZ, RZ, R12 ;  /* 0x000000ffff0e7224 */ /* 0x000fe200078e000c */
[----:B------:R-:W-:Y:S01]  /*11d0*/  IADD3 R15, R13, R8, RZ ;  /* 0x000000080d0f7210 */ /* 0x000fe20007ffe0ff */
[----:B------:R-:W-:Y:S01]  /*11e0*/  IMAD R13, R2, c[0x0][0x1b0], RZ ;  /* 0x00006c00020d7a24 */ /* 0x000fe200078e02ff */
[----:B------:R-:W-:Y:S01]  /*11f0*/  MOV R8, R16 ;  /* 0x0000001000087202 */ /* 0x000fe20000000f00 */
[----:B------:R-:W-:Y:S02]  /*1200*/  IMAD.IADD R11, R17, 0x1, R11 ;  /* 0x00000001110b7824 */ /* 0x000fe400078e020b */
[C---:B------:R-:W-:Y:S02]  /*1210*/  IMAD R13, R0.reuse, c[0x0][0x1b4], R13 ;  /* 0x00006d00000d7a24 */ /* 0x040fe400078e020d */
[----:B------:R-:W-:-:S05]  /*1220*/  IMAD.WIDE.U32 R170, R0, c[0x0][0x1b0], R14 ;  /* 0x00006c0000aa7a25 */ /* 0x000fca00078e000e */
[----:B------:R-:W-:Y:S01]  /*1230*/  IADD3 R13, R171, R13, RZ ;  /* 0x0000000dab0d7210 */ /* 0x000fe20007ffe0ff */
[----:B------:R-:W-:Y:S05]  /*1240*/  BRA `(.L_x_3720) ;  /* 0x0000047000007947 */ /* 0x000fea0003800000 */
.L_x_3719:
        /* <DEDUP_REMOVED lines=17> */
.L_x_3721:
[----:B------:R-:W-:Y:S01]  /*1360*/  IABS R7, c[0x0][0x1c8] ;  /* 0x0000720000077a13 */ /* 0x000fe20000000000 */
[----:B------:R-:W-:Y:S01]  /*1370*/  @P0 IMAD.IADD R11, R10, 0x1, R11 ;  /* 0x000000010a0b0824 */ /* 0x000fe200078e020b */
[----:B------:R-:W-:Y:S02]  /*1380*/  MOV R12, RZ ;  /* 0x000000ff000c7202 */ /* 0x000fe40000000f00 */
[----:B------:R-:W1:Y:S08]  /*1390*/  I2F.RP R8, R7 ;  /* 0x0000000700087306 */ /* 0x000e700000209400 */
[----:B-1----:R-:W1:Y:S02]  /*13a0*/  MUFU.RCP R13, R8 ;  /* 0x00000008000d7308 */ /* 0x002e640000001000 */
[----:B-1----:R-:W-:-:S06]  /*13b0*/  IADD3 R13, R13, 0xffffffe, RZ ;  /* 0x0ffffffe0d0d7810 */ /* 0x002fcc0007ffe0ff */
[----:B------:R-:W1:Y:S02]  /*13c0*/  F2I.FTZ.U32.TRUNC.NTZ R13, R13 ;  /* 0x0000000d000d7305 */ /* 0x000e64000021f000 */
[----:B-1----:R-:W-:-:S04]  /*13d0*/  IMAD.MOV R0, RZ, RZ, -R13 ;  /* 0x000000ffff007224 */ /* 0x002fc800078e0a0d */
[----:B------:R-:W-:Y:S01]  /*13e0*/  IMAD R5, R0, R7, RZ ;  /* 0x0000000700057224 */ /* 0x000fe200078e02ff */
[----:B------:R-:W-:-:S03]  /*13f0*/  IABS R0, R172 ;  /* 0x000000ac00007213 */ /* 0x000fc60000000000 */
[----:B------:R-:W-:Y:S01]  /*1400*/  IMAD.HI.U32 R12, R13, R5, R12 ;  /* 0x000000050d0c7227 */ /* 0x000fe200078e000c */
[----:B------:R-:W-:-:S03]  /*1410*/  MOV R13, R9 ;  /* 0x00000009000d7202 */ /* 0x000fc60000000f00 */
[----:B------:R-:W-:-:S04]  /*1420*/  IMAD.MOV.U32 R5, RZ, RZ, R0 ;  /* 0x000000ffff057224 */ /* 0x000fc800078e0000 */
[----:B------:R-:W-:-:S04]  /*1430*/  IMAD.HI.U32 R0, R12, R5, RZ ;  /* 0x000000050c007227 */ /* 0x000fc800078e00ff */
[----:B------:R-:W-:Y:S01]  /*1440*/  IMAD.MOV.U32 R12, RZ, RZ, R2 ;  /* 0x000000ffff0c7224 */ /* 0x000fe200078e0002 */
        /* <DEDUP_REMOVED lines=13> */
[----:B------:R-:W-:Y:S01]  /*1520*/  @P3 IADD3 R0, R0, 0x1, RZ ;  /* 0x0000000100003810 */ /* 0x000fe20007ffe0ff */
[----:B------:R-:W-:Y:S02]  /*1530*/  IMAD.MOV.U32 R170, RZ, RZ, R12 ;  /* 0x000000ffffaa7224 */ /* 0x000fe400078e000c */
[----:B------:R-:W-:Y:S01]  /*1540*/  IMAD R8, R7, c[0x0][0x19c], R8 ;  /* 0x0000670007087a24 */ /* 0x000fe200078e0208 */
[----:B------:R-:W-:Y:S02]  /*1550*/  @!P2 IADD3 R0, -R0, RZ, RZ ;  /* 0x000000ff0000a210 */ /* 0x000fe40007ffe1ff */
[----:B------:R-:W-:Y:S02]  /*1560*/  @!P1 LOP3.LUT R0, RZ, c[0x0][0x1c8], RZ, 0x33, !PT ;  /* 0x00007200ff009a12 */ /* 0x000fe400078e33ff */
[----:B------:R-:W-:Y:S01]  /*1570*/  IADD3 R171, R13, R8, RZ ;  /* 0x000000080dab7210 */ /* 0x000fe20007ffe0ff */
[----:B------:R-:W-:Y:S01]  /*1580*/  @P0 IMAD.WIDE.U32 R8, R11, c[0x0][0x1a0], RZ ;  /* 0x000068000b080a25 */ /* 0x000fe200078e00ff */
[----:B------:R-:W-:-:S03]  /*1590*/  SHF.R.S32.HI R2, RZ, 0x1f, R0 ;  /* 0x0000001fff027819 */ /* 0x000fc60000011400 */
[----:B------:R-:W-:-:S04]  /*15a0*/  IMAD.WIDE.U32 R170, R0, c[0x0][0x1b0], R170 ;  /* 0x00006c0000aa7a25 */ /* 0x000fc800078e00aa */
[----:B------:R-:W-:Y:S02]  /*15b0*/  IMAD R13, R2, c[0x0][0x1b0], RZ ;  /* 0x00006c00020d7a24 */ /* 0x000fe400078e02ff */
[----:B------:R-:W-:Y:S02]  /*15c0*/  @P0 IMAD R11, R11, c[0x0][0x1a4], R9 ;  /* 0x000069000b0b0a24 */ /* 0x000fe400078e0209 */
        /* <DEDUP_REMOVED lines=15> */
.L_x_3720:
[----:B------:R1:W5:Y:S01]  /*16c0*/  @P4 LDG.E R120, [R190.64] ;  /* 0x00000006be784981 */ /* 0x000362000c1e1900 */
[----:B------:R-:W-:Y:S01]  /*16d0*/  ISETP.NE.AND P0, PT, R3, -0x1, PT ;  /* 0xffffffff0300780c */ /* 0x000fe20003f05270 */
[----:B------:R-:W-:Y:S01]  /*16e0*/  IMAD.MOV.U32 R15, RZ, RZ, 0x2 ;  /* 0x00000002ff0f7424 */ /* 0x000fe200078e00ff */
[----:B-----5:R-:W-:Y:S01]  /*16f0*/  SHF.R.S32.HI R6, RZ, 0x1f, R55 ;  /* 0x0000001fff067819 */ /* 0x020fe20000011437 */
[----:B------:R-:W-:Y:S01]  /*1700*/  IMAD.MOV.U32 R164, RZ, RZ, c[0x0][0x230] ;  /* 0x00008c00ffa47624 */ /* 0x000fe200078e00ff */
[----:B------:R-:W-:Y:S01]  /*1710*/  MOV R16, RZ ;  /* 0x000000ff00107202 */ /* 0x000fe20000000f00 */
[----:B------:R-:W-:Y:S01]  /*1720*/  IMAD.MOV.U32 R17, RZ, RZ, c[0x0][0x230] ;  /* 0x00008c00ff117624 */ /* 0x000fe200078e00ff */
[CC--:B------:R-:W-:Y:S01]  /*1730*/  LEA.HI R188, R6.reuse, R55.reuse, RZ, 0x3 ;  /* 0x0000003706bc7211 */ /* 0x0c0fe200078f18ff */
[----:B------:R-:W-:Y:S01]  /*1740*/  IMAD.MOV.U32 R185, RZ, RZ, c[0x0][0x198] ;  /* 0x00006600ffb97624 */ /* 0x000fe200078e00ff */
[----:B------:R-:W-:Y:S01]  /*1750*/  LEA.HI R56, R6, R55, RZ, 0x5 ;  /* 0x0000003706387211 */ /* 0x000fe200078f28ff */
[----:B------:R-:W-:Y:S01]  /*1760*/  IMAD.HI.U32 R164, R15, R164, R16 ;  /* 0x000000a40fa47227 */ /* 0x000fe200078e0010 */
[----:B------:R-:W-:-:S02]  /*1770*/  LOP3.LUT R60, R188, 0xfffffff8, RZ, 0xc0, !PT ;  /* 0xfffffff8bc3c7812 */ /* 0x000fc400078ec0ff */
[----:B------:R-:W-:Y:S01]  /*1780*/  SHF.R.S32.HI R188, RZ, 0x3, R188 ;  /* 0x00000003ffbc7819 */ /* 0x000fe200000114bc */
[----:B------:R-:W-:Y:S01]  /*1790*/  @P0 IMAD.WIDE.U32 R14, R3, c[0x0][0x190], RZ ;  /* 0x00006400030e0a25 */ /* 0x000fe200078e00ff */
[----:B------:R-:W-:Y:S02]  /*17a0*/  SHF.R.S32.HI R167, RZ, 0x1, R164 ;  /* 0x00000001ffa77819 */ /* 0x000fe400000114a4 */
[----:B------:R-:W-:Y:S01]  /*17b0*/  SHF.L.U32 R17, R188, 0x6, RZ ;  /* 0x00000006bc117819 */ /* 0x000fe200000006ff */
[----:B------:R-:W-:Y:S01]  /*17c0*/  @!P0 IMAD R10, R4, c[0x0][0x178], RZ ;  /* 0x00005e00040a8a24 */ /* 0x000fe200078e02ff */
[----:B------:R-:W-:Y:S01]  /*17d0*/  SHF.R.S32.HI R189, RZ, 0x1f, R188 ;  /* 0x0000001fffbd7819 */ /* 0x000fe200000114bc */
[----:B------:R-:W-:Y:S01]  /*17e0*/  IMAD.IADD R60, R55, 0x1, -R60 ;  /* 0x00000001373c7824 */ /* 0x000fe200078e0a3c */
[----:B------:R-:W-:Y:S01]  /*17f0*/  LOP3.LUT R17, R17, 0x1c0, RZ, 0xc0, !PT ;  /* 0x000001c011117812 */ /* 0x000fe200078ec0ff */
[----:B------:R-:W-:Y:S01]  /*1800*/  @P0 IMAD R15, R3, c[0x0][0x194], R15 ;  /* 0x00006500030f0a24 */ /* 0x000fe200078e020f */
[----:B------:R-:W-:Y:S01]  /*1810*/  LEA.HI R223, R6, R55, RZ, 0x4 ;  /* 0x0000003706df7211 */ /* 0x000fe200078f20ff */
[----:B------:R-:W-:Y:S01]  /*1820*/  @!P0 IMAD.WIDE.U32 R18, R227, c[0x0][0x178], RZ ;  /* 0x00005e00e3128a25 */ /* 0x000fe200078e00ff */
[----:B------:R-:W-:-:S02]  /*1830*/  SHF.L.U32 R16, R60, 0x3, RZ ;  /* 0x000000033c107819 */ /* 0x000fc400000006ff */
[----:B------:R-:W-:Y:S01]  /*1840*/  SHF.L.U32 R162, R60, 0x2, RZ ;  /* 0x000000023ca27819 */ /* 0x000fe200000006ff */
[----:B------:R-:W-:Y:S01]  /*1850*/  @!P0 IMAD R3, R227, c[0x0][0x17c], R10 ;  /* 0x00005f00e3038a24 */ /* 0x000fe200078e020a */
[----:B------:R-:W-:Y:S01]  /*1860*/  SHF.R.U32.HI R10, RZ, 0x3, R17 ;  /* 0x00000003ff0a7819 */ /* 0x000fe20000011611 */
[----:B------:R-:W-:Y:S01]  /*1870*/  @!P0 IMAD.MOV.U32 R14, RZ, RZ, R18 ;  /* 0x000000ffff0e8224 */ /* 0x000fe200078e0012 */
[----:B------:R-:W-:Y:S01]  /*1880*/  SHF.L.U64.HI R122, R185, R96, c[0x0][0x19c] ;  /* 0x00006700b97a7619 */ /* 0x000fe20000010260 */
[----:B------:R-:W-:Y:S01]  /*1890*/  @!P0 IMAD.IADD R15, R19, 0x1, R3 ;  /* 0x00000001130f8824 */ /* 0x000fe200078e0203 */
[--C-:B------:R-:W-:Y:S01]  /*18a0*/  LOP3.LUT R19, R17, 0x38, R16.reuse, 0xf8, !PT ;  /* 0x0000003811137812 */ /* 0x100fe200078ef810 */
[----:B------:R-:W-:Y:S01]  /*18b0*/  IMAD R3, R2, c[0x0][0x1b8], RZ ;  /* 0x00006e0002037a24 */ /* 0x000fe200078e02ff */
[----:B------:R-:W-:Y:S01]  /*18c0*/  SHF.R.S32.HI R17, RZ, 0x1f, R16 ;  /* 0x0000001fff117819 */ /* 0x000fe20000011410 */
[----:B------:R-:W-:Y:S01]  /*18d0*/  IMAD.WIDE R20, R21, 0x40, R188 ;  /* 0x0000004015147825 */ /* 0x000fe200078e02bc */
[----:B------:R-:W-:-:S02]  /*18e0*/  IADD3 R18, P0, R16, R8, RZ ;  /* 0x0000000810127210 */ /* 0x000fc40007f1e0ff */
[----:B------:R-:W-:Y:S01]  /*18f0*/  LEA.HI R8, R6, R55, RZ, 0x6 ;  /* 0x0000003706087211 */ /* 0x000fe200078f30ff */
[----:B------:R-:W-:Y:S01]  /*1900*/  IMAD R3, R0, c[0x0][0x1bc], R3 ;  /* 0x00006f0000037a24 */ /* 0x000fe200078e0203 */
[----:B------:R-:W-:Y:S01]  /*1910*/  LOP3.LUT R10, R19, R10, RZ, 0x3c, !PT ;  /* 0x0000000a130a7212 */ /* 0x000fe200078e3cff */
[----:B------:R-:W-:Y:S01]  /*1920*/  IMAD.X R19, R17, 0x1, R11, P0 ;  /* 0x0000000111137824 */ /* 0x000fe200000e060b */
[----:B------:R-:W-:Y:S01]  /*1930*/  SHF.L.U32 R11, R8, 0x3, RZ ;  /* 0x00000003080b7819 */ /* 0x000fe200000006ff */
[C---:B------:R-:W-:Y:S01]  /*1940*/  IMAD R163, R188.reuse, R167, R162 ;  /* 0x000000a7bca37224 */ /* 0x040fe200078e02a2 */
[----:B------:R-:W-:Y:S01]  /*1950*/  IADD3 R168, P0, R188, R9, RZ ;  /* 0x00000009bca87210 */ /* 0x000fe20007f1e0ff */
[----:B------:R-:W-:Y:S01]  /*1960*/  IMAD.WIDE.U32 R18, R0, c[0x0][0x1b8], R18 ;  /* 0x00006e0000127a25 */ /* 0x000fe200078e0012 */
[----:B------:R-:W-:Y:S02]  /*1970*/  LOP3.LUT R166, R10, 0xfffffe00, R11, 0xf8, !PT ;  /* 0xfffffe000aa67812 */ /* 0x000fe400078ef80b */
[----:B------:R-:W-:Y:S01]  /*1980*/  SHF.R.S32.HI R11, RZ, 0x1f, R64 ;  /* 0x0000001fff0b7819 */ /* 0x000fe20000011440 */
[----:B------:R-:W-:Y:S01]  /*1990*/  IMAD.X R5, R189, 0x1, R5, P0 ;  /* 0x00000001bd057824 */ /* 0x000fe200000e0605 */
[C---:B------:R-:W-:Y:S01]  /*19a0*/  IADD3 R14, P1, R16.reuse, R14, RZ ;  /* 0x0000000e100e7210 */ /* 0x040fe20007f3e0ff */
[----:B------:R-:W-:Y:S01]  /*19b0*/  IMAD R9, R21, c[0x0][0x190], RZ ;  /* 0x0000640015097a24 */ /* 0x000fe200078e02ff */
[----:B------:R-:W-:Y:S01]  /*19c0*/  LEA.HI R11, R11, R64, RZ, 0x7 ;  /* 0x000000400b0b7211 */ /* 0x000fe200078f38ff */
[----:B------:R-:W-:Y:S01]  /*19d0*/  IMAD.IADD R19, R19, 0x1, R3 ;  /* 0x0000000113137824 */ /* 0x000fe200078e0203 */
[----:B------:R-:W-:Y:S01]  /*19e0*/  IADD3 R170, P0, R16, R170, RZ ;  /* 0x000000aa10aa7210 */ /* 0x000fe20007f1e0ff */
[C---:B------:R-:W-:Y:S01]  /*19f0*/  IMAD.X R15, R17.reuse, 0x1, R15, P1 ;  /* 0x00000001110f7824 */ /* 0x040fe200008e060f */
[----:B------:R-:W-:Y:S01]  /*1a00*/  SHF.R.S32.HI R11, RZ, 0x7, R11 ;  /* 0x00000007ff0b7819 */ /* 0x000fe2000001140b */
[----:B------:R-:W-:Y:S01]  /*1a10*/  IMAD R9, R20, c[0x0][0x194], R9 ;  /* 0x0000650014097a24 */ /* 0x000fe200078e0209 */
[----:B------:R-:W-:Y:S01]  /*1a20*/  SHF.R.S32.HI R3, RZ, 0x1f, R172 ;  /* 0x0000001fff037819 */ /* 0x000fe200000114ac */
[----:B------:R-:W-:Y:S01]  /*1a30*/  IMAD.X R171, R17, 0x1, R13, P0 ;  /* 0x0000000111ab7824 */ /* 0x000fe200000e060d */
[----:B------:R-:W-:Y:S01]  /*1a40*/  IMNMX R62, R224, R11, !PT ;  /* 0x0000000be03e7217 */ /* 0x000fe20007800200 */
[----:B------:R-:W-:Y:S01]  /*1a50*/  IMAD.WIDE.U32 R14, R20, c[0x0][0x190], R14 ;  /* 0x00006400140e7a25 */ /* 0x000fe200078e000e */
[----:B------:R-:W-:-:S02]  /*1a60*/  LOP3.LUT R8, R56, 0xffffffe0, RZ, 0xc0, !PT ;  /* 0xffffffe038087812 */ /* 0x000fc400078ec0ff */
[----:B------:R-:W-:Y:S01]  /*1a70*/  ISETP.GT.AND P0, PT, R53, R62, PT ;  /* 0x0000003e3500720c */ /* 0x000fe20003f04270 */
[----:B------:R-:W-:Y:S01]  /*1a80*/  IMAD R3, R3, c[0x0][0x1a8], RZ ;  /* 0x00006a0003037a24 */ /* 0x000fe200078e02ff */
[----:B------:R-:W-:Y:S01]  /*1a90*/  IADD3 R15, R15, R9, RZ ;  /* 0x000000090f0f7210 */ /* 0x000fe20007ffe0ff */
[----:B------:R-:W-:Y:S01]  /*1aa0*/  IMAD R5, R5, c[0x0][0x1a0], RZ ;  /* 0x0000680005057a24 */ /* 0x000fe200078e02ff */
[----:B------:R-:W-:Y:S01]  /*1ab0*/  LOP3.LUT R6, R223, 0xfffffff0, RZ, 0xc0, !PT ;  /* 0xfffffff0df067812 */ /* 0x000fe200078ec0ff */
[----:B------:R-:W-:Y:S01]  /*1ac0*/  IMAD R9, R189, c[0x0][0x198], RZ ;  /* 0x00006600bd097a24 */ /* 0x000fe200078e02ff */
[----:B------:R-:W-:Y:S01]  /*1ad0*/  SHF.L.U32 R123, R185, 0x4, RZ ;  /* 0x00000004b97b7819 */ /* 0x000fe200000006ff */
[----:B------:R-:W-:Y:S01]  /*1ae0*/  IMAD R175, R172, c[0x0][0x1ac], R3 ;  /* 0x00006b00acaf7a24 */ /* 0x000fe200078e0203 */
[----:B------:R-:W-:Y:S01]  /*1af0*/  SHF.R.S32.HI R56, RZ, 0x5, R56 ;  /* 0x00000005ff387819 */ /* 0x000fe20000011438 */
[----:B------:R-:W-:Y:S01]  /*1b00*/  IMAD R5, R168, c[0x0][0x1a4], R5 ;  /* 0x00006900a8057a24 */ /* 0x000fe200078e0205 */
[----:B------:R-:W-:Y:S01]  /*1b10*/  SHF.R.S32.HI R223, RZ, 0x4, R223 ;  /* 0x00000004ffdf7819 */ /* 0x000fe200000114df */
[----:B------:R-:W-:Y:S01]  /*1b20*/  IMAD.WIDE.U32 R172, R172, c[0x0][0x1a8], R14 ;  /* 0x00006a00acac7a25 */ /* 0x000fe200078e000e */
[----:B------:R-:W-:-:S02]  /*1b30*/  IADD3 R225, -R6, R55, RZ ;  /* 0x0000003706e17210 */ /* 0x000fc40007ffe1ff */
[----:B------:R-:W-:Y:S01]  /*1b40*/  SHF.R.S32.HI R141, RZ, 0x1f, R163 ;  /* 0x0000001fff8d7819 */ /* 0x000fe200000114a3 */
[----:B------:R-:W-:Y:S01]  /*1b50*/  IMAD.MOV.U32 R3, RZ, RZ, c[0x0][0x1a0] ;  /* 0x00006800ff037624 */ /* 0x000fe200078e00ff */
[----:B------:R-:W-:Y:S01]  /*1b60*/  IADD3 R175, R173, R175, RZ ;  /* 0x000000afadaf7210 */ /* 0x000fe20007ffe0ff */
[----:B------:R-:W-:Y:S02]  /*1b70*/  IMAD R9, R188, c[0x0][0x19c], R9 ;  /* 0x00006700bc097a24 */ /* 0x000fe400078e0209 */
[----:B------:R-:W-:Y:S01]  /*1b80*/  IMAD.IADD R162, R162, 0x1, R163 ;  /* 0x00000001a2a27824 */ /* 0x000fe200078e02a3 */
[----:B------:R-:W-:Y:S01]  /*1b90*/  SHF.L.U64.HI R124, R3, R96, c[0x0][0x1a4] ;  /* 0x00006900037c7619 */ /* 0x000fe20000010260 */
[----:B------:R-:W-:-:S03]  /*1ba0*/  IMAD.WIDE.U32 R170, R188, c[0x0][0x198], R170 ;  /* 0x00006600bcaa7a25 */ /* 0x000fc600078e00aa */
[----:B------:R-:W-:Y:S01]  /*1bb0*/  SHF.R.S32.HI R140, RZ, 0x1f, R162 ;  /* 0x0000001fff8c7819 */ /* 0x000fe200000114a2 */
[----:B------:R-:W-:Y:S01]  /*1bc0*/  IMAD.WIDE.U32 R168, R168, c[0x0][0x1a0], R18 ;  /* 0x00006800a8a87a25 */ /* 0x000fe200078e0012 */
[----:B------:R-:W-:-:S03]  /*1bd0*/  IADD3 R54, R171, R9, RZ ;  /* 0x00000009ab367210 */ /* 0x000fc60007ffe0ff */
[----:B------:R-:W-:Y:S02]  /*1be0*/  IMAD.SHL.U32 R125, R3, 0x10, RZ ;  /* 0x00000010037d7824 */ /* 0x000fe400078e00ff */
[----:B------:R-:W-:Y:S02]  /*1bf0*/  IMAD.IADD R57, R55, 0x1, -R8 ;  /* 0x0000000137397824 */ /* 0x000fe400078e0a08 */
[----:B------:R-:W-:Y:S02]  /*1c00*/  IMAD.SHL.U32 R165, R167, 0x10, RZ ;  /* 0x00000010a7a57824 */ /* 0x000fe400078e00ff */
[----:B------:R-:W-:Y:S02]  /*1c10*/  IMAD.IADD R52, R169, 0x1, R5 ;  /* 0x00000001a9347824 */ /* 0x000fe400078e0205 */
[----:B------:R-:W-:Y:S01]  /*1c20*/  @!P4 IMAD.MOV.U32 R120, RZ, RZ, RZ ;  /* 0x000000ffff78c224 */ /* 0x000fe200078e00ff */
[----:B------:R-:W-:Y:S05]  /*1c30*/  @!P0 BRA `(.L_x_3722) ;  /* 0x0000bc0000008947 */ /* 0x000fea0003800000 */
[--C-:B-1----:R-:W-:Y:S01]  /*1c40*/  IMAD.IADD R120, R120, 0x1, R7.reuse ;  /* 0x0000000178787824 */ /* 0x102fe200078e0207 */
[----:B------:R-:W-:Y:S01]  /*1c50*/  SHF.R.S32.HI R5, RZ, 0x1f, R7 ;  /* 0x0000001fff057819 */ /* 0x000fe20000011407 */
[C---:B------:R-:W-:Y:S01]  /*1c60*/  IMAD R6, R4.reuse, c[0x0][0x280], RZ ;  /* 0x0000a00004067a24 */ /* 0x040fe200078e02ff */
[--C-:B------:R-:W-:Y:S01]  /*1c70*/  IADD3 R7, P1, P0, R7, R188, -R64.reuse ;  /* 0x000000bc07077210 */ /* 0x100fe2000783e840 */
[----:B------:R-:W-:Y:S01]  /*1c80*/  IMAD R4, R4, c[0x0][0x278], RZ ;  /* 0x00009e0004047a24 */ /* 0x000fe200078e02ff */
[----:B------:R-:W-:Y:S01]  /*1c90*/  SHF.R.S32.HI R8, RZ, 0x1f, R64 ;  /* 0x0000001fff087819 */ /* 0x000fe20000011440 */
[----:B------:R-:W-:Y:S01]  /*1ca0*/  IMAD R6, R227, c[0x0][0x284], R6 ;  /* 0x0000a100e3067a24 */ /* 0x000fe200078e0206 */
[----:B------:R-:W-:Y:S01]  /*1cb0*/  IADD3 R72, P3, P2, R123, 0x40, R123 ;  /* 0x000000407b487810 */ /* 0x000fe20007a7e07b */
[----:B------:R-:W-:Y:S01]  /*1cc0*/  IMAD.WIDE.U32 R10, R227, c[0x0][0x280], R16 ;  /* 0x0000a000e30a7a25 */ /* 0x000fe200078e0010 */
[----:B------:R-:W-:Y:S01]  /*1cd0*/  IADD3.X R5, R5, R189, ~R8, P1, P0 ;  /* 0x000000bd05057210 */ /* 0x000fe20000fe0c08 */
[----:B------:R-:W-:Y:S01]  /*1ce0*/  UMOV UR13, 0x40 ;  /* 0x00000040000d7882 */ /* 0x000fe20000000000 */
[----:B------:R-:W-:Y:S01]  /*1cf0*/  IADD3.X R71, R122, RZ, R122, P3, P2 ;  /* 0x000000ff7a477210 */ /* 0x000fe20001fe447a */
[----:B------:R-:W-:Y:S01]  /*1d00*/  IMAD.WIDE.U32 R12, R227, c[0x0][0x278], R16 ;  /* 0x00009e00e30c7a25 */ /* 0x000fe200078e0010 */
[----:B------:R-:W-:Y:S01]  /*1d10*/  IADD3 R76, P4, R123, R72, RZ ;  /* 0x000000487b4c7210 */ /* 0x000fe20007f9e0ff */
[----:B------:R-:W-:Y:S01]  /*1d20*/  ULDC.64 UR4, c[0x0][0x1a0] ;  /* 0x0000680000047ab9 */ /* 0x000fe20000000a00 */
[----:B------:R-:W-:Y:S01]  /*1d30*/  IADD3 R152, R165, 0x40, RZ ;  /* 0x00000040a5987810 */ /* 0x000fe20007ffe0ff */
[----:B------:R-:W-:Y:S01]  /*1d40*/  IMAD R4, R227, c[0x0][0x27c], R4 ;  /* 0x00009f00e3047a24 */ /* 0x000fe200078e0204 */
[----:B------:R-:W-:Y:S01]  /*1d50*/  UMOV UR12, 0x20 ;  /* 0x00000020000c7882 */ /* 0x000fe20000000000 */
[----:B------:R-:W-:Y:S01]  /*1d60*/  IMAD.IADD R11, R11, 0x1, R6 ;  /* 0x000000010b0b7824 */ /* 0x000fe200078e0206 */
[----:B------:R-:W-:Y:S01]  /*1d70*/  UIMAD UR17, UR13, UR5, URZ ;  /* 0x000000050d1172a4 */ /* 0x000fe2000f8e023f */
[----:B------:R-:W-:Y:S01]  /*1d80*/  IMAD.IADD R9, R13, 0x1, R4 ;  /* 0x000000010d097824 */ /* 0x000fe200078e0204 */
[----:B------:R-:W-:Y:S01]  /*1d90*/  UIMAD UR8, UR12, UR5, URZ ;  /* 0x000000050c0872a4 */ /* 0x000fe2000f8e023f */
[C---:B------:R-:W-:Y:S01]  /*1da0*/  IMAD R6, R5.reuse, c[0x0][0x290], RZ ;  /* 0x0000a40005067a24 */ /* 0x040fe200078e02ff */
[----:B------:R-:W-:Y:S01]  /*1db0*/  UMOV UR11, 0x60 ;  /* 0x00000060000b7882 */ /* 0x000fe20000000000 */
[----:B------:R-:W-:Y:S01]  /*1dc0*/  IMAD R4, R5, c[0x0][0x288], RZ ;  /* 0x0000a20005047a24 */ /* 0x000fe200078e02ff */
[----:B------:R-:W-:Y:S01]  /*1dd0*/  UMOV UR10, 0xa0 ;  /* 0x000000a0000a7882 */ /* 0x000fe20000000000 */
[----:B------:R-:W-:Y:S01]  /*1de0*/  IMAD.MOV.U32 R8, RZ, RZ, R12 ;  /* 0x000000ffff087224 */ /* 0x000fe200078e000c */
[----:B------:R-:W-:Y:S01]  /*1df0*/  UMOV UR9, 0xc0 ;  /* 0x000000c000097882 */ /* 0x000fe20000000000 */
[C---:B------:R-:W-:Y:S01]  /*1e00*/  IMAD R5, R7.reuse, c[0x0][0x294], R6 ;  /* 0x0000a50007057a24 */ /* 0x040fe200078e0206 */
[----:B------:R-:W-:Y:S01]  /*1e10*/  UIMAD UR16, UR11, UR5, URZ ;  /* 0x000000050b1072a4 */ /* 0x000fe2000f8e023f */
[C---:B------:R-:W-:Y:S01]  /*1e20*/  IMAD.WIDE.U32 R10, R7.reuse, c[0x0][0x290], R10 ;  /* 0x0000a400070a7a25 */ /* 0x040fe200078e000a */
[----:B------:R-:W-:Y:S01]  /*1e30*/  UIMAD UR15, UR10, UR5, URZ ;  /* 0x000000050a0f72a4 */ /* 0x000fe2000f8e023f */
[C---:B------:R-:W-:Y:S01]  /*1e40*/  IADD3 R161, R188.reuse, 0x10, RZ ;  /* 0x00000010bca17810 */ /* 0x040fe20007ffe0ff */
[----:B------:R-:W-:Y:S01]  /*1e50*/  UIMAD UR14, UR9, UR5, URZ ;  /* 0x00000005090e72a4 */ /* 0x000fe2000f8e023f */
[C---:B------:R-:W-:Y:S01]  /*1e60*/  IMAD R4, R7.reuse, c[0x0][0x28c], R4 ;  /* 0x0000a30007047a24 */ /* 0x040fe200078e0204 */
[----:B------:R-:W-:Y:S01]  /*1e70*/  UIMAD.WIDE.U32 UR24, UR11, UR4, URZ ;  /* 0x000000040b1872a5 */ /* 0x000fe2000f8e003f */
[----:B------:R-:W-:Y:S01]  /*1e80*/  IMAD.WIDE.U32 R6, R7, c[0x0][0x288], R8 ;  /* 0x0000a20007067a25 */ /* 0x000fe200078e0008 */
[----:B------:R-:W-:Y:S01]  /*1e90*/  UIMAD.WIDE.U32 UR22, UR10, UR4, URZ ;  /* 0x000000040a1672a5 */ /* 0x000fe2000f8e003f */
[C---:B------:R-:W-:Y:S01]  /*1ea0*/  IADD3 R160, R188.reuse, 0x20, RZ ;  /* 0x00000020bca07810 */ /* 0x040fe20007ffe0ff */
[----:B------:R-:W-:Y:S01]  /*1eb0*/  UIMAD.WIDE.U32 UR20, UR9, UR4, URZ ;  /* 0x00000004091472a5 */ /* 0x000fe2000f8e003f */
[----:B------:R-:W-:Y:S01]  /*1ec0*/  IMAD.IADD R7, R7, 0x1, R4 ;  /* 0x0000000107077824 */ /* 0x000fe200078e0204 */
[C---:B------:R-:W-:Y:S01]  /*1ed0*/  IADD3 R159, R188.reuse, 0x30, RZ ;  /* 0x00000030bc9f7810 */ /* 0x040fe20007ffe0ff */
[----:B------:R-:W-:Y:S01]  /*1ee0*/  IMAD.IADD R5, R11, 0x1, R5 ;  /* 0x000000010b057824 */ /* 0x000fe200078e0205 */
[C---:B------:R-:W-:Y:S01]  /*1ef0*/  IADD3 R158, R188.reuse, 0x40, RZ ;  /* 0x00000040bc9e7810 */ /* 0x040fe20007ffe0ff */
[----:B------:R-:W-:Y:S01]  /*1f00*/  IMAD.MOV.U32 R4, RZ, RZ, R10 ;  /* 0x000000ffff047224 */ /* 0x000fe200078e000a */
[----:B------:R-:W-:Y:S01]  /*1f10*/  IADD3 R157, R188, 0x50, RZ ;  /* 0x00000050bc9d7810 */ /* 0x000fe20007ffe0ff */
[----:B------:R-:W-:Y:S01]  /*1f20*/  IMAD R115, R2, c[0x0][0x2a0], RZ ;  /* 0x0000a80002737a24 */ /* 0x000fe200078e02ff */
[----:B------:R-:W-:Y:S01]  /*1f30*/  IADD3 R156, R188, 0x60, RZ ;  /* 0x00000060bc9c7810 */ /* 0x000fe20007ffe0ff */
[----:B------:R-:W-:Y:S01]  /*1f40*/  IMAD R117, R2, c[0x0][0x298], RZ ;  /* 0x0000a60002757a24 */ /* 0x000fe200078e02ff */
[----:B------:R-:W-:Y:S01]  /*1f50*/  IADD3 R154, R188, 0x70, RZ ;  /* 0x00000070bc9a7810 */ /* 0x000fe20007ffe0ff */
[C---:B------:R-:W-:Y:S01]  /*1f60*/  IMAD.WIDE.U32 R12, R3.reuse, 0x20, RZ ;  /* 0x00000020030c7825 */ /* 0x040fe200078e00ff */
[----:B------:R-:W-:Y:S01]  /*1f70*/  SHF.R.S32.HI R139, RZ, 0x1f, R165 ;  /* 0x0000001fff8b7819 */ /* 0x000fe200000114a5 */
[----:B------:R-:W-:Y:S01]  /*1f80*/  UIADD3 UR16, UR25, UR16, URZ ;  /* 0x0000001019107290 */ /* 0x000fe2000fffe03f */
[----:B------:R-:W-:Y:S01]  /*1f90*/  SHF.R.S32.HI R137, RZ, 0x1f, R152 ;  /* 0x0000001fff897819 */ /* 0x000fe20000011498 */
[----:B------:R-:W-:Y:S01]  /*1fa0*/  IMAD.WIDE.U32 R8, R3, 0x40, RZ ;  /* 0x0000004003087825 */ /* 0x000fe200078e00ff */
[----:B------:R-:W-:Y:S01]  /*1fb0*/  IADD3 R100, R13, UR8, RZ ;  /* 0x000000080d647c10 */ /* 0x000fe2000fffe0ff */
[----:B------:R-:W-:-:S02]  /*1fc0*/  UMOV UR8, 0xe0 ;  /* 0x000000e000087882 */ /* 0x000fc40000000000 */
[C---:B------:R-:W-:Y:S01]  /*1fd0*/  IMAD R115, R0.reuse, c[0x0][0x2a4], R115 ;  /* 0x0000a90000737a24 */ /* 0x040fe200078e0273 */
[----:B------:R-:W-:Y:S01]  /*1fe0*/  IADD3 R105, R9, UR17, RZ ;  /* 0x0000001109697c10 */ /* 0x000fe2000fffe0ff */
[C---:B------:R-:W-:Y:S01]  /*1ff0*/  IMAD R117, R0.reuse, c[0x0][0x29c], R117 ;  /* 0x0000a70000757a24 */ /* 0x040fe200078e0275 */
[----:B------:R-:W-:Y:S01]  /*2000*/  UIMAD UR18, UR8, UR5, URZ ;  /* 0x00000005081272a4 */ /* 0x000fe2000f8e023f */
[----:B------:R-:W-:Y:S01]  /*2010*/  IMAD.WIDE.U32 R4, R0, c[0x0][0x2a0], R4 ;  /* 0x0000a80000047a25 */ /* 0x000fe200078e0004 */
[----:B------:R-:W-:Y:S01]  /*2020*/  ULDC UR17, c[0x0][0x19c] ;  /* 0x0000670000117ab9 */ /* 0x000fe20000000800 */
[----:B------:R-:W-:Y:S01]  /*2030*/  SHF.L.U64.HI R100, R12, 0x1, R100 ;  /* 0x000000010c647819 */ /* 0x000fe20000010264 */
[----:B------:R-:W-:Y:S01]  /*2040*/  ULDC UR5, c[0x0][0x294] ;  /* 0x0000a50000057ab9 */ /* 0x000fe20000000800 */
[----:B------:R-:W-:Y:S01]  /*2050*/  IMAD.WIDE.U32 R2, R0, c[0x0][0x298], R6 ;  /* 0x0000a60000027a25 */ /* 0x000fe200078e0006 */
[----:B------:R-:W-:Y:S01]  /*2060*/  LEA R114, P1, R4, c[0x0][0x270], 0x1 ;  /* 0x00009c0004727a11 */ /* 0x000fe200078208ff */
[----:B------:R-:W-:Y:S01]  /*2070*/  UIMAD UR11, UR11, UR5, URZ ;  /* 0x000000050b0b72a4 */ /* 0x000fe2000f8e023f */
[----:B------:R-:W-:Y:S01]  /*2080*/  SHF.L.U64.HI R105, R8, 0x1, R105 ;  /* 0x0000000108697819 */ /* 0x000fe20000010269 */
[----:B------:R-:W-:Y:S01]  /*2090*/  IMAD R120, R167, R120, RZ ;  /* 0x00000078a7787224 */ /* 0x000fe200078e02ff */
[----:B------:R-:W-:Y:S01]  /*20a0*/  LEA R116, P0, R2, c[0x0][0x268], 0x1 ;  /* 0x00009a0002747a11 */ /* 0x000fe200078008ff */
[----:B------:R-:W-:Y:S01]  /*20b0*/  IMAD.IADD R115, R5, 0x1, R115 ;  /* 0x0000000105737824 */ /* 0x000fe200078e0273 */
[----:B------:R-:W-:Y:S01]  /*20c0*/  UIMAD UR10, UR10, UR5, URZ ;  /* 0x000000050a0a72a4 */ /* 0x000fe2000f8e023f */
[----:B------:R-:W-:Y:S01]  /*20d0*/  IMAD.IADD R117, R3, 0x1, R117 ;  /* 0x0000000103757824 */ /* 0x000fe200078e0275 */
[----:B------:R-:W-:Y:S01]  /*20e0*/  SHF.R.S32.HI R121, RZ, 0x1f, R120 ;  /* 0x0000001fff797819 */ /* 0x000fe20000011478 */
[----:B------:R-:W-:Y:S01]  /*20f0*/  IMAD.MOV.U32 R78, RZ, RZ, c[0x0][0x288] ;  /* 0x0000a200ff4e7624 */ /* 0x000fe200078e00ff */
[-C--:B------:R-:W-:Y:S01]  /*2100*/  IADD3 R44, P3, R163, R120.reuse, RZ ;  /* 0x00000078a32c7210 */ /* 0x080fe20007f7e0ff */
[----:B------:R-:W-:Y:S01]  /*2110*/  IMAD.X R75, R122, 0x1, R71, P4 ;  /* 0x000000017a4b7824 */ /* 0x000fe200020e0647 */
[----:B------:R-:W-:Y:S01]  /*2120*/  LEA.HI.X R115, R4, c[0x0][0x274], R115, 0x1, P1 ;  /* 0x00009d0004737a11 */ /* 0x000fe200008f0c73 */
[----:B------:R-:W-:Y:S01]  /*2130*/  IMAD.SHL.U32 R66, R78, 0x10, RZ ;  /* 0x000000104e427824 */ /* 0x000fe200078e00ff */
[----:B------:R-:W-:Y:S01]  /*2140*/  LEA.HI.X R117, R2, c[0x0][0x26c], R117, 0x1, P0 ;  /* 0x00009b0002757a11 */ /* 0x000fe200000f0c75 */
[--C-:B------:R-:W-:Y:S01]  /*2150*/  IMAD.X R43, R141, 0x1, R121.reuse, P3 ;  /* 0x000000018d2b7824 */ /* 0x100fe200018e0679 */
[----:B------:R-:W-:Y:S01]  /*2160*/  IADD3 R120, P2, R162, R120, RZ ;  /* 0x00000078a2787210 */ /* 0x000fe20007f5e0ff */
[C---:B------:R-:W-:Y:S01]  /*2170*/  IMAD.IADD R150, R165.reuse, 0x1, R152 ;  /* 0x00000001a5967824 */ /* 0x040fe200078e0298 */
[----:B------:R-:W-:Y:S01]  /*2180*/  LEA R110, P1, R170, c[0x0][0x168], 0x1 ;  /* 0x00005a00aa6e7a11 */ /* 0x000fe200078208ff */
[----:B------:R-:W-:Y:S01]  /*2190*/  IMAD.MOV.U32 R176, RZ, RZ, c[0x0][0x290] ;  /* 0x0000a400ffb07624 */ /* 0x000fe200078e00ff */
[----:B------:R-:W-:Y:S01]  /*21a0*/  LEA R112, P0, R168, c[0x0][0x170], 0x1 ;  /* 0x00005c00a8707a11 */ /* 0x000fe200078008ff */
[----:B------:R-:W-:Y:S01]  /*21b0*/  IMAD.X R121, R140, 0x1, R121, P2 ;  /* 0x000000018c797824 */ /* 0x000fe200010e0679 */
[----:B------:R-:W-:Y:S01]  /*21c0*/  LEA.HI.X R111, R170, c[0x0][0x16c], R54, 0x1, P1 ;  /* 0x00005b00aa6f7a11 */ /* 0x000fe200008f0c36 */
[----:B------:R-:W-:Y:S01]  /*21d0*/  IMAD.IADD R148, R165, 0x1, R150 ;  /* 0x00000001a5947824 */ /* 0x000fe200078e0296 */
[----:B------:R-:W-:Y:S01]  /*21e0*/  LEA.HI.X R113, R168, c[0x0][0x174], R52, 0x1, P0 ;  /* 0x00005d00a8717a11 */ /* 0x000fe200000f0c34 */
[----:B------:R-:W-:Y:S01]  /*21f0*/  IMAD.MOV.U32 R65, RZ, RZ, 0x5 ;  /* 0x00000005ff417424 */ /* 0x000fe200078e00ff */
[----:B------:R-:W-:Y:S01]  /*2200*/  IADD3 R83, P4, R123, R76, RZ ;  /* 0x0000004c7b537210 */ /* 0x000fe20007f9e0ff */
[----:B------:R-:W-:Y:S01]  /*2210*/  IMAD.IADD R146, R165, 0x1, R148 ;  /* 0x00000001a5927824 */ /* 0x000fe200078e0294 */
[----:B------:R-:W-:Y:S01]  /*2220*/  SHF.L.U64.HI R63, R78, R96, c[0x0][0x28c] ;  /* 0x0000a3004e3f7619 */ /* 0x000fe20000010260 */
[----:B------:R-:W-:Y:S01]  /*2230*/  IMAD.MOV.U32 R77, RZ, RZ, 0x6 ;  /* 0x00000006ff4d7424 */ /* 0x000fe200078e00ff */
[----:B------:R-:W-:Y:S01]  /*2240*/  IADD3 R69, P1, P0, R66, 0x40, R66 ;  /* 0x0000004042457810 */ /* 0x000fe2000783e042 */
[----:B------:R-:W-:Y:S01]  /*2250*/  IMAD.X R82, R122, 0x1, R75, P4 ;  /* 0x000000017a527824 */ /* 0x000fe200020e064b */
[C---:B------:R-:W-:Y:S01]  /*2260*/  SHF.L.U64.HI R43, R44.reuse, 0x1, R43 ;  /* 0x000000012c2b7819 */ /* 0x040fe2000001022b */
[----:B------:R-:W-:Y:S01]  /*2270*/  IMAD.SHL.U32 R44, R44, 0x2, RZ ;  /* 0x000000022c2c7824 */ /* 0x000fe200078e00ff */
[----:B------:R-:W-:Y:S01]  /*2280*/  IADD3 R87, P2, R123, R83, RZ ;  /* 0x000000537b577210 */ /* 0x000fe20007f5e0ff */
[----:B------:R-:W-:Y:S01]  /*2290*/  IMAD.IADD R144, R165, 0x1, R146 ;  /* 0x00000001a5907824 */ /* 0x000fe200078e0292 */
[C---:B------:R-:W-:Y:S01]  /*22a0*/  SHF.L.U64.HI R121, R120.reuse, 0x1, R121 ;  /* 0x0000000178797819 */ /* 0x040fe20000010279 */
[----:B------:R-:W-:Y:S01]  /*22b0*/  IMAD.SHL.U32 R120, R120, 0x2, RZ ;  /* 0x0000000278787824 */ /* 0x000fe200078e00ff */
[--C-:B------:R-:W-:Y:S01]  /*22c0*/  IADD3.X R70, R63, RZ, R63.reuse, P1, P0 ;  /* 0x000000ff3f467210 */ /* 0x100fe20000fe043f */
[----:B------:R-:W-:Y:S01]  /*22d0*/  IMAD.X R86, R122, 0x1, R82, P2 ;  /* 0x000000017a567824 */ /* 0x000fe200010e0652 */
[-C--:B------:R-:W-:Y:S01]  /*22e0*/  IADD3 R73, P0, R69, R66.reuse, RZ ;  /* 0x0000004245497210 */ /* 0x080fe20007f1e0ff */
[----:B------:R-:W-:Y:S01]  /*22f0*/  IMAD.IADD R143, R165, 0x1, R144 ;  /* 0x00000001a58f7824 */ /* 0x000fe200078e0290 */
[----:B------:R-:W-:Y:S01]  /*2300*/  IADD3 R10, P3, R44, c[0x0][0x2b0], RZ ;  /* 0x0000ac002c0a7a10 */ /* 0x000fe20007f7e0ff */
[----:B------:R-:W-:Y:S01]  /*2310*/  UIMAD UR9, UR9, UR5, URZ ;  /* 0x00000005090972a4 */ /* 0x000fe2000f8e023f */
[-C--:B------:R-:W-:Y:S01]  /*2320*/  IADD3 R81, P2, R73, R66.reuse, RZ ;  /* 0x0000004249517210 */ /* 0x080fe20007f5e0ff */
[--C-:B------:R-:W-:Y:S01]  /*2330*/  IMAD.X R74, R70, 0x1, R63.reuse, P0 ;  /* 0x00000001464a7824 */ /* 0x100fe200000e063f */
[----:B------:R-:W-:Y:S01]  /*2340*/  IADD3 R118, P1, R120, c[0x0][0x2b0], RZ ;  /* 0x0000ac0078767a10 */ /* 0x000fe20007f3e0ff */
[----:B------:R-:W-:Y:S01]  /*2350*/  IMAD.WIDE.U32 R186, R185, 0x40, RZ ;  /* 0x00000040b9ba7825 */ /* 0x000fe200078e00ff */
[----:B------:R-:W-:Y:S01]  /*2360*/  IADD3.X R9, R43, c[0x0][0x2b4], RZ, P3, !PT ;  /* 0x0000ad002b097a10 */ /* 0x000fe20001ffe4ff */
[----:B------:R-:W-:Y:S01]  /*2370*/  UIMAD UR13, UR13, UR17, URZ ;  /* 0x000000110d0d72a4 */ /* 0x000fe2000f8e023f */
[-C--:B------:R-:W-:Y:S01]  /*2380*/  IADD3 R85, P3, R81, R66.reuse, RZ ;  /* 0x0000004251557210 */ /* 0x080fe20007f7e0ff */
[--C-:B------:R-:W-:Y:S01]  /*2390*/  IMAD.X R80, R74, 0x1, R63.reuse, P2 ;  /* 0x000000014a507824 */ /* 0x100fe200010e063f */
[----:B------:R-:W-:Y:S01]  /*23a0*/  IADD3.X R119, R121, c[0x0][0x2b4], RZ, P1, !PT ;  /* 0x0000ad0079777a10 */ /* 0x000fe20000ffe4ff */
[----:B------:R-:W-:Y:S01]  /*23b0*/  UIMAD UR12, UR12, UR17, URZ ;  /* 0x000000110c0c72a4 */ /* 0x000fe2000f8e023f */
[----:B------:R-:W-:Y:S01]  /*23c0*/  IADD3 R91, P1, R123, R87, RZ ;  /* 0x000000577b5b7210 */ /* 0x000fe20007f3e0ff */
[----:B------:R-:W-:Y:S01]  /*23d0*/  IMAD.X R84, R80, 0x1, R63, P3 ;  /* 0x0000000150547824 */ /* 0x000fe200018e063f */
[----:B------:R-:W-:Y:S01]  /*23e0*/  IADD3 R44, P0, R44, c[0x0][0x2a8], RZ ;  /* 0x0000aa002c2c7a10 */ /* 0x000fe20007f1e0ff */
[----:B------:R-:W-:Y:S01]  /*23f0*/  UIMAD UR5, UR8, UR5, URZ ;  /* 0x00000005080572a4 */ /* 0x000fe2000f8e023f */
[----:B------:R-:W-:Y:S01]  /*2400*/  IADD3 R89, P2, R85, R66, RZ ;  /* 0x0000004255597210 */ /* 0x000fe20007f5e0ff */
[C---:B------:R-:W-:Y:S01]  /*2410*/  IMAD.SHL.U32 R99, R176.reuse, 0x20, RZ ;  /* 0x00000020b0637824 */ /* 0x040fe200078e00ff */
[C---:B------:R-:W-:Y:S01]  /*2420*/  SHF.L.U64.HI R96, R176.reuse, R96, c[0x0][0x294] ;  /* 0x0000a500b0607619 */ /* 0x040fe20000010260 */
[C---:B------:R-:W-:Y:S01]  /*2430*/  IMAD.SHL.U32 R104, R176.reuse, 0x40, RZ ;  /* 0x00000040b0687824 */ /* 0x040fe200078e00ff */
[C---:B------:R-:W-:Y:S01]  /*2440*/  SHF.L.U64.HI R98, R176.reuse, R65, c[0x0][0x294] ;  /* 0x0000a500b0627619 */ /* 0x040fe20000010241 */
[C---:B------:R-:W-:Y:S01]  /*2450*/  IMAD.SHL.U32 R97, R176.reuse, 0x10, RZ ;  /* 0x00000010b0617824 */ /* 0x040fe200078e00ff */
[C---:B------:R-:W-:Y:S01]  /*2460*/  SHF.L.U64.HI R103, R176.reuse, R77, c[0x0][0x294] ;  /* 0x0000a500b0677619 */ /* 0x040fe2000001024d */
[C---:B------:R-:W-:Y:S01]  /*2470*/  IMAD.WIDE.U32 R182, R176.reuse, 0x60, RZ ;  /* 0x00000060b0b67825 */ /* 0x040fe200078e00ff */
[----:B------:R-:W-:Y:S01]  /*2480*/  IADD3.X R43, R43, c[0x0][0x2ac], RZ, P0, !PT ;  /* 0x0000ab002b2b7a10 */ /* 0x000fe200007fe4ff */
[----:B------:R-:W-:Y:S01]  /*2490*/  UIMAD.WIDE.U32 UR26, UR8, UR4, URZ ;  /* 0x00000004081a72a5 */ /* 0x000fe2000f8e003f */
[----:B------:R-:W-:Y:S01]  /*24a0*/  IADD3 R95, P0, R123, R91, RZ ;  /* 0x0000005b7b5f7210 */ /* 0x000fe20007f1e0ff */
[----:B------:R-:W-:Y:S01]  /*24b0*/  IMAD.WIDE.U32 R180, R176, 0xa0, RZ ;  /* 0x000000a0b0b47825 */ /* 0x000fe200078e00ff */
[----:B------:R-:W-:Y:S01]  /*24c0*/  IADD3 R120, P4, R120, c[0x0][0x2a8], RZ ;  /* 0x0000aa0078787a10 */ /* 0x000fe20007f9e0ff */
[----:B------:R-:W-:Y:S01]  /*24d0*/  ULDC UR4, c[0x0][0x230] ;  /* 0x00008c0000047ab9 */ /* 0x000fe20000000800 */
[----:B------:R-:W-:Y:S01]  /*24e0*/  SHF.L.U64.HI R65, R78, R65, c[0x0][0x28c] ;  /* 0x0000a3004e417619 */ /* 0x000fe20000010241 */
[----:B------:R-:W-:Y:S01]  /*24f0*/  IMAD.WIDE.U32 R178, R176, 0xc0, RZ ;  /* 0x000000c0b0b27825 */ /* 0x000fe200078e00ff */
[----:B------:R-:W-:Y:S01]  /*2500*/  SHF.L.U64.HI R77, R78, R77, c[0x0][0x28c] ;  /* 0x0000a3004e4d7619 */ /* 0x000fe2000001024d */
[----:B------:R-:W-:Y:S01]  /*2510*/  UIADD3 UR15, UR23, UR15, URZ ;  /* 0x0000000f170f7290 */ /* 0x000fe2000fffe03f */
[----:B------:R-:W-:Y:S01]  /*2520*/  SHF.L.U64.HI R98, R99, 0x1, R98 ;  /* 0x0000000163627819 */ /* 0x000fe20000010262 */
[----:B------:R-:W-:Y:S01]  /*2530*/  IMAD.X R90, R122, 0x1, R86, P1 ;  /* 0x000000017a5a7824 */ /* 0x000fe200008e0656 */
[----:B------:R-:W-:Y:S01]  /*2540*/  IADD3 R93, P1, R89, R66, RZ ;  /* 0x00000042595d7210 */ /* 0x000fe20007f3e0ff */
[----:B------:R-:W-:Y:S01]  /*2550*/  IMAD.WIDE.U32 R184, R185, 0x20, RZ ;  /* 0x00000020b9b87825 */ /* 0x000fe200078e00ff */
[----:B------:R-:W-:Y:S01]  /*2560*/  SHF.L.U64.HI R103, R104, 0x1, R103 ;  /* 0x0000000168677819 */ /* 0x000fe20000010267 */
[----:B------:R-:W-:Y:S01]  /*2570*/  UIADD3 UR14, UR21, UR14, URZ ;  /* 0x0000000e150e7290 */ /* 0x000fe2000fffe03f */
[----:B------:R-:W-:Y:S01]  /*2580*/  SHF.L.U64.HI R96, R97, 0x1, R96 ;  /* 0x0000000161607819 */ /* 0x000fe20000010260 */
[----:B------:R-:W-:Y:S01]  /*2590*/  IMAD.SHL.U32 R155, R167, 0x20, RZ ;  /* 0x00000020a79b7824 */ /* 0x000fe200078e00ff */
[----:B------:R-:W-:Y:S01]  /*25a0*/  IADD3 R79, R187, UR13, RZ ;  /* 0x0000000dbb4f7c10 */ /* 0x000fe2000fffe0ff */
[----:B------:R-:W-:Y:S01]  /*25b0*/  IMAD R153, R167, 0x30, RZ ;  /* 0x00000030a7997824 */ /* 0x000fe200078e02ff */
[----:B------:R-:W-:Y:S01]  /*25c0*/  IADD3 R67, R185, UR12, RZ ;  /* 0x0000000cb9437c10 */ /* 0x000fe2000fffe0ff */
[C---:B------:R-:W-:Y:S01]  /*25d0*/  IMAD.SHL.U32 R151, R167.reuse, 0x40, RZ ;  /* 0x00000040a7977824 */ /* 0x040fe200078e00ff */
[----:B------:R-:W-:Y:S01]  /*25e0*/  SHF.R.S32.HI R138, RZ, 0x1f, R155 ;  /* 0x0000001fff8a7819 */ /* 0x000fe2000001149b */
[C---:B------:R-:W-:Y:S01]  /*25f0*/  IMAD R149, R167.reuse, 0x50, RZ ;  /* 0x00000050a7957824 */ /* 0x040fe200078e02ff */
[----:B------:R-:W-:Y:S01]  /*2600*/  SHF.R.S32.HI R136, RZ, 0x1f, R153 ;  /* 0x0000001fff887819 */ /* 0x000fe20000011499 */
[C---:B------:R-:W-:Y:S01]  /*2610*/  IMAD R147, R167.reuse, 0x60, RZ ;  /* 0x00000060a7937824 */ /* 0x040fe200078e02ff */
[----:B------:R-:W-:Y:S01]  /*2620*/  SHF.R.S32.HI R134, RZ, 0x1f, R151 ;  /* 0x0000001fff867819 */ /* 0x000fe20000011497 */
[----:B------:R-:W-:Y:S01]  /*2630*/  IMAD R145, R167, 0x70, RZ ;  /* 0x00000070a7917824 */ /* 0x000fe200078e02ff */
[----:B------:R-:W-:Y:S01]  /*2640*/  SHF.R.S32.HI R132, RZ, 0x1f, R149 ;  /* 0x0000001fff847819 */ /* 0x000fe20000011495 */
[----:B------:R-:W-:Y:S01]  /*2650*/  IMAD.WIDE.U32 R176, R176, 0xe0, RZ ;  /* 0x000000e0b0b07825 */ /* 0x000fe200078e00ff */
[----:B------:R-:W-:Y:S01]  /*2660*/  SHF.R.S32.HI R130, RZ, 0x1f, R147 ;  /* 0x0000001fff827819 */ /* 0x000fe20000011493 */
[----:B------:R-:W-:Y:S01]  /*2670*/  UIADD3 UR18, UR27, UR18, URZ ;  /* 0x000000121b127290 */ /* 0x000fe2000fffe03f */
[----:B------:R-:W-:Y:S01]  /*2680*/  SHF.R.S32.HI R128, RZ, 0x1f, R145 ;  /* 0x0000001fff807819 */ /* 0x000fe20000011491 */
[----:B------:R-:W-:Y:S01]  /*2690*/  IMAD.IADD R142, R165, 0x1, R143 ;  /* 0x00000001a58e7824 */ /* 0x000fe200078e028f */
[----:B------:R-:W-:Y:S01]  /*26a0*/  SHF.R.S32.HI R135, RZ, 0x1f, R150 ;  /* 0x0000001fff877819 */ /* 0x000fe20000011496 */
[----:B------:R-:W-:Y:S01]  /*26b0*/  IMAD.X R88, R84, 0x1, R63, P2 ;  /* 0x0000000154587824 */ /* 0x000fe200010e063f */
[----:B------:R-:W-:Y:S01]  /*26c0*/  IADD3 R102, R183, UR11, RZ ;  /* 0x0000000bb7667c10 */ /* 0x000fe2000fffe0ff */
[----:B------:R-:W-:Y:S01]  /*26d0*/  IMAD.MOV.U32 R61, RZ, RZ, c[0x0][0x290] ;  /* 0x0000a400ff3d7624 */ /* 0x000fe200078e00ff */
[----:B------:R-:W-:Y:S01]  /*26e0*/  IADD3 R107, R181, UR10, RZ ;  /* 0x0000000ab56b7c10 */ /* 0x000fe2000fffe0ff */
[----:B------:R-:W-:Y:S01]  /*26f0*/  IMAD.SHL.U32 R101, R12, 0x2, RZ ;  /* 0x000000020c657824 */ /* 0x000fe200078e00ff */
[----:B------:R-:W-:Y:S01]  /*2700*/  IADD3 R12, R16, 0x40, RZ ;  /* 0x00000040100c7810 */ /* 0x000fe20007ffe0ff */
[----:B------:R-:W-:Y:S01]  /*2710*/  IMAD.SHL.U32 R68, R78, 0x20, RZ ;  /* 0x000000204e447824 */ /* 0x000fe200078e00ff */
[----:B------:R-:W-:Y:S01]  /*2720*/  IADD3 R108, R179, UR9, RZ ;  /* 0x00000009b36c7c10 */ /* 0x000fe2000fffe0ff */
[----:B------:R-:W-:Y:S01]  /*2730*/  IMAD.SHL.U32 R106, R8, 0x2, RZ ;  /* 0x00000002086a7824 */ /* 0x000fe200078e00ff */
[----:B------:R-:W-:Y:S01]  /*2740*/  IADD3 R109, R177, UR5, RZ ;  /* 0x00000005b16d7c10 */ /* 0x000fe2000fffe0ff */
[----:B------:R-:W-:Y:S01]  /*2750*/  IMAD.MOV.U32 R11, RZ, RZ, R53 ;  /* 0x000000ffff0b7224 */ /* 0x000fe200078e0035 */
[----:B------:R-:W-:Y:S01]  /*2760*/  SHF.R.S32.HI R133, RZ, 0x1f, R148 ;  /* 0x0000001fff857819 */ /* 0x000fe20000011494 */
[----:B------:R-:W-:Y:S01]  /*2770*/  IMAD.SHL.U32 R78, R78, 0x40, RZ ;  /* 0x000000404e4e7824 */ /* 0x000fe200078e00ff */
[----:B------:R-:W-:Y:S01]  /*2780*/  SHF.R.S32.HI R131, RZ, 0x1f, R146 ;  /* 0x0000001fff837819 */ /* 0x000fe20000011492 */
[----:B------:R-:W-:Y:S01]  /*2790*/  IMAD.SHL.U32 R99, R99, 0x2, RZ ;  /* 0x0000000263637824 */ /* 0x000fe200078e00ff */
[----:B------:R-:W-:Y:S01]  /*27a0*/  IADD3.X R121, R121, c[0x0][0x2ac], RZ, P4, !PT ;  /* 0x0000ab0079797a10 */ /* 0x000fe200027fe4ff */
[----:B------:R-:W-:Y:S01]  /*27b0*/  IMAD.SHL.U32 R104, R104, 0x2, RZ ;  /* 0x0000000268687824 */ /* 0x000fe200078e00ff */
[----:B------:R-:W-:Y:S01]  /*27c0*/  SHF.R.S32.HI R129, RZ, 0x1f, R144 ;  /* 0x0000001fff817819 */ /* 0x000fe20000011490 */
[----:B------:R-:W-:Y:S01]  /*27d0*/  IMAD.SHL.U32 R97, R97, 0x2, RZ ;  /* 0x0000000261617824 */ /* 0x000fe200078e00ff */
[----:B------:R-:W-:Y:S01]  /*27e0*/  SHF.R.S32.HI R127, RZ, 0x1f, R143 ;  /* 0x0000001fff7f7819 */ /* 0x000fe2000001148f */
[----:B------:R-:W-:Y:S01]  /*27f0*/  IMAD.X R94, R122, 0x1, R90, P0 ;  /* 0x000000017a5e7824 */ /* 0x000fe200000e065a */
[----:B------:R-:W-:Y:S01]  /*2800*/  SHF.R.S32.HI R126, RZ, 0x1f, R142 ;  /* 0x0000001fff7e7819 */ /* 0x000fe2000001148e */
[----:B------:R-:W-:Y:S01]  /*2810*/  IMAD.X R92, R88, 0x1, R63, P1 ;  /* 0x00000001585c7824 */ /* 0x000fe200008e063f */
[----:B------:R-:W-:Y:S01]  /*2820*/  ULDC.U8 UR8, c[0x0][0x313] ;  /* 0x0000c4c000087ab9 */ /* 0x000fe20000000000 */
[----:B------:R-:W-:-:S02]  /*2830*/  IMAD.U32 R61, R61, -0x80, RZ ;  /* 0xffffff803d3d7824 */ /* 0x000fc400078e00ff */
.L_x_3792:
[----:B------:R-:W-:Y:S02]  /*2840*/  IMAD.SHL.U32 R14, R11, 0x80, RZ ;  /* 0x000000800b0e7824 */ /* 0x000fe400078e00ff */
[----:B------:R-:W-:Y:S02]  /*2850*/  IMAD.MOV.U32 R210, RZ, RZ, R114 ;  /* 0x000000ffffd27224 */ /* 0x000fe400078e0072 */
[----:B------:R-:W-:Y:S01]  /*2860*/  IMAD.MOV.U32 R211, RZ, RZ, R115 ;  /* 0x000000ffffd37224 */ /* 0x000fe200078e0073 */
[----:B------:R-:W-:Y:S05]  /*2870*/  IADD3 R13, R14, -0x80, RZ ;  /* 0xffffff800e0d7810 */ /* 0x000fea0007ffe0ff */
[--C-:B------:R-:W-:Y:S02]  /*2880*/  IMAD.IADD R7, R58, 0x1, -R13.reuse ;  /* 0x000000013a077824 */ /* 0x100fe400078e0a0d */
[----:B------:R-:W-:Y:S03]  /*2890*/  IMAD.IADD R5, R64, 0x1, -R13 ;  /* 0x0000000140057824 */ /* 0x000fe600078e0a0d */
[CC--:B------:R-:W-:Y:S02]  /*28a0*/  ISETP.GE.AND P0, PT, R161.reuse, R7.reuse, PT ;  /* 0x00000007a100720c */ /* 0x0c0fe40003f06270 */
[----:B------:R-:W-:Y:S02]  /*28b0*/  ISETP.GE.AND P2, PT, R158, R7, PT ;  /* 0x000000079e00720c */ /* 0x000fe40003f46270 */
[----:B------:R-:W-:Y:S02]  /*28c0*/  ISETP.GE.AND P3, PT, R161, R5, !P0 ;  /* 0x00000005a100720c */ /* 0x000fe40004766270 */
[----:B------:R-:W-:Y:S02]  /*28d0*/  ISETP.GE.AND P0, PT, R160, R7, PT ;  /* 0x00000007a000720c */ /* 0x000fe40003f06270 */
        /* <DEDUP_REMOVED lines=11> */
[----:B----4-:R-:W-:Y:S03]  /*2990*/  @P4 IADD3 R200, P0, R114, R182, RZ ;  /* 0x000000b672c84210 */ /* 0x010fe60007f1e0ff */
        /* <DEDUP_REMOVED lines=41> */
[----:B------:R-:W4:Y:S04]  /*2c30*/  @P3 LDG.E.128 R4, [R208.64+0x80] ;  /* 0x00008006d0043981 */ /* 0x000f28000c1e1d00 */
        /* <DEDUP_REMOVED lines=38> */
[----:B------:R-:W-:Y:S02]  /*2ea0*/  @!P0 MOV R8, R10 ;  /* 0x0000000a00088202 */ /* 0x000fe40000000f00 */
[----:B------:R-:W-:Y:S03]  /*2eb0*/  @!P0 MOV R42, R44 ;  /* 0x0000002c002a8202 */ /* 0x000fe60000000f00 */
        /* <DEDUP_REMOVED lines=49> */
[----:B------:R-:W-:Y:S02]  /*31d0*/  @!P0 MOV R8, R10 ;  /* 0x0000000a00088202 */ /* 0x000fe40000000f00 */
[----:B------:R-:W-:Y:S04]  /*31e0*/  @!P0 MOV R42, R44 ;  /* 0x0000002c002a8202 */ /* 0x000fe80000000f00 */
        /* <DEDUP_REMOVED lines=47> */
.L_x_3726:
[----:B------:R-:W-:Y:S05]  /*34e0*/  BSYNC B0 ;  /* 0x0000000000007941 */ /* 0x000fea0003800000 */
.L_x_3725:
[----:B------:R-:W-:Y:S01]  /*34f0*/  BSSY B0, `(.L_x_3727) ;  /* 0x000006f000007945 */ /* 0x000fe20003800000 */
[----:B------:R-:W-:-:S05]  /*3500*/  @!P3 BRA `(.L_x_3728) ;  /* 0x000006d00000b947 */ /* 0x000fca0003800000 */
[C---:B------:R-:W-:Y:S02]  /*3510*/  LEA R48, P0, R66.reuse, R116, 0x1 ;  /* 0x0000007442307211 */ /* 0x040fe400078008ff */
        /* <DEDUP_REMOVED lines=108> */
.L_x_3728:
[----:B------:R-:W-:Y:S05]  /*3be0*/  BSYNC B0 ;  /* 0x0000000000007941 */ /* 0x000fea0003800000 */
.L_x_3727:
[----:B------:R-:W-:Y:S01]  /*3bf0*/  BSSY B0, `(.L_x_3729) ;  /* 0x0000074000007945 */ /* 0x000fe20003800000 */
[----:B------:R-:W-:-:S05]  /*3c00*/  @!P5 BRA `(.L_x_3730) ;  /* 0x000007200000d947 */ /* 0x000fca0003800000 */
[C---:B------:R-:W-:Y:S02]  /*3c10*/  LEA R48, P0, R68.reuse, R116, 0x1 ;  /* 0x0000007444307211 */ /* 0x040fe400078008ff */
[C---:B-1----:R-:W-:Y:S02]  /*3c20*/  SHF.L.U32 R41, R155.reuse, 0x1, RZ ;  /* 0x000000019b297819 */ /* 0x042fe400000006ff */
        /* <DEDUP_REMOVED lines=112> */
.L_x_3730:
[----:B------:R-:W-:Y:S05]  /*4330*/  BSYNC B0 ;  /* 0x0000000000007941 */ /* 0x000fea0003800000 */
.L_x_3729:
        /* <DEDUP_REMOVED lines=16> */
[----:B------:R-:W-:Y:S01]  /*4440*/  LEA R48, P1, R73, R116, 0x1 ;  /* 0x0000007449307211 */ /* 0x000fe200078208ff */
        /* <DEDUP_REMOVED lines=100> */
.L_x_3732:
[----:B------:R-:W-:Y:S05]  /*4a90*/  BSYNC B0 ;  /* 0x0000000000007941 */ /* 0x000fea0003800000 */
.L_x_3731:
        /* <DEDUP_REMOVED lines=114> */
.L_x_3734:
[----:B------:R-:W-:Y:S05]  /*51c0*/  BSYNC B0 ;  /* 0x0000000000007941 */ /* 0x000fea0003800000 */
.L_x_3733:
        /* <DEDUP_REMOVED lines=117> */
.L_x_3736:
[----:B------:R-:W-:Y:S05]  /*5920*/  BSYNC B0 ;  /* 0x0000000000007941 */ /* 0x000fea0003800000 */
.L_x_3735:
        /* <DEDUP_REMOVED lines=119> */
.L_x_3738:
[----:B------:R-:W-:Y:S05]  /*60a0*/  BSYNC B0 ;  /* 0x0000000000007941 */ /* 0x000fea0003800000 */
.L_x_3737:
        /* <DEDUP_REMOVED lines=119> */
.L_x_3740:
[----:B------:R-:W-:Y:S05]  /*6820*/  BSYNC B0 ;  /* 0x0000000000007941 */ /* 0x000fea0003800000 */
.L_x_3739:
[----:B------:R-:W-:Y:S01]  /*6830*/  IMAD.MOV.U32 R0, RZ, RZ, c[0x0][0x230] ;  /* 0x00008c00ff007624 */ /* 0x000fe200078e00ff */
[----:B------:R-:W-:Y:S01]  /*6840*/  ULDC UR4, c[0x0][0x230] ;  /* 0x00008c0000047ab9 */ /* 0x000fe20000000800 */
[----:B------:R-:W-:Y:S02]  /*6850*/  IMAD.MOV.U32 R42, RZ, RZ, R44 ;  /* 0x000000ffff2a7224 */ /* 0x000fe400078e002c */
[----:B-1----:R-:W-:Y:S02]  /*6860*/  IMAD.U32 R3, R0, -0x40, RZ ;  /* 0xffffffc000037824 */ /* 0x002fe400078e00ff */
[----:B------:R-:W-:Y:S03]  /*6870*/  IMAD.MOV.U32 R8, RZ, RZ, R10 ;  /* 0x000000ffff087224 */ /* 0x000fe600078e000a */
[C---:B------:R-:W-:Y:S02]  /*6880*/  LEA R44, P1, R3.reuse, R42, 0x1 ;  /* 0x0000002a032c7211 */ /* 0x040fe400078208ff */
[C---:B------:R-:W-:Y:S02]  /*6890*/  LEA R10, P0, R3.reuse, R8, 0x1 ;  /* 0x00000008030a7211 */ /* 0x040fe400078008ff */
[C---:B------:R-:W-:Y:S02]  /*68a0*/  LEA.HI.X.SX32 R43, R3.reuse, R43, 0x1, P1 ;  /* 0x0000002b032b7211 */ /* 0x040fe400008f0eff */
[----:B------:R-:W-:Y:S01]  /*68b0*/  LEA.HI.X.SX32 R9, R3, R9, 0x1, P0 ;  /* 0x0000000903097211 */ /* 0x000fe200000f0eff */
[----:B------:R-:W-:-:S05]  /*68c0*/  BRA `(.L_x_3741) ;  /* 0x000069a000007947 */ /* 0x000fca0003800000 */
.L_x_3724:
        /* <DEDUP_REMOVED lines=89> */
.L_x_3745:
[----:B------:R-:W-:Y:S05]  /*6e60*/  BSYNC B0 ;  /* 0x0000000000007941 */ /* 0x000fea0003800000 */
.L_x_3744:
        /* <DEDUP_REMOVED lines=89> */
.L_x_3747:
[----:B------:R-:W-:Y:S05]  /*7400*/  BSYNC B0 ;  /* 0x0000000000007941 */ /* 0x000fea0003800000 */
.L_x_3746:
[----:B-----5:R4:W-:Y:S02]  /*7410*/  STG.E.128 [R110.64+0x80], R36 ;  /* 0x000080246e007986 */ /* 0x0209e4000c101d06 */
.L_x_3743:
[----:B------:R-:W-:Y:S05]  /*7420*/  BSYNC B1 ;  /* 0x0000000000017941 */ /* 0x000fea0003800000 */
.L_x_3742:
[----:B------:R-:W-:Y:S01]  /*7430*/  BSSY B1, `(.L_x_3748) ;  /* 0x00000bf000017945 */ /* 0x000fe20003800000 */
[----:B------:R-:W-:-:S05]  /*7440*/  @!P3 BRA `(.L_x_3749) ;  /* 0x00000bd00000b947 */ /* 0x000fca0003800000 */
[C---:B------:R-:W-:Y:S01]  /*7450*/  LEA R200, P0, R66.reuse, R116, 0x1 ;  /* 0x0000007442c87211 */ /* 0x040fe200078008ff */
[----:B------:R-:W-:Y:S03]  /*7460*/  BSSY B0, `(.L_x_3750) ;  /* 0x000005a000007945 */ /* 0x000fe60003800000 */
[----:B------:R-:W-:Y:S02]  /*7470*/  LEA.HI.X R201, R66, R117, R63, 0x1, P0 ;  /* 0x0000007542c97211 */ /* 0x000fe400000f0c3f */
[----:B------:R-:W-:Y:S03]  /*7480*/  ISETP.GE.AND P0, PT, R16, UR4, PT ;  /* 0x0000000410007c0c */ /* 0x000fe6000bf06270 */
[----:B----4-:R4:W5:Y:S10]  /*7490*/  LDG.E.128 R36, [R200.64] ;  /* 0x00000006c8247981 */ /* 0x010974000c1e1d00 */
[----:B------:R-:W-:-:S05]  /*74a0*/  @P0 BRA `(.L_x_3751) ;  /* 0x0000055000000947 */ /* 0x000fca0003800000 */
[--C-:B-----5:R-:W-:Y:S01]  /*74b0*/  HADD2.F32 R35, -RZ, R36.reuse.H1_H1 ;  /* 0x30000024ff237230 */ /* 0x120fe20000004100 */
[----:B------:R-:W-:Y:S01]  /*74c0*/  ULEA.HI UR5, UR4, UR4, URZ, 0x1 ;  /* 0x0000000404057291 */ /* 0x000fe2000f8f083f */
[----:B------:R-:W-:Y:S02]  /*74d0*/  MOV R196, RZ ;  /* 0x000000ff00c47202 */ /* 0x000fe40000000f00 */
[----:B------:R-:W-:Y:S01]  /*74e0*/  MOV R194, RZ ;  /* 0x000000ff00c27202 */ /* 0x000fe20000000f00 */
[----:B------:R-:W-:Y:S01]  /*74f0*/  USHF.R.S32.HI UR5, URZ, 0x1, UR5 ;  /* 0x000000013f057899 */ /* 0x000fe20008011405 */
[----:B------:R-:W-:Y:S02]  /*7500*/  MOV R45, R37 ;  /* 0x00000025002d7202 */ /* 0x000fe40000000f00 */
[----:B------:R-:W-:Y:S02]  /*7510*/  MOV R46, R38 ;  /* 0x00000026002e7202 */ /* 0x000fe40000000f00 */
[----:B-1----:R-:W-:Y:S01]  /*7520*/  MOV R41, R39 ;  /* 0x0000002700297202 */ /* 0x002fe20000000f00 */
[----:B------:R-:W-:Y:S01]  /*7530*/  HADD2.F32 R34, -RZ, R45.H0_H0 ;  /* 0x2000002dff227230 */ /* 0x000fe20000004100 */
        /* <DEDUP_REMOVED lines=76> */
.L_x_3751:
[----:B------:R-:W-:Y:S05]  /*7a00*/  BSYNC B0 ;  /* 0x0000000000007941 */ /* 0x000fea0003800000 */
.L_x_3750:
[C---:B------:R-:W-:Y:S01]  /*7a10*/  LEA R194, P0, R123.reuse, R110, 0x1 ;  /* 0x0000006e7bc27211 */ /* 0x040fe200078008ff */
[----:B------:R-:W-:Y:S03]  /*7a20*/  BSSY B0, `(.L_x_3752) ;  /* 0x000005e000007945 */ /* 0x000fe60003800000 */
[----:B------:R-:W-:Y:S02]  /*7a30*/  LEA.HI.X R195, R123, R111, R122, 0x1, P0 ;  /* 0x0000006f7bc37211 */ /* 0x000fe400000f0c7a */
[----:B------:R-:W-:Y:S03]  /*7a40*/  IADD3 R196, P0, R200, 0x80, RZ ;  /* 0x00000080c8c47810 */ /* 0x000fe60007f1e0ff */
[----:B-----5:R1:W-:Y:S02]  /*7a50*/  STG.E.128 [R194.64], R36 ;  /* 0x00000024c2007986 */ /* 0x0203e4000c101d06 */
[----:B------:R-:W-:Y:S01]  /*7a60*/  IMAD.X R197, RZ, RZ, R201, P0 ;  /* 0x000000ffffc57224 */ /* 0x000fe200000e06c9 */
[----:B------:R-:W-:Y:S01]  /*7a70*/  ISETP.GE.AND P0, PT, R12, UR4, PT ;  /* 0x000000040c007c0c */ /* 0x000fe2000bf06270 */
[----:B------:R1:W5:Y:S11]  /*7a80*/  LDG.E.128 R32, [R200.64+0x80] ;  /* 0x00008006c8207981 */ /* 0x000376000c1e1d00 */
[----:B------:R-:W-:Y:S01]  /*7a90*/  @!UPT UIADD3 URZ, URZ, URZ, URZ ;  /* 0x0000003f3f3ff290 */ /* 0x000fe2000fffe03f */
[----:B------:R-:W-:-:S05]  /*7aa0*/  @P0 BRA `(.L_x_3753) ;  /* 0x0000055000000947 */ /* 0x000fca0003800000 */
[----:B------:R-:W-:Y:S01]  /*7ab0*/  ULEA.HI UR5, UR4, UR4, URZ, 0x1 ;  /* 0x0000000404057291 */ /* 0x000fe2000f8f083f */
[----:B------:R-:W-:Y:S02]  /*7ac0*/  MOV R198, RZ ;  /* 0x000000ff00c67202 */ /* 0x000fe40000000f00 */
[----:B-----5:R-:W-:Y:S01]  /*7ad0*/  MOV R45, R33 ;  /* 0x00000021002d7202 */ /* 0x020fe20000000f00 */
[--C-:B------:R-:W-:Y:S01]  /*7ae0*/  HADD2.F32 R33, -RZ, R32.reuse.H0_H0 ;  /* 0x20000020ff217230 */ /* 0x100fe20000004100 */
[----:B------:R-:W-:Y:S01]  /*7af0*/  USHF.R.S32.HI UR5, URZ, 0x1, UR5 ;  /* 0x000000013f057899 */ /* 0x000fe20008011405 */
[----:B-1----:R-:W-:Y:S01]  /*7b00*/  MOV R41, R35 ;  /* 0x0000002300297202 */ /* 0x002fe20000000f00 */
[----:B------:R-:W-:Y:S01]  /*7b10*/  HADD2.F32 R35, -RZ, R32.H1_H1 ;  /* 0x30000020ff237230 */ /* 0x000fe20000004100 */
[----:B------:R-:W-:Y:S01]  /*7b20*/  MOV R46, R34 ;  /* 0x00000022002e7202 */ /* 0x000fe20000000f00 */
[----:B------:R-:W-:Y:S02]  /*7b30*/  HADD2.F32 R34, -RZ, R45.H0_H0 ;  /* 0x2000002dff227230 */ /* 0x000fe40000004100 */
[----:B------:R-:W-:Y:S02]  /*7b40*/  ISETP.GE.AND P0, PT, R12, UR5, PT ;  /* 0x000000050c007c0c */ /* 0x000fe4000bf06270 */
[----:B------:R-:W-:Y:S11]  /*7b50*/  MOV R47, UR5 ;  /* 0x00000005002f7c02 */ /* 0x000ff60008000f00 */
[----:B------:R-:W-:Y:S02]  /*7b60*/  @P0 IADD3 R47, RZ, -UR5, RZ ;  /* 0x80000005ff2f0c10 */ /* 0x000fe4000fffe0ff */
[----:B------:R-:W-:Y:S02]  /*7b70*/  @P0 IADD3 R198, RZ, -UR5, RZ ;  /* 0x80000005ffc60c10 */ /* 0x000fe4000fffe0ff */
[C---:B------:R-:W-:Y:S02]  /*7b80*/  LEA R22, P1, R47.reuse, R196, 0x1 ;  /* 0x000000c42f167211 */ /* 0x040fe400078208ff */
[----:B------:R-:W-:Y:S02]  /*7b90*/  MOV R196, RZ ;  /* 0x000000ff00c47202 */ /* 0x000fe40000000f00 */
[----:B------:R-:W-:Y:S02]  /*7ba0*/  LEA.HI.X.SX32 R23, R47, R197, 0x1, P1 ;  /* 0x000000c52f177211 */ /* 0x000fe400008f0eff */
[----:B------:R-:W-:Y:S02]  /*7bb0*/  IADD3 R197, P1, R152, R198, RZ ;  /* 0x000000c698c57210 */ /* 0x000fe40007f3e0ff */
[----:B------:R-:W-:Y:S02]  /*7bc0*/  @P0 IADD3 R196, RZ, -UR5, RZ ;  /* 0x80000005ffc40c10 */ /* 0x000fe4000fffe0ff */
[-C--:B------:R-:W-:Y:S01]  /*7bd0*/  LEA.HI.X.SX32 R198, R198, R137.reuse, 0x1, P1 ;  /* 0x00000089c6c67211 */ /* 0x080fe200008f0eff */
[----:B--2---:R-:W2:Y:S01]  /*7be0*/  LDG.E.128 R20, [R22.64] ;  /* 0x0000000616147981 */ /* 0x004ea2000c1e1d00 */
[----:B------:R-:W-:Y:S04]  /*7bf0*/  IADD3 R47, P1, R152, R196, RZ ;  /* 0x000000c4982f7210 */ /* 0x000fe80007f3e0ff */
[----:B------:R-:W-:Y:S02]  /*7c00*/  LEA.HI.X.SX32 R196, R196, R137, 0x1, P1 ;  /* 0x00000089c4c47211 */ /* 0x000fe400008f0eff */
[C---:B----4-:R-:W-:Y:S04]  /*7c10*/  LEA R200, P1, R197.reuse, R118, 0x1 ;  /* 0x00000076c5c87211 */ /* 0x050fe800078208ff */
[----:B------:R-:W-:Y:S02]  /*7c20*/  LEA.HI.X R201, R197, R119, R198, 0x1, P1 ;  /* 0x00000077c5c97211 */ /* 0x000fe400008f0cc6 */
[C---:B------:R-:W-:Y:S04]  /*7c30*/  LEA R36, P1, R47.reuse, R120, 0x1 ;  /* 0x000000782f247211 */ /* 0x040fe800078208ff */
[----:B------:R-:W-:Y:S02]  /*7c40*/  LEA.HI.X R37, R47, R121, R196, 0x1, P1 ;  /* 0x000000792f257211 */ /* 0x000fe400008f0cc4 */
[----:B------:R-:W4:Y:S08]  /*7c50*/  LDG.E.128 R196, [R200.64] ;  /* 0x00000006c8c47981 */ /* 0x000f30000c1e1d00 */
[----:B---3--:R-:W3:Y:S01]  /*7c60*/  LDG.E.128 R48, [R36.64] ;  /* 0x0000000624307981 */ /* 0x008ee2000c1e1d00 */
[--C-:B--2---:R-:W-:Y:S02]  /*7c70*/  HADD2.F32 R31, -RZ, R20.reuse.H0_H0 ;  /* 0x20000014ff1f7230 */ /* 0x104fe40000004100 */
[----:B------:R-:W-:Y:S02]  /*7c80*/  HADD2.F32 R29, -RZ, R21.H0_H0 ;  /* 0x20000015ff1d7230 */ /* 0x000fe40000004100 */
[----:B------:R-:W-:Y:S02]  /*7c90*/  HADD2.F32 R20, -RZ, R20.H1_H1 ;  /* 0x30000014ff147230 */ /* 0x000fe40000004100 */
[--C-:B----4-:R-:W-:Y:S02]  /*7ca0*/  HADD2.F32 R28, -RZ, R196.reuse.H0_H0 ;  /* 0x200000c4ff1c7230 */ /* 0x110fe40000004100 */
[--C-:B------:R-:W-:Y:S02]  /*7cb0*/  HADD2.F32 R26, -RZ, R197.reuse.H0_H0 ;  /* 0x200000c5ff1a7230 */ /* 0x100fe40000004100 */
[----:B------:R-:W-:Y:S01]  /*7cc0*/  HADD2.F32 R27, -RZ, R196.H1_H1 ;  /* 0x300000c4ff1b7230 */ /* 0x000fe20000004100 */
[----:B------:R-:W-:Y:S01]  /*7cd0*/  @!P0 FADD.FTZ R28, -R28, -RZ ;  /* 0x800000ff1c1c8221 */ /* 0x000fe20000010100 */
[----:B------:R-:W-:Y:S01]  /*7ce0*/  HADD2.F32 R25, -RZ, R197.H1_H1 ;  /* 0x300000c5ff197230 */ /* 0x000fe20000004100 */
[----:B------:R-:W-:Y:S01]  /*7cf0*/  @!P0 FADD.FTZ R26, -R26, -RZ ;  /* 0x800000ff1a1a8221 */ /* 0x000fe20000010100 */
[----:B------:R-:W-:Y:S01]  /*7d00*/  HADD2.F32 R24, -RZ, R198.H0_H0 ;  /* 0x200000c6ff187230 */ /* 0x000fe20000004100 */
[----:B------:R-:W-:Y:S01]  /*7d10*/  @!P0 FADD.FTZ R27, -R27, -RZ ;  /* 0x800000ff1b1b8221 */ /* 0x000fe20000010100 */
[----:B---3--:R-:W-:Y:S01]  /*7d20*/  HADD2.F32 R30, -RZ, R48.H0_H0 ;  /* 0x20000030ff1e7230 */ /* 0x008fe20000004100 */
        /* <DEDUP_REMOVED lines=37> */
[----:B------:R-:W-:Y:S01]  /*7f80*/  FFMA.FTZ R6, R35, R39, R6 ;  /* 0x0000002723067223 */ /* 0x000fe20000010006 */
[----:B------:R-:W-:Y:S02]  /*7f90*/  HADD2.F32 R42, -RZ, R51.H1_H1 ;  /* 0x30000033ff2a7230 */ /* 0x000fe40000004100 */
[----:B------:R-:W-:Y:S01]  /*7fa0*/  HADD2.F32 R41, -RZ, R41.H1_H1 ;  /* 0x30000029ff297230 */ /* 0x000fe20000004100 */
[----:B------:R-:W-:Y:S01]  /*7fb0*/  FFMA.FTZ R7, R32, R40, R7 ;  /* 0x0000002820077223 */ /* 0x000fe20000010007 */
[----:B------:R-:W-:Y:S02]  /*7fc0*/  F2FP.PACK_AB R32, R2, R0 ;  /* 0x000000000220723e */ /* 0x000fe400000000ff */
[----:B------:R-:W-:Y:S01]  /*7fd0*/  F2FP.PACK_AB R34, R6, R5 ;  /* 0x000000050622723e */ /* 0x000fe200000000ff */
[----:B------:R-:W-:Y:S05]  /*7fe0*/  FFMA.FTZ R8, R41, R42, R8 ;  /* 0x0000002a29087223 */ /* 0x000fea0000010008 */
[----:B------:R-:W-:Y:S02]  /*7ff0*/  F2FP.PACK_AB R35, R8, R7 ;  /* 0x000000070823723e */ /* 0x000fe400000000ff */
.L_x_3753:
[----:B------:R-:W-:Y:S05]  /*8000*/  BSYNC B0 ;  /* 0x0000000000007941 */ /* 0x000fea0003800000 */
.L_x_3752:
[----:B-----5:R1:W-:Y:S02]  /*8010*/  STG.E.128 [R194.64+0x80], R32 ;  /* 0x00008020c2007986 */ /* 0x0203e4000c101d06 */
.L_x_3749:
[----:B------:R-:W-:Y:S05]  /*8020*/  BSYNC B1 ;  /* 0x0000000000017941 */ /* 0x000fea0003800000 */
.L_x_3748:
        /* <DEDUP_REMOVED lines=96> */
.L_x_3757:
[----:B------:R-:W-:Y:S05]  /*8630*/  BSYNC B0 ;  /* 0x0000000000007941 */ /* 0x000fea0003800000 */
.L_x_3756:
        /* <DEDUP_REMOVED lines=100> */
.L_x_3759:
[----:B------:R-:W-:Y:S05]  /*8c80*/  BSYNC B0 ;  /* 0x0000000000007941 */ /* 0x000fea0003800000 */
.L_x_3758:
[C---:B-1----:R-:W-:Y:S04]  /*8c90*/  LEA R2, P0, R72.reuse, R110, 0x1 ;  /* 0x0000006e48027211 */ /* 0x042fe800078008ff */
[----:B------:R-:W-:Y:S05]  /*8ca0*/  LEA.HI.X R3, R72, R111, R71, 0x1, P0 ;  /* 0x0000006f48037211 */ /* 0x000fea00000f0c47 */
[----:B-----5:R1:W-:Y:S04]  /*8cb0*/  STG.E.128 [R2.64], R4 ;  /* 0x0000000402007986 */ /* 0x0203e8000c101d06 */
.L_x_3755:
[----:B------:R-:W-:Y:S05]  /*8cc0*/  BSYNC B1 ;  /* 0x0000000000017941 */ /* 0x000fea0003800000 */
.L_x_3754:
        /* <DEDUP_REMOVED lines=99> */
.L_x_3763:
[----:B------:R-:W-:Y:S05]  /*9300*/  BSYNC B0 ;  /* 0x0000000000007941 */ /* 0x000fea0003800000 */
.L_x_3762:
        /* <DEDUP_REMOVED lines=101> */
.L_x_3765:
[----:B------:R-:W-:Y:S05]  /*9960*/  BSYNC B0 ;  /* 0x0000000000007941 */ /* 0x000fea0003800000 */
.L_x_3764:
[C---:B-1----:R-:W-:Y:S04]  /*9970*/  LEA R2, P0, R76.reuse, R110, 0x1 ;  /* 0x0000006e4c027211 */ /* 0x042fe800078008ff */
[----:B------:R-:W-:Y:S05]  /*9980*/  LEA.HI.X R3, R76, R111, R75, 0x1, P0 ;  /* 0x0000006f4c037211 */ /* 0x000fea00000f0c4b */
[----:B-----5:R1:W-:Y:S04]  /*9990*/  STG.E.128 [R2.64], R4 ;  /* 0x0000000402007986 */ /* 0x0203e8000c101d06 */
.L_x_3761:
[----:B------:R-:W-:Y:S05]  /*99a0*/  BSYNC B1 ;  /* 0x0000000000017941 */ /* 0x000fea0003800000 */
.L_x_3760:
        /* <DEDUP_REMOVED lines=97> */
.L_x_3769:
[----:B------:R-:W-:Y:S05]  /*9fc0*/  BSYNC B0 ;  /* 0x0000000000007941 */ /* 0x000fea0003800000 */
.L_x_3768:
[C---:B------:R-:W-:Y:S01]  /*9fd0*/  LEA R18, P1, R186.reuse, R110, 0x1 ;  /* 0x0000006eba127211 */ /* 0x040fe200078208ff */
[----:B------:R-:W-:Y:S01]  /*9fe0*/  BSSY B0, `(.L_x_3770) ;  /* 0x0000063000007945 */ /* 0x000fe20003800000 */
[C---:B-1----:R-:W-:Y:S02]  /*9ff0*/  LEA R2, P0, R81.reuse, R116, 0x1 ;  /* 0x0000007451027211 */ /* 0x042fe400078008ff */
        /* <DEDUP_REMOVED lines=97> */
.L_x_3771:
[----:B------:R-:W-:Y:S05]  /*a610*/  BSYNC B0 ;  /* 0x0000000000007941 */ /* 0x000fea0003800000 */
.L_x_3770:
[C---:B-1----:R-:W-:Y:S04]  /*a620*/  LEA R2, P0, R83.reuse, R110, 0x1 ;  /* 0x0000006e53027211 */ /* 0x042fe800078008ff */
[----:B------:R-:W-:Y:S05]  /*a630*/  LEA.HI.X R3, R83, R111, R82, 0x1, P0 ;  /* 0x0000006f53037211 */ /* 0x000fea00000f0c52 */
[----:B-----5:R1:W-:Y:S04]  /*a640*/  STG.E.128 [R2.64], R4 ;  /* 0x0000000402007986 */ /* 0x0203e8000c101d06 */
.L_x_3767:
[----:B------:R-:W-:Y:S05]  /*a650*/  BSYNC B1 ;  /* 0x0000000000017941 */ /* 0x000fea0003800000 */
.L_x_3766:
        /* <DEDUP_REMOVED lines=99> */
.L_x_3775:
[----:B------:R-:W-:Y:S05]  /*ac90*/  BSYNC B0 ;  /* 0x0000000000007941 */ /* 0x000fea0003800000 */
.L_x_3774:
        /* <DEDUP_REMOVED lines=101> */
.L_x_3777:
[----:B------:R-:W-:Y:S05]  /*b2f0*/  BSYNC B0 ;  /* 0x0000000000007941 */ /* 0x000fea0003800000 */
.L_x_3776:
[C---:B-1----:R-:W-:Y:S04]  /*b300*/  LEA R2, P0, R87.reuse, R110, 0x1 ;  /* 0x0000006e57027211 */ /* 0x042fe800078008ff */
[----:B------:R-:W-:Y:S05]  /*b310*/  LEA.HI.X R3, R87, R111, R86, 0x1, P0 ;  /* 0x0000006f57037211 */ /* 0x000fea00000f0c56 */
[----:B-----5:R1:W-:Y:S04]  /*b320*/  STG.E.128 [R2.64], R4 ;  /* 0x0000000402007986 */ /* 0x0203e8000c101d06 */
.L_x_3773:
[----:B------:R-:W-:Y:S05]  /*b330*/  BSYNC B1 ;  /* 0x0000000000017941 */ /* 0x000fea0003800000 */
.L_x_3772:
        /* <DEDUP_REMOVED lines=101> */
.L_x_3781:
[----:B------:R-:W-:Y:S05]  /*b990*/  BSYNC B0 ;  /* 0x0000000000007941 */ /* 0x000fea0003800000 */
.L_x_3780:
        /* <DEDUP_REMOVED lines=101> */
.L_x_3783:
[----:B------:R-:W-:Y:S05]  /*bff0*/  BSYNC B0 ;  /* 0x0000000000007941 */ /* 0x000fea0003800000 */
.L_x_3782:
[C---:B-1----:R-:W-:Y:S04]  /*c000*/  LEA R2, P0, R91.reuse, R110, 0x1 ;  /* 0x0000006e5b027211 */ /* 0x042fe800078008ff */
[----:B------:R-:W-:Y:S05]  /*c010*/  LEA.HI.X R3, R91, R111, R90, 0x1, P0 ;  /* 0x0000006f5b037211 */ /* 0x000fea00000f0c5a */
[----:B-----5:R1:W-:Y:S04]  /*c020*/  STG.E.128 [R2.64], R4 ;  /* 0x0000000402007986 */ /* 0x0203e8000c101d06 */
.L_x_3779:
[----:B------:R-:W-:Y:S05]  /*c030*/  BSYNC B1 ;  /* 0x0000000000017941 */ /* 0x000fea0003800000 */
.L_x_3778:
        /* <DEDUP_REMOVED lines=101> */
.L_x_3787:
[----:B------:R-:W-:Y:S05]  /*c690*/  BSYNC B0 ;  /* 0x0000000000007941 */ /* 0x000fea0003800000 */
.L_x_3786:
        /* <DEDUP_REMOVED lines=101> */
.L_x_3789:
[----:B------:R-:W-:Y:S05]  /*ccf0*/  BSYNC B0 ;  /* 0x0000000000007941 */ /* 0x000fea0003800000 */
.L_x_3788:
[C---:B-1----:R-:W-:Y:S04]  /*cd00*/  LEA R2, P0, R95.reuse, R110, 0x1 ;  /* 0x0000006e5f027211 */ /* 0x042fe800078008ff */
[----:B------:R-:W-:Y:S05]  /*cd10*/  LEA.HI.X R3, R95, R111, R94, 0x1, P0 ;  /* 0x0000006f5f037211 */ /* 0x000fea00000f0c5e */
[----:B-----5:R1:W-:Y:S04]  /*cd20*/  STG.E.128 [R2.64], R4 ;  /* 0x0000000402007986 */ /* 0x0203e8000c101d06 */
.L_x_3785:
[----:B------:R-:W-:Y:S05]  /*cd30*/  BSYNC B1 ;  /* 0x0000000000017941 */ /* 0x000fea0003800000 */
.L_x_3784:
        /* <DEDUP_REMOVED lines=8> */
.L_x_3723:
        /* <DEDUP_REMOVED lines=8> */
[C---:B------:R-:W-:Y:S01]  /*ce40*/  @P4 IMAD.WIDE.U32 R40, R3.reuse, c[0x0][0x198], R110 ;  /* 0x0000660003284a25 */ /* 0x040fe200078e006e */
[C---:B------:R-:W-:Y:S03]  /*ce50*/  @P5 LEA R36, P0, R68.reuse, R116, 0x1 ;  /* 0x0000007444245211 */ /* 0x040fe600078008ff */
[C---:B------:R-:W-:Y:S01]  /*ce60*/  @P4 IMAD R0, R3.reuse, c[0x0][0x28c], RZ ;  /* 0x0000a30003004a24 */ /* 0x040fe200078e02ff */
        /* <DEDUP_REMOVED lines=64> */
.L_x_3741:
        /* <DEDUP_REMOVED lines=81> */
.L_x_3790:
        /* <DEDUP_REMOVED lines=8> */
.L_x_3791:
[----:B------:R-:W-:Y:S04]  /*d800*/  IADD3 R11, R11, -0x1, RZ ;  /* 0xffffffff0b0b7810 */ /* 0x000fe80007ffe0ff */
[----:B------:R-:W-:Y:S11]  /*d810*/  ISETP.GT.AND P0, PT, R11, R62, PT ;  /* 0x0000003e0b00720c */ /* 0x000ff60003f04270 */
[----:B------:R-:W-:Y:S02]  /*d820*/  @!UPT UIADD3 URZ, URZ, URZ, URZ ;  /* 0x0000003f3f3ff290 */ /* 0x000fe4000fffe03f */
[----:B------:R-:W-:-:S05]  /*d830*/  @P0 BRA `(.L_x_3792) ;  /* 0xffff500000000947 */ /* 0x000fca000383ffff */
.L_x_3722:
        /* <DEDUP_REMOVED lines=57> */
[----:B-----5:R-:W-:-:S02]  /*dbd0*/  HADD2.F32 R23, -RZ, R25.H1_H1 ;  /* 0x30000019ff177230 */ /* 0x020fc40000004100 */
[----:B------:R-:W-:Y:S02]  /*dbe0*/  HADD2.F32 R20, -RZ, R27.H1_H1 ;  /* 0x3000001bff147230 */ /* 0x000fe40000004100 */
[----:B------:R-:W-:Y:S02]  /*dbf0*/  HADD2.F32 R22, -RZ, R25.H0_H0 ;  /* 0x20000019ff167230 */ /* 0x000fe40000004100 */
        /* <DEDUP_REMOVED lines=24> */
[----:B------:R-:W-:-:S02]  /*dd80*/  FMUL.FTZ R4, R26, R5 ;  /* 0x000000051a047220 */ /* 0x000fc40000410000 */
[C---:B------:R-:W-:Y:S02]  /*dd90*/  FMUL.FTZ R5, R0.reuse, R5 ;  /* 0x0000000500057220 */ /* 0x040fe40000410000 */
[-C--:B------:R-:W-:Y:S02]  /*dda0*/  FFMA.FTZ R7, R21, R6.reuse, -R7 ;  /* 0x0000000615077223 */ /* 0x080fe40000010807 */
[----:B------:R-:W-:Y:S02]  /*ddb0*/  FFMA.FTZ R12, R23, R6, R12 ;  /* 0x00000006170c7223 */ /* 0x000fe4000001000c */
[-C--:B------:R-:W-:Y:S02]  /*ddc0*/  FFMA.FTZ R4, R0, R25.reuse, -R4 ;  /* 0x0000001900047223 */ /* 0x080fe40000010804 */
[----:B------:R-:W-:Y:S01]  /*ddd0*/  FFMA.FTZ R5, R26, R25, R5 ;  /* 0x000000191a057223 */ /* 0x000fe20000010005 */
[----:B------:R-:W-:Y:S02]  /*dde0*/  F2FP.PACK_AB R25, R10, R11 ;  /* 0x0000000b0a19723e */ /* 0x000fe400000000ff */
[----:B------:R-:W-:-:S02]  /*ddf0*/  F2FP.PACK_AB R24, R12, R7 ;  /* 0x000000070c18723e */ /* 0x000fc400000000ff */
[----:B------:R-:W-:Y:S02]  /*de00*/  F2FP.PACK_AB R26, R5, R4 ;  /* 0x00000004051a723e */ /* 0x000fe400000000ff */
.L_x_3799:
[----:B------:R-:W-:Y:S05]  /*de10*/  BSYNC B0 ;  /* 0x0000000000007941 */ /* 0x000fea0003800000 */
.L_x_3798:
        /* <DEDUP_REMOVED lines=8> */
[----:B------:R-:W-:Y:S02]  /*dea0*/  MOV R0, R21 ;  /* 0x0000001500007202 */ /* 0x000fe40000000f00 */
[----:B------:R-:W-:Y:S02]  /*deb0*/  MOV R21, R23 ;  /* 0x0000001700157202 */ /* 0x000fe40000000f00 */
[----:B--2---:R-:W-:Y:S01]  /*dec0*/  MOV R24, R22 ;  /* 0x0000001600187202 */ /* 0x004fe20000000f00 */
[----:B------:R-:W-:-:S02]  /*ded0*/  HADD2.F32 R25, -RZ, R0.H0_H0 ;  /* 0x20000000ff197230 */ /* 0x000fc40000004100 */
[----:B------:R-:W-:Y:S02]  /*dee0*/  HADD2.F32 R23, -RZ, R0.H1_H1 ;  /* 0x30000000ff177230 */ /* 0x000fe40000004100 */
[--C-:B------:R-:W-:Y:S02]  /*def0*/  HADD2.F32 R22, -RZ, R21.reuse.H0_H0 ;  /* 0x20000015ff167230 */ /* 0x100fe40000004100 */
[----:B------:R-:W-:Y:S02]  /*df00*/  HADD2.F32 R21, -RZ, R21.H1_H1 ;  /* 0x30000015ff157230 */ /* 0x000fe40000004100 */
[----:B---3--:R-:W-:Y:S02]  /*df10*/  HADD2.F32 R10, -RZ, R4.H1_H1 ;  /* 0x30000004ff0a7230 */ /* 0x008fe40000004100 */
[----:B------:R-:W-:Y:S02]  /*df20*/  HADD2.F32 R0, -RZ, R5.H1_H1 ;  /* 0x30000005ff007230 */ /* 0x000fe40000004100 */
[----:B-----5:R-:W-:Y:S01]  /*df30*/  HADD2.F32 R13, -RZ, R7.H1_H1 ;  /* 0x30000007ff0d7230 */ /* 0x020fe20000004100 */
        /* <DEDUP_REMOVED lines=29> */
.L_x_3801:
[----:B------:R-:W-:Y:S05]  /*e110*/  BSYNC B0 ;  /* 0x0000000000007941 */ /* 0x000fea0003800000 */
.L_x_3800:
[----:B------:R3:W-:Y:S02]  /*e120*/  STS.128 [R229+0x2000], R20 ;  /* 0x00200014e5007388 */ /* 0x0007e40000000c00 */
.L_x_3797:
[----:B------:R-:W-:Y:S05]  /*e130*/  BSYNC B1 ;  /* 0x0000000000017941 */ /* 0x000fea0003800000 */
.L_x_3796:
        /* <DEDUP_REMOVED lines=20> */
[--C-:B------:R-:W-:Y:S01]  /*e280*/  HADD2.F32 R26, -RZ, R21.reuse.H1_H1 ;  /* 0x30000015ff1a7230 */ /* 0x100fe20000004100 */
[----:B------:R-:W-:Y:S01]  /*e290*/  MOV R24, R22 ;  /* 0x0000001600187202 */ /* 0x000fe20000000f00 */
[----:B------:R-:W-:Y:S02]  /*e2a0*/  HADD2.F32 R25, -RZ, R21.H0_H0 ;  /* 0x20000015ff197230 */ /* 0x000fe40000004100 */
[----:B------:R-:W-:-:S02]  /*e2b0*/  HADD2.F32 R23, -RZ, R0.H0_H0 ;  /* 0x20000000ff177230 */ /* 0x000fc40000004100 */
[----:B------:R-:W-:Y:S02]  /*e2c0*/  HADD2.F32 R22, -RZ, R0.H1_H1 ;  /* 0x30000000ff167230 */ /* 0x000fe40000004100 */
[----:B--2---:R-:W-:Y:S02]  /*e2d0*/  HADD2.F32 R11, -RZ, R4.H1_H1 ;  /* 0x30000004ff0b7230 */ /* 0x004fe40000004100 */
[----:B------:R-:W-:Y:S02]  /*e2e0*/  HADD2.F32 R0, -RZ, R5.H1_H1 ;  /* 0x30000005ff007230 */ /* 0x000fe40000004100 */
[----:B---3--:R-:W-:Y:S01]  /*e2f0*/  HADD2.F32 R13, -RZ, R7.H1_H1 ;  /* 0x30000007ff0d7230 */ /* 0x008fe20000004100 */
[-C--:B------:R-:W-:Y:S01]  /*e300*/  FMUL.FTZ R12, R26, R11.reuse ;  /* 0x0000000b1a0c7220 */ /* 0x080fe20000410000 */
[----:B------:R-:W-:Y:S01]  /*e310*/  HADD2.F32 R21, -RZ, R6.H1_H1 ;  /* 0x30000006ff157230 */ /* 0x000fe20000004100 */
[-C--:B------:R-:W-:Y:S01]  /*e320*/  FMUL.FTZ R10, R22, R0.reuse ;  /* 0x00000000160a7220 */ /* 0x080fe20000410000 */
[----:B------:R-:W-:Y:S01]  /*e330*/  HADD2.F32 R4, -RZ, R4.H0_H0 ;  /* 0x20000004ff047230 */ /* 0x000fe20000004100 */
[----:B------:R-:W-:Y:S01]  /*e340*/  FMUL.FTZ R11, R25, R11 ;  /* 0x0000000b190b7220 */ /* 0x000fe20000410000 */
[----:B------:R-:W-:Y:S01]  /*e350*/  HADD2.F32 R5, -RZ, R5.H0_H0 ;  /* 0x20000005ff057230 */ /* 0x000fe20000004100 */
[C---:B------:R-:W-:Y:S01]  /*e360*/  FMUL.FTZ R0, R23.reuse, R0 ;  /* 0x0000000017007220 */ /* 0x040fe20000410000 */
[----:B------:R-:W-:Y:S01]  /*e370*/  HADD2.F32 R6, -RZ, R6.H0_H0 ;  /* 0x20000006ff067230 */ /* 0x000fe20000004100 */
[----:B------:R-:W-:Y:S01]  /*e380*/  FFMA.FTZ R10, R23, R13, -R10 ;  /* 0x0000000d170a7223 */ /* 0x000fe2000001080a */
[--C-:B------:R-:W-:Y:S01]  /*e390*/  HADD2.F32 R23, -RZ, R20.reuse.H1_H1 ;  /* 0x30000014ff177230 */ /* 0x100fe20000004100 */
[-C--:B------:R-:W-:Y:S01]  /*e3a0*/  FFMA.FTZ R12, R25, R21.reuse, -R12 ;  /* 0x00000015190c7223 */ /* 0x080fe2000001080c */
[----:B------:R-:W-:Y:S01]  /*e3b0*/  HADD2.F32 R25, -RZ, R7.H0_H0 ;  /* 0x20000007ff197230 */ /* 0x000fe20000004100 */
[----:B------:R-:W-:Y:S01]  /*e3c0*/  FFMA.FTZ R11, R26, R21, R11 ;  /* 0x000000151a0b7223 */ /* 0x000fe2000001000b */
[----:B------:R-:W-:Y:S01]  /*e3d0*/  HADD2.F32 R21, -RZ, R20.H0_H0 ;  /* 0x20000014ff157230 */ /* 0x000fe20000004100 */
[----:B------:R-:W-:Y:S01]  /*e3e0*/  FFMA.FTZ R13, R22, R13, R0 ;  /* 0x0000000d160d7223 */ /* 0x000fe20000010000 */
[--C-:B------:R-:W-:Y:S01]  /*e3f0*/  HADD2.F32 R0, -RZ, R24.reuse.H0_H0 ;  /* 0x20000018ff007230 */ /* 0x100fe20000004100 */
[-C--:B------:R-:W-:Y:S01]  /*e400*/  FMUL.FTZ R7, R23, R4.reuse ;  /* 0x0000000417077220 */ /* 0x080fe20000410000 */
[----:B------:R-:W-:Y:S01]  /*e410*/  HADD2.F32 R24, -RZ, R24.H1_H1 ;  /* 0x30000018ff187230 */ /* 0x000fe20000004100 */
[----:B------:R-:W-:-:S02]  /*e420*/  FMUL.FTZ R20, R21, R4 ;  /* 0x0000000415147220 */ /* 0x000fc40000410000 */
[----:B------:R-:W-:Y:S01]  /*e430*/  FFMA.FTZ R7, R21, R6, -R7 ;  /* 0x0000000615077223 */ /* 0x000fe20000010807 */
[----:B------:R-:W-:Y:S01]  /*e440*/  F2FP.PACK_AB R21, R11, R12 ;  /* 0x0000000c0b15723e */ /* 0x000fe200000000ff */
[-C--:B------:R-:W-:Y:S02]  /*e450*/  FMUL.FTZ R4, R24, R5.reuse ;  /* 0x0000000518047220 */ /* 0x080fe40000410000 */
[C---:B------:R-:W-:Y:S02]  /*e460*/  FMUL.FTZ R5, R0.reuse, R5 ;  /* 0x0000000500057220 */ /* 0x040fe40000410000 */
[----:B------:R-:W-:Y:S01]  /*e470*/  FFMA.FTZ R20, R23, R6, R20 ;  /* 0x0000000617147223 */ /* 0x000fe20000010014 */
[----:B------:R-:W-:Y:S01]  /*e480*/  F2FP.PACK_AB R23, R13, R10 ;  /* 0x0000000a0d17723e */ /* 0x000fe200000000ff */
[-C--:B------:R-:W-:Y:S02]  /*e490*/  FFMA.FTZ R4, R0, R25.reuse, -R4 ;  /* 0x0000001900047223 */ /* 0x080fe40000010804 */
[----:B------:R-:W-:Y:S01]  /*e4a0*/  FFMA.FTZ R5, R24, R25, R5 ;  /* 0x0000001918057223 */ /* 0x000fe20000010005 */
[----:B------:R-:W-:-:S04]  /*e4b0*/  F2FP.PACK_AB R20, R20, R7 ;  /* 0x000000071414723e */ /* 0x000fc800000000ff */
[----:B------:R-:W-:Y:S02]  /*e4c0*/  F2FP.PACK_AB R22, R5, R4 ;  /* 0x000000040516723e */ /* 0x000fe400000000ff */
.L_x_3805:
[----:B------:R-:W-:Y:S05]  /*e4d0*/  BSYNC B0 ;  /* 0x0000000000007941 */ /* 0x000fea0003800000 */
.L_x_3804:
        /* <DEDUP_REMOVED lines=8> */
[--C-:B-1----:R-:W-:Y:S02]  /*e560*/  HADD2.F32 R23, -RZ, R25.reuse.H0_H0 ;  /* 0x20000019ff177230 */ /* 0x102fe40000004100 */
[----:B------:R-:W-:Y:S02]  /*e570*/  HADD2.F32 R21, -RZ, R25.H1_H1 ;  /* 0x30000019ff157230 */ /* 0x000fe40000004100 */
[--C-:B---3--:R-:W-:Y:S02]  /*e580*/  HADD2.F32 R19, -RZ, R27.reuse.H1_H1 ;  /* 0x3000001bff137230 */ /* 0x108fe40000004100 */
[----:B------:R-:W-:-:S02]  /*e590*/  HADD2.F32 R20, -RZ, R27.H0_H0 ;  /* 0x2000001bff147230 */ /* 0x000fc40000004100 */
[----:B--2---:R-:W-:Y:S02]  /*e5a0*/  HADD2.F32 R10, -RZ, R4.H1_H1 ;  /* 0x30000004ff0a7230 */ /* 0x004fe40000004100 */
[----:B------:R-:W-:Y:S02]  /*e5b0*/  HADD2.F32 R0, -RZ, R5.H1_H1 ;  /* 0x30000005ff007230 */ /* 0x000fe40000004100 */
[----:B-----5:R-:W-:Y:S01]  /*e5c0*/  HADD2.F32 R13, -RZ, R7.H1_H1 ;  /* 0x30000007ff0d7230 */ /* 0x020fe20000004100 */
        /* <DEDUP_REMOVED lines=29> */
.L_x_3807:
[----:B------:R-:W-:Y:S05]  /*e7a0*/  BSYNC B0 ;  /* 0x0000000000007941 */ /* 0x000fea0003800000 */
.L_x_3806:
[----:B------:R2:W-:Y:S02]  /*e7b0*/  STS.128 [R229+0x2800], R24 ;  /* 0x00280018e5007388 */ /* 0x0005e40000000c00 */
.L_x_3803:
[----:B------:R-:W-:Y:S05]  /*e7c0*/  BSYNC B1 ;  /* 0x0000000000017941 */ /* 0x000fea0003800000 */
.L_x_3802:
        /* <DEDUP_REMOVED lines=20> */
[----:B-----5:R-:W-:Y:S02]  /*e910*/  MOV R26, R21 ;  /* 0x00000015001a7202 */ /* 0x020fe40000000f00 */
[----:B------:R-:W-:Y:S02]  /*e920*/  MOV R21, R23 ;  /* 0x0000001700157202 */ /* 0x000fe40000000f00 */
[----:B------:R-:W-:Y:S01]  /*e930*/  MOV R24, R22 ;  /* 0x0000001600187202 */ /* 0x000fe20000000f00 */
[----:B------:R-:W-:-:S02]  /*e940*/  HADD2.F32 R23, -RZ, R26.H0_H0 ;  /* 0x2000001aff177230 */ /* 0x000fc40000004100 */
[--C-:B------:R-:W-:Y:S02]  /*e950*/  HADD2.F32 R22, -RZ, R21.reuse.H0_H0 ;  /* 0x20000015ff167230 */ /* 0x100fe40000004100 */
[----:B------:R-:W-:Y:S02]  /*e960*/  HADD2.F32 R26, -RZ, R26.H1_H1 ;  /* 0x3000001aff1a7230 */ /* 0x000fe40000004100 */
[----:B------:R-:W-:Y:S02]  /*e970*/  HADD2.F32 R21, -RZ, R21.H1_H1 ;  /* 0x30000015ff157230 */ /* 0x000fe40000004100 */
[----:B---3--:R-:W-:Y:S02]  /*e980*/  HADD2.F32 R11, -RZ, R4.H1_H1 ;  /* 0x30000004ff0b7230 */ /* 0x008fe40000004100 */
[----:B------:R-:W-:Y:S02]  /*e990*/  HADD2.F32 R0, -RZ, R5.H1_H1 ;  /* 0x30000005ff007230 */ /* 0x000fe40000004100 */
[----:B--2---:R-:W-:Y:S01]  /*e9a0*/  HADD2.F32 R13, -RZ, R7.H1_H1 ;  /* 0x30000007ff0d7230 */ /* 0x004fe20000004100 */
        /* <DEDUP_REMOVED lines=8> */
[----:B------:R-:W-:-:S02]  /*ea30*/  FFMA.FTZ R10, R22, R13, -R10 ;  /* 0x0000000d160a7223 */ /* 0x000fc4000001080a */
[-C--:B------:R-:W-:Y:S01]  /*ea40*/  FFMA.FTZ R12, R23, R19.reuse, -R12 ;  /* 0x00000013170c7223 */ /* 0x080fe2000001080c */
[----:B------:R-:W-:Y:S01]  /*ea50*/  HADD2.F32 R23, -RZ, R7.H0_H0 ;  /* 0x20000007ff177230 */ /* 0x000fe20000004100 */
[----:B------:R-:W-:Y:S01]  /*ea60*/  FFMA.FTZ R11, R26, R19, R11 ;  /* 0x000000131a0b7223 */ /* 0x000fe2000001000b */
[--C-:B------:R-:W-:Y:S01]  /*ea70*/  HADD2.F32 R19, -RZ, R20.reuse.H0_H0 ;  /* 0x20000014ff137230 */ /* 0x100fe20000004100 */
[----:B------:R-:W-:Y:S01]  /*ea80*/  FFMA.FTZ R13, R21, R13, R0 ;  /* 0x0000000d150d7223 */ /* 0x000fe20000010000 */
[----:B------:R-:W-:Y:S02]  /*ea90*/  HADD2.F32 R21, -RZ, R20.H1_H1 ;  /* 0x30000014ff157230 */ /* 0x000fe40000004100 */
[--C-:B------:R-:W-:Y:S01]  /*eaa0*/  HADD2.F32 R0, -RZ, R24.reuse.H0_H0 ;  /* 0x20000018ff007230 */ /* 0x100fe20000004100 */
[-C--:B------:R-:W-:Y:S01]  /*eab0*/  FMUL.FTZ R20, R19, R4.reuse ;  /* 0x0000000413147220 */ /* 0x080fe20000410000 */
[----:B------:R-:W-:Y:S01]  /*eac0*/  HADD2.F32 R24, -RZ, R24.H1_H1 ;  /* 0x30000018ff187230 */ /* 0x000fe20000004100 */
[----:B------:R-:W-:-:S02]  /*ead0*/  FMUL.FTZ R7, R21, R4 ;  /* 0x0000000415077220 */ /* 0x000fc40000410000 */
[----:B------:R-:W-:Y:S01]  /*eae0*/  FFMA.FTZ R20, R21, R6, R20 ;  /* 0x0000000615147223 */ /* 0x000fe20000010014 */
        /* <DEDUP_REMOVED lines=9> */
.L_x_3811:
[----:B-1----:R-:W-:Y:S05]  /*eb80*/  BSYNC B0 ;  /* 0x0000000000007941 */ /* 0x002fea0003800000 */
.L_x_3810:
        /* <DEDUP_REMOVED lines=8> */
[----:B-1----:R-:W-:Y:S02]  /*ec10*/  HADD2.F32 R22, -RZ, R29.H1_H1 ;  /* 0x3000001dff167230 */ /* 0x002fe40000004100 */
[----:B------:R-:W-:Y:S02]  /*ec20*/  HADD2.F32 R20, -RZ, R31.H1_H1 ;  /* 0x3000001fff147230 */ /* 0x000fe40000004100 */
[----:B------:R-:W-:Y:S02]  /*ec30*/  HADD2.F32 R23, -RZ, R29.H0_H0 ;  /* 0x2000001dff177230 */ /* 0x000fe40000004100 */
[----:B------:R-:W-:-:S02]  /*ec40*/  HADD2.F32 R21, -RZ, R31.H0_H0 ;  /* 0x2000001fff157230 */ /* 0x000fc40000004100 */
        /* <DEDUP_REMOVED lines=21> */
[----:B------:R-:W-:Y:S01]  /*eda0*/  FMUL.FTZ R20, R19, R4 ;  /* 0x0000000413147220 */ /* 0x000fe20000410000 */
[----:B------:R-:W-:Y:S01]  /*edb0*/  F2FP.PACK_AB R29, R11, R12 ;  /* 0x0000000c0b1d723e */ /* 0x000fe200000000ff */
[----:B------:R-:W-:Y:S01]  /*edc0*/  FFMA.FTZ R7, R19, R6, -R7 ;  /* 0x0000000613077223 */ /* 0x000fe20000010807 */
[----:B------:R-:W-:Y:S01]  /*edd0*/  F2FP.PACK_AB R31, R13, R10 ;  /* 0x0000000a0d1f723e */ /* 0x000fe200000000ff */
[----:B------:R-:W-:-:S02]  /*ede0*/  FMUL.FTZ R4, R30, R5 ;  /* 0x000000051e047220 */ /* 0x000fc40000410000 */
[C---:B------:R-:W-:Y:S02]  /*edf0*/  FMUL.FTZ R5, R0.reuse, R5 ;  /* 0x0000000500057220 */ /* 0x040fe40000410000 */
[----:B------:R-:W-:Y:S02]  /*ee00*/  FFMA.FTZ R20, R21, R6, R20 ;  /* 0x0000000615147223 */ /* 0x000fe40000010014 */
[-C--:B------:R-:W-:Y:S02]  /*ee10*/  FFMA.FTZ R4, R0, R23.reuse, -R4 ;  /* 0x0000001700047223 */ /* 0x080fe40000010804 */
[----:B------:R-:W-:Y:S01]  /*ee20*/  FFMA.FTZ R5, R30, R23, R5 ;  /* 0x000000171e057223 */ /* 0x000fe20000010005 */
[----:B------:R-:W-:-:S04]  /*ee30*/  F2FP.PACK_AB R28, R20, R7 ;  /* 0x00000007141c723e */ /* 0x000fc800000000ff */
[----:B------:R-:W-:Y:S02]  /*ee40*/  F2FP.PACK_AB R30, R5, R4 ;  /* 0x00000004051e723e */ /* 0x000fe400000000ff */
.L_x_3813:
[----:B------:R-:W-:Y:S05]  /*ee50*/  BSYNC B0 ;  /* 0x0000000000007941 */ /* 0x000fea0003800000 */
.L_x_3812:
[----:B------:R2:W-:Y:S02]  /*ee60*/  STS.128 [R229+0x3000], R28 ;  /* 0x0030001ce5007388 */ /* 0x0005e40000000c00 */
.L_x_3809:
[----:B------:R-:W-:Y:S05]  /*ee70*/  BSYNC B1 ;  /* 0x0000000000017941 */ /* 0x000fea0003800000 */
.L_x_3808:
        /* <DEDUP_REMOVED lines=19> */
[----:B-----5:R-:W-:Y:S02]  /*efb0*/  HADD2.F32 R19, -RZ, R21.H1_H1 ;  /* 0x30000015ff137230 */ /* 0x020fe40000004100 */
[----:B------:R-:W-:Y:S02]  /*efc0*/  HADD2.F32 R13, -RZ, R23.H1_H1 ;  /* 0x30000017ff0d7230 */ /* 0x000fe40000004100 */
[----:B------:R-:W-:Y:S02]  /*efd0*/  HADD2.F32 R24, -RZ, R21.H0_H0 ;  /* 0x20000015ff187230 */ /* 0x000fe40000004100 */
        /* <DEDUP_REMOVED lines=20> */
[--C-:B------:R-:W-:Y:S01]  /*f120*/  HADD2.F32 R10, -RZ, R22.reuse.H0_H0 ;  /* 0x20000016ff0a7230 */ /* 0x100fe20000004100 */
[----:B------:R-:W-:Y:S01]  /*f130*/  F2FP.PACK_AB R21, R8, R9 ;  /* 0x000000090815723e */ /* 0x000fe200000000ff */
[----:B------:R-:W-:Y:S01]  /*f140*/  HADD2.F32 R22, -RZ, R22.H1_H1 ;  /* 0x30000016ff167230 */ /* 0x000fe20000004100 */
[C---:B------:R-:W-:Y:S01]  /*f150*/  FMUL.FTZ R7, R13.reuse, R4 ;  /* 0x000000040d077220 */ /* 0x040fe20000410000 */
[----:B------:R-:W-:Y:S01]  /*f160*/  F2FP.PACK_AB R23, R0, R3 ;  /* 0x000000030017723e */ /* 0x000fe200000000ff */
[----:B------:R-:W-:-:S02]  /*f170*/  FFMA.FTZ R12, R13, R6, R12 ;  /* 0x000000060d0c7223 */ /* 0x000fc4000001000c */
[-C--:B------:R-:W-:Y:S02]  /*f180*/  FMUL.FTZ R4, R22, R5.reuse ;  /* 0x0000000516047220 */ /* 0x080fe40000410000 */
[C---:B------:R-:W-:Y:S02]  /*f190*/  FMUL.FTZ R5, R10.reuse, R5 ;  /* 0x000000050a057220 */ /* 0x040fe40000410000 */
[----:B------:R-:W-:Y:S02]  /*f1a0*/  FFMA.FTZ R7, R11, R6, -R7 ;  /* 0x000000060b077223 */ /* 0x000fe40000010807 */
[-C--:B------:R-:W-:Y:S02]  /*f1b0*/  FFMA.FTZ R4, R10, R19.reuse, -R4 ;  /* 0x000000130a047223 */ /* 0x080fe40000010804 */
[----:B------:R-:W-:Y:S01]  /*f1c0*/  FFMA.FTZ R5, R22, R19, R5 ;  /* 0x0000001316057223 */ /* 0x000fe20000010005 */
[----:B------:R-:W-:-:S04]  /*f1d0*/  F2FP.PACK_AB R20, R12, R7 ;  /* 0x000000070c14723e */ /* 0x000fc800000000ff */
[----:B------:R-:W-:Y:S02]  /*f1e0*/  F2FP.PACK_AB R22, R5, R4 ;  /* 0x000000040516723e */ /* 0x000fe400000000ff */
.L_x_3816:
[----:B-1----:R-:W-:Y:S05]  /*f1f0*/  BSYNC B0 ;  /* 0x0000000000007941 */ /* 0x002fea0003800000 */
.L_x_3815:
        /* <DEDUP_REMOVED lines=11> */
[----:B-1----:R-:W-:-:S02]  /*f2b0*/  HADD2.F32 R20, -RZ, R0.H0_H0 ;  /* 0x20000000ff147230 */ /* 0x002fc40000004100 */
        /* <DEDUP_REMOVED lines=35> */
.L_x_3818:
[----:B------:R-:W-:Y:S05]  /*f4f0*/  BSYNC B0 ;  /* 0x0000000000007941 */ /* 0x000fea0003800000 */
.L_x_3817:
[----:B------:R2:W-:Y:S01]  /*f500*/  STS.128 [R229+0x3800], R12 ;  /* 0x0038000ce5007388 */ /* 0x0005e20000000c00 */
[----:B------:R-:W-:Y:S05]  /*f510*/  BRA `(.L_x_3814) ;  /* 0x0000302000007947 */ /* 0x000fea0003800000 */
.L_x_3795:
        /* <DEDUP_REMOVED lines=86> */
.L_x_3822:
[----:B------:R-:W-:Y:S05]  /*fa80*/  BSYNC B0 ;  /* 0x0000000000007941 */ /* 0x000fea0003800000 */
.L_x_3821:
        /* <DEDUP_REMOVED lines=86> */
.L_x_3824:
[----:B------:R-:W-:Y:S05]  /*fff0*/  BSYNC B0 ;  /* 0x0000000000007941 */ /* 0x000fea0003800000 */
.L_x_3823:
[----:B------:R3:W-:Y:S02]  /*10000*/  STS.128 [R229+0x2000], R24 ;  /* 0x00200018e5007388 */ /* 0x0007e40000000c00 */
.L_x_3820:
[----:B------:R-:W-:Y:S05]  /*10010*/  BSYNC B1 ;  /* 0x0000000000017941 */ /* 0x000fea0003800000 */
.L_x_3819:
        /* <DEDUP_REMOVED lines=91> */
.L_x_3828:
[----:B------:R-:W-:Y:S05]  /*105d0*/  BSYNC B0 ;  /* 0x0000000000007941 */ /* 0x000fea0003800000 */
.L_x_3827:
        /* <DEDUP_REMOVED lines=89> */
.L_x_3830:
[----:B------:R-:W-:Y:S05]  /*10b70*/  BSYNC B0 ;  /* 0x0000000000007941 */ /* 0x000fea0003800000 */
.L_x_3829:
[----:B------:R1:W-:Y:S02]  /*10b80*/  STS.128 [R229+0x2800], R20 ;  /* 0x00280014e5007388 */ /* 0x0003e40000000c00 */
.L_x_3826:
[----:B------:R-:W-:Y:S05]  /*10b90*/  BSYNC B1 ;  /* 0x0000000000017941 */ /* 0x000fea0003800000 */
.L_x_3825:
[----:B--23--:R-:W-:Y:S01]  /*10ba0*/  IADD3 R18, R188, 0x20, RZ ;  /* 0x00000020bc127810 */ /* 0x00cfe20007ffe0ff */
[----:B------:R-:W-:Y:S03]  /*10bb0*/  BSSY B1, `(.L_x_3831) ;  /* 0x00000b7000017945 */ /* 0x000fe60003800000 */
[----:B------:R-:W-:-:S04]  /*10bc0*/  ISETP.GE.AND P0, PT, R18, R3, PT ;  /* 0x000000031200720c */ /* 0x000fc80003f06270 */
[----:B------:R-:W-:-:S13]  /*10bd0*/  ISETP.LT.OR P0, PT, R55, -0x107, P0 ;  /* 0xfffffef93700780c */ /* 0x000fda0000701670 */
[----:B------:R-:W-:Y:S05]  /*10be0*/  @P0 BRA `(.L_x_3832) ;  /* 0x00000b3000000947 */ /* 0x000fea0003800000 */
        /* <DEDUP_REMOVED lines=15> */
[----:B-1----:R-:W-:Y:S01]  /*10ce0*/  IMAD.WIDE R20, R7, 0x2, R28 ;  /* 0x0000000207147825 */ /* 0x002fe200078e021c */
[----:B------:R-:W-:-:S02]  /*10cf0*/  @P0 IADD3 R10, -R167, RZ, RZ ;  /* 0x000000ffa70a0210 */ /* 0x000fc40007ffe1ff */
[----:B------:R-:W-:Y:S02]  /*10d00*/  LEA.HI.X.SX32 R4, R4, R8, 0x1, P1 ;  /* 0x0000000804047211 */ /* 0x000fe400008f0eff */
[C---:B------:R-:W-:Y:S01]  /*10d10*/  LEA R6, P1, R5.reuse, c[0x0][0x2b0], 0x1 ;  /* 0x0000ac0005067a11 */ /* 0x040fe200078208ff */
[----:B------:R-:W3:Y:S03]  /*10d20*/  LDG.E.128 R20, [R20.64] ;  /* 0x0000000614147981 */ /* 0x000ee6000c1e1d00 */
[----:B------:R-:W-:Y:S02]  /*10d30*/  LEA.HI.X R7, R5, c[0x0][0x2b4], R4, 0x1, P1 ;  /* 0x0000ad0005077a11 */ /* 0x000fe400008f0c04 */
[----:B------:R-:W-:-:S04]  /*10d40*/  IADD3 R9, P1, R10, R9, RZ ;  /* 0x000000090a097210 */ /* 0x000fc80007f3e0ff */
[----:B--2---:R-:W2:Y:S01]  /*10d50*/  LDG.E.128 R4, [R6.64] ;  /* 0x0000000606047981 */ /* 0x004ea2000c1e1d00 */
[----:B------:R-:W-:Y:S02]  /*10d60*/  LEA.HI.X.SX32 R8, R10, R8, 0x1, P1 ;  /* 0x000000080a087211 */ /* 0x000fe400008f0eff */
[----:B------:R-:W-:-:S04]  /*10d70*/  LEA R10, P1, R9, c[0x0][0x2a8], 0x1 ;  /* 0x0000aa00090a7a11 */ /* 0x000fc800078208ff */
[----:B------:R-:W-:-:S06]  /*10d80*/  LEA.HI.X R11, R9, c[0x0][0x2ac], R8, 0x1, P1 ;  /* 0x0000ab00090b7a11 */ /* 0x000fcc00008f0c08 */
[----:B----4-:R-:W4:Y:S01]  /*10d90*/  LDG.E.128 R8, [R10.64] ;  /* 0x000000060a087981 */ /* 0x010f22000c1e1d00 */
        /* <DEDUP_REMOVED lines=60> */
.L_x_3834:
[----:B------:R-:W-:Y:S05]  /*11160*/  BSYNC B0 ;  /* 0x0000000000007941 */ /* 0x000fea0003800000 */
.L_x_3833:
[----:B-1----:R1:W5:Y:S01]  /*11170*/  LDG.E.128 R20, [R28.64+0x80] ;  /* 0x000080061c147981 */ /* 0x002362000c1e1d00 */
        /* <DEDUP_REMOVED lines=20> */
[----:B------:R-:W3:Y:S03]  /*112c0*/  LDG.E.128 R24, [R24.64+0x80] ;  /* 0x0000800618187981 */ /* 0x000ee6000c1e1d00 */
[----:B------:R-:W-:Y:S02]  /*112d0*/  LEA.HI.X R7, R5, c[0x0][0x2b4], R4, 0x1, P1 ;  /* 0x0000ad0005077a11 */ /* 0x000fe400008f0c04 */
[----:B------:R-:W-:-:S04]  /*112e0*/  IADD3 R9, P1, R10, R9, RZ ;  /* 0x000000090a097210 */ /* 0x000fc80007f3e0ff */
[----:B------:R-:W5:Y:S01]  /*112f0*/  LDG.E.128 R4, [R6.64] ;  /* 0x0000000606047981 */ /* 0x000f62000c1e1d00 */
[----:B------:R-:W-:Y:S02]  /*11300*/  LEA.HI.X.SX32 R8, R10, R8, 0x1, P1 ;  /* 0x000000080a087211 */ /* 0x000fe400008f0eff */
[----:B------:R-:W-:-:S04]  /*11310*/  LEA R10, P1, R9, c[0x0][0x2a8], 0x1 ;  /* 0x0000aa00090a7a11 */ /* 0x000fc800078208ff */
[----:B------:R-:W-:-:S06]  /*11320*/  LEA.HI.X R11, R9, c[0x0][0x2ac], R8, 0x1, P1 ;  /* 0x0000ab00090b7a11 */ /* 0x000fcc00008f0c08 */
[----:B--2---:R-:W2:Y:S01]  /*11330*/  LDG.E.128 R8, [R10.64] ;  /* 0x000000060a087981 */ /* 0x004ea2000c1e1d00 */
[----:B---3--:R-:W-:Y:S02]  /*11340*/  HADD2.F32 R30, -RZ, R24.H0_H0 ;  /* 0x20000018ff1e7230 */ /* 0x008fe40000004100 */
[----:B------:R-:W-:Y:S02]  /*11350*/  HADD2.F32 R31, -RZ, R25.H0_H0 ;  /* 0x20000019ff1f7230 */ /* 0x000fe40000004100 */
        /* <DEDUP_REMOVED lines=24> */
[----:B------:R-:W-:Y:S01]  /*114e0*/  HADD2.F32 R13, -RZ, R20.H0_H0 ;  /* 0x20000014ff0d7230 */ /* 0x000fe20000004100 */
[----:B------:R-:W-:Y:S01]  /*114f0*/  FMUL.FTZ R7, R4, R7 ;  /* 0x0000000704077220 */ /* 0x000fe20000410000 */
[----:B--2---:R-:W-:Y:S01]  /*11500*/  HADD2.F32 R4, -RZ, R8.H0_H0 ;  /* 0x20000008ff047230 */ /* 0x004fe20000004100 */
        /* <DEDUP_REMOVED lines=31> */
.L_x_3836:
[----:B------:R-:W-:Y:S05]  /*11700*/  BSYNC B0 ;  /* 0x0000000000007941 */ /* 0x000fea0003800000 */
.L_x_3835:
[----:B------:R3:W-:Y:S02]  /*11710*/  STS.128 [R229+0x3000], R20 ;  /* 0x00300014e5007388 */ /* 0x0007e40000000c00 */
.L_x_3832:
[----:B------:R-:W-:Y:S05]  /*11720*/  BSYNC B1 ;  /* 0x0000000000017941 */ /* 0x000fea0003800000 */
.L_x_3831:
[----:B-12---:R-:W-:-:S04]  /*11730*/  IADD3 R28, R188, 0x30, RZ ;  /* 0x00000030bc1c7810 */ /* 0x006fc80007ffe0ff */
        /* <DEDUP_REMOVED lines=17> */
[----:B---3--:R-:W-:-:S03]  /*11850*/  IMAD.WIDE R20, R7, 0x2, R14 ;  /* 0x0000000207147825 */ /* 0x008fc600078e020e */
        /* <DEDUP_REMOVED lines=72> */
.L_x_3838:
[----:B------:R-:W-:Y:S05]  /*11ce0*/  BSYNC B0 ;  /* 0x0000000000007941 */ /* 0x000fea0003800000 */
.L_x_3837:
[----:B---3--:R2:W5:Y:S01]  /*11cf0*/  LDG.E.128 R20, [R14.64+0x80] ;  /* 0x000080060e147981 */ /* 0x008562000c1e1d00 */
        /* <DEDUP_REMOVED lines=91> */
.L_x_3840:
[----:B------:R-:W-:Y:S05]  /*122b0*/  BSYNC B0 ;  /* 0x0000000000007941 */ /* 0x000fea0003800000 */
.L_x_3839:
[----:B------:R3:W-:Y:S01]  /*122c0*/  STS.128 [R229+0x3800], R20 ;  /* 0x00380014e5007388 */ /* 0x0007e20000000c00 */
[----:B------:R-:W-:Y:S05]  /*122d0*/  BRA `(.L_x_3814) ;  /* 0x0000026000007947 */ /* 0x000fea0003800000 */
.L_x_3794:
        /* <DEDUP_REMOVED lines=38> */
.L_x_3814:
[----:B------:R-:W-:Y:S05]  /*12540*/  BSYNC B2 ;  /* 0x0000000000027941 */ /* 0x000fea0003800000 */
.L_x_3793:
[----:B------:R-:W-:Y:S01]  /*12550*/  IADD3 R235, R53, -0x1, RZ ;  /* 0xffffffff35eb7810 */ /* 0x000fe20007ffe0ff */
[----:B------:R-:W-:Y:S01]  /*12560*/  IMAD R59, R56, 0x10, R59 ;  /* 0x00000010383b7824 */ /* 0x000fe200078e023b */
        /* <DEDUP_REMOVED lines=14> */
[----:B------:R-:W-:-:S03]  /*12650*/  LOP3.LUT R134, R134, 0x6, RZ, 0xc0, !PT ;  /* 0x0000000686867812 */ /* 0x000fc600078ec0ff */
[C---:B--2---:R-:W-:Y:S02]  /*12660*/  @!P4 LEA R12, P0, R123.reuse, R232, 0x1 ;  /* 0x000000e87b0cc211 */ /* 0x044fe400078008ff */
[----:B------:R-:W-:Y:S02]  /*12670*/  @!P5 IMAD.MOV.U32 R7, RZ, RZ, c[0x0][0x198] ;  /* 0x00006600ff07d624 */ /* 0x000fe400078e00ff */
[----:B------:R-:W-:Y:S01]  /*12680*/  @!P4 LEA.HI.X R13, R123, R233, R122, 0x1, P0 ;  /* 0x000000e97b0dc211 */ /* 0x000fe200000f0c7a */
[----:B------:R-:W-:Y:S01]  /*12690*/  @!PT LDS RZ, [RZ] ;  /* 0x00000000fffff984 */ /* 0x000fe20000000800 */
[----:B------:R-:W-:Y:S01]  /*126a0*/  @!PT LDS RZ, [RZ] ;  /* 0x00000000fffff984 */ /* 0x000fe20000000800 */
[----:B------:R-:W-:Y:S01]  /*126b0*/  @!PT LDS RZ, [RZ] ;  /* 0x00000000fffff984 */ /* 0x000fe20000000800 */
[----:B------:R1:W-:Y:S01]  /*126c0*/  @!P1 LDGSTS.E.BYPASS.LTC128B.128 [R229+0x4000], [R232.64] ;  /* 0x04000000e8e59fae */ /* 0x0003e2000b901d46 */
[----:B------:R-:W-:Y:S01]  /*126d0*/  @!P5 IMAD.MOV.U32 R10, RZ, RZ, c[0x0][0x19c] ;  /* 0x00006700ff0ad624 */ /* 0x000fe200078e00ff */
[-C--:B------:R-:W-:Y:S01]  /*126e0*/  ISETP.GE.AND P0, PT, R0, R5.reuse, PT ;  /* 0x000000050000720c */ /* 0x080fe20003f06270 */
[----:B---3--:R-:W-:Y:S01]  /*126f0*/  @!P3 IMAD.MOV.U32 R22, RZ, RZ, c[0x0][0x198] ;  /* 0x00006600ff16b624 */ /* 0x008fe200078e00ff */
[----:B------:R1:W-:Y:S01]  /*12700*/  @!P1 LDGSTS.E.BYPASS.LTC128B.128 [R229+0x8000], [R232.64+0x80] ;  /* 0x08000080e8e59fae */ /* 0x0003e2000b901d46 */
[----:B------:R-:W-:Y:S01]  /*12710*/  ISETP.GE.AND P1, PT, R4, R5, PT ;  /* 0x000000050400720c */ /* 0x000fe20003f26270 */
[----:B------:R-:W-:-:S02]  /*12720*/  @!P2 IMAD.MOV.U32 R20, RZ, RZ, c[0x0][0x198] ;  /* 0x00006600ff14a624 */ /* 0x000fc400078e00ff */
[----:B------:R2:W-:Y:S01]  /*12730*/  @!P4 LDGSTS.E.BYPASS.LTC128B.128 [R229+0x4800], [R12.64] ;  /* 0x048000000ce5cfae */ /* 0x0005e2000b901d46 */
[----:B------:R-:W-:-:S03]  /*12740*/  @!P3 IMAD.WIDE.U32 R22, R22, 0x60, R232 ;  /* 0x000000601616b825 */ /* 0x000fc600078e00e8 */
[----:B------:R2:W-:Y:S01]  /*12750*/  @!P4 LDGSTS.E.BYPASS.LTC128B.128 [R229+0x8800], [R12.64+0x80] ;  /* 0x088000800ce5cfae */ /* 0x0005e2000b901d46 */
[----:B------:R-:W-:Y:S01]  /*12760*/  @!P5 LEA R24, P4, R7, R232, 0x6 ;  /* 0x000000e80718d211 */ /* 0x000fe200078830ff */
[----:B------:R-:W-:-:S03]  /*12770*/  @!P2 IMAD.WIDE.U32 R20, R20, 0xa0, R232 ;  /* 0x000000a01414a825 */ /* 0x000fc600078e00e8 */
[----:B------:R-:W-:Y:S01]  /*12780*/  @!P5 LEA.HI.X R25, R7, R233, R10, 0x6, P4 ;  /* 0x000000e90719d211 */ /* 0x000fe200020f340a */
[----:B------:R-:W-:Y:S01]  /*12790*/  @!P2 IMAD.MOV.U32 R10, RZ, RZ, c[0x0][0x19c] ;  /* 0x00006700ff0aa624 */ /* 0x000fe200078e00ff */
[----:B------:R-:W-:Y:S01]  /*127a0*/  ISETP.GE.AND P4, PT, R8, R5, PT ;  /* 0x000000050800720c */ /* 0x000fe20003f86270 */
[----:B------:R-:W-:Y:S02]  /*127b0*/  @!P1 IMAD.MOV.U32 R16, RZ, RZ, c[0x0][0x198] ;  /* 0x00006600ff109624 */ /* 0x000fe400078e00ff */
[----:B------:R3:W-:Y:S01]  /*127c0*/  @!P5 LDGSTS.E.BYPASS.LTC128B.128 [R229+0x5000], [R24.64] ;  /* 0x0500000018e5dfae */ /* 0x0007e2000b901d46 */
[----:B------:R-:W-:Y:S02]  /*127d0*/  @!P1 IMAD.MOV.U32 R9, RZ, RZ, c[0x0][0x19c] ;  /* 0x00006700ff099624 */ /* 0x000fe400078e00ff */
[----:B------:R-:W-:Y:S01]  /*127e0*/  @!P0 IMAD.MOV.U32 R14, RZ, RZ, c[0x0][0x198] ;  /* 0x00006600ff0e8624 */ /* 0x000fe200078e00ff */
[----:B------:R3:W-:Y:S01]  /*127f0*/  @!P5 LDGSTS.E.BYPASS.LTC128B.128 [R229+0x9000], [R24.64+0x80] ;  /* 0x0900008018e5dfae */ /* 0x0007e2000b901d46 */
[----:B------:R-:W-:-:S02]  /*12800*/  @!P0 IMAD.MOV.U32 R7, RZ, RZ, c[0x0][0x19c] ;  /* 0x00006700ff078624 */ /* 0x000fc400078e00ff */
[----:B------:R-:W-:Y:S02]  /*12810*/  @!P2 IMAD R10, R10, 0xa0, RZ ;  /* 0x000000a00a0aa824 */ /* 0x000fe400078e02ff */
[----:B------:R-:W-:-:S04]  /*12820*/  @!P1 IMAD.WIDE.U32 R16, R16, 0xc0, R232 ;  /* 0x000000c010109825 */ /* 0x000fc800078e00e8 */
[----:B------:R-:W-:Y:S02]  /*12830*/  @!P4 IMAD.MOV.U32 R11, RZ, RZ, c[0x0][0x198] ;  /* 0x00006600ff0bc624 */ /* 0x000fe400078e00ff */
[----:B------:R-:W-:Y:S02]  /*12840*/  @!P1 IMAD R9, R9, 0xc0, RZ ;  /* 0x000000c009099824 */ /* 0x000fe400078e02ff */
[----:B--2---:R-:W-:Y:S02]  /*12850*/  @!P3 IMAD.MOV.U32 R13, RZ, RZ, c[0x0][0x19c] ;  /* 0x00006700ff0db624 */ /* 0x004fe400078e00ff */
[----:B------:R-:W-:Y:S02]  /*12860*/  @!P4 IMAD.MOV.U32 R12, RZ, RZ, c[0x0][0x19c] ;  /* 0x00006700ff0cc624 */ /* 0x000fe400078e00ff */
[----:B------:R-:W-:Y:S02]  /*12870*/  @!P3 IMAD R13, R13, 0x60, RZ ;  /* 0x000000600d0db824 */ /* 0x000fe400078e02ff */
[----:B------:R-:W-:-:S04]  /*12880*/  @!P0 IMAD.WIDE.U32 R14, R14, 0xe0, R232 ;  /* 0x000000e00e0e8825 */ /* 0x000fc800078e00e8 */
[----:B------:R-:W-:Y:S02]  /*12890*/  @!P3 IMAD.IADD R23, R23, 0x1, R13 ;  /* 0x000000011717b824 */ /* 0x000fe400078e020d */
[----:B------:R-:W-:Y:S01]  /*128a0*/  @!P0 IMAD R7, R7, 0xe0, RZ ;  /* 0x000000e007078824 */ /* 0x000fe200078e02ff */
[----:B---3--:R-:W-:Y:S01]  /*128b0*/  @!P4 LEA R24, P5, R11, R232, 0x7 ;  /* 0x000000e80b18c211 */ /* 0x008fe200078a38ff */
[----:B------:R-:W-:Y:S01]  /*128c0*/  @!P2 IMAD.IADD R21, R21, 0x1, R10 ;  /* 0x000000011515a824 */ /* 0x000fe200078e020a */
[----:B------:R2:W-:Y:S01]  /*128d0*/  @!P3 LDGSTS.E.BYPASS.LTC128B.128 [R229+0x5800], [R22.64] ;  /* 0x0580000016e5bfae */ /* 0x0005e2000b901d46 */
[----:B------:R-:W-:Y:S01]  /*128e0*/  @!P1 IMAD.IADD R17, R17, 0x1, R9 ;  /* 0x0000000111119824 */ /* 0x000fe200078e0209 */
[----:B------:R-:W-:Y:S01]  /*128f0*/  @!P4 LEA.HI.X R25, R11, R233, R12, 0x7, P5 ;  /* 0x000000e90b19c211 */ /* 0x000fe200028f3c0c */
[----:B------:R-:W-:Y:S01]  /*12900*/  @!P0 IMAD.IADD R15, R15, 0x1, R7 ;  /* 0x000000010f0f8824 */ /* 0x000fe200078e0207 */
[----:B------:R2:W-:Y:S01]  /*12910*/  @!P3 LDGSTS.E.BYPASS.LTC128B.128 [R229+0x9800], [R22.64+0x80] ;  /* 0x0980008016e5bfae */ /* 0x0005e2000b901d46 */
[-C--:B------:R-:W-:Y:S01]  /*12920*/  ISETP.GE.AND P5, PT, R18, R5.reuse, PT ;  /* 0x000000051200720c */ /* 0x080fe20003fa6270 */
[----:B------:R-:W-:Y:S01]  /*12930*/  IMAD.SHL.U32 R7, R60, 0x40, RZ ;  /* 0x000000403c077824 */ /* 0x000fe200078e00ff */
[-C--:B------:R-:W-:Y:S01]  /*12940*/  ISETP.GE.AND P3, PT, R28, R5.reuse, PT ;  /* 0x000000051c00720c */ /* 0x080fe20003f66270 */
[----:B------:R3:W-:Y:S03]  /*12950*/  @!P4 LDGSTS.E.BYPASS.LTC128B.128 [R229+0x6000], [R24.64] ;  /* 0x0600000018e5cfae */ /* 0x0007e6000b901d46 */
[----:B------:R-:W-:Y:S01]  /*12960*/  LOP3.LUT R7, R7, 0x1c0, RZ, 0xc0, !PT ;  /* 0x000001c007077812 */ /* 0x000fe200078ec0ff */
[----:B------:R3:W-:Y:S01]  /*12970*/  @!P4 LDGSTS.E.BYPASS.LTC128B.128 [R229+0xa000], [R24.64+0x80] ;  /* 0x0a00008018e5cfae */ /* 0x0007e2000b901d46 */
[----:B------:R-:W-:-:S02]  /*12980*/  ISETP.GE.AND P4, PT, R2, R5, PT ;  /* 0x000000050200720c */ /* 0x000fc40003f86270 */
[----:B------:R-:W-:Y:S01]  /*12990*/  SHF.R.U32.HI R221, RZ, 0x3, R7 ;  /* 0x00000003ffdd7819 */ /* 0x000fe20000011607 */
[----:B------:R5:W-:Y:S02]  /*129a0*/  @!P2 LDGSTS.E.BYPASS.LTC128B.128 [R229+0x6800], [R20.64] ;  /* 0x0680000014e5afae */ /* 0x000be4000b901d46 */
[----:B------:R-:W-:Y:S02]  /*129b0*/  @!P5 IMAD.MOV.U32 R2, RZ, RZ, c[0x0][0x1a0] ;  /* 0x00006800ff02d624 */ /* 0x000fe400078e00ff */
[----:B------:R5:W-:Y:S01]  /*129c0*/  @!P2 LDGSTS.E.BYPASS.LTC128B.128 [R229+0xa800], [R20.64+0x80] ;  /* 0x0a80008014e5afae */ /* 0x000be2000b901d46 */
[----:B------:R-:W-:Y:S01]  /*129d0*/  ISETP.GE.AND P2, PT, R6, R5, PT ;  /* 0x000000050600720c */ /* 0x000fe20003f46270 */
[----:B------:R-:W-:Y:S02]  /*129e0*/  @!P3 IMAD.MOV.U32 R6, RZ, RZ, c[0x0][0x1a0] ;  /* 0x00006800ff06b624 */ /* 0x000fe400078e00ff */
[----:B------:R4:W-:Y:S01]  /*129f0*/  @!P1 LDGSTS.E.BYPASS.LTC128B.128 [R229+0x7000], [R16.64] ;  /* 0x0700000010e59fae */ /* 0x0009e2000b901d46 */
[----:B------:R-:W-:-:S03]  /*12a00*/  @!P3 IMAD.MOV.U32 R12, RZ, RZ, c[0x0][0x1a4] ;  /* 0x00006900ff0cb624 */ /* 0x000fc600078e00ff */
[----:B------:R4:W-:Y:S01]  /*12a10*/  @!P1 LDGSTS.E.BYPASS.LTC128B.128 [R229+0xb000], [R16.64+0x80] ;  /* 0x0b00008010e59fae */ /* 0x0009e2000b901d46 */
[----:B------:R-:W-:Y:S01]  /*12a20*/  LEA R236, P1, R168, c[0x0][0x170], 0x1 ;  /* 0x00005c00a8ec7a11 */ /* 0x000fe200078208ff */
[----:B------:R-:W-:Y:S02]  /*12a30*/  @!P3 IMAD R12, R12, 0x60, RZ ;  /* 0x000000600c0cb824 */ /* 0x000fe400078e02ff */
[----:B------:R1:W-:Y:S01]  /*12a40*/  @!P0 LDGSTS.E.BYPASS.LTC128B.128 [R229+0x7800], [R14.64] ;  /* 0x078000000ee58fae */ /* 0x0003e2000b901d46 */
[----:B------:R-:W-:Y:S01]  /*12a50*/  LEA.HI.X R237, R168, c[0x0][0x174], R52, 0x1, P1 ;  /* 0x00005d00a8ed7a11 */ /* 0x000fe200008f0c34 */
[----:B------:R-:W-:Y:S01]  /*12a60*/  @!P2 IMAD.MOV.U32 R18, RZ, RZ, c[0x0][0x1a0] ;  /* 0x00006800ff12a624 */ /* 0x000fe200078e00ff */
[C---:B------:R-:W-:Y:S01]  /*12a70*/  @!P4 LEA R10, P1, R125.reuse, R236, 0x1 ;  /* 0x000000ec7d0ac211 */ /* 0x040fe200078208ff */
[----:B------:R1:W-:Y:S01]  /*12a80*/  @!P0 LDGSTS.E.BYPASS.LTC128B.128 [R229+0xb800], [R14.64+0x80] ;  /* 0x0b8000800ee58fae */ /* 0x0003e2000b901d46 */
[C---:B------:R-:W-:Y:S01]  /*12a90*/  ISETP.GE.AND P0, PT, R188.reuse, R5, PT ;  /* 0x00000005bc00720c */ /* 0x040fe20003f06270 */
[----:B------:R-:W-:Y:S01]  /*12aa0*/  IMAD.SHL.U32 R188, R188, 0x8, RZ ;  /* 0x00000008bcbc7824 */ /* 0x000fe200078e00ff */
[----:B------:R-:W-:Y:S01]  /*12ab0*/  @!P4 LEA.HI.X R11, R125, R237, R124, 0x1, P1 ;  /* 0x000000ed7d0bc211 */ /* 0x000fe200008f0c7c */
[----:B------:R-:W0:Y:S01]  /*12ac0*/  LDGDEPBAR ;  /* 0x00000000000079af */ /* 0x000e220000000000 */
[----:B------:R-:W-:Y:S01]  /*12ad0*/  ISETP.GE.AND P1, PT, R4, R5, PT ;  /* 0x000000050400720c */ /* 0x000fe20003f26270 */
[----:B------:R-:W-:Y:S01]  /*12ae0*/  @!P5 IMAD.MOV.U32 R4, RZ, RZ, c[0x0][0x1a4] ;  /* 0x00006900ff04d624 */ /* 0x000fe200078e00ff */
[----:B------:R-:W-:Y:S01]  /*12af0*/  LOP3.LUT R188, R7, 0x8, R188, 0xf8, !PT ;  /* 0x0000000807bc7812 */ /* 0x000fe200078ef8bc */
[----:B------:R-:W-:-:S03]  /*12b00*/  @!P3 IMAD.WIDE.U32 R6, R6, 0x60, R236 ;  /* 0x000000600606b825 */ /* 0x000fc600078e00ec */
[----:B------:R-:W-:Y:S01]  /*12b10*/  LOP3.LUT R221, R188, R221, RZ, 0x3c, !PT ;  /* 0x000000ddbcdd7212 */ /* 0x000fe200078e3cff */
[----:B------:R-:W-:Y:S02]  /*12b20*/  @!P3 IMAD.IADD R13, R7, 0x1, R12 ;  /* 0x00000001070db824 */ /* 0x000fe400078e020c */
[----:B------:R-:W-:Y:S02]  /*12b30*/  @!P3 IMAD.MOV.U32 R12, RZ, RZ, R6 ;  /* 0x000000ffff0cb224 */ /* 0x000fe400078e0006 */
[----:B------:R-:W-:Y:S02]  /*12b40*/  @!P2 IMAD.MOV.U32 R6, RZ, RZ, c[0x0][0x1a4] ;  /* 0x00006900ff06a624 */ /* 0x000fe400078e00ff */
[----:B------:R-:W-:-:S04]  /*12b50*/  @!P2 IMAD.WIDE.U32 R18, R18, 0xa0, R236 ;  /* 0x000000a01212a825 */ /* 0x000fc800078e00ec */
[----:B----4-:R-:W-:Y:S02]  /*12b60*/  @!P1 IMAD.MOV.U32 R16, RZ, RZ, c[0x0][0x1a0] ;  /* 0x00006800ff109624 */ /* 0x010fe400078e00ff */
[----:B------:R-:W-:Y:S02]  /*12b70*/  @!P2 IMAD R6, R6, 0xa0, RZ ;  /* 0x000000a00606a824 */ /* 0x000fe400078e02ff */
[----:B------:R-:W-:Y:S01]  /*12b80*/  @!P1 IMAD.WIDE.U32 R16, R16, 0xc0, R236 ;  /* 0x000000c010109825 */ /* 0x000fe200078e00ec */
[----:B------:R-:W-:-:S04]  /*12b90*/  DEPBAR.LE SB0, 0x0 ;  /* 0x000080000000791a */ /* 0x000fc80000000000 */
[----:B------:R-:W-:Y:S01]  /*12ba0*/  BAR.SYNC.DEFER_BLOCKING 0x0 ;  /* 0x0000000000007b1d */ /* 0x000fe20000010000 */
[----:B------:R-:W-:Y:S02]  /*12bb0*/  @!P2 IMAD.IADD R19, R19, 0x1, R6 ;  /* 0x000000011313a824 */ /* 0x000fe400078e0206 */
[----:B------:R-:W-:-:S03]  /*12bc0*/  IMAD.IADD R6, R3, 0x1, R134 ;  /* 0x0000000103067824 */ /* 0x000fc600078e0286 */
[----:B------:R-:W-:Y:S04]  /*12bd0*/  @P0 STS.128 [R229+0xc000], RZ ;  /* 0x00c000ffe5000388 */ /* 0x000fe80000000c00 */
[----:B------:R-:W-:Y:S04]  /*12be0*/  @P0 STS.128 [R229+0x10000], RZ ;  /* 0x010000ffe5000388 */ /* 0x000fe80000000c00 */
[----:B------:R-:W-:Y:S01]  /*12bf0*/  @!PT LDS RZ, [RZ] ;  /* 0x00000000fffff984 */ /* 0x000fe20000000800 */
[----:B------:R-:W-:Y:S01]  /*12c00*/  @!PT LDS RZ, [RZ] ;  /* 0x00000000fffff984 */ /* 0x000fe20000000800 */
[----:B------:R-:W-:Y:S01]  /*12c10*/  @!PT LDS RZ, [RZ] ;  /* 0x00000000fffff984 */ /* 0x000fe20000000800 */
[----:B------:R4:W-:Y:S04]  /*12c20*/  @!P0 LDGSTS.E.BYPASS.LTC128B.128 [R229+0xc000], [R236.64] ;  /* 0x0c000000ece58fae */ /* 0x0009e8000b901d46 */
[----:B------:R4:W-:Y:S01]  /*12c30*/  @!P0 LDGSTS.E.BYPASS.LTC128B.128 [R229+0x10000], [R236.64+0x80] ;  /* 0x10000080ece58fae */ /* 0x0009e2000b901d46 */
[----:B-----5:R-:W-:-:S03]  /*12c40*/  @!P5 LEA R20, P0, R2, R236, 0x6 ;  /* 0x000000ec0214d211 */ /* 0x020fc600078030ff */
[----:B------:R-:W-:Y:S01]  /*12c50*/  @P4 STS.128 [R229+0xc800], RZ ;  /* 0x00c800ffe5004388 */ /* 0x000fe20000000c00 */
[----:B------:R-:W-:Y:S02]  /*12c60*/  @!P5 LEA.HI.X R21, R2, R237, R4, 0x6, P0 ;  /* 0x000000ed0215d211 */ /* 0x000fe400000f3404 */
[----:B------:R-:W-:Y:S01]  /*12c70*/  SHF.R.S32.HI R2, RZ, 0x1f, R225 ;  /* 0x0000001fff027819 */ /* 0x000fe200000114e1 */
[----:B------:R-:W-:Y:S01]  /*12c80*/  @P4 STS.128 [R229+0x10800], RZ ;  /* 0x010800ffe5004388 */ /* 0x000fe20000000c00 */
[----:B------:R-:W-:Y:S02]  /*12c90*/  ISETP.GE.AND P0, PT, R0, R5, PT ;  /* 0x000000050000720c */ /* 0x000fe40003f06270 */
[----:B------:R-:W-:Y:S01]  /*12ca0*/  LEA.HI R2, R2, R225, RZ, 0x3 ;  /* 0x000000e102027211 */ /* 0x000fe200078f18ff */
[----:B------:R-:W-:Y:S01]  /*12cb0*/  @!PT LDS RZ, [RZ] ;  /* 0x00000000fffff984 */ /* 0x000fe20000000800 */
[----:B------:R-:W-:Y:S01]  /*12cc0*/  @!PT LDS RZ, [RZ] ;  /* 0x00000000fffff984 */ /* 0x000fe20000000800 */
[----:B------:R-:W-:Y:S01]  /*12cd0*/  @!PT LDS RZ, [RZ] ;  /* 0x00000000fffff984 */ /* 0x000fe20000000800 */
[----:B------:R5:W-:Y:S03]  /*12ce0*/  @!P4 LDGSTS.E.BYPASS.LTC128B.128 [R229+0xc800], [R10.64] ;  /* 0x0c8000000ae5cfae */ /* 0x000be6000b901d46 */
[----:B------:R-:W-:Y:S01]  /*12cf0*/  LOP3.LUT R0, R2, 0xfffffff8, RZ, 0xc0, !PT ;  /* 0xfffffff802007812 */ /* 0x000fe200078ec0ff */
[----:B------:R5:W-:Y:S01]  /*12d00*/  @!P4 LDGSTS.E.BYPASS.LTC128B.128 [R229+0x10800], [R10.64+0x80] ;  /* 0x108000800ae5cfae */ /* 0x000be2000b901d46 */
[----:B------:R-:W-:Y:S01]  /*12d10*/  ISETP.GE.AND P4, PT, R8, R5, PT ;  /* 0x000000050800720c */ /* 0x000fe20003f86270 */
[----:B------:R-:W-:Y:S01]  /*12d20*/  IMAD.SHL.U32 R125, R2, 0x40, RZ ;  /* 0x00000040027d7824 */ /* 0x000fe200078e00ff */
[----:B------:R-:W-:Y:S01]  /*12d30*/  LEA.HI R8, R223, R223, RZ, 0x1 ;  /* 0x000000dfdf087211 */ /* 0x000fe200078f08ff */
[----:B------:R-:W-:Y:S01]  /*12d40*/  @P5 STS.128 [R229+0xd000], RZ ;  /* 0x00d000ffe5005388 */ /* 0x000fe20000000c00 */
[----:B------:R-:W-:-:S02]  /*12d50*/  IMAD.IADD R0, R225, 0x1, -R0 ;  /* 0x00000001e1007824 */ /* 0x000fc400078e0a00 */
[----:B------:R-:W-:Y:S01]  /*12d60*/  LOP3.LUT R8, R8, 0xfffffffe, RZ, 0xc0, !PT ;  /* 0xfffffffe08087812 */ /* 0x000fe200078ec0ff */
[----:B------:R-:W-:Y:S01]  /*12d70*/  @P5 STS.128 [R229+0x11000], RZ ;  /* 0x011000ffe5005388 */ /* 0x000fe20000000c00 */
[----:B-1----:R-:W-:Y:S01]  /*12d80*/  @!P0 IMAD.MOV.U32 R14, RZ, RZ, c[0x0][0x1a0] ;  /* 0x00006800ff0e8624 */ /* 0x002fe200078e00ff */
[----:B------:R-:W-:Y:S01]  /*12d90*/  LOP3.LUT R125, R125, 0xfffffe00, RZ, 0xc0, !PT ;  /* 0xfffffe007d7d7812 */ /* 0x000fe200078ec0ff */
[----:B------:R-:W-:Y:S01]  /*12da0*/  IMAD.SHL.U32 R7, R0, 0x40, RZ ;  /* 0x0000004000077824 */ /* 0x000fe200078e00ff */
[----:B------:R-:W-:Y:S01]  /*12db0*/  @!PT LDS RZ, [RZ] ;  /* 0x00000000fffff984 */ /* 0x000fe20000000800 */
[----:B------:R-:W-:Y:S01]  /*12dc0*/  @!PT LDS RZ, [RZ] ;  /* 0x00000000fffff984 */ /* 0x000fe20000000800 */
[----:B------:R-:W-:Y:S01]  /*12dd0*/  @!PT LDS RZ, [RZ] ;  /* 0x00000000fffff984 */ /* 0x000fe20000000800 */
[----:B------:R2:W-:Y:S01]  /*12de0*/  @!P5 LDGSTS.E.BYPASS.LTC128B.128 [R229+0xd000], [R20.64] ;  /* 0x0d00000014e5dfae */ /* 0x0005e2000b901d46 */
[----:B------:R-:W-:Y:S02]  /*12df0*/  IMAD.IADD R8, R223, 0x1, -R8 ;  /* 0x00000001df087824 */ /* 0x000fe400078e0a08 */
[----:B------:R-:W-:Y:S01]  /*12e00*/  @!P4 IMAD.MOV.U32 R5, RZ, RZ, c[0x0][0x1a0] ;  /* 0x00006800ff05c624 */ /* 0x000fe200078e00ff */
[----:B------:R2:W-:Y:S01]  /*12e10*/  @!P5 LDGSTS.E.BYPASS.LTC128B.128 [R229+0x11000], [R20.64+0x80] ;  /* 0x1100008014e5dfae */ /* 0x0005e2000b901d46 */
[----:B------:R-:W-:Y:S01]  /*12e20*/  @!P4 IMAD.MOV.U32 R4, RZ, RZ, c[0x0][0x1a4] ;  /* 0x00006900ff04c624 */ /* 0x000fe200078e00ff */
[----:B------:R-:W-:Y:S01]  /*12e30*/  LOP3.LUT R7, R7, 0x1c0, RZ, 0xc0, !PT ;  /* 0x000001c007077812 */ /* 0x000fe200078ec0ff */
[----:B------:R-:W-:Y:S01]  /*12e40*/  IMAD R221, R8, 0x200, R221 ;  /* 0x0000020008dd7824 */ /* 0x000fe200078e02dd */
[----:B------:R-:W-:Y:S01]  /*12e50*/  @P3 STS.128 [R229+0xd800], RZ ;  /* 0x00d800ffe5003388 */ /* 0x000fe20000000c00 */
[----:B------:R-:W-:-:S03]  /*12e60*/  @!P0 IMAD.WIDE.U32 R14, R14, 0xe0, R236 ;  /* 0x000000e00e0e8825 */ /* 0x000fc600078e00ec */
[----:B------:R-:W-:Y:S01]  /*12e70*/  @P3 STS.128 [R229+0x11800], RZ ;  /* 0x011800ffe5003388 */ /* 0x000fe20000000c00 */
[----:B------:R-:W-:Y:S01]  /*12e80*/  IMAD.SHL.U32 R8, R8, 0x8, RZ ;  /* 0x0000000808087824 */ /* 0x000fe200078e00ff */
[----:B-----5:R-:W-:Y:S02]  /*12e90*/  @!P4 LEA R10, P5, R5, R236, 0x7 ;  /* 0x000000ec050ac211 */ /* 0x020fe400078a38ff */
[----:B------:R-:W-:Y:S01]  /*12ea0*/  @!PT LDS RZ, [RZ] ;  /* 0x00000000fffff984 */ /* 0x000fe20000000800 */
[----:B------:R-:W-:Y:S01]  /*12eb0*/  @!PT LDS RZ, [RZ] ;  /* 0x00000000fffff984 */ /* 0x000fe20000000800 */
[----:B------:R-:W-:Y:S01]  /*12ec0*/  @!PT LDS RZ, [RZ] ;  /* 0x00000000fffff984 */ /* 0x000fe20000000800 */
[----:B------:R1:W-:Y:S01]  /*12ed0*/  @!P3 LDGSTS.E.BYPASS.LTC128B.128 [R229+0xd800], [R12.64] ;  /* 0x0d8000000ce5bfae */ /* 0x0003e2000b901d46 */
[----:B------:R-:W-:Y:S01]  /*12ee0*/  IMAD.SHL.U32 R221, R221, 0x2, RZ ;  /* 0x00000002dddd7824 */ /* 0x000fe200078e00ff */
[----:B------:R-:W-:Y:S01]  /*12ef0*/  @!P4 LEA.HI.X R11, R5, R237, R4, 0x7, P5 ;  /* 0x000000ed050bc211 */ /* 0x000fe200028f3c04 */
[----:B------:R-:W-:Y:S01]  /*12f00*/  @!P0 IMAD.MOV.U32 R4, RZ, RZ, c[0x0][0x1a4] ;  /* 0x00006900ff048624 */ /* 0x000fe200078e00ff */
[----:B------:R1:W-:Y:S01]  /*12f10*/  @!P3 LDGSTS.E.BYPASS.LTC128B.128 [R229+0x11800], [R12.64+0x80] ;  /* 0x118000800ce5bfae */ /* 0x0003e2000b901d46 */
[----:B------:R-:W-:Y:S01]  /*12f20*/  @!P1 IMAD.MOV.U32 R5, RZ, RZ, c[0x0][0x1a4] ;  /* 0x00006900ff059624 */ /* 0x000fe200078e00ff */
[----:B------:R-:W-:Y:S01]  /*12f30*/  IADD3 R219, R221, 0x4020, RZ ;  /* 0x00004020dddb7810 */ /* 0x000fe20007ffe0ff */
[----:B------:R-:W-:Y:S01]  /*12f40*/  @!P0 IMAD R4, R4, 0xe0, RZ ;  /* 0x000000e004048824 */ /* 0x000fe200078e02ff */
[----:B------:R-:W-:Y:S01]  /*12f50*/  @P4 STS.128 [R229+0xe000], RZ ;  /* 0x00e000ffe5004388 */ /* 0x000fe20000000c00 */
[----:B------:R-:W-:-:S02]  /*12f60*/  @!P1 IMAD R5, R5, 0xc0, RZ ;  /* 0x000000c005059824 */ /* 0x000fc400078e02ff */
[----:B------:R-:W-:Y:S01]  /*12f70*/  @!P0 IMAD.IADD R9, R15, 0x1, R4 ;  /* 0x000000010f098824 */ /* 0x000fe200078e0204 */
[----:B------:R-:W-:Y:S01]  /*12f80*/  LOP3.LUT R4, R7, 0x8, R8, 0xf8, !PT ;  /* 0x0000000807047812 */ /* 0x000fe200078ef808 */
[----:B------:R-:W-:Y:S01]  /*12f90*/  @!P1 IMAD.IADD R17, R17, 0x1, R5 ;  /* 0x0000000111119824 */ /* 0x000fe200078e0205 */
[----:B------:R-:W-:Y:S01]  /*12fa0*/  SHF.R.U32.HI R7, RZ, 0x3, R7 ;  /* 0x00000003ff077819 */ /* 0x000fe20000011607 */
[----:B------:R-:W-:Y:S01]  /*12fb0*/  IMAD R5, R56, 0x400, R125 ;  /* 0x0000040038057824 */ /* 0x000fe200078e027d */
[----:B------:R-:W-:Y:S01]  /*12fc0*/  @P4 STS.128 [R229+0x12000], RZ ;  /* 0x012000ffe5004388 */ /* 0x000fe20000000c00 */
[----:B------:R-:W-:Y:S01]  /*12fd0*/  @!P0 IMAD.MOV.U32 R8, RZ, RZ, R14 ;  /* 0x000000ffff088224 */ /* 0x000fe200078e000e */
[----:B------:R-:W-:Y:S01]  /*12fe0*/  LOP3.LUT R4, R4, R7, RZ, 0x3c, !PT ;  /* 0x0000000704047212 */ /* 0x000fe200078e3cff */
[----:B------:R-:W-:Y:S01]  /*12ff0*/  IMAD.MOV.U32 R7, RZ, RZ, 0x10 ;  /* 0x00000010ff077424 */ /* 0x000fe200078e00ff */
[----:B------:R-:W-:Y:S01]  /*13000*/  @!PT LDS RZ, [RZ] ;  /* 0x00000000fffff984 */ /* 0x000fe20000000800 */
[----:B------:R-:W-:Y:S01]  /*13010*/  @!PT LDS RZ, [RZ] ;  /* 0x00000000fffff984 */ /* 0x000fe20000000800 */
[----:B------:R-:W-:Y:S01]  /*13020*/  @!PT LDS RZ, [RZ] ;  /* 0x00000000fffff984 */ /* 0x000fe20000000800 */
[----:B------:R5:W-:Y:S03]  /*13030*/  @!P4 LDGSTS.E.BYPASS.LTC128B.128 [R229+0xe000], [R10.64] ;  /* 0x0e0000000ae5cfae */ /* 0x000be6000b901d46 */
[----:B------:R-:W-:Y:S01]  /*13040*/  IMAD.IADD R222, R4, 0x1, R5 ;  /* 0x0000000104de7824 */ /* 0x000fe200078e0205 */
[----:B------:R5:W-:Y:S01]  /*13050*/  @!P4 LDGSTS.E.BYPASS.LTC128B.128 [R229+0x12000], [R10.64+0x80] ;  /* 0x120000800ae5cfae */ /* 0x000be2000b901d46 */
[----:B------:R-:W-:-:S02]  /*13060*/  IMAD.MOV.U32 R5, RZ, RZ, 0x20 ;  /* 0x00000020ff057424 */ /* 0x000fc400078e00ff */
[----:B------:R-:W-:Y:S01]  /*13070*/  IMAD.SHL.U32 R222, R222, 0x2, RZ ;  /* 0x00000002dede7824 */ /* 0x000fe200078e00ff */
        /* <DEDUP_REMOVED lines=14> */
[----:B------:R-:W-:-:S02]  /*13160*/  R2P PR, R0, 0x6 ;  /* 0x0000000600007804 */ /* 0x000fc40000000000 */
[----:B------:R-:W-:Y:S01]  /*13170*/  IADD3 R0, R221, 0x4000, RZ ;  /* 0x00004000dd007810 */ /* 0x000fe20007ffe0ff */
[----:B------:R-:W-:Y:S02]  /*13180*/  @P0 STS.128 [R229+0xf800], RZ ;  /* 0x00f800ffe5000388 */ /* 0x000fe40000000c00 */
[----:B------:R-:W-:Y:S02]  /*13190*/  SEL R7, R7, 0xfffffff0, !P1 ;  /* 0xfffffff007077807 */ /* 0x000fe40004800000 */
[----:B------:R-:W-:Y:S01]  /*131a0*/  @P0 STS.128 [R229+0x13800], RZ ;  /* 0x013800ffe5000388 */ /* 0x000fe20000000c00 */
[----:B------:R-:W-:Y:S02]  /*131b0*/  SEL R5, R5, 0xffffffe0, !P2 ;  /* 0xffffffe005057807 */ /* 0x000fe40005000000 */
[----:B------:R-:W-:Y:S01]  /*131c0*/  R2P PR, R60, 0x6 ;  /* 0x000000063c007804 */ /* 0x000fe20000000000 */
[----:B------:R-:W-:Y:S01]  /*131d0*/  @!PT LDS RZ, [RZ] ;  /* 0x00000000fffff984 */ /* 0x000fe20000000800 */
[----:B------:R-:W-:Y:S01]  /*131e0*/  @!PT LDS RZ, [RZ] ;  /* 0x00000000fffff984 */ /* 0x000fe20000000800 */
[----:B------:R-:W-:Y:S01]  /*131f0*/  @!PT LDS RZ, [RZ] ;  /* 0x00000000fffff984 */ /* 0x000fe20000000800 */
[----:B------:R5:W-:Y:S01]  /*13200*/  @!P0 LDGSTS.E.BYPASS.LTC128B.128 [R229+0xf800], [R8.64] ;  /* 0x0f80000008e58fae */ /* 0x000be2000b901d46 */
[----:B------:R-:W-:-:S02]  /*13210*/  IMAD R220, R7, 0x2, R222 ;  /* 0x0000000207dc7824 */ /* 0x000fc400078e02de */
[C---:B------:R-:W-:Y:S01]  /*13220*/  IMAD R218, R5.reuse, 0x2, R222 ;  /* 0x0000000205da7824 */ /* 0x040fe200078e02de */
[----:B------:R5:W-:Y:S01]  /*13230*/  @!P0 LDGSTS.E.BYPASS.LTC128B.128 [R229+0x13800], [R8.64+0x80] ;  /* 0x1380008008e58fae */ /* 0x000be2000b901d46 */
[----:B------:R-:W-:-:S03]  /*13240*/  IMAD R217, R5, 0x2, R220 ;  /* 0x0000000205d97824 */ /* 0x000fc600078e02dc */
[----:B-1----:R-:W-:Y:S04]  /*13250*/  LDSM.16.M88.4 R12, [R222] ;  /* 0x00000000de0c783b */ /* 0x002fe80000000200 */
[----:B------:R-:W1:Y:S01]  /*13260*/  LDSM.16.M88.4 R84, [R221+0x4800] ;  /* 0x00480000dd54783b */ /* 0x000e620000000200 */
[----:B------:R-:W-:Y:S01]  /*13270*/  @P1 IADD3 R219, R0, -0x20, RZ ;  /* 0xffffffe000db1810 */ /* 0x000fe20007ffe0ff */
[----:B------:R-:W-:Y:S02]  /*13280*/  IMAD.MOV.U32 R0, RZ, RZ, 0x40 ;  /* 0x00000040ff007424 */ /* 0x000fe400078e00ff */
[----:B------:R-:W3:Y:S01]  /*13290*/  LDSM.16.M88.4 R92, [R221+0x4000] ;  /* 0x00400000dd5c783b */ /* 0x000ee20000000200 */
[C---:B------:R-:W-:Y:S02]  /*132a0*/  IADD3 R211, R219.reuse, 0x800, RZ ;  /* 0x00000800dbd37810 */ /* 0x040fe40007ffe0ff */
[----:B------:R-:W-:Y:S01]  /*132b0*/  SEL R0, R0, 0xffffffc0, !P2 ;  /* 0xffffffc000007807 */ /* 0x000fe20005000000 */
[----:B------:R-:W3:Y:S01]  /*132c0*/  LDSM.16.M88.4 R76, [R221+0x5000] ;  /* 0x00500000dd4c783b */ /* 0x000ee20000000200 */
[----:B------:R-:W-:-:S02]  /*132d0*/  IADD3 R210, R219, 0x1000, RZ ;  /* 0x00001000dbd27810 */ /* 0x000fc40007ffe0ff */
[----:B------:R-:W-:Y:S01]  /*132e0*/  IADD3 R209, R219, 0x1800, RZ ;  /* 0x00001800dbd17810 */ /* 0x000fe20007ffe0ff */
[----:B------:R-:W3:Y:S01]  /*132f0*/  LDSM.16.M88.4 R68, [R221+0x5800] ;  /* 0x00580000dd44783b */ /* 0x000ee20000000200 */
[----:B------:R-:W-:Y:S01]  /*13300*/  IMAD.IADD R215, R221, 0x1, R0 ;  /* 0x00000001ddd77824 */ /* 0x000fe200078e0200 */
[C---:B------:R-:W-:Y:S01]  /*13310*/  IADD3 R208, R219.reuse, 0x2000, RZ ;  /* 0x00002000dbd07810 */ /* 0x040fe20007ffe0ff */
[----:B------:R-:W-:Y:S01]  /*13320*/  IMAD.IADD R204, R0, 0x1, R219 ;  /* 0x0000000100cc7824 */ /* 0x000fe200078e02db */
[----:B------:R-:W3:Y:S01]  /*13330*/  LDSM.16.M88.4 R60, [R221+0x6000] ;  /* 0x00600000dd3c783b */ /* 0x000ee20000000200 */
[----:B------:R-:W-:Y:S02]  /*13340*/  SHF.R.S32.HI R0, RZ, 0x1f, R57 ;  /* 0x0000001fff007819 */ /* 0x000fe40000011439 */
[----:B------:R-:W-:Y:S01]  /*13350*/  IADD3 R207, R219, 0x2800, RZ ;  /* 0x00002800dbcf7810 */ /* 0x000fe20007ffe0ff */
[----:B------:R-:W4:Y:S01]  /*13360*/  LDSM.16.M88.4 R44, [R221+0x6800] ;  /* 0x00680000dd2c783b */ /* 0x000f220000000200 */
[----:B------:R-:W-:-:S02]  /*13370*/  LEA.HI R0, R0, R57, RZ, 0x2 ;  /* 0x0000003900007211 */ /* 0x000fc400078f10ff */
[C---:B------:R-:W-:Y:S01]  /*13380*/  IADD3 R206, R219.reuse, 0x3000, RZ ;  /* 0x00003000dbce7810 */ /* 0x040fe20007ffe0ff */
[----:B------:R-:W4:Y:S01]  /*13390*/  LDSM.16.M88.4 R36, [R221+0x7000] ;  /* 0x00700000dd24783b */ /* 0x000f220000000200 */
[----:B------:R-:W-:Y:S02]  /*133a0*/  SHF.R.S32.HI R234, RZ, 0x2, R0 ;  /* 0x00000002ffea7819 */ /* 0x000fe40000011400 */
[----:B------:R-:W-:Y:S01]  /*133b0*/  LOP3.LUT R0, R4, R125, RZ, 0xfc, !PT ;  /* 0x0000007d04007212 */ /* 0x000fe200078efcff */
[----:B--2---:R-:W2:Y:S01]  /*133c0*/  LDSM.16.M88.4 R20, [R221+0x7800] ;  /* 0x00780000dd14783b */ /* 0x004ea20000000200 */
[----:B------:R-:W-:Y:S02]  /*133d0*/  IADD3 R4, R6, 0x8, RZ ;  /* 0x0000000806047810 */ /* 0x000fe40007ffe0ff */
[C---:B------:R-:W-:Y:S01]  /*133e0*/  IADD3 R205, R219.reuse, 0x3800, RZ ;  /* 0x00003800dbcd7810 */ /* 0x040fe20007ffe0ff */
[----:B------:R-:W-:Y:S01]  /*133f0*/  LDSM.16.M88.4 R104, [R220] ;  /* 0x00000000dc68783b */ /* 0x000fe20000000200 */
[----:B------:R-:W-:-:S02]  /*13400*/  IADD3 R203, R219, 0x4000, RZ ;  /* 0x00004000dbcb7810 */ /* 0x000fc40007ffe0ff */
[C---:B------:R-:W-:Y:S01]  /*13410*/  IADD3 R202, R219.reuse, 0x4800, RZ ;  /* 0x00004800dbca7810 */ /* 0x040fe20007ffe0ff */
[----:B-----5:R-:W5:Y:S01]  /*13420*/  LDSM.16.M88.4 R8, [R219+0x800] ;  /* 0x00080000db08783b */ /* 0x020f620000000200 */
[C---:B------:R-:W-:Y:S02]  /*13430*/  IADD3 R201, R219.reuse, 0x5000, RZ ;  /* 0x00005000dbc97810 */ /* 0x040fe40007ffe0ff */
[C---:B------:R-:W-:Y:S01]  /*13440*/  IADD3 R200, R219.reuse, 0x5800, RZ ;  /* 0x00005800dbc87810 */ /* 0x040fe20007ffe0ff */
[----:B-1----:R-:W-:Y:S01]  /*13450*/  HMMA.16816.F32 R88, R12, R84, RZ ;  /* 0x000000540c58723c */ /* 0x002fe200000018ff */
[----:B------:R-:W1:Y:S01]  /*13460*/  LDSM.16.M88.4 R16, [R219] ;  /* 0x00000000db10783b */ /* 0x000e620000000200 */
[C---:B------:R-:W-:Y:S02]  /*13470*/  IADD3 R199, R219.reuse, 0x6000, RZ ;  /* 0x00006000dbc77810 */ /* 0x040fe40007ffe0ff */
[C---:B------:R-:W-:Y:S01]  /*13480*/  IADD3 R198, R219.reuse, 0x6800, RZ ;  /* 0x00006800dbc67810 */ /* 0x040fe20007ffe0ff */
[----:B------:R-:W1:Y:S01]  /*13490*/  LDSM.16.M88.4 R120, [R219+0x1000] ;  /* 0x00100000db78783b */ /* 0x000e620000000200 */
[----:B------:R-:W-:-:S02]  /*134a0*/  IADD3 R197, R219, 0x7000, RZ ;  /* 0x00007000dbc57810 */ /* 0x000fc40007ffe0ff */
[----:B------:R-:W-:Y:S01]  /*134b0*/  HMMA.16816.F32 R84, R12, R86, RZ ;  /* 0x000000560c54723c */ /* 0x000fe200000018ff */
[----:B------:R-:W1:Y:S01]  /*134c0*/  LDSM.16.M88.4 R28, [R219+0x2800] ;  /* 0x00280000db1c783b */ /* 0x000e620000000200 */
[----:B------:R-:W-:-:S03]  /*134d0*/  IADD3 R196, R219, 0x7800, RZ ;  /* 0x00007800dbc47810 */ /* 0x000fc60007ffe0ff */
[----:B------:R-:W-:Y:S03]  /*134e0*/  LDSM.16.M88.4 R96, [R218] ;  /* 0x00000000da60783b */ /* 0x000fe60000000200 */
[C---:B---3--:R-:W-:Y:S01]  /*134f0*/  HMMA.16816.F32 R24, R12.reuse, R92, RZ ;  /* 0x0000005c0c18723c */ /* 0x048fe200000018ff */
        /* <DEDUP_REMOVED lines=10> */
[C---:B----4-:R-:W-:Y:S08]  /*135a0*/  HMMA.16816.F32 R48, R12.reuse, R44, RZ ;  /* 0x0000002c0c30723c */ /* 0x050ff000000018ff */
[C---:B------:R-:W-:Y:S08]  /*135b0*/  HMMA.16816.F32 R40, R12.reuse, R36, RZ ;  /* 0x000000240c28723c */ /* 0x040ff000000018ff */
[C---:B------:R-:W-:Y:S08]  /*135c0*/  HMMA.16816.F32 R68, R12.reuse, R70, RZ ;  /* 0x000000460c44723c */ /* 0x040ff000000018ff */
[C---:B------:R-:W-:Y:S08]  /*135d0*/  HMMA.16816.F32 R60, R12.reuse, R62, RZ ;  /* 0x0000003e0c3c723c */ /* 0x040ff000000018ff */
[C---:B------:R-:W-:Y:S08]  /*135e0*/  HMMA.16816.F32 R44, R12.reuse, R46, RZ ;  /* 0x0000002e0c2c723c */ /* 0x040ff000000018ff */
[C---:B------:R-:W-:Y:S08]  /*135f0*/  HMMA.16816.F32 R36, R12.reuse, R38, RZ ;  /* 0x000000260c24723c */ /* 0x040ff000000018ff */
[C---:B--2---:R-:W-:Y:S08]  /*13600*/  HMMA.16816.F32 R32, R12.reuse, R20, RZ ;  /* 0x000000140c20723c */ /* 0x044ff000000018ff */
[----:B------:R-:W-:Y:S01]  /*13610*/  HMMA.16816.F32 R12, R12, R22, RZ ;  /* 0x000000160c0c723c */ /* 0x000fe200000018ff */
[----:B------:R-:W2:Y:S07]  /*13620*/  LDSM.16.M88.4 R20, [R219+0x3000] ;  /* 0x00300000db14783b */ /* 0x000eae0000000200 */
[C---:B-----5:R-:W-:Y:S08]  /*13630*/  HMMA.16816.F32 R88, R104.reuse, R8, R88 ;  /* 0x000000086858723c */ /* 0x060ff00000001858 */
        /* <DEDUP_REMOVED lines=10> */
[----:B------:R-:W4:Y:S07]  /*136e0*/  LDSM.16.M88.4 R28, [R215+0x5800] ;  /* 0x00580000d71c783b */ /* 0x000f2e0000000200 */
[C---:B--2---:R-:W-:Y:S08]  /*136f0*/  HMMA.16816.F32 R40, R104.reuse, R20, R40 ;  /* 0x000000146828723c */ /* 0x044ff00000001828 */
[----:B------:R-:W-:Y:S01]  /*13700*/  HMMA.16816.F32 R36, R104, R22, R36 ;  /* 0x000000166824723c */ /* 0x000fe20000001824 */
[----:B------:R-:W2:Y:S07]  /*13710*/  LDSM.16.M88.4 R20, [R215+0x6000] ;  /* 0x00600000d714783b */ /* 0x000eae0000000200 */
[C---:B---3--:R-:W-:Y:S08]  /*13720*/  HMMA.16816.F32 R80, R96.reuse, R8, R80 ;  /* 0x000000086050723c */ /* 0x048ff00000001850 */
[----:B------:R-:W-:Y:S01]  /*13730*/  HMMA.16816.F32 R76, R96, R10, R76 ;  /* 0x0000000a604c723c */ /* 0x000fe2000000184c */
[----:B------:R-:W3:Y:S07]  /*13740*/  LDSM.16.M88.4 R8, [R215+0x7000] ;  /* 0x00700000d708783b */ /* 0x000eee0000000200 */
        /* <DEDUP_REMOVED lines=11> */
[----:B------:R-:W-:Y:S04]  /*13800*/  LDSM.16.M88.4 R108, [R217] ;  /* 0x00000000d96c783b */ /* 0x000fe80000000200 */
[----:B------:R-:W-:Y:S03]  /*13810*/  LDSM.16.M88.4 R104, [R221+0x8800] ;  /* 0x00880000dd68783b */ /* 0x000fe60000000200 */
[C---:B----4-:R-:W-:Y:S08]  /*13820*/  HMMA.16816.F32 R72, R96.reuse, R28, R72 ;  /* 0x0000001c6048723c */ /* 0x050ff00000001848 */
        /* <DEDUP_REMOVED lines=11> */
[C---:B-1----:R-:W-:Y:S08]  /*138e0*/  HMMA.16816.F32 R48, R96.reuse, R16, R48 ;  /* 0x000000106030723c */ /* 0x042ff00000001830 */
[----:B------:R-:W-:Y:S01]  /*138f0*/  HMMA.16816.F32 R44, R96, R18, R44 ;  /* 0x00000012602c723c */ /* 0x000fe2000000182c */
[----:B------:R-:W1:Y:S07]  /*13900*/  LDSM.16.M88.4 R16, [R204+0x1000] ;  /* 0x00100000cc10783b */ /* 0x000e6e0000000200 */
[C---:B----4-:R-:W-:Y:S08]  /*13910*/  HMMA.16816.F32 R24, R108.reuse, R28, R24 ;  /* 0x0000001c6c18723c */ /* 0x050ff00000001818 */
        /* <DEDUP_REMOVED lines=8> */
[C---:B-----5:R-:W-:Y:S08]  /*139a0*/  HMMA.16816.F32 R32, R96.reuse, R100, R32 ;  /* 0x000000646020723c */ /* 0x060ff00000001820 */
[----:B------:R-:W-:Y:S01]  /*139b0*/  HMMA.16816.F32 R12, R96, R102, R12 ;  /* 0x00000066600c723c */ /* 0x000fe2000000180c */
[----:B------:R-:W4:Y:S04]  /*139c0*/  LDSM.16.M88.4 R100, [R204+0x2800] ;  /* 0x00280000cc64783b */ /* 0x000f280000000200 */
[----:B------:R-:W5:Y:S03]  /*139d0*/  LDSM.16.M88.4 R96, [R221+0x8000] ;  /* 0x00800000dd60783b */ /* 0x000f660000000200 */
[C---:B-1----:R-:W-:Y:S08]  /*139e0*/  HMMA.16816.F32 R80, R108.reuse, R16, R80 ;  /* 0x000000106c50723c */ /* 0x042ff00000001850 */
[C---:B------:R-:W-:Y:S01]  /*139f0*/  HMMA.16816.F32 R76, R108.reuse, R18, R76 ;  /* 0x000000126c4c723c */ /* 0x040fe2000000184c */
[----:B------:R-:W1:Y:S07]  /*13a00*/  LDSM.16.M88.4 R16, [R221+0xa000] ;  /* 0x00a00000dd10783b */ /* 0x000e6e0000000200 */
[C---:B------:R-:W-:Y:S08]  /*13a10*/  HMMA.16816.F32 R64, R108.reuse, R120, R64 ;  /* 0x000000786c40723c */ /* 0x040ff00000001840 */
[----:B------:R-:W-:Y:S01]  /*13a20*/  HMMA.16816.F32 R60, R108, R122, R60 ;  /* 0x0000007a6c3c723c */ /* 0x000fe2000000183c */
[----:B------:R-:W-:Y:S07]  /*13a30*/  LDSM.16.M88.4 R120, [R215+0x8000] ;  /* 0x00800000d778783b */ /* 0x000fee0000000200 */
[C---:B--2---:R-:W-:Y:S08]  /*13a40*/  HMMA.16816.F32 R80, R28.reuse, R20, R80 ;  /* 0x000000141c50723c */ /* 0x044ff00000001850 */
[C---:B------:R-:W-:Y:S01]  /*13a50*/  HMMA.16816.F32 R76, R28.reuse, R22, R76 ;  /* 0x000000161c4c723c */ /* 0x040fe2000000184c */
[----:B------:R-:W-:Y:S07]  /*13a60*/  LDSM.16.M88.4 R20, [R219+0x4000] ;  /* 0x00400000db14783b */ /* 0x000fee0000000200 */
[C---:B---3--:R-:W-:Y:S08]  /*13a70*/  HMMA.16816.F32 R72, R28.reuse, R8, R72 ;  /* 0x000000081c48723c */ /* 0x048ff00000001848 */
[----:B------:R-:W-:Y:S01]  /*13a80*/  HMMA.16816.F32 R68, R28, R10, R68 ;  /* 0x0000000a1c44723c */ /* 0x000fe20000001844 */
[----:B------:R-:W2:Y:S07]  /*13a90*/  LDSM.16.M88.4 R8, [R220+0x2000] ;  /* 0x00200000dc08783b */ /* 0x000eae0000000200 */
[C---:B----4-:R-:W-:Y:S08]  /*13aa0*/  HMMA.16816.F32 R48, R108.reuse, R100, R48 ;  /* 0x000000646c30723c */ /* 0x050ff00000001830 */
[C---:B------:R-:W-:Y:S01]  /*13ab0*/  HMMA.16816.F32 R44, R108.reuse, R102, R44 ;  /* 0x000000666c2c723c */ /* 0x040fe2000000182c */
[----:B------:R-:W3:Y:S07]  /*13ac0*/  LDSM.16.M88.4 R100, [R221+0xa800] ;  /* 0x00a80000dd64783b */ /* 0x000eee0000000200 */
[C---:B------:R-:W-:Y:S08]  /*13ad0*/  HMMA.16816.F32 R32, R108.reuse, R112, R32 ;  /* 0x000000706c20723c */ /* 0x040ff00000001820 */
[----:B------:R-:W-:Y:S01]  /*13ae0*/  HMMA.16816.F32 R12, R108, R114, R12 ;  /* 0x000000726c0c723c */ /* 0x000fe2000000180c */
[----:B------:R-:W-:Y:S07]  /*13af0*/  LDSM.16.M88.4 R112, [R221+0xb800] ;  /* 0x00b80000dd70783b */ /* 0x000fee0000000200 */
[C---:B-----5:R-:W-:Y:S08]  /*13b00*/  HMMA.16816.F32 R24, R28.reuse, R96, R24 ;  /* 0x000000601c18723c */ /* 0x060ff00000001818 */
[----:B------:R-:W-:Y:S01]  /*13b10*/  HMMA.16816.F32 R92, R28, R98, R92 ;  /* 0x000000621c5c723c */ /* 0x000fe2000000185c */
[----:B------:R-:W4:Y:S07]  /*13b20*/  LDSM.16.M88.4 R96, [R221+0xb000] ;  /* 0x00b00000dd60783b */ /* 0x000f2e0000000200 */
[C---:B------:R-:W-:Y:S08]  /*13b30*/  HMMA.16816.F32 R40, R108.reuse, R116, R40 ;  /* 0x000000746c28723c */ /* 0x040ff00000001828 */
[----:B------:R-:W-:Y:S01]  /*13b40*/  HMMA.16816.F32 R36, R108, R118, R36 ;  /* 0x000000766c24723c */ /* 0x000fe20000001824 */
[----:B------:R-:W-:Y:S04]  /*13b50*/  LDSM.16.M88.4 R108, [R219+0x4800] ;  /* 0x00480000db6c783b */ /* 0x000fe80000000200 */
[----:B------:R-:W-:Y:S03]  /*13b60*/  LDSM.16.M88.4 R116, [R215+0x8800] ;  /* 0x00880000d774783b */ /* 0x000fe60000000200 */
[C---:B-1----:R-:W-:Y:S08]  /*13b70*/  HMMA.16816.F32 R64, R28.reuse, R16, R64 ;  /* 0x000000101c40723c */ /* 0x042ff00000001840 */
[----:B------:R-:W-:Y:S01]  /*13b80*/  HMMA.16816.F32 R60, R28, R18, R60 ;  /* 0x000000121c3c723c */ /* 0x000fe2000000183c */
[----:B------:R-:W1:Y:S07]  /*13b90*/  LDSM.16.M88.4 R16, [R219+0x5800] ;  /* 0x00580000db10783b */ /* 0x000e6e0000000200 */
[C---:B--2---:R-:W-:Y:S08]  /*13ba0*/  HMMA.16816.F32 R24, R8.reuse, R20, R24 ;  /* 0x000000140818723c */ /* 0x044ff00000001818 */
[----:B------:R-:W-:Y:S01]  /*13bb0*/  HMMA.16816.F32 R92, R8, R22, R92 ;  /* 0x00000016085c723c */ /* 0x000fe2000000185c */
[----:B------:R-:W2:Y:S07]  /*13bc0*/  LDSM.16.M88.4 R20, [R219+0x7800] ;  /* 0x00780000db14783b */ /* 0x000eae0000000200 */
[C---:B------:R-:W-:Y:S08]  /*13bd0*/  HMMA.16816.F32 R88, R28.reuse, R104, R88 ;  /* 0x000000681c58723c */ /* 0x040ff00000001858 */
[C---:B------:R-:W-:Y:S01]  /*13be0*/  HMMA.16816.F32 R84, R28.reuse, R106, R84 ;  /* 0x0000006a1c54723c */ /* 0x040fe20000001854 */
[----:B------:R-:W5:Y:S07]  /*13bf0*/  LDSM.16.M88.4 R104, [R219+0x5000] ;  /* 0x00500000db68783b */ /* 0x000f6e0000000200 */
        /* <DEDUP_REMOVED lines=30> */
[----:B------:R-:W-:Y:S04]  /*13de0*/  LDSM.16.M88.4 R8, [R217+0x2000] ;  /* 0x00200000d908783b */ /* 0x000fe80000000200 */
[----:B------:R-:W3:Y:S03]  /*13df0*/  LDSM.16.M88.4 R28, [R204+0x4000] ;  /* 0x00400000cc1c783b */ /* 0x000ee60000000200 */
[C---:B-1----:R-:W-:Y:S08]  /*13e00*/  HMMA.16816.F32 R24, R16.reuse, R120, R24 ;  /* 0x000000781018723c */ /* 0x042ff00000001818 */
[C---:B------:R-:W-:Y:S08]  /*13e10*/  HMMA.16816.F32 R92, R16.reuse, R122, R92 ;  /* 0x0000007a105c723c */ /* 0x040ff0000000185c */
[C---:B------:R-:W-:Y:S08]  /*13e20*/  HMMA.16816.F32 R80, R16.reuse, R112, R80 ;  /* 0x000000701050723c */ /* 0x040ff00000001850 */
[C---:B------:R-:W-:Y:S01]  /*13e30*/  HMMA.16816.F32 R76, R16.reuse, R114, R76 ;  /* 0x00000072104c723c */ /* 0x040fe2000000184c */
[----:B------:R-:W1:Y:S07]  /*13e40*/  LDSM.16.M88.4 R112, [R204+0x4800] ;  /* 0x00480000cc70783b */ /* 0x000e6e0000000200 */
[----:B--2---:R-:W-:Y:S07]  /*13e50*/  HMMA.16816.F32 R32, R16, R20, R32 ;  /* 0x000000141020723c */ /* 0x004fee0000001820 */
[----:B------:R-:W-:Y:S01]  /*13e60*/  IADD3 R21, R59, 0x1, R234 ;  /* 0x000000013b157810 */ /* 0x000fe20007ffe0ea */
[----:B---3--:R-:W-:Y:S01]  /*13e70*/  HMMA.16816.F32 R24, R8, R28, R24 ;  /* 0x0000001c0818723c */ /* 0x008fe20000001818 */
[----:B------:R-:W-:-:S02]  /*13e80*/  IADD3 R20, R6, 0x1, RZ ;  /* 0x0000000106147810 */ /* 0x000fc40007ffe0ff */
[----:B------:R-:W-:-:S04]  /*13e90*/  IADD3 R21, R58, R21, -R226 ;  /* 0x000000153a157210 */ /* 0x000fc80007ffe8e2 */
[----:B------:R-:W-:Y:S01]  /*13ea0*/  IADD3 R21, R21, c[0x0][0x2e8], RZ ;  /* 0x0000ba0015157a10 */ /* 0x000fe20007ffe0ff */
[----:B------:R-:W-:Y:S01]  /*13eb0*/  HMMA.16816.F32 R92, R8, R30, R92 ;  /* 0x0000001e085c723c */ /* 0x000fe2000000185c */
[----:B------:R-:W-:Y:S02]  /*13ec0*/  IADD3 R28, R6, 0x21, RZ ;  /* 0x00000021061c7810 */ /* 0x000fe40007ffe0ff */
[C---:B------:R-:W-:Y:S02]  /*13ed0*/  IADD3 R133, R21.reuse, 0x8, RZ ;  /* 0x0000000815857810 */ /* 0x040fe40007ffe0ff */
[-C--:B------:R-:W-:Y:S02]  /*13ee0*/  IMNMX R2, R21, R58.reuse, PT ;  /* 0x0000003a15027217 */ /* 0x080fe40003800200 */
[----:B------:R-:W-:Y:S01]  /*13ef0*/  IMNMX R133, R133, R58, PT ;  /* 0x0000003a85857217 */ /* 0x000fe20003800200 */
[----:B------:R-:W-:Y:S01]  /*13f00*/  HMMA.16816.F32 R40, R16, R96, R40 ;  /* 0x000000601028723c */ /* 0x000fe20000001828 */
[----:B------:R-:W-:-:S02]  /*13f10*/  ISETP.GE.AND P1, PT, R20, R2, PT ;  /* 0x000000021400720c */ /* 0x000fc40003f26270 */
[-C--:B------:R-:W-:Y:S02]  /*13f20*/  ISETP.GE.AND P0, PT, R20, R133.reuse, PT ;  /* 0x000000851400720c */ /* 0x080fe40003f06270 */
[----:B------:R-:W-:Y:S02]  /*13f30*/  IADD3 R20, R6, 0x9, RZ ;  /* 0x0000000906147810 */ /* 0x000fe40007ffe0ff */
[-C--:B------:R-:W-:Y:S01]  /*13f40*/  ISETP.GE.AND P2, PT, R4, R133.reuse, PT ;  /* 0x000000850400720c */ /* 0x080fe20003f46270 */
[----:B------:R-:W-:Y:S01]  /*13f50*/  HMMA.16816.F32 R36, R16, R98, R36 ;  /* 0x000000621024723c */ /* 0x000fe20000001824 */
[----:B------:R-:W2:Y:S01]  /*13f60*/  LDSM.16.M88.4 R96, [R204+0x5000] ;  /* 0x00500000cc60783b */ /* 0x000ea20000000200 */
[C---:B------:R-:W-:Y:S02]  /*13f70*/  ISETP.GE.AND P3, PT, R20.reuse, R2, PT ;  /* 0x000000021400720c */ /* 0x040fe40003f66270 */
[----:B------:R-:W-:Y:S02]  /*13f80*/  ISETP.GE.AND P4, PT, R20, R133, PT ;  /* 0x000000851400720c */ /* 0x000fe40003f86270 */
[----:B------:R-:W-:-:S02]  /*13f90*/  IADD3 R20, R6, 0x11, RZ ;  /* 0x0000001106147810 */ /* 0x000fc40007ffe0ff */
[----:B------:R-:W-:Y:S01]  /*13fa0*/  HMMA.16816.F32 R88, R16, R116, R88 ;  /* 0x000000741058723c */ /* 0x000fe20000001858 */
[----:B------:R-:W-:Y:S02]  /*13fb0*/  FSEL R94, R94, -INF , !P2 ;  /* 0xff8000005e5e7808 */ /* 0x000fe40005000000 */
[----:B------:R-:W-:Y:S02]  /*13fc0*/  ISETP.GE.AND P2, PT, R20, R133, PT ;  /* 0x000000851400720c */ /* 0x000fe40003f46270 */
[----:B------:R-:W-:-:S03]  /*13fd0*/  FSEL R93, R93, -INF , !P3 ;  /* 0xff8000005d5d7808 */ /* 0x000fc60005800000 */
[C---:B------:R-:W-:Y:S08]  /*13fe0*/  HMMA.16816.F32 R84, R16.reuse, R118, R84 ;  /* 0x000000761054723c */ /* 0x040ff00000001854 */
[C---:B------:R-:W-:Y:S08]  /*13ff0*/  HMMA.16816.F32 R72, R16.reuse, R108, R72 ;  /* 0x0000006c1048723c */ /* 0x040ff00000001848 */
[C---:B------:R-:W-:Y:S08]  /*14000*/  HMMA.16816.F32 R68, R16.reuse, R110, R68 ;  /* 0x0000006e1044723c */ /* 0x040ff00000001844 */
[C---:B------:R-:W-:Y:S08]  /*14010*/  HMMA.16816.F32 R64, R16.reuse, R104, R64 ;  /* 0x000000681040723c */ /* 0x040ff00000001840 */
[C---:B------:R-:W-:Y:S08]  /*14020*/  HMMA.16816.F32 R60, R16.reuse, R106, R60 ;  /* 0x0000006a103c723c */ /* 0x040ff0000000183c */
[C---:B------:R-:W-:Y:S07]  /*14030*/  HMMA.16816.F32 R48, R16.reuse, R100, R48 ;  /* 0x000000641030723c */ /* 0x040fee0000001830 */
[----:B------:R-:W-:Y:S01]  /*14040*/  P2R R100, PR, RZ, 0x1 ;  /* 0x00000001ff647803 */ /* 0x000fe20000000000 */
[----:B------:R-:W-:Y:S01]  /*14050*/  HMMA.16816.F32 R44, R16, R102, R44 ;  /* 0x00000066102c723c */ /* 0x000fe2000000182c */
[----:B------:R-:W-:-:S02]  /*14060*/  ISETP.GE.AND P0, PT, R4, R2, PT ;  /* 0x000000020400720c */ /* 0x000fc40003f06270 */
[----:B------:R-:W-:Y:S02]  /*14070*/  IADD3 R4, R6, 0x10, RZ ;  /* 0x0000001006047810 */ /* 0x000fe40007ffe0ff */
[----:B------:R-:W-:Y:S02]  /*14080*/  FSEL R101, R92, -INF , !P0 ;  /* 0xff8000005c657808 */ /* 0x000fe40004000000 */
[----:B------:R-:W-:Y:S01]  /*14090*/  FSEL R103, R25, -INF , !P1 ;  /* 0xff80000019677808 */ /* 0x000fe20004800000 */
[----:B------:R-:W-:Y:S01]  /*140a0*/  HMMA.16816.F32 R12, R16, R22, R12 ;  /* 0x00000016100c723c */ /* 0x000fe2000000180c */
[----:B------:R-:W3:Y:S01]  /*140b0*/  LDSM.16.M88.4 R16, [R204+0x5800] ;  /* 0x00580000cc10783b */ /* 0x000ee20000000200 */
[-C--:B------:R-:W-:Y:S02]  /*140c0*/  ISETP.GE.AND P1, PT, R20, R2.reuse, PT ;  /* 0x000000021400720c */ /* 0x080fe40003f26270 */
[----:B------:R-:W-:Y:S02]  /*140d0*/  IADD3 R20, R6, 0x18, RZ ;  /* 0x0000001806147810 */ /* 0x000fe40007ffe0ff */
[----:B------:R-:W-:-:S02]  /*140e0*/  ISETP.GE.AND P5, PT, R4, R2, PT ;  /* 0x000000020400720c */ /* 0x000fc40003fa6270 */
[-C--:B------:R-:W-:Y:S01]  /*140f0*/  ISETP.GE.AND P0, PT, R4, R133.reuse, PT ;  /* 0x000000850400720c */ /* 0x080fe20003f06270 */
[C---:B-1----:R-:W-:Y:S01]  /*14100*/  HMMA.16816.F32 R88, R8.reuse, R112, R88 ;  /* 0x000000700858723c */ /* 0x042fe20000001858 */
[----:B------:R-:W-:Y:S02]  /*14110*/  FSEL R4, R95, -INF , !P4 ;  /* 0xff8000005f047808 */ /* 0x000fe40006000000 */
[C---:B------:R-:W-:Y:S02]  /*14120*/  ISETP.GE.AND P3, PT, R20.reuse, R2, PT ;  /* 0x000000021400720c */ /* 0x040fe40003f66270 */
[----:B------:R-:W-:Y:S02]  /*14130*/  ISETP.GE.AND P4, PT, R20, R133, PT ;  /* 0x000000851400720c */ /* 0x000fe40003f86270 */
[----:B------:R-:W1:Y:S01]  /*14140*/  LDSM.16.M88.4 R20, [R204+0x6000] ;  /* 0x00600000cc14783b */ /* 0x000e620000000200 */
[----:B------:R-:W-:Y:S01]  /*14150*/  HMMA.16816.F32 R84, R8, R114, R84 ;  /* 0x000000720854723c */ /* 0x000fe20000001854 */
[----:B------:R-:W-:-:S07]  /*14160*/  IADD3 R25, R6, 0x19, RZ ;  /* 0x0000001906197810 */ /* 0x000fce0007ffe0ff */
[C---:B--2---:R-:W-:Y:S08]  /*14170*/  HMMA.16816.F32 R80, R8.reuse, R96, R80 ;  /* 0x000000600850723c */ /* 0x044ff00000001850 */
[----:B------:R-:W-:Y:S01]  /*14180*/  HMMA.16816.F32 R76, R8, R98, R76 ;  /* 0x00000062084c723c */ /* 0x000fe2000000184c */
[----:B------:R-:W-:Y:S02]  /*14190*/  FSEL R55, R88, -INF , !P5 ;  /* 0xff80000058377808 */ /* 0x000fe40006800000 */
[----:B------:R-:W-:-:S02]  /*141a0*/  FSEL R96, R90, -INF , !P0 ;  /* 0xff8000005a607808 */ /* 0x000fc40004000000 */
[CC--:B------:R-:W-:Y:S02]  /*141b0*/  ISETP.GE.AND P5, PT, R25.reuse, R2.reuse, PT ;  /* 0x000000021900720c */ /* 0x0c0fe40003fa6270 */
[----:B------:R-:W-:Y:S01]  /*141c0*/  ISETP.GE.AND P0, PT, R25, R133, PT ;  /* 0x000000851900720c */ /* 0x000fe20003f06270 */
[C---:B---3--:R-:W-:Y:S01]  /*141d0*/  HMMA.16816.F32 R72, R8.reuse, R16, R72 ;  /* 0x000000100848723c */ /* 0x048fe20000001848 */
[----:B------:R-:W-:Y:S02]  /*141e0*/  IADD3 R25, R6, 0x20, RZ ;  /* 0x0000002006197810 */ /* 0x000fe40007ffe0ff */
[----:B------:R-:W-:Y:S02]  /*141f0*/  FSEL R98, R91, -INF , !P2 ;  /* 0xff8000005b627808 */ /* 0x000fe40005000000 */
[----:B------:R-:W-:Y:S02]  /*14200*/  FSEL R91, R84, -INF , !P3 ;  /* 0xff800000545b7808 */ /* 0x000fe40005800000 */
[----:B------:R-:W-:Y:S01]  /*14210*/  FSEL R106, R86, -INF , !P4 ;  /* 0xff800000566a7808 */ /* 0x000fe20006000000 */
[----:B------:R-:W-:Y:S01]  /*14220*/  HMMA.16816.F32 R68, R8, R18, R68 ;  /* 0x000000120844723c */ /* 0x000fe20000001844 */
[----:B------:R-:W-:-:S02]  /*14230*/  ISETP.GE.AND P3, PT, R28, R2, PT ;  /* 0x000000021c00720c */ /* 0x000fc40003f66270 */
[-C--:B------:R-:W-:Y:S02]  /*14240*/  ISETP.GE.AND P4, PT, R28, R133.reuse, PT ;  /* 0x000000851c00720c */ /* 0x080fe40003f86270 */
[----:B------:R-:W-:Y:S02]  /*14250*/  FSEL R89, R89, -INF , !P1 ;  /* 0xff80000059597808 */ /* 0x000fe40004800000 */
[C---:B------:R-:W-:Y:S01]  /*14260*/  IADD3 R28, R6.reuse, 0x28, RZ ;  /* 0x00000028061c7810 */ /* 0x040fe20007ffe0ff */
[----:B-1----:R-:W-:Y:S01]  /*14270*/  HMMA.16816.F32 R56, R8, R20, R64 ;  /* 0x000000140838723c */ /* 0x002fe20000001840 */
[C---:B------:R-:W-:Y:S02]  /*14280*/  ISETP.GE.AND P1, PT, R25.reuse, R2, PT ;  /* 0x000000021900720c */ /* 0x040fe40003f26270 */
[----:B------:R-:W-:Y:S02]  /*14290*/  ISETP.GE.AND P2, PT, R25, R133, PT ;  /* 0x000000851900720c */ /* 0x000fe40003f46270 */
[----:B------:R-:W-:-:S02]  /*142a0*/  IADD3 R16, R6, 0x29, RZ ;  /* 0x0000002906107810 */ /* 0x000fc40007ffe0ff */
[----:B------:R-:W-:Y:S01]  /*142b0*/  FSEL R25, R85, -INF , !P5 ;  /* 0xff80000055197808 */ /* 0x000fe20006800000 */
[----:B------:R-:W-:Y:S01]  /*142c0*/  HMMA.16816.F32 R60, R8, R22, R60 ;  /* 0x00000016083c723c */ /* 0x000fe2000000183c */
[----:B------:R-:W-:Y:S02]  /*142d0*/  FSEL R104, R87, -INF , !P0 ;  /* 0xff80000057687808 */ /* 0x000fe40004000000 */
[-C--:B------:R-:W-:Y:S02]  /*142e0*/  ISETP.GE.AND P5, PT, R28, R2.reuse, PT ;  /* 0x000000021c00720c */ /* 0x080fe40003fa6270 */
[----:B------:R-:W-:Y:S02]  /*142f0*/  FSEL R179, R80, -INF , !P1 ;  /* 0xff80000050b37808 */ /* 0x000fe40004800000 */
[----:B------:R-:W-:Y:S02]  /*14300*/  ISETP.GE.AND P0, PT, R28, R133, PT ;  /* 0x000000851c00720c */ /* 0x000fe40003f06270 */
[----:B------:R-:W-:Y:S01]  /*14310*/  FSEL R178, R82, -INF , !P2 ;  /* 0xff80000052b27808 */ /* 0x000fe20005000000 */
[----:B------:R-:W1:Y:S01]  /*14320*/  LDSM.16.M88.4 R28, [R204+0x6800] ;  /* 0x00680000cc1c783b */ /* 0x000e620000000200 */
[----:B------:R-:W-:-:S02]  /*14330*/  ISETP.GE.AND P1, PT, R16, R2, PT ;  /* 0x000000021000720c */ /* 0x000fc40003f26270 */
[-C--:B------:R-:W-:Y:S02]  /*14340*/  ISETP.GE.AND P2, PT, R16, R133.reuse, PT ;  /* 0x000000851000720c */ /* 0x080fe40003f46270 */
[----:B------:R-:W-:Y:S02]  /*14350*/  IADD3 R16, R6, 0x30, RZ ;  /* 0x0000003006107810 */ /* 0x000fe40007ffe0ff */
[----:B------:R-:W-:Y:S02]  /*14360*/  FSEL R177, R81, -INF , !P3 ;  /* 0xff80000051b17808 */ /* 0x000fe40005800000 */
[----:B------:R-:W-:Y:S02]  /*14370*/  FSEL R180, R83, -INF , !P4 ;  /* 0xff80000053b47808 */ /* 0x000fe40006000000 */
[C---:B------:R-:W-:Y:S02]  /*14380*/  ISETP.GE.AND P3, PT, R16.reuse, R2, PT ;  /* 0x000000021000720c */ /* 0x040fe40003f66270 */
[----:B------:R-:W-:-:S02]  /*14390*/  ISETP.GE.AND P4, PT, R16, R133, PT ;  /* 0x000000851000720c */ /* 0x000fc40003f86270 */
[C---:B------:R-:W-:Y:S02]  /*143a0*/  IADD3 R17, R6.reuse, 0x31, RZ ;  /* 0x0000003106117810 */ /* 0x040fe40007ffe0ff */
        /* <DEDUP_REMOVED lines=11> */
[-C--:B------:R-:W-:Y:S01]  /*14460*/  ISETP.GE.AND P0, PT, R17, R133.reuse, PT ;  /* 0x000000851100720c */ /* 0x080fe20003f06270 */
[C---:B-1----:R-:W-:Y:S01]  /*14470*/  HMMA.16816.F32 R48, R8.reuse, R28, R48 ;  /* 0x0000001c0830723c */ /* 0x042fe20000001830 */
[C---:B------:R-:W-:Y:S02]  /*14480*/  ISETP.GE.AND P1, PT, R16.reuse, R2, PT ;  /* 0x000000021000720c */ /* 0x040fe40003f26270 */
[----:B------:R-:W-:Y:S02]  /*14490*/  ISETP.GE.AND P2, PT, R16, R133, PT ;  /* 0x000000851000720c */ /* 0x000fe40003f46270 */
[C---:B------:R-:W-:Y:S01]  /*144a0*/  IADD3 R20, R6.reuse, 0x40, RZ ;  /* 0x0000004006147810 */ /* 0x040fe20007ffe0ff */
[----:B------:R-:W1:Y:S01]  /*144b0*/  LDSM.16.M88.4 R16, [R204+0x7000] ;  /* 0x00700000cc10783b */ /* 0x000e620000000200 */
[----:B------:R-:W-:Y:S01]  /*144c0*/  IADD3 R21, R6, 0x41, RZ ;  /* 0x0000004106157810 */ /* 0x000fe20007ffe0ff */
[----:B------:R-:W-:Y:S01]  /*144d0*/  HMMA.16816.F32 R44, R8, R30, R44 ;  /* 0x0000001e082c723c */ /* 0x000fe2000000182c */
[----:B------:R-:W-:-:S02]  /*144e0*/  FSEL R143, R73, -INF , !P5 ;  /* 0xff800000498f7808 */ /* 0x000fc40006800000 */
[----:B------:R-:W-:Y:S02]  /*144f0*/  FSEL R156, R75, -INF , !P0 ;  /* 0xff8000004b9c7808 */ /* 0x000fe40004000000 */
[----:B------:R-:W-:Y:S02]  /*14500*/  FSEL R145, R68, -INF , !P1 ;  /* 0xff80000044917808 */ /* 0x000fe40004800000 */
[----:B------:R-:W-:Y:S02]  /*14510*/  FSEL R154, R70, -INF , !P2 ;  /* 0xff800000469a7808 */ /* 0x000fe40005000000 */
[CC--:B------:R-:W-:Y:S02]  /*14520*/  ISETP.GE.AND P5, PT, R20.reuse, R2.reuse, PT ;  /* 0x000000021400720c */ /* 0x0c0fe40003fa6270 */
[----:B------:R-:W-:Y:S02]  /*14530*/  ISETP.GE.AND P0, PT, R20, R133, PT ;  /* 0x000000851400720c */ /* 0x000fe40003f06270 */
[----:B------:R-:W-:-:S02]  /*14540*/  ISETP.GE.AND P1, PT, R21, R2, PT ;  /* 0x000000021500720c */ /* 0x000fc40003f26270 */
        /* <DEDUP_REMOVED lines=12> */
[C---:B-1----:R-:W-:Y:S01]  /*14610*/  HMMA.16816.F32 R40, R8.reuse, R16, R40 ;  /* 0x000000100828723c */ /* 0x042fe20000001828 */
[C---:B------:R-:W-:Y:S02]  /*14620*/  ISETP.GE.AND P1, PT, R28.reuse, R2, PT ;  /* 0x000000021c00720c */ /* 0x040fe40003f26270 */
[-C--:B------:R-:W-:Y:S02]  /*14630*/  ISETP.GE.AND P2, PT, R28, R133.reuse, PT ;  /* 0x000000851c00720c */ /* 0x080fe40003f46270 */
[----:B------:R-:W-:Y:S02]  /*14640*/  IADD3 R28, R6, 0x58, RZ ;  /* 0x00000058061c7810 */ /* 0x000fe40007ffe0ff */
[----:B------:R-:W-:Y:S01]  /*14650*/  FSEL R148, R71, -INF , !P4 ;  /* 0xff80000047947808 */ /* 0x000fe20006000000 */
[----:B------:R-:W-:Y:S01]  /*14660*/  HMMA.16816.F32 R36, R8, R18, R36 ;  /* 0x000000120824723c */ /* 0x000fe20000001824 */
[----:B------:R-:W-:-:S02]  /*14670*/  ISETP.GE.AND P4, PT, R64, R133, PT ;  /* 0x000000854000720c */ /* 0x000fc40003f86270 */
[C---:B------:R-:W-:Y:S02]  /*14680*/  IADD3 R29, R6.reuse, 0x51, RZ ;  /* 0x00000051061d7810 */ /* 0x040fe40007ffe0ff */
[----:B------:R-:W-:Y:S02]  /*14690*/  IADD3 R16, R6, 0x59, RZ ;  /* 0x0000005906107810 */ /* 0x000fe40007ffe0ff */
[----:B------:R-:W-:Y:S02]  /*146a0*/  FSEL R173, R48, -INF , !P1 ;  /* 0xff80000030ad7808 */ /* 0x000fe40004800000 */
[----:B------:R-:W-:Y:S01]  /*146b0*/  ISETP.GE.AND P1, PT, R28, R133, PT ;  /* 0x000000851c00720c */ /* 0x000fe20003f26270 */
[----:B--2---:R-:W-:Y:S01]  /*146c0*/  HMMA.16816.F32 R32, R8, R20, R32 ;  /* 0x000000140820723c */ /* 0x004fe20000001820 */
[----:B------:R-:W-:Y:S02]  /*146d0*/  FSEL R159, R61, -INF , !P5 ;  /* 0xff8000003d9f7808 */ /* 0x000fe40006800000 */
[----:B------:R-:W-:-:S02]  /*146e0*/  IADD3 R17, R6, 0x61, RZ ;  /* 0x0000006106117810 */ /* 0x000fc40007ffe0ff */
[----:B------:R-:W-:Y:S02]  /*146f0*/  FSEL R164, R62, -INF , !P4 ;  /* 0xff8000003ea47808 */ /* 0x000fe40006000000 */
[----:B------:R-:W-:Y:S01]  /*14700*/  FSEL R174, R63, -INF , !P0 ;  /* 0xff8000003fae7808 */ /* 0x000fe20004000000 */
[----:B------:R-:W-:Y:S01]  /*14710*/  HMMA.16816.F32 R12, R8, R22, R12 ;  /* 0x00000016080c723c */ /* 0x000fe2000000180c */
[-C--:B------:R-:W-:Y:S02]  /*14720*/  ISETP.GE.AND P5, PT, R28, R2.reuse, PT ;  /* 0x000000021c00720c */ /* 0x080fe40003fa6270 */
[----:B------:R-:W-:Y:S02]  /*14730*/  FSEL R172, R50, -INF , !P2 ;  /* 0xff80000032ac7808 */ /* 0x000fe40005000000 */
[----:B------:R-:W-:Y:S02]  /*14740*/  ISETP.GE.AND P4, PT, R29, R133, PT ;  /* 0x000000851d00720c */ /* 0x000fe40003f86270 */
[----:B------:R-:W-:-:S02]  /*14750*/  ISETP.GE.AND P2, PT, R16, R2, PT ;  /* 0x000000021000720c */ /* 0x000fc40003f46270 */
[----:B------:R-:W-:Y:S02]  /*14760*/  ISETP.GE.AND P0, PT, R16, R133, PT ;  /* 0x000000851000720c */ /* 0x000fe40003f06270 */
[----:B------:R-:W-:Y:S02]  /*14770*/  IADD3 R16, R6, 0x60, RZ ;  /* 0x0000006006107810 */ /* 0x000fe40007ffe0ff */
[----:B------:R-:W-:Y:S02]  /*14780*/  FSEL R162, R46, -INF , !P1 ;  /* 0xff8000002ea27808 */ /* 0x000fe40004800000 */
[----:B------:R-:W-:Y:S02]  /*14790*/  ISETP.GE.AND P1, PT, R17, R2, PT ;  /* 0x000000021100720c */ /* 0x000fe40003f26270 */
[----:B------:R-:W-:Y:S02]  /*147a0*/  FSEL R165, R44, -INF , !P5 ;  /* 0xff8000002ca57808 */ /* 0x000fe40006800000 */
[----:B------:R-:W-:-:S02]  /*147b0*/  FSEL R135, R69, -INF , !P3 ;  /* 0xff80000045877808 */ /* 0x000fc40005800000 */
[----:B------:R-:W-:Y:S02]  /*147c0*/  FSEL R166, R51, -INF , !P4 ;  /* 0xff80000033a67808 */ /* 0x000fe40006000000 */
[-C--:B------:R-:W-:Y:S02]  /*147d0*/  ISETP.GE.AND P5, PT, R17, R133.reuse, PT ;  /* 0x000000851100720c */ /* 0x080fe40003fa6270 */
[-C--:B------:R-:W-:Y:S02]  /*147e0*/  ISETP.GE.AND P3, PT, R64, R2.reuse, PT ;  /* 0x000000024000720c */ /* 0x080fe40003f66270 */
[C---:B------:R-:W-:Y:S02]  /*147f0*/  ISETP.GE.AND P4, PT, R16.reuse, R2, PT ;  /* 0x000000021000720c */ /* 0x040fe40003f86270 */
[----:B------:R-:W-:Y:S02]  /*14800*/  ISETP.GE.AND P6, PT, R16, R133, PT ;  /* 0x000000851000720c */ /* 0x000fe40003fc6270 */
[----:B------:R-:W-:-:S02]  /*14810*/  IADD3 R8, R6, 0x71, RZ ;  /* 0x0000007106087810 */ /* 0x000fc40007ffe0ff */
[----:B------:R-:W-:Y:S02]  /*14820*/  P2R R17, PR, RZ, 0x2 ;  /* 0x00000002ff117803 */ /* 0x000fe40000000000 */
[----:B------:R-:W-:Y:S02]  /*14830*/  IADD3 R16, R6, 0x68, RZ ;  /* 0x0000006806107810 */ /* 0x000fe40007ffe0ff */
[----:B------:R-:W-:Y:S02]  /*14840*/  FSEL R150, R43, -INF , !P5 ;  /* 0xff8000002b967808 */ /* 0x000fe40006800000 */
[----:B------:R-:W-:Y:S02]  /*14850*/  FSEL R157, R60, -INF , !P3 ;  /* 0xff8000003c9d7808 */ /* 0x000fe40005800000 */
[----:B------:R-:W-:Y:S02]  /*14860*/  FSEL R158, R47, -INF , !P0 ;  /* 0xff8000002f9e7808 */ /* 0x000fe40004000000 */
[----:B------:R-:W-:-:S02]  /*14870*/  ISETP.GE.AND P5, PT, R8, R2, PT ;  /* 0x000000020800720c */ /* 0x000fc40003fa6270 */
[----:B------:R-:W-:Y:S02]  /*14880*/  ISETP.GE.AND P3, PT, R29, R2, PT ;  /* 0x000000021d00720c */ /* 0x000fe40003f66270 */
[----:B------:R-:W-:Y:S02]  /*14890*/  ISETP.NE.AND P0, PT, R17, RZ, PT ;  /* 0x000000ff1100720c */ /* 0x000fe40003f05270 */
[----:B------:R-:W-:Y:S02]  /*148a0*/  ISETP.GE.AND P1, PT, R16, R133, PT ;  /* 0x000000851000720c */ /* 0x000fe40003f26270 */
[----:B------:R-:W-:Y:S02]  /*148b0*/  IADD3 R17, R6, 0x69, RZ ;  /* 0x0000006906117810 */ /* 0x000fe40007ffe0ff */
[----:B------:R-:W-:Y:S02]  /*148c0*/  FSEL R139, R33, -INF , !P5 ;  /* 0xff800000218b7808 */ /* 0x000fe40006800000 */
[----:B------:R-:W-:-:S02]  /*148d0*/  FSEL R167, R49, -INF , !P3 ;  /* 0xff80000031a77808 */ /* 0x000fc40005800000 */
[----:B------:R-:W-:Y:S02]  /*148e0*/  FSEL R153, R40, -INF , !P4 ;  /* 0xff80000028997808 */ /* 0x000fe40006000000 */
[----:B------:R-:W-:Y:S02]  /*148f0*/  FSEL R151, R41, -INF , !P0 ;  /* 0xff80000029977808 */ /* 0x000fe40004000000 */
[----:B------:R-:W-:Y:S02]  /*14900*/  FSEL R144, R38, -INF , !P1 ;  /* 0xff80000026907808 */ /* 0x000fe40004800000 */
[----:B------:R-:W-:Y:S01]  /*14910*/  ISETP.GT.AND P5, PT, R235, R224, PT ;  /* 0x000000e0eb00720c */ /* 0x000fe20003fa4270 */
[----:B------:R-:W-:Y:S01]  /*14920*/  BAR.SYNC.DEFER_BLOCKING 0x0 ;  /* 0x0000000000007b1d */ /* 0x000fe20000010000 */
[----:B------:R-:W-:Y:S02]  /*14930*/  ISETP.GE.AND P3, PT, R16, R2, PT ;  /* 0x000000021000720c */ /* 0x000fe40003f66270 */
[----:B------:R-:W-:-:S02]  /*14940*/  ISETP.NE.AND P4, PT, R100, RZ, PT ;  /* 0x000000ff6400720c */ /* 0x000fc40003f85270 */
        /* <DEDUP_REMOVED lines=8> */
[----:B------:R-:W-:Y:S02]  /*149d0*/  FSEL R8, R27, -INF , !P4 ;  /* 0xff8000001b087808 */ /* 0x000fe40006000000 */
[----:B------:R-:W-:Y:S02]  /*149e0*/  P2R R10, PR, RZ, 0x2 ;  /* 0x00000002ff0a7803 */ /* 0x000fe40000000000 */
[-C--:B------:R-:W-:Y:S02]  /*149f0*/  ISETP.GE.AND P2, PT, R17, R2.reuse, PT ;  /* 0x000000021100720c */ /* 0x080fe40003f46270 */
[----:B------:R-:W-:-:S02]  /*14a00*/  ISETP.GE.AND P6, PT, R16, R2, PT ;  /* 0x000000021000720c */ /* 0x000fc40003fc6270 */
[-C--:B------:R-:W-:Y:S02]  /*14a10*/  ISETP.GE.AND P3, PT, R16, R133.reuse, PT ;  /* 0x000000851000720c */ /* 0x080fe40003f66270 */
[CC--:B------:R-:W-:Y:S02]  /*14a20*/  ISETP.GE.AND P4, PT, R9.reuse, R2.reuse, PT ;  /* 0x000000020900720c */ /* 0x0c0fe40003f86270 */
[----:B------:R-:W-:Y:S02]  /*14a30*/  ISETP.GE.AND P1, PT, R9, R133, PT ;  /* 0x000000850900720c */ /* 0x000fe40003f26270 */
[C---:B------:R-:W-:Y:S02]  /*14a40*/  ISETP.GE.AND P0, PT, R6.reuse, R2, PT ;  /* 0x000000020600720c */ /* 0x040fe40003f06270 */
[----:B------:R-:W-:Y:S02]  /*14a50*/  IADD3 R9, R6, 0x79, RZ ;  /* 0x0000007906097810 */ /* 0x000fe40007ffe0ff */
[----:B------:R-:W-:-:S02]  /*14a60*/  FSEL R147, R37, -INF , !P2 ;  /* 0xff80000025937808 */ /* 0x000fc40005000000 */
[----:B------:R-:W-:Y:S02]  /*14a70*/  FSEL R141, R32, -INF , !P6 ;  /* 0xff800000208d7808 */ /* 0x000fe40007000000 */
[----:B------:R-:W-:Y:S02]  /*14a80*/  FSEL R66, R34, -INF , !P3 ;  /* 0xff80000022427808 */ /* 0x000fe40005800000 */
[----:B------:R-:W-:Y:S02]  /*14a90*/  FSEL R24, R24, -INF , !P0 ;  /* 0xff80000018187808 */ /* 0x000fe40004000000 */
[----:B------:R-:W-:Y:S02]  /*14aa0*/  ISETP.NE.AND P6, PT, R10, RZ, PT ;  /* 0x000000ff0a00720c */ /* 0x000fe40003fc5270 */
[----:B------:R-:W-:Y:S02]  /*14ab0*/  ISETP.GE.AND P2, PT, R6, R133, PT ;  /* 0x000000850600720c */ /* 0x000fe40003f46270 */
[----:B------:R-:W-:-:S02]  /*14ac0*/  ISETP.GE.AND P3, PT, R9, R2, PT ;  /* 0x000000020900720c */ /* 0x000fc40003f66270 */
[----:B------:R-:W-:Y:S02]  /*14ad0*/  ISETP.GE.AND P0, PT, R9, R133, PT ;  /* 0x000000850900720c */ /* 0x000fe40003f06270 */
[----:B------:R-:W-:Y:S02]  /*14ae0*/  FSEL R26, R26, -INF , !P2 ;  /* 0xff8000001a1a7808 */ /* 0x000fe40005000000 */
[----:B------:R-:W-:Y:S02]  /*14af0*/  FSEL R64, R35, -INF , !P6 ;  /* 0xff80000023407808 */ /* 0x000fe40007000000 */
[----:B------:R-:W-:Y:S02]  /*14b00*/  FSEL R137, R12, -INF , !P4 ;  /* 0xff8000000c897808 */ /* 0x000fe40006000000 */
[----:B------:R-:W-:Y:S02]  /*14b10*/  FSEL R62, R14, -INF , !P1 ;  /* 0xff8000000e3e7808 */ /* 0x000fe40004800000 */
[----:B------:R-:W-:-:S02]  /*14b20*/  FSEL R65, R13, -INF , !P3 ;  /* 0xff8000000d417808 */ /* 0x000fc40005800000 */
        /* <DEDUP_REMOVED lines=24> */
[C---:B------:R-:W-:Y:S01]  /*14cb0*/  IMAD R9, R6.reuse, R9, R10 ;  /* 0x0000000906097224 */ /* 0x040fe200078e020a */
[----:B------:R-:W-:Y:S02]  /*14cc0*/  LOP3.LUT R10, RZ, c[0x0][0x2d0], RZ, 0x33, !PT ;  /* 0x0000b400ff0a7a12 */ /* 0x000fe400078e33ff */
        /* <DEDUP_REMOVED lines=36> */
.L_x_3842:
[----:B------:R-:W-:-:S05]  /*14f10*/  IMAD.MOV.U32 R3, RZ, RZ, c[0x0][0x198] ;  /* 0x00006600ff037624 */ /* 0x000fca00078e00ff */
[----:B------:R-:W-:-:S04]  /*14f20*/  LEA R3, -R3, RZ, 0x7 ;  /* 0x000000ff03037211 */ /* 0x000fc800078e39ff */
[----:B------:R-:W-:Y:S02]  /*14f30*/  SHF.R.S32.HI R6, RZ, 0x1f, R3 ;  /* 0x0000001fff067819 */ /* 0x000fe40000011403 */
.L_x_3843:
        /* <DEDUP_REMOVED lines=44> */
.L_x_3841:
        /* <DEDUP_REMOVED lines=93> */
[--C-:B------:R-:W-:Y:S01]  /*157d0*/  FFMA.FTZ R59, R94, c[0x0][0x23c], -R63.reuse ;  /* 0x00008f005e3b7a23 */ /* 0x100fe2000001083f */
[----:B------:R-:W-:Y:S01]  /*157e0*/  LDSM.16.MT88.4 R100, [R216+0x10000] ;  /* 0x01000000d864783b */ /* 0x000fe20000004200 */
[----:B------:R-:W-:Y:S01]  /*157f0*/  FFMA.FTZ R57, R24, c[0x0][0x23c], -R136 ;  /* 0x00008f0018397a23 */ /* 0x000fe20000010888 */
[----:B------:R-:W-:Y:S01]  /*15800*/  MUFU.EX2 R56, R56 ;  /* 0x0000003800387308 */ /* 0x000fe20000000800 */
[--C-:B------:R-:W-:Y:S01]  /*15810*/  FFMA.FTZ R61, R26, c[0x0][0x23c], -R63.reuse ;  /* 0x00008f001a3d7a23 */ /* 0x100fe2000001083f */
[----:B------:R-:W1:Y:S01]  /*15820*/  LDSM.16.MT88.4 R92, [R212+0xc000] ;  /* 0x00c00000d45c783b */ /* 0x000e620000004200 */
[----:B------:R-:W-:-:S02]  /*15830*/  FFMA.FTZ R58, R8, c[0x0][0x23c], -R63 ;  /* 0x00008f00083a7a23 */ /* 0x000fc4000001083f */
[--C-:B------:R-:W-:Y:S01]  /*15840*/  FFMA.FTZ R50, R4, c[0x0][0x23c], -R63.reuse ;  /* 0x00008f0004327a23 */ /* 0x100fe2000001083f */
[----:B------:R-:W-:Y:S01]  /*15850*/  LDSM.16.MT88.4 R8, [R216+0x10800] ;  /* 0x01080000d808783b */ /* 0x000fe20000004200 */
[--C-:B------:R-:W-:Y:S01]  /*15860*/  FFMA.FTZ R55, R55, c[0x0][0x23c], -R136.reuse ;  /* 0x00008f0037377a23 */ /* 0x100fe20000010888 */
[----:B------:R-:W2:Y:S01]  /*15870*/  MUFU.EX2 R57, R57 ;  /* 0x0000003900397308 */ /* 0x000ea20000000800 */
[--C-:B------:R-:W-:Y:S01]  /*15880*/  FFMA.FTZ R48, R89, c[0x0][0x23c], -R136.reuse ;  /* 0x00008f0059307a23 */ /* 0x100fe20000010888 */
[----:B------:R-:W3:Y:S01]  /*15890*/  LDSM.16.MT88.4 R4, [R212+0x10000] ;  /* 0x01000000d404783b */ /* 0x000ee20000004200 */
[--C-:B------:R-:W-:Y:S02]  /*158a0*/  FFMA.FTZ R47, R91, c[0x0][0x23c], -R136.reuse ;  /* 0x00008f005b2f7a23 */ /* 0x100fe40000010888 */
[----:B------:R-:W-:Y:S02]  /*158b0*/  FFMA.FTZ R44, R25, c[0x0][0x23c], -R136 ;  /* 0x00008f00192c7a23 */ /* 0x000fe40000010888 */
[--C-:B------:R-:W-:Y:S01]  /*158c0*/  FFMA.FTZ R51, R96, c[0x0][0x23c], -R63.reuse ;  /* 0x00008f0060337a23 */ /* 0x100fe2000001083f */
[----:B------:R-:W-:Y:S01]  /*158d0*/  MUFU.EX2 R54, R54 ;  /* 0x0000003600367308 */ /* 0x000fe20000000800 */
[--C-:B------:R-:W-:Y:S01]  /*158e0*/  FFMA.FTZ R46, R98, c[0x0][0x23c], -R63.reuse ;  /* 0x00008f00622e7a23 */ /* 0x100fe2000001083f */
[----:B------:R-:W4:Y:S01]  /*158f0*/  LDSM.16.MT88.4 R24, [R216+0xc800] ;  /* 0x00c80000d818783b */ /* 0x000f220000004200 */
[----:B------:R-:W-:-:S02]  /*15900*/  FFMA.FTZ R45, R106, c[0x0][0x23c], -R63 ;  /* 0x00008f006a2d7a23 */ /* 0x000fc4000001083f */
[--C-:B------:R-:W-:Y:S02]  /*15910*/  FFMA.FTZ R42, R104, c[0x0][0x23c], -R63.reuse ;  /* 0x00008f00682a7a23 */ /* 0x100fe4000001083f */
[--C-:B------:R-:W-:Y:S01]  /*15920*/  FFMA.FTZ R43, R179, c[0x0][0x23c], -R136.reuse ;  /* 0x00008f00b32b7a23 */ /* 0x100fe20000010888 */
[----:B------:R-:W5:Y:S01]  /*15930*/  MUFU.EX2 R49, R49 ;  /* 0x0000003100317308 */ /* 0x000f620000000800 */
[----:B--2---:R-:W-:Y:S01]  /*15940*/  F2FP.PACK_AB R116, R56, R57 ;  /* 0x000000393874723e */ /* 0x004fe200000000ff */
[--C-:B------:R-:W-:Y:S02]  /*15950*/  FFMA.FTZ R40, R177, c[0x0][0x23c], -R136.reuse ;  /* 0x00008f00b1287a23 */ /* 0x100fe40000010888 */
[--C-:B------:R-:W-:Y:S02]  /*15960*/  FFMA.FTZ R39, R181, c[0x0][0x23c], -R136.reuse ;  /* 0x00008f00b5277a23 */ /* 0x100fe40000010888 */
[----:B------:R-:W-:Y:S02]  /*15970*/  FFMA.FTZ R36, R175, c[0x0][0x23c], -R136 ;  /* 0x00008f00af247a23 */ /* 0x000fe40000010888 */
[----:B------:R-:W-:Y:S01]  /*15980*/  MUFU.EX2 R61, R61 ;  /* 0x0000003d003d7308 */ /* 0x000fe20000000800 */
[----:B------:R-:W-:-:S02]  /*15990*/  FFMA.FTZ R41, R178, c[0x0][0x23c], -R63 ;  /* 0x00008f00b2297a23 */ /* 0x000fc4000001083f */
[--C-:B------:R-:W-:Y:S02]  /*159a0*/  FFMA.FTZ R38, R180, c[0x0][0x23c], -R63.reuse ;  /* 0x00008f00b4267a23 */ /* 0x100fe4000001083f */
[--C-:B------:R-:W-:Y:S02]  /*159b0*/  FFMA.FTZ R37, R140, c[0x0][0x23c], -R63.reuse ;  /* 0x00008f008c257a23 */ /* 0x100fe4000001083f */
[--C-:B------:R-:W-:Y:S01]  /*159c0*/  FFMA.FTZ R0, R138, c[0x0][0x23c], -R63.reuse ;  /* 0x00008f008a007a23 */ /* 0x100fe2000001083f */
[----:B------:R-:W2:Y:S01]  /*159d0*/  MUFU.EX2 R58, R58 ;  /* 0x0000003a003a7308 */ /* 0x000ea20000000800 */
[----:B-----5:R-:W-:Y:S01]  /*159e0*/  F2FP.PACK_AB R118, R49, R54 ;  /* 0x000000363176723e */ /* 0x020fe200000000ff */
        /* <DEDUP_REMOVED lines=19> */
[----:B------:R-:W2:Y:S01]  /*15b20*/  MUFU.EX2 R48, R48 ;  /* 0x0000003000307308 */ /* 0x000ea20000000800 */
[----:B------:R-:W-:-:S02]  /*15b30*/  FFMA.FTZ R160, R160, c[0x0][0x23c], -R63 ;  /* 0x00008f00a0a07a23 */ /* 0x000fc4000001083f */
[--C-:B------:R-:W-:Y:S02]  /*15b40*/  FFMA.FTZ R164, R174, c[0x0][0x23c], -R63.reuse ;  /* 0x00008f00aea47a23 */ /* 0x100fe4000001083f */
[--C-:B------:R-:W-:Y:S01]  /*15b50*/  FFMA.FTZ R174, R163, c[0x0][0x23c], -R136.reuse ;  /* 0x00008f00a3ae7a23 */ /* 0x100fe20000010888 */
[C---:B-1----:R-:W-:Y:S01]  /*15b60*/  HMMA.16816.F32 R88, R116.reuse, R92, RZ ;  /* 0x0000005c7458723c */ /* 0x042fe200000018ff */
        /* <DEDUP_REMOVED lines=19> */
[----:B------:R-:W1:Y:S01]  /*15ca0*/  MUFU.EX2 R46, R46 ;  /* 0x0000002e002e7308 */ /* 0x000e620000000800 */
[----:B------:R-:W-:-:S02]  /*15cb0*/  FFMA.FTZ R144, R144, c[0x0][0x23c], -R63 ;  /* 0x00008f0090907a23 */ /* 0x000fc4000001083f */
[----:B------:R-:W-:Y:S02]  /*15cc0*/  FFMA.FTZ R142, R142, c[0x0][0x23c], -R63 ;  /* 0x00008f008e8e7a23 */ /* 0x000fe4000001083f */
[----:B------:R-:W-:Y:S01]  /*15cd0*/  FADD.FTZ R57, R57, R56 ;  /* 0x0000003839397221 */ /* 0x000fe20000010000 */
[C---:B------:R-:W-:Y:S01]  /*15ce0*/  HMMA.16816.F32 R128, R116.reuse, R68, RZ ;  /* 0x000000447480723c */ /* 0x040fe200000018ff */
[----:B------:R-:W-:Y:S01]  /*15cf0*/  FADD.FTZ R58, R61, R58 ;  /* 0x0000003a3d3a7221 */ /* 0x000fe20000010000 */
[----:B------:R-:W-:Y:S01]  /*15d00*/  MUFU.EX2 R45, R45 ;  /* 0x0000002d002d7308 */ /* 0x000fe20000000800 */
[----:B------:R-:W-:Y:S02]  /*15d10*/  FADD.FTZ R54, R54, R57 ;  /* 0x0000003936367221 */ /* 0x000fe40000010000 */
[----:B------:R-:W-:Y:S02]  /*15d20*/  FADD.FTZ R59, R59, R58 ;  /* 0x0000003a3b3b7221 */ /* 0x000fe40000010000 */
[----:B------:R-:W-:Y:S01]  /*15d30*/  FFMA.FTZ R243, R65, c[0x0][0x23c], -R136 ;  /* 0x00008f0041f37a23 */ /* 0x000fe20000010888 */
[----:B------:R-:W-:Y:S01]  /*15d40*/  HMMA.16816.F32 R72, R116, R76, RZ ;  /* 0x0000004c7448723c */ /* 0x000fe200000018ff */
[----:B------:R-:W-:Y:S01]  /*15d50*/  FADD.FTZ R54, R49, R54 ;  /* 0x0000003631367221 */ /* 0x000fe20000010000 */
[----:B------:R-:W5:Y:S01]  /*15d60*/  MUFU.EX2 R42, R42 ;  /* 0x0000002a002a7308 */ /* 0x000f620000000800 */
[----:B------:R-:W-:-:S05]  /*15d70*/  FADD.FTZ R50, R50, R59 ;  /* 0x0000003b32327221 */ /* 0x000fca0000010000 */
        /* <DEDUP_REMOVED lines=376> */
.L_x_3845:
[----:B------:R-:W-:-:S05]  /*17500*/  IMAD.MOV.U32 R0, RZ, RZ, c[0x0][0x1a0] ;  /* 0x00006800ff007624 */ /* 0x000fca00078e00ff */
[----:B------:R-:W-:-:S04]  /*17510*/  LEA R0, -R0, RZ, 0x7 ;  /* 0x000000ff00007211 */ /* 0x000fc800078e39ff */
[----:B------:R-:W-:Y:S02]  /*17520*/  SHF.R.S32.HI R5, RZ, 0x1f, R0 ;  /* 0x0000001fff057819 */ /* 0x000fe40000011400 */
.L_x_3846:
[----:B------:R-:W-:Y:S01]  /*17530*/  ULDC.64 UR4, c[0x0][0x1a0] ;  /* 0x0000680000047ab9 */ /* 0x000fe20000000a00 */
[C---:B------:R-:W-:Y:S01]  /*17540*/  LEA R236, P0, R0.reuse, R236, 0x1 ;  /* 0x000000ec00ec7211 */ /* 0x040fe200078008ff */
        /* <DEDUP_REMOVED lines=40> */
[CC--:B------:R-:W-:Y:S02]  /*177d0*/  ISETP.GE.AND P3, PT, R0.reuse, R2.reuse, PT ;  /* 0x000000020000720c */ /* 0x0c0fe40003f66270 */
        /* <DEDUP_REMOVED lines=108> */
[----:B------:R-:W-:Y:S01]  /*17ea0*/  HMMA.16816.F32 R144, R28, R162, R144 ;  /* 0x000000a21c90723c */ /* 0x000fe20000001890 */
[----:B------:R-:W4:Y:S07]  /*17eb0*/  LDSM.16.M88.4 R160, [R221+0xa800] ;  /* 0x00a80000dda0783b */ /* 0x000f2e0000000200 */
[C---:B--2---:R-:W-:Y:S08]  /*17ec0*/  HMMA.16816.F32 R16, R32.reuse, R24, R16 ;  /* 0x000000182010723c */ /* 0x044ff00000001810 */
[C---:B------:R-:W-:Y:S01]  /*17ed0*/  HMMA.16816.F32 R12, R32.reuse, R26, R12 ;  /* 0x0000001a200c723c */ /* 0x040fe2000000180c */
[----:B------:R-:W-:Y:S07]  /*17ee0*/  LDSM.16.M88.4 R24, [R220+0x2000] ;  /* 0x00200000dc18783b */ /* 0x000fee0000000200 */
[C---:B---3--:R-:W-:Y:S08]  /*17ef0*/  HMMA.16816.F32 R8, R32.reuse, R20, R8 ;  /* 0x000000142008723c */ /* 0x048ff00000001808 */
[----:B------:R-:W-:Y:S01]  /*17f00*/  HMMA.16816.F32 R4, R32, R22, R4 ;  /* 0x000000162004723c */ /* 0x000fe20000001804 */
[----:B------:R-:W2:Y:S07]  /*17f10*/  LDSM.16.M88.4 R20, [R202] ;  /* 0x00000000ca14783b */ /* 0x000eae0000000200 */
[C---:B------:R-:W-:Y:S08]  /*17f20*/  HMMA.16816.F32 R64, R28.reuse, R36, R64 ;  /* 0x000000241c40723c */ /* 0x040ff00000001840 */
[C---:B------:R-:W-:Y:S01]  /*17f30*/  HMMA.16816.F32 R60, R28.reuse, R38, R60 ;  /* 0x000000261c3c723c */ /* 0x040fe2000000183c */
[----:B------:R-:W3:Y:S07]  /*17f40*/  LDSM.16.M88.4 R36, [R221+0xb800] ;  /* 0x00b80000dd24783b */ /* 0x000eee0000000200 */
[C---:B------:R-:W-:Y:S08]  /*17f50*/  HMMA.16816.F32 R156, R28.reuse, R164, R156 ;  /* 0x000000a41c9c723c */ /* 0x040ff0000000189c */
[C---:B------:R-:W-:Y:S01]  /*17f60*/  HMMA.16816.F32 R152, R28.reuse, R166, R152 ;  /* 0x000000a61c98723c */ /* 0x040fe20000001898 */
[----:B------:R-:W5:Y:S07]  /*17f70*/  LDSM.16.M88.4 R164, [R221+0xa000] ;  /* 0x00a00000dda4783b */ /* 0x000f6e0000000200 */
[C---:B------:R-:W-:Y:S08]  /*17f80*/  HMMA.16816.F32 R56, R28.reuse, R180, R56 ;  /* 0x000000b41c38723c */ /* 0x040ff00000001838 */
[C---:B------:R-:W-:Y:S01]  /*17f90*/  HMMA.16816.F32 R52, R28.reuse, R182, R52 ;  /* 0x000000b61c34723c */ /* 0x040fe20000001834 */
[----:B------:R-:W-:Y:S07]  /*17fa0*/  LDSM.16.M88.4 R180, [R215+0x9000] ;  /* 0x00900000d7b4783b */ /* 0x000fee0000000200 */
[C---:B------:R-:W-:Y:S08]  /*17fb0*/  HMMA.16816.F32 R48, R28.reuse, R176, R48 ;  /* 0x000000b01c30723c */ /* 0x040ff00000001830 */
[----:B------:R-:W-:Y:S01]  /*17fc0*/  HMMA.16816.F32 R44, R28, R178, R44 ;  /* 0x000000b21c2c723c */ /* 0x000fe2000000182c */
[----:B------:R-:W3:Y:S04]  /*17fd0*/  LDSM.16.M88.4 R28, [R203] ;  /* 0x00000000cb1c783b */ /* 0x000ee80000000200 */
[----:B------:R-:W-:Y:S03]  /*17fe0*/  LDSM.16.M88.4 R176, [R215+0x9800] ;  /* 0x00980000d7b0783b */ /* 0x000fe60000000200 */
[C---:B-1----:R-:W-:Y:S08]  /*17ff0*/  HMMA.16816.F32 R56, R32.reuse, R40, R56 ;  /* 0x000000282038723c */ /* 0x042ff00000001838 */
[C---:B------:R-:W-:Y:S01]  /*18000*/  HMMA.16816.F32 R52, R32.reuse, R42, R52 ;  /* 0x0000002a2034723c */ /* 0x040fe20000001834 */
[----:B------:R-:W1:Y:S07]  /*18010*/  LDSM.16.M88.4 R40, [R199] ;  /* 0x00000000c728783b */ /* 0x000e6e0000000200 */
[C---:B----4-:R-:W-:Y:S08]  /*18020*/  HMMA.16816.F32 R64, R32.reuse, R160, R64 ;  /* 0x000000a02040723c */ /* 0x050ff00000001840 */
[----:B------:R-:W-:Y:S01]  /*18030*/  HMMA.16816.F32 R60, R32, R162, R60 ;  /* 0x000000a2203c723c */ /* 0x000fe2000000183c */
[----:B------:R-:W4:Y:S07]  /*18040*/  LDSM.16.M88.4 R160, [R200] ;  /* 0x00000000c8a0783b */ /* 0x000f2e0000000200 */
[C---:B--2---:R-:W-:Y:S08]  /*18050*/  HMMA.16816.F32 R8, R24.reuse, R20, R8 ;  /* 0x000000141808723c */ /* 0x044ff00000001808 */
[----:B------:R-:W-:Y:S01]  /*18060*/  HMMA.16816.F32 R4, R24, R22, R4 ;  /* 0x000000161804723c */ /* 0x000fe20000001804 */
[----:B------:R-:W2:Y:S07]  /*18070*/  LDSM.16.M88.4 R20, [R215+0x8000] ;  /* 0x00800000d714783b */ /* 0x000eae0000000200 */
        /* <DEDUP_REMOVED lines=11> */
[----:B------:R-:W5:Y:S04]  /*18130*/  LDSM.16.M88.4 R164, [R201] ;  /* 0x00000000c9a4783b */ /* 0x000f680000000200 */
[----:B------:R-:W2:Y:S03]  /*18140*/  LDSM.16.M88.4 R32, [R197] ;  /* 0x00000000c520783b */ /* 0x000ea60000000200 */
[C---:B------:R-:W-:Y:S08]  /*18150*/  HMMA.16816.F32 R16, R24.reuse, R28, R16 ;  /* 0x0000001c1810723c */ /* 0x040ff00000001810 */
[C---:B------:R-:W-:Y:S01]  /*18160*/  HMMA.16816.F32 R12, R24.reuse, R30, R12 ;  /* 0x0000001e180c723c */ /* 0x040fe2000000180c */
[----:B------:R-:W3:Y:S07]  /*18170*/  LDSM.16.M88.4 R28, [R196] ;  /* 0x00000000c41c783b */ /* 0x000eee0000000200 */
[C---:B-1----:R-:W-:Y:S08]  /*18180*/  HMMA.16816.F32 R140, R24.reuse, R40, R140 ;  /* 0x00000028188c723c */ /* 0x042ff0000000188c */
[C---:B----4-:R-:W-:Y:S08]  /*18190*/  HMMA.16816.F32 R148, R24.reuse, R160, R148 ;  /* 0x000000a01894723c */ /* 0x050ff00000001894 */
[C---:B------:R-:W-:Y:S01]  /*181a0*/  HMMA.16816.F32 R144, R24.reuse, R162, R144 ;  /* 0x000000a21890723c */ /* 0x040fe20000001890 */
[----:B------:R-:W-:Y:S07]  /*181b0*/  LDSM.16.M88.4 R160, [R215+0xb800] ;  /* 0x00b80000d7a0783b */ /* 0x000fee0000000200 */
[----:B------:R-:W-:Y:S01]  /*181c0*/  HMMA.16816.F32 R136, R24, R42, R136 ;  /* 0x0000002a1888723c */ /* 0x000fe20000001888 */
[----:B------:R-:W-:Y:S07]  /*181d0*/  LDSM.16.M88.4 R40, [R217+0x2000] ;  /* 0x00200000d928783b */ /* 0x000fee0000000200 */
[C---:B--2---:R-:W-:Y:S08]  /*181e0*/  HMMA.16816.F32 R16, R184.reuse, R20, R16 ;  /* 0x00000014b810723c */ /* 0x044ff00000001810 */
[----:B------:R-:W-:Y:S01]  /*181f0*/  HMMA.16816.F32 R12, R184, R22, R12 ;  /* 0x00000016b80c723c */ /* 0x000fe2000000180c */
[----:B------:R-:W1:Y:S07]  /*18200*/  LDSM.16.M88.4 R20, [R204+0x6000] ;  /* 0x00600000cc14783b */ /* 0x000e6e0000000200 */
[C---:B---3--:R-:W-:Y:S08]  /*18210*/  HMMA.16816.F32 R64, R24.reuse, R36, R64 ;  /* 0x000000241840723c */ /* 0x048ff00000001840 */
[C---:B------:R-:W-:Y:S01]  /*18220*/  HMMA.16816.F32 R60, R24.reuse, R38, R60 ;  /* 0x00000026183c723c */ /* 0x040fe2000000183c */
[----:B------:R-:W2:Y:S07]  /*18230*/  LDSM.16.M88.4 R36, [R204+0x4000] ;  /* 0x00400000cc24783b */ /* 0x000eae0000000200 */
[C---:B-----5:R-:W-:Y:S08]  /*18240*/  HMMA.16816.F32 R156, R24.reuse, R164, R156 ;  /* 0x000000a4189c723c */ /* 0x060ff0000000189c */
[C---:B------:R-:W-:Y:S01]  /*18250*/  HMMA.16816.F32 R152, R24.reuse, R166, R152 ;  /* 0x000000a61898723c */ /* 0x040fe20000001898 */
[----:B------:R-:W-:Y:S07]  /*18260*/  LDSM.16.M88.4 R164, [R215+0xb000] ;  /* 0x00b00000d7a4783b */ /* 0x000fee0000000200 */
[C---:B------:R-:W-:Y:S08]  /*18270*/  HMMA.16816.F32 R56, R24.reuse, R32, R56 ;  /* 0x000000201838723c */ /* 0x040ff00000001838 */
[C---:B------:R-:W-:Y:S01]  /*18280*/  HMMA.16816.F32 R52, R24.reuse, R34, R52 ;  /* 0x000000221834723c */ /* 0x040fe20000001834 */
[----:B------:R-:W-:Y:S07]  /*18290*/  LDSM.16.M88.4 R32, [R204+0x4800] ;  /* 0x00480000cc20783b */ /* 0x000fee0000000200 */
[C---:B------:R-:W-:Y:S08]  /*182a0*/  HMMA.16816.F32 R48, R24.reuse, R28, R48 ;  /* 0x0000001c1830723c */ /* 0x040ff00000001830 */
[----:B------:R-:W-:Y:S01]  /*182b0*/  HMMA.16816.F32 R44, R24, R30, R44 ;  /* 0x0000001e182c723c */ /* 0x000fe2000000182c */
[----:B------:R-:W3:Y:S04]  /*182c0*/  LDSM.16.M88.4 R24, [R204+0x5800] ;  /* 0x00580000cc18783b */ /* 0x000ee80000000200 */
[----:B------:R-:W4:Y:S03]  /*182d0*/  LDSM.16.M88.4 R28, [R204+0x5000] ;  /* 0x00500000cc1c783b */ /* 0x000f260000000200 */
[C---:B------:R-:W-:Y:S08]  /*182e0*/  HMMA.16816.F32 R140, R184.reuse, R172, R140 ;  /* 0x000000acb88c723c */ /* 0x040ff0000000188c */
[C---:B------:R-:W-:Y:S08]  /*182f0*/  HMMA.16816.F32 R148, R184.reuse, R176, R148 ;  /* 0x000000b0b894723c */ /* 0x040ff00000001894 */
[C---:B------:R-:W-:Y:S08]  /*18300*/  HMMA.16816.F32 R144, R184.reuse, R178, R144 ;  /* 0x000000b2b890723c */ /* 0x040ff00000001890 */
[C---:B------:R-:W-:Y:S01]  /*18310*/  HMMA.16816.F32 R136, R184.reuse, R174, R136 ;  /* 0x000000aeb888723c */ /* 0x040fe20000001888 */
[----:B------:R-:W5:Y:S07]  /*18320*/  LDSM.16.M88.4 R172, [R204+0x6800] ;  /* 0x00680000ccac783b */ /* 0x000f6e0000000200 */
[----:B------:R-:W-:Y:S08]  /*18330*/  HMMA.16816.F32 R8, R184, R188, R8 ;  /* 0x000000bcb808723c */ /* 0x000ff00000001808 */
[----:B-1----:R-:W-:Y:S07]  /*18340*/  HMMA.16816.F32 R140, R40, R20, R140 ;  /* 0x00000014288c723c */ /* 0x002fee000000188c */
[----:B------:R-:W-:Y:S01]  /*18350*/  IADD3 R20, R134, 0x9, RZ ;  /* 0x0000000986147810 */ /* 0x000fe20007ffe0ff */
[----:B------:R-:W-:Y:S03]  /*18360*/  HMMA.16816.F32 R4, R184, R190, R4 ;  /* 0x000000beb804723c */ /* 0x000fe60000001804 */
[----:B------:R-:W-:-:S02]  /*18370*/  ISETP.GE.AND P4, PT, R20, R2, PT ;  /* 0x000000021400720c */ /* 0x000fc40003f86270 */
[----:B------:R-:W-:-:S03]  /*18380*/  ISETP.GE.AND P5, PT, R20, R133, PT ;  /* 0x000000851400720c */ /* 0x000fc60003fa6270 */
[----:B--2---:R-:W-:Y:S07]  /*18390*/  HMMA.16816.F32 R16, R40, R36, R16 ;  /* 0x000000242810723c */ /* 0x004fee0000001810 */
[C---:B------:R-:W-:Y:S01]  /*183a0*/  IADD3 R37, R134.reuse, 0x31, RZ ;  /* 0x0000003186257810 */ /* 0x040fe20007ffe0ff */
[----:B------:R-:W-:Y:S01]  /*183b0*/  HMMA.16816.F32 R156, R184, R180, R156 ;  /* 0x000000b4b89c723c */ /* 0x000fe2000000189c */
[----:B------:R-:W-:-:S07]  /*183c0*/  IADD3 R36, R134, 0x38, RZ ;  /* 0x0000003886247810 */ /* 0x000fce0007ffe0ff */
[C---:B---3--:R-:W-:Y:S08]  /*183d0*/  HMMA.16816.F32 R148, R40.reuse, R24, R148 ;  /* 0x000000182894723c */ /* 0x048ff00000001894 */
[----:B------:R-:W-:Y:S01]  /*183e0*/  HMMA.16816.F32 R144, R40, R26, R144 ;  /* 0x0000001a2890723c */ /* 0x000fe20000001890 */
[----:B------:R-:W1:Y:S01]  /*183f0*/  LDSM.16.M88.4 R24, [R204+0x7000] ;  /* 0x00700000cc18783b */ /* 0x000e620000000200 */
[----:B------:R-:W-:-:S02]  /*18400*/  FSEL R0, R17, -INF , !P0 ;  /* 0xff80000011007808 */ /* 0x000fc40004000000 */
[----:B------:R-:W-:Y:S02]  /*18410*/  ISETP.GE.AND P0, PT, R134, R133, PT ;  /* 0x000000858600720c */ /* 0x000fe40003f06270 */
[----:B------:R-:W-:Y:S02]  /*18420*/  FSEL R16, R16, -INF , !P1 ;  /* 0xff80000010107808 */ /* 0x000fe40004800000 */
[----:B------:R-:W-:Y:S01]  /*18430*/  HMMA.16816.F32 R136, R40, R22, R136 ;  /* 0x000000162888723c */ /* 0x000fe20000001888 */
[----:B------:R-:W2:Y:S01]  /*18440*/  LDSM.16.M88.4 R20, [R204+0x7800] ;  /* 0x00780000cc14783b */ /* 0x000ea20000000200 */
[----:B------:R-:W-:Y:S01]  /*18450*/  FSEL R18, R18, -INF , !P0 ;  /* 0xff80000012127808 */ /* 0x000fe20004000000 */
[----:B------:R-:W-:-:S04]  /*18460*/  DEPBAR.LE SB0, 0x0 ;  /* 0x000080000000791a */ /* 0x000fc80000000000 */
[----:B------:R-:W-:Y:S01]  /*18470*/  IADD3 R17, R134, 0x11, RZ ;  /* 0x0000001186117810 */ /* 0x000fe20007ffe0ff */
[----:B------:R-:W-:Y:S01]  /*18480*/  HMMA.16816.F32 R12, R40, R38, R12 ;  /* 0x00000026280c723c */ /* 0x000fe2000000180c */
[----:B------:R-:W-:-:S06]  /*18490*/  FSEL R19, R19, -INF , !P2 ;  /* 0xff80000013137808 */ /* 0x000fcc0005000000 */
[----:B------:R-:W-:Y:S01]  /*184a0*/  IADD3 R38, R134, 0x30, RZ ;  /* 0x0000003086267810 */ /* 0x000fe20007ffe0ff */
[C---:B------:R-:W-:Y:S08]  /*184b0*/  HMMA.16816.F32 R152, R184.reuse, R182, R152 ;  /* 0x000000b6b898723c */ /* 0x040ff00000001898 */
[C---:B------:R-:W-:Y:S08]  /*184c0*/  HMMA.16816.F32 R64, R184.reuse, R168, R64 ;  /* 0x000000a8b840723c */ /* 0x040ff00000001840 */
[----:B------:R-:W-:Y:S01]  /*184d0*/  HMMA.16816.F32 R60, R184, R170, R60 ;  /* 0x000000aab83c723c */ /* 0x000fe2000000183c */
[----:B------:R-:W-:-:S02]  /*184e0*/  FSEL R12, R12, -INF , !P3 ;  /* 0xff8000000c0c7808 */ /* 0x000fc40005800000 */
[----:B------:R-:W-:-:S05]  /*184f0*/  ISETP.GE.AND P3, PT, R17, R2, PT ;  /* 0x000000021100720c */ /* 0x000fca0003f66270 */
[----:B------:R-:W-:Y:S08]  /*18500*/  HMMA.16816.F32 R8, R40, R32, R8 ;  /* 0x000000202808723c */ /* 0x000ff00000001808 */
[C---:B------:R-:W-:Y:S08]  /*18510*/  HMMA.16816.F32 R56, R184.reuse, R164, R56 ;  /* 0x000000a4b838723c */ /* 0x040ff00000001838 */
[C---:B------:R-:W-:Y:S08]  /*18520*/  HMMA.16816.F32 R52, R184.reuse, R166, R52 ;  /* 0x000000a6b834723c */ /* 0x040ff00000001834 */
[----:B------:R-:W-:Y:S01]  /*18530*/  HMMA.16816.F32 R48, R184, R160, R48 ;  /* 0x000000a0b830723c */ /* 0x000fe20000001830 */
[----:B------:R-:W-:-:S02]  /*18540*/  FSEL R188, R9, -INF , !P3 ;  /* 0xff80000009bc7808 */ /* 0x000fc40005800000 */
[----:B------:R-:W-:-:S05]  /*18550*/  IADD3 R9, R134, 0x21, RZ ;  /* 0x0000002186097810 */ /* 0x000fca0007ffe0ff */
[C---:B------:R-:W-:Y:S08]  /*18560*/  HMMA.16816.F32 R4, R40.reuse, R34, R4 ;  /* 0x000000222804723c */ /* 0x040ff00000001804 */
[C---:B----4-:R-:W-:Y:S07]  /*18570*/  HMMA.16816.F32 R156, R40.reuse, R28, R156 ;  /* 0x0000001c289c723c */ /* 0x050fee000000189c */
[C---:B------:R-:W-:Y:S01]  /*18580*/  IADD3 R28, R134.reuse, 0x10, RZ ;  /* 0x00000010861c7810 */ /* 0x040fe20007ffe0ff */
[----:B------:R-:W-:Y:S01]  /*18590*/  HMMA.16816.F32 R152, R40, R30, R152 ;  /* 0x0000001e2898723c */ /* 0x000fe20000001898 */
[----:B------:R-:W-:-:S02]  /*185a0*/  IADD3 R29, R134, 0x18, RZ ;  /* 0x00000018861d7810 */ /* 0x000fc40007ffe0ff */
[C---:B------:R-:W-:Y:S02]  /*185b0*/  ISETP.GE.AND P0, PT, R28.reuse, R133, PT ;  /* 0x000000851c00720c */ /* 0x040fe40003f06270 */
[----:B------:R-:W-:Y:S02]  /*185c0*/  ISETP.GE.AND P1, PT, R28, R2, PT ;  /* 0x000000021c00720c */ /* 0x000fe40003f26270 */
[----:B------:R-:W-:Y:S01]  /*185d0*/  FSEL R28, R13, -INF , !P4 ;  /* 0xff8000000d1c7808 */ /* 0x000fe20006000000 */
[----:B-----5:R-:W-:Y:S01]  /*185e0*/  HMMA.16816.F32 R64, R40, R172, R64 ;  /* 0x000000ac2840723c */ /* 0x020fe20000001840 */
[----:B------:R-:W-:Y:S02]  /*185f0*/  P2R R13, PR, RZ, 0x1 ;  /* 0x00000001ff0d7803 */ /* 0x000fe40000000000 */
[----:B------:R-:W-:Y:S02]  /*18600*/  FSEL R190, R8, -INF , !P1 ;  /* 0xff80000008be7808 */ /* 0x000fe40004800000 */
[----:B------:R-:W-:-:S02]  /*18610*/  ISETP.NE.AND P4, PT, R13, RZ, PT ;  /* 0x000000ff0d00720c */ /* 0x000fc40003f85270 */
[----:B------:R-:W-:Y:S01]  /*18620*/  FSEL R13, R14, -INF , !P6 ;  /* 0xff8000000e0d7808 */ /* 0x000fe20007000000 */
[C---:B------:R-:W-:Y:S01]  /*18630*/  HMMA.16816.F32 R60, R40.reuse, R174, R60 ;  /* 0x000000ae283c723c */ /* 0x040fe2000000183c */
[----:B------:R-:W-:Y:S02]  /*18640*/  IADD3 R14, R134, 0x19, RZ ;  /* 0x00000019860e7810 */ /* 0x000fe40007ffe0ff */
[----:B------:R-:W-:Y:S02]  /*18650*/  ISETP.GE.AND P0, PT, R17, R133, PT ;  /* 0x000000851100720c */ /* 0x000fe40003f06270 */
[-C--:B------:R-:W-:Y:S02]  /*18660*/  ISETP.GE.AND P1, PT, R14, R2.reuse, PT ;  /* 0x000000020e00720c */ /* 0x080fe40003f26270 */
[----:B------:R-:W-:Y:S01]  /*18670*/  ISETP.GE.AND P2, PT, R29, R2, PT ;  /* 0x000000021d00720c */ /* 0x000fe20003f46270 */
[----:B-1----:R-:W-:Y:S01]  /*18680*/  HMMA.16816.F32 R56, R40, R24, R56 ;  /* 0x000000182838723c */ /* 0x002fe20000001838 */
[----:B------:R-:W-:-:S02]  /*18690*/  IADD3 R8, R134, 0x20, RZ ;  /* 0x0000002086087810 */ /* 0x000fc40007ffe0ff */
[----:B------:R-:W-:Y:S02]  /*186a0*/  FSEL R135, R10, -INF , !P4 ;  /* 0xff8000000a877808 */ /* 0x000fe40006000000 */
[-C--:B------:R-:W-:Y:S02]  /*186b0*/  ISETP.GE.AND P3, PT, R14, R133.reuse, PT ;  /* 0x000000850e00720c */ /* 0x080fe40003f66270 */
[----:B------:R-:W-:Y:S01]  /*186c0*/  FSEL R25, R11, -INF , !P0 ;  /* 0xff8000000b197808 */ /* 0x000fe20004000000 */
[----:B------:R-:W-:Y:S01]  /*186d0*/  HMMA.16816.F32 R52, R40, R26, R52 ;  /* 0x0000001a2834723c */ /* 0x000fe20000001834 */
[----:B------:R-:W-:Y:S02]  /*186e0*/  FSEL R24, R5, -INF , !P1 ;  /* 0xff80000005187808 */ /* 0x000fe40004800000 */
[----:B------:R-:W-:Y:S02]  /*186f0*/  FSEL R182, R4, -INF , !P2 ;  /* 0xff80000004b67808 */ /* 0x000fe40005000000 */
[----:B------:R-:W-:-:S02]  /*18700*/  ISETP.GE.AND P4, PT, R8, R133, PT ;  /* 0x000000850800720c */ /* 0x000fc40003f86270 */
[C---:B------:R-:W-:Y:S01]  /*18710*/  ISETP.GE.AND P1, PT, R9.reuse, R2, PT ;  /* 0x000000020900720c */ /* 0x040fe20003f26270 */
[----:B--2---:R-:W-:Y:S01]  /*18720*/  HMMA.16816.F32 R48, R40, R20, R48 ;  /* 0x000000142830723c */ /* 0x004fe20000001830 */
[-C--:B------:R-:W-:Y:S02]  /*18730*/  ISETP.GE.AND P0, PT, R9, R133.reuse, PT ;  /* 0x000000850900720c */ /* 0x080fe40003f06270 */
[C---:B------:R-:W-:Y:S02]  /*18740*/  IADD3 R5, R134.reuse, 0x28, RZ ;  /* 0x0000002886057810 */ /* 0x040fe40007ffe0ff */
[C---:B------:R-:W-:Y:S02]  /*18750*/  IADD3 R4, R134.reuse, 0x29, RZ ;  /* 0x0000002986047810 */ /* 0x040fe40007ffe0ff */
[----:B------:R-:W-:Y:S01]  /*18760*/  IADD3 R31, R134, 0x39, RZ ;  /* 0x00000039861f7810 */ /* 0x000fe20007ffe0ff */
[----:B------:R-:W-:Y:S01]  /*18770*/  HMMA.16816.F32 R184, R184, R162, R44 ;  /* 0x000000a2b8b8723c */ /* 0x000fe2000000182c */
[----:B------:R-:W-:-:S02]  /*18780*/  ISETP.GE.AND P6, PT, R29, R133, PT ;  /* 0x000000851d00720c */ /* 0x000fc40003fc6270 */
[----:B------:R-:W-:Y:S02]  /*18790*/  FSEL R33, R7, -INF , !P3 ;  /* 0xff80000007217808 */ /* 0x000fe40005800000 */
[----:B------:R-:W-:Y:S02]  /*187a0*/  FSEL R32, R157, -INF , !P1 ;  /* 0xff8000009d207808 */ /* 0x000fe40004800000 */
[----:B------:R-:W-:Y:S02]  /*187b0*/  FSEL R181, R158, -INF , !P4 ;  /* 0xff8000009eb57808 */ /* 0x000fe40006000000 */
[----:B------:R-:W-:Y:S02]  /*187c0*/  FSEL R179, R159, -INF , !P0 ;  /* 0xff8000009fb37808 */ /* 0x000fe40004000000 */
[-C--:B------:R-:W-:Y:S02]  /*187d0*/  ISETP.GE.AND P3, PT, R5, R133.reuse, PT ;  /* 0x000000850500720c */ /* 0x080fe40003f66270 */
[----:B------:R-:W-:-:S02]  /*187e0*/  ISETP.GE.AND P1, PT, R4, R133, PT ;  /* 0x000000850400720c */ /* 0x000fc40003f26270 */
[-C--:B------:R-:W-:Y:S02]  /*187f0*/  ISETP.GE.AND P0, PT, R37, R2.reuse, PT ;  /* 0x000000022500720c */ /* 0x080fe40003f06270 */
[----:B------:R-:W-:Y:S02]  /*18800*/  ISETP.GE.AND P4, PT, R31, R2, PT ;  /* 0x000000021f00720c */ /* 0x000fe40003f86270 */
[C---:B------:R-:W-:Y:S02]  /*18810*/  IADD3 R29, R134.reuse, 0x41, RZ ;  /* 0x00000041861d7810 */ /* 0x040fe40007ffe0ff */
[C---:B------:R-:W-:Y:S02]  /*18820*/  IADD3 R21, R134.reuse, 0x50, RZ ;  /* 0x0000005086157810 */ /* 0x040fe40007ffe0ff */
[----:B------:R-:W-:Y:S01]  /*18830*/  IADD3 R14, R134, 0x59, RZ ;  /* 0x00000059860e7810 */ /* 0x000fe20007ffe0ff */
[----:B------:R-:W-:Y:S01]  /*18840*/  HMMA.16816.F32 R184, R40, R22, R184 ;  /* 0x0000001628b8723c */ /* 0x000fe200000018b8 */
[----:B------:R-:W-:-:S02]  /*18850*/  FSEL R17, R15, -INF , !P5 ;  /* 0xff8000000f117808 */ /* 0x000fc40006800000 */
[----:B------:R-:W-:Y:S02]  /*18860*/  FSEL R35, R6, -INF , !P6 ;  /* 0xff80000006237808 */ /* 0x000fe40007000000 */
[-C--:B------:R-:W-:Y:S02]  /*18870*/  ISETP.GE.AND P5, PT, R8, R2.reuse, PT ;  /* 0x000000020800720c */ /* 0x080fe40003fa6270 */
[----:B------:R-:W-:Y:S02]  /*18880*/  ISETP.GE.AND P6, PT, R4, R2, PT ;  /* 0x000000020400720c */ /* 0x000fe40003fc6270 */
[----:B------:R-:W-:Y:S02]  /*18890*/  P2R R39, PR, RZ, 0x2 ;  /* 0x00000002ff277803 */ /* 0x000fe40000000000 */
[----:B------:R-:W-:Y:S02]  /*188a0*/  FSEL R177, R154, -INF , !P3 ;  /* 0xff8000009ab17808 */ /* 0x000fe40005800000 */
[----:B------:R-:W-:-:S02]  /*188b0*/  FSEL R176, R149, -INF , !P0 ;  /* 0xff80000095b07808 */ /* 0x000fc40004000000 */
[----:B------:R-:W-:Y:S02]  /*188c0*/  FSEL R172, R145, -INF , !P4 ;  /* 0xff80000091ac7808 */ /* 0x000fe40006000000 */
[-C--:B------:R-:W-:Y:S02]  /*188d0*/  ISETP.GE.AND P2, PT, R5, R2.reuse, PT ;  /* 0x000000020500720c */ /* 0x080fe40003f46270 */
[----:B------:R-:W-:Y:S02]  /*188e0*/  IADD3 R30, R134, 0x40, RZ ;  /* 0x00000040861e7810 */ /* 0x000fe40007ffe0ff */
[-C--:B------:R-:W-:Y:S02]  /*188f0*/  ISETP.GE.AND P1, PT, R38, R2.reuse, PT ;  /* 0x000000022600720c */ /* 0x080fe40003f26270 */
[-C--:B------:R-:W-:Y:S02]  /*18900*/  ISETP.GE.AND P3, PT, R29, R2.reuse, PT ;  /* 0x000000021d00720c */ /* 0x080fe40003f66270 */
[----:B------:R-:W-:-:S02]  /*18910*/  ISETP.GE.AND P0, PT, R21, R2, PT ;  /* 0x000000021500720c */ /* 0x000fc40003f06270 */
[----:B------:R-:W-:Y:S02]  /*18920*/  ISETP.GE.AND P4, PT, R14, R2, PT ;  /* 0x000000020e00720c */ /* 0x000fe40003f86270 */
        /* <DEDUP_REMOVED lines=26> */
[-C--:B------:R-:W-:Y:S02]  /*18ad0*/  ISETP.GE.AND P4, PT, R7, R2.reuse, PT ;  /* 0x000000020700720c */ /* 0x080fe40003f86270 */
[----:B------:R-:W-:Y:S02]  /*18ae0*/  FSEL R174, R144, -INF , !P5 ;  /* 0xff80000090ae7808 */ /* 0x000fe40006800000 */
[----:B------:R-:W-:Y:S02]  /*18af0*/  FSEL R170, R140, -INF , !P6 ;  /* 0xff8000008caa7808 */ /* 0x000fe40007000000 */
[----:B------:R-:W-:-:S02]  /*18b00*/  ISETP.GE.AND P5, PT, R15, R2, PT ;  /* 0x000000020f00720c */ /* 0x000fc40003fa6270 */
[----:B------:R-:W-:Y:S02]  /*18b10*/  FSEL R168, R136, -INF , !P2 ;  /* 0xff80000088a87808 */ /* 0x000fe40005000000 */
[----:B------:R-:W-:Y:S02]  /*18b20*/  FSEL R164, R137, -INF , !P1 ;  /* 0xff80000089a47808 */ /* 0x000fe40004800000 */
[----:B------:R-:W-:Y:S02]  /*18b30*/  FSEL R152, R56, -INF , !P3 ;  /* 0xff80000038987808 */ /* 0x000fe40005800000 */
[----:B------:R-:W-:Y:S02]  /*18b40*/  FSEL R140, R53, -INF , !P0 ;  /* 0xff800000358c7808 */ /* 0x000fe40004000000 */
[----:B------:R-:W-:Y:S02]  /*18b50*/  FSEL R48, R48, -INF , !P4 ;  /* 0xff80000030307808 */ /* 0x000fe40006000000 */
[----:B------:R-:W-:-:S02]  /*18b60*/  ISETP.GE.AND P2, PT, R10, R2, PT ;  /* 0x000000020a00720c */ /* 0x000fc40003f46270 */
[-C--:B------:R-:W-:Y:S02]  /*18b70*/  ISETP.GE.AND P1, PT, R9, R2.reuse, PT ;  /* 0x000000020900720c */ /* 0x080fe40003f26270 */
[-C--:B------:R-:W-:Y:S02]  /*18b80*/  ISETP.GE.AND P3, PT, R6, R2.reuse, PT ;  /* 0x000000020600720c */ /* 0x080fe40003f66270 */
[-C--:B------:R-:W-:Y:S02]  /*18b90*/  ISETP.GE.AND P0, PT, R38, R133.reuse, PT ;  /* 0x000000852600720c */ /* 0x080fe40003f06270 */
[----:B------:R-:W-:Y:S02]  /*18ba0*/  ISETP.GE.AND P4, PT, R31, R133, PT ;  /* 0x000000851f00720c */ /* 0x000fe40003f86270 */
[----:B------:R-:W-:Y:S02]  /*18bb0*/  ISETP.GE.AND P6, PT, R20, R2, PT ;  /* 0x000000021400720c */ /* 0x000fe40003fc6270 */
[----:B------:R-:W-:-:S02]  /*18bc0*/  FSEL R156, R60, -INF , !P5 ;  /* 0xff8000003c9c7808 */ /* 0x000fc40006800000 */
[----:B------:R-:W-:Y:S02]  /*18bd0*/  ISETP.NE.AND P5, PT, R39, RZ, PT ;  /* 0x000000ff2700720c */ /* 0x000fe40003fa5270 */
[----:B------:R-:W-:Y:S02]  /*18be0*/  FSEL R148, R57, -INF , !P2 ;  /* 0xff80000039947808 */ /* 0x000fe40005000000 */
[----:B------:R-:W-:Y:S02]  /*18bf0*/  FSEL R144, R52, -INF , !P1 ;  /* 0xff80000034907808 */ /* 0x000fe40004800000 */
[----:B------:R-:W-:Y:S02]  /*18c00*/  FSEL R46, R49, -INF , !P3 ;  /* 0xff800000312e7808 */ /* 0x000fe40005800000 */
[----:B------:R-:W-:Y:S02]  /*18c10*/  FSEL R175, R150, -INF , !P0 ;  /* 0xff80000096af7808 */ /* 0x000fe40004000000 */
[----:B------:R-:W-:-:S02]  /*18c20*/  FSEL R163, R147, -INF , !P4 ;  /* 0xff80000093a37808 */ /* 0x000fc40006000000 */
[----:B------:R-:W-:Y:S02]  /*18c30*/  ISETP.GE.AND P2, PT, R5, R2, PT ;  /* 0x000000020500720c */ /* 0x000fe40003f46270 */
[-C--:B------:R-:W-:Y:S02]  /*18c40*/  ISETP.GE.AND P1, PT, R37, R133.reuse, PT ;  /* 0x000000852500720c */ /* 0x080fe40003f26270 */
[-C--:B------:R-:W-:Y:S02]  /*18c50*/  ISETP.GE.AND P3, PT, R36, R133.reuse, PT ;  /* 0x000000852400720c */ /* 0x080fe40003f66270 */
[-C--:B------:R-:W-:Y:S02]  /*18c60*/  ISETP.GE.AND P0, PT, R30, R133.reuse, PT ;  /* 0x000000851e00720c */ /* 0x080fe40003f06270 */
[----:B------:R-:W-:Y:S02]  /*18c70*/  ISETP.GE.AND P4, PT, R26, R133, PT ;  /* 0x000000851a00720c */ /* 0x000fe40003f86270 */
[----:B------:R-:W-:-:S02]  /*18c80*/  FSEL R158, R65, -INF , !P6 ;  /* 0xff800000419e7808 */ /* 0x000fc40007000000 */
[----:B------:R-:W-:Y:S02]  /*18c90*/  ISETP.GE.AND P6, PT, R4, R2, PT ;  /* 0x000000020400720c */ /* 0x000fe40003fc6270 */
[----:B------:R-:W-:Y:S02]  /*18ca0*/  FSEL R155, R155, -INF , !P5 ;  /* 0xff8000009b9b7808 */ /* 0x000fe40006800000 */
[----:B------:R-:W-:Y:S02]  /*18cb0*/  P2R R2, PR, RZ, 0x4 ;  /* 0x00000004ff027803 */ /* 0x000fe40000000000 */
[----:B------:R-:W-:Y:S02]  /*18cc0*/  FSEL R161, R151, -INF , !P1 ;  /* 0xff80000097a17808 */ /* 0x000fe40004800000 */
[----:B------:R-:W-:Y:S02]  /*18cd0*/  FSEL R173, R146, -INF , !P3 ;  /* 0xff80000092ad7808 */ /* 0x000fe40005800000 */
[----:B------:R-:W-:-:S02]  /*18ce0*/  FSEL R171, R142, -INF , !P0 ;  /* 0xff8000008eab7808 */ /* 0x000fc40004000000 */
[----:B------:R-:W-:Y:S02]  /*18cf0*/  FSEL R167, R139, -INF , !P4 ;  /* 0xff8000008ba77808 */ /* 0x000fe40006000000 */
[----:B------:R-:W-:Y:S02]  /*18d00*/  ISETP.GT.AND P5, PT, R235, R224, PT ;  /* 0x000000e0eb00720c */ /* 0x000fe40003fa4270 */
[-C--:B------:R-:W-:Y:S02]  /*18d10*/  ISETP.GE.AND P2, PT, R29, R133.reuse, PT ;  /* 0x000000851d00720c */ /* 0x080fe40003f46270 */
[-C--:B------:R-:W-:Y:S02]  /*18d20*/  ISETP.GE.AND P3, PT, R27, R133.reuse, PT ;  /* 0x000000851b00720c */ /* 0x080fe40003f66270 */
[-C--:B------:R-:W-:Y:S02]  /*18d30*/  ISETP.GE.AND P1, PT, R21, R133.reuse, PT ;  /* 0x000000851500720c */ /* 0x080fe40003f26270 */
        /* <DEDUP_REMOVED lines=9> */
[-C--:B------:R-:W-:Y:S02]  /*18dd0*/  ISETP.GE.AND P1, PT, R10, R133.reuse, PT ;  /* 0x000000850a00720c */ /* 0x080fe40003f26270 */
[-C--:B------:R-:W-:Y:S02]  /*18de0*/  ISETP.GE.AND P0, PT, R9, R133.reuse, PT ;  /* 0x000000850900720c */ /* 0x080fe40003f06270 */
[----:B------:R-:W-:Y:S02]  /*18df0*/  ISETP.GE.AND P4, PT, R8, R133, PT ;  /* 0x000000850800720c */ /* 0x000fe40003f86270 */
        /* <DEDUP_REMOVED lines=8> */
[----:B------:R-:W-:Y:S02]  /*18e80*/  ISETP.NE.AND P4, PT, R2, RZ, PT ;  /* 0x000000ff0200720c */ /* 0x000fe40003f85270 */
[----:B------:R-:W-:Y:S02]  /*18e90*/  ISETP.GE.AND P0, PT, R4, R133, PT ;  /* 0x000000850400720c */ /* 0x000fe40003f06270 */
[----:B------:R-:W-:Y:S02]  /*18ea0*/  FSEL R57, R50, -INF , !P3 ;  /* 0xff80000032397808 */ /* 0x000fe40005800000 */
[----:B------:R-:W-:Y:S02]  /*18eb0*/  FSEL R49, R51, -INF , !P2 ;  /* 0xff80000033317808 */ /* 0x000fe40005000000 */
[----:B------:R-:W-:-:S02]  /*18ec0*/  FSEL R60, R184, -INF , !P4 ;  /* 0xff800000b83c7808 */ /* 0x000fc40006000000 */
        /* <DEDUP_REMOVED lines=64> */
.L_x_3848:
[----:B------:R-:W-:-:S05]  /*192d0*/  IMAD.MOV.U32 R6, RZ, RZ, c[0x0][0x198] ;  /* 0x00006600ff067624 */ /* 0x000fca00078e00ff */
[----:B------:R-:W-:-:S04]  /*192e0*/  LEA R6, -R6, RZ, 0x7 ;  /* 0x000000ff06067211 */ /* 0x000fc800078e39ff */
[----:B------:R-:W-:Y:S02]  /*192f0*/  SHF.R.S32.HI R2, RZ, 0x1f, R6 ;  /* 0x0000001fff027819 */ /* 0x000fe40000011406 */
.L_x_3849:
[----:B------:R-:W-:Y:S01]  /*19300*/  ULDC.64 UR4, c[0x0][0x198] ;  /* 0x0000660000047ab9 */ /* 0x000fe20000000a00 */
[C---:B------:R-:W-:Y:S01]  /*19310*/  LEA R232, P0, R6.reuse, R232, 0x1 ;  /* 0x000000e806e87211 */ /* 0x040fe200078008ff */
[----:B------:R-:W-:Y:S02]  /*19320*/  USHF.L.U32 UR9, UR4, 0x5, URZ ;  /* 0x0000000504097899 */ /* 0x000fe4000800063f */
[----:B------:R-:W-:Y:S01]  /*19330*/  USHF.L.U64.HI UR5, UR4, UR8, UR5 ;  /* 0x0000000804057299 */ /* 0x000fe20008010205 */
[----:B------:R-:W-:-:S03]  /*19340*/  LEA.HI.X R233, R6, R233, R2, 0x1, P0 ;  /* 0x000000e906e97211 */ /* 0x000fc600000f0c02 */
        /* <DEDUP_REMOVED lines=34> */
.L_x_3847:
        /* <DEDUP_REMOVED lines=569> */
.L_x_3844:
        /* <DEDUP_REMOVED lines=13> */
.L_x_3854:
[----:B------:R-:W-:Y:S04]  /*1b9d0*/  DEPBAR.LE SB0, 0x0 ;  /* 0x000080000000791a */ /* 0x000fe80000000000 */
[----:B------:R-:W-:Y:S01]  /*1b9e0*/  BAR.SYNC.DEFER_BLOCKING 0x0 ;  /* 0x0000000000007b1d */ /* 0x000fe20000010000 */
[----:B------:R-:W-:Y:S01]  /*1b9f0*/  LOP3.LUT P6, RZ, R228, 0x4, RZ, 0xc0, !PT ;  /* 0x00000004e4ff7812 */ /* 0x000fe200078cc0ff */
[----:B------:R-:W-:Y:S01]  /*1ba00*/  IMAD.MOV.U32 R6, RZ, RZ, R239 ;  /* 0x000000ffff067224 */ /* 0x000fe200078e00ef */
[----:B------:R-:W-:Y:S01]  /*1ba10*/  IADD3 R235, R235, -0x1, RZ ;  /* 0xffffffffebeb7810 */ /* 0x000fe20007ffe0ff */
[----:B------:R-:W-:Y:S10]  /*1ba20*/  IMAD.MOV.U32 R2, RZ, RZ, R238 ;  /* 0x000000ffff027224 */ /* 0x000ff400078e00ee */
        /* <DEDUP_REMOVED lines=60> */
.L_x_3851:
        /* <DEDUP_REMOVED lines=305> */
.L_x_3853:
        /* <DEDUP_REMOVED lines=38> */
.L_x_3852:
        /* <DEDUP_REMOVED lines=568> */
.L_x_3850:
        /* <DEDUP_REMOVED lines=8> */
[----:B------:R-:W-:Y:S02]  /*1f760*/  MOV R6, 0x3f800000 ;  /* 0x3f80000000067802 */ /* 0x000fe40000000f00 */
[----:B------:R-:W-:Y:S01]  /*1f770*/  IADD3 R12, R225, -R12, RZ ;  /* 0x8000000ce10c7210 */ /* 0x000fe20007ffe0ff */
[----:B-1----:R-:W-:Y:S02]  /*1f780*/  FADD.FTZ R11, R0, R241 ;  /* 0x000000f1000b7221 */ /* 0x002fe40000010000 */
[----:B------:R-:W1:Y:S01]  /*1f790*/  S2R R0, SR_TID.X ;  /* 0x0000000000007919 */ /* 0x000e620000002100 */
[----:B--2---:R-:W-:-:S03]  /*1f7a0*/  FADD.FTZ R5, R2, R243 ;  /* 0x000000f302057221 */ /* 0x004fc60000010000 */
[----:B------:R-:W2:Y:S04]  /*1f7b0*/  SHFL.BFLY PT, R2, R11, 0x1, 0x1f ;  /* 0x0c201f000b027f89 */ /* 0x000ea800000e0000 */
[----:B------:R-:W3:Y:S01]  /*1f7c0*/  SHFL.BFLY PT, R4, R5, 0x1, 0x1f ;  /* 0x0c201f0005047f89 */ /* 0x000ee200000e0000 */
[----:B-1----:R-:W-:-:S04]  /*1f7d0*/  SHF.R.S32.HI R9, RZ, 0x1f, R0 ;  /* 0x0000001fff097819 */ /* 0x002fc80000011400 */
[-C--:B------:R-:W-:Y:S01]  /*1f7e0*/  LEA.HI R10, R9, R0.reuse, RZ, 0x2 ;  /* 0x00000000090a7211 */ /* 0x080fe200078f10ff */
[----:B--2---:R-:W-:Y:S01]  /*1f7f0*/  FADD.FTZ R2, R11, R2 ;  /* 0x000000020b027221 */ /* 0x004fe20000010000 */
[----:B------:R-:W-:Y:S01]  /*1f800*/  LEA.HI R9, R9, R0, RZ, 0x5 ;  /* 0x0000000009097211 */ /* 0x000fe200078f28ff */
[----:B---3--:R-:W-:Y:S01]  /*1f810*/  FADD.FTZ R4, R5, R4 ;  /* 0x0000000405047221 */ /* 0x008fe20000010000 */
[----:B------:R-:W-:Y:S02]  /*1f820*/  SHF.L.U32 R5, R223, 0x6, RZ ;  /* 0x00000006df057819 */ /* 0x000fe400000006ff */
[--C-:B------:R-:W-:Y:S02]  /*1f830*/  SHF.R.S32.HI R8, RZ, 0x2, R10.reuse ;  /* 0x00000002ff087819 */ /* 0x100fe4000001140a */
[----:B------:R-:W-:Y:S02]  /*1f840*/  SHF.R.S32.HI R11, RZ, 0x1f, R10 ;  /* 0x0000001fff0b7819 */ /* 0x000fe4000001140a */
[----:B------:R-:W-:-:S02]  /*1f850*/  FSETP.NE.FTZ.AND P3, PT, R4, RZ, PT ;  /* 0x000000ff0400720b */ /* 0x000fc40003f75000 */
[----:B------:R-:W-:Y:S02]  /*1f860*/  LOP3.LUT R5, R5, 0x1c0, RZ, 0xc0, !PT ;  /* 0x000001c005057812 */ /* 0x000fe400078ec0ff */
[----:B------:R-:W-:Y:S02]  /*1f870*/  FSETP.NE.FTZ.AND P0, PT, R2, RZ, PT ;  /* 0x000000ff0200720b */ /* 0x000fe40003f15000 */
[----:B------:R-:W-:Y:S02]  /*1f880*/  LEA.HI R11, R11, R8, RZ, 0x3 ;  /* 0x000000080b0b7211 */ /* 0x000fe400078f18ff */
[----:B------:R-:W-:Y:S02]  /*1f890*/  LOP3.LUT R14, R5, 0x38, R14, 0xf8, !PT ;  /* 0x00000038050e7812 */ /* 0x000fe400078ef80e */
[----:B------:R-:W-:Y:S02]  /*1f8a0*/  SHF.R.U32.HI R5, RZ, 0x3, R5 ;  /* 0x00000003ff057819 */ /* 0x000fe40000011605 */
[----:B------:R-:W-:Y:S01]  /*1f8b0*/  LOP3.LUT R11, R11, 0xfffffff8, RZ, 0xc0, !PT ;  /* 0xfffffff80b0b7812 */ /* 0x000fe200078ec0ff */
[----:B------:R-:W1:Y:S01]  /*1f8c0*/  @P3 MUFU.RCP R7, R4 ;  /* 0x0000000400073308 */ /* 0x000e620000001000 */
[----:B------:R-:W-:-:S02]  /*1f8d0*/  LOP3.LUT R5, R14, R5, RZ, 0x3c, !PT ;  /* 0x000000050e057212 */ /* 0x000fc400078e3cff */
[----:B------:R-:W-:Y:S02]  /*1f8e0*/  IADD3 R8, R8, -R11, RZ ;  /* 0x8000000b08087210 */ /* 0x000fe40007ffe0ff */
[----:B------:R-:W-:Y:S02]  /*1f8f0*/  LEA R5, R12, R5, 0x2 ;  /* 0x000000050c057211 */ /* 0x000fe400078e10ff */
[----:B------:R-:W-:Y:S01]  /*1f900*/  LOP3.LUT R11, R10, 0x1ffffffc, RZ, 0xc0, !PT ;  /* 0x1ffffffc0a0b7812 */ /* 0x000fe200078ec0ff */
[----:B------:R-:W2:Y:S01]  /*1f910*/  @P0 MUFU.RCP R6, R2 ;  /* 0x0000000200060308 */ /* 0x000ea20000001000 */
[----:B------:R-:W-:Y:S02]  /*1f920*/  SHF.L.U32 R12, R8, 0x6, RZ ;  /* 0x00000006080c7819 */ /* 0x000fe400000006ff */
[----:B------:R-:W-:Y:S02]  /*1f930*/  SHF.R.S32.HI R10, RZ, 0x5, R9 ;  /* 0x00000005ff0a7819 */ /* 0x000fe40000011409 */
[----:B------:R-:W-:-:S02]  /*1f940*/  IADD3 R11, -R11, R0, RZ ;  /* 0x000000000b0b7210 */ /* 0x000fc40007ffe1ff */
[----:B------:R-:W-:Y:S01]  /*1f950*/  LOP3.LUT R12, R12, 0x1c0, RZ, 0xc0, !PT ;  /* 0x000001c00c0c7812 */ /* 0x000fe200078ec0ff */
[C---:B-1----:R-:W-:Y:S01]  /*1f960*/  FMUL.FTZ R128, R7.reuse, R128 ;  /* 0x0000008007807220 */ /* 0x042fe20000410000 */
        /* <DEDUP_REMOVED lines=27> */
[----:B------:R-:W-:-:S02]  /*1fb20*/  FMUL.FTZ R92, R7, R92 ;  /* 0x0000005c075c7220 */ /* 0x000fc40000410000 */
[C---:B------:R-:W-:Y:S01]  /*1fb30*/  FMUL.FTZ R93, R7.reuse, R93 ;  /* 0x0000005d075d7220 */ /* 0x040fe20000410000 */
[----:B------:R-:W3:Y:S01]  /*1fb40*/  @P0 MUFU.LG2 R2, R2 ;  /* 0x0000000200020308 */ /* 0x000ee20000000c00 */
        /* <DEDUP_REMOVED lines=20> */
[C---:B------:R-:W-:Y:S01]  /*1fc90*/  FMUL.FTZ R71, R6.reuse, R71 ;  /* 0x0000004706477220 */ /* 0x040fe20000410000 */
[----:B------:R-:W-:Y:S01]  /*1fca0*/  LOP3.LUT P1, RZ, R9, 0x3, RZ, 0xc0, !PT ;  /* 0x0000000309ff7812 */ /* 0x000fe2000782c0ff */
        /* <DEDUP_REMOVED lines=40> */
[----:B-1----:R-:W-:Y:S02]  /*1ff30*/  @P3 FMUL.FTZ R9, R4, 0.69314718246459960938 ;  /* 0x3f31721804093820 */ /* 0x002fe40000410000 */
[----:B---3--:R-:W-:Y:S01]  /*1ff40*/  @P0 FMUL.FTZ R2, R2, 0.69314718246459960938 ;  /* 0x3f31721802020820 */ /* 0x008fe20000410000 */
[----:B------:R-:W-:Y:S01]  /*1ff50*/  SEL R15, R6, 0xffffff80, !P2 ;  /* 0xffffff80060f7807 */ /* 0x000fe20005000000 */
[----:B------:R-:W-:Y:S01]  /*1ff60*/  @P3 FFMA.FTZ R0, R132, c[0x0][0x238], R9 ;  /* 0x00008e0084003a23 */ /* 0x000fe20000010009 */
[----:B------:R-:W1:Y:S02]  /*1ff70*/  S2R R6, SR_CTAID.Y ;  /* 0x0000000000067919 */ /* 0x000e640000002600 */
[-C--:B------:R-:W-:Y:S02]  /*1ff80*/  IADD3 R16, R8, R15.reuse, RZ ;  /* 0x0000000f08107210 */ /* 0x080fe40007ffe0ff */
[----:B------:R-:W-:Y:S01]  /*1ff90*/  IADD3 R17, R15, R12, RZ ;  /* 0x0000000c0f117210 */ /* 0x000fe20007ffe0ff */
[----:B------:R-:W3:Y:S01]  /*1ffa0*/  S2R R8, SR_CTAID.Z ;  /* 0x0000000000087919 */ /* 0x000ee20000002700 */
        /* <DEDUP_REMOVED lines=18> */
[----:B----4-:R-:W-:-:S03]  /*200d0*/  IADD3 R11, -R227, RZ, RZ ;  /* 0x000000ffe30b7210 */ /* 0x010fc60007ffe1ff */
[----:B------:R-:W-:Y:S01]  /*200e0*/  STS.64 [R16+0x4000], R108 ;  /* 0x0040006c10007388 */ /* 0x000fe20000000a00 */
[----:B-1----:R-:W-:Y:S01]  /*200f0*/  IMAD R227, R6, c[0x0][0x210], R227 ;  /* 0x0000840006e37a24 */ /* 0x002fe200078e02e3 */
[----:B------:R-:W-:Y:S01]  /*20100*/  MOV R6, 0xff800000 ;  /* 0xff80000000067802 */ /* 0x000fe20000000f00 */
[----:B------:R-:W-:Y:S01]  /*20110*/  @P0 FFMA.FTZ R6, R3, c[0x0][0x238], R2 ;  /* 0x00008e0003060a23 */ /* 0x000fe20000010002 */
[----:B------:R-:W-:Y:S01]  /*20120*/  STS.64 [R16+0x4800], R110 ;  /* 0x0048006e10007388 */ /* 0x000fe20000000a00 */
[----:B---3--:R-:W-:Y:S01]  /*20130*/  IMAD R8, R11, c[0x0][0x1c0], R8 ;  /* 0x000070000b087a24 */ /* 0x008fe200078e0208 */
[----:B------:R-:W-:Y:S02]  /*20140*/  SHF.R.S32.HI R11, RZ, 0x1f, R10 ;  /* 0x0000001fff0b7819 */ /* 0x000fe4000001140a */
[----:B------:R-:W-:Y:S01]  /*20150*/  STS.64 [R17+0x4000], R112 ;  /* 0x0040007011007388 */ /* 0x000fe20000000a00 */
[----:B------:R-:W-:Y:S01]  /*20160*/  IMAD R8, R227, c[0x0][0x1c0], R8 ;  /* 0x00007000e3087a24 */ /* 0x000fe200078e0208 */
[----:B------:R-:W-:-:S02]  /*20170*/  LEA.HI R11, R11, R10, RZ, 0x2 ;  /* 0x0000000a0b0b7211 */ /* 0x000fc400078f10ff */
[----:B------:R-:W-:Y:S02]  /*20180*/  STS.64 [R17+0x4800], R114 ;  /* 0x0048007211007388 */ /* 0x000fe40000000a00 */
[----:B------:R-:W-:Y:S02]  /*20190*/  LOP3.LUT R11, R11, 0xffffffc, RZ, 0xc0, !PT ;  /* 0x0ffffffc0b0b7812 */ /* 0x000fe400078ec0ff */
[----:B------:R-:W-:Y:S02]  /*201a0*/  STS.64 [R18+0x4000], R120 ;  /* 0x0040007812007388 */ /* 0x000fe40000000a00 */
[----:B------:R-:W-:Y:S02]  /*201b0*/  IADD3 R11, R10, -R11, RZ ;  /* 0x8000000b0a0b7210 */ /* 0x000fe40007ffe0ff */
[----:B------:R-:W-:Y:S02]  /*201c0*/  STS.64 [R18+0x4800], R122 ;  /* 0x0048007a12007388 */ /* 0x000fe40000000a00 */
[----:B------:R-:W-:-:S02]  /*201d0*/  LEA R11, R11, R234, 0x4 ;  /* 0x000000ea0b0b7211 */ /* 0x000fc400078e20ff */
[----:B------:R-:W-:Y:S04]  /*201e0*/  STS.64 [R15+0x4000], R116 ;  /* 0x004000740f007388 */ /* 0x000fe80000000a00 */
[----:B------:R-:W-:Y:S04]  /*201f0*/  STS.64 [R15+0x4800], R118 ;  /* 0x004800760f007388 */ /* 0x000fe80000000a00 */
[----:B------:R-:W-:Y:S06]  /*20200*/  BAR.SYNC.DEFER_BLOCKING 0x0 ;  /* 0x0000000000007b1d */ /* 0x000fec0000010000 */
[----:B------:R-:W1:Y:S04]  /*20210*/  LDS.128 R68, [R5.X4] ;  /* 0x0000000005447984 */ /* 0x000e680000004c00 */
        /* <DEDUP_REMOVED lines=15> */
[----:B--2---:R-:W-:-:S05]  /*20310*/  SHF.L.U32 R5, R7, 0x6, RZ ;  /* 0x0000000607057819 */ /* 0x004fca00000006ff */
[----:B------:R-:W-:Y:S01]  /*20320*/  IMAD R5, R8, c[0x0][0x214], R5 ;  /* 0x0000850008057a24 */ /* 0x000fe200078e0205 */
[----:B------:R-:W-:Y:S05]  /*20330*/  @P1 BRA `(.L_x_3856) ;  /* 0x000000b000001947 */ /* 0x000fea0003800000 */
[----:B---34-:R-:W-:Y:S01]  /*20340*/  IMAD R2, R7, -0x40, R226 ;  /* 0xffffffc007027824 */ /* 0x018fe200078e02e2 */
[----:B------:R-:W-:Y:S02]  /*20350*/  IADD3 R9, R11, 0x8, RZ ;  /* 0x000000080b097810 */ /* 0x000fe40007ffe0ff */
[----:B------:R-:W-:Y:S02]  /*20360*/  SHF.R.S32.HI R4, RZ, 0x1f, R11 ;  /* 0x0000001fff047819 */ /* 0x000fe4000001140b */
[----:B------:R-:W-:Y:S02]  /*20370*/  IADD3 R3, P0, R5, R11, RZ ;  /* 0x0000000b05037210 */ /* 0x000fe40007f1e0ff */
[-C--:B------:R-:W-:Y:S02]  /*20380*/  ISETP.GE.AND P2, PT, R11, R2.reuse, PT ;  /* 0x000000020b00720c */ /* 0x080fe40003f46270 */
[----:B------:R-:W-:-:S02]  /*20390*/  ISETP.GE.AND P1, PT, R9, R2, PT ;  /* 0x000000020900720c */ /* 0x000fc40003f26270 */
[----:B------:R-:W-:Y:S02]  /*203a0*/  LEA.HI.X.SX32 R4, R5, R4, 0x1, P0 ;  /* 0x0000000405047211 */ /* 0x000fe400000f0eff */
[----:B------:R-:W-:-:S04]  /*203b0*/  LEA R2, P0, R3, c[0x0][0x208], 0x2 ;  /* 0x0000820003027a11 */ /* 0x000fc800078010ff */
[----:B------:R-:W-:-:S05]  /*203c0*/  LEA.HI.X R3, R3, c[0x0][0x20c], R4, 0x2, P0 ;  /* 0x0000830003037a11 */ /* 0x000fca00000f1404 */
[----:B------:R2:W-:Y:S04]  /*203d0*/  @!P2 STG.E [R2.64], R0 ;  /* 0x000000000200a986 */ /* 0x0005e8000c101906 */
[----:B------:R2:W-:Y:S02]  /*203e0*/  @!P1 STG.E [R2.64+0x20], R6 ;  /* 0x0000200602009986 */ /* 0x0005e4000c101906 */
.L_x_3856:
[----:B---34-:R-:W-:Y:S05]  /*203f0*/  BSYNC B0 ;  /* 0x0000000000007941 */ /* 0x018fea0003800000 */
.L_x_3855:
[----:B------:R-:W-:Y:S01]  /*20400*/  IMAD.SHL.U32 R8, R225, 0x4, RZ ;  /* 0x00000004e1087824 */ /* 0x000fe200078e00ff */
[----:B--2---:R-:W-:Y:S01]  /*20410*/  IADD3 R3, R223, 0x10, RZ ;  /* 0x00000010df037810 */ /* 0x004fe20007ffe0ff */
[----:B------:R-:W-:Y:S02]  /*20420*/  IMAD R226, R7, -0x40, R226 ;  /* 0xffffffc007e27824 */ /* 0x000fe400078e02e2 */
[----:B------:R-:W-:Y:S01]  /*20430*/  IMAD R0, R5, c[0x0][0x22c], RZ ;  /* 0x00008b0005007a24 */ /* 0x000fe200078e02ff */
[----:B------:R-:W-:Y:S02]  /*20440*/  SHF.R.S32.HI R9, RZ, 0x1f, R8 ;  /* 0x0000001fff097819 */ /* 0x000fe40000011408 */
[----:B------:R-:W-:-:S02]  /*20450*/  IADD3 R5, R223, 0x8, RZ ;  /* 0x00000008df057810 */ /* 0x000fc40007ffe0ff */
[-C--:B------:R-:W-:Y:S01]  /*20460*/  ISETP.GE.AND P5, PT, R3, R226.reuse, PT ;  /* 0x000000e20300720c */ /* 0x080fe20003fa6270 */
[----:B------:R-:W-:Y:S01]  /*20470*/  IMAD.WIDE R6, R223, 0x80, R8 ;  /* 0x00000080df067825 */ /* 0x000fe200078e0208 */
[----:B------:R-:W-:Y:S02]  /*20480*/  ISETP.GE.AND P6, PT, R5, R226, PT ;  /* 0x000000e20500720c */ /* 0x000fe40003fc6270 */
[----:B------:R-:W-:Y:S02]  /*20490*/  IADD3 R5, R223, 0x18, RZ ;  /* 0x00000018df057810 */ /* 0x000fe40007ffe0ff */
[C---:B------:R-:W-:Y:S02]  /*204a0*/  IADD3 R2, P0, R0.reuse, R6, RZ ;  /* 0x0000000600027210 */ /* 0x040fe40007f1e0ff */
[----:B------:R-:W-:Y:S02]  /*204b0*/  ISETP.GE.AND P4, PT, R5, R226, PT ;  /* 0x000000e20500720c */ /* 0x000fe40003f86270 */
[----:B------:R-:W-:-:S02]  /*204c0*/  LEA.HI.X.SX32 R7, R0, R7, 0x1, P0 ;  /* 0x0000000700077211 */ /* 0x000fc400000f0eff */
[C---:B------:R-:W-:Y:S02]  /*204d0*/  LEA R6, P0, R2.reuse, c[0x0][0x1d8], 0x2 ;  /* 0x0000760002067a11 */ /* 0x040fe400078010ff */
[----:B------:R-:W-:Y:S02]  /*204e0*/  IADD3 R5, R223, 0x30, RZ ;  /* 0x00000030df057810 */ /* 0x000fe40007ffe0ff */
[----:B------:R-:W-:Y:S02]  /*204f0*/  LEA.HI.X R7, R2, c[0x0][0x1dc], R7, 0x2, P0 ;  /* 0x0000770002077a11 */ /* 0x000fe400000f1407 */
[-C--:B------:R-:W-:Y:S02]  /*20500*/  ISETP.GE.AND P0, PT, R5, R226.reuse, PT ;  /* 0x000000e20500720c */ /* 0x080fe40003f06270 */
[C---:B------:R-:W-:Y:S01]  /*20510*/  IADD3 R3, R223.reuse, 0x20, RZ ;  /* 0x00000020df037810 */ /* 0x040fe20007ffe0ff */
[----:B------:R2:W-:Y:S01]  /*20520*/  @!P6 STG.E.128 [R6.64+0x1000], R64 ;  /* 0x001000400600e986 */ /* 0x0005e2000c101d06 */
[----:B------:R-:W-:-:S02]  /*20530*/  ISETP.GE.AND P2, PT, R223, R226, PT ;  /* 0x000000e2df00720c */ /* 0x000fc40003f46270 */
[-C--:B------:R-:W-:Y:S01]  /*20540*/  ISETP.GE.AND P3, PT, R3, R226.reuse, PT ;  /* 0x000000e20300720c */ /* 0x080fe20003f66270 */
[----:B-1----:R2:W-:Y:S01]  /*20550*/  @!P6 STG.E.128 [R6.64+0x1100], R32 ;  /* 0x001100200600e986 */ /* 0x0025e2000c101d06 */
[C---:B------:R-:W-:Y:S02]  /*20560*/  IADD3 R3, R223.reuse, 0x28, RZ ;  /* 0x00000028df037810 */ /* 0x040fe40007ffe0ff */
[----:B------:R-:W-:Y:S01]  /*20570*/  IADD3 R223, R223, 0x38, RZ ;  /* 0x00000038dfdf7810 */ /* 0x000fe20007ffe0ff */
[----:B------:R2:W-:Y:S01]  /*20580*/  @!P5 STG.E.128 [R6.64+0x2000], R60 ;  /* 0x0020003c0600d986 */ /* 0x0005e2000c101d06 */
[----:B------:R-:W-:-:S03]  /*20590*/  ISETP.GE.AND P1, PT, R3, R226, PT ;  /* 0x000000e20300720c */ /* 0x000fc60003f26270 */
        /* <DEDUP_REMOVED lines=17> */
.L_x_3857:
        /* <DEDUP_REMOVED lines=13> */
.L_x_8242:


//--------------------- .text._ZN5flash24flash_fwd_splitkv_kernelI23Flash_fwd_kernel_traitsILi128ELi64ELi128ELi4ELb0ELb0EN7cutlass6half_tE19Flash_kernel_traitsILi128ELi64ELi128ELi4ES3_EELb1ELb0ELb0ELb0ELb1ELb1ELb1ELb1EEEvNS_16Flash_fwd_paramsE --------------------------
	.section	.text._ZN5flash24flash_fwd_splitkv_kernelI23Flash_fwd_kernel_traitsILi128ELi64ELi128ELi4ELb0ELb0EN7cutlass6half_tE19Flash_kernel_traitsILi128ELi64ELi128ELi4ES3_EELb1ELb0ELb0ELb0ELb1ELb1ELb1ELb1EEEvNS_16Flash_fwd_paramsE,"ax",@progbits
	.sectioninfo	@"SHI_REGISTERS=255"
	.align	128
        .global         _ZN5flash24flash_fwd_splitkv_kernelI23Flash_fwd_kernel_traitsILi128ELi64ELi128ELi4ELb0ELb0EN7cutlass6half_tE19Flash_kernel_traitsILi128ELi64ELi128ELi4ES3_EELb1ELb0ELb0ELb0ELb1ELb1ELb1ELb1EEEvNS_16Flash_fwd_paramsE
        .type           _ZN5flash24flash_fwd_splitkv_kernelI23Flash_fwd_kernel_traitsILi128ELi64ELi128ELi4ELb0ELb0EN7cutlass6half_tE19Flash_kernel_traitsILi128ELi64ELi128ELi4ES3_EELb1ELb0ELb0ELb0ELb1ELb1ELb1ELb1EEEvNS_16Flash_fwd_paramsE,@function
        .size           _ZN5flash24flash_fwd_splitkv_kernelI23Flash_fwd_kernel_traitsILi128ELi64ELi128ELi4ELb0ELb0EN7cutlass6half_tE19Flash_kernel_traitsILi128ELi64ELi128ELi4ES3_EELb1ELb0ELb0ELb0ELb1ELb1ELb1ELb1EEEvNS_16Flash_fwd_paramsE,(.L_x_8243 - _ZN5flash24flash_fwd_splitkv_kernelI23Flash_fwd_kernel_traitsILi128ELi64ELi128ELi4ELb0ELb0EN7cutlass6half_tE19Flash_kernel_traitsILi128ELi64ELi128ELi4ES3_EELb1ELb0ELb0ELb0ELb1ELb1ELb1ELb1EEEvNS_16Flash_fwd_paramsE)
        .other          _ZN5flash24flash_fwd_splitkv_kernelI23Flash_fwd_kernel_traitsILi128ELi64ELi128ELi4ELb0ELb0EN7cutlass6half_tE19Flash_kernel_traitsILi128ELi64ELi128ELi4ES3_EELb1ELb0ELb0ELb0ELb1ELb1ELb1ELb1EEEvNS_16Flash_fwd_paramsE,@"STO_CUDA_ENTRY STV_DEFAULT"
_ZN5flash24flash_fwd_splitkv_kernelI23Flash_fwd_kernel_traitsILi128ELi64ELi128ELi4ELb0ELb0EN7cutlass6half_tE19Flash_kernel_traitsILi128ELi64ELi128ELi4ES3_EELb1ELb0ELb0ELb0ELb1ELb1ELb1ELb1EEEvNS_16Flash_fwd_paramsE:
.text._ZN5flash24flash_fwd_splitkv_kernelI23Flash_fwd_kernel_traitsILi128ELi64ELi128ELi4ELb0ELb0EN7cutlass6half_tE19Flash_kernel_traitsILi128ELi64ELi128ELi4ES3_EELb1ELb0ELb0ELb0ELb1ELb1ELb1ELb1EEEvNS_16Flash_fwd_paramsE:
        /* <DEDUP_REMOVED lines=53> */
.L_x_3858:
[----:B-1-34-:R-:W-:Y:S02]  /*0350*/  MOV R5, c[0x0][0x218] ;  /* 0x0000860000057a02 */ /* 0x01afe40000000f00 */
.L_x_3859:
        /* <DEDUP_REMOVED lines=142> */
.L_x_3860:
        /* <DEDUP_REMOVED lines=97> */
.L_x_3861:
        /* <DEDUP_REMOVED lines=17> */
.L_x_3863:
        /* <DEDUP_REMOVED lines=54> */
.L_x_3862:
        /* <DEDUP_REMOVED lines=280> */
.L_x_3934:
        /* <DEDUP_REMOVED lines=202> */
.L_x_3868:
[----:B------:R-:W-:Y:S05]  /*34e0*/  BSYNC B0 ;  /* 0x0000000000007941 */ /* 0x000fea0003800000 */
.L_x_3867:
        /* <DEDUP_REMOVED lines=111> */
.L_x_3870:
[----:B------:R-:W-:Y:S05]  /*3be0*/  BSYNC B0 ;  /* 0x0000000000007941 */ /* 0x000fea0003800000 */
.L_x_3869:
        /* <DEDUP_REMOVED lines=116> */
.L_x_3872:
[----:B------:R-:W-:Y:S05]  /*4330*/  BSYNC B0 ;  /* 0x0000000000007941 */ /* 0x000fea0003800000 */
.L_x_3871:
        /* <DEDUP_REMOVED lines=117> */
.L_x_3874:
[----:B------:R-:W-:Y:S05]  /*4a90*/  BSYNC B0 ;  /* 0x0000000000007941 */ /* 0x000fea0003800000 */
.L_x_3873:
        /* <DEDUP_REMOVED lines=114> */
.L_x_3876:
[----:B------:R-:W-:Y:S05]  /*51c0*/  BSYNC B0 ;  /* 0x0000000000007941 */ /* 0x000fea0003800000 */
.L_x_3875:
        /* <DEDUP_REMOVED lines=117> */
.L_x_3878:
[----:B------:R-:W-:Y:S05]  /*5920*/  BSYNC B0 ;  /* 0x0000000000007941 */ /* 0x000fea0003800000 */
.L_x_3877:
        /* <DEDUP_REMOVED lines=119> */
.L_x_3880:
[----:B------:R-:W-:Y:S05]  /*60a0*/  BSYNC B0 ;  /* 0x0000000000007941 */ /* 0x000fea0003800000 */
.L_x_3879:
        /* <DEDUP_REMOVED lines=119> */
.L_x_3882:
[----:B------:R-:W-:Y:S05]  /*6820*/  BSYNC B0 ;  /* 0x0000000000007941 */ /* 0x000fea0003800000 */
.L_x_3881:
        /* <DEDUP_REMOVED lines=10> */
.L_x_3866:
        /* <DEDUP_REMOVED lines=89> */
.L_x_3887:
[----:B------:R-:W-:Y:S05]  /*6e60*/  BSYNC B0 ;  /* 0x0000000000007941 */ /* 0x000fea0003800000 */
.L_x_3886:
        /* <DEDUP_REMOVED lines=89> */
.L_x_3889:
[----:B------:R-:W-:Y:S05]  /*7400*/  BSYNC B0 ;  /* 0x0000000000007941 */ /* 0x000fea0003800000 */
.L_x_3888:
[----:B-----5:R4:W-:Y:S02]  /*7410*/  STG.E.128 [R110.64+0x80], R36 ;  /* 0x000080246e007986 */ /* 0x0209e4000c101d06 */
.L_x_3885:
[----:B------:R-:W-:Y:S05]  /*7420*/  BSYNC B1 ;  /* 0x0000000000017941 */ /* 0x000fea0003800000 */
.L_x_3884:
        /* <DEDUP_REMOVED lines=93> */
.L_x_3893:
[----:B------:R-:W-:Y:S05]  /*7a00*/  BSYNC B0 ;  /* 0x0000000000007941 */ /* 0x000fea0003800000 */
.L_x_3892:
        /* <DEDUP_REMOVED lines=95> */
.L_x_3895:
[----:B------:R-:W-:Y:S05]  /*8000*/  BSYNC B0 ;  /* 0x0000000000007941 */ /* 0x000fea0003800000 */
.L_x_3894:
[----:B-----5:R1:W-:Y:S02]  /*8010*/  STG.E.128 [R194.64+0x80], R32 ;  /* 0x00008020c2007986 */ /* 0x0203e4000c101d06 */
.L_x_3891:
[----:B------:R-:W-:Y:S05]  /*8020*/  BSYNC B1 ;  /* 0x0000000000017941 */ /* 0x000fea0003800000 */
.L_x_3890:
        /* <DEDUP_REMOVED lines=96> */
.L_x_3899:
[----:B------:R-:W-:Y:S05]  /*8630*/  BSYNC B0 ;  /* 0x0000000000007941 */ /* 0x000fea0003800000 */
.L_x_3898:
        /* <DEDUP_REMOVED lines=100> */
.L_x_3901:
[----:B------:R-:W-:Y:S05]  /*8c80*/  BSYNC B0 ;  /* 0x0000000000007941 */ /* 0x000fea0003800000 */
.L_x_3900:
[C---:B-1----:R-:W-:Y:S04]  /*8c90*/  LEA R2, P0, R72.reuse, R110, 0x1 ;  /* 0x0000006e48027211 */ /* 0x042fe800078008ff */
[----:B------:R-:W-:Y:S05]  /*8ca0*/  LEA.HI.X R3, R72, R111, R71, 0x1, P0 ;  /* 0x0000006f48037211 */ /* 0x000fea00000f0c47 */
[----:B-----5:R1:W-:Y:S04]  /*8cb0*/  STG.E.128 [R2.64], R4 ;  /* 0x0000000402007986 */ /* 0x0203e8000c101d06 */
.L_x_3897:
[----:B------:R-:W-:Y:S05]  /*8cc0*/  BSYNC B1 ;  /* 0x0000000000017941 */ /* 0x000fea0003800000 */
.L_x_3896:
        /* <DEDUP_REMOVED lines=99> */
.L_x_3905:
[----:B------:R-:W-:Y:S05]  /*9300*/  BSYNC B0 ;  /* 0x0000000000007941 */ /* 0x000fea0003800000 */
.L_x_3904:
        /* <DEDUP_REMOVED lines=101> */
.L_x_3907:
[----:B------:R-:W-:Y:S05]  /*9960*/  BSYNC B0 ;  /* 0x0000000000007941 */ /* 0x000fea0003800000 */
.L_x_3906:
[C---:B-1----:R-:W-:Y:S04]  /*9970*/  LEA R2, P0, R76.reuse, R110, 0x1 ;  /* 0x0000006e4c027211 */ /* 0x042fe800078008ff */
[----:B------:R-:W-:Y:S05]  /*9980*/  LEA.HI.X R3, R76, R111, R75, 0x1, P0 ;  /* 0x0000006f4c037211 */ /* 0x000fea00000f0c4b */
[----:B-----5:R1:W-:Y:S04]  /*9990*/  STG.E.128 [R2.64], R4 ;  /* 0x0000000402007986 */ /* 0x0203e8000c101d06 */
.L_x_3903:
[----:B------:R-:W-:Y:S05]  /*99a0*/  BSYNC B1 ;  /* 0x0000000000017941 */ /* 0x000fea0003800000 */
.L_x_3902:
        /* <DEDUP_REMOVED lines=97> */
.L_x_3911:
[----:B------:R-:W-:Y:S05]  /*9fc0*/  BSYNC B0 ;  /* 0x0000000000007941 */ /* 0x000fea0003800000 */
.L_x_3910:
        /* <DEDUP_REMOVED lines=100> */
.L_x_3913:
[----:B------:R-:W-:Y:S05]  /*a610*/  BSYNC B0 ;  /* 0x0000000000007941 */ /* 0x000fea0003800000 */
.L_x_3912:
[C---:B-1----:R-:W-:Y:S04]  /*a620*/  LEA R2, P0, R83.reuse, R110, 0x1 ;  /* 0x0000006e53027211 */ /* 0x042fe800078008ff */
[----:B------:R-:W-:Y:S05]  /*a630*/  LEA.HI.X R3, R83, R111, R82, 0x1, P0 ;  /* 0x0000006f53037211 */ /* 0x000fea00000f0c52 */
[----:B-----5:R1:W-:Y:S04]  /*a640*/  STG.E.128 [R2.64], R4 ;  /* 0x0000000402007986 */ /* 0x0203e8000c101d06 */
.L_x_3909:
[----:B------:R-:W-:Y:S05]  /*a650*/  BSYNC B1 ;  /* 0x0000000000017941 */ /* 0x000fea0003800000 */
.L_x_3908:
        /* <DEDUP_REMOVED lines=99> */
.L_x_3917:
[----:B------:R-:W-:Y:S05]  /*ac90*/  BSYNC B0 ;  /* 0x0000000000007941 */ /* 0x000fea0003800000 */
.L_x_3916:
        /* <DEDUP_REMOVED lines=101> */
.L_x_3919:
[----:B------:R-:W-:Y:S05]  /*b2f0*/  BSYNC B0 ;  /* 0x0000000000007941 */ /* 0x000fea0003800000 */
.L_x_3918:
[C---:B-1----:R-:W-:Y:S04]  /*b300*/  LEA R2, P0, R87.reuse, R110, 0x1 ;  /* 0x0000006e57027211 */ /* 0x042fe800078008ff */
[----:B------:R-:W-:Y:S05]  /*b310*/  LEA.HI.X R3, R87, R111, R86, 0x1, P0 ;  /* 0x0000006f57037211 */ /* 0x000fea00000f0c56 */
[----:B-----5:R1:W-:Y:S04]  /*b320*/  STG.E.128 [R2.64], R4 ;  /* 0x0000000402007986 */ /* 0x0203e8000c101d06 */
.L_x_3915:
[----:B------:R-:W-:Y:S05]  /*b330*/  BSYNC B1 ;  /* 0x0000000000017941 */ /* 0x000fea0003800000 */
.L_x_3914:
        /* <DEDUP_REMOVED lines=101> */
.L_x_3923:
[----:B------:R-:W-:Y:S05]  /*b990*/  BSYNC B0 ;  /* 0x0000000000007941 */ /* 0x000fea0003800000 */
.L_x_3922:
        /* <DEDUP_REMOVED lines=101> */
.L_x_3925:
[----:B------:R-:W-:Y:S05]  /*bff0*/  BSYNC B0 ;  /* 0x0000000000007941 */ /* 0x000fea0003800000 */
.L_x_3924:
[C---:B-1----:R-:W-:Y:S04]  /*c000*/  LEA R2, P0, R91.reuse, R110, 0x1 ;  /* 0x0000006e5b027211 */ /* 0x042fe800078008ff */
[----:B------:R-:W-:Y:S05]  /*c010*/  LEA.HI.X R3, R91, R111, R90, 0x1, P0 ;  /* 0x0000006f5b037211 */ /* 0x000fea00000f0c5a */
[----:B-----5:R1:W-:Y:S04]  /*c020*/  STG.E.128 [R2.64], R4 ;  /* 0x0000000402007986 */ /* 0x0203e8000c101d06 */
.L_x_3921:
[----:B------:R-:W-:Y:S05]  /*c030*/  BSYNC B1 ;  /* 0x0000000000017941 */ /* 0x000fea0003800000 */
.L_x_3920:
        /* <DEDUP_REMOVED lines=101> */
.L_x_3929:
[----:B------:R-:W-:Y:S05]  /*c690*/  BSYNC B0 ;  /* 0x0000000000007941 */ /* 0x000fea0003800000 */
.L_x_3928:
        /* <DEDUP_REMOVED lines=101> */
.L_x_3931:
[----:B------:R-:W-:Y:S05]  /*ccf0*/  BSYNC B0 ;  /* 0x0000000000007941 */ /* 0x000fea0003800000 */
.L_x_3930:
[C---:B-1----:R-:W-:Y:S04]  /*cd00*/  LEA R2, P0, R95.reuse, R110, 0x1 ;  /* 0x0000006e5f027211 */ /* 0x042fe800078008ff */
[----:B------:R-:W-:Y:S05]  /*cd10*/  LEA.HI.X R3, R95, R111, R94, 0x1, P0 ;  /* 0x0000006f5f037211 */ /* 0x000fea00000f0c5e */
[----:B-----5:R1:W-:Y:S04]  /*cd20*/  STG.E.128 [R2.64], R4 ;  /* 0x0000000402007986 */ /* 0x0203e8000c101d06 */
.L_x_3927:
[----:B------:R-:W-:Y:S05]  /*cd30*/  BSYNC B1 ;  /* 0x0000000000017941 */ /* 0x000fea0003800000 */
.L_x_3926:
        /* <DEDUP_REMOVED lines=8> */
.L_x_3865:
        /* <DEDUP_REMOVED lines=75> */
.L_x_3883:
        /* <DEDUP_REMOVED lines=81> */
.L_x_3932:
        /* <DEDUP_REMOVED lines=8> */
.L_x_3933:
[----:B------:R-:W-:Y:S04]  /*d800*/  IADD3 R11, R11, -0x1, RZ ;  /* 0xffffffff0b0b7810 */ /* 0x000fe80007ffe0ff */
[----:B------:R-:W-:Y:S11]  /*d810*/  ISETP.GT.AND P0, PT, R11, R62, PT ;  /* 0x0000003e0b00720c */ /* 0x000ff60003f04270 */
[----:B------:R-:W-:Y:S02]  /*d820*/  @!UPT UIADD3 URZ, URZ, URZ, URZ ;  /* 0x0000003f3f3ff290 */ /* 0x000fe4000fffe03f */
[----:B------:R-:W-:-:S05]  /*d830*/  @P0 BRA `(.L_x_3934) ;  /* 0xffff500000000947 */ /* 0x000fca000383ffff */
.L_x_3864:
        /* <DEDUP_REMOVED lines=93> */
.L_x_3941:
[----:B------:R-:W-:Y:S05]  /*de10*/  BSYNC B0 ;  /* 0x0000000000007941 */ /* 0x000fea0003800000 */
.L_x_3940:
        /* <DEDUP_REMOVED lines=47> */
.L_x_3943:
[----:B------:R-:W-:Y:S05]  /*e110*/  BSYNC B0 ;  /* 0x0000000000007941 */ /* 0x000fea0003800000 */
.L_x_3942:
[----:B------:R3:W-:Y:S02]  /*e120*/  STS.128 [R233+0x2000], R20 ;  /* 0x00200014e9007388 */ /* 0x0007e40000000c00 */
.L_x_3939:
[----:B------:R-:W-:Y:S05]  /*e130*/  BSYNC B1 ;  /* 0x0000000000017941 */ /* 0x000fea0003800000 */
.L_x_3938:
        /* <DEDUP_REMOVED lines=57> */
.L_x_3947:
[----:B------:R-:W-:Y:S05]  /*e4d0*/  BSYNC B0 ;  /* 0x0000000000007941 */ /* 0x000fea0003800000 */
.L_x_3946:
        /* <DEDUP_REMOVED lines=44> */
.L_x_3949:
[----:B------:R-:W-:Y:S05]  /*e7a0*/  BSYNC B0 ;  /* 0x0000000000007941 */ /* 0x000fea0003800000 */
.L_x_3948:
[----:B------:R2:W-:Y:S02]  /*e7b0*/  STS.128 [R233+0x2800], R24 ;  /* 0x00280018e9007388 */ /* 0x0005e40000000c00 */
.L_x_3945:
[----:B------:R-:W-:Y:S05]  /*e7c0*/  BSYNC B1 ;  /* 0x0000000000017941 */ /* 0x000fea0003800000 */
.L_x_3944:
        /* <DEDUP_REMOVED lines=59> */
.L_x_3953:
[----:B-1----:R-:W-:Y:S05]  /*eb80*/  BSYNC B0 ;  /* 0x0000000000007941 */ /* 0x002fea0003800000 */
.L_x_3952:
        /* <DEDUP_REMOVED lines=44> */
.L_x_3955:
[----:B------:R-:W-:Y:S05]  /*ee50*/  BSYNC B0 ;  /* 0x0000000000007941 */ /* 0x000fea0003800000 */
.L_x_3954:
[----:B------:R2:W-:Y:S02]  /*ee60*/  STS.128 [R233+0x3000], R28 ;  /* 0x0030001ce9007388 */ /* 0x0005e40000000c00 */
.L_x_3951:
[----:B------:R-:W-:Y:S05]  /*ee70*/  BSYNC B1 ;  /* 0x0000000000017941 */ /* 0x000fea0003800000 */
.L_x_3950:
        /* <DEDUP_REMOVED lines=55> */
.L_x_3958:
[----:B-1----:R-:W-:Y:S05]  /*f1f0*/  BSYNC B0 ;  /* 0x0000000000007941 */ /* 0x002fea0003800000 */
.L_x_3957:
        /* <DEDUP_REMOVED lines=47> */
.L_x_3960:
[----:B------:R-:W-:Y:S05]  /*f4f0*/  BSYNC B0 ;  /* 0x0000000000007941 */ /* 0x000fea0003800000 */
.L_x_3959:
[----:B------:R2:W-:Y:S01]  /*f500*/  STS.128 [R233+0x3800], R12 ;  /* 0x0038000ce9007388 */ /* 0x0005e20000000c00 */
[----:B------:R-:W-:Y:S05]  /*f510*/  BRA `(.L_x_3956) ;  /* 0x0000302000007947 */ /* 0x000fea0003800000 */
.L_x_3937:
        /* <DEDUP_REMOVED lines=86> */
.L_x_3964:
[----:B------:R-:W-:Y:S05]  /*fa80*/  BSYNC B0 ;  /* 0x0000000000007941 */ /* 0x000fea0003800000 */
.L_x_3963:
        /* <DEDUP_REMOVED lines=86> */
.L_x_3966:
[----:B------:R-:W-:Y:S05]  /*fff0*/  BSYNC B0 ;  /* 0x0000000000007941 */ /* 0x000fea0003800000 */
.L_x_3965:
[----:B------:R3:W-:Y:S02]  /*10000*/  STS.128 [R233+0x2000], R24 ;  /* 0x00200018e9007388 */ /* 0x0007e40000000c00 */
.L_x_3962:
[----:B------:R-:W-:Y:S05]  /*10010*/  BSYNC B1 ;  /* 0x0000000000017941 */ /* 0x000fea0003800000 */
.L_x_3961:
        /* <DEDUP_REMOVED lines=91> */
.L_x_3970:
[----:B------:R-:W-:Y:S05]  /*105d0*/  BSYNC B0 ;  /* 0x0000000000007941 */ /* 0x000fea0003800000 */
.L_x_3969:
        /* <DEDUP_REMOVED lines=89> */
.L_x_3972:
[----:B------:R-:W-:Y:S05]  /*10b70*/  BSYNC B0 ;  /* 0x0000000000007941 */ /* 0x000fea0003800000 */
.L_x_3971:
[----:B------:R1:W-:Y:S02]  /*10b80*/  STS.128 [R233+0x2800], R20 ;  /* 0x00280014e9007388 */ /* 0x0003e40000000c00 */
.L_x_3968:
[----:B------:R-:W-:Y:S05]  /*10b90*/  BSYNC B1 ;  /* 0x0000000000017941 */ /* 0x000fea0003800000 */
.L_x_3967:
        /* <DEDUP_REMOVED lines=92> */
.L_x_3976:
[----:B------:R-:W-:Y:S05]  /*11160*/  BSYNC B0 ;  /* 0x0000000000007941 */ /* 0x000fea0003800000 */
.L_x_3975:
        /* <DEDUP_REMOVED lines=89> */
.L_x_3978:
[----:B------:R-:W-:Y:S05]  /*11700*/  BSYNC B0 ;  /* 0x0000000000007941 */ /* 0x000fea0003800000 */
.L_x_3977:
[----:B------:R3:W-:Y:S02]  /*11710*/  STS.128 [R233+0x3000], R20 ;  /* 0x00300014e9007388 */ /* 0x0007e40000000c00 */
.L_x_3974:
[----:B------:R-:W-:Y:S05]  /*11720*/  BSYNC B1 ;  /* 0x0000000000017941 */ /* 0x000fea0003800000 */
.L_x_3973:
        /* <DEDUP_REMOVED lines=91> */
.L_x_3980:
[----:B------:R-:W-:Y:S05]  /*11ce0*/  BSYNC B0 ;  /* 0x0000000000007941 */ /* 0x000fea0003800000 */
.L_x_3979:
        /* <DEDUP_REMOVED lines=92> */
.L_x_3982:
[----:B------:R-:W-:Y:S05]  /*122b0*/  BSYNC B0 ;  /* 0x0000000000007941 */ /* 0x000fea0003800000 */
.L_x_3981:
[----:B------:R3:W-:Y:S01]  /*122c0*/  STS.128 [R233+0x3800], R20 ;  /* 0x00380014e9007388 */ /* 0x0007e20000000c00 */
[----:B------:R-:W-:Y:S05]  /*122d0*/  BRA `(.L_x_3956) ;  /* 0x0000026000007947 */ /* 0x000fea0003800000 */
.L_x_3936:
        /* <DEDUP_REMOVED lines=38> */
.L_x_3956:
[----:B------:R-:W-:Y:S05]  /*12540*/  BSYNC B2 ;  /* 0x0000000000027941 */ /* 0x000fea0003800000 */
.L_x_3935:
        /* <DEDUP_REMOVED lines=16> */
[----:B------:R-:W-:Y:S02]  /*12650*/  SHF.R.S32.HI R238, RZ, 0x1f, R57 ;  /* 0x0000001fffee7819 */ /* 0x000fe40000011439 */
[----:B------:R-:W-:Y:S02]  /*12660*/  LOP3.LUT R134, R134, 0x6, RZ, 0xc0, !PT ;  /* 0x0000000686867812 */ /* 0x000fe400078ec0ff */
[C---:B--2---:R-:W-:Y:S01]  /*12670*/  @!P4 LEA R12, P0, R123.reuse, R236, 0x1 ;  /* 0x000000ec7b0cc211 */ /* 0x044fe200078008ff */
[----:B------:R-:W-:Y:S01]  /*12680*/  @!P5 IMAD.MOV.U32 R7, RZ, RZ, c[0x0][0x198] ;  /* 0x00006600ff07d624 */ /* 0x000fe200078e00ff */
[----:B------:R-:W-:Y:S01]  /*12690*/  LEA.HI R238, R238, R57, RZ, 0x2 ;  /* 0x00000039eeee7211 */ /* 0x000fe200078f10ff */
[----:B------:R-:W-:Y:S01]  /*126a0*/  @!PT LDS RZ, [RZ] ;  /* 0x00000000fffff984 */ /* 0x000fe20000000800 */
[----:B------:R-:W-:Y:S01]  /*126b0*/  @!PT LDS RZ, [RZ] ;  /* 0x00000000fffff984 */ /* 0x000fe20000000800 */
[----:B------:R-:W-:Y:S01]  /*126c0*/  @!PT LDS RZ, [RZ] ;  /* 0x00000000fffff984 */ /* 0x000fe20000000800 */
[----:B------:R1:W-:Y:S01]  /*126d0*/  @!P1 LDGSTS.E.BYPASS.LTC128B.128 [R233+0x4000], [R236.64] ;  /* 0x04000000ece99fae */ /* 0x0003e2000b901d46 */
[----:B------:R-:W-:Y:S01]  /*126e0*/  @!P4 LEA.HI.X R13, R123, R237, R122, 0x1, P0 ;  /* 0x000000ed7b0dc211 */ /* 0x000fe200000f0c7a */
[----:B------:R-:W-:Y:S01]  /*126f0*/  @!P5 IMAD.MOV.U32 R10, RZ, RZ, c[0x0][0x19c] ;  /* 0x00006700ff0ad624 */ /* 0x000fe200078e00ff */
[-C--:B------:R-:W-:Y:S01]  /*12700*/  ISETP.GE.AND P0, PT, R0, R5.reuse, PT ;  /* 0x000000050000720c */ /* 0x080fe20003f06270 */
[----:B------:R1:W-:Y:S01]  /*12710*/  @!P1 LDGSTS.E.BYPASS.LTC128B.128 [R233+0x8000], [R236.64+0x80] ;  /* 0x08000080ece99fae */ /* 0x0003e2000b901d46 */
[----:B------:R-:W-:Y:S01]  /*12720*/  ISETP.GE.AND P1, PT, R4, R5, PT ;  /* 0x000000050400720c */ /* 0x000fe20003f26270 */
[----:B---3--:R-:W-:Y:S01]  /*12730*/  @!P3 IMAD.MOV.U32 R22, RZ, RZ, c[0x0][0x198] ;  /* 0x00006600ff16b624 */ /* 0x008fe200078e00ff */
[----:B------:R-:W-:Y:S01]  /*12740*/  SHF.R.S32.HI R238, RZ, 0x2, R238 ;  /* 0x00000002ffee7819 */ /* 0x000fe200000114ee */
[----:B------:R2:W-:Y:S01]  /*12750*/  @!P4 LDGSTS.E.BYPASS.LTC128B.128 [R233+0x4800], [R12.64] ;  /* 0x048000000ce9cfae */ /* 0x0005e2000b901d46 */
[----:B------:R-:W-:-:S02]  /*12760*/  @!P2 IMAD.MOV.U32 R20, RZ, RZ, c[0x0][0x198] ;  /* 0x00006600ff14a624 */ /* 0x000fc400078e00ff */
[--C-:B------:R-:W-:Y:S01]  /*12770*/  @!P3 IMAD.WIDE.U32 R22, R22, 0x60, R236.reuse ;  /* 0x000000601616b825 */ /* 0x100fe200078e00ec */
[----:B------:R2:W-:Y:S01]  /*12780*/  @!P4 LDGSTS.E.BYPASS.LTC128B.128 [R233+0x8800], [R12.64+0x80] ;  /* 0x088000800ce9cfae */ /* 0x0005e2000b901d46 */
[----:B------:R-:W-:Y:S02]  /*12790*/  @!P5 LEA R24, P4, R7, R236, 0x6 ;  /* 0x000000ec0718d211 */ /* 0x000fe400078830ff */
[----:B------:R-:W-:Y:S01]  /*127a0*/  @!P2 IMAD.WIDE.U32 R20, R20, 0xa0, R236 ;  /* 0x000000a01414a825 */ /* 0x000fe200078e00ec */
[----:B------:R-:W-:Y:S02]  /*127b0*/  IADD3 R59, R59, 0x1, R238 ;  /* 0x000000013b3b7810 */ /* 0x000fe40007ffe0ee */
        /* <DEDUP_REMOVED lines=8> */
[----:B------:R-:W-:Y:S02]  /*12840*/  @!P0 IMAD.MOV.U32 R7, RZ, RZ, c[0x0][0x19c] ;  /* 0x00006700ff078624 */ /* 0x000fe400078e00ff */
        /* <DEDUP_REMOVED lines=58> */
[----:B------:R-:W-:-:S05]  /*12bf0*/  @!P2 IMAD.IADD R19, R19, 0x1, R6 ;  /* 0x000000011313a824 */ /* 0x000fca00078e0206 */
        /* <DEDUP_REMOVED lines=104> */
[----:B------:R-:W-:Y:S04]  /*13280*/  LDSM.16.M88.4 R92, [R226] ;  /* 0x00000000e25c783b */ /* 0x000fe80000000200 */
[----:B------:R-:W3:Y:S01]  /*13290*/  LDSM.16.M88.4 R36, [R225+0x4000] ;  /* 0x00400000e124783b */ /* 0x000ee20000000200 */
[----:B------:R-:W-:Y:S01]  /*132a0*/  @P1 IADD3 R223, R0, -0x20, RZ ;  /* 0xffffffe000df1810 */ /* 0x000fe20007ffe0ff */
[----:B------:R-:W-:Y:S02]  /*132b0*/  IMAD.MOV.U32 R0, RZ, RZ, 0x40 ;  /* 0x00000040ff007424 */ /* 0x000fe400078e00ff */
[----:B------:R-:W4:Y:S01]  /*132c0*/  LDSM.16.M88.4 R28, [R225+0x4800] ;  /* 0x00480000e11c783b */ /* 0x000f220000000200 */
[C---:B------:R-:W-:Y:S02]  /*132d0*/  IADD3 R215, R223.reuse, 0x800, RZ ;  /* 0x00000800dfd77810 */ /* 0x040fe40007ffe0ff */
[----:B------:R-:W-:Y:S01]  /*132e0*/  SEL R0, R0, 0xffffffc0, !P2 ;  /* 0xffffffc000007807 */ /* 0x000fe20005000000 */
[----:B--2---:R-:W2:Y:S01]  /*132f0*/  LDSM.16.M88.4 R20, [R225+0x5000] ;  /* 0x00500000e114783b */ /* 0x004ea20000000200 */
[----:B------:R-:W-:-:S02]  /*13300*/  IADD3 R214, R223, 0x1000, RZ ;  /* 0x00001000dfd67810 */ /* 0x000fc40007ffe0ff */
[----:B------:R-:W-:Y:S01]  /*13310*/  IADD3 R213, R223, 0x1800, RZ ;  /* 0x00001800dfd57810 */ /* 0x000fe20007ffe0ff */
[----:B-1----:R-:W1:Y:S01]  /*13320*/  LDSM.16.M88.4 R12, [R225+0x5800] ;  /* 0x00580000e10c783b */ /* 0x002e620000000200 */
[----:B------:R-:W-:Y:S01]  /*13330*/  IMAD.IADD R219, R225, 0x1, R0 ;  /* 0x00000001e1db7824 */ /* 0x000fe200078e0200 */
[C---:B------:R-:W-:Y:S01]  /*13340*/  IADD3 R212, R223.reuse, 0x2000, RZ ;  /* 0x00002000dfd47810 */ /* 0x040fe20007ffe0ff */
[----:B------:R-:W-:Y:S01]  /*13350*/  IMAD.IADD R208, R0, 0x1, R223 ;  /* 0x0000000100d07824 */ /* 0x000fe200078e02df */
[----:B------:R-:W5:Y:S01]  /*13360*/  LDSM.16.M88.4 R84, [R225+0x6000] ;  /* 0x00600000e154783b */ /* 0x000f620000000200 */
[----:B------:R-:W-:Y:S02]  /*13370*/  LOP3.LUT R0, R4, R125, RZ, 0xfc, !PT ;  /* 0x0000007d04007212 */ /* 0x000fe400078efcff */
        /* <DEDUP_REMOVED lines=8> */
[C---:B------:R-:W-:Y:S02]  /*13400*/  IADD3 R205, R223.reuse, 0x5000, RZ ;  /* 0x00005000dfcd7810 */ /* 0x040fe40007ffe0ff */
[C---:B------:R-:W-:Y:S01]  /*13410*/  IADD3 R204, R223.reuse, 0x5800, RZ ;  /* 0x00005800dfcc7810 */ /* 0x040fe20007ffe0ff */
[----:B------:R-:W-:Y:S01]  /*13420*/  LDSM.16.M88.4 R108, [R224] ;  /* 0x00000000e06c783b */ /* 0x000fe20000000200 */
[----:B------:R-:W-:-:S02]  /*13430*/  IADD3 R203, R223, 0x6000, RZ ;  /* 0x00006000dfcb7810 */ /* 0x000fc40007ffe0ff */
[C---:B------:R-:W-:Y:S01]  /*13440*/  IADD3 R202, R223.reuse, 0x6800, RZ ;  /* 0x00006800dfca7810 */ /* 0x040fe20007ffe0ff */
[----:B------:R-:W1:Y:S01]  /*13450*/  LDSM.16.M88.4 R88, [R223] ;  /* 0x00000000df58783b */ /* 0x000e620000000200 */
[C---:B------:R-:W-:Y:S02]  /*13460*/  IADD3 R201, R223.reuse, 0x7000, RZ ;  /* 0x00007000dfc97810 */ /* 0x040fe40007ffe0ff */
[----:B------:R-:W-:Y:S01]  /*13470*/  IADD3 R200, R223, 0x7800, RZ ;  /* 0x00007800dfc87810 */ /* 0x000fe20007ffe0ff */
[----:B------:R-:W1:Y:S01]  /*13480*/  LDSM.16.M88.4 R48, [R223+0x800] ;  /* 0x00080000df30783b */ /* 0x000e620000000200 */
[C---:B---3--:R-:W-:Y:S03]  /*13490*/  HMMA.16816.F32 R40, R92.reuse, R36, RZ ;  /* 0x000000245c28723c */ /* 0x048fe600000018ff */
[----:B------:R-:W3:Y:S04]  /*134a0*/  LDSM.16.M88.4 R44, [R223+0x1000] ;  /* 0x00100000df2c783b */ /* 0x000ee80000000200 */
[----:B------:R-:W1:Y:S01]  /*134b0*/  LDSM.16.M88.4 R96, [R223+0x1800] ;  /* 0x00180000df60783b */ /* 0x000e620000000200 */
        /* <DEDUP_REMOVED lines=8> */
[----:B------:R-:W0:Y:S01]  /*13540*/  LDGDEPBAR ;  /* 0x00000000000079af */ /* 0x000e220000000000 */
[C---:B------:R-:W-:Y:S08]  /*13550*/  HMMA.16816.F32 R28, R92.reuse, R30, RZ ;  /* 0x0000001e5c1c723c */ /* 0x040ff000000018ff */
[C---:B------:R-:W-:Y:S08]  /*13560*/  HMMA.16816.F32 R20, R92.reuse, R22, RZ ;  /* 0x000000165c14723c */ /* 0x040ff000000018ff */
[C---:B-1----:R-:W-:Y:S08]  /*13570*/  HMMA.16816.F32 R16, R92.reuse, R12, RZ ;  /* 0x0000000c5c10723c */ /* 0x042ff000000018ff */
        /* <DEDUP_REMOVED lines=18> */
[----:B------:R-:W2:Y:S07]  /*136a0*/  LDSM.16.M88.4 R44, [R222] ;  /* 0x00000000de2c783b */ /* 0x000eae0000000200 */
[C---:B------:R-:W-:Y:S08]  /*136b0*/  HMMA.16816.F32 R16, R108.reuse, R96, R16 ;  /* 0x000000606c10723c */ /* 0x040ff00000001810 */
[C---:B------:R-:W-:Y:S01]  /*136c0*/  HMMA.16816.F32 R12, R108.reuse, R98, R12 ;  /* 0x000000626c0c723c */ /* 0x040fe2000000180c */
[----:B------:R-:W3:Y:S07]  /*136d0*/  LDSM.16.M88.4 R96, [R219+0x6000] ;  /* 0x00600000db60783b */ /* 0x000eee0000000200 */
[C---:B-1----:R-:W-:Y:S08]  /*136e0*/  HMMA.16816.F32 R80, R108.reuse, R92, R80 ;  /* 0x0000005c6c50723c */ /* 0x042ff00000001850 */
[C---:B------:R-:W-:Y:S01]  /*136f0*/  HMMA.16816.F32 R76, R108.reuse, R94, R76 ;  /* 0x0000005e6c4c723c */ /* 0x040fe2000000184c */
[----:B------:R-:W1:Y:S07]  /*13700*/  LDSM.16.M88.4 R92, [R219+0x6800] ;  /* 0x00680000db5c783b */ /* 0x000e6e0000000200 */
[C---:B------:R-:W-:Y:S08]  /*13710*/  HMMA.16816.F32 R8, R108.reuse, R120, R8 ;  /* 0x000000786c08723c */ /* 0x040ff00000001808 */
[----:B------:R-:W-:Y:S08]  /*13720*/  HMMA.16816.F32 R84, R108, R122, R84 ;  /* 0x0000007a6c54723c */ /* 0x000ff00000001854 */
[C---:B--2---:R-:W-:Y:S08]  /*13730*/  HMMA.16816.F32 R32, R44.reuse, R88, R32 ;  /* 0x000000582c20723c */ /* 0x044ff00000001820 */
[C---:B------:R-:W-:Y:S01]  /*13740*/  HMMA.16816.F32 R28, R44.reuse, R90, R28 ;  /* 0x0000005a2c1c723c */ /* 0x040fe2000000181c */
[----:B------:R-:W2:Y:S07]  /*13750*/  LDSM.16.M88.4 R88, [R219+0x7000] ;  /* 0x00700000db58783b */ /* 0x000eae0000000200 */
        /* <DEDUP_REMOVED lines=9> */
[----:B------:R-:W2:Y:S03]  /*137f0*/  LDSM.16.M88.4 R108, [R208+0x800] ;  /* 0x00080000d06c783b */ /* 0x000ea60000000200 */
[C---:B------:R-:W-:Y:S08]  /*13800*/  HMMA.16816.F32 R40, R44.reuse, R104, R40 ;  /* 0x000000682c28723c */ /* 0x040ff00000001828 */
        /* <DEDUP_REMOVED lines=13> */
[----:B------:R-:W-:Y:S07]  /*138e0*/  LDSM.16.M88.4 R88, [R208+0x3000] ;  /* 0x00300000d058783b */ /* 0x000fee0000000200 */
[C---:B----4-:R-:W-:Y:S08]  /*138f0*/  HMMA.16816.F32 R64, R44.reuse, R48, R64 ;  /* 0x000000302c40723c */ /* 0x050ff00000001840 */
[----:B------:R-:W-:Y:S01]  /*13900*/  HMMA.16816.F32 R60, R44, R50, R60 ;  /* 0x000000322c3c723c */ /* 0x000fe2000000183c */
[----:B------:R-:W-:Y:S04]  /*13910*/  LDSM.16.M88.4 R48, [R226+0x2000] ;  /* 0x00200000e230783b */ /* 0x000fe80000000200 */
[----:B------:R-:W2:Y:S03]  /*13920*/  LDSM.16.M88.4 R44, [R225+0x8000] ;  /* 0x00800000e12c783b */ /* 0x000ea60000000200 */
        /* <DEDUP_REMOVED lines=10> */
[C---:B-1----:R-:W-:Y:S08]  /*139d0*/  HMMA.16816.F32 R80, R116.reuse, R92, R80 ;  /* 0x0000005c7450723c */ /* 0x042ff00000001850 */
        /* <DEDUP_REMOVED lines=8> */
[C---:B------:R-:W-:Y:S08]  /*13a60*/  HMMA.16816.F32 R84, R116.reuse, R98, R84 ;  /* 0x000000627454723c */ /* 0x040ff00000001854 */
[C---:B------:R-:W-:Y:S08]  /*13a70*/  HMMA.16816.F32 R72, R116.reuse, R88, R72 ;  /* 0x000000587448723c */ /* 0x040ff00000001848 */
[----:B------:R-:W-:Y:S01]  /*13a80*/  HMMA.16816.F32 R96, R116, R90, R68 ;  /* 0x0000005a7460723c */ /* 0x000fe20000001844 */
[----:B------:R-:W-:Y:S04]  /*13a90*/  LDSM.16.M88.4 R68, [R222+0x2000] ;  /* 0x00200000de44783b */ /* 0x000fe80000000200 */
[----:B------:R-:W2:Y:S03]  /*13aa0*/  LDSM.16.M88.4 R88, [R219+0x8000] ;  /* 0x00800000db58783b */ /* 0x000ea60000000200 */
[----:B---3--:R-:W-:Y:S08]  /*13ab0*/  HMMA.16816.F32 R36, R8, R106, R36 ;  /* 0x0000006a0824723c */ /* 0x008ff00000001824 */
[----:B-1----:R-:W-:Y:S08]  /*13ac0*/  HMMA.16816.F32 R32, R48, R92, R32 ;  /* 0x0000005c3020723c */ /* 0x002ff00000001820 */
[----:B------:R-:W-:Y:S01]  /*13ad0*/  HMMA.16816.F32 R120, R8, R104, R40 ;  /* 0x000000680878723c */ /* 0x000fe20000001828 */
[----:B------:R-:W-:Y:S04]  /*13ae0*/  LDSM.16.M88.4 R40, [R221+0x2000] ;  /* 0x00200000dd28783b */ /* 0x000fe80000000200 */
[----:B------:R-:W-:Y:S03]  /*13af0*/  LDSM.16.M88.4 R104, [R219+0x8800] ;  /* 0x00880000db68783b */ /* 0x000fe60000000200 */
[C---:B----4-:R-:W-:Y:S08]  /*13b00*/  HMMA.16816.F32 R64, R116.reuse, R100, R64 ;  /* 0x000000647440723c */ /* 0x050ff00000001840 */
[----:B------:R-:W-:Y:S01]  /*13b10*/  HMMA.16816.F32 R100, R116, R102, R60 ;  /* 0x000000667464723c */ /* 0x000fe2000000183c */
[----:B------:R-:W1:Y:S04]  /*13b20*/  LDSM.16.M88.4 R60, [R208+0x4000] ;  /* 0x00400000d03c783b */ /* 0x000e680000000200 */
[----:B------:R-:W3:Y:S03]  /*13b30*/  LDSM.16.M88.4 R116, [R225+0x9800] ;  /* 0x00980000e174783b */ /* 0x000ee60000000200 */
[----:B--2---:R-:W-:Y:S08]  /*13b40*/  HMMA.16816.F32 R36, R68, R90, R36 ;  /* 0x0000005a4424723c */ /* 0x004ff00000001824 */
[----:B------:R-:W-:Y:S08]  /*13b50*/  HMMA.16816.F32 R32, R8, R44, R32 ;  /* 0x0000002c0820723c */ /* 0x000ff00000001820 */
[----:B------:R-:W-:Y:S01]  /*13b60*/  HMMA.16816.F32 R120, R68, R88, R120 ;  /* 0x000000584478723c */ /* 0x000fe20000001878 */
[----:B------:R-:W-:Y:S07]  /*13b70*/  LDSM.16.M88.4 R88, [R208+0x4800] ;  /* 0x00480000d058783b */ /* 0x000fee0000000200 */
        /* <DEDUP_REMOVED lines=8> */
[----:B------:R-:W1:Y:S07]  /*13c00*/  LDSM.16.M88.4 R60, [R223+0x5800] ;  /* 0x00580000df3c783b */ /* 0x000e6e0000000200 */
[----:B------:R-:W-:Y:S01]  /*13c10*/  HMMA.16816.F32 R28, R8, R46, R28 ;  /* 0x0000002e081c723c */ /* 0x000fe2000000181c */
[----:B------:R-:W5:Y:S01]  /*13c20*/  LDSM.16.M88.4 R44, [R219+0x9000] ;  /* 0x00900000db2c783b */ /* 0x000f620000000200 */
[----:B------:R-:W-:-:S06]  /*13c30*/  FMUL.FTZ R36, R36, c[0x0][0x2ec] ;  /* 0x0000bb0024247a20 */ /* 0x000fcc0000410000 */
[----:B---3--:R-:W-:Y:S08]  /*13c40*/  HMMA.16816.F32 R16, R48, R116, R16 ;  /* 0x000000743010723c */ /* 0x008ff00000001810 */
[----:B--2---:R-:W-:Y:S01]  /*13c50*/  HMMA.16816.F32 R20, R8, R94, R20 ;  /* 0x0000005e0814723c */ /* 0x004fe20000001814 */
[----:B------:R-:W-:Y:S02]  /*13c60*/  FMUL.FTZ R117, R123, c[0x0][0x2ec] ;  /* 0x0000bb007b757a20 */ /* 0x000fe40000410000 */
[----:B------:R-:W-:-:S02]  /*13c70*/  FMUL.FTZ R116, R121, c[0x0][0x2ec] ;  /* 0x0000bb0079747a20 */ /* 0x000fc40000410000 */
[----:B------:R-:W-:Y:S02]  /*13c80*/  FMUL.FTZ R6, R120, c[0x0][0x2ec] ;  /* 0x0000bb0078067a20 */ /* 0x000fe40000410000 */
[----:B------:R-:W2:Y:S01]  /*13c90*/  MUFU.TANH R117, R117 ;  /* 0x0000007500757308 */ /* 0x000ea20000002400 */
[----:B------:R-:W-:Y:S01]  /*13ca0*/  HMMA.16816.F32 R32, R40, R88, R32 ;  /* 0x000000582820723c */ /* 0x000fe20000001820 */
[----:B------:R-:W-:-:S06]  /*13cb0*/  FMUL.FTZ R122, R122, c[0x0][0x2ec] ;  /* 0x0000bb007a7a7a20 */ /* 0x000fcc0000410000 */
[----:B------:R3:W-:Y:S01]  /*13cc0*/  MUFU.TANH R88, R36 ;  /* 0x0000002400587308 */ /* 0x0007e20000002400 */
[----:B----4-:R-:W-:Y:S01]  /*13cd0*/  HMMA.16816.F32 R108, R48, R112, R108 ;  /* 0x00000070306c723c */ /* 0x010fe2000000186c */
[----:B------:R-:W-:-:S06]  /*13ce0*/  FMUL.FTZ R89, R37, c[0x0][0x2ec] ;  /* 0x0000bb0025597a20 */ /* 0x000fcc0000410000 */
[----:B------:R-:W-:Y:S01]  /*13cf0*/  FMUL.FTZ R112, R38, c[0x0][0x2ec] ;  /* 0x0000bb0026707a20 */ /* 0x000fe20000410000 */
[----:B------:R-:W-:Y:S01]  /*13d00*/  HMMA.16816.F32 R24, R8, R92, R24 ;  /* 0x0000005c0818723c */ /* 0x000fe20000001818 */
[----:B------:R-:W-:Y:S01]  /*13d10*/  FMUL.FTZ R113, R39, c[0x0][0x2ec] ;  /* 0x0000bb0027717a20 */ /* 0x000fe20000410000 */
[----:B------:R-:W-:Y:S01]  /*13d20*/  LDSM.16.M88.4 R92, [R225+0xa800] ;  /* 0x00a80000e15c783b */ /* 0x000fe20000000200 */
[----:B------:R-:W-:Y:S03]  /*13d30*/  MUFU.TANH R116, R116 ;  /* 0x0000007400747308 */ /* 0x000fe60000002400 */
[----:B---3--:R-:W3:Y:S02]  /*13d40*/  LDSM.16.M88.4 R36, [R219+0x9800] ;  /* 0x00980000db24783b */ /* 0x008ee40000000200 */
[----:B------:R-:W-:Y:S02]  /*13d50*/  HMMA.16816.F32 R28, R68, R106, R28 ;  /* 0x0000006a441c723c */ /* 0x000fe4000000181c */
[----:B------:R-:W4:Y:S01]  /*13d60*/  LDSM.16.M88.4 R104, [R208+0x5000] ;  /* 0x00500000d068783b */ /* 0x000f220000000200 */
[----:B------:R-:W2:Y:S05]  /*13d70*/  MUFU.TANH R112, R112 ;  /* 0x0000007000707308 */ /* 0x000eaa0000002400 */
[----:B-1----:R-:W-:Y:S03]  /*13d80*/  HMMA.16816.F32 R16, R8, R60, R16 ;  /* 0x0000003c0810723c */ /* 0x002fe60000001810 */
[----:B------:R-:W-:Y:S05]  /*13d90*/  MUFU.TANH R89, R89 ;  /* 0x0000005900597308 */ /* 0x000fea0000002400 */
[C---:B-----5:R-:W-:Y:S03]  /*13da0*/  HMMA.16816.F32 R20, R68.reuse, R46, R20 ;  /* 0x0000002e4414723c */ /* 0x060fe60000001814 */
[----:B------:R-:W-:Y:S05]  /*13db0*/  MUFU.TANH R113, R113 ;  /* 0x0000007100717308 */ /* 0x000fea0000002400 */
[----:B------:R-:W-:Y:S01]  /*13dc0*/  HMMA.16816.F32 R24, R68, R44, R24 ;  /* 0x0000002c4418723c */ /* 0x000fe20000001818 */
[----:B------:R-:W1:Y:S02]  /*13dd0*/  LDSM.16.M88.4 R44, [R208+0x5800] ;  /* 0x00580000d02c783b */ /* 0x000e640000000200 */
[----:B------:R-:W-:Y:S05]  /*13de0*/  MUFU.TANH R6, R6 ;  /* 0x0000000600067308 */ /* 0x000fea0000002400 */
[----:B------:R-:W-:Y:S08]  /*13df0*/  HMMA.16816.F32 R12, R48, R118, R12 ;  /* 0x00000076300c723c */ /* 0x000ff0000000180c */
[----:B---3--:R-:W-:Y:S08]  /*13e00*/  HMMA.16816.F32 R16, R68, R36, R16 ;  /* 0x000000244410723c */ /* 0x008ff00000001810 */
[----:B----4-:R-:W-:Y:S08]  /*13e10*/  HMMA.16816.F32 R20, R40, R106, R20 ;  /* 0x0000006a2814723c */ /* 0x010ff00000001814 */
[----:B------:R-:W-:Y:S01]  /*13e20*/  HMMA.16816.F32 R12, R8, R62, R12 ;  /* 0x0000003e080c723c */ /* 0x000fe2000000180c */
[----:B------:R-:W-:Y:S07]  /*13e30*/  LDSM.16.M88.4 R60, [R225+0xb000] ;  /* 0x00b00000e13c783b */ /* 0x000fee0000000200 */
[C---:B------:R-:W-:Y:S07]  /*13e40*/  HMMA.16816.F32 R28, R40.reuse, R90, R28 ;  /* 0x0000005a281c723c */ /* 0x040fee000000181c */
[----:B------:R-:W-:Y:S01]  /*13e50*/  FMUL.FTZ R91, R32, c[0x0][0x2ec] ;  /* 0x0000bb00205b7a20 */ /* 0x000fe20000410000 */
[----:B-1----:R-:W-:Y:S01]  /*13e60*/  HMMA.16816.F32 R16, R40, R44, R16 ;  /* 0x0000002c2810723c */ /* 0x002fe20000001810 */
[----:B------:R-:W-:-:S02]  /*13e70*/  FMUL.FTZ R175, R20, c[0x0][0x2ec] ;  /* 0x0000bb0014af7a20 */ /* 0x000fc40000410000 */
[----:B------:R-:W-:Y:S02]  /*13e80*/  FMUL.FTZ R140, R22, c[0x0][0x2ec] ;  /* 0x0000bb00168c7a20 */ /* 0x000fe40000410000 */
[----:B------:R-:W-:Y:S01]  /*13e90*/  FMUL.FTZ R138, R23, c[0x0][0x2ec] ;  /* 0x0000bb00178a7a20 */ /* 0x000fe20000410000 */
[----:B------:R-:W1:Y:S01]  /*13ea0*/  MUFU.TANH R91, R91 ;  /* 0x0000005b005b7308 */ /* 0x000e620000002400 */
[----:B------:R-:W-:Y:S01]  /*13eb0*/  FMUL.FTZ R44, R21, c[0x0][0x2ec] ;  /* 0x0000bb00152c7a20 */ /* 0x000fe20000410000 */
[----:B------:R-:W-:Y:S01]  /*13ec0*/  HMMA.16816.F32 R12, R68, R38, R12 ;  /* 0x00000026440c723c */ /* 0x000fe2000000180c */
[----:B------:R-:W3:Y:S01]  /*13ed0*/  LDSM.16.M88.4 R20, [R223+0x6800] ;  /* 0x00680000df14783b */ /* 0x000ee20000000200 */
[----:B------:R-:W-:-:S03]  /*13ee0*/  FMUL.FTZ R90, R33, c[0x0][0x2ec] ;  /* 0x0000bb00215a7a20 */ /* 0x000fc60000410000 */
[----:B------:R-:W-:Y:S01]  /*13ef0*/  LDSM.16.M88.4 R36, [R208+0x6000] ;  /* 0x00600000d024783b */ /* 0x000fe20000000200 */
[----:B------:R-:W-:Y:S02]  /*13f00*/  MUFU.TANH R175, R175 ;  /* 0x000000af00af7308 */ /* 0x000fe40000002400 */
[----:B------:R-:W-:Y:S01]  /*13f10*/  HMMA.16816.F32 R84, R48, R114, R84 ;  /* 0x000000723054723c */ /* 0x000fe20000001854 */
[----:B------:R-:W-:-:S05]  /*13f20*/  FMUL.FTZ R28, R28, c[0x0][0x2ec] ;  /* 0x0000bb001c1c7a20 */ /* 0x000fca0000410000 */
[----:B------:R-:W-:Y:S01]  /*13f30*/  MUFU.TANH R90, R90 ;  /* 0x0000005a005a7308 */ /* 0x000fe20000002400 */
[----:B------:R-:W-:Y:S01]  /*13f40*/  FMUL.FTZ R115, R34, c[0x0][0x2ec] ;  /* 0x0000bb0022737a20 */ /* 0x000fe20000410000 */
[----:B------:R-:W-:Y:S01]  /*13f50*/  HMMA.16816.F32 R80, R48, R92, R80 ;  /* 0x0000005c3050723c */ /* 0x000fe20000001850 */
[----:B------:R-:W-:Y:S02]  /*13f60*/  FMUL.FTZ R114, R35, c[0x0][0x2ec] ;  /* 0x0000bb0023727a20 */ /* 0x000fe40000410000 */
[----:B------:R-:W4:Y:S01]  /*13f70*/  LDSM.16.M88.4 R32, [R223+0x6000] ;  /* 0x00600000df20783b */ /* 0x000f220000000200 */
[----:B------:R-:W-:Y:S02]  /*13f80*/  FMUL.FTZ R16, R16, c[0x0][0x2ec] ;  /* 0x0000bb0010107a20 */ /* 0x000fe40000410000 */
[----:B------:R-:W-:Y:S01]  /*13f90*/  FMUL.FTZ R145, R17, c[0x0][0x2ec] ;  /* 0x0000bb0011917a20 */ /* 0x000fe20000410000 */
[----:B------:R-:W5:Y:S01]  /*13fa0*/  MUFU.TANH R115, R115 ;  /* 0x0000007300737308 */ /* 0x000f620000002400 */
[----:B------:R-:W-:Y:S01]  /*13fb0*/  FMUL.FTZ R156, R18, c[0x0][0x2ec] ;  /* 0x0000bb00129c7a20 */ /* 0x000fe20000410000 */
[----:B------:R-:W-:Y:S01]  /*13fc0*/  HMMA.16816.F32 R12, R40, R46, R12 ;  /* 0x0000002e280c723c */ /* 0x000fe2000000180c */
[----:B------:R-:W-:-:S02]  /*13fd0*/  FMUL.FTZ R146, R19, c[0x0][0x2ec] ;  /* 0x0000bb0013927a20 */ /* 0x000fc40000410000 */
[----:B------:R-:W-:Y:S02]  /*13fe0*/  FMUL.FTZ R92, R29, c[0x0][0x2ec] ;  /* 0x0000bb001d5c7a20 */ /* 0x000fe40000410000 */
[----:B------:R-:W-:Y:S01]  /*13ff0*/  FMUL.FTZ R93, R30, c[0x0][0x2ec] ;  /* 0x0000bb001e5d7a20 */ /* 0x000fe20000410000 */
[----:B------:R1:W-:Y:S01]  /*14000*/  MUFU.TANH R45, R16 ;  /* 0x00000010002d7308 */ /* 0x0003e20000002400 */
[----:B------:R-:W-:Y:S01]  /*14010*/  IMAD.IADD R47, R3, 0x1, R134 ;  /* 0x00000001032f7824 */ /* 0x000fe200078e0286 */
[----:B------:R-:W-:Y:S04]  /*14020*/  HMMA.16816.F32 R24, R40, R104, R24 ;  /* 0x000000682818723c */ /* 0x000fe80000001818 */
[----:B------:R-:W-:Y:S02]  /*14030*/  IADD3 R4, R47, 0x8, RZ ;  /* 0x000000082f047810 */ /* 0x000fe40007ffe0ff */
[----:B------:R2:W2:Y:S01]  /*14040*/  MUFU.TANH R104, R28 ;  /* 0x0000001c00687308 */ /* 0x0004a20000002400 */
[----:B------:R-:W-:Y:S01]  /*14050*/  FMUL.FTZ R105, R31, c[0x0][0x2ec] ;  /* 0x0000bb001f697a20 */ /* 0x000fe20000410000 */
[----:B------:R-:W-:Y:S01]  /*14060*/  HMMA.16816.F32 R76, R48, R94, R76 ;  /* 0x0000005e304c723c */ /* 0x000fe2000000184c */
[----:B-1----:R-:W1:Y:S05]  /*14070*/  LDSM.16.M88.4 R16, [R219+0xa800] ;  /* 0x00a80000db10783b */ /* 0x002e6a0000000200 */
[----:B------:R-:W1:Y:S02]  /*14080*/  MUFU.TANH R114, R114 ;  /* 0x0000007200727308 */ /* 0x000e640000002400 */
[----:B---3--:R-:W-:Y:S01]  /*14090*/  HMMA.16816.F32 R80, R8, R20, R80 ;  /* 0x000000140850723c */ /* 0x008fe20000001850 */
[----:B------:R-:W-:-:S02]  /*140a0*/  FMUL.FTZ R12, R12, c[0x0][0x2ec] ;  /* 0x0000bb000c0c7a20 */ /* 0x000fc40000410000 */
[----:B------:R-:W-:Y:S02]  /*140b0*/  FMUL.FTZ R135, R13, c[0x0][0x2ec] ;  /* 0x0000bb000d877a20 */ /* 0x000fe40000410000 */
[----:B------:R-:W-:Y:S01]  /*140c0*/  FMUL.FTZ R154, R14, c[0x0][0x2ec] ;  /* 0x0000bb000e9a7a20 */ /* 0x000fe20000410000 */
[----:B--2---:R-:W2:Y:S01]  /*140d0*/  LDSM.16.M88.4 R28, [R219+0xa000] ;  /* 0x00a00000db1c783b */ /* 0x004ea20000000200 */
[----:B------:R3:W-:Y:S01]  /*140e0*/  MUFU.TANH R143, R12 ;  /* 0x0000000c008f7308 */ /* 0x0007e20000002400 */
[----:B------:R-:W-:Y:S01]  /*140f0*/  FMUL.FTZ R106, R24, c[0x0][0x2ec] ;  /* 0x0000bb00186a7a20 */ /* 0x000fe20000410000 */
[----:B------:R-:W-:Y:S01]  /*14100*/  HMMA.16816.F32 R72, R48, R60, R72 ;  /* 0x0000003c3048723c */ /* 0x000fe20000001848 */
[----:B------:R-:W-:Y:S02]  /*14110*/  FMUL.FTZ R177, R25, c[0x0][0x2ec] ;  /* 0x0000bb0019b17a20 */ /* 0x000fe40000410000 */
[----:B------:R-:W-:Y:S02]  /*14120*/  FMUL.FTZ R94, R26, c[0x0][0x2ec] ;  /* 0x0000bb001a5e7a20 */ /* 0x000fe40000410000 */
[----:B------:R-:W-:Y:S01]  /*14130*/  FMUL.FTZ R178, R27, c[0x0][0x2ec] ;  /* 0x0000bb001bb27a20 */ /* 0x000fe20000410000 */
[----:B------:R-:W1:Y:S01]  /*14140*/  MUFU.TANH R92, R92 ;  /* 0x0000005c005c7308 */ /* 0x000e620000002400 */
[----:B------:R-:W-:Y:S01]  /*14150*/  LDSM.16.M88.4 R24, [R225+0xb800] ;  /* 0x00b80000e118783b */ /* 0x000fe20000000200 */
[----:B----4-:R-:W-:Y:S01]  /*14160*/  HMMA.16816.F32 R108, R8, R32, R108 ;  /* 0x00000020086c723c */ /* 0x010fe2000000186c */
[----:B------:R-:W-:-:S02]  /*14170*/  FMUL.FTZ R148, R15, c[0x0][0x2ec] ;  /* 0x0000bb000f947a20 */ /* 0x000fc40000410000 */
[----:B---3--:R-:W-:Y:S03]  /*14180*/  LDSM.16.M88.4 R12, [R208+0x6800] ;  /* 0x00680000d00c783b */ /* 0x008fe60000000200 */
[----:B------:R-:W3:Y:S02]  /*14190*/  MUFU.TANH R105, R105 ;  /* 0x0000006900697308 */ /* 0x000ee40000002400 */
[C---:B------:R-:W-:Y:S01]  /*141a0*/  HMMA.16816.F32 R84, R8.reuse, R34, R84 ;  /* 0x000000220854723c */ /* 0x040fe20000001854 */
[----:B------:R-:W4:Y:S05]  /*141b0*/  LDSM.16.M88.4 R32, [R223+0x7000] ;  /* 0x00700000df20783b */ /* 0x000f2a0000000200 */
[----:B------:R-:W2:Y:S02]  /*141c0*/  MUFU.TANH R106, R106 ;  /* 0x0000006a006a7308 */ /* 0x000ea40000002400 */
[----:B------:R-:W-:Y:S01]  /*141d0*/  HMMA.16816.F32 R76, R8, R22, R76 ;  /* 0x00000016084c723c */ /* 0x000fe2000000184c */
[----:B------:R-:W3:Y:S05]  /*141e0*/  LDSM.16.M88.4 R20, [R219+0xb000] ;  /* 0x00b00000db14783b */ /* 0x000eea0000000200 */
[----:B------:R-:W2:Y:S02]  /*141f0*/  MUFU.TANH R94, R94 ;  /* 0x0000005e005e7308 */ /* 0x000ea40000002400 */
[----:B-1----:R-:W-:Y:S07]  /*14200*/  HMMA.16816.F32 R80, R68, R16, R80 ;  /* 0x000000104450723c */ /* 0x002fee0000001850 */
[----:B------:R-:W-:Y:S01]  /*14210*/  IADD3 R17, R58, R59, -R230 ;  /* 0x0000003b3a117210 */ /* 0x000fe20007ffe8e6 */
[----:B------:R-:W-:Y:S01]  /*14220*/  HMMA.16816.F32 R96, R48, R62, R96 ;  /* 0x0000003e3060723c */ /* 0x000fe20000001860 */
[----:B------:R-:W-:Y:S01]  /*14230*/  IADD3 R16, R47, 0x1, RZ ;  /* 0x000000012f107810 */ /* 0x000fe20007ffe0ff */
[----:B------:R-:W1:Y:S01]  /*14240*/  MUFU.TANH R93, R93 ;  /* 0x0000005d005d7308 */ /* 0x000e620000002400 */
[----:B------:R-:W-:-:S04]  /*14250*/  IADD3 R17, R17, c[0x0][0x2e8], RZ ;  /* 0x0000ba0011117a10 */ /* 0x000fc80007ffe0ff */
[C---:B------:R-:W-:Y:S01]  /*14260*/  IADD3 R133, R17.reuse, 0x8, RZ ;  /* 0x0000000811857810 */ /* 0x040fe20007ffe0ff */
[C---:B------:R-:W-:Y:S01]  /*14270*/  HMMA.16816.F32 R76, R68.reuse, R18, R76 ;  /* 0x00000012444c723c */ /* 0x040fe2000000184c */
[-C--:B------:R-:W-:Y:S01]  /*14280*/  IMNMX R2, R17, R58.reuse, PT ;  /* 0x0000003a11027217 */ /* 0x080fe20003800200 */
[----:B------:R-:W1:Y:S01]  /*14290*/  MUFU.TANH R178, R178 ;  /* 0x000000b200b27308 */ /* 0x000e620000002400 */
[----:B------:R-:W-:Y:S02]  /*142a0*/  IMNMX R133, R133, R58, PT ;  /* 0x0000003a85857217 */ /* 0x000fe40003800200 */
[CC--:B------:R-:W-:Y:S02]  /*142b0*/  ISETP.GE.AND P1, PT, R16.reuse, R2.reuse, PT ;  /* 0x000000021000720c */ /* 0x0c0fe40003f26270 */
[-C--:B------:R-:W-:Y:S01]  /*142c0*/  ISETP.GE.AND P0, PT, R16, R133.reuse, PT ;  /* 0x000000851000720c */ /* 0x080fe20003f06270 */
[----:B--2---:R-:W-:Y:S01]  /*142d0*/  HMMA.16816.F32 R108, R68, R28, R108 ;  /* 0x0000001c446c723c */ /* 0x004fe2000000186c */
[----:B------:R-:W2:Y:S01]  /*142e0*/  LDSM.16.M88.4 R16, [R223+0x7800] ;  /* 0x00780000df10783b */ /* 0x000ea20000000200 */
[C---:B------:R-:W-:Y:S01]  /*142f0*/  ISETP.GE.AND P2, PT, R4.reuse, R2, PT ;  /* 0x000000020400720c */ /* 0x040fe20003f46270 */
[----:B------:R-:W1:Y:S01]  /*14300*/  MUFU.TANH R177, R177 ;  /* 0x000000b100b17308 */ /* 0x000e620000002400 */
[----:B------:R-:W-:-:S02]  /*14310*/  ISETP.GE.AND P3, PT, R4, R133, PT ;  /* 0x000000850400720c */ /* 0x000fc40003f66270 */
[----:B------:R-:W-:Y:S02]  /*14320*/  FSEL R4, R117, -INF , !P0 ;  /* 0xff80000075047808 */ /* 0x000fe40004000000 */
[----:B----4-:R-:W-:Y:S01]  /*14330*/  HMMA.16816.F32 R72, R8, R32, R72 ;  /* 0x000000200848723c */ /* 0x010fe20000001848 */
[----:B------:R-:W-:Y:S02]  /*14340*/  FSEL R112, R112, -INF , !P3 ;  /* 0xff80000070707808 */ /* 0x000fe40005800000 */
[----:B------:R-:W4:Y:S05]  /*14350*/  MUFU.TANH R140, R140 ;  /* 0x0000008c008c7308 */ /* 0x000f2a0000002400 */
[----:B------:R-:W-:Y:S03]  /*14360*/  HMMA.16816.F32 R64, R48, R24, R64 ;  /* 0x000000183040723c */ /* 0x000fe60000001840 */
[----:B------:R-:W1:Y:S05]  /*14370*/  MUFU.TANH R138, R138 ;  /* 0x0000008a008a7308 */ /* 0x000e6a0000002400 */
[----:B------:R-:W-:Y:S03]  /*14380*/  HMMA.16816.F32 R80, R40, R12, R80 ;  /* 0x0000000c2850723c */ /* 0x000fe60000001850 */
[----:B------:R-:W1:Y:S04]  /*14390*/  MUFU.TANH R156, R156 ;  /* 0x0000009c009c7308 */ /* 0x000e680000002400 */
[C---:B------:R-:W-:Y:S01]  /*143a0*/  IADD3 R12, R47.reuse, 0x9, RZ ;  /* 0x000000092f0c7810 */ /* 0x040fe20007ffe0ff */
[----:B------:R-:W-:Y:S01]  /*143b0*/  HMMA.16816.F32 R100, R48, R26, R100 ;  /* 0x0000001a3064723c */ /* 0x000fe20000001864 */
[----:B------:R-:W1:Y:S01]  /*143c0*/  LDSM.16.M88.4 R24, [R208+0x7000] ;  /* 0x00700000d018783b */ /* 0x000e620000000200 */
[----:B------:R-:W-:Y:S01]  /*143d0*/  IADD3 R13, R47, 0x10, RZ ;  /* 0x000000102f0d7810 */ /* 0x000fe20007ffe0ff */
[----:B------:R-:W1:Y:S01]  /*143e0*/  MUFU.TANH R44, R44 ;  /* 0x0000002c002c7308 */ /* 0x000e620000002400 */
[----:B------:R-:W-:-:S02]  /*143f0*/  ISETP.GE.AND P4, PT, R12, R2, PT ;  /* 0x000000020c00720c */ /* 0x000fc40003f86270 */
[-C--:B------:R-:W-:Y:S02]  /*14400*/  ISETP.GE.AND P5, PT, R12, R133.reuse, PT ;  /* 0x000000850c00720c */ /* 0x080fe40003fa6270 */
[----:B------:R-:W-:Y:S01]  /*14410*/  IADD3 R12, R47, 0x11, RZ ;  /* 0x000000112f0c7810 */ /* 0x000fe20007ffe0ff */
[C---:B------:R-:W-:Y:S01]  /*14420*/  HMMA.16816.F32 R84, R68.reuse, R30, R84 ;  /* 0x0000001e4454723c */ /* 0x040fe20000001854 */
[----:B------:R-:W-:Y:S01]  /*14430*/  FSEL R49, R88, -INF , !P2 ;  /* 0xff80000058317808 */ /* 0x000fe20005000000 */
[----:B------:R-:W1:Y:S01]  /*14440*/  MUFU.TANH R146, R146 ;  /* 0x0000009200927308 */ /* 0x000e620000002400 */
[-C--:B------:R-:W-:Y:S02]  /*14450*/  ISETP.GE.AND P6, PT, R13, R2.reuse, PT ;  /* 0x000000020d00720c */ /* 0x080fe40003fc6270 */
[CC--:B------:R-:W-:Y:S02]  /*14460*/  ISETP.GE.AND P2, PT, R12.reuse, R2.reuse, PT ;  /* 0x000000020c00720c */ /* 0x0c0fe40003f46270 */
[-C--:B------:R-:W-:Y:S01]  /*14470*/  ISETP.GE.AND P0, PT, R12, R133.reuse, PT ;  /* 0x000000850c00720c */ /* 0x080fe20003f06270 */
[----:B---3--:R-:W-:Y:S01]  /*14480*/  HMMA.16816.F32 R72, R68, R20, R72 ;  /* 0x000000144448723c */ /* 0x008fe20000001848 */
[----:B------:R-:W-:Y:S01]  /*14490*/  IADD3 R12, R47, 0x19, RZ ;  /* 0x000000192f0c7810 */ /* 0x000fe20007ffe0ff */
[----:B------:R-:W-:Y:S01]  /*144a0*/  MUFU.TANH R135, R135 ;  /* 0x0000008700877308 */ /* 0x000fe20000002400 */
[----:B------:R-:W-:Y:S01]  /*144b0*/  FSEL R51, R116, -INF , !P1 ;  /* 0xff80000074337808 */ /* 0x000fe20004800000 */
[----:B------:R-:W-:Y:S01]  /*144c0*/  FMUL.FTZ R80, R80, c[0x0][0x2ec] ;  /* 0x0000bb0050507a20 */ /* 0x000fe20000410000 */
[----:B------:R-:W-:Y:S01]  /*144d0*/  ISETP.GE.AND P1, PT, R13, R133, PT ;  /* 0x000000850d00720c */ /* 0x000fe20003f26270 */
[----:B------:R-:W-:Y:S01]  /*144e0*/  FMUL.FTZ R83, R83, c[0x0][0x2ec] ;  /* 0x0000bb0053537a20 */ /* 0x000fe20000410000 */
[----:B------:R-:W-:Y:S01]  /*144f0*/  IADD3 R13, R47, 0x18, RZ ;  /* 0x000000182f0d7810 */ /* 0x000fe20007ffe0ff */
[----:B------:R-:W-:Y:S01]  /*14500*/  HMMA.16816.F32 R108, R40, R36, R108 ;  /* 0x00000024286c723c */ /* 0x000fe2000000186c */
[----:B------:R-:W-:Y:S01]  /*14510*/  FSEL R91, R91, -INF , !P6 ;  /* 0xff8000005b5b7808 */ /* 0x000fe20007000000 */
[----:B------:R-:W3:Y:S01]  /*14520*/  MUFU.TANH R154, R154 ;  /* 0x0000009a009a7308 */ /* 0x000ee20000002400 */
[-C--:B------:R-:W-:Y:S01]  /*14530*/  ISETP.GE.AND P6, PT, R12, R2.reuse, PT ;  /* 0x000000020c00720c */ /* 0x080fe20003fc6270 */
[----:B------:R-:W-:Y:S01]  /*14540*/  FMUL.FTZ R81, R81, c[0x0][0x2ec] ;  /* 0x0000bb0051517a20 */ /* 0x000fe20000410000 */
[----:B------:R-:W-:Y:S01]  /*14550*/  ISETP.GE.AND P3, PT, R13, R2, PT ;  /* 0x000000020d00720c */ /* 0x000fe20003f66270 */
[----:B------:R-:W-:Y:S01]  /*14560*/  FMUL.FTZ R82, R82, c[0x0][0x2ec] ;  /* 0x0000bb0052527a20 */ /* 0x000fe20000410000 */
[----:B------:R-:W-:Y:S01]  /*14570*/  P2R R20, PR, RZ, 0x40 ;  /* 0x00000040ff147803 */ /* 0x000fe20000000000 */
[----:B------:R-:W-:Y:S01]  /*14580*/  HMMA.16816.F32 R96, R8, R34, R96 ;  /* 0x000000220860723c */ /* 0x000fe20000001860 */
[----:B------:R-:W-:Y:S01]  /*14590*/  IADD3 R21, R47, 0x20, RZ ;  /* 0x000000202f157810 */ /* 0x000fe20007ffe0ff */
[----:B------:R-:W1:Y:S01]  /*145a0*/  MUFU.TANH R148, R148 ;  /* 0x0000009400947308 */ /* 0x000e620000002400 */
[----:B------:R-:W-:-:S02]  /*145b0*/  FSEL R89, R89, -INF , !P4 ;  /* 0xff80000059597808 */ /* 0x000fc40006000000 */
[----:B------:R-:W-:Y:S02]  /*145c0*/  FSEL R46, R113, -INF , !P5 ;  /* 0xff800000712e7808 */ /* 0x000fe40006800000 */
[-C--:B------:R-:W-:Y:S01]  /*145d0*/  ISETP.GE.AND P5, PT, R13, R133.reuse, PT ;  /* 0x000000850d00720c */ /* 0x080fe20003fa6270 */
[----:B--2---:R-:W-:Y:S01]  /*145e0*/  HMMA.16816.F32 R64, R8, R16, R64 ;  /* 0x000000100840723c */ /* 0x004fe20000001840 */
[----:B-----5:R-:W-:Y:S01]  /*145f0*/  FSEL R36, R115, -INF , !P1 ;  /* 0xff80000073247808 */ /* 0x020fe20004800000 */
[----:B------:R-:W2:Y:S01]  /*14600*/  MUFU.TANH R145, R145 ;  /* 0x0000009100917308 */ /* 0x000ea20000002400 */
[-C--:B------:R-:W-:Y:S02]  /*14610*/  ISETP.GE.AND P4, PT, R12, R133.reuse, PT ;  /* 0x000000850c00720c */ /* 0x080fe40003f86270 */
[----:B------:R-:W-:Y:S02]  /*14620*/  FSEL R35, R104, -INF , !P3 ;  /* 0xff80000068237808 */ /* 0x000fe40005800000 */
[----:B------:R-:W-:Y:S01]  /*14630*/  IADD3 R17, R47, 0x21, RZ ;  /* 0x000000212f117810 */ /* 0x000fe20007ffe0ff */
[C---:B------:R-:W-:Y:S01]  /*14640*/  HMMA.16816.F32 R76, R40.reuse, R14, R76 ;  /* 0x0000000e284c723c */ /* 0x040fe2000000184c */
[----:B------:R-:W5:Y:S01]  /*14650*/  LDSM.16.M88.4 R12, [R219+0xb800] ;  /* 0x00b80000db0c783b */ /* 0x000f620000000200 */
[CC--:B------:R-:W-:Y:S01]  /*14660*/  ISETP.GE.AND P6, PT, R21.reuse, R2.reuse, PT ;  /* 0x000000021500720c */ /* 0x0c0fe20003fc6270 */
[----:B------:R-:W-:Y:S01]  /*14670*/  FMUL.FTZ R110, R110, c[0x0][0x2ec] ;  /* 0x0000bb006e6e7a20 */ /* 0x000fe20000410000 */
[-C--:B------:R-:W-:Y:S01]  /*14680*/  ISETP.GE.AND P1, PT, R21, R133.reuse, PT ;  /* 0x000000851500720c */ /* 0x080fe20003f26270 */
[----:B------:R-:W-:Y:S01]  /*14690*/  FMUL.FTZ R108, R108, c[0x0][0x2ec] ;  /* 0x0000bb006c6c7a20 */ /* 0x000fe20000410000 */
[----:B------:R-:W-:Y:S01]  /*146a0*/  ISETP.NE.AND P3, PT, R20, RZ, PT ;  /* 0x000000ff1400720c */ /* 0x000fe20003f65270 */
[----:B------:R-:W2:Y:S01]  /*146b0*/  MUFU.TANH R176, R110 ;  /* 0x0000006e00b07308 */ /* 0x000ea20000002400 */
[----:B------:R-:W-:Y:S01]  /*146c0*/  IADD3 R21, R47, 0x28, RZ ;  /* 0x000000282f157810 */ /* 0x000fe20007ffe0ff */
[C---:B------:R-:W-:Y:S01]  /*146d0*/  HMMA.16816.F32 R84, R40.reuse, R38, R84 ;  /* 0x000000262854723c */ /* 0x040fe20000001854 */
[----:B------:R-:W-:Y:S01]  /*146e0*/  FSEL R33, R90, -INF , !P2 ;  /* 0xff8000005a217808 */ /* 0x000fe20005000000 */
[----:B------:R-:W-:Y:S01]  /*146f0*/  FMUL.FTZ R111, R111, c[0x0][0x2ec] ;  /* 0x0000bb006f6f7a20 */ /* 0x000fe20000410000 */
[----:B------:R-:W-:Y:S01]  /*14700*/  FSEL R16, R114, -INF , !P0 ;  /* 0xff80000072107808 */ /* 0x000fe20004000000 */
[----:B------:R-:W-:Y:S01]  /*14710*/  FMUL.FTZ R109, R109, c[0x0][0x2ec] ;  /* 0x0000bb006d6d7a20 */ /* 0x000fe20000410000 */
[C---:B------:R-:W-:Y:S01]  /*14720*/  ISETP.GE.AND P2, PT, R17.reuse, R2, PT ;  /* 0x000000021100720c */ /* 0x040fe20003f46270 */
[----:B------:R-:W2:Y:S01]  /*14730*/  MUFU.TANH R161, R108 ;  /* 0x0000006c00a17308 */ /* 0x000ea20000002400 */
[----:B------:R-:W-:Y:S01]  /*14740*/  ISETP.GE.AND P0, PT, R17, R133, PT ;  /* 0x000000851100720c */ /* 0x000fe20003f06270 */
[----:B-1----:R-:W-:Y:S01]  /*14750*/  HMMA.16816.F32 R72, R40, R24, R72 ;  /* 0x000000182848723c */ /* 0x002fe20000001848 */
[----:B------:R-:W-:-:S02]  /*14760*/  FSEL R17, R92, -INF , !P3 ;  /* 0xff8000005c117808 */ /* 0x000fc40005800000 */
[-C--:B------:R-:W-:Y:S02]  /*14770*/  ISETP.GE.AND P3, PT, R21, R2.reuse, PT ;  /* 0x000000021500720c */ /* 0x080fe40003f66270 */
[----:B------:R-:W-:Y:S01]  /*14780*/  FSEL R32, R105, -INF , !P4 ;  /* 0xff80000069207808 */ /* 0x000fe20006000000 */
[----:B------:R-:W1:Y:S01]  /*14790*/  MUFU.TANH R160, R111 ;  /* 0x0000006f00a07308 */ /* 0x000e620000002400 */
[-C--:B------:R-:W-:Y:S01]  /*147a0*/  ISETP.GE.AND P4, PT, R21, R133.reuse, PT ;  /* 0x000000851500720c */ /* 0x080fe20003f86270 */
[----:B------:R-:W-:Y:S01]  /*147b0*/  HMMA.16816.F32 R96, R68, R22, R96 ;  /* 0x000000164460723c */ /* 0x000fe20000001860 */
[----:B------:R-:W-:Y:S01]  /*147c0*/  IADD3 R20, R47, 0x29, RZ ;  /* 0x000000292f147810 */ /* 0x000fe20007ffe0ff */
[----:B------:R-:W-:Y:S01]  /*147d0*/  FMUL.FTZ R76, R76, c[0x0][0x2ec] ;  /* 0x0000bb004c4c7a20 */ /* 0x000fe20000410000 */
[----:B------:R-:W-:Y:S01]  /*147e0*/  P2R R21, PR, RZ, 0x8 ;  /* 0x00000008ff157803 */ /* 0x000fe20000000000 */
[----:B------:R-:W-:Y:S01]  /*147f0*/  FMUL.FTZ R77, R77, c[0x0][0x2ec] ;  /* 0x0000bb004d4d7a20 */ /* 0x000fe20000410000 */
[----:B------:R-:W-:Y:S01]  /*14800*/  FSEL R39, R106, -INF , !P6 ;  /* 0xff8000006a277808 */ /* 0x000fe20007000000 */
[----:B------:R-:W1:Y:S01]  /*14810*/  MUFU.TANH R155, R109 ;  /* 0x0000006d009b7308 */ /* 0x000e620000002400 */
[----:B------:R-:W-:Y:S01]  /*14820*/  FSEL R38, R94, -INF , !P1 ;  /* 0xff8000005e267808 */ /* 0x000fe20004800000 */
[----:B------:R-:W-:Y:S01]  /*14830*/  HMMA.16816.F32 R100, R8, R18, R100 ;  /* 0x000000120864723c */ /* 0x000fe20000001864 */
[-C--:B------:R-:W-:Y:S01]  /*14840*/  ISETP.GE.AND P6, PT, R20, R2.reuse, PT ;  /* 0x000000021400720c */ /* 0x080fe20003fc6270 */
[----:B------:R-:W-:Y:S01]  /*14850*/  FMUL.FTZ R86, R86, c[0x0][0x2ec] ;  /* 0x0000bb0056567a20 */ /* 0x000fe20000410000 */
[----:B------:R-:W-:Y:S01]  /*14860*/  ISETP.NE.AND P1, PT, R21, RZ, PT ;  /* 0x000000ff1500720c */ /* 0x000fe20003f25270 */
[----:B------:R-:W-:Y:S01]  /*14870*/  FMUL.FTZ R85, R85, c[0x0][0x2ec] ;  /* 0x0000bb0055557a20 */ /* 0x000fe20000410000 */
[-C--:B------:R-:W-:Y:S01]  /*14880*/  ISETP.GE.AND P3, PT, R20, R133.reuse, PT ;  /* 0x000000851400720c */ /* 0x080fe20003f66270 */
[----:B------:R-:W-:Y:S01]  /*14890*/  FMUL.FTZ R87, R87, c[0x0][0x2ec] ;  /* 0x0000bb0057577a20 */ /* 0x000fe20000410000 */
[----:B------:R-:W-:Y:S01]  /*148a0*/  IADD3 R20, R47, 0x31, RZ ;  /* 0x000000312f147810 */ /* 0x000fe20007ffe0ff */
[----:B-----5:R-:W-:Y:S01]  /*148b0*/  HMMA.16816.F32 R28, R68, R12, R64 ;  /* 0x0000000c441c723c */ /* 0x020fe20000001840 */
[----:B------:R-:W-:Y:S01]  /*148c0*/  FSEL R175, R175, -INF , !P1 ;  /* 0xff800000afaf7808 */ /* 0x000fe20004800000 */
[----:B------:R-:W5:Y:S01]  /*148d0*/  MUFU.TANH R164, R86 ;  /* 0x0000005600a47308 */ /* 0x000f620000002400 */
[----:B------:R-:W-:Y:S01]  /*148e0*/  IADD3 R21, R47, 0x30, RZ ;  /* 0x000000302f157810 */ /* 0x000fe20007ffe0ff */
[----:B------:R-:W-:Y:S01]  /*148f0*/  FMUL.FTZ R84, R84, c[0x0][0x2ec] ;  /* 0x0000bb0054547a20 */ /* 0x000fe20000410000 */
[-C--:B------:R-:W-:Y:S01]  /*14900*/  ISETP.GE.AND P1, PT, R20, R2.reuse, PT ;  /* 0x000000021400720c */ /* 0x080fe20003f26270 */
[----:B------:R-:W-:Y:S01]  /*14910*/  FMUL.FTZ R74, R74, c[0x0][0x2ec] ;  /* 0x0000bb004a4a7a20 */ /* 0x000fe20000410000 */
[----:B------:R-:W-:Y:S01]  /*14920*/  FSEL R34, R93, -INF , !P5 ;  /* 0xff8000005d227808 */ /* 0x000fe20006800000 */
[----:B------:R-:W-:Y:S01]  /*14930*/  HMMA.16816.F32 R96, R40, R26, R96 ;  /* 0x0000001a2860723c */ /* 0x000fe20000001860 */
[----:B------:R-:W-:Y:S01]  /*14940*/  FSEL R178, R178, -INF , !P0 ;  /* 0xff800000b2b27808 */ /* 0x000fe20004000000 */
[----:B------:R-:W1:Y:S01]  /*14950*/  MUFU.TANH R159, R85 ;  /* 0x00000055009f7308 */ /* 0x000e620000002400 */
[----:B------:R-:W-:Y:S01]  /*14960*/  P2R R24, PR, RZ, 0x2 ;  /* 0x00000002ff187803 */ /* 0x000fe20000000000 */
[----:B------:R-:W-:Y:S01]  /*14970*/  FMUL.FTZ R78, R78, c[0x0][0x2ec] ;  /* 0x0000bb004e4e7a20 */ /* 0x000fe20000410000 */
[CC--:B------:R-:W-:Y:S01]  /*14980*/  ISETP.GE.AND P5, PT, R21.reuse, R2.reuse, PT ;  /* 0x000000021500720c */ /* 0x0c0fe20003fa6270 */
[----:B------:R-:W-:Y:S01]  /*14990*/  FMUL.FTZ R72, R72, c[0x0][0x2ec] ;  /* 0x0000bb0048487a20 */ /* 0x000fe20000410000 */
[-C--:B------:R-:W-:Y:S01]  /*149a0*/  ISETP.GE.AND P0, PT, R21, R133.reuse, PT ;  /* 0x000000851500720c */ /* 0x080fe20003f06270 */
[----:B------:R-:W-:Y:S01]  /*149b0*/  HMMA.16816.F32 R100, R68, R14, R100 ;  /* 0x0000000e4464723c */ /* 0x000fe20000001864 */
[----:B------:R-:W-:Y:S01]  /*149c0*/  ISETP.GE.AND P1, PT, R20, R133, PT ;  /* 0x000000851400720c */ /* 0x000fe20003f26270 */
[----:B------:R-:W1:Y:S01]  /*149d0*/  MUFU.TANH R174, R87 ;  /* 0x0000005700ae7308 */ /* 0x000e620000002400 */
[----:B------:R-:W1:Y:S01]  /*149e0*/  LDSM.16.M88.4 R20, [R208+0x7800] ;  /* 0x00780000d014783b */ /* 0x000e620000000200 */
[----:B------:R-:W-:Y:S01]  /*149f0*/  IADD3 R13, R47, 0x38, RZ ;  /* 0x000000382f0d7810 */ /* 0x000fe20007ffe0ff */
[----:B------:R-:W-:Y:S01]  /*14a00*/  FMUL.FTZ R79, R79, c[0x0][0x2ec] ;  /* 0x0000bb004f4f7a20 */ /* 0x000fe20000410000 */
[----:B------:R-:W-:Y:S01]  /*14a10*/  FSEL R177, R177, -INF , !P2 ;  /* 0xff800000b1b17808 */ /* 0x000fe20005000000 */
[----:B------:R-:W-:Y:S01]  /*14a20*/  FMUL.FTZ R75, R75, c[0x0][0x2ec] ;  /* 0x0000bb004b4b7a20 */ /* 0x000fe20000410000 */
[----:B----4-:R-:W-:Y:S01]  /*14a30*/  FSEL R140, R140, -INF , !P4 ;  /* 0xff8000008c8c7808 */ /* 0x010fe20006000000 */
[----:B------:R-:W-:Y:S01]  /*14a40*/  FMUL.FTZ R73, R73, c[0x0][0x2ec] ;  /* 0x0000bb0049497a20 */ /* 0x000fe20000410000 */
[----:B------:R-:W-:Y:S01]  /*14a50*/  IADD3 R12, R47, 0x39, RZ ;  /* 0x000000392f0c7810 */ /* 0x000fe20007ffe0ff */
[----:B------:R-:W4:Y:S01]  /*14a60*/  MUFU.TANH R157, R84 ;  /* 0x00000054009d7308 */ /* 0x000f220000002400 */
[----:B------:R-:W-:Y:S01]  /*14a70*/  ISETP.GE.AND P4, PT, R13, R2, PT ;  /* 0x000000020d00720c */ /* 0x000fe20003f86270 */
[----:B------:R-:W-:-:S04]  /*14a80*/  DEPBAR.LE SB0, 0x0 ;  /* 0x000080000000791a */ /* 0x000fc80000000000 */
[-C--:B------:R-:W-:Y:S01]  /*14a90*/  ISETP.GE.AND P2, PT, R13, R133.reuse, PT ;  /* 0x000000850d00720c */ /* 0x080fe20003f46270 */
        /* <DEDUP_REMOVED lines=9> */
[C---:B------:R-:W-:Y:S01]  /*14b30*/  ISETP.GE.AND P3, PT, R12.reuse, R2, PT ;  /* 0x000000020c00720c */ /* 0x040fe20003f66270 */
[----:B------:R-:W2:Y:S01]  /*14b40*/  MUFU.TANH R166, R83 ;  /* 0x0000005300a67308 */ /* 0x000ea20000002400 */
[----:B------:R-:W-:-:S02]  /*14b50*/  ISETP.GE.AND P0, PT, R12, R133, PT ;  /* 0x000000850c00720c */ /* 0x000fc40003f06270 */
[----:B------:R-:W-:Y:S02]  /*14b60*/  FSEL R146, R146, -INF , !P1 ;  /* 0xff80000092927808 */ /* 0x000fe40004800000 */
[----:B------:R-:W-:Y:S02]  /*14b70*/  ISETP.NE.AND P6, PT, R24, RZ, PT ;  /* 0x000000ff1800720c */ /* 0x000fe40003fc5270 */
[----:B------:R-:W-:Y:S01]  /*14b80*/  IADD3 R12, R47, 0x41, RZ ;  /* 0x000000412f0c7810 */ /* 0x000fe20007ffe0ff */
[----:B------:R-:W-:Y:S01]  /*14b90*/  MUFU.TANH R167, R81 ;  /* 0x0000005100a77308 */ /* 0x000fe20000002400 */
[----:B------:R-:W-:Y:S02]  /*14ba0*/  ISETP.GE.AND P1, PT, R13, R133, PT ;  /* 0x000000850d00720c */ /* 0x000fe40003f26270 */
[C---:B------:R-:W-:Y:S02]  /*14bb0*/  IADD3 R9, R47.reuse, 0x48, RZ ;  /* 0x000000482f097810 */ /* 0x040fe40007ffe0ff */
[----:B------:R-:W-:Y:S01]  /*14bc0*/  IADD3 R8, R47, 0x49, RZ ;  /* 0x000000492f087810 */ /* 0x000fe20007ffe0ff */
[----:B-1----:R-:W-:Y:S02]  /*14bd0*/  HMMA.16816.F32 R28, R40, R20, R28 ;  /* 0x00000014281c723c */ /* 0x002fe4000000181c */
[----:B------:R-:W1:Y:S01]  /*14be0*/  MUFU.TANH R172, R82 ;  /* 0x0000005200ac7308 */ /* 0x000e620000002400 */
[----:B------:R-:W-:-:S02]  /*14bf0*/  FSEL R67, R45, -INF , !P5 ;  /* 0xff8000002d437808 */ /* 0x000fc40006800000 */
[----:B---3--:R-:W-:Y:S02]  /*14c00*/  FSEL R154, R154, -INF , !P2 ;  /* 0xff8000009a9a7808 */ /* 0x008fe40005000000 */
[----:B------:R-:W-:Y:S02]  /*14c10*/  FSEL R135, R135, -INF , !P3 ;  /* 0xff80000087877808 */ /* 0x000fe40005800000 */
[----:B------:R-:W-:Y:S01]  /*14c20*/  FSEL R148, R148, -INF , !P0 ;  /* 0xff80000094947808 */ /* 0x000fe20004000000 */
[----:B------:R-:W3:Y:S01]  /*14c30*/  MUFU.TANH R165, R76 ;  /* 0x0000004c00a57308 */ /* 0x000ee20000002400 */
[----:B--2---:R-:W-:Y:S01]  /*14c40*/  FSEL R145, R145, -INF , !P6 ;  /* 0xff80000091917808 */ /* 0x004fe20007000000 */
[----:B------:R-:W-:Y:S01]  /*14c50*/  HMMA.16816.F32 R20, R40, R22, R100 ;  /* 0x000000162814723c */ /* 0x000fe20000001864 */
[----:B------:R-:W-:Y:S02]  /*14c60*/  ISETP.GE.AND P5, PT, R13, R2, PT ;  /* 0x000000020d00720c */ /* 0x000fe40003fa6270 */
[----:B------:R-:W-:-:S02]  /*14c70*/  FSEL R143, R143, -INF , !P4 ;  /* 0xff8000008f8f7808 */ /* 0x000fc40006000000 */
[-C--:B------:R-:W-:Y:S01]  /*14c80*/  ISETP.GE.AND P2, PT, R12, R133.reuse, PT ;  /* 0x000000850c00720c */ /* 0x080fe20003f46270 */
[----:B------:R-:W2:Y:S01]  /*14c90*/  MUFU.TANH R152, R74 ;  /* 0x0000004a00987308 */ /* 0x000ea20000002400 */
[CC--:B------:R-:W-:Y:S02]  /*14ca0*/  ISETP.GE.AND P3, PT, R9.reuse, R2.reuse, PT ;  /* 0x000000020900720c */ /* 0x0c0fe40003f66270 */
[-C--:B------:R-:W-:Y:S02]  /*14cb0*/  ISETP.GE.AND P0, PT, R9, R133.reuse, PT ;  /* 0x000000850900720c */ /* 0x080fe40003f06270 */
[----:B------:R-:W-:Y:S02]  /*14cc0*/  FSEL R176, R176, -INF , !P1 ;  /* 0xff800000b0b07808 */ /* 0x000fe40004800000 */
[-C--:B------:R-:W-:Y:S01]  /*14cd0*/  ISETP.GE.AND P4, PT, R12, R2.reuse, PT ;  /* 0x000000020c00720c */ /* 0x080fe20003f86270 */
[----:B------:R-:W-:Y:S01]  /*14ce0*/  MUFU.TANH R163, R77 ;  /* 0x0000004d00a37308 */ /* 0x000fe20000002400 */
[CC--:B------:R-:W-:Y:S01]  /*14cf0*/  ISETP.GE.AND P6, PT, R8.reuse, R2.reuse, PT ;  /* 0x000000020800720c */ /* 0x0c0fe20003fc6270 */
[----:B------:R-:W-:Y:S01]  /*14d00*/  FMUL.FTZ R31, R31, c[0x0][0x2ec] ;  /* 0x0000bb001f1f7a20 */ /* 0x000fe20000410000 */
[-C--:B------:R-:W-:Y:S01]  /*14d10*/  ISETP.GE.AND P1, PT, R8, R133.reuse, PT ;  /* 0x000000850800720c */ /* 0x080fe20003f26270 */
[----:B------:R-:W-:Y:S01]  /*14d20*/  FMUL.FTZ R28, R28, c[0x0][0x2ec] ;  /* 0x0000bb001c1c7a20 */ /* 0x000fe20000410000 */
[----:B------:R-:W-:Y:S01]  /*14d30*/  IADD3 R9, R47, 0x50, RZ ;  /* 0x000000502f097810 */ /* 0x000fe20007ffe0ff */
        /* <DEDUP_REMOVED lines=10> */
[----:B------:R-:W1:Y:S01]  /*14de0*/  MUFU.TANH R153, R72 ;  /* 0x0000004800997308 */ /* 0x000e620000002400 */
[----:B------:R-:W-:Y:S01]  /*14df0*/  ISETP.GE.AND P2, PT, R9, R133, PT ;  /* 0x000000850900720c */ /* 0x000fe20003f46270 */
[----:B------:R-:W-:Y:S01]  /*14e00*/  FMUL.FTZ R22, R22, c[0x0][0x2ec] ;  /* 0x0000bb0016167a20 */ /* 0x000fe20000410000 */
[----:B-----5:R-:W-:Y:S01]  /*14e10*/  FSEL R164, R164, -INF , !P0 ;  /* 0xff800000a4a47808 */ /* 0x020fe20004000000 */
[----:B------:R-:W-:Y:S01]  /*14e20*/  FMUL.FTZ R23, R23, c[0x0][0x2ec] ;  /* 0x0000bb0017177a20 */ /* 0x000fe20000410000 */
[----:B------:R-:W-:-:S02]  /*14e30*/  ISETP.GE.AND P4, PT, R8, R2, PT ;  /* 0x000000020800720c */ /* 0x000fc40003f86270 */
[----:B------:R-:W-:Y:S01]  /*14e40*/  ISETP.GE.AND P0, PT, R8, R133, PT ;  /* 0x000000850800720c */ /* 0x000fe20003f06270 */
[----:B------:R-:W5:Y:S01]  /*14e50*/  MUFU.TANH R158, R79 ;  /* 0x0000004f009e7308 */ /* 0x000f620000002400 */
[C---:B------:R-:W-:Y:S02]  /*14e60*/  IADD3 R9, R47.reuse, 0x58, RZ ;  /* 0x000000582f097810 */ /* 0x040fe40007ffe0ff */
[----:B------:R-:W-:Y:S02]  /*14e70*/  IADD3 R8, R47, 0x59, RZ ;  /* 0x000000592f087810 */ /* 0x000fe40007ffe0ff */
[----:B------:R-:W-:Y:S02]  /*14e80*/  FSEL R159, R159, -INF , !P6 ;  /* 0xff8000009f9f7808 */ /* 0x000fe40007000000 */
[----:B------:R-:W-:Y:S01]  /*14e90*/  FSEL R174, R174, -INF , !P1 ;  /* 0xff800000aeae7808 */ /* 0x000fe20004800000 */
[----:B------:R-:W1:Y:S01]  /*14ea0*/  MUFU.TANH R149, R96 ;  /* 0x0000006000957308 */ /* 0x000e620000002400 */
[----:B----4-:R-:W-:-:S02]  /*14eb0*/  FSEL R157, R157, -INF , !P3 ;  /* 0xff8000009d9d7808 */ /* 0x010fc40005800000 */
[CC--:B------:R-:W-:Y:S02]  /*14ec0*/  ISETP.GE.AND P6, PT, R9.reuse, R2.reuse, PT ;  /* 0x000000020900720c */ /* 0x0c0fe40003fc6270 */
[-C--:B------:R-:W-:Y:S02]  /*14ed0*/  ISETP.GE.AND P1, PT, R9, R133.reuse, PT ;  /* 0x000000850900720c */ /* 0x080fe40003f26270 */
[----:B------:R-:W-:Y:S01]  /*14ee0*/  FSEL R173, R173, -INF , !P5 ;  /* 0xff800000adad7808 */ /* 0x000fe20006800000 */
[----:B------:R-:W4:Y:S01]  /*14ef0*/  MUFU.TANH R147, R97 ;  /* 0x0000006100937308 */ /* 0x000f220000002400 */
[C---:B------:R-:W-:Y:S02]  /*14f00*/  ISETP.GE.AND P5, PT, R8.reuse, R2, PT ;  /* 0x000000020800720c */ /* 0x040fe40003fa6270 */
[----:B------:R-:W-:Y:S02]  /*14f10*/  ISETP.GE.AND P3, PT, R8, R133, PT ;  /* 0x000000850800720c */ /* 0x000fe40003f66270 */
[----:B------:R-:W-:-:S02]  /*14f20*/  IADD3 R9, R47, 0x60, RZ ;  /* 0x000000602f097810 */ /* 0x000fc40007ffe0ff */
[----:B------:R-:W-:Y:S01]  /*14f30*/  IADD3 R8, R47, 0x61, RZ ;  /* 0x000000612f087810 */ /* 0x000fe20007ffe0ff */
[----:B------:R-:W2:Y:S01]  /*14f40*/  MUFU.TANH R64, R31 ;  /* 0x0000001f00407308 */ /* 0x000ea20000002400 */
[----:B------:R-:W-:Y:S02]  /*14f50*/  FSEL R166, R166, -INF , !P0 ;  /* 0xff800000a6a67808 */ /* 0x000fe40004000000 */
[----:B-1----:R-:W-:Y:S02]  /*14f60*/  FSEL R172, R172, -INF , !P2 ;  /* 0xff800000acac7808 */ /* 0x002fe40005000000 */
[----:B------:R-:W-:Y:S02]  /*14f70*/  FSEL R167, R167, -INF , !P4 ;  /* 0xff800000a7a77808 */ /* 0x000fe40006000000 */
[----:B------:R-:W-:Y:S01]  /*14f80*/  ISETP.GE.AND P0, PT, R9, R133, PT ;  /* 0x000000850900720c */ /* 0x000fe20003f06270 */
[----:B------:R-:W1:Y:S01]  /*14f90*/  MUFU.TANH R150, R75 ;  /* 0x0000004b00967308 */ /* 0x000e620000002400 */
[----:B---3--:R-:W-:-:S02]  /*14fa0*/  FSEL R165, R165, -INF , !P6 ;  /* 0xff800000a5a57808 */ /* 0x008fc40007000000 */
[-C--:B------:R-:W-:Y:S02]  /*14fb0*/  ISETP.GE.AND P4, PT, R9, R2.reuse, PT ;  /* 0x000000020900720c */ /* 0x080fe40003f86270 */
[C---:B------:R-:W-:Y:S02]  /*14fc0*/  ISETP.GE.AND P6, PT, R8.reuse, R2, PT ;  /* 0x000000020800720c */ /* 0x040fe40003fc6270 */
[----:B------:R-:W-:Y:S01]  /*14fd0*/  ISETP.GE.AND P2, PT, R8, R133, PT ;  /* 0x000000850800720c */ /* 0x000fe20003f46270 */
[----:B------:R-:W3:Y:S01]  /*14fe0*/  MUFU.TANH R151, R73 ;  /* 0x0000004900977308 */ /* 0x000ee20000002400 */
[C---:B------:R-:W-:Y:S02]  /*14ff0*/  IADD3 R10, R47.reuse, 0x70, RZ ;  /* 0x000000702f0a7810 */ /* 0x040fe40007ffe0ff */
[C---:B------:R-:W-:Y:S02]  /*15000*/  IADD3 R9, R47.reuse, 0x68, RZ ;  /* 0x000000682f097810 */ /* 0x040fe40007ffe0ff */
[----:B------:R-:W-:-:S02]  /*15010*/  IADD3 R8, R47, 0x69, RZ ;  /* 0x000000692f087810 */ /* 0x000fc40007ffe0ff */
[----:B--2---:R-:W-:Y:S01]  /*15020*/  FSEL R152, R152, -INF , !P0 ;  /* 0xff80000098987808 */ /* 0x004fe20004000000 */
[----:B------:R-:W2:Y:S01]  /*15030*/  MUFU.TANH R144, R98 ;  /* 0x0000006200907308 */ /* 0x000ea20000002400 */
[----:B------:R-:W-:Y:S02]  /*15040*/  FSEL R162, R162, -INF , !P1 ;  /* 0xff800000a2a27808 */ /* 0x000fe40004800000 */
[----:B------:R-:W-:Y:S02]  /*15050*/  FSEL R163, R163, -INF , !P5 ;  /* 0xff800000a3a37808 */ /* 0x000fe40006800000 */
[----:B------:R-:W-:Y:S02]  /*15060*/  FSEL R153, R153, -INF , !P4 ;  /* 0xff80000099997808 */ /* 0x000fe40006000000 */
[-C--:B------:R-:W-:Y:S01]  /*15070*/  ISETP.GE.AND P0, PT, R10, R2.reuse, PT ;  /* 0x000000020a00720c */ /* 0x080fe20003f06270 */
[----:B------:R-:W1:Y:S01]  /*15080*/  MUFU.TANH R141, R28 ;  /* 0x0000001c008d7308 */ /* 0x000e620000002400 */
[----:B------:R-:W-:-:S02]  /*15090*/  ISETP.GE.AND P5, PT, R9, R2, PT ;  /* 0x000000020900720c */ /* 0x000fc40003fa6270 */
[C---:B------:R-:W-:Y:S02]  /*150a0*/  ISETP.GE.AND P4, PT, R8.reuse, R2, PT ;  /* 0x000000020800720c */ /* 0x040fe40003f86270 */
[-C--:B------:R-:W-:Y:S02]  /*150b0*/  ISETP.GE.AND P1, PT, R8, R133.reuse, PT ;  /* 0x000000850800720c */ /* 0x080fe40003f26270 */
[----:B-----5:R-:W-:Y:S01]  /*150c0*/  FSEL R158, R158, -INF , !P3 ;  /* 0xff8000009e9e7808 */ /* 0x020fe20005800000 */
[----:B------:R-:W5:Y:S01]  /*150d0*/  MUFU.TANH R142, R99 ;  /* 0x00000063008e7308 */ /* 0x000f620000002400 */
[----:B------:R-:W-:Y:S02]  /*150e0*/  IADD3 R8, R47, 0x71, RZ ;  /* 0x000000712f087810 */ /* 0x000fe40007ffe0ff */
[----:B------:R-:W-:Y:S02]  /*150f0*/  ISETP.GE.AND P3, PT, R9, R133, PT ;  /* 0x000000850900720c */ /* 0x000fe40003f66270 */
[----:B------:R-:W-:-:S02]  /*15100*/  P2R R9, PR, RZ, 0x1 ;  /* 0x00000001ff097803 */ /* 0x000fc40000000000 */
[----:B------:R-:W-:Y:S01]  /*15110*/  FSEL R149, R149, -INF , !P5 ;  /* 0xff80000095957808 */ /* 0x000fe20006800000 */
[----:B------:R-:W-:Y:S01]  /*15120*/  MUFU.TANH R139, R29 ;  /* 0x0000001d008b7308 */ /* 0x000fe20000002400 */
[----:B------:R-:W-:Y:S02]  /*15130*/  ISETP.GE.AND P5, PT, R8, R133, PT ;  /* 0x000000850800720c */ /* 0x000fe40003fa6270 */
[----:B----4-:R-:W-:Y:S02]  /*15140*/  FSEL R147, R147, -INF , !P4 ;  /* 0xff80000093937808 */ /* 0x010fe40006000000 */
[----:B------:R-:W-:Y:S02]  /*15150*/  ISETP.NE.AND P4, PT, R9, RZ, PT ;  /* 0x000000ff0900720c */ /* 0x000fe40003f85270 */
[----:B------:R-:W-:Y:S01]  /*15160*/  FSEL R64, R64, -INF , !P5 ;  /* 0xff80000040407808 */ /* 0x000fe20006800000 */
[----:B------:R-:W4:Y:S01]  /*15170*/  MUFU.TANH R66, R30 ;  /* 0x0000001e00427308 */ /* 0x000f220000002400 */
[----:B-1----:R-:W-:-:S02]  /*15180*/  FSEL R150, R150, -INF , !P2 ;  /* 0xff80000096967808 */ /* 0x002fc40005000000 */
[----:B------:R-:W-:Y:S02]  /*15190*/  ISETP.GT.AND P5, PT, R239, R228, PT ;  /* 0x000000e4ef00720c */ /* 0x000fe40003fa4270 */
[----:B------:R-:W-:Y:S02]  /*151a0*/  ISETP.GE.AND P2, PT, R8, R2, PT ;  /* 0x000000020800720c */ /* 0x000fe40003f46270 */
[----:B------:R-:W-:Y:S01]  /*151b0*/  IADD3 R8, R47, 0x78, RZ ;  /* 0x000000782f087810 */ /* 0x000fe20007ffe0ff */
[----:B------:R-:W1:Y:S01]  /*151c0*/  MUFU.TANH R137, R20 ;  /* 0x0000001400897308 */ /* 0x000e620000002400 */
[----:B---3--:R-:W-:Y:S02]  /*151d0*/  FSEL R151, R151, -INF , !P6 ;  /* 0xff80000097977808 */ /* 0x008fe40007000000 */
[----:B--2---:R-:W-:Y:S02]  /*151e0*/  FSEL R144, R144, -INF , !P3 ;  /* 0xff80000090907808 */ /* 0x004fe40005800000 */
[----:B------:R-:W-:-:S02]  /*151f0*/  ISETP.GE.AND P0, PT, R10, R133, PT ;  /* 0x000000850a00720c */ /* 0x000fc40003f06270 */
[CC--:B------:R-:W-:Y:S01]  /*15200*/  ISETP.GE.AND P6, PT, R8.reuse, R2.reuse, PT ;  /* 0x000000020800720c */ /* 0x0c0fe20003fc6270 */
[----:B------:R-:W2:Y:S01]  /*15210*/  MUFU.TANH R9, R122 ;  /* 0x0000007a00097308 */ /* 0x000ea20000002400 */
[----:B------:R-:W-:Y:S02]  /*15220*/  ISETP.GE.AND P3, PT, R8, R133, PT ;  /* 0x000000850800720c */ /* 0x000fe40003f66270 */
[----:B------:R-:W-:Y:S02]  /*15230*/  IADD3 R8, R47, 0x79, RZ ;  /* 0x000000792f087810 */ /* 0x000fe40007ffe0ff */
[----:B------:R-:W-:Y:S02]  /*15240*/  FSEL R141, R141, -INF , !P4 ;  /* 0xff8000008d8d7808 */ /* 0x000fe40006000000 */
[----:B-----5:R-:W-:Y:S01]  /*15250*/  FSEL R142, R142, -INF , !P1 ;  /* 0xff8000008e8e7808 */ /* 0x020fe20004800000 */
[----:B------:R-:W3:Y:S01]  /*15260*/  MUFU.TANH R65, R21 ;  /* 0x0000001500417308 */ /* 0x000ee20000002400 */
[----:B------:R-:W-:Y:S01]  /*15270*/  BAR.SYNC.DEFER_BLOCKING 0x0 ;  /* 0x0000000000007b1d */ /* 0x000fe20000010000 */
[----:B------:R-:W-:-:S02]  /*15280*/  ISETP.GE.AND P4, PT, R47, R2, PT ;  /* 0x000000022f00720c */ /* 0x000fc40003f86270 */
[----:B----4-:R-:W-:Y:S02]  /*15290*/  FSEL R66, R66, -INF , !P0 ;  /* 0xff80000042427808 */ /* 0x010fe40004000000 */
[----:B------:R-:W-:Y:S02]  /*152a0*/  FSEL R139, R139, -INF , !P2 ;  /* 0xff8000008b8b7808 */ /* 0x000fe40005000000 */
[----:B------:R-:W4:Y:S01]  /*152b0*/  MUFU.TANH R62, R22 ;  /* 0x00000016003e7308 */ /* 0x000f220000002400 */
[-C--:B------:R-:W-:Y:S02]  /*152c0*/  ISETP.GE.AND P1, PT, R47, R133.reuse, PT ;  /* 0x000000852f00720c */ /* 0x080fe40003f26270 */
[C---:B------:R-:W-:Y:S02]  /*152d0*/  ISETP.GE.AND P2, PT, R8.reuse, R2, PT ;  /* 0x000000020800720c */ /* 0x040fe40003f46270 */
[----:B------:R-:W-:Y:S02]  /*152e0*/  ISETP.GE.AND P0, PT, R8, R133, PT ;  /* 0x000000850800720c */ /* 0x000fe40003f06270 */
[----:B------:R-:W-:Y:S01]  /*152f0*/  FSEL R8, R6, -INF , !P4 ;  /* 0xff80000006087808 */ /* 0x000fe20006000000 */
[----:B------:R-:W5:Y:S01]  /*15300*/  MUFU.TANH R60, R23 ;  /* 0x00000017003c7308 */ /* 0x000f620000002400 */
[----:B-1----:R-:W-:-:S02]  /*15310*/  FSEL R137, R137, -INF , !P6 ;  /* 0xff80000089897808 */ /* 0x002fc40007000000 */
[----:B--2---:R-:W-:Y:S02]  /*15320*/  FSEL R6, R9, -INF , !P1 ;  /* 0xff80000009067808 */ /* 0x004fe40004800000 */
[----:B---3--:R-:W-:Y:S02]  /*15330*/  FSEL R65, R65, -INF , !P2 ;  /* 0xff80000041417808 */ /* 0x008fe40005000000 */
[----:B----4-:R-:W-:Y:S02]  /*15340*/  FSEL R62, R62, -INF , !P3 ;  /* 0xff8000003e3e7808 */ /* 0x010fe40005800000 */
[----:B-----5:R-:W-:Y:S01]  /*15350*/  FSEL R60, R60, -INF , !P0 ;  /* 0xff8000003c3c7808 */ /* 0x020fe20004000000 */
        /* <DEDUP_REMOVED lines=61> */
.L_x_3984:
[----:B------:R-:W-:-:S05]  /*15730*/  IMAD.MOV.U32 R3, RZ, RZ, c[0x0][0x198] ;  /* 0x00006600ff037624 */ /* 0x000fca00078e00ff */
[----:B------:R-:W-:-:S04]  /*15740*/  LEA R3, -R3, RZ, 0x7 ;  /* 0x000000ff03037211 */ /* 0x000fc800078e39ff */
[----:B------:R-:W-:Y:S02]  /*15750*/  SHF.R.S32.HI R10, RZ, 0x1f, R3 ;  /* 0x0000001fff0a7819 */ /* 0x000fe40000011403 */
.L_x_3985:
        /* <DEDUP_REMOVED lines=44> */
.L_x_3983:
        /* <DEDUP_REMOVED lines=88> */
[----:B------:R-:W-:Y:S02]  /*15fa0*/  FSEL R136, R136, RZ, P0 ;  /* 0x000000ff88887208 */ /* 0x000fe40000000000 */
[----:B------:R-:W-:-:S03]  /*15fb0*/  FSETP.NEU.FTZ.AND P0, PT, R3, -INF , PT ;  /* 0xff8000000300780b */ /* 0x000fc60003f1d000 */
[--C-:B------:R-:W-:Y:S01]  /*15fc0*/  FFMA.FTZ R54, R49, c[0x0][0x23c], -R136.reuse ;  /* 0x00008f0031367a23 */ /* 0x100fe20000010888 */
[----:B------:R-:W-:Y:S01]  /*15fd0*/  FSEL R63, R63, RZ, P0 ;  /* 0x000000ff3f3f7208 */ /* 0x000fe20000000000 */
[--C-:B------:R-:W-:Y:S02]  /*15fe0*/  FFMA.FTZ R57, R8, c[0x0][0x23c], -R136.reuse ;  /* 0x00008f0008397a23 */ /* 0x100fe40000010888 */
[--C-:B------:R-:W-:Y:S01]  /*15ff0*/  FFMA.FTZ R56, R51, c[0x0][0x23c], -R136.reuse ;  /* 0x00008f0033387a23 */ /* 0x100fe20000010888 */
[----:B------:R-:W-:Y:S01]  /*16000*/  LDSM.16.MT88.4 R8, [R220+0x10800] ;  /* 0x01080000dc08783b */ /* 0x000fe20000004200 */
[----:B------:R-:W-:Y:S01]  /*16010*/  FFMA.FTZ R49, R89, c[0x0][0x23c], -R136 ;  /* 0x00008f0059317a23 */ /* 0x000fe20000010888 */
[----:B------:R-:W-:Y:S01]  /*16020*/  MUFU.EX2 R54, R54 ;  /* 0x0000003600367308 */ /* 0x000fe20000000800 */
[--C-:B------:R-:W-:Y:S02]  /*16030*/  FFMA.FTZ R61, R6, c[0x0][0x23c], -R63.reuse ;  /* 0x00008f00063d7a23 */ /* 0x100fe4000001083f */
        /* <DEDUP_REMOVED lines=12> */
[--C-:B------:R-:W-:Y:S01]  /*16100*/  FFMA.FTZ R45, R34, c[0x0][0x23c], -R63.reuse ;  /* 0x00008f00222d7a23 */ /* 0x100fe2000001083f */
[----:B------:R-:W5:Y:S01]  /*16110*/  LDSM.16.MT88.4 R16, [R217+0xc800] ;  /* 0x00c80000d910783b */ /* 0x000f620000004200 */
[--C-:B------:R-:W-:Y:S01]  /*16120*/  FFMA.FTZ R42, R32, c[0x0][0x23c], -R63.reuse ;  /* 0x00008f00202a7a23 */ /* 0x100fe2000001083f */
[----:B------:R-:W3:Y:S01]  /*16130*/  MUFU.EX2 R49, R49 ;  /* 0x0000003100317308 */ /* 0x000ee20000000800 */
[--C-:B------:R-:W-:Y:S01]  /*16140*/  FFMA.FTZ R43, R39, c[0x0][0x23c], -R136.reuse ;  /* 0x00008f00272b7a23 */ /* 0x100fe20000010888 */
[----:B------:R-:W1:Y:S01]  /*16150*/  LDSM.16.MT88.4 R32, [R218+0x10800] ;  /* 0x01080000da20783b */ /* 0x000e620000004200 */
[----:B------:R-:W-:Y:S02]  /*16160*/  FFMA.FTZ R36, R37, c[0x0][0x23c], -R136 ;  /* 0x00008f0025247a23 */ /* 0x000fe40000010888 */
[----:B------:R-:W-:-:S02]  /*16170*/  FFMA.FTZ R41, R38, c[0x0][0x23c], -R63 ;  /* 0x00008f0026297a23 */ /* 0x000fc4000001083f */
[--C-:B------:R-:W-:Y:S01]  /*16180*/  FFMA.FTZ R40, R177, c[0x0][0x23c], -R136.reuse ;  /* 0x00008f00b1287a23 */ /* 0x100fe20000010888 */
[----:B------:R-:W-:Y:S01]  /*16190*/  MUFU.EX2 R61, R61 ;  /* 0x0000003d003d7308 */ /* 0x000fe20000000800 */
[----:B--2---:R-:W-:Y:S01]  /*161a0*/  F2FP.PACK_AB R68, R56, R57 ;  /* 0x000000393844723e */ /* 0x004fe200000000ff */
[----:B------:R-:W-:Y:S02]  /*161b0*/  FFMA.FTZ R39, R175, c[0x0][0x23c], -R136 ;  /* 0x00008f00af277a23 */ /* 0x000fe40000010888 */
        /* <DEDUP_REMOVED lines=438> */
.L_x_3987:
[----:B------:R-:W-:-:S05]  /*17d20*/  IMAD.MOV.U32 R0, RZ, RZ, c[0x0][0x1a0] ;  /* 0x00006800ff007624 */ /* 0x000fca00078e00ff */
[----:B------:R-:W-:-:S04]  /*17d30*/  LEA R0, -R0, RZ, 0x7 ;  /* 0x000000ff00007211 */ /* 0x000fc800078e39ff */
[----:B------:R-:W-:Y:S02]  /*17d40*/  SHF.R.S32.HI R5, RZ, 0x1f, R0 ;  /* 0x0000001fff057819 */ /* 0x000fe40000011400 */
.L_x_3988:
        /* <DEDUP_REMOVED lines=50> */
[----:B----4-:R-:W4:Y:S04]  /*18070*/  LDSM.16.M88.4 R12, [R225+0x6800] ;  /* 0x00680000e10c783b */ /* 0x010f280000000200 */
[----:B------:R-:W4:Y:S04]  /*18080*/  LDSM.16.M88.4 R172, [R225+0x7000] ;  /* 0x00700000e1ac783b */ /* 0x000f280000000200 */
[----:B------:R-:W4:Y:S04]  /*18090*/  LDSM.16.M88.4 R64, [R225+0x7800] ;  /* 0x00780000e140783b */ /* 0x000f280000000200 */
[----:B------:R-:W-:Y:S04]  /*180a0*/  LDSM.16.M88.4 R144, [R224] ;  /* 0x00000000e090783b */ /* 0x000fe80000000200 */
[----:B------:R-:W4:Y:S04]  /*180b0*/  LDSM.16.M88.4 R60, [R214] ;  /* 0x00000000d63c783b */ /* 0x000f280000000200 */
[----:B--2---:R-:W2:Y:S01]  /*180c0*/  LDSM.16.M88.4 R8, [R213] ;  /* 0x00000000d508783b */ /* 0x004ea20000000200 */
        /* <DEDUP_REMOVED lines=30> */
[----:B------:R-:W-:Y:S07]  /*182b0*/  LDSM.16.M88.4 R60, [R219+0x5800] ;  /* 0x00580000db3c783b */ /* 0x000fee0000000200 */
        /* <DEDUP_REMOVED lines=45> */
[----:B------:R-:W2:Y:S07]  /*18590*/  LDSM.16.M88.4 R148, [R225+0x8800] ;  /* 0x00880000e194783b */ /* 0x000eae0000000200 */
[C---:B----4-:R-:W-:Y:S08]  /*185a0*/  HMMA.16816.F32 R176, R160.reuse, R64, R176 ;  /* 0x00000040a0b0723c */ /* 0x050ff000000018b0 */
[C---:B------:R-:W-:Y:S01]  /*185b0*/  HMMA.16816.F32 R172, R160.reuse, R66, R172 ;  /* 0x00000042a0ac723c */ /* 0x040fe200000018ac */
[----:B------:R-:W3:Y:S07]  /*185c0*/  LDSM.16.M88.4 R64, [R225+0xa800] ;  /* 0x00a80000e140783b */ /* 0x000eee0000000200 */
        /* <DEDUP_REMOVED lines=16> */
[C---:B--2---:R-:W-:Y:S08]  /*186d0*/  HMMA.16816.F32 R48, R8.reuse, R148, R48 ;  /* 0x000000940830723c */ /* 0x044ff00000001830 */
[----:B------:R-:W-:Y:S01]  /*186e0*/  HMMA.16816.F32 R44, R8, R150, R44 ;  /* 0x00000096082c723c */ /* 0x000fe2000000182c */
[----:B------:R-:W2:Y:S07]  /*186f0*/  LDSM.16.M88.4 R148, [R225+0xb000] ;  /* 0x00b00000e194783b */ /* 0x000eae0000000200 */
[----:B------:R-:W-:Y:S01]  /*18700*/  HMMA.16816.F32 R28, R160, R146, R28 ;  /* 0x00000092a01c723c */ /* 0x000fe2000000181c */
[----:B------:R-:W1:Y:S07]  /*18710*/  LDSM.16.M88.4 R144, [R225+0xb800] ;  /* 0x00b80000e190783b */ /* 0x000e6e0000000200 */
[----:B---3--:R-:W-:Y:S08]  /*18720*/  HMMA.16816.F32 R16, R8, R64, R16 ;  /* 0x000000400810723c */ /* 0x008ff00000001810 */
[C---:B------:R-:W-:Y:S08]  /*18730*/  HMMA.16816.F32 R24, R160.reuse, R140, R24 ;  /* 0x0000008ca018723c */ /* 0x040ff00000001818 */
[----:B------:R-:W-:Y:S01]  /*18740*/  HMMA.16816.F32 R20, R160, R142, R20 ;  /* 0x0000008ea014723c */ /* 0x000fe20000001814 */
[----:B------:R-:W-:Y:S07]  /*18750*/  LDSM.16.M88.4 R140, [R222+0x2000] ;  /* 0x00200000de8c783b */ /* 0x000fee0000000200 */
[----:B------:R-:W-:Y:S01]  /*18760*/  HMMA.16816.F32 R64, R8, R66, R12 ;  /* 0x000000420840723c */ /* 0x000fe2000000180c */
[----:B------:R-:W3:Y:S07]  /*18770*/  LDSM.16.M88.4 R12, [R219+0x8800] ;  /* 0x00880000db0c783b */ /* 0x000eee0000000200 */
        /* <DEDUP_REMOVED lines=16> */
[C---:B------:R-:W-:Y:S07]  /*18880*/  HMMA.16816.F32 R20, R8.reuse, R138, R20 ;  /* 0x0000008a0814723c */ /* 0x040fee0000001814 */
[----:B------:R-:W-:Y:S01]  /*18890*/  IADD3 R139, R134, 0x41, RZ ;  /* 0x00000041868b7810 */ /* 0x000fe20007ffe0ff */
[C---:B--2---:R-:W-:Y:S08]  /*188a0*/  HMMA.16816.F32 R176, R8.reuse, R148, R176 ;  /* 0x0000009408b0723c */ /* 0x044ff000000018b0 */
[C---:B------:R-:W-:Y:S08]  /*188b0*/  HMMA.16816.F32 R172, R8.reuse, R150, R172 ;  /* 0x0000009608ac723c */ /* 0x040ff000000018ac */
[C---:B------:R-:W-:Y:S08]  /*188c0*/  HMMA.16816.F32 R168, R8.reuse, R144, R168 ;  /* 0x0000009008a8723c */ /* 0x040ff000000018a8 */
[----:B------:R-:W-:Y:S01]  /*188d0*/  HMMA.16816.F32 R164, R8, R146, R164 ;  /* 0x0000009208a4723c */ /* 0x000fe200000018a4 */
[----:B------:R-:W2:Y:S07]  /*188e0*/  LDSM.16.M88.4 R8, [R219+0x9000] ;  /* 0x00900000db08783b */ /* 0x000eae0000000200 */
[C---:B---3--:R-:W-:Y:S08]  /*188f0*/  HMMA.16816.F32 R48, R140.reuse, R12, R48 ;  /* 0x0000000c8c30723c */ /* 0x048ff00000001830 */
[C---:B------:R-:W-:Y:S01]  /*18900*/  HMMA.16816.F32 R44, R140.reuse, R14, R44 ;  /* 0x0000000e8c2c723c */ /* 0x040fe2000000182c */
[----:B------:R-:W-:Y:S07]  /*18910*/  LDSM.16.M88.4 R12, [R203] ;  /* 0x00000000cb0c783b */ /* 0x000fee0000000200 */
[C---:B----4-:R-:W-:Y:S08]  /*18920*/  HMMA.16816.F32 R56, R140.reuse, R60, R56 ;  /* 0x0000003c8c38723c */ /* 0x050ff00000001838 */
[----:B------:R-:W-:Y:S01]  /*18930*/  HMMA.16816.F32 R52, R140, R62, R52 ;  /* 0x0000003e8c34723c */ /* 0x000fe20000001834 */
[----:B------:R-:W3:Y:S07]  /*18940*/  LDSM.16.M88.4 R60, [R204] ;  /* 0x00000000cc3c783b */ /* 0x000eee0000000200 */
[C---:B-----5:R-:W-:Y:S08]  /*18950*/  HMMA.16816.F32 R40, R152.reuse, R32, R40 ;  /* 0x000000209828723c */ /* 0x060ff00000001828 */
[----:B------:R-:W-:Y:S01]  /*18960*/  HMMA.16816.F32 R36, R152, R34, R36 ;  /* 0x000000229824723c */ /* 0x000fe20000001824 */
[----:B------:R-:W-:Y:S07]  /*18970*/  LDSM.16.M88.4 R32, [R200] ;  /* 0x00000000c820783b */ /* 0x000fee0000000200 */
[C---:B-1----:R-:W-:Y:S08]  /*18980*/  HMMA.16816.F32 R48, R160.reuse, R4, R48 ;  /* 0x00000004a030723c */ /* 0x042ff00000001830 */
[----:B------:R-:W-:Y:S01]  /*18990*/  HMMA.16816.F32 R44, R160, R6, R44 ;  /* 0x00000006a02c723c */ /* 0x000fe2000000182c */
[----:B------:R-:W1:Y:S07]  /*189a0*/  LDSM.16.M88.4 R4, [R208+0x5000] ;  /* 0x00500000d004783b */ /* 0x000e6e0000000200 */
[C---:B--2---:R-:W-:Y:S08]  /*189b0*/  HMMA.16816.F32 R40, R140.reuse, R8, R40 ;  /* 0x000000088c28723c */ /* 0x044ff00000001828 */
[----:B------:R-:W-:Y:S01]  /*189c0*/  HMMA.16816.F32 R36, R140, R10, R36 ;  /* 0x0000000a8c24723c */ /* 0x000fe20000001824 */
[----:B------:R-:W2:Y:S01]  /*189d0*/  LDSM.16.M88.4 R8, [R219+0x9800] ;  /* 0x00980000db08783b */ /* 0x000ea20000000200 */
[----:B------:R-:W-:-:S02]  /*189e0*/  FMUL.FTZ R48, R48, c[0x0][0x2ec] ;  /* 0x0000bb0030307a20 */ /* 0x000fc40000410000 */
[----:B------:R-:W-:Y:S02]  /*189f0*/  FMUL.FTZ R49, R49, c[0x0][0x2ec] ;  /* 0x0000bb0031317a20 */ /* 0x000fe40000410000 */
[----:B------:R-:W-:Y:S02]  /*18a00*/  FMUL.FTZ R50, R50, c[0x0][0x2ec] ;  /* 0x0000bb0032327a20 */ /* 0x000fe40000410000 */
[C---:B---3--:R-:W-:Y:S01]  /*18a10*/  HMMA.16816.F32 R156, R152.reuse, R60, R156 ;  /* 0x0000003c989c723c */ /* 0x048fe2000000189c */
        /* <DEDUP_REMOVED lines=16> */
[----:B------:R-:W3:Y:S01]  /*18b20*/  LDSM.16.M88.4 R28, [R202] ;  /* 0x00000000ca1c783b */ /* 0x000ee20000000200 */
[----:B------:R-:W-:Y:S01]  /*18b30*/  FMUL.FTZ R56, R56, c[0x0][0x2ec] ;  /* 0x0000bb0038387a20 */ /* 0x000fe20000410000 */
[----:B------:R-:W-:Y:S01]  /*18b40*/  MUFU.TANH R45, R45 ;  /* 0x0000002d002d7308 */ /* 0x000fe20000002400 */
[----:B------:R-:W-:-:S02]  /*18b50*/  FMUL.FTZ R57, R57, c[0x0][0x2ec] ;  /* 0x0000bb0039397a20 */ /* 0x000fc40000410000 */
[----:B------:R-:W-:Y:S02]  /*18b60*/  FMUL.FTZ R0, R58, c[0x0][0x2ec] ;  /* 0x0000bb003a007a20 */ /* 0x000fe40000410000 */
[C---:B--2---:R-:W-:Y:S01]  /*18b70*/  HMMA.16816.F32 R156, R140.reuse, R8, R156 ;  /* 0x000000088c9c723c */ /* 0x044fe2000000189c */
[----:B------:R-:W-:Y:S02]  /*18b80*/  FMUL.FTZ R58, R59, c[0x0][0x2ec] ;  /* 0x0000bb003b3a7a20 */ /* 0x000fe40000410000 */
[----:B------:R-:W2:Y:S01]  /*18b90*/  MUFU.TANH R56, R56 ;  /* 0x0000003800387308 */ /* 0x000ea20000002400 */
        /* <DEDUP_REMOVED lines=10> */
[----:B------:R-:W-:Y:S01]  /*18c40*/  MUFU.TANH R0, R0 ;  /* 0x0000000000007308 */ /* 0x000fe20000002400 */
[----:B------:R-:W-:Y:S02]  /*18c50*/  FMUL.FTZ R54, R54, c[0x0][0x2ec] ;  /* 0x0000bb0036367a20 */ /* 0x000fe40000410000 */
[----:B------:R-:W-:Y:S02]  /*18c60*/  FMUL.FTZ R52, R52, c[0x0][0x2ec] ;  /* 0x0000bb0034347a20 */ /* 0x000fe40000410000 */
[----:B------:R-:W-:Y:S01]  /*18c70*/  HMMA.16816.F32 R20, R152, R14, R20 ;  /* 0x0000000e9814723c */ /* 0x000fe20000001814 */
[----:B------:R-:W5:Y:S01]  /*18c80*/  LDSM.16.M88.4 R12, [R219+0xa000] ;  /* 0x00a00000db0c783b */ /* 0x000f620000000200 */
[----:B------:R-:W-:Y:S01]  /*18c90*/  FMUL.FTZ R55, R55, c[0x0][0x2ec] ;  /* 0x0000bb0037377a20 */ /* 0x000fe20000410000 */
[----:B------:R-:W-:Y:S01]  /*18ca0*/  MUFU.TANH R53, R53 ;  /* 0x0000003500357308 */ /* 0x000fe20000002400 */
[----:B------:R-:W-:-:S02]  /*18cb0*/  FMUL.FTZ R43, R43, c[0x0][0x2ec] ;  /* 0x0000bb002b2b7a20 */ /* 0x000fc40000410000 */
[----:B------:R-:W-:Y:S02]  /*18cc0*/  FMUL.FTZ R42, R42, c[0x0][0x2ec] ;  /* 0x0000bb002a2a7a20 */ /* 0x000fe40000410000 */
[C---:B-1----:R-:W-:Y:S03]  /*18cd0*/  HMMA.16816.F32 R156, R160.reuse, R4, R156 ;  /* 0x00000004a09c723c */ /* 0x042fe6000000189c */
[----:B------:R-:W-:Y:S05]  /*18ce0*/  MUFU.TANH R58, R58 ;  /* 0x0000003a003a7308 */ /* 0x000fea0000002400 */
[----:B------:R-:W-:Y:S01]  /*18cf0*/  HMMA.16816.F32 R180, R160, R6, R180 ;  /* 0x00000006a0b4723c */ /* 0x000fe200000018b4 */
[----:B------:R-:W1:Y:S02]  /*18d00*/  LDSM.16.M88.4 R4, [R219+0xa800] ;  /* 0x00a80000db04783b */ /* 0x000e640000000200 */
[----:B------:R-:W-:Y:S05]  /*18d10*/  MUFU.TANH R54, R54 ;  /* 0x0000003600367308 */ /* 0x000fea0000002400 */
[C---:B---3--:R-:W-:Y:S03]  /*18d20*/  HMMA.16816.F32 R16, R152.reuse, R28, R16 ;  /* 0x0000001c9810723c */ /* 0x048fe60000001810 */
[----:B------:R-:W3:Y:S05]  /*18d30*/  MUFU.TANH R52, R52 ;  /* 0x0000003400347308 */ /* 0x000eea0000002400 */
[C---:B------:R-:W-:Y:S01]  /*18d40*/  HMMA.16816.F32 R64, R152.reuse, R30, R64 ;  /* 0x0000001e9840723c */ /* 0x040fe20000001840 */
[----:B------:R-:W2:Y:S01]  /*18d50*/  LDSM.16.M88.4 R28, [R208+0x6000] ;  /* 0x00600000d01c783b */ /* 0x000ea20000000200 */
[----:B------:R-:W-:Y:S01]  /*18d60*/  FMUL.FTZ R148, R156, c[0x0][0x2ec] ;  /* 0x0000bb009c947a20 */ /* 0x000fe20000410000 */
[----:B------:R-:W1:Y:S05]  /*18d70*/  MUFU.TANH R55, R55 ;  /* 0x0000003700377308 */ /* 0x000e6a0000002400 */
[----:B----4-:R-:W-:Y:S01]  /*18d80*/  HMMA.16816.F32 R176, R152, R8, R176 ;  /* 0x0000000898b0723c */ /* 0x010fe200000018b0 */
[----:B------:R-:W-:-:S02]  /*18d90*/  FMUL.FTZ R182, R182, c[0x0][0x2ec] ;  /* 0x0000bb00b6b67a20 */ /* 0x000fc40000410000 */
[----:B------:R-:W4:Y:S05]  /*18da0*/  MUFU.TANH R46, R46 ;  /* 0x0000002e002e7308 */ /* 0x000f2a0000002400 */
[----:B------:R-:W-:Y:S01]  /*18db0*/  HMMA.16816.F32 R172, R152, R10, R172 ;  /* 0x0000000a98ac723c */ /* 0x000fe200000018ac */
[----:B------:R-:W3:Y:S02]  /*18dc0*/  LDSM.16.M88.4 R8, [R219+0xb000] ;  /* 0x00b00000db08783b */ /* 0x000ee40000000200 */
[----:B------:R-:W1:Y:S05]  /*18dd0*/  MUFU.TANH R47, R47 ;  /* 0x0000002f002f7308 */ /* 0x000e6a0000002400 */
[C---:B-----5:R-:W-:Y:S03]  /*18de0*/  HMMA.16816.F32 R24, R140.reuse, R12, R24 ;  /* 0x0000000c8c18723c */ /* 0x060fe60000001818 */
[----:B------:R-:W5:Y:S05]  /*18df0*/  MUFU.TANH R41, R41 ;  /* 0x0000002900297308 */ /* 0x000f6a0000002400 */
[C---:B------:R-:W-:Y:S01]  /*18e00*/  HMMA.16816.F32 R20, R140.reuse, R14, R20 ;  /* 0x0000000e8c14723c */ /* 0x040fe20000001814 */
[----:B------:R-:W4:Y:S02]  /*18e10*/  LDSM.16.M88.4 R12, [R208+0x6800] ;  /* 0x00680000d00c783b */ /* 0x000f240000000200 */
[----:B------:R-:W3:Y:S05]  /*18e20*/  MUFU.TANH R38, R38 ;  /* 0x0000002600267308 */ /* 0x000eea0000002400 */
[----:B-1----:R-:W-:Y:S03]  /*18e30*/  HMMA.16816.F32 R16, R140, R4, R16 ;  /* 0x000000048c10723c */ /* 0x002fe60000001810 */
[----:B------:R-:W1:Y:S05]  /*18e40*/  MUFU.TANH R40, R40 ;  /* 0x0000002800287308 */ /* 0x000e6a0000002400 */
[C---:B--2---:R-:W-:Y:S03]  /*18e50*/  HMMA.16816.F32 R24, R160.reuse, R28, R24 ;  /* 0x0000001ca018723c */ /* 0x044fe60000001818 */
[----:B------:R2:W1:Y:S05]  /*18e60*/  MUFU.TANH R136, R37 ;  /* 0x0000002500887308 */ /* 0x00046a0000002400 */
[----:B------:R-:W-:Y:S01]  /*18e70*/  HMMA.16816.F32 R20, R160, R30, R20 ;  /* 0x0000001ea014723c */ /* 0x000fe20000001814 */
[----:B------:R-:W1:Y:S02]  /*18e80*/  LDSM.16.M88.4 R28, [R219+0xb800] ;  /* 0x00b80000db1c783b */ /* 0x000e640000000200 */
[----:B------:R-:W1:Y:S05]  /*18e90*/  MUFU.TANH R59, R36 ;  /* 0x00000024003b7308 */ /* 0x000e6a0000002400 */
[----:B------:R-:W-:Y:S01]  /*18ea0*/  HMMA.16816.F32 R64, R140, R6, R64 ;  /* 0x000000068c40723c */ /* 0x000fe20000001840 */
[----:B------:R-:W1:Y:S02]  /*18eb0*/  LDSM.16.M88.4 R4, [R208+0x7000] ;  /* 0x00700000d004783b */ /* 0x000e640000000200 */
[----:B------:R4:W-:Y:S01]  /*18ec0*/  MUFU.TANH R137, R43 ;  /* 0x0000002b00897308 */ /* 0x0009e20000002400 */
[----:B--2---:R-:W-:-:S04]  /*18ed0*/  FMUL.FTZ R37, R158, c[0x0][0x2ec] ;  /* 0x0000bb009e257a20 */ /* 0x004fc80000410000 */
[----:B---3--:R-:W-:Y:S01]  /*18ee0*/  HMMA.16816.F32 R176, R140, R8, R176 ;  /* 0x000000088cb0723c */ /* 0x008fe200000018b0 */
[----:B------:R-:W-:Y:S02]  /*18ef0*/  FMUL.FTZ R24, R24, c[0x0][0x2ec] ;  /* 0x0000bb0018187a20 */ /* 0x000fe40000410000 */
[----:B------:R-:W-:Y:S01]  /*18f00*/  FMUL.FTZ R25, R25, c[0x0][0x2ec] ;  /* 0x0000bb0019197a20 */ /* 0x000fe20000410000 */
[----:B------:R2:W-:Y:S01]  /*18f10*/  MUFU.TANH R135, R42 ;  /* 0x0000002a00877308 */ /* 0x0005e20000002400 */
[----:B------:R-:W-:Y:S02]  /*18f20*/  FMUL.FTZ R26, R26, c[0x0][0x2ec] ;  /* 0x0000bb001a1a7a20 */ /* 0x000fe40000410000 */
[----:B------:R-:W-:Y:S01]  /*18f30*/  IADD3 R8, R134, 0x1, RZ ;  /* 0x0000000186087810 */ /* 0x000fe20007ffe0ff */
[----:B------:R-:W-:Y:S01]  /*18f40*/  HMMA.16816.F32 R168, R152, R32, R168 ;  /* 0x0000002098a8723c */ /* 0x000fe200000018a8 */
[----:B------:R-:W-:Y:S02]  /*18f50*/  FMUL.FTZ R21, R21, c[0x0][0x2ec] ;  /* 0x0000bb0015157a20 */ /* 0x000fe40000410000 */
[----:B------:R-:W-:Y:S01]  /*18f60*/  ISETP.GE.AND P1, PT, R8, R133, PT ;  /* 0x000000850800720c */ /* 0x000fe20003f26270 */
[----:B------:R-:W-:Y:S01]  /*18f70*/  FMUL.FTZ R20, R20, c[0x0][0x2ec] ;  /* 0x0000bb0014147a20 */ /* 0x000fe20000410000 */
[-C--:B------:R-:W-:Y:S01]  /*18f80*/  ISETP.GE.AND P0, PT, R8, R2.reuse, PT ;  /* 0x000000020800720c */ /* 0x080fe20003f06270 */
[----:B------:R3:W-:Y:S01]  /*18f90*/  MUFU.TANH R138, R21 ;  /* 0x00000015008a7308 */ /* 0x0007e20000002400 */
[----:B------:R-:W-:Y:S01]  /*18fa0*/  P2R R9, PR, RZ, 0x2 ;  /* 0x00000002ff097803 */ /* 0x000fe20000000000 */
[----:B------:R-:W-:Y:S01]  /*18fb0*/  HMMA.16816.F32 R172, R140, R10, R172 ;  /* 0x0000000a8cac723c */ /* 0x000fe200000018ac */
[C---:B------:R-:W-:Y:S01]  /*18fc0*/  ISETP.GE.AND P1, PT, R134.reuse, R2, PT ;  /* 0x000000028600720c */ /* 0x040fe20003f26270 */
[----:B------:R-:W-:Y:S01]  /*18fd0*/  FMUL.FTZ R23, R23, c[0x0][0x2ec] ;  /* 0x0000bb0017177a20 */ /* 0x000fe20000410000 */
[----:B------:R-:W-:Y:S01]  /*18fe0*/  IADD3 R8, R134, 0x9, RZ ;  /* 0x0000000986087810 */ /* 0x000fe20007ffe0ff */
[----:B----4-:R-:W-:-:S02]  /*18ff0*/  FMUL.FTZ R43, R181, c[0x0][0x2ec] ;  /* 0x0000bb00b52b7a20 */ /* 0x010fc40000410000 */
[----:B------:R-:W-:Y:S01]  /*19000*/  MUFU.TANH R63, R20 ;  /* 0x00000014003f7308 */ /* 0x000fe20000002400 */
[----:B------:R-:W-:Y:S01]  /*19010*/  IADD3 R10, R134, 0x8, RZ ;  /* 0x00000008860a7810 */ /* 0x000fe20007ffe0ff */
[----:B------:R-:W-:Y:S01]  /*19020*/  HMMA.16816.F32 R16, R160, R12, R16 ;  /* 0x0000000ca010723c */ /* 0x000fe20000001810 */
[-C--:B------:R-:W-:Y:S01]  /*19030*/  ISETP.GE.AND P4, PT, R8, R2.reuse, PT ;  /* 0x000000020800720c */ /* 0x080fe20003f86270 */
[----:B--2---:R-:W-:Y:S01]  /*19040*/  FMUL.FTZ R42, R180, c[0x0][0x2ec] ;  /* 0x0000bb00b42a7a20 */ /* 0x004fe20000410000 */
[CC--:B------:R-:W-:Y:S01]  /*19050*/  ISETP.GE.AND P2, PT, R10.reuse, R2.reuse, PT ;  /* 0x000000020a00720c */ /* 0x0c0fe20003f46270 */
[----:B------:R-:W-:Y:S01]  /*19060*/  FMUL.FTZ R36, R39, c[0x0][0x2ec] ;  /* 0x0000bb0027247a20 */ /* 0x000fe20000410000 */
[-C--:B------:R-:W-:Y:S01]  /*19070*/  ISETP.GE.AND P6, PT, R10, R133.reuse, PT ;  /* 0x000000850a00720c */ /* 0x080fe20003fc6270 */
[----:B------:R2:W4:Y:S01]  /*19080*/  MUFU.TANH R60, R24 ;  /* 0x00000018003c7308 */ /* 0x0005220000002400 */
[----:B------:R-:W-:Y:S01]  /*19090*/  FSEL R12, R56, -INF , !P1 ;  /* 0xff800000380c7808 */ /* 0x000fe20004800000 */
[----:B------:R-:W-:Y:S01]  /*190a0*/  HMMA.16816.F32 R164, R152, R34, R164 ;  /* 0x0000002298a4723c */ /* 0x000fe200000018a4 */
[----:B------:R-:W-:Y:S01]  /*190b0*/  ISETP.NE.AND P1, PT, R9, RZ, PT ;  /* 0x000000ff0900720c */ /* 0x000fe20003f25270 */
[----:B------:R-:W-:Y:S01]  /*190c0*/  FMUL.FTZ R13, R22, c[0x0][0x2ec] ;  /* 0x0000bb00160d7a20 */ /* 0x000fe20000410000 */
[-C--:B------:R-:W-:Y:S01]  /*190d0*/  ISETP.GE.AND P5, PT, R8, R133.reuse, PT ;  /* 0x000000850800720c */ /* 0x080fe20003fa6270 */
[----:B------:R-:W-:Y:S01]  /*190e0*/  FMUL.FTZ R39, R157, c[0x0][0x2ec] ;  /* 0x0000bb009d277a20 */ /* 0x000fe20000410000 */
[----:B------:R-:W4:Y:S01]  /*190f0*/  LDSM.16.M88.4 R8, [R208+0x7800] ;  /* 0x00780000d008783b */ /* 0x000f220000000200 */
[----:B---3--:R-:W-:Y:S01]  /*19100*/  IADD3 R21, R134, 0x11, RZ ;  /* 0x0000001186157810 */ /* 0x008fe20007ffe0ff */
[----:B------:R-:W-:Y:S01]  /*19110*/  MUFU.TANH R62, R25 ;  /* 0x00000019003e7308 */ /* 0x000fe20000002400 */
[----:B-1----:R-:W-:Y:S01]  /*19120*/  HMMA.16816.F32 R168, R140, R28, R168 ;  /* 0x0000001c8ca8723c */ /* 0x002fe200000018a8 */
[----:B------:R-:W-:Y:S01]  /*19130*/  FSEL R52, R52, -INF , !P2 ;  /* 0xff80000034347808 */ /* 0x000fe20005000000 */
[----:B------:R-:W-:Y:S01]  /*19140*/  FMUL.FTZ R27, R27, c[0x0][0x2ec] ;  /* 0x0000bb001b1b7a20 */ /* 0x000fe20000410000 */
[----:B------:R-:W-:Y:S01]  /*19150*/  ISETP.GE.AND P2, PT, R21, R2, PT ;  /* 0x000000021500720c */ /* 0x000fe20003f46270 */
[----:B------:R-:W-:Y:S01]  /*19160*/  FMUL.FTZ R157, R159, c[0x0][0x2ec] ;  /* 0x0000bb009f9d7a20 */ /* 0x000fe20000410000 */
[----:B------:R-:W-:Y:S01]  /*19170*/  IADD3 R56, R134, 0x39, RZ ;  /* 0x0000003986387810 */ /* 0x000fe20007ffe0ff */
[----:B------:R-:W-:Y:S01]  /*19180*/  FMUL.FTZ R159, R183, c[0x0][0x2ec] ;  /* 0x0000bb00b79f7a20 */ /* 0x000fe20000410000 */
[----:B------:R-:W-:Y:S01]  /*19190*/  MUFU.TANH R61, R26 ;  /* 0x0000001a003d7308 */ /* 0x000fe20000002400 */
[----:B------:R-:W-:Y:S01]  /*191a0*/  FMUL.FTZ R29, R16, c[0x0][0x2ec] ;  /* 0x0000bb00101d7a20 */ /* 0x000fe20000410000 */
[----:B------:R-:W-:Y:S01]  /*191b0*/  FSEL R16, R57, -INF , !P0 ;  /* 0xff80000039107808 */ /* 0x000fe20004000000 */
[----:B------:R-:W-:Y:S01]  /*191c0*/  HMMA.16816.F32 R64, R160, R14, R64 ;  /* 0x0000000ea040723c */ /* 0x000fe20000001840 */
[-C--:B------:R-:W-:Y:S01]  /*191d0*/  ISETP.GE.AND P0, PT, R134, R133.reuse, PT ;  /* 0x000000858600720c */ /* 0x080fe20003f06270 */
[----:B------:R-:W-:Y:S01]  /*191e0*/  FMUL.FTZ R17, R17, c[0x0][0x2ec] ;  /* 0x0000bb0011117a20 */ /* 0x000fe20000410000 */
[----:B--2---:R-:W-:Y:S01]  /*191f0*/  FSEL R24, R49, -INF , !P2 ;  /* 0xff80000031187808 */ /* 0x004fe20005000000 */
[----:B------:R-:W-:Y:S01]  /*19200*/  FMUL.FTZ R155, R19, c[0x0][0x2ec] ;  /* 0x0000bb00139b7a20 */ /* 0x000fe20000410000 */
[----:B------:R-:W-:Y:S01]  /*19210*/  FSEL R0, R0, -INF , !P0 ;  /* 0xff80000000007808 */ /* 0x000fe20004000000 */
[----:B------:R-:W-:Y:S01]  /*19220*/  MUFU.TANH R28, R23 ;  /* 0x00000017001c7308 */ /* 0x000fe20000002400 */
[----:B------:R-:W-:Y:S01]  /*19230*/  IADD3 R15, R134, 0x10, RZ ;  /* 0x00000010860f7810 */ /* 0x000fe20007ffe0ff */
[----:B------:R-:W-:Y:S01]  /*19240*/  HMMA.16816.F32 R164, R140, R30, R164 ;  /* 0x0000001e8ca4723c */ /* 0x000fe200000018a4 */
[----:B------:R-:W-:Y:S01]  /*19250*/  ISETP.GE.AND P0, PT, R21, R133, PT ;  /* 0x000000851500720c */ /* 0x000fe20003f06270 */
[----:B------:R-:W-:Y:S01]  /*19260*/  FMUL.FTZ R18, R18, c[0x0][0x2ec] ;  /* 0x0000bb0012127a20 */ /* 0x000fe20000410000 */
[----:B------:R-:W-:Y:S01]  /*19270*/  FSEL R14, R53, -INF , !P4 ;  /* 0xff800000350e7808 */ /* 0x000fe20006000000 */
[----:B------:R-:W-:-:S04]  /*19280*/  DEPBAR.LE SB0, 0x0 ;  /* 0x000080000000791a */ /* 0x000fc80000000000 */
[C---:B------:R-:W-:Y:S01]  /*19290*/  HMMA.16816.F32 R176, R160.reuse, R4, R176 ;  /* 0x00000004a0b0723c */ /* 0x040fe200000018b0 */
[C---:B------:R-:W-:Y:S01]  /*192a0*/  ISETP.GE.AND P4, PT, R15.reuse, R133, PT ;  /* 0x000000850f00720c */ /* 0x040fe20003f86270 */
[----:B------:R1:W-:Y:S01]  /*192b0*/  MUFU.TANH R30, R17 ;  /* 0x00000011001e7308 */ /* 0x0003e20000002400 */
[-C--:B------:R-:W-:Y:S02]  /*192c0*/  ISETP.GE.AND P3, PT, R15, R2.reuse, PT ;  /* 0x000000020f00720c */ /* 0x080fe40003f66270 */
[----:B------:R-:W-:Y:S02]  /*192d0*/  FSEL R15, R58, -INF , !P1 ;  /* 0xff8000003a0f7808 */ /* 0x000fe40004800000 */
[----:B------:R-:W-:Y:S01]  /*192e0*/  IADD3 R5, R134, 0x18, RZ ;  /* 0x0000001886057810 */ /* 0x000fe20007ffe0ff */
[----:B------:R-:W-:Y:S01]  /*192f0*/  HMMA.16816.F32 R172, R160, R6, R172 ;  /* 0x00000006a0ac723c */ /* 0x000fe200000018ac */
[----:B------:R-:W-:Y:S01]  /*19300*/  P2R R20, PR, RZ, 0x10 ;  /* 0x00000010ff147803 */ /* 0x000fe20000000000 */
[----:B------:R-:W2:Y:S01]  /*19310*/  MUFU.TANH R148, R148 ;  /* 0x0000009400947308 */ /* 0x000ea20000002400 */
[-C--:B------:R-:W-:Y:S01]  /*19320*/  ISETP.GE.AND P1, PT, R5, R2.reuse, PT ;  /* 0x000000020500720c */ /* 0x080fe20003f26270 */
[----:B------:R-:W-:Y:S01]  /*19330*/  FMUL.FTZ R64, R64, c[0x0][0x2ec] ;  /* 0x0000bb0040407a20 */ /* 0x000fe20000410000 */
[----:B------:R-:W-:Y:S01]  /*19340*/  IADD3 R4, R134, 0x19, RZ ;  /* 0x0000001986047810 */ /* 0x000fe20007ffe0ff */
[----:B------:R-:W-:Y:S01]  /*19350*/  FMUL.FTZ R65, R65, c[0x0][0x2ec] ;  /* 0x0000bb0041417a20 */ /* 0x000fe20000410000 */
[----:B------:R-:W-:Y:S01]  /*19360*/  FSEL R19, R54, -INF , !P6 ;  /* 0xff80000036137808 */ /* 0x000fe20007000000 */
[----:B------:R-:W-:Y:S01]  /*19370*/  FMUL.FTZ R66, R66, c[0x0][0x2ec] ;  /* 0x0000bb0042427a20 */ /* 0x000fe20000410000 */
[----:B------:R-:W-:Y:S01]  /*19380*/  FSEL R22, R44, -INF , !P1 ;  /* 0xff8000002c167808 */ /* 0x000fe20004800000 */
[----:B------:R-:W3:Y:S01]  /*19390*/  MUFU.TANH R43, R43 ;  /* 0x0000002b002b7308 */ /* 0x000ee20000002400 */
[----:B-1----:R-:W-:Y:S01]  /*193a0*/  P2R R17, PR, RZ, 0x1 ;  /* 0x00000001ff117803 */ /* 0x002fe20000000000 */
[----:B------:R-:W-:Y:S01]  /*193b0*/  FMUL.FTZ R67, R67, c[0x0][0x2ec] ;  /* 0x0000bb0043437a20 */ /* 0x000fe20000410000 */
[----:B------:R-:W-:-:S02]  /*193c0*/  ISETP.GE.AND P0, PT, R4, R2, PT ;  /* 0x000000020400720c */ /* 0x000fc40003f06270 */
[----:B------:R-:W-:Y:S01]  /*193d0*/  ISETP.NE.AND P6, PT, R17, RZ, PT ;  /* 0x000000ff1100720c */ /* 0x000fe20003fc5270 */
[----:B------:R-:W-:Y:S01]  /*193e0*/  FMUL.FTZ R144, R177, c[0x0][0x2ec] ;  /* 0x0000bb00b1907a20 */ /* 0x000fe20000410000 */
[----:B------:R-:W-:Y:S01]  /*193f0*/  FSEL R17, R55, -INF , !P5 ;  /* 0xff80000037117808 */ /* 0x000fe20006800000 */
[----:B------:R-:W1:Y:S01]  /*19400*/  MUFU.TANH R42, R42 ;  /* 0x0000002a002a7308 */ /* 0x000e620000002400 */
[-C--:B------:R-:W-:Y:S01]  /*19410*/  ISETP.GE.AND P5, PT, R5, R133.reuse, PT ;  /* 0x000000850500720c */ /* 0x080fe20003fa6270 */
[----:B------:R-:W-:Y:S01]  /*19420*/  FMUL.FTZ R146, R176, c[0x0][0x2ec] ;  /* 0x0000bb00b0927a20 */ /* 0x000fe20000410000 */
[-C--:B------:R-:W-:Y:S01]  /*19430*/  ISETP.GE.AND P4, PT, R4, R133.reuse, PT ;  /* 0x000000850400720c */ /* 0x080fe20003f86270 */
[----:B------:R-:W-:Y:S01]  /*19440*/  FMUL.FTZ R145, R178, c[0x0][0x2ec] ;  /* 0x0000bb00b2917a20 */ /* 0x000fe20000410000 */
[----:B------:R-:W-:Y:S01]  /*19450*/  ISETP.NE.AND P1, PT, R20, RZ, PT ;  /* 0x000000ff1400720c */ /* 0x000fe20003f25270 */
        /* <DEDUP_REMOVED lines=10> */
[----:B------:R-:W1:Y:S01]  /*19500*/  MUFU.TANH R39, R39 ;  /* 0x0000002700277308 */ /* 0x000e620000002400 */
[----:B------:R-:W-:Y:S01]  /*19510*/  ISETP.GE.AND P3, PT, R5, R2, PT ;  /* 0x000000020500720c */ /* 0x000fe20003f66270 */
[----:B------:R-:W-:Y:S01]  /*19520*/  FMUL.FTZ R175, R175, c[0x0][0x2ec] ;  /* 0x0000bb00afaf7a20 */ /* 0x000fe20000410000 */
[----:B------:R-:W-:-:S02]  /*19530*/  ISETP.GE.AND P2, PT, R5, R133, PT ;  /* 0x000000850500720c */ /* 0x000fc40003f46270 */
[C---:B------:R-:W-:Y:S02]  /*19540*/  ISETP.GE.AND P1, PT, R4.reuse, R2, PT ;  /* 0x000000020400720c */ /* 0x040fe40003f26270 */
[----:B------:R-:W-:Y:S01]  /*19550*/  ISETP.GE.AND P6, PT, R4, R133, PT ;  /* 0x000000850400720c */ /* 0x000fe20003fc6270 */
[----:B------:R-:W-:Y:S01]  /*19560*/  MUFU.TANH R156, R65 ;  /* 0x00000041009c7308 */ /* 0x000fe20000002400 */
[----:B----4-:R-:W-:Y:S01]  /*19570*/  HMMA.16816.F32 R4, R160, R8, R168 ;  /* 0x00000008a004723c */ /* 0x010fe200000018a8 */
[----:B------:R-:W-:Y:S02]  /*19580*/  FSEL R20, R45, -INF , !P0 ;  /* 0xff8000002d147808 */ /* 0x000fe40004000000 */
[----:B------:R-:W-:Y:S02]  /*19590*/  FSEL R21, R46, -INF , !P5 ;  /* 0xff8000002e157808 */ /* 0x000fe40006800000 */
[----:B------:R-:W-:Y:S02]  /*195a0*/  FSEL R33, R47, -INF , !P4 ;  /* 0xff8000002f217808 */ /* 0x000fe40006000000 */
[C---:B------:R-:W-:Y:S01]  /*195b0*/  IADD3 R9, R134.reuse, 0x28, RZ ;  /* 0x0000002886097810 */ /* 0x040fe20007ffe0ff */
[----:B------:R-:W-:Y:S01]  /*195c0*/  MUFU.TANH R153, R66 ;  /* 0x0000004200997308 */ /* 0x000fe20000002400 */
[----:B------:R-:W-:-:S02]  /*195d0*/  IADD3 R8, R134, 0x29, RZ ;  /* 0x0000002986087810 */ /* 0x000fc40007ffe0ff */
[----:B-----5:R-:W-:Y:S02]  /*195e0*/  FSEL R32, R41, -INF , !P1 ;  /* 0xff80000029207808 */ /* 0x020fe40004800000 */
[CC--:B------:R-:W-:Y:S02]  /*195f0*/  ISETP.GE.AND P0, PT, R9.reuse, R2.reuse, PT ;  /* 0x000000020900720c */ /* 0x0c0fe40003f06270 */
[-C--:B------:R-:W-:Y:S01]  /*19600*/  ISETP.GE.AND P4, PT, R9, R133.reuse, PT ;  /* 0x000000850900720c */ /* 0x080fe20003f86270 */
[----:B------:R4:W-:Y:S01]  /*19610*/  MUFU.TANH R151, R67 ;  /* 0x0000004300977308 */ /* 0x0009e20000002400 */
[C---:B------:R-:W-:Y:S02]  /*19620*/  ISETP.GE.AND P5, PT, R8.reuse, R2, PT ;  /* 0x000000020800720c */ /* 0x040fe40003fa6270 */
[----:B------:R-:W-:Y:S02]  /*19630*/  ISETP.GE.AND P1, PT, R8, R133, PT ;  /* 0x000000850800720c */ /* 0x000fe40003f26270 */
[----:B------:R-:W-:Y:S01]  /*19640*/  HMMA.16816.F32 R8, R160, R10, R164 ;  /* 0x0000000aa008723c */ /* 0x000fe200000018a4 */
[----:B------:R-:W-:-:S02]  /*19650*/  IADD3 R49, R134, 0x40, RZ ;  /* 0x0000004086317810 */ /* 0x000fc40007ffe0ff */
[----:B-1----:R-:W-:Y:S01]  /*19660*/  IADD3 R64, R134, 0x30, RZ ;  /* 0x0000003086407810 */ /* 0x002fe20007ffe0ff */
[----:B------:R-:W1:Y:S01]  /*19670*/  MUFU.TANH R29, R29 ;  /* 0x0000001d001d7308 */ /* 0x000e620000002400 */
[----:B------:R-:W-:Y:S01]  /*19680*/  FSEL R51, R38, -INF , !P4 ;  /* 0xff80000026337808 */ /* 0x000fe20006000000 */
[----:B------:R-:W-:Y:S01]  /*19690*/  FMUL.FTZ R38, R5, c[0x0][0x2ec] ;  /* 0x0000bb0005267a20 */ /* 0x000fe20000410000 */
[----:B------:R-:W-:Y:S01]  /*196a0*/  FSEL R34, R40, -INF , !P3 ;  /* 0xff80000028227808 */ /* 0x000fe20005800000 */
[----:B------:R-:W-:Y:S01]  /*196b0*/  FMUL.FTZ R4, R4, c[0x0][0x2ec] ;  /* 0x0000bb0004047a20 */ /* 0x000fe20000410000 */
[----:B------:R-:W-:Y:S02]  /*196c0*/  FSEL R136, R136, -INF , !P5 ;  /* 0xff80000088887808 */ /* 0x000fe40006800000 */
[C---:B------:R-:W-:Y:S01]  /*196d0*/  IADD3 R141, R134.reuse, 0x31, RZ ;  /* 0x00000031868d7810 */ /* 0x040fe20007ffe0ff */
[----:B------:R-:W5:Y:S01]  /*196e0*/  MUFU.TANH R142, R142 ;  /* 0x0000008e008e7308 */ /* 0x000f620000002400 */
[----:B------:R-:W-:-:S02]  /*196f0*/  IADD3 R58, R134, 0x38, RZ ;  /* 0x00000038863a7810 */ /* 0x000fc40007ffe0ff */
[C---:B----4-:R-:W-:Y:S02]  /*19700*/  IADD3 R67, R134.reuse, 0x48, RZ ;  /* 0x0000004886437810 */ /* 0x050fe40007ffe0ff */
[C---:B------:R-:W-:Y:S02]  /*19710*/  IADD3 R66, R134.reuse, 0x49, RZ ;  /* 0x0000004986427810 */ /* 0x040fe40007ffe0ff */
[C---:B------:R-:W-:Y:S01]  /*19720*/  IADD3 R65, R134.reuse, 0x50, RZ ;  /* 0x0000005086417810 */ /* 0x040fe20007ffe0ff */
[----:B------:R-:W4:Y:S01]  /*19730*/  MUFU.TANH R140, R140 ;  /* 0x0000008c008c7308 */ /* 0x000f220000002400 */
[C---:B------:R-:W-:Y:S02]  /*19740*/  IADD3 R57, R134.reuse, 0x51, RZ ;  /* 0x0000005186397810 */ /* 0x040fe40007ffe0ff */
[----:B------:R-:W-:Y:S01]  /*19750*/  IADD3 R55, R134, 0x58, RZ ;  /* 0x0000005886377810 */ /* 0x000fe20007ffe0ff */
[----:B------:R-:W-:Y:S01]  /*19760*/  FMUL.FTZ R5, R8, c[0x0][0x2ec] ;  /* 0x0000bb0008057a20 */ /* 0x000fe20000410000 */
[C---:B------:R-:W-:Y:S01]  /*19770*/  IADD3 R54, R134.reuse, 0x59, RZ ;  /* 0x0000005986367810 */ /* 0x040fe20007ffe0ff */
[----:B------:R-:W-:Y:S01]  /*19780*/  FMUL.FTZ R8, R9, c[0x0][0x2ec] ;  /* 0x0000bb0009087a20 */ /* 0x000fe20000410000 */
[C---:B------:R-:W-:Y:S01]  /*19790*/  IADD3 R53, R134.reuse, 0x60, RZ ;  /* 0x0000006086357810 */ /* 0x040fe20007ffe0ff */
[----:B------:R-:W1:Y:S01]  /*197a0*/  MUFU.TANH R144, R144 ;  /* 0x0000009000907308 */ /* 0x000e620000002400 */
[----:B------:R-:W-:Y:S01]  /*197b0*/  IADD3 R47, R134, 0x61, RZ ;  /* 0x00000061862f7810 */ /* 0x000fe20007ffe0ff */
[----:B------:R-:W-:Y:S01]  /*197c0*/  FMUL.FTZ R10, R10, c[0x0][0x2ec] ;  /* 0x0000bb000a0a7a20 */ /* 0x000fe20000410000 */
[C---:B------:R-:W-:Y:S01]  /*197d0*/  IADD3 R46, R134.reuse, 0x68, RZ ;  /* 0x00000068862e7810 */ /* 0x040fe20007ffe0ff */
[----:B------:R-:W-:Y:S01]  /*197e0*/  FMUL.FTZ R11, R11, c[0x0][0x2ec] ;  /* 0x0000bb000b0b7a20 */ /* 0x000fe20000410000 */
[----:B------:R-:W-:-:S02]  /*197f0*/  IADD3 R45, R134, 0x69, RZ ;  /* 0x00000069862d7810 */ /* 0x000fc40007ffe0ff */
[C---:B------:R-:W-:Y:S01]  /*19800*/  IADD3 R44, R134.reuse, 0x70, RZ ;  /* 0x00000070862c7810 */ /* 0x040fe20007ffe0ff */
[----:B------:R-:W-:Y:S01]  /*19810*/  MUFU.TANH R146, R146 ;  /* 0x0000009200927308 */ /* 0x000fe20000002400 */
[C---:B------:R-:W-:Y:S02]  /*19820*/  IADD3 R41, R134.reuse, 0x71, RZ ;  /* 0x0000007186297810 */ /* 0x040fe40007ffe0ff */
[C---:B------:R-:W-:Y:S02]  /*19830*/  IADD3 R31, R134.reuse, 0x78, RZ ;  /* 0x00000078861f7810 */ /* 0x040fe40007ffe0ff */
[----:B------:R-:W-:Y:S02]  /*19840*/  IADD3 R40, R134, 0x79, RZ ;  /* 0x0000007986287810 */ /* 0x000fe40007ffe0ff */
[----:B------:R-:W-:Y:S01]  /*19850*/  ISETP.GE.AND P5, PT, R49, R2, PT ;  /* 0x000000023100720c */ /* 0x000fe20003fa6270 */
[----:B------:R-:W-:Y:S01]  /*19860*/  MUFU.TANH R8, R8 ;  /* 0x0000000800087308 */ /* 0x000fe20000002400 */
[----:B------:R-:W-:-:S02]  /*19870*/  FSEL R134, R59, -INF , !P0 ;  /* 0xff8000003b867808 */ /* 0x000fc40004000000 */
[-C--:B------:R-:W-:Y:S02]  /*19880*/  ISETP.GE.AND P0, PT, R64, R2.reuse, PT ;  /* 0x000000024000720c */ /* 0x080fe40003f06270 */
[----:B------:R-:W-:Y:S02]  /*19890*/  FSEL R166, R60, -INF , !P5 ;  /* 0xff8000003ca67808 */ /* 0x000fe40006800000 */
[----:B--2---:R-:W-:Y:S01]  /*198a0*/  FSEL R148, R148, -INF , !P0 ;  /* 0xff80000094947808 */ /* 0x004fe20004000000 */
[----:B------:R-:W2:Y:S01]  /*198b0*/  MUFU.TANH R60, R38 ;  /* 0x00000026003c7308 */ /* 0x000ea20000002400 */
[----:B------:R-:W-:Y:S02]  /*198c0*/  P2R R48, PR, RZ, 0x2 ;  /* 0x00000002ff307803 */ /* 0x000fe40000000000 */
[-C--:B------:R-:W-:Y:S02]  /*198d0*/  ISETP.GE.AND P4, PT, R56, R2.reuse, PT ;  /* 0x000000023800720c */ /* 0x080fe40003f86270 */
[----:B------:R-:W-:-:S02]  /*198e0*/  ISETP.GE.AND P0, PT, R139, R2, PT ;  /* 0x000000028b00720c */ /* 0x000fc40003f06270 */
[-C--:B------:R-:W-:Y:S01]  /*198f0*/  ISETP.GE.AND P3, PT, R58, R2.reuse, PT ;  /* 0x000000023a00720c */ /* 0x080fe20003f66270 */
[----:B------:R-:W1:Y:S01]  /*19900*/  MUFU.TANH R4, R4 ;  /* 0x0000000400047308 */ /* 0x000e620000002400 */
[-C--:B------:R-:W-:Y:S02]  /*19910*/  ISETP.GE.AND P5, PT, R57, R2.reuse, PT ;  /* 0x000000023900720c */ /* 0x080fe40003fa6270 */
[----:B------:R-:W-:Y:S02]  /*19920*/  FSEL R135, R135, -INF , !P2 ;  /* 0xff80000087877808 */ /* 0x000fe40005000000 */
[----:B------:R-:W-:Y:S02]  /*19930*/  ISETP.GE.AND P1, PT, R141, R2, PT ;  /* 0x000000028d00720c */ /* 0x000fe40003f26270 */
[----:B------:R-:W-:Y:S01]  /*19940*/  FSEL R137, R137, -INF , !P6 ;  /* 0xff80000089897808 */ /* 0x000fe20007000000 */
[----:B------:R-:W1:Y:S01]  /*19950*/  MUFU.TANH R5, R5 ;  /* 0x0000000500057308 */ /* 0x000e620000002400 */
[----:B------:R-:W-:-:S02]  /*19960*/  ISETP.NE.AND P6, PT, R48, RZ, PT ;  /* 0x000000ff3000720c */ /* 0x000fc40003fc5270 */
[-C--:B------:R-:W-:Y:S02]  /*19970*/  ISETP.GE.AND P2, PT, R67, R2.reuse, PT ;  /* 0x000000024300720c */ /* 0x080fe40003f46270 */
[----:B---3--:R-:W-:Y:S02]  /*19980*/  FSEL R152, R43, -INF , !P4 ;  /* 0xff8000002b987808 */ /* 0x008fe40006000000 */
[----:B------:R-:W-:Y:S01]  /*19990*/  FSEL R170, R62, -INF , !P0 ;  /* 0xff8000003eaa7808 */ /* 0x000fe20004000000 */
[----:B------:R-:W3:Y:S01]  /*199a0*/  MUFU.TANH R36, R36 ;  /* 0x0000002400247308 */ /* 0x000ee20000002400 */
[----:B------:R-:W-:Y:S02]  /*199b0*/  FSEL R48, R42, -INF , !P3 ;  /* 0xff8000002a307808 */ /* 0x000fe40005800000 */
[-C--:B------:R-:W-:Y:S02]  /*199c0*/  ISETP.GE.AND P4, PT, R65, R2.reuse, PT ;  /* 0x000000024100720c */ /* 0x080fe40003f86270 */
[----:B------:R-:W-:-:S02]  /*199d0*/  ISETP.GE.AND P0, PT, R54, R2, PT ;  /* 0x000000023600720c */ /* 0x000fc40003f06270 */
[-C--:B------:R-:W-:Y:S01]  /*199e0*/  ISETP.GE.AND P3, PT, R66, R2.reuse, PT ;  /* 0x000000024200720c */ /* 0x080fe20003f66270 */
[----:B------:R-:W2:Y:S01]  /*199f0*/  MUFU.TANH R13, R13 ;  /* 0x0000000d000d7308 */ /* 0x000ea20000002400 */
[----:B------:R-:W-:Y:S02]  /*19a00*/  FSEL R160, R30, -INF , !P5 ;  /* 0xff8000001ea07808 */ /* 0x000fe40006800000 */
[----:B------:R-:W-:Y:S02]  /*19a10*/  FSEL R50, R39, -INF , !P1 ;  /* 0xff80000027327808 */ /* 0x000fe40004800000 */
[-C--:B------:R-:W-:Y:S02]  /*19a20*/  ISETP.GE.AND P5, PT, R46, R2.reuse, PT ;  /* 0x000000022e00720c */ /* 0x080fe40003fa6270 */
[----:B------:R-:W-:Y:S01]  /*19a30*/  ISETP.GE.AND P1, PT, R55, R2, PT ;  /* 0x000000023700720c */ /* 0x000fe20003f26270 */
[----:B------:R-:W2:Y:S01]  /*19a40*/  MUFU.TANH R27, R27 ;  /* 0x0000001b001b7308 */ /* 0x000ea20000002400 */
[----:B------:R-:W-:-:S02]  /*19a50*/  FSEL R168, R63, -INF , !P2 ;  /* 0xff8000003fa87808 */ /* 0x000fc40005000000 */
[----:B-1----:R-:W-:Y:S02]  /*19a60*/  FSEL R162, R29, -INF , !P4 ;  /* 0xff8000001da27808 */ /* 0x002fe40006000000 */
[-C--:B------:R-:W-:Y:S02]  /*19a70*/  ISETP.GE.AND P2, PT, R45, R2.reuse, PT ;  /* 0x000000022d00720c */ /* 0x080fe40003f46270 */
[----:B------:R-:W-:Y:S01]  /*19a80*/  FSEL R156, R156, -INF , !P0 ;  /* 0xff8000009c9c7808 */ /* 0x000fe20004000000 */
[----:B------:R-:W-:Y:S01]  /*19a90*/  MUFU.TANH R157, R157 ;  /* 0x0000009d009d7308 */ /* 0x000fe20000002400 */
[----:B------:R-:W-:Y:S02]  /*19aa0*/  FSEL R164, R138, -INF , !P3 ;  /* 0xff8000008aa47808 */ /* 0x000fe40005800000 */
[-C--:B------:R-:W-:Y:S02]  /*19ab0*/  ISETP.GE.AND P4, PT, R47, R2.reuse, PT ;  /* 0x000000022f00720c */ /* 0x080fe40003f86270 */
[----:B------:R-:W-:-:S02]  /*19ac0*/  ISETP.GE.AND P0, PT, R41, R2, PT ;  /* 0x000000022900720c */ /* 0x000fc40003f06270 */
[-C--:B------:R-:W-:Y:S01]  /*19ad0*/  ISETP.GE.AND P3, PT, R53, R2.reuse, PT ;  /* 0x000000023500720c */ /* 0x080fe20003f66270 */
[----:B------:R-:W-:Y:S01]  /*19ae0*/  MUFU.TANH R35, R182 ;  /* 0x000000b600237308 */ /* 0x000fe20000002400 */
[----:B-----5:R-:W-:Y:S02]  /*19af0*/  FSEL R142, R142, -INF , !P5 ;  /* 0xff8000008e8e7808 */ /* 0x020fe40006800000 */
[----:B------:R-:W-:Y:S02]  /*19b00*/  FSEL R158, R158, -INF , !P1 ;  /* 0xff8000009e9e7808 */ /* 0x000fe40004800000 */
[-C--:B------:R-:W-:Y:S02]  /*19b10*/  ISETP.GE.AND P5, PT, R40, R2.reuse, PT ;  /* 0x000000022800720c */ /* 0x080fe40003fa6270 */
[----:B------:R-:W-:Y:S01]  /*19b20*/  ISETP.GE.AND P1, PT, R44, R2, PT ;  /* 0x000000022c00720c */ /* 0x000fe20003f26270 */
[----:B------:R-:W-:Y:S01]  /*19b30*/  MUFU.TANH R37, R37 ;  /* 0x0000002500257308 */ /* 0x000fe20000002400 */
[----:B----4-:R-:W-:-:S02]  /*19b40*/  FSEL R140, R140, -INF , !P2 ;  /* 0xff8000008c8c7808 */ /* 0x010fc40005000000 */
[----:B------:R-:W-:Y:S02]  /*19b50*/  FSEL R144, R144, -INF , !P4 ;  /* 0xff80000090907808 */ /* 0x000fe40006000000 */
[-C--:B------:R-:W-:Y:S02]  /*19b60*/  ISETP.GE.AND P2, PT, R141, R133.reuse, PT ;  /* 0x000000858d00720c */ /* 0x080fe40003f46270 */
[----:B--2---:R-:W-:Y:S01]  /*19b70*/  FSEL R60, R60, -INF , !P0 ;  /* 0xff8000003c3c7808 */ /* 0x004fe20004000000 */
[----:B------:R-:W1:Y:S01]  /*19b80*/  MUFU.TANH R141, R174 ;  /* 0x000000ae008d7308 */ /* 0x000e620000002400 */
[----:B------:R-:W-:Y:S02]  /*19b90*/  FSEL R146, R146, -INF , !P3 ;  /* 0xff80000092927808 */ /* 0x000fe40005800000 */
[----:B------:R-:W-:Y:S01]  /*19ba0*/  ISETP.GE.AND P4, PT, R31, R2, PT ;  /* 0x000000021f00720c */ /* 0x000fe20003f86270 */
[----:B------:R-:W-:Y:S01]  /*19bb0*/  FMUL.FTZ R2, R6, c[0x0][0x2ec] ;  /* 0x0000bb0006027a20 */ /* 0x000fe20000410000 */
[----:B------:R-:W-:-:S02]  /*19bc0*/  ISETP.GE.AND P0, PT, R56, R133, PT ;  /* 0x000000853800720c */ /* 0x000fc40003f06270 */
[-C--:B------:R-:W-:Y:S01]  /*19bd0*/  ISETP.GE.AND P3, PT, R64, R133.reuse, PT ;  /* 0x000000854000720c */ /* 0x080fe20003f66270 */
[----:B------:R-:W2:Y:S01]  /*19be0*/  MUFU.TANH R159, R159 ;  /* 0x0000009f009f7308 */ /* 0x000ea20000002400 */
[----:B------:R-:W-:Y:S02]  /*19bf0*/  FSEL R56, R8, -INF , !P5 ;  /* 0xff80000008387808 */ /* 0x000fe40006800000 */
[----:B------:R-:W-:Y:S01]  /*19c00*/  FSEL R64, R4, -INF , !P1 ;  /* 0xff80000004407808 */ /* 0x000fe20004800000 */
[----:B------:R-:W-:Y:S01]  /*19c10*/  FMUL.FTZ R4, R7, c[0x0][0x2ec] ;  /* 0x0000bb0007047a20 */ /* 0x000fe20000410000 */
[-C--:B------:R-:W-:Y:S02]  /*19c20*/  ISETP.GE.AND P5, PT, R49, R133.reuse, PT ;  /* 0x000000853100720c */ /* 0x080fe40003fa6270 */
[----:B------:R-:W-:Y:S01]  /*19c30*/  ISETP.GE.AND P1, PT, R58, R133, PT ;  /* 0x000000853a00720c */ /* 0x000fe20003f26270 */
[----:B------:R-:W4:Y:S01]  /*19c40*/  MUFU.TANH R18, R18 ;  /* 0x0000001200127308 */ /* 0x000f220000002400 */
[----:B------:R-:W-:-:S02]  /*19c50*/  FSEL R58, R5, -INF , !P4 ;  /* 0xff800000053a7808 */ /* 0x000fc40006000000 */
[-C--:B------:R-:W-:Y:S02]  /*19c60*/  ISETP.GE.AND P4, PT, R67, R133.reuse, PT ;  /* 0x000000854300720c */ /* 0x080fe40003f86270 */
[----:B------:R-:W-:Y:S02]  /*19c70*/  FSEL R169, R61, -INF , !P5 ;  /* 0xff8000003da97808 */ /* 0x000fe40006800000 */
[-C--:B------:R-:W-:Y:S01]  /*19c80*/  ISETP.GE.AND P5, PT, R54, R133.reuse, PT ;  /* 0x000000853600720c */ /* 0x080fe20003fa6270 */
[----:B------:R-:W5:Y:S01]  /*19c90*/  MUFU.TANH R155, R155 ;  /* 0x0000009b009b7308 */ /* 0x000f620000002400 */
[----:B---3--:R-:W-:Y:S02]  /*19ca0*/  FSEL R49, R36, -INF , !P6 ;  /* 0xff80000024317808 */ /* 0x008fe40007000000 */
[----:B------:R-:W-:Y:S02]  /*19cb0*/  FSEL R165, R13, -INF , !P4 ;  /* 0xff8000000da57808 */ /* 0x000fe40006000000 */
[----:B------:R-:W-:-:S02]  /*19cc0*/  ISETP.GE.AND P6, PT, R139, R133, PT ;  /* 0x000000858b00720c */ /* 0x000fc40003fc6270 */
[-C--:B------:R-:W-:Y:S01]  /*19cd0*/  ISETP.GE.AND P4, PT, R53, R133.reuse, PT ;  /* 0x000000853500720c */ /* 0x080fe20003f86270 */
[----:B------:R-:W3:Y:S01]  /*19ce0*/  MUFU.TANH R145, R145 ;  /* 0x0000009100917308 */ /* 0x000ee20000002400 */
[----:B------:R-:W-:Y:S02]  /*19cf0*/  P2R R5, PR, RZ, 0x20 ;  /* 0x00000020ff057803 */ /* 0x000fe40000000000 */
[-C--:B------:R-:W-:Y:S02]  /*19d00*/  ISETP.GE.AND P5, PT, R46, R133.reuse, PT ;  /* 0x000000852e00720c */ /* 0x080fe40003fa6270 */
[----:B------:R-:W-:Y:S02]  /*19d10*/  FSEL R167, R27, -INF , !P6 ;  /* 0xff8000001ba77808 */ /* 0x000fe40007000000 */
[----:B------:R-:W-:Y:S01]  /*19d20*/  P2R R6, PR, RZ, 0x10 ;  /* 0x00000010ff067803 */ /* 0x000fe20000000000 */
[----:B------:R-:W2:Y:S01]  /*19d30*/  MUFU.TANH R143, R179 ;  /* 0x000000b3008f7308 */ /* 0x000ea20000002400 */
[----:B------:R-:W-:-:S02]  /*19d40*/  ISETP.GE.AND P6, PT, R47, R133, PT ;  /* 0x000000852f00720c */ /* 0x000fc40003fc6270 */
[-C--:B------:R-:W-:Y:S02]  /*19d50*/  ISETP.GE.AND P4, PT, R45, R133.reuse, PT ;  /* 0x000000852d00720c */ /* 0x080fe40003f86270 */
[----:B-1----:R-:W-:Y:S02]  /*19d60*/  FSEL R141, R141, -INF , !P5 ;  /* 0xff8000008d8d7808 */ /* 0x002fe40006800000 */
[----:B------:R-:W-:Y:S01]  /*19d70*/  FSEL R157, R157, -INF , !P2 ;  /* 0xff8000009d9d7808 */ /* 0x000fe20005000000 */
[----:B------:R-:W1:Y:S01]  /*19d80*/  MUFU.TANH R139, R175 ;  /* 0x000000af008b7308 */ /* 0x000e620000002400 */
[----:B------:R-:W-:Y:S02]  /*19d90*/  FSEL R171, R35, -INF , !P1 ;  /* 0xff80000023ab7808 */ /* 0x000fe40004800000 */
[----:B------:R-:W-:Y:S02]  /*19da0*/  ISETP.GT.AND P5, PT, R239, R228, PT ;  /* 0x000000e4ef00720c */ /* 0x000fe40003fa4270 */
[----:B------:R-:W-:-:S02]  /*19db0*/  ISETP.GE.AND P2, PT, R65, R133, PT ;  /* 0x000000854100720c */ /* 0x000fc40003f46270 */
[-C--:B------:R-:W-:Y:S01]  /*19dc0*/  ISETP.GE.AND P1, PT, R57, R133.reuse, PT ;  /* 0x000000853900720c */ /* 0x080fe20003f26270 */
[----:B------:R-:W1:Y:S01]  /*19dd0*/  MUFU.TANH R2, R2 ;  /* 0x0000000200027308 */ /* 0x000e620000002400 */
[----:B------:R-:W-:Y:S02]  /*19de0*/  FSEL R173, R37, -INF , !P3 ;  /* 0xff80000025ad7808 */ /* 0x000fe40005800000 */
[----:B--2---:R-:W-:Y:S02]  /*19df0*/  FSEL R159, R159, -INF , !P0 ;  /* 0xff8000009f9f7808 */ /* 0x004fe40004000000 */
[----:B----4-:R-:W-:Y:S02]  /*19e00*/  FSEL R161, R18, -INF , !P2 ;  /* 0xff80000012a17808 */ /* 0x010fe40005000000 */
[----:B-----5:R-:W-:Y:S01]  /*19e10*/  FSEL R155, R155, -INF , !P1 ;  /* 0xff8000009b9b7808 */ /* 0x020fe20004800000 */
[----:B------:R-:W2:Y:S01]  /*19e20*/  MUFU.TANH R4, R4 ;  /* 0x0000000400047308 */ /* 0x000ea20000002400 */
[----:B------:R-:W-:-:S02]  /*19e30*/  ISETP.GE.AND P3, PT, R66, R133, PT ;  /* 0x000000854200720c */ /* 0x000fc40003f66270 */
[----:B------:R-:W-:Y:S02]  /*19e40*/  ISETP.GE.AND P0, PT, R55, R133, PT ;  /* 0x000000853700720c */ /* 0x000fe40003f06270 */
[----:B------:R-:W-:Y:S02]  /*19e50*/  ISETP.NE.AND P2, PT, R5, RZ, PT ;  /* 0x000000ff0500720c */ /* 0x000fe40003f45270 */
[----:B------:R-:W-:Y:S01]  /*19e60*/  ISETP.NE.AND P1, PT, R6, RZ, PT ;  /* 0x000000ff0600720c */ /* 0x000fe20003f25270 */
[----:B------:R-:W4:Y:S01]  /*19e70*/  MUFU.TANH R47, R10 ;  /* 0x0000000a002f7308 */ /* 0x000f220000002400 */
[----:B------:R-:W-:Y:S02]  /*19e80*/  FSEL R163, R28, -INF , !P3 ;  /* 0xff8000001ca37808 */ /* 0x000fe40005800000 */
[----:B------:R-:W-:Y:S02]  /*19e90*/  FSEL R153, R153, -INF , !P0 ;  /* 0xff80000099997808 */ /* 0x000fe40004000000 */
[----:B------:R-:W-:-:S02]  /*19ea0*/  FSEL R151, R151, -INF , !P2 ;  /* 0xff80000097977808 */ /* 0x000fc40005000000 */
[----:B---3--:R-:W-:Y:S01]  /*19eb0*/  FSEL R145, R145, -INF , !P1 ;  /* 0xff80000091917808 */ /* 0x008fe20004800000 */
[----:B------:R-:W3:Y:S01]  /*19ec0*/  MUFU.TANH R45, R11 ;  /* 0x0000000b002d7308 */ /* 0x000ee20000002400 */
[----:B------:R-:W-:Y:S01]  /*19ed0*/  BAR.SYNC.DEFER_BLOCKING 0x0 ;  /* 0x0000000000007b1d */ /* 0x000fe20000010000 */
[-C--:B------:R-:W-:Y:S02]  /*19ee0*/  ISETP.GE.AND P3, PT, R44, R133.reuse, PT ;  /* 0x000000852c00720c */ /* 0x080fe40003f66270 */
[-C--:B------:R-:W-:Y:S02]  /*19ef0*/  ISETP.GE.AND P2, PT, R41, R133.reuse, PT ;  /* 0x000000852900720c */ /* 0x080fe40003f46270 */
[-C--:B------:R-:W-:Y:S02]  /*19f00*/  ISETP.GE.AND P1, PT, R31, R133.reuse, PT ;  /* 0x000000851f00720c */ /* 0x080fe40003f26270 */
[----:B------:R-:W-:Y:S02]  /*19f10*/  ISETP.GE.AND P0, PT, R40, R133, PT ;  /* 0x000000852800720c */ /* 0x000fe40003f06270 */
[----:B------:R-:W-:-:S02]  /*19f20*/  FSEL R143, R143, -INF , !P6 ;  /* 0xff8000008f8f7808 */ /* 0x000fc40007000000 */
[----:B-1----:R-:W-:Y:S02]  /*19f30*/  FSEL R139, R139, -INF , !P4 ;  /* 0xff8000008b8b7808 */ /* 0x002fe40006000000 */
[----:B------:R-:W-:Y:S02]  /*19f40*/  FSEL R55, R2, -INF , !P3 ;  /* 0xff80000002377808 */ /* 0x000fe40005800000 */
[----:B--2---:R-:W-:Y:S02]  /*19f50*/  FSEL R53, R4, -INF , !P2 ;  /* 0xff80000004357808 */ /* 0x004fe40005000000 */
[----:B----4-:R-:W-:Y:S02]  /*19f60*/  FSEL R47, R47, -INF , !P1 ;  /* 0xff8000002f2f7808 */ /* 0x010fe40004800000 */
[----:B---3--:R-:W-:Y:S01]  /*19f70*/  FSEL R45, R45, -INF , !P0 ;  /* 0xff8000002d2d7808 */ /* 0x008fe20004000000 */
        /* <DEDUP_REMOVED lines=61> */
.L_x_3990:
[----:B------:R-:W-:-:S05]  /*1a350*/  IMAD.MOV.U32 R6, RZ, RZ, c[0x0][0x198] ;  /* 0x00006600ff067624 */ /* 0x000fca00078e00ff */
[----:B------:R-:W-:-:S04]  /*1a360*/  LEA R6, -R6, RZ, 0x7 ;  /* 0x000000ff06067211 */ /* 0x000fc800078e39ff */
[----:B------:R-:W-:Y:S02]  /*1a370*/  SHF.R.S32.HI R2, RZ, 0x1f, R6 ;  /* 0x0000001fff027819 */ /* 0x000fe40000011406 */
.L_x_3991:
        /* <DEDUP_REMOVED lines=39> */
.L_x_3989:
        /* <DEDUP_REMOVED lines=90> */
[--C-:B------:R-:W-:Y:S02]  /*1ab90*/  FFMA.FTZ R31, R16, c[0x0][0x23c], -R59.reuse ;  /* 0x00008f00101f7a23 */ /* 0x100fe4000001083b */
[----:B------:R-:W-:Y:S01]  /*1aba0*/  FFMA.FTZ R30, R52, c[0x0][0x23c], -R59 ;  /* 0x00008f00341e7a23 */ /* 0x000fe2000001083b */
        /* <DEDUP_REMOVED lines=35> */
[--C-:B------:R-:W-:Y:S01]  /*1ade0*/  FFMA.FTZ R134, R134, c[0x0][0x23c], -R59.reuse ;  /* 0x00008f0086867a23 */ /* 0x100fe2000001083b */
[----:B------:R-:W-:Y:S01]  /*1adf0*/  LDSM.16.MT88.4 R48, [R217+0x11000] ;  /* 0x01100000d930783b */ /* 0x000fe20000004200 */
[----:B------:R-:W-:Y:S02]  /*1ae00*/  FFMA.FTZ R135, R135, c[0x0][0x23c], -R46 ;  /* 0x00008f0087877a23 */ /* 0x000fe4000001082e */
        /* <DEDUP_REMOVED lines=439> */
.L_x_3986:
        /* <DEDUP_REMOVED lines=13> */
.L_x_3996:
        /* <DEDUP_REMOVED lines=66> */
.L_x_3993:
        /* <DEDUP_REMOVED lines=386> */
[----:B------:R-:W-:Y:S02]  /*1e690*/  LOP3.LUT R3, RZ, c[0x0][0x2d0], RZ, 0x33, !PT ;  /* 0x0000b400ff037a12 */ /* 0x000fe400078e33ff */
[----:B------:R-:W-:Y:S01]  /*1e6a0*/  ISETP.GE.AND P2, PT, R9, RZ, PT ;  /* 0x000000ff0900720c */ /* 0x000fe20003f46270 */
        /* <DEDUP_REMOVED lines=25> */
[-C--:B---3--:R-:W-:Y:S02]  /*1e840*/  LEA R14, P1, R7, R234.reuse, 0x2 ;  /* 0x000000ea070e7211 */ /* 0x088fe400078210ff */
        /* <DEDUP_REMOVED lines=19> */
.L_x_3995:
        /* <DEDUP_REMOVED lines=28> */
[----:B---3--:R-:W-:Y:S01]  /*1eb40*/  IADD3 R14, P0, R2, UR5, RZ ;  /* 0x00000005020e7c10 */ /* 0x008fe2000ff1e0ff */
        /* <DEDUP_REMOVED lines=9> */
.L_x_3994:
[----:B--2-4-:R-:W-:Y:S01]  /*1ebe0*/  FMNMX.FTZ R3, R143, R135, !PT ;  /* 0x000000878f037209 */ /* 0x014fe20007810000 */
        /* <DEDUP_REMOVED lines=15> */
[----:B------:R-:W-:Y:S03]  /*1ece0*/  LDSM.16.MT88.4 R36, [R216+0xc000] ;  /* 0x00c00000d824783b */ /* 0x000fe60000004200 */
        /* <DEDUP_REMOVED lines=77> */
[----:B------:R-:W2:Y:S01]  /*1f1c0*/  MUFU.EX2 R2, R6 ;  /* 0x0000000600027308 */ /* 0x000ea20000000800 */
[----:B------:R-:W-:Y:S02]  /*1f1d0*/  FFMA.FTZ R149, R149, c[0x0][0x23c], -R147 ;  /* 0x00008f0095957a23 */ /* 0x000fe40000010893 */
[--C-:B------:R-:W-:Y:S02]  /*1f1e0*/  FFMA.FTZ R136, R136, c[0x0][0x23c], -R145.reuse ;  /* 0x00008f0088887a23 */ /* 0x100fe40000010891 */
[--C-:B------:R-:W-:Y:S02]  /*1f1f0*/  FFMA.FTZ R139, R199, c[0x0][0x23c], -R145.reuse ;  /* 0x00008f00c78b7a23 */ /* 0x100fe40000010891 */
[----:B------:R-:W-:Y:S02]  /*1f200*/  FFMA.FTZ R138, R141, c[0x0][0x23c], -R145 ;  /* 0x00008f008d8a7a23 */ /* 0x000fe40000010891 */
[--C-:B------:R-:W-:Y:S01]  /*1f210*/  FFMA.FTZ R141, R140, c[0x0][0x23c], -R147.reuse ;  /* 0x00008f008c8d7a23 */ /* 0x100fe20000010893 */
[----:B------:R-:W-:Y:S01]  /*1f220*/  MUFU.EX2 R136, R136 ;  /* 0x0000008800887308 */ /* 0x000fe20000000800 */
[----:B------:R-:W-:Y:S02]  /*1f230*/  FFMA.FTZ R140, R249, c[0x0][0x23c], -R147 ;  /* 0x00008f00f98c7a23 */ /* 0x000fe40000010893 */
[----:B------:R-:W-:Y:S02]  /*1f240*/  FFMA.FTZ R137, R137, c[0x0][0x23c], -R145 ;  /* 0x00008f0089897a23 */ /* 0x000fe40000010891 */
[C---:B-1----:R-:W-:Y:S02]  /*1f250*/  FMUL.FTZ R7, R0.reuse, R131 ;  /* 0x0000008300077220 */ /* 0x042fe40000410000 */
[C---:B------:R-:W-:Y:S02]  /*1f260*/  FMUL.FTZ R10, R0.reuse, R126 ;  /* 0x0000007e000a7220 */ /* 0x040fe40000410000 */
[C---:B------:R-:W-:Y:S01]  /*1f270*/  FMUL.FTZ R11, R0.reuse, R127 ;  /* 0x0000007f000b7220 */ /* 0x040fe20000410000 */
[----:B------:R-:W-:Y:S01]  /*1f280*/  MUFU.EX2 R140, R140 ;  /* 0x0000008c008c7308 */ /* 0x000fe20000000800 */
        /* <DEDUP_REMOVED lines=12> */
[----:B------:R-:W1:Y:S01]  /*1f350*/  MUFU.EX2 R142, R142 ;  /* 0x0000008e008e7308 */ /* 0x000e620000000800 */
[----:B------:R-:W-:Y:S02]  /*1f360*/  FMUL.FTZ R25, R2, R109 ;  /* 0x0000006d02197220 */ /* 0x000fe40000410000 */
[C---:B------:R-:W-:Y:S01]  /*1f370*/  FMUL.FTZ R26, R0.reuse, R110 ;  /* 0x0000006e001a7220 */ /* 0x040fe20000410000 */
[----:B------:R-:W-:Y:S01]  /*1f380*/  LDSM.16.MT88.4 R116, [R218+0xf800] ;  /* 0x00f80000da74783b */ /* 0x000fe20000004200 */
        /* <DEDUP_REMOVED lines=18> */
[----:B------:R-:W1:Y:S01]  /*1f4b0*/  MUFU.EX2 R141, R141 ;  /* 0x0000008d008d7308 */ /* 0x000e620000000800 */
[----:B------:R-:W3:Y:S01]  /*1f4c0*/  LDSM.16.MT88.4 R84, [R216+0x10000] ;  /* 0x01000000d854783b */ /* 0x000ee20000004200 */
[C---:B------:R-:W-:Y:S02]  /*1f4d0*/  FMUL.FTZ R56, R2.reuse, R76 ;  /* 0x0000004c02387220 */ /* 0x040fe40000410000 */
[----:B------:R-:W-:Y:S02]  /*1f4e0*/  FMUL.FTZ R57, R2, R77 ;  /* 0x0000004d02397220 */ /* 0x000fe40000410000 */
[C---:B------:R-:W-:Y:S02]  /*1f4f0*/  FMUL.FTZ R58, R0.reuse, R78 ;  /* 0x0000004e003a7220 */ /* 0x040fe40000410000 */
[----:B------:R-:W-:Y:S01]  /*1f500*/  FMUL.FTZ R59, R0, R79 ;  /* 0x0000004f003b7220 */ /* 0x000fe20000410000 */
[----:B------:R-:W-:Y:S01]  /*1f510*/  LDSM.16.MT88.4 R92, [R217+0x11000] ;  /* 0x01100000d95c783b */ /* 0x000fe20000004200 */
[----:B------:R-:W4:Y:S01]  /*1f520*/  MUFU.EX2 R137, R137 ;  /* 0x0000008900897308 */ /* 0x000f220000000800 */
[C---:B------:R-:W-:Y:S02]  /*1f530*/  FMUL.FTZ R64, R2.reuse, R68 ;  /* 0x0000004402407220 */ /* 0x040fe40000410000 */
[----:B------:R-:W-:Y:S01]  /*1f540*/  FMUL.FTZ R65, R2, R69 ;  /* 0x0000004502417220 */ /* 0x000fe20000410000 */
[----:B--2---:R-:W-:Y:S01]  /*1f550*/  F2FP.PACK_AB R129, R138, R139 ;  /* 0x0000008b8a81723e */ /* 0x004fe200000000ff */
[C---:B------:R-:W-:Y:S02]  /*1f560*/  FMUL.FTZ R66, R0.reuse, R70 ;  /* 0x0000004600427220 */ /* 0x040fe40000410000 */
[----:B------:R-:W2:Y:S01]  /*1f570*/  LDSM.16.MT88.4 R76, [R220+0xc800] ;  /* 0x00c80000dc4c783b */ /* 0x000ea20000004200 */
[----:B------:R-:W-:Y:S02]  /*1f580*/  FMUL.FTZ R67, R0, R71 ;  /* 0x0000004700437220 */ /* 0x000fe40000410000 */
[----:B------:R-:W-:Y:S01]  /*1f590*/  FFMA.FTZ R143, R2, R247, R143 ;  /* 0x000000f7028f7223 */ /* 0x000fe2000001008f */
[----:B------:R-:W-:Y:S01]  /*1f5a0*/  MUFU.EX2 R149, R149 ;  /* 0x0000009500957308 */ /* 0x000fe20000000800 */
[----:B------:R-:W-:Y:S01]  /*1f5b0*/  FFMA.FTZ R139, R0, R245, R139 ;  /* 0x000000f5008b7223 */ /* 0x000fe2000001008b */
[----:B-1----:R-:W-:Y:S01]  /*1f5c0*/  F2FP.PACK_AB R130, R140, R141 ;  /* 0x0000008d8c82723e */ /* 0x002fe200000000ff */
[----:B------:R-:W-:Y:S02]  /*1f5d0*/  FADD.FTZ R142, R142, R143 ;  /* 0x0000008f8e8e7221 */ /* 0x000fe40000010000 */
[----:B------:R-:W-:Y:S02]  /*1f5e0*/  FADD.FTZ R138, R138, R139 ;  /* 0x0000008b8a8a7221 */ /* 0x000fe40000010000 */
[----:B------:R-:W-:Y:S02]  /*1f5f0*/  FFMA.FTZ R158, R158, c[0x0][0x23c], -R147 ;  /* 0x00008f009e9e7a23 */ /* 0x000fe40000010893 */
[--C-:B------:R-:W-:Y:S02]  /*1f600*/  FFMA.FTZ R151, R151, c[0x0][0x23c], -R145.reuse ;  /* 0x00008f0097977a23 */ /* 0x100fe40000010891 */
[----:B------:R-:W-:Y:S01]  /*1f610*/  FFMA.FTZ R170, R170, c[0x0][0x23c], -R145 ;  /* 0x00008f00aaaa7a23 */ /* 0x000fe20000010891 */
[----:B----4-:R-:W-:Y:S01]  /*1f620*/  F2FP.PACK_AB R131, R136, R137 ;  /* 0x000000898883723e */ /* 0x010fe200000000ff */
[----:B------:R-:W1:Y:S01]  /*1f630*/  MUFU.EX2 R158, R158 ;  /* 0x0000009e009e7308 */ /* 0x000e620000000800 */
[--C-:B------:R-:W-:Y:S02]  /*1f640*/  FFMA.FTZ R153, R153, c[0x0][0x23c], -R147.reuse ;  /* 0x00008f0099997a23 */ /* 0x100fe40000010893 */
[----:B------:R-:W-:Y:S02]  /*1f650*/  FFMA.FTZ R176, R176, c[0x0][0x23c], -R147 ;  /* 0x00008f00b0b07a23 */ /* 0x000fe40000010893 */
[--C-:B------:R-:W-:Y:S01]  /*1f660*/  FFMA.FTZ R155, R155, c[0x0][0x23c], -R145.reuse ;  /* 0x00008f009b9b7a23 */ /* 0x100fe20000010891 */
[C---:B------:R-:W-:Y:S04]  /*1f670*/  HMMA.16816.F32 R4, R128.reuse, R12, R4 ;  /* 0x0000000c8004723c */ /* 0x040fe80000001804 */
[----:B------:R-:W-:Y:S01]  /*1f680*/  MUFU.EX2 R151, R151 ;  /* 0x0000009700977308 */ /* 0x000fe20000000800 */
[--C-:B------:R-:W-:Y:S02]  /*1f690*/  FFMA.FTZ R178, R178, c[0x0][0x23c], -R145.reuse ;  /* 0x00008f00b2b27a23 */ /* 0x100fe40000010891 */
[C---:B------:R-:W-:Y:S01]  /*1f6a0*/  FMUL.FTZ R12, R2.reuse, R120 ;  /* 0x00000078020c7220 */ /* 0x040fe20000410000 */
[C---:B------:R-:W-:Y:S04]  /*1f6b0*/  HMMA.16816.F32 R8, R128.reuse, R14, R8 ;  /* 0x0000000e8008723c */ /* 0x040fe80000001808 */
[----:B------:R-:W-:Y:S02]  /*1f6c0*/  FMUL.FTZ R13, R2, R121 ;  /* 0x00000079020d7220 */ /* 0x000fe40000410000 */
[----:B------:R-:W4:Y:S01]  /*1f6d0*/  MUFU.EX2 R170, R170 ;  /* 0x000000aa00aa7308 */ /* 0x000f220000000800 */
[C---:B------:R-:W-:Y:S02]  /*1f6e0*/  FMUL.FTZ R14, R0.reuse, R122 ;  /* 0x0000007a000e7220 */ /* 0x040fe40000410000 */
[----:B------:R-:W-:Y:S03]  /*1f6f0*/  FMUL.FTZ R15, R0, R123 ;  /* 0x0000007b000f7220 */ /* 0x000fe60000410000 */
[----:B-1----:R-:W-:Y:S01]  /*1f700*/  F2FP.PACK_AB R70, R158, R149 ;  /* 0x000000959e46723e */ /* 0x002fe200000000ff */
[--C-:B------:R-:W-:Y:S02]  /*1f710*/  FFMA.FTZ R159, R159, c[0x0][0x23c], -R145.reuse ;  /* 0x00008f009f9f7a23 */ /* 0x100fe40000010891 */
[----:B------:R-:W-:Y:S01]  /*1f720*/  FFMA.FTZ R184, R184, c[0x0][0x23c], -R145 ;  /* 0x00008f00b8b87a23 */ /* 0x000fe20000010891 */
[C---:B------:R-:W-:Y:S01]  /*1f730*/  HMMA.16816.F32 R12, R128.reuse, R20, R12 ;  /* 0x00000014800c723c */ /* 0x040fe2000000180c */
[----:B------:R-:W-:Y:S02]  /*1f740*/  MUFU.EX2 R153, R153 ;  /* 0x0000009900997308 */ /* 0x000fe40000000800 */
[--C-:B------:R-:W-:Y:S02]  /*1f750*/  FFMA.FTZ R161, R161, c[0x0][0x23c], -R147.reuse ;  /* 0x00008f00a1a17a23 */ /* 0x100fe40000010893 */
[----:B------:R-:W-:Y:S02]  /*1f760*/  FFMA.FTZ R190, R190, c[0x0][0x23c], -R147 ;  /* 0x00008f00bebe7a23 */ /* 0x000fe40000010893 */
[C---:B------:R-:W-:Y:S01]  /*1f770*/  FMUL.FTZ R20, R2.reuse, R112 ;  /* 0x0000007002147220 */ /* 0x040fe20000410000 */
[C---:B------:R-:W-:Y:S03]  /*1f780*/  HMMA.16816.F32 R16, R128.reuse, R22, R16 ;  /* 0x000000168010723c */ /* 0x040fe60000001810 */
[----:B------:R-:W-:Y:S01]  /*1f790*/  MUFU.EX2 R176, R176 ;  /* 0x000000b000b07308 */ /* 0x000fe20000000800 */
[----:B------:R-:W-:Y:S01]  /*1f7a0*/  FMUL.FTZ R21, R2, R113 ;  /* 0x0000007102157220 */ /* 0x000fe20000410000 */
[----:B----4-:R-:W-:Y:S02]  /*1f7b0*/  F2FP.PACK_AB R71, R170, R151 ;  /* 0x00000097aa47723e */ /* 0x010fe400000000ff */
[C---:B------:R-:W-:Y:S02]  /*1f7c0*/  FMUL.FTZ R22, R0.reuse, R114 ;  /* 0x0000007200167220 */ /* 0x040fe40000410000 */
[----:B------:R-:W-:Y:S03]  /*1f7d0*/  FMUL.FTZ R23, R0, R115 ;  /* 0x0000007300177220 */ /* 0x000fe60000410000 */
[--C-:B------:R-:W-:Y:S01]  /*1f7e0*/  FFMA.FTZ R163, R163, c[0x0][0x23c], -R145.reuse ;  /* 0x00008f00a3a37a23 */ /* 0x100fe20000010891 */
[----:B------:R-:W-:Y:S01]  /*1f7f0*/  MUFU.EX2 R155, R155 ;  /* 0x0000009b009b7308 */ /* 0x000fe20000000800 */
[----:B------:R-:W-:Y:S02]  /*1f800*/  FFMA.FTZ R192, R185, c[0x0][0x23c], -R145 ;  /* 0x00008f00b9c07a23 */ /* 0x000fe40000010891 */
[C---:B------:R-:W-:Y:S03]  /*1f810*/  HMMA.16816.F32 R20, R128.reuse, R28, R20 ;  /* 0x0000001c8014723c */ /* 0x040fe60000001814 */
[--C-:B------:R-:W-:Y:S02]  /*1f820*/  FFMA.FTZ R165, R165, c[0x0][0x23c], -R147.reuse ;  /* 0x00008f00a5a57a23 */ /* 0x100fe40000010893 */
[--C-:B------:R-:W-:Y:S02]  /*1f830*/  FFMA.FTZ R194, R183, c[0x0][0x23c], -R147.reuse ;  /* 0x00008f00b7c27a23 */ /* 0x100fe40000010893 */
[C---:B------:R-:W-:Y:S01]  /*1f840*/  FMUL.FTZ R28, R2.reuse, R104 ;  /* 0x00000068021c7220 */ /* 0x040fe20000410000 */
[C---:B------:R-:W-:Y:S01]  /*1f850*/  HMMA.16816.F32 R24, R128.reuse, R30, R24 ;  /* 0x0000001e8018723c */ /* 0x040fe20000001818 */
[----:B------:R-:W-:Y:S03]  /*1f860*/  MUFU.EX2 R178, R178 ;  /* 0x000000b200b27308 */ /* 0x000fe60000000800 */
[----:B------:R-:W-:Y:S02]  /*1f870*/  FMUL.FTZ R29, R2, R105 ;  /* 0x00000069021d7220 */ /* 0x000fe40000410000 */
[----:B------:R-:W-:Y:S02]  /*1f880*/  FFMA.FTZ R104, R197, c[0x0][0x23c], -R147 ;  /* 0x00008f00c5687a23 */ /* 0x000fe40000010893 */
[C---:B------:R-:W-:Y:S03]  /*1f890*/  FMUL.FTZ R30, R0.reuse, R106 ;  /* 0x0000006a001e7220 */ /* 0x040fe60000410000 */
[----:B------:R-:W-:Y:S01]  /*1f8a0*/  MUFU.EX2 R159, R159 ;  /* 0x0000009f009f7308 */ /* 0x000fe20000000800 */
[----:B------:R-:W-:Y:S02]  /*1f8b0*/  FMUL.FTZ R31, R0, R107 ;  /* 0x0000006b001f7220 */ /* 0x000fe40000410000 */
[----:B------:R-:W-:Y:S02]  /*1f8c0*/  FFMA.FTZ R106, R189, c[0x0][0x23c], -R145 ;  /* 0x00008f00bd6a7a23 */ /* 0x000fe40000010891 */
[----:B------:R-:W-:Y:S02]  /*1f8d0*/  FFMA.FTZ R105, R191, c[0x0][0x23c], -R147 ;  /* 0x00008f00bf697a23 */ /* 0x000fe40000010893 */
[----:B------:R-:W-:Y:S01]  /*1f8e0*/  FFMA.FTZ R107, R157, c[0x0][0x23c], -R145 ;  /* 0x00008f009d6b7a23 */ /* 0x000fe20000010891 */
        /* <DEDUP_REMOVED lines=10> */
[----:B------:R-:W-:Y:S02]  /*1f990*/  FMUL.FTZ R39, R0, R99 ;  /* 0x0000006300277220 */ /* 0x000fe40000410000 */
[----:B------:R-:W-:Y:S01]  /*1f9a0*/  LDSM.16.MT88.4 R96, [R216+0x11000] ;  /* 0x01100000d860783b */ /* 0x000fe20000004200 */
[----:B------:R-:W1:Y:S01]  /*1f9b0*/  MUFU.EX2 R105, R105 ;  /* 0x0000006900697308 */ /* 0x000e620000000800 */
[----:B------:R-:W-:Y:S02]  /*1f9c0*/  FFMA.FTZ R250, R250, c[0x0][0x23c], -R145 ;  /* 0x00008f00fafa7a23 */ /* 0x000fe40000010891 */
[--C-:B------:R-:W-:Y:S01]  /*1f9d0*/  FFMA.FTZ R181, R181, c[0x0][0x23c], -R147.reuse ;  /* 0x00008f00b5b57a23 */ /* 0x100fe20000010893 */
[C---:B------:R-:W-:Y:S03]  /*1f9e0*/  HMMA.16816.F32 R36, R128.reuse, R44, R36 ;  /* 0x0000002c8024723c */ /* 0x040fe60000001824 */
[----:B------:R-:W-:Y:S02]  /*1f9f0*/  FFMA.FTZ R179, R179, c[0x0][0x23c], -R147 ;  /* 0x00008f00b3b37a23 */ /* 0x000fe40000010893 */
[--C-:B------:R-:W-:Y:S01]  /*1fa00*/  FFMA.FTZ R177, R177, c[0x0][0x23c], -R145.reuse ;  /* 0x00008f00b1b17a23 */ /* 0x100fe20000010891 */
[----:B------:R-:W4:Y:S01]  /*1fa10*/  MUFU.EX2 R107, R107 ;  /* 0x0000006b006b7308 */ /* 0x000f220000000800 */
[C---:B------:R-:W-:Y:S01]  /*1fa20*/  FMUL.FTZ R44, R2.reuse, R88 ;  /* 0x00000058022c7220 */ /* 0x040fe20000410000 */
[C---:B------:R-:W-:Y:S04]  /*1fa30*/  HMMA.16816.F32 R40, R128.reuse, R46, R40 ;  /* 0x0000002e8028723c */ /* 0x040fe80000001828 */
[----:B------:R-:W-:Y:S02]  /*1fa40*/  FMUL.FTZ R45, R2, R89 ;  /* 0x00000059022d7220 */ /* 0x000fe40000410000 */
[----:B------:R-:W-:Y:S02]  /*1fa50*/  FFMA.FTZ R175, R175, c[0x0][0x23c], -R145 ;  /* 0x00008f00afaf7a23 */ /* 0x000fe40000010891 */
[C---:B------:R-:W-:Y:S01]  /*1fa60*/  FMUL.FTZ R46, R0.reuse, R90 ;  /* 0x0000005a002e7220 */ /* 0x040fe20000410000 */
[----:B------:R-:W-:Y:S03]  /*1fa70*/  MUFU.EX2 R157, R157 ;  /* 0x0000009d009d7308 */ /* 0x000fe60000000800 */
[----:B------:R-:W-:Y:S01]  /*1fa80*/  FMUL.FTZ R47, R0, R91 ;  /* 0x0000005b002f7220 */ /* 0x000fe20000410000 */
[----:B-1----:R-:W-:Y:S01]  /*1fa90*/  F2FP.PACK_AB R68, R105, R104 ;  /* 0x000000686944723e */ /* 0x002fe200000000ff */
[----:B------:R-:W-:Y:S01]  /*1faa0*/  LDSM.16.MT88.4 R88, [R216+0xc800] ;  /* 0x00c80000d858783b */ /* 0x000fe20000004200 */
[--C-:B------:R-:W-:Y:S02]  /*1fab0*/  FFMA.FTZ R171, R171, c[0x0][0x23c], -R147.reuse ;  /* 0x00008f00abab7a23 */ /* 0x100fe40000010893 */
[----:B------:R-:W-:Y:S02]  /*1fac0*/  FFMA.FTZ R173, R173, c[0x0][0x23c], -R147 ;  /* 0x00008f00adad7a23 */ /* 0x000fe40000010893 */
[C---:B------:R-:W-:Y:S01]  /*1fad0*/  HMMA.16816.F32 R44, R128.reuse, R52, R44 ;  /* 0x00000034802c723c */ /* 0x040fe2000000182c */
[----:B------:R-:W1:Y:S02]  /*1fae0*/  MUFU.EX2 R180, R180 ;  /* 0x000000b400b47308 */ /* 0x000e640000000800 */
[----:B----4-:R-:W-:Y:S01]  /*1faf0*/  F2FP.PACK_AB R69, R107, R106 ;  /* 0x0000006a6b45723e */ /* 0x010fe200000000ff */
[--C-:B------:R-:W-:Y:S02]  /*1fb00*/  FFMA.FTZ R169, R169, c[0x0][0x23c], -R145.reuse ;  /* 0x00008f00a9a97a23 */ /* 0x100fe40000010891 */
[----:B------:R-:W-:Y:S02]  /*1fb10*/  FFMA.FTZ R252, R252, c[0x0][0x23c], -R145 ;  /* 0x00008f00fcfc7a23 */ /* 0x000fe40000010891 */
[C---:B------:R-:W-:Y:S03]  /*1fb20*/  HMMA.16816.F32 R48, R128.reuse, R54, R48 ;  /* 0x000000368030723c */ /* 0x040fe60000001830 */
[----:B------:R-:W4:Y:S01]  /*1fb30*/  MUFU.EX2 R184, R184 ;  /* 0x000000b800b87308 */ /* 0x000f220000000800 */
[C---:B------:R-:W-:Y:S02]  /*1fb40*/  FMUL.FTZ R52, R2.reuse, R80 ;  /* 0x0000005002347220 */ /* 0x040fe40000410000 */
[----:B------:R-:W-:Y:S02]  /*1fb50*/  FMUL.FTZ R53, R2, R81 ;  /* 0x0000005102357220 */ /* 0x000fe40000410000 */
[C---:B------:R-:W-:Y:S04]  /*1fb60*/  FMUL.FTZ R54, R0.reuse, R82 ;  /* 0x0000005200367220 */ /* 0x040fe80000410000 */
[----:B------:R-:W-:Y:S01]  /*1fb70*/  FMUL.FTZ R55, R0, R83 ;  /* 0x0000005300377220 */ /* 0x000fe20000410000 */
[----:B------:R-:W-:Y:S01]  /*1fb80*/  MUFU.EX2 R161, R161 ;  /* 0x000000a100a17308 */ /* 0x000fe20000000800 */
[----:B------:R-:W5:Y:S01]  /*1fb90*/  LDSM.16.MT88.4 R80, [R218+0xc800] ;  /* 0x00c80000da50783b */ /* 0x000f620000004200 */
[--C-:B------:R-:W-:Y:S02]  /*1fba0*/  FFMA.FTZ R183, R248, c[0x0][0x23c], -R147.reuse ;  /* 0x00008f00f8b77a23 */ /* 0x100fe40000010893 */
[----:B------:R-:W-:Y:S02]  /*1fbb0*/  FFMA.FTZ R246, R246, c[0x0][0x23c], -R147 ;  /* 0x00008f00f6f67a23 */ /* 0x000fe40000010893 */
[C---:B------:R-:W-:Y:S03]  /*1fbc0*/  HMMA.16816.F32 R52, R128.reuse, R60, R52 ;  /* 0x0000003c8034723c */ /* 0x040fe60000001834 */
[--C-:B------:R-:W-:Y:S01]  /*1fbd0*/  FFMA.FTZ R185, R244, c[0x0][0x23c], -R145.reuse ;  /* 0x00008f00f4b97a23 */ /* 0x100fe20000010891 */
[----:B------:R-:W1:Y:S01]  /*1fbe0*/  MUFU.EX2 R190, R190 ;  /* 0x000000be00be7308 */ /* 0x000e620000000800 */
[----:B------:R-:W-:Y:S02]  /*1fbf0*/  FFMA.FTZ R198, R198, c[0x0][0x23c], -R145 ;  /* 0x00008f00c6c67a23 */ /* 0x000fe40000010891 */
[C---:B------:R-:W-:Y:S01]  /*1fc00*/  FMUL.FTZ R60, R2.reuse, R72 ;  /* 0x00000048023c7220 */ /* 0x040fe20000410000 */
[C---:B------:R-:W-:Y:S04]  /*1fc10*/  HMMA.16816.F32 R56, R128.reuse, R62, R56 ;  /* 0x0000003e8038723c */ /* 0x040fe80000001838 */
[----:B------:R-:W-:Y:S02]  /*1fc20*/  FMUL.FTZ R61, R2, R73 ;  /* 0x00000049023d7220 */ /* 0x000fe40000410000 */
[----:B------:R-:W-:Y:S01]  /*1fc30*/  MUFU.EX2 R163, R163 ;  /* 0x000000a300a37308 */ /* 0x000fe20000000800 */
[C---:B------:R-:W-:Y:S02]  /*1fc40*/  FMUL.FTZ R62, R0.reuse, R74 ;  /* 0x0000004a003e7220 */ /* 0x040fe40000410000 */
[----:B------:R-:W-:Y:S02]  /*1fc50*/  FMUL.FTZ R63, R0, R75 ;  /* 0x0000004b003f7220 */ /* 0x000fe40000410000 */
[----:B------:R-:W1:Y:S01]  /*1fc60*/  LDSM.16.MT88.4 R72, [R217+0xc800] ;  /* 0x00c80000d948783b */ /* 0x000e620000004200 */
[--C-:B------:R-:W-:Y:S02]  /*1fc70*/  FFMA.FTZ R187, R196, c[0x0][0x23c], -R147.reuse ;  /* 0x00008f00c4bb7a23 */ /* 0x100fe40000010893 */
[----:B------:R-:W-:Y:S02]  /*1fc80*/  FFMA.FTZ R188, R188, c[0x0][0x23c], -R147 ;  /* 0x00008f00bcbc7a23 */ /* 0x000fe40000010893 */
[C---:B---3--:R-:W-:Y:S01]  /*1fc90*/  HMMA.16816.F32 R60, R128.reuse, R84, R60 ;  /* 0x00000054803c723c */ /* 0x048fe2000000183c */
[----:B------:R-:W3:Y:S02]  /*1fca0*/  MUFU.EX2 R192, R192 ;  /* 0x000000c000c07308 */ /* 0x000ee40000000800 */
[--C-:B------:R-:W-:Y:S02]  /*1fcb0*/  FFMA.FTZ R186, R186, c[0x0][0x23c], -R145.reuse ;  /* 0x00008f00baba7a23 */ /* 0x100fe40000010891 */
[----:B------:R-:W-:Y:S02]  /*1fcc0*/  FFMA.FTZ R189, R182, c[0x0][0x23c], -R145 ;  /* 0x00008f00b6bd7a23 */ /* 0x000fe40000010891 */
[--C-:B------:R-:W-:Y:S01]  /*1fcd0*/  FFMA.FTZ R174, R174, c[0x0][0x23c], -R147.reuse ;  /* 0x00008f00aeae7a23 */ /* 0x100fe20000010893 */
[----:B------:R-:W-:Y:S01]  /*1fce0*/  HMMA.16816.F32 R64, R128, R86, R64 ;  /* 0x000000568040723c */ /* 0x000fe20000001840 */
[----:B------:R-:W3:Y:S02]  /*1fcf0*/  LDSM.16.MT88.4 R84, [R220+0x10800] ;  /* 0x01080000dc54783b */ /* 0x000ee40000004200 */
[----:B------:R-:W-:Y:S01]  /*1fd00*/  MUFU.EX2 R165, R165 ;  /* 0x000000a500a57308 */ /* 0x000fe20000000800 */
[----:B------:R-:W-:Y:S02]  /*1fd10*/  FFMA.FTZ R191, R172, c[0x0][0x23c], -R147 ;  /* 0x00008f00acbf7a23 */ /* 0x000fe40000010893 */
[--C-:B------:R-:W-:Y:S02]  /*1fd20*/  FFMA.FTZ R168, R168, c[0x0][0x23c], -R145.reuse ;  /* 0x00008f00a8a87a23 */ /* 0x100fe40000010891 */
[C---:B--2---:R-:W-:Y:S05]  /*1fd30*/  HMMA.16816.F32 R4, R68.reuse, R76, R4 ;  /* 0x0000004c4404723c */ /* 0x044fea0000001804 */
[----:B------:R-:W2:Y:S01]  /*1fd40*/  MUFU.EX2 R194, R194 ;  /* 0x000000c200c27308 */ /* 0x000ea20000000800 */
[----:B------:R-:W-:Y:S02]  /*1fd50*/  FFMA.FTZ R193, R166, c[0x0][0x23c], -R145 ;  /* 0x00008f00a6c17a23 */ /* 0x000fe40000010891 */
[C---:B------:R-:W-:Y:S01]  /*1fd60*/  HMMA.16816.F32 R8, R68.reuse, R78, R8 ;  /* 0x0000004e4408723c */ /* 0x040fe20000001808 */
[----:B------:R-:W2:Y:S03]  /*1fd70*/  LDSM.16.MT88.4 R76, [R218+0x10800] ;  /* 0x01080000da4c783b */ /* 0x000ea60000004200 */
[--C-:B------:R-:W-:Y:S02]  /*1fd80*/  FFMA.FTZ R164, R164, c[0x0][0x23c], -R147.reuse ;  /* 0x00008f00a4a47a23 */ /* 0x100fe40000010893 */
[----:B------:R-:W-:Y:S01]  /*1fd90*/  FFMA.FTZ R195, R162, c[0x0][0x23c], -R147 ;  /* 0x00008f00a2c37a23 */ /* 0x000fe20000010893 */
[----:B------:R-:W-:Y:S01]  /*1fda0*/  MUFU.EX2 R167, R167 ;  /* 0x000000a700a77308 */ /* 0x000fe20000000800 */
[C---:B-----5:R-:W-:Y:S04]  /*1fdb0*/  HMMA.16816.F32 R12, R68.reuse, R80, R12 ;  /* 0x00000050440c723c */ /* 0x060fe8000000180c */
[--C-:B------:R-:W-:Y:S02]  /*1fdc0*/  FFMA.FTZ R160, R160, c[0x0][0x23c], -R145.reuse ;  /* 0x00008f00a0a07a23 */ /* 0x100fe40000010891 */
[----:B------:R-:W-:Y:S02]  /*1fdd0*/  FFMA.FTZ R197, R156, c[0x0][0x23c], -R145 ;  /* 0x00008f009cc57a23 */ /* 0x000fe40000010891 */
[C---:B------:R-:W-:Y:S01]  /*1fde0*/  HMMA.16816.F32 R16, R68.reuse, R82, R16 ;  /* 0x000000524410723c */ /* 0x040fe20000001810 */
[----:B------:R-:W-:Y:S01]  /*1fdf0*/  LDSM.16.MT88.4 R80, [R216+0x10800] ;  /* 0x01080000d850783b */ /* 0x000fe20000004200 */
[----:B------:R-:W5:Y:S02]  /*1fe00*/  MUFU.EX2 R250, R250 ;  /* 0x000000fa00fa7308 */ /* 0x000f640000000800 */
        /* <DEDUP_REMOVED lines=8> */
[--C-:B------:R-:W-:Y:S02]  /*1fe90*/  FFMA.FTZ R146, R146, c[0x0][0x23c], -R147.reuse ;  /* 0x00008f0092927a23 */ /* 0x100fe40000010893 */
[----:B------:R-:W1:Y:S01]  /*1fea0*/  MUFU.EX2 R179, R179 ;  /* 0x000000b300b37308 */ /* 0x000e620000000800 */
[----:B------:R-:W-:Y:S01]  /*1feb0*/  FFMA.FTZ R147, R144, c[0x0][0x23c], -R147 ;  /* 0x00008f0090937a23 */ /* 0x000fe20000010893 */
[C---:B------:R-:W-:Y:S04]  /*1fec0*/  HMMA.16816.F32 R28, R68.reuse, R88, R28 ;  /* 0x00000058441c723c */ /* 0x040fe8000000181c */
[--C-:B------:R-:W-:Y:S02]  /*1fed0*/  FFMA.FTZ R134, R134, c[0x0][0x23c], -R145.reuse ;  /* 0x00008f0086867a23 */ /* 0x100fe40000010891 */
[----:B------:R-:W-:Y:S02]  /*1fee0*/  FFMA.FTZ R145, R133, c[0x0][0x23c], -R145 ;  /* 0x00008f0085917a23 */ /* 0x000fe40000010891 */
[C---:B------:R-:W-:Y:S01]  /*1fef0*/  HMMA.16816.F32 R32, R68.reuse, R90, R32 ;  /* 0x0000005a4420723c */ /* 0x040fe20000001820 */
[----:B------:R-:W-:Y:S01]  /*1ff00*/  LDSM.16.MT88.4 R88, [R218+0x11000] ;  /* 0x01100000da58783b */ /* 0x000fe20000004200 */
[----:B------:R-:W-:Y:S06]  /*1ff10*/  MUFU.EX2 R177, R177 ;  /* 0x000000b100b17308 */ /* 0x000fec0000000800 */
[C---:B---3--:R-:W-:Y:S04]  /*1ff20*/  HMMA.16816.F32 R36, R68.reuse, R84, R36 ;  /* 0x000000544424723c */ /* 0x048fe80000001824 */
[----:B------:R-:W3:Y:S04]  /*1ff30*/  MUFU.EX2 R175, R175 ;  /* 0x000000af00af7308 */ /* 0x000ee80000000800 */
[C---:B------:R-:W-:Y:S01]  /*1ff40*/  HMMA.16816.F32 R40, R68.reuse, R86, R40 ;  /* 0x000000564428723c */ /* 0x040fe20000001828 */
[----:B------:R-:W-:Y:S05]  /*1ff50*/  LDSM.16.MT88.4 R84, [R216+0xd000] ;  /* 0x00d00000d854783b */ /* 0x000fea0000004200 */
[----:B------:R-:W-:Y:S02]  /*1ff60*/  MUFU.EX2 R171, R171 ;  /* 0x000000ab00ab7308 */ /* 0x000fe40000000800 */
[C---:B--2---:R-:W-:Y:S08]  /*1ff70*/  HMMA.16816.F32 R44, R68.reuse, R76, R44 ;  /* 0x0000004c442c723c */ /* 0x044ff0000000182c */
[C---:B------:R-:W-:Y:S01]  /*1ff80*/  HMMA.16816.F32 R48, R68.reuse, R78, R48 ;  /* 0x0000004e4430723c */ /* 0x040fe20000001830 */
[----:B------:R-:W2:Y:S01]  /*1ff90*/  LDSM.16.MT88.4 R76, [R220+0xd000] ;  /* 0x00d00000dc4c783b */ /* 0x000ea20000004200 */
[----:B------:R-:W2:Y:S06]  /*1ffa0*/  MUFU.EX2 R173, R173 ;  /* 0x000000ad00ad7308 */ /* 0x000eac0000000800 */
[C---:B-1----:R-:W-:Y:S04]  /*1ffb0*/  HMMA.16816.F32 R52, R68.reuse, R72, R52 ;  /* 0x000000484434723c */ /* 0x042fe80000001834 */
[----:B------:R-:W-:Y:S04]  /*1ffc0*/  MUFU.EX2 R169, R169 ;  /* 0x000000a900a97308 */ /* 0x000fe80000000800 */
[C---:B------:R-:W-:Y:S01]  /*1ffd0*/  HMMA.16816.F32 R56, R68.reuse, R74, R56 ;  /* 0x0000004a4438723c */ /* 0x040fe20000001838 */
[----:B------:R-:W1:Y:S05]  /*1ffe0*/  LDSM.16.MT88.4 R72, [R218+0xd000] ;  /* 0x00d00000da48783b */ /* 0x000e6a0000004200 */
[----:B------:R-:W1:Y:S02]  /*1fff0*/  MUFU.EX2 R252, R252 ;  /* 0x000000fc00fc7308 */ /* 0x000e640000000800 */
[C---:B------:R-:W-:Y:S08]  /*20000*/  HMMA.16816.F32 R60, R68.reuse, R80, R60 ;  /* 0x00000050443c723c */ /* 0x040ff0000000183c */
[----:B------:R-:W-:Y:S01]  /*20010*/  HMMA.16816.F32 R64, R68, R82, R64 ;  /* 0x000000524440723c */ /* 0x000fe20000001840 */
[----:B------:R-:W3:Y:S01]  /*20020*/  LDSM.16.MT88.4 R80, [R217+0xd000] ;  /* 0x00d00000d950783b */ /* 0x000ee20000004200 */
[----:B------:R-:W-:Y:S05]  /*20030*/  MUFU.EX2 R183, R183 ;  /* 0x000000b700b77308 */ /* 0x000fea0000000800 */
[----:B------:R-:W-:Y:S02]  /*20040*/  F2FP.PACK_AB R68, R176, R153 ;  /* 0x00000099b044723e */ /* 0x000fe400000000ff */
[----:B------:R-:W-:Y:S03]  /*20050*/  F2FP.PACK_AB R69, R178, R155 ;  /* 0x0000009bb245723e */ /* 0x000fe600000000ff */
[----:B------:R-:W-:Y:S01]  /*20060*/  F2FP.PACK_AB R70, R180, R157 ;  /* 0x0000009db446723e */ /* 0x000fe200000000ff */
[----:B------:R-:W1:Y:S01]  /*20070*/  MUFU.EX2 R246, R246 ;  /* 0x000000f600f67308 */ /* 0x000e620000000800 */
[----:B----4-:R-:W-:Y:S07]  /*20080*/  F2FP.PACK_AB R71, R184, R159 ;  /* 0x0000009fb847723e */ /* 0x010fee00000000ff */
[C---:B--2---:R-:W-:Y:S02]  /*20090*/  HMMA.16816.F32 R4, R68.reuse, R76, R4 ;  /* 0x0000004c4404723c */ /* 0x044fe40000001804 */
[----:B------:R-:W-:Y:S06]  /*200a0*/  MUFU.EX2 R185, R185 ;  /* 0x000000b900b97308 */ /* 0x000fec0000000800 */
[C---:B------:R-:W-:Y:S01]  /*200b0*/  HMMA.16816.F32 R8, R68.reuse, R78, R8 ;  /* 0x0000004e4408723c */ /* 0x040fe20000001808 */
[----:B------:R-:W2:Y:S03]  /*200c0*/  LDSM.16.MT88.4 R76, [R220+0x11000] ;  /* 0x01100000dc4c783b */ /* 0x000ea60000004200 */
[----:B------:R-:W4:Y:S04]  /*200d0*/  MUFU.EX2 R198, R198 ;  /* 0x000000c600c67308 */ /* 0x000f280000000800 */
[C---:B-1----:R-:W-:Y:S06]  /*200e0*/  HMMA.16816.F32 R12, R68.reuse, R72, R12 ;  /* 0x00000048440c723c */ /* 0x042fec000000180c */
[----:B------:R-:W-:Y:S02]  /*200f0*/  MUFU.EX2 R187, R187 ;  /* 0x000000bb00bb7308 */ /* 0x000fe40000000800 */
[C---:B------:R-:W-:Y:S01]  /*20100*/  HMMA.16816.F32 R16, R68.reuse, R74, R16 ;  /* 0x0000004a4410723c */ /* 0x040fe20000001810 */
[----:B------:R-:W1:Y:S07]  /*20110*/  LDSM.16.MT88.4 R72, [R220+0xd800] ;  /* 0x00d80000dc48783b */ /* 0x000e6e0000004200 */
[C---:B---3--:R-:W-:Y:S01]  /*20120*/  HMMA.16816.F32 R20, R68.reuse, R80, R20 ;  /* 0x000000504414723c */ /* 0x048fe20000001814 */
[----:B------:R-:W3:Y:S07]  /*20130*/  MUFU.EX2 R188, R188 ;  /* 0x000000bc00bc7308 */ /* 0x000eee0000000800 */
[C---:B------:R-:W-:Y:S01]  /*20140*/  HMMA.16816.F32 R24, R68.reuse, R82, R24 ;  /* 0x000000524418723c */ /* 0x040fe20000001818 */
[----:B------:R-:W1:Y:S02]  /*20150*/  LDSM.16.MT88.4 R80, [R217+0xd800] ;  /* 0x00d80000d950783b */ /* 0x000e640000004200 */
[----:B------:R-:W-:Y:S05]  /*20160*/  MUFU.EX2 R186, R186 ;  /* 0x000000ba00ba7308 */ /* 0x000fea0000000800 */
[C---:B------:R-:W-:Y:S05]  /*20170*/  HMMA.16816.F32 R28, R68.reuse, R84, R28 ;  /* 0x00000054441c723c */ /* 0x040fea000000181c */
[----:B------:R-:W1:Y:S03]  /*20180*/  MUFU.EX2 R189, R189 ;  /* 0x000000bd00bd7308 */ /* 0x000e660000000800 */
[C---:B------:R-:W-:Y:S01]  /*20190*/  HMMA.16816.F32 R32, R68.reuse, R86, R32 ;  /* 0x000000564420723c */ /* 0x040fe20000001820 */
[----:B------:R-:W-:Y:S06]  /*201a0*/  LDSM.16.MT88.4 R84, [R218+0x11800] ;  /* 0x01180000da54783b */ /* 0x000fec0000004200 */
[----:B------:R-:W-:Y:S01]  /*201b0*/  MUFU.EX2 R174, R174 ;  /* 0x000000ae00ae7308 */ /* 0x000fe20000000800 */
[C---:B--2---:R-:W-:Y:S08]  /*201c0*/  HMMA.16816.F32 R36, R68.reuse, R76, R36 ;  /* 0x0000004c4424723c */ /* 0x044ff00000001824 */
[C---:B------:R-:W-:Y:S01]  /*201d0*/  HMMA.16816.F32 R40, R68.reuse, R78, R40 ;  /* 0x0000004e4428723c */ /* 0x040fe20000001828 */
[----:B------:R-:W2:Y:S01]  /*201e0*/  LDSM.16.MT88.4 R76, [R216+0xd800] ;  /* 0x00d80000d84c783b */ /* 0x000ea20000004200 */
[----:B------:R-:W1:Y:S06]  /*201f0*/  MUFU.EX2 R191, R191 ;  /* 0x000000bf00bf7308 */ /* 0x000e6c0000000800 */
[C---:B------:R-:W-:Y:S04]  /*20200*/  HMMA.16816.F32 R44, R68.reuse, R88, R44 ;  /* 0x00000058442c723c */ /* 0x040fe8000000182c */
[----:B------:R-:W-:Y:S04]  /*20210*/  MUFU.EX2 R168, R168 ;  /* 0x000000a800a87308 */ /* 0x000fe80000000800 */
[C---:B------:R-:W-:Y:S01]  /*20220*/  HMMA.16816.F32 R48, R68.reuse, R90, R48 ;  /* 0x0000005a4430723c */ /* 0x040fe20000001830 */
[----:B------:R-:W-:Y:S05]  /*20230*/  LDSM.16.MT88.4 R88, [R218+0x12000] ;  /* 0x01200000da58783b */ /* 0x000fea0000004200 */
[----:B------:R-:W1:Y:S02]  /*20240*/  MUFU.EX2 R193, R193 ;  /* 0x000000c100c17308 */ /* 0x000e640000000800 */
[C---:B------:R-:W-:Y:S08]  /*20250*/  HMMA.16816.F32 R52, R68.reuse, R92, R52 ;  /* 0x0000005c4434723c */ /* 0x040ff00000001834 */
[C---:B------:R-:W-:Y:S01]  /*20260*/  HMMA.16816.F32 R56, R68.reuse, R94, R56 ;  /* 0x0000005e4438723c */ /* 0x040fe20000001838 */
[----:B------:R-:W-:Y:S01]  /*20270*/  LDSM.16.MT88.4 R92, [R217+0x12000] ;  /* 0x01200000d95c783b */ /* 0x000fe20000004200 */
        /* <DEDUP_REMOVED lines=9> */
[----:B-----5:R-:W-:Y:S02]  /*20310*/  F2FP.PACK_AB R71, R250, R167 ;  /* 0x000000a7fa47723e */ /* 0x020fe400000000ff */
[----:B------:R-:W5:Y:S05]  /*20320*/  MUFU.EX2 R197, R197 ;  /* 0x000000c500c57308 */ /* 0x000f6a0000000800 */
[C---:B-1----:R-:W-:Y:S05]  /*20330*/  HMMA.16816.F32 R4, R68.reuse, R72, R4 ;  /* 0x000000484404723c */ /* 0x042fea0000001804 */
[----:B------:R-:W-:Y:S03]  /*20340*/  MUFU.EX2 R152, R152 ;  /* 0x0000009800987308 */ /* 0x000fe60000000800 */
[C---:B------:R-:W-:Y:S01]  /*20350*/  HMMA.16816.F32 R8, R68.reuse, R74, R8 ;  /* 0x0000004a4408723c */ /* 0x040fe20000001808 */
[----:B------:R-:W1:Y:S06]  /*20360*/  LDSM.16.MT88.4 R72, [R220+0x11800] ;  /* 0x01180000dc48783b */ /* 0x000e6c0000004200 */
[----:B------:R-:W1:Y:S01]  /*20370*/  MUFU.EX2 R199, R199 ;  /* 0x000000c700c77308 */ /* 0x000e620000000800 */
[C---:B------:R-:W-:Y:S08]  /*20380*/  HMMA.16816.F32 R12, R68.reuse, R100, R12 ;  /* 0x00000064440c723c */ /* 0x040ff0000000180c */
[C---:B------:R-:W-:Y:S01]  /*20390*/  HMMA.16816.F32 R16, R68.reuse, R102, R16 ;  /* 0x000000664410723c */ /* 0x040fe20000001810 */
[----:B------:R-:W-:Y:S01]  /*203a0*/  LDSM.16.MT88.4 R100, [R216+0xf800] ;  /* 0x00f80000d864783b */ /* 0x000fe20000004200 */
[----:B------:R-:W-:Y:S06]  /*203b0*/  MUFU.EX2 R150, R150 ;  /* 0x0000009600967308 */ /* 0x000fec0000000800 */
[C---:B------:R-:W-:Y:S04]  /*203c0*/  HMMA.16816.F32 R20, R68.reuse, R80, R20 ;  /* 0x000000504414723c */ /* 0x040fe80000001814 */
[----:B------:R-:W1:Y:S04]  /*203d0*/  MUFU.EX2 R249, R249 ;  /* 0x000000f900f97308 */ /* 0x000e680000000800 */
[C---:B------:R-:W-:Y:S01]  /*203e0*/  HMMA.16816.F32 R24, R68.reuse, R82, R24 ;  /* 0x000000524418723c */ /* 0x040fe20000001818 */
[----:B------:R-:W3:Y:S05]  /*203f0*/  LDSM.16.MT88.4 R80, [R217+0x11800] ;  /* 0x01180000d950783b */ /* 0x000eea0000004200 */
        /* <DEDUP_REMOVED lines=11> */
[C---:B------:R-:W-:Y:S01]  /*204b0*/  HMMA.16816.F32 R48, R68.reuse, R86, R48 ;  /* 0x000000564430723c */ /* 0x040fe20000001830 */
[----:B------:R-:W1:Y:S07]  /*204c0*/  LDSM.16.MT88.4 R84, [R218+0xe000] ;  /* 0x00e00000da54783b */ /* 0x000e6e0000004200 */
[C---:B---3--:R-:W-:Y:S08]  /*204d0*/  HMMA.16816.F32 R52, R68.reuse, R80, R52 ;  /* 0x000000504434723c */ /* 0x048ff00000001834 */
        /* <DEDUP_REMOVED lines=30> */
[C---:B----4-:R-:W-:Y:S08]  /*206c0*/  HMMA.16816.F32 R60, R68.reuse, R84, R60 ;  /* 0x00000054443c723c */ /* 0x050ff0000000183c */
        /* <DEDUP_REMOVED lines=33> */
[----:B-----5:R-:W-:Y:S07]  /*208e0*/  F2FP.PACK_AB R71, R197, R160 ;  /* 0x000000a0c547723e */ /* 0x020fee00000000ff */
[C---:B---3--:R-:W-:Y:S08]  /*208f0*/  HMMA.16816.F32 R4, R68.reuse, R80, R4 ;  /* 0x000000504404723c */ /* 0x048ff00000001804 */
[C---:B------:R-:W-:Y:S01]  /*20900*/  HMMA.16816.F32 R8, R68.reuse, R82, R8 ;  /* 0x000000524408723c */ /* 0x040fe20000001808 */
[----:B------:R-:W3:Y:S07]  /*20910*/  LDSM.16.MT88.4 R80, [R220+0x13000] ;  /* 0x01300000dc50783b */ /* 0x000eee0000004200 */
[C---:B--2---:R-:W-:Y:S08]  /*20920*/  HMMA.16816.F32 R12, R68.reuse, R76, R12 ;  /* 0x0000004c440c723c */ /* 0x044ff0000000180c */
[C---:B------:R-:W-:Y:S01]  /*20930*/  HMMA.16816.F32 R16, R68.reuse, R78, R16 ;  /* 0x0000004e4410723c */ /* 0x040fe20000001810 */
[----:B------:R-:W-:Y:S07]  /*20940*/  LDSM.16.MT88.4 R76, [R217+0x13800] ;  /* 0x01380000d94c783b */ /* 0x000fee0000004200 */
[C---:B-1----:R-:W-:Y:S08]  /*20950*/  HMMA.16816.F32 R20, R68.reuse, R72, R20 ;  /* 0x000000484414723c */ /* 0x042ff00000001814 */
[C---:B------:R-:W-:Y:S08]  /*20960*/  HMMA.16816.F32 R24, R68.reuse, R74, R24 ;  /* 0x0000004a4418723c */ /* 0x040ff00000001818 */
[C---:B------:R-:W-:Y:S08]  /*20970*/  HMMA.16816.F32 R28, R68.reuse, R84, R28 ;  /* 0x00000054441c723c */ /* 0x040ff0000000181c */
[C---:B------:R-:W-:Y:S01]  /*20980*/  HMMA.16816.F32 R32, R68.reuse, R86, R32 ;  /* 0x000000564420723c */ /* 0x040fe20000001820 */
[----:B------:R-:W-:Y:S07]  /*20990*/  LDSM.16.MT88.4 R84, [R218+0x13800] ;  /* 0x01380000da54783b */ /* 0x000fee0000004200 */
[C---:B---3--:R-:W-:Y:S08]  /*209a0*/  HMMA.16816.F32 R36, R68.reuse, R80, R36 ;  /* 0x000000504424723c */ /* 0x048ff00000001824 */
        /* <DEDUP_REMOVED lines=91> */
.L_x_3992:
        /* <DEDUP_REMOVED lines=209> */
.L_x_3998:
[----:B---34-:R-:W-:Y:S05]  /*21c70*/  BSYNC B0 ;  /* 0x0000000000007941 */ /* 0x018fea0003800000 */
.L_x_3997:
        /* <DEDUP_REMOVED lines=43> */
.L_x_3999:
        /* <DEDUP_REMOVED lines=13> */
.L_x_8243:


//--------------------- .text._ZN5flash24flash_fwd_splitkv_kernelI23Flash_fwd_kernel_traitsILi128ELi64ELi128ELi4ELb0ELb0EN7cutlass6half_tE19Flash_kernel_traitsILi128ELi64ELi128ELi4ES3_EELb1ELb0ELb1ELb0ELb0ELb0ELb1ELb1EEEvNS_16Flash_fwd_paramsE --------------------------
	.section	.text._ZN5flash24flash_fwd_splitkv_kernelI23Flash_fwd_kernel_traitsILi128ELi64ELi128ELi4ELb0ELb0EN7cutlass6half_tE19Flash_kernel_traitsILi128ELi64ELi128ELi4ES3_EELb1ELb0ELb1ELb0ELb0ELb0ELb1ELb1EEEvNS_16Flash_fwd_paramsE,"ax",@progbits
	.sectioninfo	@"SHI_REGISTERS=250"
	.align	128
        .global         _ZN5flash24flash_fwd_splitkv_kernelI23Flash_fwd_kernel_traitsILi128ELi64ELi128ELi4ELb0ELb0EN7cutlass6half_tE19Flash_kernel_traitsILi128ELi64ELi128ELi4ES3_EELb1ELb0ELb1ELb0ELb0ELb0ELb1ELb1EEEvNS_16Flash_fwd_paramsE
        .type           _ZN5flash24flash_fwd_splitkv_kernelI23Flash_fwd_kernel_traitsILi128ELi64ELi128ELi4ELb0ELb0EN7cutlass6half_tE19Flash_kernel_traitsILi128ELi64ELi128ELi4ES3_EELb1ELb0ELb1ELb0ELb0ELb0ELb1ELb1EEEvNS_16Flash_fwd_paramsE,@function
        .size           _ZN5flash24flash_fwd_splitkv_kernelI23Flash_fwd_kernel_traitsILi128ELi64ELi128ELi4ELb0ELb0EN7cutlass6half_tE19Flash_kernel_traitsILi128ELi64ELi128ELi4ES3_EELb1ELb0ELb1ELb0ELb0ELb0ELb1ELb1EEEvNS_16Flash_fwd_paramsE,(.L_x_8187 - _ZN5flash24flash_fwd_splitkv_kernelI23Flash_fwd_kernel_traitsILi128ELi64ELi128ELi4ELb0ELb0EN7cutlass6half_tE19Flash_kernel_traitsILi128ELi64ELi128ELi4ES3_EELb1ELb0ELb1ELb0ELb0ELb0ELb1ELb1EEEvNS_16Flash_fwd_paramsE)
        .other          _ZN5flash24flash_fwd_splitkv_kernelI23Flash_fwd_kernel_traitsILi128ELi64ELi128ELi4ELb0ELb0EN7cutlass6half_tE19Flash_kernel_traitsILi128ELi64ELi128ELi4ES3_EELb1ELb0ELb1ELb0ELb0ELb0ELb1ELb1EEEvNS_16Flash_fwd_paramsE,@"STO_CUDA_ENTRY STV_DEFAULT"
_ZN5flash24flash_fwd_splitkv_kernelI23Flash_fwd_kernel_traitsILi128ELi64ELi128ELi4ELb0ELb0EN7cutlass6half_tE19Flash_kernel_traitsILi128ELi64ELi128ELi4ES3_EELb1ELb0ELb1ELb0ELb0ELb0ELb1ELb1EEEvNS_16Flash_fwd_paramsE:
.text._ZN5flash24flash_fwd_splitkv_kernelI23Flash_fwd_kernel_traitsILi128ELi64ELi128ELi4ELb0ELb0EN7cutlass6half_tE19Flash_kernel_traitsILi128ELi64ELi128ELi4ES3_EELb1ELb0ELb1ELb0ELb0ELb0ELb1ELb1EEEvNS_16Flash_fwd_paramsE:
        /* <DEDUP_REMOVED lines=29> */
[----:B---34-:R-:W-:Y:S05]  /*01d0*/  CALL.REL.NOINC `($_ZN5flash24flash_fwd_splitkv_kernelI23Flash_fwd_kernel_traitsILi128ELi64ELi128ELi4ELb0ELb0EN7cutlass6half_tE19Flash_kernel_traitsILi128ELi64ELi128ELi4ES3_EELb1ELb0ELb1ELb0ELb0ELb0ELb1ELb1EEEvNS_16Flash_fwd_paramsE$_ZN5flash30compute_attn_1rowblock_splitkvI23Flash_fwd_kernel_traitsILi128ELi64ELi128ELi4ELb0ELb0EN7cutlass6half_tE19Flash_kernel_traitsILi128ELi64ELi128ELi4ES3_EELb1ELb0ELb1ELb0ELb0ELb0ELb1ELb1ENS_16Flash_fwd_paramsEEEvRKT8_iiiii) ;  /* 0x0000002000007944 */ /* 0x018fea0003c00000 */
[----:B------:R-:W-:Y:S05]  /*01e0*/  BSYNC B4 ;  /* 0x0000000000047941 */ /* 0x000fea0003800000 */
.L_x_4000:
[----:B------:R-:W-:Y:S05]  /*01f0*/  EXIT ;  /* 0x000000000000794d */ /* 0x000fea0003800000 */
        .type           $_ZN5flash24flash_fwd_splitkv_kernelI23Flash_fwd_kernel_traitsILi128ELi64ELi128ELi4ELb0ELb0EN7cutlass6half_tE19Flash_kernel_traitsILi128ELi64ELi128ELi4ES3_EELb1ELb0ELb1ELb0ELb0ELb0ELb1ELb1EEEvNS_16Flash_fwd_paramsE$_ZN5flash30compute_attn_1rowblock_splitkvI23Flash_fwd_kernel_traitsILi128ELi64ELi128ELi4ELb0ELb0EN7cutlass6half_tE19Flash_kernel_traitsILi128ELi64ELi128ELi4ES3_EELb1ELb0ELb1ELb0ELb0ELb0ELb1ELb1ENS_16Flash_fwd_paramsEEEvRKT8_iiiii,@function
        .size           $_ZN5flash24flash_fwd_splitkv_kernelI23Flash_fwd_kernel_traitsILi128ELi64ELi128ELi4ELb0ELb0EN7cutlass6half_tE19Flash_kernel_traitsILi128ELi64ELi128ELi4ES3_EELb1ELb0ELb1ELb0ELb0ELb0ELb1ELb1EEEvNS_16Flash_fwd_paramsE$_ZN5flash30compute_attn_1rowblock_splitkvI23Flash_fwd_kernel_traitsILi128ELi64ELi128ELi4ELb0ELb0EN7cutlass6half_tE19Flash_kernel_traitsILi128ELi64ELi128ELi4ES3_EELb1ELb0ELb1ELb0ELb0ELb0ELb1ELb1ENS_16Flash_fwd_paramsEEEvRKT8_iiiii,($__internal_20_$__cuda_sm70_shflsync_bfly_p - $_ZN5flash24flash_fwd_splitkv_kernelI23Flash_fwd_kernel_traitsILi128ELi64ELi128ELi4ELb0ELb0EN7cutlass6half_tE19Flash_kernel_traitsILi128ELi64ELi128ELi4ES3_EELb1ELb0ELb1ELb0ELb0ELb0ELb1ELb1EEEvNS_16Flash_fwd_paramsE$_ZN5flash30compute_attn_1rowblock_splitkvI23Flash_fwd_kernel_traitsILi128ELi64ELi128ELi4ELb0ELb0EN7cutlass6half_tE19Flash_kernel_traitsILi128ELi64ELi128ELi4ES3_EELb1ELb0ELb1ELb0ELb0ELb0ELb1ELb1ENS_16Flash_fwd_paramsEEEvRKT8_iiiii)
$_ZN5flash24flash_fwd_splitkv_kernelI23Flash_fwd_kernel_traitsILi128ELi64ELi128ELi4ELb0ELb0EN7cutlass6half_tE19Flash_kernel_traitsILi128ELi64ELi128ELi4ES3_EELb1ELb0ELb1ELb0ELb0ELb0ELb1ELb1EEEvNS_16Flash_fwd_paramsE$_ZN5flash30compute_attn_1rowblock_splitkvI23Flash_fwd_kernel_traitsILi128ELi64ELi128ELi4ELb0ELb0EN7cutlass6half_tE19Flash_kernel_traitsILi128ELi64ELi128ELi4ES3_EELb1ELb0ELb1ELb0ELb0ELb0ELb1ELb1ENS_16Flash_fwd_paramsEEEvRKT8_iiiii:
        /* <DEDUP_REMOVED lines=20> */
.L_x_4002:
[----:B------:R-:W-:Y:S05]  /*0340*/  BSYNC B0 ;  /* 0x0000000000007941 */ /* 0x000fea0003800000 */
.L_x_4001:
        /* <DEDUP_REMOVED lines=13> */
[----:B-1----:R-:W4:Y:S02]  /*0420*/  @P0 LD.E R3, [R4.64+0x4] ;  /* 0x0000040604030980 */ /* 0x002f24000c101900 */
[----:B----4-:R-:W-:-:S06]  /*0430*/  @P0 IADD3 R88, R3, -R14, RZ ;  /* 0x8000000e03580210 */ /* 0x010fcc0007ffe0ff */
[----:B------:R1:W5:Y:S01]  /*0440*/  @!P0 LD.E R88, [R4.64] ;  /* 0x0000000604588980 */ /* 0x000362000c101900 */
[----:B------:R-:W-:Y:S05]  /*0450*/  BRA `(.L_x_4005) ;  /* 0x0000001000007947 */ /* 0x000fea0003800000 */
.L_x_4004:
[----:B------:R4:W5:Y:S02]  /*0460*/  LD.E R88, [R10.64+0xb8] ;  /* 0x0000b8060a587980 */ /* 0x000964000c101900 */
.L_x_4005:
[----:B------:R-:W-:Y:S05]  /*0470*/  BSYNC B0 ;  /* 0x0000000000007941 */ /* 0x000fea0003800000 */
.L_x_4003:
        /* <DEDUP_REMOVED lines=10> */
.L_x_4007:
[----:B------:R-:W2:Y:S01]  /*0520*/  LD.E.64 R2, [R10.64+0x108] ;  /* 0x000108060a027980 */ /* 0x000ea2000c101b00 */
[----:B------:R-:W-:Y:S01]  /*0530*/  BSSY B0, `(.L_x_4009) ;  /* 0x0000006000007945 */ /* 0x000fe20003800000 */
[----:B--2---:R-:W-:-:S04]  /*0540*/  ISETP.NE.U32.AND P0, PT, R2, RZ, PT ;  /* 0x000000ff0200720c */ /* 0x004fc80003f05070 */
[----:B------:R-:W-:Y:S01]  /*0550*/  ISETP.NE.AND.EX P0, PT, R3, RZ, PT, P0 ;  /* 0x000000ff0300720c */ /* 0x000fe20003f05300 */
[----:B------:R-:W-:-:S12]  /*0560*/  IMAD.MOV.U32 R3, RZ, RZ, RZ ;  /* 0x000000ffff037224 */ /* 0x000fd800078e00ff */
[----:B------:R-:W-:Y:S05]  /*0570*/  @!P0 BRA `(.L_x_4010) ;  /* 0x0000001000008947 */ /* 0x000fea0003800000 */
[----:B------:R1:W5:Y:S02]  /*0580*/  LD.E R3, [R10.64+0xbc] ;  /* 0x0000bc060a037980 */ /* 0x000364000c101900 */
.L_x_4010:
[----:B------:R-:W-:Y:S05]  /*0590*/  BSYNC B0 ;  /* 0x0000000000007941 */ /* 0x000fea0003800000 */
.L_x_4009:
[----:B-----5:R-:W-:Y:S02]  /*05a0*/  IADD3 R58, R88, R3, RZ ;  /* 0x00000003583a7210 */ /* 0x020fe40007ffe0ff */
.L_x_4008:
[----:B------:R-:W-:Y:S05]  /*05b0*/  BSYNC B1 ;  /* 0x0000000000017941 */ /* 0x000fea0003800000 */
.L_x_4006:
[----:B------:R-:W-:Y:S01]  /*05c0*/  IMAD.SHL.U32 R65, R231, 0x40, RZ ;  /* 0x00000040e7417824 */ /* 0x000fe200078e00ff */
[----:B------:R-:W-:Y:S01]  /*05d0*/  MOV R2, R230 ;  /* 0x000000e600027202 */ /* 0x000fe20000000f00 */
[----:B------:R-:W-:-:S03]  /*05e0*/  IMAD.MOV.U32 R3, RZ, RZ, 0x0 ;  /* 0x00000000ff037424 */ /* 0x000fc600078e00ff */
[----:B------:R-:W-:-:S13]  /*05f0*/  ISETP.GT.AND P0, PT, R232, R65, PT ;  /* 0x00000041e800720c */ /* 0x000fda0003f04270 */
[----:B------:R-:W-:Y:S05]  /*0600*/  @!P0 RET.REL.NODEC R2 `(_ZN5flash24flash_fwd_splitkv_kernelI23Flash_fwd_kernel_traitsILi128ELi64ELi128ELi4ELb0ELb0EN7cutlass6half_tE19Flash_kernel_traitsILi128ELi64ELi128ELi4ES3_EELb1ELb0ELb1ELb0ELb0ELb0ELb1ELb1EEEvNS_16Flash_fwd_paramsE) ;  /* 0xfffff9f002008950 */ /* 0x000fea0003c3ffff */
[----:B------:R-:W2:Y:S04]  /*0610*/  LD.E R7, [R10.64+0xb8] ;  /* 0x0000b8060a077980 */ /* 0x000ea8000c101900 */
[----:B------:R-:W5:Y:S01]  /*0620*/  LD.E R5, [R10.64+0x188] ;  /* 0x000188060a057980 */ /* 0x000f62000c101900 */
[----:B------:R-:W-:-:S03]  /*0630*/  IABS R3, c[0x0][0x10] ;  /* 0x0000040000037a13 */ /* 0x000fc60000000000 */
[----:B------:R-:W1:Y:S01]  /*0640*/  S2R R146, SR_TID.X ;  /* 0x0000000000927919 */ /* 0x000e620000002100 */
[----:B------:R-:W3:Y:S08]  /*0650*/  I2F.RP R0, R3 ;  /* 0x0000000300007306 */ /* 0x000ef00000209400 */
[----:B---3--:R-:W3:Y:S02]  /*0660*/  MUFU.RCP R8, R0 ;  /* 0x0000000000087308 */ /* 0x008ee40000001000 */
[----:B---3--:R-:W-:-:S02]  /*0670*/  IADD3 R8, R8, 0xffffffe, RZ ;  /* 0x0ffffffe08087810 */ /* 0x008fc40007ffe0ff */
[----:B------:R-:W-:-:S04]  /*0680*/  IABS R0, c[0x0][0x10] ;  /* 0x0000040000007a13 */ /* 0x000fc80000000000 */
[----:B------:R-:W3:Y:S01]  /*0690*/  F2I.FTZ.U32.TRUNC.NTZ R9, R8 ;  /* 0x0000000800097305 */ /* 0x000ee2000021f000 */
[----:B------:R-:W-:Y:S02]  /*06a0*/  IMAD.MOV R0, RZ, RZ, -R0 ;  /* 0x000000ffff007224 */ /* 0x000fe400078e0a00 */
[----:B---3--:R-:W-:Y:S02]  /*06b0*/  IMAD.MOV R4, RZ, RZ, -R9 ;  /* 0x000000ffff047224 */ /* 0x008fe400078e0a09 */
        /* <DEDUP_REMOVED lines=20> */
[----:B-----5:R-:W-:-:S02]  /*0800*/  IADD3 R5, R5, R0, R58 ;  /* 0x0000000005057210 */ /* 0x020fc40007ffe03a */
        /* <DEDUP_REMOVED lines=15> */
[----:B-1----:R1:W2:Y:S04]  /*0900*/  LD.E.64 R2, [R10.64+0xb0] ;  /* 0x0000b0060a027980 */ /* 0x0022a8000c101b00 */
[----:B------:R1:W3:Y:S04]  /*0910*/  LD.E R5, [R10.64+0x60] ;  /* 0x000060060a057980 */ /* 0x0002e8000c101900 */
[----:B----4-:R1:W4:Y:S04]  /*0920*/  LD.E R0, [R10.64+0xcc] ;  /* 0x0000cc060a007980 */ /* 0x010328000c101900 */
[----:B------:R1:W4:Y:S01]  /*0930*/  LD.E.64 R6, [R10.64+0x78] ;  /* 0x000078060a067980 */ /* 0x000322000c101b00 */
[----:B------:R-:W-:-:S03]  /*0940*/  SHF.R.S32.HI R9, RZ, 0x1f, R146 ;  /* 0x0000001fff097819 */ /* 0x000fc60000011492 */
[----:B------:R1:W5:Y:S01]  /*0950*/  LD.E R4, [R10.64+0xc0] ;  /* 0x0000c0060a047980 */ /* 0x000362000c101900 */
[----:B------:R-:W-:-:S03]  /*0960*/  LEA.HI R8, R9, R146, RZ, 0x4 ;  /* 0x0000009209087211 */ /* 0x000fc600078f20ff */
[----:B------:R1:W5:Y:S01]  /*0970*/  LD.E.64 R12, [R10.64+0xa8] ;  /* 0x0000a8060a0c7980 */ /* 0x000362000c101b00 */
[----:B------:R-:W-:Y:S01]  /*0980*/  LOP3.LUT R9, R8, 0xfffffff0, RZ, 0xc0, !PT ;  /* 0xfffffff008097812 */ /* 0x000fe200078ec0ff */
[----:B------:R-:W-:Y:S01]  /*0990*/  BSSY B0, `(.L_x_4012) ;  /* 0x0000016000007945 */ /* 0x000fe20003800000 */
[----:B------:R-:W-:-:S03]  /*09a0*/  SHF.R.S32.HI R8, RZ, 0x4, R8 ;  /* 0x00000004ff087819 */ /* 0x000fc60000011408 */
[----:B------:R-:W-:-:S04]  /*09b0*/  IMAD.IADD R146, R146, 0x1, -R9 ;  /* 0x0000000192927824 */ /* 0x000fc800078e0a09 */
[----:B------:R-:W-:-:S05]  /*09c0*/  IMAD.SHL.U32 R14, R146, 0x4, RZ ;  /* 0x00000004920e7824 */ /* 0x000fca00078e00ff */
[----:B------:R-:W-:-:S05]  /*09d0*/  SHF.R.S32.HI R15, RZ, 0x1f, R14 ;  /* 0x0000001fff0f7819 */ /* 0x000fca000001140e */
[----:B-1----:R-:W-:-:S04]  /*09e0*/  IMAD.WIDE R10, R8, 0x80, R14 ;  /* 0x00000080080a7825 */ /* 0x002fc800078e020e */
[----:B--2---:R-:W-:-:S04]  /*09f0*/  IMAD R2, R2, UR8, R233 ;  /* 0x0000000802027c24 */ /* 0x004fc8000f8e02e9 */
[----:B---3--:R-:W-:-:S04]  /*0a00*/  IMAD R2, R2, R5, R234 ;  /* 0x0000000502027224 */ /* 0x008fc800078e02ea */
[--C-:B------:R-:W-:Y:S02]  /*0a10*/  IMAD R3, R3, R2, R65.reuse ;  /* 0x0000000203037224 */ /* 0x100fe400078e0241 */
[----:B------:R-:W-:Y:S02]  /*0a20*/  IMAD.IADD R65, R232, 0x1, -R65 ;  /* 0x00000001e8417824 */ /* 0x000fe400078e0a41 */
[----:B----4-:R-:W-:-:S03]  /*0a30*/  IMAD R0, R3, R0, RZ ;  /* 0x0000000003007224 */ /* 0x010fc600078e02ff */
[----:B------:R-:W-:Y:S02]  /*0a40*/  ISETP.GE.AND P1, PT, R8, R65, PT ;  /* 0x000000410800720c */ /* 0x000fe40003f26270 */
        /* <DEDUP_REMOVED lines=10> */
.L_x_4013:
[----:B------:R-:W-:Y:S05]  /*0af0*/  BSYNC B0 ;  /* 0x0000000000007941 */ /* 0x000fea0003800000 */
.L_x_4012:
        /* <DEDUP_REMOVED lines=8> */
.L_x_4015:
[----:B------:R-:W-:Y:S05]  /*0b80*/  BSYNC B0 ;  /* 0x0000000000007941 */ /* 0x000fea0003800000 */
.L_x_4014:
        /* <DEDUP_REMOVED lines=8> */
.L_x_4017:
[----:B------:R-:W-:Y:S05]  /*0c10*/  BSYNC B0 ;  /* 0x0000000000007941 */ /* 0x000fea0003800000 */
.L_x_4016:
        /* <DEDUP_REMOVED lines=8> */
.L_x_4019:
[----:B------:R-:W-:Y:S05]  /*0ca0*/  BSYNC B0 ;  /* 0x0000000000007941 */ /* 0x000fea0003800000 */
.L_x_4018:
        /* <DEDUP_REMOVED lines=8> */
.L_x_4021:
[----:B------:R-:W-:Y:S05]  /*0d30*/  BSYNC B0 ;  /* 0x0000000000007941 */ /* 0x000fea0003800000 */
.L_x_4020:
        /* <DEDUP_REMOVED lines=8> */
.L_x_4023:
[----:B------:R-:W-:Y:S05]  /*0dc0*/  BSYNC B0 ;  /* 0x0000000000007941 */ /* 0x000fea0003800000 */
.L_x_4022:
        /* <DEDUP_REMOVED lines=8> */
.L_x_4025:
[----:B------:R-:W-:Y:S05]  /*0e50*/  BSYNC B0 ;  /* 0x0000000000007941 */ /* 0x000fea0003800000 */
.L_x_4024:
        /* <DEDUP_REMOVED lines=8> */
.L_x_4027:
[----:B------:R-:W-:Y:S05]  /*0ee0*/  BSYNC B0 ;  /* 0x0000000000007941 */ /* 0x000fea0003800000 */
.L_x_4026:
        /* <DEDUP_REMOVED lines=29> */
[----:B------:R-:W-:Y:S05]  /*10c0*/  @P6 RET.REL.NODEC R230 `(_ZN5flash24flash_fwd_splitkv_kernelI23Flash_fwd_kernel_traitsILi128ELi64ELi128ELi4ELb0ELb0EN7cutlass6half_tE19Flash_kernel_traitsILi128ELi64ELi128ELi4ES3_EELb1ELb0ELb1ELb0ELb0ELb0ELb1ELb1EEEvNS_16Flash_fwd_paramsE) ;  /* 0xffffef30e6006950 */ /* 0x000fea0003c3ffff */
[----:B-1----:R-:W-:Y:S02]  /*10d0*/  MOV R3, 0xff800000 ;  /* 0xff80000000037802 */ /* 0x002fe40000000f00 */
[----:B------:R-:W-:-:S03]  /*10e0*/  MOV R231, 0x0 ;  /* 0x0000000000e77802 */ /* 0x000fc60000000f00 */
[----:B------:R1:W-:Y:S01]  /*10f0*/  ST.E [R4.64+0xe0], R3 ;  /* 0x0000e00304007985 */ /* 0x0003e2000c101906 */
[----:B------:R-:W-:Y:S05]  /*1100*/  RET.REL.NODEC R230 `(_ZN5flash24flash_fwd_splitkv_kernelI23Flash_fwd_kernel_traitsILi128ELi64ELi128ELi4ELb0ELb0EN7cutlass6half_tE19Flash_kernel_traitsILi128ELi64ELi128ELi4ES3_EELb1ELb0ELb1ELb0ELb0ELb0ELb1ELb1EEEvNS_16Flash_fwd_paramsE) ;  /* 0xffffeef0e6007950 */ /* 0x000fea0003c3ffff */
.L_x_4011:
[----:B-1----:R-:W2:Y:S04]  /*1110*/  LD.E.64 R6, [R10.64+0x160] ;  /* 0x000160060a067980 */ /* 0x002ea8000c101b00 */
[----:B------:R-:W3:Y:S01]  /*1120*/  LD.E.64 R16, [R10.64+0x158] ;  /* 0x000158060a107980 */ /* 0x000ee2000c101b00 */
[----:B--2---:R-:W-:-:S04]  /*1130*/  ISETP.NE.U32.AND P1, PT, R6, RZ, PT ;  /* 0x000000ff0600720c */ /* 0x004fc80003f25070 */
[----:B------:R-:W-:-:S13]  /*1140*/  ISETP.NE.AND.EX P1, PT, R7, RZ, PT, P1 ;  /* 0x000000ff0700720c */ /* 0x000fda0003f25310 */
[----:B------:R-:W2:Y:S01]  /*1150*/  @P1 LD.E.64 R8, [R10.64+0x168] ;  /* 0x000168060a081980 */ /* 0x000ea2000c101b00 */
[----:B---3--:R-:W-:Y:S01]  /*1160*/  ISETP.NE.U32.AND P0, PT, R16, RZ, PT ;  /* 0x000000ff1000720c */ /* 0x008fe20003f05070 */
        /* <DEDUP_REMOVED lines=17> */
[----:B------:R-:W3:Y:S01]  /*1280*/  LD.E R3, [R10.64+0x68] ;  /* 0x000068060a037980 */ /* 0x000ee2000c101900 */
[----:B------:R-:W-:-:S03]  /*1290*/  LEA R5, R48, 0xffffff80, 0x7 ;  /* 0xffffff8030057811 */ /* 0x000fc600078e38ff */
[----:B----4-:R-:W4:Y:S01]  /*12a0*/  LD.E.64 R18, [R10.64+0x20] ;  /* 0x000020060a127980 */ /* 0x010f22000c101b00 */
[----:B------:R-:W-:-:S03]  /*12b0*/  IABS R2, R5 ;  /* 0x0000000500027213 */ /* 0x000fc60000000000 */
[----:B------:R-:W3:Y:S04]  /*12c0*/  LD.E.64 R62, [R10.64+0x38] ;  /* 0x000038060a3e7980 */ /* 0x000ee8000c101b00 */
[----:B------:R-:W3:Y:S04]  /*12d0*/  LD.E.64 R14, [R10.64+0x50] ;  /* 0x000050060a0e7980 */ /* 0x000ee8000c101b00 */
[----:B------:R1:W5:Y:S04]  /*12e0*/  LD.E.64 R26, [R10.64+0x58] ;  /* 0x000058060a1a7980 */ /* 0x000368000c101b00 */
[----:B------:R1:W5:Y:S01]  /*12f0*/  LD.E.64 R60, [R10.64+0x40] ;  /* 0x000040060a3c7980 */ /* 0x000362000c101b00 */
[----:B--2---:R-:W-:-:S04]  /*1300*/  IABS R4, R6 ;  /* 0x0000000600047213 */ /* 0x004fc80000000000 */
[----:B-----5:R-:W2:Y:S08]  /*1310*/  I2F.RP R12, R4 ;  /* 0x00000004000c7306 */ /* 0x020eb00000209400 */
[----:B--2---:R-:W2:Y:S02]  /*1320*/  MUFU.RCP R8, R12 ;  /* 0x0000000c00087308 */ /* 0x004ea40000001000 */
[----:B--2---:R-:W-:Y:S01]  /*1330*/  IADD3 R8, R8, 0xffffffe, RZ ;  /* 0x0ffffffe08087810 */ /* 0x004fe20007ffe0ff */
[----:B------:R-:W2:Y:S05]  /*1340*/  LD.E.64 R12, [R10.64+0x28] ;  /* 0x000028060a0c7980 */ /* 0x000eaa000c101b00 */
[----:B------:R-:W1:Y:S01]  /*1350*/  F2I.FTZ.U32.TRUNC.NTZ R9, R8 ;  /* 0x0000000800097305 */ /* 0x000e62000021f000 */
[----:B------:R-:W-:Y:S01]  /*1360*/  IABS R0, R6 ;  /* 0x0000000600007213 */ /* 0x000fe20000000000 */
[----:B-1----:R-:W-:-:S02]  /*1370*/  IMAD.MOV R7, RZ, RZ, -R9 ;  /* 0x000000ffff077224 */ /* 0x002fc400078e0a09 */
[----:B------:R-:W-:Y:S02]  /*1380*/  IMAD.MOV.U32 R8, RZ, RZ, RZ ;  /* 0x000000ffff087224 */ /* 0x000fe400078e00ff */
[----:B------:R-:W-:-:S04]  /*1390*/  IMAD R7, R7, R4, RZ ;  /* 0x0000000407077224 */ /* 0x000fc800078e02ff */
[----:B------:R-:W-:Y:S01]  /*13a0*/  IMAD.HI.U32 R7, R9, R7, R8 ;  /* 0x0000000709077227 */ /* 0x000fe200078e0008 */
[----:B------:R-:W-:-:S05]  /*13b0*/  IADD3 R0, RZ, -R0, RZ ;  /* 0x80000000ff007210 */ /* 0x000fca0007ffe0ff */
        /* <DEDUP_REMOVED lines=14> */
[----:B---3--:R-:W-:-:S04]  /*14a0*/  IABS R8, R3 ;  /* 0x0000000300087213 */ /* 0x008fc80000000000 */
[----:B------:R-:W3:Y:S08]  /*14b0*/  I2F.RP R16, R8 ;  /* 0x0000000800107306 */ /* 0x000ef00000209400 */
[----:B---3--:R-:W3:Y:S02]  /*14c0*/  MUFU.RCP R4, R16 ;  /* 0x0000001000047308 */ /* 0x008ee40000001000 */
[----:B---3--:R-:W-:-:S06]  /*14d0*/  IADD3 R4, R4, 0xffffffe, RZ ;  /* 0x0ffffffe04047810 */ /* 0x008fcc0007ffe0ff */
        /* <DEDUP_REMOVED lines=19> */
[----:B------:R-:W-:Y:S02]  /*1610*/  @P2 IADD3 R4, R4, 0x1, RZ ;  /* 0x0000000104042810 */ /* 0x000fe40007ffe0ff */
[----:B------:R-:W-:-:S04]  /*1620*/  SHF.R.S32.HI R25, RZ, 0x1f, R6 ;  /* 0x0000001fff197819 */ /* 0x000fc80000011406 */
[----:B------:R-:W-:Y:S02]  /*1630*/  @!P0 IADD3 R4, -R4, RZ, RZ ;  /* 0x000000ff04048210 */ /* 0x000fe40007ffe1ff */
[----:B------:R-:W-:Y:S02]  /*1640*/  @!P1 LOP3.LUT R4, RZ, R3, RZ, 0x33, !PT ;  /* 0x00000003ff049212 */ /* 0x000fe400078e33ff */
[----:B--2---:R-:W-:Y:S01]  /*1650*/  SHF.R.S32.HI R0, RZ, 0x1f, R2 ;  /* 0x0000001fff007819 */ /* 0x004fe20000011402 */
[-C--:B----4-:R-:W-:Y:S02]  /*1660*/  IMAD R7, R19, R2.reuse, RZ ;  /* 0x0000000213077224 */ /* 0x090fe400078e02ff */
[----:B------:R-:W-:-:S04]  /*1670*/  IMAD.WIDE.U32 R8, R18, R2, RZ ;  /* 0x0000000212087225 */ /* 0x000fc800078e00ff */
[----:B------:R-:W-:-:S04]  /*1680*/  IMAD R7, R18, R0, R7 ;  /* 0x0000000012077224 */ /* 0x000fc800078e0207 */
[----:B------:R-:W-:Y:S02]  /*1690*/  IMAD.IADD R9, R9, 0x1, R7 ;  /* 0x0000000109097824 */ /* 0x000fe400078e0207 */
[----:B------:R-:W-:Y:S02]  /*16a0*/  IMAD R7, R63, R6, RZ ;  /* 0x000000063f077224 */ /* 0x000fe400078e02ff */
[----:B------:R-:W-:-:S04]  /*16b0*/  IMAD.WIDE.U32 R8, R6, R62, R8 ;  /* 0x0000003e06087225 */ /* 0x000fc800078e0008 */
[----:B------:R-:W-:Y:S02]  /*16c0*/  IMAD R7, R62, R25, R7 ;  /* 0x000000193e077224 */ /* 0x000fe400078e0207 */
[-C--:B------:R-:W-:Y:S02]  /*16d0*/  IMAD R3, R13, R2.reuse, RZ ;  /* 0x000000020d037224 */ /* 0x080fe400078e02ff */
[----:B------:R-:W-:Y:S01]  /*16e0*/  IMAD.IADD R13, R9, 0x1, R7 ;  /* 0x00000001090d7824 */ /* 0x000fe200078e0207 */
[----:B------:R-:W-:Y:S01]  /*16f0*/  SHF.R.S32.HI R9, RZ, 0x1f, R4 ;  /* 0x0000001fff097819 */ /* 0x000fe20000011404 */
[----:B------:R-:W-:-:S04]  /*1700*/  IMAD.WIDE.U32 R16, R12, R2, RZ ;  /* 0x000000020c107225 */ /* 0x000fc800078e00ff */
[----:B------:R-:W-:Y:S01]  /*1710*/  IMAD R3, R12, R0, R3 ;  /* 0x000000000c037224 */ /* 0x000fe200078e0203 */
[----:B------:R-:W-:Y:S01]  /*1720*/  MOV R12, R8 ;  /* 0x00000008000c7202 */ /* 0x000fe20000000f00 */
[----:B------:R-:W-:-:S04]  /*1730*/  IMAD R7, R15, R4, RZ ;  /* 0x000000040f077224 */ /* 0x000fc800078e02ff */
[----:B------:R-:W-:Y:S02]  /*1740*/  IMAD R2, R14, R9, R7 ;  /* 0x000000090e027224 */ /* 0x000fe400078e0207 */
[----:B------:R-:W-:Y:S01]  /*1750*/  IMAD.WIDE.U32 R12, R4, R14, R12 ;  /* 0x0000000e040c7225 */ /* 0x000fe200078e000c */
[----:B------:R-:W-:-:S03]  /*1760*/  IADD3 R7, R17, R3, RZ ;  /* 0x0000000311077210 */ /* 0x000fc60007ffe0ff */
[----:B------:R-:W-:Y:S01]  /*1770*/  IMAD.IADD R3, R13, 0x1, R2 ;  /* 0x000000010d037824 */ /* 0x000fe200078e0202 */
[----:B------:R-:W-:Y:S01]  /*1780*/  MOV R2, R12 ;  /* 0x0000000c00027202 */ /* 0x000fe20000000f00 */
[----:B------:R-:W-:Y:S01]  /*1790*/  IMAD.MOV.U32 R0, RZ, RZ, R16 ;  /* 0x000000ffff007224 */ /* 0x000fe200078e0010 */
[----:B------:R-:W-:Y:S05]  /*17a0*/  BRA `(.L_x_4030) ;  /* 0x000004f000007947 */ /* 0x000fea0003800000 */
.L_x_4029:
[----:B-1----:R-:W2:Y:S01]  /*17b0*/  LD.E R7, [R10.64+0x68] ;  /* 0x000068060a077980 */ /* 0x002ea2000c101900 */
[----:B------:R-:W-:-:S03]  /*17c0*/  ISETP.NE.AND P3, PT, R14, -0x1, PT ;  /* 0xffffffff0e00780c */ /* 0x000fc60003f65270 */
[----:B------:R-:W3:Y:S04]  /*17d0*/  LD.E.64 R62, [R10.64+0x38] ;  /* 0x000038060a3e7980 */ /* 0x000ee8000c101b00 */
[----:B----4-:R-:W4:Y:S04]  /*17e0*/  LD.E.64 R60, [R10.64+0x40] ;  /* 0x000040060a3c7980 */ /* 0x010f28000c101b00 */
        /* <DEDUP_REMOVED lines=21> */
[-C--:B---3--:R-:W-:Y:S02]  /*1940*/  @!P3 IMAD R5, R63, R13.reuse, RZ ;  /* 0x0000000d3f05b224 */ /* 0x088fe400078e02ff */
[----:B------:R-:W-:-:S04]  /*1950*/  @!P3 IMAD.WIDE.U32 R24, R62, R13, RZ ;  /* 0x0000000d3e18b225 */ /* 0x000fc800078e00ff */
[----:B------:R-:W-:Y:S01]  /*1960*/  @!P3 IMAD R4, R4, R62, R5 ;  /* 0x0000003e0404b224 */ /* 0x000fe200078e0205 */
[----:B-----5:R-:W-:-:S04]  /*1970*/  @!P3 SHF.R.S32.HI R5, RZ, 0x1f, R12 ;  /* 0x0000001fff05b819 */ /* 0x020fc8000001140c */
[----:B------:R-:W-:Y:S02]  /*1980*/  @!P3 IADD3 R25, R25, R4, RZ ;  /* 0x000000041919b210 */ /* 0x000fe40007ffe0ff */
[----:B------:R-:W-:Y:S01]  /*1990*/  @!P0 IADD3 R0, R0, -R3, RZ ;  /* 0x8000000300008210 */ /* 0x000fe20007ffe0ff */
[----:B------:R-:W-:-:S03]  /*19a0*/  @!P3 IMAD R4, R23, R12, RZ ;  /* 0x0000000c1704b224 */ /* 0x000fc600078e02ff */
[----:B------:R-:W-:Y:S01]  /*19b0*/  ISETP.GE.U32.AND P2, PT, R0, R3, PT ;  /* 0x000000030000720c */ /* 0x000fe20003f46070 */
[----:B------:R-:W-:Y:S01]  /*19c0*/  @P3 IMAD.WIDE.U32 R28, R62, R6, RZ ;  /* 0x000000063e1c3225 */ /* 0x000fe200078e00ff */
[----:B------:R-:W-:-:S03]  /*19d0*/  LOP3.LUT R0, R234, R7, RZ, 0x3c, !PT ;  /* 0x00000007ea007212 */ /* 0x000fc600078e3cff */
[C---:B------:R-:W-:Y:S02]  /*19e0*/  @!P3 IMAD R4, R22.reuse, R5, R4 ;  /* 0x000000051604b224 */ /* 0x040fe400078e0204 */
[----:B------:R-:W-:Y:S01]  /*19f0*/  @!P3 IMAD.WIDE.U32 R22, R22, R12, R24 ;  /* 0x0000000c1616b225 */ /* 0x000fe200078e0018 */
[----:B------:R-:W-:-:S03]  /*1a00*/  @P3 MOV R8, R28 ;  /* 0x0000001c00083202 */ /* 0x000fc60000000f00 */
[----:B------:R-:W-:Y:S01]  /*1a10*/  @P3 IMAD R9, R63, R6, RZ ;  /* 0x000000063f093224 */ /* 0x000fe200078e02ff */
[----:B------:R-:W-:Y:S02]  /*1a20*/  LEA R5, R48, 0xffffff80, 0x7 ;  /* 0xffffff8030057811 */ /* 0x000fe400078e38ff */
[----:B------:R-:W-:Y:S01]  /*1a30*/  @!P3 MOV R8, R22 ;  /* 0x000000160008b202 */ /* 0x000fe20000000f00 */
[----:B------:R-:W-:Y:S01]  /*1a40*/  @P3 IMAD.IADD R9, R29, 0x1, R9 ;  /* 0x000000011d093824 */ /* 0x000fe200078e0209 */
[----:B------:R-:W-:Y:S01]  /*1a50*/  ISETP.GE.AND P1, PT, R0, RZ, PT ;  /* 0x000000ff0000720c */ /* 0x000fe20003f26270 */
[----:B------:R-:W-:Y:S01]  /*1a60*/  @!P3 IMAD.IADD R9, R23, 0x1, R4 ;  /* 0x000000011709b824 */ /* 0x000fe200078e0204 */
[----:B------:R-:W-:Y:S01]  /*1a70*/  @!P0 IADD3 R2, R2, 0x1, RZ ;  /* 0x0000000102028810 */ /* 0x000fe20007ffe0ff */
[----:B----4-:R-:W-:Y:S01]  /*1a80*/  @!P3 IMAD R4, R61, R13, RZ ;  /* 0x0000000d3d04b224 */ /* 0x010fe200078e02ff */
[----:B------:R-:W-:Y:S02]  /*1a90*/  @!P3 SHF.R.S32.HI R3, RZ, 0x1f, R13 ;  /* 0x0000001fff03b819 */ /* 0x000fe4000001140d */
[----:B------:R-:W-:Y:S01]  /*1aa0*/  ISETP.NE.AND P0, PT, R7, RZ, PT ;  /* 0x000000ff0700720c */ /* 0x000fe20003f05270 */
[----:B------:R-:W-:Y:S01]  /*1ab0*/  IMAD.WIDE.U32 R22, R62, R5, R8 ;  /* 0x000000053e167225 */ /* 0x000fe200078e0008 */
[----:B------:R-:W-:-:S03]  /*1ac0*/  @P2 IADD3 R2, R2, 0x1, RZ ;  /* 0x0000000102022810 */ /* 0x000fc60007ffe0ff */
[----:B------:R-:W-:Y:S02]  /*1ad0*/  @!P3 IMAD R3, R3, R60, R4 ;  /* 0x0000003c0303b224 */ /* 0x000fe400078e0204 */
[----:B------:R-:W-:Y:S01]  /*1ae0*/  @!P3 IMAD.WIDE.U32 R8, R60, R13, RZ ;  /* 0x0000000d3c08b225 */ /* 0x000fe200078e00ff */
[----:B------:R-:W-:Y:S02]  /*1af0*/  SHF.R.S32.HI R25, RZ, 0x1f, R5 ;  /* 0x0000001fff197819 */ /* 0x000fe40000011405 */
[----:B------:R-:W-:Y:S01]  /*1b00*/  MOV R4, R2 ;  /* 0x0000000200047202 */ /* 0x000fe20000000f00 */
[----:B------:R-:W-:Y:S02]  /*1b10*/  IMAD R6, R63, R5, RZ ;  /* 0x000000053f067224 */ /* 0x000fe400078e02ff */
[----:B------:R-:W-:Y:S01]  /*1b20*/  @!P3 IMAD.IADD R9, R9, 0x1, R3 ;  /* 0x000000010909b824 */ /* 0x000fe200078e0203 */
[----:B------:R-:W-:Y:S01]  /*1b30*/  @!P3 SHF.R.S32.HI R3, RZ, 0x1f, R12 ;  /* 0x0000001fff03b819 */ /* 0x000fe2000001140c */
[----:B------:R-:W-:Y:S01]  /*1b40*/  @!P3 IMAD R2, R19, R12, RZ ;  /* 0x0000000c1302b224 */ /* 0x000fe200078e02ff */
[----:B------:R-:W-:Y:S01]  /*1b50*/  @!P1 IADD3 R4, -R4, RZ, RZ ;  /* 0x000000ff04049210 */ /* 0x000fe20007ffe1ff */
[----:B------:R-:W-:Y:S01]  /*1b60*/  IMAD R6, R25, R62, R6 ;  /* 0x0000003e19067224 */ /* 0x000fe200078e0206 */
[----:B------:R-:W-:Y:S01]  /*1b70*/  @!P0 LOP3.LUT R4, RZ, R7, RZ, 0x33, !PT ;  /* 0x00000007ff048212 */ /* 0x000fe200078e33ff */
[C---:B------:R-:W-:Y:S01]  /*1b80*/  @!P3 IMAD R2, R18.reuse, R3, R2 ;  /* 0x000000031202b224 */ /* 0x040fe200078e0202 */
[----:B------:R-:W-:Y:S01]  /*1b90*/  @P3 IADD3 R13, R13, R14, RZ ;  /* 0x0000000e0d0d3210 */ /* 0x000fe20007ffe0ff */
[----:B------:R-:W-:Y:S01]  /*1ba0*/  @!P3 IMAD.WIDE.U32 R18, R18, R12, R8 ;  /* 0x0000000c1212b225 */ /* 0x000fe200078e0008 */
[----:B------:R-:W-:-:S02]  /*1bb0*/  IADD3 R15, R23, R6, RZ ;  /* 0x00000006170f7210 */ /* 0x000fc40007ffe0ff */
[----:B------:R-:W-:Y:S01]  /*1bc0*/  SHF.R.S32.HI R9, RZ, 0x1f, R4 ;  /* 0x0000001fff097819 */ /* 0x000fe20000011404 */
        /* <DEDUP_REMOVED lines=13> */
.L_x_4030:
[----:B-1----:R-:W-:Y:S05]  /*1ca0*/  BSYNC B0 ;  /* 0x0000000000007941 */ /* 0x002fea0003800000 */
.L_x_4028:
        /* <DEDUP_REMOVED lines=18> */
[----:B------:R-:W-:-:S04]  /*1dd0*/  IMAD R0, R25, R60, RZ ;  /* 0x0000003c19007224 */ /* 0x000fc800078e02ff */
[----:B------:R-:W-:Y:S01]  /*1de0*/  IMAD.X R29, R19, 0x1, R7, P0 ;  /* 0x00000001131d7824 */ /* 0x000fe200000e0607 */
[----:B------:R-:W-:Y:S01]  /*1df0*/  LOP3.LUT R7, R8, 0x1c0, RZ, 0xc0, !PT ;  /* 0x000001c008077812 */ /* 0x000fe200078ec0ff */
[----:B------:R-:W-:-:S03]  /*1e00*/  IMAD R0, R6, R61, R0 ;  /* 0x0000003d06007224 */ /* 0x000fc600078e0200 */
[----:B------:R-:W-:Y:S02]  /*1e10*/  LOP3.LUT R25, R7, 0x38, R18, 0xf8, !PT ;  /* 0x0000003807197812 */ /* 0x000fe400078ef812 */
[----:B------:R-:W-:Y:S02]  /*1e20*/  SHF.R.U32.HI R176, RZ, 0x3, R7 ;  /* 0x00000003ffb07819 */ /* 0x000fe40000011607 */
[----:B------:R-:W-:Y:S01]  /*1e30*/  LEA.HI R7, R13, R146, RZ, 0x6 ;  /* 0x000000920d077211 */ /* 0x000fe200078f30ff */
[----:B------:R-:W-:Y:S01]  /*1e40*/  IMAD.WIDE.U32 R28, R6, R60, R28 ;  /* 0x0000003c061c7225 */ /* 0x000fe200078e001c */
[----:B------:R-:W-:-:S03]  /*1e50*/  LOP3.LUT R176, R25, R176, RZ, 0x3c, !PT ;  /* 0x000000b019b07212 */ /* 0x000fc600078e3cff */
[----:B------:R-:W-:Y:S02]  /*1e60*/  IMAD.SHL.U32 R7, R7, 0x8, RZ ;  /* 0x0000000807077824 */ /* 0x000fe400078e00ff */
[----:B------:R-:W-:Y:S02]  /*1e70*/  IMAD R20, R27, R4, RZ ;  /* 0x000000041b147224 */ /* 0x000fe400078e02ff */
[----:B------:R-:W-:Y:S01]  /*1e80*/  IMAD.IADD R29, R29, 0x1, R0 ;  /* 0x000000011d1d7824 */ /* 0x000fe200078e0200 */
[----:B------:R-:W-:Y:S01]  /*1e90*/  LOP3.LUT R176, R176, 0xfffffe00, R7, 0xf8, !PT ;  /* 0xfffffe00b0b07812 */ /* 0x000fe200078ef807 */
[-C--:B------:R-:W-:Y:S01]  /*1ea0*/  IMAD R20, R9, R26.reuse, R20 ;  /* 0x0000001a09147224 */ /* 0x080fe200078e0214 */
[----:B------:R-:W-:Y:S01]  /*1eb0*/  SHF.R.S32.HI R70, RZ, 0x1f, R233 ;  /* 0x0000001fff467819 */ /* 0x000fe200000114e9 */
[----:B------:R-:W-:Y:S01]  /*1ec0*/  IMAD.WIDE.U32 R26, R4, R26, R28 ;  /* 0x0000001a041a7225 */ /* 0x000fe200078e001c */
[----:B------:R-:W-:Y:S02]  /*1ed0*/  LEA.HI R66, R13, R146, RZ, 0x4 ;  /* 0x000000920d427211 */ /* 0x000fe400078f20ff */
[----:B------:R-:W-:-:S02]  /*1ee0*/  SHF.R.S32.HI R235, RZ, 0x1f, R234 ;  /* 0x0000001fffeb7819 */ /* 0x000fc400000114ea */
[----:B------:R-:W-:-:S05]  /*1ef0*/  LOP3.LUT R67, R66, 0xfffffff0, RZ, 0xc0, !PT ;  /* 0xfffffff042437812 */ /* 0x000fca00078ec0ff */
[----:B------:R-:W-:Y:S01]  /*1f00*/  IMAD.IADD R67, R146, 0x1, -R67 ;  /* 0x0000000192437824 */ /* 0x000fe200078e0a43 */
[----:B------:R-:W-:Y:S01]  /*1f10*/  SHF.R.S32.HI R179, RZ, 0x1f, R178 ;  /* 0x0000001fffb37819 */ /* 0x000fe200000114b2 */
[----:B------:R-:W-:-:S03]  /*1f20*/  IMAD R149, R61, R178, RZ ;  /* 0x000000b23d957224 */ /* 0x000fc600078e02ff */
[----:B------:R-:W-:Y:S01]  /*1f30*/  SHF.R.S32.HI R68, RZ, 0x1f, R67 ;  /* 0x0000001fff447819 */ /* 0x000fe20000011443 */
[----:B------:R-:W-:-:S03]  /*1f40*/  IMAD R149, R179, R60, R149 ;  /* 0x0000003cb3957224 */ /* 0x000fc600078e0295 */
[----:B------:R-:W-:-:S04]  /*1f50*/  LEA.HI R68, R68, R67, RZ, 0x3 ;  /* 0x0000004344447211 */ /* 0x000fc800078f18ff */
[----:B------:R-:W-:-:S05]  /*1f60*/  LOP3.LUT R8, R68, 0xfffffff8, RZ, 0xc0, !PT ;  /* 0xfffffff844087812 */ /* 0x000fca00078ec0ff */
[----:B------:R-:W-:Y:S02]  /*1f70*/  IMAD.IADD R67, R67, 0x1, -R8 ;  /* 0x0000000143437824 */ /* 0x000fe400078e0a08 */
[----:B------:R-:W-:-:S04]  /*1f80*/  IMAD.WIDE R196, R231, 0x40, R178 ;  /* 0x00000040e7c47825 */ /* 0x000fc800078e02b2 */
[----:B------:R-:W-:Y:S01]  /*1f90*/  IMAD R177, R63, R178, RZ ;  /* 0x000000b23fb17224 */ /* 0x000fe200078e02ff */
[----:B------:R-:W-:-:S03]  /*1fa0*/  LEA.HI R56, R13, R146, RZ, 0x5 ;  /* 0x000000920d387211 */ /* 0x000fc600078f28ff */
[----:B------:R-:W-:Y:S01]  /*1fb0*/  IMAD R177, R179, R62, R177 ;  /* 0x0000003eb3b17224 */ /* 0x000fe200078e02b1 */
[----:B------:R-:W-:Y:S01]  /*1fc0*/  MOV R47, 0x20 ;  /* 0x00000020002f7802 */ /* 0x000fe20000000f00 */
[----:B------:R-:W-:Y:S01]  /*1fd0*/  IMAD.MOV.U32 R49, RZ, RZ, 0x10 ;  /* 0x00000010ff317424 */ /* 0x000fe200078e00ff */
[C---:B------:R-:W-:Y:S01]  /*1fe0*/  SHF.L.U64.HI R226, R62.reuse, 0x4, R63 ;  /* 0x000000043ee27819 */ /* 0x040fe2000001023f */
[----:B------:R-:W-:Y:S01]  /*1ff0*/  IMAD.SHL.U32 R225, R62, 0x10, RZ ;  /* 0x000000103ee17824 */ /* 0x000fe200078e00ff */
[C---:B------:R-:W-:Y:S01]  /*2000*/  SHF.L.U64.HI R224, R60.reuse, 0x4, R61 ;  /* 0x000000043ce07819 */ /* 0x040fe2000001023d */
[----:B------:R-:W-:Y:S01]  /*2010*/  IMAD.SHL.U32 R223, R60, 0x10, RZ ;  /* 0x000000103cdf7824 */ /* 0x000fe200078e00ff */
[----:B------:R-:W-:Y:S01]  /*2020*/  SHF.R.S32.HI R66, RZ, 0x4, R66 ;  /* 0x00000004ff427819 */ /* 0x000fe20000011442 */
[----:B------:R-:W-:Y:S02]  /*2030*/  IMAD.SHL.U32 R172, R64, 0x4, RZ ;  /* 0x0000000440ac7824 */ /* 0x000fe400078e00ff */
[----:B--2---:R-:W-:-:S04]  /*2040*/  @P1 IMAD.WIDE.U32 R24, R218, R21, RZ ;  /* 0x00000015da181225 */ /* 0x004fc800078e00ff */
[----:B------:R-:W-:Y:S02]  /*2050*/  @P1 IMAD.MOV.U32 R0, RZ, RZ, R24 ;  /* 0x000000ffff001224 */ /* 0x000fe400078e0018 */
[-C--:B---3--:R-:W-:Y:S02]  /*2060*/  @!P1 IMAD R7, R15, R233.reuse, RZ ;  /* 0x000000e90f079224 */ /* 0x088fe400078e02ff */
[----:B------:R-:W-:-:S04]  /*2070*/  @!P1 IMAD.WIDE.U32 R28, R14, R233, RZ ;  /* 0x000000e90e1c9225 */ /* 0x000fc800078e00ff */
[----:B------:R-:W-:Y:S02]  /*2080*/  @P1 IMAD R15, R219, R21, RZ ;  /* 0x00000015db0f1224 */ /* 0x000fe400078e02ff */
[----:B------:R-:W-:Y:S02]  /*2090*/  @!P1 IMAD R6, R14, R70, R7 ;  /* 0x000000460e069224 */ /* 0x000fe400078e0207 */
[----:B------:R-:W-:Y:S01]  /*20a0*/  @!P1 IMAD.MOV.U32 R0, RZ, RZ, R28 ;  /* 0x000000ffff009224 */ /* 0x000fe200078e001c */
[----:B------:R-:W-:Y:S01]  /*20b0*/  IADD3 R14, R18, 0x40, RZ ;  /* 0x00000040120e7810 */ /* 0x000fe20007ffe0ff */
[----:B------:R-:W-:Y:S01]  /*20c0*/  @P1 IMAD.IADD R15, R25, 0x1, R15 ;  /* 0x00000001190f1824 */ /* 0x000fe200078e020f */
[----:B------:R-:W-:Y:S02]  /*20d0*/  @!P1 IADD3 R15, R29, R6, RZ ;  /* 0x000000061d0f9210 */ /* 0x000fe40007ffe0ff */
[----:B------:R-:W-:Y:S01]  /*20e0*/  IADD3 R24, P0, R18, R0, RZ ;  /* 0x0000000012187210 */ /* 0x000fe20007f1e0ff */
[----:B------:R-:W-:Y:S01]  /*20f0*/  IMAD R7, R23, R234, RZ ;  /* 0x000000ea17077224 */ /* 0x000fe200078e02ff */
[----:B----4-:R-:W-:-:S03]  /*2100*/  ISETP.GE.AND P1, PT, R14, R175, PT ;  /* 0x000000af0e00720c */ /* 0x010fc60003f26270 */
[----:B------:R-:W-:Y:S01]  /*2110*/  IMAD.X R25, R19, 0x1, R15, P0 ;  /* 0x0000000113197824 */ /* 0x000fe200000e060f */
[----:B------:R-:W-:Y:S01]  /*2120*/  SEL R173, RZ, 0xffffffff, P1 ;  /* 0xffffffffffad7807 */ /* 0x000fe20000800000 */
[----:B------:R-:W-:Y:S01]  /*2130*/  IMAD R0, R22, R235, R7 ;  /* 0x000000eb16007224 */ /* 0x000fe200078e0207 */
[----:B------:R-:W-:Y:S01]  /*2140*/  ISETP.GE.AND P2, PT, R18, R175, PT ;  /* 0x000000af1200720c */ /* 0x000fe20003f46270 */
[----:B------:R-:W-:Y:S01]  /*2150*/  IMAD.WIDE.U32 R22, R234, R22, R24 ;  /* 0x00000016ea167225 */ /* 0x000fe200078e0018 */
[----:B------:R-:W-:-:S03]  /*2160*/  IADD3 R21, R27, R20, RZ ;  /* 0x000000141b157210 */ /* 0x000fc60007ffe0ff */
[----:B------:R-:W-:Y:S02]  /*2170*/  IMAD.MOV.U32 R20, RZ, RZ, R26 ;  /* 0x000000ffff147224 */ /* 0x000fe400078e001a */
[----:B------:R-:W-:Y:S01]  /*2180*/  IMAD.IADD R23, R23, 0x1, R0 ;  /* 0x0000000117177824 */ /* 0x000fe200078e0200 */
[----:B------:R-:W-:Y:S01]  /*2190*/  SEL R0, RZ, 0x1, P2 ;  /* 0x00000001ff007807 */ /* 0x000fe20001000000 */
[----:B------:R-:W-:Y:S01]  /*21a0*/  IMAD.SHL.U32 R173, R173, 0x2, RZ ;  /* 0x00000002adad7824 */ /* 0x000fe200078e00ff */
[----:B------:R-:W-:Y:S01]  /*21b0*/  SHF.R.S32.HI R7, RZ, 0x1f, R88 ;  /* 0x0000001fff077819 */ /* 0x000fe20000011458 */
[----:B------:R-:W-:-:S03]  /*21c0*/  IMAD.WIDE.U32 R20, R178, R60, R20 ;  /* 0x0000003cb2147225 */ /* 0x000fc600078e0014 */
[----:B------:R-:W-:Y:S01]  /*21d0*/  LOP3.LUT R173, R173, 0x2, R0, 0xe2, !PT ;  /* 0x00000002adad7812 */ /* 0x000fe200078ee200 */
[----:B------:R-:W-:Y:S01]  /*21e0*/  IMAD.IADD R149, R21, 0x1, R149 ;  /* 0x0000000115957824 */ /* 0x000fe200078e0295 */
[----:B------:R-:W-:Y:S02]  /*21f0*/  LEA.HI R0, R7, R88, RZ, 0x7 ;  /* 0x0000005807007211 */ /* 0x000fe400078f38ff */
[C---:B------:R-:W-:Y:S02]  /*2200*/  LEA R148, P0, R20.reuse, R16, 0x1 ;  /* 0x0000001014947211 */ /* 0x040fe400078008ff */
[----:B------:R-:W-:Y:S02]  /*2210*/  SHF.R.S32.HI R0, RZ, 0x7, R0 ;  /* 0x00000007ff007819 */ /* 0x000fe40000011400 */
[----:B------:R-:W-:Y:S02]  /*2220*/  LEA.HI.X R149, R20, R17, R149, 0x1, P0 ;  /* 0x0000001114957211 */ /* 0x000fe400000f0c95 */
[----:B------:R-:W-:-:S02]  /*2230*/  IADD3 R194, P0, R18, R2, RZ ;  /* 0x0000000212c27210 */ /* 0x000fc40007f1e0ff */
[----:B------:R-:W-:Y:S02]  /*2240*/  IMNMX R87, R227, R0, !PT ;  /* 0x00000000e3577217 */ /* 0x000fe40007800200 */
[----:B------:R-:W-:Y:S02]  /*2250*/  R2P PR, R67, 0x6 ;  /* 0x0000000643007804 */ /* 0x000fe40000000000 */
[----:B------:R-:W-:Y:S01]  /*2260*/  ISETP.GT.AND P3, PT, R48, R87, PT ;  /* 0x000000573000720c */ /* 0x000fe20003f64270 */
[----:B------:R-:W-:Y:S02]  /*2270*/  IMAD.X R195, R19, 0x1, R3, P0 ;  /* 0x0000000113c37824 */ /* 0x000fe400000e0603 */
[----:B------:R-:W-:Y:S02]  /*2280*/  IMAD R199, R197, R218, RZ ;  /* 0x000000dac5c77224 */ /* 0x000fe400078e02ff */
[----:B------:R-:W-:Y:S01]  /*2290*/  IMAD.WIDE.U32 R194, R178, R62, R194 ;  /* 0x0000003eb2c27225 */ /* 0x000fe200078e00c2 */
[----:B------:R-:W-:-:S03]  /*22a0*/  LOP3.LUT R3, R56, 0xffffffe0, RZ, 0xc0, !PT ;  /* 0xffffffe038037812 */ /* 0x000fc600078ec0ff */
[----:B------:R-:W-:Y:S01]  /*22b0*/  IMAD R199, R196, R219, R199 ;  /* 0x000000dbc4c77224 */ /* 0x000fe200078e02c7 */
[----:B------:R-:W-:Y:S01]  /*22c0*/  LEA R228, P0, R194, R216, 0x1 ;  /* 0x000000d8c2e47211 */ /* 0x000fe200078008ff */
[----:B------:R-:W-:Y:S02]  /*22d0*/  IMAD.IADD R177, R195, 0x1, R177 ;  /* 0x00000001c3b17824 */ /* 0x000fe400078e02b1 */
[----:B------:R-:W-:Y:S01]  /*22e0*/  IMAD.WIDE.U32 R196, R196, R218, R22 ;  /* 0x000000dac4c47225 */ /* 0x000fe200078e0016 */
[----:B------:R-:W-:Y:S02]  /*22f0*/  SHF.R.S32.HI R56, RZ, 0x5, R56 ;  /* 0x00000005ff387819 */ /* 0x000fe40000011438 */
[----:B------:R-:W-:Y:S01]  /*2300*/  IADD3 R174, -R3, R146, RZ ;  /* 0x0000009203ae7210 */ /* 0x000fe20007ffe1ff */
        /* <DEDUP_REMOVED lines=206> */
.L_x_4165:
        /* <DEDUP_REMOVED lines=17> */
.L_x_4033:
[----:B------:R-:W-:Y:S05]  /*3100*/  BSYNC B0 ;  /* 0x0000000000007941 */ /* 0x000fea0003800000 */
.L_x_4032:
        /* <DEDUP_REMOVED lines=15> */
.L_x_4035:
[----:B------:R-:W-:Y:S05]  /*3200*/  BSYNC B0 ;  /* 0x0000000000007941 */ /* 0x000fea0003800000 */
.L_x_4034:
        /* <DEDUP_REMOVED lines=15> */
.L_x_4037:
[----:B------:R-:W-:Y:S05]  /*3300*/  BSYNC B0 ;  /* 0x0000000000007941 */ /* 0x000fea0003800000 */
.L_x_4036:
        /* <DEDUP_REMOVED lines=15> */
.L_x_4039:
[----:B------:R-:W-:Y:S05]  /*3400*/  BSYNC B0 ;  /* 0x0000000000007941 */ /* 0x000fea0003800000 */
.L_x_4038:
        /* <DEDUP_REMOVED lines=15> */
.L_x_4041:
[----:B------:R-:W-:Y:S05]  /*3500*/  BSYNC B0 ;  /* 0x0000000000007941 */ /* 0x000fea0003800000 */
.L_x_4040:
        /* <DEDUP_REMOVED lines=15> */
.L_x_4043:
[----:B------:R-:W-:Y:S05]  /*3600*/  BSYNC B0 ;  /* 0x0000000000007941 */ /* 0x000fea0003800000 */
.L_x_4042:
        /* <DEDUP_REMOVED lines=15> */
.L_x_4045:
[----:B------:R-:W-:Y:S05]  /*3700*/  BSYNC B0 ;  /* 0x0000000000007941 */ /* 0x000fea0003800000 */
.L_x_4044:
        /* <DEDUP_REMOVED lines=15> */
.L_x_4047:
[----:B------:R-:W-:Y:S05]  /*3800*/  BSYNC B0 ;  /* 0x0000000000007941 */ /* 0x000fea0003800000 */
.L_x_4046:
        /* <DEDUP_REMOVED lines=71> */
.L_x_4054:
[----:B------:R-:W-:Y:S05]  /*3c80*/  BSYNC B0 ;  /* 0x0000000000007941 */ /* 0x000fea0003800000 */
.L_x_4053:
        /* <DEDUP_REMOVED lines=54> */
.L_x_4052:
[----:B------:R-:W-:Y:S05]  /*3ff0*/  BSYNC B1 ;  /* 0x0000000000017941 */ /* 0x000fea0003800000 */
.L_x_4051:
        /* <DEDUP_REMOVED lines=67> */
.L_x_4058:
[----:B------:R-:W-:Y:S05]  /*4430*/  BSYNC B0 ;  /* 0x0000000000007941 */ /* 0x000fea0003800000 */
.L_x_4057:
        /* <DEDUP_REMOVED lines=56> */
.L_x_4056:
[----:B------:R-:W-:Y:S05]  /*47c0*/  BSYNC B1 ;  /* 0x0000000000017941 */ /* 0x000fea0003800000 */
.L_x_4055:
        /* <DEDUP_REMOVED lines=67> */
.L_x_4062:
[----:B------:R-:W-:Y:S05]  /*4c00*/  BSYNC B0 ;  /* 0x0000000000007941 */ /* 0x000fea0003800000 */
.L_x_4061:
        /* <DEDUP_REMOVED lines=56> */
.L_x_4060:
[----:B------:R-:W-:Y:S05]  /*4f90*/  BSYNC B1 ;  /* 0x0000000000017941 */ /* 0x000fea0003800000 */
.L_x_4059:
        /* <DEDUP_REMOVED lines=69> */
.L_x_4066:
[----:B------:R-:W-:Y:S05]  /*53f0*/  BSYNC B0 ;  /* 0x0000000000007941 */ /* 0x000fea0003800000 */
.L_x_4065:
        /* <DEDUP_REMOVED lines=56> */
.L_x_4064:
[----:B------:R-:W-:Y:S05]  /*5780*/  BSYNC B1 ;  /* 0x0000000000017941 */ /* 0x000fea0003800000 */
.L_x_4063:
        /* <DEDUP_REMOVED lines=67> */
.L_x_4070:
[----:B------:R-:W-:Y:S05]  /*5bc0*/  BSYNC B0 ;  /* 0x0000000000007941 */ /* 0x000fea0003800000 */
.L_x_4069:
        /* <DEDUP_REMOVED lines=56> */
.L_x_4068:
[----:B------:R-:W-:Y:S05]  /*5f50*/  BSYNC B1 ;  /* 0x0000000000017941 */ /* 0x000fea0003800000 */
.L_x_4067:
        /* <DEDUP_REMOVED lines=69> */
.L_x_4074:
[----:B------:R-:W-:Y:S05]  /*63b0*/  BSYNC B0 ;  /* 0x0000000000007941 */ /* 0x000fea0003800000 */
.L_x_4073:
        /* <DEDUP_REMOVED lines=56> */
.L_x_4072:
[----:B------:R-:W-:Y:S05]  /*6740*/  BSYNC B1 ;  /* 0x0000000000017941 */ /* 0x000fea0003800000 */
.L_x_4071:
        /* <DEDUP_REMOVED lines=69> */
.L_x_4078:
[----:B------:R-:W-:Y:S05]  /*6ba0*/  BSYNC B0 ;  /* 0x0000000000007941 */ /* 0x000fea0003800000 */
.L_x_4077:
        /* <DEDUP_REMOVED lines=56> */
.L_x_4076:
[----:B------:R-:W-:Y:S05]  /*6f30*/  BSYNC B1 ;  /* 0x0000000000017941 */ /* 0x000fea0003800000 */
.L_x_4075:
        /* <DEDUP_REMOVED lines=69> */
.L_x_4082:
[----:B------:R-:W-:Y:S05]  /*7390*/  BSYNC B0 ;  /* 0x0000000000007941 */ /* 0x000fea0003800000 */
.L_x_4081:
        /* <DEDUP_REMOVED lines=56> */
.L_x_4080:
[----:B------:R-:W-:Y:S05]  /*7720*/  BSYNC B1 ;  /* 0x0000000000017941 */ /* 0x000fea0003800000 */
.L_x_4079:
        /* <DEDUP_REMOVED lines=8> */
.L_x_4050:
        /* <DEDUP_REMOVED lines=96> */
.L_x_4089:
[----:B------:R-:W-:Y:S05]  /*7db0*/  BSYNC B0 ;  /* 0x0000000000007941 */ /* 0x000fea0003800000 */
.L_x_4088:
[----:B-----5:R2:W-:Y:S02]  /*7dc0*/  ST.E.128 [R128.64], R36 ;  /* 0x0000002480007985 */ /* 0x0205e4000c101d06 */
.L_x_4087:
[----:B------:R-:W-:Y:S05]  /*7dd0*/  BSYNC B1 ;  /* 0x0000000000017941 */ /* 0x000fea0003800000 */
.L_x_4086:
        /* <DEDUP_REMOVED lines=93> */
.L_x_4091:
[----:B------:R-:W-:Y:S05]  /*83b0*/  BSYNC B0 ;  /* 0x0000000000007941 */ /* 0x000fea0003800000 */
.L_x_4090:
[----:B-----5:R3:W-:Y:S02]  /*83c0*/  ST.E.128 [R128.64+0x80], R36 ;  /* 0x0000802480007985 */ /* 0x0207e4000c101d06 */
.L_x_4085:
[----:B------:R-:W-:Y:S05]  /*83d0*/  BSYNC B2 ;  /* 0x0000000000027941 */ /* 0x000fea0003800000 */
.L_x_4084:
        /* <DEDUP_REMOVED lines=29> */
[----:B--2---:R-:W-:Y:S02]  /*85b0*/  MOV R244, RZ ;  /* 0x000000ff00f47202 */ /* 0x004fe40000000f00 */
[----:B------:R-:W-:Y:S02]  /*85c0*/  LEA.HI.X.SX32 R21, R241, R245, 0x1, P0 ;  /* 0x000000f5f1157211 */ /* 0x000fe400000f0eff */
[----:B------:R-:W-:Y:S02]  /*85d0*/  LEA.HI.X.SX32 R242, R242, R145, 0x1, P2 ;  /* 0x00000091f2f27211 */ /* 0x000fe400010f0eff */
[C---:B------:R-:W-:Y:S02]  /*85e0*/  LEA R246, P0, R240.reuse, R124, 0x1 ;  /* 0x0000007cf0f67211 */ /* 0x040fe400078008ff */
[----:B------:R-:W-:Y:S01]  /*85f0*/  @P1 IADD3 R244, -R239, RZ, RZ ;  /* 0x000000ffeff41210 */ /* 0x000fe20007ffe1ff */
[----:B------:R-:W2:Y:S01]  /*8600*/  LD.E.128 R20, [R20.64] ;  /* 0x0000000614147980 */ /* 0x000ea2000c101d00 */
[----:B------:R-:W-:Y:S02]  /*8610*/  LEA.HI.X R247, R240, R125, R242, 0x1, P0 ;  /* 0x0000007df0f77211 */ /* 0x000fe400000f0cf2 */
[----:B------:R-:W-:Y:S04]  /*8620*/  IADD3 R239, P0, R171, R244, RZ ;  /* 0x000000f4abef7210 */ /* 0x000fe80007f1e0ff */
[----:B------:R-:W-:Y:S01]  /*8630*/  LEA.HI.X.SX32 R244, R244, R145, 0x1, P0 ;  /* 0x00000091f4f47211 */ /* 0x000fe200000f0eff */
[----:B------:R-:W3:Y:S01]  /*8640*/  LD.E.128 R240, [R246.64] ;  /* 0x00000006f6f07980 */ /* 0x000ee2000c101d00 */
        /* <DEDUP_REMOVED lines=65> */
.L_x_4097:
[----:B------:R-:W-:Y:S05]  /*8a60*/  BSYNC B0 ;  /* 0x0000000000007941 */ /* 0x000fea0003800000 */
.L_x_4096:
[C---:B------:R-:W-:Y:S04]  /*8a70*/  LEA R2, P0, R225.reuse, R128, 0x1 ;  /* 0x00000080e1027211 */ /* 0x040fe800078008ff */
[----:B------:R-:W-:Y:S05]  /*8a80*/  LEA.HI.X R3, R225, R129, R226, 0x1, P0 ;  /* 0x00000081e1037211 */ /* 0x000fea00000f0ce2 */
[----:B-----5:R3:W-:Y:S04]  /*8a90*/  ST.E.128 [R2.64], R36 ;  /* 0x0000002402007985 */ /* 0x0207e8000c101d06 */
.L_x_4095:
[----:B------:R-:W-:Y:S05]  /*8aa0*/  BSYNC B1 ;  /* 0x0000000000017941 */ /* 0x000fea0003800000 */
.L_x_4094:
        /* <DEDUP_REMOVED lines=98> */
.L_x_4099:
[----:B------:R-:W-:Y:S05]  /*90d0*/  BSYNC B0 ;  /* 0x0000000000007941 */ /* 0x000fea0003800000 */
.L_x_4098:
[C---:B------:R-:W-:Y:S04]  /*90e0*/  LEA R2, P0, R84.reuse, R128, 0x1 ;  /* 0x0000008054027211 */ /* 0x040fe800078008ff */
[----:B------:R-:W-:Y:S05]  /*90f0*/  LEA.HI.X R3, R84, R129, R83, 0x1, P0 ;  /* 0x0000008154037211 */ /* 0x000fea00000f0c53 */
[----:B-----5:R3:W-:Y:S04]  /*9100*/  ST.E.128 [R2.64], R36 ;  /* 0x0000002402007985 */ /* 0x0207e8000c101d06 */
.L_x_4093:
[----:B------:R-:W-:Y:S05]  /*9110*/  BSYNC B2 ;  /* 0x0000000000027941 */ /* 0x000fea0003800000 */
.L_x_4092:
        /* <DEDUP_REMOVED lines=104> */
.L_x_4105:
[----:B------:R-:W-:Y:S05]  /*97a0*/  BSYNC B0 ;  /* 0x0000000000007941 */ /* 0x000fea0003800000 */
.L_x_4104:
[C---:B------:R-:W-:Y:S04]  /*97b0*/  LEA R2, P0, R85.reuse, R128, 0x1 ;  /* 0x0000008055027211 */ /* 0x040fe800078008ff */
[----:B------:R-:W-:Y:S05]  /*97c0*/  LEA.HI.X R3, R85, R129, R86, 0x1, P0 ;  /* 0x0000008155037211 */ /* 0x000fea00000f0c56 */
[----:B-----5:R3:W-:Y:S04]  /*97d0*/  ST.E.128 [R2.64], R36 ;  /* 0x0000002402007985 */ /* 0x0207e8000c101d06 */
.L_x_4103:
[----:B------:R-:W-:Y:S05]  /*97e0*/  BSYNC B1 ;  /* 0x0000000000017941 */ /* 0x000fea0003800000 */
.L_x_4102:
        /* <DEDUP_REMOVED lines=98> */
.L_x_4107:
[----:B------:R-:W-:Y:S05]  /*9e10*/  BSYNC B0 ;  /* 0x0000000000007941 */ /* 0x000fea0003800000 */
.L_x_4106:
[C---:B------:R-:W-:Y:S04]  /*9e20*/  LEA R2, P0, R212.reuse, R128, 0x1 ;  /* 0x00000080d4027211 */ /* 0x040fe800078008ff */
[----:B------:R-:W-:Y:S05]  /*9e30*/  LEA.HI.X R3, R212, R129, R213, 0x1, P0 ;  /* 0x00000081d4037211 */ /* 0x000fea00000f0cd5 */
[----:B-----5:R3:W-:Y:S04]  /*9e40*/  ST.E.128 [R2.64], R36 ;  /* 0x0000002402007985 */ /* 0x0207e8000c101d06 */
.L_x_4101:
[----:B------:R-:W-:Y:S05]  /*9e50*/  BSYNC B2 ;  /* 0x0000000000027941 */ /* 0x000fea0003800000 */
.L_x_4100:
        /* <DEDUP_REMOVED lines=105> */
.L_x_4113:
[----:B------:R-:W-:Y:S05]  /*a4f0*/  BSYNC B0 ;  /* 0x0000000000007941 */ /* 0x000fea0003800000 */
.L_x_4112:
[----:B------:R-:W-:Y:S02]  /*a500*/  IMAD R0, R63, 0x60, RZ ;  /* 0x000000603f007824 */ /* 0x000fe400078e02ff */
[----:B------:R-:W-:Y:S05]  /*a510*/  IMAD.WIDE.U32 R2, R62, 0x60, R128 ;  /* 0x000000603e027825 */ /* 0x000fea00078e0080 */
[----:B------:R-:W-:Y:S05]  /*a520*/  IADD3 R3, R3, R0, RZ ;  /* 0x0000000003037210 */ /* 0x000fea0007ffe0ff */
[----:B-----5:R3:W-:Y:S02]  /*a530*/  ST.E.128 [R2.64], R36 ;  /* 0x0000002402007985 */ /* 0x0207e4000c101d06 */
.L_x_4111:
[----:B------:R-:W-:Y:S05]  /*a540*/  BSYNC B1 ;  /* 0x0000000000017941 */ /* 0x000fea0003800000 */
.L_x_4110:
        /* <DEDUP_REMOVED lines=98> */
.L_x_4115:
[----:B------:R-:W-:Y:S05]  /*ab70*/  BSYNC B0 ;  /* 0x0000000000007941 */ /* 0x000fea0003800000 */
.L_x_4114:
[C---:B------:R-:W-:Y:S04]  /*ab80*/  LEA R2, P0, R210.reuse, R128, 0x1 ;  /* 0x00000080d2027211 */ /* 0x040fe800078008ff */
[----:B------:R-:W-:Y:S05]  /*ab90*/  LEA.HI.X R3, R210, R129, R211, 0x1, P0 ;  /* 0x00000081d2037211 */ /* 0x000fea00000f0cd3 */
[----:B-----5:R3:W-:Y:S04]  /*aba0*/  ST.E.128 [R2.64], R36 ;  /* 0x0000002402007985 */ /* 0x0207e8000c101d06 */
.L_x_4109:
[----:B------:R-:W-:Y:S05]  /*abb0*/  BSYNC B2 ;  /* 0x0000000000027941 */ /* 0x000fea0003800000 */
.L_x_4108:
        /* <DEDUP_REMOVED lines=104> */
.L_x_4121:
[----:B------:R-:W-:Y:S05]  /*b240*/  BSYNC B0 ;  /* 0x0000000000007941 */ /* 0x000fea0003800000 */
.L_x_4120:
[C---:B------:R-:W-:Y:S04]  /*b250*/  LEA R2, P0, R81.reuse, R128, 0x1 ;  /* 0x0000008051027211 */ /* 0x040fe800078008ff */
[----:B------:R-:W-:Y:S05]  /*b260*/  LEA.HI.X R3, R81, R129, R82, 0x1, P0 ;  /* 0x0000008151037211 */ /* 0x000fea00000f0c52 */
[----:B-----5:R3:W-:Y:S04]  /*b270*/  ST.E.128 [R2.64], R36 ;  /* 0x0000002402007985 */ /* 0x0207e8000c101d06 */
.L_x_4119:
[----:B------:R-:W-:Y:S05]  /*b280*/  BSYNC B1 ;  /* 0x0000000000017941 */ /* 0x000fea0003800000 */
.L_x_4118:
        /* <DEDUP_REMOVED lines=98> */
.L_x_4123:
[----:B------:R-:W-:Y:S05]  /*b8b0*/  BSYNC B0 ;  /* 0x0000000000007941 */ /* 0x000fea0003800000 */
.L_x_4122:
[C---:B------:R-:W-:Y:S04]  /*b8c0*/  LEA R2, P0, R208.reuse, R128, 0x1 ;  /* 0x00000080d0027211 */ /* 0x040fe800078008ff */
[----:B------:R-:W-:Y:S05]  /*b8d0*/  LEA.HI.X R3, R208, R129, R209, 0x1, P0 ;  /* 0x00000081d0037211 */ /* 0x000fea00000f0cd1 */
[----:B-----5:R3:W-:Y:S04]  /*b8e0*/  ST.E.128 [R2.64], R36 ;  /* 0x0000002402007985 */ /* 0x0207e8000c101d06 */
.L_x_4117:
[----:B------:R-:W-:Y:S05]  /*b8f0*/  BSYNC B2 ;  /* 0x0000000000027941 */ /* 0x000fea0003800000 */
.L_x_4116:
        /* <DEDUP_REMOVED lines=105> */
.L_x_4129:
[----:B------:R-:W-:Y:S05]  /*bf90*/  BSYNC B0 ;  /* 0x0000000000007941 */ /* 0x000fea0003800000 */
.L_x_4128:
[----:B------:R-:W-:Y:S02]  /*bfa0*/  IMAD R0, R63, 0xa0, RZ ;  /* 0x000000a03f007824 */ /* 0x000fe400078e02ff */
[----:B---3--:R-:W-:Y:S05]  /*bfb0*/  IMAD.WIDE.U32 R2, R62, 0xa0, R128 ;  /* 0x000000a03e027825 */ /* 0x008fea00078e0080 */
[----:B------:R-:W-:Y:S05]  /*bfc0*/  IADD3 R3, R3, R0, RZ ;  /* 0x0000000003037210 */ /* 0x000fea0007ffe0ff */
[----:B-----5:R3:W-:Y:S02]  /*bfd0*/  ST.E.128 [R2.64], R28 ;  /* 0x0000001c02007985 */ /* 0x0207e4000c101d06 */
.L_x_4127:
[----:B------:R-:W-:Y:S05]  /*bfe0*/  BSYNC B1 ;  /* 0x0000000000017941 */ /* 0x000fea0003800000 */
.L_x_4126:
        /* <DEDUP_REMOVED lines=98> */
.L_x_4131:
[----:B------:R-:W-:Y:S05]  /*c610*/  BSYNC B0 ;  /* 0x0000000000007941 */ /* 0x000fea0003800000 */
.L_x_4130:
[C---:B---3--:R-:W-:Y:S04]  /*c620*/  LEA R2, P0, R192.reuse, R128, 0x1 ;  /* 0x00000080c0027211 */ /* 0x048fe800078008ff */
[----:B------:R-:W-:Y:S05]  /*c630*/  LEA.HI.X R3, R192, R129, R80, 0x1, P0 ;  /* 0x00000081c0037211 */ /* 0x000fea00000f0c50 */
[----:B-----5:R3:W-:Y:S04]  /*c640*/  ST.E.128 [R2.64], R24 ;  /* 0x0000001802007985 */ /* 0x0207e8000c101d06 */
.L_x_4125:
[----:B------:R-:W-:Y:S05]  /*c650*/  BSYNC B2 ;  /* 0x0000000000027941 */ /* 0x000fea0003800000 */
.L_x_4124:
        /* <DEDUP_REMOVED lines=105> */
.L_x_4137:
[----:B------:R-:W-:Y:S05]  /*ccf0*/  BSYNC B0 ;  /* 0x0000000000007941 */ /* 0x000fea0003800000 */
.L_x_4136:
[----:B------:R-:W-:Y:S02]  /*cd00*/  IMAD R0, R63, 0xc0, RZ ;  /* 0x000000c03f007824 */ /* 0x000fe400078e02ff */
[----:B---3--:R-:W-:Y:S05]  /*cd10*/  IMAD.WIDE.U32 R2, R62, 0xc0, R128 ;  /* 0x000000c03e027825 */ /* 0x008fea00078e0080 */
[----:B------:R-:W-:Y:S05]  /*cd20*/  IADD3 R3, R3, R0, RZ ;  /* 0x0000000003037210 */ /* 0x000fea0007ffe0ff */
[----:B-----5:R3:W-:Y:S02]  /*cd30*/  ST.E.128 [R2.64], R24 ;  /* 0x0000001802007985 */ /* 0x0207e4000c101d06 */
.L_x_4135:
[----:B------:R-:W-:Y:S05]  /*cd40*/  BSYNC B1 ;  /* 0x0000000000017941 */ /* 0x000fea0003800000 */
.L_x_4134:
        /* <DEDUP_REMOVED lines=98> */
.L_x_4139:
[----:B------:R-:W-:Y:S05]  /*d370*/  BSYNC B0 ;  /* 0x0000000000007941 */ /* 0x000fea0003800000 */
.L_x_4138:
[C---:B---3--:R-:W-:Y:S04]  /*d380*/  LEA R2, P0, R190.reuse, R128, 0x1 ;  /* 0x00000080be027211 */ /* 0x048fe800078008ff */
[----:B------:R-:W-:Y:S05]  /*d390*/  LEA.HI.X R3, R190, R129, R79, 0x1, P0 ;  /* 0x00000081be037211 */ /* 0x000fea00000f0c4f */
[----:B-----5:R3:W-:Y:S04]  /*d3a0*/  ST.E.128 [R2.64], R24 ;  /* 0x0000001802007985 */ /* 0x0207e8000c101d06 */
.L_x_4133:
[----:B------:R-:W-:Y:S05]  /*d3b0*/  BSYNC B2 ;  /* 0x0000000000027941 */ /* 0x000fea0003800000 */
.L_x_4132:
        /* <DEDUP_REMOVED lines=105> */
.L_x_4145:
[----:B------:R-:W-:Y:S05]  /*da50*/  BSYNC B0 ;  /* 0x0000000000007941 */ /* 0x000fea0003800000 */
.L_x_4144:
[----:B------:R-:W-:Y:S02]  /*da60*/  IMAD R0, R63, 0xe0, RZ ;  /* 0x000000e03f007824 */ /* 0x000fe400078e02ff */
[----:B---3--:R-:W-:Y:S05]  /*da70*/  IMAD.WIDE.U32 R2, R62, 0xe0, R128 ;  /* 0x000000e03e027825 */ /* 0x008fea00078e0080 */
[----:B------:R-:W-:Y:S05]  /*da80*/  IADD3 R3, R3, R0, RZ ;  /* 0x0000000003037210 */ /* 0x000fea0007ffe0ff */
[----:B-----5:R3:W-:Y:S02]  /*da90*/  ST.E.128 [R2.64], R24 ;  /* 0x0000001802007985 */ /* 0x0207e4000c101d06 */
.L_x_4143:
[----:B------:R-:W-:Y:S05]  /*daa0*/  BSYNC B1 ;  /* 0x0000000000017941 */ /* 0x000fea0003800000 */
.L_x_4142:
        /* <DEDUP_REMOVED lines=100> */
.L_x_4147:
[----:B------:R-:W-:Y:S05]  /*e0f0*/  BSYNC B0 ;  /* 0x0000000000007941 */ /* 0x000fea0003800000 */
.L_x_4146:
[C---:B---3--:R-:W-:Y:S04]  /*e100*/  LEA R2, P0, R188.reuse, R128, 0x1 ;  /* 0x00000080bc027211 */ /* 0x048fe800078008ff */
[----:B------:R-:W-:Y:S05]  /*e110*/  LEA.HI.X R3, R188, R129, R78, 0x1, P0 ;  /* 0x00000081bc037211 */ /* 0x000fea00000f0c4e */
[----:B-----5:R3:W-:Y:S04]  /*e120*/  ST.E.128 [R2.64], R4 ;  /* 0x0000000402007985 */ /* 0x0207e8000c101d06 */
.L_x_4141:
[----:B------:R-:W-:Y:S05]  /*e130*/  BSYNC B2 ;  /* 0x0000000000027941 */ /* 0x000fea0003800000 */
.L_x_4140:
[----:B---3--:R-:W3:Y:S02]  /*e140*/  LD.E R3, [R10.64+0xd0] ;  /* 0x0000d0060a037980 */ /* 0x008ee4000c101900 */
[----:B---3--:R-:W-:Y:S05]  /*e150*/  IMAD.U32 R3, R3, -0x40, RZ ;  /* 0xffffffc003037824 */ /* 0x008fea00078e00ff */
[C---:B------:R-:W-:Y:S02]  /*e160*/  LEA R126, P1, R3.reuse, R126, 0x1 ;  /* 0x0000007e037e7211 */ /* 0x040fe400078208ff */
[C---:B------:R-:W-:Y:S02]  /*e170*/  LEA R124, P0, R3.reuse, R124, 0x1 ;  /* 0x0000007c037c7211 */ /* 0x040fe400078008ff */
[C---:B------:R-:W-:Y:S02]  /*e180*/  LEA.HI.X.SX32 R127, R3.reuse, R127, 0x1, P1 ;  /* 0x0000007f037f7211 */ /* 0x040fe400008f0eff */
[----:B------:R-:W-:Y:S01]  /*e190*/  LEA.HI.X.SX32 R125, R3, R125, 0x1, P0 ;  /* 0x0000007d037d7211 */ /* 0x000fe200000f0eff */
[----:B------:R-:W-:-:S05]  /*e1a0*/  BRA `(.L_x_4083) ;  /* 0x000009b000007947 */ /* 0x000fca0003800000 */
.L_x_4049:
        /* <DEDUP_REMOVED lines=8> */
.L_x_4149:
[----:B------:R-:W-:Y:S05]  /*e230*/  BSYNC B0 ;  /* 0x0000000000007941 */ /* 0x000fea0003800000 */
.L_x_4148:
        /* <DEDUP_REMOVED lines=19> */
.L_x_4151:
[----:B------:R-:W-:Y:S05]  /*e370*/  BSYNC B0 ;  /* 0x0000000000007941 */ /* 0x000fea0003800000 */
.L_x_4150:
        /* <DEDUP_REMOVED lines=19> */
.L_x_4153:
[----:B------:R-:W-:Y:S05]  /*e4b0*/  BSYNC B0 ;  /* 0x0000000000007941 */ /* 0x000fea0003800000 */
.L_x_4152:
        /* <DEDUP_REMOVED lines=21> */
.L_x_4155:
[----:B------:R-:W-:Y:S05]  /*e610*/  BSYNC B0 ;  /* 0x0000000000007941 */ /* 0x000fea0003800000 */
.L_x_4154:
        /* <DEDUP_REMOVED lines=19> */
.L_x_4157:
[----:B------:R-:W-:Y:S05]  /*e750*/  BSYNC B0 ;  /* 0x0000000000007941 */ /* 0x000fea0003800000 */
.L_x_4156:
        /* <DEDUP_REMOVED lines=21> */
.L_x_4159:
[----:B------:R-:W-:Y:S05]  /*e8b0*/  BSYNC B0 ;  /* 0x0000000000007941 */ /* 0x000fea0003800000 */
.L_x_4158:
        /* <DEDUP_REMOVED lines=21> */
.L_x_4161:
[----:B------:R-:W-:Y:S05]  /*ea10*/  BSYNC B0 ;  /* 0x0000000000007941 */ /* 0x000fea0003800000 */
.L_x_4160:
        /* <DEDUP_REMOVED lines=20> */
.L_x_4083:
[----:B------:R-:W-:Y:S05]  /*eb60*/  BSYNC B3 ;  /* 0x0000000000037941 */ /* 0x000fea0003800000 */
.L_x_4048:
        /* <DEDUP_REMOVED lines=89> */
.L_x_4163:
        /* <DEDUP_REMOVED lines=8> */
.L_x_4164:
[----:B------:R-:W-:Y:S05]  /*f180*/  BSYNC B0 ;  /* 0x0000000000007941 */ /* 0x000fea0003800000 */
.L_x_4162:
[----:B------:R-:W-:Y:S04]  /*f190*/  IADD3 R13, R13, -0x1, RZ ;  /* 0xffffffff0d0d7810 */ /* 0x000fe80007ffe0ff */
[----:B------:R-:W-:Y:S11]  /*f1a0*/  ISETP.GT.AND P0, PT, R13, R87, PT ;  /* 0x000000570d00720c */ /* 0x000ff60003f04270 */
[----:B------:R-:W-:Y:S02]  /*f1b0*/  @!UPT UIADD3 URZ, URZ, URZ, URZ ;  /* 0x0000003f3f3ff290 */ /* 0x000fe4000fffe03f */
[----:B------:R-:W-:-:S05]  /*f1c0*/  @P0 BRA `(.L_x_4165) ;  /* 0xffff3e2000000947 */ /* 0x000fca000383ffff */
.L_x_4031:
        /* <DEDUP_REMOVED lines=109> */
.L_x_4174:
[----:B------:R-:W-:Y:S05]  /*f8a0*/  BSYNC B0 ;  /* 0x0000000000007941 */ /* 0x000fea0003800000 */
.L_x_4173:
[----:B-----5:R3:W-:Y:S02]  /*f8b0*/  STS.128 [R238], R20 ;  /* 0x00000014ee007388 */ /* 0x0207e40000000c00 */
.L_x_4172:
[----:B------:R-:W-:Y:S05]  /*f8c0*/  BSYNC B1 ;  /* 0x0000000000017941 */ /* 0x000fea0003800000 */
.L_x_4171:
        /* <DEDUP_REMOVED lines=47> */
.L_x_4176:
[----:B------:R-:W-:Y:S05]  /*fbc0*/  BSYNC B0 ;  /* 0x0000000000007941 */ /* 0x000fea0003800000 */
.L_x_4175:
[----:B-----5:R1:W-:Y:S02]  /*fbd0*/  STS.128 [R238+0x2000], R20 ;  /* 0x00200014ee007388 */ /* 0x0203e40000000c00 */
.L_x_4170:
[----:B------:R-:W-:Y:S05]  /*fbe0*/  BSYNC B2 ;  /* 0x0000000000027941 */ /* 0x000fea0003800000 */
.L_x_4169:
        /* <DEDUP_REMOVED lines=62> */
.L_x_4182:
[----:B------:R-:W-:Y:S05]  /*ffd0*/  BSYNC B0 ;  /* 0x0000000000007941 */ /* 0x000fea0003800000 */
.L_x_4181:
[----:B-----5:R3:W-:Y:S02]  /*ffe0*/  STS.128 [R238+0x800], R20 ;  /* 0x00080014ee007388 */ /* 0x0207e40000000c00 */
.L_x_4180:
[----:B------:R-:W-:Y:S05]  /*fff0*/  BSYNC B1 ;  /* 0x0000000000017941 */ /* 0x000fea0003800000 */
.L_x_4179:
        /* <DEDUP_REMOVED lines=45> */
.L_x_4184:
[----:B------:R-:W-:Y:S05]  /*102d0*/  BSYNC B0 ;  /* 0x0000000000007941 */ /* 0x000fea0003800000 */
.L_x_4183:
[----:B-----5:R1:W-:Y:S02]  /*102e0*/  STS.128 [R238+0x2800], R40 ;  /* 0x00280028ee007388 */ /* 0x0203e40000000c00 */
.L_x_4178:
[----:B------:R-:W-:Y:S05]  /*102f0*/  BSYNC B2 ;  /* 0x0000000000027941 */ /* 0x000fea0003800000 */
.L_x_4177:
        /* <DEDUP_REMOVED lines=63> */
.L_x_4190:
[----:B------:R-:W-:Y:S05]  /*106f0*/  BSYNC B0 ;  /* 0x0000000000007941 */ /* 0x000fea0003800000 */
.L_x_4189:
[----:B-----5:R3:W-:Y:S02]  /*10700*/  STS.128 [R238+0x1000], R20 ;  /* 0x00100014ee007388 */ /* 0x0207e40000000c00 */
.L_x_4188:
[----:B------:R-:W-:Y:S05]  /*10710*/  BSYNC B1 ;  /* 0x0000000000017941 */ /* 0x000fea0003800000 */
.L_x_4187:
        /* <DEDUP_REMOVED lines=46> */
.L_x_4192:
[----:B------:R-:W-:Y:S05]  /*10a00*/  BSYNC B0 ;  /* 0x0000000000007941 */ /* 0x000fea0003800000 */
.L_x_4191:
[----:B-----5:R1:W-:Y:S02]  /*10a10*/  STS.128 [R238+0x3000], R20 ;  /* 0x00300014ee007388 */ /* 0x0203e40000000c00 */
.L_x_4186:
[----:B------:R-:W-:Y:S05]  /*10a20*/  BSYNC B2 ;  /* 0x0000000000027941 */ /* 0x000fea0003800000 */
.L_x_4185:
        /* <DEDUP_REMOVED lines=23> */
[--C-:B-----5:R-:W-:Y:S02]  /*10ba0*/  HADD2.F32 R19, -RZ, R21.reuse.H1_H1 ;  /* 0x30000015ff137230 */ /* 0x120fe40000004100 */
[----:B------:R-:W-:Y:S02]  /*10bb0*/  HADD2.F32 R16, -RZ, R21.H0_H0 ;  /* 0x20000015ff107230 */ /* 0x000fe40000004100 */
[--C-:B------:R-:W-:Y:S02]  /*10bc0*/  HADD2.F32 R15, -RZ, R23.reuse.H1_H1 ;  /* 0x30000017ff0f7230 */ /* 0x100fe40000004100 */
[----:B------:R-:W-:-:S02]  /*10bd0*/  HADD2.F32 R23, -RZ, R23.H0_H0 ;  /* 0x20000017ff177230 */ /* 0x000fc40000004100 */
[----:B---3--:R-:W-:Y:S02]  /*10be0*/  HADD2.F32 R8, -RZ, R4.H1_H1 ;  /* 0x30000004ff087230 */ /* 0x008fe40000004100 */
[----:B------:R-:W-:Y:S02]  /*10bf0*/  HADD2.F32 R0, -RZ, R5.H1_H1 ;  /* 0x30000005ff007230 */ /* 0x000fe40000004100 */
[--C-:B--2---:R-:W-:Y:S01]  /*10c00*/  HADD2.F32 R13, -RZ, R6.reuse.H1_H1 ;  /* 0x30000006ff0d7230 */ /* 0x104fe20000004100 */
        /* <DEDUP_REMOVED lines=29> */
.L_x_4197:
[----:B------:R-:W-:Y:S05]  /*10de0*/  BSYNC B0 ;  /* 0x0000000000007941 */ /* 0x000fea0003800000 */
.L_x_4196:
[----:B-----5:R3:W-:Y:S02]  /*10df0*/  STS.128 [R238+0x1800], R20 ;  /* 0x00180014ee007388 */ /* 0x0207e40000000c00 */
.L_x_4195:
[----:B------:R-:W-:Y:S05]  /*10e00*/  BSYNC B1 ;  /* 0x0000000000017941 */ /* 0x000fea0003800000 */
.L_x_4194:
        /* <DEDUP_REMOVED lines=45> */
.L_x_4199:
[----:B------:R-:W-:Y:S05]  /*110e0*/  BSYNC B0 ;  /* 0x0000000000007941 */ /* 0x000fea0003800000 */
.L_x_4198:
[----:B-----5:R1:W-:Y:S01]  /*110f0*/  STS.128 [R238+0x3800], R36 ;  /* 0x00380024ee007388 */ /* 0x0203e20000000c00 */
[----:B------:R-:W-:Y:S05]  /*11100*/  BRA `(.L_x_4193) ;  /* 0x000034b000007947 */ /* 0x000fea0003800000 */
.L_x_4168:
        /* <DEDUP_REMOVED lines=89> */
.L_x_4205:
[----:B------:R-:W-:Y:S05]  /*116a0*/  BSYNC B0 ;  /* 0x0000000000007941 */ /* 0x000fea0003800000 */
.L_x_4204:
[----:B-----5:R3:W-:Y:S02]  /*116b0*/  STS.128 [R238], R28 ;  /* 0x0000001cee007388 */ /* 0x0207e40000000c00 */
.L_x_4203:
[----:B------:R-:W-:Y:S05]  /*116c0*/  BSYNC B1 ;  /* 0x0000000000017941 */ /* 0x000fea0003800000 */
.L_x_4202:
        /* <DEDUP_REMOVED lines=86> */
.L_x_4207:
[----:B------:R-:W-:Y:S05]  /*11c30*/  BSYNC B0 ;  /* 0x0000000000007941 */ /* 0x000fea0003800000 */
.L_x_4206:
[----:B-----5:R1:W-:Y:S02]  /*11c40*/  STS.128 [R238+0x2000], R28 ;  /* 0x0020001cee007388 */ /* 0x0203e40000000c00 */
.L_x_4201:
[----:B------:R-:W-:Y:S05]  /*11c50*/  BSYNC B2 ;  /* 0x0000000000027941 */ /* 0x000fea0003800000 */
.L_x_4200:
        /* <DEDUP_REMOVED lines=94> */
.L_x_4213:
[----:B------:R-:W-:Y:S05]  /*12240*/  BSYNC B0 ;  /* 0x0000000000007941 */ /* 0x000fea0003800000 */
.L_x_4212:
[----:B-----5:R3:W-:Y:S02]  /*12250*/  STS.128 [R238+0x800], R28 ;  /* 0x0008001cee007388 */ /* 0x0207e40000000c00 */
.L_x_4211:
[----:B------:R-:W-:Y:S05]  /*12260*/  BSYNC B1 ;  /* 0x0000000000017941 */ /* 0x000fea0003800000 */
.L_x_4210:
        /* <DEDUP_REMOVED lines=89> */
.L_x_4215:
[----:B------:R-:W-:Y:S05]  /*12800*/  BSYNC B0 ;  /* 0x0000000000007941 */ /* 0x000fea0003800000 */
.L_x_4214:
[----:B-----5:R3:W-:Y:S02]  /*12810*/  STS.128 [R238+0x2800], R28 ;  /* 0x0028001cee007388 */ /* 0x0207e40000000c00 */
.L_x_4209:
[----:B------:R-:W-:Y:S05]  /*12820*/  BSYNC B2 ;  /* 0x0000000000027941 */ /* 0x000fea0003800000 */
.L_x_4208:
        /* <DEDUP_REMOVED lines=95> */
.L_x_4221:
[----:B------:R-:W-:Y:S05]  /*12e20*/  BSYNC B0 ;  /* 0x0000000000007941 */ /* 0x000fea0003800000 */
.L_x_4220:
[----:B-----5:R3:W-:Y:S02]  /*12e30*/  STS.128 [R238+0x1000], R28 ;  /* 0x0010001cee007388 */ /* 0x0207e40000000c00 */
.L_x_4219:
[----:B------:R-:W-:Y:S05]  /*12e40*/  BSYNC B1 ;  /* 0x0000000000017941 */ /* 0x000fea0003800000 */
.L_x_4218:
        /* <DEDUP_REMOVED lines=89> */
.L_x_4223:
[----:B------:R-:W-:Y:S05]  /*133e0*/  BSYNC B0 ;  /* 0x0000000000007941 */ /* 0x000fea0003800000 */
.L_x_4222:
[----:B-----5:R3:W-:Y:S02]  /*133f0*/  STS.128 [R238+0x3000], R28 ;  /* 0x0030001cee007388 */ /* 0x0207e40000000c00 */
.L_x_4217:
[----:B------:R-:W-:Y:S05]  /*13400*/  BSYNC B2 ;  /* 0x0000000000027941 */ /* 0x000fea0003800000 */
.L_x_4216:
        /* <DEDUP_REMOVED lines=94> */
.L_x_4227:
[----:B------:R-:W-:Y:S05]  /*139f0*/  BSYNC B0 ;  /* 0x0000000000007941 */ /* 0x000fea0003800000 */
.L_x_4226:
[----:B-----5:R1:W-:Y:S02]  /*13a00*/  STS.128 [R238+0x1800], R20 ;  /* 0x00180014ee007388 */ /* 0x0203e40000000c00 */
.L_x_4225:
[----:B------:R-:W-:Y:S05]  /*13a10*/  BSYNC B1 ;  /* 0x0000000000017941 */ /* 0x000fea0003800000 */
.L_x_4224:
        /* <DEDUP_REMOVED lines=92> */
.L_x_4229:
[----:B------:R-:W-:Y:S05]  /*13fe0*/  BSYNC B0 ;  /* 0x0000000000007941 */ /* 0x000fea0003800000 */
.L_x_4228:
[----:B-----5:R1:W-:Y:S01]  /*13ff0*/  STS.128 [R238+0x3800], R16 ;  /* 0x00380010ee007388 */ /* 0x0203e20000000c00 */
[----:B------:R-:W-:Y:S05]  /*14000*/  BRA `(.L_x_4193) ;  /* 0x000005b000007947 */ /* 0x000fea0003800000 */
.L_x_4167:
        /* <DEDUP_REMOVED lines=21> */
.L_x_4231:
[----:B------:R-:W-:Y:S05]  /*14160*/  BSYNC B0 ;  /* 0x0000000000007941 */ /* 0x000fea0003800000 */
.L_x_4230:
        /* <DEDUP_REMOVED lines=22> */
.L_x_4233:
[----:B------:R-:W-:Y:S05]  /*142d0*/  BSYNC B0 ;  /* 0x0000000000007941 */ /* 0x000fea0003800000 */
.L_x_4232:
        /* <DEDUP_REMOVED lines=22> */
.L_x_4235:
[----:B------:R-:W-:Y:S05]  /*14440*/  BSYNC B0 ;  /* 0x0000000000007941 */ /* 0x000fea0003800000 */
.L_x_4234:
        /* <DEDUP_REMOVED lines=23> */
.L_x_4193:
[----:B------:R-:W-:Y:S05]  /*145c0*/  BSYNC B3 ;  /* 0x0000000000037941 */ /* 0x000fea0003800000 */
.L_x_4166:
[----:B------:R-:W-:Y:S01]  /*145d0*/  IADD3 R240, R48, -0x1, RZ ;  /* 0xffffffff30f07810 */ /* 0x000fe20007ffe0ff */
[----:B------:R-:W-:Y:S01]  /*145e0*/  BSSY B0, `(.L_x_4236) ;  /* 0x0000015000007945 */ /* 0x000fe20003800000 */
[----:B------:R-:W-:-:S03]  /*145f0*/  LOP3.LUT R239, R173, 0xff, RZ, 0xc0, !PT ;  /* 0x000000ffadef7812 */ /* 0x000fc600078ec0ff */
[----:B-1----:R-:W-:-:S04]  /*14600*/  IMAD.SHL.U32 R9, R240, 0x80, RZ ;  /* 0x00000080f0097824 */ /* 0x002fc800078e00ff */
[----:B--2---:R-:W-:-:S05]  /*14610*/  IMAD.IADD R5, R58, 0x1, -R9 ;  /* 0x000000013a057824 */ /* 0x004fca00078e0a09 */
[----:B------:R-:W-:-:S13]  /*14620*/  ISETP.GE.AND P0, PT, R178, R5, PT ;  /* 0x00000005b200720c */ /* 0x000fda0003f06270 */
[----:B------:R-:W-:Y:S05]  /*14630*/  @P0 BRA `(.L_x_4237) ;  /* 0x000000f000000947 */ /* 0x000fea0003800000 */
[C---:B------:R-:W-:Y:S02]  /*14640*/  LOP3.LUT R0, R239.reuse, 0x1, RZ, 0xc0, !PT ;  /* 0x00000001ef007812 */ /* 0x040fe400078ec0ff */
[----:B------:R-:W-:Y:S02]  /*14650*/  LOP3.LUT P0, RZ, R239, 0x2, RZ, 0xc0, !PT ;  /* 0x00000002efff7812 */ /* 0x000fe4000780c0ff */
[----:B------:R-:W-:-:S13]  /*14660*/  ISETP.NE.U32.AND P1, PT, R0, 0x1, PT ;  /* 0x000000010000780c */ /* 0x000fda0003f25070 */
[----:B----4-:R-:W-:Y:S02]  /*14670*/  @!P1 IMAD.MOV.U32 R6, RZ, RZ, R228 ;  /* 0x000000ffff069224 */ /* 0x010fe400078e00e4 */
        /* <DEDUP_REMOVED lines=11> */
.L_x_4237:
[----:B------:R-:W-:Y:S05]  /*14730*/  BSYNC B0 ;  /* 0x0000000000007941 */ /* 0x000fea0003800000 */
.L_x_4236:
[----:B------:R-:W-:Y:S01]  /*14740*/  ISETP.GE.AND P0, PT, R2, R5, PT ;  /* 0x000000050200720c */ /* 0x000fe20003f06270 */
[----:B------:R-:W-:-:S12]  /*14750*/  BSSY B0, `(.L_x_4238) ;  /* 0x0000015000007945 */ /* 0x000fd80003800000 */
[----:B------:R-:W-:Y:S05]  /*14760*/  @P0 BRA `(.L_x_4239) ;  /* 0x0000013000000947 */ /* 0x000fea0003800000 */
[C---:B------:R-:W-:Y:S02]  /*14770*/  LOP3.LUT R0, R239.reuse, 0x1, RZ, 0xc0, !PT ;  /* 0x00000001ef007812 */ /* 0x040fe400078ec0ff */
[----:B------:R-:W-:Y:S02]  /*14780*/  LOP3.LUT P0, RZ, R239, 0x2, RZ, 0xc0, !PT ;  /* 0x00000002efff7812 */ /* 0x000fe4000780c0ff */
[----:B------:R-:W-:-:S11]  /*14790*/  ISETP.NE.U32.AND P1, PT, R0, 0x1, PT ;  /* 0x000000010000780c */ /* 0x000fd60003f25070 */
[C---:B-1--4-:R-:W-:Y:S02]  /*147a0*/  @P0 IADD3 R7, P2, R225.reuse, R194, RZ ;  /* 0x000000c2e1070210 */ /* 0x052fe40007f5e0ff */
[----:B-----5:R-:W-:-:S03]  /*147b0*/  @!P1 LEA R12, P3, R225, R228, 0x1 ;  /* 0x000000e4e10c9211 */ /* 0x020fc600078608ff */
        /* <DEDUP_REMOVED lines=14> */
.L_x_4239:
[----:B------:R-:W-:Y:S05]  /*148a0*/  BSYNC B0 ;  /* 0x0000000000007941 */ /* 0x000fea0003800000 */
.L_x_4238:
[----:B------:R-:W-:Y:S01]  /*148b0*/  ISETP.GE.AND P0, PT, R34, R5, PT ;  /* 0x000000052200720c */ /* 0x000fe20003f06270 */
[----:B------:R-:W-:-:S12]  /*148c0*/  BSSY B0, `(.L_x_4240) ;  /* 0x0000017000007945 */ /* 0x000fd80003800000 */
[----:B------:R-:W-:Y:S05]  /*148d0*/  @P0 BRA `(.L_x_4241) ;  /* 0x0000015000000947 */ /* 0x000fea0003800000 */
[C---:B------:R-:W-:Y:S01]  /*148e0*/  LOP3.LUT R0, R239.reuse, 0x1, RZ, 0xc0, !PT ;  /* 0x00000001ef007812 */ /* 0x040fe200078ec0ff */
[----:B------:R-:W-:Y:S01]  /*148f0*/  IMAD.SHL.U32 R3, R62, 0x20, RZ ;  /* 0x000000203e037824 */ /* 0x000fe200078e00ff */
[----:B------:R-:W-:Y:S02]  /*14900*/  LOP3.LUT P0, RZ, R239, 0x2, RZ, 0xc0, !PT ;  /* 0x00000002efff7812 */ /* 0x000fe4000780c0ff */
[----:B------:R-:W-:Y:S02]  /*14910*/  ISETP.NE.U32.AND P1, PT, R0, 0x1, PT ;  /* 0x000000010000780c */ /* 0x000fe40003f25070 */
[----:B------:R-:W-:-:S09]  /*14920*/  SHF.L.U64.HI R0, R62, 0x5, R63 ;  /* 0x000000053e007819 */ /* 0x000fd2000001023f */
[C---:B-1----:R-:W-:Y:S02]  /*14930*/  @P0 IADD3 R13, P2, R3.reuse, R194, RZ ;  /* 0x000000c2030d0210 */ /* 0x042fe40007f5e0ff */
        /* <DEDUP_REMOVED lines=15> */
.L_x_4241:
[----:B------:R-:W-:Y:S05]  /*14a30*/  BSYNC B0 ;  /* 0x0000000000007941 */ /* 0x000fea0003800000 */
.L_x_4240:
        /* <DEDUP_REMOVED lines=11> */
[----:B-----5:R-:W-:Y:S01]  /*14af0*/  @!P1 IMAD.WIDE.U32 R12, R62, 0x60, R228 ;  /* 0x000000603e0c9825 */ /* 0x020fe200078e00e4 */
        /* <DEDUP_REMOVED lines=13> */
.L_x_4243:
[----:B------:R-:W-:Y:S05]  /*14bd0*/  BSYNC B0 ;  /* 0x0000000000007941 */ /* 0x000fea0003800000 */
.L_x_4242:
[----:B-1---5:R-:W-:Y:S01]  /*14be0*/  IADD3 R12, R178, 0x40, RZ ;  /* 0x00000040b20c7810 */ /* 0x022fe20007ffe0ff */
        /* <DEDUP_REMOVED lines=24> */
.L_x_4245:
[----:B------:R-:W-:Y:S05]  /*14d70*/  BSYNC B0 ;  /* 0x0000000000007941 */ /* 0x000fea0003800000 */
.L_x_4244:
        /* <DEDUP_REMOVED lines=27> */
.L_x_4247:
[----:B------:R-:W-:Y:S05]  /*14f30*/  BSYNC B0 ;  /* 0x0000000000007941 */ /* 0x000fea0003800000 */
.L_x_4246:
        /* <DEDUP_REMOVED lines=13> */
[----:B---3--:R-:W-:Y:S01]  /*15010*/  @!P1 IMAD.WIDE.U32 R16, R62, 0xc0, R228 ;  /* 0x000000c03e109825 */ /* 0x008fe200078e00e4 */
        /* <DEDUP_REMOVED lines=13> */
.L_x_4249:
[----:B------:R-:W-:Y:S05]  /*150f0*/  BSYNC B0 ;  /* 0x0000000000007941 */ /* 0x000fea0003800000 */
.L_x_4248:
        /* <DEDUP_REMOVED lines=13> */
[----:B---3--:R-:W-:Y:S02]  /*151d0*/  @!P1 IMAD.WIDE.U32 R16, R62, 0xe0, R228 ;  /* 0x000000e03e109825 */ /* 0x008fe400078e00e4 */
        /* <DEDUP_REMOVED lines=13> */
.L_x_4251:
[----:B------:R-:W-:Y:S05]  /*152b0*/  BSYNC B0 ;  /* 0x0000000000007941 */ /* 0x000fea0003800000 */
.L_x_4250:
[----:B-1----:R-:W2:Y:S04]  /*152c0*/  LD.E.64 R18, [R10.64+0x1c0] ;  /* 0x0001c0060a127980 */ /* 0x002ea8000c101b00 */
[----:B------:R-:W4:Y:S04]  /*152d0*/  LD.E.64 R14, [R10.64+0x1b8] ;  /* 0x0001b8060a0e7980 */ /* 0x000f28000c101b00 */
[----:B---3--:R-:W3:Y:S04]  /*152e0*/  LD.E R7, [R10.64+0xd8] ;  /* 0x0000d8060a077980 */ /* 0x008ee8000c101900 */
[----:B------:R-:W0:Y:S01]  /*152f0*/  LDGDEPBAR ;  /* 0x00000000000079af */ /* 0x000e220000000000 */
[----:B--2---:R-:W-:-:S02]  /*15300*/  IMAD R3, R19, R233, RZ ;  /* 0x000000e913037224 */ /* 0x004fc400078e02ff */
[----:B------:R-:W-:-:S04]  /*15310*/  IMAD.WIDE.U32 R16, R233, R18, R234 ;  /* 0x00000012e9107225 */ /* 0x000fc800078e00ea */
[----:B------:R-:W-:Y:S01]  /*15320*/  IMAD R3, R18, R70, R3 ;  /* 0x0000004612037224 */ /* 0x000fe200078e0203 */
[----:B----4-:R-:W-:-:S03]  /*15330*/  LEA R14, P0, R16, R14, 0x2 ;  /* 0x0000000e100e7211 */ /* 0x010fc600078010ff */
[----:B------:R-:W-:-:S05]  /*15340*/  IMAD.IADD R3, R17, 0x1, R3 ;  /* 0x0000000111037824 */ /* 0x000fca00078e0203 */
[----:B------:R-:W-:Y:S02]  /*15350*/  LEA.HI.X R15, R16, R15, R3, 0x2, P0 ;  /* 0x0000000f100f7211 */ /* 0x000fe400000f1403 */
[----:B------:R1:W5:Y:S04]  /*15360*/  LD.E R3, [R10.64+0x188] ;  /* 0x000188060a037980 */ /* 0x000368000c101900 */
[----:B------:R-:W2:Y:S01]  /*15370*/  LD.E R0, [R14.64] ;  /* 0x000000060e007980 */ /* 0x000ea2000c101900 */
[----:B------:R-:W-:-:S04]  /*15380*/  DEPBAR.LE SB0, 0x0 ;  /* 0x000080000000791a */ /* 0x000fc80000000000 */
[----:B------:R-:W-:Y:S01]  /*15390*/  BAR.SYNC.DEFER_BLOCKING 0x0 ;  /* 0x0000000000007b1d */ /* 0x000fe20000010000 */
[----:B------:R-:W-:-:S05]  /*153a0*/  ISETP.GE.AND P0, PT, R178, R5, PT ;  /* 0x00000005b200720c */ /* 0x000fca0003f06270 */
[----:B---3--:R-:W2:Y:S01]  /*153b0*/  MUFU.RCP R7, R7 ;  /* 0x0000000700077308 */ /* 0x008ea20000001000 */
        /* <DEDUP_REMOVED lines=25> */
.L_x_4253:
[----:B-1----:R-:W-:Y:S05]  /*15550*/  BSYNC B0 ;  /* 0x0000000000007941 */ /* 0x002fea0003800000 */
.L_x_4252:
        /* <DEDUP_REMOVED lines=22> */
.L_x_4255:
[----:B------:R-:W-:Y:S05]  /*156c0*/  BSYNC B0 ;  /* 0x0000000000007941 */ /* 0x000fea0003800000 */
.L_x_4254:
        /* <DEDUP_REMOVED lines=24> */
.L_x_4257:
[----:B------:R-:W-:Y:S05]  /*15850*/  BSYNC B0 ;  /* 0x0000000000007941 */ /* 0x000fea0003800000 */
.L_x_4256:
        /* <DEDUP_REMOVED lines=24> */
.L_x_4259:
[----:B------:R-:W-:Y:S05]  /*159e0*/  BSYNC B0 ;  /* 0x0000000000007941 */ /* 0x000fea0003800000 */
.L_x_4258:
        /* <DEDUP_REMOVED lines=24> */
.L_x_4261:
[----:B------:R-:W-:Y:S05]  /*15b70*/  BSYNC B0 ;  /* 0x0000000000007941 */ /* 0x000fea0003800000 */
.L_x_4260:
        /* <DEDUP_REMOVED lines=24> */
.L_x_4263:
[----:B------:R-:W-:Y:S05]  /*15d00*/  BSYNC B0 ;  /* 0x0000000000007941 */ /* 0x000fea0003800000 */
.L_x_4262:
        /* <DEDUP_REMOVED lines=24> */
.L_x_4265:
[----:B------:R-:W-:Y:S05]  /*15e90*/  BSYNC B0 ;  /* 0x0000000000007941 */ /* 0x000fea0003800000 */
.L_x_4264:
        /* <DEDUP_REMOVED lines=24> */
.L_x_4267:
[----:B------:R-:W-:Y:S05]  /*16020*/  BSYNC B0 ;  /* 0x0000000000007941 */ /* 0x000fea0003800000 */
.L_x_4266:
        /* <DEDUP_REMOVED lines=45> */
[----:B------:R-:W3:Y:S01]  /*16300*/  LDSM.16.M88.4 R112, [R221+0x6000] ;  /* 0x00600000dd70783b */ /* 0x000ee20000000200 */
[----:B------:R-:W-:Y:S01]  /*16310*/  IMAD.IADD R204, R2, 0x1, R219 ;  /* 0x0000000102cc7824 */ /* 0x000fe200078e02db */
[----:B------:R-:W-:Y:S01]  /*16320*/  IADD3 R207, R219, 0x2800, RZ ;  /* 0x00002800dbcf7810 */ /* 0x000fe20007ffe0ff */
[----:B------:R-:W-:Y:S01]  /*16330*/  IMAD.IADD R2, R9, 0x1, R44 ;  /* 0x0000000109027824 */ /* 0x000fe200078e022c */
[----:B------:R-:W4:Y:S01]  /*16340*/  LDSM.16.M88.4 R104, [R221+0x6800] ;  /* 0x00680000dd68783b */ /* 0x000f220000000200 */
[----:B------:R-:W-:-:S02]  /*16350*/  IADD3 R44, R58, R65, -R232 ;  /* 0x000000413a2c7210 */ /* 0x000fc40007ffe8e8 */
[----:B------:R-:W-:Y:S01]  /*16360*/  I2F R67, R2 ;  /* 0x0000000200437306 */ /* 0x000fe20000201400 */
[----:B------:R-:W4:Y:S01]  /*16370*/  LDSM.16.M88.4 R96, [R221+0x7000] ;  /* 0x00700000dd60783b */ /* 0x000f220000000200 */
[C---:B------:R-:W-:Y:S01]  /*16380*/  IADD3 R50, R2.reuse, 0x18, RZ ;  /* 0x0000001802327810 */ /* 0x040fe20007ffe0ff */
[----:B-----5:R-:W-:Y:S01]  /*16390*/  IMAD.IADD R3, R3, 0x1, R44 ;  /* 0x0000000103037824 */ /* 0x020fe200078e022c */
[C---:B------:R-:W-:Y:S01]  /*163a0*/  IADD3 R66, R2.reuse, 0x19, RZ ;  /* 0x0000001902427810 */ /* 0x040fe20007ffe0ff */
[----:B------:R-:W4:Y:S01]  /*163b0*/  LDSM.16.M88.4 R24, [R221+0x7800] ;  /* 0x00780000dd18783b */ /* 0x000f220000000200 */
[----:B------:R-:W-:Y:S02]  /*163c0*/  IADD3 R64, R2, 0x20, RZ ;  /* 0x0000002002407810 */ /* 0x000fe40007ffe0ff */
[C---:B------:R-:W-:Y:S01]  /*163d0*/  IADD3 R206, R219.reuse, 0x3000, RZ ;  /* 0x00003000dbce7810 */ /* 0x040fe20007ffe0ff */
[----:B--2---:R-:W-:Y:S01]  /*163e0*/  LDSM.16.M88.4 R12, [R219] ;  /* 0x00000000db0c783b */ /* 0x004fe20000000200 */
[----:B------:R-:W-:-:S02]  /*163f0*/  IADD3 R205, R219, 0x3800, RZ ;  /* 0x00003800dbcd7810 */ /* 0x000fc40007ffe0ff */
[C---:B------:R-:W-:Y:S01]  /*16400*/  IADD3 R203, R219.reuse, 0x4000, RZ ;  /* 0x00004000dbcb7810 */ /* 0x040fe20007ffe0ff */
[----:B------:R-:W2:Y:S01]  /*16410*/  LDSM.16.M88.4 R28, [R220] ;  /* 0x00000000dc1c783b */ /* 0x000ea20000000200 */
[C---:B------:R-:W-:Y:S02]  /*16420*/  IADD3 R202, R219.reuse, 0x4800, RZ ;  /* 0x00004800dbca7810 */ /* 0x040fe40007ffe0ff */
[C---:B------:R-:W-:Y:S01]  /*16430*/  IADD3 R201, R219.reuse, 0x5000, RZ ;  /* 0x00005000dbc97810 */ /* 0x040fe20007ffe0ff */
[----:B-1----:R-:W-:Y:S01]  /*16440*/  HMMA.16816.F32 R72, R88, R68, RZ ;  /* 0x000000445848723c */ /* 0x002fe200000018ff */
[----:B------:R-:W1:Y:S01]  /*16450*/  LDSM.16.M88.4 R4, [R219+0x800] ;  /* 0x00080000db04783b */ /* 0x000e620000000200 */
[C---:B------:R-:W-:Y:S02]  /*16460*/  IADD3 R200, R219.reuse, 0x5800, RZ ;  /* 0x00005800dbc87810 */ /* 0x040fe40007ffe0ff */
[C---:B------:R-:W-:Y:S01]  /*16470*/  IADD3 R199, R219.reuse, 0x6000, RZ ;  /* 0x00006000dbc77810 */ /* 0x040fe20007ffe0ff */
[----:B------:R-:W1:Y:S01]  /*16480*/  LDSM.16.M88.4 R84, [R219+0x2000] ;  /* 0x00200000db54783b */ /* 0x000e620000000200 */
[----:B------:R-:W-:-:S02]  /*16490*/  IADD3 R198, R219, 0x6800, RZ ;  /* 0x00006800dbc67810 */ /* 0x000fc40007ffe0ff */
[C---:B------:R-:W-:Y:S01]  /*164a0*/  HMMA.16816.F32 R60, R88.reuse, R52, RZ ;  /* 0x00000034583c723c */ /* 0x040fe200000018ff */
[----:B------:R-:W-:Y:S01]  /*164b0*/  LDSM.16.M88.4 R76, [R219+0x3800] ;  /* 0x00380000db4c783b */ /* 0x000fe20000000200 */
[C---:B------:R-:W-:Y:S02]  /*164c0*/  IADD3 R197, R219.reuse, 0x7000, RZ ;  /* 0x00007000dbc57810 */ /* 0x040fe40007ffe0ff */
[----:B------:R-:W-:Y:S01]  /*164d0*/  IADD3 R196, R219, 0x7800, RZ ;  /* 0x00007800dbc47810 */ /* 0x000fe20007ffe0ff */
[----:B------:R-:W-:Y:S03]  /*164e0*/  LDSM.16.M88.4 R120, [R219+0x1000] ;  /* 0x00100000db78783b */ /* 0x000fe60000000200 */
[C---:B---3--:R-:W-:Y:S01]  /*164f0*/  HMMA.16816.F32 R40, R88.reuse, R36, RZ ;  /* 0x000000245828723c */ /* 0x048fe200000018ff */
[----:B------:R-:W-:Y:S04]  /*16500*/  LDSM.16.M88.4 R116, [R219+0x1800] ;  /* 0x00180000db74783b */ /* 0x000fe80000000200 */
[----:B------:R-:W-:Y:S03]  /*16510*/  LDSM.16.M88.4 R80, [R219+0x2800] ;  /* 0x00280000db50783b */ /* 0x000fe60000000200 */
[C---:B----4-:R-:W-:Y:S01]  /*16520*/  HMMA.16816.F32 R32, R88.reuse, R20, RZ ;  /* 0x000000145820723c */ /* 0x050fe200000018ff */
[----:B------:R-:W-:Y:S04]  /*16530*/  LDSM.16.M88.4 R124, [R215+0x4800] ;  /* 0x00480000d77c783b */ /* 0x000fe80000000200 */
[----:B------:R-:W-:Y:S03]  /*16540*/  LDSM.16.M88.4 R132, [R221+0x8800] ;  /* 0x00880000dd84783b */ /* 0x000fe60000000200 */
[C---:B------:R-:W-:Y:S01]  /*16550*/  HMMA.16816.F32 R16, R88.reuse, R112, RZ ;  /* 0x000000705810723c */ /* 0x040fe200000018ff */
        /* <DEDUP_REMOVED lines=17> */
[C---:B-1----:R-:W-:Y:S08]  /*16670*/  HMMA.16816.F32 R60, R28.reuse, R4, R60 ;  /* 0x000000041c3c723c */ /* 0x042ff0000000183c */
[C---:B------:R-:W-:Y:S01]  /*16680*/  HMMA.16816.F32 R52, R28.reuse, R6, R52 ;  /* 0x000000061c34723c */ /* 0x040fe20000001834 */
[----:B------:R-:W1:Y:S07]  /*16690*/  LDSM.16.M88.4 R4, [R218] ;  /* 0x00000000da04783b */ /* 0x000e6e0000000200 */
[C---:B------:R-:W-:Y:S08]  /*166a0*/  HMMA.16816.F32 R16, R28.reuse, R84, R16 ;  /* 0x000000541c10723c */ /* 0x040ff00000001810 */
[C---:B---3--:R-:W-:Y:S08]  /*166b0*/  HMMA.16816.F32 R100, R28.reuse, R24, R100 ;  /* 0x000000181c64723c */ /* 0x048ff00000001864 */
[C---:B------:R-:W-:Y:S01]  /*166c0*/  HMMA.16816.F32 R96, R28.reuse, R26, R96 ;  /* 0x0000001a1c60723c */ /* 0x040fe20000001860 */
[----:B------:R-:W2:Y:S07]  /*166d0*/  LDSM.16.M88.4 R24, [R215+0x6000] ;  /* 0x00600000d718783b */ /* 0x000eae0000000200 */
        /* <DEDUP_REMOVED lines=58> */
[C---:B-1----:R-:W-:Y:S08]  /*16a80*/  HMMA.16816.F32 R100, R12.reuse, R28, R100 ;  /* 0x0000001c0c64723c */ /* 0x042ff00000001864 */
[C---:B------:R-:W-:Y:S01]  /*16a90*/  HMMA.16816.F32 R96, R12.reuse, R30, R96 ;  /* 0x0000001e0c60723c */ /* 0x040fe20000001860 */
[----:B------:R-:W-:Y:S07]  /*16aa0*/  LDSM.16.M88.4 R28, [R219+0x4000] ;  /* 0x00400000db1c783b */ /* 0x000fee0000000200 */
[C---:B--2---:R-:W-:Y:S08]  /*16ab0*/  HMMA.16816.F32 R92, R12.reuse, R24, R92 ;  /* 0x000000180c5c723c */ /* 0x044ff0000000185c */
        /* <DEDUP_REMOVED lines=40> */
[C---:B------:R-:W-:Y:S08]  /*16d40*/  HMMA.16816.F32 R68, R12.reuse, R86, R68 ;  /* 0x000000560c44723c */ /* 0x040ff00000001844 */
[C---:B----4-:R-:W-:Y:S08]  /*16d50*/  HMMA.16816.F32 R40, R12.reuse, R76, R40 ;  /* 0x0000004c0c28723c */ /* 0x050ff00000001828 */
[C---:B------:R-:W-:Y:S01]  /*16d60*/  HMMA.16816.F32 R36, R12.reuse, R78, R36 ;  /* 0x0000004e0c24723c */ /* 0x040fe20000001824 */
[----:B------:R-:W1:Y:S07]  /*16d70*/  LDSM.16.M88.4 R76, [R204+0x4800] ;  /* 0x00480000cc4c783b */ /* 0x000e6e0000000200 */
[C---:B--2---:R-:W-:Y:S07]  /*16d80*/  HMMA.16816.F32 R32, R12.reuse, R24, R32 ;  /* 0x000000180c20723c */ /* 0x044fee0000001820 */
[----:B------:R-:W-:Y:S01]  /*16d90*/  IADD3 R25, R3, 0x8, RZ ;  /* 0x0000000803197810 */ /* 0x000fe20007ffe0ff */
[----:B------:R-:W-:Y:S01]  /*16da0*/  HMMA.16816.F32 R60, R12, R80, R60 ;  /* 0x000000500c3c723c */ /* 0x000fe2000000183c */
[----:B------:R-:W-:-:S02]  /*16db0*/  IADD3 R24, R2, 0x1, RZ ;  /* 0x0000000102187810 */ /* 0x000fc40007ffe0ff */
[----:B------:R-:W-:-:S04]  /*16dc0*/  IMNMX R3, R3, R58, PT ;  /* 0x0000003a03037217 */ /* 0x000fc80003800200 */
[C---:B------:R-:W-:Y:S01]  /*16dd0*/  ISETP.GE.AND P2, PT, R24.reuse, R3, PT ;  /* 0x000000031800720c */ /* 0x040fe20003f46270 */
[----:B------:R-:W-:Y:S01]  /*16de0*/  HMMA.16816.F32 R52, R12, R82, R52 ;  /* 0x000000520c34723c */ /* 0x000fe20000001834 */
[----:B------:R-:W-:Y:S07]  /*16df0*/  LDSM.16.M88.4 R80, [R215+0xa000] ;  /* 0x00a00000d750783b */ /* 0x000fee0000000200 */
[----:B---3--:R-:W-:Y:S01]  /*16e00*/  HMMA.16816.F32 R72, R4, R28, R72 ;  /* 0x0000001c0448723c */ /* 0x008fe20000001848 */
[----:B------:R2:W3:Y:S07]  /*16e10*/  I2F R28, R24 ;  /* 0x00000018001c7306 */ /* 0x0004ee0000201400 */
[----:B------:R-:W-:Y:S07]  /*16e20*/  HMMA.16816.F32 R112, R128, R134, R112 ;  /* 0x000000868070723c */ /* 0x000fee0000001870 */
[----:B------:R-:W-:Y:S01]  /*16e30*/  IMNMX R134, R25, R58, PT ;  /* 0x0000003a19867217 */ /* 0x000fe20003800200 */
[----:B------:R-:W-:Y:S01]  /*16e40*/  HMMA.16816.F32 R68, R4, R30, R68 ;  /* 0x0000001e0444723c */ /* 0x000fe20000001844 */
[----:B------:R-:W-:Y:S02]  /*16e50*/  LDSM.16.M88.4 R56, [R204+0x5800] ;  /* 0x00580000cc38783b */ /* 0x000fe40000000200 */
[----:B------:R-:W-:-:S04]  /*16e60*/  ISETP.GE.AND P0, PT, R24, R134, PT ;  /* 0x000000861800720c */ /* 0x000fc80003f06270 */
[C---:B------:R-:W-:Y:S01]  /*16e70*/  IADD3 R31, R2.reuse, 0x8, RZ ;  /* 0x00000008021f7810 */ /* 0x040fe20007ffe0ff */
[----:B------:R-:W-:Y:S01]  /*16e80*/  HMMA.16816.F32 R20, R12, R26, R20 ;  /* 0x0000001a0c14723c */ /* 0x000fe20000001814 */
[----:B--2---:R-:W2:Y:S01]  /*16e90*/  LDSM.16.M88.4 R24, [R204+0x5000] ;  /* 0x00500000cc18783b */ /* 0x004ea20000000200 */
[----:B------:R-:W-:Y:S01]  /*16ea0*/  IADD3 R30, R2, 0x9, RZ ;  /* 0x00000009021e7810 */ /* 0x000fe20007ffe0ff */
[----:B------:R-:W4:Y:S01]  /*16eb0*/  I2F R29, R31 ;  /* 0x0000001f001d7306 */ /* 0x000f220000201400 */
[CC--:B---3--:R-:W-:Y:S01]  /*16ec0*/  FFMA.FTZ R73, R0.reuse, R28.reuse, R73 ;  /* 0x0000001c00497223 */ /* 0x0c8fe20000010049 */
[CC--:B------:R-:W-:Y:S01]  /*16ed0*/  ISETP.GE.AND P1, PT, R31.reuse, R3.reuse, PT ;  /* 0x000000031f00720c */ /* 0x0c0fe20003f26270 */
[----:B------:R-:W-:Y:S01]  /*16ee0*/  FFMA.FTZ R28, R0, R28, R75 ;  /* 0x0000001c001c7223 */ /* 0x000fe2000001004b */
[----:B------:R-:W-:Y:S01]  /*16ef0*/  ISETP.GE.AND P3, PT, R31, R134, PT ;  /* 0x000000861f00720c */ /* 0x000fe20003f66270 */
[----:B-1----:R-:W-:Y:S01]  /*16f00*/  HMMA.16816.F32 R60, R4, R76, R60 ;  /* 0x0000004c043c723c */ /* 0x002fe2000000183c */
[----:B------:R-:W-:-:S02]  /*16f10*/  ISETP.GE.AND P6, PT, R30, R3, PT ;  /* 0x000000031e00720c */ /* 0x000fc40003fc6270 */
[----:B------:R-:W1:Y:S01]  /*16f20*/  I2F R44, R30 ;  /* 0x0000001e002c7306 */ /* 0x000e620000201400 */
[----:B------:R-:W-:Y:S02]  /*16f30*/  ISETP.GE.AND P4, PT, R30, R134, PT ;  /* 0x000000861e00720c */ /* 0x000fe40003f86270 */
[----:B------:R-:W-:Y:S02]  /*16f40*/  FSEL R73, R73, -INF , !P2 ;  /* 0xff80000049497808 */ /* 0x000fe40005000000 */
[----:B------:R-:W-:Y:S01]  /*16f50*/  HMMA.16816.F32 R52, R4, R78, R52 ;  /* 0x0000004e0434723c */ /* 0x000fe20000001834 */
[-C--:B----4-:R-:W-:Y:S01]  /*16f60*/  FFMA.FTZ R68, R0, R29.reuse, R68 ;  /* 0x0000001d00447223 */ /* 0x090fe20000010044 */
[----:B------:R-:W-:Y:S01]  /*16f70*/  IADD3 R31, R2, 0x10, RZ ;  /* 0x00000010021f7810 */ /* 0x000fe20007ffe0ff */
[----:B------:R-:W-:Y:S01]  /*16f80*/  FFMA.FTZ R75, R0, R29, R70 ;  /* 0x0000001d004b7223 */ /* 0x000fe20000010046 */
[----:B------:R-:W-:Y:S01]  /*16f90*/  FSEL R70, R28, -INF , !P0 ;  /* 0xff8000001c467808 */ /* 0x000fe20004000000 */
[----:B------:R-:W3:Y:S01]  /*16fa0*/  I2F R77, R50 ;  /* 0x00000032004d7306 */ /* 0x000ee20000201400 */
[----:B------:R-:W-:-:S02]  /*16fb0*/  FSEL R68, R68, -INF , !P1 ;  /* 0xff80000044447808 */ /* 0x000fc40004800000 */
[C---:B------:R-:W-:Y:S01]  /*16fc0*/  HMMA.16816.F32 R16, R128.reuse, R132, R16 ;  /* 0x000000848010723c */ /* 0x040fe20000001810 */
[CC--:B------:R-:W-:Y:S01]  /*16fd0*/  ISETP.GE.AND P5, PT, R31.reuse, R3.reuse, PT ;  /* 0x000000031f00720c */ /* 0x0c0fe20003fa6270 */
[-C--:B-1----:R-:W-:Y:S01]  /*16fe0*/  FFMA.FTZ R69, R0, R44.reuse, R69 ;  /* 0x0000002c00457223 */ /* 0x082fe20000010045 */
[----:B------:R-:W-:Y:S01]  /*16ff0*/  IADD3 R30, R2, 0x11, RZ ;  /* 0x00000011021e7810 */ /* 0x000fe20007ffe0ff */
[----:B------:R-:W-:Y:S01]  /*17000*/  FFMA.FTZ R71, R0, R44, R71 ;  /* 0x0000002c00477223 */ /* 0x000fe20000010047 */
[-C--:B------:R-:W-:Y:S01]  /*17010*/  ISETP.GE.AND P2, PT, R31, R134.reuse, PT ;  /* 0x000000861f00720c */ /* 0x080fe20003f46270 */
[----:B------:R-:W1:Y:S01]  /*17020*/  I2F R51, R31 ;  /* 0x0000001f00337306 */ /* 0x000e620000201400 */
[C---:B------:R-:W-:Y:S01]  /*17030*/  ISETP.GE.AND P0, PT, R30.reuse, R3, PT ;  /* 0x000000031e00720c */ /* 0x040fe20003f06270 */
[----:B------:R-:W-:Y:S01]  /*17040*/  HMMA.16816.F32 R108, R128, R124, R108 ;  /* 0x0000007c806c723c */ /* 0x000fe2000000186c */
[----:B------:R-:W-:Y:S02]  /*17050*/  ISETP.GE.AND P1, PT, R30, R134, PT ;  /* 0x000000861e00720c */ /* 0x000fe40003f26270 */
[----:B------:R-:W-:-:S02]  /*17060*/  FSEL R75, R75, -INF , !P3 ;  /* 0xff8000004b4b7808 */ /* 0x000fc40005800000 */
[----:B------:R-:W-:Y:S01]  /*17070*/  FSEL R69, R69, -INF , !P6 ;  /* 0xff80000045457808 */ /* 0x000fe20007000000 */
[----:B------:R4:W4:Y:S02]  /*17080*/  I2F R46, R30 ;  /* 0x0000001e002e7306 */ /* 0x0009240000201400 */
[----:B---3--:R-:W-:Y:S01]  /*17090*/  FFMA.FTZ R54, R0, R77, R54 ;  /* 0x0000004d00367223 */ /* 0x008fe20000010036 */
[----:B--2---:R-:W-:Y:S01]  /*170a0*/  HMMA.16816.F32 R40, R4, R24, R40 ;  /* 0x000000180428723c */ /* 0x004fe20000001828 */
[C---:B------:R-:W-:Y:S02]  /*170b0*/  ISETP.GE.AND P3, PT, R50.reuse, R3, PT ;  /* 0x000000033200720c */ /* 0x040fe40003f66270 */
[----:B------:R-:W-:Y:S02]  /*170c0*/  ISETP.GE.AND P6, PT, R50, R134, PT ;  /* 0x000000863200720c */ /* 0x000fe40003fc6270 */
[----:B------:R-:W2:Y:S01]  /*170d0*/  I2F R44, R66 ;  /* 0x00000042002c7306 */ /* 0x000ea20000201400 */
[CC--:B-1----:R-:W-:Y:S01]  /*170e0*/  FFMA.FTZ R65, R0.reuse, R51.reuse, R60 ;  /* 0x0000003300417223 */ /* 0x0c2fe2000001003c */
[----:B------:R-:W-:Y:S01]  /*170f0*/  FSEL R60, R71, -INF , !P4 ;  /* 0xff800000473c7808 */ /* 0x000fe20006000000 */
[----:B------:R-:W-:Y:S01]  /*17100*/  FFMA.FTZ R62, R0, R51, R62 ;  /* 0x00000033003e7223 */ /* 0x000fe2000001003e */
[----:B------:R-:W-:Y:S01]  /*17110*/  ISETP.GE.AND P4, PT, R66, R3, PT ;  /* 0x000000034200720c */ /* 0x000fe20003f86270 */
[----:B------:R-:W-:Y:S01]  /*17120*/  FFMA.FTZ R51, R0, R77, R52 ;  /* 0x0000004d00337223 */ /* 0x000fe20000010034 */
[----:B------:R-:W-:Y:S01]  /*17130*/  IADD3 R25, R2, 0x21, RZ ;  /* 0x0000002102197810 */ /* 0x000fe20007ffe0ff */
[----:B------:R-:W-:Y:S01]  /*17140*/  HMMA.16816.F32 R92, R128, R116, R92 ;  /* 0x00000074805c723c */ /* 0x000fe2000000185c */
[----:B----4-:R-:W1:Y:S01]  /*17150*/  LDSM.16.M88.4 R28, [R215+0xa800] ;  /* 0x00a80000d71c783b */ /* 0x010e620000000200 */
[-C--:B------:R-:W-:Y:S01]  /*17160*/  FFMA.FTZ R61, R0, R46.reuse, R61 ;  /* 0x0000002e003d7223 */ /* 0x080fe2000001003d */
[----:B------:R-:W-:Y:S01]  /*17170*/  IADD3 R24, R2, 0x28, RZ ;  /* 0x0000002802187810 */ /* 0x000fe20007ffe0ff */
[C---:B------:R-:W-:Y:S01]  /*17180*/  FFMA.FTZ R63, R0.reuse, R46, R63 ;  /* 0x0000002e003f7223 */ /* 0x040fe2000001003f */
[----:B------:R-:W-:Y:S01]  /*17190*/  FSEL R51, R51, -INF , !P3 ;  /* 0xff80000033337808 */ /* 0x000fe20005800000 */
[----:B------:R-:W3:Y:S01]  /*171a0*/  I2F R52, R25 ;  /* 0x0000001900347306 */ /* 0x000ee20000201400 */
[----:B------:R-:W-:Y:S01]  /*171b0*/  FSEL R116, R61, -INF , !P0 ;  /* 0xff8000003d747808 */ /* 0x000fe20004000000 */
[----:B------:R-:W-:Y:S01]  /*171c0*/  HMMA.16816.F32 R36, R4, R26, R36 ;  /* 0x0000001a0424723c */ /* 0x000fe20000001824 */
[CC--:B--2---:R-:W-:Y:S01]  /*171d0*/  FFMA.FTZ R46, R0.reuse, R44.reuse, R53 ;  /* 0x0000002c002e7223 */ /* 0x0c4fe20000010035 */
[----:B------:R-:W-:Y:S01]  /*171e0*/  FSEL R84, R63, -INF , !P1 ;  /* 0xff8000003f547808 */ /* 0x000fe20004800000 */
[----:B------:R-:W-:Y:S01]  /*171f0*/  FFMA.FTZ R44, R0, R44, R55 ;  /* 0x0000002c002c7223 */ /* 0x000fe20000010037 */
[----:B------:R-:W-:-:S02]  /*17200*/  FSEL R55, R54, -INF , !P6 ;  /* 0xff80000036377808 */ /* 0x000fc40007000000 */
[----:B------:R-:W-:Y:S01]  /*17210*/  FSEL R46, R46, -INF , !P4 ;  /* 0xff8000002e2e7808 */ /* 0x000fe20006000000 */
[----:B------:R2:W4:Y:S01]  /*17220*/  I2F R61, R24 ;  /* 0x00000018003d7306 */ /* 0x0005220000201400 */
[CC--:B------:R-:W-:Y:S01]  /*17230*/  ISETP.GE.AND P1, PT, R25.reuse, R3.reuse, PT ;  /* 0x000000031900720c */ /* 0x0c0fe20003f26270 */
[----:B------:R-:W-:Y:S01]  /*17240*/  HMMA.16816.F32 R16, R12, R80, R16 ;  /* 0x000000500c10723c */ /* 0x000fe20000001810 */
[-C--:B------:R-:W-:Y:S02]  /*17250*/  ISETP.GE.AND P3, PT, R25, R134.reuse, PT ;  /* 0x000000861900720c */ /* 0x080fe40003f66270 */
[C---:B------:R-:W-:Y:S02]  /*17260*/  ISETP.GE.AND P6, PT, R24.reuse, R3, PT ;  /* 0x000000031800720c */ /* 0x040fe40003fc6270 */
[----:B------:R-:W-:Y:S01]  /*17270*/  ISETP.GE.AND P4, PT, R24, R134, PT ;  /* 0x000000861800720c */ /* 0x000fe20003f86270 */
[-C--:B---3--:R-:W-:Y:S01]  /*17280*/  FFMA.FTZ R178, R0, R52.reuse, R41 ;  /* 0x0000003400b27223 */ /* 0x088fe20000010029 */
[----:B------:R-:W-:Y:S01]  /*17290*/  FSEL R50, R65, -INF , !P5 ;  /* 0xff80000041327808 */ /* 0x000fe20006800000 */
[----:B------:R-:W-:Y:S01]  /*172a0*/  HMMA.16816.F32 R104, R128, R126, R104 ;  /* 0x0000007e8068723c */ /* 0x000fe20000001868 */
[----:B------:R-:W3:Y:S01]  /*172b0*/  I2F R65, R64 ;  /* 0x0000004000417306 */ /* 0x000ee20000201400 */
[----:B------:R-:W-:Y:S01]  /*172c0*/  IADD3 R53, R2, 0x29, RZ ;  /* 0x0000002902357810 */ /* 0x000fe20007ffe0ff */
[----:B------:R-:W-:Y:S01]  /*172d0*/  FFMA.FTZ R179, R0, R52, R43 ;  /* 0x0000003400b37223 */ /* 0x000fe2000001002b */
[----:B------:R-:W-:Y:S01]  /*172e0*/  FSEL R76, R62, -INF , !P2 ;  /* 0xff8000003e4c7808 */ /* 0x000fe20005000000 */
[----:B--2---:R-:W2:Y:S01]  /*172f0*/  LDSM.16.M88.4 R24, [R204+0x6000] ;  /* 0x00600000cc18783b */ /* 0x004ea20000000200 */
[----:B------:R-:W-:-:S02]  /*17300*/  ISETP.GE.AND P5, PT, R66, R134, PT ;  /* 0x000000864200720c */ /* 0x000fc40003fa6270 */
[----:B------:R-:W-:Y:S01]  /*17310*/  HMMA.16816.F32 R32, R4, R56, R32 ;  /* 0x000000380420723c */ /* 0x000fe20000001820 */
[----:B------:R-:W-:Y:S01]  /*17320*/  ISETP.GE.AND P2, PT, R64, R3, PT ;  /* 0x000000034000720c */ /* 0x000fe20003f46270 */
[-C--:B----4-:R-:W-:Y:S01]  /*17330*/  FFMA.FTZ R36, R0, R61.reuse, R36 ;  /* 0x0000003d00247223 */ /* 0x090fe20000010024 */
[----:B------:R-:W-:Y:S01]  /*17340*/  ISETP.GE.AND P0, PT, R64, R134, PT ;  /* 0x000000864000720c */ /* 0x000fe20003f06270 */
[----:B------:R-:W-:Y:S01]  /*17350*/  FFMA.FTZ R181, R0, R61, R38 ;  /* 0x0000003d00b57223 */ /* 0x000fe20000010026 */
[----:B------:R-:W-:Y:S02]  /*17360*/  IADD3 R54, R2, 0x31, RZ ;  /* 0x0000003102367810 */ /* 0x000fe40007ffe0ff */
[----:B------:R-:W-:Y:S01]  /*17370*/  FSEL R44, R44, -INF , !P5 ;  /* 0xff8000002c2c7808 */ /* 0x000fe20006800000 */
[----:B-1----:R-:W-:Y:S01]  /*17380*/  HMMA.16816.F32 R108, R12, R28, R108 ;  /* 0x0000001c0c6c723c */ /* 0x002fe2000000186c */
[----:B------:R-:W1:Y:S01]  /*17390*/  I2F R28, R53 ;  /* 0x00000035001c7306 */ /* 0x000e620000201400 */
[C---:B---3--:R-:W-:Y:S01]  /*173a0*/  FFMA.FTZ R40, R0.reuse, R65, R40 ;  /* 0x0000004100287223 */ /* 0x048fe20000010028 */
[----:B------:R-:W-:Y:S01]  /*173b0*/  ISETP.GE.AND P5, PT, R53, R3, PT ;  /* 0x000000033500720c */ /* 0x000fe20003fa6270 */
[----:B------:R-:W-:Y:S01]  /*173c0*/  FFMA.FTZ R42, R0, R65, R42 ;  /* 0x00000041002a7223 */ /* 0x000fe2000001002a */
[----:B------:R-:W-:-:S02]  /*173d0*/  FSEL R178, R178, -INF , !P1 ;  /* 0xff800000b2b27808 */ /* 0x000fc40004800000 */
[----:B------:R-:W-:Y:S01]  /*173e0*/  IADD3 R29, R2, 0x30, RZ ;  /* 0x00000030021d7810 */ /* 0x000fe20007ffe0ff */
[----:B------:R-:W-:Y:S01]  /*173f0*/  HMMA.16816.F32 R20, R4, R58, R20 ;  /* 0x0000003a0414723c */ /* 0x000fe20000001814 */
[----:B------:R-:W-:Y:S01]  /*17400*/  FSEL R176, R40, -INF , !P2 ;  /* 0xff80000028b07808 */ /* 0x000fe20005000000 */
[----:B------:R-:W3:Y:S01]  /*17410*/  I2F R52, R54 ;  /* 0x0000003600347306 */ /* 0x000ee20000201400 */
[-C--:B------:R-:W-:Y:S02]  /*17420*/  ISETP.GE.AND P2, PT, R53, R134.reuse, PT ;  /* 0x000000863500720c */ /* 0x080fe40003f46270 */
[----:B------:R-:W-:Y:S02]  /*17430*/  FSEL R180, R42, -INF , !P0 ;  /* 0xff8000002ab47808 */ /* 0x000fe40004000000 */
[C---:B------:R-:W-:Y:S01]  /*17440*/  ISETP.GE.AND P0, PT, R29.reuse, R3, PT ;  /* 0x000000031d00720c */ /* 0x040fe20003f06270 */
[C---:B------:R-:W-:Y:S01]  /*17450*/  HMMA.16816.F32 R112, R12.reuse, R82, R112 ;  /* 0x000000520c70723c */ /* 0x040fe20000001870 */
[----:B------:R-:W-:Y:S01]  /*17460*/  ISETP.GE.AND P1, PT, R29, R134, PT ;  /* 0x000000861d00720c */ /* 0x000fe20003f26270 */
[----:B------:R4:W4:Y:S01]  /*17470*/  I2F R53, R29 ;  /* 0x0000001d00357306 */ /* 0x0009220000201400 */
[-C--:B-1----:R-:W-:Y:S01]  /*17480*/  FFMA.FTZ R175, R0, R28.reuse, R37 ;  /* 0x0000001c00af7223 */ /* 0x082fe20000010025 */
[----:B------:R-:W-:Y:S01]  /*17490*/  IADD3 R38, R2, 0x39, RZ ;  /* 0x0000003902267810 */ /* 0x000fe20007ffe0ff */
[----:B------:R-:W-:Y:S01]  /*174a0*/  FFMA.FTZ R39, R0, R28, R39 ;  /* 0x0000001c00277223 */ /* 0x000fe20000010027 */
[----:B------:R-:W-:Y:S01]  /*174b0*/  FSEL R177, R36, -INF , !P6 ;  /* 0xff80000024b17808 */ /* 0x000fe20007000000 */
[----:B------:R-:W1:Y:S01]  /*174c0*/  LDSM.16.M88.4 R40, [R215+0xb000] ;  /* 0x00b00000d728783b */ /* 0x000e620000000200 */
[----:B------:R-:W-:Y:S01]  /*174d0*/  FSEL R181, R181, -INF , !P4 ;  /* 0xff800000b5b57808 */ /* 0x000fe20006000000 */
[----:B------:R-:W-:Y:S01]  /*174e0*/  HMMA.16816.F32 R104, R12, R30, R104 ;  /* 0x0000001e0c68723c */ /* 0x000fe20000001868 */
[----:B------:R-:W4:Y:S01]  /*174f0*/  I2F R36, R38 ;  /* 0x0000002600247306 */ /* 0x000f220000201400 */
[----:B------:R-:W-:Y:S01]  /*17500*/  FSEL R175, R175, -INF , !P5 ;  /* 0xff800000afaf7808 */ /* 0x000fe20006800000 */
[CC--:B---3--:R-:W-:Y:S01]  /*17510*/  FFMA.FTZ R144, R0.reuse, R52.reuse, R33 ;  /* 0x0000003400907223 */ /* 0x0c8fe20000010021 */
[----:B------:R-:W-:Y:S01]  /*17520*/  FSEL R174, R39, -INF , !P2 ;  /* 0xff80000027ae7808 */ /* 0x000fe20005000000 */
[----:B------:R-:W-:Y:S01]  /*17530*/  FFMA.FTZ R35, R0, R52, R35 ;  /* 0x0000003400237223 */ /* 0x000fe20000010023 */
[----:B------:R-:W-:-:S02]  /*17540*/  ISETP.GE.AND P6, PT, R54, R134, PT ;  /* 0x000000863600720c */ /* 0x000fc40003fc6270 */
[C---:B--2---:R-:W-:Y:S01]  /*17550*/  HMMA.16816.F32 R16, R4.reuse, R24, R16 ;  /* 0x000000180410723c */ /* 0x044fe20000001810 */
[----:B----4-:R-:W-:Y:S01]  /*17560*/  IADD3 R29, R2, 0x38, RZ ;  /* 0x00000038021d7810 */ /* 0x010fe20007ffe0ff */
[----:B------:R-:W-:Y:S01]  /*17570*/  FFMA.FTZ R32, R0, R53, R32 ;  /* 0x0000003500207223 */ /* 0x000fe20000010020 */
[----:B------:R-:W-:Y:S01]  /*17580*/  ISETP.GE.AND P2, PT, R38, R3, PT ;  /* 0x000000032600720c */ /* 0x000fe20003f46270 */
[----:B------:R-:W-:Y:S01]  /*17590*/  FFMA.FTZ R140, R0, R53, R34 ;  /* 0x00000035008c7223 */ /* 0x000fe20000010022 */
[----:B------:R2:W3:Y:S01]  /*175a0*/  I2F R37, R29 ;  /* 0x0000001d00257306 */ /* 0x0004e20000201400 */
[C---:B------:R-:W-:Y:S02]  /*175b0*/  ISETP.GE.AND P4, PT, R29.reuse, R3, PT ;  /* 0x000000031d00720c */ /* 0x040fe40003f86270 */
[----:B------:R-:W-:Y:S01]  /*175c0*/  IADD3 R24, R2, 0x40, RZ ;  /* 0x0000004002187810 */ /* 0x000fe20007ffe0ff */
[----:B------:R-:W-:Y:S01]  /*175d0*/  HMMA.16816.F32 R112, R4, R26, R112 ;  /* 0x0000001a0470723c */ /* 0x000fe20000001870 */
[----:B------:R-:W-:Y:S01]  /*175e0*/  ISETP.GE.AND P5, PT, R29, R134, PT ;  /* 0x000000861d00720c */ /* 0x000fe20003fa6270 */
[-C--:B------:R-:W-:Y:S01]  /*175f0*/  FFMA.FTZ R21, R0, R36.reuse, R21 ;  /* 0x0000002400157223 */ /* 0x080fe20000010015 */
[----:B------:R-:W-:Y:S01]  /*17600*/  FSEL R143, R32, -INF , !P0 ;  /* 0xff800000208f7808 */ /* 0x000fe20004000000 */
[----:B------:R-:W4:Y:S01]  /*17610*/  I2F R33, R24 ;  /* 0x0000001800217306 */ /* 0x000f220000201400 */
[----:B------:R-:W-:Y:S01]  /*17620*/  FFMA.FTZ R23, R0, R36, R23 ;  /* 0x0000002400177223 */ /* 0x000fe20000010017 */
[----:B------:R-:W-:-:S02]  /*17630*/  ISETP.GE.AND P0, PT, R38, R134, PT ;  /* 0x000000862600720c */ /* 0x000fc40003f06270 */
[----:B------:R-:W-:Y:S01]  /*17640*/  IADD3 R34, R2, 0x41, RZ ;  /* 0x0000004102227810 */ /* 0x000fe20007ffe0ff */
[C---:B------:R-:W-:Y:S01]  /*17650*/  HMMA.16816.F32 R100, R128.reuse, R120, R100 ;  /* 0x000000788064723c */ /* 0x040fe20000001864 */
        /* <DEDUP_REMOVED lines=10> */
[-C--:B----4-:R-:W-:Y:S01]  /*17700*/  FFMA.FTZ R161, R0, R33.reuse, R16 ;  /* 0x0000002100a17223 */ /* 0x090fe20000010010 */
        /* <DEDUP_REMOVED lines=11> */
[-C--:B---3--:R-:W-:Y:S01]  /*177c0*/  FFMA.FTZ R162, R0, R32.reuse, R17 ;  /* 0x0000002000a27223 */ /* 0x088fe20000010011 */
[----:B------:R-:W-:Y:S01]  /*177d0*/  FSEL R144, R144, -INF , !P3 ;  /* 0xff80000090907808 */ /* 0x000fe20005800000 */
[----:B------:R-:W-:Y:S01]  /*177e0*/  FFMA.FTZ R19, R0, R32, R19 ;  /* 0x0000002000137223 */ /* 0x000fe20000010013 */
[CC--:B------:R-:W-:Y:S01]  /*177f0*/  ISETP.GE.AND P3, PT, R24.reuse, R134.reuse, PT ;  /* 0x000000861800720c */ /* 0x0c0fe20003f66270 */
[----:B-1----:R-:W-:Y:S01]  /*17800*/  HMMA.16816.F32 R100, R12, R40, R100 ;  /* 0x000000280c64723c */ /* 0x002fe20000001864 */
[----:B------:R-:W-:Y:S01]  /*17810*/  ISETP.GE.AND P1, PT, R24, R3, PT ;  /* 0x000000031800720c */ /* 0x000fe20003f26270 */
[----:B----4-:R-:W1:Y:S01]  /*17820*/  LDSM.16.M88.4 R20, [R215+0xb800] ;  /* 0x00b80000d714783b */ /* 0x010e620000000200 */
[----:B------:R-:W-:Y:S01]  /*17830*/  FSEL R158, R18, -INF , !P3 ;  /* 0xff800000129e7808 */ /* 0x000fe20005800000 */
[-C--:B------:R-:W-:Y:S01]  /*17840*/  FFMA.FTZ R112, R0, R35.reuse, R112 ;  /* 0x0000002300707223 */ /* 0x080fe20000010070 */
[----:B------:R-:W-:Y:S01]  /*17850*/  ISETP.GE.AND P4, PT, R34, R134, PT ;  /* 0x000000862200720c */ /* 0x000fe20003f86270 */
[----:B------:R-:W-:Y:S01]  /*17860*/  FFMA.FTZ R114, R0, R35, R114 ;  /* 0x0000002300727223 */ /* 0x000fe20000010072 */
[----:B------:R-:W-:Y:S01]  /*17870*/  ISETP.GE.AND P0, PT, R37, R3, PT ;  /* 0x000000032500720c */ /* 0x000fe20003f06270 */
[----:B------:R-:W3:Y:S01]  /*17880*/  LDSM.16.M88.4 R24, [R204+0x7000] ;  /* 0x00700000cc18783b */ /* 0x000ee20000000200 */
[----:B------:R-:W-:Y:S01]  /*17890*/  IADD3 R17, R2, 0x51, RZ ;  /* 0x0000005102117810 */ /* 0x000fe20007ffe0ff */
[-C--:B--2---:R-:W-:Y:S01]  /*178a0*/  FFMA.FTZ R113, R0, R16.reuse, R113 ;  /* 0x0000001000717223 */ /* 0x084fe20000010071 */
[----:B------:R-:W-:Y:S01]  /*178b0*/  IADD3 R18, R2, 0x58, RZ ;  /* 0x0000005802127810 */ /* 0x000fe20007ffe0ff */
[----:B------:R-:W-:Y:S01]  /*178c0*/  FFMA.FTZ R115, R0, R16, R115 ;  /* 0x0000001000737223 */ /* 0x000fe20000010073 */
[----:B------:R-:W-:Y:S01]  /*178d0*/  HMMA.16816.F32 R108, R4, R28, R108 ;  /* 0x0000001c046c723c */ /* 0x000fe2000000186c */
[----:B------:R-:W-:Y:S01]  /*178e0*/  FSEL R159, R19, -INF , !P4 ;  /* 0xff800000139f7808 */ /* 0x000fe20006000000 */
[----:B------:R-:W2:Y:S01]  /*178f0*/  I2F R28, R17 ;  /* 0x00000011001c7306 */ /* 0x000ea20000201400 */
[----:B------:R-:W-:-:S02]  /*17900*/  FSEL R164, R112, -INF , !P5 ;  /* 0xff80000070a47808 */ /* 0x000fc40006800000 */
[----:B------:R-:W-:Y:S02]  /*17910*/  FSEL R160, R114, -INF , !P2 ;  /* 0xff80000072a07808 */ /* 0x000fe40005000000 */
[----:B------:R-:W-:Y:S01]  /*17920*/  FSEL R165, R113, -INF , !P0 ;  /* 0xff80000071a57808 */ /* 0x000fe20004000000 */
[----:B------:R-:W-:Y:S01]  /*17930*/  HMMA.16816.F32 R96, R12, R42, R96 ;  /* 0x0000002a0c60723c */ /* 0x000fe20000001860 */
[CC--:B------:R-:W-:Y:S01]  /*17940*/  ISETP.GE.AND P4, PT, R17.reuse, R3.reuse, PT ;  /* 0x000000031100720c */ /* 0x0c0fe20003f86270 */
[----:B------:R4:W-:Y:S01]  /*17950*/  I2F R29, R18 ;  /* 0x00000012001d7306 */ /* 0x0009e20000201400 */
[-C--:B------:R-:W-:Y:S02]  /*17960*/  ISETP.GE.AND P5, PT, R17, R134.reuse, PT ;  /* 0x000000861100720c */ /* 0x080fe40003fa6270 */
[CC--:B------:R-:W-:Y:S02]  /*17970*/  ISETP.GE.AND P2, PT, R18.reuse, R3.reuse, PT ;  /* 0x000000031200720c */ /* 0x0c0fe40003f46270 */
[----:B------:R-:W-:Y:S01]  /*17980*/  ISETP.GE.AND P0, PT, R18, R134, PT ;  /* 0x000000861200720c */ /* 0x000fe20003f06270 */
[----:B------:R-:W-:Y:S01]  /*17990*/  HMMA.16816.F32 R104, R4, R30, R104 ;  /* 0x0000001e0468723c */ /* 0x000fe20000001868 */
[----:B------:R-:W-:-:S02]  /*179a0*/  ISETP.GE.AND P6, PT, R34, R3, PT ;  /* 0x000000032200720c */ /* 0x000fc40003fc6270 */
[----:B------:R-:W-:Y:S02]  /*179b0*/  IADD3 R34, R2, 0x50, RZ ;  /* 0x0000005002227810 */ /* 0x000fe40007ffe0ff */
[----:B------:R-:W-:Y:S02]  /*179c0*/  FSEL R161, R161, -INF , !P1 ;  /* 0xff800000a1a17808 */ /* 0x000fe40004800000 */
[----:B------:R-:W3:Y:S01]  /*179d0*/  I2F R33, R34 ;  /* 0x0000002200217306 */ /* 0x000ee20000201400 */
[----:B------:R-:W-:Y:S01]  /*179e0*/  ISETP.GE.AND P1, PT, R37, R134, PT ;  /* 0x000000862500720c */ /* 0x000fe20003f26270 */
[-C--:B--2---:R-:W-:Y:S01]  /*179f0*/  FFMA.FTZ R109, R0, R28.reuse, R109 ;  /* 0x0000001c006d7223 */ /* 0x084fe2000001006d */
[----:B----4-:R-:W2:Y:S01]  /*17a00*/  LDSM.16.M88.4 R16, [R204+0x7800] ;  /* 0x00780000cc10783b */ /* 0x010ea20000000200 */
[----:B------:R-:W-:Y:S01]  /*17a10*/  ISETP.GE.AND P3, PT, R34, R3, PT ;  /* 0x000000032200720c */ /* 0x000fe20003f66270 */
[----:B------:R-:W-:Y:S01]  /*17a20*/  FFMA.FTZ R111, R0, R28, R111 ;  /* 0x0000001c006f7223 */ /* 0x000fe2000001006f */
[----:B-1----:R-:W-:Y:S01]  /*17a30*/  HMMA.16816.F32 R92, R12, R20, R92 ;  /* 0x000000140c5c723c */ /* 0x002fe2000000185c */
[----:B------:R-:W-:Y:S01]  /*17a40*/  IADD3 R30, R2, 0x59, RZ ;  /* 0x00000059021e7810 */ /* 0x000fe20007ffe0ff */
[----:B------:R-:W-:-:S04]  /*17a50*/  DEPBAR.LE SB0, 0x0 ;  /* 0x000080000000791a */ /* 0x000fc80000000000 */
[----:B------:R-:W-:Y:S02]  /*17a60*/  FSEL R167, R115, -INF , !P1 ;  /* 0xff80000073a77808 */ /* 0x000fe40004800000 */
[----:B------:R-:W-:Y:S01]  /*17a70*/  HMMA.16816.F32 R88, R12, R22, R88 ;  /* 0x000000160c58723c */ /* 0x000fe20000001858 */
[----:B------:R-:W-:Y:S01]  /*17a80*/  ISETP.GE.AND P1, PT, R30, R3, PT ;  /* 0x000000031e00720c */ /* 0x000fe20003f26270 */
[----:B---3--:R-:W-:Y:S01]  /*17a90*/  FFMA.FTZ R108, R0, R33, R108 ;  /* 0x00000021006c7223 */ /* 0x008fe2000001006c */
[----:B------:R-:W-:Y:S01]  /*17aa0*/  IADD3 R28, R2, 0x68, RZ ;  /* 0x00000068021c7810 */ /* 0x000fe20007ffe0ff */
[----:B------:R-:W-:Y:S01]  /*17ab0*/  FFMA.FTZ R104, R0, R29, R104 ;  /* 0x0000001d00687223 */ /* 0x000fe20000010068 */
[----:B------:R-:W-:Y:S01]  /*17ac0*/  IADD3 R31, R2, 0x60, RZ ;  /* 0x00000060021f7810 */ /* 0x000fe20007ffe0ff */
[----:B------:R-:W-:Y:S01]  /*17ad0*/  FFMA.FTZ R110, R0, R33, R110 ;  /* 0x00000021006e7223 */ /* 0x000fe2000001006e */
[----:B------:R-:W-:Y:S01]  /*17ae0*/  FSEL R170, R108, -INF , !P3 ;  /* 0xff8000006caa7808 */ /* 0x000fe20005800000 */
[----:B------:R-:W-:Y:S01]  /*17af0*/  HMMA.16816.F32 R100, R4, R24, R100 ;  /* 0x000000180464723c */ /* 0x000fe20000001864 */
[----:B------:R1:W3:Y:S01]  /*17b00*/  I2F R24, R30 ;  /* 0x0000001e00187306 */ /* 0x0002e20000201400 */
[----:B------:R-:W-:Y:S01]  /*17b10*/  ISETP.GE.AND P3, PT, R30, R134, PT ;  /* 0x000000861e00720c */ /* 0x000fe20003f66270 */
[----:B------:R-:W-:Y:S01]  /*17b20*/  FFMA.FTZ R106, R0, R29, R106 ;  /* 0x0000001d006a7223 */ /* 0x000fe2000001006a */
[----:B------:R-:W-:-:S02]  /*17b30*/  IADD3 R13, R2, 0x70, RZ ;  /* 0x00000070020d7810 */ /* 0x000fc40007ffe0ff */
[----:B------:R-:W-:Y:S02]  /*17b40*/  FSEL R172, R111, -INF , !P5 ;  /* 0xff8000006fac7808 */ /* 0x000fe40006800000 */
[C---:B------:R-:W-:Y:S01]  /*17b50*/  HMMA.16816.F32 R96, R4.reuse, R26, R96 ;  /* 0x0000001a0460723c */ /* 0x040fe20000001860 */
[----:B------:R-:W4:Y:S01]  /*17b60*/  I2F R21, R28 ;  /* 0x0000001c00157306 */ /* 0x000f220000201400 */
[----:B------:R-:W-:Y:S02]  /*17b70*/  FSEL R168, R104, -INF , !P2 ;  /* 0xff80000068a87808 */ /* 0x000fe40005000000 */
[----:B------:R-:W-:Y:S02]  /*17b80*/  FSEL R162, R162, -INF , !P6 ;  /* 0xff800000a2a27808 */ /* 0x000fe40007000000 */
[----:B------:R-:W-:Y:S02]  /*17b90*/  ISETP.GE.AND P6, PT, R34, R134, PT ;  /* 0x000000862200720c */ /* 0x000fe40003fc6270 */
[C---:B------:R-:W-:Y:S01]  /*17ba0*/  IADD3 R26, R2.reuse, 0x69, RZ ;  /* 0x00000069021a7810 */ /* 0x040fe20007ffe0ff */
[----:B------:R-:W-:Y:S01]  /*17bb0*/  I2F R15, R13 ;  /* 0x0000000d000f7306 */ /* 0x000fe20000201400 */
[----:B-1----:R-:W-:Y:S01]  /*17bc0*/  IADD3 R30, R2, 0x61, RZ ;  /* 0x00000061021e7810 */ /* 0x002fe20007ffe0ff */
[-C--:B---3--:R-:W-:Y:S01]  /*17bd0*/  FFMA.FTZ R105, R0, R24.reuse, R105 ;  /* 0x0000001800697223 */ /* 0x088fe20000010069 */
[----:B------:R-:W-:Y:S01]  /*17be0*/  FSEL R173, R110, -INF , !P6 ;  /* 0xff8000006ead7808 */ /* 0x000fe20007000000 */
[----:B--2---:R-:W-:Y:S01]  /*17bf0*/  HMMA.16816.F32 R92, R4, R16, R92 ;  /* 0x00000010045c723c */ /* 0x004fe2000000185c */
[----:B------:R-:W-:Y:S01]  /*17c00*/  ISETP.GE.AND P5, PT, R30, R3, PT ;  /* 0x000000031e00720c */ /* 0x000fe20003fa6270 */
[----:B------:R-:W-:Y:S01]  /*17c10*/  FFMA.FTZ R107, R0, R24, R107 ;  /* 0x00000018006b7223 */ /* 0x000fe2000001006b */
[----:B------:R-:W-:Y:S01]  /*17c20*/  ISETP.GE.AND P2, PT, R30, R134, PT ;  /* 0x000000861e00720c */ /* 0x000fe20003f46270 */
[----:B------:R-:W1:Y:S01]  /*17c30*/  I2F R20, R30 ;  /* 0x0000001e00147306 */ /* 0x000e620000201400 */
[----:B------:R-:W-:-:S02]  /*17c40*/  FSEL R166, R105, -INF , !P1 ;  /* 0xff80000069a67808 */ /* 0x000fc40004800000 */
[----:B------:R-:W-:Y:S01]  /*17c50*/  IADD3 R16, R2, 0x71, RZ ;  /* 0x0000007102107810 */ /* 0x000fe20007ffe0ff */
[----:B------:R-:W-:Y:S01]  /*17c60*/  HMMA.16816.F32 R88, R4, R18, R88 ;  /* 0x000000120458723c */ /* 0x000fe20000001858 */
[----:B------:R-:W-:Y:S02]  /*17c70*/  ISETP.GE.AND P1, PT, R28, R134, PT ;  /* 0x000000861c00720c */ /* 0x000fe40003f26270 */
[CC--:B----4-:R-:W-:Y:S01]  /*17c80*/  FFMA.FTZ R98, R0.reuse, R21.reuse, R98 ;  /* 0x0000001500627223 */ /* 0x0d0fe20000010062 */
[----:B------:R-:W2:Y:S01]  /*17c90*/  I2F R14, R16 ;  /* 0x00000010000e7306 */ /* 0x000ea20000201400 */
[----:B------:R-:W-:Y:S01]  /*17ca0*/  FSEL R169, R109, -INF , !P4 ;  /* 0xff8000006da97808 */ /* 0x000fe20006000000 */
[----:B------:R-:W-:Y:S01]  /*17cb0*/  FFMA.FTZ R96, R0, R21, R96 ;  /* 0x0000001500607223 */ /* 0x000fe20000010060 */
[C---:B------:R-:W-:Y:S02]  /*17cc0*/  IADD3 R6, R2.reuse, 0x78, RZ ;  /* 0x0000007802067810 */ /* 0x040fe40007ffe0ff */
[----:B------:R-:W-:-:S02]  /*17cd0*/  IADD3 R4, R2, 0x79, RZ ;  /* 0x0000007902047810 */ /* 0x000fc40007ffe0ff */
[----:B------:R-:W-:Y:S01]  /*17ce0*/  FSEL R155, R98, -INF , !P1 ;  /* 0xff800000629b7808 */ /* 0x000fe20004800000 */
[----:B------:R-:W3:Y:S01]  /*17cf0*/  I2F R5, R6 ;  /* 0x0000000600057306 */ /* 0x000ee20000201400 */
[-C--:B-1----:R-:W-:Y:S01]  /*17d00*/  FFMA.FTZ R101, R0, R20.reuse, R101 ;  /* 0x0000001400657223 */ /* 0x082fe20000010065 */
[----:B------:R-:W-:Y:S01]  /*17d10*/  ISETP.GE.AND P1, PT, R6, R3, PT ;  /* 0x000000030600720c */ /* 0x000fe20003f26270 */
[----:B------:R-:W-:Y:S01]  /*17d20*/  FFMA.FTZ R103, R0, R20, R103 ;  /* 0x0000001400677223 */ /* 0x000fe20000010067 */
[----:B------:R-:W-:Y:S01]  /*17d30*/  FSEL R171, R106, -INF , !P0 ;  /* 0xff8000006aab7808 */ /* 0x000fe20004000000 */
[CC--:B------:R-:W-:Y:S01]  /*17d40*/  FFMA.FTZ R94, R0.reuse, R15.reuse, R94 ;  /* 0x0000000f005e7223 */ /* 0x0c0fe2000001005e */
[----:B------:R-:W-:Y:S01]  /*17d50*/  FSEL R153, R101, -INF , !P5 ;  /* 0xff80000065997808 */ /* 0x000fe20006800000 */
[C---:B------:R-:W-:Y:S01]  /*17d60*/  FFMA.FTZ R92, R0.reuse, R15, R92 ;  /* 0x0000000f005c7223 */ /* 0x040fe2000001005c */
[----:B------:R-:W1:Y:S01]  /*17d70*/  I2F R25, R31 ;  /* 0x0000001f00197306 */ /* 0x000e620000201400 */
[----:B------:R-:W-:Y:S01]  /*17d80*/  FSEL R156, R103, -INF , !P2 ;  /* 0xff800000679c7808 */ /* 0x000fe20005000000 */
[C---:B--2---:R-:W-:Y:S01]  /*17d90*/  FFMA.FTZ R66, R0.reuse, R14, R93 ;  /* 0x0000000e00427223 */ /* 0x044fe2000001005d */
[----:B------:R-:W-:Y:S01]  /*17da0*/  ISETP.GE.AND P5, PT, R13, R134, PT ;  /* 0x000000860d00720c */ /* 0x000fe20003fa6270 */
[----:B------:R-:W-:Y:S01]  /*17db0*/  FFMA.FTZ R95, R0, R14, R95 ;  /* 0x0000000e005f7223 */ /* 0x000fe2000001005f */
[----:B------:R-:W-:-:S02]  /*17dc0*/  ISETP.GE.AND P2, PT, R16, R3, PT ;  /* 0x000000031000720c */ /* 0x000fc40003f46270 */
[----:B------:R-:W-:Y:S01]  /*17dd0*/  FSEL R139, R94, -INF , !P5 ;  /* 0xff8000005e8b7808 */ /* 0x000fe20006800000 */
[----:B------:R-:W2:Y:S01]  /*17de0*/  I2F R12, R26 ;  /* 0x0000001a000c7306 */ /* 0x000ea20000201400 */
[-C--:B---3--:R-:W-:Y:S01]  /*17df0*/  FFMA.FTZ R88, R0, R5.reuse, R88 ;  /* 0x0000000500587223 */ /* 0x088fe20000010058 */
[----:B------:R-:W-:Y:S01]  /*17e00*/  FSEL R66, R66, -INF , !P2 ;  /* 0xff80000042427808 */ /* 0x000fe20005000000 */
[----:B------:R-:W-:Y:S01]  /*17e10*/  FFMA.FTZ R90, R0, R5, R90 ;  /* 0x00000005005a7223 */ /* 0x000fe2000001005a */
[----:B------:R-:W-:Y:S01]  /*17e20*/  ISETP.GE.AND P5, PT, R4, R3, PT ;  /* 0x000000030400720c */ /* 0x000fe20003fa6270 */
[----:B------:R-:W-:Y:S01]  /*17e30*/  FFMA.FTZ R5, R0, R67, R74 ;  /* 0x0000004300057223 */ /* 0x000fe2000001004a */
[-C--:B------:R-:W-:Y:S02]  /*17e40*/  ISETP.GE.AND P2, PT, R4, R134.reuse, PT ;  /* 0x000000860400720c */ /* 0x080fe40003f46270 */
[----:B------:R3:W4:Y:S01]  /*17e50*/  I2F R62, R4 ;  /* 0x00000004003e7306 */ /* 0x0007220000201400 */
[C---:B-1----:R-:W-:Y:S01]  /*17e60*/  FFMA.FTZ R100, R0.reuse, R25, R100 ;  /* 0x0000001900647223 */ /* 0x042fe20000010064 */
[C---:B------:R-:W-:Y:S01]  /*17e70*/  ISETP.GE.AND P6, PT, R31.reuse, R3, PT ;  /* 0x000000031f00720c */ /* 0x040fe20003fc6270 */
[----:B------:R-:W-:Y:S01]  /*17e80*/  FFMA.FTZ R102, R0, R25, R102 ;  /* 0x0000001900667223 */ /* 0x000fe20000010066 */
[----:B------:R-:W-:-:S02]  /*17e90*/  ISETP.GE.AND P4, PT, R31, R134, PT ;  /* 0x000000861f00720c */ /* 0x000fc40003f86270 */
[----:B------:R-:W-:Y:S02]  /*17ea0*/  ISETP.GE.AND P0, PT, R28, R3, PT ;  /* 0x000000031c00720c */ /* 0x000fe40003f06270 */
[----:B------:R-:W-:Y:S01]  /*17eb0*/  FSEL R163, R107, -INF , !P3 ;  /* 0xff8000006ba37808 */ /* 0x000fe20005800000 */
[-C--:B--2---:R-:W-:Y:S01]  /*17ec0*/  FFMA.FTZ R97, R0, R12.reuse, R97 ;  /* 0x0000000c00617223 */ /* 0x084fe20000010061 */
[----:B------:R-:W-:Y:S01]  /*17ed0*/  FSEL R154, R100, -INF , !P6 ;  /* 0xff800000649a7808 */ /* 0x000fe20007000000 */
[----:B------:R-:W-:Y:S01]  /*17ee0*/  FFMA.FTZ R99, R0, R12, R99 ;  /* 0x0000000c00637223 */ /* 0x000fe20000010063 */
[----:B------:R-:W-:Y:S02]  /*17ef0*/  FSEL R157, R102, -INF , !P4 ;  /* 0xff800000669d7808 */ /* 0x000fe40006000000 */
[----:B------:R-:W-:Y:S01]  /*17f00*/  FSEL R152, R96, -INF , !P0 ;  /* 0xff80000060987808 */ /* 0x000fe20004000000 */
[----:B---3--:R-:W-:Y:S01]  /*17f10*/  FFMA.FTZ R4, R0, R67, R72 ;  /* 0x0000004300047223 */ /* 0x008fe20000010048 */
[----:B------:R-:W-:Y:S01]  /*17f20*/  FSEL R67, R88, -INF , !P1 ;  /* 0xff80000058437808 */ /* 0x000fe20004800000 */
[-C--:B----4-:R-:W-:Y:S01]  /*17f30*/  FFMA.FTZ R65, R0, R62.reuse, R89 ;  /* 0x0000003e00417223 */ /* 0x090fe20000010059 */
[----:B------:R-:W-:Y:S01]  /*17f40*/  BAR.SYNC.DEFER_BLOCKING 0x0 ;  /* 0x0000000000007b1d */ /* 0x000fe20000010000 */
[----:B------:R-:W-:Y:S01]  /*17f50*/  ISETP.GT.AND P1, PT, R240, R227, PT ;  /* 0x000000e3f000720c */ /* 0x000fe20003f24270 */
[----:B------:R-:W-:Y:S01]  /*17f60*/  FFMA.FTZ R62, R0, R62, R91 ;  /* 0x0000003e003e7223 */ /* 0x000fe2000001005b */
[----:B------:R-:W-:-:S02]  /*17f70*/  ISETP.GE.AND P3, PT, R26, R3, PT ;  /* 0x000000031a00720c */ /* 0x000fc40003f66270 */
[-C--:B------:R-:W-:Y:S02]  /*17f80*/  ISETP.GE.AND P6, PT, R26, R134.reuse, PT ;  /* 0x000000861a00720c */ /* 0x080fe40003fc6270 */
[----:B------:R-:W-:Y:S02]  /*17f90*/  ISETP.GE.AND P4, PT, R13, R3, PT ;  /* 0x000000030d00720c */ /* 0x000fe40003f86270 */
[----:B------:R-:W-:Y:S02]  /*17fa0*/  ISETP.GE.AND P0, PT, R16, R134, PT ;  /* 0x000000861000720c */ /* 0x000fe40003f06270 */
        /* <DEDUP_REMOVED lines=77> */
.L_x_4271:
[----:B------:R-:W2:Y:S02]  /*18480*/  LD.E R8, [R10.64+0x38] ;  /* 0x000038060a087980 */ /* 0x000ea4000c101900 */
[----:B--2---:R-:W-:-:S04]  /*18490*/  LEA R8, -R8, RZ, 0x7 ;  /* 0x000000ff08087211 */ /* 0x004fc800078e39ff */
[----:B------:R-:W-:Y:S02]  /*184a0*/  SHF.R.S32.HI R6, RZ, 0x1f, R8 ;  /* 0x0000001fff067819 */ /* 0x000fe40000011408 */
.L_x_4272:
[----:B------:R-:W-:Y:S05]  /*184b0*/  BSYNC B0 ;  /* 0x0000000000007941 */ /* 0x000fea0003800000 */
.L_x_4270:
        /* <DEDUP_REMOVED lines=129> */
.L_x_4269:
[----:B------:R-:W-:Y:S05]  /*18cd0*/  BSYNC B1 ;  /* 0x0000000000017941 */ /* 0x000fea0003800000 */
.L_x_4268:
        /* <DEDUP_REMOVED lines=105> */
[----:B------:R-:W-:Y:S01]  /*19370*/  MUFU.EX2 R59, R59 ;  /* 0x0000003b003b7308 */ /* 0x000fe20000000800 */
[-C--:B------:R-:W-:Y:S02]  /*19380*/  FFMA.FTZ R47, R55, R64.reuse, -R63 ;  /* 0x00000040372f7223 */ /* 0x080fe4000001083f */
[-C--:B------:R-:W-:Y:S02]  /*19390*/  FFMA.FTZ R55, R50, R64.reuse, -R135 ;  /* 0x0000004032377223 */ /* 0x080fe40000010887 */
[-CC-:B------:R-:W-:Y:S02]  /*193a0*/  FFMA.FTZ R54, R76, R64.reuse, -R63.reuse ;  /* 0x000000404c367223 */ /* 0x180fe4000001083f */
[-C--:B------:R-:W-:Y:S01]  /*193b0*/  FFMA.FTZ R49, R84, R64.reuse, -R63 ;  /* 0x0000004054317223 */ /* 0x080fe2000001083f */
        /* <DEDUP_REMOVED lines=453> */
.L_x_4275:
[----:B------:R-:W2:Y:S02]  /*1b010*/  LD.E R4, [R10.64+0x40] ;  /* 0x000040060a047980 */ /* 0x000ea4000c101900 */
[----:B--2---:R-:W-:-:S04]  /*1b020*/  LEA R4, -R4, RZ, 0x7 ;  /* 0x000000ff04047211 */ /* 0x004fc800078e39ff */
[----:B------:R-:W-:Y:S02]  /*1b030*/  SHF.R.S32.HI R2, RZ, 0x1f, R4 ;  /* 0x0000001fff027819 */ /* 0x000fe40000011404 */
.L_x_4276:
[----:B------:R-:W-:Y:S05]  /*1b040*/  BSYNC B0 ;  /* 0x0000000000007941 */ /* 0x000fea0003800000 */
.L_x_4274:
        /* <DEDUP_REMOVED lines=137> */
[----:B------:R-:W1:Y:S04]  /*1b8e0*/  LDSM.16.M88.4 R36, [R221+0x5000] ;  /* 0x00500000dd24783b */ /* 0x000e680000000200 */
[----:B--2---:R-:W2:Y:S04]  /*1b8f0*/  LDSM.16.M88.4 R28, [R221+0x5800] ;  /* 0x00580000dd1c783b */ /* 0x004ea80000000200 */
[----:B---3--:R-:W3:Y:S04]  /*1b900*/  LDSM.16.M88.4 R20, [R221+0x6000] ;  /* 0x00600000dd14783b */ /* 0x008ee80000000200 */
[----:B----4-:R-:W4:Y:S04]  /*1b910*/  LDSM.16.M88.4 R12, [R221+0x6800] ;  /* 0x00680000dd0c783b */ /* 0x010f280000000200 */
[----:B------:R-:W1:Y:S04]  /*1b920*/  LDSM.16.M88.4 R152, [R221+0x7000] ;  /* 0x00700000dd98783b */ /* 0x000e680000000200 */
[----:B------:R-:W2:Y:S01]  /*1b930*/  LDSM.16.M88.4 R136, [R221+0x7800] ;  /* 0x00780000dd88783b */ /* 0x000ea20000000200 */
[C---:B-----5:R-:W-:Y:S03]  /*1b940*/  HMMA.16816.F32 R56, R144.reuse, R52, RZ ;  /* 0x000000349038723c */ /* 0x060fe600000018ff */
[----:B------:R-:W5:Y:S04]  /*1b950*/  LDSM.16.M88.4 R8, [R211] ;  /* 0x00000000d308783b */ /* 0x000f680000000200 */
[----:B------:R-:W2:Y:S01]  /*1b960*/  LDSM.16.M88.4 R64, [R210] ;  /* 0x00000000d240783b */ /* 0x000ea20000000200 */
[C---:B------:R-:W-:Y:S03]  /*1b970*/  HMMA.16816.F32 R52, R144.reuse, R54, RZ ;  /* 0x000000369034723c */ /* 0x040fe600000018ff */
[----:B------:R-:W2:Y:S04]  /*1b980*/  LDSM.16.M88.4 R60, [R209] ;  /* 0x00000000d13c783b */ /* 0x000ea80000000200 */
[----:B------:R-:W-:Y:S01]  /*1b990*/  LDSM.16.M88.4 R168, [R207] ;  /* 0x00000000cfa8783b */ /* 0x000fe20000000200 */
[C---:B------:R-:W-:Y:S03]  /*1b9a0*/  HMMA.16816.F32 R48, R144.reuse, R44, RZ ;  /* 0x0000002c9030723c */ /* 0x040fe600000018ff */
[----:B------:R-:W-:Y:S04]  /*1b9b0*/  LDSM.16.M88.4 R164, [R206] ;  /* 0x00000000cea4783b */ /* 0x000fe80000000200 */
[----:B------:R-:W-:Y:S01]  /*1b9c0*/  LDSM.16.M88.4 R160, [R205] ;  /* 0x00000000cda0783b */ /* 0x000fe20000000200 */
[----:B------:R-:W-:Y:S03]  /*1b9d0*/  HMMA.16816.F32 R44, R144, R46, RZ ;  /* 0x0000002e902c723c */ /* 0x000fe600000018ff */
[----:B------:R-:W-:Y:S04]  /*1b9e0*/  LDSM.16.M88.4 R172, [R221+0xb000] ;  /* 0x00b00000ddac783b */ /* 0x000fe80000000200 */
[----:B------:R-:W2:Y:S01]  /*1b9f0*/  S2R R2, SR_TID.X ;  /* 0x0000000000027919 */ /* 0x000ea20000002100 */
[C---:B-1----:R-:W-:Y:S03]  /*1ba00*/  HMMA.16816.F32 R56, R140.reuse, R4, R56 ;  /* 0x000000048c38723c */ /* 0x042fe60000001838 */
[----:B------:R-:W0:Y:S05]  /*1ba10*/  LDGDEPBAR ;  /* 0x00000000000079af */ /* 0x000e2a0000000000 */
[----:B------:R-:W-:Y:S01]  /*1ba20*/  HMMA.16816.F32 R52, R140, R6, R52 ;  /* 0x000000068c34723c */ /* 0x000fe20000001834 */
[----:B------:R-:W1:Y:S07]  /*1ba30*/  LDSM.16.M88.4 R4, [R208] ;  /* 0x00000000d004783b */ /* 0x000e6e0000000200 */
[----:B------:R-:W-:Y:S01]  /*1ba40*/  HMMA.16816.F32 R40, R144, R36, RZ ;  /* 0x000000249028723c */ /* 0x000fe200000018ff */
[----:B--2---:R-:W-:-:S07]  /*1ba50*/  IMAD.SHL.U32 R2, R2, 0x2, RZ ;  /* 0x0000000202027824 */ /* 0x004fce00078e00ff */
        /* <DEDUP_REMOVED lines=12> */
[C---:B-----5:R-:W-:Y:S08]  /*1bb20*/  HMMA.16816.F32 R48, R140.reuse, R8, R48 ;  /* 0x000000088c30723c */ /* 0x060ff00000001830 */
[C---:B------:R-:W-:Y:S01]  /*1bb30*/  HMMA.16816.F32 R44, R140.reuse, R10, R44 ;  /* 0x0000000a8c2c723c */ /* 0x040fe2000000182c */
[----:B------:R-:W2:Y:S07]  /*1bb40*/  LDSM.16.M88.4 R8, [R218] ;  /* 0x00000000da08783b */ /* 0x000eae0000000200 */
[C---:B------:R-:W-:Y:S08]  /*1bb50*/  HMMA.16816.F32 R40, R140.reuse, R64, R40 ;  /* 0x000000408c28723c */ /* 0x040ff00000001828 */
[C---:B------:R-:W-:Y:S01]  /*1bb60*/  HMMA.16816.F32 R36, R140.reuse, R66, R36 ;  /* 0x000000428c24723c */ /* 0x040fe20000001824 */
[----:B------:R-:W3:Y:S07]  /*1bb70*/  LDSM.16.M88.4 R64, [R215+0x4800] ;  /* 0x00480000d740783b */ /* 0x000eee0000000200 */
[C---:B------:R-:W-:Y:S08]  /*1bb80*/  HMMA.16816.F32 R32, R140.reuse, R60, R32 ;  /* 0x0000003c8c20723c */ /* 0x040ff00000001820 */
        /* <DEDUP_REMOVED lines=13> */
[----:B------:R-:W-:Y:S07]  /*1bc60*/  LDSM.16.M88.4 R164, [R204] ;  /* 0x00000000cca4783b */ /* 0x000fee0000000200 */
        /* <DEDUP_REMOVED lines=8> */
[----:B------:R-:W1:Y:S07]  /*1bcf0*/  LDSM.16.M88.4 R4, [R217] ;  /* 0x00000000d904783b */ /* 0x000e6e0000000200 */
[C---:B------:R-:W-:Y:S08]  /*1bd00*/  HMMA.16816.F32 R148, R140.reuse, R160, R148 ;  /* 0x000000a08c94723c */ /* 0x040ff00000001894 */
[----:B------:R-:W-:Y:S01]  /*1bd10*/  HMMA.16816.F32 R144, R140, R162, R144 ;  /* 0x000000a28c90723c */ /* 0x000fe20000001890 */
[----:B------:R-:W5:Y:S04]  /*1bd20*/  LDSM.16.M88.4 R160, [R204+0x800] ;  /* 0x00080000cca0783b */ /* 0x000f680000000200 */
[----:B------:R-:W1:Y:S03]  /*1bd30*/  LDSM.16.M88.4 R140, [R204+0x1000] ;  /* 0x00100000cc8c783b */ /* 0x000e660000000200 */
        /* <DEDUP_REMOVED lines=9> */
[C---:B----4-:R-:W-:Y:S08]  /*1bdd0*/  HMMA.16816.F32 R148, R8.reuse, R60, R148 ;  /* 0x0000003c0894723c */ /* 0x050ff00000001894 */
[----:B------:R-:W-:Y:S01]  /*1bde0*/  HMMA.16816.F32 R144, R8, R62, R144 ;  /* 0x0000003e0890723c */ /* 0x000fe20000001890 */
[----:B------:R-:W4:Y:S04]  /*1bdf0*/  LDSM.16.M88.4 R60, [R204+0x2800] ;  /* 0x00280000cc3c783b */ /* 0x000f280000000200 */
[----:B------:R-:W2:Y:S03]  /*1be00*/  LDSM.16.M88.4 R8, [R204+0x3000] ;  /* 0x00300000cc08783b */ /* 0x000ea60000000200 */
[C---:B-1----:R-:W-:Y:S08]  /*1be10*/  HMMA.16816.F32 R56, R4.reuse, R164, R56 ;  /* 0x000000a40438723c */ /* 0x042ff00000001838 */
[C---:B------:R-:W-:Y:S01]  /*1be20*/  HMMA.16816.F32 R52, R4.reuse, R166, R52 ;  /* 0x000000a60434723c */ /* 0x040fe20000001834 */
[----:B------:R-:W1:Y:S07]  /*1be30*/  LDSM.16.M88.4 R164, [R204+0x3800] ;  /* 0x00380000cca4783b */ /* 0x000e6e0000000200 */
[C---:B-----5:R-:W-:Y:S08]  /*1be40*/  HMMA.16816.F32 R48, R4.reuse, R160, R48 ;  /* 0x000000a00430723c */ /* 0x060ff00000001830 */
[C---:B------:R-:W-:Y:S01]  /*1be50*/  HMMA.16816.F32 R44, R4.reuse, R162, R44 ;  /* 0x000000a2042c723c */ /* 0x040fe2000000182c */
[----:B------:R-:W-:Y:S07]  /*1be60*/  LDSM.16.M88.4 R160, [R222+0x2000] ;  /* 0x00200000dea0783b */ /* 0x000fee0000000200 */
        /* <DEDUP_REMOVED lines=15> */
[C---:B-1----:R-:W-:Y:S08]  /*1bf60*/  HMMA.16816.F32 R148, R4.reuse, R164, R148 ;  /* 0x000000a40494723c */ /* 0x042ff00000001894 */
[----:B------:R-:W-:Y:S01]  /*1bf70*/  HMMA.16816.F32 R144, R4, R166, R144 ;  /* 0x000000a60490723c */ /* 0x000fe20000001890 */
[----:B------:R-:W1:Y:S04]  /*1bf80*/  LDSM.16.M88.4 R4, [R221+0xa800] ;  /* 0x00a80000dd04783b */ /* 0x000e680000000200 */
[----:B------:R-:W-:Y:S03]  /*1bf90*/  LDSM.16.M88.4 R164, [R221+0xb800] ;  /* 0x00b80000dda4783b */ /* 0x000fe60000000200 */
[C---:B-----5:R-:W-:Y:S08]  /*1bfa0*/  HMMA.16816.F32 R56, R160.reuse, R140, R56 ;  /* 0x0000008ca038723c */ /* 0x060ff00000001838 */
[C---:B------:R-:W-:Y:S01]  /*1bfb0*/  HMMA.16816.F32 R52, R160.reuse, R142, R52 ;  /* 0x0000008ea034723c */ /* 0x040fe20000001834 */
[----:B------:R-:W4:Y:S07]  /*1bfc0*/  LDSM.16.M88.4 R140, [R203] ;  /* 0x00000000cb8c783b */ /* 0x000f2e0000000200 */
[C---:B--2---:R-:W-:Y:S08]  /*1bfd0*/  HMMA.16816.F32 R48, R160.reuse, R136, R48 ;  /* 0x00000088a030723c */ /* 0x044ff00000001830 */
[C---:B------:R-:W-:Y:S01]  /*1bfe0*/  HMMA.16816.F32 R44, R160.reuse, R138, R44 ;  /* 0x0000008aa02c723c */ /* 0x040fe2000000182c */
[----:B------:R-:W2:Y:S07]  /*1bff0*/  LDSM.16.M88.4 R136, [R202] ;  /* 0x00000000ca88783b */ /* 0x000eae0000000200 */
[C---:B---3--:R-:W-:Y:S08]  /*1c000*/  HMMA.16816.F32 R24, R160.reuse, R8, R24 ;  /* 0x00000008a018723c */ /* 0x048ff00000001818 */
[C---:B------:R-:W-:Y:S01]  /*1c010*/  HMMA.16816.F32 R20, R160.reuse, R10, R20 ;  /* 0x0000000aa014723c */ /* 0x040fe20000001814 */
[----:B------:R-:W3:Y:S07]  /*1c020*/  LDSM.16.M88.4 R8, [R199] ;  /* 0x00000000c708783b */ /* 0x000eee0000000200 */
[C---:B-1----:R-:W-:Y:S08]  /*1c030*/  HMMA.16816.F32 R16, R160.reuse, R4, R16 ;  /* 0x00000004a010723c */ /* 0x042ff00000001810 */
[C---:B------:R-:W-:Y:S01]  /*1c040*/  HMMA.16816.F32 R12, R160.reuse, R6, R12 ;  /* 0x00000006a00c723c */ /* 0x040fe2000000180c */
[----:B------:R-:W1:Y:S07]  /*1c050*/  LDSM.16.M88.4 R4, [R198] ;  /* 0x00000000c604783b */ /* 0x000e6e0000000200 */
[C---:B------:R-:W-:Y:S08]  /*1c060*/  HMMA.16816.F32 R40, R160.reuse, R64, R40 ;  /* 0x00000040a028723c */ /* 0x040ff00000001828 */
[----:B------:R-:W-:Y:S01]  /*1c070*/  HMMA.16816.F32 R36, R160, R66, R36 ;  /* 0x00000042a024723c */ /* 0x000fe20000001824 */
[----:B------:R-:W5:Y:S07]  /*1c080*/  LDSM.16.M88.4 R64, [R201] ;  /* 0x00000000c940783b */ /* 0x000f6e0000000200 */
[C---:B----4-:R-:W-:Y:S08]  /*1c090*/  HMMA.16816.F32 R56, R168.reuse, R140, R56 ;  /* 0x0000008ca838723c */ /* 0x050ff00000001838 */
[C---:B------:R-:W-:Y:S01]  /*1c0a0*/  HMMA.16816.F32 R52, R168.reuse, R142, R52 ;  /* 0x0000008ea834723c */ /* 0x040fe20000001834 */
[----:B------:R-:W-:Y:S07]  /*1c0b0*/  LDSM.16.M88.4 R140, [R218+0x2000] ;  /* 0x00200000da8c783b */ /* 0x000fee0000000200 */
[C---:B--2---:R-:W-:Y:S08]  /*1c0c0*/  HMMA.16816.F32 R48, R168.reuse, R136, R48 ;  /* 0x00000088a830723c */ /* 0x044ff00000001830 */
[----:B------:R-:W-:Y:S01]  /*1c0d0*/  HMMA.16816.F32 R44, R168, R138, R44 ;  /* 0x0000008aa82c723c */ /* 0x000fe2000000182c */
[----:B------:R-:W2:Y:S07]  /*1c0e0*/  LDSM.16.M88.4 R136, [R215+0x8000] ;  /* 0x00800000d788783b */ /* 0x000eae0000000200 */
[C---:B------:R-:W-:Y:S08]  /*1c0f0*/  HMMA.16816.F32 R32, R160.reuse, R60, R32 ;  /* 0x0000003ca020723c */ /* 0x040ff00000001820 */
[C---:B------:R-:W-:Y:S01]  /*1c100*/  HMMA.16816.F32 R28, R160.reuse, R62, R28 ;  /* 0x0000003ea01c723c */ /* 0x040fe2000000181c */
[----:B------:R-:W-:Y:S07]  /*1c110*/  LDSM.16.M88.4 R60, [R200] ;  /* 0x00000000c83c783b */ /* 0x000fee0000000200 */
[C---:B------:R-:W-:Y:S08]  /*1c120*/  HMMA.16816.F32 R156, R160.reuse, R172, R156 ;  /* 0x000000aca09c723c */ /* 0x040ff0000000189c */
[C---:B------:R-:W-:Y:S08]  /*1c130*/  HMMA.16816.F32 R152, R160.reuse, R174, R152 ;  /* 0x000000aea098723c */ /* 0x040ff00000001898 */
[C---:B------:R-:W-:Y:S08]  /*1c140*/  HMMA.16816.F32 R148, R160.reuse, R164, R148 ;  /* 0x000000a4a094723c */ /* 0x040ff00000001894 */
[----:B------:R-:W-:Y:S01]  /*1c150*/  HMMA.16816.F32 R144, R160, R166, R144 ;  /* 0x000000a6a090723c */ /* 0x000fe20000001890 */
[----:B------:R-:W4:Y:S04]  /*1c160*/  LDSM.16.M88.4 R160, [R196] ;  /* 0x00000000c4a0783b */ /* 0x000f280000000200 */
[----:B------:R-:W-:Y:S03]  /*1c170*/  LDSM.16.M88.4 R164, [R197] ;  /* 0x00000000c5a4783b */ /* 0x000fe60000000200 */
[C---:B---3--:R-:W-:Y:S08]  /*1c180*/  HMMA.16816.F32 R24, R168.reuse, R8, R24 ;  /* 0x00000008a818723c */ /* 0x048ff00000001818 */
[C---:B------:R-:W-:Y:S01]  /*1c190*/  HMMA.16816.F32 R20, R168.reuse, R10, R20 ;  /* 0x0000000aa814723c */ /* 0x040fe20000001814 */
[----:B------:R-:W-:Y:S07]  /*1c1a0*/  LDSM.16.M88.4 R8, [R217+0x2000] ;  /* 0x00200000d908783b */ /* 0x000fee0000000200 */
[C---:B-1----:R-:W-:Y:S08]  /*1c1b0*/  HMMA.16816.F32 R16, R168.reuse, R4, R16 ;  /* 0x00000004a810723c */ /* 0x042ff00000001810 */
[C---:B------:R-:W-:Y:S01]  /*1c1c0*/  HMMA.16816.F32 R12, R168.reuse, R6, R12 ;  /* 0x00000006a80c723c */ /* 0x040fe2000000180c */
[----:B------:R-:W1:Y:S07]  /*1c1d0*/  LDSM.16.M88.4 R4, [R204+0x4000] ;  /* 0x00400000cc04783b */ /* 0x000e6e0000000200 */
[C---:B-----5:R-:W-:Y:S08]  /*1c1e0*/  HMMA.16816.F32 R40, R168.reuse, R64, R40 ;  /* 0x00000040a828723c */ /* 0x060ff00000001828 */
[----:B------:R-:W-:Y:S01]  /*1c1f0*/  HMMA.16816.F32 R36, R168, R66, R36 ;  /* 0x00000042a824723c */ /* 0x000fe20000001824 */
[----:B------:R-:W3:Y:S07]  /*1c200*/  LDSM.16.M88.4 R64, [R215+0x8800] ;  /* 0x00880000d740783b */ /* 0x000eee0000000200 */
[----:B--2---:R-:W-:Y:S08]  /*1c210*/  HMMA.16816.F32 R56, R140, R136, R56 ;  /* 0x000000888c38723c */ /* 0x004ff00000001838 */
[C---:B----4-:R-:W-:Y:S08]  /*1c220*/  HMMA.16816.F32 R148, R168.reuse, R160, R148 ;  /* 0x000000a0a894723c */ /* 0x050ff00000001894 */
[C---:B------:R-:W-:Y:S01]  /*1c230*/  HMMA.16816.F32 R144, R168.reuse, R162, R144 ;  /* 0x000000a2a890723c */ /* 0x040fe20000001890 */
[----:B------:R-:W2:Y:S07]  /*1c240*/  LDSM.16.M88.4 R160, [R204+0x4800] ;  /* 0x00480000cca0783b */ /* 0x000eae0000000200 */
[C---:B------:R-:W-:Y:S08]  /*1c250*/  HMMA.16816.F32 R32, R168.reuse, R60, R32 ;  /* 0x0000003ca820723c */ /* 0x040ff00000001820 */
[----:B------:R-:W-:Y:S01]  /*1c260*/  HMMA.16816.F32 R28, R168, R62, R28 ;  /* 0x0000003ea81c723c */ /* 0x000fe2000000181c */
[----:B------:R-:W4:Y:S07]  /*1c270*/  LDSM.16.M88.4 R60, [R215+0x9000] ;  /* 0x00900000d73c783b */ /* 0x000f2e0000000200 */
[----:B------:R-:W-:Y:S01]  /*1c280*/  HMMA.16816.F32 R52, R140, R138, R52 ;  /* 0x0000008a8c34723c */ /* 0x000fe20000001834 */
[----:B------:R-:W-:Y:S07]  /*1c290*/  LDSM.16.M88.4 R136, [R215+0x9800] ;  /* 0x00980000d788783b */ /* 0x000fee0000000200 */
[----:B-1----:R-:W-:Y:S07]  /*1c2a0*/  HMMA.16816.F32 R56, R8, R4, R56 ;  /* 0x000000040838723c */ /* 0x002fee0000001838 */
[----:B------:R-:W-:Y:S01]  /*1c2b0*/  LOP3.LUT R5, R2, 0x6, RZ, 0xc0, !PT ;  /* 0x0000000602057812 */ /* 0x000fe200078ec0ff */
[----:B---3--:R-:W-:Y:S04]  /*1c2c0*/  HMMA.16816.F32 R48, R140, R64, R48 ;  /* 0x000000408c30723c */ /* 0x008fe80000001830 */
[----:B------:R-:W-:-:S04]  /*1c2d0*/  IMAD R2, R240, 0x80, R5 ;  /* 0x00000080f0027824 */ /* 0x000fc800078e0205 */
[----:B------:R-:W-:Y:S01]  /*1c2e0*/  HMMA.16816.F32 R52, R8, R6, R52 ;  /* 0x000000060834723c */ /* 0x000fe20000001834 */
[C---:B------:R-:W-:Y:S01]  /*1c2f0*/  IADD3 R64, R2.reuse, 0x1, RZ ;  /* 0x0000000102407810 */ /* 0x040fe20007ffe0ff */
[----:B------:R-:W1:Y:S01]  /*1c300*/  LDSM.16.M88.4 R4, [R215+0xa000] ;  /* 0x00a00000d704783b */ /* 0x000e620000000200 */
[----:B------:R-:W-:Y:S02]  /*1c310*/  IADD3 R135, R2, 0x9, RZ ;  /* 0x0000000902877810 */ /* 0x000fe40007ffe0ff */
[----:B------:R-:W3:Y:S01]  /*1c320*/  I2F R65, R64 ;  /* 0x0000004000417306 */ /* 0x000ee20000201400 */
[CC--:B------:R-:W-:Y:S02]  /*1c330*/  ISETP.GE.AND P3, PT, R64.reuse, R3.reuse, PT ;  /* 0x000000034000720c */ /* 0x0c0fe40003f66270 */
[----:B------:R-:W-:Y:S01]  /*1c340*/  HMMA.16816.F32 R44, R140, R66, R44 ;  /* 0x000000428c2c723c */ /* 0x000fe2000000182c */
[----:B------:R-:W-:Y:S02]  /*1c350*/  ISETP.GE.AND P1, PT, R64, R134, PT ;  /* 0x000000864000720c */ /* 0x000fe40003f26270 */
[----:B------:R-:W-:-:S02]  /*1c360*/  ISETP.GE.AND P4, PT, R135, R3, PT ;  /* 0x000000038700720c */ /* 0x000fc40003f86270 */
[----:B------:R-:W5:Y:S02]  /*1c370*/  I2F R64, R135 ;  /* 0x0000008700407306 */ /* 0x000f640000201400 */
[----:B------:R-:W-:Y:S01]  /*1c380*/  IADD3 R66, R2, 0x8, RZ ;  /* 0x0000000802427810 */ /* 0x000fe20007ffe0ff */
[----:B--2---:R-:W-:Y:S03]  /*1c390*/  HMMA.16816.F32 R48, R8, R160, R48 ;  /* 0x000000a00830723c */ /* 0x004fe60000001830 */
[----:B------:R-:W-:Y:S01]  /*1c3a0*/  ISETP.GE.AND P5, PT, R66, R3, PT ;  /* 0x000000034200720c */ /* 0x000fe20003fa6270 */
[CC--:B---3--:R-:W-:Y:S01]  /*1c3b0*/  FFMA.FTZ R57, R0.reuse, R65.reuse, R57 ;  /* 0x0000004100397223 */ /* 0x0c8fe20000010039 */
[----:B------:R2:W3:Y:S01]  /*1c3c0*/  I2F R67, R66 ;  /* 0x0000004200437306 */ /* 0x0004e20000201400 */
[----:B------:R-:W-:Y:S02]  /*1c3d0*/  FFMA.FTZ R59, R0, R65, R59 ;  /* 0x00000041003b7223 */ /* 0x000fe4000001003b */
[----:B----4-:R-:W-:Y:S01]  /*1c3e0*/  HMMA.16816.F32 R40, R140, R60, R40 ;  /* 0x0000003c8c28723c */ /* 0x010fe20000001828 */
[----:B------:R-:W-:-:S02]  /*1c3f0*/  IADD3 R65, R2, 0x10, RZ ;  /* 0x0000001002417810 */ /* 0x000fc40007ffe0ff */
[----:B------:R-:W-:Y:S02]  /*1c400*/  FSEL R185, R57, -INF , !P3 ;  /* 0xff80000039b97808 */ /* 0x000fe40005800000 */
[----:B------:R-:W-:Y:S01]  /*1c410*/  ISETP.GE.AND P6, PT, R66, R134, PT ;  /* 0x000000864200720c */ /* 0x000fe20003fc6270 */
[----:B------:R-:W4:Y:S01]  /*1c420*/  I2F R57, R65 ;  /* 0x0000004100397306 */ /* 0x000f220000201400 */
[----:B------:R-:W-:Y:S01]  /*1c430*/  FSEL R188, R59, -INF , !P1 ;  /* 0xff8000003bbc7808 */ /* 0x000fe20004800000 */
[----:B------:R-:W-:Y:S01]  /*1c440*/  HMMA.16816.F32 R36, R140, R62, R36 ;  /* 0x0000003e8c24723c */ /* 0x000fe20000001824 */
[----:B------:R-:W1:Y:S01]  /*1c450*/  LDSM.16.M88.4 R60, [R204+0x5000] ;  /* 0x00500000cc3c783b */ /* 0x000e620000000200 */
[----:B------:R-:W-:Y:S01]  /*1c460*/  ISETP.GE.AND P1, PT, R65, R3, PT ;  /* 0x000000034100720c */ /* 0x000fe20003f26270 */
[C---:B-----5:R-:W-:Y:S01]  /*1c470*/  FFMA.FTZ R53, R0.reuse, R64, R53 ;  /* 0x0000004000357223 */ /* 0x060fe20000010035 */
[----:B------:R-:W-:Y:S01]  /*1c480*/  ISETP.GE.AND P3, PT, R135, R134, PT ;  /* 0x000000868700720c */ /* 0x000fe20003f66270 */
[----:B------:R-:W-:Y:S01]  /*1c490*/  FFMA.FTZ R190, R0, R64, R55 ;  /* 0x0000004000be7223 */ /* 0x000fe20000010037 */
[----:B--2---:R-:W-:Y:S01]  /*1c4a0*/  IADD3 R66, R2, 0x11, RZ ;  /* 0x0000001102427810 */ /* 0x004fe20007ffe0ff */
[CC--:B---3--:R-:W-:Y:S01]  /*1c4b0*/  FFMA.FTZ R52, R0.reuse, R67.reuse, R52 ;  /* 0x0000004300347223 */ /* 0x0c8fe20000010034 */
[----:B------:R-:W-:Y:S01]  /*1c4c0*/  HMMA.16816.F32 R44, R8, R162, R44 ;  /* 0x000000a2082c723c */ /* 0x000fe2000000182c */
[----:B------:R-:W-:Y:S01]  /*1c4d0*/  FFMA.FTZ R54, R0, R67, R54 ;  /* 0x0000004300367223 */ /* 0x000fe20000010036 */
[----:B------:R-:W2:Y:S01]  /*1c4e0*/  I2F R59, R66 ;  /* 0x00000042003b7306 */ /* 0x000ea20000201400 */
[----:B------:R-:W-:-:S02]  /*1c4f0*/  IADD3 R135, R2, 0x18, RZ ;  /* 0x0000001802877810 */ /* 0x000fc40007ffe0ff */
[----:B------:R-:W-:Y:S01]  /*1c500*/  FSEL R186, R52, -INF , !P5 ;  /* 0xff80000034ba7808 */ /* 0x000fe20006800000 */
[-C--:B----4-:R-:W-:Y:S01]  /*1c510*/  FFMA.FTZ R48, R0, R57.reuse, R48 ;  /* 0x0000003900307223 */ /* 0x090fe20000010030 */
[----:B------:R-:W-:Y:S01]  /*1c520*/  FSEL R189, R54, -INF , !P6 ;  /* 0xff80000036bd7808 */ /* 0x000fe20007000000 */
[C---:B-1----:R-:W-:Y:S01]  /*1c530*/  HMMA.16816.F32 R24, R140.reuse, R4, R24 ;  /* 0x000000048c18723c */ /* 0x042fe20000001818 */
[----:B------:R-:W-:Y:S01]  /*1c540*/  FSEL R187, R53, -INF , !P4 ;  /* 0xff80000035bb7808 */ /* 0x000fe20006000000 */
[----:B------:R-:W1:Y:S01]  /*1c550*/  I2F R5, R135 ;  /* 0x0000008700057306 */ /* 0x000e620000201400 */
[----:B------:R-:W-:Y:S01]  /*1c560*/  FSEL R184, R48, -INF , !P1 ;  /* 0xff80000030b87808 */ /* 0x000fe20004800000 */
[----:B------:R-:W-:Y:S01]  /*1c570*/  FFMA.FTZ R57, R0, R57, R50 ;  /* 0x0000003900397223 */ /* 0x000fe20000010032 */
[----:B------:R-:W-:Y:S01]  /*1c580*/  IADD3 R48, R2, 0x19, RZ ;  /* 0x0000001902307810 */ /* 0x000fe20007ffe0ff */
[----:B------:R-:W-:Y:S01]  /*1c590*/  LDSM.16.M88.4 R52, [R215+0xa800] ;  /* 0x00a80000d734783b */ /* 0x000fe20000000200 */
[-C--:B------:R-:W-:Y:S01]  /*1c5a0*/  ISETP.GE.AND P5, PT, R65, R134.reuse, PT ;  /* 0x000000864100720c */ /* 0x080fe20003fa6270 */
[----:B------:R-:W-:Y:S01]  /*1c5b0*/  HMMA.16816.F32 R32, R140, R136, R32 ;  /* 0x000000888c20723c */ /* 0x000fe20000001820 */
[C---:B------:R-:W-:Y:S01]  /*1c5c0*/  ISETP.GE.AND P6, PT, R66.reuse, R3, PT ;  /* 0x000000034200720c */ /* 0x040fe20003fc6270 */
[----:B------:R-:W3:Y:S01]  /*1c5d0*/  I2F R4, R48 ;  /* 0x0000003000047306 */ /* 0x000ee20000201400 */
[----:B------:R-:W-:Y:S01]  /*1c5e0*/  ISETP.GE.AND P4, PT, R66, R134, PT ;  /* 0x000000864200720c */ /* 0x000fe20003f86270 */
[----:B--2---:R-:W-:Y:S01]  /*1c5f0*/  FFMA.FTZ R49, R0, R59, R49 ;  /* 0x0000003b00317223 */ /* 0x004fe20000010031 */
[----:B------:R-:W2:Y:S01]  /*1c600*/  LDSM.16.M88.4 R64, [R204+0x5800] ;  /* 0x00580000cc40783b */ /* 0x000ea20000000200 */
[----:B------:R-:W-:-:S02]  /*1c610*/  FSEL R190, R190, -INF , !P3 ;  /* 0xff800000bebe7808 */ /* 0x000fc40005800000 */
[----:B------:R-:W-:Y:S01]  /*1c620*/  ISETP.GE.AND P3, PT, R135, R3, PT ;  /* 0x000000038700720c */ /* 0x000fe20003f66270 */
[----:B------:R-:W-:Y:S01]  /*1c630*/  HMMA.16816.F32 R20, R140, R6, R20 ;  /* 0x000000068c14723c */ /* 0x000fe20000001814 */
[----:B------:R-:W-:Y:S01]  /*1c640*/  FSEL R181, R49, -INF , !P6 ;  /* 0xff80000031b57808 */ /* 0x000fe20007000000 */
[-C--:B-1----:R-:W-:Y:S01]  /*1c650*/  FFMA.FTZ R44, R0, R5.reuse, R44 ;  /* 0x00000005002c7223 */ /* 0x082fe2000001002c */
[----:B------:R-:W-:Y:S01]  /*1c660*/  IADD3 R49, R2, 0x20, RZ ;  /* 0x0000002002317810 */ /* 0x000fe20007ffe0ff */
[----:B------:R-:W-:Y:S01]  /*1c670*/  FFMA.FTZ R46, R0, R5, R46 ;  /* 0x00000005002e7223 */ /* 0x000fe2000001002e */
[----:B------:R-:W-:Y:S02]  /*1c680*/  FSEL R57, R57, -INF , !P5 ;  /* 0xff80000039397808 */ /* 0x000fe40006800000 */
[----:B------:R-:W-:Y:S01]  /*1c690*/  FSEL R183, R44, -INF , !P3 ;  /* 0xff8000002cb77808 */ /* 0x000fe20005800000 */
[----:B------:R-:W-:Y:S01]  /*1c6a0*/  HMMA.16816.F32 R40, R8, R60, R40 ;  /* 0x0000003c0828723c */ /* 0x000fe20000001828 */
[-C--:B---3--:R-:W-:Y:S01]  /*1c6b0*/  FFMA.FTZ R45, R0, R4.reuse, R45 ;  /* 0x00000004002d7223 */ /* 0x088fe2000001002d */
[----:B------:R-:W-:Y:S01]  /*1c6c0*/  IADD3 R44, R2, 0x21, RZ ;  /* 0x00000021022c7810 */ /* 0x000fe20007ffe0ff */
[----:B------:R-:W-:Y:S01]  /*1c6d0*/  FFMA.FTZ R47, R0, R4, R47 ;  /* 0x00000004002f7223 */ /* 0x000fe2000001002f */
[-C--:B------:R-:W-:Y:S01]  /*1c6e0*/  ISETP.GE.AND P1, PT, R135, R134.reuse, PT ;  /* 0x000000868700720c */ /* 0x080fe20003f26270 */
[----:B------:R-:W1:Y:S01]  /*1c6f0*/  LDSM.16.M88.4 R4, [R215+0xb000] ;  /* 0x00b00000d704783b */ /* 0x000e620000000200 */
[----:B------:R-:W-:Y:S01]  /*1c700*/  ISETP.GE.AND P5, PT, R48, R3, PT ;  /* 0x000000033000720c */ /* 0x000fe20003fa6270 */
[----:B------:R-:W-:Y:S01]  /*1c710*/  FFMA.FTZ R60, R0, R59, R51 ;  /* 0x0000003b003c7223 */ /* 0x000fe20000010033 */
[----:B------:R-:W-:Y:S01]  /*1c720*/  ISETP.GE.AND P6, PT, R48, R134, PT ;  /* 0x000000863000720c */ /* 0x000fe20003fc6270 */
[----:B------:R-:W3:Y:S01]  /*1c730*/  I2F R51, R49 ;  /* 0x0000003100337306 */ /* 0x000ee20000201400 */
[----:B------:R-:W-:Y:S01]  /*1c740*/  HMMA.16816.F32 R28, R140, R138, R28 ;  /* 0x0000008a8c1c723c */ /* 0x000fe2000000181c */
[----:B------:R-:W-:-:S02]  /*1c750*/  FSEL R59, R46, -INF , !P1 ;  /* 0xff8000002e3b7808 */ /* 0x000fc40004800000 */
[----:B------:R-:W-:Y:S02]  /*1c760*/  FSEL R182, R45, -INF , !P5 ;  /* 0xff8000002db67808 */ /* 0x000fe40006800000 */
[CC--:B------:R-:W-:Y:S02]  /*1c770*/  ISETP.GE.AND P1, PT, R44.reuse, R3.reuse, PT ;  /* 0x000000032c00720c */ /* 0x0c0fe40003f26270 */
[----:B------:R4:W5:Y:S01]  /*1c780*/  I2F R48, R44 ;  /* 0x0000002c00307306 */ /* 0x0009620000201400 */
[----:B------:R-:W-:Y:S01]  /*1c790*/  ISETP.GE.AND P5, PT, R44, R134, PT ;  /* 0x000000862c00720c */ /* 0x000fe20003fa6270 */
[----:B------:R-:W-:Y:S01]  /*1c7a0*/  HMMA.16816.F32 R156, R168, R164, R156 ;  /* 0x000000a4a89c723c */ /* 0x000fe2000000189c */
[----:B------:R-:W-:Y:S02]  /*1c7b0*/  FSEL R180, R47, -INF , !P6 ;  /* 0xff8000002fb47808 */ /* 0x000fe40007000000 */
[----:B------:R-:W-:Y:S02]  /*1c7c0*/  FSEL R60, R60, -INF , !P4 ;  /* 0xff8000003c3c7808 */ /* 0x000fe40006000000 */
[----:B------:R-:W-:Y:S01]  /*1c7d0*/  ISETP.GE.AND P4, PT, R49, R3, PT ;  /* 0x000000033100720c */ /* 0x000fe20003f86270 */
[-C--:B---3--:R-:W-:Y:S01]  /*1c7e0*/  FFMA.FTZ R40, R0, R51.reuse, R40 ;  /* 0x0000003300287223 */ /* 0x088fe20000010028 */
[----:B------:R-:W-:Y:S01]  /*1c7f0*/  IADD3 R50, R2, 0x28, RZ ;  /* 0x0000002802327810 */ /* 0x000fe20007ffe0ff */
[----:B------:R-:W-:Y:S01]  /*1c800*/  HMMA.16816.F32 R36, R8, R62, R36 ;  /* 0x0000003e0824723c */ /* 0x000fe20000001824 */
[----:B------:R-:W-:Y:S01]  /*1c810*/  FFMA.FTZ R135, R0, R51, R42 ;  /* 0x0000003300877223 */ /* 0x000fe2000001002a */
[----:B------:R-:W-:-:S02]  /*1c820*/  IADD3 R42, R2, 0x29, RZ ;  /* 0x00000029022a7810 */ /* 0x000fc40007ffe0ff */
[----:B------:R-:W-:Y:S01]  /*1c830*/  ISETP.GE.AND P3, PT, R49, R134, PT ;  /* 0x000000863100720c */ /* 0x000fe20003f66270 */
[----:B----4-:R-:W3:Y:S01]  /*1c840*/  LDSM.16.M88.4 R44, [R204+0x6000] ;  /* 0x00600000cc2c783b */ /* 0x010ee20000000200 */
[----:B------:R-:W-:Y:S02]  /*1c850*/  FSEL R136, R40, -INF , !P4 ;  /* 0xff80000028887808 */ /* 0x000fe40006000000 */
[----:B--2---:R-:W-:Y:S01]  /*1c860*/  HMMA.16816.F32 R32, R8, R64, R32 ;  /* 0x000000400820723c */ /* 0x004fe20000001820 */
[CC--:B-----5:R-:W-:Y:S01]  /*1c870*/  FFMA.FTZ R41, R0.reuse, R48.reuse, R41 ;  /* 0x0000003000297223 */ /* 0x0e0fe20000010029 */
[----:B------:R2:W4:Y:S01]  /*1c880*/  I2F R49, R50 ;  /* 0x0000003200317306 */ /* 0x0005220000201400 */
[----:B------:R-:W-:Y:S01]  /*1c890*/  FFMA.FTZ R178, R0, R48, R43 ;  /* 0x0000003000b27223 */ /* 0x000fe2000001002b */
[----:B------:R-:W-:Y:S02]  /*1c8a0*/  IADD3 R43, R2, 0x30, RZ ;  /* 0x00000030022b7810 */ /* 0x000fe40007ffe0ff */
[----:B------:R-:W-:-:S02]  /*1c8b0*/  FSEL R137, R41, -INF , !P1 ;  /* 0xff80000029897808 */ /* 0x000fc40004800000 */
[----:B------:R-:W-:Y:S01]  /*1c8c0*/  FSEL R135, R135, -INF , !P3 ;  /* 0xff80000087877808 */ /* 0x000fe20005800000 */
[----:B------:R-:W-:Y:S01]  /*1c8d0*/  HMMA.16816.F32 R28, R8, R66, R28 ;  /* 0x00000042081c723c */ /* 0x000fe2000000181c */
[----:B------:R5:W1:Y:S01]  /*1c8e0*/  I2F R40, R42 ;  /* 0x0000002a00287306 */ /* 0x000a620000201400 */
[CC--:B------:R-:W-:Y:S02]  /*1c8f0*/  ISETP.GE.AND P3, PT, R42.reuse, R3.reuse, PT ;  /* 0x000000032a00720c */ /* 0x0c0fe40003f66270 */
[-C--:B------:R-:W-:Y:S02]  /*1c900*/  ISETP.GE.AND P1, PT, R42, R134.reuse, PT ;  /* 0x000000862a00720c */ /* 0x080fe40003f26270 */
[C---:B------:R-:W-:Y:S02]  /*1c910*/  ISETP.GE.AND P6, PT, R50.reuse, R3, PT ;  /* 0x000000033200720c */ /* 0x040fe40003fc6270 */
[----:B------:R-:W-:Y:S01]  /*1c920*/  ISETP.GE.AND P4, PT, R50, R134, PT ;  /* 0x000000863200720c */ /* 0x000fe20003f86270 */
[----:B------:R-:W3:Y:S01]  /*1c930*/  I2F R41, R43 ;  /* 0x0000002b00297306 */ /* 0x000ee20000201400 */
[----:B--2---:R-:W-:Y:S01]  /*1c940*/  IADD3 R50, R2, 0x38, RZ ;  /* 0x0000003802327810 */ /* 0x004fe20007ffe0ff */
[----:B------:R-:W-:Y:S01]  /*1c950*/  HMMA.16816.F32 R152, R168, R166, R152 ;  /* 0x000000a6a898723c */ /* 0x000fe20000001898 */
[-C--:B----4-:R-:W-:Y:S01]  /*1c960*/  FFMA.FTZ R36, R0, R49.reuse, R36 ;  /* 0x0000003100247223 */ /* 0x090fe20000010024 */
[----:B------:R-:W-:Y:S01]  /*1c970*/  FSEL R178, R178, -INF , !P5 ;  /* 0xff800000b2b27808 */ /* 0x000fe20006800000 */
[----:B------:R-:W-:Y:S01]  /*1c980*/  FFMA.FTZ R38, R0, R49, R38 ;  /* 0x0000003100267223 */ /* 0x000fe20000010026 */
[----:B------:R-:W-:-:S02]  /*1c990*/  ISETP.GE.AND P5, PT, R43, R3, PT ;  /* 0x000000032b00720c */ /* 0x000fc40003fa6270 */
[----:B-----5:R-:W-:Y:S01]  /*1c9a0*/  IADD3 R42, R2, 0x31, RZ ;  /* 0x00000031022a7810 */ /* 0x020fe20007ffe0ff */
[-C--:B-1----:R-:W-:Y:S01]  /*1c9b0*/  FFMA.FTZ R37, R0, R40.reuse, R37 ;  /* 0x0000002800257223 */ /* 0x082fe20000010025 */
[----:B------:R-:W-:Y:S01]  /*1c9c0*/  HMMA.16816.F32 R156, R140, R4, R156 ;  /* 0x000000048c9c723c */ /* 0x000fe2000000189c */
[----:B------:R-:W1:Y:S01]  /*1c9d0*/  I2F R5, R50 ;  /* 0x0000003200057306 */ /* 0x000e620000201400 */
[----:B------:R-:W-:Y:S01]  /*1c9e0*/  FSEL R138, R36, -INF , !P6 ;  /* 0xff800000248a7808 */ /* 0x000fe20007000000 */
[----:B------:R-:W-:Y:S01]  /*1c9f0*/  FFMA.FTZ R51, R0, R40, R39 ;  /* 0x0000002800337223 */ /* 0x000fe20000010027 */
[----:B------:R-:W-:Y:S02]  /*1ca00*/  FSEL R179, R38, -INF , !P4 ;  /* 0xff80000026b37808 */ /* 0x000fe40006000000 */
[----:B------:R-:W-:Y:S01]  /*1ca10*/  FSEL R139, R37, -INF , !P3 ;  /* 0xff800000258b7808 */ /* 0x000fe20005800000 */
[----:B---3--:R-:W-:Y:S01]  /*1ca20*/  FFMA.FTZ R32, R0, R41, R32 ;  /* 0x0000002900207223 */ /* 0x008fe20000010020 */
[-C--:B------:R-:W-:Y:S01]  /*1ca30*/  ISETP.GE.AND P6, PT, R43, R134.reuse, PT ;  /* 0x000000862b00720c */ /* 0x080fe20003fc6270 */
[----:B------:R2:W3:Y:S01]  /*1ca40*/  I2F R48, R42 ;  /* 0x0000002a00307306 */ /* 0x0004e20000201400 */
[----:B------:R-:W-:Y:S01]  /*1ca50*/  ISETP.GE.AND P4, PT, R42, R3, PT ;  /* 0x000000032a00720c */ /* 0x000fe20003f86270 */
[----:B------:R-:W-:Y:S01]  /*1ca60*/  FFMA.FTZ R49, R0, R41, R34 ;  /* 0x0000002900317223 */ /* 0x000fe20000010022 */
[----:B------:R-:W-:Y:S01]  /*1ca70*/  ISETP.GE.AND P3, PT, R42, R134, PT ;  /* 0x000000862a00720c */ /* 0x000fe20003f66270 */
[----:B------:R-:W-:Y:S01]  /*1ca80*/  HMMA.16816.F32 R24, R8, R44, R24 ;  /* 0x0000002c0818723c */ /* 0x000fe20000001818 */
[----:B------:R-:W-:Y:S01]  /*1ca90*/  IADD3 R34, R2, 0x39, RZ ;  /* 0x0000003902227810 */ /* 0x000fe20007ffe0ff */
[----:B------:R-:W4:Y:S01]  /*1caa0*/  LDSM.16.M88.4 R36, [R215+0xb800] ;  /* 0x00b80000d724783b */ /* 0x000f220000000200 */
[----:B------:R-:W-:Y:S01]  /*1cab0*/  FSEL R162, R32, -INF , !P5 ;  /* 0xff80000020a27808 */ /* 0x000fe20006800000 */
[----:B-1----:R-:W-:Y:S01]  /*1cac0*/  FFMA.FTZ R175, R0, R5, R28 ;  /* 0x0000000500af7223 */ /* 0x002fe2000001001c */
[----:B------:R-:W1:Y:S01]  /*1cad0*/  I2F R32, R34 ;  /* 0x0000002200207306 */ /* 0x000e620000201400 */
[----:B------:R-:W-:-:S02]  /*1cae0*/  IADD3 R4, R2, 0x40, RZ ;  /* 0x0000004002047810 */ /* 0x000fc40007ffe0ff */
[----:B------:R-:W-:Y:S01]  /*1caf0*/  FSEL R51, R51, -INF , !P1 ;  /* 0xff80000033337808 */ /* 0x000fe20004800000 */
[C---:B------:R-:W-:Y:S01]  /*1cb00*/  HMMA.16816.F32 R16, R140.reuse, R52, R16 ;  /* 0x000000348c10723c */ /* 0x040fe20000001810 */
[----:B------:R-:W-:Y:S01]  /*1cb10*/  ISETP.GE.AND P1, PT, R50, R3, PT ;  /* 0x000000033200720c */ /* 0x000fe20003f26270 */
[----:B--2---:R-:W2:Y:S01]  /*1cb20*/  LDSM.16.M88.4 R40, [R204+0x6800] ;  /* 0x00680000cc28783b */ /* 0x004ea20000000200 */
[----:B---3--:R-:W-:Y:S01]  /*1cb30*/  FFMA.FTZ R33, R0, R48, R33 ;  /* 0x0000003000217223 */ /* 0x008fe20000010021 */
[----:B------:R-:W-:Y:S01]  /*1cb40*/  ISETP.GE.AND P5, PT, R50, R134, PT ;  /* 0x000000863200720c */ /* 0x000fe20003fa6270 */
[C---:B------:R-:W-:Y:S01]  /*1cb50*/  FFMA.FTZ R48, R0.reuse, R48, R35 ;  /* 0x0000003000307223 */ /* 0x040fe20000010023 */
[----:B------:R-:W-:Y:S02]  /*1cb60*/  FSEL R175, R175, -INF , !P1 ;  /* 0xff800000afaf7808 */ /* 0x000fe40004800000 */
[----:B------:R-:W-:Y:S01]  /*1cb70*/  HMMA.16816.F32 R152, R140, R6, R152 ;  /* 0x000000068c98723c */ /* 0x000fe20000001898 */
[----:B------:R-:W-:Y:S01]  /*1cb80*/  FSEL R163, R33, -INF , !P4 ;  /* 0xff80000021a37808 */ /* 0x000fe20006000000 */
[----:B------:R-:W-:Y:S01]  /*1cb90*/  FFMA.FTZ R50, R0, R5, R30 ;  /* 0x0000000500327223 */ /* 0x000fe2000001001e */
[----:B------:R3:W5:Y:S01]  /*1cba0*/  I2F R33, R4 ;  /* 0x0000000400217306 */ /* 0x0007620000201400 */
[----:B------:R-:W-:Y:S01]  /*1cbb0*/  FSEL R48, R48, -INF , !P3 ;  /* 0xff80000030307808 */ /* 0x000fe20005800000 */
[-C--:B-1----:R-:W-:Y:S01]  /*1cbc0*/  FFMA.FTZ R29, R0, R32.reuse, R29 ;  /* 0x00000020001d7223 */ /* 0x082fe2000001001d */
[----:B------:R-:W-:Y:S01]  /*1cbd0*/  ISETP.GE.AND P3, PT, R4, R3, PT ;  /* 0x000000030400720c */ /* 0x000fe20003f66270 */
[----:B------:R-:W-:Y:S01]  /*1cbe0*/  FFMA.FTZ R31, R0, R32, R31 ;  /* 0x00000020001f7223 */ /* 0x000fe2000001001f */
[----:B------:R-:W-:Y:S01]  /*1cbf0*/  ISETP.GE.AND P1, PT, R4, R134, PT ;  /* 0x000000860400720c */ /* 0x000fe20003f26270 */
[----:B------:R-:W-:Y:S01]  /*1cc00*/  HMMA.16816.F32 R20, R8, R46, R20 ;  /* 0x0000002e0814723c */ /* 0x000fe20000001814 */
[----:B------:R-:W-:-:S02]  /*1cc10*/  IADD3 R28, R2, 0x41, RZ ;  /* 0x00000041021c7810 */ /* 0x000fc40007ffe0ff */
[----:B------:R-:W-:Y:S02]  /*1cc20*/  FSEL R49, R49, -INF , !P6 ;  /* 0xff80000031317808 */ /* 0x000fe40007000000 */
[C---:B------:R-:W-:Y:S01]  /*1cc30*/  ISETP.GE.AND P6, PT, R34.reuse, R3, PT ;  /* 0x000000032200720c */ /* 0x040fe20003fc6270 */
[----:B------:R-:W1:Y:S01]  /*1cc40*/  I2F R30, R28 ;  /* 0x0000001c001e7306 */ /* 0x000e620000201400 */
[-C--:B------:R-:W-:Y:S01]  /*1cc50*/  ISETP.GE.AND P4, PT, R34, R134.reuse, PT ;  /* 0x000000862200720c */ /* 0x080fe20003f86270 */
[C---:B------:R-:W-:Y:S01]  /*1cc60*/  HMMA.16816.F32 R12, R140.reuse, R54, R12 ;  /* 0x000000368c0c723c */ /* 0x040fe2000000180c */
[----:B------:R-:W-:Y:S01]  /*1cc70*/  IADD3 R34, R2, 0x48, RZ ;  /* 0x0000004802227810 */ /* 0x000fe20007ffe0ff */
[----:B---3--:R-:W3:Y:S01]  /*1cc80*/  LDSM.16.M88.4 R4, [R204+0x7000] ;  /* 0x00700000cc04783b */ /* 0x008ee20000000200 */
[----:B------:R-:W-:Y:S01]  /*1cc90*/  FSEL R166, R29, -INF , !P6 ;  /* 0xff8000001da67808 */ /* 0x000fe20007000000 */
[-C--:B-----5:R-:W-:Y:S01]  /*1cca0*/  FFMA.FTZ R165, R0, R33.reuse, R24 ;  /* 0x0000002100a57223 */ /* 0x0a0fe20000010018 */
[----:B------:R-:W-:Y:S01]  /*1ccb0*/  IADD3 R24, R2, 0x49, RZ ;  /* 0x0000004902187810 */ /* 0x000fe20007ffe0ff */
[----:B------:R-:W5:Y:S01]  /*1ccc0*/  I2F R29, R34 ;  /* 0x00000022001d7306 */ /* 0x000f620000201400 */
[----:B------:R-:W-:Y:S01]  /*1ccd0*/  FSEL R50, R50, -INF , !P5 ;  /* 0xff80000032327808 */ /* 0x000fe20006800000 */
[----:B------:R-:W-:Y:S01]  /*1cce0*/  FFMA.FTZ R26, R0, R33, R26 ;  /* 0x00000021001a7223 */ /* 0x000fe2000001001a */
[C---:B------:R-:W-:Y:S01]  /*1ccf0*/  ISETP.GE.AND P5, PT, R28.reuse, R3, PT ;  /* 0x000000031c00720c */ /* 0x040fe20003fa6270 */
[----:B----4-:R-:W-:Y:S01]  /*1cd00*/  HMMA.16816.F32 R148, R140, R36, R148 ;  /* 0x000000248c94723c */ /* 0x010fe20000001894 */
[----:B------:R-:W-:-:S02]  /*1cd10*/  ISETP.GE.AND P6, PT, R28, R134, PT ;  /* 0x000000861c00720c */ /* 0x000fc40003fc6270 */
[----:B------:R-:W-:Y:S01]  /*1cd20*/  FSEL R171, R31, -INF , !P4 ;  /* 0xff8000001fab7808 */ /* 0x000fe20006000000 */
[----:B------:R-:W4:Y:S01]  /*1cd30*/  I2F R28, R24 ;  /* 0x00000018001c7306 */ /* 0x000f220000201400 */
[-C--:B-1----:R-:W-:Y:S01]  /*1cd40*/  FFMA.FTZ R169, R0, R30.reuse, R25 ;  /* 0x0000001e00a97223 */ /* 0x082fe20000010019 */
[----:B------:R-:W-:Y:S01]  /*1cd50*/  FSEL R172, R26, -INF , !P1 ;  /* 0xff8000001aac7808 */ /* 0x000fe20004800000 */
[----:B------:R-:W-:Y:S01]  /*1cd60*/  FFMA.FTZ R27, R0, R30, R27 ;  /* 0x0000001e001b7223 */ /* 0x000fe2000001001b */
[C---:B--2---:R-:W-:Y:S01]  /*1cd70*/  HMMA.16816.F32 R16, R8.reuse, R40, R16 ;  /* 0x000000280810723c */ /* 0x044fe20000001810 */
[----:B------:R-:W-:Y:S02]  /*1cd80*/  ISETP.GE.AND P4, PT, R34, R3, PT ;  /* 0x000000032200720c */ /* 0x000fe40003f86270 */
[----:B------:R-:W-:Y:S01]  /*1cd90*/  FSEL R169, R169, -INF , !P5 ;  /* 0xff800000a9a97808 */ /* 0x000fe20006800000 */
[----:B-----5:R-:W-:Y:S01]  /*1cda0*/  FFMA.FTZ R20, R0, R29, R20 ;  /* 0x0000001d00147223 */ /* 0x020fe20000010014 */
[----:B------:R-:W-:Y:S01]  /*1cdb0*/  ISETP.GE.AND P1, PT, R24, R3, PT ;  /* 0x000000031800720c */ /* 0x000fe20003f26270 */
[----:B------:R-:W-:Y:S01]  /*1cdc0*/  FFMA.FTZ R22, R0, R29, R22 ;  /* 0x0000001d00167223 */ /* 0x000fe20000010016 */
[----:B------:R-:W-:Y:S01]  /*1cdd0*/  ISETP.GE.AND P5, PT, R24, R134, PT ;  /* 0x000000861800720c */ /* 0x000fe20003fa6270 */
[----:B------:R-:W-:Y:S01]  /*1cde0*/  HMMA.16816.F32 R40, R8, R42, R12 ;  /* 0x0000002a0828723c */ /* 0x000fe2000000180c */
[----:B------:R-:W-:Y:S01]  /*1cdf0*/  IADD3 R25, R2, 0x50, RZ ;  /* 0x0000005002197810 */ /* 0x000fe20007ffe0ff */
[----:B------:R-:W1:Y:S01]  /*1ce00*/  LDSM.16.M88.4 R12, [R204+0x7800] ;  /* 0x00780000cc0c783b */ /* 0x000e620000000200 */
[----:B------:R-:W-:Y:S01]  /*1ce10*/  FSEL R168, R20, -INF , !P4 ;  /* 0xff80000014a87808 */ /* 0x000fe20006000000 */
[----:B----4-:R-:W-:Y:S01]  /*1ce20*/  FFMA.FTZ R167, R0, R28, R21 ;  /* 0x0000001c00a77223 */ /* 0x010fe20000010015 */
[----:B------:R-:W-:Y:S01]  /*1ce30*/  IADD3 R24, R2, 0x51, RZ ;  /* 0x0000005102187810 */ /* 0x000fe20007ffe0ff */
[----:B------:R-:W2:Y:S01]  /*1ce40*/  I2F R31, R25 ;  /* 0x00000019001f7306 */ /* 0x000ea20000201400 */
[----:B------:R-:W-:Y:S01]  /*1ce50*/  FSEL R165, R165, -INF , !P3 ;  /* 0xff800000a5a57808 */ /* 0x000fe20005800000 */
[----:B------:R-:W-:Y:S01]  /*1ce60*/  HMMA.16816.F32 R36, R140, R38, R144 ;  /* 0x000000268c24723c */ /* 0x000fe20000001890 */
[----:B------:R-:W-:Y:S01]  /*1ce70*/  ISETP.GE.AND P3, PT, R34, R134, PT ;  /* 0x000000862200720c */ /* 0x000fe20003f66270 */
[----:B------:R-:W-:Y:S01]  /*1ce80*/  FFMA.FTZ R23, R0, R28, R23 ;  /* 0x0000001c00177223 */ /* 0x000fe20000010017 */
[----:B------:R-:W-:Y:S01]  /*1ce90*/  FSEL R173, R27, -INF , !P6 ;  /* 0xff8000001bad7808 */ /* 0x000fe20007000000 */
[----:B------:R-:W-:-:S04]  /*1cea0*/  DEPBAR.LE SB0, 0x0 ;  /* 0x000080000000791a */ /* 0x000fc80000000000 */
[----:B------:R3:W4:Y:S01]  /*1ceb0*/  I2F R20, R24 ;  /* 0x0000001800147306 */ /* 0x0007220000201400 */
[----:B------:R-:W-:Y:S02]  /*1cec0*/  FSEL R174, R22, -INF , !P3 ;  /* 0xff80000016ae7808 */ /* 0x000fe40005800000 */
[----:B------:R-:W-:Y:S02]  /*1ced0*/  FSEL R167, R167, -INF , !P1 ;  /* 0xff800000a7a77808 */ /* 0x000fe40004800000 */
[C---:B------:R-:W-:Y:S01]  /*1cee0*/  ISETP.GE.AND P6, PT, R25.reuse, R3, PT ;  /* 0x000000031900720c */ /* 0x040fe20003fc6270 */
[----:B--2---:R-:W-:Y:S01]  /*1cef0*/  FFMA.FTZ R18, R0, R31, R18 ;  /* 0x0000001f00127223 */ /* 0x004fe20000010012 */
[-C--:B------:R-:W-:Y:S02]  /*1cf00*/  ISETP.GE.AND P4, PT, R25, R134.reuse, PT ;  /* 0x000000861900720c */ /* 0x080fe40003f86270 */
[C---:B------:R-:W-:Y:S02]  /*1cf10*/  ISETP.GE.AND P3, PT, R24.reuse, R3, PT ;  /* 0x000000031800720c */ /* 0x040fe40003f66270 */
[----:B------:R-:W-:-:S02]  /*1cf20*/  ISETP.GE.AND P1, PT, R24, R134, PT ;  /* 0x000000861800720c */ /* 0x000fc40003f26270 */
[----:B------:R-:W-:Y:S02]  /*1cf30*/  IADD3 R29, R2, 0x58, RZ ;  /* 0x00000058021d7810 */ /* 0x000fe40007ffe0ff */
[----:B------:R-:W-:Y:S01]  /*1cf40*/  FSEL R164, R18, -INF , !P4 ;  /* 0xff80000012a47808 */ /* 0x000fe20006000000 */
[C---:B---3--:R-:W-:Y:S01]  /*1cf50*/  HMMA.16816.F32 R24, R8.reuse, R4, R156 ;  /* 0x000000040818723c */ /* 0x048fe2000000189c */
[----:B------:R-:W2:Y:S01]  /*1cf60*/  I2F R21, R29 ;  /* 0x0000001d00157306 */ /* 0x000ea20000201400 */
[-C--:B----4-:R-:W-:Y:S01]  /*1cf70*/  FFMA.FTZ R17, R0, R20.reuse, R17 ;  /* 0x0000001400117223 */ /* 0x090fe20000010011 */
[----:B------:R-:W-:Y:S01]  /*1cf80*/  IADD3 R28, R2, 0x68, RZ ;  /* 0x00000068021c7810 */ /* 0x000fe20007ffe0ff */
[----:B------:R-:W-:Y:S01]  /*1cf90*/  FFMA.FTZ R19, R0, R20, R19 ;  /* 0x0000001400137223 */ /* 0x000fe20000010013 */
[----:B------:R-:W-:Y:S02]  /*1cfa0*/  FSEL R170, R23, -INF , !P5 ;  /* 0xff80000017aa7808 */ /* 0x000fe40006800000 */
[----:B------:R-:W-:Y:S01]  /*1cfb0*/  IADD3 R4, R2, 0x59, RZ ;  /* 0x0000005902047810 */ /* 0x000fe20007ffe0ff */
[----:B------:R-:W-:Y:S01]  /*1cfc0*/  FFMA.FTZ R158, R0, R31, R16 ;  /* 0x0000001f009e7223 */ /* 0x000fe20000010010 */
[----:B------:R-:W-:Y:S01]  /*1cfd0*/  FSEL R157, R17, -INF , !P3 ;  /* 0xff800000119d7808 */ /* 0x000fe20005800000 */
[----:B-1----:R-:W-:Y:S01]  /*1cfe0*/  HMMA.16816.F32 R36, R8, R14, R36 ;  /* 0x0000000e0824723c */ /* 0x002fe20000001824 */
[----:B------:R1:W3:Y:S01]  /*1cff0*/  I2F R22, R4 ;  /* 0x0000000400167306 */ /* 0x0002e20000201400 */
[----:B------:R-:W-:-:S02]  /*1d000*/  ISETP.GE.AND P4, PT, R4, R3, PT ;  /* 0x000000030400720c */ /* 0x000fc40003f86270 */
[-C--:B------:R-:W-:Y:S02]  /*1d010*/  ISETP.GE.AND P3, PT, R4, R134.reuse, PT ;  /* 0x000000860400720c */ /* 0x080fe40003f66270 */
[----:B------:R-:W-:Y:S01]  /*1d020*/  FSEL R158, R158, -INF , !P6 ;  /* 0xff8000009e9e7808 */ /* 0x000fe20007000000 */
[C---:B--2---:R-:W-:Y:S01]  /*1d030*/  FFMA.FTZ R40, R0.reuse, R21, R40 ;  /* 0x0000001500287223 */ /* 0x044fe20000010028 */
[C---:B------:R-:W-:Y:S01]  /*1d040*/  ISETP.GE.AND P5, PT, R29.reuse, R3, PT ;  /* 0x000000031d00720c */ /* 0x040fe20003fa6270 */
[----:B------:R-:W-:Y:S01]  /*1d050*/  FFMA.FTZ R42, R0, R21, R42 ;  /* 0x00000015002a7223 */ /* 0x000fe2000001002a */
[----:B------:R-:W-:Y:S01]  /*1d060*/  ISETP.GE.AND P6, PT, R29, R134, PT ;  /* 0x000000861d00720c */ /* 0x000fe20003fc6270 */
[----:B------:R-:W-:Y:S01]  /*1d070*/  I2F R21, R28 ;  /* 0x0000001c00157306 */ /* 0x000fe20000201400 */
[C---:B------:R-:W-:Y:S02]  /*1d080*/  IADD3 R16, R2.reuse, 0x60, RZ ;  /* 0x0000006002107810 */ /* 0x040fe40007ffe0ff */
[----:B------:R-:W-:-:S02]  /*1d090*/  IADD3 R17, R2, 0x61, RZ ;  /* 0x0000006102117810 */ /* 0x000fc40007ffe0ff */
[----:B------:R-:W-:Y:S01]  /*1d0a0*/  IADD3 R29, R2, 0x69, RZ ;  /* 0x00000069021d7810 */ /* 0x000fe20007ffe0ff */
[----:B-1----:R-:W-:Y:S01]  /*1d0b0*/  HMMA.16816.F32 R4, R8, R6, R152 ;  /* 0x000000060804723c */ /* 0x002fe20000001898 */
[-C--:B---3--:R-:W-:Y:S01]  /*1d0c0*/  FFMA.FTZ R41, R0, R22.reuse, R41 ;  /* 0x0000001600297223 */ /* 0x088fe20000010029 */
[----:B------:R-:W-:Y:S01]  /*1d0d0*/  FSEL R161, R19, -INF , !P1 ;  /* 0xff80000013a17808 */ /* 0x000fe20004800000 */
[----:B------:R-:W1:Y:S01]  /*1d0e0*/  I2F R23, R16 ;  /* 0x0000001000177306 */ /* 0x000e620000201400 */
[----:B------:R-:W-:Y:S01]  /*1d0f0*/  FSEL R160, R42, -INF , !P6 ;  /* 0xff8000002aa07808 */ /* 0x000fe20007000000 */
[----:B------:R-:W-:Y:S01]  /*1d100*/  FFMA.FTZ R43, R0, R22, R43 ;  /* 0x00000016002b7223 */ /* 0x000fe2000001002b */
[----:B------:R-:W-:Y:S02]  /*1d110*/  ISETP.GE.AND P1, PT, R16, R3, PT ;  /* 0x000000031000720c */ /* 0x000fe40003f26270 */
[----:B------:R-:W-:Y:S02]  /*1d120*/  FSEL R154, R40, -INF , !P5 ;  /* 0xff800000289a7808 */ /* 0x000fe40006800000 */
[----:B------:R-:W-:Y:S01]  /*1d130*/  FSEL R153, R41, -INF , !P4 ;  /* 0xff80000029997808 */ /* 0x000fe20006000000 */
[----:B------:R2:W3:Y:S01]  /*1d140*/  I2F R20, R17 ;  /* 0x0000001100147306 */ /* 0x0004e20000201400 */
[----:B------:R-:W-:-:S02]  /*1d150*/  ISETP.GE.AND P5, PT, R16, R134, PT ;  /* 0x000000861000720c */ /* 0x000fc40003fa6270 */
[C---:B------:R-:W-:Y:S02]  /*1d160*/  ISETP.GE.AND P6, PT, R17.reuse, R3, PT ;  /* 0x000000031100720c */ /* 0x040fe40003fc6270 */
[----:B------:R-:W-:Y:S02]  /*1d170*/  ISETP.GE.AND P4, PT, R17, R134, PT ;  /* 0x000000861100720c */ /* 0x000fe40003f86270 */
[----:B------:R-:W-:Y:S01]  /*1d180*/  IADD3 R22, R2, 0x70, RZ ;  /* 0x0000007002167810 */ /* 0x000fe20007ffe0ff */
[CC--:B-1----:R-:W-:Y:S02]  /*1d190*/  FFMA.FTZ R24, R0.reuse, R23.reuse, R24 ;  /* 0x0000001700187223 */ /* 0x0c2fe40000010018 */
[----:B------:R-:W-:-:S03]  /*1d1a0*/  FFMA.FTZ R26, R0, R23, R26 ;  /* 0x00000017001a7223 */ /* 0x000fc6000001001a */
[-C--:B------:R-:W-:Y:S01]  /*1d1b0*/  FFMA.FTZ R146, R0, R21.reuse, R6 ;  /* 0x0000001500927223 */ /* 0x080fe20000010006 */
[----:B------:R-:W-:Y:S01]  /*1d1c0*/  FSEL R145, R24, -INF , !P1 ;  /* 0xff80000018917808 */ /* 0x000fe20004800000 */
[----:B------:R-:W-:Y:S01]  /*1d1d0*/  FFMA.FTZ R143, R0, R21, R4 ;  /* 0x00000015008f7223 */ /* 0x000fe20000010004 */
[----:B--2---:R-:W-:Y:S01]  /*1d1e0*/  HMMA.16816.F32 R16, R8, R12, R148 ;  /* 0x0000000c0810723c */ /* 0x004fe20000001894 */
[----:B------:R-:W1:Y:S01]  /*1d1f0*/  I2F R12, R29 ;  /* 0x0000001d000c7306 */ /* 0x000e620000201400 */
[----:B------:R-:W-:Y:S01]  /*1d200*/  IADD3 R4, R2, 0x78, RZ ;  /* 0x0000007802047810 */ /* 0x000fe20007ffe0ff */
[----:B---3--:R-:W-:Y:S01]  /*1d210*/  FFMA.FTZ R25, R0, R20, R25 ;  /* 0x0000001400197223 */ /* 0x008fe20000010019 */
[----:B------:R-:W-:Y:S01]  /*1d220*/  ISETP.GE.AND P1, PT, R28, R134, PT ;  /* 0x000000861c00720c */ /* 0x000fe20003f26270 */
[----:B------:R-:W-:Y:S02]  /*1d230*/  FFMA.FTZ R27, R0, R20, R27 ;  /* 0x00000014001b7223 */ /* 0x000fe4000001001b */
[----:B------:R-:W-:Y:S01]  /*1d240*/  IADD3 R8, R2, 0x71, RZ ;  /* 0x0000007102087810 */ /* 0x000fe20007ffe0ff */
[----:B------:R-:W-:Y:S01]  /*1d250*/  IMAD.U32 R9, RZ, RZ, UR5 ;  /* 0x00000005ff097e24 */ /* 0x000fe2000f8e00ff */
[----:B------:R-:W2:Y:S01]  /*1d260*/  I2F R13, R22 ;  /* 0x00000016000d7306 */ /* 0x000ea20000201400 */
[----:B------:R-:W-:Y:S01]  /*1d270*/  FSEL R151, R43, -INF , !P3 ;  /* 0xff8000002b977808 */ /* 0x000fe20005800000 */
[----:B------:R-:W-:Y:S01]  /*1d280*/  IMAD.MOV.U32 R148, RZ, RZ, R176 ;  /* 0x000000ffff947224 */ /* 0x000fe200078e00b0 */
[----:B------:R-:W-:Y:S01]  /*1d290*/  ISETP.GE.AND P3, PT, R28, R3, PT ;  /* 0x000000031c00720c */ /* 0x000fe20003f66270 */
[----:B------:R-:W-:Y:S01]  /*1d2a0*/  IMAD.MOV.U32 R149, RZ, RZ, R177 ;  /* 0x000000ffff957224 */ /* 0x000fe200078e00b1 */
[----:B------:R-:W-:-:S02]  /*1d2b0*/  FSEL R144, R25, -INF , !P6 ;  /* 0xff80000019907808 */ /* 0x000fc40007000000 */
[----:B------:R-:W-:Y:S01]  /*1d2c0*/  FSEL R143, R143, -INF , !P3 ;  /* 0xff8000008f8f7808 */ /* 0x000fe20005800000 */
[----:B------:R-:W3:Y:S01]  /*1d2d0*/  I2F R6, R8 ;  /* 0x0000000800067306 */ /* 0x000ee20000201400 */
[-C--:B-1----:R-:W-:Y:S01]  /*1d2e0*/  FFMA.FTZ R141, R0, R12.reuse, R5 ;  /* 0x0000000c008d7223 */ /* 0x082fe20000010005 */
[----:B------:R-:W-:Y:S01]  /*1d2f0*/  FSEL R146, R146, -INF , !P1 ;  /* 0xff80000092927808 */ /* 0x000fe20004800000 */
[----:B------:R-:W-:Y:S01]  /*1d300*/  FFMA.FTZ R7, R0, R12, R7 ;  /* 0x0000000c00077223 */ /* 0x000fe20000010007 */
[-C--:B------:R-:W-:Y:S02]  /*1d310*/  ISETP.GE.AND P6, PT, R29, R134.reuse, PT ;  /* 0x000000861d00720c */ /* 0x080fe40003fc6270 */
[----:B------:R-:W-:Y:S02]  /*1d320*/  ISETP.GE.AND P3, PT, R22, R134, PT ;  /* 0x000000861600720c */ /* 0x000fe40003f66270 */
[----:B------:R-:W1:Y:S01]  /*1d330*/  I2F R5, R4 ;  /* 0x0000000400057306 */ /* 0x000e620000201400 */
[----:B--2---:R-:W-:Y:S01]  /*1d340*/  FFMA.FTZ R18, R0, R13, R18 ;  /* 0x0000000d00127223 */ /* 0x004fe20000010012 */
[----:B------:R-:W-:Y:S01]  /*1d350*/  ISETP.GE.AND P1, PT, R8, R3, PT ;  /* 0x000000030800720c */ /* 0x000fe20003f26270 */
[----:B------:R-:W-:Y:S01]  /*1d360*/  FFMA.FTZ R16, R0, R13, R16 ;  /* 0x0000000d00107223 */ /* 0x000fe20000010010 */
[----:B------:R-:W-:-:S02]  /*1d370*/  FSEL R140, R7, -INF , !P6 ;  /* 0xff800000078c7808 */ /* 0x000fc40007000000 */
[----:B------:R-:W-:Y:S01]  /*1d380*/  FSEL R63, R18, -INF , !P3 ;  /* 0xff800000123f7808 */ /* 0x000fe20005800000 */
[CC--:B---3--:R-:W-:Y:S01]  /*1d390*/  FFMA.FTZ R17, R0.reuse, R6.reuse, R17 ;  /* 0x0000000600117223 */ /* 0x0c8fe20000010011 */
[----:B------:R-:W2:Y:S01]  /*1d3a0*/  I2F R7, R2 ;  /* 0x0000000200077306 */ /* 0x000ea20000201400 */
[----:B------:R-:W-:Y:S01]  /*1d3b0*/  FFMA.FTZ R19, R0, R6, R19 ;  /* 0x0000000600137223 */ /* 0x000fe20000010013 */
[----:B------:R-:W-:Y:S02]  /*1d3c0*/  IADD3 R6, R2, 0x79, RZ ;  /* 0x0000007902067810 */ /* 0x000fe40007ffe0ff */
[----:B------:R-:W-:Y:S02]  /*1d3d0*/  FSEL R54, R17, -INF , !P1 ;  /* 0xff80000011367808 */ /* 0x000fe40004800000 */
[----:B------:R-:W-:Y:S01]  /*1d3e0*/  ISETP.GE.AND P3, PT, R4, R3, PT ;  /* 0x000000030400720c */ /* 0x000fe20003f66270 */
[-C--:B-1----:R-:W-:Y:S01]  /*1d3f0*/  FFMA.FTZ R38, R0, R5.reuse, R38 ;  /* 0x0000000500267223 */ /* 0x082fe20000010026 */
[----:B------:R-:W-:Y:S01]  /*1d400*/  BAR.SYNC.DEFER_BLOCKING 0x0 ;  /* 0x0000000000007b1d */ /* 0x000fe20000010000 */
[----:B------:R-:W-:Y:S01]  /*1d410*/  ISETP.GE.AND P1, PT, R4, R134, PT ;  /* 0x000000860400720c */ /* 0x000fe20003f26270 */
[----:B------:R-:W-:Y:S01]  /*1d420*/  FFMA.FTZ R36, R0, R5, R36 ;  /* 0x0000000500247223 */ /* 0x000fe20000010024 */
[----:B------:R-:W-:-:S02]  /*1d430*/  FSEL R150, R26, -INF , !P5 ;  /* 0xff8000001a967808 */ /* 0x000fc40006800000 */
[----:B------:R-:W-:Y:S01]  /*1d440*/  ISETP.GE.AND P5, PT, R29, R3, PT ;  /* 0x000000031d00720c */ /* 0x000fe20003fa6270 */
[----:B------:R-:W1:Y:S01]  /*1d450*/  I2F R4, R6 ;  /* 0x0000000600047306 */ /* 0x000e620000201400 */
[----:B------:R-:W-:Y:S01]  /*1d460*/  FSEL R61, R38, -INF , !P1 ;  /* 0xff800000263d7808 */ /* 0x000fe20004800000 */
[----:B--2---:R-:W-:Y:S01]  /*1d470*/  FFMA.FTZ R56, R0, R7, R56 ;  /* 0x0000000700387223 */ /* 0x004fe20000010038 */
[----:B------:R-:W-:Y:S02]  /*1d480*/  ISETP.GT.AND P1, PT, R240, R227, PT ;  /* 0x000000e3f000720c */ /* 0x000fe40003f24270 */
[----:B------:R-:W-:Y:S02]  /*1d490*/  FSEL R141, R141, -INF , !P5 ;  /* 0xff8000008d8d7808 */ /* 0x000fe40006800000 */
[----:B------:R-:W-:Y:S01]  /*1d4a0*/  ISETP.GE.AND P5, PT, R8, R134, PT ;  /* 0x000000860800720c */ /* 0x000fe20003fa6270 */
[----:B------:R-:W-:Y:S01]  /*1d4b0*/  IMAD.U32 R8, RZ, RZ, UR4 ;  /* 0x00000004ff087e24 */ /* 0x000fe2000f8e00ff */
[----:B------:R-:W-:Y:S01]  /*1d4c0*/  FSEL R147, R27, -INF , !P4 ;  /* 0xff8000001b937808 */ /* 0x000fe20006000000 */
[----:B------:R-:W-:Y:S01]  /*1d4d0*/  ULDC.64 UR4, c[0x0][0x118] ;  /* 0x0000460000047ab9 */ /* 0x000fe20000000a00 */
[----:B------:R-:W-:-:S02]  /*1d4e0*/  ISETP.GE.AND P4, PT, R22, R3, PT ;  /* 0x000000031600720c */ /* 0x000fc40003f86270 */
[----:B------:R-:W-:Y:S02]  /*1d4f0*/  FSEL R62, R19, -INF , !P5 ;  /* 0xff800000133e7808 */ /* 0x000fe40006800000 */
[-C--:B------:R-:W-:Y:S01]  /*1d500*/  ISETP.GE.AND P6, PT, R2, R3.reuse, PT ;  /* 0x000000030200720c */ /* 0x080fe20003fc6270 */
[-C--:B-1----:R-:W-:Y:S01]  /*1d510*/  FFMA.FTZ R37, R0, R4.reuse, R37 ;  /* 0x0000000400257223 */ /* 0x082fe20000010025 */
[----:B------:R-:W-:Y:S01]  /*1d520*/  ISETP.GE.AND P5, PT, R6, R3, PT ;  /* 0x000000030600720c */ /* 0x000fe20003fa6270 */
[----:B------:R-:W-:Y:S01]  /*1d530*/  FFMA.FTZ R3, R0, R7, R58 ;  /* 0x0000000700037223 */ /* 0x000fe2000001003a */
[----:B------:R-:W-:Y:S01]  /*1d540*/  FSEL R55, R16, -INF , !P4 ;  /* 0xff80000010377808 */ /* 0x000fe20006000000 */
[----:B------:R-:W-:Y:S01]  /*1d550*/  FFMA.FTZ R39, R0, R4, R39 ;  /* 0x0000000400277223 */ /* 0x000fe20000010027 */
[----:B------:R-:W-:Y:S02]  /*1d560*/  FSEL R46, R36, -INF , !P3 ;  /* 0xff800000242e7808 */ /* 0x000fe40005800000 */
[----:B------:R-:W-:-:S02]  /*1d570*/  ISETP.GE.AND P4, PT, R2, R134, PT ;  /* 0x000000860200720c */ /* 0x000fc40003f86270 */
        /* <DEDUP_REMOVED lines=39> */
[----:B------:R-:W-:Y:S02]  /*1d7f0*/  ISETP.GE.AND P0, PT, R12, RZ, PT ;  /* 0x000000ff0c00720c */ /* 0x000fe40003f06270 */
[----:B------:R-:W-:-:S02]  /*1d800*/  @!P3 IADD3 R11, R11, 0x1, RZ ;  /* 0x000000010b0bb810 */ /* 0x000fc40007ffe0ff */
[----:B------:R-:W-:-:S05]  /*1d810*/  ISETP.NE.AND P3, PT, R15, RZ, PT ;  /* 0x000000ff0f00720c */ /* 0x000fca0003f65270 */
        /* <DEDUP_REMOVED lines=26> */
.L_x_4280:
[----:B------:R-:W2:Y:S02]  /*1d9c0*/  LD.E R6, [R8.64+0x38] ;  /* 0x0000380408067980 */ /* 0x000ea4000c101900 */
[----:B--2---:R-:W-:-:S04]  /*1d9d0*/  LEA R6, -R6, RZ, 0x7 ;  /* 0x000000ff06067211 */ /* 0x004fc800078e39ff */
[----:B------:R-:W-:Y:S02]  /*1d9e0*/  SHF.R.S32.HI R11, RZ, 0x1f, R6 ;  /* 0x0000001fff0b7819 */ /* 0x000fe40000011406 */
.L_x_4281:
[----:B------:R-:W-:Y:S05]  /*1d9f0*/  BSYNC B0 ;  /* 0x0000000000007941 */ /* 0x000fea0003800000 */
.L_x_4279:
        /* <DEDUP_REMOVED lines=73> */
[CC--:B------:R-:W-:Y:S01]  /*1de90*/  @P2 LEA R32, P0, R5.reuse, R228.reuse, 0x1 ;  /* 0x000000e405202211 */ /* 0x0c0fe200078008ff */
        /* <DEDUP_REMOVED lines=57> */
.L_x_4278:
[----:B------:R-:W-:Y:S05]  /*1e230*/  BSYNC B1 ;  /* 0x0000000000017941 */ /* 0x000fea0003800000 */
.L_x_4277:
[----:B------:R2:W3:Y:S01]  /*1e240*/  LD.E R53, [R8.64+0xdc] ;  /* 0x0000dc0408357980 */ /* 0x0004e2000c101900 */
[----:B------:R-:W-:-:S02]  /*1e250*/  FMNMX.FTZ R5, R132, R3, !PT ;  /* 0x0000000384057209 */ /* 0x000fc40007810000 */
        /* <DEDUP_REMOVED lines=18> */
[----:B--2---:R-:W-:Y:S01]  /*1e380*/  LDSM.16.MT88.4 R8, [R214+0xc000] ;  /* 0x00c00000d608783b */ /* 0x004fe20000004200 */
[----:B------:R-:W-:-:S04]  /*1e390*/  FMNMX.FTZ R2, R180, R5, !PT ;  /* 0x00000005b4027209 */ /* 0x000fc80007810000 */
[----:B------:R-:W-:-:S04]  /*1e3a0*/  FMNMX.FTZ R5, R135, R2, !PT ;  /* 0x0000000287057209 */ /* 0x000fc80007810000 */
        /* <DEDUP_REMOVED lines=55> */
[----:B-1----:R-:W-:-:S04]  /*1e720*/  FMNMX.FTZ R41, R2, R41, !PT ;  /* 0x0000002902297209 */ /* 0x002fc80007810000 */
[----:B------:R-:W-:Y:S02]  /*1e730*/  FSETP.NEU.FTZ.AND P0, PT, R41, -INF , PT ;  /* 0xff8000002900780b */ /* 0x000fe40003f1d000 */
[----:B--2---:R-:W-:Y:S02]  /*1e740*/  FMNMX.FTZ R42, R5, R42, !PT ;  /* 0x0000002a052a7209 */ /* 0x004fe40007810000 */
[----:B------:R-:W-:Y:S02]  /*1e750*/  FSEL R5, R41, RZ, P0 ;  /* 0x000000ff29057208 */ /* 0x000fe40000000000 */
[----:B------:R-:W-:-:S04]  /*1e760*/  FSETP.NEU.FTZ.AND P2, PT, R42, -INF , PT ;  /* 0xff8000002a00780b */ /* 0x000fc80003f5d000 */
[----:B------:R-:W-:-:S05]  /*1e770*/  FSEL R6, R42, RZ, P2 ;  /* 0x000000ff2a067208 */ /* 0x000fca0001000000 */
[----:B------:R-:W-:Y:S02]  /*1e780*/  FADD.FTZ R6, R133, -R6 ;  /* 0x8000000685067221 */ /* 0x000fe40000010000 */
[C---:B---3--:R-:W-:Y:S02]  /*1e790*/  FMUL.FTZ R58, R53.reuse, R42 ;  /* 0x0000002a353a7220 */ /* 0x048fe40000410000 */
[C---:B------:R-:W-:Y:S02]  /*1e7a0*/  FMUL.FTZ R52, R53.reuse, R41 ;  /* 0x0000002935347220 */ /* 0x040fe40000410000 */
[----:B------:R-:W-:Y:S01]  /*1e7b0*/  FMUL.FTZ R45, R53, R6 ;  /* 0x00000006352d7220 */ /* 0x000fe20000410000 */
[----:B------:R-:W-:Y:S02]  /*1e7c0*/  FSEL R58, R58, RZ, P2 ;  /* 0x000000ff3a3a7208 */ /* 0x000fe40001000000 */
[----:B------:R-:W-:-:S03]  /*1e7d0*/  FSEL R52, R52, RZ, P0 ;  /* 0x000000ff34347208 */ /* 0x000fc60000000000 */
[-C--:B------:R-:W-:Y:S01]  /*1e7e0*/  FFMA.FTZ R40, R4, R53.reuse, -R58 ;  /* 0x0000003504287223 */ /* 0x080fe2000001083a */
[----:B------:R-:W1:Y:S01]  /*1e7f0*/  MUFU.EX2 R45, R45 ;  /* 0x0000002d002d7308 */ /* 0x000e620000000800 */
[----:B------:R-:W-:Y:S02]  /*1e800*/  FADD.FTZ R4, R132, -R5 ;  /* 0x8000000584047221 */ /* 0x000fe40000010000 */
[-CC-:B------:R-:W-:Y:S02]  /*1e810*/  FFMA.FTZ R33, R3, R53.reuse, -R52.reuse ;  /* 0x0000003503217223 */ /* 0x180fe40000010834 */
[-CC-:B------:R-:W-:Y:S02]  /*1e820*/  FFMA.FTZ R32, R188, R53.reuse, -R52.reuse ;  /* 0x00000035bc207223 */ /* 0x180fe40000010834 */
[-CC-:B------:R-:W-:Y:S01]  /*1e830*/  FFMA.FTZ R3, R189, R53.reuse, -R52.reuse ;  /* 0x00000035bd037223 */ /* 0x180fe20000010834 */
[----:B------:R-:W-:Y:S01]  /*1e840*/  MUFU.EX2 R40, R40 ;  /* 0x0000002800287308 */ /* 0x000fe20000000800 */
[----:B------:R-:W-:-:S02]  /*1e850*/  FFMA.FTZ R2, R190, R53, -R52 ;  /* 0x00000035be027223 */ /* 0x000fc40000010834 */
[-CC-:B------:R-:W-:Y:S02]  /*1e860*/  FFMA.FTZ R35, R185, R53.reuse, -R58.reuse ;  /* 0x00000035b9237223 */ /* 0x180fe4000001083a */
[-CC-:B------:R-:W-:Y:S02]  /*1e870*/  FFMA.FTZ R34, R186, R53.reuse, -R58.reuse ;  /* 0x00000035ba227223 */ /* 0x180fe4000001083a */
[----:B------:R-:W-:Y:S01]  /*1e880*/  FFMA.FTZ R43, R187, R53, -R58 ;  /* 0x00000035bb2b7223 */ /* 0x000fe2000001083a */
[----:B------:R-:W-:Y:S01]  /*1e890*/  MUFU.EX2 R33, R33 ;  /* 0x0000002100217308 */ /* 0x000fe20000000800 */
[----:B------:R-:W-:Y:S02]  /*1e8a0*/  FMUL.FTZ R44, R53, R4 ;  /* 0x00000004352c7220 */ /* 0x000fe40000410000 */
[-C--:B-1----:R-:W-:Y:S02]  /*1e8b0*/  FMUL.FTZ R128, R128, R45.reuse ;  /* 0x0000002d80807220 */ /* 0x082fe40000410000 */
[----:B------:R-:W-:-:S02]  /*1e8c0*/  FMUL.FTZ R129, R129, R45 ;  /* 0x0000002d81817220 */ /* 0x000fc40000410000 */
[-C--:B------:R-:W-:Y:S01]  /*1e8d0*/  FMUL.FTZ R124, R124, R45.reuse ;  /* 0x0000002d7c7c7220 */ /* 0x080fe20000410000 */
[----:B------:R-:W1:Y:S01]  /*1e8e0*/  MUFU.EX2 R32, R32 ;  /* 0x0000002000207308 */ /* 0x000e620000000800 */
[-C--:B------:R-:W-:Y:S02]  /*1e8f0*/  FMUL.FTZ R125, R125, R45.reuse ;  /* 0x0000002d7d7d7220 */ /* 0x080fe40000410000 */
[-C--:B------:R-:W-:Y:S02]  /*1e900*/  FMUL.FTZ R68, R68, R45.reuse ;  /* 0x0000002d44447220 */ /* 0x080fe40000410000 */
[-C--:B------:R-:W-:Y:S02]  /*1e910*/  FMUL.FTZ R69, R69, R45.reuse ;  /* 0x0000002d45457220 */ /* 0x080fe40000410000 */
[-C--:B------:R-:W-:Y:S01]  /*1e920*/  FMUL.FTZ R72, R72, R45.reuse ;  /* 0x0000002d48487220 */ /* 0x080fe20000410000 */
[----:B------:R-:W-:Y:S01]  /*1e930*/  MUFU.EX2 R3, R3 ;  /* 0x0000000300037308 */ /* 0x000fe20000000800 */
[----:B------:R-:W-:-:S02]  /*1e940*/  FMUL.FTZ R73, R73, R45 ;  /* 0x0000002d49497220 */ /* 0x000fc40000410000 */
[-C--:B------:R-:W-:Y:S02]  /*1e950*/  FMUL.FTZ R76, R76, R45.reuse ;  /* 0x0000002d4c4c7220 */ /* 0x080fe40000410000 */
[-C--:B------:R-:W-:Y:S02]  /*1e960*/  FMUL.FTZ R77, R77, R45.reuse ;  /* 0x0000002d4d4d7220 */ /* 0x080fe40000410000 */
[----:B------:R-:W-:Y:S01]  /*1e970*/  FMUL.FTZ R80, R80, R45 ;  /* 0x0000002d50507220 */ /* 0x000fe20000410000 */
[----:B------:R-:W2:Y:S01]  /*1e980*/  MUFU.EX2 R2, R2 ;  /* 0x0000000200027308 */ /* 0x000ea20000000800 */
[----:B-1----:R-:W-:Y:S01]  /*1e990*/  F2FP.PACK_AB R5, R32, R33 ;  /* 0x000000212005723e */ /* 0x002fe200000000ff */
[-C--:B------:R-:W-:Y:S02]  /*1e9a0*/  FMUL.FTZ R81, R81, R45.reuse ;  /* 0x0000002d51517220 */ /* 0x080fe40000410000 */
[-C--:B------:R-:W-:Y:S02]  /*1e9b0*/  FMUL.FTZ R84, R84, R45.reuse ;  /* 0x0000002d54547220 */ /* 0x080fe40000410000 */
[----:B------:R-:W-:-:S02]  /*1e9c0*/  FMUL.FTZ R85, R85, R45 ;  /* 0x0000002d55557220 */ /* 0x000fc40000410000 */
[----:B------:R-:W1:Y:S01]  /*1e9d0*/  MUFU.EX2 R35, R35 ;  /* 0x0000002300237308 */ /* 0x000e620000000800 */
[-C--:B------:R-:W-:Y:S02]  /*1e9e0*/  FMUL.FTZ R88, R88, R45.reuse ;  /* 0x0000002d58587220 */ /* 0x080fe40000410000 */
[-C--:B------:R-:W-:Y:S02]  /*1e9f0*/  FMUL.FTZ R89, R89, R45.reuse ;  /* 0x0000002d59597220 */ /* 0x080fe40000410000 */
[-C--:B------:R-:W-:Y:S02]  /*1ea00*/  FMUL.FTZ R92, R92, R45.reuse ;  /* 0x0000002d5c5c7220 */ /* 0x080fe40000410000 */
[----:B------:R-:W-:Y:S01]  /*1ea10*/  FMUL.FTZ R93, R93, R45 ;  /* 0x0000002d5d5d7220 */ /* 0x000fe20000410000 */
[----:B------:R-:W-:Y:S01]  /*1ea20*/  MUFU.EX2 R34, R34 ;  /* 0x0000002200227308 */ /* 0x000fe20000000800 */
[----:B--2---:R-:W-:Y:S01]  /*1ea30*/  F2FP.PACK_AB R7, R2, R3 ;  /* 0x000000030207723e */ /* 0x004fe200000000ff */
[----:B------:R-:W-:-:S02]  /*1ea40*/  FMUL.FTZ R96, R96, R45 ;  /* 0x0000002d60607220 */ /* 0x000fc40000410000 */
[-C--:B------:R-:W-:Y:S02]  /*1ea50*/  FMUL.FTZ R97, R97, R45.reuse ;  /* 0x0000002d61617220 */ /* 0x080fe40000410000 */
[-C--:B------:R-:W-:Y:S02]  /*1ea60*/  FMUL.FTZ R100, R100, R45.reuse ;  /* 0x0000002d64647220 */ /* 0x080fe40000410000 */
        /* <DEDUP_REMOVED lines=9> */
[-C--:B------:R-:W-:Y:S01]  /*1eb00*/  FMUL.FTZ R121, R121, R45.reuse ;  /* 0x0000002d79797220 */ /* 0x080fe20000410000 */
[----:B--2---:R-:W-:Y:S01]  /*1eb10*/  F2FP.PACK_AB R6, R43, R34 ;  /* 0x000000222b06723e */ /* 0x004fe200000000ff */
[-C--:B------:R-:W-:Y:S02]  /*1eb20*/  FMUL.FTZ R116, R116, R45.reuse ;  /* 0x0000002d74747220 */ /* 0x080fe40000410000 */
[----:B------:R-:W-:-:S02]  /*1eb30*/  FMUL.FTZ R117, R117, R45 ;  /* 0x0000002d75757220 */ /* 0x000fc40000410000 */
[-C--:B------:R-:W-:Y:S02]  /*1eb40*/  FMUL.FTZ R112, R112, R45.reuse ;  /* 0x0000002d70707220 */ /* 0x080fe40000410000 */
[----:B------:R-:W-:Y:S02]  /*1eb50*/  FMUL.FTZ R113, R113, R45 ;  /* 0x0000002d71717220 */ /* 0x000fe40000410000 */
[-C--:B-1----:R-:W-:Y:S02]  /*1eb60*/  FMUL.FTZ R130, R130, R44.reuse ;  /* 0x0000002c82827220 */ /* 0x082fe40000410000 */
[-C--:B------:R-:W-:Y:S02]  /*1eb70*/  FMUL.FTZ R131, R131, R44.reuse ;  /* 0x0000002c83837220 */ /* 0x080fe40000410000 */
[-C--:B------:R-:W-:Y:S02]  /*1eb80*/  FMUL.FTZ R126, R126, R44.reuse ;  /* 0x0000002c7e7e7220 */ /* 0x080fe40000410000 */
        /* <DEDUP_REMOVED lines=42> */
[-CC-:B------:R-:W-:Y:S02]  /*1ee30*/  FFMA.FTZ R60, R60, R53.reuse, -R52.reuse ;  /* 0x000000353c3c7223 */ /* 0x180fe40000010834 */
[----:B--2---:R-:W-:Y:S01]  /*1ee40*/  HMMA.16816.F32 R92, R4, R8, R92 ;  /* 0x00000008045c723c */ /* 0x004fe2000000185c */
[-C--:B------:R-:W-:Y:S01]  /*1ee50*/  FFMA.FTZ R59, R59, R53.reuse, -R52 ;  /* 0x000000353b3b7223 */ /* 0x080fe20000010834 */
[----:B------:R-:W-:Y:S01]  /*1ee60*/  MUFU.EX2 R57, R57 ;  /* 0x0000003900397308 */ /* 0x000fe20000000800 */
[----:B------:R-:W-:-:S02]  /*1ee70*/  FFMA.FTZ R64, R184, R53, -R58 ;  /* 0x00000035b8407223 */ /* 0x000fc4000001083a */
[-CC-:B------:R-:W-:Y:S02]  /*1ee80*/  FFMA.FTZ R67, R181, R53.reuse, -R58.reuse ;  /* 0x00000035b5437223 */ /* 0x180fe4000001083a */
[-CC-:B------:R-:W-:Y:S01]  /*1ee90*/  FFMA.FTZ R66, R183, R53.reuse, -R58.reuse ;  /* 0x00000035b7427223 */ /* 0x180fe2000001083a */
[C---:B------:R-:W-:Y:S01]  /*1eea0*/  HMMA.16816.F32 R96, R4.reuse, R10, R96 ;  /* 0x0000000a0460723c */ /* 0x040fe20000001860 */
[----:B------:R-:W2:Y:S01]  /*1eeb0*/  LDSM.16.MT88.4 R8, [R212+0x10000] ;  /* 0x01000000d408783b */ /* 0x000ea20000004200 */
[-C--:B------:R-:W-:Y:S01]  /*1eec0*/  FFMA.FTZ R65, R182, R53.reuse, -R58 ;  /* 0x00000035b6417223 */ /* 0x080fe2000001083a */
[----:B------:R-:W-:Y:S01]  /*1eed0*/  MUFU.EX2 R60, R60 ;  /* 0x0000003c003c7308 */ /* 0x000fe20000000800 */
[-CC-:B------:R-:W-:Y:S02]  /*1eee0*/  FFMA.FTZ R132, R180, R53.reuse, -R52.reuse ;  /* 0x00000035b4847223 */ /* 0x180fe40000010834 */
[-CC-:B------:R-:W-:Y:S02]  /*1eef0*/  FFMA.FTZ R133, R135, R53.reuse, -R52.reuse ;  /* 0x0000003587857223 */ /* 0x180fe40000010834 */
[----:B---3--:R-:W-:Y:S01]  /*1ef00*/  HMMA.16816.F32 R100, R4, R16, R100 ;  /* 0x000000100464723c */ /* 0x008fe20000001864 */
[----:B------:R-:W-:-:S02]  /*1ef10*/  FFMA.FTZ R142, R51, R53, -R52 ;  /* 0x00000035338e7223 */ /* 0x000fc40000010834 */
[----:B------:R-:W-:Y:S01]  /*1ef20*/  MUFU.EX2 R59, R59 ;  /* 0x0000003b003b7308 */ /* 0x000fe20000000800 */
[-CC-:B------:R-:W-:Y:S02]  /*1ef30*/  FFMA.FTZ R152, R49, R53.reuse, -R52.reuse ;  /* 0x0000003531987223 */ /* 0x180fe40000010834 */
[-CC-:B------:R-:W-:Y:S02]  /*1ef40*/  FFMA.FTZ R155, R48, R53.reuse, -R52.reuse ;  /* 0x00000035309b7223 */ /* 0x180fe40000010834 */
[----:B------:R-:W-:Y:S01]  /*1ef50*/  HMMA.16816.F32 R104, R4, R18, R104 ;  /* 0x000000120468723c */ /* 0x000fe20000001868 */
[----:B------:R-:W3:Y:S01]  /*1ef60*/  LDSM.16.MT88.4 R16, [R213+0xc800] ;  /* 0x00c80000d510783b */ /* 0x000ee20000004200 */
[-CC-:B------:R-:W-:Y:S01]  /*1ef70*/  FFMA.FTZ R156, R50, R53.reuse, -R52.reuse ;  /* 0x00000035329c7223 */ /* 0x180fe20000010834 */
[----:B------:R-:W-:Y:S01]  /*1ef80*/  MUFU.EX2 R64, R64 ;  /* 0x0000004000407308 */ /* 0x000fe20000000800 */
[-CC-:B------:R-:W-:Y:S01]  /*1ef90*/  FFMA.FTZ R134, R178, R53.reuse, -R52.reuse ;  /* 0x00000035b2867223 */ /* 0x180fe20000010834 */
[----:B------:R-:W-:Y:S01]  /*1efa0*/  LDSM.16.MT88.4 R48, [R213+0x11000] ;  /* 0x01100000d530783b */ /* 0x000fe20000004200 */
[----:B------:R-:W-:-:S02]  /*1efb0*/  FFMA.FTZ R135, R179, R53, -R52 ;  /* 0x00000035b3877223 */ /* 0x000fc40000010834 */
[-CC-:B------:R-:W-:Y:S01]  /*1efc0*/  FFMA.FTZ R136, R136, R53.reuse, -R58.reuse ;  /* 0x0000003588887223 */ /* 0x180fe2000001083a */
[C---:B-1----:R-:W-:Y:S01]  /*1efd0*/  HMMA.16816.F32 R108, R4.reuse, R12, R108 ;  /* 0x0000000c046c723c */ /* 0x042fe2000000186c */
[-CC-:B------:R-:W-:Y:S01]  /*1efe0*/  FFMA.FTZ R137, R137, R53.reuse, -R58.reuse ;  /* 0x0000003589897223 */ /* 0x180fe2000001083a */
[----:B------:R-:W1:Y:S01]  /*1eff0*/  MUFU.EX2 R67, R67 ;  /* 0x0000004300437308 */ /* 0x000e620000000800 */
[-CC-:B------:R-:W-:Y:S02]  /*1f000*/  FFMA.FTZ R138, R138, R53.reuse, -R58.reuse ;  /* 0x000000358a8a7223 */ /* 0x180fe4000001083a */
[-CC-:B------:R-:W-:Y:S02]  /*1f010*/  FFMA.FTZ R139, R139, R53.reuse, -R58.reuse ;  /* 0x000000358b8b7223 */ /* 0x180fe4000001083a */
[-CC-:B------:R-:W-:Y:S01]  /*1f020*/  FFMA.FTZ R159, R162, R53.reuse, -R58.reuse ;  /* 0x00000035a29f7223 */ /* 0x180fe2000001083a */
[----:B------:R-:W-:Y:S01]  /*1f030*/  HMMA.16816.F32 R120, R4, R14, R120 ;  /* 0x0000000e0478723c */ /* 0x000fe20000001878 */
[----:B------:R-:W4:Y:S01]  /*1f040*/  LDSM.16.MT88.4 R12, [R212+0xc800] ;  /* 0x00c80000d40c783b */ /* 0x000f220000004200 */
[----:B------:R-:W-:Y:S01]  /*1f050*/  MUFU.EX2 R66, R66 ;  /* 0x0000004200427308 */ /* 0x000fe20000000800 */
[----:B------:R-:W-:-:S02]  /*1f060*/  FFMA.FTZ R162, R163, R53, -R58 ;  /* 0x00000035a3a27223 */ /* 0x000fc4000001083a */
[-CC-:B------:R-:W-:Y:S02]  /*1f070*/  FFMA.FTZ R163, R175, R53.reuse, -R58.reuse ;  /* 0x00000035afa37223 */ /* 0x180fe4000001083a */
[-C--:B------:R-:W-:Y:S01]  /*1f080*/  FFMA.FTZ R166, R166, R53.reuse, -R58 ;  /* 0x00000035a6a67223 */ /* 0x080fe2000001083a */
[C---:B--2---:R-:W-:Y:S01]  /*1f090*/  HMMA.16816.F32 R116, R4.reuse, R8, R116 ;  /* 0x000000080474723c */ /* 0x044fe20000001874 */
[-CC-:B------:R-:W-:Y:S01]  /*1f0a0*/  FFMA.FTZ R171, R171, R53.reuse, -R52.reuse ;  /* 0x00000035abab7223 */ /* 0x180fe20000010834 */
[----:B------:R-:W2:Y:S01]  /*1f0b0*/  MUFU.EX2 R65, R65 ;  /* 0x0000004100417308 */ /* 0x000ea20000000800 */
[-CC-:B------:R-:W-:Y:S02]  /*1f0c0*/  FFMA.FTZ R172, R172, R53.reuse, -R52.reuse ;  /* 0x00000035acac7223 */ /* 0x180fe40000010834 */
[-CC-:B------:R-:W-:Y:S02]  /*1f0d0*/  FFMA.FTZ R173, R173, R53.reuse, -R52.reuse ;  /* 0x00000035adad7223 */ /* 0x180fe40000010834 */
[-C--:B------:R-:W-:Y:S01]  /*1f0e0*/  FFMA.FTZ R174, R174, R53.reuse, -R52 ;  /* 0x00000035aeae7223 */ /* 0x080fe20000010834 */
[----:B------:R-:W-:Y:S01]  /*1f0f0*/  HMMA.16816.F32 R112, R4, R10, R112 ;  /* 0x0000000a0470723c */ /* 0x000fe20000001870 */
[----:B------:R-:W5:Y:S01]  /*1f100*/  LDSM.16.MT88.4 R8, [R216+0x10800] ;  /* 0x01080000d808783b */ /* 0x000f620000004200 */
[----:B------:R-:W3:Y:S01]  /*1f110*/  MUFU.EX2 R132, R132 ;  /* 0x0000008400847308 */ /* 0x000ee20000000800 */
[----:B------:R-:W-:-:S02]  /*1f120*/  FFMA.FTZ R165, R165, R53, -R58 ;  /* 0x00000035a5a57223 */ /* 0x000fc4000001083a */
[-CC-:B------:R-:W-:Y:S02]  /*1f130*/  FFMA.FTZ R176, R169, R53.reuse, -R58.reuse ;  /* 0x00000035a9b07223 */ /* 0x180fe4000001083a */
[----:B-1----:R-:W-:Y:S01]  /*1f140*/  F2FP.PACK_AB R4, R67, R64 ;  /* 0x000000404304723e */ /* 0x002fe200000000ff */
[----:B------:R-:W-:Y:S01]  /*1f150*/  FFMA.FTZ R168, R168, R53, -R58 ;  /* 0x00000035a8a87223 */ /* 0x000fe2000001083a */
[----:B------:R-:W-:Y:S01]  /*1f160*/  F2FP.PACK_AB R5, R60, R57 ;  /* 0x000000393c05723e */ /* 0x000fe200000000ff */
[----:B------:R-:W-:Y:S01]  /*1f170*/  MUFU.EX2 R133, R133 ;  /* 0x0000008500857308 */ /* 0x000fe20000000800 */
[----:B--2---:R-:W-:Y:S01]  /*1f180*/  F2FP.PACK_AB R6, R65, R66 ;  /* 0x000000424106723e */ /* 0x004fe200000000ff */
[-CC-:B------:R-:W-:Y:S02]  /*1f190*/  FFMA.FTZ R170, R170, R53.reuse, -R52.reuse ;  /* 0x00000035aaaa7223 */ /* 0x180fe40000010834 */
[-C--:B------:R-:W-:Y:S02]  /*1f1a0*/  FFMA.FTZ R161, R161, R53.reuse, -R52 ;  /* 0x00000035a1a17223 */ /* 0x080fe40000010834 */
[--C-:B------:R-:W-:Y:S01]  /*1f1b0*/  FFMA.FTZ R158, R158, R53, -R58.reuse ;  /* 0x000000359e9e7223 */ /* 0x100fe2000001083a */
[----:B---3--:R-:W-:Y:S01]  /*1f1c0*/  F2FP.PACK_AB R7, R132, R59 ;  /* 0x0000003b8407723e */ /* 0x008fe200000000ff */
[----:B------:R-:W-:Y:S01]  /*1f1d0*/  MUFU.EX2 R134, R134 ;  /* 0x0000008600867308 */ /* 0x000fe20000000800 */
[----:B------:R-:W-:-:S02]  /*1f1e0*/  FFMA.FTZ R157, R157, R53, -R58 ;  /* 0x000000359d9d7223 */ /* 0x000fc4000001083a */
[-CC-:B------:R-:W-:Y:S02]  /*1f1f0*/  FFMA.FTZ R154, R154, R53.reuse, -R58.reuse ;  /* 0x000000359a9a7223 */ /* 0x180fe4000001083a */
[-C--:B------:R-:W-:Y:S01]  /*1f200*/  FFMA.FTZ R153, R153, R53.reuse, -R58 ;  /* 0x0000003599997223 */ /* 0x080fe2000001083a */
[C---:B------:R-:W-:Y:S01]  /*1f210*/  HMMA.16816.F32 R68, R4.reuse, R20, R68 ;  /* 0x000000140444723c */ /* 0x040fe20000001844 */
[-CC-:B------:R-:W-:Y:S01]  /*1f220*/  FFMA.FTZ R151, R151, R53.reuse, -R52.reuse ;  /* 0x0000003597977223 */ /* 0x180fe20000010834 */
[----:B------:R-:W-:Y:S01]  /*1f230*/  MUFU.EX2 R135, R135 ;  /* 0x0000008700877308 */ /* 0x000fe20000000800 */
[-CC-:B------:R-:W-:Y:S02]  /*1f240*/  FFMA.FTZ R150, R150, R53.reuse, -R52.reuse ;  /* 0x0000003596967223 */ /* 0x180fe40000010834 */
[-CC-:B------:R-:W-:Y:S02]  /*1f250*/  FFMA.FTZ R147, R147, R53.reuse, -R52.reuse ;  /* 0x0000003593937223 */ /* 0x180fe40000010834 */
[-C--:B------:R-:W-:Y:S01]  /*1f260*/  FFMA.FTZ R146, R146, R53.reuse, -R52 ;  /* 0x0000003592927223 */ /* 0x080fe20000010834 */
[----:B------:R-:W-:Y:S01]  /*1f270*/  HMMA.16816.F32 R72, R4, R22, R72 ;  /* 0x000000160448723c */ /* 0x000fe20000001848 */
[----:B------:R-:W1:Y:S01]  /*1f280*/  LDSM.16.MT88.4 R20, [R212+0x10800] ;  /* 0x01080000d414783b */ /* 0x000e620000004200 */
[----:B------:R-:W-:Y:S01]  /*1f290*/  MUFU.EX2 R136, R136 ;  /* 0x0000008800887308 */ /* 0x000fe20000000800 */
[----:B------:R-:W-:-:S02]  /*1f2a0*/  FFMA.FTZ R145, R145, R53, -R58 ;  /* 0x0000003591917223 */ /* 0x000fc4000001083a */
[-CC-:B------:R-:W-:Y:S02]  /*1f2b0*/  FFMA.FTZ R144, R144, R53.reuse, -R58.reuse ;  /* 0x0000003590907223 */ /* 0x180fe4000001083a */
[-C--:B------:R-:W-:Y:S01]  /*1f2c0*/  FFMA.FTZ R143, R143, R53.reuse, -R58 ;  /* 0x000000358f8f7223 */ /* 0x080fe2000001083a */
[C---:B------:R-:W-:Y:S01]  /*1f2d0*/  HMMA.16816.F32 R76, R4.reuse, R16, R76 ;  /* 0x00000010044c723c */ /* 0x040fe2000000184c */
[----:B------:R-:W-:Y:S01]  /*1f2e0*/  FFMA.FTZ R140, R140, R53, -R52 ;  /* 0x000000358c8c7223 */ /* 0x000fe20000010834 */
[----:B------:R-:W2:Y:S01]  /*1f2f0*/  MUFU.EX2 R137, R137 ;  /* 0x0000008900897308 */ /* 0x000ea20000000800 */
[----:B------:R-:W-:Y:S02]  /*1f300*/  FFMA.FTZ R33, R235, R44, R33 ;  /* 0x0000002ceb217223 */ /* 0x000fe40000010021 */
[----:B------:R-:W-:Y:S02]  /*1f310*/  FFMA.FTZ R40, R242, R45, R40 ;  /* 0x0000002df2287223 */ /* 0x000fe40000010028 */
[----:B------:R-:W-:Y:S01]  /*1f320*/  FADD.FTZ R32, R32, R33 ;  /* 0x0000002120207221 */ /* 0x000fe20000010000 */
[----:B------:R-:W-:Y:S01]  /*1f330*/  HMMA.16816.F32 R80, R4, R18, R80 ;  /* 0x000000120450723c */ /* 0x000fe20000001850 */
[----:B------:R-:W3:Y:S01]  /*1f340*/  LDSM.16.MT88.4 R16, [R214+0xd000] ;  /* 0x00d00000d610783b */ /* 0x000ee20000004200 */
[----:B------:R-:W-:Y:S01]  /*1f350*/  MUFU.EX2 R138, R138 ;  /* 0x0000008a008a7308 */ /* 0x000fe20000000800 */
[----:B------:R-:W-:-:S02]  /*1f360*/  FADD.FTZ R35, R35, R40 ;  /* 0x0000002823237221 */ /* 0x000fc40000010000 */
[----:B------:R-:W-:Y:S02]  /*1f370*/  FADD.FTZ R3, R3, R32 ;  /* 0x0000002003037221 */ /* 0x000fe40000010000 */
[----:B------:R-:W-:Y:S01]  /*1f380*/  FADD.FTZ R34, R34, R35 ;  /* 0x0000002322227221 */ /* 0x000fe20000010000 */
[C---:B----4-:R-:W-:Y:S01]  /*1f390*/  HMMA.16816.F32 R84, R4.reuse, R12, R84 ;  /* 0x0000000c0454723c */ /* 0x050fe20000001854 */
[----:B------:R-:W-:Y:S01]  /*1f3a0*/  FADD.FTZ R2, R2, R3 ;  /* 0x0000000302027221 */ /* 0x000fe20000010000 */
[----:B------:R-:W4:Y:S01]  /*1f3b0*/  MUFU.EX2 R139, R139 ;  /* 0x0000008b008b7308 */ /* 0x000f220000000800 */
        /* <DEDUP_REMOVED lines=9> */
[----:B-----5:R-:W-:Y:S01]  /*1f450*/  HMMA.16816.F32 R92, R4, R8, R92 ;  /* 0x00000008045c723c */ /* 0x020fe2000000185c */
[----:B------:R-:W-:Y:S01]  /*1f460*/  FADD.FTZ R66, R66, R67 ;  /* 0x0000004342427221 */ /* 0x000fe20000010000 */
[----:B------:R-:W-:Y:S01]  /*1f470*/  MUFU.EX2 R152, R152 ;  /* 0x0000009800987308 */ /* 0x000fe20000000800 */
[----:B------:R-:W-:Y:S02]  /*1f480*/  FADD.FTZ R132, R132, R59 ;  /* 0x0000003b84847221 */ /* 0x000fe40000010000 */
[----:B------:R-:W-:-:S03]  /*1f490*/  FADD.FTZ R65, R65, R66 ;  /* 0x0000004241417221 */ /* 0x000fc60000010000 */
        /* <DEDUP_REMOVED lines=16> */
[----:B------:R-:W5:Y:S01]  /*1f5a0*/  LDSM.16.MT88.4 R24, [R216+0xd000] ;  /* 0x00d00000d818783b */ /* 0x000f620000004200 */
[----:B------:R-:W2:Y:S06]  /*1f5b0*/  MUFU.EX2 R171, R171 ;  /* 0x000000ab00ab7308 */ /* 0x000eac0000000800 */
[C---:B-1----:R-:W-:Y:S02]  /*1f5c0*/  HMMA.16816.F32 R116, R4.reuse, R20, R116 ;  /* 0x000000140474723c */ /* 0x042fe40000001874 */
[----:B------:R-:W-:Y:S06]  /*1f5d0*/  MUFU.EX2 R172, R172 ;  /* 0x000000ac00ac7308 */ /* 0x000fec0000000800 */
[----:B------:R-:W-:Y:S01]  /*1f5e0*/  HMMA.16816.F32 R112, R4, R22, R112 ;  /* 0x000000160470723c */ /* 0x000fe20000001870 */
[----:B------:R-:W1:Y:S01]  /*1f5f0*/  LDSM.16.MT88.4 R20, [R216+0x11000] ;  /* 0x01100000d814783b */ /* 0x000e620000004200 */
[----:B------:R-:W-:Y:S05]  /*1f600*/  MUFU.EX2 R173, R173 ;  /* 0x000000ad00ad7308 */ /* 0x000fea0000000800 */
[----:B--2---:R-:W-:Y:S01]  /*1f610*/  F2FP.PACK_AB R4, R137, R136 ;  /* 0x000000888904723e */ /* 0x004fe200000000ff */
[----:B------:R-:W-:Y:S01]  /*1f620*/  FADD.FTZ R136, R136, R65 ;  /* 0x0000004188887221 */ /* 0x000fe20000010000 */
[----:B------:R-:W-:Y:S01]  /*1f630*/  F2FP.PACK_AB R5, R134, R133 ;  /* 0x000000858605723e */ /* 0x000fe200000000ff */
[----:B------:R-:W-:Y:S01]  /*1f640*/  MUFU.EX2 R174, R174 ;  /* 0x000000ae00ae7308 */ /* 0x000fe20000000800 */
[----:B----4-:R-:W-:Y:S01]  /*1f650*/  F2FP.PACK_AB R6, R139, R138 ;  /* 0x0000008a8b06723e */ /* 0x010fe200000000ff */
[----:B------:R-:W-:Y:S01]  /*1f660*/  FADD.FTZ R133, R133, R132 ;  /* 0x0000008485857221 */ /* 0x000fe20000010000 */
[----:B------:R-:W-:Y:S01]  /*1f670*/  F2FP.PACK_AB R7, R142, R135 ;  /* 0x000000878e07723e */ /* 0x000fe200000000ff */
[----:B------:R-:W-:Y:S01]  /*1f680*/  FADD.FTZ R137, R137, R136 ;  /* 0x0000008889897221 */ /* 0x000fe20000010000 */
[----:B------:R-:W-:Y:S01]  /*1f690*/  MOV R132, R41 ;  /* 0x0000002900847202 */ /* 0x000fe20000000f00 */
[----:B------:R-:W-:Y:S01]  /*1f6a0*/  FADD.FTZ R134, R134, R133 ;  /* 0x0000008586867221 */ /* 0x000fe20000010000 */
[----:B------:R-:W-:Y:S01]  /*1f6b0*/  MOV R133, R42 ;  /* 0x0000002a00857202 */ /* 0x000fe20000000f00 */
[----:B------:R-:W2:Y:S01]  /*1f6c0*/  MUFU.EX2 R165, R165 ;  /* 0x000000a500a57308 */ /* 0x000ea20000000800 */
[----:B------:R-:W-:Y:S01]  /*1f6d0*/  FADD.FTZ R2, R138, R137 ;  /* 0x000000898a027221 */ /* 0x000fe20000010000 */
[----:B---3--:R-:W-:Y:S01]  /*1f6e0*/  HMMA.16816.F32 R68, R4, R16, R68 ;  /* 0x000000100444723c */ /* 0x008fe20000001844 */
[----:B------:R-:W-:-:S02]  /*1f6f0*/  FADD.FTZ R3, R135, R134 ;  /* 0x0000008687037221 */ /* 0x000fc40000010000 */
[----:B------:R-:W-:Y:S02]  /*1f700*/  FADD.FTZ R2, R139, R2 ;  /* 0x000000028b027221 */ /* 0x000fe40000010000 */
[----:B------:R-:W-:Y:S01]  /*1f710*/  FADD.FTZ R3, R142, R3 ;  /* 0x000000038e037221 */ /* 0x000fe20000010000 */
[----:B------:R-:W3:Y:S02]  /*1f720*/  MUFU.EX2 R176, R176 ;  /* 0x000000b000b07308 */ /* 0x000ee40000000800 */
[C---:B------:R-:W-:Y:S01]  /*1f730*/  HMMA.16816.F32 R72, R4.reuse, R18, R72 ;  /* 0x000000120448723c */ /* 0x040fe20000001848 */
[----:B------:R-:W4:Y:S05]  /*1f740*/  LDSM.16.MT88.4 R16, [R214+0xd800] ;  /* 0x00d80000d610783b */ /* 0x000f2a0000004200 */
[----:B------:R-:W-:Y:S02]  /*1f750*/  MUFU.EX2 R168, R168 ;  /* 0x000000a800a87308 */ /* 0x000fe40000000800 */
[C---:B------:R-:W-:Y:S06]  /*1f760*/  HMMA.16816.F32 R76, R4.reuse, R12, R76 ;  /* 0x0000000c044c723c */ /* 0x040fec000000184c */
[----:B------:R-:W-:Y:S02]  /*1f770*/  MUFU.EX2 R161, R161 ;  /* 0x000000a100a17308 */ /* 0x000fe40000000800 */
[C---:B------:R-:W-:Y:S01]  /*1f780*/  HMMA.16816.F32 R80, R4.reuse, R14, R80 ;  /* 0x0000000e0450723c */ /* 0x040fe20000001850 */
[----:B------:R-:W1:Y:S05]  /*1f790*/  LDSM.16.MT88.4 R12, [R213+0xd800] ;  /* 0x00d80000d50c783b */ /* 0x000e6a0000004200 */
        /* <DEDUP_REMOVED lines=9> */
[----:B------:R-:W2:Y:S05]  /*1f830*/  LDSM.16.MT88.4 R48, [R214+0x11800] ;  /* 0x01180000d630783b */ /* 0x000eaa0000004200 */
[----:B------:R-:W-:Y:S02]  /*1f840*/  MUFU.EX2 R151, R151 ;  /* 0x0000009700977308 */ /* 0x000fe40000000800 */
[C---:B------:R-:W-:Y:S06]  /*1f850*/  HMMA.16816.F32 R100, R4.reuse, R36, R100 ;  /* 0x000000240464723c */ /* 0x040fec0000001864 */
[----:B------:R-:W-:Y:S02]  /*1f860*/  MUFU.EX2 R150, R150 ;  /* 0x0000009600967308 */ /* 0x000fe40000000800 */
[C---:B------:R-:W-:Y:S06]  /*1f870*/  HMMA.16816.F32 R128, R4.reuse, R24, R128 ;  /* 0x000000180480723c */ /* 0x040fec0000001880 */
        /* <DEDUP_REMOVED lines=9> */
[C---:B------:R-:W-:Y:S01]  /*1f910*/  HMMA.16816.F32 R104, R4.reuse, R38, R104 ;  /* 0x000000260468723c */ /* 0x040fe20000001868 */
[----:B------:R-:W1:Y:S05]  /*1f920*/  LDSM.16.MT88.4 R36, [R213+0x11800] ;  /* 0x01180000d524783b */ /* 0x000e6a0000004200 */
[----:B------:R-:W-:Y:S02]  /*1f930*/  MUFU.EX2 R143, R143 ;  /* 0x0000008f008f7308 */ /* 0x000fe40000000800 */
        /* <DEDUP_REMOVED lines=15> */
[----:B------:R-:W-:Y:S02]  /*1fa30*/  FADD.FTZ R171, R171, R156 ;  /* 0x0000009cabab7221 */ /* 0x000fe40000010000 */
[----:B--2---:R-:W-:-:S03]  /*1fa40*/  FADD.FTZ R3, R165, R166 ;  /* 0x000000a6a5037221 */ /* 0x004fc60000010000 */
[----:B------:R-:W-:Y:S01]  /*1fa50*/  HMMA.16816.F32 R72, R4, R18, R72 ;  /* 0x000000120448723c */ /* 0x000fe20000001848 */
[----:B------:R-:W2:Y:S01]  /*1fa60*/  LDSM.16.MT88.4 R16, [R214+0xe000] ;  /* 0x00e00000d610783b */ /* 0x000ea20000004200 */
[----:B---3--:R-:W-:-:S06]  /*1fa70*/  FADD.FTZ R3, R176, R3 ;  /* 0x00000003b0037221 */ /* 0x008fcc0000010000 */
[C---:B------:R-:W-:Y:S08]  /*1fa80*/  HMMA.16816.F32 R76, R4.reuse, R12, R76 ;  /* 0x0000000c044c723c */ /* 0x040ff0000000184c */
[C---:B------:R-:W-:Y:S01]  /*1fa90*/  HMMA.16816.F32 R80, R4.reuse, R14, R80 ;  /* 0x0000000e0450723c */ /* 0x040fe20000001850 */
[----:B------:R-:W3:Y:S07]  /*1faa0*/  LDSM.16.MT88.4 R12, [R213+0xe000] ;  /* 0x00e00000d50c783b */ /* 0x000eee0000004200 */
[C---:B-----5:R-:W-:Y:S08]  /*1fab0*/  HMMA.16816.F32 R84, R4.reuse, R8, R84 ;  /* 0x000000080454723c */ /* 0x060ff00000001854 */
[C---:B------:R-:W-:Y:S01]  /*1fac0*/  HMMA.16816.F32 R88, R4.reuse, R10, R88 ;  /* 0x0000000a0458723c */ /* 0x040fe20000001858 */
[----:B------:R-:W4:Y:S07]  /*1fad0*/  LDSM.16.MT88.4 R8, [R212+0xe000] ;  /* 0x00e00000d408783b */ /* 0x000f2e0000004200 */
[C---:B------:R-:W-:Y:S07]  /*1fae0*/  HMMA.16816.F32 R100, R4.reuse, R48, R100 ;  /* 0x000000300464723c */ /* 0x040fee0000001864 */
[-C--:B------:R-:W-:Y:S01]  /*1faf0*/  FFMA.FTZ R49, R167, R53.reuse, -R58 ;  /* 0x00000035a7317223 */ /* 0x080fe2000001083a */
[----:B------:R-:W-:Y:S01]  /*1fb00*/  HMMA.16816.F32 R104, R4, R50, R104 ;  /* 0x000000320468723c */ /* 0x000fe20000001868 */
[----:B------:R-:W-:Y:S01]  /*1fb10*/  MUFU.EX2 R51, R170 ;  /* 0x000000aa00337308 */ /* 0x000fe20000000800 */
[----:B------:R-:W-:-:S05]  /*1fb20*/  FFMA.FTZ R48, R164, R53, -R52 ;  /* 0x00000035a4307223 */ /* 0x000fca0000010834 */
[-C--:B------:R-:W-:Y:S01]  /*1fb30*/  FFMA.FTZ R50, R160, R53.reuse, -R52 ;  /* 0x00000035a0327223 */ /* 0x080fe20000010834 */
[----:B------:R-:W-:Y:S01]  /*1fb40*/  HMMA.16816.F32 R128, R4, R24, R128 ;  /* 0x000000180480723c */ /* 0x000fe20000001880 */
[----:B------:R-:W5:Y:S01]  /*1fb50*/  MUFU.EX2 R49, R49 ;  /* 0x0000003100317308 */ /* 0x000f620000000800 */
[----:B------:R-:W-:-:S06]  /*1fb60*/  FFMA.FTZ R160, R141, R53, -R58 ;  /* 0x000000358da07223 */ /* 0x000fcc000001083a */
[C---:B------:R-:W-:Y:S01]  /*1fb70*/  HMMA.16816.F32 R124, R4.reuse, R26, R124 ;  /* 0x0000001a047c723c */ /* 0x040fe2000000187c */
[----:B------:R-:W2:Y:S01]  /*1fb80*/  LDSM.16.MT88.4 R24, [R216+0xe000] ;  /* 0x00e00000d818783b */ /* 0x000ea20000004200 */
[----:B------:R-:W2:Y:S06]  /*1fb90*/  MUFU.EX2 R48, R48 ;  /* 0x0000003000307308 */ /* 0x000eac0000000800 */
[C---:B-1----:R-:W-:Y:S02]  /*1fba0*/  HMMA.16816.F32 R92, R4.reuse, R20, R92 ;  /* 0x00000014045c723c */ /* 0x042fe4000000185c */
[----:B------:R-:W1:Y:S06]  /*1fbb0*/  MUFU.EX2 R50, R50 ;  /* 0x0000003200327308 */ /* 0x000e6c0000000800 */
[C---:B------:R-:W-:Y:S01]  /*1fbc0*/  HMMA.16816.F32 R96, R4.reuse, R22, R96 ;  /* 0x000000160460723c */ /* 0x040fe20000001860 */
[----:B------:R-:W1:Y:S01]  /*1fbd0*/  LDSM.16.MT88.4 R20, [R216+0x12000] ;  /* 0x01200000d814783b */ /* 0x000e620000004200 */
[----:B------:R-:W1:Y:S06]  /*1fbe0*/  MUFU.EX2 R160, R160 ;  /* 0x000000a000a07308 */ /* 0x000e6c0000000800 */
[C---:B------:R-:W-:Y:S08]  /*1fbf0*/  HMMA.16816.F32 R108, R4.reuse, R36, R108 ;  /* 0x00000024046c723c */ /* 0x040ff0000000186c */
[C---:B------:R-:W-:Y:S01]  /*1fc00*/  HMMA.16816.F32 R120, R4.reuse, R38, R120 ;  /* 0x000000260478723c */ /* 0x040fe20000001878 */
[----:B------:R-:W-:Y:S07]  /*1fc10*/  LDSM.16.MT88.4 R36, [R213+0x12800] ;  /* 0x01280000d524783b */ /* 0x000fee0000004200 */
[C---:B------:R-:W-:Y:S08]  /*1fc20*/  HMMA.16816.F32 R116, R4.reuse, R28, R116 ;  /* 0x0000001c0474723c */ /* 0x040ff00000001874 */
[----:B------:R-:W-:Y:S01]  /*1fc30*/  HMMA.16816.F32 R112, R4, R30, R112 ;  /* 0x0000001e0470723c */ /* 0x000fe20000001870 */
[----:B------:R-:W1:Y:S06]  /*1fc40*/  LDSM.16.MT88.4 R28, [R214+0x12000] ;  /* 0x01200000d61c783b */ /* 0x000e6c0000004200 */
[----:B------:R-:W-:-:S02]  /*1fc50*/  F2FP.PACK_AB R4, R176, R165 ;  /* 0x000000a5b004723e */ /* 0x000fc400000000ff */
[----:B------:R-:W-:Y:S01]  /*1fc60*/  F2FP.PACK_AB R5, R173, R172 ;  /* 0x000000acad05723e */ /* 0x000fe200000000ff */
[----:B------:R-:W-:Y:S01]  /*1fc70*/  FADD.FTZ R172, R172, R171 ;  /* 0x000000abacac7221 */ /* 0x000fe20000010000 */
[----:B-----5:R-:W-:Y:S01]  /*1fc80*/  F2FP.PACK_AB R6, R49, R168 ;  /* 0x000000a83106723e */ /* 0x020fe200000000ff */
        /* <DEDUP_REMOVED lines=147> */
[----:B------:R-:W-:Y:S11]  /*205c0*/  HMMA.16816.F32 R112, R4, R14, R112 ;  /* 0x0000000e0470723c */ /* 0x000ff60000001870 */
[----:B------:R-:W-:Y:S08]  /*205d0*/  @!UPT UIADD3 URZ, URZ, URZ, URZ ;  /* 0x0000003f3f3ff290 */ /* 0x000ff0000fffe03f */
.L_x_4273:
[----:B------:R-:W-:Y:S05]  /*205e0*/  @!P1 BRA `(.L_x_4282) ;  /* 0x000052a000009947 */ /* 0x000fea0003800000 */
[----:B------:R-:W-:Y:S02]  /*205f0*/  MOV R135, R132 ;  /* 0x0000008400877202 */ /* 0x000fe40000000f00 */
[----:B------:R-:W-:-:S02]  /*20600*/  MOV R3, R133 ;  /* 0x0000008500037202 */ /* 0x000fc40000000f00 */
.L_x_4291:
        /* <DEDUP_REMOVED lines=22> */
[----:B------:R-:W-:Y:S02]  /*20770*/  IABS R4, R2 ;  /* 0x0000000200047213 */ /* 0x000fe40000000000 */
[C---:B------:R-:W-:Y:S02]  /*20780*/  IADD3 R10, R2.reuse, 0x80, RZ ;  /* 0x00000080020a7810 */ /* 0x040fe40007ffe0ff */
[-C--:B------:R-:W-:Y:S04]  /*20790*/  LOP3.LUT R2, R2, R11.reuse, RZ, 0x3c, !PT ;  /* 0x0000000b02027212 */ /* 0x080fe800078e3cff */
[----:B------:R-:W-:Y:S02]  /*207a0*/  ISETP.GE.AND P1, PT, R2, RZ, PT ;  /* 0x000000ff0200720c */ /* 0x000fe40003f26270 */
[----:B------:R-:W-:Y:S01]  /*207b0*/  LOP3.LUT R2, RZ, R11, RZ, 0x33, !PT ;  /* 0x0000000bff027212 */ /* 0x000fe200078e33ff */
        /* <DEDUP_REMOVED lines=47> */
.L_x_4284:
[----:B------:R-:W-:Y:S02]  /*20ab0*/  ULDC.64 UR4, c[0x0][0x118] ;  /* 0x0000460000047ab9 */ /* 0x000fe40000000a00 */
[----:B------:R-:W2:Y:S02]  /*20ac0*/  LD.E R8, [R132.64+0x40] ;  /* 0x0000400484087980 */ /* 0x000ea4000c101900 */
[----:B--2---:R-:W-:Y:S04]  /*20ad0*/  LEA R8, -R8, RZ, 0x7 ;  /* 0x000000ff08087211 */ /* 0x004fe800078e39ff */
[----:B------:R-:W-:Y:S02]  /*20ae0*/  SHF.R.S32.HI R7, RZ, 0x1f, R8 ;  /* 0x0000001fff077819 */ /* 0x000fe40000011408 */
.L_x_4285:
[----:B------:R-:W-:Y:S05]  /*20af0*/  BSYNC B0 ;  /* 0x0000000000007941 */ /* 0x000fea0003800000 */
.L_x_4283:
[C---:B------:R-:W-:Y:S01]  /*20b00*/  LOP3.LUT P4, RZ, R239.reuse, 0x1, RZ, 0xc0, !PT ;  /* 0x00000001efff7812 */ /* 0x040fe2000788c0ff */
[----:B------:R-:W-:Y:S01]  /*20b10*/  ULDC.64 UR4, c[0x0][0x118] ;  /* 0x0000460000047ab9 */ /* 0x000fe20000000a00 */
[CC--:B------:R-:W-:Y:S01]  /*20b20*/  LEA R244, P2, R8.reuse, R148.reuse, 0x1 ;  /* 0x0000009408f47211 */ /* 0x0c0fe200078408ff */
[----:B------:R-:W-:Y:S01]  /*20b30*/  BSSY B1, `(.L_x_4286) ;  /* 0x0000218000017945 */ /* 0x000fe20003800000 */
[----:B------:R-:W-:Y:S01]  /*20b40*/  LOP3.LUT P3, RZ, R239, 0x2, RZ, 0xc0, !PT ;  /* 0x00000002efff7812 */ /* 0x000fe2000786c0ff */
[----:B------:R-:W-:Y:S01]  /*20b50*/  IMAD.X R133, RZ, RZ, c[0x0][0x44], P0 ;  /* 0x00001100ff857624 */ /* 0x000fe200000e06ff */
        /* <DEDUP_REMOVED lines=347> */
[C---:B------:R-:W-:Y:S02]  /*22110*/  IADD3 R140, R2.reuse, -0x80, RZ ;  /* 0xffffff80028c7810 */ /* 0x040fe40007ffe0ff */
        /* <DEDUP_REMOVED lines=50> */
.L_x_4289:
[----:B------:R-:W-:Y:S02]  /*22440*/  ULDC.64 UR4, c[0x0][0x118] ;  /* 0x0000460000047ab9 */ /* 0x000fe40000000a00 */
[----:B------:R-:W2:Y:S02]  /*22450*/  LD.E R140, [R132.64+0x38] ;  /* 0x00003804848c7980 */ /* 0x000ea4000c101900 */
[----:B--2---:R-:W-:Y:S04]  /*22460*/  LEA R140, -R140, RZ, 0x7 ;  /* 0x000000ff8c8c7211 */ /* 0x004fe800078e39ff */
[----:B------:R-:W-:Y:S02]  /*22470*/  SHF.R.S32.HI R139, RZ, 0x1f, R140 ;  /* 0x0000001fff8b7819 */ /* 0x000fe4000001148c */
.L_x_4290:
[----:B------:R-:W-:Y:S05]  /*22480*/  BSYNC B0 ;  /* 0x0000000000007941 */ /* 0x000fea0003800000 */
.L_x_4288:
        /* <DEDUP_REMOVED lines=130> */
.L_x_4287:
[----:B------:R-:W-:Y:S05]  /*22cb0*/  BSYNC B1 ;  /* 0x0000000000017941 */ /* 0x000fea0003800000 */
.L_x_4286:
[----:B------:R-:W-:Y:S01]  /*22cc0*/  ULDC.64 UR4, c[0x0][0x118] ;  /* 0x0000460000047ab9 */ /* 0x000fe20000000a00 */
[----:B-1----:R-:W1:Y:S08]  /*22cd0*/  S2R R139, SR_TID.X ;  /* 0x00000000008b7919 */ /* 0x002e700000002100 */
        /* <DEDUP_REMOVED lines=38> */
[----:B------:R-:W4:Y:S01]  /*22f40*/  I2F R150, R150 ;  /* 0x0000009600967306 */ /* 0x000f220000201400 */
[CC--:B-1----:R-:W-:Y:S02]  /*22f50*/  FFMA.FTZ R15, R0.reuse, R152.reuse, R15 ;  /* 0x00000098000f7223 */ /* 0x0c2fe4000001000f */
[----:B------:R-:W-:Y:S01]  /*22f60*/  FFMA.FTZ R13, R0, R152, R13 ;  /* 0x00000098000d7223 */ /* 0x000fe2000001000d */
[----:B------:R-:W-:Y:S06]  /*22f70*/  IADD3 R152, R2, 0x59, RZ ;  /* 0x0000005902987810 */ /* 0x000fec0007ffe0ff */
[----:B------:R-:W1:Y:S01]  /*22f80*/  I2F R143, R143 ;  /* 0x0000008f008f7306 */ /* 0x000e620000201400 */
[CC--:B--2---:R-:W-:Y:S02]  /*22f90*/  FFMA.FTZ R19, R0.reuse, R140.reuse, R19 ;  /* 0x0000008c00137223 */ /* 0x0c4fe40000010013 */
[C---:B------:R-:W-:Y:S07]  /*22fa0*/  FFMA.FTZ R17, R0.reuse, R140, R17 ;  /* 0x0000008c00117223 */ /* 0x040fee0000010011 */
[----:B------:R2:W5:Y:S01]  /*22fb0*/  I2F R137, R154 ;  /* 0x0000009a00897306 */ /* 0x0005620000201400 */
[CC--:B----4-:R-:W-:Y:S02]  /*22fc0*/  FFMA.FTZ R23, R0.reuse, R150.reuse, R23 ;  /* 0x0000009600177223 */ /* 0x0d0fe40000010017 */
[----:B------:R-:W-:Y:S01]  /*22fd0*/  FFMA.FTZ R21, R0, R150, R21 ;  /* 0x0000009600157223 */ /* 0x000fe20000010015 */
[----:B------:R-:W-:Y:S06]  /*22fe0*/  IADD3 R150, R2, 0x60, RZ ;  /* 0x0000006002967810 */ /* 0x000fec0007ffe0ff */
[----:B------:R-:W4:Y:S01]  /*22ff0*/  I2F R157, R157 ;  /* 0x0000009d009d7306 */ /* 0x000f220000201400 */
[CC--:B-1----:R-:W-:Y:S02]  /*23000*/  FFMA.FTZ R26, R0.reuse, R143.reuse, R26 ;  /* 0x0000008f001a7223 */ /* 0x0c2fe4000001001a */
[----:B------:R-:W-:Y:S07]  /*23010*/  FFMA.FTZ R24, R0, R143, R24 ;  /* 0x0000008f00187223 */ /* 0x000fee0000010018 */
[----:B------:R-:W1:Y:S01]  /*23020*/  I2F R151, R151 ;  /* 0x0000009700977306 */ /* 0x000e620000201400 */
[----:B--2---:R-:W-:Y:S01]  /*23030*/  FMNMX.FTZ R154, R6, R135, !PT ;  /* 0x00000087069a7209 */ /* 0x004fe20007810000 */
[CC--:B-----5:R-:W-:Y:S02]  /*23040*/  FFMA.FTZ R50, R0.reuse, R137.reuse, R50 ;  /* 0x0000008900327223 */ /* 0x0e0fe40000010032 */
[C---:B------:R-:W-:Y:S06]  /*23050*/  FFMA.FTZ R48, R0.reuse, R137, R48 ;  /* 0x0000008900307223 */ /* 0x040fec0000010030 */
[----:B------:R-:W2:Y:S01]  /*23060*/  I2F R155, R155 ;  /* 0x0000009b009b7306 */ /* 0x000ea20000201400 */
[CC--:B----4-:R-:W-:Y:S02]  /*23070*/  FFMA.FTZ R10, R0.reuse, R157.reuse, R10 ;  /* 0x0000009d000a7223 */ /* 0x0d0fe4000001000a */
[C---:B------:R-:W-:Y:S07]  /*23080*/  FFMA.FTZ R8, R0.reuse, R157, R8 ;  /* 0x0000009d00087223 */ /* 0x040fee0000010008 */
[----:B------:R-:W4:Y:S01]  /*23090*/  I2F R153, R153 ;  /* 0x0000009900997306 */ /* 0x000f220000201400 */
[CC--:B-1----:R-:W-:Y:S02]  /*230a0*/  FFMA.FTZ R22, R0.reuse, R151.reuse, R22 ;  /* 0x0000009700167223 */ /* 0x0c2fe40000010016 */
[----:B------:R-:W-:Y:S01]  /*230b0*/  FFMA.FTZ R20, R0, R151, R20 ;  /* 0x0000009700147223 */ /* 0x000fe20000010014 */
[----:B------:R-:W-:Y:S06]  /*230c0*/  FMNMX.FTZ R151, R7, R154, !PT ;  /* 0x0000009a07977209 */ /* 0x000fec0007810000 */
[----:B------:R-:W1:Y:S01]  /*230d0*/  I2F R146, R146 ;  /* 0x0000009200927306 */ /* 0x000e620000201400 */
[----:B------:R-:W-:Y:S02]  /*230e0*/  FMNMX.FTZ R154, R10, R151, !PT ;  /* 0x000000970a9a7209 */ /* 0x000fe40007810000 */
[----:B------:R-:W-:Y:S01]  /*230f0*/  FMNMX.FTZ R151, R5, R156, !PT ;  /* 0x0000009c05977209 */ /* 0x000fe20007810000 */
[CC--:B--2---:R-:W-:Y:S02]  /*23100*/  FFMA.FTZ R14, R0.reuse, R155.reuse, R14 ;  /* 0x0000009b000e7223 */ /* 0x0c4fe4000001000e */
[C---:B------:R-:W-:Y:S04]  /*23110*/  FFMA.FTZ R12, R0.reuse, R155, R12 ;  /* 0x0000009b000c7223 */ /* 0x040fe8000001000c */
[----:B------:R2:W5:Y:S01]  /*23120*/  I2F R140, R152 ;  /* 0x00000098008c7306 */ /* 0x0005620000201400 */
[CC--:B----4-:R-:W-:Y:S02]  /*23130*/  FFMA.FTZ R18, R0.reuse, R153.reuse, R18 ;  /* 0x0000009900127223 */ /* 0x0d0fe40000010012 */
[----:B------:R-:W-:Y:S01]  /*23140*/  FFMA.FTZ R16, R0, R153, R16 ;  /* 0x0000009900107223 */ /* 0x000fe20000010010 */
[----:B------:R-:W-:Y:S02]  /*23150*/  FMNMX.FTZ R153, R11, R154, !PT ;  /* 0x0000009a0b997209 */ /* 0x000fe40007810000 */
[----:B------:R-:W-:Y:S04]  /*23160*/  FMNMX.FTZ R154, R8, R151, !PT ;  /* 0x00000097089a7209 */ /* 0x000fe80007810000 */
[----:B------:R-:W4:Y:S01]  /*23170*/  I2F R145, R145 ;  /* 0x0000009100917306 */ /* 0x000f220000201400 */
[CC--:B-1----:R-:W-:Y:S02]  /*23180*/  FFMA.FTZ R31, R0.reuse, R146.reuse, R31 ;  /* 0x00000092001f7223 */ /* 0x0c2fe4000001001f */
[----:B------:R-:W-:Y:S01]  /*23190*/  FFMA.FTZ R29, R0, R146, R29 ;  /* 0x00000092001d7223 */ /* 0x000fe2000001001d */
[----:B------:R-:W-:Y:S06]  /*231a0*/  IADD3 R146, R2, 0x68, RZ ;  /* 0x0000006802927810 */ /* 0x000fec0007ffe0ff */
[----:B------:R1:W1:Y:S01]  /*231b0*/  I2F R143, R150 ;  /* 0x00000096008f7306 */ /* 0x0002620000201400 */
[----:B--2---:R-:W-:Y:S01]  /*231c0*/  FMNMX.FTZ R152, R14, R153, !PT ;  /* 0x000000990e987209 */ /* 0x004fe20007810000 */
[C---:B-----5:R-:W-:Y:S01]  /*231d0*/  FFMA.FTZ R51, R0.reuse, R140, R51 ;  /* 0x0000008c00337223 */ /* 0x060fe20000010033 */
[----:B------:R-:W-:Y:S01]  /*231e0*/  FMNMX.FTZ R153, R9, R154, !PT ;  /* 0x0000009a09997209 */ /* 0x000fe20007810000 */
[----:B------:R-:W-:Y:S01]  /*231f0*/  FFMA.FTZ R49, R0, R140, R49 ;  /* 0x0000008c00317223 */ /* 0x000fe20000010031 */
[----:B------:R-:W-:Y:S05]  /*23200*/  FMNMX.FTZ R151, R15, R152, !PT ;  /* 0x000000980f977209 */ /* 0x000fea0007810000 */
[----:B------:R-:W2:Y:S01]  /*23210*/  I2F R147, R147 ;  /* 0x0000009300937306 */ /* 0x000ea20000201400 */
[----:B------:R-:W-:Y:S01]  /*23220*/  FMNMX.FTZ R152, R18, R151, !PT ;  /* 0x0000009712987209 */ /* 0x000fe20007810000 */
[CC--:B----4-:R-:W-:Y:S02]  /*23230*/  FFMA.FTZ R34, R0.reuse, R145.reuse, R34 ;  /* 0x0000009100227223 */ /* 0x0d0fe40000010022 */
[----:B------:R-:W-:Y:S06]  /*23240*/  FFMA.FTZ R32, R0, R145, R32 ;  /* 0x0000009100207223 */ /* 0x000fec0000010020 */
[----:B------:R-:W4:Y:S01]  /*23250*/  I2F R142, R142 ;  /* 0x0000008e008e7306 */ /* 0x000f220000201400 */
[----:B-1----:R-:W-:Y:S01]  /*23260*/  FMNMX.FTZ R150, R12, R153, !PT ;  /* 0x000000990c967209 */ /* 0x002fe20007810000 */
[CC--:B------:R-:W-:Y:S02]  /*23270*/  FFMA.FTZ R54, R0.reuse, R143.reuse, R54 ;  /* 0x0000008f00367223 */ /* 0x0c0fe40000010036 */
[C---:B------:R-:W-:Y:S01]  /*23280*/  FFMA.FTZ R52, R0.reuse, R143, R52 ;  /* 0x0000008f00347223 */ /* 0x040fe20000010034 */
[----:B------:R-:W-:Y:S05]  /*23290*/  FMNMX.FTZ R151, R13, R150, !PT ;  /* 0x000000960d977209 */ /* 0x000fea0007810000 */
        /* <DEDUP_REMOVED lines=8> */
[C---:B----4-:R-:W-:Y:S01]  /*23320*/  FFMA.FTZ R35, R0.reuse, R142, R35 ;  /* 0x0000008e00237223 */ /* 0x050fe20000010023 */
[----:B------:R-:W-:Y:S01]  /*23330*/  FMNMX.FTZ R151, R23, R150, !PT ;  /* 0x0000009617977209 */ /* 0x000fe20007810000 */
[----:B------:R-:W-:Y:S01]  /*23340*/  FFMA.FTZ R33, R0, R142, R33 ;  /* 0x0000008e00217223 */ /* 0x000fe20000010021 */
[----:B------:R-:W-:Y:S02]  /*23350*/  FMNMX.FTZ R152, R20, R147, !PT ;  /* 0x0000009314987209 */ /* 0x000fe40007810000 */
[----:B------:R-:W-:Y:S01]  /*23360*/  IADD3 R142, R2, 0x69, RZ ;  /* 0x00000069028e7810 */ /* 0x000fe20007ffe0ff */
[----:B------:R-:W4:Y:S01]  /*23370*/  I2F R138, R138 ;  /* 0x0000008a008a7306 */ /* 0x000f220000201400 */
[----:B------:R-:W-:Y:S02]  /*23380*/  FMNMX.FTZ R150, R26, R151, !PT ;  /* 0x000000971a967209 */ /* 0x000fe40007810000 */
[----:B------:R-:W-:Y:S01]  /*23390*/  FMNMX.FTZ R151, R21, R152, !PT ;  /* 0x0000009815977209 */ /* 0x000fe20007810000 */
[CC--:B-1----:R-:W-:Y:S02]  /*233a0*/  FFMA.FTZ R38, R0.reuse, R141.reuse, R38 ;  /* 0x0000008d00267223 */ /* 0x0c2fe40000010026 */
[C---:B------:R-:W-:Y:S04]  /*233b0*/  FFMA.FTZ R36, R0.reuse, R141, R36 ;  /* 0x0000008d00247223 */ /* 0x040fe80000010024 */
[----:B------:R-:W1:Y:S01]  /*233c0*/  I2F R139, R139 ;  /* 0x0000008b008b7306 */ /* 0x000e620000201400 */
[CC--:B--2---:R-:W-:Y:S02]  /*233d0*/  FFMA.FTZ R27, R0.reuse, R144.reuse, R27 ;  /* 0x00000090001b7223 */ /* 0x0c4fe4000001001b */
[----:B------:R-:W-:Y:S01]  /*233e0*/  FFMA.FTZ R25, R0, R144, R25 ;  /* 0x0000009000197223 */ /* 0x000fe20000010019 */
[----:B------:R-:W-:Y:S02]  /*233f0*/  IADD3 R144, R2, 0x61, RZ ;  /* 0x0000006102907810 */ /* 0x000fe40007ffe0ff */
[----:B------:R-:W-:Y:S04]  /*23400*/  FMNMX.FTZ R147, R27, R150, !PT ;  /* 0x000000961b937209 */ /* 0x000fe80007810000 */
[----:B------:R2:W5:Y:S01]  /*23410*/  I2F R145, R146 ;  /* 0x0000009200917306 */ /* 0x0005620000201400 */
[----:B------:R-:W-:Y:S01]  /*23420*/  FMNMX.FTZ R150, R30, R147, !PT ;  /* 0x000000931e967209 */ /* 0x000fe20007810000 */
[CC--:B----4-:R-:W-:Y:S02]  /*23430*/  FFMA.FTZ R39, R0.reuse, R138.reuse, R39 ;  /* 0x0000008a00277223 */ /* 0x0d0fe40000010027 */
[----:B------:R-:W-:Y:S01]  /*23440*/  FFMA.FTZ R37, R0, R138, R37 ;  /* 0x0000008a00257223 */ /* 0x000fe20000010025 */
[----:B------:R-:W-:Y:S02]  /*23450*/  IADD3 R138, R2, 0x70, RZ ;  /* 0x00000070028a7810 */ /* 0x000fe40007ffe0ff */
[----:B------:R-:W-:Y:S03]  /*23460*/  FMNMX.FTZ R147, R31, R150, !PT ;  /* 0x000000961f937209 */ /* 0x000fe60007810000 */
[----:B------:R-:W4:Y:S01]  /*23470*/  I2F R141, R142 ;  /* 0x0000008e008d7306 */ /* 0x000f220000201400 */
[CC--:B-1----:R-:W-:Y:S02]  /*23480*/  FFMA.FTZ R42, R0.reuse, R139.reuse, R42 ;  /* 0x0000008b002a7223 */ /* 0x0c2fe4000001002a */
[----:B------:R-:W-:Y:S07]  /*23490*/  FFMA.FTZ R40, R0, R139, R40 ;  /* 0x0000008b00287223 */ /* 0x000fee0000010028 */
[----:B------:R-:W1:Y:S01]  /*234a0*/  I2F R132, R132 ;  /* 0x0000008400847306 */ /* 0x000e620000201400 */
[----:B--2---:R-:W-:Y:S01]  /*234b0*/  FMNMX.FTZ R146, R24, R151, !PT ;  /* 0x0000009718927209 */ /* 0x004fe20007810000 */
[CC--:B-----5:R-:W-:Y:S02]  /*234c0*/  FFMA.FTZ R58, R0.reuse, R145.reuse, R58 ;  /* 0x00000091003a7223 */ /* 0x0e0fe4000001003a */
[----:B------:R-:W-:Y:S01]  /*234d0*/  FFMA.FTZ R56, R0, R145, R56 ;  /* 0x0000009100387223 */ /* 0x000fe20000010038 */
[----:B------:R-:W-:Y:S05]  /*234e0*/  FMNMX.FTZ R151, R25, R146, !PT ;  /* 0x0000009219977209 */ /* 0x000fea0007810000 */
[----:B------:R2:W5:Y:S01]  /*234f0*/  I2F R139, R138 ;  /* 0x0000008a008b7306 */ /* 0x0005620000201400 */
[----:B------:R-:W-:Y:S02]  /*23500*/  FMNMX.FTZ R146, R34, R147, !PT ;  /* 0x0000009322927209 */ /* 0x000fe40007810000 */
[----:B------:R-:W-:Y:S01]  /*23510*/  FMNMX.FTZ R150, R28, R151, !PT ;  /* 0x000000971c967209 */ /* 0x000fe20007810000 */
[CC--:B----4-:R-:W-:Y:S01]  /*23520*/  FFMA.FTZ R59, R0.reuse, R141.reuse, R59 ;  /* 0x0000008d003b7223 */ /* 0x0d0fe2000001003b */
[----:B------:R-:W-:Y:S01]  /*23530*/  FMNMX.FTZ R151, R35, R146, !PT ;  /* 0x0000009223977209 */ /* 0x000fe20007810000 */
[----:B------:R-:W-:Y:S01]  /*23540*/  FFMA.FTZ R57, R0, R141, R57 ;  /* 0x0000008d00397223 */ /* 0x000fe20000010039 */
[----:B------:R-:W-:Y:S02]  /*23550*/  FMNMX.FTZ R147, R29, R150, !PT ;  /* 0x000000961d937209 */ /* 0x000fe40007810000 */
[----:B------:R-:W-:Y:S01]  /*23560*/  FMNMX.FTZ R142, R38, R151, !PT ;  /* 0x00000097268e7209 */ /* 0x000fe20007810000 */
[----:B------:R-:W4:Y:S01]  /*23570*/  I2F R136, R136 ;  /* 0x0000008800887306 */ /* 0x000f220000201400 */
[----:B------:R-:W-:Y:S02]  /*23580*/  FMNMX.FTZ R146, R32, R147, !PT ;  /* 0x0000009320927209 */ /* 0x000fe40007810000 */
[----:B------:R-:W-:Y:S01]  /*23590*/  FMNMX.FTZ R147, R39, R142, !PT ;  /* 0x0000008e27937209 */ /* 0x000fe20007810000 */
[C---:B-1----:R-:W-:Y:S01]  /*235a0*/  FFMA.FTZ R47, R0.reuse, R132, R47 ;  /* 0x00000084002f7223 */ /* 0x042fe2000001002f */
[----:B------:R-:W-:Y:S01]  /*235b0*/  FMNMX.FTZ R151, R33, R146, !PT ;  /* 0x0000009221977209 */ /* 0x000fe20007810000 */
[----:B------:R-:W-:Y:S01]  /*235c0*/  FFMA.FTZ R45, R0, R132, R45 ;  /* 0x00000084002d7223 */ /* 0x000fe2000001002d */
[----:B------:R-:W-:Y:S02]  /*235d0*/  IADD3 R132, R2, 0x78, RZ ;  /* 0x0000007802847810 */ /* 0x000fe40007ffe0ff */
[----:B------:R-:W-:Y:S01]  /*235e0*/  FMNMX.FTZ R142, R42, R147, !PT ;  /* 0x000000932a8e7209 */ /* 0x000fe20007810000 */
[----:B------:R-:W1:Y:S01]  /*235f0*/  I2F R133, R133 ;  /* 0x0000008500857306 */ /* 0x000e620000201400 */
[----:B--2---:R-:W-:Y:S01]  /*23600*/  FMNMX.FTZ R138, R36, R151, !PT ;  /* 0x00000097248a7209 */ /* 0x004fe20007810000 */
[CC--:B-----5:R-:W-:Y:S02]  /*23610*/  FFMA.FTZ R62, R0.reuse, R139.reuse, R62 ;  /* 0x0000008b003e7223 */ /* 0x0e0fe4000001003e */
[C---:B------:R-:W-:Y:S01]  /*23620*/  FFMA.FTZ R60, R0.reuse, R139, R60 ;  /* 0x0000008b003c7223 */ /* 0x040fe2000001003c */
[----:B------:R-:W-:Y:S05]  /*23630*/  FMNMX.FTZ R147, R37, R138, !PT ;  /* 0x0000008a25937209 */ /* 0x000fea0007810000 */
[----:B------:R-:W2:Y:S01]  /*23640*/  I2F R137, R132 ;  /* 0x0000008400897306 */ /* 0x000ea20000201400 */
[CC--:B----4-:R-:W-:Y:S02]  /*23650*/  FFMA.FTZ R43, R0.reuse, R136.reuse, R43 ;  /* 0x00000088002b7223 */ /* 0x0d0fe4000001002b */
[----:B------:R-:W-:Y:S01]  /*23660*/  FFMA.FTZ R41, R0, R136, R41 ;  /* 0x0000008800297223 */ /* 0x000fe20000010029 */
[C---:B------:R-:W-:Y:S02]  /*23670*/  IADD3 R136, R2.reuse, 0x71, RZ ;  /* 0x0000007102887810 */ /* 0x040fe40007ffe0ff */
[----:B------:R-:W-:Y:S04]  /*23680*/  IADD3 R2, R2, 0x79, RZ ;  /* 0x0000007902027810 */ /* 0x000fe80007ffe0ff */
        /* <DEDUP_REMOVED lines=8> */
[CC--:B--2---:R-:W-:Y:S01]  /*23710*/  FFMA.FTZ R66, R0.reuse, R137.reuse, R66 ;  /* 0x0000008900427223 */ /* 0x0c4fe20000010042 */
[----:B------:R-:W-:Y:S01]  /*23720*/  FMNMX.FTZ R147, R47, R138, !PT ;  /* 0x0000008a2f937209 */ /* 0x000fe20007810000 */
[----:B------:R-:W-:Y:S01]  /*23730*/  FFMA.FTZ R64, R0, R137, R64 ;  /* 0x0000008900407223 */ /* 0x000fe20000010040 */
[----:B------:R-:W-:Y:S02]  /*23740*/  FMNMX.FTZ R138, R44, R133, !PT ;  /* 0x000000852c8a7209 */ /* 0x000fe40007810000 */
[----:B------:R-:W-:Y:S01]  /*23750*/  FMNMX.FTZ R140, R50, R147, !PT ;  /* 0x00000093328c7209 */ /* 0x000fe20007810000 */
[----:B------:R-:W2:Y:S01]  /*23760*/  I2F R2, R2 ;  /* 0x0000000200027306 */ /* 0x000ea20000201400 */
[----:B------:R-:W-:Y:S02]  /*23770*/  FMNMX.FTZ R133, R45, R138, !PT ;  /* 0x0000008a2d857209 */ /* 0x000fe40007810000 */
[----:B------:R-:W-:Y:S01]  /*23780*/  FMNMX.FTZ R147, R51, R140, !PT ;  /* 0x0000008c33937209 */ /* 0x000fe20007810000 */
[-C--:B----4-:R-:W-:Y:S01]  /*23790*/  FFMA.FTZ R55, R0, R144.reuse, R55 ;  /* 0x0000009000377223 */ /* 0x090fe20000010037 */
[----:B------:R-:W-:Y:S01]  /*237a0*/  FMNMX.FTZ R132, R48, R133, !PT ;  /* 0x0000008530847209 */ /* 0x000fe20007810000 */
[----:B------:R-:W-:Y:S01]  /*237b0*/  FFMA.FTZ R53, R0, R144, R53 ;  /* 0x0000009000357223 */ /* 0x000fe20000010035 */
[----:B------:R-:W-:Y:S02]  /*237c0*/  FMNMX.FTZ R138, R54, R147, !PT ;  /* 0x00000093368a7209 */ /* 0x000fe40007810000 */
[----:B------:R-:W-:Y:S01]  /*237d0*/  FMNMX.FTZ R133, R49, R132, !PT ;  /* 0x0000008431857209 */ /* 0x000fe20007810000 */
[----:B------:R-:W-:Y:S01]  /*237e0*/  LDSM.16.MT88.4 R144, [R213+0xc000] ;  /* 0x00c00000d590783b */ /* 0x000fe20000004200 */
[----:B------:R-:W-:Y:S02]  /*237f0*/  FMNMX.FTZ R143, R55, R138, !PT ;  /* 0x0000008a378f7209 */ /* 0x000fe40007810000 */
[----:B------:R-:W-:Y:S01]  /*23800*/  FMNMX.FTZ R132, R52, R133, !PT ;  /* 0x0000008534847209 */ /* 0x000fe20007810000 */
[-C--:B-1----:R-:W-:Y:S01]  /*23810*/  FFMA.FTZ R63, R0, R136.reuse, R63 ;  /* 0x00000088003f7223 */ /* 0x082fe2000001003f */
[----:B------:R-:W-:Y:S01]  /*23820*/  FMNMX.FTZ R138, R58, R143, !PT ;  /* 0x0000008f3a8a7209 */ /* 0x000fe20007810000 */
[----:B------:R-:W-:Y:S01]  /*23830*/  FFMA.FTZ R61, R0, R136, R61 ;  /* 0x00000088003d7223 */ /* 0x000fe2000001003d */
[----:B------:R-:W-:Y:S02]  /*23840*/  FMNMX.FTZ R133, R53, R132, !PT ;  /* 0x0000008435857209 */ /* 0x000fe40007810000 */
[----:B------:R-:W-:Y:S02]  /*23850*/  FMNMX.FTZ R143, R59, R138, !PT ;  /* 0x0000008a3b8f7209 */ /* 0x000fe40007810000 */
[----:B------:R-:W-:Y:S02]  /*23860*/  FMNMX.FTZ R132, R56, R133, !PT ;  /* 0x0000008538847209 */ /* 0x000fe40007810000 */
[----:B------:R-:W-:Y:S01]  /*23870*/  FMNMX.FTZ R138, R62, R143, !PT ;  /* 0x0000008f3e8a7209 */ /* 0x000fe20007810000 */
[C---:B--2---:R-:W-:Y:S01]  /*23880*/  FFMA.FTZ R67, R0.reuse, R2, R67 ;  /* 0x0000000200437223 */ /* 0x044fe20000010043 */
[----:B------:R-:W-:Y:S01]  /*23890*/  FMNMX.FTZ R139, R57, R132, !PT ;  /* 0x00000084398b7209 */ /* 0x000fe20007810000 */
[----:B------:R-:W-:Y:S01]  /*238a0*/  FFMA.FTZ R65, R0, R2, R65 ;  /* 0x0000000200417223 */ /* 0x000fe20000010041 */
        /* <DEDUP_REMOVED lines=30> */
[----:B------:R-:W-:Y:S01]  /*23a90*/  ISETP.GT.AND P0, PT, R240, R227, PT ;  /* 0x000000e3f000720c */ /* 0x000fe20003f04270 */
[-CC-:B------:R-:W-:Y:S02]  /*23aa0*/  FFMA.FTZ R154, R8, R134.reuse, -R157.reuse ;  /* 0x00000086089a7223 */ /* 0x180fe4000001089d */
[-C--:B------:R-:W-:Y:S02]  /*23ab0*/  FFMA.FTZ R153, R9, R134.reuse, -R157 ;  /* 0x0000008609997223 */ /* 0x080fe4000001089d */
[-CC-:B------:R-:W-:Y:S02]  /*23ac0*/  FFMA.FTZ R152, R6, R134.reuse, -R163.reuse ;  /* 0x0000008606987223 */ /* 0x180fe400000108a3 */
[-C--:B------:R-:W-:Y:S01]  /*23ad0*/  FFMA.FTZ R151, R7, R134.reuse, -R163 ;  /* 0x0000008607977223 */ /* 0x080fe200000108a3 */
[----:B------:R-:W3:Y:S01]  /*23ae0*/  MUFU.EX2 R3, R3 ;  /* 0x0000000300037308 */ /* 0x000ee20000000800 */
        /* <DEDUP_REMOVED lines=8> */
[C---:B--2---:R-:W-:Y:S02]  /*23b70*/  FMUL.FTZ R6, R2.reuse, R130 ;  /* 0x0000008202067220 */ /* 0x044fe40000410000 */
[C---:B------:R-:W-:Y:S02]  /*23b80*/  FMUL.FTZ R7, R2.reuse, R131 ;  /* 0x0000008302077220 */ /* 0x040fe40000410000 */
[C---:B------:R-:W-:Y:S01]  /*23b90*/  FMUL.FTZ R10, R2.reuse, R126 ;  /* 0x0000007e020a7220 */ /* 0x040fe20000410000 */
        /* <DEDUP_REMOVED lines=34> */
[-C--:B------:R-:W-:Y:S02]  /*23dc0*/  FFMA.FTZ R175, R35, R134.reuse, -R163 ;  /* 0x0000008623af7223 */ /* 0x080fe400000108a3 */
[-CC-:B------:R-:W-:Y:S02]  /*23dd0*/  FFMA.FTZ R174, R28, R134.reuse, -R157.reuse ;  /* 0x000000861cae7223 */ /* 0x180fe4000001089d */
[-CC-:B------:R-:W-:Y:S02]  /*23de0*/  FFMA.FTZ R177, R29, R134.reuse, -R157.reuse ;  /* 0x000000861db17223 */ /* 0x180fe4000001089d */
[----:B------:R-:W-:Y:S01]  /*23df0*/  LDSM.16.MT88.4 R28, [R214+0xd800] ;  /* 0x00d80000d61c783b */ /* 0x000fe20000004200 */
[----:B------:R-:W4:Y:S01]  /*23e00*/  MUFU.EX2 R153, R153 ;  /* 0x0000009900997308 */ /* 0x000f220000000800 */
[-CC-:B------:R-:W-:Y:S02]  /*23e10*/  FFMA.FTZ R176, R32, R134.reuse, -R157.reuse ;  /* 0x0000008620b07223 */ /* 0x180fe4000001089d */
[----:B------:R-:W-:Y:S01]  /*23e20*/  FFMA.FTZ R179, R33, R134, -R157 ;  /* 0x0000008621b37223 */ /* 0x000fe2000001089d */
[----:B--2---:R-:W-:Y:S01]  /*23e30*/  F2FP.PACK_AB R128, R155, R156 ;  /* 0x0000009c9b80723e */ /* 0x004fe200000000ff */
[-CC-:B------:R-:W-:Y:S02]  /*23e40*/  FFMA.FTZ R178, R46, R134.reuse, -R163.reuse ;  /* 0x000000862eb27223 */ /* 0x180fe400000108a3 */
[----:B------:R-:W-:Y:S01]  /*23e50*/  LDSM.16.MT88.4 R32, [R213+0xd800] ;  /* 0x00d80000d520783b */ /* 0x000fe20000004200 */
[-CC-:B------:R-:W-:Y:S02]  /*23e60*/  FFMA.FTZ R181, R47, R134.reuse, -R163.reuse ;  /* 0x000000862fb57223 */ /* 0x180fe400000108a3 */
[-CC-:B------:R-:W-:Y:S01]  /*23e70*/  FFMA.FTZ R180, R50, R134.reuse, -R163.reuse ;  /* 0x0000008632b47223 */ /* 0x180fe200000108a3 */
[----:B------:R-:W-:Y:S01]  /*23e80*/  MUFU.EX2 R168, R168 ;  /* 0x000000a800a87308 */ /* 0x000fe20000000800 */
[-C--:B------:R-:W-:Y:S02]  /*23e90*/  FFMA.FTZ R183, R51, R134.reuse, -R163 ;  /* 0x0000008633b77223 */ /* 0x080fe400000108a3 */
[-CC-:B------:R-:W-:Y:S02]  /*23ea0*/  FFMA.FTZ R182, R44, R134.reuse, -R157.reuse ;  /* 0x000000862cb67223 */ /* 0x180fe4000001089d */
[-CC-:B------:R-:W-:Y:S02]  /*23eb0*/  FFMA.FTZ R185, R45, R134.reuse, -R157.reuse ;  /* 0x000000862db97223 */ /* 0x180fe4000001089d */
[----:B------:R-:W-:Y:S01]  /*23ec0*/  LDSM.16.MT88.4 R44, [R214+0xe800] ;  /* 0x00e80000d62c783b */ /* 0x000fe20000004200 */
[-CC-:B------:R-:W-:Y:S02]  /*23ed0*/  FFMA.FTZ R184, R48, R134.reuse, -R157.reuse ;  /* 0x0000008630b87223 */ /* 0x180fe4000001089d */
[----:B------:R-:W-:Y:S01]  /*23ee0*/  FFMA.FTZ R187, R49, R134, -R157 ;  /* 0x0000008631bb7223 */ /* 0x000fe2000001089d */
[----:B------:R-:W-:Y:S01]  /*23ef0*/  MUFU.EX2 R171, R171 ;  /* 0x000000ab00ab7308 */ /* 0x000fe20000000800 */
[C---:B------:R-:W-:Y:S01]  /*23f00*/  FMUL.FTZ R90, R2.reuse, R90 ;  /* 0x0000005a025a7220 */ /* 0x040fe20000410000 */
[----:B----4-:R-:W-:Y:S01]  /*23f10*/  F2FP.PACK_AB R130, R153, R154 ;  /* 0x0000009a9982723e */ /* 0x010fe200000000ff */
[C---:B------:R-:W-:Y:S01]  /*23f20*/  FMUL.FTZ R91, R2.reuse, R91 ;  /* 0x0000005b025b7220 */ /* 0x040fe20000410000 */
[----:B------:R-:W-:Y:S01]  /*23f30*/  LDSM.16.MT88.4 R48, [R212+0x13000] ;  /* 0x01300000d430783b */ /* 0x000fe20000004200 */
[C---:B------:R-:W-:Y:S02]  /*23f40*/  FMUL.FTZ R88, R3.reuse, R88 ;  /* 0x0000005803587220 */ /* 0x040fe40000410000 */
[C---:B------:R-:W-:Y:S02]  /*23f50*/  FMUL.FTZ R89, R3.reuse, R89 ;  /* 0x0000005903597220 */ /* 0x040fe40000410000 */
        /* <DEDUP_REMOVED lines=22> */
[----:B------:R-:W-:Y:S01]  /*240c0*/  LDSM.16.MT88.4 R144, [R212+0xc800] ;  /* 0x00c80000d490783b */ /* 0x000fe20000004200 */
[----:B------:R-:W-:Y:S02]  /*240d0*/  MUFU.EX2 R174, R174 ;  /* 0x000000ae00ae7308 */ /* 0x000fe40000000800 */
[C---:B------:R-:W-:Y:S02]  /*240e0*/  FMUL.FTZ R100, R3.reuse, R100 ;  /* 0x0000006403647220 */ /* 0x040fe40000410000 */
[C---:B------:R-:W-:Y:S02]  /*240f0*/  FMUL.FTZ R101, R3.reuse, R101 ;  /* 0x0000006503657220 */ /* 0x040fe40000410000 */
[C---:B---3--:R-:W-:Y:S04]  /*24100*/  HMMA.16816.F32 R84, R128.reuse, R124, R84 ;  /* 0x0000007c8054723c */ /* 0x048fe80000001854 */
[C---:B------:R-:W-:Y:S01]  /*24110*/  FMUL.FTZ R106, R2.reuse, R106 ;  /* 0x0000006a026a7220 */ /* 0x040fe20000410000 */
[----:B------:R-:W-:Y:S01]  /*24120*/  MUFU.EX2 R177, R177 ;  /* 0x000000b100b17308 */ /* 0x000fe20000000800 */
[----:B------:R-:W-:Y:S02]  /*24130*/  FMUL.FTZ R107, R2, R107 ;  /* 0x0000006b026b7220 */ /* 0x000fe40000410000 */
[C---:B------:R-:W-:Y:S01]  /*24140*/  HMMA.16816.F32 R88, R128.reuse, R126, R88 ;  /* 0x0000007e8058723c */ /* 0x040fe20000001858 */
[----:B------:R-:W3:Y:S03]  /*24150*/  LDSM.16.MT88.4 R124, [R213+0x10000] ;  /* 0x01000000d57c783b */ /* 0x000ee60000004200 */
[C---:B------:R-:W-:Y:S02]  /*24160*/  FMUL.FTZ R104, R3.reuse, R104 ;  /* 0x0000006803687220 */ /* 0x040fe40000410000 */
[----:B------:R-:W-:Y:S01]  /*24170*/  FMUL.FTZ R105, R3, R105 ;  /* 0x0000006903697220 */ /* 0x000fe20000410000 */
[----:B------:R-:W-:Y:S01]  /*24180*/  MUFU.EX2 R176, R176 ;  /* 0x000000b000b07308 */ /* 0x000fe20000000800 */
[C---:B-1----:R-:W-:Y:S04]  /*24190*/  HMMA.16816.F32 R92, R128.reuse, R136, R92 ;  /* 0x00000088805c723c */ /* 0x042fe8000000185c */
[--C-:B------:R-:W-:Y:S02]  /*241a0*/  FFMA.FTZ R158, R14, R134, -R163.reuse ;  /* 0x000000860e9e7223 */ /* 0x100fe400000108a3 */
[C---:B------:R-:W-:Y:S02]  /*241b0*/  FMUL.FTZ R14, R2.reuse, R122 ;  /* 0x0000007a020e7220 */ /* 0x040fe40000410000 */
[C---:B------:R-:W-:Y:S01]  /*241c0*/  HMMA.16816.F32 R96, R128.reuse, R138, R96 ;  /* 0x0000008a8060723c */ /* 0x040fe20000001860 */
[----:B------:R-:W1:Y:S01]  /*241d0*/  LDSM.16.MT88.4 R136, [R212+0x10000] ;  /* 0x01000000d488783b */ /* 0x000e620000004200 */
[----:B------:R-:W-:Y:S02]  /*241e0*/  MUFU.EX2 R158, R158 ;  /* 0x0000009e009e7308 */ /* 0x000fe40000000800 */
[-C--:B------:R-:W-:Y:S02]  /*241f0*/  FFMA.FTZ R159, R15, R134.reuse, -R163 ;  /* 0x000000860f9f7223 */ /* 0x080fe400000108a3 */
[----:B------:R-:W-:Y:S02]  /*24200*/  FMUL.FTZ R15, R2, R123 ;  /* 0x0000007b020f7220 */ /* 0x000fe40000410000 */
[C---:B--2---:R-:W-:Y:S04]  /*24210*/  HMMA.16816.F32 R100, R128.reuse, R140, R100 ;  /* 0x0000008c8064723c */ /* 0x044fe80000001864 */
[--C-:B------:R-:W-:Y:S01]  /*24220*/  FFMA.FTZ R162, R12, R134, -R157.reuse ;  /* 0x000000860ca27223 */ /* 0x100fe2000001089d */
[----:B------:R-:W2:Y:S01]  /*24230*/  MUFU.EX2 R159, R159 ;  /* 0x0000009f009f7308 */ /* 0x000ea20000000800 */
[----:B------:R-:W-:Y:S02]  /*24240*/  FMUL.FTZ R12, R3, R120 ;  /* 0x00000078030c7220 */ /* 0x000fe40000410000 */
[C---:B------:R-:W-:Y:S01]  /*24250*/  HMMA.16816.F32 R104, R128.reuse, R142, R104 ;  /* 0x0000008e8068723c */ /* 0x040fe20000001868 */
[----:B------:R-:W-:Y:S03]  /*24260*/  LDSM.16.MT88.4 R140, [R213+0xc800] ;  /* 0x00c80000d58c783b */ /* 0x000fe60000004200 */
[----:B------:R-:W-:Y:S02]  /*24270*/  FFMA.FTZ R165, R13, R134, -R157 ;  /* 0x000000860da57223 */ /* 0x000fe4000001089d */
[C---:B------:R-:W-:Y:S01]  /*24280*/  FMUL.FTZ R13, R3.reuse, R121 ;  /* 0x00000079030d7220 */ /* 0x040fe20000410000 */
[----:B------:R-:W-:Y:S01]  /*24290*/  MUFU.EX2 R162, R162 ;  /* 0x000000a200a27308 */ /* 0x000fe20000000800 */
[C---:B------:R-:W-:Y:S01]  /*242a0*/  FMUL.FTZ R110, R2.reuse, R110 ;  /* 0x0000006e026e7220 */ /* 0x040fe20000410000 */
[----:B------:R-:W4:Y:S03]  /*242b0*/  LDSM.16.MT88.4 R120, [R216+0xc800] ;  /* 0x00c80000d878783b */ /* 0x000f260000004200 */
[----:B------:R-:W-:Y:S02]  /*242c0*/  FMUL.FTZ R111, R2, R111 ;  /* 0x0000006f026f7220 */ /* 0x000fe40000410000 */
[C---:B------:R-:W-:Y:S02]  /*242d0*/  FMUL.FTZ R108, R3.reuse, R108 ;  /* 0x0000006c036c7220 */ /* 0x040fe40000410000 */
[----:B------:R-:W-:Y:S01]  /*242e0*/  FMUL.FTZ R109, R3, R109 ;  /* 0x0000006d036d7220 */ /* 0x000fe20000410000 */
[----:B------:R-:W5:Y:S01]  /*242f0*/  MUFU.EX2 R165, R165 ;  /* 0x000000a500a57308 */ /* 0x000f620000000800 */
[-CC-:B------:R-:W-:Y:S02]  /*24300*/  FFMA.FTZ R160, R18, R134.reuse, -R163.reuse ;  /* 0x0000008612a07223 */ /* 0x180fe400000108a3 */
[-C--:B------:R-:W-:Y:S02]  /*24310*/  FFMA.FTZ R161, R19, R134.reuse, -R163 ;  /* 0x0000008613a17223 */ /* 0x080fe400000108a3 */
[-CC-:B------:R-:W-:Y:S01]  /*24320*/  FFMA.FTZ R164, R16, R134.reuse, -R157.reuse ;  /* 0x0000008610a47223 */ /* 0x180fe2000001089d */
[C---:B---3--:R-:W-:Y:S03]  /*24330*/  HMMA.16816.F32 R108, R128.reuse, R124, R108 ;  /* 0x0000007c806c723c */ /* 0x048fe6000000186c */
[----:B------:R-:W-:Y:S01]  /*24340*/  FFMA.FTZ R167, R17, R134, -R157 ;  /* 0x0000008611a77223 */ /* 0x000fe2000001089d */
[----:B------:R-:W-:Y:S01]  /*24350*/  MUFU.EX2 R160, R160 ;  /* 0x000000a000a07308 */ /* 0x000fe20000000800 */
[C---:B------:R-:W-:Y:S02]  /*24360*/  FMUL.FTZ R18, R2.reuse, R118 ;  /* 0x0000007602127220 */ /* 0x040fe40000410000 */
[C---:B------:R-:W-:Y:S01]  /*24370*/  FMUL.FTZ R19, R2.reuse, R119 ;  /* 0x0000007702137220 */ /* 0x040fe20000410000 */
[C---:B------:R-:W-:Y:S01]  /*24380*/  HMMA.16816.F32 R12, R128.reuse, R126, R12 ;  /* 0x0000007e800c723c */ /* 0x040fe2000000180c */
[----:B------:R-:W3:Y:S03]  /*24390*/  LDSM.16.MT88.4 R124, [R214+0xc800] ;  /* 0x00c80000d67c783b */ /* 0x000ee60000004200 */
[C---:B------:R-:W-:Y:S02]  /*243a0*/  FMUL.FTZ R16, R3.reuse, R116 ;  /* 0x0000007403107220 */ /* 0x040fe40000410000 */
[----:B------:R-:W4:Y:S01]  /*243b0*/  MUFU.EX2 R161, R161 ;  /* 0x000000a100a17308 */ /* 0x000f220000000800 */
[----:B------:R-:W-:Y:S01]  /*243c0*/  FMUL.FTZ R17, R3, R117 ;  /* 0x0000007503117220 */ /* 0x000fe20000410000 */
[----:B--2---:R-:W-:Y:S01]  /*243d0*/  F2FP.PACK_AB R117, R159, R158 ;  /* 0x0000009e9f75723e */ /* 0x004fe200000000ff */
[C---:B------:R-:W-:Y:S03]  /*243e0*/  FMUL.FTZ R114, R2.reuse, R114 ;  /* 0x0000007202727220 */ /* 0x040fe60000410000 */
[----:B-----5:R-:W-:Y:S01]  /*243f0*/  F2FP.PACK_AB R116, R165, R162 ;  /* 0x000000a2a574723e */ /* 0x020fe200000000ff */
[----:B------:R-:W-:Y:S01]  /*24400*/  FMUL.FTZ R115, R2, R115 ;  /* 0x0000007302737220 */ /* 0x000fe20000410000 */
[C---:B-1----:R-:W-:Y:S02]  /*24410*/  HMMA.16816.F32 R16, R128.reuse, R136, R16 ;  /* 0x000000888010723c */ /* 0x042fe40000001810 */
[----:B------:R-:W-:Y:S01]  /*24420*/  MUFU.EX2 R164, R164 ;  /* 0x000000a400a47308 */ /* 0x000fe20000000800 */
[C---:B------:R-:W-:Y:S02]  /*24430*/  FMUL.FTZ R112, R3.reuse, R112 ;  /* 0x0000007003707220 */ /* 0x040fe40000410000 */
[----:B------:R-:W-:Y:S02]  /*24440*/  FMUL.FTZ R113, R3, R113 ;  /* 0x0000007103717220 */ /* 0x000fe40000410000 */
[--C-:B------:R-:W-:Y:S01]  /*24450*/  FFMA.FTZ R166, R22, R134, -R163.reuse ;  /* 0x0000008616a67223 */ /* 0x100fe200000108a3 */
[----:B------:R-:W-:Y:S01]  /*24460*/  F2FP.PACK_AB R22, R171, R168 ;  /* 0x000000a8ab16723e */ /* 0x000fe200000000ff */
[-CC-:B------:R-:W-:Y:S03]  /*24470*/  FFMA.FTZ R169, R23, R134.reuse, -R163.reuse ;  /* 0x0000008617a97223 */ /* 0x180fe600000108a3 */
[----:B------:R-:W-:Y:S01]  /*24480*/  HMMA.16816.F32 R112, R128, R138, R112 ;  /* 0x0000008a8070723c */ /* 0x000fe20000001870 */
[----:B------:R-:W1:Y:S01]  /*24490*/  MUFU.EX2 R167, R167 ;  /* 0x000000a700a77308 */ /* 0x000e620000000800 */
[----:B------:R-:W2:Y:S01]  /*244a0*/  LDSM.16.MT88.4 R128, [R216+0x10800] ;  /* 0x01080000d880783b */ /* 0x000ea20000004200 */
[--C-:B------:R-:W-:Y:S01]  /*244b0*/  FFMA.FTZ R54, R54, R134, -R163.reuse ;  /* 0x0000008636367223 */ /* 0x100fe200000108a3 */
[----:B----4-:R-:W-:Y:S01]  /*244c0*/  F2FP.PACK_AB R119, R161, R160 ;  /* 0x000000a0a177723e */ /* 0x010fe200000000ff */
[-CC-:B------:R-:W-:Y:S02]  /*244d0*/  FFMA.FTZ R55, R55, R134.reuse, -R163.reuse ;  /* 0x0000008637377223 */ /* 0x180fe400000108a3 */
[-CC-:B------:R-:W-:Y:S02]  /*244e0*/  FFMA.FTZ R58, R58, R134.reuse, -R163.reuse ;  /* 0x000000863a3a7223 */ /* 0x180fe400000108a3 */
[-C--:B------:R-:W-:Y:S01]  /*244f0*/  FFMA.FTZ R59, R59, R134.reuse, -R163 ;  /* 0x000000863b3b7223 */ /* 0x080fe200000108a3 */
[----:B------:R-:W-:Y:S01]  /*24500*/  LDSM.16.MT88.4 R136, [R212+0x10800] ;  /* 0x01080000d488783b */ /* 0x000fe20000004200 */
[----:B------:R-:W-:Y:S01]  /*24510*/  MUFU.EX2 R166, R166 ;  /* 0x000000a600a67308 */ /* 0x000fe20000000800 */
[-CC-:B------:R-:W-:Y:S02]  /*24520*/  FFMA.FTZ R52, R52, R134.reuse, -R157.reuse ;  /* 0x0000008634347223 */ /* 0x180fe4000001089d */
[-CC-:B------:R-:W-:Y:S02]  /*24530*/  FFMA.FTZ R53, R53, R134.reuse, -R157.reuse ;  /* 0x0000008635357223 */ /* 0x180fe4000001089d */
[-CC-:B------:R-:W-:Y:S02]  /*24540*/  FFMA.FTZ R56, R56, R134.reuse, -R157.reuse ;  /* 0x0000008638387223 */ /* 0x180fe4000001089d */
[-C--:B------:R-:W-:Y:S02]  /*24550*/  FFMA.FTZ R57, R57, R134.reuse, -R157 ;  /* 0x0000008639397223 */ /* 0x080fe4000001089d */
[-CC-:B------:R-:W-:Y:S01]  /*24560*/  FFMA.FTZ R62, R62, R134.reuse, -R163.reuse ;  /* 0x000000863e3e7223 */ /* 0x180fe200000108a3 */
[----:B------:R-:W4:Y:S01]  /*24570*/  MUFU.EX2 R169, R169 ;  /* 0x000000a900a97308 */ /* 0x000f220000000800 */
[-CC-:B------:R-:W-:Y:S02]  /*24580*/  FFMA.FTZ R63, R63, R134.reuse, -R163.reuse ;  /* 0x000000863f3f7223 */ /* 0x180fe400000108a3 */
[----:B------:R-:W-:Y:S01]  /*24590*/  FFMA.FTZ R66, R66, R134, -R163 ;  /* 0x0000008642427223 */ /* 0x000fe200000108a3 */
[----:B-1----:R-:W-:Y:S01]  /*245a0*/  F2FP.PACK_AB R118, R167, R164 ;  /* 0x000000a4a776723e */ /* 0x002fe200000000ff */
[----:B------:R-:W-:Y:S02]  /*245b0*/  FFMA.FTZ R152, R2, R235, R152 ;  /* 0x000000eb02987223 */ /* 0x000fe40000010098 */
[----:B------:R-:W-:Y:S01]  /*245c0*/  FFMA.FTZ R156, R3, R242, R156 ;  /* 0x000000f2039c7223 */ /* 0x000fe2000001009c */
[----:B------:R-:W-:Y:S01]  /*245d0*/  MOV R3, R133 ;  /* 0x0000008500037202 */ /* 0x000fe20000000f00 */
[----:B------:R-:W-:Y:S01]  /*245e0*/  FADD.FTZ R151, R151, R152 ;  /* 0x0000009897977221 */ /* 0x000fe20000010000 */
[----:B------:R-:W-:Y:S01]  /*245f0*/  MUFU.EX2 R179, R179 ;  /* 0x000000b300b37308 */ /* 0x000fe20000000800 */
[C---:B------:R-:W-:Y:S05]  /*24600*/  HMMA.16816.F32 R4, R116.reuse, R120, R4 ;  /* 0x000000787404723c */ /* 0x040fea0000001804 */
[----:B------:R-:W-:Y:S02]  /*24610*/  FADD.FTZ R155, R155, R156 ;  /* 0x0000009c9b9b7221 */ /* 0x000fe40000010000 */
[----:B------:R-:W-:Y:S01]  /*24620*/  FADD.FTZ R150, R150, R151 ;  /* 0x0000009796967221 */ /* 0x000fe20000010000 */
[C---:B------:R-:W-:Y:S01]  /*24630*/  HMMA.16816.F32 R8, R116.reuse, R122, R8 ;  /* 0x0000007a7408723c */ /* 0x040fe20000001808 */
[----:B------:R-:W1:Y:S01]  /*24640*/  LDSM.16.MT88.4 R120, [R214+0x10800] ;  /* 0x01080000d678783b */ /* 0x000e620000004200 */
[----:B------:R-:W-:Y:S02]  /*24650*/  MUFU.EX2 R178, R178 ;  /* 0x000000b200b27308 */ /* 0x000fe40000000800 */
[----:B------:R-:W-:Y:S02]  /*24660*/  FADD.FTZ R154, R154, R155 ;  /* 0x0000009b9a9a7221 */ /* 0x000fe40000010000 */
[----:B------:R-:W-:Y:S02]  /*24670*/  FADD.FTZ R135, R135, R150 ;  /* 0x0000009687877221 */ /* 0x000fe40000010000 */
[C---:B---3--:R-:W-:Y:S04]  /*24680*/  HMMA.16816.F32 R68, R116.reuse, R124, R68 ;  /* 0x0000007c7444723c */ /* 0x048fe80000001844 */
[----:B------:R-:W-:Y:S01]  /*24690*/  MUFU.EX2 R181, R181 ;  /* 0x000000b500b57308 */ /* 0x000fe20000000800 */
[----:B------:R-:W-:Y:S02]  /*246a0*/  FADD.FTZ R153, R153, R154 ;  /* 0x0000009a99997221 */ /* 0x000fe40000010000 */
[----:B------:R-:W-:Y:S01]  /*246b0*/  FADD.FTZ R158, R158, R135 ;  /* 0x000000879e9e7221 */ /* 0x000fe20000010000 */
[C---:B------:R-:W-:Y:S01]  /*246c0*/  HMMA.16816.F32 R72, R116.reuse, R126, R72 ;  /* 0x0000007e7448723c */ /* 0x040fe20000001848 */
[----:B------:R-:W3:Y:S03]  /*246d0*/  LDSM.16.MT88.4 R124, [R213+0x10800] ;  /* 0x01080000d57c783b */ /* 0x000ee60000004200 */
[----:B------:R-:W-:Y:S01]  /*246e0*/  FADD.FTZ R162, R162, R153 ;  /* 0x00000099a2a27221 */ /* 0x000fe20000010000 */
[----:B------:R-:W-:Y:S01]  /*246f0*/  MOV R135, R132 ;  /* 0x0000008400877202 */ /* 0x000fe20000000f00 */
[----:B------:R-:W-:Y:S01]  /*24700*/  MUFU.EX2 R180, R180 ;  /* 0x000000b400b47308 */ /* 0x000fe20000000800 */
[----:B------:R-:W-:Y:S01]  /*24710*/  FADD.FTZ R159, R159, R158 ;  /* 0x0000009e9f9f7221 */ /* 0x000fe20000010000 */
[C---:B------:R-:W-:Y:S04]  /*24720*/  HMMA.16816.F32 R76, R116.reuse, R140, R76 ;  /* 0x0000008c744c723c */ /* 0x040fe8000000184c */
[----:B------:R-:W-:Y:S02]  /*24730*/  FADD.FTZ R165, R165, R162 ;  /* 0x000000a2a5a57221 */ /* 0x000fe40000010000 */
[----:B------:R-:W-:Y:S02]  /*24740*/  FADD.FTZ R160, R160, R159 ;  /* 0x0000009fa0a07221 */ /* 0x000fe40000010000 */
[C---:B------:R-:W-:Y:S01]  /*24750*/  HMMA.16816.F32 R80, R116.reuse, R142, R80 ;  /* 0x0000008e7450723c */ /* 0x040fe20000001850 */
[----:B------:R-:W-:Y:S01]  /*24760*/  LDSM.16.MT88.4 R140, [R212+0x11000] ;  /* 0x01100000d48c783b */ /* 0x000fe20000004200 */
[----:B------:R-:W-:Y:S02]  /*24770*/  MUFU.EX2 R183, R183 ;  /* 0x000000b700b77308 */ /* 0x000fe40000000800 */
[----:B------:R-:W-:Y:S02]  /*24780*/  FADD.FTZ R164, R164, R165 ;  /* 0x000000a5a4a47221 */ /* 0x000fe40000010000 */
[----:B------:R-:W-:Y:S02]  /*24790*/  FADD.FTZ R161, R161, R160 ;  /* 0x000000a0a1a17221 */ /* 0x000fe40000010000 */
[C---:B------:R-:W-:Y:S04]  /*247a0*/  HMMA.16816.F32 R84, R116.reuse, R144, R84 ;  /* 0x000000907454723c */ /* 0x040fe80000001854 */
[----:B------:R-:W-:Y:S01]  /*247b0*/  MUFU.EX2 R182, R182 ;  /* 0x000000b600b67308 */ /* 0x000fe20000000800 */
[----:B------:R-:W-:Y:S02]  /*247c0*/  FADD.FTZ R167, R167, R164 ;  /* 0x000000a4a7a77221 */ /* 0x000fe40000010000 */
[-CC-:B------:R-:W-:Y:S01]  /*247d0*/  FFMA.FTZ R144, R26, R134.reuse, -R163.reuse ;  /* 0x000000861a907223 */ /* 0x180fe200000108a3 */
[C---:B------:R-:W-:Y:S04]  /*247e0*/  HMMA.16816.F32 R88, R116.reuse, R146, R88 ;  /* 0x000000927458723c */ /* 0x040fe80000001858 */
[-C--:B------:R-:W-:Y:S02]  /*247f0*/  FFMA.FTZ R145, R27, R134.reuse, -R163 ;  /* 0x000000861b917223 */ /* 0x080fe400000108a3 */
[----:B------:R-:W-:Y:S01]  /*24800*/  LDSM.16.MT88.4 R24, [R214+0xd000] ;  /* 0x00d00000d618783b */ /* 0x000fe20000004200 */
[-CC-:B------:R-:W-:Y:S01]  /*24810*/  FFMA.FTZ R146, R20, R134.reuse, -R157.reuse ;  /* 0x0000008614927223 */ /* 0x180fe2000001089d */
[C---:B--2---:R-:W-:Y:S01]  /*24820*/  HMMA.16816.F32 R92, R116.reuse, R128, R92 ;  /* 0x00000080745c723c */ /* 0x044fe2000000185c */
[----:B------:R-:W-:Y:S03]  /*24830*/  MUFU.EX2 R144, R144 ;  /* 0x0000009000907308 */ /* 0x000fe60000000800 */
[----:B------:R-:W-:Y:S01]  /*24840*/  FFMA.FTZ R147, R21, R134, -R157 ;  /* 0x0000008615937223 */ /* 0x000fe2000001089d */
[C---:B----4-:R-:W-:Y:S01]  /*24850*/  F2FP.PACK_AB R21, R169.reuse, R166 ;  /* 0x000000a6a915723e */ /* 0x050fe200000000ff */
[----:B------:R-:W-:Y:S02]  /*24860*/  FADD.FTZ R166, R166, R161 ;  /* 0x000000a1a6a67221 */ /* 0x000fe40000010000 */
[C---:B------:R-:W-:Y:S01]  /*24870*/  HMMA.16816.F32 R96, R116.reuse, R130, R96 ;  /* 0x000000827460723c */ /* 0x040fe20000001860 */
[----:B------:R-:W-:Y:S02]  /*24880*/  LDSM.16.MT88.4 R128, [R214+0x11000] ;  /* 0x01100000d680783b */ /* 0x000fe40000004200 */
[----:B------:R-:W2:Y:S01]  /*24890*/  MUFU.EX2 R145, R145 ;  /* 0x0000009100917308 */ /* 0x000ea20000000800 */
[----:B------:R-:W-:Y:S04]  /*248a0*/  FADD.FTZ R169, R169, R166 ;  /* 0x000000a6a9a97221 */ /* 0x000fe80000010000 */
[C---:B-1----:R-:W-:Y:S05]  /*248b0*/  HMMA.16816.F32 R100, R116.reuse, R120, R100 ;  /* 0x000000787464723c */ /* 0x042fea0000001864 */
[----:B------:R-:W-:Y:S03]  /*248c0*/  MUFU.EX2 R146, R146 ;  /* 0x0000009200927308 */ /* 0x000fe60000000800 */
[C---:B------:R-:W-:Y:S01]  /*248d0*/  HMMA.16816.F32 R104, R116.reuse, R122, R104 ;  /* 0x0000007a7468723c */ /* 0x040fe20000001868 */
[----:B------:R-:W1:Y:S06]  /*248e0*/  LDSM.16.MT88.4 R120, [R216+0xd000] ;  /* 0x00d00000d878783b */ /* 0x000e6c0000004200 */
[----:B------:R-:W4:Y:S01]  /*248f0*/  MUFU.EX2 R147, R147 ;  /* 0x0000009300937308 */ /* 0x000f220000000800 */
[C---:B---3--:R-:W-:Y:S04]  /*24900*/  HMMA.16816.F32 R108, R116.reuse, R124, R108 ;  /* 0x0000007c746c723c */ /* 0x048fe8000000186c */
[C---:B--2---:R-:W-:Y:S01]  /*24910*/  F2FP.PACK_AB R23, R145.reuse, R144 ;  /* 0x000000909117723e */ /* 0x044fe200000000ff */
[----:B------:R-:W-:Y:S03]  /*24920*/  FADD.FTZ R144, R144, R169 ;  /* 0x000000a990907221 */ /* 0x000fe60000010000 */
[C---:B------:R-:W-:Y:S01]  /*24930*/  HMMA.16816.F32 R12, R116.reuse, R126, R12 ;  /* 0x0000007e740c723c */ /* 0x040fe2000000180c */
[----:B------:R-:W-:Y:S01]  /*24940*/  LDSM.16.MT88.4 R124, [R212+0xd000] ;  /* 0x00d00000d47c783b */ /* 0x000fe20000004200 */
[----:B------:R-:W-:Y:S02]  /*24950*/  MUFU.EX2 R185, R185 ;  /* 0x000000b900b97308 */ /* 0x000fe40000000800 */
[----:B------:R-:W-:Y:S04]  /*24960*/  FADD.FTZ R145, R145, R144 ;  /* 0x0000009091917221 */ /* 0x000fe80000010000 */
[C---:B------:R-:W-:Y:S04]  /*24970*/  HMMA.16816.F32 R16, R116.reuse, R136, R16 ;  /* 0x000000887410723c */ /* 0x040fe80000001810 */
[----:B------:R-:W-:Y:S01]  /*24980*/  MUFU.EX2 R184, R184 ;  /* 0x000000b800b87308 */ /* 0x000fe20000000800 */
[C---:B----4-:R-:W-:Y:S03]  /*24990*/  F2FP.PACK_AB R20, R147.reuse, R146 ;  /* 0x000000929314723e */ /* 0x050fe600000000ff */
[----:B------:R-:W-:Y:S01]  /*249a0*/  HMMA.16816.F32 R112, R116, R138, R112 ;  /* 0x0000008a7470723c */ /* 0x000fe20000001870 */
[----:B------:R-:W2:Y:S03]  /*249b0*/  LDSM.16.MT88.4 R116, [R213+0xd000] ;  /* 0x00d00000d574783b */ /* 0x000ea60000004200 */
[----:B------:R-:W-:Y:S02]  /*249c0*/  FADD.FTZ R146, R146, R167 ;  /* 0x000000a792927221 */ /* 0x000fe40000010000 */
[----:B------:R-:W-:Y:S02]  /*249d0*/  MUFU.EX2 R187, R187 ;  /* 0x000000bb00bb7308 */ /* 0x000fe40000000800 */
[----:B------:R-:W-:Y:S01]  /*249e0*/  FADD.FTZ R147, R147, R146 ;  /* 0x0000009293937221 */ /* 0x000fe20000010000 */
[C---:B-1----:R-:W-:Y:S01]  /*249f0*/  HMMA.16816.F32 R4, R20.reuse, R120, R4 ;  /* 0x000000781404723c */ /* 0x042fe20000001804 */
[----:B------:R-:W-:Y:S04]  /*24a00*/  LDSM.16.MT88.4 R136, [R213+0x11000] ;  /* 0x01100000d588783b */ /* 0x000fe80000004200 */
[----:B------:R-:W-:Y:S02]  /*24a10*/  FADD.FTZ R168, R168, R147 ;  /* 0x00000093a8a87221 */ /* 0x000fe40000010000 */
[----:B------:R-:W-:Y:S01]  /*24a20*/  MUFU.EX2 R54, R54 ;  /* 0x0000003600367308 */ /* 0x000fe20000000800 */
[C---:B------:R-:W-:Y:S01]  /*24a30*/  HMMA.16816.F32 R8, R20.reuse, R122, R8 ;  /* 0x0000007a1408723c */ /* 0x040fe20000001808 */
[----:B------:R-:W1:Y:S03]  /*24a40*/  LDSM.16.MT88.4 R120, [R216+0x11000] ;  /* 0x01100000d878783b */ /* 0x000e660000004200 */
[----:B------:R-:W-:Y:S04]  /*24a50*/  FADD.FTZ R171, R171, R168 ;  /* 0x000000a8abab7221 */ /* 0x000fe80000010000 */
[C---:B------:R-:W-:Y:S01]  /*24a60*/  HMMA.16816.F32 R68, R20.reuse, R24, R68 ;  /* 0x000000181444723c */ /* 0x040fe20000001844 */
[----:B------:R-:W-:Y:S07]  /*24a70*/  MUFU.EX2 R55, R55 ;  /* 0x0000003700377308 */ /* 0x000fee0000000800 */
[C---:B------:R-:W-:Y:S01]  /*24a80*/  HMMA.16816.F32 R72, R20.reuse, R26, R72 ;  /* 0x0000001a1448723c */ /* 0x040fe20000001848 */
[----:B------:R-:W3:Y:S02]  /*24a90*/  LDSM.16.MT88.4 R24, [R216+0xd800] ;  /* 0x00d80000d818783b */ /* 0x000ee40000004200 */
[----:B------:R-:W-:Y:S05]  /*24aa0*/  MUFU.EX2 R58, R58 ;  /* 0x0000003a003a7308 */ /* 0x000fea0000000800 */
[C---:B--2---:R-:W-:Y:S05]  /*24ab0*/  HMMA.16816.F32 R76, R20.reuse, R116, R76 ;  /* 0x00000074144c723c */ /* 0x044fea000000184c */
[----:B------:R-:W-:Y:S03]  /*24ac0*/  MUFU.EX2 R59, R59 ;  /* 0x0000003b003b7308 */ /* 0x000fe60000000800 */
[C---:B------:R-:W-:Y:S01]  /*24ad0*/  HMMA.16816.F32 R80, R20.reuse, R118, R80 ;  /* 0x000000761450723c */ /* 0x040fe20000001850 */
[----:B------:R-:W2:Y:S06]  /*24ae0*/  LDSM.16.MT88.4 R116, [R212+0xd800] ;  /* 0x00d80000d474783b */ /* 0x000eac0000004200 */
[----:B------:R-:W-:Y:S01]  /*24af0*/  MUFU.EX2 R52, R52 ;  /* 0x0000003400347308 */ /* 0x000fe20000000800 */
[C---:B------:R-:W-:Y:S08]  /*24b00*/  HMMA.16816.F32 R84, R20.reuse, R124, R84 ;  /* 0x0000007c1454723c */ /* 0x040ff00000001854 */
        /* <DEDUP_REMOVED lines=10> */
[----:B------:R-:W-:Y:S07]  /*24bb0*/  MUFU.EX2 R62, R62 ;  /* 0x0000003e003e7308 */ /* 0x000fee0000000800 */
[C---:B------:R-:W-:Y:S03]  /*24bc0*/  HMMA.16816.F32 R108, R20.reuse, R136, R108 ;  /* 0x00000088146c723c */ /* 0x040fe6000000186c */
[----:B------:R-:W-:Y:S04]  /*24bd0*/  MUFU.EX2 R63, R63 ;  /* 0x0000003f003f7308 */ /* 0x000fe80000000800 */
[-CC-:B------:R-:W-:Y:S01]  /*24be0*/  FFMA.FTZ R136, R38, R134.reuse, -R163.reuse ;  /* 0x0000008626887223 */ /* 0x180fe200000108a3 */
[C---:B------:R-:W-:Y:S04]  /*24bf0*/  HMMA.16816.F32 R12, R20.reuse, R138, R12 ;  /* 0x0000008a140c723c */ /* 0x040fe8000000180c */
[-CC-:B------:R-:W-:Y:S01]  /*24c00*/  FFMA.FTZ R137, R39, R134.reuse, -R163.reuse ;  /* 0x0000008627897223 */ /* 0x180fe200000108a3 */
[----:B------:R-:W-:Y:S02]  /*24c10*/  MUFU.EX2 R136, R136 ;  /* 0x0000008800887308 */ /* 0x000fe40000000800 */
[-CC-:B------:R-:W-:Y:S01]  /*24c20*/  FFMA.FTZ R138, R42, R134.reuse, -R163.reuse ;  /* 0x000000862a8a7223 */ /* 0x180fe200000108a3 */
[C---:B------:R-:W-:Y:S04]  /*24c30*/  HMMA.16816.F32 R16, R20.reuse, R140, R16 ;  /* 0x0000008c1410723c */ /* 0x040fe80000001810 */
[-CC-:B------:R-:W-:Y:S02]  /*24c40*/  FFMA.FTZ R139, R43, R134.reuse, -R163.reuse ;  /* 0x000000862b8b7223 */ /* 0x180fe400000108a3 */
[-C--:B------:R-:W-:Y:S01]  /*24c50*/  FFMA.FTZ R163, R67, R134.reuse, -R163 ;  /* 0x0000008643a37223 */ /* 0x080fe200000108a3 */
[----:B------:R-:W1:Y:S01]  /*24c60*/  MUFU.EX2 R137, R137 ;  /* 0x0000008900897308 */ /* 0x000e620000000800 */
[----:B------:R-:W-:Y:S04]  /*24c70*/  HMMA.16816.F32 R112, R20, R142, R112 ;  /* 0x0000008e1470723c */ /* 0x000fe80000001870 */
[-CC-:B------:R-:W-:Y:S02]  /*24c80*/  FFMA.FTZ R140, R36, R134.reuse, -R157.reuse ;  /* 0x00000086248c7223 */ /* 0x180fe4000001089d */
[--C-:B------:R-:W-:Y:S01]  /*24c90*/  FFMA.FTZ R141, R37, R134, -R157.reuse ;  /* 0x00000086258d7223 */ /* 0x100fe2000001089d */
[----:B------:R-:W-:Y:S01]  /*24ca0*/  F2FP.PACK_AB R21, R173, R170 ;  /* 0x000000aaad15723e */ /* 0x000fe200000000ff */
[----:B------:R-:W-:Y:S01]  /*24cb0*/  LDSM.16.MT88.4 R36, [R212+0xe000] ;  /* 0x00e00000d424783b */ /* 0x000fe20000004200 */
[----:B------:R-:W-:Y:S01]  /*24cc0*/  F2FP.PACK_AB R23, R175, R172 ;  /* 0x000000acaf17723e */ /* 0x000fe200000000ff */
[----:B------:R-:W-:Y:S02]  /*24cd0*/  MUFU.EX2 R138, R138 ;  /* 0x0000008a008a7308 */ /* 0x000fe40000000800 */
[----:B------:R-:W-:Y:S01]  /*24ce0*/  F2FP.PACK_AB R20, R177, R174 ;  /* 0x000000aeb114723e */ /* 0x000fe200000000ff */
[--C-:B------:R-:W-:Y:S01]  /*24cf0*/  FFMA.FTZ R142, R40, R134, -R157.reuse ;  /* 0x00000086288e7223 */ /* 0x100fe2000001089d */
[----:B------:R-:W-:Y:S01]  /*24d00*/  F2FP.PACK_AB R22, R179, R176 ;  /* 0x000000b0b316723e */ /* 0x000fe200000000ff */
[----:B------:R-:W-:Y:S02]  /*24d10*/  FFMA.FTZ R143, R41, R134, -R157 ;  /* 0x00000086298f7223 */ /* 0x000fe4000001089d */
[----:B------:R-:W-:Y:S01]  /*24d20*/  LDSM.16.MT88.4 R40, [R214+0x12000] ;  /* 0x01200000d628783b */ /* 0x000fe20000004200 */
[----:B------:R-:W-:Y:S02]  /*24d30*/  FADD.FTZ R170, R170, R145 ;  /* 0x00000091aaaa7221 */ /* 0x000fe40000010000 */
[----:B------:R-:W4:Y:S01]  /*24d40*/  MUFU.EX2 R139, R139 ;  /* 0x0000008b008b7308 */ /* 0x000f220000000800 */
[C---:B---3--:R-:W-:Y:S03]  /*24d50*/  HMMA.16816.F32 R4, R20.reuse, R24, R4 ;  /* 0x000000181404723c */ /* 0x048fe60000001804 */
[----:B------:R-:W-:Y:S02]  /*24d60*/  FADD.FTZ R174, R174, R171 ;  /* 0x000000abaeae7221 */ /* 0x000fe40000010000 */
[----:B------:R-:W-:Y:S02]  /*24d70*/  FADD.FTZ R173, R173, R170 ;  /* 0x000000aaadad7221 */ /* 0x000fe40000010000 */
[----:B------:R-:W-:Y:S01]  /*24d80*/  FADD.FTZ R177, R177, R174 ;  /* 0x000000aeb1b17221 */ /* 0x000fe20000010000 */
[C---:B------:R-:W-:Y:S01]  /*24d90*/  HMMA.16816.F32 R8, R20.reuse, R26, R8 ;  /* 0x0000001a1408723c */ /* 0x040fe20000001808 */
[----:B------:R-:W3:Y:S01]  /*24da0*/  LDSM.16.MT88.4 R24, [R216+0x11800] ;  /* 0x01180000d818783b */ /* 0x000ee20000004200 */
[----:B------:R-:W-:Y:S02]  /*24db0*/  MUFU.EX2 R140, R140 ;  /* 0x0000008c008c7308 */ /* 0x000fe40000000800 */
[----:B------:R-:W-:Y:S02]  /*24dc0*/  FADD.FTZ R172, R172, R173 ;  /* 0x000000adacac7221 */ /* 0x000fe40000010000 */
[----:B------:R-:W-:Y:S02]  /*24dd0*/  FADD.FTZ R176, R176, R177 ;  /* 0x000000b1b0b07221 */ /* 0x000fe40000010000 */
[C---:B------:R-:W-:Y:S04]  /*24de0*/  HMMA.16816.F32 R68, R20.reuse, R28, R68 ;  /* 0x0000001c1444723c */ /* 0x040fe80000001844 */
[----:B------:R-:W5:Y:S01]  /*24df0*/  MUFU.EX2 R141, R141 ;  /* 0x0000008d008d7308 */ /* 0x000f620000000800 */
[----:B------:R-:W-:Y:S02]  /*24e00*/  FADD.FTZ R175, R175, R172 ;  /* 0x000000acafaf7221 */ /* 0x000fe40000010000 */
[----:B------:R-:W-:Y:S01]  /*24e10*/  FADD.FTZ R179, R179, R176 ;  /* 0x000000b0b3b37221 */ /* 0x000fe20000010000 */
[C---:B------:R-:W-:Y:S01]  /*24e20*/  HMMA.16816.F32 R72, R20.reuse, R30, R72 ;  /* 0x0000001e1448723c */ /* 0x040fe20000001848 */
[----:B------:R-:W1:Y:S05]  /*24e30*/  LDSM.16.MT88.4 R28, [R214+0x11800] ;  /* 0x01180000d61c783b */ /* 0x000e6a0000004200 */
[----:B------:R-:W-:Y:S02]  /*24e40*/  MUFU.EX2 R142, R142 ;  /* 0x0000008e008e7308 */ /* 0x000fe40000000800 */
[C---:B------:R-:W-:Y:S08]  /*24e50*/  HMMA.16816.F32 R76, R20.reuse, R32, R76 ;  /* 0x00000020144c723c */ /* 0x040ff0000000184c */
[C---:B------:R-:W-:Y:S01]  /*24e60*/  HMMA.16816.F32 R80, R20.reuse, R34, R80 ;  /* 0x000000221450723c */ /* 0x040fe20000001850 */
[----:B------:R-:W4:Y:S01]  /*24e70*/  LDSM.16.MT88.4 R32, [R213+0x11800] ;  /* 0x01180000d520783b */ /* 0x000f220000004200 */
[----:B------:R-:W1:Y:S06]  /*24e80*/  MUFU.EX2 R143, R143 ;  /* 0x0000008f008f7308 */ /* 0x000e6c0000000800 */
[C---:B--2---:R-:W-:Y:S04]  /*24e90*/  HMMA.16816.F32 R84, R20.reuse, R116, R84 ;  /* 0x000000741454723c */ /* 0x044fe80000001854 */
[----:B------:R-:W-:Y:S04]  /*24ea0*/  MUFU.EX2 R66, R66 ;  /* 0x0000004200427308 */ /* 0x000fe80000000800 */
[C---:B------:R-:W-:Y:S01]  /*24eb0*/  HMMA.16816.F32 R88, R20.reuse, R118, R88 ;  /* 0x000000761458723c */ /* 0x040fe20000001858 */
[----:B------:R-:W2:Y:S05]  /*24ec0*/  LDSM.16.MT88.4 R116, [R212+0x11800] ;  /* 0x01180000d474783b */ /* 0x000eaa0000004200 */
[----:B------:R-:W2:Y:S02]  /*24ed0*/  MUFU.EX2 R163, R163 ;  /* 0x000000a300a37308 */ /* 0x000ea40000000800 */
        /* <DEDUP_REMOVED lines=10> */
[----:B------:R-:W-:Y:S01]  /*24f80*/  HMMA.16816.F32 R112, R20, R118, R112 ;  /* 0x000000761470723c */ /* 0x000fe20000001870 */
[----:B------:R-:W-:Y:S06]  /*24f90*/  LDSM.16.MT88.4 R116, [R213+0x12000] ;  /* 0x01200000d574783b */ /* 0x000fec0000004200 */
[----:B------:R-:W-:Y:S01]  /*24fa0*/  F2FP.PACK_AB R21, R137, R136 ;  /* 0x000000888915723e */ /* 0x000fe200000000ff */
[----:B------:R-:W-:Y:S01]  /*24fb0*/  FADD.FTZ R136, R136, R175 ;  /* 0x000000af88887221 */ /* 0x000fe20000010000 */
[----:B------:R-:W-:Y:S03]  /*24fc0*/  F2FP.PACK_AB R23, R139, R138 ;  /* 0x0000008a8b17723e */ /* 0x000fe600000000ff */
[----:B-----5:R-:W-:Y:S01]  /*24fd0*/  F2FP.PACK_AB R20, R141, R140 ;  /* 0x0000008c8d14723e */ /* 0x020fe200000000ff */
        /* <DEDUP_REMOVED lines=10> */
[----:B------:R-:W2:Y:S07]  /*25080*/  LDSM.16.MT88.4 R24, [R216+0x12000] ;  /* 0x01200000d818783b */ /* 0x000eae0000004200 */
[C---:B-1----:R-:W-:Y:S08]  /*25090*/  HMMA.16816.F32 R68, R20.reuse, R28, R68 ;  /* 0x0000001c1444723c */ /* 0x042ff00000001844 */
[C---:B------:R-:W-:Y:S01]  /*250a0*/  HMMA.16816.F32 R72, R20.reuse, R30, R72 ;  /* 0x0000001e1448723c */ /* 0x040fe20000001848 */
[----:B------:R-:W1:Y:S07]  /*250b0*/  LDSM.16.MT88.4 R28, [R212+0x12000] ;  /* 0x01200000d41c783b */ /* 0x000e6e0000004200 */
[C---:B----4-:R-:W-:Y:S08]  /*250c0*/  HMMA.16816.F32 R76, R20.reuse, R32, R76 ;  /* 0x00000020144c723c */ /* 0x050ff0000000184c */
        /* <DEDUP_REMOVED lines=12> */
[C---:B------:R-:W-:Y:S08]  /*25190*/  HMMA.16816.F32 R12, R20.reuse, R118, R12 ;  /* 0x00000076140c723c */ /* 0x040ff0000000180c */
        /* <DEDUP_REMOVED lines=35> */
[----:B------:R-:W-:Y:S07]  /*253d0*/  LDSM.16.MT88.4 R36, [R212+0xf000] ;  /* 0x00f00000d424783b */ /* 0x000fee0000004200 */
        /* <DEDUP_REMOVED lines=45> */
[----:B--2---:R-:W-:Y:S01]  /*256b0*/  F2FP.PACK_AB R20, R33, R32 ;  /* 0x000000202114723e */ /* 0x004fe200000000ff */
[----:B------:R-:W-:Y:S01]  /*256c0*/  FADD.FTZ R32, R32, R57 ;  /* 0x0000003920207221 */ /* 0x000fe20000010000 */
[----:B----4-:R-:W-:Y:S01]  /*256d0*/  F2FP.PACK_AB R22, R157, R34 ;  /* 0x000000229d16723e */ /* 0x010fe200000000ff */
        /* <DEDUP_REMOVED lines=8> */
[C---:B------:R-:W-:Y:S01]  /*25760*/  HMMA.16816.F32 R124, R20.reuse, R126, R8 ;  /* 0x0000007e147c723c */ /* 0x040fe20000001808 */
[----:B------:R-:W4:Y:S07]  /*25770*/  LDSM.16.MT88.4 R8, [R216+0x13800] ;  /* 0x01380000d808783b */ /* 0x000f2e0000004200 */
[C---:B---3--:R-:W-:Y:S08]  /*25780*/  HMMA.16816.F32 R68, R20.reuse, R24, R68 ;  /* 0x000000181444723c */ /* 0x048ff00000001844 */
[C---:B------:R-:W-:Y:S01]  /*25790*/  HMMA.16816.F32 R72, R20.reuse, R26, R72 ;  /* 0x0000001a1448723c */ /* 0x040fe20000001848 */
[----:B------:R-:W3:Y:S07]  /*257a0*/  LDSM.16.MT88.4 R24, [R214+0x13800] ;  /* 0x01380000d618783b */ /* 0x000eee0000004200 */
[C---:B-1----:R-:W-:Y:S08]  /*257b0*/  HMMA.16816.F32 R76, R20.reuse, R28, R76 ;  /* 0x0000001c144c723c */ /* 0x042ff0000000184c */
[C---:B------:R-:W-:Y:S08]  /*257c0*/  HMMA.16816.F32 R80, R20.reuse, R30, R80 ;  /* 0x0000001e1450723c */ /* 0x040ff00000001850 */
[C---:B--2---:R-:W-:Y:S08]  /*257d0*/  HMMA.16816.F32 R84, R20.reuse, R4, R84 ;  /* 0x000000041454723c */ /* 0x044ff00000001854 */
[C---:B------:R-:W-:Y:S01]  /*257e0*/  HMMA.16816.F32 R88, R20.reuse, R6, R88 ;  /* 0x000000061458723c */ /* 0x040fe20000001858 */
[----:B------:R-:W1:Y:S07]  /*257f0*/  LDSM.16.MT88.4 R4, [R212+0x13800] ;  /* 0x01380000d404783b */ /* 0x000e6e0000004200 */
[C---:B----4-:R-:W-:Y:S08]  /*25800*/  HMMA.16816.F32 R92, R20.reuse, R8, R92 ;  /* 0x00000008145c723c */ /* 0x050ff0000000185c */
[C---:B------:R-:W-:Y:S08]  /*25810*/  HMMA.16816.F32 R96, R20.reuse, R10, R96 ;  /* 0x0000000a1460723c */ /* 0x040ff00000001860 */
[C---:B---3--:R-:W-:Y:S08]  /*25820*/  HMMA.16816.F32 R100, R20.reuse, R24, R100 ;  /* 0x000000181464723c */ /* 0x048ff00000001864 */
[C---:B------:R-:W-:Y:S08]  /*25830*/  HMMA.16816.F32 R104, R20.reuse, R26, R104 ;  /* 0x0000001a1468723c */ /* 0x040ff00000001868 */
[C---:B------:R-:W-:Y:S08]  /*25840*/  HMMA.16816.F32 R108, R20.reuse, R120, R108 ;  /* 0x00000078146c723c */ /* 0x040ff0000000186c */
[C---:B------:R-:W-:Y:S08]  /*25850*/  HMMA.16816.F32 R120, R20.reuse, R122, R12 ;  /* 0x0000007a1478723c */ /* 0x040ff0000000180c */
[C---:B-1----:R-:W-:Y:S08]  /*25860*/  HMMA.16816.F32 R116, R20.reuse, R4, R16 ;  /* 0x000000041474723c */ /* 0x042ff00000001810 */
[----:B------:R-:W-:Y:S01]  /*25870*/  HMMA.16816.F32 R112, R20, R6, R112 ;  /* 0x000000061470723c */ /* 0x000fe20000001870 */
[----:B------:R-:W-:-:S07]  /*25880*/  @P0 BRA `(.L_x_4291) ;  /* 0xffffad8000000947 */ /* 0x000fce000383ffff */
.L_x_4282:
        /* <DEDUP_REMOVED lines=11> */
.L_x_4310:
[----:B---3--:R-:W-:Y:S01]  /*25940*/  FADD.FTZ R9, R10, R242 ;  /* 0x000000f20a097221 */ /* 0x008fe20000010000 */
[----:B------:R-:W-:Y:S05]  /*25950*/  BRA.DIV ~URZ, `(.L_x_4293) ;  /* 0x000014327f007947 */ /* 0x000fea000b800000 */
[----:B------:R-:W3:Y:S04]  /*25960*/  SHFL.BFLY PT, R6, R235, 0x2, 0x1f ;  /* 0x0c401f00eb067f89 */ /* 0x000ee800000e0000 */
[----:B------:R-:W4:Y:S01]  /*25970*/  SHFL.BFLY PT, R4, R9, 0x1, 0x1f ;  /* 0x0c201f0009047f89 */ /* 0x000f2200000e0000 */
[----:B---3--:R-:W-:Y:S02]  /*25980*/  FADD.FTZ R11, R6, R235 ;  /* 0x000000eb060b7221 */ /* 0x008fe40000010000 */
[----:B----4-:R-:W-:-:S03]  /*25990*/  FADD.FTZ R4, R9, R4 ;  /* 0x0000000409047221 */ /* 0x010fc60000010000 */
[----:B------:R3:W4:Y:S04]  /*259a0*/  SHFL.BFLY PT, R10, R11, 0x1, 0x1f ;  /* 0x0c201f000b0a7f89 */ /* 0x00072800000e0000 */
.L_x_4311:
        /* <DEDUP_REMOVED lines=13> */
[----:B---3--:R-:W-:Y:S01]  /*25a80*/  SHF.R.S32.HI R11, RZ, 0x1f, R10 ;  /* 0x0000001fff0b7819 */ /* 0x008fe2000001140a */
        /* <DEDUP_REMOVED lines=96> */
[-C--:B------:R-:W-:Y:S02]  /*26090*/  IADD3 R12, R12, R17.reuse, RZ ;  /* 0x000000110c0c7210 */ /* 0x080fe40007ffe0ff */
[----:B------:R-:W-:Y:S02]  /*260a0*/  IADD3 R18, R17, R14, RZ ;  /* 0x0000000e11127210 */ /* 0x000fe40007ffe0ff */
[-C--:B------:R-:W-:Y:S01]  /*260b0*/  IADD3 R19, R15, R17.reuse, RZ ;  /* 0x000000110f137210 */ /* 0x080fe20007ffe0ff */
[----:B------:R-:W-:Y:S01]  /*260c0*/  STS.64 [R12], R76 ;  /* 0x0000004c0c007388 */ /* 0x000fe20000000a00 */
[----:B------:R-:W-:-:S03]  /*260d0*/  IADD3 R17, R16, R17, RZ ;  /* 0x0000001110117210 */ /* 0x000fc60007ffe0ff */
[----:B------:R1:W-:Y:S04]  /*260e0*/  STS.64 [R12+0x800], R78 ;  /* 0x0008004e0c007388 */ /* 0x0003e80000000a00 */
[----:B------:R-:W-:Y:S04]  /*260f0*/  STS.64 [R18], R80 ;  /* 0x0000005012007388 */ /* 0x000fe80000000a00 */
[----:B------:R-:W-:Y:S04]  /*26100*/  STS.64 [R18+0x800], R82 ;  /* 0x0008005212007388 */ /* 0x000fe80000000a00 */
[----:B------:R-:W-:Y:S04]  /*26110*/  STS.64 [R19], R84 ;  /* 0x0000005413007388 */ /* 0x000fe80000000a00 */
[----:B------:R3:W-:Y:S04]  /*26120*/  STS.64 [R19+0x800], R86 ;  /* 0x0008005613007388 */ /* 0x0007e80000000a00 */
        /* <DEDUP_REMOVED lines=18> */
[----:B------:R-:W2:Y:S04]  /*26250*/  LD.E.64 R6, [R2.64+0xb0] ;  /* 0x0000b00402067980 */ /* 0x000ea8000c101b00 */
[----:B-1----:R-:W2:Y:S04]  /*26260*/  LD.E R79, [R2.64+0x60] ;  /* 0x00006004024f7980 */ /* 0x002ea8000c101900 */
[----:B------:R-:W1:Y:S01]  /*26270*/  S2R R76, SR_TID.X ;  /* 0x00000000004c7919 */ /* 0x000e620000002100 */
[----:B------:R-:W-:-:S03]  /*26280*/  LEA.HI R9, R9, R8, RZ, 0x4 ;  /* 0x0000000809097211 */ /* 0x000fc600078f20ff */
[----:B------:R2:W5:Y:S01]  /*26290*/  LD.E R77, [R2.64+0xcc] ;  /* 0x0000cc04024d7980 */ /* 0x000562000c101900 */
[----:B------:R-:W-:-:S03]  /*262a0*/  LOP3.LUT R9, R9, 0xfffffff0, RZ, 0xc0, !PT ;  /* 0xfffffff009097812 */ /* 0x000fc600078ec0ff */
[----:B---3--:R3:W5:Y:S01]  /*262b0*/  LD.E.64 R86, [R2.64+0x78] ;  /* 0x0000780402567980 */ /* 0x008762000c101b00 */
[----:B------:R-:W-:-:S03]  /*262c0*/  IADD3 R80, -R9, R8, RZ ;  /* 0x0000000809507210 */ /* 0x000fc60007ffe1ff */
[----:B------:R3:W5:Y:S01]  /*262d0*/  LD.E.64 R84, [R2.64+0xa8] ;  /* 0x0000a80402547980 */ /* 0x000762000c101b00 */
[C---:B----4-:R-:W-:Y:S01]  /*262e0*/  LEA.HI R15, R80.reuse, R80, RZ, 0x1 ;  /* 0x00000050500f7211 */ /* 0x050fe200078f08ff */
[----:B------:R-:W4:Y:S01]  /*262f0*/  @P4 MUFU.LG2 R4, R4 ;  /* 0x0000000400044308 */ /* 0x000f220000000c00 */
[----:B------:R-:W-:Y:S01]  /*26300*/  LOP3.LUT R11, R11, 0xffffffe0, RZ, 0xc0, !PT ;  /* 0xffffffe00b0b7812 */ /* 0x000fe200078ec0ff */
[----:B------:R-:W-:Y:S01]  /*26310*/  BSSY B0, `(.L_x_4294) ;  /* 0x0000045000007945 */ /* 0x000fe20003800000 */
[C---:B------:R-:W-:Y:S02]  /*26320*/  SHF.L.U32 R12, R15.reuse, 0x2, RZ ;  /* 0x000000020f0c7819 */ /* 0x040fe400000006ff */
[----:B------:R-:W-:Y:S02]  /*26330*/  LOP3.LUT R15, R15, 0xffffffe, RZ, 0xc0, !PT ;  /* 0x0ffffffe0f0f7812 */ /* 0x000fe400078ec0ff */
[----:B------:R-:W-:Y:S01]  /*26340*/  IADD3 R11, -R11, R8, RZ ;  /* 0x000000080b0b7210 */ /* 0x000fe20007ffe1ff */
[----:B------:R-:W3:Y:S01]  /*26350*/  @P3 MUFU.LG2 R5, R5 ;  /* 0x0000000500053308 */ /* 0x000ee20000000c00 */
[----:B------:R-:W-:-:S02]  /*26360*/  IADD3 R82, R80, -R15, RZ ;  /* 0x8000000f50527210 */ /* 0x000fc40007ffe0ff */
[----:B-1----:R-:W-:Y:S02]  /*26370*/  SHF.R.S32.HI R13, RZ, 0x1f, R76 ;  /* 0x0000001fff0d7819 */ /* 0x002fe4000001144c */
[----:B------:R-:W-:Y:S02]  /*26380*/  SHF.R.S32.HI R81, RZ, 0x1f, R10 ;  /* 0x0000001fff517819 */ /* 0x000fe4000001140a */
[----:B------:R-:W-:Y:S01]  /*26390*/  LEA.HI R78, R13, R76, RZ, 0x4 ;  /* 0x0000004c0d4e7211 */ /* 0x000fe200078f20ff */
[----:B----4-:R-:W-:Y:S01]  /*263a0*/  @P4 FMUL.FTZ R4, R4, 0.69314718246459960938 ;  /* 0x3f31721804044820 */ /* 0x010fe20000410000 */
[----:B------:R-:W-:Y:S01]  /*263b0*/  BAR.SYNC.DEFER_BLOCKING 0x0 ;  /* 0x0000000000007b1d */ /* 0x000fe20000010000 */
[----:B------:R-:W-:Y:S02]  /*263c0*/  LOP3.LUT P0, RZ, R11, 0x3, RZ, 0xc0, !PT ;  /* 0x000000030bff7812 */ /* 0x000fe4000780c0ff */
[----:B------:R-:W-:Y:S02]  /*263d0*/  SHF.R.S32.HI R78, RZ, 0x4, R78 ;  /* 0x00000004ff4e7819 */ /* 0x000fe4000001144e */
[----:B------:R-:W-:-:S02]  /*263e0*/  LEA.HI R81, R81, R10, RZ, 0x2 ;  /* 0x0000000a51517211 */ /* 0x000fc400078f10ff */
[----:B------:R-:W-:Y:S01]  /*263f0*/  SHF.L.U32 R9, R78, 0x6, RZ ;  /* 0x000000064e097819 */ /* 0x000fe200000006ff */
[----:B---3--:R-:W-:Y:S01]  /*26400*/  @P3 FMUL.FTZ R5, R5, 0.69314718246459960938 ;  /* 0x3f31721805053820 */ /* 0x008fe20000410000 */
[----:B------:R-:W-:Y:S02]  /*26410*/  LOP3.LUT R81, R81, 0xffffffc, RZ, 0xc0, !PT ;  /* 0x0ffffffc51517812 */ /* 0x000fe400078ec0ff */
[----:B------:R-:W-:Y:S02]  /*26420*/  LOP3.LUT R9, R9, 0x1c0, RZ, 0xc0, !PT ;  /* 0x000001c009097812 */ /* 0x000fe400078ec0ff */
[----:B------:R-:W-:Y:S02]  /*26430*/  IADD3 R81, R10, -R81, RZ ;  /* 0x800000510a517210 */ /* 0x000fe40007ffe0ff */
[----:B------:R-:W-:Y:S02]  /*26440*/  LOP3.LUT R12, R9, 0x38, R12, 0xf8, !PT ;  /* 0x00000038090c7812 */ /* 0x000fe400078ef80c */
[----:B------:R-:W-:-:S02]  /*26450*/  SHF.R.U32.HI R9, RZ, 0x3, R9 ;  /* 0x00000003ff097819 */ /* 0x000fc40000011609 */
[----:B------:R-:W-:Y:S01]  /*26460*/  MOV R10, 0xff800000 ;  /* 0xff800000000a7802 */ /* 0x000fe20000000f00 */
[-C--:B-----5:R-:W-:Y:S01]  /*26470*/  @P4 FFMA.FTZ R10, R133, R0.reuse, R4 ;  /* 0x00000000850a4223 */ /* 0x0a0fe20000010004 */
[----:B------:R-:W-:Y:S02]  /*26480*/  LOP3.LUT R9, R12, R9, RZ, 0x3c, !PT ;  /* 0x000000090c097212 */ /* 0x000fe400078e3cff */
[----:B------:R-:W-:Y:S01]  /*26490*/  MOV R11, 0xff800000 ;  /* 0xff800000000b7802 */ /* 0x000fe20000000f00 */
[----:B------:R-:W-:Y:S01]  /*264a0*/  @P3 FFMA.FTZ R11, R132, R0, R5 ;  /* 0x00000000840b3223 */ /* 0x000fe20000010005 */
[----:B------:R-:W-:Y:S02]  /*264b0*/  LEA R82, R82, R9, 0x2 ;  /* 0x0000000952527211 */ /* 0x000fe400078e10ff */
[----:B------:R-:W-:-:S03]  /*264c0*/  LEA.HI R9, R13, R76, RZ, 0x5 ;  /* 0x0000004c0d097211 */ /* 0x000fc600078f28ff */
[----:B------:R-:W1:Y:S01]  /*264d0*/  LDS.128 R72, [R82.X4] ;  /* 0x0000000052487984 */ /* 0x000e620000004c00 */
[----:B------:R-:W-:-:S03]  /*264e0*/  LOP3.LUT R9, R9, 0xffffffe0, RZ, 0xc0, !PT ;  /* 0xffffffe009097812 */ /* 0x000fc600078ec0ff */
[----:B------:R-:W3:Y:S01]  /*264f0*/  LDS.128 R68, [R82.X4+0x800] ;  /* 0x0008000052447984 */ /* 0x000ee20000004c00 */
[----:B------:R-:W-:-:S03]  /*26500*/  IADD3 R9, -R9, R76, RZ ;  /* 0x0000004c09097210 */ /* 0x000fc60007ffe1ff */
[----:B------:R-:W4:Y:S01]  /*26510*/  LDS.128 R64, [R82.X4+0x1000] ;  /* 0x0010000052407984 */ /* 0x000f220000004c00 */
[----:B------:R-:W-:-:S03]  /*26520*/  SHF.R.S32.HI R8, RZ, 0x1f, R9 ;  /* 0x0000001fff087819 */ /* 0x000fc60000011409 */
[----:B------:R-:W1:Y:S01]  /*26530*/  LDS.128 R60, [R82.X4+0x1800] ;  /* 0x00180000523c7984 */ /* 0x000e620000004c00 */
[----:B------:R-:W-:Y:S02]  /*26540*/  LEA.HI R8, R8, R9, RZ, 0x2 ;  /* 0x0000000908087211 */ /* 0x000fe400078f10ff */
[----:B------:R-:W-:Y:S01]  /*26550*/  SHF.L.U32 R9, R231, 0x6, RZ ;  /* 0x00000006e7097819 */ /* 0x000fe200000006ff */
[----:B------:R-:W1:Y:S01]  /*26560*/  LDS.128 R56, [R82.X4+0x2000] ;  /* 0x0020000052387984 */ /* 0x000e620000004c00 */
[----:B------:R-:W-:-:S03]  /*26570*/  SHF.R.S32.HI R8, RZ, 0x2, R8 ;  /* 0x00000002ff087819 */ /* 0x000fc60000011408 */
        /* <DEDUP_REMOVED lines=12> */
[----:B---3--:R-:W-:-:S04]  /*26640*/  SHF.L.U32 R82, R80, 0x2, RZ ;  /* 0x0000000250527819 */ /* 0x008fc800000006ff */
[----:B------:R-:W-:Y:S01]  /*26650*/  SHF.R.S32.HI R83, RZ, 0x1f, R82 ;  /* 0x0000001fff537819 */ /* 0x000fe20000011452 */
[----:B--2---:R-:W-:-:S04]  /*26660*/  IMAD R6, R6, UR8, R233 ;  /* 0x0000000806067c24 */ /* 0x004fc8000f8e02e9 */
[----:B------:R-:W-:-:S04]  /*26670*/  IMAD R6, R6, R79, R234 ;  /* 0x0000004f06067224 */ /* 0x000fc800078e02ea */
[----:B------:R-:W-:Y:S01]  /*26680*/  IMAD R6, R7, R6, R9 ;  /* 0x0000000607067224 */ /* 0x000fe200078e0209 */
[----:B------:R-:W-:Y:S05]  /*26690*/  @P0 BRA `(.L_x_4295) ;  /* 0x000000c000000947 */ /* 0x000fea0003800000 */
[----:B-1--4-:R-:W-:Y:S01]  /*266a0*/  IMAD R5, R231, -0x40, R232 ;  /* 0xffffffc0e7057824 */ /* 0x012fe200078e02e8 */
        /* <DEDUP_REMOVED lines=11> */
.L_x_4295:
[----:B-1--4-:R-:W-:Y:S05]  /*26760*/  BSYNC B0 ;  /* 0x0000000000007941 */ /* 0x012fea0003800000 */
.L_x_4294:
        /* <DEDUP_REMOVED lines=19> */
.L_x_4297:
[----:B------:R-:W-:Y:S05]  /*268a0*/  BSYNC B0 ;  /* 0x0000000000007941 */ /* 0x000fea0003800000 */
.L_x_4296:
        /* <DEDUP_REMOVED lines=9> */
.L_x_4299:
[----:B------:R-:W-:Y:S05]  /*26940*/  BSYNC B0 ;  /* 0x0000000000007941 */ /* 0x000fea0003800000 */
.L_x_4298:
        /* <DEDUP_REMOVED lines=9> */
.L_x_4301:
[----:B------:R-:W-:Y:S05]  /*269e0*/  BSYNC B0 ;  /* 0x0000000000007941 */ /* 0x000fea0003800000 */
.L_x_4300:
        /* <DEDUP_REMOVED lines=9> */
.L_x_4303:
[----:B------:R-:W-:Y:S05]  /*26a80*/  BSYNC B0 ;  /* 0x0000000000007941 */ /* 0x000fea0003800000 */
.L_x_4302:
        /* <DEDUP_REMOVED lines=9> */
.L_x_4305:
[----:B------:R-:W-:Y:S05]  /*26b20*/  BSYNC B0 ;  /* 0x0000000000007941 */ /* 0x000fea0003800000 */
.L_x_4304:
        /* <DEDUP_REMOVED lines=9> */
.L_x_4307:
[----:B------:R-:W-:Y:S05]  /*26bc0*/  BSYNC B0 ;  /* 0x0000000000007941 */ /* 0x000fea0003800000 */
.L_x_4306:
        /* <DEDUP_REMOVED lines=9> */
.L_x_4309:
[----:B------:R-:W-:Y:S05]  /*26c60*/  BSYNC B0 ;  /* 0x0000000000007941 */ /* 0x000fea0003800000 */
.L_x_4308:
[----:B------:R-:W-:-:S04]  /*26c70*/  IADD3 R78, R78, 0x38, RZ ;  /* 0x000000384e4e7810 */ /* 0x000fc80007ffe0ff */
[----:B------:R-:W-:Y:S01]  /*26c80*/  ISETP.GE.AND P0, PT, R78, R231, PT ;  /* 0x000000e74e00720c */ /* 0x000fe20003f06270 */
[----:B------:R-:W-:-:S12]  /*26c90*/  IMAD.MOV.U32 R231, RZ, RZ, 0x0 ;  /* 0x00000000ffe77424 */ /* 0x000fd800078e00ff */
[----:B------:R-:W-:Y:S05]  /*26ca0*/  @P0 RET.REL.NODEC R230 `(_ZN5flash24flash_fwd_splitkv_kernelI23Flash_fwd_kernel_traitsILi128ELi64ELi128ELi4ELb0ELb0EN7cutlass6half_tE19Flash_kernel_traitsILi128ELi64ELi128ELi4ES3_EELb1ELb0ELb1ELb0ELb0ELb0ELb1ELb1EEEvNS_16Flash_fwd_paramsE) ;  /* 0xfffd9350e6000950 */ /* 0x000fea0003c3ffff */
[----:B-----5:R-:W-:Y:S01]  /*26cb0*/  ISETP.GE.AND P0, PT, R82, R2, PT ;  /* 0x000000025200720c */ /* 0x020fe20003f06270 */
[----:B------:R-:W-:Y:S01]  /*26cc0*/  ULDC.64 UR4, c[0x0][0x118] ;  /* 0x0000460000047ab9 */ /* 0x000fe20000000a00 */
[----:B------:R-:W-:-:S11]  /*26cd0*/  IMAD.MOV.U32 R231, RZ, RZ, 0x0 ;  /* 0x00000000ffe77424 */ /* 0x000fd600078e00ff */
[----:B------:R1:W-:Y:S01]  /*26ce0*/  @!P0 ST.E.128 [R6.64+0x7000], R44 ;  /* 0x0070002c06008985 */ /* 0x0003e2000c101d04 */
[----:B------:R-:W-:-:S13]  /*26cf0*/  ISETP.GE.AND P0, PT, R5, R2, PT ;  /* 0x000000020500720c */ /* 0x000fda0003f06270 */
[----:B------:R-:W-:Y:S05]  /*26d00*/  @P0 RET.REL.NODEC R230 `(_ZN5flash24flash_fwd_splitkv_kernelI23Flash_fwd_kernel_traitsILi128ELi64ELi128ELi4ELb0ELb0EN7cutlass6half_tE19Flash_kernel_traitsILi128ELi64ELi128ELi4ES3_EELb1ELb0ELb1ELb0ELb0ELb0ELb1ELb1EEEvNS_16Flash_fwd_paramsE) ;  /* 0xfffd92f0e6000950 */ /* 0x000fea0003c3ffff */
[----:B------:R-:W-:Y:S01]  /*26d10*/  MOV R231, 0x0 ;  /* 0x0000000000e77802 */ /* 0x000fe20000000f00 */
[----:B------:R-:W-:Y:S02]  /*26d20*/  ULDC.64 UR4, c[0x0][0x118] ;  /* 0x0000460000047ab9 */ /* 0x000fe40000000a00 */
[----:B------:R1:W-:Y:S01]  /*26d30*/  ST.E.128 [R6.64+0x7100], R12 ;  /* 0x0071000c06007985 */ /* 0x0003e2000c101d04 */
[----:B------:R-:W-:Y:S05]  /*26d40*/  RET.REL.NODEC R230 `(_ZN5flash24flash_fwd_splitkv_kernelI23Flash_fwd_kernel_traitsILi128ELi64ELi128ELi4ELb0ELb0EN7cutlass6half_tE19Flash_kernel_traitsILi128ELi64ELi128ELi4ES3_EELb1ELb0ELb1ELb0ELb0ELb0ELb1ELb1EEEvNS_16Flash_fwd_paramsE) ;  /* 0xfffd92b0e6007950 */ /* 0x000fea0003c3ffff */
.L_x_4292:
[----:B------:R-:W-:Y:S02]  /*26d50*/  MOV R7, 0x2 ;  /* 0x0000000200077802 */ /* 0x000fe40000000f00 */
[----:B------:R-:W-:Y:S02]  /*26d60*/  MOV R6, 0x26d80 ;  /* 0x00026d8000067802 */ /* 0x000fe40000000f00 */
[----:B-1---5:R-:W-:Y:S05]  /*26d70*/  CALL.REL.NOINC `($__internal_20_$__cuda_sm70_shflsync_bfly_p) ;  /* 0x0000010000007944 */ /* 0x022fea0003c00000 */
[----:B-12---:R-:W-:Y:S05]  /*26d80*/  BRA `(.L_x_4310) ;  /* 0xffffebb000007947 */ /* 0x006fea000383ffff */
.L_x_4293:
[----:B--2---:R-:W-:Y:S01]  /*26d90*/  IMAD.MOV.U32 R242, RZ, RZ, R9 ;  /* 0x000000fffff27224 */ /* 0x004fe200078e0009 */
[----:B------:R-:W-:Y:S02]  /*26da0*/  MOV R7, 0x1 ;  /* 0x0000000100077802 */ /* 0x000fe40000000f00 */
[----:B------:R-:W-:Y:S02]  /*26db0*/  MOV R6, 0x26dd0 ;  /* 0x00026dd000067802 */ /* 0x000fe40000000f00 */
[----:B-1---5:R-:W-:Y:S05]  /*26dc0*/  CALL.REL.NOINC `($__internal_20_$__cuda_sm70_shflsync_bfly_p) ;  /* 0x000000b000007944 */ /* 0x022fea0003c00000 */
[----:B--2---:R-:W-:Y:S01]  /*26dd0*/  FADD.FTZ R4, R9, R10 ;  /* 0x0000000a09047221 */ /* 0x004fe20000010000 */
[----:B-1----:R-:W-:-:S02]  /*26de0*/  MOV R242, R235 ;  /* 0x000000eb00f27202 */ /* 0x002fc40000000f00 */
[----:B------:R-:W-:Y:S02]  /*26df0*/  MOV R7, 0x2 ;  /* 0x0000000200077802 */ /* 0x000fe40000000f00 */
[----:B------:R-:W-:Y:S02]  /*26e00*/  MOV R6, 0x26e20 ;  /* 0x00026e2000067802 */ /* 0x000fe40000000f00 */
[----:B------:R-:W-:Y:S05]  /*26e10*/  CALL.REL.NOINC `($__internal_20_$__cuda_sm70_shflsync_bfly_p) ;  /* 0x0000006000007944 */ /* 0x000fea0003c00000 */
[----:B--2---:R-:W-:Y:S01]  /*26e20*/  FADD.FTZ R11, R235, R10 ;  /* 0x0000000aeb0b7221 */ /* 0x004fe20000010000 */
[----:B-1----:R-:W-:Y:S02]  /*26e30*/  MOV R7, 0x1 ;  /* 0x0000000100077802 */ /* 0x002fe40000000f00 */
[----:B------:R-:W-:Y:S02]  /*26e40*/  MOV R6, 0x26e70 ;  /* 0x00026e7000067802 */ /* 0x000fe40000000f00 */
[----:B------:R-:W-:Y:S02]  /*26e50*/  MOV R242, R11 ;  /* 0x0000000b00f27202 */ /* 0x000fe40000000f00 */
[----:B------:R-:W-:Y:S05]  /*26e60*/  CALL.REL.NOINC `($__internal_20_$__cuda_sm70_shflsync_bfly_p) ;  /* 0x0000001000007944 */ /* 0x000fea0003c00000 */
[----:B-12---:R-:W-:Y:S05]  /*26e70*/  BRA `(.L_x_4311) ;  /* 0xffffeb3000007947 */ /* 0x006fea000383ffff */
        .weak           $__internal_20_$__cuda_sm70_shflsync_bfly_p
        .type           $__internal_20_$__cuda_sm70_shflsync_bfly_p,@function
        .size           $__internal_20_$__cuda_sm70_shflsync_bfly_p,(.L_x_8187 - $__internal_20_$__cuda_sm70_shflsync_bfly_p)
$__internal_20_$__cuda_sm70_shflsync_bfly_p:
[----:B------:R-:W-:Y:S01]  /*26e80*/  MOV R12, R6 ;  /* 0x00000006000c7202 */ /* 0x000fe20000000f00 */
[----:B------:R-:W-:Y:S04]  /*26e90*/  WARPSYNC R5 ;  /* 0x0000000500007348 */ /* 0x000fe80003800000 */
[----:B------:R-:W-:Y:S01]  /*26ea0*/  MOV R13, 0x0 ;  /* 0x00000000000d7802 */ /* 0x000fe20000000f00 */
[----:B------:R1:W2:Y:S03]  /*26eb0*/  SHFL.BFLY PT, R10, R242, R7, R8 ;  /* 0x0c000007f20a7389 */ /* 0x0002a600000e0008 */
[----:B------:R-:W-:Y:S05]  /*26ec0*/  RET.REL.NODEC R12 `(_ZN5flash24flash_fwd_splitkv_kernelI23Flash_fwd_kernel_traitsILi128ELi64ELi128ELi4ELb0ELb0EN7cutlass6half_tE19Flash_kernel_traitsILi128ELi64ELi128ELi4ES3_EELb1ELb0ELb1ELb0ELb0ELb0ELb1ELb1EEEvNS_16Flash_fwd_paramsE) ;  /* 0xfffd91300c007950 */ /* 0x000fea0003c3ffff */
.L_x_4312:
        /* <DEDUP_REMOVED lines=11> */
.L_x_8187:


//--------------------- .text._ZN5flash24flash_fwd_splitkv_kernelI23Flash_fwd_kernel_traitsILi128ELi64ELi128ELi4ELb0ELb0EN7cutlass6half_tE19Flash_kernel_traitsILi128ELi64ELi128ELi4ES3_EELb1ELb0ELb1ELb0ELb0ELb1ELb1ELb1EEEvNS_16Flash_fwd_paramsE --------------------------
	.section	.text._ZN5flash24flash_fwd_splitkv_kernelI23Flash_fwd_kernel_traitsILi128ELi64ELi128ELi4ELb0ELb0EN7cutlass6half_tE19Flash_kernel_traitsILi128ELi64ELi128ELi4ES3_EELb1ELb0ELb1ELb0ELb0ELb1ELb1ELb1EEEvNS_16Flash_fwd_paramsE,"ax",@progbits
	.sectioninfo	@"SHI_REGISTERS=255"
	.align	128
        .global         _ZN5flash24flash_fwd_splitkv_kernelI23Flash_fwd_kernel_traitsILi128ELi64ELi128ELi4ELb0ELb0EN7cutlass6half_tE19Flash_kernel_traitsILi128ELi64ELi128ELi4ES3_EELb1ELb0ELb1ELb0ELb0ELb1ELb1ELb1EEEvNS_16Flash_fwd_paramsE
        .type           _ZN5flash24flash_fwd_splitkv_kernelI23Flash_fwd_kernel_traitsILi128ELi64ELi128ELi4ELb0ELb0EN7cutlass6half_tE19Flash_kernel_traitsILi128ELi64ELi128ELi4ES3_EELb1ELb0ELb1ELb0ELb0ELb1ELb1ELb1EEEvNS_16Flash_fwd_paramsE,@function
        .size           _ZN5flash24flash_fwd_splitkv_kernelI23Flash_fwd_kernel_traitsILi128ELi64ELi128ELi4ELb0ELb0EN7cutlass6half_tE19Flash_kernel_traitsILi128ELi64ELi128ELi4ES3_EELb1ELb0ELb1ELb0ELb0ELb1ELb1ELb1EEEvNS_16Flash_fwd_paramsE,(.L_x_8189 - _ZN5flash24flash_fwd_splitkv_kernelI23Flash_fwd_kernel_traitsILi128ELi64ELi128ELi4ELb0ELb0EN7cutlass6half_tE19Flash_kernel_traitsILi128ELi64ELi128ELi4ES3_EELb1ELb0ELb1ELb0ELb0ELb1ELb1ELb1EEEvNS_16Flash_fwd_paramsE)
        .other          _ZN5flash24flash_fwd_splitkv_kernelI23Flash_fwd_kernel_traitsILi128ELi64ELi128ELi4ELb0ELb0EN7cutlass6half_tE19Flash_kernel_traitsILi128ELi64ELi128ELi4ES3_EELb1ELb0ELb1ELb0ELb0ELb1ELb1ELb1EEEvNS_16Flash_fwd_paramsE,@"STO_CUDA_ENTRY STV_DEFAULT"
_ZN5flash24flash_fwd_splitkv_kernelI23Flash_fwd_kernel_traitsILi128ELi64ELi128ELi4ELb0ELb0EN7cutlass6half_tE19Flash_kernel_traitsILi128ELi64ELi128ELi4ES3_EELb1ELb0ELb1ELb0ELb0ELb1ELb1ELb1EEEvNS_16Flash_fwd_paramsE:
.text._ZN5flash24flash_fwd_splitkv_kernelI23Flash_fwd_kernel_traitsILi128ELi64ELi128ELi4ELb0ELb0EN7cutlass6half_tE19Flash_kernel_traitsILi128ELi64ELi128ELi4ES3_EELb1ELb0ELb1ELb0ELb0ELb1ELb1ELb1EEEvNS_16Flash_fwd_paramsE:
        /* <DEDUP_REMOVED lines=29> */
[----:B---34-:R-:W-:Y:S05]  /*01d0*/  CALL.REL.NOINC `($_ZN5flash24flash_fwd_splitkv_kernelI23Flash_fwd_kernel_traitsILi128ELi64ELi128ELi4ELb0ELb0EN7cutlass6half_tE19Flash_kernel_traitsILi128ELi64ELi128ELi4ES3_EELb1ELb0ELb1ELb0ELb0ELb1ELb1ELb1EEEvNS_16Flash_fwd_paramsE$_ZN5flash30compute_attn_1rowblock_splitkvI23Flash_fwd_kernel_traitsILi128ELi64ELi128ELi4ELb0ELb0EN7cutlass6half_tE19Flash_kernel_traitsILi128ELi64ELi128ELi4ES3_EELb1ELb0ELb1ELb0ELb0ELb1ELb1ELb1ENS_16Flash_fwd_paramsEEEvRKT8_iiiii) ;  /* 0x0000002000007944 */ /* 0x018fea0003c00000 */
[----:B------:R-:W-:Y:S05]  /*01e0*/  BSYNC B4 ;  /* 0x0000000000047941 */ /* 0x000fea0003800000 */
.L_x_4313:
[----:B------:R-:W-:Y:S05]  /*01f0*/  EXIT ;  /* 0x000000000000794d */ /* 0x000fea0003800000 */
        .type           $_ZN5flash24flash_fwd_splitkv_kernelI23Flash_fwd_kernel_traitsILi128ELi64ELi128ELi4ELb0ELb0EN7cutlass6half_tE19Flash_kernel_traitsILi128ELi64ELi128ELi4ES3_EELb1ELb0ELb1ELb0ELb0ELb1ELb1ELb1EEEvNS_16Flash_fwd_paramsE$_ZN5flash30compute_attn_1rowblock_splitkvI23Flash_fwd_kernel_traitsILi128ELi64ELi128ELi4ELb0ELb0EN7cutlass6half_tE19Flash_kernel_traitsILi128ELi64ELi128ELi4ES3_EELb1ELb0ELb1ELb0ELb0ELb1ELb1ELb1ENS_16Flash_fwd_paramsEEEvRKT8_iiiii,@function
        .size           $_ZN5flash24flash_fwd_splitkv_kernelI23Flash_fwd_kernel_traitsILi128ELi64ELi128ELi4ELb0ELb0EN7cutlass6half_tE19Flash_kernel_traitsILi128ELi64ELi128ELi4ES3_EELb1ELb0ELb1ELb0ELb0ELb1ELb1ELb1EEEvNS_16Flash_fwd_paramsE$_ZN5flash30compute_attn_1rowblock_splitkvI23Flash_fwd_kernel_traitsILi128ELi64ELi128ELi4ELb0ELb0EN7cutlass6half_tE19Flash_kernel_traitsILi128ELi64ELi128ELi4ES3_EELb1ELb0ELb1ELb0ELb0ELb1ELb1ELb1ENS_16Flash_fwd_paramsEEEvRKT8_iiiii,($__internal_21_$__cuda_sm70_shflsync_bfly_p - $_ZN5flash24flash_fwd_splitkv_kernelI23Flash_fwd_kernel_traitsILi128ELi64ELi128ELi4ELb0ELb0EN7cutlass6half_tE19Flash_kernel_traitsILi128ELi64ELi128ELi4ES3_EELb1ELb0ELb1ELb0ELb0ELb1ELb1ELb1EEEvNS_16Flash_fwd_paramsE$_ZN5flash30compute_attn_1rowblock_splitkvI23Flash_fwd_kernel_traitsILi128ELi64ELi128ELi4ELb0ELb0EN7cutlass6half_tE19Flash_kernel_traitsILi128ELi64ELi128ELi4ES3_EELb1ELb0ELb1ELb0ELb0ELb1ELb1ELb1ENS_16Flash_fwd_paramsEEEvRKT8_iiiii)
$_ZN5flash24flash_fwd_splitkv_kernelI23Flash_fwd_kernel_traitsILi128ELi64ELi128ELi4ELb0ELb0EN7cutlass6half_tE19Flash_kernel_traitsILi128ELi64ELi128ELi4ES3_EELb1ELb0ELb1ELb0ELb0ELb1ELb1ELb1EEEvNS_16Flash_fwd_paramsE$_ZN5flash30compute_attn_1rowblock_splitkvI23Flash_fwd_kernel_traitsILi128ELi64ELi128ELi4ELb0ELb0EN7cutlass6half_tE19Flash_kernel_traitsILi128ELi64ELi128ELi4ES3_EELb1ELb0ELb1ELb0ELb0ELb1ELb1ELb1ENS_16Flash_fwd_paramsEEEvRKT8_iiiii:
        /* <DEDUP_REMOVED lines=20> */
.L_x_4315:
[----:B------:R-:W-:Y:S05]  /*0340*/  BSYNC B0 ;  /* 0x0000000000007941 */ /* 0x000fea0003800000 */
.L_x_4314:
        /* <DEDUP_REMOVED lines=17> */
.L_x_4317:
[----:B------:R4:W5:Y:S02]  /*0460*/  LD.E R88, [R10.64+0xb8] ;  /* 0x0000b8060a587980 */ /* 0x000964000c101900 */
.L_x_4318:
[----:B------:R-:W-:Y:S05]  /*0470*/  BSYNC B0 ;  /* 0x0000000000007941 */ /* 0x000fea0003800000 */
.L_x_4316:
        /* <DEDUP_REMOVED lines=10> */
.L_x_4320:
[----:B------:R-:W2:Y:S01]  /*0520*/  LD.E.64 R2, [R10.64+0x108] ;  /* 0x000108060a027980 */ /* 0x000ea2000c101b00 */
[----:B------:R-:W-:Y:S01]  /*0530*/  BSSY B0, `(.L_x_4322) ;  /* 0x0000006000007945 */ /* 0x000fe20003800000 */
[----:B--2---:R-:W-:-:S04]  /*0540*/  ISETP.NE.U32.AND P0, PT, R2, RZ, PT ;  /* 0x000000ff0200720c */ /* 0x004fc80003f05070 */
[----:B------:R-:W-:Y:S01]  /*0550*/  ISETP.NE.AND.EX P0, PT, R3, RZ, PT, P0 ;  /* 0x000000ff0300720c */ /* 0x000fe20003f05300 */
[----:B------:R-:W-:-:S12]  /*0560*/  IMAD.MOV.U32 R3, RZ, RZ, RZ ;  /* 0x000000ffff037224 */ /* 0x000fd800078e00ff */
[----:B------:R-:W-:Y:S05]  /*0570*/  @!P0 BRA `(.L_x_4323) ;  /* 0x0000001000008947 */ /* 0x000fea0003800000 */
[----:B------:R1:W5:Y:S02]  /*0580*/  LD.E R3, [R10.64+0xbc] ;  /* 0x0000bc060a037980 */ /* 0x000364000c101900 */
.L_x_4323:
[----:B------:R-:W-:Y:S05]  /*0590*/  BSYNC B0 ;  /* 0x0000000000007941 */ /* 0x000fea0003800000 */
.L_x_4322:
[----:B-----5:R-:W-:Y:S02]  /*05a0*/  IADD3 R58, R88, R3, RZ ;  /* 0x00000003583a7210 */ /* 0x020fe40007ffe0ff */
.L_x_4321:
[----:B------:R-:W-:Y:S05]  /*05b0*/  BSYNC B1 ;  /* 0x0000000000017941 */ /* 0x000fea0003800000 */
.L_x_4319:
[----:B------:R-:W-:Y:S01]  /*05c0*/  IMAD.SHL.U32 R65, R237, 0x40, RZ ;  /* 0x00000040ed417824 */ /* 0x000fe200078e00ff */
[----:B------:R-:W-:Y:S01]  /*05d0*/  MOV R2, R236 ;  /* 0x000000ec00027202 */ /* 0x000fe20000000f00 */
[----:B------:R-:W-:-:S03]  /*05e0*/  IMAD.MOV.U32 R3, RZ, RZ, 0x0 ;  /* 0x00000000ff037424 */ /* 0x000fc600078e00ff */
[----:B------:R-:W-:-:S13]  /*05f0*/  ISETP.GT.AND P0, PT, R238, R65, PT ;  /* 0x00000041ee00720c */ /* 0x000fda0003f04270 */
[----:B------:R-:W-:Y:S05]  /*0600*/  @!P0 RET.REL.NODEC R2 `(_ZN5flash24flash_fwd_splitkv_kernelI23Flash_fwd_kernel_traitsILi128ELi64ELi128ELi4ELb0ELb0EN7cutlass6half_tE19Flash_kernel_traitsILi128ELi64ELi128ELi4ES3_EELb1ELb0ELb1ELb0ELb0ELb1ELb1ELb1EEEvNS_16Flash_fwd_paramsE) ;  /* 0xfffff9f002008950 */ /* 0x000fea0003c3ffff */
        /* <DEDUP_REMOVED lines=78> */
.L_x_4326:
[----:B------:R-:W-:Y:S05]  /*0af0*/  BSYNC B0 ;  /* 0x0000000000007941 */ /* 0x000fea0003800000 */
.L_x_4325:
        /* <DEDUP_REMOVED lines=8> */
.L_x_4328:
[----:B------:R-:W-:Y:S05]  /*0b80*/  BSYNC B0 ;  /* 0x0000000000007941 */ /* 0x000fea0003800000 */
.L_x_4327:
        /* <DEDUP_REMOVED lines=8> */
.L_x_4330:
[----:B------:R-:W-:Y:S05]  /*0c10*/  BSYNC B0 ;  /* 0x0000000000007941 */ /* 0x000fea0003800000 */
.L_x_4329:
        /* <DEDUP_REMOVED lines=8> */
.L_x_4332:
[----:B------:R-:W-:Y:S05]  /*0ca0*/  BSYNC B0 ;  /* 0x0000000000007941 */ /* 0x000fea0003800000 */
.L_x_4331:
        /* <DEDUP_REMOVED lines=8> */
.L_x_4334:
[----:B------:R-:W-:Y:S05]  /*0d30*/  BSYNC B0 ;  /* 0x0000000000007941 */ /* 0x000fea0003800000 */
.L_x_4333:
        /* <DEDUP_REMOVED lines=8> */
.L_x_4336:
[----:B------:R-:W-:Y:S05]  /*0dc0*/  BSYNC B0 ;  /* 0x0000000000007941 */ /* 0x000fea0003800000 */
.L_x_4335:
        /* <DEDUP_REMOVED lines=8> */
.L_x_4338:
[----:B------:R-:W-:Y:S05]  /*0e50*/  BSYNC B0 ;  /* 0x0000000000007941 */ /* 0x000fea0003800000 */
.L_x_4337:
        /* <DEDUP_REMOVED lines=8> */
.L_x_4340:
[----:B------:R-:W-:Y:S05]  /*0ee0*/  BSYNC B0 ;  /* 0x0000000000007941 */ /* 0x000fea0003800000 */
.L_x_4339:
        /* <DEDUP_REMOVED lines=29> */
[----:B------:R-:W-:Y:S05]  /*10c0*/  @P6 RET.REL.NODEC R236 `(_ZN5flash24flash_fwd_splitkv_kernelI23Flash_fwd_kernel_traitsILi128ELi64ELi128ELi4ELb0ELb0EN7cutlass6half_tE19Flash_kernel_traitsILi128ELi64ELi128ELi4ES3_EELb1ELb0ELb1ELb0ELb0ELb1ELb1ELb1EEEvNS_16Flash_fwd_paramsE) ;  /* 0xffffef30ec006950 */ /* 0x000fea0003c3ffff */
[----:B-1----:R-:W-:Y:S02]  /*10d0*/  MOV R3, 0xff800000 ;  /* 0xff80000000037802 */ /* 0x002fe40000000f00 */
[----:B------:R-:W-:-:S03]  /*10e0*/  MOV R237, 0x0 ;  /* 0x0000000000ed7802 */ /* 0x000fc60000000f00 */
[----:B------:R1:W-:Y:S01]  /*10f0*/  ST.E [R4.64+0xe0], R3 ;  /* 0x0000e00304007985 */ /* 0x0003e2000c101906 */
[----:B------:R-:W-:Y:S05]  /*1100*/  RET.REL.NODEC R236 `(_ZN5flash24flash_fwd_splitkv_kernelI23Flash_fwd_kernel_traitsILi128ELi64ELi128ELi4ELb0ELb0EN7cutlass6half_tE19Flash_kernel_traitsILi128ELi64ELi128ELi4ES3_EELb1ELb0ELb1ELb0ELb0ELb1ELb1ELb1EEEvNS_16Flash_fwd_paramsE) ;  /* 0xffffeef0ec007950 */ /* 0x000fea0003c3ffff */
.L_x_4324:
        /* <DEDUP_REMOVED lines=106> */
.L_x_4342:
        /* <DEDUP_REMOVED lines=79> */
.L_x_4343:
[----:B-1----:R-:W-:Y:S05]  /*1ca0*/  BSYNC B0 ;  /* 0x0000000000007941 */ /* 0x002fea0003800000 */
.L_x_4341:
        /* <DEDUP_REMOVED lines=308> */
.L_x_4478:
        /* <DEDUP_REMOVED lines=17> */
.L_x_4346:
[----:B------:R-:W-:Y:S05]  /*3100*/  BSYNC B0 ;  /* 0x0000000000007941 */ /* 0x000fea0003800000 */
.L_x_4345:
        /* <DEDUP_REMOVED lines=15> */
.L_x_4348:
[----:B------:R-:W-:Y:S05]  /*3200*/  BSYNC B0 ;  /* 0x0000000000007941 */ /* 0x000fea0003800000 */
.L_x_4347:
        /* <DEDUP_REMOVED lines=15> */
.L_x_4350:
[----:B------:R-:W-:Y:S05]  /*3300*/  BSYNC B0 ;  /* 0x0000000000007941 */ /* 0x000fea0003800000 */
.L_x_4349:
        /* <DEDUP_REMOVED lines=15> */
.L_x_4352:
[----:B------:R-:W-:Y:S05]  /*3400*/  BSYNC B0 ;  /* 0x0000000000007941 */ /* 0x000fea0003800000 */
.L_x_4351:
        /* <DEDUP_REMOVED lines=15> */
.L_x_4354:
[----:B------:R-:W-:Y:S05]  /*3500*/  BSYNC B0 ;  /* 0x0000000000007941 */ /* 0x000fea0003800000 */
.L_x_4353:
        /* <DEDUP_REMOVED lines=15> */
.L_x_4356:
[----:B------:R-:W-:Y:S05]  /*3600*/  BSYNC B0 ;  /* 0x0000000000007941 */ /* 0x000fea0003800000 */
.L_x_4355:
        /* <DEDUP_REMOVED lines=15> */
.L_x_4358:
[----:B------:R-:W-:Y:S05]  /*3700*/  BSYNC B0 ;  /* 0x0000000000007941 */ /* 0x000fea0003800000 */
.L_x_4357:
        /* <DEDUP_REMOVED lines=15> */
.L_x_4360:
[----:B------:R-:W-:Y:S05]  /*3800*/  BSYNC B0 ;  /* 0x0000000000007941 */ /* 0x000fea0003800000 */
.L_x_4359:
        /* <DEDUP_REMOVED lines=71> */
.L_x_4367:
[----:B------:R-:W-:Y:S05]  /*3c80*/  BSYNC B0 ;  /* 0x0000000000007941 */ /* 0x000fea0003800000 */
.L_x_4366:
        /* <DEDUP_REMOVED lines=54> */
.L_x_4365:
[----:B------:R-:W-:Y:S05]  /*3ff0*/  BSYNC B1 ;  /* 0x0000000000017941 */ /* 0x000fea0003800000 */
.L_x_4364:
        /* <DEDUP_REMOVED lines=67> */
.L_x_4371:
[----:B------:R-:W-:Y:S05]  /*4430*/  BSYNC B0 ;  /* 0x0000000000007941 */ /* 0x000fea0003800000 */
.L_x_4370:
        /* <DEDUP_REMOVED lines=56> */
.L_x_4369:
[----:B------:R-:W-:Y:S05]  /*47c0*/  BSYNC B1 ;  /* 0x0000000000017941 */ /* 0x000fea0003800000 */
.L_x_4368:
        /* <DEDUP_REMOVED lines=67> */
.L_x_4375:
[----:B------:R-:W-:Y:S05]  /*4c00*/  BSYNC B0 ;  /* 0x0000000000007941 */ /* 0x000fea0003800000 */
.L_x_4374:
        /* <DEDUP_REMOVED lines=56> */
.L_x_4373:
[----:B------:R-:W-:Y:S05]  /*4f90*/  BSYNC B1 ;  /* 0x0000000000017941 */ /* 0x000fea0003800000 */
.L_x_4372:
        /* <DEDUP_REMOVED lines=69> */
.L_x_4379:
[----:B------:R-:W-:Y:S05]  /*53f0*/  BSYNC B0 ;  /* 0x0000000000007941 */ /* 0x000fea0003800000 */
.L_x_4378:
        /* <DEDUP_REMOVED lines=56> */
.L_x_4377:
[----:B------:R-:W-:Y:S05]  /*5780*/  BSYNC B1 ;  /* 0x0000000000017941 */ /* 0x000fea0003800000 */
.L_x_4376:
        /* <DEDUP_REMOVED lines=67> */
.L_x_4383:
[----:B------:R-:W-:Y:S05]  /*5bc0*/  BSYNC B0 ;  /* 0x0000000000007941 */ /* 0x000fea0003800000 */
.L_x_4382:
        /* <DEDUP_REMOVED lines=56> */
.L_x_4381:
[----:B------:R-:W-:Y:S05]  /*5f50*/  BSYNC B1 ;  /* 0x0000000000017941 */ /* 0x000fea0003800000 */
.L_x_4380:
        /* <DEDUP_REMOVED lines=69> */
.L_x_4387:
[----:B------:R-:W-:Y:S05]  /*63b0*/  BSYNC B0 ;  /* 0x0000000000007941 */ /* 0x000fea0003800000 */
.L_x_4386:
        /* <DEDUP_REMOVED lines=56> */
.L_x_4385:
[----:B------:R-:W-:Y:S05]  /*6740*/  BSYNC B1 ;  /* 0x0000000000017941 */ /* 0x000fea0003800000 */
.L_x_4384:
        /* <DEDUP_REMOVED lines=69> */
.L_x_4391:
[----:B------:R-:W-:Y:S05]  /*6ba0*/  BSYNC B0 ;  /* 0x0000000000007941 */ /* 0x000fea0003800000 */
.L_x_4390:
        /* <DEDUP_REMOVED lines=56> */
.L_x_4389:
[----:B------:R-:W-:Y:S05]  /*6f30*/  BSYNC B1 ;  /* 0x0000000000017941 */ /* 0x000fea0003800000 */
.L_x_4388:
        /* <DEDUP_REMOVED lines=69> */
.L_x_4395:
[----:B------:R-:W-:Y:S05]  /*7390*/  BSYNC B0 ;  /* 0x0000000000007941 */ /* 0x000fea0003800000 */
.L_x_4394:
        /* <DEDUP_REMOVED lines=56> */
.L_x_4393:
[----:B------:R-:W-:Y:S05]  /*7720*/  BSYNC B1 ;  /* 0x0000000000017941 */ /* 0x000fea0003800000 */
.L_x_4392:
        /* <DEDUP_REMOVED lines=8> */
.L_x_4363:
        /* <DEDUP_REMOVED lines=96> */
.L_x_4402:
[----:B------:R-:W-:Y:S05]  /*7db0*/  BSYNC B0 ;  /* 0x0000000000007941 */ /* 0x000fea0003800000 */
.L_x_4401:
[----:B-----5:R2:W-:Y:S02]  /*7dc0*/  ST.E.128 [R128.64], R36 ;  /* 0x0000002480007985 */ /* 0x0205e4000c101d06 */
.L_x_4400:
[----:B------:R-:W-:Y:S05]  /*7dd0*/  BSYNC B1 ;  /* 0x0000000000017941 */ /* 0x000fea0003800000 */
.L_x_4399:
        /* <DEDUP_REMOVED lines=93> */
.L_x_4404:
[----:B------:R-:W-:Y:S05]  /*83b0*/  BSYNC B0 ;  /* 0x0000000000007941 */ /* 0x000fea0003800000 */
.L_x_4403:
[----:B-----5:R3:W-:Y:S02]  /*83c0*/  ST.E.128 [R128.64+0x80], R36 ;  /* 0x0000802480007985 */ /* 0x0207e4000c101d06 */
.L_x_4398:
[----:B------:R-:W-:Y:S05]  /*83d0*/  BSYNC B2 ;  /* 0x0000000000027941 */ /* 0x000fea0003800000 */
.L_x_4397:
        /* <DEDUP_REMOVED lines=104> */
.L_x_4410:
[----:B------:R-:W-:Y:S05]  /*8a60*/  BSYNC B0 ;  /* 0x0000000000007941 */ /* 0x000fea0003800000 */
.L_x_4409:
[C---:B------:R-:W-:Y:S04]  /*8a70*/  LEA R2, P0, R231.reuse, R128, 0x1 ;  /* 0x00000080e7027211 */ /* 0x040fe800078008ff */
[----:B------:R-:W-:Y:S05]  /*8a80*/  LEA.HI.X R3, R231, R129, R232, 0x1, P0 ;  /* 0x00000081e7037211 */ /* 0x000fea00000f0ce8 */
[----:B-----5:R3:W-:Y:S04]  /*8a90*/  ST.E.128 [R2.64], R36 ;  /* 0x0000002402007985 */ /* 0x0207e8000c101d06 */
.L_x_4408:
[----:B------:R-:W-:Y:S05]  /*8aa0*/  BSYNC B1 ;  /* 0x0000000000017941 */ /* 0x000fea0003800000 */
.L_x_4407:
        /* <DEDUP_REMOVED lines=98> */
.L_x_4412:
[----:B------:R-:W-:Y:S05]  /*90d0*/  BSYNC B0 ;  /* 0x0000000000007941 */ /* 0x000fea0003800000 */
.L_x_4411:
[C---:B------:R-:W-:Y:S04]  /*90e0*/  LEA R2, P0, R84.reuse, R128, 0x1 ;  /* 0x0000008054027211 */ /* 0x040fe800078008ff */
[----:B------:R-:W-:Y:S05]  /*90f0*/  LEA.HI.X R3, R84, R129, R83, 0x1, P0 ;  /* 0x0000008154037211 */ /* 0x000fea00000f0c53 */
[----:B-----5:R3:W-:Y:S04]  /*9100*/  ST.E.128 [R2.64], R36 ;  /* 0x0000002402007985 */ /* 0x0207e8000c101d06 */
.L_x_4406:
[----:B------:R-:W-:Y:S05]  /*9110*/  BSYNC B2 ;  /* 0x0000000000027941 */ /* 0x000fea0003800000 */
.L_x_4405:
        /* <DEDUP_REMOVED lines=104> */
.L_x_4418:
[----:B------:R-:W-:Y:S05]  /*97a0*/  BSYNC B0 ;  /* 0x0000000000007941 */ /* 0x000fea0003800000 */
.L_x_4417:
[C---:B------:R-:W-:Y:S04]  /*97b0*/  LEA R2, P0, R85.reuse, R128, 0x1 ;  /* 0x0000008055027211 */ /* 0x040fe800078008ff */
[----:B------:R-:W-:Y:S05]  /*97c0*/  LEA.HI.X R3, R85, R129, R86, 0x1, P0 ;  /* 0x0000008155037211 */ /* 0x000fea00000f0c56 */
[----:B-----5:R3:W-:Y:S04]  /*97d0*/  ST.E.128 [R2.64], R36 ;  /* 0x0000002402007985 */ /* 0x0207e8000c101d06 */
.L_x_4416:
[----:B------:R-:W-:Y:S05]  /*97e0*/  BSYNC B1 ;  /* 0x0000000000017941 */ /* 0x000fea0003800000 */
.L_x_4415:
        /* <DEDUP_REMOVED lines=98> */
.L_x_4420:
[----:B------:R-:W-:Y:S05]  /*9e10*/  BSYNC B0 ;  /* 0x0000000000007941 */ /* 0x000fea0003800000 */
.L_x_4419:
[C---:B------:R-:W-:Y:S04]  /*9e20*/  LEA R2, P0, R212.reuse, R128, 0x1 ;  /* 0x00000080d4027211 */ /* 0x040fe800078008ff */
[----:B------:R-:W-:Y:S05]  /*9e30*/  LEA.HI.X R3, R212, R129, R213, 0x1, P0 ;  /* 0x00000081d4037211 */ /* 0x000fea00000f0cd5 */
[----:B-----5:R3:W-:Y:S04]  /*9e40*/  ST.E.128 [R2.64], R36 ;  /* 0x0000002402007985 */ /* 0x0207e8000c101d06 */
.L_x_4414:
[----:B------:R-:W-:Y:S05]  /*9e50*/  BSYNC B2 ;  /* 0x0000000000027941 */ /* 0x000fea0003800000 */
.L_x_4413:
        /* <DEDUP_REMOVED lines=105> */
.L_x_4426:
[----:B------:R-:W-:Y:S05]  /*a4f0*/  BSYNC B0 ;  /* 0x0000000000007941 */ /* 0x000fea0003800000 */
.L_x_4425:
[----:B------:R-:W-:Y:S02]  /*a500*/  IMAD R0, R63, 0x60, RZ ;  /* 0x000000603f007824 */ /* 0x000fe400078e02ff */
[----:B------:R-:W-:Y:S05]  /*a510*/  IMAD.WIDE.U32 R2, R62, 0x60, R128 ;  /* 0x000000603e027825 */ /* 0x000fea00078e0080 */
[----:B------:R-:W-:Y:S05]  /*a520*/  IADD3 R3, R3, R0, RZ ;  /* 0x0000000003037210 */ /* 0x000fea0007ffe0ff */
[----:B-----5:R3:W-:Y:S02]  /*a530*/  ST.E.128 [R2.64], R36 ;  /* 0x0000002402007985 */ /* 0x0207e4000c101d06 */
.L_x_4424:
[----:B------:R-:W-:Y:S05]  /*a540*/  BSYNC B1 ;  /* 0x0000000000017941 */ /* 0x000fea0003800000 */
.L_x_4423:
        /* <DEDUP_REMOVED lines=98> */
.L_x_4428:
[----:B------:R-:W-:Y:S05]  /*ab70*/  BSYNC B0 ;  /* 0x0000000000007941 */ /* 0x000fea0003800000 */
.L_x_4427:
[C---:B------:R-:W-:Y:S04]  /*ab80*/  LEA R2, P0, R210.reuse, R128, 0x1 ;  /* 0x00000080d2027211 */ /* 0x040fe800078008ff */
[----:B------:R-:W-:Y:S05]  /*ab90*/  LEA.HI.X R3, R210, R129, R211, 0x1, P0 ;  /* 0x00000081d2037211 */ /* 0x000fea00000f0cd3 */
[----:B-----5:R3:W-:Y:S04]  /*aba0*/  ST.E.128 [R2.64], R36 ;  /* 0x0000002402007985 */ /* 0x0207e8000c101d06 */
.L_x_4422:
[----:B------:R-:W-:Y:S05]  /*abb0*/  BSYNC B2 ;  /* 0x0000000000027941 */ /* 0x000fea0003800000 */
.L_x_4421:
        /* <DEDUP_REMOVED lines=104> */
.L_x_4434:
[----:B------:R-:W-:Y:S05]  /*b240*/  BSYNC B0 ;  /* 0x0000000000007941 */ /* 0x000fea0003800000 */
.L_x_4433:
[C---:B------:R-:W-:Y:S04]  /*b250*/  LEA R2, P0, R81.reuse, R128, 0x1 ;  /* 0x0000008051027211 */ /* 0x040fe800078008ff */
[----:B------:R-:W-:Y:S05]  /*b260*/  LEA.HI.X R3, R81, R129, R82, 0x1, P0 ;  /* 0x0000008151037211 */ /* 0x000fea00000f0c52 */
[----:B-----5:R3:W-:Y:S04]  /*b270*/  ST.E.128 [R2.64], R36 ;  /* 0x0000002402007985 */ /* 0x0207e8000c101d06 */
.L_x_4432:
[----:B------:R-:W-:Y:S05]  /*b280*/  BSYNC B1 ;  /* 0x0000000000017941 */ /* 0x000fea0003800000 */
.L_x_4431:
        /* <DEDUP_REMOVED lines=98> */
.L_x_4436:
[----:B------:R-:W-:Y:S05]  /*b8b0*/  BSYNC B0 ;  /* 0x0000000000007941 */ /* 0x000fea0003800000 */
.L_x_4435:
[C---:B------:R-:W-:Y:S04]  /*b8c0*/  LEA R2, P0, R208.reuse, R128, 0x1 ;  /* 0x00000080d0027211 */ /* 0x040fe800078008ff */
[----:B------:R-:W-:Y:S05]  /*b8d0*/  LEA.HI.X R3, R208, R129, R209, 0x1, P0 ;  /* 0x00000081d0037211 */ /* 0x000fea00000f0cd1 */
[----:B-----5:R3:W-:Y:S04]  /*b8e0*/  ST.E.128 [R2.64], R36 ;  /* 0x0000002402007985 */ /* 0x0207e8000c101d06 */
.L_x_4430:
[----:B------:R-:W-:Y:S05]  /*b8f0*/  BSYNC B2 ;  /* 0x0000000000027941 */ /* 0x000fea0003800000 */
.L_x_4429:
        /* <DEDUP_REMOVED lines=105> */
.L_x_4442:
[----:B------:R-:W-:Y:S05]  /*bf90*/  BSYNC B0 ;  /* 0x0000000000007941 */ /* 0x000fea0003800000 */
.L_x_4441:
[----:B------:R-:W-:Y:S02]  /*bfa0*/  IMAD R0, R63, 0xa0, RZ ;  /* 0x000000a03f007824 */ /* 0x000fe400078e02ff */
[----:B---3--:R-:W-:Y:S05]  /*bfb0*/  IMAD.WIDE.U32 R2, R62, 0xa0, R128 ;  /* 0x000000a03e027825 */ /* 0x008fea00078e0080 */
[----:B------:R-:W-:Y:S05]  /*bfc0*/  IADD3 R3, R3, R0, RZ ;  /* 0x0000000003037210 */ /* 0x000fea0007ffe0ff */
[----:B-----5:R3:W-:Y:S02]  /*bfd0*/  ST.E.128 [R2.64], R28 ;  /* 0x0000001c02007985 */ /* 0x0207e4000c101d06 */
.L_x_4440:
[----:B------:R-:W-:Y:S05]  /*bfe0*/  BSYNC B1 ;  /* 0x0000000000017941 */ /* 0x000fea0003800000 */
.L_x_4439:
        /* <DEDUP_REMOVED lines=98> */
.L_x_4444:
[----:B------:R-:W-:Y:S05]  /*c610*/  BSYNC B0 ;  /* 0x0000000000007941 */ /* 0x000fea0003800000 */
.L_x_4443:
[C---:B---3--:R-:W-:Y:S04]  /*c620*/  LEA R2, P0, R192.reuse, R128, 0x1 ;  /* 0x00000080c0027211 */ /* 0x048fe800078008ff */
[----:B------:R-:W-:Y:S05]  /*c630*/  LEA.HI.X R3, R192, R129, R80, 0x1, P0 ;  /* 0x00000081c0037211 */ /* 0x000fea00000f0c50 */
[----:B-----5:R3:W-:Y:S04]  /*c640*/  ST.E.128 [R2.64], R24 ;  /* 0x0000001802007985 */ /* 0x0207e8000c101d06 */
.L_x_4438:
[----:B------:R-:W-:Y:S05]  /*c650*/  BSYNC B2 ;  /* 0x0000000000027941 */ /* 0x000fea0003800000 */
.L_x_4437:
        /* <DEDUP_REMOVED lines=105> */
.L_x_4450:
[----:B------:R-:W-:Y:S05]  /*ccf0*/  BSYNC B0 ;  /* 0x0000000000007941 */ /* 0x000fea0003800000 */
.L_x_4449:
[----:B------:R-:W-:Y:S02]  /*cd00*/  IMAD R0, R63, 0xc0, RZ ;  /* 0x000000c03f007824 */ /* 0x000fe400078e02ff */
[----:B---3--:R-:W-:Y:S05]  /*cd10*/  IMAD.WIDE.U32 R2, R62, 0xc0, R128 ;  /* 0x000000c03e027825 */ /* 0x008fea00078e0080 */
[----:B------:R-:W-:Y:S05]  /*cd20*/  IADD3 R3, R3, R0, RZ ;  /* 0x0000000003037210 */ /* 0x000fea0007ffe0ff */
[----:B-----5:R3:W-:Y:S02]  /*cd30*/  ST.E.128 [R2.64], R24 ;  /* 0x0000001802007985 */ /* 0x0207e4000c101d06 */
.L_x_4448:
[----:B------:R-:W-:Y:S05]  /*cd40*/  BSYNC B1 ;  /* 0x0000000000017941 */ /* 0x000fea0003800000 */
.L_x_4447:
        /* <DEDUP_REMOVED lines=98> */
.L_x_4452:
[----:B------:R-:W-:Y:S05]  /*d370*/  BSYNC B0 ;  /* 0x0000000000007941 */ /* 0x000fea0003800000 */
.L_x_4451:
[C---:B---3--:R-:W-:Y:S04]  /*d380*/  LEA R2, P0, R190.reuse, R128, 0x1 ;  /* 0x00000080be027211 */ /* 0x048fe800078008ff */
[----:B------:R-:W-:Y:S05]  /*d390*/  LEA.HI.X R3, R190, R129, R79, 0x1, P0 ;  /* 0x00000081be037211 */ /* 0x000fea00000f0c4f */
[----:B-----5:R3:W-:Y:S04]  /*d3a0*/  ST.E.128 [R2.64], R24 ;  /* 0x0000001802007985 */ /* 0x0207e8000c101d06 */
.L_x_4446:
[----:B------:R-:W-:Y:S05]  /*d3b0*/  BSYNC B2 ;  /* 0x0000000000027941 */ /* 0x000fea0003800000 */
.L_x_4445:
        /* <DEDUP_REMOVED lines=105> */
.L_x_4458:
[----:B------:R-:W-:Y:S05]  /*da50*/  BSYNC B0 ;  /* 0x0000000000007941 */ /* 0x000fea0003800000 */
.L_x_4457:
[----:B------:R-:W-:Y:S02]  /*da60*/  IMAD R0, R63, 0xe0, RZ ;  /* 0x000000e03f007824 */ /* 0x000fe400078e02ff */
[----:B---3--:R-:W-:Y:S05]  /*da70*/  IMAD.WIDE.U32 R2, R62, 0xe0, R128 ;  /* 0x000000e03e027825 */ /* 0x008fea00078e0080 */
[----:B------:R-:W-:Y:S05]  /*da80*/  IADD3 R3, R3, R0, RZ ;  /* 0x0000000003037210 */ /* 0x000fea0007ffe0ff */
[----:B-----5:R3:W-:Y:S02]  /*da90*/  ST.E.128 [R2.64], R24 ;  /* 0x0000001802007985 */ /* 0x0207e4000c101d06 */
.L_x_4456:
[----:B------:R-:W-:Y:S05]  /*daa0*/  BSYNC B1 ;  /* 0x0000000000017941 */ /* 0x000fea0003800000 */
.L_x_4455:
        /* <DEDUP_REMOVED lines=100> */
.L_x_4460:
[----:B------:R-:W-:Y:S05]  /*e0f0*/  BSYNC B0 ;  /* 0x0000000000007941 */ /* 0x000fea0003800000 */
.L_x_4459:
[C---:B---3--:R-:W-:Y:S04]  /*e100*/  LEA R2, P0, R188.reuse, R128, 0x1 ;  /* 0x00000080bc027211 */ /* 0x048fe800078008ff */
[----:B------:R-:W-:Y:S05]  /*e110*/  LEA.HI.X R3, R188, R129, R78, 0x1, P0 ;  /* 0x00000081bc037211 */ /* 0x000fea00000f0c4e */
[----:B-----5:R3:W-:Y:S04]  /*e120*/  ST.E.128 [R2.64], R4 ;  /* 0x0000000402007985 */ /* 0x0207e8000c101d06 */
.L_x_4454:
[----:B------:R-:W-:Y:S05]  /*e130*/  BSYNC B2 ;  /* 0x0000000000027941 */ /* 0x000fea0003800000 */
.L_x_4453:
[----:B---3--:R-:W3:Y:S02]  /*e140*/  LD.E R3, [R10.64+0xd0] ;  /* 0x0000d0060a037980 */ /* 0x008ee4000c101900 */
[----:B---3--:R-:W-:Y:S05]  /*e150*/  IMAD.U32 R3, R3, -0x40, RZ ;  /* 0xffffffc003037824 */ /* 0x008fea00078e00ff */
[C---:B------:R-:W-:Y:S02]  /*e160*/  LEA R126, P1, R3.reuse, R126, 0x1 ;  /* 0x0000007e037e7211 */ /* 0x040fe400078208ff */
[C---:B------:R-:W-:Y:S02]  /*e170*/  LEA R124, P0, R3.reuse, R124, 0x1 ;  /* 0x0000007c037c7211 */ /* 0x040fe400078008ff */
[C---:B------:R-:W-:Y:S02]  /*e180*/  LEA.HI.X.SX32 R127, R3.reuse, R127, 0x1, P1 ;  /* 0x0000007f037f7211 */ /* 0x040fe400008f0eff */
[----:B------:R-:W-:Y:S01]  /*e190*/  LEA.HI.X.SX32 R125, R3, R125, 0x1, P0 ;  /* 0x0000007d037d7211 */ /* 0x000fe200000f0eff */
[----:B------:R-:W-:-:S05]  /*e1a0*/  BRA `(.L_x_4396) ;  /* 0x000009b000007947 */ /* 0x000fca0003800000 */
.L_x_4362:
        /* <DEDUP_REMOVED lines=8> */
.L_x_4462:
[----:B------:R-:W-:Y:S05]  /*e230*/  BSYNC B0 ;  /* 0x0000000000007941 */ /* 0x000fea0003800000 */
.L_x_4461:
        /* <DEDUP_REMOVED lines=19> */
.L_x_4464:
[----:B------:R-:W-:Y:S05]  /*e370*/  BSYNC B0 ;  /* 0x0000000000007941 */ /* 0x000fea0003800000 */
.L_x_4463:
        /* <DEDUP_REMOVED lines=19> */
.L_x_4466:
[----:B------:R-:W-:Y:S05]  /*e4b0*/  BSYNC B0 ;  /* 0x0000000000007941 */ /* 0x000fea0003800000 */
.L_x_4465:
        /* <DEDUP_REMOVED lines=21> */
.L_x_4468:
[----:B------:R-:W-:Y:S05]  /*e610*/  BSYNC B0 ;  /* 0x0000000000007941 */ /* 0x000fea0003800000 */
.L_x_4467:
        /* <DEDUP_REMOVED lines=19> */
.L_x_4470:
[----:B------:R-:W-:Y:S05]  /*e750*/  BSYNC B0 ;  /* 0x0000000000007941 */ /* 0x000fea0003800000 */
.L_x_4469:
        /* <DEDUP_REMOVED lines=21> */
.L_x_4472:
[----:B------:R-:W-:Y:S05]  /*e8b0*/  BSYNC B0 ;  /* 0x0000000000007941 */ /* 0x000fea0003800000 */
.L_x_4471:
        /* <DEDUP_REMOVED lines=21> */
.L_x_4474:
[----:B------:R-:W-:Y:S05]  /*ea10*/  BSYNC B0 ;  /* 0x0000000000007941 */ /* 0x000fea0003800000 */
.L_x_4473:
        /* <DEDUP_REMOVED lines=20> */
.L_x_4396:
[----:B------:R-:W-:Y:S05]  /*eb60*/  BSYNC B3 ;  /* 0x0000000000037941 */ /* 0x000fea0003800000 */
.L_x_4361:
        /* <DEDUP_REMOVED lines=89> */
.L_x_4476:
        /* <DEDUP_REMOVED lines=8> */
.L_x_4477:
[----:B------:R-:W-:Y:S05]  /*f180*/  BSYNC B0 ;  /* 0x0000000000007941 */ /* 0x000fea0003800000 */
.L_x_4475:
[----:B------:R-:W-:Y:S04]  /*f190*/  IADD3 R13, R13, -0x1, RZ ;  /* 0xffffffff0d0d7810 */ /* 0x000fe80007ffe0ff */
[----:B------:R-:W-:Y:S11]  /*f1a0*/  ISETP.GT.AND P0, PT, R13, R87, PT ;  /* 0x000000570d00720c */ /* 0x000ff60003f04270 */
[----:B------:R-:W-:Y:S02]  /*f1b0*/  @!UPT UIADD3 URZ, URZ, URZ, URZ ;  /* 0x0000003f3f3ff290 */ /* 0x000fe4000fffe03f */
[----:B------:R-:W-:-:S05]  /*f1c0*/  @P0 BRA `(.L_x_4478) ;  /* 0xffff3e2000000947 */ /* 0x000fca000383ffff */
.L_x_4344:
        /* <DEDUP_REMOVED lines=109> */
.L_x_4487:
[----:B------:R-:W-:Y:S05]  /*f8a0*/  BSYNC B0 ;  /* 0x0000000000007941 */ /* 0x000fea0003800000 */
.L_x_4486:
[----:B-----5:R3:W-:Y:S02]  /*f8b0*/  STS.128 [R244], R20 ;  /* 0x00000014f4007388 */ /* 0x0207e40000000c00 */
.L_x_4485:
[----:B------:R-:W-:Y:S05]  /*f8c0*/  BSYNC B1 ;  /* 0x0000000000017941 */ /* 0x000fea0003800000 */
.L_x_4484:
        /* <DEDUP_REMOVED lines=47> */
.L_x_4489:
[----:B------:R-:W-:Y:S05]  /*fbc0*/  BSYNC B0 ;  /* 0x0000000000007941 */ /* 0x000fea0003800000 */
.L_x_4488:
[----:B-----5:R1:W-:Y:S02]  /*fbd0*/  STS.128 [R244+0x2000], R20 ;  /* 0x00200014f4007388 */ /* 0x0203e40000000c00 */
.L_x_4483:
[----:B------:R-:W-:Y:S05]  /*fbe0*/  BSYNC B2 ;  /* 0x0000000000027941 */ /* 0x000fea0003800000 */
.L_x_4482:
        /* <DEDUP_REMOVED lines=62> */
.L_x_4495:
[----:B------:R-:W-:Y:S05]  /*ffd0*/  BSYNC B0 ;  /* 0x0000000000007941 */ /* 0x000fea0003800000 */
.L_x_4494:
[----:B-----5:R3:W-:Y:S02]  /*ffe0*/  STS.128 [R244+0x800], R20 ;  /* 0x00080014f4007388 */ /* 0x0207e40000000c00 */
.L_x_4493:
[----:B------:R-:W-:Y:S05]  /*fff0*/  BSYNC B1 ;  /* 0x0000000000017941 */ /* 0x000fea0003800000 */
.L_x_4492:
        /* <DEDUP_REMOVED lines=45> */
.L_x_4497:
[----:B------:R-:W-:Y:S05]  /*102d0*/  BSYNC B0 ;  /* 0x0000000000007941 */ /* 0x000fea0003800000 */
.L_x_4496:
[----:B-----5:R1:W-:Y:S02]  /*102e0*/  STS.128 [R244+0x2800], R40 ;  /* 0x00280028f4007388 */ /* 0x0203e40000000c00 */
.L_x_4491:
[----:B------:R-:W-:Y:S05]  /*102f0*/  BSYNC B2 ;  /* 0x0000000000027941 */ /* 0x000fea0003800000 */
.L_x_4490:
        /* <DEDUP_REMOVED lines=63> */
.L_x_4503:
[----:B------:R-:W-:Y:S05]  /*106f0*/  BSYNC B0 ;  /* 0x0000000000007941 */ /* 0x000fea0003800000 */
.L_x_4502:
[----:B-----5:R3:W-:Y:S02]  /*10700*/  STS.128 [R244+0x1000], R20 ;  /* 0x00100014f4007388 */ /* 0x0207e40000000c00 */
.L_x_4501:
[----:B------:R-:W-:Y:S05]  /*10710*/  BSYNC B1 ;  /* 0x0000000000017941 */ /* 0x000fea0003800000 */
.L_x_4500:
        /* <DEDUP_REMOVED lines=46> */
.L_x_4505:
[----:B------:R-:W-:Y:S05]  /*10a00*/  BSYNC B0 ;  /* 0x0000000000007941 */ /* 0x000fea0003800000 */
.L_x_4504:
[----:B-----5:R1:W-:Y:S02]  /*10a10*/  STS.128 [R244+0x3000], R20 ;  /* 0x00300014f4007388 */ /* 0x0203e40000000c00 */
.L_x_4499:
[----:B------:R-:W-:Y:S05]  /*10a20*/  BSYNC B2 ;  /* 0x0000000000027941 */ /* 0x000fea0003800000 */
.L_x_4498:
        /* <DEDUP_REMOVED lines=59> */
.L_x_4510:
[----:B------:R-:W-:Y:S05]  /*10de0*/  BSYNC B0 ;  /* 0x0000000000007941 */ /* 0x000fea0003800000 */
.L_x_4509:
[----:B-----5:R3:W-:Y:S02]  /*10df0*/  STS.128 [R244+0x1800], R20 ;  /* 0x00180014f4007388 */ /* 0x0207e40000000c00 */
.L_x_4508:
[----:B------:R-:W-:Y:S05]  /*10e00*/  BSYNC B1 ;  /* 0x0000000000017941 */ /* 0x000fea0003800000 */
.L_x_4507:
        /* <DEDUP_REMOVED lines=45> */
.L_x_4512:
[----:B------:R-:W-:Y:S05]  /*110e0*/  BSYNC B0 ;  /* 0x0000000000007941 */ /* 0x000fea0003800000 */
.L_x_4511:
[----:B-----5:R1:W-:Y:S01]  /*110f0*/  STS.128 [R244+0x3800], R36 ;  /* 0x00380024f4007388 */ /* 0x0203e20000000c00 */
[----:B------:R-:W-:Y:S05]  /*11100*/  BRA `(.L_x_4506) ;  /* 0x000034b000007947 */ /* 0x000fea0003800000 */
.L_x_4481:
        /* <DEDUP_REMOVED lines=89> */
.L_x_4518:
[----:B------:R-:W-:Y:S05]  /*116a0*/  BSYNC B0 ;  /* 0x0000000000007941 */ /* 0x000fea0003800000 */
.L_x_4517:
[----:B-----5:R3:W-:Y:S02]  /*116b0*/  STS.128 [R244], R28 ;  /* 0x0000001cf4007388 */ /* 0x0207e40000000c00 */
.L_x_4516:
[----:B------:R-:W-:Y:S05]  /*116c0*/  BSYNC B1 ;  /* 0x0000000000017941 */ /* 0x000fea0003800000 */
.L_x_4515:
        /* <DEDUP_REMOVED lines=86> */
.L_x_4520:
[----:B------:R-:W-:Y:S05]  /*11c30*/  BSYNC B0 ;  /* 0x0000000000007941 */ /* 0x000fea0003800000 */
.L_x_4519:
[----:B-----5:R1:W-:Y:S02]  /*11c40*/  STS.128 [R244+0x2000], R28 ;  /* 0x0020001cf4007388 */ /* 0x0203e40000000c00 */
.L_x_4514:
[----:B------:R-:W-:Y:S05]  /*11c50*/  BSYNC B2 ;  /* 0x0000000000027941 */ /* 0x000fea0003800000 */
.L_x_4513:
        /* <DEDUP_REMOVED lines=94> */
.L_x_4526:
[----:B------:R-:W-:Y:S05]  /*12240*/  BSYNC B0 ;  /* 0x0000000000007941 */ /* 0x000fea0003800000 */
.L_x_4525:
[----:B-----5:R3:W-:Y:S02]  /*12250*/  STS.128 [R244+0x800], R28 ;  /* 0x0008001cf4007388 */ /* 0x0207e40000000c00 */
.L_x_4524:
[----:B------:R-:W-:Y:S05]  /*12260*/  BSYNC B1 ;  /* 0x0000000000017941 */ /* 0x000fea0003800000 */
.L_x_4523:
        /* <DEDUP_REMOVED lines=89> */
.L_x_4528:
[----:B------:R-:W-:Y:S05]  /*12800*/  BSYNC B0 ;  /* 0x0000000000007941 */ /* 0x000fea0003800000 */
.L_x_4527:
[----:B-----5:R3:W-:Y:S02]  /*12810*/  STS.128 [R244+0x2800], R28 ;  /* 0x0028001cf4007388 */ /* 0x0207e40000000c00 */
.L_x_4522:
[----:B------:R-:W-:Y:S05]  /*12820*/  BSYNC B2 ;  /* 0x0000000000027941 */ /* 0x000fea0003800000 */
.L_x_4521:
        /* <DEDUP_REMOVED lines=95> */
.L_x_4534:
[----:B------:R-:W-:Y:S05]  /*12e20*/  BSYNC B0 ;  /* 0x0000000000007941 */ /* 0x000fea0003800000 */
.L_x_4533:
[----:B-----5:R3:W-:Y:S02]  /*12e30*/  STS.128 [R244+0x1000], R28 ;  /* 0x0010001cf4007388 */ /* 0x0207e40000000c00 */
.L_x_4532:
[----:B------:R-:W-:Y:S05]  /*12e40*/  BSYNC B1 ;  /* 0x0000000000017941 */ /* 0x000fea0003800000 */
.L_x_4531:
        /* <DEDUP_REMOVED lines=89> */
.L_x_4536:
[----:B------:R-:W-:Y:S05]  /*133e0*/  BSYNC B0 ;  /* 0x0000000000007941 */ /* 0x000fea0003800000 */
.L_x_4535:
[----:B-----5:R3:W-:Y:S02]  /*133f0*/  STS.128 [R244+0x3000], R28 ;  /* 0x0030001cf4007388 */ /* 0x0207e40000000c00 */
.L_x_4530:
[----:B------:R-:W-:Y:S05]  /*13400*/  BSYNC B2 ;  /* 0x0000000000027941 */ /* 0x000fea0003800000 */
.L_x_4529:
        /* <DEDUP_REMOVED lines=94> */
.L_x_4540:
[----:B------:R-:W-:Y:S05]  /*139f0*/  BSYNC B0 ;  /* 0x0000000000007941 */ /* 0x000fea0003800000 */
.L_x_4539:
[----:B-----5:R1:W-:Y:S02]  /*13a00*/  STS.128 [R244+0x1800], R20 ;  /* 0x00180014f4007388 */ /* 0x0203e40000000c00 */
.L_x_4538:
[----:B------:R-:W-:Y:S05]  /*13a10*/  BSYNC B1 ;  /* 0x0000000000017941 */ /* 0x000fea0003800000 */
.L_x_4537:
        /* <DEDUP_REMOVED lines=92> */
.L_x_4542:
[----:B------:R-:W-:Y:S05]  /*13fe0*/  BSYNC B0 ;  /* 0x0000000000007941 */ /* 0x000fea0003800000 */
.L_x_4541:
[----:B-----5:R1:W-:Y:S01]  /*13ff0*/  STS.128 [R244+0x3800], R16 ;  /* 0x00380010f4007388 */ /* 0x0203e20000000c00 */
[----:B------:R-:W-:Y:S05]  /*14000*/  BRA `(.L_x_4506) ;  /* 0x000005b000007947 */ /* 0x000fea0003800000 */
.L_x_4480:
        /* <DEDUP_REMOVED lines=21> */
.L_x_4544:
[----:B------:R-:W-:Y:S05]  /*14160*/  BSYNC B0 ;  /* 0x0000000000007941 */ /* 0x000fea0003800000 */
.L_x_4543:
        /* <DEDUP_REMOVED lines=22> */
.L_x_4546:
[----:B------:R-:W-:Y:S05]  /*142d0*/  BSYNC B0 ;  /* 0x0000000000007941 */ /* 0x000fea0003800000 */
.L_x_4545:
        /* <DEDUP_REMOVED lines=22> */
.L_x_4548:
[----:B------:R-:W-:Y:S05]  /*14440*/  BSYNC B0 ;  /* 0x0000000000007941 */ /* 0x000fea0003800000 */
.L_x_4547:
        /* <DEDUP_REMOVED lines=23> */
.L_x_4506:
[----:B------:R-:W-:Y:S05]  /*145c0*/  BSYNC B3 ;  /* 0x0000000000037941 */ /* 0x000fea0003800000 */
.L_x_4479:
        /* <DEDUP_REMOVED lines=22> */
.L_x_4550:
[----:B------:R-:W-:Y:S05]  /*14730*/  BSYNC B0 ;  /* 0x0000000000007941 */ /* 0x000fea0003800000 */
.L_x_4549:
        /* <DEDUP_REMOVED lines=22> */
.L_x_4552:
[----:B------:R-:W-:Y:S05]  /*148a0*/  BSYNC B0 ;  /* 0x0000000000007941 */ /* 0x000fea0003800000 */
.L_x_4551:
        /* <DEDUP_REMOVED lines=24> */
.L_x_4554:
[----:B------:R-:W-:Y:S05]  /*14a30*/  BSYNC B0 ;  /* 0x0000000000007941 */ /* 0x000fea0003800000 */
.L_x_4553:
        /* <DEDUP_REMOVED lines=25> */
.L_x_4556:
[----:B------:R-:W-:Y:S05]  /*14bd0*/  BSYNC B0 ;  /* 0x0000000000007941 */ /* 0x000fea0003800000 */
.L_x_4555:
        /* <DEDUP_REMOVED lines=25> */
.L_x_4558:
[----:B------:R-:W-:Y:S05]  /*14d70*/  BSYNC B0 ;  /* 0x0000000000007941 */ /* 0x000fea0003800000 */
.L_x_4557:
        /* <DEDUP_REMOVED lines=27> */
.L_x_4560:
[----:B------:R-:W-:Y:S05]  /*14f30*/  BSYNC B0 ;  /* 0x0000000000007941 */ /* 0x000fea0003800000 */
.L_x_4559:
        /* <DEDUP_REMOVED lines=27> */
.L_x_4562:
[----:B------:R-:W-:Y:S05]  /*150f0*/  BSYNC B0 ;  /* 0x0000000000007941 */ /* 0x000fea0003800000 */
.L_x_4561:
        /* <DEDUP_REMOVED lines=27> */
.L_x_4564:
[----:B------:R-:W-:Y:S05]  /*152b0*/  BSYNC B0 ;  /* 0x0000000000007941 */ /* 0x000fea0003800000 */
.L_x_4563:
        /* <DEDUP_REMOVED lines=41> */
.L_x_4566:
[----:B-1----:R-:W-:Y:S05]  /*15550*/  BSYNC B0 ;  /* 0x0000000000007941 */ /* 0x002fea0003800000 */
.L_x_4565:
        /* <DEDUP_REMOVED lines=22> */
.L_x_4568:
[----:B------:R-:W-:Y:S05]  /*156c0*/  BSYNC B0 ;  /* 0x0000000000007941 */ /* 0x000fea0003800000 */
.L_x_4567:
        /* <DEDUP_REMOVED lines=24> */
.L_x_4570:
[----:B------:R-:W-:Y:S05]  /*15850*/  BSYNC B0 ;  /* 0x0000000000007941 */ /* 0x000fea0003800000 */
.L_x_4569:
        /* <DEDUP_REMOVED lines=24> */
.L_x_4572:
[----:B------:R-:W-:Y:S05]  /*159e0*/  BSYNC B0 ;  /* 0x0000000000007941 */ /* 0x000fea0003800000 */
.L_x_4571:
        /* <DEDUP_REMOVED lines=24> */
.L_x_4574:
[----:B------:R-:W-:Y:S05]  /*15b70*/  BSYNC B0 ;  /* 0x0000000000007941 */ /* 0x000fea0003800000 */
.L_x_4573:
        /* <DEDUP_REMOVED lines=24> */
.L_x_4576:
[----:B------:R-:W-:Y:S05]  /*15d00*/  BSYNC B0 ;  /* 0x0000000000007941 */ /* 0x000fea0003800000 */
.L_x_4575:
        /* <DEDUP_REMOVED lines=24> */
.L_x_4578:
[----:B------:R-:W-:Y:S05]  /*15e90*/  BSYNC B0 ;  /* 0x0000000000007941 */ /* 0x000fea0003800000 */
.L_x_4577:
        /* <DEDUP_REMOVED lines=24> */
.L_x_4580:
[----:B------:R-:W-:Y:S05]  /*16020*/  BSYNC B0 ;  /* 0x0000000000007941 */ /* 0x000fea0003800000 */
.L_x_4579:
[----:B-1----:R-:W-:Y:S01]  /*16030*/  LEA.HI R5, R66, R66, RZ, 0x1 ;  /* 0x0000004242057211 */ /* 0x002fe200078f08ff */
[C---:B------:R-:W-:Y:S01]  /*16040*/  IMAD.SHL.U32 R2, R64.reuse, 0x40, RZ ;  /* 0x0000004040027824 */ /* 0x040fe200078e00ff */
[----:B------:R-:W-:Y:S01]  /*16050*/  R2P PR, R64, 0x6 ;  /* 0x0000000640007804 */ /* 0x000fe20000000000 */
[----:B------:R-:W-:Y:S01]  /*16060*/  IMAD.SHL.U32 R67, R67, 0x40, RZ ;  /* 0x0000004043437824 */ /* 0x000fe200078e00ff */
[----:B------:R-:W-:Y:S01]  /*16070*/  LOP3.LUT R5, R5, 0xfffffffe, RZ, 0xc0, !PT ;  /* 0xfffffffe05057812 */ /* 0x000fe200078ec0ff */
[----:B------:R-:W-:Y:S01]  /*16080*/  IMAD.SHL.U32 R178, R178, 0x8, RZ ;  /* 0x00000008b2b27824 */ /* 0x000fe200078e00ff */
[----:B--2---:R-:W2:Y:S01]  /*16090*/  LD.E R44, [R10.64+0x18c] ;  /* 0x00018c060a2c7980 */ /* 0x004ea2000c101900 */
[----:B------:R-:W-:Y:S01]  /*160a0*/  IMAD.SHL.U32 R45, R68, 0x40, RZ ;  /* 0x00000040442d7824 */ /* 0x000fe200078e00ff */
[----:B------:R-:W-:Y:S01]  /*160b0*/  LOP3.LUT R67, R67, 0x1c0, RZ, 0xc0, !PT ;  /* 0x000001c043437812 */ /* 0x000fe200078ec0ff */
[----:B------:R-:W-:Y:S01]  /*160c0*/  IMAD.IADD R66, R66, 0x1, -R5 ;  /* 0x0000000142427824 */ /* 0x000fe200078e0a05 */
[----:B------:R-:W-:Y:S01]  /*160d0*/  LOP3.LUT R5, R2, 0x1c0, RZ, 0xc0, !PT ;  /* 0x000001c002057812 */ /* 0x000fe200078ec0ff */
[----:B------:R-:W-:Y:S01]  /*160e0*/  IMAD.IADD R46, R9, 0x1, R46 ;  /* 0x00000001092e7824 */ /* 0x000fe200078e022e */
[----:B------:R-:W-:Y:S01]  /*160f0*/  LOP3.LUT R45, R45, 0xfffffe00, RZ, 0xc0, !PT ;  /* 0xfffffe002d2d7812 */ /* 0x000fe200078ec0ff */
[----:B------:R-:W-:Y:S01]  /*16100*/  IMAD.SHL.U32 R2, R66, 0x8, RZ ;  /* 0x0000000842027824 */ /* 0x000fe200078e00ff */
[----:B------:R-:W-:Y:S01]  /*16110*/  LOP3.LUT R178, R5, 0x8, R178, 0xf8, !PT ;  /* 0x0000000805b27812 */ /* 0x000fe200078ef8b2 */
[----:B------:R-:W0:Y:S01]  /*16120*/  LDGDEPBAR ;  /* 0x00000000000079af */ /* 0x000e220000000000 */
[----:B------:R-:W-:-:S02]  /*16130*/  SHF.R.U32.HI R5, RZ, 0x3, R5 ;  /* 0x00000003ff057819 */ /* 0x000fc40000011605 */
[----:B------:R-:W-:Y:S02]  /*16140*/  LOP3.LUT R2, R67, 0x8, R2, 0xf8, !PT ;  /* 0x0000000843027812 */ /* 0x000fe400078ef802 */
[----:B------:R-:W-:Y:S02]  /*16150*/  SHF.R.U32.HI R67, RZ, 0x3, R67 ;  /* 0x00000003ff437819 */ /* 0x000fe40000011643 */
[----:B------:R-:W-:Y:S01]  /*16160*/  LOP3.LUT R227, R178, R5, RZ, 0x3c, !PT ;  /* 0x00000005b2e37212 */ /* 0x000fe200078e3cff */
[----:B------:R-:W-:Y:S01]  /*16170*/  IMAD R5, R56, 0x400, R45 ;  /* 0x0000040038057824 */ /* 0x000fe200078e022d */
        /* <DEDUP_REMOVED lines=12> */
[----:B------:R-:W3:Y:S01]  /*16240*/  LDSM.16.M88.4 R112, [R227+0x4800] ;  /* 0x00480000e370783b */ /* 0x000ee20000000200 */
[----:B------:R-:W-:Y:S02]  /*16250*/  IMAD R224, R47, 0x2, R228 ;  /* 0x000000022fe07824 */ /* 0x000fe400078e02e4 */
[----:B------:R-:W-:Y:S01]  /*16260*/  SEL R2, R2, 0xffffffc0, !P2 ;  /* 0xffffffc002027807 */ /* 0x000fe20005000000 */
[----:B------:R-:W4:Y:S04]  /*16270*/  LDSM.16.M88.4 R76, [R227+0x5000] ;  /* 0x00500000e34c783b */ /* 0x000f280000000200 */
[----:B------:R-:W4:Y:S01]  /*16280*/  LDSM.16.M88.4 R68, [R227+0x5800] ;  /* 0x00580000e344783b */ /* 0x000f220000000200 */
[----:B------:R-:W-:-:S03]  /*16290*/  IMAD.IADD R221, R227, 0x1, R2 ;  /* 0x00000001e3dd7824 */ /* 0x000fc600078e0202 */
[----:B------:R-:W4:Y:S04]  /*162a0*/  LDSM.16.M88.4 R52, [R227+0x6000] ;  /* 0x00600000e334783b */ /* 0x000f280000000200 */
[----:B------:R-:W4:Y:S04]  /*162b0*/  LDSM.16.M88.4 R36, [R227+0x6800] ;  /* 0x00680000e324783b */ /* 0x000f280000000200 */
[----:B------:R-:W4:Y:S04]  /*162c0*/  LDSM.16.M88.4 R28, [R227+0x7000] ;  /* 0x00700000e31c783b */ /* 0x000f280000000200 */
[----:B------:R-:W4:Y:S04]  /*162d0*/  LDSM.16.M88.4 R92, [R227+0x7800] ;  /* 0x00780000e35c783b */ /* 0x000f280000000200 */
[----:B------:R-:W-:Y:S04]  /*162e0*/  LDSM.16.M88.4 R84, [R225] ;  /* 0x00000000e154783b */ /* 0x000fe80000000200 */
[----:B------:R-:W4:Y:S01]  /*162f0*/  LDSM.16.M88.4 R88, [R226] ;  /* 0x00000000e258783b */ /* 0x000f220000000200 */
[C---:B-1----:R-:W-:Y:S03]  /*16300*/  HMMA.16816.F32 R16, R20.reuse, R12, RZ ;  /* 0x0000000c1410723c */ /* 0x042fe600000018ff */
[----:B------:R-:W1:Y:S04]  /*16310*/  LDSM.16.M88.4 R96, [R225+0x3000] ;  /* 0x00300000e160783b */ /* 0x000e680000000200 */
[----:B------:R-:W1:Y:S01]  /*16320*/  LDSM.16.M88.4 R124, [R225+0x800] ;  /* 0x00080000e17c783b */ /* 0x000e620000000200 */
[C---:B---3--:R-:W-:Y:S03]  /*16330*/  HMMA.16816.F32 R4, R20.reuse, R112, RZ ;  /* 0x000000701404723c */ /* 0x048fe600000018ff */
[----:B------:R-:W3:Y:S04]  /*16340*/  LDSM.16.M88.4 R116, [R225+0x1000] ;  /* 0x00100000e174783b */ /* 0x000ee80000000200 */
[----:B------:R-:W1:Y:S01]  /*16350*/  LDSM.16.M88.4 R120, [R225+0x1800] ;  /* 0x00180000e178783b */ /* 0x000e620000000200 */
[C---:B----4-:R-:W-:Y:S03]  /*16360*/  HMMA.16816.F32 R80, R20.reuse, R76, RZ ;  /* 0x0000004c1450723c */ /* 0x050fe600000018ff */
[----:B------:R-:W4:Y:S04]  /*16370*/  LDSM.16.M88.4 R104, [R225+0x2000] ;  /* 0x00200000e168783b */ /* 0x000f280000000200 */
[----:B------:R-:W1:Y:S01]  /*16380*/  LDSM.16.M88.4 R100, [R225+0x2800] ;  /* 0x00280000e164783b */ /* 0x000e620000000200 */
[C---:B------:R-:W-:Y:S03]  /*16390*/  HMMA.16816.F32 R72, R20.reuse, R68, RZ ;  /* 0x000000441448723c */ /* 0x040fe600000018ff */
[----:B------:R-:W-:Y:S05]  /*163a0*/  LDSM.16.M88.4 R108, [R224] ;  /* 0x00000000e06c783b */ /* 0x000fea0000000200 */
        /* <DEDUP_REMOVED lines=15> */
[----:B------:R-:W2:Y:S07]  /*164a0*/  LDSM.16.M88.4 R84, [R221+0x4000] ;  /* 0x00400000dd54783b */ /* 0x000eae0000000200 */
[C---:B-1----:R-:W-:Y:S08]  /*164b0*/  HMMA.16816.F32 R32, R88.reuse, R96, R32 ;  /* 0x000000605820723c */ /* 0x042ff00000001820 */
[C---:B------:R-:W-:Y:S01]  /*164c0*/  HMMA.16816.F32 R28, R88.reuse, R98, R28 ;  /* 0x00000062581c723c */ /* 0x040fe2000000181c */
[----:B------:R-:W1:Y:S07]  /*164d0*/  LDSM.16.M88.4 R96, [R221+0x6000] ;  /* 0x00600000dd60783b */ /* 0x000e6e0000000200 */
[C---:B------:R-:W-:Y:S08]  /*164e0*/  HMMA.16816.F32 R4, R88.reuse, R124, R4 ;  /* 0x0000007c5804723c */ /* 0x040ff00000001804 */
[C---:B------:R-:W-:Y:S08]  /*164f0*/  HMMA.16816.F32 R112, R88.reuse, R126, R112 ;  /* 0x0000007e5870723c */ /* 0x040ff00000001870 */
[C---:B---3--:R-:W-:Y:S08]  /*16500*/  HMMA.16816.F32 R80, R88.reuse, R116, R80 ;  /* 0x000000745850723c */ /* 0x048ff00000001850 */
[C---:B------:R-:W-:Y:S01]  /*16510*/  HMMA.16816.F32 R76, R88.reuse, R118, R76 ;  /* 0x00000076584c723c */ /* 0x040fe2000000184c */
[----:B------:R-:W-:Y:S07]  /*16520*/  LDSM.16.M88.4 R116, [R221+0x4800] ;  /* 0x00480000dd74783b */ /* 0x000fee0000000200 */
[C---:B------:R-:W-:Y:S08]  /*16530*/  HMMA.16816.F32 R72, R88.reuse, R120, R72 ;  /* 0x000000785848723c */ /* 0x040ff00000001848 */
[C---:B------:R-:W-:Y:S08]  /*16540*/  HMMA.16816.F32 R68, R88.reuse, R122, R68 ;  /* 0x0000007a5844723c */ /* 0x040ff00000001844 */
[C---:B----4-:R-:W-:Y:S08]  /*16550*/  HMMA.16816.F32 R60, R88.reuse, R104, R60 ;  /* 0x00000068583c723c */ /* 0x050ff0000000183c */
[C---:B------:R-:W-:Y:S01]  /*16560*/  HMMA.16816.F32 R52, R88.reuse, R106, R52 ;  /* 0x0000006a5834723c */ /* 0x040fe20000001834 */
[----:B------:R-:W-:Y:S07]  /*16570*/  LDSM.16.M88.4 R104, [R221+0x5000] ;  /* 0x00500000dd68783b */ /* 0x000fee0000000200 */
[C---:B------:R-:W-:Y:S08]  /*16580*/  HMMA.16816.F32 R40, R88.reuse, R100, R40 ;  /* 0x000000645828723c */ /* 0x040ff00000001828 */
[C---:B------:R-:W-:Y:S01]  /*16590*/  HMMA.16816.F32 R36, R88.reuse, R102, R36 ;  /* 0x000000665824723c */ /* 0x040fe20000001824 */
[----:B------:R-:W-:Y:S01]  /*165a0*/  IMAD.IADD R210, R2, 0x1, R225 ;  /* 0x0000000102d27824 */ /* 0x000fe200078e02e1 */
[----:B------:R-:W-:Y:S06]  /*165b0*/  LDSM.16.M88.4 R100, [R221+0x5800] ;  /* 0x00580000dd64783b */ /* 0x000fec0000000200 */
[C---:B--2---:R-:W-:Y:S08]  /*165c0*/  HMMA.16816.F32 R24, R88.reuse, R92, R24 ;  /* 0x0000005c5818723c */ /* 0x044ff00000001818 */
[----:B------:R-:W-:Y:S01]  /*165d0*/  HMMA.16816.F32 R20, R88, R94, R20 ;  /* 0x0000005e5814723c */ /* 0x000fe20000001814 */
[----:B------:R-:W2:Y:S04]  /*165e0*/  LDSM.16.M88.4 R88, [R221+0x7000] ;  /* 0x00700000dd58783b */ /* 0x000ea80000000200 */
[----:B------:R-:W3:Y:S03]  /*165f0*/  LDSM.16.M88.4 R92, [R221+0x6800] ;  /* 0x00680000dd5c783b */ /* 0x000ee60000000200 */
[C---:B------:R-:W-:Y:S08]  /*16600*/  HMMA.16816.F32 R16, R108.reuse, R84, R16 ;  /* 0x000000546c10723c */ /* 0x040ff00000001810 */
[----:B------:R-:W-:Y:S01]  /*16610*/  HMMA.16816.F32 R12, R108, R86, R12 ;  /* 0x000000566c0c723c */ /* 0x000fe2000000180c */
[----:B------:R-:W4:Y:S01]  /*16620*/  LDSM.16.M88.4 R84, [R221+0x7800] ;  /* 0x00780000dd54783b */ /* 0x000f220000000200 */
[----:B------:R-:W-:-:S05]  /*16630*/  IMAD R223, R47, 0x2, R226 ;  /* 0x000000022fdf7824 */ /* 0x000fca00078e02e2 */
[----:B------:R-:W-:Y:S01]  /*16640*/  LDSM.16.M88.4 R120, [R223] ;  /* 0x00000000df78783b */ /* 0x000fe20000000200 */
        /* <DEDUP_REMOVED lines=20> */
[----:B------:R-:W-:Y:S07]  /*16790*/  LDSM.16.M88.4 R108, [R221+0x8000] ;  /* 0x00800000dd6c783b */ /* 0x000fee0000000200 */
[C---:B-1----:R-:W-:Y:S08]  /*167a0*/  HMMA.16816.F32 R4, R120.reuse, R96, R4 ;  /* 0x000000607804723c */ /* 0x042ff00000001804 */
[C---:B------:R-:W-:Y:S01]  /*167b0*/  HMMA.16816.F32 R112, R120.reuse, R98, R112 ;  /* 0x000000627870723c */ /* 0x040fe20000001870 */
[----:B------:R-:W1:Y:S07]  /*167c0*/  LDSM.16.M88.4 R96, [R210+0x2800] ;  /* 0x00280000d260783b */ /* 0x000e6e0000000200 */
[C---:B--2---:R-:W-:Y:S08]  /*167d0*/  HMMA.16816.F32 R80, R120.reuse, R88, R80 ;  /* 0x000000587850723c */ /* 0x044ff00000001850 */
[C---:B------:R-:W-:Y:S01]  /*167e0*/  HMMA.16816.F32 R76, R120.reuse, R90, R76 ;  /* 0x0000005a784c723c */ /* 0x040fe2000000184c */
[----:B------:R-:W2:Y:S07]  /*167f0*/  LDSM.16.M88.4 R88, [R210+0x3000] ;  /* 0x00300000d258783b */ /* 0x000eae0000000200 */
[C---:B---3--:R-:W-:Y:S01]  /*16800*/  HMMA.16816.F32 R100, R120.reuse, R92, R60 ;  /* 0x0000005c7864723c */ /* 0x048fe2000000183c */
[----:B------:R-:W3:Y:S07]  /*16810*/  LDSM.16.M88.4 R60, [R228+0x2000] ;  /* 0x00200000e43c783b */ /* 0x000eee0000000200 */
[C---:B----4-:R-:W-:Y:S08]  /*16820*/  HMMA.16816.F32 R72, R120.reuse, R84, R72 ;  /* 0x000000547848723c */ /* 0x050ff00000001848 */
[C---:B------:R-:W-:Y:S01]  /*16830*/  HMMA.16816.F32 R68, R120.reuse, R86, R68 ;  /* 0x000000567844723c */ /* 0x040fe20000001844 */
[----:B------:R-:W4:Y:S07]  /*16840*/  LDSM.16.M88.4 R84, [R210+0x3800] ;  /* 0x00380000d254783b */ /* 0x000f2e0000000200 */
[C---:B------:R-:W-:Y:S08]  /*16850*/  HMMA.16816.F32 R16, R120.reuse, R116, R16 ;  /* 0x000000747810723c */ /* 0x040ff00000001810 */
[C---:B------:R-:W-:Y:S01]  /*16860*/  HMMA.16816.F32 R12, R120.reuse, R118, R12 ;  /* 0x00000076780c723c */ /* 0x040fe2000000180c */
[----:B------:R-:W-:Y:S07]  /*16870*/  LDSM.16.M88.4 R116, [R227+0x9000] ;  /* 0x00900000e374783b */ /* 0x000fee0000000200 */
[C---:B-1----:R-:W-:Y:S08]  /*16880*/  HMMA.16816.F32 R40, R120.reuse, R96, R40 ;  /* 0x000000607828723c */ /* 0x042ff00000001828 */
[C---:B------:R-:W-:Y:S08]  /*16890*/  HMMA.16816.F32 R36, R120.reuse, R98, R36 ;  /* 0x000000627824723c */ /* 0x040ff00000001824 */
[C---:B------:R-:W-:Y:S01]  /*168a0*/  HMMA.16816.F32 R52, R120.reuse, R94, R52 ;  /* 0x0000005e7834723c */ /* 0x040fe20000001834 */
[----:B------:R-:W-:Y:S07]  /*168b0*/  LDSM.16.M88.4 R92, [R225+0x4000] ;  /* 0x00400000e15c783b */ /* 0x000fee0000000200 */
[C---:B--2---:R-:W-:Y:S01]  /*168c0*/  HMMA.16816.F32 R96, R120.reuse, R88, R32 ;  /* 0x000000587860723c */ /* 0x044fe20000001820 */
[----:B------:R-:W1:Y:S07]  /*168d0*/  LDSM.16.M88.4 R32, [R226+0x2000] ;  /* 0x00200000e220783b */ /* 0x000e6e0000000200 */
[----:B------:R-:W-:Y:S01]  /*168e0*/  HMMA.16816.F32 R28, R120, R90, R28 ;  /* 0x0000005a781c723c */ /* 0x000fe2000000181c */
[----:B------:R-:W2:Y:S07]  /*168f0*/  LDSM.16.M88.4 R88, [R227+0x8800] ;  /* 0x00880000e358783b */ /* 0x000eae0000000200 */
[----:B---3--:R-:W-:Y:S08]  /*16900*/  HMMA.16816.F32 R16, R60, R104, R16 ;  /* 0x000000683c10723c */ /* 0x008ff00000001810 */
[----:B----4-:R-:W-:Y:S08]  /*16910*/  HMMA.16816.F32 R24, R120, R84, R24 ;  /* 0x000000547818723c */ /* 0x010ff00000001818 */
[----:B------:R-:W-:Y:S01]  /*16920*/  HMMA.16816.F32 R12, R60, R106, R12 ;  /* 0x0000006a3c0c723c */ /* 0x000fe2000000180c */
[----:B------:R-:W-:Y:S07]  /*16930*/  LDSM.16.M88.4 R104, [R225+0x4800] ;  /* 0x00480000e168783b */ /* 0x000fee0000000200 */
[----:B------:R-:W-:Y:S01]  /*16940*/  HMMA.16816.F32 R84, R120, R86, R20 ;  /* 0x000000567854723c */ /* 0x000fe20000001814 */
[----:B------:R-:W3:Y:S04]  /*16950*/  LDSM.16.M88.4 R20, [R224+0x2000] ;  /* 0x00200000e014783b */ /* 0x000ee80000000200 */
[----:B------:R-:W-:Y:S03]  /*16960*/  LDSM.16.M88.4 R120, [R210+0x4000] ;  /* 0x00400000d278783b */ /* 0x000fe60000000200 */
[C---:B-1----:R-:W-:Y:S08]  /*16970*/  HMMA.16816.F32 R16, R32.reuse, R92, R16 ;  /* 0x0000005c2010723c */ /* 0x042ff00000001810 */
[----:B------:R-:W-:Y:S01]  /*16980*/  HMMA.16816.F32 R12, R32, R94, R12 ;  /* 0x0000005e200c723c */ /* 0x000fe2000000180c */
[----:B------:R-:W-:Y:S07]  /*16990*/  LDSM.16.M88.4 R92, [R227+0x9800] ;  /* 0x00980000e35c783b */ /* 0x000fee0000000200 */
[C---:B--2---:R-:W-:Y:S01]  /*169a0*/  HMMA.16816.F32 R124, R60.reuse, R88, R4 ;  /* 0x000000583c7c723c */ /* 0x044fe20000001804 */
[----:B------:R-:W1:Y:S07]  /*169b0*/  LDSM.16.M88.4 R4, [R223+0x2000] ;  /* 0x00200000df04783b */ /* 0x000e6e0000000200 */
[----:B------:R-:W-:Y:S01]  /*169c0*/  HMMA.16816.F32 R112, R60, R90, R112 ;  /* 0x0000005a3c70723c */ /* 0x000fe20000001870 */
[----:B------:R-:W2:Y:S07]  /*169d0*/  LDSM.16.M88.4 R88, [R221+0x8800] ;  /* 0x00880000dd58783b */ /* 0x000eae0000000200 */
[C---:B---3--:R-:W-:Y:S08]  /*169e0*/  HMMA.16816.F32 R16, R20.reuse, R108, R16 ;  /* 0x0000006c1410723c */ /* 0x048ff00000001810 */
[----:B------:R-:W-:Y:S01]  /*169f0*/  HMMA.16816.F32 R12, R20, R110, R12 ;  /* 0x0000006e140c723c */ /* 0x000fe2000000180c */
[----:B------:R-:W3:Y:S07]  /*16a00*/  LDSM.16.M88.4 R108, [R225+0x5000] ;  /* 0x00500000e16c783b */ /* 0x000eee0000000200 */
[C---:B------:R-:W-:Y:S08]  /*16a10*/  HMMA.16816.F32 R124, R32.reuse, R104, R124 ;  /* 0x00000068207c723c */ /* 0x040ff0000000187c */
[----:B------:R-:W-:Y:S01]  /*16a20*/  HMMA.16816.F32 R112, R32, R106, R112 ;  /* 0x0000006a2070723c */ /* 0x000fe20000001870 */
[----:B------:R-:W-:Y:S07]  /*16a30*/  LDSM.16.M88.4 R104, [R221+0x9000] ;  /* 0x00900000dd68783b */ /* 0x000fee0000000200 */
[----:B------:R-:W-:Y:S08]  /*16a40*/  HMMA.16816.F32 R80, R60, R116, R80 ;  /* 0x000000743c50723c */ /* 0x000ff00000001850 */
[----:B-1----:R-:W-:Y:S08]  /*16a50*/  HMMA.16816.F32 R16, R4, R120, R16 ;  /* 0x000000780410723c */ /* 0x002ff00000001810 */
[----:B------:R-:W-:Y:S01]  /*16a60*/  HMMA.16816.F32 R116, R60, R118, R76 ;  /* 0x000000763c74723c */ /* 0x000fe2000000184c */
[----:B------:R-:W1:Y:S07]  /*16a70*/  LDSM.16.M88.4 R76, [R210+0x4800] ;  /* 0x00480000d24c783b */ /* 0x000e6e0000000200 */
[C---:B--2---:R-:W-:Y:S08]  /*16a80*/  HMMA.16816.F32 R124, R20.reuse, R88, R124 ;  /* 0x00000058147c723c */ /* 0x044ff0000000187c */
[----:B------:R-:W-:Y:S01]  /*16a90*/  HMMA.16816.F32 R112, R20, R90, R112 ;  /* 0x0000005a1470723c */ /* 0x000fe20000001870 */
[-C--:B------:R-:W-:Y:S01]  /*16aa0*/  FMUL.FTZ R190, R16, R44.reuse ;  /* 0x0000002c10be7220 */ /* 0x080fe20000410000 */
[----:B------:R-:W-:Y:S01]  /*16ab0*/  LDSM.16.M88.4 R88, [R210+0x5000] ;  /* 0x00500000d258783b */ /* 0x000fe20000000200 */
[----:B------:R-:W-:-:S05]  /*16ac0*/  FMUL.FTZ R163, R17, R44 ;  /* 0x0000002c11a37220 */ /* 0x000fca0000410000 */
[----:B---3--:R-:W-:Y:S07]  /*16ad0*/  HMMA.16816.F32 R80, R32, R108, R80 ;  /* 0x0000006c2050723c */ /* 0x008fee0000001850 */
[-C--:B------:R-:W-:Y:S02]  /*16ae0*/  FMUL.FTZ R108, R18, R44.reuse ;  /* 0x0000002c126c7220 */ /* 0x080fe40000410000 */
[-C--:B------:R-:W-:Y:S02]  /*16af0*/  FMUL.FTZ R109, R19, R44.reuse ;  /* 0x0000002c136d7220 */ /* 0x080fe40000410000 */
[----:B------:R-:W2:Y:S01]  /*16b00*/  LDSM.16.M88.4 R16, [R225+0x5800] ;  /* 0x00580000e110783b */ /* 0x000ea20000000200 */
[----:B------:R-:W-:Y:S03]  /*16b10*/  HMMA.16816.F32 R12, R4, R122, R12 ;  /* 0x0000007a040c723c */ /* 0x000fe6000000180c */
[----:B------:R-:W-:Y:S05]  /*16b20*/  LDSM.16.M88.4 R120, [R227+0xa000] ;  /* 0x00a00000e378783b */ /* 0x000fea0000000200 */
        /* <DEDUP_REMOVED lines=8> */
[----:B------:R3:W-:Y:S02]  /*16bb0*/  MUFU.TANH R164, R12 ;  /* 0x0000000c00a47308 */ /* 0x0007e40000002400 */
[C---:B------:R-:W-:Y:S07]  /*16bc0*/  HMMA.16816.F32 R116, R32.reuse, R110, R116 ;  /* 0x0000006e2074723c */ /* 0x040fee0000001874 */
[-C--:B------:R-:W-:Y:S01]  /*16bd0*/  FMUL.FTZ R110, R14, R44.reuse ;  /* 0x0000002c0e6e7220 */ /* 0x080fe20000410000 */
[----:B--2---:R-:W-:Y:S01]  /*16be0*/  HMMA.16816.F32 R72, R32, R16, R72 ;  /* 0x000000102048723c */ /* 0x004fe20000001848 */
[----:B------:R-:W-:-:S02]  /*16bf0*/  FMUL.FTZ R111, R15, R44 ;  /* 0x0000002c0f6f7220 */ /* 0x000fc40000410000 */
[----:B---3--:R-:W2:Y:S05]  /*16c00*/  LDSM.16.M88.4 R12, [R221+0x9800] ;  /* 0x00980000dd0c783b */ /* 0x008eaa0000000200 */
[----:B------:R-:W-:Y:S01]  /*16c10*/  HMMA.16816.F32 R68, R32, R18, R68 ;  /* 0x000000122044723c */ /* 0x000fe20000001844 */
[----:B------:R-:W3:Y:S07]  /*16c20*/  LDSM.16.M88.4 R16, [R227+0xb000] ;  /* 0x00b00000e310783b */ /* 0x000eee0000000200 */
[----:B------:R-:W-:Y:S08]  /*16c30*/  HMMA.16816.F32 R80, R20, R104, R80 ;  /* 0x000000681450723c */ /* 0x000ff00000001850 */
[C---:B-1----:R-:W-:Y:S08]  /*16c40*/  HMMA.16816.F32 R40, R60.reuse, R76, R40 ;  /* 0x0000004c3c28723c */ /* 0x042ff00000001828 */
[----:B------:R-:W-:Y:S01]  /*16c50*/  HMMA.16816.F32 R36, R60, R78, R36 ;  /* 0x0000004e3c24723c */ /* 0x000fe20000001824 */
[----:B------:R-:W1:Y:S07]  /*16c60*/  LDSM.16.M88.4 R76, [R225+0x6800] ;  /* 0x00680000e14c783b */ /* 0x000e6e0000000200 */
[----:B------:R-:W-:Y:S01]  /*16c70*/  HMMA.16816.F32 R116, R20, R106, R116 ;  /* 0x0000006a1474723c */ /* 0x000fe20000001874 */
[----:B------:R-:W4:Y:S07]  /*16c80*/  LDSM.16.M88.4 R104, [R210+0x5800] ;  /* 0x00580000d268783b */ /* 0x000f2e0000000200 */
[----:B------:R-:W-:Y:S08]  /*16c90*/  HMMA.16816.F32 R100, R60, R120, R100 ;  /* 0x000000783c64723c */ /* 0x000ff00000001864 */
[----:B--2---:R-:W-:Y:S08]  /*16ca0*/  HMMA.16816.F32 R72, R20, R12, R72 ;  /* 0x0000000c1448723c */ /* 0x004ff00000001848 */
[C---:B---3--:R-:W-:Y:S08]  /*16cb0*/  HMMA.16816.F32 R96, R60.reuse, R16, R96 ;  /* 0x000000103c60723c */ /* 0x048ff00000001860 */
[C---:B------:R-:W-:Y:S01]  /*16cc0*/  HMMA.16816.F32 R28, R60.reuse, R18, R28 ;  /* 0x000000123c1c723c */ /* 0x040fe2000000181c */
[----:B------:R-:W2:Y:S07]  /*16cd0*/  LDSM.16.M88.4 R16, [R221+0xa800] ;  /* 0x00a80000dd10783b */ /* 0x000eae0000000200 */
[----:B------:R-:W-:Y:S08]  /*16ce0*/  HMMA.16816.F32 R52, R60, R122, R52 ;  /* 0x0000007a3c34723c */ /* 0x000ff00000001834 */
[C---:B------:R-:W-:Y:S08]  /*16cf0*/  HMMA.16816.F32 R80, R4.reuse, R88, R80 ;  /* 0x000000580450723c */ /* 0x040ff00000001850 */
[----:B------:R-:W-:Y:S01]  /*16d00*/  HMMA.16816.F32 R116, R4, R90, R116 ;  /* 0x0000005a0474723c */ /* 0x000fe20000001874 */
[----:B------:R-:W3:Y:S07]  /*16d10*/  LDSM.16.M88.4 R88, [R221+0xa000] ;  /* 0x00a00000dd58783b */ /* 0x000eee0000000200 */
[C---:B-1----:R-:W-:Y:S08]  /*16d20*/  HMMA.16816.F32 R40, R32.reuse, R76, R40 ;  /* 0x0000004c2028723c */ /* 0x042ff00000001828 */
[C---:B------:R-:W-:Y:S01]  /*16d30*/  HMMA.16816.F32 R76, R32.reuse, R78, R36 ;  /* 0x0000004e204c723c */ /* 0x040fe20000001824 */
[----:B------:R-:W1:Y:S07]  /*16d40*/  LDSM.16.M88.4 R36, [R210+0x6800] ;  /* 0x00680000d224783b */ /* 0x000e6e0000000200 */
[----:B------:R-:W-:Y:S08]  /*16d50*/  HMMA.16816.F32 R100, R32, R92, R100 ;  /* 0x0000005c2064723c */ /* 0x000ff00000001864 */
[----:B----4-:R-:W-:Y:S08]  /*16d60*/  HMMA.16816.F32 R72, R4, R104, R72 ;  /* 0x000000680448723c */ /* 0x010ff00000001848 */
[----:B------:R-:W-:Y:S08]  /*16d70*/  HMMA.16816.F32 R52, R32, R94, R52 ;  /* 0x0000005e2034723c */ /* 0x000ff00000001834 */
[C---:B------:R-:W-:Y:S01]  /*16d80*/  HMMA.16816.F32 R68, R20.reuse, R14, R68 ;  /* 0x0000000e1444723c */ /* 0x040fe20000001844 */
[----:B------:R-:W4:Y:S07]  /*16d90*/  LDSM.16.M88.4 R12, [R210+0x6000] ;  /* 0x00600000d20c783b */ /* 0x000f2e0000000200 */
[----:B--2---:R-:W-:Y:S01]  /*16da0*/  HMMA.16816.F32 R40, R20, R16, R40 ;  /* 0x000000101428723c */ /* 0x004fe20000001828 */
[----:B------:R-:W-:-:S02]  /*16db0*/  FMUL.FTZ R72, R72, R44 ;  /* 0x0000002c48487220 */ /* 0x000fc40000410000 */
[-C--:B------:R-:W-:Y:S02]  /*16dc0*/  FMUL.FTZ R73, R73, R44.reuse ;  /* 0x0000002c49497220 */ /* 0x080fe40000410000 */
[----:B------:R-:W-:-:S03]  /*16dd0*/  FMUL.FTZ R74, R74, R44 ;  /* 0x0000002c4a4a7220 */ /* 0x000fc60000410000 */
[----:B------:R-:W-:Y:S01]  /*16de0*/  HMMA.16816.F32 R76, R20, R18, R76 ;  /* 0x00000012144c723c */ /* 0x000fe2000000184c */
[----:B------:R-:W2:Y:S01]  /*16df0*/  LDSM.16.M88.4 R16, [R227+0xb800] ;  /* 0x00b80000e310783b */ /* 0x000ea20000000200 */
[----:B------:R-:W-:Y:S01]  /*16e00*/  MUFU.TANH R105, R72 ;  /* 0x0000004800697308 */ /* 0x000fe20000002400 */
[----:B------:R-:W-:-:S05]  /*16e10*/  FMUL.FTZ R95, R75, R44 ;  /* 0x0000002c4b5f7220 */ /* 0x000fca0000410000 */
[C---:B---3--:R-:W-:Y:S01]  /*16e20*/  HMMA.16816.F32 R100, R20.reuse, R88, R100 ;  /* 0x000000581464723c */ /* 0x048fe20000001864 */
[----:B------:R-:W-:Y:S01]  /*16e30*/  IMAD R56, R56, 0x10, R51 ;  /* 0x0000001038387824 */ /* 0x000fe200078e0233 */
[----:B------:R-:W-:Y:S06]  /*16e40*/  MUFU.TANH R88, R73 ;  /* 0x0000004900587308 */ /* 0x000fec0000002400 */
[----:B------:R-:W-:Y:S02]  /*16e50*/  HMMA.16816.F32 R52, R20, R90, R52 ;  /* 0x0000005a1434723c */ /* 0x000fe40000001834 */
[----:B------:R3:W-:Y:S01]  /*16e60*/  MUFU.TANH R94, R74 ;  /* 0x0000004a005e7308 */ /* 0x0007e20000002400 */
[----:B------:R-:W-:-:S04]  /*16e70*/  IADD3 R65, R56, 0x1, R65 ;  /* 0x0000000138417810 */ /* 0x000fc80007ffe041 */
[----:B------:R-:W-:Y:S01]  /*16e80*/  IADD3 R2, R58, R65, -R238 ;  /* 0x000000413a027210 */ /* 0x000fe20007ffe8ee */
[----:B---3--:R-:W3:Y:S01]  /*16e90*/  LDSM.16.M88.4 R72, [R225+0x7000] ;  /* 0x00700000e148783b */ /* 0x008ee20000000200 */
[----:B------:R-:W-:Y:S03]  /*16ea0*/  HMMA.16816.F32 R68, R4, R106, R68 ;  /* 0x0000006a0444723c */ /* 0x000fe60000001844 */
[----:B-----5:R-:W-:-:S05]  /*16eb0*/  IMAD.IADD R3, R3, 0x1, R2 ;  /* 0x0000000103037824 */ /* 0x020fca00078e0202 */
[----:B-1----:R-:W-:Y:S01]  /*16ec0*/  HMMA.16816.F32 R40, R4, R36, R40 ;  /* 0x000000240428723c */ /* 0x002fe20000001828 */
[C---:B------:R-:W-:Y:S02]  /*16ed0*/  IADD3 R50, R46.reuse, 0x1, RZ ;  /* 0x000000012e327810 */ /* 0x040fe40007ffe0ff */
[----:B------:R-:W-:-:S05]  /*16ee0*/  IADD3 R64, R46, 0x8, RZ ;  /* 0x000000082e407810 */ /* 0x000fca0007ffe0ff */
[----:B------:R-:W-:Y:S01]  /*16ef0*/  HMMA.16816.F32 R76, R4, R38, R76 ;  /* 0x00000026044c723c */ /* 0x000fe2000000184c */
[----:B------:R-:W1:Y:S01]  /*16f00*/  LDSM.16.M88.4 R36, [R225+0x7800] ;  /* 0x00780000e124783b */ /* 0x000e620000000200 */
[----:B------:R-:W-:-:S06]  /*16f10*/  IMNMX R2, R3, R58, PT ;  /* 0x0000003a03027217 */ /* 0x000fcc0003800200 */
[C---:B----4-:R-:W-:Y:S01]  /*16f20*/  HMMA.16816.F32 R100, R4.reuse, R12, R100 ;  /* 0x0000000c0464723c */ /* 0x050fe20000001864 */
[----:B------:R-:W-:Y:S06]  /*16f30*/  I2F R59, R50 ;  /* 0x00000032003b7306 */ /* 0x000fec0000201400 */
[----:B------:R-:W-:Y:S01]  /*16f40*/  IADD3 R13, R3, 0x8, RZ ;  /* 0x00000008030d7810 */ /* 0x000fe20007ffe0ff */
[----:B------:R-:W-:Y:S01]  /*16f50*/  HMMA.16816.F32 R52, R4, R14, R52 ;  /* 0x0000000e0434723c */ /* 0x000fe20000001834 */
[----:B------:R-:W-:Y:S02]  /*16f60*/  I2F R67, R64 ;  /* 0x0000004000437306 */ /* 0x000fe40000201400 */
[----:B------:R-:W-:-:S02]  /*16f70*/  IMNMX R3, R13, R58, PT ;  /* 0x0000003a0d037217 */ /* 0x000fc40003800200 */
[----:B------:R-:W4:Y:S04]  /*16f80*/  LDSM.16.M88.4 R12, [R221+0xb000] ;  /* 0x00b00000dd0c783b */ /* 0x000f280000000200 */
[----:B------:R-:W1:Y:S08]  /*16f90*/  MUFU.TANH R109, R109 ;  /* 0x0000006d006d7308 */ /* 0x000e700000002400 */
[----:B------:R-:W4:Y:S01]  /*16fa0*/  MUFU.TANH R110, R110 ;  /* 0x0000006e006e7308 */ /* 0x000f220000002400 */
[----:B--2---:R-:W-:Y:S01]  /*16fb0*/  HMMA.16816.F32 R84, R60, R18, R84 ;  /* 0x000000123c54723c */ /* 0x004fe20000001854 */
[----:B------:R-:W-:-:S02]  /*16fc0*/  FMUL.FTZ R70, R70, R44 ;  /* 0x0000002c46467220 */ /* 0x000fc40000410000 */
[-C--:B------:R-:W-:Y:S02]  /*16fd0*/  FMUL.FTZ R40, R40, R44.reuse ;  /* 0x0000002c28287220 */ /* 0x080fe40000410000 */
[-C--:B------:R-:W-:Y:S02]  /*16fe0*/  FMUL.FTZ R41, R41, R44.reuse ;  /* 0x0000002c29297220 */ /* 0x080fe40000410000 */
[----:B------:R-:W-:Y:S01]  /*16ff0*/  FMUL.FTZ R42, R42, R44 ;  /* 0x0000002c2a2a7220 */ /* 0x000fe20000410000 */
[----:B------:R4:W-:Y:S01]  /*17000*/  MUFU.TANH R91, R70 ;  /* 0x00000046005b7308 */ /* 0x0009e20000002400 */
[C---:B-1----:R-:W-:Y:S01]  /*17010*/  FFMA.FTZ R58, R0.reuse, R59, R109 ;  /* 0x0000003b003a7223 */ /* 0x042fe2000001006d */
[----:B---3--:R-:W-:Y:S06]  /*17020*/  HMMA.16816.F32 R28, R32, R74, R28 ;  /* 0x0000004a201c723c */ /* 0x008fec000000181c */
[----:B------:R-:W1:Y:S02]  /*17030*/  MUFU.TANH R163, R163 ;  /* 0x000000a300a37308 */ /* 0x000e640000002400 */
[----:B------:R-:W-:Y:S01]  /*17040*/  HMMA.16816.F32 R24, R60, R16, R24 ;  /* 0x000000103c18723c */ /* 0x000fe20000001818 */
[----:B----4-:R-:W-:-:S05]  /*17050*/  FFMA.FTZ R70, R0, R67, R110 ;  /* 0x0000004300467223 */ /* 0x010fca000001006e */
[----:B------:R-:W-:Y:S02]  /*17060*/  MUFU.TANH R109, R40 ;  /* 0x00000028006d7308 */ /* 0x000fe40000002400 */
[----:B------:R-:W-:Y:S01]  /*17070*/  HMMA.16816.F32 R96, R32, R72, R96 ;  /* 0x000000482060723c */ /* 0x000fe20000001860 */
[----:B------:R-:W-:-:S05]  /*17080*/  FMUL.FTZ R16, R43, R44 ;  /* 0x0000002c2b107220 */ /* 0x000fca0000410000 */
[----:B------:R-:W-:Y:S08]  /*17090*/  MUFU.TANH R110, R41 ;  /* 0x00000029006e7308 */ /* 0x000ff00000002400 */
[----:B------:R2:W-:Y:S01]  /*170a0*/  MUFU.TANH R74, R42 ;  /* 0x0000002a004a7308 */ /* 0x0005e20000002400 */
[-C--:B------:R-:W-:Y:S01]  /*170b0*/  FMUL.FTZ R68, R68, R44.reuse ;  /* 0x0000002c44447220 */ /* 0x080fe20000410000 */
[----:B------:R-:W-:Y:S01]  /*170c0*/  IADD3 R66, R46, 0x9, RZ ;  /* 0x000000092e427810 */ /* 0x000fe20007ffe0ff */
[-C--:B------:R-:W-:Y:S01]  /*170d0*/  FMUL.FTZ R101, R101, R44.reuse ;  /* 0x0000002c65657220 */ /* 0x080fe20000410000 */
[----:B--2---:R-:W2:Y:S01]  /*170e0*/  LDSM.16.M88.4 R40, [R221+0xb800] ;  /* 0x00b80000dd28783b */ /* 0x004ea20000000200 */
[----:B------:R-:W-:-:S03]  /*170f0*/  FMUL.FTZ R103, R103, R44 ;  /* 0x0000002c67677220 */ /* 0x000fc60000410000 */
[----:B------:R1:W-:Y:S01]  /*17100*/  MUFU.TANH R106, R68 ;  /* 0x00000044006a7308 */ /* 0x0003e20000002400 */
[-C--:B------:R-:W-:Y:S02]  /*17110*/  FMUL.FTZ R52, R52, R44.reuse ;  /* 0x0000002c34347220 */ /* 0x080fe40000410000 */
[----:B------:R-:W-:Y:S01]  /*17120*/  FMUL.FTZ R53, R53, R44 ;  /* 0x0000002c35357220 */ /* 0x000fe20000410000 */
[C---:B------:R-:W-:Y:S01]  /*17130*/  ISETP.GE.AND P1, PT, R64.reuse, R2, PT ;  /* 0x000000024000720c */ /* 0x040fe20003f26270 */
[----:B------:R-:W-:Y:S01]  /*17140*/  HMMA.16816.F32 R84, R32, R38, R84 ;  /* 0x000000262054723c */ /* 0x000fe20000001854 */
[-C--:B------:R-:W-:Y:S01]  /*17150*/  ISETP.GE.AND P3, PT, R64, R3.reuse, PT ;  /* 0x000000034000720c */ /* 0x080fe20003f66270 */
[----:B------:R-:W-:Y:S01]  /*17160*/  FMUL.FTZ R65, R100, R44 ;  /* 0x0000002c64417220 */ /* 0x000fe20000410000 */
[----:B------:R3:W-:Y:S01]  /*17170*/  I2F R129, R66 ;  /* 0x0000004200817306 */ /* 0x0007e20000201400 */
[C---:B------:R-:W-:Y:S02]  /*17180*/  ISETP.GE.AND P6, PT, R66.reuse, R2, PT ;  /* 0x000000024200720c */ /* 0x040fe40003fc6270 */
[----:B------:R-:W-:Y:S01]  /*17190*/  ISETP.GE.AND P4, PT, R66, R3, PT ;  /* 0x000000034200720c */ /* 0x000fe20003f86270 */
[----:B-1----:R-:W-:-:S04]  /*171a0*/  FFMA.FTZ R68, R0, R59, R163 ;  /* 0x0000003b00447223 */ /* 0x002fc800000100a3 */
[----:B------:R-:W-:Y:S01]  /*171b0*/  MUFU.TANH R64, R101 ;  /* 0x0000006500407308 */ /* 0x000fe20000002400 */
[----:B------:R-:W-:Y:S02]  /*171c0*/  FFMA.FTZ R59, R0, R67, R164 ;  /* 0x00000043003b7223 */ /* 0x000fe400000100a4 */
[----:B---3--:R-:W-:-:S05]  /*171d0*/  FMUL.FTZ R66, R102, R44 ;  /* 0x0000002c66427220 */ /* 0x008fca0000410000 */
[----:B------:R1:W-:Y:S01]  /*171e0*/  MUFU.TANH R67, R103 ;  /* 0x0000006700437308 */ /* 0x0003e20000002400 */
[-C--:B------:R-:W-:Y:S01]  /*171f0*/  FMUL.FTZ R102, R54, R44.reuse ;  /* 0x0000002c36667220 */ /* 0x080fe20000410000 */
[C---:B------:R-:W-:Y:S06]  /*17200*/  HMMA.16816.F32 R96, R20.reuse, R12, R96 ;  /* 0x0000000c1460723c */ /* 0x040fec0000001860 */
[----:B------:R-:W-:Y:S02]  /*17210*/  MUFU.TANH R100, R52 ;  /* 0x0000003400647308 */ /* 0x000fe40000002400 */
[----:B------:R-:W-:Y:S01]  /*17220*/  HMMA.16816.F32 R28, R20, R14, R28 ;  /* 0x0000000e141c723c */ /* 0x000fe2000000181c */
[----:B------:R-:W3:Y:S05]  /*17230*/  LDSM.16.M88.4 R12, [R210+0x7800] ;  /* 0x00780000d20c783b */ /* 0x000eea0000000200 */
[----:B------:R4:W-:Y:S01]  /*17240*/  MUFU.TANH R101, R53 ;  /* 0x0000003500657308 */ /* 0x0009e20000002400 */
[-C--:B-1----:R-:W-:Y:S01]  /*17250*/  FMUL.FTZ R103, R55, R44.reuse ;  /* 0x0000002c37677220 */ /* 0x082fe20000410000 */
[----:B------:R-:W-:Y:S01]  /*17260*/  HMMA.16816.F32 R24, R32, R36, R24 ;  /* 0x000000242018723c */ /* 0x000fe20000001818 */
[----:B----4-:R-:W1:Y:S07]  /*17270*/  LDSM.16.M88.4 R52, [R210+0x7000] ;  /* 0x00700000d234783b */ /* 0x010e6e0000000200 */
[C---:B--2---:R-:W-:Y:S01]  /*17280*/  HMMA.16816.F32 R84, R20.reuse, R42, R84 ;  /* 0x0000002a1454723c */ /* 0x044fe20000001854 */
[-C--:B------:R-:W-:Y:S01]  /*17290*/  FMUL.FTZ R121, R127, R44.reuse ;  /* 0x0000002c7f797220 */ /* 0x080fe20000410000 */
[----:B------:R-:W-:Y:S01]  /*172a0*/  IADD3 R130, R46, 0x11, RZ ;  /* 0x000000112e827810 */ /* 0x000fe20007ffe0ff */
[-C--:B------:R-:W-:Y:S01]  /*172b0*/  FMUL.FTZ R124, R124, R44.reuse ;  /* 0x0000002c7c7c7220 */ /* 0x080fe20000410000 */
[----:B------:R-:W-:Y:S01]  /*172c0*/  IADD3 R128, R46, 0x10, RZ ;  /* 0x000000102e807810 */ /* 0x000fe20007ffe0ff */
[-C--:B------:R-:W-:Y:S01]  /*172d0*/  FMUL.FTZ R120, R125, R44.reuse ;  /* 0x0000002c7d787220 */ /* 0x080fe20000410000 */
[----:B------:R-:W-:Y:S10]  /*172e0*/  MUFU.TANH R166, R166 ;  /* 0x000000a600a67308 */ /* 0x000ff40000002400 */
[----:B------:R-:W-:Y:S01]  /*172f0*/  HMMA.16816.F32 R24, R20, R40, R24 ;  /* 0x000000281418723c */ /* 0x000fe20000001818 */
[----:B------:R-:W-:-:S02]  /*17300*/  FMUL.FTZ R125, R126, R44 ;  /* 0x0000002c7e7d7220 */ /* 0x000fc40000410000 */
        /* <DEDUP_REMOVED lines=8> */
[-C--:B------:R-:W-:Y:S01]  /*17390*/  FMUL.FTZ R81, R81, R44.reuse ;  /* 0x0000002c51517220 */ /* 0x080fe20000410000 */
[----:B------:R-:W-:Y:S02]  /*173a0*/  IADD3 R138, R46, 0x20, RZ ;  /* 0x000000202e8a7810 */ /* 0x000fe40007ffe0ff */
[----:B------:R-:W-:Y:S01]  /*173b0*/  MUFU.TANH R111, R111 ;  /* 0x0000006f006f7308 */ /* 0x000fe20000002400 */
[----:B------:R-:W-:-:S02]  /*173c0*/  FMUL.FTZ R82, R82, R44 ;  /* 0x0000002c52527220 */ /* 0x000fc40000410000 */
[-C--:B------:R-:W-:Y:S02]  /*173d0*/  FMUL.FTZ R83, R83, R44.reuse ;  /* 0x0000002c53537220 */ /* 0x080fe40000410000 */
[-C--:B------:R-:W-:Y:S01]  /*173e0*/  FMUL.FTZ R104, R116, R44.reuse ;  /* 0x0000002c74687220 */ /* 0x080fe20000410000 */
[----:B------:R-:W-:Y:S01]  /*173f0*/  IADD3 R142, R46, 0x28, RZ ;  /* 0x000000282e8e7810 */ /* 0x000fe20007ffe0ff */
[-C--:B------:R-:W-:Y:S01]  /*17400*/  FMUL.FTZ R80, R80, R44.reuse ;  /* 0x0000002c50507220 */ /* 0x080fe20000410000 */
[----:B------:R-:W2:Y:S01]  /*17410*/  MUFU.TANH R121, R121 ;  /* 0x0000007900797308 */ /* 0x000ea20000002400 */
[-C--:B------:R-:W-:Y:S01]  /*17420*/  FMUL.FTZ R93, R117, R44.reuse ;  /* 0x0000002c755d7220 */ /* 0x080fe20000410000 */
[C---:B---3--:R-:W-:Y:S01]  /*17430*/  HMMA.16816.F32 R84, R4.reuse, R14, R84 ;  /* 0x0000000e0454723c */ /* 0x048fe20000001854 */
[-C--:B------:R-:W-:Y:S01]  /*17440*/  FMUL.FTZ R116, R118, R44.reuse ;  /* 0x0000002c76747220 */ /* 0x080fe20000410000 */
[C---:B------:R-:W-:Y:S01]  /*17450*/  IADD3 R146, R46.reuse, 0x30, RZ ;  /* 0x000000302e927810 */ /* 0x040fe20007ffe0ff */
[-C--:B------:R-:W-:Y:S01]  /*17460*/  FMUL.FTZ R89, R119, R44.reuse ;  /* 0x0000002c77597220 */ /* 0x080fe20000410000 */
[C---:B------:R-:W-:Y:S01]  /*17470*/  IADD3 R144, R46.reuse, 0x29, RZ ;  /* 0x000000292e907810 */ /* 0x040fe20007ffe0ff */
[-C--:B------:R-:W-:Y:S01]  /*17480*/  FMUL.FTZ R69, R69, R44.reuse ;  /* 0x0000002c45457220 */ /* 0x080fe20000410000 */
[----:B------:R-:W-:Y:S01]  /*17490*/  I2F R131, R128 ;  /* 0x0000008000837306 */ /* 0x000fe20000201400 */
[C---:B------:R-:W-:Y:S01]  /*174a0*/  IADD3 R148, R46.reuse, 0x31, RZ ;  /* 0x000000312e947810 */ /* 0x040fe20007ffe0ff */
[----:B-1----:R-:W-:Y:S01]  /*174b0*/  HMMA.16816.F32 R28, R4, R54, R28 ;  /* 0x00000036041c723c */ /* 0x002fe2000000181c */
[C---:B------:R-:W-:Y:S01]  /*174c0*/  IADD3 R154, R46.reuse, 0x40, RZ ;  /* 0x000000402e9a7810 */ /* 0x040fe20007ffe0ff */
[----:B------:R-:W-:Y:S01]  /*174d0*/  FMUL.FTZ R71, R71, R44 ;  /* 0x0000002c47477220 */ /* 0x000fe20000410000 */
[----:B------:R-:W-:-:S02]  /*174e0*/  IADD3 R150, R46, 0x38, RZ ;  /* 0x000000382e967810 */ /* 0x000fc40007ffe0ff */
[----:B------:R-:W-:Y:S01]  /*174f0*/  IADD3 R152, R46, 0x39, RZ ;  /* 0x000000392e987810 */ /* 0x000fe20007ffe0ff */
[----:B------:R-:W1:Y:S01]  /*17500*/  MUFU.TANH R124, R124 ;  /* 0x0000007c007c7308 */ /* 0x000e620000002400 */
[----:B------:R-:W-:Y:S02]  /*17510*/  ISETP.GE.AND P0, PT, R50, R3, PT ;  /* 0x000000033200720c */ /* 0x000fe40003f06270 */
[----:B------:R-:W-:Y:S02]  /*17520*/  IADD3 R156, R46, 0x41, RZ ;  /* 0x000000412e9c7810 */ /* 0x000fe40007ffe0ff */
[----:B------:R-:W-:-:S03]  /*17530*/  ISETP.GE.AND P2, PT, R50, R2, PT ;  /* 0x000000023200720c */ /* 0x000fc60003f46270 */
[----:B------:R-:W-:Y:S01]  /*17540*/  MUFU.TANH R95, R95 ;  /* 0x0000005f005f7308 */ /* 0x000fe20000002400 */
[C---:B------:R-:W-:Y:S02]  /*17550*/  IADD3 R160, R46.reuse, 0x49, RZ ;  /* 0x000000492ea07810 */ /* 0x040fe40007ffe0ff */
[C---:B------:R-:W-:Y:S02]  /*17560*/  IADD3 R158, R46.reuse, 0x48, RZ ;  /* 0x000000482e9e7810 */ /* 0x040fe40007ffe0ff */
[C---:B------:R-:W-:Y:S02]  /*17570*/  IADD3 R161, R46.reuse, 0x50, RZ ;  /* 0x000000502ea17810 */ /* 0x040fe40007ffe0ff */
[C---:B------:R-:W-:Y:S01]  /*17580*/  IADD3 R170, R46.reuse, 0x59, RZ ;  /* 0x000000592eaa7810 */ /* 0x040fe20007ffe0ff */
[----:B------:R-:W3:Y:S01]  /*17590*/  MUFU.TANH R120, R120 ;  /* 0x0000007800787308 */ /* 0x000ee20000002400 */
[----:B------:R-:W-:Y:S02]  /*175a0*/  FSEL R59, R59, -INF , !P1 ;  /* 0xff8000003b3b7808 */ /* 0x000fe40004800000 */
[----:B------:R-:W-:Y:S01]  /*175b0*/  IADD3 R178, R46, 0x68, RZ ;  /* 0x000000682eb27810 */ /* 0x000fe20007ffe0ff */
[----:B------:R-:W-:Y:S01]  /*175c0*/  FMUL.FTZ R17, R76, R44 ;  /* 0x0000002c4c117220 */ /* 0x000fe20000410000 */
[----:B------:R-:W-:-:S02]  /*175d0*/  FSEL R70, R70, -INF , !P3 ;  /* 0xff80000046467808 */ /* 0x000fc40005800000 */
[C---:B------:R-:W-:Y:S01]  /*175e0*/  IADD3 R162, R46.reuse, 0x51, RZ ;  /* 0x000000512ea27810 */ /* 0x040fe20007ffe0ff */
[----:B------:R-:W4:Y:S01]  /*175f0*/  MUFU.TANH R125, R125 ;  /* 0x0000007d007d7308 */ /* 0x000f220000002400 */
[----:B------:R-:W-:Y:S01]  /*17600*/  HMMA.16816.F32 R96, R4, R52, R96 ;  /* 0x000000340460723c */ /* 0x000fe20000001860 */
[----:B------:R-:W-:Y:S01]  /*17610*/  IADD3 R186, R46, 0x78, RZ ;  /* 0x000000782eba7810 */ /* 0x000fe20007ffe0ff */
[-C--:B------:R-:W-:Y:S01]  /*17620*/  FMUL.FTZ R78, R78, R44.reuse ;  /* 0x0000002c4e4e7220 */ /* 0x080fe20000410000 */
[C---:B------:R-:W-:Y:S01]  /*17630*/  IADD3 R168, R46.reuse, 0x58, RZ ;  /* 0x000000582ea87810 */ /* 0x040fe20007ffe0ff */
[----:B------:R-:W-:Y:S01]  /*17640*/  FMUL.FTZ R79, R79, R44 ;  /* 0x0000002c4f4f7220 */ /* 0x000fe20000410000 */
[----:B------:R-:W-:Y:S01]  /*17650*/  IADD3 R174, R46, 0x60, RZ ;  /* 0x000000602eae7810 */ /* 0x000fe20007ffe0ff */
[----:B------:R-:W-:-:S04]  /*17660*/  DEPBAR.LE SB0, 0x0 ;  /* 0x000080000000791a */ /* 0x000fc80000000000 */
[----:B------:R-:W-:Y:S08]  /*17670*/  I2F R135, R132 ;  /* 0x0000008400877306 */ /* 0x000ff00000201400 */
[----:B------:R-:W1:Y:S08]  /*17680*/  MUFU.TANH R112, R112 ;  /* 0x0000007000707308 */ /* 0x000e700000002400 */
[----:B------:R-:W1:Y:S08]  /*17690*/  MUFU.TANH R122, R114 ;  /* 0x00000072007a7308 */ /* 0x000e700000002400 */
[----:B------:R-:W-:Y:S08]  /*176a0*/  I2F R143, R136 ;  /* 0x00000088008f7306 */ /* 0x000ff00000201400 */
[----:B------:R2:W1:Y:S08]  /*176b0*/  MUFU.TANH R114, R81 ;  /* 0x0000005100727308 */ /* 0x0004700000002400 */
[----:B------:R-:W-:Y:S08]  /*176c0*/  I2F R137, R134 ;  /* 0x0000008600897306 */ /* 0x000ff00000201400 */
[----:B------:R-:W1:Y:S08]  /*176d0*/  MUFU.TANH R113, R113 ;  /* 0x0000007100717308 */ /* 0x000e700000002400 */
[----:B------:R-:W1:Y:S08]  /*176e0*/  MUFU.TANH R115, R115 ;  /* 0x0000007300737308 */ /* 0x000e700000002400 */
[----:B------:R-:W-:Y:S08]  /*176f0*/  I2F R139, R138 ;  /* 0x0000008a008b7306 */ /* 0x000ff00000201400 */
[----:B------:R-:W1:Y:S08]  /*17700*/  MUFU.TANH R92, R82 ;  /* 0x00000052005c7308 */ /* 0x000e700000002400 */
[----:B------:R1:W1:Y:S01]  /*17710*/  MUFU.TANH R123, R80 ;  /* 0x00000050007b7308 */ /* 0x0002620000002400 */
[----:B--2---:R-:W-:-:S07]  /*17720*/  FFMA.FTZ R81, R0, R133, R121 ;  /* 0x0000008500517223 */ /* 0x004fce0000010079 */
[----:B------:R-:W-:Y:S01]  /*17730*/  I2F R145, R142 ;  /* 0x0000008e00917306 */ /* 0x000fe20000201400 */
[----:B------:R-:W-:Y:S07]  /*17740*/  HMMA.16816.F32 R24, R4, R12, R24 ;  /* 0x0000000c0418723c */ /* 0x000fee0000001818 */
[----:B------:R-:W2:Y:S08]  /*17750*/  MUFU.TANH R83, R83 ;  /* 0x0000005300537308 */ /* 0x000eb00000002400 */
[----:B------:R-:W2:Y:S01]  /*17760*/  MUFU.TANH R104, R104 ;  /* 0x0000006800687308 */ /* 0x000ea20000002400 */
[----:B------:R-:W-:-:S07]  /*17770*/  ISETP.GE.AND P1, PT, R130, R3, PT ;  /* 0x000000038200720c */ /* 0x000fce0003f26270 */
[----:B------:R-:W2:Y:S01]  /*17780*/  I2F R149, R146 ;  /* 0x0000009200957306 */ /* 0x000ea20000201400 */
[----:B-1----:R-:W-:-:S07]  /*17790*/  FFMA.FTZ R56, R0, R131, R124 ;  /* 0x0000008300387223 */ /* 0x002fce000001007c */
[----:B------:R-:W-:Y:S01]  /*177a0*/  I2F R147, R144 ;  /* 0x0000009000937306 */ /* 0x000fe20000201400 */
[----:B------:R-:W-:-:S07]  /*177b0*/  ISETP.GE.AND P5, PT, R128, R2, PT ;  /* 0x000000028000720c */ /* 0x000fce0003fa6270 */
[----:B------:R-:W-:Y:S01]  /*177c0*/  MUFU.TANH R93, R93 ;  /* 0x0000005d005d7308 */ /* 0x000fe20000002400 */
[----:B------:R-:W-:-:S07]  /*177d0*/  FSEL R58, R58, -INF , !P0 ;  /* 0xff8000003a3a7808 */ /* 0x000fce0004000000 */
[----:B------:R-:W1:Y:S01]  /*177e0*/  MUFU.TANH R116, R116 ;  /* 0x0000007400747308 */ /* 0x000e620000002400 */
[----:B---3--:R-:W-:Y:S01]  /*177f0*/  FFMA.FTZ R51, R0, R133, R120 ;  /* 0x0000008500337223 */ /* 0x008fe20000010078 */
[----:B------:R-:W-:-:S06]  /*17800*/  FSEL R68, R68, -INF , !P2 ;  /* 0xff80000044447808 */ /* 0x000fcc0005000000 */
[----:B------:R-:W3:Y:S01]  /*17810*/  MUFU.TANH R89, R89 ;  /* 0x0000005900597308 */ /* 0x000ee20000002400 */
[----:B------:R-:W-:Y:S01]  /*17820*/  ISETP.GE.AND P0, PT, R130, R2, PT ;  /* 0x000000028200720c */ /* 0x000fe20003f06270 */
[----:B----4-:R-:W-:-:S06]  /*17830*/  FFMA.FTZ R50, R0, R131, R125 ;  /* 0x0000008300327223 */ /* 0x010fcc000001007d */
[----:B------:R-:W4:Y:S01]  /*17840*/  I2F R151, R148 ;  /* 0x0000009400977306 */ /* 0x000f220000201400 */
[----:B------:R-:W-:Y:S01]  /*17850*/  FMUL.FTZ R52, R77, R44 ;  /* 0x0000002c4d347220 */ /* 0x000fe20000410000 */
[----:B------:R-:W-:-:S06]  /*17860*/  ISETP.GE.AND P2, PT, R128, R3, PT ;  /* 0x000000038000720c */ /* 0x000fcc0003f46270 */
[----:B------:R1:W-:Y:S01]  /*17870*/  MUFU.TANH R90, R69 ;  /* 0x00000045005a7308 */ /* 0x0003e20000002400 */
[-C--:B------:R-:W-:Y:S01]  /*17880*/  FFMA.FTZ R80, R0, R135.reuse, R112 ;  /* 0x0000008700507223 */ /* 0x080fe20000010070 */
[----:B------:R-:W-:Y:S01]  /*17890*/  ISETP.GE.AND P3, PT, R132, R2, PT ;  /* 0x000000028400720c */ /* 0x000fe20003f66270 */
[----:B------:R-:W-:-:S05]  /*178a0*/  FFMA.FTZ R82, R0, R135, R122 ;  /* 0x0000008700527223 */ /* 0x000fca000001007a */
[----:B------:R-:W-:Y:S01]  /*178b0*/  I2F R157, R154 ;  /* 0x0000009a009d7306 */ /* 0x000fe20000201400 */
[----:B------:R-:W-:Y:S01]  /*178c0*/  FSEL R81, R81, -INF , !P1 ;  /* 0xff80000051517808 */ /* 0x000fe20004800000 */
[----:B------:R-:W-:-:S06]  /*178d0*/  FFMA.FTZ R114, R0, R143, R114 ;  /* 0x0000008f00727223 */ /* 0x000fcc0000010072 */
[----:B------:R-:W2:Y:S01]  /*178e0*/  MUFU.TANH R65, R65 ;  /* 0x0000004100417308 */ /* 0x000ea20000002400 */
[----:B-1----:R-:W-:Y:S01]  /*178f0*/  FFMA.FTZ R69, R0, R129, R166 ;  /* 0x0000008100457223 */ /* 0x002fe200000100a6 */
[----:B------:R-:W-:-:S06]  /*17900*/  FSEL R56, R56, -INF , !P5 ;  /* 0xff80000038387808 */ /* 0x000fcc0006800000 */
[----:B------:R-:W1:Y:S01]  /*17910*/  I2F R153, R150 ;  /* 0x0000009600997306 */ /* 0x000e620000201400 */
[----:B------:R-:W-:Y:S01]  /*17920*/  FSEL R69, R69, -INF , !P6 ;  /* 0xff80000045457808 */ /* 0x000fe20007000000 */
[----:B------:R-:W-:Y:S01]  /*17930*/  FFMA.FTZ R73, R0, R137, R113 ;  /* 0x0000008900497223 */ /* 0x000fe20000010071 */
[----:B------:R-:W-:-:S05]  /*17940*/  ISETP.GE.AND P6, PT, R132, R3, PT ;  /* 0x000000038400720c */ /* 0x000fca0003fc6270 */
[----:B------:R1:W-:Y:S01]  /*17950*/  MUFU.TANH R107, R71 ;  /* 0x00000047006b7308 */ /* 0x0003e20000002400 */
[----:B------:R-:W-:Y:S01]  /*17960*/  ISETP.GE.AND P1, PT, R136, R2, PT ;  /* 0x000000028800720c */ /* 0x000fe20003f26270 */
[----:B------:R-:W-:-:S06]  /*17970*/  FFMA.FTZ R72, R0, R137, R115 ;  /* 0x0000008900487223 */ /* 0x000fcc0000010073 */
[----:B------:R-:W2:Y:S01]  /*17980*/  I2F R155, R152 ;  /* 0x00000098009b7306 */ /* 0x000ea20000201400 */
[----:B------:R-:W-:Y:S01]  /*17990*/  ISETP.GE.AND P5, PT, R134, R3, PT ;  /* 0x000000038600720c */ /* 0x000fe20003fa6270 */
[C---:B------:R-:W-:Y:S02]  /*179a0*/  FFMA.FTZ R92, R0.reuse, R139, R92 ;  /* 0x0000008b005c7223 */ /* 0x040fe4000001005c */
[----:B-1----:R-:W-:-:S04]  /*179b0*/  FFMA.FTZ R71, R0, R129, R111 ;  /* 0x0000008100477223 */ /* 0x002fc8000001006f */
[----:B------:R-:W-:Y:S01]  /*179c0*/  I2F R159, R156 ;  /* 0x0000009c009f7306 */ /* 0x000fe20000201400 */
[----:B------:R-:W-:Y:S01]  /*179d0*/  FSEL R51, R51, -INF , !P0 ;  /* 0xff80000033337808 */ /* 0x000fe20004000000 */
[----:B------:R-:W-:Y:S01]  /*179e0*/  FFMA.FTZ R123, R0, R139, R123 ;  /* 0x0000008b007b7223 */ /* 0x000fe2000001007b */
[----:B------:R-:W-:-:S05]  /*179f0*/  FSEL R71, R71, -INF , !P4 ;  /* 0xff80000047477808 */ /* 0x000fca0006000000 */
[----:B------:R-:W1:Y:S01]  /*17a00*/  MUFU.TANH R66, R66 ;  /* 0x0000004200427308 */ /* 0x000e620000002400 */
[----:B------:R-:W-:Y:S01]  /*17a10*/  ISETP.GE.AND P4, PT, R134, R2, PT ;  /* 0x000000028600720c */ /* 0x000fe20003f86270 */
[----:B------:R-:W-:Y:S01]  /*17a20*/  FMUL.FTZ R13, R30, R44 ;  /* 0x0000002c1e0d7220 */ /* 0x000fe20000410000 */
[----:B------:R-:W-:-:S05]  /*17a30*/  FSEL R50, R50, -INF , !P2 ;  /* 0xff80000032327808 */ /* 0x000fca0005000000 */
[----:B------:R-:W-:Y:S01]  /*17a40*/  I2F R167, R160 ;  /* 0x000000a000a77306 */ /* 0x000fe20000201400 */
[----:B------:R-:W-:Y:S01]  /*17a50*/  ISETP.GE.AND P0, PT, R138, R3, PT ;  /* 0x000000038a00720c */ /* 0x000fe20003f06270 */
[----:B--2---:R-:W-:Y:S01]  /*17a60*/  FFMA.FTZ R83, R0, R143, R83 ;  /* 0x0000008f00537223 */ /* 0x004fe20000010053 */
[----:B------:R-:W-:-:S05]  /*17a70*/  ISETP.GE.AND P2, PT, R138, R2, PT ;  /* 0x000000028a00720c */ /* 0x000fca0003f46270 */
[----:B------:R-:W2:Y:S01]  /*17a80*/  MUFU.TANH R103, R103 ;  /* 0x0000006700677308 */ /* 0x000ea20000002400 */
[----:B------:R-:W-:Y:S01]  /*17a90*/  FSEL R80, R80, -INF , !P3 ;  /* 0xff80000050507808 */ /* 0x000fe20005800000 */
[----:B------:R-:W-:Y:S01]  /*17aa0*/  FFMA.FTZ R104, R0, R145, R104 ;  /* 0x0000009100687223 */ /* 0x000fe20000010068 */
[----:B------:R-:W-:-:S05]  /*17ab0*/  FSEL R82, R82, -INF , !P6 ;  /* 0xff80000052527808 */ /* 0x000fca0007000000 */
[----:B------:R-:W1:Y:S01]  /*17ac0*/  I2F R165, R158 ;  /* 0x0000009e00a57306 */ /* 0x000e620000201400 */
[----:B------:R-:W-:Y:S01]  /*17ad0*/  ISETP.GE.AND P3, PT, R136, R3, PT ;  /* 0x000000038800720c */ /* 0x000fe20003f66270 */
[----:B------:R-:W-:Y:S01]  /*17ae0*/  FFMA.FTZ R94, R0, R149, R94 ;  /* 0x00000095005e7223 */ /* 0x000fe2000001005e */
[----:B------:R-:W-:Y:S01]  /*17af0*/  ISETP.GE.AND P6, PT, R142, R2, PT ;  /* 0x000000028e00720c */ /* 0x000fe20003fc6270 */
[----:B------:R-:W-:Y:S01]  /*17b00*/  FFMA.FTZ R116, R0, R145, R116 ;  /* 0x0000009100747223 */ /* 0x000fe20000010074 */
[----:B------:R-:W-:-:S03]  /*17b10*/  FSEL R197, R114, -INF , !P1 ;  /* 0xff80000072c57808 */ /* 0x000fc60004800000 */
[----:B------:R-:W1:Y:S01]  /*17b20*/  MUFU.TANH R102, R102 ;  /* 0x0000006600667308 */ /* 0x000e620000002400 */
[----:B------:R-:W-:Y:S01]  /*17b30*/  FSEL R73, R73, -INF , !P4 ;  /* 0xff80000049497808 */ /* 0x000fe20006000000 */
[----:B------:R-:W-:Y:S01]  /*17b40*/  FFMA.FTZ R93, R0, R147, R93 ;  /* 0x00000093005d7223 */ /* 0x000fe2000001005d */
[----:B------:R-:W-:Y:S01]  /*17b50*/  FSEL R72, R72, -INF , !P5 ;  /* 0xff80000048487808 */ /* 0x000fe20006800000 */
[----:B------:R-:W-:Y:S01]  /*17b60*/  FFMA.FTZ R105, R0, R149, R105 ;  /* 0x0000009500697223 */ /* 0x000fe20000010069 */
[----:B------:R-:W-:-:S03]  /*17b70*/  ISETP.GE.AND P1, PT, R146, R3, PT ;  /* 0x000000039200720c */ /* 0x000fc60003f26270 */
[----:B------:R-:W1:Y:S01]  /*17b80*/  I2F R169, R161 ;  /* 0x000000a100a97306 */ /* 0x000e620000201400 */
[----:B------:R-:W-:Y:S01]  /*17b90*/  ISETP.GE.AND P4, PT, R142, R3, PT ;  /* 0x000000038e00720c */ /* 0x000fe20003f86270 */
[----:B---3--:R-:W-:Y:S01]  /*17ba0*/  FFMA.FTZ R89, R0, R147, R89 ;  /* 0x0000009300597223 */ /* 0x008fe20000010059 */
[----:B------:R-:W-:Y:S01]  /*17bb0*/  ISETP.GE.AND P5, PT, R144, R2, PT ;  /* 0x000000029000720c */ /* 0x000fe20003fa6270 */
[----:B------:R-:W-:Y:S01]  /*17bc0*/  FMUL.FTZ R7, R84, R44 ;  /* 0x0000002c54077220 */ /* 0x000fe20000410000 */
[----:B------:R-:W-:-:S03]  /*17bd0*/  FSEL R199, R92, -INF , !P0 ;  /* 0xff8000005cc77808 */ /* 0x000fc60004000000 */
[----:B------:R-:W-:Y:S01]  /*17be0*/  I2F R179, R170 ;  /* 0x000000aa00b37306 */ /* 0x000fe20000201400 */
[----:B------:R-:W-:Y:S01]  /*17bf0*/  FSEL R192, R123, -INF , !P2 ;  /* 0xff8000007bc07808 */ /* 0x000fe20005000000 */
[----:B----4-:R-:W-:Y:S01]  /*17c00*/  FFMA.FTZ R88, R0, R151, R88 ;  /* 0x0000009700587223 */ /* 0x010fe20000010058 */
[----:B------:R-:W-:-:S05]  /*17c10*/  ISETP.GE.AND P0, PT, R146, R2, PT ;  /* 0x000000029200720c */ /* 0x000fca0003f06270 */
[----:B------:R-:W3:Y:S01]  /*17c20*/  MUFU.TANH R52, R52 ;  /* 0x0000003400347308 */ /* 0x000ee20000002400 */
[----:B------:R-:W-:Y:S01]  /*17c30*/  ISETP.GE.AND P2, PT, R144, R3, PT ;  /* 0x000000039000720c */ /* 0x000fe20003f46270 */
[C---:B------:R-:W-:Y:S01]  /*17c40*/  FFMA.FTZ R95, R0.reuse, R151, R95 ;  /* 0x00000097005f7223 */ /* 0x040fe2000001005f */
[----:B------:R-:W-:Y:S01]  /*17c50*/  FSEL R200, R83, -INF , !P3 ;  /* 0xff80000053c87808 */ /* 0x000fe20005800000 */
[----:B------:R-:W-:Y:S01]  /*17c60*/  FFMA.FTZ R65, R0, R157, R65 ;  /* 0x0000009d00417223 */ /* 0x000fe20000010041 */
[----:B------:R-:W-:Y:S01]  /*17c70*/  FSEL R198, R104, -INF , !P6 ;  /* 0xff80000068c67808 */ /* 0x000fe20007000000 */
[----:B------:R-:W-:Y:S01]  /*17c80*/  FFMA.FTZ R106, R0, R153, R106 ;  /* 0x00000099006a7223 */ /* 0x000fe2000001006a */
[C---:B------:R-:W-:Y:S01]  /*17c90*/  ISETP.GE.AND P3, PT, R148.reuse, R2, PT ;  /* 0x000000029400720c */ /* 0x040fe20003f66270 */
[----:B------:R-:W-:Y:S01]  /*17ca0*/  I2F R185, R178 ;  /* 0x000000b200b97306 */ /* 0x000fe20000201400 */
[----:B------:R-:W-:Y:S01]  /*17cb0*/  ISETP.GE.AND P6, PT, R148, R3, PT ;  /* 0x000000039400720c */ /* 0x000fe20003fc6270 */
[----:B------:R-:W-:Y:S01]  /*17cc0*/  FFMA.FTZ R91, R0, R153, R91 ;  /* 0x00000099005b7223 */ /* 0x000fe2000001005b */
[----:B------:R-:W-:Y:S01]  /*17cd0*/  FSEL R144, R94, -INF , !P1 ;  /* 0xff8000005e907808 */ /* 0x000fe20004800000 */
[----:B------:R-:W-:Y:S01]  /*17ce0*/  FFMA.FTZ R107, R0, R155, R107 ;  /* 0x0000009b006b7223 */ /* 0x000fe2000001006b */
[----:B------:R-:W-:-:S03]  /*17cf0*/  FSEL R201, R116, -INF , !P4 ;  /* 0xff80000074c97808 */ /* 0x000fc60006000000 */
[----:B------:R-:W4:Y:S01]  /*17d00*/  MUFU.TANH R13, R13 ;  /* 0x0000000d000d7308 */ /* 0x000f220000002400 */
[----:B------:R-:W-:Y:S02]  /*17d10*/  FSEL R194, R93, -INF , !P5 ;  /* 0xff8000005dc27808 */ /* 0x000fe40006800000 */
[-C--:B------:R-:W-:Y:S01]  /*17d20*/  ISETP.GE.AND P1, PT, R154, R2.reuse, PT ;  /* 0x000000029a00720c */ /* 0x080fe20003f26270 */
[----:B------:R-:W-:Y:S01]  /*17d30*/  FFMA.FTZ R90, R0, R155, R90 ;  /* 0x0000009b005a7223 */ /* 0x000fe2000001005a */
[C---:B------:R-:W-:Y:S02]  /*17d40*/  ISETP.GE.AND P4, PT, R150.reuse, R2, PT ;  /* 0x000000029600720c */ /* 0x040fe40003f86270 */
[-C--:B------:R-:W-:Y:S01]  /*17d50*/  ISETP.GE.AND P5, PT, R150, R3.reuse, PT ;  /* 0x000000039600720c */ /* 0x080fe20003fa6270 */
[----:B------:R2:W2:Y:S01]  /*17d60*/  I2F R173, R162 ;  /* 0x000000a200ad7306 */ /* 0x0004a20000201400 */
[----:B------:R-:W-:Y:S01]  /*17d70*/  FSEL R147, R105, -INF , !P0 ;  /* 0xff80000069937808 */ /* 0x000fe20004000000 */
[-C--:B------:R-:W-:Y:S01]  /*17d80*/  FMUL.FTZ R19, R96, R44.reuse ;  /* 0x0000002c60137220 */ /* 0x080fe20000410000 */
[----:B------:R-:W-:Y:S01]  /*17d90*/  FSEL R196, R89, -INF , !P2 ;  /* 0xff80000059c47808 */ /* 0x000fe20005000000 */
[-C--:B------:R-:W-:Y:S01]  /*17da0*/  FMUL.FTZ R37, R97, R44.reuse ;  /* 0x0000002c61257220 */ /* 0x080fe20000410000 */
[----:B------:R-:W-:Y:S01]  /*17db0*/  ISETP.GE.AND P0, PT, R152, R3, PT ;  /* 0x000000039800720c */ /* 0x000fe20003f06270 */
[----:B------:R-:W-:Y:S01]  /*17dc0*/  FMUL.FTZ R40, R98, R44 ;  /* 0x0000002c62287220 */ /* 0x000fe20000410000 */
[----:B------:R-:W-:Y:S01]  /*17dd0*/  ISETP.GE.AND P2, PT, R152, R2, PT ;  /* 0x000000029800720c */ /* 0x000fe20003f46270 */
[----:B------:R-:W-:Y:S01]  /*17de0*/  I2F R193, R186 ;  /* 0x000000ba00c17306 */ /* 0x000fe20000201400 */
[----:B------:R-:W-:Y:S01]  /*17df0*/  FSEL R148, R88, -INF , !P3 ;  /* 0xff80000058947808 */ /* 0x000fe20005800000 */
[----:B------:R-:W-:Y:S01]  /*17e00*/  FMUL.FTZ R32, R99, R44 ;  /* 0x0000002c63207220 */ /* 0x000fe20000410000 */
[----:B------:R-:W-:Y:S01]  /*17e10*/  FSEL R145, R95, -INF , !P6 ;  /* 0xff8000005f917808 */ /* 0x000fe20007000000 */
[----:B-1----:R-:W-:Y:S01]  /*17e20*/  FFMA.FTZ R66, R0, R157, R66 ;  /* 0x0000009d00427223 */ /* 0x002fe20000010042 */
[----:B------:R-:W-:Y:S01]  /*17e30*/  ISETP.GE.AND P3, PT, R154, R3, PT ;  /* 0x000000039a00720c */ /* 0x000fe20003f66270 */
[----:B------:R-:W-:Y:S01]  /*17e40*/  FFMA.FTZ R64, R0, R159, R64 ;  /* 0x0000009f00407223 */ /* 0x000fe20000010040 */
[----:B------:R-:W-:Y:S01]  /*17e50*/  ISETP.GE.AND P6, PT, R156, R2, PT ;  /* 0x000000029c00720c */ /* 0x000fe20003fc6270 */
[----:B------:R-:W-:Y:S01]  /*17e60*/  FMUL.FTZ R28, R28, R44 ;  /* 0x0000002c1c1c7220 */ /* 0x000fe20000410000 */
[----:B------:R-:W1:Y:S01]  /*17e70*/  MUFU.TANH R7, R7 ;  /* 0x0000000700077308 */ /* 0x000e620000002400 */
[----:B------:R-:W-:Y:S01]  /*17e80*/  FSEL R163, R65, -INF , !P1 ;  /* 0xff80000041a37808 */ /* 0x000fe20004800000 */
[----:B--2---:R-:W-:Y:S01]  /*17e90*/  FFMA.FTZ R103, R0, R167, R103 ;  /* 0x000000a700677223 */ /* 0x004fe20000010067 */
[----:B------:R-:W-:Y:S01]  /*17ea0*/  IADD3 R176, R46, 0x61, RZ ;  /* 0x000000612eb07810 */ /* 0x000fe20007ffe0ff */
[----:B------:R-:W-:Y:S01]  /*17eb0*/  FFMA.FTZ R67, R0, R159, R67 ;  /* 0x0000009f00437223 */ /* 0x000fe20000010043 */
[----:B------:R-:W-:Y:S01]  /*17ec0*/  FSEL R149, R106, -INF , !P4 ;  /* 0xff8000006a957808 */ /* 0x000fe20006000000 */
[----:B------:R-:W-:Y:S01]  /*17ed0*/  FFMA.FTZ R100, R0, R165, R100 ;  /* 0x000000a500647223 */ /* 0x000fe20000010064 */
[----:B------:R-:W-:Y:S01]  /*17ee0*/  FSEL R146, R91, -INF , !P5 ;  /* 0xff8000005b927808 */ /* 0x000fe20006800000 */
[----:B------:R2:W-:Y:S01]  /*17ef0*/  I2F R177, R168 ;  /* 0x000000a800b17306 */ /* 0x0005e20000201400 */
[----:B------:R-:W-:Y:S01]  /*17f00*/  ISETP.GE.AND P1, PT, R160, R3, PT ;  /* 0x00000003a000720c */ /* 0x000fe20003f26270 */
[----:B------:R-:W-:Y:S01]  /*17f10*/  FFMA.FTZ R102, R0, R165, R102 ;  /* 0x000000a500667223 */ /* 0x000fe20000010066 */
[----:B------:R-:W-:Y:S01]  /*17f20*/  ISETP.GE.AND P4, PT, R156, R3, PT ;  /* 0x000000039c00720c */ /* 0x000fe20003f86270 */
[----:B------:R-:W-:Y:S01]  /*17f30*/  FFMA.FTZ R101, R0, R167, R101 ;  /* 0x000000a700657223 */ /* 0x000fe20000010065 */
[----:B------:R-:W-:-:S03]  /*17f40*/  ISETP.GE.AND P5, PT, R158, R2, PT ;  /* 0x000000029e00720c */ /* 0x000fc60003fa6270 */
[----:B------:R-:W1:Y:S01]  /*17f50*/  MUFU.TANH R16, R16 ;  /* 0x0000001000107308 */ /* 0x000e620000002400 */
[----:B------:R-:W-:Y:S01]  /*17f60*/  FSEL R153, R107, -INF , !P0 ;  /* 0xff8000006b997808 */ /* 0x000fe20004000000 */
[-C--:B------:R-:W-:Y:S01]  /*17f70*/  FMUL.FTZ R12, R29, R44.reuse ;  /* 0x0000002c1d0c7220 */ /* 0x080fe20000410000 */
[----:B------:R-:W-:Y:S01]  /*17f80*/  FSEL R152, R90, -INF , !P2 ;  /* 0xff8000005a987808 */ /* 0x000fe20005000000 */
[----:B------:R-:W-:Y:S01]  /*17f90*/  FMUL.FTZ R20, R31, R44 ;  /* 0x0000002c1f147220 */ /* 0x000fe20000410000 */
[----:B------:R-:W-:-:S03]  /*17fa0*/  ISETP.GE.AND P0, PT, R160, R2, PT ;  /* 0x00000002a000720c */ /* 0x000fc60003f06270 */
[----:B------:R-:W1:Y:S01]  /*17fb0*/  MUFU.TANH R17, R17 ;  /* 0x0000001100117308 */ /* 0x000e620000002400 */
[----:B------:R-:W-:Y:S01]  /*17fc0*/  ISETP.GE.AND P2, PT, R158, R3, PT ;  /* 0x000000039e00720c */ /* 0x000fe20003f46270 */
[-C--:B------:R-:W-:Y:S01]  /*17fd0*/  FFMA.FTZ R109, R0, R169.reuse, R109 ;  /* 0x000000a9006d7223 */ /* 0x080fe2000001006d */
[----:B------:R-:W-:Y:S01]  /*17fe0*/  FSEL R160, R66, -INF , !P3 ;  /* 0xff80000042a07808 */ /* 0x000fe20005800000 */
[----:B------:R-:W-:-:S04]  /*17ff0*/  FFMA.FTZ R74, R0, R169, R74 ;  /* 0x000000a9004a7223 */ /* 0x000fc8000001004a */
[----:B------:R-:W1:Y:S01]  /*18000*/  MUFU.TANH R36, R78 ;  /* 0x0000004e00247308 */ /* 0x000e620000002400 */
[----:B------:R-:W-:Y:S01]  /*18010*/  FSEL R164, R64, -INF , !P6 ;  /* 0xff80000040a47808 */ /* 0x000fe20007000000 */
[----:B------:R-:W-:Y:S01]  /*18020*/  FMUL.FTZ R21, R24, R44 ;  /* 0x0000002c18157220 */ /* 0x000fe20000410000 */
[----:B------:R-:W-:Y:S01]  /*18030*/  ISETP.GE.AND P3, PT, R161, R2, PT ;  /* 0x00000002a100720c */ /* 0x000fe20003f66270 */
[-C--:B------:R-:W-:Y:S01]  /*18040*/  FMUL.FTZ R4, R25, R44.reuse ;  /* 0x0000002c19047220 */ /* 0x080fe20000410000 */
[----:B------:R-:W-:Y:S01]  /*18050*/  ISETP.GE.AND P6, PT, R161, R3, PT ;  /* 0x00000003a100720c */ /* 0x000fe20003fc6270 */
[-C--:B------:R-:W-:Y:S01]  /*18060*/  FMUL.FTZ R6, R26, R44.reuse ;  /* 0x0000002c1a067220 */ /* 0x080fe20000410000 */
[----:B------:R-:W-:Y:S01]  /*18070*/  FSEL R169, R103, -INF , !P1 ;  /* 0xff80000067a97808 */ /* 0x000fe20004800000 */
[----:B------:R-:W-:Y:S01]  /*18080*/  FMUL.FTZ R5, R27, R44 ;  /* 0x0000002c1b057220 */ /* 0x000fe20000410000 */
[----:B------:R-:W-:Y:S01]  /*18090*/  I2F R181, R174 ;  /* 0x000000ae00b57306 */ /* 0x000fe20000201400 */
[----:B---3--:R-:W-:Y:S01]  /*180a0*/  FFMA.FTZ R52, R0, R179, R52 ;  /* 0x000000b300347223 */ /* 0x008fe20000010034 */
[----:B------:R-:W-:-:S02]  /*180b0*/  IADD3 R180, R46, 0x69, RZ ;  /* 0x000000692eb47810 */ /* 0x000fc40007ffe0ff */
[C---:B------:R-:W-:Y:S02]  /*180c0*/  IADD3 R182, R46.reuse, 0x70, RZ ;  /* 0x000000702eb67810 */ /* 0x040fe40007ffe0ff */
[----:B------:R-:W-:Y:S02]  /*180d0*/  IADD3 R184, R46, 0x71, RZ ;  /* 0x000000712eb87810 */ /* 0x000fe40007ffe0ff */
[----:B------:R-:W-:Y:S01]  /*180e0*/  I2F R183, R176 ;  /* 0x000000b000b77306 */ /* 0x000fe20000201400 */
[----:B------:R-:W-:Y:S02]  /*180f0*/  FSEL R161, R67, -INF , !P4 ;  /* 0xff80000043a17808 */ /* 0x000fe40006000000 */
[----:B------:R-:W-:Y:S02]  /*18100*/  FSEL R166, R100, -INF , !P5 ;  /* 0xff80000064a67808 */ /* 0x000fe40006800000 */
[----:B------:R-:W-:-:S03]  /*18110*/  ISETP.GE.AND P1, PT, R170, R2, PT ;  /* 0x00000002aa00720c */ /* 0x000fc60003f26270 */
[----:B------:R-:W3:Y:S01]  /*18120*/  MUFU.TANH R18, R79 ;  /* 0x0000004f00127308 */ /* 0x000ee20000002400 */
[C---:B------:R-:W-:Y:S02]  /*18130*/  ISETP.GE.AND P4, PT, R162.reuse, R2, PT ;  /* 0x00000002a200720c */ /* 0x040fe40003f86270 */
[----:B------:R-:W-:Y:S01]  /*18140*/  ISETP.GE.AND P5, PT, R162, R3, PT ;  /* 0x00000003a200720c */ /* 0x000fe20003fa6270 */
[----:B------:R-:W-:Y:S01]  /*18150*/  FMUL.FTZ R63, R87, R44 ;  /* 0x0000002c573f7220 */ /* 0x000fe20000410000 */
[----:B------:R-:W-:-:S03]  /*18160*/  FSEL R162, R102, -INF , !P2 ;  /* 0xff80000066a27808 */ /* 0x000fc60005000000 */
[----:B------:R-:W1:Y:S01]  /*18170*/  MUFU.TANH R19, R19 ;  /* 0x0000001300137308 */ /* 0x000e620000002400 */
[----:B------:R-:W-:Y:S01]  /*18180*/  FSEL R167, R101, -INF , !P0 ;  /* 0xff80000065a77808 */ /* 0x000fe20004000000 */
[----:B----4-:R-:W-:Y:S01]  /*18190*/  FFMA.FTZ R157, R0, R185, R13 ;  /* 0x000000b9009d7223 */ /* 0x010fe2000001000d */
[----:B------:R-:W-:-:S05]  /*181a0*/  ISETP.GE.AND P2, PT, R168, R2, PT ;  /* 0x00000002a800720c */ /* 0x000fca0003f46270 */
[----:B------:R-:W-:Y:S01]  /*181b0*/  MUFU.TANH R37, R37 ;  /* 0x0000002500257308 */ /* 0x000fe20000002400 */
[----:B------:R-:W-:Y:S01]  /*181c0*/  ISETP.GE.AND P0, PT, R168, R3, PT ;  /* 0x00000003a800720c */ /* 0x000fe20003f06270 */
[----:B------:R-:W-:Y:S01]  /*181d0*/  FMUL.FTZ R85, R85, R44 ;  /* 0x0000002c55557220 */ /* 0x000fe20000410000 */
[----:B--2---:R-:W-:-:S05]  /*181e0*/  FSEL R168, R52, -INF , !P1 ;  /* 0xff80000034a87808 */ /* 0x004fca0004800000 */
[----:B------:R-:W2:Y:S01]  /*181f0*/  MUFU.TANH R40, R40 ;  /* 0x0000002800287308 */ /* 0x000ea20000002400 */
[----:B------:R-:W-:Y:S01]  /*18200*/  IADD3 R188, R46, 0x79, RZ ;  /* 0x000000792ebc7810 */ /* 0x000fe20007ffe0ff */
[----:B------:R-:W-:-:S06]  /*18210*/  FMUL.FTZ R86, R86, R44 ;  /* 0x0000002c56567220 */ /* 0x000fcc0000410000 */
[----:B------:R-:W4:Y:S01]  /*18220*/  MUFU.TANH R32, R32 ;  /* 0x0000002000207308 */ /* 0x000f220000002400 */
[----:B------:R-:W-:-:S07]  /*18230*/  ISETP.GE.AND P1, PT, R178, R3, PT ;  /* 0x00000003b200720c */ /* 0x000fce0003f26270 */
[----:B------:R-:W2:Y:S01]  /*18240*/  MUFU.TANH R28, R28 ;  /* 0x0000001c001c7308 */ /* 0x000ea20000002400 */
[C---:B------:R-:W-:Y:S01]  /*18250*/  FFMA.FTZ R110, R0.reuse, R173, R110 ;  /* 0x000000ad006e7223 */ /* 0x040fe2000001006e */
[----:B------:R-:W-:Y:S01]  /*18260*/  FSEL R157, R157, -INF , !P1 ;  /* 0xff8000009d9d7808 */ /* 0x000fe20004800000 */
[----:B-1----:R-:W-:-:S05]  /*18270*/  FFMA.FTZ R134, R0, R193, R7 ;  /* 0x000000c100867223 */ /* 0x002fca0000010007 */
[----:B------:R-:W-:Y:S01]  /*18280*/  I2F R187, R180 ;  /* 0x000000b400bb7306 */ /* 0x000fe20000201400 */
[----:B------:R-:W-:Y:S01]  /*18290*/  FFMA.FTZ R16, R0, R173, R16 ;  /* 0x000000ad00107223 */ /* 0x000fe20000010010 */
[----:B------:R-:W-:-:S06]  /*182a0*/  ISETP.GE.AND P1, PT, R186, R2, PT ;  /* 0x00000002ba00720c */ /* 0x000fcc0003f26270 */
[----:B------:R-:W-:Y:S01]  /*182b0*/  I2F R189, R182 ;  /* 0x000000b600bd7306 */ /* 0x000fe20000201400 */
[----:B------:R-:W-:-:S07]  /*182c0*/  FFMA.FTZ R17, R0, R177, R17 ;  /* 0x000000b100117223 */ /* 0x000fce0000010011 */
[----:B------:R-:W-:Y:S01]  /*182d0*/  I2F R191, R184 ;  /* 0x000000b800bf7306 */ /* 0x000fe20000201400 */
[----:B------:R-:W-:-:S07]  /*182e0*/  FFMA.FTZ R36, R0, R177, R36 ;  /* 0x000000b100247223 */ /* 0x000fce0000010024 */
[----:B------:R-:W1:Y:S08]  /*182f0*/  MUFU.TANH R12, R12 ;  /* 0x0000000c000c7308 */ /* 0x000e700000002400 */
[----:B------:R-:W1:Y:S08]  /*18300*/  MUFU.TANH R20, R20 ;  /* 0x0000001400147308 */ /* 0x000e700000002400 */
[----:B------:R-:W1:Y:S08]  /*18310*/  MUFU.TANH R21, R21 ;  /* 0x0000001500157308 */ /* 0x000e700000002400 */
[----:B------:R-:W-:Y:S08]  /*18320*/  MUFU.TANH R4, R4 ;  /* 0x0000000400047308 */ /* 0x000ff00000002400 */
[----:B------:R-:W1:Y:S08]  /*18330*/  MUFU.TANH R6, R6 ;  /* 0x0000000600067308 */ /* 0x000e700000002400 */
[----:B------:R-:W1:Y:S01]  /*18340*/  MUFU.TANH R5, R5 ;  /* 0x0000000500057308 */ /* 0x000e620000002400 */
[----:B------:R-:W-:-:S02]  /*18350*/  FSEL R172, R109, -INF , !P3 ;  /* 0xff8000006dac7808 */ /* 0x000fc40005800000 */
[----:B------:R-:W-:-:S05]  /*18360*/  FSEL R175, R74, -INF , !P6 ;  /* 0xff8000004aaf7808 */ /* 0x000fca0007000000 */
[----:B------:R-:W-:Y:S01]  /*18370*/  I2F R57, R46 ;  /* 0x0000002e00397306 */ /* 0x000fe20000201400 */
[----:B------:R-:W-:Y:S01]  /*18380*/  FSEL R171, R110, -INF , !P4 ;  /* 0xff8000006eab7808 */ /* 0x000fe20006000000 */
[----:B---3--:R-:W-:Y:S01]  /*18390*/  FFMA.FTZ R18, R0, R179, R18 ;  /* 0x000000b300127223 */ /* 0x008fe20000010012 */
[----:B------:R-:W-:-:S05]  /*183a0*/  ISETP.GE.AND P3, PT, R170, R3, PT ;  /* 0x00000003aa00720c */ /* 0x000fca0003f66270 */
[----:B------:R-:W-:Y:S01]  /*183b0*/  I2F R195, R188 ;  /* 0x000000bc00c37306 */ /* 0x000fe20000201400 */
[----:B------:R-:W-:Y:S01]  /*183c0*/  ISETP.GE.AND P6, PT, R174, R2, PT ;  /* 0x00000002ae00720c */ /* 0x000fe20003fc6270 */
[----:B------:R-:W-:Y:S01]  /*183d0*/  FFMA.FTZ R19, R0, R181, R19 ;  /* 0x000000b500137223 */ /* 0x000fe20000010013 */
[----:B------:R-:W-:-:S05]  /*183e0*/  ISETP.GE.AND P4, PT, R174, R3, PT ;  /* 0x00000003ae00720c */ /* 0x000fca0003f86270 */
[----:B------:R-:W-:Y:S01]  /*183f0*/  MUFU.TANH R190, R190 ;  /* 0x000000be00be7308 */ /* 0x000fe20000002400 */
[----:B------:R-:W-:Y:S01]  /*18400*/  FSEL R134, R134, -INF , !P1 ;  /* 0xff80000086867808 */ /* 0x000fe20004800000 */
[----:B--2---:R-:W-:-:S06]  /*18410*/  FFMA.FTZ R40, R0, R181, R40 ;  /* 0x000000b500287223 */ /* 0x004fcc0000010028 */
[----:B------:R-:W-:Y:S01]  /*18420*/  MUFU.TANH R108, R108 ;  /* 0x0000006c006c7308 */ /* 0x000fe20000002400 */
[----:B------:R-:W-:Y:S01]  /*18430*/  FSEL R174, R16, -INF , !P5 ;  /* 0xff80000010ae7808 */ /* 0x000fe20006800000 */
[----:B------:R-:W-:-:S06]  /*18440*/  FFMA.FTZ R37, R0, R183, R37 ;  /* 0x000000b700257223 */ /* 0x000fcc0000010025 */
[----:B------:R-:W-:Y:S01]  /*18450*/  MUFU.TANH R13, R85 ;  /* 0x00000055000d7308 */ /* 0x000fe20000002400 */
[----:B------:R-:W-:Y:S01]  /*18460*/  FSEL R170, R17, -INF , !P2 ;  /* 0xff80000011aa7808 */ /* 0x000fe20005000000 */
[----:B----4-:R-:W-:-:S06]  /*18470*/  FFMA.FTZ R32, R0, R183, R32 ;  /* 0x000000b700207223 */ /* 0x010fcc0000010020 */
[----:B------:R-:W2:Y:S01]  /*18480*/  MUFU.TANH R137, R86 ;  /* 0x0000005600897308 */ /* 0x000ea20000002400 */
[----:B------:R-:W-:Y:S01]  /*18490*/  FSEL R173, R36, -INF , !P0 ;  /* 0xff80000024ad7808 */ /* 0x000fe20004000000 */
[----:B------:R-:W-:-:S06]  /*184a0*/  FFMA.FTZ R28, R0, R185, R28 ;  /* 0x000000b9001c7223 */ /* 0x000fcc000001001c */
[----:B------:R-:W3:Y:S01]  /*184b0*/  MUFU.TANH R63, R63 ;  /* 0x0000003f003f7308 */ /* 0x000ee20000002400 */
[----:B------:R-:W-:Y:S02]  /*184c0*/  ISETP.GT.AND P1, PT, R246, R233, PT ;  /* 0x000000e9f600720c */ /* 0x000fe40003f24270 */
[CC--:B------:R-:W-:Y:S02]  /*184d0*/  ISETP.GE.AND P5, PT, R176.reuse, R2.reuse, PT ;  /* 0x00000002b000720c */ /* 0x0c0fe40003fa6270 */
[----:B------:R-:W-:Y:S02]  /*184e0*/  ISETP.GE.AND P2, PT, R176, R3, PT ;  /* 0x00000003b000720c */ /* 0x000fe40003f46270 */
[----:B------:R-:W-:Y:S01]  /*184f0*/  ISETP.GE.AND P0, PT, R178, R2, PT ;  /* 0x00000002b200720c */ /* 0x000fe20003f06270 */
[-C--:B-1----:R-:W-:Y:S01]  /*18500*/  FFMA.FTZ R12, R0, R187.reuse, R12 ;  /* 0x000000bb000c7223 */ /* 0x082fe2000001000c */
[----:B------:R-:W-:Y:S01]  /*18510*/  FSEL R165, R18, -INF , !P3 ;  /* 0xff80000012a57808 */ /* 0x000fe20005800000 */
[C---:B------:R-:W-:Y:S01]  /*18520*/  FFMA.FTZ R20, R0.reuse, R187, R20 ;  /* 0x000000bb00147223 */ /* 0x040fe20000010014 */
[----:B------:R-:W-:Y:S01]  /*18530*/  FSEL R156, R19, -INF , !P6 ;  /* 0xff800000139c7808 */ /* 0x000fe20007000000 */
[-C--:B------:R-:W-:Y:S01]  /*18540*/  FFMA.FTZ R21, R0, R189.reuse, R21 ;  /* 0x000000bd00157223 */ /* 0x080fe20000010015 */
[----:B------:R-:W-:Y:S01]  /*18550*/  FSEL R159, R40, -INF , !P4 ;  /* 0xff800000289f7808 */ /* 0x000fe20006000000 */
[C---:B------:R-:W-:Y:S01]  /*18560*/  FFMA.FTZ R6, R0.reuse, R189, R6 ;  /* 0x000000bd00067223 */ /* 0x040fe20000010006 */
[----:B------:R-:W-:Y:S01]  /*18570*/  FSEL R155, R37, -INF , !P5 ;  /* 0xff800000259b7808 */ /* 0x000fe20006800000 */
[-C--:B------:R-:W-:Y:S01]  /*18580*/  FFMA.FTZ R4, R0, R191.reuse, R4 ;  /* 0x000000bf00047223 */ /* 0x080fe20000010004 */
[----:B------:R-:W-:Y:S01]  /*18590*/  FSEL R158, R32, -INF , !P2 ;  /* 0xff800000209e7808 */ /* 0x000fe20005000000 */
[----:B------:R-:W-:Y:S01]  /*185a0*/  FFMA.FTZ R142, R0, R191, R5 ;  /* 0x000000bf008e7223 */ /* 0x000fe20000010005 */
[----:B------:R-:W-:-:S02]  /*185b0*/  FSEL R154, R28, -INF , !P0 ;  /* 0xff8000001c9a7808 */ /* 0x000fc40004000000 */
[CC--:B------:R-:W-:Y:S02]  /*185c0*/  ISETP.GE.AND P3, PT, R180.reuse, R2.reuse, PT ;  /* 0x00000002b400720c */ /* 0x0c0fe40003f66270 */
[-C--:B------:R-:W-:Y:S02]  /*185d0*/  ISETP.GE.AND P6, PT, R180, R3.reuse, PT ;  /* 0x00000003b400720c */ /* 0x080fe40003fc6270 */
[CC--:B------:R-:W-:Y:S02]  /*185e0*/  ISETP.GE.AND P4, PT, R182.reuse, R2.reuse, PT ;  /* 0x00000002b600720c */ /* 0x0c0fe40003f86270 */
[-C--:B------:R-:W-:Y:S02]  /*185f0*/  ISETP.GE.AND P5, PT, R182, R3.reuse, PT ;  /* 0x00000003b600720c */ /* 0x080fe40003fa6270 */
[C---:B------:R-:W-:Y:S02]  /*18600*/  ISETP.GE.AND P2, PT, R184.reuse, R2, PT ;  /* 0x00000002b800720c */ /* 0x040fe40003f46270 */
[----:B------:R-:W-:Y:S01]  /*18610*/  ISETP.GE.AND P0, PT, R184, R3, PT ;  /* 0x00000003b800720c */ /* 0x000fe20003f06270 */
[----:B--2---:R-:W-:Y:S01]  /*18620*/  FFMA.FTZ R137, R0, R193, R137 ;  /* 0x000000c100897223 */ /* 0x004fe20000010089 */
[----:B------:R-:W-:Y:S01]  /*18630*/  FSEL R151, R12, -INF , !P3 ;  /* 0xff8000000c977808 */ /* 0x000fe20005800000 */
[-C--:B------:R-:W-:Y:S01]  /*18640*/  FFMA.FTZ R5, R0, R57.reuse, R190 ;  /* 0x0000003900057223 */ /* 0x080fe200000100be */
[----:B------:R-:W-:Y:S01]  /*18650*/  FSEL R150, R20, -INF , !P6 ;  /* 0xff80000014967808 */ /* 0x000fe20007000000 */
[C---:B------:R-:W-:Y:S01]  /*18660*/  FFMA.FTZ R7, R0.reuse, R57, R108 ;  /* 0x0000003900077223 */ /* 0x040fe2000001006c */
[----:B------:R-:W-:Y:S01]  /*18670*/  FSEL R135, R21, -INF , !P4 ;  /* 0xff80000015877808 */ /* 0x000fe20006000000 */
[-C--:B------:R-:W-:Y:S01]  /*18680*/  FFMA.FTZ R13, R0, R195.reuse, R13 ;  /* 0x000000c3000d7223 */ /* 0x080fe2000001000d */
[----:B------:R-:W-:Y:S01]  /*18690*/  FSEL R143, R6, -INF , !P5 ;  /* 0xff800000068f7808 */ /* 0x000fe20006800000 */
[----:B---3--:R-:W-:Y:S01]  /*186a0*/  FFMA.FTZ R63, R0, R195, R63 ;  /* 0x000000c3003f7223 */ /* 0x008fe2000001003f */
        /* <DEDUP_REMOVED lines=68> */
[----:B------:R-:W-:-:S05]  /*18af0*/  ISETP.NE.AND P3, PT, R16, RZ, PT ;  /* 0x000000ff1000720c */ /* 0x000fca0003f65270 */
[----:B------:R-:W-:Y:S02]  /*18b00*/  @P6 IADD3 R15, R15, 0x1, RZ ;  /* 0x000000010f0f6810 */ /* 0x000fe40007ffe0ff */
[----:B------:R-:W-:-:S03]  /*18b10*/  @P5 IADD3 R12, R12, 0x1, RZ ;  /* 0x000000010c0c5810 */ /* 0x000fc60007ffe0ff */
[----:B------:R-:W-:Y:S02]  /*18b20*/  @!P4 IMAD.MOV R15, RZ, RZ, -R15 ;  /* 0x000000ffff0fc224 */ /* 0x000fe400078e0a0f */
[----:B------:R-:W-:-:S03]  /*18b30*/  @!P2 IMAD.MOV R12, RZ, RZ, -R12 ;  /* 0x000000ffff0ca224 */ /* 0x000fc600078e0a0c */
[C---:B------:R-:W-:Y:S02]  /*18b40*/  SEL R13, R9.reuse, R15, !P3 ;  /* 0x0000000f090d7207 */ /* 0x040fe40005800000 */
[----:B------:R-:W-:Y:S01]  /*18b50*/  SEL R6, R9, R12, !P3 ;  /* 0x0000000c09067207 */ /* 0x000fe20005800000 */
[----:B------:R-:W3:Y:S02]  /*18b60*/  LD.E.64 R14, [R10.64+0x38] ;  /* 0x000038060a0e7980 */ /* 0x000ee4000c101b00 */
        /* <DEDUP_REMOVED lines=19> */
.L_x_4584:
[----:B------:R-:W2:Y:S02]  /*18ca0*/  LD.E R6, [R10.64+0x38] ;  /* 0x000038060a067980 */ /* 0x000ea4000c101900 */
[----:B--2---:R-:W-:-:S04]  /*18cb0*/  LEA R6, -R6, RZ, 0x7 ;  /* 0x000000ff06067211 */ /* 0x004fc800078e39ff */
[----:B------:R-:W-:Y:S02]  /*18cc0*/  SHF.R.S32.HI R4, RZ, 0x1f, R6 ;  /* 0x0000001fff047819 */ /* 0x000fe40000011406 */
.L_x_4585:
[----:B------:R-:W-:Y:S05]  /*18cd0*/  BSYNC B0 ;  /* 0x0000000000007941 */ /* 0x000fea0003800000 */
.L_x_4583:
        /* <DEDUP_REMOVED lines=129> */
.L_x_4582:
[----:B------:R-:W-:Y:S05]  /*194f0*/  BSYNC B1 ;  /* 0x0000000000017941 */ /* 0x000fea0003800000 */
.L_x_4581:
[----:B------:R-:W2:Y:S01]  /*19500*/  LD.E R65, [R10.64+0xdc] ;  /* 0x0000dc060a417980 */ /* 0x000ea2000c101900 */
[----:B-1----:R-:W-:-:S02]  /*19510*/  FMNMX.FTZ R9, R7, R58, !PT ;  /* 0x0000003a07097209 */ /* 0x002fc40007810000 */
        /* <DEDUP_REMOVED lines=8> */
[----:B------:R-:W-:Y:S01]  /*195a0*/  LEA R219, R47, R222, 0x1 ;  /* 0x000000de2fdb7211 */ /* 0x000fe200078e08ff */
        /* <DEDUP_REMOVED lines=73> */
[----:B---3--:R-:W-:-:S03]  /*19a40*/  FMNMX.FTZ R4, R13, R4, !PT ;  /* 0x000000040d047209 */ /* 0x008fc60007810000 */
[----:B------:R-:W-:Y:S04]  /*19a50*/  LDSM.16.MT88.4 R12, [R222+0x10800] ;  /* 0x01080000de0c783b */ /* 0x000fe80000004200 */
        /* <DEDUP_REMOVED lines=16> */
[----:B------:R-:W1:Y:S01]  /*19b60*/  LDSM.16.MT88.4 R4, [R218+0x10000] ;  /* 0x01000000da04783b */ /* 0x000e620000004200 */
[----:B------:R-:W-:-:S02]  /*19b70*/  FFMA.FTZ R59, R59, R65, -R136 ;  /* 0x000000413b3b7223 */ /* 0x000fc40000010888 */
[-C--:B------:R-:W-:Y:S01]  /*19b80*/  FFMA.FTZ R54, R69, R65.reuse, -R136 ;  /* 0x0000004145367223 */ /* 0x080fe20000010888 */
        /* <DEDUP_REMOVED lines=75> */
[----:B------:R-:W-:Y:S01]  /*1a040*/  HMMA.16816.F32 R120, R68, R116, RZ ;  /* 0x000000744478723c */ /* 0x000fe200000018ff */
[-C--:B------:R-:W-:Y:S01]  /*1a050*/  FFMA.FTZ R248, R66, R65.reuse, -R136 ;  /* 0x0000004142f87223 */ /* 0x080fe20000010888 */
[----:B------:R-:W4:Y:S01]  /*1a060*/  MUFU.EX2 R44, R44 ;  /* 0x0000002c002c7308 */ /* 0x000f220000000800 */
        /* <DEDUP_REMOVED lines=18> */
[----:B------:R-:W3:Y:S06]  /*1a190*/  MUFU.EX2 R8, R8 ;  /* 0x0000000800087308 */ /* 0x000eec0000000800 */
[C---:B-1----:R-:W-:Y:S02]  /*1a1a0*/  HMMA.16816.F32 R72, R68.reuse, R4, RZ ;  /* 0x000000044448723c */ /* 0x042fe400000018ff */
        /* <DEDUP_REMOVED lines=309> */
[----:B------:R-:W-:Y:S02]  /*1b500*/  ISETP.GE.AND P1, PT, R4, RZ, PT ;  /* 0x000000ff0400720c */ /* 0x000fe40003f26270 */
        /* <DEDUP_REMOVED lines=10> */
[----:B------:R-:W-:Y:S02]  /*1b5b0*/  ISETP.GE.AND P3, PT, R14, RZ, PT ;  /* 0x000000ff0e00720c */ /* 0x000fe40003f66270 */
[----:B------:R-:W2:Y:S01]  /*1b5c0*/  LD.E.64 R14, [R10.64+0x28] ;  /* 0x000028060a0e7980 */ /* 0x000ea2000c101b00 */
        /* <DEDUP_REMOVED lines=38> */
.L_x_4588:
[----:B------:R-:W2:Y:S02]  /*1b830*/  LD.E R6, [R10.64+0x40] ;  /* 0x000040060a067980 */ /* 0x000ea4000c101900 */
[----:B--2---:R-:W-:-:S04]  /*1b840*/  LEA R6, -R6, RZ, 0x7 ;  /* 0x000000ff06067211 */ /* 0x004fc800078e39ff */
[----:B------:R-:W-:Y:S02]  /*1b850*/  SHF.R.S32.HI R4, RZ, 0x1f, R6 ;  /* 0x0000001fff047819 */ /* 0x000fe40000011406 */
.L_x_4589:
[----:B------:R-:W-:Y:S05]  /*1b860*/  BSYNC B0 ;  /* 0x0000000000007941 */ /* 0x000fea0003800000 */
.L_x_4587:
        /* <DEDUP_REMOVED lines=75> */
[CC--:B--2---:R-:W-:Y:S01]  /*1bd20*/  @P2 LEA R28, P3, R7.reuse, R140.reuse, 0x1 ;  /* 0x0000008c071c2211 */ /* 0x0c4fe200078608ff */
        /* <DEDUP_REMOVED lines=60> */
[----:B------:R-:W5:Y:S04]  /*1c0f0*/  LDSM.16.M88.4 R56, [R227+0x4800] ;  /* 0x00480000e338783b */ /* 0x000f680000000200 */
[----:B------:R-:W5:Y:S04]  /*1c100*/  LDSM.16.M88.4 R48, [R227+0x5000] ;  /* 0x00500000e330783b */ /* 0x000f680000000200 */
[----:B------:R-:W4:Y:S04]  /*1c110*/  LD.E R192, [R136.64+0x18c] ;  /* 0x00018c0488c07980 */ /* 0x000f28000c101900 */
[----:B------:R-:W5:Y:S04]  /*1c120*/  LDSM.16.M88.4 R40, [R227+0x5800] ;  /* 0x00580000e328783b */ /* 0x000f680000000200 */
[----:B-1----:R-:W1:Y:S04]  /*1c130*/  LDSM.16.M88.4 R32, [R227+0x6000] ;  /* 0x00600000e320783b */ /* 0x002e680000000200 */
[----:B------:R-:W1:Y:S04]  /*1c140*/  LDSM.16.M88.4 R24, [R227+0x6800] ;  /* 0x00680000e318783b */ /* 0x000e680000000200 */
[----:B--2---:R-:W2:Y:S04]  /*1c150*/  LDSM.16.M88.4 R16, [R227+0x7000] ;  /* 0x00700000e310783b */ /* 0x004ea80000000200 */
[----:B------:R-:W1:Y:S04]  /*1c160*/  LDSM.16.M88.4 R148, [R227+0x7800] ;  /* 0x00780000e394783b */ /* 0x000e680000000200 */
[----:B------:R-:W-:Y:S04]  /*1c170*/  LDSM.16.M88.4 R160, [R226] ;  /* 0x00000000e2a0783b */ /* 0x000fe80000000200 */
[----:B------:R-:W1:Y:S01]  /*1c180*/  LDSM.16.M88.4 R144, [R225] ;  /* 0x00000000e190783b */ /* 0x000e620000000200 */
[C---:B---3--:R-:W-:Y:S03]  /*1c190*/  HMMA.16816.F32 R140, R180.reuse, R64, RZ ;  /* 0x00000040b48c723c */ /* 0x048fe600000018ff */
[----:B-----5:R-:W3:Y:S04]  /*1c1a0*/  LDSM.16.M88.4 R8, [R217] ;  /* 0x00000000d908783b */ /* 0x020ee80000000200 */
[----:B------:R-:W5:Y:S01]  /*1c1b0*/  LDSM.16.M88.4 R4, [R216] ;  /* 0x00000000d804783b */ /* 0x000f620000000200 */
[C---:B------:R-:W-:Y:S03]  /*1c1c0*/  HMMA.16816.F32 R64, R180.reuse, R66, RZ ;  /* 0x00000042b440723c */ /* 0x040fe600000018ff */
[----:B------:R-:W-:Y:S04]  /*1c1d0*/  LDSM.16.M88.4 R184, [R224] ;  /* 0x00000000e0b8783b */ /* 0x000fe80000000200 */
[----:B------:R-:W-:Y:S01]  /*1c1e0*/  LDSM.16.M88.4 R156, [R221+0x4000] ;  /* 0x00400000dd9c783b */ /* 0x000fe20000000200 */
[C---:B------:R-:W-:Y:S03]  /*1c1f0*/  HMMA.16816.F32 R60, R180.reuse, R56, RZ ;  /* 0x00000038b43c723c */ /* 0x040fe600000018ff */
[----:B------:R-:W-:Y:S04]  /*1c200*/  LDSM.16.M88.4 R168, [R212] ;  /* 0x00000000d4a8783b */ /* 0x000fe80000000200 */
[----:B------:R-:W-:Y:S01]  /*1c210*/  LDSM.16.M88.4 R164, [R211] ;  /* 0x00000000d3a4783b */ /* 0x000fe20000000200 */
[C---:B------:R-:W-:Y:S03]  /*1c220*/  HMMA.16816.F32 R52, R180.reuse, R48, RZ ;  /* 0x00000030b434723c */ /* 0x040fe600000018ff */
[----:B------:R-:W-:Y:S04]  /*1c230*/  LDSM.16.M88.4 R152, [R221+0x4800] ;  /* 0x00480000dd98783b */ /* 0x000fe80000000200 */
[----:B------:R-:W-:Y:S01]  /*1c240*/  LDSM.16.M88.4 R188, [R221+0x7800] ;  /* 0x00780000ddbc783b */ /* 0x000fe20000000200 */
[C---:B------:R-:W-:Y:S03]  /*1c250*/  HMMA.16816.F32 R56, R180.reuse, R58, RZ ;  /* 0x0000003ab438723c */ /* 0x040fe600000018ff */
[----:B------:R-:W-:Y:S04]  /*1c260*/  LDSM.16.M88.4 R176, [R223] ;  /* 0x00000000dfb0783b */ /* 0x000fe80000000200 */
[----:B------:R-:W-:Y:S01]  /*1c270*/  LDSM.16.M88.4 R172, [R210] ;  /* 0x00000000d2ac783b */ /* 0x000fe20000000200 */
[C---:B------:R-:W-:Y:S03]  /*1c280*/  HMMA.16816.F32 R48, R180.reuse, R50, RZ ;  /* 0x00000032b430723c */ /* 0x040fe600000018ff */
[----:B------:R-:W0:Y:S05]  /*1c290*/  LDGDEPBAR ;  /* 0x00000000000079af */ /* 0x000e2a0000000000 */
[C---:B------:R-:W-:Y:S08]  /*1c2a0*/  HMMA.16816.F32 R44, R180.reuse, R40, RZ ;  /* 0x00000028b42c723c */ /* 0x040ff000000018ff */
[C---:B-1----:R-:W-:Y:S08]  /*1c2b0*/  HMMA.16816.F32 R36, R180.reuse, R32, RZ ;  /* 0x00000020b424723c */ /* 0x042ff000000018ff */
[C---:B------:R-:W-:Y:S08]  /*1c2c0*/  HMMA.16816.F32 R28, R180.reuse, R24, RZ ;  /* 0x00000018b41c723c */ /* 0x040ff000000018ff */
[C---:B--2---:R-:W-:Y:S08]  /*1c2d0*/  HMMA.16816.F32 R20, R180.reuse, R16, RZ ;  /* 0x00000010b414723c */ /* 0x044ff000000018ff */
[C---:B------:R-:W-:Y:S08]  /*1c2e0*/  HMMA.16816.F32 R40, R180.reuse, R42, RZ ;  /* 0x0000002ab428723c */ /* 0x040ff000000018ff */
[C---:B------:R-:W-:Y:S08]  /*1c2f0*/  HMMA.16816.F32 R32, R180.reuse, R34, RZ ;  /* 0x00000022b420723c */ /* 0x040ff000000018ff */
[C---:B------:R-:W-:Y:S08]  /*1c300*/  HMMA.16816.F32 R24, R180.reuse, R26, RZ ;  /* 0x0000001ab418723c */ /* 0x040ff000000018ff */
[C---:B------:R-:W-:Y:S08]  /*1c310*/  HMMA.16816.F32 R16, R180.reuse, R18, RZ ;  /* 0x00000012b410723c */ /* 0x040ff000000018ff */
[C---:B------:R-:W-:Y:S08]  /*1c320*/  HMMA.16816.F32 R12, R180.reuse, R148, RZ ;  /* 0x00000094b40c723c */ /* 0x040ff000000018ff */
        /* <DEDUP_REMOVED lines=8> */
[C---:B-----5:R-:W-:Y:S08]  /*1c3b0*/  HMMA.16816.F32 R52, R160.reuse, R4, R52 ;  /* 0x00000004a034723c */ /* 0x060ff00000001834 */
[C---:B------:R-:W-:Y:S01]  /*1c3c0*/  HMMA.16816.F32 R48, R160.reuse, R6, R48 ;  /* 0x00000006a030723c */ /* 0x040fe20000001830 */
[----:B------:R-:W5:Y:S07]  /*1c3d0*/  LDSM.16.M88.4 R4, [R221+0x5000] ;  /* 0x00500000dd04783b */ /* 0x000f6e0000000200 */
        /* <DEDUP_REMOVED lines=9> */
[C---:B-----5:R-:W-:Y:S08]  /*1c470*/  HMMA.16816.F32 R52, R184.reuse, R4, R52 ;  /* 0x00000004b834723c */ /* 0x060ff00000001834 */
[C---:B------:R-:W-:Y:S01]  /*1c480*/  HMMA.16816.F32 R48, R184.reuse, R6, R48 ;  /* 0x00000006b830723c */ /* 0x040fe20000001830 */
[----:B------:R-:W5:Y:S07]  /*1c490*/  LDSM.16.M88.4 R4, [R221+0x7000] ;  /* 0x00700000dd04783b */ /* 0x000f6e0000000200 */
        /* <DEDUP_REMOVED lines=8> */
[----:B------:R-:W3:Y:S04]  /*1c520*/  LDSM.16.M88.4 R160, [R210+0x1800] ;  /* 0x00180000d2a0783b */ /* 0x000ee80000000200 */
[----:B------:R-:W3:Y:S03]  /*1c530*/  LDSM.16.M88.4 R164, [R210+0x1000] ;  /* 0x00100000d2a4783b */ /* 0x000ee60000000200 */
        /* <DEDUP_REMOVED lines=11> */
[----:B------:R-:W-:Y:S07]  /*1c5f0*/  LDSM.16.M88.4 R8, [R228+0x2000] ;  /* 0x00200000e408783b */ /* 0x000fee0000000200 */
[C---:B-----5:R-:W-:Y:S08]  /*1c600*/  HMMA.16816.F32 R20, R184.reuse, R4, R20 ;  /* 0x00000004b814723c */ /* 0x060ff00000001814 */
[C---:B------:R-:W-:Y:S01]  /*1c610*/  HMMA.16816.F32 R16, R184.reuse, R6, R16 ;  /* 0x00000006b810723c */ /* 0x040fe20000001810 */
[----:B------:R-:W3:Y:S07]  /*1c620*/  LDSM.16.M88.4 R4, [R227+0x8000] ;  /* 0x00800000e304783b */ /* 0x000eee0000000200 */
[C---:B------:R-:W-:Y:S08]  /*1c630*/  HMMA.16816.F32 R12, R184.reuse, R188, R12 ;  /* 0x000000bcb80c723c */ /* 0x040ff0000000180c */
[----:B------:R-:W-:Y:S08]  /*1c640*/  HMMA.16816.F32 R180, R184, R190, R180 ;  /* 0x000000beb8b4723c */ /* 0x000ff000000018b4 */
        /* <DEDUP_REMOVED lines=22> */
[----:B------:R-:W-:Y:S01]  /*1c7b0*/  HMMA.16816.F32 R24, R176, R154, R24 ;  /* 0x0000009ab018723c */ /* 0x000fe20000001818 */
[----:B------:R-:W-:Y:S07]  /*1c7c0*/  LDSM.16.M88.4 R152, [R226+0x2000] ;  /* 0x00200000e298783b */ /* 0x000fee0000000200 */
[C---:B---3--:R-:W-:Y:S08]  /*1c7d0*/  HMMA.16816.F32 R140, R8.reuse, R4, R140 ;  /* 0x00000004088c723c */ /* 0x048ff0000000188c */
[C---:B------:R-:W-:Y:S01]  /*1c7e0*/  HMMA.16816.F32 R64, R8.reuse, R6, R64 ;  /* 0x000000060840723c */ /* 0x040fe20000001840 */
[----:B------:R-:W3:Y:S07]  /*1c7f0*/  LDSM.16.M88.4 R4, [R209] ;  /* 0x00000000d104783b */ /* 0x000eee0000000200 */
[C---:B-----5:R-:W-:Y:S08]  /*1c800*/  HMMA.16816.F32 R36, R8.reuse, R156, R36 ;  /* 0x0000009c0824723c */ /* 0x060ff00000001824 */
[C---:B------:R-:W-:Y:S01]  /*1c810*/  HMMA.16816.F32 R32, R8.reuse, R158, R32 ;  /* 0x0000009e0820723c */ /* 0x040fe20000001820 */
[----:B------:R-:W5:Y:S07]  /*1c820*/  LDSM.16.M88.4 R156, [R208] ;  /* 0x00000000d09c783b */ /* 0x000f6e0000000200 */
[C---:B------:R-:W-:Y:S01]  /*1c830*/  HMMA.16816.F32 R44, R8.reuse, R160, R44 ;  /* 0x000000a0082c723c */ /* 0x040fe2000000182c */
[----:B------:R-:W1:Y:S07]  /*1c840*/  S2R R160, SR_TID.X ;  /* 0x0000000000a07919 */ /* 0x000e6e0000002100 */
        /* <DEDUP_REMOVED lines=9> */
[C---:B--2---:R-:W-:Y:S08]  /*1c8e0*/  HMMA.16816.F32 R12, R8.reuse, R144, R12 ;  /* 0x00000090080c723c */ /* 0x044ff0000000180c */
[----:B------:R-:W-:Y:S01]  /*1c8f0*/  HMMA.16816.F32 R180, R8, R146, R180 ;  /* 0x0000009208b4723c */ /* 0x000fe200000018b4 */
[----:B------:R-:W-:Y:S04]  /*1c900*/  LDSM.16.M88.4 R144, [R224+0x2000] ;  /* 0x00200000e090783b */ /* 0x000fe80000000200 */
[----:B------:R-:W1:Y:S01]  /*1c910*/  LDSM.16.M88.4 R8, [R221+0x8000] ;  /* 0x00800000dd08783b */ /* 0x000e620000000200 */
[----:B------:R-:W-:-:S02]  /*1c920*/  IMAD.SHL.U32 R160, R160, 0x2, RZ ;  /* 0x00000002a0a07824 */ /* 0x000fc400078e00ff */
[C---:B---3--:R-:W-:Y:S01]  /*1c930*/  HMMA.16816.F32 R140, R152.reuse, R4, R140 ;  /* 0x00000004988c723c */ /* 0x048fe2000000188c */
[----:B------:R-:W-:Y:S02]  /*1c940*/  LDSM.16.M88.4 R148, [R207] ;  /* 0x00000000cf94783b */ /* 0x000fe40000000200 */
[----:B------:R-:W-:Y:S02]  /*1c950*/  LOP3.LUT R169, R160, 0x6, RZ, 0xc0, !PT ;  /* 0x00000006a0a97812 */ /* 0x000fe400078ec0ff */
[----:B------:R-:W-:Y:S03]  /*1c960*/  LDSM.16.M88.4 R164, [R221+0x8800] ;  /* 0x00880000dda4783b */ /* 0x000fe60000000200 */
[C---:B------:R-:W-:Y:S01]  /*1c970*/  HMMA.16816.F32 R64, R152.reuse, R6, R64 ;  /* 0x000000069840723c */ /* 0x040fe20000001840 */
[----:B------:R-:W-:Y:S07]  /*1c980*/  LDSM.16.M88.4 R4, [R210+0x4000] ;  /* 0x00400000d204783b */ /* 0x000fee0000000200 */
[C---:B-----5:R-:W-:Y:S01]  /*1c990*/  HMMA.16816.F32 R160, R152.reuse, R156, R60 ;  /* 0x0000009c98a0723c */ /* 0x060fe2000000183c */
[----:B------:R-:W2:Y:S07]  /*1c9a0*/  LDSM.16.M88.4 R60, [R223+0x2000] ;  /* 0x00200000df3c783b */ /* 0x000eae0000000200 */
[----:B------:R-:W-:Y:S01]  /*1c9b0*/  HMMA.16816.F32 R56, R152, R158, R56 ;  /* 0x0000009e9838723c */ /* 0x000fe20000001838 */
[----:B------:R-:W3:Y:S07]  /*1c9c0*/  LDSM.16.M88.4 R156, [R206] ;  /* 0x00000000ce9c783b */ /* 0x000eee0000000200 */
[C---:B-1----:R-:W-:Y:S08]  /*1c9d0*/  HMMA.16816.F32 R140, R144.reuse, R8, R140 ;  /* 0x00000008908c723c */ /* 0x042ff0000000188c */
[----:B------:R-:W-:Y:S01]  /*1c9e0*/  HMMA.16816.F32 R64, R144, R10, R64 ;  /* 0x0000000a9040723c */ /* 0x000fe20000001840 */
[----:B------:R-:W1:Y:S11]  /*1c9f0*/  LDSM.16.M88.4 R8, [R210+0x4800] ;  /* 0x00480000d208783b */ /* 0x000e760000000200 */
[----:B------:R-:W-:Y:S04]  /*1ca00*/  @!UPT UIADD3 URZ, URZ, URZ, URZ ;  /* 0x0000003f3f3ff290 */ /* 0x000fe8000fffe03f */
[----:B--2---:R-:W-:Y:S08]  /*1ca10*/  HMMA.16816.F32 R140, R60, R4, R140 ;  /* 0x000000043c8c723c */ /* 0x004ff0000000188c */
[C---:B---3--:R-:W-:Y:S08]  /*1ca20*/  HMMA.16816.F32 R44, R152.reuse, R156, R44 ;  /* 0x0000009c982c723c */ /* 0x048ff0000000182c */
[C---:B------:R-:W-:Y:S01]  /*1ca30*/  HMMA.16816.F32 R40, R152.reuse, R158, R40 ;  /* 0x0000009e9828723c */ /* 0x040fe20000001828 */
[----:B------:R-:W2:Y:S07]  /*1ca40*/  LDSM.16.M88.4 R156, [R221+0x9000] ;  /* 0x00900000dd9c783b */ /* 0x000eae0000000200 */
[----:B------:R-:W-:Y:S01]  /*1ca50*/  HMMA.16816.F32 R52, R152, R148, R52 ;  /* 0x000000949834723c */ /* 0x000fe20000001834 */
[----:B----4-:R-:W-:-:S02]  /*1ca60*/  FMUL.FTZ R140, R140, R192 ;  /* 0x000000c08c8c7220 */ /* 0x010fc40000410000 */
[-C--:B------:R-:W-:Y:S02]  /*1ca70*/  FMUL.FTZ R141, R141, R192.reuse ;  /* 0x000000c08d8d7220 */ /* 0x080fe40000410000 */
[----:B------:R-:W-:-:S03]  /*1ca80*/  FMUL.FTZ R142, R142, R192 ;  /* 0x000000c08e8e7220 */ /* 0x000fc60000410000 */
[----:B------:R-:W-:Y:S01]  /*1ca90*/  HMMA.16816.F32 R48, R152, R150, R48 ;  /* 0x000000969830723c */ /* 0x000fe20000001830 */
[----:B------:R-:W3:Y:S07]  /*1caa0*/  LDSM.16.M88.4 R148, [R205] ;  /* 0x00000000cd94783b */ /* 0x000eee0000000200 */
[C---:B------:R-:W-:Y:S01]  /*1cab0*/  HMMA.16816.F32 R160, R144.reuse, R164, R160 ;  /* 0x000000a490a0723c */ /* 0x040fe200000018a0 */
[----:B------:R-:W-:Y:S07]  /*1cac0*/  MUFU.TANH R179, R140 ;  /* 0x0000008c00b37308 */ /* 0x000fee0000002400 */
[----:B------:R-:W-:Y:S01]  /*1cad0*/  HMMA.16816.F32 R56, R144, R166, R56 ;  /* 0x000000a69038723c */ /* 0x000fe20000001838 */
[----:B------:R-:W-:Y:S06]  /*1cae0*/  MUFU.TANH R196, R141 ;  /* 0x0000008d00c47308 */ /* 0x000fec0000002400 */
[----:B------:R-:W-:-:S02]  /*1caf0*/  FMUL.FTZ R166, R143, R192 ;  /* 0x000000c08fa67220 */ /* 0x000fc40000410000 */
[----:B------:R4:W-:Y:S01]  /*1cb00*/  MUFU.TANH R184, R142 ;  /* 0x0000008e00b87308 */ /* 0x0009e20000002400 */
[C---:B------:R-:W-:Y:S01]  /*1cb10*/  HMMA.16816.F32 R64, R60.reuse, R6, R64 ;  /* 0x000000063c40723c */ /* 0x040fe20000001840 */
[----:B------:R-:W-:Y:S04]  /*1cb20*/  LDSM.16.M88.4 R4, [R204] ;  /* 0x00000000cc04783b */ /* 0x000fe80000000200 */
[----:B----4-:R-:W4:Y:S03]  /*1cb30*/  LDSM.16.M88.4 R140, [R210+0x5000] ;  /* 0x00500000d28c783b */ /* 0x010f260000000200 */
[----:B-1----:R-:W-:Y:S08]  /*1cb40*/  HMMA.16816.F32 R160, R60, R8, R160 ;  /* 0x000000083ca0723c */ /* 0x002ff000000018a0 */
[----:B--2---:R-:W-:Y:S08]  /*1cb50*/  HMMA.16816.F32 R52, R144, R156, R52 ;  /* 0x0000009c9034723c */ /* 0x004ff00000001834 */
[----:B------:R-:W-:Y:S01]  /*1cb60*/  HMMA.16816.F32 R56, R60, R10, R56 ;  /* 0x0000000a3c38723c */ /* 0x000fe20000001838 */
[----:B------:R-:W1:Y:S07]  /*1cb70*/  LDSM.16.M88.4 R8, [R221+0x9800] ;  /* 0x00980000dd08783b */ /* 0x000e6e0000000200 */
[----:B------:R-:W-:Y:S01]  /*1cb80*/  HMMA.16816.F32 R48, R144, R158, R48 ;  /* 0x0000009e9030723c */ /* 0x000fe20000001830 */
[----:B------:R-:W-:-:S02]  /*1cb90*/  FMUL.FTZ R64, R64, R192 ;  /* 0x000000c040407220 */ /* 0x000fc40000410000 */
[-C--:B------:R-:W-:Y:S02]  /*1cba0*/  FMUL.FTZ R65, R65, R192.reuse ;  /* 0x000000c041417220 */ /* 0x080fe40000410000 */
[-C--:B------:R-:W-:Y:S02]  /*1cbb0*/  FMUL.FTZ R66, R66, R192.reuse ;  /* 0x000000c042427220 */ /* 0x080fe40000410000 */
[-C--:B------:R-:W-:Y:S01]  /*1cbc0*/  FMUL.FTZ R67, R67, R192.reuse ;  /* 0x000000c043437220 */ /* 0x080fe20000410000 */
[----:B---3--:R-:W-:Y:S01]  /*1cbd0*/  HMMA.16816.F32 R36, R152, R148, R36 ;  /* 0x000000949824723c */ /* 0x008fe20000001824 */
[----:B------:R-:W-:Y:S07]  /*1cbe0*/  MUFU.TANH R167, R64 ;  /* 0x0000004000a77308 */ /* 0x000fee0000002400 */
[C---:B----4-:R-:W-:Y:S01]  /*1cbf0*/  HMMA.16816.F32 R52, R60.reuse, R140, R52 ;  /* 0x0000008c3c34723c */ /* 0x050fe20000001834 */
[----:B------:R-:W-:Y:S07]  /*1cc00*/  MUFU.TANH R148, R65 ;  /* 0x0000004100947308 */ /* 0x000fee0000002400 */
[----:B------:R-:W-:Y:S01]  /*1cc10*/  HMMA.16816.F32 R48, R60, R142, R48 ;  /* 0x0000008e3c30723c */ /* 0x000fe20000001830 */
[----:B------:R-:W-:Y:S01]  /*1cc20*/  MUFU.TANH R149, R66 ;  /* 0x0000004200957308 */ /* 0x000fe20000002400 */
[----:B------:R-:W2:Y:S07]  /*1cc30*/  LDSM.16.M88.4 R140, [R210+0x5800] ;  /* 0x00580000d28c783b */ /* 0x000eae0000000200 */
[----:B------:R3:W-:Y:S01]  /*1cc40*/  MUFU.TANH R156, R67 ;  /* 0x00000043009c7308 */ /* 0x0007e20000002400 */
[C---:B------:R-:W-:Y:S08]  /*1cc50*/  HMMA.16816.F32 R28, R152.reuse, R4, R28 ;  /* 0x00000004981c723c */ /* 0x040ff0000000181c */
[----:B------:R-:W-:Y:S01]  /*1cc60*/  HMMA.16816.F32 R24, R152, R6, R24 ;  /* 0x000000069818723c */ /* 0x000fe20000001818 */
[----:B------:R-:W4:Y:S04]  /*1cc70*/  LDSM.16.M88.4 R4, [R221+0xa000] ;  /* 0x00a00000dd04783b */ /* 0x000f280000000200 */
[----:B---3--:R-:W3:Y:S03]  /*1cc80*/  LDSM.16.M88.4 R64, [R139] ;  /* 0x000000008b40783b */ /* 0x008ee60000000200 */
[----:B-1----:R-:W-:Y:S08]  /*1cc90*/  HMMA.16816.F32 R44, R144, R8, R44 ;  /* 0x00000008902c723c */ /* 0x002ff0000000182c */
[----:B------:R-:W-:Y:S08]  /*1cca0*/  HMMA.16816.F32 R32, R152, R150, R32 ;  /* 0x000000969820723c */ /* 0x000ff00000001820 */
[----:B------:R-:W-:Y:S01]  /*1ccb0*/  HMMA.16816.F32 R40, R144, R10, R40 ;  /* 0x0000000a9028723c */ /* 0x000fe20000001828 */
[----:B------:R-:W1:Y:S01]  /*1ccc0*/  LDSM.16.M88.4 R8, [R221+0xa800] ;  /* 0x00a80000dd08783b */ /* 0x000e620000000200 */
[----:B------:R-:W-:-:S02]  /*1ccd0*/  FMUL.FTZ R52, R52, R192 ;  /* 0x000000c034347220 */ /* 0x000fc40000410000 */
[-C--:B------:R-:W-:Y:S02]  /*1cce0*/  FMUL.FTZ R53, R53, R192.reuse ;  /* 0x000000c035357220 */ /* 0x080fe40000410000 */
[-C--:B------:R-:W-:Y:S02]  /*1ccf0*/  FMUL.FTZ R54, R54, R192.reuse ;  /* 0x000000c036367220 */ /* 0x080fe40000410000 */
[-C--:B------:R-:W-:Y:S01]  /*1cd00*/  FMUL.FTZ R150, R163, R192.reuse ;  /* 0x000000c0a3967220 */ /* 0x080fe20000410000 */
[----:B--2---:R-:W-:Y:S01]  /*1cd10*/  HMMA.16816.F32 R44, R60, R140, R44 ;  /* 0x0000008c3c2c723c */ /* 0x004fe2000000182c */
[----:B------:R-:W-:Y:S08]  /*1cd20*/  MUFU.TANH R163, R52 ;  /* 0x0000003400a37308 */ /* 0x000ff00000002400 */
[----:B------:R-:W-:Y:S01]  /*1cd30*/  MUFU.TANH R198, R53 ;  /* 0x0000003500c67308 */ /* 0x000fe20000002400 */
[----:B----4-:R-:W-:Y:S07]  /*1cd40*/  HMMA.16816.F32 R36, R144, R4, R36 ;  /* 0x000000049024723c */ /* 0x010fee0000001824 */
[----:B------:R2:W-:Y:S01]  /*1cd50*/  MUFU.TANH R199, R54 ;  /* 0x0000003600c77308 */ /* 0x0005e20000002400 */
[----:B---3--:R-:W-:Y:S07]  /*1cd60*/  HMMA.16816.F32 R20, R152, R64, R20 ;  /* 0x000000409814723c */ /* 0x008fee0000001814 */
[-C--:B------:R-:W-:Y:S01]  /*1cd70*/  FMUL.FTZ R64, R55, R192.reuse ;  /* 0x000000c037407220 */ /* 0x080fe20000410000 */
[----:B------:R-:W-:Y:S01]  /*1cd80*/  HMMA.16816.F32 R32, R144, R6, R32 ;  /* 0x000000069020723c */ /* 0x000fe20000001820 */
[----:B------:R-:W-:Y:S04]  /*1cd90*/  LDSM.16.M88.4 R4, [R221+0xb000] ;  /* 0x00b00000dd04783b */ /* 0x000fe80000000200 */
[----:B--2---:R-:W2:Y:S03]  /*1cda0*/  LDSM.16.M88.4 R52, [R210+0x6000] ;  /* 0x00600000d234783b */ /* 0x004ea60000000200 */
[----:B------:R-:W-:Y:S01]  /*1cdb0*/  HMMA.16816.F32 R16, R152, R66, R16 ;  /* 0x000000429810723c */ /* 0x000fe20000001810 */
[----:B------:R-:W-:-:S02]  /*1cdc0*/  FMUL.FTZ R44, R44, R192 ;  /* 0x000000c02c2c7220 */ /* 0x000fc40000410000 */
[----:B------:R-:W-:-:S05]  /*1cdd0*/  FMUL.FTZ R45, R45, R192 ;  /* 0x000000c02d2d7220 */ /* 0x000fca0000410000 */
[----:B-1----:R-:W-:Y:S01]  /*1cde0*/  HMMA.16816.F32 R28, R144, R8, R28 ;  /* 0x00000008901c723c */ /* 0x002fe2000000181c */
[----:B------:R-:W-:-:S07]  /*1cdf0*/  FMUL.FTZ R140, R50, R192 ;  /* 0x000000c0328c7220 */ /* 0x000fce0000410000 */
[----:B------:R-:W-:Y:S01]  /*1ce00*/  HMMA.16816.F32 R24, R144, R10, R24 ;  /* 0x0000000a9018723c */ /* 0x000fe20000001818 */
[----:B------:R-:W1:Y:S01]  /*1ce10*/  LDSM.16.M88.4 R8, [R138] ;  /* 0x000000008a08783b */ /* 0x000e620000000200 */
[-C--:B------:R-:W-:Y:S01]  /*1ce20*/  FMUL.FTZ R50, R51, R192.reuse ;  /* 0x000000c033327220 */ /* 0x080fe20000410000 */
[----:B------:R-:W-:Y:S01]  /*1ce30*/  MUFU.TANH R141, R45 ;  /* 0x0000002d008d7308 */ /* 0x000fe20000002400 */
[----:B------:R-:W-:-:S04]  /*1ce40*/  FMUL.FTZ R200, R46, R192 ;  /* 0x000000c02ec87220 */ /* 0x000fc80000410000 */
[C---:B------:R-:W-:Y:S03]  /*1ce50*/  HMMA.16816.F32 R40, R60.reuse, R142, R40 ;  /* 0x0000008e3c28723c */ /* 0x040fe60000001828 */
[----:B------:R3:W-:Y:S04]  /*1ce60*/  MUFU.TANH R51, R44 ;  /* 0x0000002c00337308 */ /* 0x0007e80000002400 */
[----:B------:R-:W-:Y:S02]  /*1ce70*/  FMUL.FTZ R143, R47, R192 ;  /* 0x000000c02f8f7220 */ /* 0x000fe40000410000 */
[----:B---3--:R-:W3:Y:S01]  /*1ce80*/  LDSM.16.M88.4 R44, [R210+0x6800] ;  /* 0x00680000d22c783b */ /* 0x008ee20000000200 */
[----:B--2---:R-:W-:Y:S08]  /*1ce90*/  HMMA.16816.F32 R36, R60, R52, R36 ;  /* 0x000000343c24723c */ /* 0x004ff00000001824 */
[C---:B------:R-:W-:Y:S08]  /*1cea0*/  HMMA.16816.F32 R20, R144.reuse, R4, R20 ;  /* 0x000000049014723c */ /* 0x040ff00000001814 */
[----:B------:R-:W-:Y:S01]  /*1ceb0*/  HMMA.16816.F32 R16, R144, R6, R16 ;  /* 0x000000069010723c */ /* 0x000fe20000001810 */
[----:B------:R-:W2:Y:S01]  /*1cec0*/  LDSM.16.M88.4 R4, [R221+0xb800] ;  /* 0x00b80000dd04783b */ /* 0x000ea20000000200 */
[----:B------:R-:W-:-:S06]  /*1ced0*/  IMAD R169, R246, 0x80, R169 ;  /* 0x00000080f6a97824 */ /* 0x000fcc00078e02a9 */
[----:B------:R-:W-:Y:S01]  /*1cee0*/  HMMA.16816.F32 R32, R60, R54, R32 ;  /* 0x000000363c20723c */ /* 0x000fe20000001820 */
[----:B------:R-:W-:Y:S01]  /*1cef0*/  IADD3 R168, R169, 0x1, RZ ;  /* 0x00000001a9a87810 */ /* 0x000fe20007ffe0ff */
[----:B------:R-:W-:-:S06]  /*1cf00*/  FMUL.FTZ R36, R36, R192 ;  /* 0x000000c024247220 */ /* 0x000fcc0000410000 */
[----:B-1----:R-:W-:Y:S01]  /*1cf10*/  HMMA.16816.F32 R12, R152, R8, R12 ;  /* 0x00000008980c723c */ /* 0x002fe2000000180c */
[-C--:B------:R-:W-:Y:S01]  /*1cf20*/  FMUL.FTZ R37, R37, R192.reuse ;  /* 0x000000c025257220 */ /* 0x080fe20000410000 */
[----:B------:R-:W1:Y:S01]  /*1cf30*/  I2F R171, R168 ;  /* 0x000000a800ab7306 */ /* 0x000e620000201400 */
[-C--:B------:R-:W-:Y:S01]  /*1cf40*/  FMUL.FTZ R157, R160, R192.reuse ;  /* 0x000000c0a09d7220 */ /* 0x080fe20000410000 */
[C---:B------:R-:W-:Y:S01]  /*1cf50*/  IADD3 R170, R169.reuse, 0x8, RZ ;  /* 0x00000008a9aa7810 */ /* 0x040fe20007ffe0ff */
[-C--:B------:R-:W-:Y:S01]  /*1cf60*/  FMUL.FTZ R247, R38, R192.reuse ;  /* 0x000000c026f77220 */ /* 0x080fe20000410000 */
[C---:B------:R-:W-:Y:S02]  /*1cf70*/  IADD3 R172, R169.reuse, 0x9, RZ ;  /* 0x00000009a9ac7810 */ /* 0x040fe40007ffe0ff */
[----:B---3--:R-:W-:Y:S01]  /*1cf80*/  HMMA.16816.F32 R28, R60, R44, R28 ;  /* 0x0000002c3c1c723c */ /* 0x008fe2000000181c */
[----:B------:R-:W-:Y:S01]  /*1cf90*/  IADD3 R174, R169, 0x10, RZ ;  /* 0x00000010a9ae7810 */ /* 0x000fe20007ffe0ff */
[----:B------:R-:W3:Y:S01]  /*1cfa0*/  MUFU.TANH R166, R166 ;  /* 0x000000a600a67308 */ /* 0x000ee20000002400 */
[----:B------:R-:W-:-:S04]  /*1cfb0*/  FMUL.FTZ R158, R161, R192 ;  /* 0x000000c0a19e7220 */ /* 0x000fc80000410000 */
[----:B------:R-:W-:-:S03]  /*1cfc0*/  FMUL.FTZ R45, R39, R192 ;  /* 0x000000c0272d7220 */ /* 0x000fc60000410000 */
[----:B------:R-:W-:Y:S01]  /*1cfd0*/  MUFU.TANH R203, R36 ;  /* 0x0000002400cb7308 */ /* 0x000fe20000002400 */
[-C--:B------:R-:W-:Y:S01]  /*1cfe0*/  FMUL.FTZ R161, R58, R192.reuse ;  /* 0x000000c03aa17220 */ /* 0x080fe20000410000 */
[----:B------:R-:W-:Y:S01]  /*1cff0*/  IADD3 R176, R169, 0x11, RZ ;  /* 0x00000011a9b07810 */ /* 0x000fe20007ffe0ff */
[----:B------:R-:W-:-:S05]  /*1d000*/  FMUL.FTZ R56, R56, R192 ;  /* 0x000000c038387220 */ /* 0x000fca0000410000 */
[----:B------:R4:W-:Y:S01]  /*1d010*/  MUFU.TANH R55, R37 ;  /* 0x0000002500377308 */ /* 0x0009e20000002400 */
[----:B------:R-:W-:Y:S01]  /*1d020*/  IADD3 R178, R169, 0x18, RZ ;  /* 0x00000018a9b27810 */ /* 0x000fe20007ffe0ff */
[----:B------:R-:W-:Y:S01]  /*1d030*/  HMMA.16816.F32 R24, R60, R46, R24 ;  /* 0x0000002e3c18723c */ /* 0x000fe20000001818 */
[----:B------:R-:W-:-:S05]  /*1d040*/  FMUL.FTZ R159, R162, R192 ;  /* 0x000000c0a29f7220 */ /* 0x000fca0000410000 */
[----:B------:R-:W-:Y:S01]  /*1d050*/  I2F R173, R170 ;  /* 0x000000aa00ad7306 */ /* 0x000fe20000201400 */
[----:B----4-:R-:W4:Y:S07]  /*1d060*/  LDSM.16.M88.4 R36, [R210+0x7000] ;  /* 0x00700000d224783b */ /* 0x010f2e0000000200 */
[----:B------:R-:W-:Y:S01]  /*1d070*/  I2F R175, R172 ;  /* 0x000000ac00af7306 */ /* 0x000fe20000201400 */
[----:B------:R-:W-:Y:S01]  /*1d080*/  IADD3 R188, R169, 0x19, RZ ;  /* 0x00000019a9bc7810 */ /* 0x000fe20007ffe0ff */
[----:B------:R-:W-:-:S06]  /*1d090*/  FMUL.FTZ R59, R59, R192 ;  /* 0x000000c03b3b7220 */ /* 0x000fcc0000410000 */
[----:B------:R-:W-:Y:S01]  /*1d0a0*/  I2F R185, R174 ;  /* 0x000000ae00b97306 */ /* 0x000fe20000201400 */
[----:B------:R-:W-:-:S07]  /*1d0b0*/  IADD3 R186, R169, 0x20, RZ ;  /* 0x00000020a9ba7810 */ /* 0x000fce0007ffe0ff */
[----:B------:R-:W5:Y:S01]  /*1d0c0*/  MUFU.TANH R157, R157 ;  /* 0x0000009d009d7308 */ /* 0x000f620000002400 */
[----:B------:R-:W-:Y:S01]  /*1d0d0*/  IADD3 R190, R169, 0x21, RZ ;  /* 0x00000021a9be7810 */ /* 0x000fe20007ffe0ff */
[-C--:B------:R-:W-:Y:S02]  /*1d0e0*/  FMUL.FTZ R160, R57, R192.reuse ;  /* 0x000000c039a07220 */ /* 0x080fe40000410000 */
[----:B------:R-:W-:-:S04]  /*1d0f0*/  FMUL.FTZ R48, R48, R192 ;  /* 0x000000c030307220 */ /* 0x000fc80000410000 */
[----:B------:R-:W-:Y:S01]  /*1d100*/  I2F R187, R176 ;  /* 0x000000b000bb7306 */ /* 0x000fe20000201400 */
[----:B------:R-:W-:Y:S01]  /*1d110*/  FMUL.FTZ R49, R49, R192 ;  /* 0x000000c031317220 */ /* 0x000fe20000410000 */
[----:B------:R-:W-:-:S06]  /*1d120*/  IADD3 R194, R169, 0x28, RZ ;  /* 0x00000028a9c27810 */ /* 0x000fcc0007ffe0ff */
[----:B------:R-:W1:Y:S01]  /*1d130*/  MUFU.TANH R158, R158 ;  /* 0x0000009e009e7308 */ /* 0x000e620000002400 */
[----:B------:R-:W-:Y:S01]  /*1d140*/  IADD3 R164, R169, 0x29, RZ ;  /* 0x00000029a9a47810 */ /* 0x000fe20007ffe0ff */
[-C--:B------:R-:W-:Y:S01]  /*1d150*/  FMUL.FTZ R34, R34, R192.reuse ;  /* 0x000000c022227220 */ /* 0x080fe20000410000 */
[----:B--2---:R-:W-:Y:S05]  /*1d160*/  HMMA.16816.F32 R12, R144, R4, R12 ;  /* 0x00000004900c723c */ /* 0x004fea000000180c */
[----:B------:R-:W-:Y:S01]  /*1d170*/  I2F R189, R178 ;  /* 0x000000b200bd7306 */ /* 0x000fe20000201400 */
[----:B------:R-:W-:-:S07]  /*1d180*/  FMUL.FTZ R35, R35, R192 ;  /* 0x000000c023237220 */ /* 0x000fce0000410000 */
[----:B------:R-:W2:Y:S01]  /*1d190*/  MUFU.TANH R151, R56 ;  /* 0x0000003800977308 */ /* 0x000ea20000002400 */
[----:B-1----:R-:W-:-:S07]  /*1d1a0*/  FFMA.FTZ R4, R0, R171, R196 ;  /* 0x000000ab00047223 */ /* 0x002fce00000100c4 */
[----:B------:R-:W1:Y:S01]  /*1d1b0*/  MUFU.TANH R161, R161 ;  /* 0x000000a100a17308 */ /* 0x000e620000002400 */
[----:B---3--:R-:W-:Y:S01]  /*1d1c0*/  FFMA.FTZ R9, R0, R171, R166 ;  /* 0x000000ab00097223 */ /* 0x008fe200000100a6 */
[C---:B------:R-:W-:Y:S02]  /*1d1d0*/  ISETP.GE.AND P4, PT, R168.reuse, R2, PT ;  /* 0x00000002a800720c */ /* 0x040fe40003f86270 */
[----:B------:R-:W-:-:S04]  /*1d1e0*/  ISETP.GE.AND P3, PT, R168, R3, PT ;  /* 0x00000003a800720c */ /* 0x000fc80003f66270 */
[----:B------:R-:W-:Y:S01]  /*1d1f0*/  I2F R191, R188 ;  /* 0x000000bc00bf7306 */ /* 0x000fe20000201400 */
[----:B------:R-:W-:Y:S01]  /*1d200*/  FMUL.FTZ R40, R40, R192 ;  /* 0x000000c028287220 */ /* 0x000fe20000410000 */
[----:B------:R-:W-:-:S06]  /*1d210*/  IADD3 R58, R169, 0x30, RZ ;  /* 0x00000030a93a7810 */ /* 0x000fcc0007ffe0ff */
[----:B------:R-:W3:Y:S01]  /*1d220*/  MUFU.TANH R159, R159 ;  /* 0x0000009f009f7308 */ /* 0x000ee20000002400 */
[----:B------:R-:W-:-:S07]  /*1d230*/  FMUL.FTZ R53, R42, R192 ;  /* 0x000000c02a357220 */ /* 0x000fce0000410000 */
[----:B------:R-:W-:Y:S01]  /*1d240*/  MUFU.TANH R162, R59 ;  /* 0x0000003b00a27308 */ /* 0x000fe20000002400 */
[----:B------:R-:W-:Y:S01]  /*1d250*/  IADD3 R42, R169, 0x31, RZ ;  /* 0x00000031a92a7810 */ /* 0x000fe20007ffe0ff */
[----:B-----5:R-:W-:-:S06]  /*1d260*/  FFMA.FTZ R67, R0, R185, R157 ;  /* 0x000000b900437223 */ /* 0x020fcc000001009d */
[----:B------:R-:W-:Y:S01]  /*1d270*/  I2F R193, R186 ;  /* 0x000000ba00c17306 */ /* 0x000fe20000201400 */
[----:B------:R-:W-:-:S07]  /*1d280*/  IADD3 R250, R169, 0x38, RZ ;  /* 0x00000038a9fa7810 */ /* 0x000fce0007ffe0ff */
[----:B------:R-:W5:Y:S01]  /*1d290*/  I2F R195, R190 ;  /* 0x000000be00c37306 */ /* 0x000f620000201400 */
[----:B------:R-:W-:Y:S02]  /*1d2a0*/  ISETP.GE.AND P5, PT, R170, R3, PT ;  /* 0x00000003aa00720c */ /* 0x000fe40003fa6270 */
[----:B------:R-:W-:Y:S02]  /*1d2b0*/  FSEL R4, R4, -INF , !P4 ;  /* 0xff80000004047808 */ /* 0x000fe40006000000 */
[----:B------:R-:W-:-:S03]  /*1d2c0*/  FSEL R9, R9, -INF , !P3 ;  /* 0xff80000009097808 */ /* 0x000fc60005800000 */
[----:B------:R-:W-:Y:S01]  /*1d2d0*/  I2F R165, R194 ;  /* 0x000000c200a57306 */ /* 0x000fe20000201400 */
[----:B------:R-:W-:Y:S02]  /*1d2e0*/  ISETP.GE.AND P4, PT, R172, R3, PT ;  /* 0x00000003ac00720c */ /* 0x000fe40003f86270 */
[----:B------:R-:W-:-:S05]  /*1d2f0*/  ISETP.GE.AND P3, PT, R174, R2, PT ;  /* 0x00000002ae00720c */ /* 0x000fca0003f66270 */
[----:B------:R-:W-:Y:S01]  /*1d300*/  I2F R197, R164 ;  /* 0x000000a400c57306 */ /* 0x000fe20000201400 */
[----:B------:R-:W-:-:S07]  /*1d310*/  FFMA.FTZ R8, R0, R173, R167 ;  /* 0x000000ad00087223 */ /* 0x000fce00000100a7 */
[----:B------:R-:W1:Y:S01]  /*1d320*/  MUFU.TANH R160, R160 ;  /* 0x000000a000a07308 */ /* 0x000e620000002400 */
[----:B------:R-:W-:-:S07]  /*1d330*/  FMUL.FTZ R31, R31, R192 ;  /* 0x000000c01f1f7220 */ /* 0x000fce0000410000 */
[----:B------:R-:W1:Y:S01]  /*1d340*/  MUFU.TANH R48, R48 ;  /* 0x0000003000307308 */ /* 0x000e620000002400 */
[----:B------:R-:W-:-:S07]  /*1d350*/  FFMA.FTZ R66, R0, R187, R158 ;  /* 0x000000bb00427223 */ /* 0x000fce000001009e */
[----:B------:R-:W1:Y:S01]  /*1d360*/  MUFU.TANH R49, R49 ;  /* 0x0000003100317308 */ /* 0x000e620000002400 */
[----:B------:R-:W-:-:S07]  /*1d370*/  ISETP.GE.AND P1, PT, R170, R2, PT ;  /* 0x00000002aa00720c */ /* 0x000fce0003f26270 */
[----:B------:R1:W-:Y:S01]  /*1d380*/  MUFU.TANH R44, R34 ;  /* 0x00000022002c7308 */ /* 0x0003e20000002400 */
[----:B------:R-:W-:Y:S01]  /*1d390*/  FMUL.FTZ R30, R30, R192 ;  /* 0x000000c01e1e7220 */ /* 0x000fe20000410000 */
[----:B------:R-:W-:-:S06]  /*1d3a0*/  FSEL R67, R67, -INF , !P3 ;  /* 0xff80000043437808 */ /* 0x000fcc0005800000 */
[----:B------:R-:W3:Y:S01]  /*1d3b0*/  MUFU.TANH R50, R50 ;  /* 0x0000003200327308 */ /* 0x000ee20000002400 */
[----:B--2---:R-:W-:-:S07]  /*1d3c0*/  FFMA.FTZ R151, R0, R189, R151 ;  /* 0x000000bd00977223 */ /* 0x004fce0000010097 */
[----:B------:R2:W-:Y:S01]  /*1d3d0*/  MUFU.TANH R47, R35 ;  /* 0x00000023002f7308 */ /* 0x0005e20000002400 */
[----:B-1----:R-:W-:Y:S01]  /*1d3e0*/  FFMA.FTZ R34, R0, R173, R149 ;  /* 0x000000ad00227223 */ /* 0x002fe20000010095 */
[----:B------:R-:W-:Y:S01]  /*1d3f0*/  ISETP.GE.AND P3, PT, R178, R3, PT ;  /* 0x00000003b200720c */ /* 0x000fe20003f66270 */
[----:B------:R-:W-:-:S03]  /*1d400*/  FFMA.FTZ R59, R0, R189, R161 ;  /* 0x000000bd003b7223 */ /* 0x000fc600000100a1 */
[----:B------:R-:W-:Y:S02]  /*1d410*/  FSEL R34, R34, -INF , !P5 ;  /* 0xff80000022227808 */ /* 0x000fe40006800000 */
[----:B------:R-:W1:Y:S01]  /*1d420*/  I2F R57, R58 ;  /* 0x0000003a00397306 */ /* 0x000e620000201400 */
[----:B------:R-:W-:Y:S01]  /*1d430*/  ISETP.GE.AND P5, PT, R176, R2, PT ;  /* 0x00000002b000720c */ /* 0x000fe20003fa6270 */
[----:B--2---:R-:W-:-:S06]  /*1d440*/  FFMA.FTZ R35, R0, R175, R156 ;  /* 0x000000af00237223 */ /* 0x004fcc000001009c */
[----:B------:R-:W-:Y:S01]  /*1d450*/  MUFU.TANH R64, R64 ;  /* 0x0000004000407308 */ /* 0x000fe20000002400 */
[----:B------:R-:W-:Y:S01]  /*1d460*/  FFMA.FTZ R5, R0, R175, R148 ;  /* 0x000000af00057223 */ /* 0x000fe20000010094 */
[----:B------:R-:W-:-:S06]  /*1d470*/  FSEL R35, R35, -INF , !P4 ;  /* 0xff80000023237808 */ /* 0x000fcc0006000000 */
[----:B------:R-:W-:Y:S01]  /*1d480*/  MUFU.TANH R201, R40 ;  /* 0x0000002800c97308 */ /* 0x000fe20000002400 */
[----:B------:R-:W-:Y:S01]  /*1d490*/  ISETP.GE.AND P4, PT, R178, R2, PT ;  /* 0x00000002b200720c */ /* 0x000fe20003f86270 */
[----:B---3--:R-:W-:Y:S01]  /*1d4a0*/  FFMA.FTZ R56, R0, R185, R159 ;  /* 0x000000b900387223 */ /* 0x008fe2000001009f */
[----:B------:R-:W-:-:S05]  /*1d4b0*/  FSEL R8, R8, -INF , !P1 ;  /* 0xff80000008087808 */ /* 0x000fca0004800000 */
[----:B------:R-:W-:Y:S01]  /*1d4c0*/  MUFU.TANH R143, R143 ;  /* 0x0000008f008f7308 */ /* 0x000fe20000002400 */
[----:B------:R-:W-:Y:S01]  /*1d4d0*/  FSEL R66, R66, -INF , !P5 ;  /* 0xff80000042427808 */ /* 0x000fe20006800000 */
[----:B------:R-:W-:-:S06]  /*1d4e0*/  FMUL.FTZ R161, R24, R192 ;  /* 0x000000c018a17220 */ /* 0x000fcc0000410000 */
[----:B------:R-:W2:Y:S01]  /*1d4f0*/  I2F R40, R42 ;  /* 0x0000002a00287306 */ /* 0x000ea20000201400 */
[----:B------:R-:W-:Y:S01]  /*1d500*/  ISETP.GE.AND P1, PT, R174, R3, PT ;  /* 0x00000003ae00720c */ /* 0x000fe20003f26270 */
[----:B-----5:R-:W-:-:S06]  /*1d510*/  FFMA.FTZ R142, R0, R195, R198 ;  /* 0x000000c3008e7223 */ /* 0x020fcc00000100c6 */
[----:B------:R-:W3:Y:S01]  /*1d520*/  I2F R46, R250 ;  /* 0x000000fa002e7306 */ /* 0x000ee20000201400 */
[----:B------:R-:W-:Y:S02]  /*1d530*/  ISETP.GE.AND P5, PT, R188, R3, PT ;  /* 0x00000003bc00720c */ /* 0x000fe40003fa6270 */
[----:B------:R-:W-:Y:S02]  /*1d540*/  FSEL R24, R151, -INF , !P4 ;  /* 0xff80000097187808 */ /* 0x000fe40006000000 */
[----:B------:R-:W-:-:S03]  /*1d550*/  FSEL R59, R59, -INF , !P3 ;  /* 0xff8000003b3b7808 */ /* 0x000fc60005800000 */
[----:B------:R5:W-:Y:S01]  /*1d560*/  MUFU.TANH R148, R31 ;  /* 0x0000001f00947308 */ /* 0x000be20000002400 */
[----:B------:R-:W-:Y:S02]  /*1d570*/  ISETP.GE.AND P4, PT, R186, R3, PT ;  /* 0x00000003ba00720c */ /* 0x000fe40003f86270 */
[----:B------:R-:W-:-:S05]  /*1d580*/  ISETP.GE.AND P3, PT, R190, R2, PT ;  /* 0x00000002be00720c */ /* 0x000fca0003f66270 */
[----:B------:R1:W-:Y:S01]  /*1d590*/  MUFU.TANH R149, R30 ;  /* 0x0000001e00957308 */ /* 0x0003e20000002400 */
[----:B------:R-:W-:Y:S01]  /*1d5a0*/  FMUL.FTZ R29, R29, R192 ;  /* 0x000000c01d1d7220 */ /* 0x000fe20000410000 */
[----:B------:R-:W-:Y:S01]  /*1d5b0*/  FSEL R56, R56, -INF , !P1 ;  /* 0xff80000038387808 */ /* 0x000fe20004800000 */
[CC--:B------:R-:W-:Y:S02]  /*1d5c0*/  FFMA.FTZ R65, R0.reuse, R191.reuse, R160 ;  /* 0x000000bf00417223 */ /* 0x0c0fe400000100a0 */
[----:B-----5:R-:W-:Y:S01]  /*1d5d0*/  FFMA.FTZ R31, R0, R191, R162 ;  /* 0x000000bf001f7223 */ /* 0x020fe200000100a2 */
[-C--:B------:R-:W-:Y:S01]  /*1d5e0*/  ISETP.GE.AND P1, PT, R188, R2.reuse, PT ;  /* 0x00000002bc00720c */ /* 0x080fe20003f26270 */
[----:B------:R-:W-:Y:S01]  /*1d5f0*/  FFMA.FTZ R48, R0, R165, R48 ;  /* 0x000000a500307223 */ /* 0x000fe20000010030 */
[----:B------:R-:W-:Y:S01]  /*1d600*/  FSEL R142, R142, -INF , !P3 ;  /* 0xff8000008e8e7808 */ /* 0x000fe20005800000 */
[C---:B------:R-:W-:Y:S02]  /*1d610*/  FFMA.FTZ R49, R0.reuse, R197, R49 ;  /* 0x000000c500317223 */ /* 0x040fe40000010031 */
[C---:B-1----:R-:W-:Y:S01]  /*1d620*/  FFMA.FTZ R30, R0.reuse, R193, R199 ;  /* 0x000000c1001e7223 */ /* 0x042fe200000100c7 */
[----:B------:R-:W-:Y:S01]  /*1d630*/  FSEL R31, R31, -INF , !P5 ;  /* 0xff8000001f1f7808 */ /* 0x000fe20006800000 */
[----:B------:R-:W-:Y:S01]  /*1d640*/  FFMA.FTZ R197, R0, R197, R50 ;  /* 0x000000c500c57223 */ /* 0x000fe20000010032 */
[----:B------:R-:W-:-:S02]  /*1d650*/  ISETP.GE.AND P5, PT, R194, R2, PT ;  /* 0x00000002c200720c */ /* 0x000fc40003fa6270 */
[----:B------:R-:W-:Y:S02]  /*1d660*/  FSEL R30, R30, -INF , !P4 ;  /* 0xff8000001e1e7808 */ /* 0x000fe40006000000 */
[C---:B------:R-:W-:Y:S02]  /*1d670*/  ISETP.GE.AND P4, PT, R164.reuse, R2, PT ;  /* 0x00000002a400720c */ /* 0x040fe40003f86270 */
[----:B------:R-:W-:Y:S01]  /*1d680*/  ISETP.GE.AND P3, PT, R164, R3, PT ;  /* 0x00000003a400720c */ /* 0x000fe20003f66270 */
[----:B------:R1:W-:Y:S01]  /*1d690*/  MUFU.TANH R251, R29 ;  /* 0x0000001d00fb7308 */ /* 0x0003e20000002400 */
[----:B------:R-:W-:Y:S01]  /*1d6a0*/  FSEL R65, R65, -INF , !P1 ;  /* 0xff80000041417808 */ /* 0x000fe20004800000 */
[----:B------:R-:W-:Y:S01]  /*1d6b0*/  FFMA.FTZ R159, R0, R57, R51 ;  /* 0x00000039009f7223 */ /* 0x000fe20000010033 */
[----:B------:R-:W-:Y:S01]  /*1d6c0*/  FSEL R157, R48, -INF , !P5 ;  /* 0xff800000309d7808 */ /* 0x000fe20006800000 */
[----:B--2---:R-:W-:Y:S01]  /*1d6d0*/  FFMA.FTZ R48, R0, R40, R143 ;  /* 0x0000002800307223 */ /* 0x004fe2000001008f */
[----:B------:R-:W-:Y:S01]  /*1d6e0*/  ISETP.GE.AND P1, PT, R190, R3, PT ;  /* 0x00000003be00720c */ /* 0x000fe20003f26270 */
[----:B---3--:R-:W-:Y:S01]  /*1d6f0*/  FFMA.FTZ R162, R0, R46, R201 ;  /* 0x0000002e00a27223 */ /* 0x008fe200000100c9 */
[----:B------:R-:W-:Y:S01]  /*1d700*/  FSEL R156, R49, -INF , !P4 ;  /* 0xff800000319c7808 */ /* 0x000fe20006000000 */
[----:B----4-:R-:W-:Y:S01]  /*1d710*/  HMMA.16816.F32 R20, R60, R36, R20 ;  /* 0x000000243c14723c */ /* 0x010fe20000001814 */
[----:B------:R-:W-:-:S02]  /*1d720*/  FSEL R51, R197, -INF , !P3 ;  /* 0xff800000c5337808 */ /* 0x000fc40005800000 */
[----:B------:R-:W-:Y:S02]  /*1d730*/  ISETP.GE.AND P4, PT, R42, R3, PT ;  /* 0x000000032a00720c */ /* 0x000fe40003f86270 */
[----:B------:R-:W-:Y:S01]  /*1d740*/  ISETP.GE.AND P3, PT, R250, R2, PT ;  /* 0x00000002fa00720c */ /* 0x000fe20003f66270 */
[----:B-1----:R-:W-:Y:S01]  /*1d750*/  FFMA.FTZ R29, R0, R195, R64 ;  /* 0x000000c3001d7223 */ /* 0x002fe20000010040 */
[----:B------:R-:W-:Y:S01]  /*1d760*/  IADD3 R36, R169, 0x40, RZ ;  /* 0x00000040a9247810 */ /* 0x000fe20007ffe0ff */
[----:B------:R-:W-:Y:S01]  /*1d770*/  FMUL.FTZ R37, R26, R192 ;  /* 0x000000c01a257220 */ /* 0x000fe20000410000 */
[C---:B------:R-:W-:Y:S01]  /*1d780*/  ISETP.GE.AND P5, PT, R58.reuse, R3, PT ;  /* 0x000000033a00720c */ /* 0x040fe20003fa6270 */
[----:B------:R-:W-:Y:S01]  /*1d790*/  HMMA.16816.F32 R180, R152, R10, R180 ;  /* 0x0000000a98b4723c */ /* 0x000fe200000018b4 */
[----:B------:R-:W-:Y:S01]  /*1d7a0*/  FSEL R29, R29, -INF , !P1 ;  /* 0xff8000001d1d7808 */ /* 0x000fe20004800000 */
[----:B------:R-:W-:Y:S01]  /*1d7b0*/  I2F R168, R36 ;  /* 0x0000002400a87306 */ /* 0x000fe20000201400 */
[----:B------:R-:W-:-:S02]  /*1d7c0*/  ISETP.GE.AND P1, PT, R58, R2, PT ;  /* 0x000000023a00720c */ /* 0x000fc40003f26270 */
[----:B------:R-:W-:Y:S02]  /*1d7d0*/  FSEL R48, R48, -INF , !P4 ;  /* 0xff80000030307808 */ /* 0x000fe40006000000 */
[----:B------:R-:W-:Y:S02]  /*1d7e0*/  FSEL R162, R162, -INF , !P3 ;  /* 0xff800000a2a27808 */ /* 0x000fe40005800000 */
[CC--:B------:R-:W-:Y:S01]  /*1d7f0*/  ISETP.GE.AND P4, PT, R36.reuse, R2.reuse, PT ;  /* 0x000000022400720c */ /* 0x0c0fe20003f86270 */
[----:B------:R1:W-:Y:S01]  /*1d800*/  MUFU.TANH R58, R37 ;  /* 0x00000025003a7308 */ /* 0x0003e20000002400 */
[----:B------:R-:W-:Y:S02]  /*1d810*/  ISETP.GE.AND P3, PT, R36, R3, PT ;  /* 0x000000032400720c */ /* 0x000fe40003f66270 */
[----:B------:R-:W-:Y:S01]  /*1d820*/  ISETP.GE.AND P6, PT, R172, R2, PT ;  /* 0x00000002ac00720c */ /* 0x000fe20003fc6270 */
[----:B-1----:R-:W-:Y:S01]  /*1d830*/  HMMA.16816.F32 R36, R60, R38, R16 ;  /* 0x000000263c24723c */ /* 0x002fe20000001810 */
[----:B------:R-:W1:Y:S03]  /*1d840*/  LDSM.16.M88.4 R16, [R210+0x7800] ;  /* 0x00780000d210783b */ /* 0x000e660000000200 */
[----:B------:R-:W2:Y:S01]  /*1d850*/  MUFU.TANH R150, R150 ;  /* 0x0000009600967308 */ /* 0x000ea20000002400 */
[----:B------:R-:W-:-:S02]  /*1d860*/  IADD3 R172, R169, 0x41, RZ ;  /* 0x00000041a9ac7810 */ /* 0x000fc40007ffe0ff */
[----:B------:R-:W-:-:S05]  /*1d870*/  IADD3 R202, R169, 0x39, RZ ;  /* 0x00000039a9ca7810 */ /* 0x000fca0007ffe0ff */
[----:B------:R-:W3:Y:S01]  /*1d880*/  MUFU.TANH R53, R53 ;  /* 0x0000003500357308 */ /* 0x000ee20000002400 */
[-C--:B------:R-:W-:Y:S01]  /*1d890*/  FMUL.FTZ R41, R41, R192.reuse ;  /* 0x000000c029297220 */ /* 0x080fe20000410000 */
[----:B------:R-:W-:Y:S01]  /*1d8a0*/  IADD3 R166, R169, 0x48, RZ ;  /* 0x00000048a9a67810 */ /* 0x000fe20007ffe0ff */
[-C--:B------:R-:W-:Y:S01]  /*1d8b0*/  FMUL.FTZ R43, R43, R192.reuse ;  /* 0x000000c02b2b7220 */ /* 0x080fe20000410000 */
[----:B------:R-:W-:Y:S01]  /*1d8c0*/  HMMA.16816.F32 R180, R144, R6, R180 ;  /* 0x0000000690b4723c */ /* 0x000fe200000018b4 */
[-C--:B------:R-:W-:Y:S01]  /*1d8d0*/  FMUL.FTZ R28, R28, R192.reuse ;  /* 0x000000c01c1c7220 */ /* 0x080fe20000410000 */
[----:B------:R-:W-:Y:S01]  /*1d8e0*/  IADD3 R196, R169, 0x50, RZ ;  /* 0x00000050a9c47810 */ /* 0x000fe20007ffe0ff */
[-C--:B------:R-:W-:Y:S01]  /*1d8f0*/  FMUL.FTZ R249, R32, R192.reuse ;  /* 0x000000c020f97220 */ /* 0x080fe20000410000 */
[----:B------:R-:W4:Y:S01]  /*1d900*/  I2F R170, R172 ;  /* 0x000000ac00aa7306 */ /* 0x000f220000201400 */
[-C--:B------:R-:W-:Y:S01]  /*1d910*/  FMUL.FTZ R32, R33, R192.reuse ;  /* 0x000000c021207220 */ /* 0x080fe20000410000 */
[----:B------:R-:W-:Y:S01]  /*1d920*/  FSEL R5, R5, -INF , !P6 ;  /* 0xff80000005057808 */ /* 0x000fe20007000000 */
[----:B--2---:R-:W-:Y:S01]  /*1d930*/  FFMA.FTZ R185, R0, R187, R150 ;  /* 0x000000bb00b97223 */ /* 0x004fe20000010096 */
[----:B------:R-:W-:Y:S01]  /*1d940*/  IADD3 R158, R169, 0x51, RZ ;  /* 0x00000051a99e7810 */ /* 0x000fe20007ffe0ff */
[----:B------:R-:W-:Y:S01]  /*1d950*/  FMUL.FTZ R190, R25, R192 ;  /* 0x000000c019be7220 */ /* 0x000fe20000410000 */
[----:B------:R-:W-:-:S02]  /*1d960*/  FSEL R159, R159, -INF , !P1 ;  /* 0xff8000009f9f7808 */ /* 0x000fc40004800000 */
[----:B------:R-:W-:Y:S01]  /*1d970*/  MUFU.TANH R140, R140 ;  /* 0x0000008c008c7308 */ /* 0x000fe20000002400 */
[----:B------:R-:W-:Y:S02]  /*1d980*/  ISETP.GE.AND P6, PT, R176, R3, PT ;  /* 0x00000003b000720c */ /* 0x000fe40003fc6270 */
[----:B------:R-:W-:-:S05]  /*1d990*/  IADD3 R151, R169, 0x60, RZ ;  /* 0x00000060a9977810 */ /* 0x000fca0007ffe0ff */
[----:B------:R-:W-:Y:S01]  /*1d9a0*/  MUFU.TANH R200, R200 ;  /* 0x000000c800c87308 */ /* 0x000fe20000002400 */
[----:B---3--:R-:W-:Y:S01]  /*1d9b0*/  FFMA.FTZ R49, R0, R46, R53 ;  /* 0x0000002e00317223 */ /* 0x008fe20000010035 */
[----:B------:R-:W-:Y:S01]  /*1d9c0*/  IADD3 R64, R169, 0x68, RZ ;  /* 0x00000068a9407810 */ /* 0x000fe20007ffe0ff */
[----:B------:R-:W-:Y:S02]  /*1d9d0*/  FMUL.FTZ R11, R36, R192 ;  /* 0x000000c0240b7220 */ /* 0x000fe40000410000 */
[----:B------:R-:W-:-:S03]  /*1d9e0*/  FFMA.FTZ R163, R0, R193, R163 ;  /* 0x000000c100a37223 */ /* 0x000fc600000100a3 */
[----:B------:R-:W-:Y:S01]  /*1d9f0*/  MUFU.TANH R247, R247 ;  /* 0x000000f700f77308 */ /* 0x000fe20000002400 */
[----:B------:R-:W-:-:S07]  /*1da00*/  IADD3 R252, R169, 0x49, RZ ;  /* 0x00000049a9fc7810 */ /* 0x000fce0007ffe0ff */
[----:B------:R-:W-:Y:S01]  /*1da10*/  MUFU.TANH R45, R45 ;  /* 0x0000002d002d7308 */ /* 0x000fe20000002400 */
[----:B------:R-:W-:Y:S01]  /*1da20*/  IADD3 R167, R169, 0x39, RZ ;  /* 0x00000039a9a77810 */ /* 0x000fe20007ffe0ff */
[----:B------:R-:W-:Y:S02]  /*1da30*/  FFMA.FTZ R141, R0, R40, R141 ;  /* 0x00000028008d7223 */ /* 0x000fe4000001008d */
[-C--:B------:R-:W-:Y:S01]  /*1da40*/  FMUL.FTZ R164, R27, R192.reuse ;  /* 0x000000c01ba47220 */ /* 0x080fe20000410000 */
[----:B------:R-:W-:Y:S01]  /*1da50*/  IADD3 R26, R169, 0x69, RZ ;  /* 0x00000069a91a7810 */ /* 0x000fe20007ffe0ff */
[----:B------:R-:W-:Y:S01]  /*1da60*/  FMUL.FTZ R20, R20, R192 ;  /* 0x000000c014147220 */ /* 0x000fe20000410000 */
[----:B------:R-:W-:-:S04]  /*1da70*/  DEPBAR.LE SB0, 0x0 ;  /* 0x000080000000791a */ /* 0x000fc80000000000 */
[----:B------:R-:W-:Y:S01]  /*1da80*/  I2F R52, R202 ;  /* 0x000000ca00347306 */ /* 0x000fe20000201400 */
[----:B------:R-:W-:-:S07]  /*1da90*/  ISETP.GE.AND P1, PT, R250, R3, PT ;  /* 0x00000003fa00720c */ /* 0x000fce0003f26270 */
[----:B------:R-:W2:Y:S01]  /*1daa0*/  I2F R202, R166 ;  /* 0x000000a600ca7306 */ /* 0x000ea20000201400 */
[----:B------:R-:W-:-:S07]  /*1dab0*/  FSEL R185, R185, -INF , !P6 ;  /* 0xff800000b9b97808 */ /* 0x000fce0007000000 */
[----:B------:R-:W3:Y:S01]  /*1dac0*/  MUFU.TANH R41, R41 ;  /* 0x0000002900297308 */ /* 0x000ee20000002400 */
[----:B------:R-:W-:-:S07]  /*1dad0*/  ISETP.GE.AND P6, PT, R186, R2, PT ;  /* 0x00000002ba00720c */ /* 0x000fce0003fc6270 */
[----:B------:R-:W5:Y:S01]  /*1dae0*/  MUFU.TANH R43, R43 ;  /* 0x0000002b002b7308 */ /* 0x000f620000002400 */
[----:B------:R-:W-:Y:S01]  /*1daf0*/  IADD3 R186, R169, 0x59, RZ ;  /* 0x00000059a9ba7810 */ /* 0x000fe20007ffe0ff */
[----:B----4-:R-:W-:-:S06]  /*1db00*/  FFMA.FTZ R55, R0, R170, R55 ;  /* 0x000000aa00377223 */ /* 0x010fcc0000010037 */
[----:B------:R-:W-:Y:S01]  /*1db10*/  MUFU.TANH R33, R28 ;  /* 0x0000001c00217308 */ /* 0x000fe20000002400 */
[----:B------:R-:W-:-:S07]  /*1db20*/  FSEL R49, R49, -INF , !P1 ;  /* 0xff80000031317808 */ /* 0x000fce0004800000 */
[----:B------:R-:W4:Y:S01]  /*1db30*/  I2F R54, R196 ;  /* 0x000000c400367306 */ /* 0x000f220000201400 */
[----:B------:R-:W-:Y:S01]  /*1db40*/  ISETP.GE.AND P1, PT, R172, R2, PT ;  /* 0x00000002ac00720c */ /* 0x000fe20003f26270 */
[----:B------:R-:W-:-:S06]  /*1db50*/  FMUL.FTZ R53, R22, R192 ;  /* 0x000000c016357220 */ /* 0x000fcc0000410000 */
[----:B------:R-:W4:Y:S01]  /*1db60*/  I2F R188, R158 ;  /* 0x0000009e00bc7306 */ /* 0x000f220000201400 */
[----:B------:R-:W-:Y:S01]  /*1db70*/  FSEL R173, R55, -INF , !P1 ;  /* 0xff80000037ad7808 */ /* 0x000fe20004800000 */
[----:B--2---:R-:W-:Y:S01]  /*1db80*/  FFMA.FTZ R44, R0, R202, R44 ;  /* 0x000000ca002c7223 */ /* 0x004fe2000001002c */
[----:B------:R-:W-:Y:S01]  /*1db90*/  ISETP.GE.AND P1, PT, R166, R3, PT ;  /* 0x00000003a600720c */ /* 0x000fe20003f26270 */
[CC--:B---3--:R-:W-:Y:S01]  /*1dba0*/  FFMA.FTZ R41, R0.reuse, R52.reuse, R41 ;  /* 0x0000003400297223 */ /* 0x0c8fe20000010029 */
[----:B-1----:R-:W-:Y:S03]  /*1dbb0*/  HMMA.16816.F32 R12, R60, R16, R12 ;  /* 0x000000103c0c723c */ /* 0x002fe6000000180c */
[----:B------:R-:W-:Y:S01]  /*1dbc0*/  I2F R187, R186 ;  /* 0x000000ba00bb7306 */ /* 0x000fe20000201400 */
[----:B-----5:R-:W-:Y:S01]  /*1dbd0*/  FFMA.FTZ R52, R0, R52, R43 ;  /* 0x0000003400347223 */ /* 0x020fe2000001002b */
[----:B------:R-:W-:-:S06]  /*1dbe0*/  FSEL R176, R44, -INF , !P1 ;  /* 0xff8000002cb07808 */ /* 0x000fcc0004800000 */
[----:B------:R-:W1:Y:S01]  /*1dbf0*/  MUFU.TANH R190, R190 ;  /* 0x000000be00be7308 */ /* 0x000e620000002400 */
[----:B----4-:R-:W-:Y:S01]  /*1dc00*/  FFMA.FTZ R33, R0, R54, R33 ;  /* 0x0000003600217223 */ /* 0x010fe20000010021 */
[----:B------:R-:W-:Y:S01]  /*1dc10*/  ISETP.GE.AND P1, PT, R196, R2, PT ;  /* 0x00000002c400720c */ /* 0x000fe20003f26270 */
[----:B------:R-:W-:Y:S05]  /*1dc20*/  HMMA.16816.F32 R16, R60, R18, R180 ;  /* 0x000000123c10723c */ /* 0x000fea00000018b4 */
[----:B------:R-:W-:Y:S01]  /*1dc30*/  I2F R191, R151 ;  /* 0x0000009700bf7306 */ /* 0x000fe20000201400 */
[----:B------:R-:W-:Y:S01]  /*1dc40*/  FSEL R178, R163, -INF , !P6 ;  /* 0xff800000a3b27808 */ /* 0x000fe20007000000 */
[----:B------:R-:W-:-:S06]  /*1dc50*/  FFMA.FTZ R148, R0, R188, R148 ;  /* 0x000000bc00947223 */ /* 0x000fcc0000010094 */
[----:B------:R-:W2:Y:S01]  /*1dc60*/  MUFU.TANH R43, R53 ;  /* 0x00000035002b7308 */ /* 0x000ea20000002400 */
[----:B------:R-:W-:Y:S01]  /*1dc70*/  FSEL R163, R33, -INF , !P1 ;  /* 0xff80000021a37808 */ /* 0x000fe20004800000 */
[----:B------:R-:W-:Y:S01]  /*1dc80*/  FFMA.FTZ R28, R0, R165, R140 ;  /* 0x000000a5001c7223 */ /* 0x000fe2000001008c */
[----:B------:R-:W-:-:S05]  /*1dc90*/  ISETP.GE.AND P1, PT, R158, R3, PT ;  /* 0x000000039e00720c */ /* 0x000fca0003f26270 */
[----:B------:R-:W3:Y:S01]  /*1dca0*/  MUFU.TANH R249, R249 ;  /* 0x000000f900f97308 */ /* 0x000ee20000002400 */
[----:B------:R-:W-:Y:S01]  /*1dcb0*/  ISETP.GE.AND P6, PT, R194, R3, PT ;  /* 0x00000003c200720c */ /* 0x000fe20003fc6270 */
[----:B------:R-:W-:-:S06]  /*1dcc0*/  FFMA.FTZ R50, R0, R57, R200 ;  /* 0x0000003900327223 */ /* 0x000fcc00000100c8 */
[----:B------:R-:W-:Y:S01]  /*1dcd0*/  I2F R195, R64 ;  /* 0x0000004000c37306 */ /* 0x000fe20000201400 */
[----:B------:R-:W-:Y:S01]  /*1dce0*/  FSEL R165, R148, -INF , !P1 ;  /* 0xff80000094a57808 */ /* 0x000fe20004800000 */
[----:B-1----:R-:W-:-:S06]  /*1dcf0*/  FFMA.FTZ R155, R0, R187, R190 ;  /* 0x000000bb009b7223 */ /* 0x002fcc00000100be */
[----:B------:R-:W1:Y:S01]  /*1dd00*/  MUFU.TANH R11, R11 ;  /* 0x0000000b000b7308 */ /* 0x000e620000002400 */
[----:B------:R-:W-:-:S07]  /*1dd10*/  IADD3 R150, R169, 0x58, RZ ;  /* 0x00000058a9967810 */ /* 0x000fce0007ffe0ff */
[----:B------:R-:W-:Y:S01]  /*1dd20*/  MUFU.TANH R32, R32 ;  /* 0x0000002000207308 */ /* 0x000fe20000002400 */
[----:B------:R-:W-:-:S07]  /*1dd30*/  ISETP.GE.AND P1, PT, R186, R2, PT ;  /* 0x00000002ba00720c */ /* 0x000fce0003f26270 */
[----:B------:R-:W4:Y:S01]  /*1dd40*/  I2F R171, R252 ;  /* 0x000000fc00ab7306 */ /* 0x000f220000201400 */
[----:B------:R-:W-:Y:S01]  /*1dd50*/  FSEL R28, R28, -INF , !P6 ;  /* 0xff8000001c1c7808 */ /* 0x000fe20007000000 */
[----:B------:R-:W-:Y:S01]  /*1dd60*/  FFMA.FTZ R175, R0, R168, R247 ;  /* 0x000000a800af7223 */ /* 0x000fe200000100f7 */
[----:B------:R-:W-:Y:S01]  /*1dd70*/  ISETP.GE.AND P6, PT, R42, R2, PT ;  /* 0x000000022a00720c */ /* 0x000fe20003fc6270 */
[----:B--2---:R-:W-:Y:S01]  /*1dd80*/  FFMA.FTZ R43, R0, R191, R43 ;  /* 0x000000bf002b7223 */ /* 0x004fe2000001002b */
[----:B------:R-:W-:Y:S01]  /*1dd90*/  FSEL R50, R50, -INF , !P5 ;  /* 0xff80000032327808 */ /* 0x000fe20006800000 */
[C---:B------:R-:W-:Y:S01]  /*1dda0*/  FFMA.FTZ R45, R0.reuse, R170, R45 ;  /* 0x000000aa002d7223 */ /* 0x040fe2000001002d */
[----:B------:R-:W-:Y:S01]  /*1ddb0*/  ISETP.GE.AND P5, PT, R167, R2, PT ;  /* 0x00000002a700720c */ /* 0x000fe20003fa6270 */
[----:B------:R-:W-:Y:S01]  /*1ddc0*/  I2F R189, R150 ;  /* 0x0000009600bd7306 */ /* 0x000fe20000201400 */
[----:B------:R-:W-:Y:S01]  /*1ddd0*/  FSEL R155, R155, -INF , !P1 ;  /* 0xff8000009b9b7808 */ /* 0x000fe20004800000 */
[----:B------:R-:W-:Y:S01]  /*1dde0*/  FMUL.FTZ R7, R39, R192 ;  /* 0x000000c027077220 */ /* 0x000fe20000410000 */
[----:B------:R-:W-:Y:S01]  /*1ddf0*/  ISETP.GE.AND P1, PT, R151, R3, PT ;  /* 0x000000039700720c */ /* 0x000fe20003f26270 */
[----:B---3--:R-:W-:Y:S01]  /*1de00*/  FFMA.FTZ R170, R0, R202, R249 ;  /* 0x000000ca00aa7223 */ /* 0x008fe200000100f9 */
[----:B------:R-:W-:-:S03]  /*1de10*/  FSEL R160, R141, -INF , !P6 ;  /* 0xff8000008da07808 */ /* 0x000fc60007000000 */
[----:B------:R-:W2:Y:S01]  /*1de20*/  MUFU.TANH R161, R161 ;  /* 0x000000a100a17308 */ /* 0x000ea20000002400 */
[----:B------:R-:W-:Y:S01]  /*1de30*/  FSEL R175, R175, -INF , !P3 ;  /* 0xff800000afaf7808 */ /* 0x000fe20005800000 */
[----:B------:R-:W-:Y:S01]  /*1de40*/  FMUL.FTZ R6, R38, R192 ;  /* 0x000000c026067220 */ /* 0x000fe20000410000 */
[-C--:B------:R-:W-:Y:S02]  /*1de50*/  ISETP.GE.AND P6, PT, R167, R3.reuse, PT ;  /* 0x00000003a700720c */ /* 0x080fe40003fc6270 */
[----:B------:R-:W-:Y:S01]  /*1de60*/  ISETP.GE.AND P3, PT, R166, R2, PT ;  /* 0x00000002a600720c */ /* 0x000fe20003f66270 */
[----:B------:R-:W-:Y:S01]  /*1de70*/  FMUL.FTZ R10, R23, R192 ;  /* 0x000000c0170a7220 */ /* 0x000fe20000410000 */
[----:B------:R-:W-:Y:S01]  /*1de80*/  FSEL R167, R41, -INF , !P5 ;  /* 0xff80000029a77808 */ /* 0x000fe20006800000 */
[----:B------:R-:W3:Y:S01]  /*1de90*/  MUFU.TANH R164, R164 ;  /* 0x000000a400a47308 */ /* 0x000ee20000002400 */
[----:B------:R-:W-:Y:S01]  /*1dea0*/  ISETP.GE.AND P5, PT, R172, R3, PT ;  /* 0x00000003ac00720c */ /* 0x000fe20003fa6270 */
[C---:B-1----:R-:W-:Y:S01]  /*1deb0*/  FFMA.FTZ R11, R0.reuse, R195, R11 ;  /* 0x000000c3000b7223 */ /* 0x042fe2000001000b */
[----:B------:R-:W-:Y:S01]  /*1dec0*/  FSEL R152, R43, -INF , !P1 ;  /* 0xff8000002b987808 */ /* 0x000fe20004800000 */
[-C--:B----4-:R-:W-:Y:S01]  /*1ded0*/  FFMA.FTZ R32, R0, R171.reuse, R32 ;  /* 0x000000ab00207223 */ /* 0x090fe20000010020 */
[----:B------:R-:W-:Y:S01]  /*1dee0*/  ISETP.GE.AND P1, PT, R64, R2, PT ;  /* 0x000000024000720c */ /* 0x000fe20003f26270 */
[----:B------:R-:W-:Y:S01]  /*1def0*/  FMUL.FTZ R13, R13, R192 ;  /* 0x000000c00d0d7220 */ /* 0x000fe20000410000 */
[C---:B------:R-:W-:Y:S01]  /*1df00*/  IADD3 R25, R169.reuse, 0x61, RZ ;  /* 0x00000061a9197810 */ /* 0x040fe20007ffe0ff */
[----:B------:R1:W4:Y:S01]  /*1df10*/  MUFU.TANH R40, R20 ;  /* 0x0000001400287308 */ /* 0x0003220000002400 */
[----:B------:R-:W-:Y:S01]  /*1df20*/  FFMA.FTZ R172, R0, R168, R203 ;  /* 0x000000a800ac7223 */ /* 0x000fe200000100cb */
[----:B------:R-:W-:Y:S01]  /*1df30*/  FSEL R170, R170, -INF , !P3 ;  /* 0xff800000aaaa7808 */ /* 0x000fe20005800000 */
[----:B------:R-:W-:Y:S01]  /*1df40*/  FFMA.FTZ R171, R0, R171, R47 ;  /* 0x000000ab00ab7223 */ /* 0x000fe2000001002f */
[----:B------:R-:W-:Y:S01]  /*1df50*/  IADD3 R140, R169, 0x71, RZ ;  /* 0x00000071a98c7810 */ /* 0x000fe20007ffe0ff */
[----:B------:R-:W-:Y:S01]  /*1df60*/  FMUL.FTZ R141, R21, R192 ;  /* 0x000000c0158d7220 */ /* 0x000fe20000410000 */
[----:B------:R-:W-:-:S02]  /*1df70*/  ISETP.GE.AND P3, PT, R252, R3, PT ;  /* 0x00000003fc00720c */ /* 0x000fc40003f66270 */
[----:B------:R-:W-:Y:S01]  /*1df80*/  I2F R199, R26 ;  /* 0x0000001a00c77306 */ /* 0x000fe20000201400 */
[----:B------:R-:W-:Y:S01]  /*1df90*/  FSEL R174, R45, -INF , !P5 ;  /* 0xff8000002dae7808 */ /* 0x000fe20006800000 */
[----:B------:R-:W-:Y:S01]  /*1dfa0*/  FMUL.FTZ R23, R37, R192 ;  /* 0x000000c025177220 */ /* 0x000fe20000410000 */
[----:B------:R-:W-:Y:S02]  /*1dfb0*/  ISETP.GE.AND P5, PT, R252, R2, PT ;  /* 0x00000002fc00720c */ /* 0x000fe40003fa6270 */
[----:B------:R-:W-:-:S03]  /*1dfc0*/  FSEL R147, R11, -INF , !P1 ;  /* 0xff8000000b937808 */ /* 0x000fc60004800000 */
[----:B------:R-:W5:Y:S01]  /*1dfd0*/  MUFU.TANH R7, R7 ;  /* 0x0000000700077308 */ /* 0x000f620000002400 */
[----:B------:R-:W-:Y:S01]  /*1dfe0*/  FMUL.FTZ R11, R18, R192 ;  /* 0x000000c0120b7220 */ /* 0x000fe20000410000 */
[----:B------:R-:W-:Y:S01]  /*1dff0*/  FSEL R168, R52, -INF , !P6 ;  /* 0xff80000034a87808 */ /* 0x000fe20007000000 */
[----:B------:R-:W-:Y:S01]  /*1e000*/  FFMA.FTZ R251, R0, R188, R251 ;  /* 0x000000bc00fb7223 */ /* 0x000fe200000100fb */
[----:B------:R-:W-:-:S04]  /*1e010*/  FSEL R172, R172, -INF , !P4 ;  /* 0xff800000acac7808 */ /* 0x000fc80006000000 */
[----:B------:R-:W2:Y:S01]  /*1e020*/  MUFU.TANH R6, R6 ;  /* 0x0000000600067308 */ /* 0x000ea20000002400 */
[----:B------:R-:W-:Y:S01]  /*1e030*/  FSEL R171, R171, -INF , !P3 ;  /* 0xff800000abab7808 */ /* 0x000fe20005800000 */
[----:B------:R-:W-:Y:S01]  /*1e040*/  FFMA.FTZ R149, R0, R54, R149 ;  /* 0x0000003600957223 */ /* 0x000fe20000010095 */
[C---:B------:R-:W-:Y:S02]  /*1e050*/  IADD3 R42, R169.reuse, 0x70, RZ ;  /* 0x00000070a92a7810 */ /* 0x040fe40007ffe0ff */
[----:B-1----:R-:W-:-:S03]  /*1e060*/  IADD3 R20, R169, 0x78, RZ ;  /* 0x00000078a9147810 */ /* 0x002fc60007ffe0ff */
[----:B------:R-:W-:Y:S01]  /*1e070*/  I2F R193, R25 ;  /* 0x0000001900c17306 */ /* 0x000fe20000201400 */
[C---:B------:R-:W-:Y:S02]  /*1e080*/  IADD3 R22, R169.reuse, 0x79, RZ ;  /* 0x00000079a9167810 */ /* 0x040fe40007ffe0ff */
[C---:B------:R-:W-:Y:S02]  /*1e090*/  ISETP.GE.AND P6, PT, R169.reuse, R2, PT ;  /* 0x00000002a900720c */ /* 0x040fe40003fc6270 */
[----:B------:R-:W-:-:S03]  /*1e0a0*/  ISETP.GE.AND P4, PT, R169, R3, PT ;  /* 0x00000003a900720c */ /* 0x000fc60003f86270 */
[----:B------:R-:W1:Y:S01]  /*1e0b0*/  MUFU.TANH R10, R10 ;  /* 0x0000000a000a7308 */ /* 0x000e620000002400 */
[----:B------:R-:W-:Y:S01]  /*1e0c0*/  ISETP.GE.AND P3, PT, R158, R2, PT ;  /* 0x000000029e00720c */ /* 0x000fe20003f66270 */
[----:B------:R-:W-:Y:S02]  /*1e0d0*/  FMUL.FTZ R14, R14, R192 ;  /* 0x000000c00e0e7220 */ /* 0x000fe40000410000 */
[----:B--2---:R-:W-:-:S04]  /*1e0e0*/  FFMA.FTZ R158, R0, R189, R161 ;  /* 0x000000bd009e7223 */ /* 0x004fc800000100a1 */
[----:B------:R-:W-:Y:S01]  /*1e0f0*/  I2F R27, R140 ;  /* 0x0000008c001b7306 */ /* 0x000fe20000201400 */
[----:B------:R-:W-:Y:S01]  /*1e100*/  FSEL R161, R251, -INF , !P3 ;  /* 0xff800000fba17808 */ /* 0x000fe20005800000 */
[----:B------:R-:W-:-:S06]  /*1e110*/  FMUL.FTZ R12, R12, R192 ;  /* 0x000000c00c0c7220 */ /* 0x000fcc0000410000 */
[----:B------:R-:W2:Y:S01]  /*1e120*/  MUFU.TANH R13, R13 ;  /* 0x0000000d000d7308 */ /* 0x000ea20000002400 */
[----:B------:R-:W-:Y:S01]  /*1e130*/  FFMA.FTZ R58, R0, R189, R58 ;  /* 0x000000bd003a7223 */ /* 0x000fe2000001003a */
[----:B------:R-:W-:-:S06]  /*1e140*/  ISETP.GE.AND P3, PT, R150, R3, PT ;  /* 0x000000039600720c */ /* 0x000fcc0003f66270 */
[----:B------:R1:W-:Y:S08]  /*1e150*/  I2F R177, R169 ;  /* 0x000000a900b17306 */ /* 0x0003f00000201400 */
[----:B------:R-:W2:Y:S01]  /*1e160*/  MUFU.TANH R46, R141 ;  /* 0x0000008d002e7308 */ /* 0x000ea20000002400 */
[----:B---3--:R-:W-:Y:S01]  /*1e170*/  FFMA.FTZ R154, R0, R187, R164 ;  /* 0x000000bb009a7223 */ /* 0x008fe200000100a4 */
[----:B-1----:R-:W-:-:S06]  /*1e180*/  FSEL R169, R32, -INF , !P5 ;  /* 0xff80000020a97808 */ /* 0x002fcc0006800000 */
[----:B------:R-:W1:Y:S01]  /*1e190*/  MUFU.TANH R23, R23 ;  /* 0x0000001700177308 */ /* 0x000e620000002400 */
[----:B------:R-:W-:Y:S01]  /*1e1a0*/  ISETP.GE.AND P5, PT, R196, R3, PT ;  /* 0x00000003c400720c */ /* 0x000fe20003fa6270 */
[----:B----4-:R-:W-:-:S03]  /*1e1b0*/  FFMA.FTZ R40, R0, R191, R40 ;  /* 0x000000bf00287223 */ /* 0x010fc60000010028 */
[----:B------:R-:W-:-:S03]  /*1e1c0*/  FSEL R166, R149, -INF , !P5 ;  /* 0xff80000095a67808 */ /* 0x000fc60006800000 */
[----:B------:R-:W-:Y:S01]  /*1e1d0*/  I2F R21, R20 ;  /* 0x0000001400157306 */ /* 0x000fe20000201400 */
[----:B------:R-:W-:Y:S01]  /*1e1e0*/  ISETP.GE.AND P5, PT, R150, R2, PT ;  /* 0x000000029600720c */ /* 0x000fe20003fa6270 */
[----:B------:R-:W-:Y:S01]  /*1e1f0*/  FMUL.FTZ R16, R16, R192 ;  /* 0x000000c010107220 */ /* 0x000fe20000410000 */
[----:B------:R-:W-:-:S05]  /*1e200*/  FSEL R164, R58, -INF , !P3 ;  /* 0xff8000003aa47808 */ /* 0x000fca0005800000 */
[----:B------:R-:W3:Y:S01]  /*1e210*/  MUFU.TANH R11, R11 ;  /* 0x0000000b000b7308 */ /* 0x000ee20000002400 */
[----:B------:R-:W-:Y:S01]  /*1e220*/  ISETP.GE.AND P3, PT, R151, R2, PT ;  /* 0x000000029700720c */ /* 0x000fe20003f66270 */
[----:B-----5:R-:W-:Y:S01]  /*1e230*/  FFMA.FTZ R143, R0, R199, R7 ;  /* 0x000000c7008f7223 */ /* 0x020fe20000010007 */
[----:B------:R-:W-:Y:S01]  /*1e240*/  FSEL R158, R158, -INF , !P5 ;  /* 0xff8000009e9e7808 */ /* 0x000fe20006800000 */
[----:B------:R-:W-:Y:S01]  /*1e250*/  FMUL.FTZ R15, R15, R192 ;  /* 0x000000c00f0f7220 */ /* 0x000fe20000410000 */
[----:B------:R-:W-:-:S03]  /*1e260*/  ISETP.GE.AND P1, PT, R26, R3, PT ;  /* 0x000000031a00720c */ /* 0x000fc60003f26270 */
[----:B------:R-:W-:Y:S01]  /*1e270*/  I2F R57, R42 ;  /* 0x0000002a00397306 */ /* 0x000fe20000201400 */
[----:B------:R-:W-:Y:S01]  /*1e280*/  ISETP.GE.AND P5, PT, R186, R3, PT ;  /* 0x00000003ba00720c */ /* 0x000fe20003fa6270 */
[----:B------:R-:W-:-:S06]  /*1e290*/  FFMA.FTZ R150, R0, R195, R6 ;  /* 0x000000c300967223 */ /* 0x000fcc0000010006 */
[----:B------:R-:W4:Y:S01]  /*1e2a0*/  MUFU.TANH R14, R14 ;  /* 0x0000000e000e7308 */ /* 0x000f220000002400 */
[----:B------:R-:W-:Y:S01]  /*1e2b0*/  FSEL R149, R40, -INF , !P3 ;  /* 0xff80000028957808 */ /* 0x000fe20005800000 */
[----:B------:R-:W-:Y:S01]  /*1e2c0*/  FFMA.FTZ R151, R0, R193, R10 ;  /* 0x000000c100977223 */ /* 0x000fe2000001000a */
[----:B------:R-:W-:Y:S01]  /*1e2d0*/  ISETP.GE.AND P3, PT, R25, R3, PT ;  /* 0x000000031900720c */ /* 0x000fe20003f66270 */
[----:B------:R-:W-:-:S04]  /*1e2e0*/  FMUL.FTZ R7, R17, R192 ;  /* 0x000000c011077220 */ /* 0x000fc80000410000 */
[----:B------:R-:W5:Y:S01]  /*1e2f0*/  MUFU.TANH R12, R12 ;  /* 0x0000000c000c7308 */ /* 0x000f620000002400 */
[----:B------:R-:W-:Y:S01]  /*1e300*/  FMUL.FTZ R19, R19, R192 ;  /* 0x000000c013137220 */ /* 0x000fe20000410000 */
[----:B------:R-:W-:Y:S01]  /*1e310*/  FSEL R143, R143, -INF , !P1 ;  /* 0xff8000008f8f7808 */ /* 0x000fe20004800000 */
[----:B--2---:R-:W-:Y:S01]  /*1e320*/  FFMA.FTZ R13, R0, R27, R13 ;  /* 0x0000001b000d7223 */ /* 0x004fe2000001000d */
[----:B------:R-:W-:Y:S01]  /*1e330*/  FSEL R154, R154, -INF , !P5 ;  /* 0xff8000009a9a7808 */ /* 0x000fe20006800000 */
[----:B------:R-:W-:-:S03]  /*1e340*/  FFMA.FTZ R46, R0, R193, R46 ;  /* 0x000000c1002e7223 */ /* 0x000fc6000001002e */
[----:B------:R-:W2:Y:S01]  /*1e350*/  MUFU.TANH R6, R16 ;  /* 0x0000001000067308 */ /* 0x000ea20000002400 */
[-C--:B------:R-:W-:Y:S02]  /*1e360*/  ISETP.GE.AND P1, PT, R140, R2.reuse, PT ;  /* 0x000000028c00720c */ /* 0x080fe40003f26270 */
[----:B------:R-:W-:Y:S01]  /*1e370*/  ISETP.GE.AND P5, PT, R25, R2, PT ;  /* 0x000000021900720c */ /* 0x000fe20003fa6270 */
[----:B-1----:R-:W-:-:S04]  /*1e380*/  FFMA.FTZ R23, R0, R199, R23 ;  /* 0x000000c700177223 */ /* 0x002fc80000010017 */
[----:B------:R-:W1:Y:S01]  /*1e390*/  MUFU.TANH R10, R15 ;  /* 0x0000000f000a7308 */ /* 0x000e620000002400 */
[----:B------:R-:W-:Y:S01]  /*1e3a0*/  FSEL R151, R151, -INF , !P3 ;  /* 0xff80000097977808 */ /* 0x000fe20005800000 */
[----:B---3--:R-:W-:Y:S01]  /*1e3b0*/  FFMA.FTZ R11, R0, R21, R11 ;  /* 0x00000015000b7223 */ /* 0x008fe2000001000b */
[----:B------:R-:W-:Y:S02]  /*1e3c0*/  ISETP.GE.AND P3, PT, R26, R2, PT ;  /* 0x000000021a00720c */ /* 0x000fe40003f66270 */
[----:B------:R-:W-:Y:S02]  /*1e3d0*/  FSEL R54, R13, -INF , !P1 ;  /* 0xff8000000d367808 */ /* 0x000fe40004800000 */
[----:B------:R-:W-:Y:S01]  /*1e3e0*/  FSEL R148, R46, -INF , !P5 ;  /* 0xff8000002e947808 */ /* 0x000fe20006800000 */
[----:B------:R-:W-:Y:S01]  /*1e3f0*/  I2F R41, R22 ;  /* 0x0000001600297306 */ /* 0x000fe20000201400 */
[-C--:B------:R-:W-:Y:S02]  /*1e400*/  ISETP.GE.AND P1, PT, R20, R3.reuse, PT ;  /* 0x000000031400720c */ /* 0x080fe40003f26270 */
[----:B------:R-:W-:Y:S01]  /*1e410*/  ISETP.GE.AND P5, PT, R64, R3, PT ;  /* 0x000000034000720c */ /* 0x000fe20003fa6270 */
[----:B----4-:R-:W-:-:S04]  /*1e420*/  FFMA.FTZ R14, R0, R57, R14 ;  /* 0x00000039000e7223 */ /* 0x010fc8000001000e */
[----:B------:R-:W3:Y:S01]  /*1e430*/  MUFU.TANH R7, R7 ;  /* 0x0000000700077308 */ /* 0x000ee20000002400 */
[----:B------:R-:W-:Y:S01]  /*1e440*/  FSEL R145, R23, -INF , !P3 ;  /* 0xff80000017917808 */ /* 0x000fe20005800000 */
[----:B-----5:R-:W-:Y:S01]  /*1e450*/  FFMA.FTZ R12, R0, R57, R12 ;  /* 0x00000039000c7223 */ /* 0x020fe2000001000c */
[----:B------:R-:W-:-:S05]  /*1e460*/  ISETP.GE.AND P3, PT, R42, R3, PT ;  /* 0x000000032a00720c */ /* 0x000fca0003f66270 */
[----:B------:R-:W4:Y:S01]  /*1e470*/  MUFU.TANH R19, R19 ;  /* 0x0000001300137308 */ /* 0x000f220000002400 */
[----:B------:R-:W-:Y:S02]  /*1e480*/  FSEL R60, R11, -INF , !P1 ;  /* 0xff8000000b3c7808 */ /* 0x000fe40004800000 */
[----:B------:R-:W-:Y:S02]  /*1e490*/  FSEL R150, R150, -INF , !P5 ;  /* 0xff80000096967808 */ /* 0x000fe40006800000 */
[----:B------:R-:W-:Y:S02]  /*1e4a0*/  ISETP.GT.AND P1, PT, R246, R233, PT ;  /* 0x000000e9f600720c */ /* 0x000fe40003f24270 */
[-C--:B------:R-:W-:Y:S01]  /*1e4b0*/  ISETP.GE.AND P5, PT, R42, R2.reuse, PT ;  /* 0x000000022a00720c */ /* 0x080fe20003fa6270 */
[----:B--2---:R-:W-:Y:S01]  /*1e4c0*/  FFMA.FTZ R6, R0, R21, R6 ;  /* 0x0000001500067223 */ /* 0x004fe20000010006 */
[----:B------:R-:W-:Y:S01]  /*1e4d0*/  FSEL R64, R14, -INF , !P3 ;  /* 0xff8000000e407808 */ /* 0x000fe20005800000 */
[----:B-1----:R-:W-:Y:S01]  /*1e4e0*/  FFMA.FTZ R10, R0, R27, R10 ;  /* 0x0000001b000a7223 */ /* 0x002fe2000001000a */
[----:B------:R-:W-:Y:S01]  /*1e4f0*/  BAR.SYNC.DEFER_BLOCKING 0x0 ;  /* 0x0000000000007b1d */ /* 0x000fe20000010000 */
[----:B------:R-:W-:-:S02]  /*1e500*/  ISETP.GE.AND P3, PT, R20, R2, PT ;  /* 0x000000021400720c */ /* 0x000fc40003f66270 */
[----:B------:R-:W-:Y:S02]  /*1e510*/  FSEL R58, R12, -INF , !P5 ;  /* 0xff8000000c3a7808 */ /* 0x000fe40006800000 */
[----:B------:R-:W-:Y:S02]  /*1e520*/  ISETP.GE.AND P5, PT, R140, R3, PT ;  /* 0x000000038c00720c */ /* 0x000fe40003fa6270 */
[----:B------:R-:W-:Y:S01]  /*1e530*/  FSEL R53, R6, -INF , !P3 ;  /* 0xff80000006357808 */ /* 0x000fe20005800000 */
[----:B------:R-:W-:Y:S01]  /*1e540*/  FFMA.FTZ R6, R0, R177, R179 ;  /* 0x000000b100067223 */ /* 0x000fe200000100b3 */
[----:B------:R-:W-:Y:S01]  /*1e550*/  ISETP.GE.AND P3, PT, R22, R3, PT ;  /* 0x000000031600720c */ /* 0x000fe20003f66270 */
[----:B------:R-:W-:Y:S01]  /*1e560*/  FFMA.FTZ R3, R0, R177, R184 ;  /* 0x000000b100037223 */ /* 0x000fe200000100b8 */
[----:B------:R-:W-:Y:S01]  /*1e570*/  FSEL R62, R10, -INF , !P5 ;  /* 0xff8000000a3e7808 */ /* 0x000fe20006800000 */
[-C--:B---3--:R-:W-:Y:S01]  /*1e580*/  FFMA.FTZ R7, R0, R41.reuse, R7 ;  /* 0x0000002900077223 */ /* 0x088fe20000010007 */
[----:B------:R-:W-:Y:S01]  /*1e590*/  ISETP.GE.AND P5, PT, R22, R2, PT ;  /* 0x000000021600720c */ /* 0x000fe20003fa6270 */
[----:B----4-:R-:W-:Y:S01]  /*1e5a0*/  FFMA.FTZ R19, R0, R41, R19 ;  /* 0x0000002900137223 */ /* 0x010fe20000010013 */
        /* <DEDUP_REMOVED lines=70> */
.L_x_4593:
[----:B------:R-:W2:Y:S02]  /*1ea10*/  LD.E R10, [R136.64+0x38] ;  /* 0x00003804880a7980 */ /* 0x000ea4000c101900 */
[----:B--2---:R-:W-:-:S04]  /*1ea20*/  LEA R10, -R10, RZ, 0x7 ;  /* 0x000000ff0a0a7211 */ /* 0x004fc800078e39ff */
[----:B------:R-:W-:Y:S02]  /*1ea30*/  SHF.R.S32.HI R13, RZ, 0x1f, R10 ;  /* 0x0000001fff0d7819 */ /* 0x000fe4000001140a */
.L_x_4594:
[----:B------:R-:W-:Y:S05]  /*1ea40*/  BSYNC B0 ;  /* 0x0000000000007941 */ /* 0x000fea0003800000 */
.L_x_4592:
        /* <DEDUP_REMOVED lines=131> */
.L_x_4591:
[----:B------:R-:W-:Y:S05]  /*1f280*/  BSYNC B1 ;  /* 0x0000000000017941 */ /* 0x000fea0003800000 */
.L_x_4590:
[----:B------:R-:W2:Y:S01]  /*1f290*/  LD.E R52, [R136.64+0xdc] ;  /* 0x0000dc0488347980 */ /* 0x000ea2000c101900 */
[----:B------:R-:W-:-:S03]  /*1f2a0*/  FMNMX.FTZ R2, R132, R3, !PT ;  /* 0x0000000384027209 */ /* 0x000fc60007810000 */
[----:B-1----:R-:W-:Y:S01]  /*1f2b0*/  LDSM.16.MT88.4 R12, [R222+0xc000] ;  /* 0x00c00000de0c783b */ /* 0x002fe20000004200 */
[----:B------:R-:W-:-:S03]  /*1f2c0*/  FMNMX.FTZ R7, R9, R2, !PT ;  /* 0x0000000209077209 */ /* 0x000fc60007810000 */
[----:B------:R-:W-:Y:S01]  /*1f2d0*/  LDSM.16.MT88.4 R16, [R219+0xc000] ;  /* 0x00c00000db10783b */ /* 0x000fe20000004200 */
[----:B------:R-:W-:-:S03]  /*1f2e0*/  FMNMX.FTZ R2, R34, R7, !PT ;  /* 0x0000000722027209 */ /* 0x000fc60007810000 */
[----:B------:R-:W-:Y:S01]  /*1f2f0*/  LDSM.16.MT88.4 R20, [R220+0xc800] ;  /* 0x00c80000dc14783b */ /* 0x000fe20000004200 */
[----:B------:R-:W-:-:S03]  /*1f300*/  FMNMX.FTZ R7, R35, R2, !PT ;  /* 0x0000000223077209 */ /* 0x000fc60007810000 */
[----:B------:R-:W-:Y:S01]  /*1f310*/  LDSM.16.MT88.4 R36, [R220+0x10800] ;  /* 0x01080000dc24783b */ /* 0x000fe20000004200 */
        /* <DEDUP_REMOVED lines=69> */
[----:B------:R-:W-:Y:S02]  /*1f770*/  FSEL R7, R41, RZ, P0 ;  /* 0x000000ff29077208 */ /* 0x000fe40000000000 */
[----:B------:R-:W-:-:S03]  /*1f780*/  FSETP.NEU.FTZ.AND P2, PT, R42, -INF , PT ;  /* 0xff8000002a00780b */ /* 0x000fc60003f5d000 */
[----:B------:R-:W-:Y:S02]  /*1f790*/  FADD.FTZ R7, R132, -R7 ;  /* 0x8000000784077221 */ /* 0x000fe40000010000 */
[C---:B--2---:R-:W-:Y:S02]  /*1f7a0*/  FMUL.FTZ R47, R52.reuse, R41 ;  /* 0x00000029342f7220 */ /* 0x044fe40000410000 */
[C---:B------:R-:W-:Y:S02]  /*1f7b0*/  FMUL.FTZ R57, R52.reuse, R42 ;  /* 0x0000002a34397220 */ /* 0x040fe40000410000 */
[----:B------:R-:W-:Y:S01]  /*1f7c0*/  FMUL.FTZ R44, R52, R7 ;  /* 0x00000007342c7220 */ /* 0x000fe20000410000 */
[----:B------:R-:W-:Y:S02]  /*1f7d0*/  FSEL R47, R47, RZ, P0 ;  /* 0x000000ff2f2f7208 */ /* 0x000fe40000000000 */
[----:B------:R-:W-:-:S03]  /*1f7e0*/  FSEL R57, R57, RZ, P2 ;  /* 0x000000ff39397208 */ /* 0x000fc60001000000 */
[-C--:B------:R-:W-:Y:S01]  /*1f7f0*/  FFMA.FTZ R2, R35, R52.reuse, -R47 ;  /* 0x0000003423027223 */ /* 0x080fe2000001082f */
[----:B------:R-:W1:Y:S01]  /*1f800*/  MUFU.EX2 R44, R44 ;  /* 0x0000002c002c7308 */ /* 0x000e620000000800 */
[-C--:B------:R-:W-:Y:S01]  /*1f810*/  FFMA.FTZ R35, R4, R52.reuse, -R57 ;  /* 0x0000003404237223 */ /* 0x080fe20000010839 */
[----:B------:R-:W-:Y:S01]  /*1f820*/  FSEL R4, R42, RZ, P2 ;  /* 0x000000ff2a047208 */ /* 0x000fe20001000000 */
[-CC-:B------:R-:W-:Y:S02]  /*1f830*/  FFMA.FTZ R33, R3, R52.reuse, -R47.reuse ;  /* 0x0000003403217223 */ /* 0x180fe4000001082f */
[-C--:B------:R-:W-:Y:S02]  /*1f840*/  FFMA.FTZ R3, R34, R52.reuse, -R47 ;  /* 0x0000003422037223 */ /* 0x080fe4000001082f */
[-C--:B------:R-:W-:Y:S01]  /*1f850*/  FFMA.FTZ R43, R5, R52.reuse, -R57 ;  /* 0x00000034052b7223 */ /* 0x080fe20000010839 */
[----:B------:R-:W-:Y:S01]  /*1f860*/  MUFU.EX2 R2, R2 ;  /* 0x0000000200027308 */ /* 0x000fe20000000800 */
[----:B------:R-:W-:-:S02]  /*1f870*/  FFMA.FTZ R32, R9, R52, -R47 ;  /* 0x0000003409207223 */ /* 0x000fc4000001082f */
[-CC-:B------:R-:W-:Y:S02]  /*1f880*/  FFMA.FTZ R34, R8, R52.reuse, -R57.reuse ;  /* 0x0000003408227223 */ /* 0x180fe40000010839 */
[----:B------:R-:W-:Y:S01]  /*1f890*/  FADD.FTZ R5, R133, -R4 ;  /* 0x8000000485057221 */ /* 0x000fe20000010000 */
[----:B------:R-:W2:Y:S01]  /*1f8a0*/  LDSM.16.MT88.4 R8, [R220+0xc000] ;  /* 0x00c00000dc08783b */ /* 0x000ea20000004200 */
        /* <DEDUP_REMOVED lines=11> */
[----:B------:R-:W3:Y:S01]  /*1f960*/  MUFU.EX2 R3, R3 ;  /* 0x0000000300037308 */ /* 0x000ee20000000800 */
        /* <DEDUP_REMOVED lines=10> */
[----:B---3--:R-:W-:Y:S01]  /*1fa10*/  F2FP.PACK_AB R7, R2, R3 ;  /* 0x000000030207723e */ /* 0x008fe200000000ff */
[-C--:B------:R-:W-:Y:S02]  /*1fa20*/  FMUL.FTZ R102, R102, R44.reuse ;  /* 0x0000002c66667220 */ /* 0x080fe40000410000 */
[-C--:B------:R-:W-:Y:S02]  /*1fa30*/  FMUL.FTZ R103, R103, R44.reuse ;  /* 0x0000002c67677220 */ /* 0x080fe40000410000 */
[-C--:B------:R-:W-:Y:S02]  /*1fa40*/  FMUL.FTZ R98, R98, R44.reuse ;  /* 0x0000002c62627220 */ /* 0x080fe40000410000 */
[----:B------:R-:W-:Y:S01]  /*1fa50*/  MUFU.EX2 R34, R34 ;  /* 0x0000002200227308 */ /* 0x000fe20000000800 */
[-C--:B------:R-:W-:Y:S02]  /*1fa60*/  FMUL.FTZ R99, R99, R44.reuse ;  /* 0x0000002c63637220 */ /* 0x080fe40000410000 */
[----:B------:R-:W-:-:S02]  /*1fa70*/  FMUL.FTZ R94, R94, R44 ;  /* 0x0000002c5e5e7220 */ /* 0x000fc40000410000 */
[-C--:B------:R-:W-:Y:S02]  /*1fa80*/  FMUL.FTZ R95, R95, R44.reuse ;  /* 0x0000002c5f5f7220 */ /* 0x080fe40000410000 */
[----:B------:R-:W-:Y:S01]  /*1fa90*/  FMUL.FTZ R90, R90, R44 ;  /* 0x0000002c5a5a7220 */ /* 0x000fe20000410000 */
[----:B------:R-:W3:Y:S01]  /*1faa0*/  MUFU.EX2 R43, R43 ;  /* 0x0000002b002b7308 */ /* 0x000ee20000000800 */
        /* <DEDUP_REMOVED lines=8> */
[----:B------:R-:W-:Y:S01]  /*1fb30*/  FMUL.FTZ R79, R79, R44 ;  /* 0x0000002c4f4f7220 */ /* 0x000fe20000410000 */
[----:B---3--:R-:W-:Y:S01]  /*1fb40*/  F2FP.PACK_AB R6, R43, R34 ;  /* 0x000000222b06723e */ /* 0x008fe200000000ff */
[-C--:B------:R-:W-:Y:S02]  /*1fb50*/  FMUL.FTZ R74, R74, R44.reuse ;  /* 0x0000002c4a4a7220 */ /* 0x080fe40000410000 */
[-C--:B------:R-:W-:Y:S02]  /*1fb60*/  FMUL.FTZ R75, R75, R44.reuse ;  /* 0x0000002c4b4b7220 */ /* 0x080fe40000410000 */
[----:B------:R-:W-:-:S02]  /*1fb70*/  FMUL.FTZ R70, R70, R44 ;  /* 0x0000002c46467220 */ /* 0x000fc40000410000 */
[----:B------:R-:W-:Y:S02]  /*1fb80*/  FMUL.FTZ R71, R71, R44 ;  /* 0x0000002c47477220 */ /* 0x000fe40000410000 */
[-C--:B-1----:R-:W-:Y:S02]  /*1fb90*/  FMUL.FTZ R128, R128, R45.reuse ;  /* 0x0000002d80807220 */ /* 0x082fe40000410000 */
[-C--:B------:R-:W-:Y:S02]  /*1fba0*/  FMUL.FTZ R129, R129, R45.reuse ;  /* 0x0000002d81817220 */ /* 0x080fe40000410000 */
[-C--:B------:R-:W-:Y:S02]  /*1fbb0*/  FMUL.FTZ R124, R124, R45.reuse ;  /* 0x0000002d7c7c7220 */ /* 0x080fe40000410000 */
        /* <DEDUP_REMOVED lines=12> */
[C---:B--2---:R-:W-:Y:S01]  /*1fc80*/  HMMA.16816.F32 R120, R4.reuse, R8, R120 ;  /* 0x000000080478723c */ /* 0x044fe20000001878 */
        /* <DEDUP_REMOVED lines=40> */
[-CC-:B------:R-:W-:Y:S01]  /*1ff10*/  FFMA.FTZ R134, R31, R52.reuse, -R47.reuse ;  /* 0x000000341f867223 */ /* 0x180fe2000001082f */
[----:B------:R-:W-:Y:S01]  /*1ff20*/  LDSM.16.MT88.4 R24, [R222+0xc800] ;  /* 0x00c80000de18783b */ /* 0x000fe20000004200 */
[-CC-:B------:R-:W-:Y:S02]  /*1ff30*/  FFMA.FTZ R67, R30, R52.reuse, -R47.reuse ;  /* 0x000000341e437223 */ /* 0x180fe4000001082f */
[----:B---3--:R-:W-:Y:S01]  /*1ff40*/  HMMA.16816.F32 R88, R4, R16, R88 ;  /* 0x000000100458723c */ /* 0x008fe20000001858 */
[----:B------:R-:W-:-:S02]  /*1ff50*/  FFMA.FTZ R136, R29, R52, -R47 ;  /* 0x000000341d887223 */ /* 0x000fc4000001082f */
[----:B------:R-:W-:Y:S01]  /*1ff60*/  MUFU.EX2 R61, R61 ;  /* 0x0000003d003d7308 */ /* 0x000fe20000000800 */
[-C--:B------:R-:W-:Y:S02]  /*1ff70*/  FFMA.FTZ R133, R28, R52.reuse, -R47 ;  /* 0x000000341c857223 */ /* 0x080fe4000001082f */
[----:B------:R-:W-:Y:S01]  /*1ff80*/  LDSM.16.MT88.4 R28, [R219+0x10800] ;  /* 0x01080000db1c783b */ /* 0x000fe20000004200 */
[-CC-:B------:R-:W-:Y:S01]  /*1ff90*/  FFMA.FTZ R137, R157, R52.reuse, -R57.reuse ;  /* 0x000000349d897223 */ /* 0x180fe20000010839 */
[----:B------:R-:W-:Y:S01]  /*1ffa0*/  HMMA.16816.F32 R84, R4, R18, R84 ;  /* 0x000000120454723c */ /* 0x000fe20000001854 */
[-C--:B------:R-:W-:Y:S01]  /*1ffb0*/  FFMA.FTZ R144, R156, R52.reuse, -R57 ;  /* 0x000000349c907223 */ /* 0x080fe20000010839 */
[----:B------:R-:W3:Y:S01]  /*1ffc0*/  LDSM.16.MT88.4 R16, [R219+0xc800] ;  /* 0x00c80000db10783b */ /* 0x000ee20000004200 */
[----:B------:R-:W-:Y:S01]  /*1ffd0*/  MUFU.EX2 R59, R59 ;  /* 0x0000003b003b7308 */ /* 0x000fe20000000800 */
[-CC-:B------:R-:W-:Y:S02]  /*1ffe0*/  FFMA.FTZ R146, R51, R52.reuse, -R47.reuse ;  /* 0x0000003433927223 */ /* 0x180fe4000001082f */
[----:B------:R-:W-:-:S02]  /*1fff0*/  FFMA.FTZ R153, R50, R52, -R47 ;  /* 0x0000003432997223 */ /* 0x000fc4000001082f */
[-CC-:B------:R-:W-:Y:S01]  /*20000*/  FFMA.FTZ R156, R48, R52.reuse, -R47.reuse ;  /* 0x00000034309c7223 */ /* 0x180fe2000001082f */
[C---:B-1----:R-:W-:Y:S01]  /*20010*/  HMMA.16816.F32 R80, R4.reuse, R12, R80 ;  /* 0x0000000c0450723c */ /* 0x042fe20000001850 */
[-C--:B------:R-:W-:Y:S01]  /*20020*/  FFMA.FTZ R157, R49, R52.reuse, -R47 ;  /* 0x00000034319d7223 */ /* 0x080fe2000001082f */
[----:B------:R-:W1:Y:S01]  /*20030*/  MUFU.EX2 R63, R63 ;  /* 0x0000003f003f7308 */ /* 0x000e620000000800 */
[-CC-:B------:R-:W-:Y:S01]  /*20040*/  FFMA.FTZ R135, R178, R52.reuse, -R57.reuse ;  /* 0x00000034b2877223 */ /* 0x180fe20000010839 */
[----:B------:R-:W-:Y:S01]  /*20050*/  LDSM.16.MT88.4 R48, [R219+0x11000] ;  /* 0x01100000db30783b */ /* 0x000fe20000004200 */
        /* <DEDUP_REMOVED lines=26> */
[-CC-:B------:R-:W-:Y:S01]  /*20200*/  FFMA.FTZ R163, R163, R52.reuse, -R57.reuse ;  /* 0x00000034a3a37223 */ /* 0x180fe20000010839 */
[----:B---3--:R-:W-:Y:S01]  /*20210*/  F2FP.PACK_AB R7, R134, R59 ;  /* 0x0000003b8607723e */ /* 0x008fe200000000ff */
[----:B------:R-:W-:Y:S01]  /*20220*/  MUFU.EX2 R136, R136 ;  /* 0x0000008800887308 */ /* 0x000fe20000000800 */
[----:B------:R-:W-:-:S02]  /*20230*/  FFMA.FTZ R158, R158, R52, -R57 ;  /* 0x000000349e9e7223 */ /* 0x000fc40000010839 */
[-C--:B------:R-:W-:Y:S02]  /*20240*/  FFMA.FTZ R155, R155, R52.reuse, -R57 ;  /* 0x000000349b9b7223 */ /* 0x080fe40000010839 */
[-CC-:B------:R-:W-:Y:S01]  /*20250*/  FFMA.FTZ R152, R152, R52.reuse, -R47.reuse ;  /* 0x0000003498987223 */ /* 0x180fe2000001082f */
[C---:B------:R-:W-:Y:S01]  /*20260*/  HMMA.16816.F32 R120, R4.reuse, R20, R120 ;  /* 0x000000140478723c */ /* 0x040fe20000001878 */
[-CC-:B------:R-:W-:Y:S01]  /*20270*/  FFMA.FTZ R151, R151, R52.reuse, -R47.reuse ;  /* 0x0000003497977223 */ /* 0x180fe2000001082f */
[----:B------:R-:W-:Y:S01]  /*20280*/  MUFU.EX2 R133, R133 ;  /* 0x0000008500857308 */ /* 0x000fe20000000800 */
[-C--:B------:R-:W-:Y:S02]  /*20290*/  FFMA.FTZ R150, R150, R52.reuse, -R47 ;  /* 0x0000003496967223 */ /* 0x080fe4000001082f */
[-CC-:B------:R-:W-:Y:S02]  /*202a0*/  FFMA.FTZ R149, R149, R52.reuse, -R57.reuse ;  /* 0x0000003495957223 */ /* 0x180fe40000010839 */
[-CC-:B------:R-:W-:Y:S01]  /*202b0*/  FFMA.FTZ R148, R148, R52.reuse, -R57.reuse ;  /* 0x0000003494947223 */ /* 0x180fe20000010839 */
[----:B------:R-:W-:Y:S01]  /*202c0*/  HMMA.16816.F32 R116, R4, R22, R116 ;  /* 0x000000160474723c */ /* 0x000fe20000001874 */
[----:B------:R-:W1:Y:S01]  /*202d0*/  LDSM.16.MT88.4 R20, [R218+0x10800] ;  /* 0x01080000da14783b */ /* 0x000e620000004200 */
[----:B------:R-:W-:Y:S01]  /*202e0*/  MUFU.EX2 R135, R135 ;  /* 0x0000008700877308 */ /* 0x000fe20000000800 */
[----:B------:R-:W-:-:S02]  /*202f0*/  FFMA.FTZ R147, R147, R52, -R57 ;  /* 0x0000003493937223 */ /* 0x000fc40000010839 */
[----:B------:R-:W-:Y:S02]  /*20300*/  FFMA.FTZ R143, R143, R52, -R47 ;  /* 0x000000348f8f7223 */ /* 0x000fe4000001082f */
[----:B------:R-:W-:Y:S01]  /*20310*/  FFMA.FTZ R33, R241, R44, R33 ;  /* 0x0000002cf1217223 */ /* 0x000fe20000010021 */
[C---:B------:R-:W-:Y:S01]  /*20320*/  HMMA.16816.F32 R112, R4.reuse, R16, R112 ;  /* 0x000000100470723c */ /* 0x040fe20000001870 */
[----:B------:R-:W-:Y:S01]  /*20330*/  FFMA.FTZ R40, R248, R45, R40 ;  /* 0x0000002df8287223 */ /* 0x000fe20000010028 */
[----:B------:R-:W2:Y:S01]  /*20340*/  MUFU.EX2 R142, R142 ;  /* 0x0000008e008e7308 */ /* 0x000ea20000000800 */
        /* <DEDUP_REMOVED lines=18> */
[----:B------:R-:W-:Y:S01]  /*20470*/  FADD.FTZ R59, R59, R2 ;  /* 0x000000023b3b7221 */ /* 0x000fe20000010000 */
[----:B------:R-:W-:Y:S01]  /*20480*/  MOV R132, R41 ;  /* 0x0000002900847202 */ /* 0x000fe20000000f00 */
[----:B------:R-:W-:-:S02]  /*20490*/  FADD.FTZ R2, R66, R3 ;  /* 0x0000000342027221 */ /* 0x000fc40000010000 */
[----:B------:R-:W-:Y:S01]  /*204a0*/  FADD.FTZ R134, R134, R59 ;  /* 0x0000003b86867221 */ /* 0x000fe20000010000 */
[C---:B-----5:R-:W-:Y:S01]  /*204b0*/  HMMA.16816.F32 R96, R4.reuse, R8, R96 ;  /* 0x000000080460723c */ /* 0x060fe20000001860 */
[----:B------:R-:W-:Y:S01]  /*204c0*/  FADD.FTZ R2, R65, R2 ;  /* 0x0000000241027221 */ /* 0x000fe20000010000 */
        /* <DEDUP_REMOVED lines=20> */
[----:B------:R-:W1:Y:S06]  /*20610*/  MUFU.EX2 R175, R175 ;  /* 0x000000af00af7308 */ /* 0x000e6c0000000800 */
[----:B------:R-:W-:Y:S01]  /*20620*/  HMMA.16816.F32 R68, R4, R22, R68 ;  /* 0x000000160444723c */ /* 0x000fe20000001844 */
[----:B------:R-:W1:Y:S01]  /*20630*/  LDSM.16.MT88.4 R20, [R222+0x11000] ;  /* 0x01100000de14783b */ /* 0x000e620000004200 */
[----:B------:R-:W1:Y:S05]  /*20640*/  MUFU.EX2 R174, R174 ;  /* 0x000000ae00ae7308 */ /* 0x000e6a0000000800 */
[----:B--2---:R-:W-:Y:S01]  /*20650*/  F2FP.PACK_AB R4, R142, R135 ;  /* 0x000000878e04723e */ /* 0x004fe200000000ff */
[----:B------:R-:W-:Y:S01]  /*20660*/  FADD.FTZ R135, R135, R2 ;  /* 0x0000000287877221 */ /* 0x000fe20000010000 */
[----:B------:R-:W-:Y:S01]  /*20670*/  F2FP.PACK_AB R5, R136, R67 ;  /* 0x000000438805723e */ /* 0x000fe200000000ff */
[----:B------:R-:W-:Y:S01]  /*20680*/  MUFU.EX2 R176, R176 ;  /* 0x000000b000b07308 */ /* 0x000fe20000000800 */
[----:B----4-:R-:W-:Y:S01]  /*20690*/  F2FP.PACK_AB R6, R144, R137 ;  /* 0x000000899006723e */ /* 0x010fe200000000ff */
[----:B------:R-:W-:Y:S01]  /*206a0*/  FADD.FTZ R67, R67, R134 ;  /* 0x0000008643437221 */ /* 0x000fe20000010000 */
[----:B------:R-:W-:Y:S01]  /*206b0*/  F2FP.PACK_AB R7, R146, R133 ;  /* 0x000000859207723e */ /* 0x000fe200000000ff */
        /* <DEDUP_REMOVED lines=8> */
[----:B------:R-:W2:Y:S01]  /*20740*/  MUFU.EX2 R173, R173 ;  /* 0x000000ad00ad7308 */ /* 0x000ea20000000800 */
[----:B------:R-:W-:Y:S01]  /*20750*/  FADD.FTZ R3, R159, R144 ;  /* 0x000000909f037221 */ /* 0x000fe20000010000 */
[----:B------:R-:W-:Y:S01]  /*20760*/  HMMA.16816.F32 R116, R4, R18, R116 ;  /* 0x000000120474723c */ /* 0x000fe20000001874 */
[----:B------:R-:W3:Y:S01]  /*20770*/  LDSM.16.MT88.4 R16, [R220+0xd800] ;  /* 0x00d80000dc10783b */ /* 0x000ee20000004200 */
[----:B------:R-:W-:Y:S01]  /*20780*/  MOV R133, R42 ;  /* 0x0000002a00857202 */ /* 0x000fe20000000f00 */
[----:B------:R-:W-:-:S03]  /*20790*/  FADD.FTZ R3, R160, R3 ;  /* 0x00000003a0037221 */ /* 0x000fc60000010000 */
[----:B------:R-:W-:Y:S02]  /*207a0*/  MUFU.EX2 R170, R170 ;  /* 0x000000aa00aa7308 */ /* 0x000fe40000000800 */
[C---:B------:R-:W-:Y:S06]  /*207b0*/  HMMA.16816.F32 R112, R4.reuse, R12, R112 ;  /* 0x0000000c0470723c */ /* 0x040fec0000001870 */
[----:B------:R-:W-:Y:S02]  /*207c0*/  MUFU.EX2 R165, R165 ;  /* 0x000000a500a57308 */ /* 0x000fe40000000800 */
[C---:B------:R-:W-:Y:S01]  /*207d0*/  HMMA.16816.F32 R108, R4.reuse, R14, R108 ;  /* 0x0000000e046c723c */ /* 0x040fe2000000186c */
[----:B------:R-:W4:Y:S05]  /*207e0*/  LDSM.16.MT88.4 R12, [R219+0xd800] ;  /* 0x00d80000db0c783b */ /* 0x000f2a0000004200 */
        /* <DEDUP_REMOVED lines=28> */
[----:B------:R-:W-:Y:S01]  /*209b0*/  F2FP.PACK_AB R5, R156, R153 ;  /* 0x000000999c05723e */ /* 0x000fe200000000ff */
[----:B------:R-:W-:Y:S01]  /*209c0*/  FADD.FTZ R153, R153, R146 ;  /* 0x0000009299997221 */ /* 0x000fe20000010000 */
[C---:B------:R-:W-:Y:S01]  /*209d0*/  F2FP.PACK_AB R6, R167.reuse, R162 ;  /* 0x000000a2a706723e */ /* 0x040fe200000000ff */
[----:B------:R-:W-:Y:S01]  /*209e0*/  FADD.FTZ R162, R162, R3 ;  /* 0x00000003a2a27221 */ /* 0x000fe20000010000 */
[----:B------:R-:W-:Y:S01]  /*209f0*/  F2FP.PACK_AB R7, R168, R157 ;  /* 0x0000009da807723e */ /* 0x000fe200000000ff */
[----:B------:R-:W-:Y:S02]  /*20a00*/  FADD.FTZ R156, R156, R153 ;  /* 0x000000999c9c7221 */ /* 0x000fe40000010000 */
[----:B------:R-:W-:Y:S02]  /*20a10*/  FADD.FTZ R167, R167, R162 ;  /* 0x000000a2a7a77221 */ /* 0x000fe40000010000 */
        /* <DEDUP_REMOVED lines=10> */
[C---:B-----5:R-:W-:Y:S08]  /*20ac0*/  HMMA.16816.F32 R104, R4.reuse, R8, R104 ;  /* 0x000000080468723c */ /* 0x060ff00000001868 */
[C---:B------:R-:W-:Y:S01]  /*20ad0*/  HMMA.16816.F32 R100, R4.reuse, R10, R100 ;  /* 0x0000000a0464723c */ /* 0x040fe20000001864 */
[----:B------:R-:W5:Y:S07]  /*20ae0*/  LDSM.16.MT88.4 R8, [R218+0xe000] ;  /* 0x00e00000da08783b */ /* 0x000f6e0000004200 */
[C---:B--2---:R-:W-:Y:S07]  /*20af0*/  HMMA.16816.F32 R88, R4.reuse, R48, R88 ;  /* 0x000000300458723c */ /* 0x044fee0000001858 */
[-C--:B------:R-:W-:Y:S01]  /*20b00*/  FFMA.FTZ R49, R169, R52.reuse, -R57 ;  /* 0x00000034a9317223 */ /* 0x080fe20000010839 */
[----:B------:R-:W-:Y:S01]  /*20b10*/  HMMA.16816.F32 R84, R4, R50, R84 ;  /* 0x000000320454723c */ /* 0x000fe20000001854 */
[----:B------:R-:W-:Y:S01]  /*20b20*/  MUFU.EX2 R51, R171 ;  /* 0x000000ab00337308 */ /* 0x000fe20000000800 */
[----:B------:R-:W-:-:S05]  /*20b30*/  FFMA.FTZ R48, R166, R52, -R47 ;  /* 0x00000034a6307223 */ /* 0x000fca000001082f */
[-C--:B------:R-:W-:Y:S01]  /*20b40*/  FFMA.FTZ R50, R164, R52.reuse, -R47 ;  /* 0x00000034a4327223 */ /* 0x080fe2000001082f */
[C---:B------:R-:W-:Y:S01]  /*20b50*/  HMMA.16816.F32 R128, R4.reuse, R24, R128 ;  /* 0x000000180480723c */ /* 0x040fe20000001880 */
[----:B------:R-:W2:Y:S01]  /*20b60*/  MUFU.EX2 R49, R49 ;  /* 0x0000003100317308 */ /* 0x000ea20000000800 */
[-C--:B------:R-:W-:Y:S02]  /*20b70*/  FFMA.FTZ R164, R161, R52.reuse, -R57 ;  /* 0x00000034a1a47223 */ /* 0x080fe40000010839 */
[-C--:B------:R-:W-:Y:S02]  /*20b80*/  FFMA.FTZ R161, R154, R52.reuse, -R47 ;  /* 0x000000349aa17223 */ /* 0x080fe4000001082f */
[----:B------:R-:W-:Y:S02]  /*20b90*/  FFMA.FTZ R154, R145, R52, -R57 ;  /* 0x00000034919a7223 */ /* 0x000fe40000010839 */
[C---:B------:R-:W-:Y:S01]  /*20ba0*/  HMMA.16816.F32 R124, R4.reuse, R26, R124 ;  /* 0x0000001a047c723c */ /* 0x040fe2000000187c */
[----:B------:R-:W2:Y:S01]  /*20bb0*/  LDSM.16.MT88.4 R24, [R222+0xe000] ;  /* 0x00e00000de18783b */ /* 0x000ea20000004200 */
[----:B------:R-:W-:Y:S06]  /*20bc0*/  MUFU.EX2 R48, R48 ;  /* 0x0000003000307308 */ /* 0x000fec0000000800 */
[C---:B-1----:R-:W-:Y:S02]  /*20bd0*/  HMMA.16816.F32 R96, R4.reuse, R20, R96 ;  /* 0x000000140460723c */ /* 0x042fe40000001860 */
        /* <DEDUP_REMOVED lines=11> */
[----:B------:R-:W5:Y:S06]  /*20c90*/  LDSM.16.MT88.4 R28, [R220+0x12000] ;  /* 0x01200000dc1c783b */ /* 0x000f6c0000004200 */
[----:B------:R-:W-:Y:S01]  /*20ca0*/  F2FP.PACK_AB R4, R173, R172 ;  /* 0x000000acad04723e */ /* 0x000fe200000000ff */
[----:B------:R-:W-:Y:S01]  /*20cb0*/  FADD.FTZ R172, R172, R167 ;  /* 0x000000a7acac7221 */ /* 0x000fe20000010000 */
[----:B------:R-:W-:-:S02]  /*20cc0*/  F2FP.PACK_AB R5, R174, R175 ;  /* 0x000000afae05723e */ /* 0x000fc400000000ff */
[----:B--2---:R-:W-:Y:S01]  /*20cd0*/  F2FP.PACK_AB R6, R49, R170 ;  /* 0x000000aa3106723e */ /* 0x004fe200000000ff */
[----:B------:R-:W-:Y:S01]  /*20ce0*/  FADD.FTZ R173, R173, R172 ;  /* 0x000000acadad7221 */ /* 0x000fe20000010000 */
[C---:B------:R-:W-:Y:S01]  /*20cf0*/  F2FP.PACK_AB R7, R51.reuse, R176 ;  /* 0x000000b03307723e */ /* 0x040fe200000000ff */
[----:B------:R-:W-:Y:S02]  /*20d00*/  FADD.FTZ R176, R176, R3 ;  /* 0x00000003b0b07221 */ /* 0x000fe40000010000 */
[----:B------:R-:W-:Y:S02]  /*20d10*/  FADD.FTZ R2, R170, R173 ;  /* 0x000000adaa027221 */ /* 0x000fe40000010000 */
[----:B------:R-:W-:Y:S02]  /*20d20*/  FADD.FTZ R51, R51, R176 ;  /* 0x000000b033337221 */ /* 0x000fe40000010000 */
[----:B---3--:R-:W-:Y:S01]  /*20d30*/  HMMA.16816.F32 R120, R4, R16, R120 ;  /* 0x000000100478723c */ /* 0x008fe20000001878 */
[----:B------:R-:W-:-:S04]  /*20d40*/  FADD.FTZ R2, R49, R2 ;  /* 0x0000000231027221 */ /* 0x000fc80000010000 */
[----:B------:R-:W-:-:S03]  /*20d50*/  FADD.FTZ R3, R163, R2 ;  /* 0x00000002a3037221 */ /* 0x000fc60000010000 */
[----:B------:R-:W-:Y:S01]  /*20d60*/  HMMA.16816.F32 R116, R4, R18, R116 ;  /* 0x000000120474723c */ /* 0x000fe20000001874 */
[----:B------:R-:W2:Y:S01]  /*20d70*/  LDSM.16.MT88.4 R16, [R219+0x12000] ;  /* 0x01200000db10783b */ /* 0x000ea20000004200 */
[----:B-1----:R-:W-:-:S04]  /*20d80*/  FADD.FTZ R3, R164, R3 ;  /* 0x00000003a4037221 */ /* 0x002fc80000010000 */
[----:B------:R-:W-:Y:S02]  /*20d90*/  FADD.FTZ R2, R158, R3 ;  /* 0x000000039e027221 */ /* 0x000fe40000010000 */
[----:B----4-:R-:W-:Y:S02]  /*20da0*/  HMMA.16816.F32 R112, R4, R12, R112 ;  /* 0x0000000c0470723c */ /* 0x010fe40000001870 */
[----:B------:R-:W-:-:S06]  /*20db0*/  FADD.FTZ R2, R155, R2 ;  /* 0x000000029b027221 */ /* 0x000fcc0000010000 */
        /* <DEDUP_REMOVED lines=20> */
[----:B------:R-:W-:-:S02]  /*20f00*/  F2FP.PACK_AB R4, R164, R163 ;  /* 0x000000a3a404723e */ /* 0x000fc400000000ff */
[----:B------:R-:W-:Y:S01]  /*20f10*/  F2FP.PACK_AB R5, R165, R48 ;  /* 0x00000030a505723e */ /* 0x000fe200000000ff */
[----:B------:R-:W-:Y:S01]  /*20f20*/  FADD.FTZ R48, R48, R51 ;  /* 0x0000003330307221 */ /* 0x000fe20000010000 */
[----:B------:R-:W-:Y:S02]  /*20f30*/  F2FP.PACK_AB R6, R155, R158 ;  /* 0x0000009e9b06723e */ /* 0x000fe400000000ff */
[----:B------:R-:W-:Y:S01]  /*20f40*/  F2FP.PACK_AB R7, R161, R50 ;  /* 0x00000032a107723e */ /* 0x000fe200000000ff */
[----:B------:R-:W-:-:S04]  /*20f50*/  FADD.FTZ R165, R165, R48 ;  /* 0x00000030a5a57221 */ /* 0x000fc80000010000 */
[----:B------:R-:W-:Y:S02]  /*20f60*/  FADD.FTZ R50, R50, R165 ;  /* 0x000000a532327221 */ /* 0x000fe40000010000 */
[----:B---3--:R-:W-:Y:S02]  /*20f70*/  HMMA.16816.F32 R120, R4, R8, R120 ;  /* 0x000000080478723c */ /* 0x008fe40000001878 */
[----:B------:R-:W-:-:S06]  /*20f80*/  FADD.FTZ R161, R161, R50 ;  /* 0x00000032a1a17221 */ /* 0x000fcc0000010000 */
        /* <DEDUP_REMOVED lines=17> */
[C---:B------:R-:W-:Y:S01]  /*210a0*/  HMMA.16816.F32 R124, R4.reuse, R26, R124 ;  /* 0x0000001a047c723c */ /* 0x040fe2000000187c */
[----:B------:R-:W1:Y:S07]  /*210b0*/  LDSM.16.MT88.4 R24, [R220+0xf000] ;  /* 0x00f00000dc18783b */ /* 0x000e6e0000004200 */
[C---:B------:R-:W-:Y:S08]  /*210c0*/  HMMA.16816.F32 R76, R4.reuse, R38, R76 ;  /* 0x00000026044c723c */ /* 0x040ff0000000184c */
        /* <DEDUP_REMOVED lines=38> */
[----:B--2---:R-:W-:Y:S01]  /*21330*/  HMMA.16816.F32 R88, R4, R16, R88 ;  /* 0x000000100458723c */ /* 0x004fe20000001858 */
[----:B------:R-:W-:-:S04]  /*21340*/  FFMA.FTZ R27, R58, R52, -R57 ;  /* 0x000000343a1b7223 */ /* 0x000fc80000010839 */
[----:B------:R-:W-:Y:S03]  /*21350*/  MUFU.EX2 R25, R25 ;  /* 0x0000001900197308 */ /* 0x000fe60000000800 */
[C---:B------:R-:W-:Y:S01]  /*21360*/  HMMA.16816.F32 R84, R4.reuse, R18, R84 ;  /* 0x000000120454723c */ /* 0x040fe20000001854 */
[----:B------:R-:W2:Y:S04]  /*21370*/  LDSM.16.MT88.4 R16, [R220+0xf800] ;  /* 0x00f80000dc10783b */ /* 0x000ea80000004200 */
        /* <DEDUP_REMOVED lines=9> */
[----:B------:R-:W2:Y:S06]  /*21410*/  LDSM.16.MT88.4 R8, [R218+0xf800] ;  /* 0x00f80000da08783b */ /* 0x000eac0000004200 */
[----:B----4-:R-:W-:Y:S01]  /*21420*/  F2FP.PACK_AB R4, R28, R27 ;  /* 0x0000001b1c04723e */ /* 0x010fe200000000ff */
[----:B------:R-:W-:Y:S01]  /*21430*/  FADD.FTZ R27, R27, R154 ;  /* 0x0000009a1b1b7221 */ /* 0x000fe20000010000 */
[----:B------:R-:W-:Y:S01]  /*21440*/  F2FP.PACK_AB R5, R25, R24 ;  /* 0x000000181905723e */ /* 0x000fe200000000ff */
[----:B------:R-:W-:Y:S01]  /*21450*/  FADD.FTZ R24, R24, R37 ;  /* 0x0000002518187221 */ /* 0x000fe20000010000 */
[----:B-----5:R-:W-:Y:S01]  /*21460*/  F2FP.PACK_AB R6, R30, R29 ;  /* 0x0000001d1e06723e */ /* 0x020fe200000000ff */
[----:B------:R-:W-:Y:S01]  /*21470*/  FADD.FTZ R28, R28, R27 ;  /* 0x0000001b1c1c7221 */ /* 0x000fe20000010000 */
[----:B-1----:R-:W-:Y:S01]  /*21480*/  F2FP.PACK_AB R7, R31, R26 ;  /* 0x0000001a1f07723e */ /* 0x002fe200000000ff */
[----:B------:R-:W-:-:S02]  /*21490*/  FADD.FTZ R25, R25, R24 ;  /* 0x0000001819197221 */ /* 0x000fc40000010000 */
[----:B------:R-:W-:Y:S02]  /*214a0*/  FADD.FTZ R29, R29, R28 ;  /* 0x0000001c1d1d7221 */ /* 0x000fe40000010000 */
[----:B------:R-:W-:Y:S02]  /*214b0*/  FADD.FTZ R26, R26, R25 ;  /* 0x000000191a1a7221 */ /* 0x000fe40000010000 */
[----:B---3--:R-:W-:Y:S01]  /*214c0*/  HMMA.16816.F32 R128, R4, R12, R128 ;  /* 0x0000000c0480723c */ /* 0x008fe20000001880 */
[----:B------:R-:W-:Y:S02]  /*214d0*/  FADD.FTZ R248, R30, R29 ;  /* 0x0000001d1ef87221 */ /* 0x000fe40000010000 */
[----:B------:R-:W-:-:S05]  /*214e0*/  FADD.FTZ R241, R31, R26 ;  /* 0x0000001a1ff17221 */ /* 0x000fca0000010000 */
        /* <DEDUP_REMOVED lines=20> */
.L_x_4586:
[----:B------:R-:W-:Y:S05]  /*21630*/  @!P1 BRA `(.L_x_4595) ;  /* 0x00005ab000009947 */ /* 0x000fea0003800000 */
[----:B------:R-:W-:Y:S02]  /*21640*/  MOV R3, R132 ;  /* 0x0000008400037202 */ /* 0x000fe40000000f00 */
[----:B------:R-:W-:-:S02]  /*21650*/  MOV R136, R133 ;  /* 0x0000008500887202 */ /* 0x000fc40000000f00 */
.L_x_4604:
        /* <DEDUP_REMOVED lines=74> */
.L_x_4597:
[----:B------:R-:W-:Y:S02]  /*21b00*/  ULDC.64 UR4, c[0x0][0x118] ;  /* 0x0000460000047ab9 */ /* 0x000fe40000000a00 */
[----:B------:R-:W2:Y:S02]  /*21b10*/  LD.E R8, [R132.64+0x40] ;  /* 0x0000400484087980 */ /* 0x000ea4000c101900 */
[----:B--2---:R-:W-:Y:S04]  /*21b20*/  LEA R8, -R8, RZ, 0x7 ;  /* 0x000000ff08087211 */ /* 0x004fe800078e39ff */
[----:B------:R-:W-:Y:S02]  /*21b30*/  SHF.R.S32.HI R7, RZ, 0x1f, R8 ;  /* 0x0000001fff077819 */ /* 0x000fe40000011408 */
.L_x_4598:
[----:B------:R-:W-:Y:S05]  /*21b40*/  BSYNC B0 ;  /* 0x0000000000007941 */ /* 0x000fea0003800000 */
.L_x_4596:
[C---:B------:R-:W-:Y:S01]  /*21b50*/  LOP3.LUT P4, RZ, R245.reuse, 0x1, RZ, 0xc0, !PT ;  /* 0x00000001f5ff7812 */ /* 0x040fe2000788c0ff */
[----:B------:R-:W-:Y:S01]  /*21b60*/  ULDC.64 UR4, c[0x0][0x118] ;  /* 0x0000460000047ab9 */ /* 0x000fe20000000a00 */
[C---:B------:R-:W-:Y:S01]  /*21b70*/  LEA R250, P2, R8.reuse, R140, 0x1 ;  /* 0x0000008c08fa7211 */ /* 0x040fe200078408ff */
[----:B------:R-:W-:Y:S01]  /*21b80*/  BSSY B1, `(.L_x_4599) ;  /* 0x0000299000017945 */ /* 0x000fe20003800000 */
[----:B------:R-:W-:Y:S02]  /*21b90*/  LOP3.LUT P3, RZ, R245, 0x2, RZ, 0xc0, !PT ;  /* 0x00000002f5ff7812 */ /* 0x000fe4000786c0ff */
[C---:B------:R-:W-:Y:S02]  /*21ba0*/  LEA.HI.X R251, R8.reuse, R141, R7, 0x1, P2 ;  /* 0x0000008d08fb7211 */ /* 0x040fe400010f0c07 */
[-C--:B------:R-:W-:Y:S02]  /*21bb0*/  IADD3 R5, P1, R8, R229.reuse, RZ ;  /* 0x000000e508057210 */ /* 0x080fe40007f3e0ff */
[----:B------:R-:W-:Y:S02]  /*21bc0*/  IADD3.X R133, RZ, c[0x0][0x44], RZ, P0, !PT ;  /* 0x00001100ff857a10 */ /* 0x000fe400007fe4ff */
        /* <DEDUP_REMOVED lines=9> */
[-C--:B------:R-:W-:Y:S02]  /*21c60*/  @P3 LEA R12, P1, R5, R140.reuse, 0x1 ;  /* 0x0000008c050c3211 */ /* 0x080fe400078208ff */
[----:B------:R-:W-:Y:S02]  /*21c70*/  @P4 LEA R16, P5, R7, R140, 0x1 ;  /* 0x0000008c07104211 */ /* 0x000fe400078a08ff */
        /* <DEDUP_REMOVED lines=16> */
[C---:B------:R-:W-:Y:S02]  /*21d80*/  @P4 LEA R14, P5, R5.reuse, R140, 0x1 ;  /* 0x0000008c050e4211 */ /* 0x040fe400078a08ff */
        /* <DEDUP_REMOVED lines=21> */
[C---:B------:R-:W-:Y:S01]  /*21ee0*/  @P4 LEA R26, P5, R5.reuse, R140, 0x1 ;  /* 0x0000008c051a4211 */ /* 0x040fe200078a08ff */
        /* <DEDUP_REMOVED lines=13> */
[C---:B------:R-:W-:Y:S01]  /*21fc0*/  @P3 LEA R6, P2, R7.reuse, R140, 0x1 ;  /* 0x0000008c07063211 */ /* 0x040fe200078408ff */
[----:B------:R-:W-:Y:S01]  /*21fd0*/  @!PT LDS RZ, [RZ] ;  /* 0x00000000fffff984 */ /* 0x000fe20000000800 */
[----:B------:R-:W-:Y:S01]  /*21fe0*/  @!PT LDS RZ, [RZ] ;  /* 0x00000000fffff984 */ /* 0x000fe20000000800 */
[----:B------:R-:W-:Y:S01]  /*21ff0*/  @!PT LDS RZ, [RZ] ;  /* 0x00000000fffff984 */ /* 0x000fe20000000800 */
[----:B------:R3:W-:Y:S01]  /*22000*/  @P4 LDGSTS.E.BYPASS.LTC128B.128 [R244+0xd800], [R14.64] ;  /* 0x0d8000000ef44fae */ /* 0x0007e2000b901d44 */
[C-C-:B------:R-:W-:Y:S02]  /*22010*/  @P4 LEA.HI.X R31, R7.reuse, R141, R4.reuse, 0x1, P6 ;  /* 0x0000008d071f4211 */ /* 0x140fe400030f0c04 */
[C---:B------:R-:W-:Y:S02]  /*22020*/  IADD3 R5, P1, R7.reuse, R229, RZ ;  /* 0x000000e507057210 */ /* 0x040fe40007f3e0ff */
[-C--:B------:R-:W-:Y:S01]  /*22030*/  @P3 LEA.HI.X R7, R7, R141.reuse, R4, 0x1, P2 ;  /* 0x0000008d07073211 */ /* 0x080fe200010f0c04 */
[----:B------:R-:W-:Y:S01]  /*22040*/  @!P4 STS.128 [R244+0xd800], RZ ;  /* 0x00d800fff400c388 */ /* 0x000fe20000000c00 */
[----:B------:R-:W-:Y:S02]  /*22050*/  IADD3.X R2, R4, R230, RZ, P1, !PT ;  /* 0x000000e604027210 */ /* 0x000fe40000ffe4ff */
[CC--:B------:R-:W-:Y:S02]  /*22060*/  @P4 LEA R28, P5, R5.reuse, R140.reuse, 0x1 ;  /* 0x0000008c051c4211 */ /* 0x0c0fe400078a08ff */
[C---:B------:R-:W-:Y:S01]  /*22070*/  @P3 LEA R36, P1, R5.reuse, R140, 0x1 ;  /* 0x0000008c05243211 */ /* 0x040fe200078208ff */
[----:B------:R-:W-:Y:S01]  /*22080*/  @!PT LDS RZ, [RZ] ;  /* 0x00000000fffff984 */ /* 0x000fe20000000800 */
[----:B------:R-:W-:Y:S01]  /*22090*/  @!PT LDS RZ, [RZ] ;  /* 0x00000000fffff984 */ /* 0x000fe20000000800 */
[----:B------:R-:W-:Y:S01]  /*220a0*/  @!PT LDS RZ, [RZ] ;  /* 0x00000000fffff984 */ /* 0x000fe20000000800 */
[----:B------:R4:W-:Y:S01]  /*220b0*/  @P3 LDGSTS.E.BYPASS.LTC128B.128 [R244+0x11800], [R8.64+0x80] ;  /* 0x1180008008f43fae */ /* 0x0009e2000b901d44 */
[CCC-:B------:R-:W-:Y:S02]  /*220c0*/  @P4 LEA.HI.X R29, R5.reuse, R141.reuse, R2.reuse, 0x1, P5 ;  /* 0x0000008d051d4211 */ /* 0x1c0fe400028f0c02 */
[----:B------:R-:W-:Y:S03]  /*220d0*/  @P3 LEA.HI.X R37, R5, R141, R2, 0x1, P1 ;  /* 0x0000008d05253211 */ /* 0x000fe600008f0c02 */
        /* <DEDUP_REMOVED lines=42> */
[----:B----4-:R-:W4:Y:S06]  /*22380*/  LDSM.16.M88.4 R8, [R227+0x4000] ;  /* 0x00400000e308783b */ /* 0x010f2c0000000200 */
[----:B--2---:R-:W3:Y:S06]  /*22390*/  LDSM.16.M88.4 R16, [R227+0x4800] ;  /* 0x00480000e310783b */ /* 0x004eec0000000200 */
[----:B-1----:R-:W5:Y:S06]  /*223a0*/  LDSM.16.M88.4 R24, [R227+0x5000] ;  /* 0x00500000e318783b */ /* 0x002f6c0000000200 */
[----:B------:R-:W0:Y:S06]  /*223b0*/  LDGDEPBAR ;  /* 0x00000000000079af */ /* 0x000e2c0000000000 */
[----:B------:R-:W1:Y:S06]  /*223c0*/  LDSM.16.M88.4 R32, [R227+0x5800] ;  /* 0x00580000e320783b */ /* 0x000e6c0000000200 */
[----:B------:R-:W2:Y:S06]  /*223d0*/  LDSM.16.M88.4 R40, [R227+0x6000] ;  /* 0x00600000e328783b */ /* 0x000eac0000000200 */
[----:B------:R-:W1:Y:S01]  /*223e0*/  LDSM.16.M88.4 R48, [R227+0x6800] ;  /* 0x00680000e330783b */ /* 0x000e620000000200 */
[C---:B----4-:R-:W-:Y:S05]  /*223f0*/  HMMA.16816.F32 R4, R64.reuse, R8, RZ ;  /* 0x000000084004723c */ /* 0x050fea00000018ff */
[----:B------:R-:W4:Y:S03]  /*22400*/  LDSM.16.M88.4 R56, [R227+0x7000] ;  /* 0x00700000e338783b */ /* 0x000f260000000200 */
[C---:B------:R-:W-:Y:S03]  /*22410*/  HMMA.16816.F32 R8, R64.reuse, R10, RZ ;  /* 0x0000000a4008723c */ /* 0x040fe600000018ff */
[----:B------:R-:W2:Y:S06]  /*22420*/  LDSM.16.M88.4 R140, [R227+0x7800] ;  /* 0x00780000e38c783b */ /* 0x000eac0000000200 */
[----:B------:R-:W-:Y:S01]  /*22430*/  LDSM.16.M88.4 R144, [R226] ;  /* 0x00000000e290783b */ /* 0x000fe20000000200 */
[C---:B---3--:R-:W-:Y:S05]  /*22440*/  HMMA.16816.F32 R12, R64.reuse, R16, RZ ;  /* 0x00000010400c723c */ /* 0x048fea00000018ff */
[----:B------:R-:W3:Y:S03]  /*22450*/  LDSM.16.M88.4 R148, [R225] ;  /* 0x00000000e194783b */ /* 0x000ee60000000200 */
[C---:B------:R-:W-:Y:S03]  /*22460*/  HMMA.16816.F32 R16, R64.reuse, R18, RZ ;  /* 0x000000124010723c */ /* 0x040fe600000018ff */
[----:B------:R-:W3:Y:S05]  /*22470*/  LDSM.16.M88.4 R152, [R217] ;  /* 0x00000000d998783b */ /* 0x000eea0000000200 */
[C---:B-----5:R-:W-:Y:S01]  /*22480*/  HMMA.16816.F32 R20, R64.reuse, R24, RZ ;  /* 0x000000184014723c */ /* 0x060fe200000018ff */
[----:B------:R-:W5:Y:S06]  /*22490*/  LDSM.16.M88.4 R156, [R216] ;  /* 0x00000000d89c783b */ /* 0x000f6c0000000200 */
[----:B------:R-:W3:Y:S01]  /*224a0*/  LDSM.16.M88.4 R160, [R215] ;  /* 0x00000000d7a0783b */ /* 0x000ee20000000200 */
[C---:B------:R-:W-:Y:S05]  /*224b0*/  HMMA.16816.F32 R24, R64.reuse, R26, RZ ;  /* 0x0000001a4018723c */ /* 0x040fea00000018ff */
[----:B------:R-:W3:Y:S03]  /*224c0*/  LDSM.16.M88.4 R164, [R214] ;  /* 0x00000000d6a4783b */ /* 0x000ee60000000200 */
[C---:B-1----:R-:W-:Y:S03]  /*224d0*/  HMMA.16816.F32 R28, R64.reuse, R32, RZ ;  /* 0x00000020401c723c */ /* 0x042fe600000018ff */
[----:B------:R-:W1:Y:S05]  /*224e0*/  LDSM.16.M88.4 R168, [R213] ;  /* 0x00000000d5a8783b */ /* 0x000e6a0000000200 */
[C---:B------:R-:W-:Y:S01]  /*224f0*/  HMMA.16816.F32 R32, R64.reuse, R34, RZ ;  /* 0x000000224020723c */ /* 0x040fe200000018ff */
[----:B------:R-:W1:Y:S06]  /*22500*/  LDSM.16.M88.4 R172, [R212] ;  /* 0x00000000d4ac783b */ /* 0x000e6c0000000200 */
[----:B------:R-:W1:Y:S01]  /*22510*/  LDSM.16.M88.4 R176, [R211] ;  /* 0x00000000d3b0783b */ /* 0x000e620000000200 */
[C---:B--2---:R-:W-:Y:S05]  /*22520*/  HMMA.16816.F32 R36, R64.reuse, R40, RZ ;  /* 0x000000284024723c */ /* 0x044fea00000018ff */
[----:B------:R-:W-:Y:S03]  /*22530*/  LDSM.16.M88.4 R180, [R224] ;  /* 0x00000000e0b4783b */ /* 0x000fe60000000200 */
[C---:B------:R-:W-:Y:S03]  /*22540*/  HMMA.16816.F32 R40, R64.reuse, R42, RZ ;  /* 0x0000002a4028723c */ /* 0x040fe600000018ff */
[----:B------:R-:W3:Y:S05]  /*22550*/  LDSM.16.M88.4 R184, [R221+0x4000] ;  /* 0x00400000ddb8783b */ /* 0x000eea0000000200 */
[C---:B------:R-:W-:Y:S01]  /*22560*/  HMMA.16816.F32 R44, R64.reuse, R48, RZ ;  /* 0x00000030402c723c */ /* 0x040fe200000018ff */
[----:B------:R-:W-:Y:S06]  /*22570*/  LDSM.16.M88.4 R188, [R226+0x2000] ;  /* 0x00200000e2bc783b */ /* 0x000fec0000000200 */
[----:B------:R-:W-:Y:S01]  /*22580*/  LDSM.16.M88.4 R192, [R209] ;  /* 0x00000000d1c0783b */ /* 0x000fe20000000200 */
[C---:B------:R-:W-:Y:S05]  /*22590*/  HMMA.16816.F32 R48, R64.reuse, R50, RZ ;  /* 0x000000324030723c */ /* 0x040fea00000018ff */
[----:B------:R-:W2:Y:S03]  /*225a0*/  LD.E R2, [R132.64+0x18c] ;  /* 0x00018c0484027980 */ /* 0x000ea6000c101900 */
[C---:B----4-:R-:W-:Y:S03]  /*225b0*/  HMMA.16816.F32 R52, R64.reuse, R56, RZ ;  /* 0x000000384034723c */ /* 0x050fe600000018ff */
[----:B------:R-:W-:Y:S05]  /*225c0*/  LDSM.16.M88.4 R196, [R223+0x2000] ;  /* 0x00200000dfc4783b */ /* 0x000fea0000000200 */
[C---:B------:R-:W-:Y:S01]  /*225d0*/  HMMA.16816.F32 R56, R64.reuse, R58, RZ ;  /* 0x0000003a4038723c */ /* 0x040fe200000018ff */
[----:B------:R-:W-:Y:S07]  /*225e0*/  LDSM.16.M88.4 R200, [R210+0x4000] ;  /* 0x00400000d2c8783b */ /* 0x000fee0000000200 */
[C---:B------:R-:W-:Y:S08]  /*225f0*/  HMMA.16816.F32 R60, R64.reuse, R140, RZ ;  /* 0x0000008c403c723c */ /* 0x040ff000000018ff */
[----:B------:R-:W-:Y:S01]  /*22600*/  HMMA.16816.F32 R64, R64, R142, RZ ;  /* 0x0000008e4040723c */ /* 0x000fe200000018ff */
[----:B------:R-:W4:Y:S07]  /*22610*/  LDSM.16.M88.4 R140, [R221+0x4800] ;  /* 0x00480000dd8c783b */ /* 0x000f2e0000000200 */
        /* <DEDUP_REMOVED lines=34> */
[C---:B------:R-:W-:Y:S08]  /*22840*/  HMMA.16816.F32 R28, R180.reuse, R152, R28 ;  /* 0x00000098b41c723c */ /* 0x040ff0000000181c */
[C---:B------:R-:W-:Y:S01]  /*22850*/  HMMA.16816.F32 R32, R180.reuse, R154, R32 ;  /* 0x0000009ab420723c */ /* 0x040fe20000001820 */
[----:B------:R-:W2:Y:S07]  /*22860*/  LDSM.16.M88.4 R152, [R210+0x2800] ;  /* 0x00280000d298783b */ /* 0x000eae0000000200 */
        /* <DEDUP_REMOVED lines=22> */
[C---:B----4-:R-:W-:Y:S08]  /*229d0*/  HMMA.16816.F32 R28, R168.reuse, R140, R28 ;  /* 0x0000008ca81c723c */ /* 0x050ff0000000181c */
[C---:B------:R-:W-:Y:S01]  /*229e0*/  HMMA.16816.F32 R32, R168.reuse, R142, R32 ;  /* 0x0000008ea820723c */ /* 0x040fe20000001820 */
[----:B------:R-:W4:Y:S07]  /*229f0*/  LDSM.16.M88.4 R140, [R227+0xa000] ;  /* 0x00a00000e38c783b */ /* 0x000f2e0000000200 */
[C---:B---3--:R-:W-:Y:S08]  /*22a00*/  HMMA.16816.F32 R36, R168.reuse, R148, R36 ;  /* 0x00000094a824723c */ /* 0x048ff00000001824 */
[C---:B------:R-:W-:Y:S01]  /*22a10*/  HMMA.16816.F32 R40, R168.reuse, R150, R40 ;  /* 0x00000096a828723c */ /* 0x040fe20000001828 */
[----:B------:R-:W3:Y:S07]  /*22a20*/  LDSM.16.M88.4 R148, [R227+0xa800] ;  /* 0x00a80000e394783b */ /* 0x000eee0000000200 */
[C---:B--2---:R-:W-:Y:S08]  /*22a30*/  HMMA.16816.F32 R44, R168.reuse, R152, R44 ;  /* 0x00000098a82c723c */ /* 0x044ff0000000182c */
[C---:B------:R-:W-:Y:S01]  /*22a40*/  HMMA.16816.F32 R48, R168.reuse, R154, R48 ;  /* 0x0000009aa830723c */ /* 0x040fe20000001830 */
[----:B------:R-:W2:Y:S07]  /*22a50*/  LDSM.16.M88.4 R152, [R227+0xb000] ;  /* 0x00b00000e398783b */ /* 0x000eae0000000200 */
[C---:B-----5:R-:W-:Y:S08]  /*22a60*/  HMMA.16816.F32 R52, R168.reuse, R156, R52 ;  /* 0x0000009ca834723c */ /* 0x060ff00000001834 */
[C---:B------:R-:W-:Y:S01]  /*22a70*/  HMMA.16816.F32 R56, R168.reuse, R158, R56 ;  /* 0x0000009ea838723c */ /* 0x040fe20000001838 */
[----:B------:R-:W5:Y:S07]  /*22a80*/  LDSM.16.M88.4 R156, [R208] ;  /* 0x00000000d09c783b */ /* 0x000f6e0000000200 */
        /* <DEDUP_REMOVED lines=18> */
[----:B------:R-:W4:Y:S07]  /*22bb0*/  LDSM.16.M88.4 R140, [R205] ;  /* 0x00000000cd8c783b */ /* 0x000f2e0000000200 */
[C---:B---3--:R-:W-:Y:S08]  /*22bc0*/  HMMA.16816.F32 R44, R160.reuse, R148, R44 ;  /* 0x00000094a02c723c */ /* 0x048ff0000000182c */
[C---:B------:R-:W-:Y:S01]  /*22bd0*/  HMMA.16816.F32 R48, R160.reuse, R150, R48 ;  /* 0x00000096a030723c */ /* 0x040fe20000001830 */
[----:B------:R-:W3:Y:S07]  /*22be0*/  LDSM.16.M88.4 R148, [R204] ;  /* 0x00000000cc94783b */ /* 0x000eee0000000200 */
[C---:B--2---:R-:W-:Y:S08]  /*22bf0*/  HMMA.16816.F32 R52, R160.reuse, R152, R52 ;  /* 0x00000098a034723c */ /* 0x044ff00000001834 */
[C---:B------:R-:W-:Y:S01]  /*22c00*/  HMMA.16816.F32 R56, R160.reuse, R154, R56 ;  /* 0x0000009aa038723c */ /* 0x040fe20000001838 */
[----:B------:R-:W2:Y:S07]  /*22c10*/  LDSM.16.M88.4 R152, [R139] ;  /* 0x000000008b98783b */ /* 0x000eae0000000200 */
[C---:B------:R-:W-:Y:S08]  /*22c20*/  HMMA.16816.F32 R60, R160.reuse, R184, R60 ;  /* 0x000000b8a03c723c */ /* 0x040ff0000000183c */
[----:B------:R-:W-:Y:S01]  /*22c30*/  HMMA.16816.F32 R64, R160, R186, R64 ;  /* 0x000000baa040723c */ /* 0x000fe20000001840 */
[----:B------:R-:W-:Y:S06]  /*22c40*/  LDSM.16.M88.4 R160, [R224+0x2000] ;  /* 0x00200000e0a0783b */ /* 0x000fec0000000200 */
[----:B------:R-:W-:Y:S01]  /*22c50*/  LDSM.16.M88.4 R184, [R221+0xa800] ;  /* 0x00a80000ddb8783b */ /* 0x000fe20000000200 */
[C---:B------:R-:W-:Y:S08]  /*22c60*/  HMMA.16816.F32 R4, R188.reuse, R192, R4 ;  /* 0x000000c0bc04723c */ /* 0x040ff00000001804 */
[C---:B------:R-:W-:Y:S01]  /*22c70*/  HMMA.16816.F32 R8, R188.reuse, R194, R8 ;  /* 0x000000c2bc08723c */ /* 0x040fe20000001808 */
[----:B------:R-:W-:Y:S07]  /*22c80*/  LDSM.16.M88.4 R192, [R221+0xb000] ;  /* 0x00b00000ddc0783b */ /* 0x000fee0000000200 */
[C---:B-----5:R-:W-:Y:S08]  /*22c90*/  HMMA.16816.F32 R12, R188.reuse, R156, R12 ;  /* 0x0000009cbc0c723c */ /* 0x060ff0000000180c */
[C---:B------:R-:W-:Y:S01]  /*22ca0*/  HMMA.16816.F32 R16, R188.reuse, R158, R16 ;  /* 0x0000009ebc10723c */ /* 0x040fe20000001810 */
[----:B------:R-:W5:Y:S07]  /*22cb0*/  LDSM.16.M88.4 R156, [R138] ;  /* 0x000000008a9c783b */ /* 0x000f6e0000000200 */
[C---:B-1----:R-:W-:Y:S08]  /*22cc0*/  HMMA.16816.F32 R20, R188.reuse, R144, R20 ;  /* 0x00000090bc14723c */ /* 0x042ff00000001814 */
        /* <DEDUP_REMOVED lines=8> */
[C---:B---3--:R-:W-:Y:S08]  /*22d50*/  HMMA.16816.F32 R44, R188.reuse, R148, R44 ;  /* 0x00000094bc2c723c */ /* 0x048ff0000000182c */
[C---:B------:R-:W-:Y:S08]  /*22d60*/  HMMA.16816.F32 R48, R188.reuse, R150, R48 ;  /* 0x00000096bc30723c */ /* 0x040ff00000001830 */
[C---:B--2---:R-:W-:Y:S08]  /*22d70*/  HMMA.16816.F32 R52, R188.reuse, R152, R52 ;  /* 0x00000098bc34723c */ /* 0x044ff00000001834 */
        /* <DEDUP_REMOVED lines=21> */
[C---:B----4-:R-:W-:Y:S07]  /*22ed0*/  HMMA.16816.F32 R12, R196.reuse, R140, R12 ;  /* 0x0000008cc40c723c */ /* 0x050fee000000180c */
[----:B------:R-:W-:Y:S01]  /*22ee0*/  MOV R140, R250 ;  /* 0x000000fa008c7202 */ /* 0x000fe20000000f00 */
[-C--:B------:R-:W-:Y:S01]  /*22ef0*/  FMUL.FTZ R145, R4, R2.reuse ;  /* 0x0000000204917220 */ /* 0x080fe20000410000 */
[C---:B------:R-:W-:Y:S03]  /*22f00*/  HMMA.16816.F32 R16, R196.reuse, R142, R16 ;  /* 0x0000008ec410723c */ /* 0x040fe60000001810 */
[-C--:B------:R-:W-:Y:S01]  /*22f10*/  FMUL.FTZ R147, R5, R2.reuse ;  /* 0x0000000205937220 */ /* 0x080fe20000410000 */
[----:B------:R-:W-:Y:S01]  /*22f20*/  MOV R141, R251 ;  /* 0x000000fb008d7202 */ /* 0x000fe20000000f00 */
[----:B------:R-:W1:Y:S01]  /*22f30*/  MUFU.TANH R145, R145 ;  /* 0x0000009100917308 */ /* 0x000e620000002400 */
[-C--:B------:R-:W-:Y:S02]  /*22f40*/  FMUL.FTZ R149, R6, R2.reuse ;  /* 0x0000000206957220 */ /* 0x080fe40000410000 */
[-C--:B------:R-:W-:Y:S04]  /*22f50*/  FMUL.FTZ R9, R9, R2.reuse ;  /* 0x0000000209097220 */ /* 0x080fe80000410000 */
[-C--:B------:R-:W-:Y:S02]  /*22f60*/  FMUL.FTZ R10, R10, R2.reuse ;  /* 0x000000020a0a7220 */ /* 0x080fe40000410000 */
[-C--:B------:R-:W-:Y:S01]  /*22f70*/  FMUL.FTZ R11, R11, R2.reuse ;  /* 0x000000020b0b7220 */ /* 0x080fe20000410000 */
[----:B------:R-:W2:Y:S01]  /*22f80*/  MUFU.TANH R161, R9 ;  /* 0x0000000900a17308 */ /* 0x000ea20000002400 */
[-C--:B------:R-:W-:Y:S02]  /*22f90*/  FMUL.FTZ R157, R7, R2.reuse ;  /* 0x00000002079d7220 */ /* 0x080fe40000410000 */
[----:B------:R-:W3:Y:S01]  /*22fa0*/  LDSM.16.M88.4 R4, [R210+0x5000] ;  /* 0x00500000d204783b */ /* 0x000ee20000000200 */
[-C--:B------:R-:W-:Y:S02]  /*22fb0*/  FMUL.FTZ R159, R8, R2.reuse ;  /* 0x00000002089f7220 */ /* 0x080fe40000410000 */
[-C--:B------:R-:W-:Y:S02]  /*22fc0*/  FMUL.FTZ R143, R12, R2.reuse ;  /* 0x000000020c8f7220 */ /* 0x080fe40000410000 */
[-C--:B------:R-:W-:Y:S02]  /*22fd0*/  FMUL.FTZ R13, R13, R2.reuse ;  /* 0x000000020d0d7220 */ /* 0x080fe40000410000 */
[----:B------:R-:W4:Y:S01]  /*22fe0*/  MUFU.TANH R201, R10 ;  /* 0x0000000a00c97308 */ /* 0x000f220000002400 */
        /* <DEDUP_REMOVED lines=15> */
[-C--:B------:R-:W-:Y:S02]  /*230e0*/  FMUL.FTZ R21, R21, R2.reuse ;  /* 0x0000000215157220 */ /* 0x080fe40000410000 */
[-C--:B------:R-:W-:Y:S03]  /*230f0*/  FMUL.FTZ R23, R23, R2.reuse ;  /* 0x0000000217177220 */ /* 0x080fe60000410000 */
[----:B------:R-:W1:Y:S01]  /*23100*/  MUFU.TANH R143, R143 ;  /* 0x0000008f008f7308 */ /* 0x000e620000002400 */
[-C--:B------:R-:W-:Y:S02]  /*23110*/  FMUL.FTZ R170, R20, R2.reuse ;  /* 0x0000000214aa7220 */ /* 0x080fe40000410000 */
[-C--:B------:R-:W-:Y:S02]  /*23120*/  FMUL.FTZ R22, R22, R2.reuse ;  /* 0x0000000216167220 */ /* 0x080fe40000410000 */
[-C--:B------:R-:W-:Y:S02]  /*23130*/  FMUL.FTZ R25, R25, R2.reuse ;  /* 0x0000000219197220 */ /* 0x080fe40000410000 */
[-C--:B------:R-:W-:Y:S02]  /*23140*/  FMUL.FTZ R172, R24, R2.reuse ;  /* 0x0000000218ac7220 */ /* 0x080fe40000410000 */
[-C--:B------:R-:W-:Y:S01]  /*23150*/  FMUL.FTZ R26, R26, R2.reuse ;  /* 0x000000021a1a7220 */ /* 0x080fe20000410000 */
[----:B------:R1:W1:Y:S01]  /*23160*/  MUFU.TANH R173, R21 ;  /* 0x0000001500ad7308 */ /* 0x0002620000002400 */
[-C--:B------:R-:W-:Y:S01]  /*23170*/  FMUL.FTZ R27, R27, R2.reuse ;  /* 0x000000021b1b7220 */ /* 0x080fe20000410000 */
[C---:B---3--:R-:W-:Y:S08]  /*23180*/  HMMA.16816.F32 R28, R196.reuse, R8, R28 ;  /* 0x00000008c41c723c */ /* 0x048ff0000000181c */
[----:B------:R-:W3:Y:S01]  /*23190*/  MUFU.TANH R169, R23 ;  /* 0x0000001700a97308 */ /* 0x000ee20000002400 */
[C---:B------:R-:W-:Y:S01]  /*231a0*/  HMMA.16816.F32 R32, R196.reuse, R10, R32 ;  /* 0x0000000ac420723c */ /* 0x040fe20000001820 */
[----:B------:R-:W2:Y:S08]  /*231b0*/  LDSM.16.M88.4 R8, [R210+0x6800] ;  /* 0x00680000d208783b */ /* 0x000eb00000000200 */
[----:B------:R1:W1:Y:S01]  /*231c0*/  MUFU.TANH R175, R25 ;  /* 0x0000001900af7308 */ /* 0x0002620000002400 */
[C---:B-----5:R-:W-:Y:S05]  /*231d0*/  HMMA.16816.F32 R36, R196.reuse, R4, R36 ;  /* 0x00000004c424723c */ /* 0x060fea0000001824 */
[-C--:B------:R-:W-:Y:S03]  /*231e0*/  FMUL.FTZ R178, R28, R2.reuse ;  /* 0x000000021cb27220 */ /* 0x080fe60000410000 */
[C---:B------:R-:W-:Y:S01]  /*231f0*/  HMMA.16816.F32 R40, R196.reuse, R6, R40 ;  /* 0x00000006c428723c */ /* 0x040fe20000001828 */
[----:B------:R-:W3:Y:S01]  /*23200*/  MUFU.TANH R13, R13 ;  /* 0x0000000d000d7308 */ /* 0x000ee20000002400 */
[----:B------:R-:W5:Y:S02]  /*23210*/  LDSM.16.M88.4 R4, [R210+0x7000] ;  /* 0x00700000d204783b */ /* 0x000f640000000200 */
[-C--:B------:R-:W-:Y:S02]  /*23220*/  FMUL.FTZ R29, R29, R2.reuse ;  /* 0x000000021d1d7220 */ /* 0x080fe40000410000 */
[-C--:B------:R-:W-:Y:S02]  /*23230*/  FMUL.FTZ R30, R30, R2.reuse ;  /* 0x000000021e1e7220 */ /* 0x080fe40000410000 */
[-C--:B------:R-:W-:Y:S03]  /*23240*/  FMUL.FTZ R182, R32, R2.reuse ;  /* 0x0000000220b67220 */ /* 0x080fe60000410000 */
[----:B------:R3:W3:Y:S01]  /*23250*/  MUFU.TANH R249, R14 ;  /* 0x0000000e00f97308 */ /* 0x0006e20000002400 */
[-C--:B------:R-:W-:Y:S02]  /*23260*/  FMUL.FTZ R31, R31, R2.reuse ;  /* 0x000000021f1f7220 */ /* 0x080fe40000410000 */
[-C--:B------:R-:W-:Y:S02]  /*23270*/  FMUL.FTZ R33, R33, R2.reuse ;  /* 0x0000000221217220 */ /* 0x080fe40000410000 */
[-C--:B------:R-:W-:Y:S02]  /*23280*/  FMUL.FTZ R195, R36, R2.reuse ;  /* 0x0000000224c37220 */ /* 0x080fe40000410000 */
[-C--:B-1----:R-:W-:Y:S02]  /*23290*/  FMUL.FTZ R21, R39, R2.reuse ;  /* 0x0000000227157220 */ /* 0x082fe40000410000 */
[-C--:B------:R-:W-:Y:S01]  /*232a0*/  FMUL.FTZ R34, R34, R2.reuse ;  /* 0x0000000222227220 */ /* 0x080fe20000410000 */
[----:B------:R-:W1:Y:S01]  /*232b0*/  MUFU.TANH R247, R247 ;  /* 0x000000f700f77308 */ /* 0x000e620000002400 */
[-C--:B------:R-:W-:Y:S01]  /*232c0*/  FMUL.FTZ R35, R35, R2.reuse ;  /* 0x0000000223237220 */ /* 0x080fe20000410000 */
[C---:B--2---:R-:W-:Y:S03]  /*232d0*/  HMMA.16816.F32 R44, R196.reuse, R8, R44 ;  /* 0x00000008c42c723c */ /* 0x044fe6000000182c */
[-C--:B------:R-:W-:Y:S02]  /*232e0*/  FMUL.FTZ R192, R40, R2.reuse ;  /* 0x0000000228c07220 */ /* 0x080fe40000410000 */
[-C--:B------:R-:W-:Y:S03]  /*232f0*/  FMUL.FTZ R25, R42, R2.reuse ;  /* 0x000000022a197220 */ /* 0x080fe60000410000 */
[----:B------:R-:W2:Y:S01]  /*23300*/  MUFU.TANH R15, R15 ;  /* 0x0000000f000f7308 */ /* 0x000ea20000002400 */
[C---:B------:R-:W-:Y:S01]  /*23310*/  HMMA.16816.F32 R48, R196.reuse, R10, R48 ;  /* 0x0000000ac430723c */ /* 0x040fe20000001830 */
[----:B------:R-:W1:Y:S01]  /*23320*/  LDSM.16.M88.4 R8, [R210+0x7800] ;  /* 0x00780000d208783b */ /* 0x000e620000000200 */
[----:B------:R-:W-:Y:S04]  /*23330*/  DEPBAR.LE SB0, 0x0 ;  /* 0x000080000000791a */ /* 0x000fe80000000000 */
[-C--:B------:R-:W-:Y:S02]  /*23340*/  FMUL.FTZ R23, R43, R2.reuse ;  /* 0x000000022b177220 */ /* 0x080fe40000410000 */
[-C--:B------:R-:W-:Y:S01]  /*23350*/  FMUL.FTZ R37, R37, R2.reuse ;  /* 0x0000000225257220 */ /* 0x080fe20000410000 */
[----:B------:R-:W1:Y:S01]  /*23360*/  MUFU.TANH R17, R17 ;  /* 0x0000001100117308 */ /* 0x000e620000002400 */
[----:B------:R-:W-:Y:S01]  /*23370*/  BAR.SYNC.DEFER_BLOCKING 0x0 ;  /* 0x0000000000007b1d */ /* 0x000fe20000010000 */
[C---:B-----5:R-:W-:Y:S05]  /*23380*/  HMMA.16816.F32 R52, R196.reuse, R4, R52 ;  /* 0x00000004c434723c */ /* 0x060fea0000001834 */
[-C--:B------:R-:W-:Y:S02]  /*23390*/  FMUL.FTZ R186, R44, R2.reuse ;  /* 0x000000022cba7220 */ /* 0x080fe40000410000 */
[-C--:B------:R-:W-:Y:S01]  /*233a0*/  FMUL.FTZ R38, R38, R2.reuse ;  /* 0x0000000226267220 */ /* 0x080fe20000410000 */
[----:B------:R-:W2:Y:S01]  /*233b0*/  MUFU.TANH R12, R12 ;  /* 0x0000000c000c7308 */ /* 0x000ea20000002400 */
[C---:B------:R-:W-:Y:S03]  /*233c0*/  HMMA.16816.F32 R56, R196.reuse, R6, R56 ;  /* 0x00000006c438723c */ /* 0x040fe60000001838 */
[-C--:B------:R-:W-:Y:S02]  /*233d0*/  FMUL.FTZ R41, R41, R2.reuse ;  /* 0x0000000229297220 */ /* 0x080fe40000410000 */
[-C--:B------:R-:W-:Y:S02]  /*233e0*/  FMUL.FTZ R183, R48, R2.reuse ;  /* 0x0000000230b77220 */ /* 0x080fe40000410000 */
[-C--:B------:R-:W-:Y:S02]  /*233f0*/  FMUL.FTZ R45, R45, R2.reuse ;  /* 0x000000022d2d7220 */ /* 0x080fe40000410000 */
[----:B------:R-:W2:Y:S03]  /*23400*/  MUFU.TANH R19, R19 ;  /* 0x0000001300137308 */ /* 0x000ea60000002400 */
[-C--:B------:R-:W-:Y:S02]  /*23410*/  FMUL.FTZ R46, R46, R2.reuse ;  /* 0x000000022e2e7220 */ /* 0x080fe40000410000 */
[-C--:B------:R-:W-:Y:S02]  /*23420*/  FMUL.FTZ R47, R47, R2.reuse ;  /* 0x000000022f2f7220 */ /* 0x080fe40000410000 */
[-C--:B------:R-:W-:Y:S02]  /*23430*/  FMUL.FTZ R162, R52, R2.reuse ;  /* 0x0000000234a27220 */ /* 0x080fe40000410000 */
[-C--:B------:R-:W-:Y:S01]  /*23440*/  FMUL.FTZ R49, R49, R2.reuse ;  /* 0x0000000231317220 */ /* 0x080fe20000410000 */
[----:B------:R-:W2:Y:S01]  /*23450*/  MUFU.TANH R170, R170 ;  /* 0x000000aa00aa7308 */ /* 0x000ea20000002400 */
[-C--:B------:R-:W-:Y:S01]  /*23460*/  FMUL.FTZ R50, R50, R2.reuse ;  /* 0x0000000232327220 */ /* 0x080fe20000410000 */
[C---:B-1----:R-:W-:Y:S03]  /*23470*/  HMMA.16816.F32 R60, R196.reuse, R8, R60 ;  /* 0x00000008c43c723c */ /* 0x042fe6000000183c */
        /* <DEDUP_REMOVED lines=8> */
[----:B------:R-:W1:Y:S03]  /*23500*/  MUFU.TANH R172, R172 ;  /* 0x000000ac00ac7308 */ /* 0x000e660000002400 */
        /* <DEDUP_REMOVED lines=53> */
[----:B--234-:R-:W-:Y:S01]  /*23860*/  ISETP.NE.U32.AND P0, PT, R242, RZ, PT ;  /* 0x000000fff200720c */ /* 0x01cfe20003f05070 */
[----:B------:R-:W-:Y:S03]  /*23870*/  BSSY B0, `(.L_x_4601) ;  /* 0x0000047000007945 */ /* 0x000fe60003800000 */
[----:B------:R-:W-:Y:S11]  /*23880*/  ISETP.NE.AND.EX P0, PT, R243, RZ, PT, P0 ;  /* 0x000000fff300720c */ /* 0x000ff60003f05300 */
[----:B------:R-:W-:Y:S02]  /*23890*/  @!UPT UIADD3 URZ, URZ, URZ, URZ ;  /* 0x0000003f3f3ff290 */ /* 0x000fe4000fffe03f */
[----:B------:R-:W-:-:S05]  /*238a0*/  @!P0 BRA `(.L_x_4602) ;  /* 0x000003f000008947 */ /* 0x000fca0003800000 */
[----:B------:R-:W-:Y:S02]  /*238b0*/  ULDC.64 UR4, c[0x0][0x118] ;  /* 0x0000460000047ab9 */ /* 0x000fe40000000a00 */
[----:B------:R-:W2:Y:S02]  /*238c0*/  LD.E R11, [R132.64+0x170] ;  /* 0x00017004840b7980 */ /* 0x000ea4000c101900 */
[-C--:B--2---:R-:W-:Y:S02]  /*238d0*/  IABS R7, R11.reuse ;  /* 0x0000000b00077213 */ /* 0x084fe40000000000 */
[-C--:B------:R-:W-:Y:S02]  /*238e0*/  IABS R5, R11.reuse ;  /* 0x0000000b00057213 */ /* 0x080fe40000000000 */
[----:B------:R-:W2:Y:S03]  /*238f0*/  I2F.RP R8, R7 ;  /* 0x0000000700087306 */ /* 0x000ea60000209400 */
[----:B------:R-:W-:Y:S07]  /*23900*/  IMAD.MOV R5, RZ, RZ, -R5 ;  /* 0x000000ffff057224 */ /* 0x000fee00078e0a05 */
[----:B--2---:R-:W2:Y:S02]  /*23910*/  MUFU.RCP R2, R8 ;  /* 0x0000000800027308 */ /* 0x004ea40000001000 */
[----:B-12---:R-:W-:Y:S01]  /*23920*/  IADD3 R26, R2, 0xffffffe, RZ ;  /* 0x0ffffffe021a7810 */ /* 0x006fe20007ffe0ff */
        /* <DEDUP_REMOVED lines=55> */
.L_x_4602:
[----:B------:R-:W-:Y:S02]  /*23ca0*/  ULDC.64 UR4, c[0x0][0x118] ;  /* 0x0000460000047ab9 */ /* 0x000fe40000000a00 */
[----:B------:R-:W2:Y:S02]  /*23cb0*/  LD.E R10, [R132.64+0x38] ;  /* 0x00003804840a7980 */ /* 0x000ea4000c101900 */
[----:B--2---:R-:W-:Y:S04]  /*23cc0*/  LEA R10, -R10, RZ, 0x7 ;  /* 0x000000ff0a0a7211 */ /* 0x004fe800078e39ff */
[----:B------:R-:W-:Y:S02]  /*23cd0*/  SHF.R.S32.HI R7, RZ, 0x1f, R10 ;  /* 0x0000001fff077819 */ /* 0x000fe4000001140a */
.L_x_4603:
[----:B------:R-:W-:Y:S05]  /*23ce0*/  BSYNC B0 ;  /* 0x0000000000007941 */ /* 0x000fea0003800000 */
.L_x_4601:
[C---:B------:R-:W-:Y:S01]  /*23cf0*/  LOP3.LUT P0, RZ, R245.reuse, 0x1, RZ, 0xc0, !PT ;  /* 0x00000001f5ff7812 */ /* 0x040fe2000780c0ff */
[----:B------:R-:W-:Y:S01]  /*23d00*/  ULDC.64 UR4, c[0x0][0x118] ;  /* 0x0000460000047ab9 */ /* 0x000fe20000000a00 */
[CC--:B------:R-:W-:Y:S02]  /*23d10*/  LEA R32, P3, R10.reuse, R234.reuse, 0x1 ;  /* 0x000000ea0a207211 */ /* 0x0c0fe400078608ff */
[----:B------:R-:W-:Y:S02]  /*23d20*/  LOP3.LUT P1, RZ, R245, 0x2, RZ, 0xc0, !PT ;  /* 0x00000002f5ff7812 */ /* 0x000fe4000782c0ff */
[C---:B-1----:R-:W-:Y:S02]  /*23d30*/  LEA.HI.X R33, R10.reuse, R235, R7, 0x1, P3 ;  /* 0x000000eb0a217211 */ /* 0x042fe400018f0c07 */
        /* <DEDUP_REMOVED lines=125> */
.L_x_4600:
[----:B--234-:R-:W-:Y:S05]  /*24510*/  BSYNC B1 ;  /* 0x0000000000017941 */ /* 0x01cfea0003800000 */
.L_x_4599:
[----:B------:R-:W-:Y:S01]  /*24520*/  ULDC.64 UR4, c[0x0][0x118] ;  /* 0x0000460000047ab9 */ /* 0x000fe20000000a00 */
[----:B------:R-:W2:Y:S08]  /*24530*/  S2R R5, SR_TID.X ;  /* 0x0000000000057919 */ /* 0x000eb00000002100 */
[----:B------:R3:W4:Y:S04]  /*24540*/  LD.E R134, [R132.64+0xdc] ;  /* 0x0000dc0484867980 */ /* 0x000728000c101900 */
[----:B-1----:R-:W-:Y:S08]  /*24550*/  LDSM.16.MT88.4 R44, [R222+0x10000] ;  /* 0x01000000de2c783b */ /* 0x002ff00000004200 */
[----:B------:R-:W-:Y:S08]  /*24560*/  LDSM.16.MT88.4 R52, [R220+0x10000] ;  /* 0x01000000dc34783b */ /* 0x000ff00000004200 */
[----:B------:R-:W-:Y:S01]  /*24570*/  LDSM.16.MT88.4 R60, [R219+0x10000] ;  /* 0x01000000db3c783b */ /* 0x000fe20000004200 */
[----:B--2---:R-:W-:Y:S04]  /*24580*/  SHF.L.U32 R5, R5, 0x1, RZ ;  /* 0x0000000105057819 */ /* 0x004fe800000006ff */
        /* <DEDUP_REMOVED lines=9> */
[----:B------:R-:W2:Y:S01]  /*24620*/  I2F R20, R20 ;  /* 0x0000001400147306 */ /* 0x000ea20000201400 */
        /* <DEDUP_REMOVED lines=22> */
[----:B------:R-:W-:Y:S01]  /*24790*/  IADD3 R20, R2, 0x58, RZ ;  /* 0x0000005802147810 */ /* 0x000fe20007ffe0ff */
[C---:B-----5:R-:W-:Y:S01]  /*247a0*/  FFMA.FTZ R49, R0.reuse, R39, R12 ;  /* 0x0000002700317223 */ /* 0x060fe2000001000c */
[----:B------:R-:W-:Y:S01]  /*247b0*/  FMNMX.FTZ R12, R149, R3, !PT ;  /* 0x00000003950c7209 */ /* 0x000fe20007810000 */
[----:B------:R-:W-:Y:S01]  /*247c0*/  FFMA.FTZ R56, R0, R39, R15 ;  /* 0x0000002700387223 */ /* 0x000fe2000001000f */
[----:B------:R-:W-:Y:S02]  /*247d0*/  IADD3 R15, R2, 0x60, RZ ;  /* 0x00000060020f7810 */ /* 0x000fe40007ffe0ff */
[----:B------:R-:W-:Y:S03]  /*247e0*/  FMNMX.FTZ R12, R157, R12, !PT ;  /* 0x0000000c9d0c7209 */ /* 0x000fe60007810000 */
[----:B------:R-:W5:Y:S01]  /*247f0*/  I2F R18, R18 ;  /* 0x0000001200127306 */ /* 0x000f620000201400 */
[CC--:B-1----:R-:W-:Y:S02]  /*24800*/  FFMA.FTZ R201, R0.reuse, R6.reuse, R201 ;  /* 0x0000000600c97223 */ /* 0x0c2fe400000100c9 */
[C---:B------:R-:W-:Y:S03]  /*24810*/  FFMA.FTZ R6, R0.reuse, R6, R159 ;  /* 0x0000000600067223 */ /* 0x040fe6000001009f */
[----:B------:R-:W-:Y:S04]  /*24820*/  FMNMX.FTZ R12, R201, R12, !PT ;  /* 0x0000000cc90c7209 */ /* 0x000fe80007810000 */
[----:B------:R-:W1:Y:S01]  /*24830*/  I2F R58, R58 ;  /* 0x0000003a003a7306 */ /* 0x000e620000201400 */
[CC--:B--2---:R-:W-:Y:S02]  /*24840*/  FFMA.FTZ R203, R0.reuse, R11.reuse, R203 ;  /* 0x0000000b00cb7223 */ /* 0x0c4fe400000100cb */
[C---:B------:R-:W-:Y:S07]  /*24850*/  FFMA.FTZ R161, R0.reuse, R11, R161 ;  /* 0x0000000b00a17223 */ /* 0x040fee00000100a1 */
[----:B------:R-:W2:Y:S01]  /*24860*/  I2F R64, R64 ;  /* 0x0000004000407306 */ /* 0x000ea20000201400 */
[CC--:B-----5:R-:W-:Y:S02]  /*24870*/  FFMA.FTZ R169, R0.reuse, R18.reuse, R169 ;  /* 0x0000001200a97223 */ /* 0x0e0fe400000100a9 */
[C---:B------:R-:W-:Y:S01]  /*24880*/  FFMA.FTZ R173, R0.reuse, R18, R173 ;  /* 0x0000001200ad7223 */ /* 0x040fe200000100ad */
[----:B------:R-:W-:Y:S06]  /*24890*/  FMNMX.FTZ R18, R9, R136, !PT ;  /* 0x0000008809127209 */ /* 0x000fec0007810000 */
[----:B------:R-:W5:Y:S01]  /*248a0*/  I2F R57, R57 ;  /* 0x0000003900397306 */ /* 0x000f620000201400 */
[CC--:B-1----:R-:W-:Y:S02]  /*248b0*/  FFMA.FTZ R40, R0.reuse, R58.reuse, R249 ;  /* 0x0000003a00287223 */ /* 0x0c2fe400000100f9 */
[C---:B------:R-:W-:Y:S07]  /*248c0*/  FFMA.FTZ R58, R0.reuse, R58, R143 ;  /* 0x0000003a003a7223 */ /* 0x040fee000001008f */
[----:B------:R-:W1:Y:S01]  /*248d0*/  I2F R35, R35 ;  /* 0x0000002300237306 */ /* 0x000e620000201400 */
[C---:B--2---:R-:W-:Y:S01]  /*248e0*/  FFMA.FTZ R48, R0.reuse, R64, R19 ;  /* 0x0000004000307223 */ /* 0x044fe20000010013 */
[----:B------:R-:W-:Y:S01]  /*248f0*/  FMNMX.FTZ R19, R203, R12, !PT ;  /* 0x0000000ccb137209 */ /* 0x000fe20007810000 */
[----:B------:R-:W-:Y:S01]  /*24900*/  FFMA.FTZ R64, R0, R64, R17 ;  /* 0x0000004000407223 */ /* 0x000fe20000010011 */
[----:B------:R-:W-:Y:S06]  /*24910*/  FMNMX.FTZ R17, R147, R18, !PT ;  /* 0x0000001293117209 */ /* 0x000fec0007810000 */
[----:B------:R-:W2:Y:S01]  /*24920*/  I2F R16, R16 ;  /* 0x0000001000107306 */ /* 0x000ea20000201400 */
[----:B------:R-:W-:Y:S02]  /*24930*/  FMNMX.FTZ R12, R6, R17, !PT ;  /* 0x00000011060c7209 */ /* 0x000fe40007810000 */
[----:B------:R-:W-:Y:S01]  /*24940*/  IADD3 R17, R2, 0x61, RZ ;  /* 0x0000006102117810 */ /* 0x000fe20007ffe0ff */
[CC--:B-----5:R-:W-:Y:S02]  /*24950*/  FFMA.FTZ R50, R0.reuse, R57.reuse, R247 ;  /* 0x0000003900327223 */ /* 0x0e0fe400000100f7 */
[----:B------:R-:W-:Y:S01]  /*24960*/  FFMA.FTZ R57, R0, R57, R13 ;  /* 0x0000003900397223 */ /* 0x000fe2000001000d */
[----:B------:R-:W-:Y:S03]  /*24970*/  IADD3 R13, R2, 0x59, RZ ;  /* 0x00000059020d7810 */ /* 0x000fe60007ffe0ff */
[----:B------:R-:W5:Y:S01]  /*24980*/  I2F R37, R37 ;  /* 0x0000002500257306 */ /* 0x000f620000201400 */
[CC--:B-1----:R-:W-:Y:S02]  /*24990*/  FFMA.FTZ R168, R0.reuse, R35.reuse, R168 ;  /* 0x0000002300a87223 */ /* 0x0c2fe400000100a8 */
[----:B------:R-:W-:Y:S01]  /*249a0*/  FFMA.FTZ R172, R0, R35, R172 ;  /* 0x0000002300ac7223 */ /* 0x000fe200000100ac */
[----:B------:R-:W-:Y:S02]  /*249b0*/  FMNMX.FTZ R35, R40, R19, !PT ;  /* 0x0000001328237209 */ /* 0x000fe40007810000 */
[----:B------:R-:W-:Y:S04]  /*249c0*/  FMNMX.FTZ R19, R161, R12, !PT ;  /* 0x0000000ca1137209 */ /* 0x000fe80007810000 */
[----:B------:R-:W1:Y:S01]  /*249d0*/  I2F R14, R14 ;  /* 0x0000000e000e7306 */ /* 0x000e620000201400 */
[----:B------:R-:W-:Y:S01]  /*249e0*/  FMNMX.FTZ R12, R50, R35, !PT ;  /* 0x00000023320c7209 */ /* 0x000fe20007810000 */
[CC--:B--2---:R-:W-:Y:S02]  /*249f0*/  FFMA.FTZ R171, R0.reuse, R16.reuse, R171 ;  /* 0x0000001000ab7223 */ /* 0x0c4fe400000100ab */
[----:B------:R-:W-:Y:S01]  /*24a00*/  FFMA.FTZ R175, R0, R16, R175 ;  /* 0x0000001000af7223 */ /* 0x000fe200000100af */
[----:B------:R-:W-:Y:S02]  /*24a10*/  FMNMX.FTZ R16, R58, R19, !PT ;  /* 0x000000133a107209 */ /* 0x000fe40007810000 */
[----:B------:R-:W-:Y:S03]  /*24a20*/  FMNMX.FTZ R19, R49, R12, !PT ;  /* 0x0000000c31137209 */ /* 0x000fe60007810000 */
[----:B------:R-:W2:Y:S01]  /*24a30*/  I2F R33, R33 ;  /* 0x0000002100217306 */ /* 0x000ea20000201400 */
[----:B------:R-:W-:Y:S02]  /*24a40*/  IADD3 R12, R2, 0x68, RZ ;  /* 0x00000068020c7810 */ /* 0x000fe40007ffe0ff */
[----:B------:R-:W-:Y:S01]  /*24a50*/  FMNMX.FTZ R19, R48, R19, !PT ;  /* 0x0000001330137209 */ /* 0x000fe20007810000 */
[CC--:B-----5:R-:W-:Y:S02]  /*24a60*/  FFMA.FTZ R166, R0.reuse, R37.reuse, R166 ;  /* 0x0000002500a67223 */ /* 0x0e0fe400000100a6 */
[C---:B------:R-:W-:Y:S02]  /*24a70*/  FFMA.FTZ R170, R0.reuse, R37, R170 ;  /* 0x0000002500aa7223 */ /* 0x040fe400000100aa */
[----:B------:R-:W-:Y:S02]  /*24a80*/  LDSM.16.MT88.4 R36, [R218+0xc000] ;  /* 0x00c00000da24783b */ /* 0x000fe40000004200 */
[----:B------:R-:W5:Y:S01]  /*24a90*/  I2F R31, R31 ;  /* 0x0000001f001f7306 */ /* 0x000f620000201400 */
[CC--:B-1----:R-:W-:Y:S02]  /*24aa0*/  FFMA.FTZ R177, R0.reuse, R14.reuse, R177 ;  /* 0x0000000e00b17223 */ /* 0x0c2fe400000100b1 */
[----:B------:R-:W-:Y:S01]  /*24ab0*/  FFMA.FTZ R181, R0, R14, R181 ;  /* 0x0000000e00b57223 */ /* 0x000fe200000100b5 */
[----:B------:R-:W-:Y:S06]  /*24ac0*/  FMNMX.FTZ R14, R166, R19, !PT ;  /* 0x00000013a60e7209 */ /* 0x000fec0007810000 */
[----:B------:R-:W1:Y:S01]  /*24ad0*/  I2F R10, R10 ;  /* 0x0000000a000a7306 */ /* 0x000e620000201400 */
[CC--:B--2---:R-:W-:Y:S02]  /*24ae0*/  FFMA.FTZ R178, R0.reuse, R33.reuse, R178 ;  /* 0x0000002100b27223 */ /* 0x0c4fe400000100b2 */
[----:B------:R-:W-:Y:S01]  /*24af0*/  FFMA.FTZ R174, R0, R33, R174 ;  /* 0x0000002100ae7223 */ /* 0x000fe200000100ae */
[----:B------:R-:W-:Y:S06]  /*24b00*/  FMNMX.FTZ R33, R57, R16, !PT ;  /* 0x0000001039217209 */ /* 0x000fec0007810000 */
[----:B------:R2:W2:Y:S01]  /*24b10*/  I2F R19, R12 ;  /* 0x0000000c00137306 */ /* 0x0004a20000201400 */
[----:B------:R-:W-:Y:S01]  /*24b20*/  FMNMX.FTZ R33, R56, R33, !PT ;  /* 0x0000002138217209 */ /* 0x000fe20007810000 */
[----:B-----5:R-:W-:Y:S03]  /*24b30*/  FFMA.FTZ R176, R0, R31, R176 ;  /* 0x0000001f00b07223 */ /* 0x020fe600000100b0 */
[----:B------:R-:W-:Y:S01]  /*24b40*/  FMNMX.FTZ R33, R64, R33, !PT ;  /* 0x0000002140217209 */ /* 0x000fe20007810000 */
[----:B------:R-:W-:Y:S01]  /*24b50*/  FFMA.FTZ R182, R0, R31, R182 ;  /* 0x0000001f00b67223 */ /* 0x000fe200000100b6 */
[----:B------:R-:W-:Y:S02]  /*24b60*/  FMNMX.FTZ R31, R169, R14, !PT ;  /* 0x0000000ea91f7209 */ /* 0x000fe40007810000 */
[----:B------:R-:W-:Y:S01]  /*24b70*/  FMNMX.FTZ R16, R170, R33, !PT ;  /* 0x00000021aa107209 */ /* 0x000fe20007810000 */
[----:B------:R-:W5:Y:S01]  /*24b80*/  I2F R8, R8 ;  /* 0x0000000800087306 */ /* 0x000f620000201400 */
[----:B------:R-:W-:Y:S02]  /*24b90*/  FMNMX.FTZ R14, R168, R31, !PT ;  /* 0x0000001fa80e7209 */ /* 0x000fe40007810000 */
[----:B------:R-:W-:Y:S01]  /*24ba0*/  FMNMX.FTZ R35, R173, R16, !PT ;  /* 0x00000010ad237209 */ /* 0x000fe20007810000 */
[C---:B-1----:R-:W-:Y:S01]  /*24bb0*/  FFMA.FTZ R179, R0.reuse, R10, R179 ;  /* 0x0000000a00b37223 */ /* 0x042fe200000100b3 */
[----:B------:R-:W-:Y:S01]  /*24bc0*/  FMNMX.FTZ R33, R171, R14, !PT ;  /* 0x0000000eab217209 */ /* 0x000fe20007810000 */
[----:B------:R-:W-:Y:S01]  /*24bd0*/  FFMA.FTZ R185, R0, R10, R185 ;  /* 0x0000000a00b97223 */ /* 0x000fe200000100b9 */
[----:B------:R-:W-:Y:S03]  /*24be0*/  IADD3 R10, R2, 0x69, RZ ;  /* 0x00000069020a7810 */ /* 0x000fe60007ffe0ff */
[----:B------:R-:W1:Y:S01]  /*24bf0*/  I2F R29, R29 ;  /* 0x0000001d001d7306 */ /* 0x000e620000201400 */
[----:B--2---:R-:W-:Y:S01]  /*24c00*/  FMNMX.FTZ R12, R174, R33, !PT ;  /* 0x00000021ae0c7209 */ /* 0x004fe20007810000 */
[CC--:B------:R-:W-:Y:S02]  /*24c10*/  FFMA.FTZ R164, R0.reuse, R19.reuse, R164 ;  /* 0x0000001300a47223 */ /* 0x0c0fe400000100a4 */
[C---:B------:R-:W-:Y:S06]  /*24c20*/  FFMA.FTZ R158, R0.reuse, R19, R158 ;  /* 0x00000013009e7223 */ /* 0x040fec000001009e */
[----:B------:R-:W2:Y:S01]  /*24c30*/  I2F R27, R27 ;  /* 0x0000001b001b7306 */ /* 0x000ea20000201400 */
[CC--:B-----5:R-:W-:Y:S02]  /*24c40*/  FFMA.FTZ R193, R0.reuse, R8.reuse, R193 ;  /* 0x0000000800c17223 */ /* 0x0e0fe400000100c1 */
[----:B------:R-:W-:Y:S01]  /*24c50*/  FFMA.FTZ R195, R0, R8, R195 ;  /* 0x0000000800c37223 */ /* 0x000fe200000100c3 */
[----:B------:R-:W-:Y:S06]  /*24c60*/  FMNMX.FTZ R8, R172, R35, !PT ;  /* 0x00000023ac087209 */ /* 0x000fec0007810000 */
[----:B------:R-:W5:Y:S01]  /*24c70*/  I2F R4, R4 ;  /* 0x0000000400047306 */ /* 0x000f620000201400 */
[----:B------:R-:W-:Y:S01]  /*24c80*/  FMNMX.FTZ R33, R175, R8, !PT ;  /* 0x00000008af217209 */ /* 0x000fe20007810000 */
[-C--:B-1----:R-:W-:Y:S01]  /*24c90*/  FFMA.FTZ R196, R0, R29.reuse, R21 ;  /* 0x0000001d00c47223 */ /* 0x082fe20000010015 */
[----:B------:R-:W-:Y:S01]  /*24ca0*/  IADD3 R21, R2, 0x70, RZ ;  /* 0x0000007002157810 */ /* 0x000fe20007ffe0ff */
[----:B------:R-:W-:Y:S01]  /*24cb0*/  FFMA.FTZ R194, R0, R29, R194 ;  /* 0x0000001d00c27223 */ /* 0x000fe200000100c2 */
[----:B------:R-:W-:Y:S02]  /*24cc0*/  FMNMX.FTZ R29, R177, R12, !PT ;  /* 0x0000000cb11d7209 */ /* 0x000fe40007810000 */
[----:B------:R-:W-:Y:S03]  /*24cd0*/  FMNMX.FTZ R12, R178, R33, !PT ;  /* 0x00000021b20c7209 */ /* 0x000fe60007810000 */
[----:B------:R1:W1:Y:S01]  /*24ce0*/  I2F R31, R10 ;  /* 0x0000000a001f7306 */ /* 0x0002620000201400 */
[----:B------:R-:W-:Y:S01]  /*24cf0*/  FMNMX.FTZ R8, R176, R29, !PT ;  /* 0x0000001db0087209 */ /* 0x000fe20007810000 */
[CC--:B--2---:R-:W-:Y:S03]  /*24d00*/  FFMA.FTZ R197, R0.reuse, R27.reuse, R25 ;  /* 0x0000001b00c57223 */ /* 0x0c4fe60000010019 */
[----:B------:R-:W-:Y:S01]  /*24d10*/  FMNMX.FTZ R8, R179, R8, !PT ;  /* 0x00000008b3087209 */ /* 0x000fe20007810000 */
[C---:B------:R-:W-:Y:S01]  /*24d20*/  FFMA.FTZ R192, R0.reuse, R27, R192 ;  /* 0x0000001b00c07223 */ /* 0x040fe200000100c0 */
[----:B------:R-:W-:Y:S03]  /*24d30*/  FMNMX.FTZ R25, R181, R12, !PT ;  /* 0x0000000cb5197209 */ /* 0x000fe60007810000 */
[----:B------:R-:W2:Y:S01]  /*24d40*/  I2F R5, R5 ;  /* 0x0000000500057306 */ /* 0x000ea20000201400 */
[C---:B-----5:R-:W-:Y:S01]  /*24d50*/  FFMA.FTZ R198, R0.reuse, R4, R23 ;  /* 0x0000000400c67223 */ /* 0x060fe20000010017 */
[----:B------:R-:W-:Y:S01]  /*24d60*/  FMNMX.FTZ R23, R193, R8, !PT ;  /* 0x00000008c1177209 */ /* 0x000fe20007810000 */
[----:B------:R-:W-:Y:S01]  /*24d70*/  FFMA.FTZ R191, R0, R4, R191 ;  /* 0x0000000400bf7223 */ /* 0x000fe200000100bf */
[----:B------:R-:W-:Y:S02]  /*24d80*/  IADD3 R4, R2, 0x71, RZ ;  /* 0x0000007102047810 */ /* 0x000fe40007ffe0ff */
[----:B------:R-:W-:Y:S04]  /*24d90*/  FMNMX.FTZ R8, R196, R23, !PT ;  /* 0x00000017c4087209 */ /* 0x000fe80007810000 */
[----:B------:R-:W5:Y:S01]  /*24da0*/  I2F R7, R7 ;  /* 0x0000000700077306 */ /* 0x000f620000201400 */
[----:B-1----:R-:W-:Y:S01]  /*24db0*/  FMNMX.FTZ R10, R182, R25, !PT ;  /* 0x00000019b60a7209 */ /* 0x002fe20007810000 */
[CC--:B------:R-:W-:Y:S01]  /*24dc0*/  FFMA.FTZ R163, R0.reuse, R31.reuse, R163 ;  /* 0x0000001f00a37223 */ /* 0x0c0fe200000100a3 */
[----:B------:R-:W-:Y:S01]  /*24dd0*/  FMNMX.FTZ R25, R197, R8, !PT ;  /* 0x00000008c5197209 */ /* 0x000fe20007810000 */
[----:B------:R-:W-:Y:S01]  /*24de0*/  FFMA.FTZ R156, R0, R31, R156 ;  /* 0x0000001f009c7223 */ /* 0x000fe2000001009c */
[----:B------:R-:W-:Y:S01]  /*24df0*/  FMNMX.FTZ R10, R185, R10, !PT ;  /* 0x0000000ab90a7209 */ /* 0x000fe20007810000 */
[----:B------:R-:W-:Y:S04]  /*24e00*/  LDSM.16.MT88.4 R28, [R219+0xc000] ;  /* 0x00c00000db1c783b */ /* 0x000fe80000004200 */
[----:B------:R-:W1:Y:S01]  /*24e10*/  I2F R11, R20 ;  /* 0x00000014000b7306 */ /* 0x000e620000201400 */
[----:B------:R-:W-:Y:S02]  /*24e20*/  FMNMX.FTZ R25, R198, R25, !PT ;  /* 0x00000019c6197209 */ /* 0x000fe40007810000 */
[----:B------:R-:W-:Y:S01]  /*24e30*/  FMNMX.FTZ R23, R195, R10, !PT ;  /* 0x0000000ac3177209 */ /* 0x000fe20007810000 */
[CC--:B--2---:R-:W-:Y:S02]  /*24e40*/  FFMA.FTZ R189, R0.reuse, R5.reuse, R189 ;  /* 0x0000000500bd7223 */ /* 0x0c4fe400000100bd */
[----:B------:R-:W-:Y:S01]  /*24e50*/  FFMA.FTZ R184, R0, R5, R184 ;  /* 0x0000000500b87223 */ /* 0x000fe200000100b8 */
[C---:B------:R-:W-:Y:S02]  /*24e60*/  IADD3 R5, R2.reuse, 0x78, RZ ;  /* 0x0000007802057810 */ /* 0x040fe40007ffe0ff */
[----:B------:R-:W-:Y:S01]  /*24e70*/  IADD3 R2, R2, 0x79, RZ ;  /* 0x0000007902027810 */ /* 0x000fe20007ffe0ff */
[----:B------:R-:W2:Y:S01]  /*24e80*/  I2F R13, R13 ;  /* 0x0000000d000d7306 */ /* 0x000ea20000201400 */
[----:B------:R-:W-:Y:S01]  /*24e90*/  FMNMX.FTZ R23, R194, R23, !PT ;  /* 0x00000017c2177209 */ /* 0x000fe20007810000 */
[----:B-----5:R-:W-:Y:S03]  /*24ea0*/  FFMA.FTZ R190, R0, R7, R190 ;  /* 0x0000000700be7223 */ /* 0x020fe600000100be */
[----:B------:R-:W-:Y:S01]  /*24eb0*/  FMNMX.FTZ R10, R192, R23, !PT ;  /* 0x00000017c00a7209 */ /* 0x000fe20007810000 */
[----:B------:R-:W-:Y:S01]  /*24ec0*/  FFMA.FTZ R186, R0, R7, R186 ;  /* 0x0000000700ba7223 */ /* 0x000fe200000100ba */
[----:B------:R-:W-:Y:S03]  /*24ed0*/  FMNMX.FTZ R8, R190, R25, !PT ;  /* 0x00000019be087209 */ /* 0x000fe60007810000 */
[----:B------:R-:W5:Y:S01]  /*24ee0*/  I2F R15, R15 ;  /* 0x0000000f000f7306 */ /* 0x000f620000201400 */
[----:B------:R-:W-:Y:S01]  /*24ef0*/  FMNMX.FTZ R23, R189, R8, !PT ;  /* 0x00000008bd177209 */ /* 0x000fe20007810000 */
[CC--:B-1----:R-:W-:Y:S02]  /*24f00*/  FFMA.FTZ R188, R0.reuse, R11.reuse, R188 ;  /* 0x0000000b00bc7223 */ /* 0x0c2fe400000100bc */
[----:B------:R-:W-:Y:S01]  /*24f10*/  FFMA.FTZ R183, R0, R11, R183 ;  /* 0x0000000b00b77223 */ /* 0x000fe200000100b7 */
[----:B------:R-:W-:Y:S02]  /*24f20*/  FMNMX.FTZ R11, R191, R10, !PT ;  /* 0x0000000abf0b7209 */ /* 0x000fe40007810000 */
[----:B------:R-:W-:Y:S03]  /*24f30*/  FMNMX.FTZ R8, R188, R23, !PT ;  /* 0x00000017bc087209 */ /* 0x000fe60007810000 */
[----:B------:R-:W1:Y:S01]  /*24f40*/  I2F R17, R17 ;  /* 0x0000001100117306 */ /* 0x000e620000201400 */
[----:B------:R-:W-:Y:S01]  /*24f50*/  FMNMX.FTZ R11, R186, R11, !PT ;  /* 0x0000000bba0b7209 */ /* 0x000fe20007810000 */
[----:B--2---:R-:W-:Y:S03]  /*24f60*/  FFMA.FTZ R187, R0, R13, R187 ;  /* 0x0000000d00bb7223 */ /* 0x004fe600000100bb */
[----:B------:R-:W-:Y:S01]  /*24f70*/  FMNMX.FTZ R10, R184, R11, !PT ;  /* 0x0000000bb80a7209 */ /* 0x000fe20007810000 */
[C---:B------:R-:W-:Y:S01]  /*24f80*/  FFMA.FTZ R180, R0.reuse, R13, R180 ;  /* 0x0000000d00b47223 */ /* 0x040fe200000100b4 */
[----:B------:R-:W-:Y:S03]  /*24f90*/  FMNMX.FTZ R8, R187, R8, !PT ;  /* 0x00000008bb087209 */ /* 0x000fe60007810000 */
        /* <DEDUP_REMOVED lines=9> */
[----:B------:R-:W-:Y:S03]  /*25030*/  FFMA.FTZ R160, R0, R17, R160 ;  /* 0x0000001100a07223 */ /* 0x000fe600000100a0 */
[----:B------:R-:W-:Y:S03]  /*25040*/  FMNMX.FTZ R13, R165, R8, !PT ;  /* 0x00000008a50d7209 */ /* 0x000fe60007810000 */
[----:B------:R1:W1:Y:S01]  /*25050*/  I2F R5, R2 ;  /* 0x0000000200057306 */ /* 0x0002620000201400 */
[----:B------:R-:W-:Y:S01]  /*25060*/  FMNMX.FTZ R11, R160, R11, !PT ;  /* 0x0000000ba00b7209 */ /* 0x000fe20007810000 */
[----:B--2---:R-:W-:Y:S03]  /*25070*/  FFMA.FTZ R150, R0, R7, R150 ;  /* 0x0000000700967223 */ /* 0x004fe60000010096 */
[----:B------:R-:W-:Y:S01]  /*25080*/  FMNMX.FTZ R11, R158, R11, !PT ;  /* 0x0000000b9e0b7209 */ /* 0x000fe20007810000 */
[----:B------:R-:W-:Y:S03]  /*25090*/  FFMA.FTZ R155, R0, R7, R155 ;  /* 0x00000007009b7223 */ /* 0x000fe6000001009b */
[----:B------:R-:W-:Y:S01]  /*250a0*/  FMNMX.FTZ R11, R156, R11, !PT ;  /* 0x0000000b9c0b7209 */ /* 0x000fe20007810000 */
[----:B------:R-:W2:Y:S01]  /*250b0*/  I2F R21, R21 ;  /* 0x0000001500157306 */ /* 0x000ea20000201400 */
[CC--:B-----5:R-:W-:Y:S02]  /*250c0*/  FFMA.FTZ R137, R0.reuse, R4.reuse, R137 ;  /* 0x0000000400897223 */ /* 0x0e0fe40000010089 */
[----:B------:R-:W-:Y:S01]  /*250d0*/  FFMA.FTZ R153, R0, R4, R153 ;  /* 0x0000000400997223 */ /* 0x000fe20000010099 */
[----:B-1----:R-:W-:Y:S01]  /*250e0*/  FMNMX.FTZ R2, R164, R13, !PT ;  /* 0x0000000da4027209 */ /* 0x002fe20007810000 */
[CC--:B------:R-:W-:Y:S02]  /*250f0*/  FFMA.FTZ R135, R0.reuse, R5.reuse, R135 ;  /* 0x0000000500877223 */ /* 0x0c0fe40000010087 */
[C---:B------:R-:W-:Y:S01]  /*25100*/  FFMA.FTZ R151, R0.reuse, R5, R151 ;  /* 0x0000000500977223 */ /* 0x040fe20000010097 */
[----:B------:R-:W-:Y:S01]  /*25110*/  FMNMX.FTZ R13, R163, R2, !PT ;  /* 0x00000002a30d7209 */ /* 0x000fe20007810000 */
[CC--:B--2---:R-:W-:Y:S02]  /*25120*/  FFMA.FTZ R152, R0.reuse, R21.reuse, R152 ;  /* 0x0000001500987223 */ /* 0x0c4fe40000010098 */
[----:B------:R-:W-:Y:S02]  /*25130*/  FFMA.FTZ R148, R0, R21, R148 ;  /* 0x0000001500947223 */ /* 0x000fe40000010094 */
        /* <DEDUP_REMOVED lines=9> */
[----:B------:R-:W-:Y:S03]  /*251d0*/  FMNMX.FTZ R11, R151, R10, !PT ;  /* 0x0000000a970b7209 */ /* 0x000fe60007810000 */
[----:B------:R-:W1:Y:S08]  /*251e0*/  SHFL.BFLY PT, R7, R4, 0x2, 0x1f ;  /* 0x0c401f0004077f89 */ /* 0x000e7000000e0000 */
[----:B------:R-:W2:Y:S01]  /*251f0*/  SHFL.BFLY PT, R10, R11, 0x2, 0x1f ;  /* 0x0c401f000b0a7f89 */ /* 0x000ea200000e0000 */
[----:B-1----:R-:W-:Y:S07]  /*25200*/  FMNMX.FTZ R5, R4, R7, !PT ;  /* 0x0000000704057209 */ /* 0x002fee0007810000 */
[----:B---3--:R-:W1:Y:S01]  /*25210*/  SHFL.BFLY PT, R132, R5, 0x1, 0x1f ;  /* 0x0c201f0005847f89 */ /* 0x008e6200000e0000 */
[----:B--2---:R-:W-:Y:S07]  /*25220*/  FMNMX.FTZ R8, R11, R10, !PT ;  /* 0x0000000a0b087209 */ /* 0x004fee0007810000 */
[----:B------:R-:W2:Y:S01]  /*25230*/  SHFL.BFLY PT, R133, R8, 0x1, 0x1f ;  /* 0x0c201f0008857f89 */ /* 0x000ea200000e0000 */
[----:B-1----:R-:W-:Y:S04]  /*25240*/  FMNMX.FTZ R132, R5, R132, !PT ;  /* 0x0000008405847209 */ /* 0x002fe80007810000 */
[----:B------:R-:W-:Y:S01]  /*25250*/  FSETP.NEU.FTZ.AND P0, PT, R132, -INF , PT ;  /* 0xff8000008400780b */ /* 0x000fe20003f1d000 */
[----:B----4-:R-:W-:Y:S02]  /*25260*/  FMUL.FTZ R159, R134, R132 ;  /* 0x00000084869f7220 */ /* 0x010fe40000410000 */
[----:B------:R-:W-:Y:S01]  /*25270*/  FADD.FTZ R3, -R132, R3 ;  /* 0x0000000384037221 */ /* 0x000fe20000010100 */
[----:B--2---:R-:W-:Y:S02]  /*25280*/  FMNMX.FTZ R133, R8, R133, !PT ;  /* 0x0000008508857209 */ /* 0x004fe40007810000 */
[----:B------:R-:W-:Y:S01]  /*25290*/  FSEL R159, R159, RZ, P0 ;  /* 0x000000ff9f9f7208 */ /* 0x000fe20000000000 */
[C---:B------:R-:W-:Y:S01]  /*252a0*/  FMUL.FTZ R2, R134.reuse, R3 ;  /* 0x0000000386027220 */ /* 0x040fe20000410000 */
[C---:B------:R-:W-:Y:S01]  /*252b0*/  FSETP.NEU.FTZ.AND P0, PT, R133.reuse, -INF , PT ;  /* 0xff8000008500780b */ /* 0x040fe20003f1d000 */
[----:B------:R-:W-:Y:S02]  /*252c0*/  FADD.FTZ R3, -R133, R136 ;  /* 0x0000008885037221 */ /* 0x000fe40000010100 */
[-CC-:B------:R-:W-:Y:S02]  /*252d0*/  FFMA.FTZ R142, R157, R134.reuse, -R159.reuse ;  /* 0x000000869d8e7223 */ /* 0x180fe4000001089f */
[----:B------:R-:W-:Y:S01]  /*252e0*/  FMUL.FTZ R157, R134, R133 ;  /* 0x00000085869d7220 */ /* 0x000fe20000410000 */
[----:B------:R-:W1:Y:S01]  /*252f0*/  MUFU.EX2 R2, R2 ;  /* 0x0000000200027308 */ /* 0x000e620000000800 */
[-CC-:B------:R-:W-:Y:S02]  /*25300*/  FFMA.FTZ R145, R149, R134.reuse, -R159.reuse ;  /* 0x0000008695917223 */ /* 0x180fe4000001089f */
[-CC-:B------:R-:W-:Y:S01]  /*25310*/  FFMA.FTZ R143, R201, R134.reuse, -R159.reuse ;  /* 0x00000086c98f7223 */ /* 0x180fe2000001089f */
[----:B------:R-:W-:Y:S01]  /*25320*/  FSEL R157, R157, RZ, P0 ;  /* 0x000000ff9d9d7208 */ /* 0x000fe20000000000 */
[-C--:B------:R-:W-:Y:S01]  /*25330*/  FFMA.FTZ R136, R203, R134.reuse, -R159 ;  /* 0x00000086cb887223 */ /* 0x080fe2000001089f */
[----:B------:R-:W-:Y:S01]  /*25340*/  ISETP.GT.AND P0, PT, R246, R233, PT ;  /* 0x000000e9f600720c */ /* 0x000fe20003f04270 */
[----:B------:R-:W-:Y:S02]  /*25350*/  FMUL.FTZ R4, R134, R3 ;  /* 0x0000000386047220 */ /* 0x000fe40000410000 */
[-CC-:B------:R-:W-:Y:S01]  /*25360*/  FFMA.FTZ R149, R9, R134.reuse, -R157.reuse ;  /* 0x0000008609957223 */ /* 0x180fe2000001089d */
[----:B------:R-:W-:Y:S01]  /*25370*/  MUFU.EX2 R145, R145 ;  /* 0x0000009100917308 */ /* 0x000fe20000000800 */
[-CC-:B------:R-:W-:Y:S02]  /*25380*/  FFMA.FTZ R144, R161, R134.reuse, -R157.reuse ;  /* 0x00000086a1907223 */ /* 0x180fe4000001089d */
[-CC-:B------:R-:W-:Y:S02]  /*25390*/  FFMA.FTZ R146, R147, R134.reuse, -R157.reuse ;  /* 0x0000008693927223 */ /* 0x180fe4000001089d */
[-CC-:B------:R-:W-:Y:S02]  /*253a0*/  FFMA.FTZ R147, R6, R134.reuse, -R157.reuse ;  /* 0x0000008606937223 */ /* 0x180fe4000001089d */
[-CC-:B------:R-:W-:Y:S02]  /*253b0*/  FFMA.FTZ R154, R56, R134.reuse, -R157.reuse ;  /* 0x00000086389a7223 */ /* 0x180fe4000001089d */
[-C--:B------:R-:W-:Y:S01]  /*253c0*/  FFMA.FTZ R161, R64, R134.reuse, -R157 ;  /* 0x0000008640a17223 */ /* 0x080fe2000001089d */
[----:B------:R-:W2:Y:S01]  /*253d0*/  MUFU.EX2 R3, R4 ;  /* 0x0000000400037308 */ /* 0x000ea20000000800 */
[-CC-:B------:R-:W-:Y:S02]  /*253e0*/  FFMA.FTZ R166, R166, R134.reuse, -R159.reuse ;  /* 0x00000086a6a67223 */ /* 0x180fe4000001089f */
[--C-:B------:R-:W-:Y:S02]  /*253f0*/  FFMA.FTZ R169, R169, R134, -R159.reuse ;  /* 0x00000086a9a97223 */ /* 0x100fe4000001089f */
[C---:B-1----:R-:W-:Y:S02]  /*25400*/  FMUL.FTZ R6, R2.reuse, R130 ;  /* 0x0000008202067220 */ /* 0x042fe40000410000 */
        /* <DEDUP_REMOVED lines=22> */
[C---:B------:R-:W-:Y:S01]  /*25570*/  FMUL.FTZ R32, R3.reuse, R100 ;  /* 0x0000006403207220 */ /* 0x040fe20000410000 */
[----:B------:R-:W-:Y:S01]  /*25580*/  LDSM.16.MT88.4 R116, [R220+0xf800] ;  /* 0x00f80000dc74783b */ /* 0x000fe20000004200 */
[C---:B------:R-:W-:Y:S01]  /*25590*/  FMUL.FTZ R33, R3.reuse, R101 ;  /* 0x0000006503217220 */ /* 0x040fe20000410000 */
[----:B-1----:R-:W-:Y:S01]  /*255a0*/  F2FP.PACK_AB R129, R142, R145 ;  /* 0x000000918e81723e */ /* 0x002fe200000000ff */
[C---:B------:R-:W-:Y:S02]  /*255b0*/  FMUL.FTZ R42, R2.reuse, R94 ;  /* 0x0000005e022a7220 */ /* 0x040fe40000410000 */
[C---:B------:R-:W-:Y:S02]  /*255c0*/  FMUL.FTZ R43, R2.reuse, R95 ;  /* 0x0000005f022b7220 */ /* 0x040fe40000410000 */
[C---:B------:R-:W-:Y:S01]  /*255d0*/  FMUL.FTZ R41, R3.reuse, R93 ;  /* 0x0000005d03297220 */ /* 0x040fe20000410000 */
[----:B------:R-:W-:Y:S01]  /*255e0*/  MUFU.EX2 R149, R149 ;  /* 0x0000009500957308 */ /* 0x000fe20000000800 */
[----:B------:R-:W-:Y:S01]  /*255f0*/  LDSM.16.MT88.4 R100, [R220+0xd800] ;  /* 0x00d80000dc64783b */ /* 0x000fe20000004200 */
[C---:B------:R-:W-:Y:S02]  /*25600*/  FMUL.FTZ R51, R2.reuse, R87 ;  /* 0x0000005702337220 */ /* 0x040fe40000410000 */
[C---:B------:R-:W-:Y:S02]  /*25610*/  FMUL.FTZ R59, R2.reuse, R79 ;  /* 0x0000004f023b7220 */ /* 0x040fe40000410000 */
[C---:B------:R-:W-:Y:S02]  /*25620*/  FMUL.FTZ R56, R3.reuse, R76 ;  /* 0x0000004c03387220 */ /* 0x040fe40000410000 */
[C---:B------:R-:W-:Y:S01]  /*25630*/  FMUL.FTZ R66, R2.reuse, R70 ;  /* 0x0000004602427220 */ /* 0x040fe20000410000 */
[----:B------:R-:W-:Y:S01]  /*25640*/  LDSM.16.MT88.4 R108, [R219+0xf800] ;  /* 0x00f80000db6c783b */ /* 0x000fe20000004200 */
[----:B------:R-:W1:Y:S01]  /*25650*/  MUFU.EX2 R146, R146 ;  /* 0x0000009200927308 */ /* 0x000e620000000800 */
[----:B------:R-:W-:Y:S02]  /*25660*/  FMUL.FTZ R67, R2, R71 ;  /* 0x0000004702437220 */ /* 0x000fe40000410000 */
[C---:B------:R-:W-:Y:S01]  /*25670*/  FMUL.FTZ R64, R3.reuse, R68 ;  /* 0x0000004403407220 */ /* 0x040fe20000410000 */
[----:B--2---:R-:W-:Y:S01]  /*25680*/  F2FP.PACK_AB R131, R136, R143 ;  /* 0x0000008f8883723e */ /* 0x004fe200000000ff */
[----:B------:R-:W-:Y:S02]  /*25690*/  FMUL.FTZ R65, R3, R69 ;  /* 0x0000004503417220 */ /* 0x000fe40000410000 */
[-CC-:B------:R-:W-:Y:S02]  /*256a0*/  FFMA.FTZ R168, R168, R134.reuse, -R159.reuse ;  /* 0x00000086a8a87223 */ /* 0x180fe4000001089f */
[-C--:B------:R-:W-:Y:S01]  /*256b0*/  FFMA.FTZ R171, R171, R134.reuse, -R159 ;  /* 0x00000086abab7223 */ /* 0x080fe2000001089f */
        /* <DEDUP_REMOVED lines=8> */
[-CC-:B------:R-:W-:Y:S01]  /*25740*/  FFMA.FTZ R176, R176, R134.reuse, -R159.reuse ;  /* 0x00000086b0b07223 */ /* 0x180fe2000001089f */
[----:B-1----:R-:W-:Y:S01]  /*25750*/  F2FP.PACK_AB R128, R146, R149 ;  /* 0x000000959280723e */ /* 0x002fe200000000ff */
[-C--:B------:R-:W-:Y:S02]  /*25760*/  FFMA.FTZ R179, R179, R134.reuse, -R159 ;  /* 0x00000086b3b37223 */ /* 0x080fe4000001089f */
[-CC-:B------:R-:W-:Y:S02]  /*25770*/  FFMA.FTZ R178, R178, R134.reuse, -R157.reuse ;  /* 0x00000086b2b27223 */ /* 0x180fe4000001089d */
[-CC-:B------:R-:W-:Y:S01]  /*25780*/  FFMA.FTZ R181, R181, R134.reuse, -R157.reuse ;  /* 0x00000086b5b57223 */ /* 0x180fe2000001089d */
[----:B------:R-:W1:Y:S01]  /*25790*/  MUFU.EX2 R161, R161 ;  /* 0x000000a100a17308 */ /* 0x000e620000000800 */
[-CC-:B------:R-:W-:Y:S02]  /*257a0*/  FFMA.FTZ R182, R182, R134.reuse, -R157.reuse ;  /* 0x00000086b6b67223 */ /* 0x180fe4000001089d */
[-C--:B------:R-:W-:Y:S01]  /*257b0*/  FFMA.FTZ R185, R185, R134.reuse, -R157 ;  /* 0x00000086b9b97223 */ /* 0x080fe2000001089d */
[----:B--2---:R-:W-:Y:S01]  /*257c0*/  F2FP.PACK_AB R130, R144, R147 ;  /* 0x000000939082723e */ /* 0x004fe200000000ff */
[-CC-:B------:R-:W-:Y:S02]  /*257d0*/  FFMA.FTZ R193, R193, R134.reuse, -R159.reuse ;  /* 0x00000086c1c17223 */ /* 0x180fe4000001089f */
[-CC-:B------:R-:W-:Y:S02]  /*257e0*/  FFMA.FTZ R196, R196, R134.reuse, -R159.reuse ;  /* 0x00000086c4c47223 */ /* 0x180fe4000001089f */
        /* <DEDUP_REMOVED lines=14> */
[-CC-:B------:R-:W-:Y:S02]  /*258d0*/  FFMA.FTZ R192, R192, R134.reuse, -R157.reuse ;  /* 0x00000086c0c07223 */ /* 0x180fe4000001089d */
[-C--:B------:R-:W-:Y:S01]  /*258e0*/  FFMA.FTZ R191, R191, R134.reuse, -R157 ;  /* 0x00000086bfbf7223 */ /* 0x080fe2000001089d */
        /* <DEDUP_REMOVED lines=17> */
[-CC-:B------:R-:W-:Y:S02]  /*25a00*/  FFMA.FTZ R188, R188, R134.reuse, -R159.reuse ;  /* 0x00000086bcbc7223 */ /* 0x180fe4000001089f */
[--C-:B------:R-:W-:Y:S01]  /*25a10*/  FFMA.FTZ R187, R187, R134, -R159.reuse ;  /* 0x00000086bbbb7223 */ /* 0x100fe2000001089f */
        /* <DEDUP_REMOVED lines=40> */
[-CC-:B------:R-:W-:Y:S02]  /*25ca0*/  FFMA.FTZ R183, R183, R134.reuse, -R157.reuse ;  /* 0x00000086b7b77223 */ /* 0x180fe4000001089d */
[C---:B------:R-:W-:Y:S01]  /*25cb0*/  HMMA.16816.F32 R44, R128.reuse, R52, R44 ;  /* 0x00000034802c723c */ /* 0x040fe2000000182c */
[----:B------:R-:W1:Y:S02]  /*25cc0*/  MUFU.EX2 R175, R175 ;  /* 0x000000af00af7308 */ /* 0x000e640000000800 */
[----:B------:R-:W-:Y:S01]  /*25cd0*/  FFMA.FTZ R180, R180, R134, -R157 ;  /* 0x00000086b4b47223 */ /* 0x000fe2000001089d */
        /* <DEDUP_REMOVED lines=9> */
[----:B------:R-:W3:Y:S01]  /*25d70*/  MUFU.EX2 R177, R177 ;  /* 0x000000b100b17308 */ /* 0x000ee20000000800 */
[----:B------:R-:W4:Y:S01]  /*25d80*/  LDSM.16.MT88.4 R80, [R220+0xc800] ;  /* 0x00c80000dc50783b */ /* 0x000f220000004200 */
[-CC-:B------:R-:W-:Y:S02]  /*25d90*/  FFMA.FTZ R164, R164, R134.reuse, -R159.reuse ;  /* 0x00000086a4a47223 */ /* 0x180fe4000001089f */
[-C--:B------:R-:W-:Y:S02]  /*25da0*/  FFMA.FTZ R163, R163, R134.reuse, -R159 ;  /* 0x00000086a3a37223 */ /* 0x080fe4000001089f */
[C---:B------:R-:W-:Y:S03]  /*25db0*/  HMMA.16816.F32 R52, R128.reuse, R60, R52 ;  /* 0x0000003c8034723c */ /* 0x040fe60000001834 */
[-CC-:B------:R-:W-:Y:S01]  /*25dc0*/  FFMA.FTZ R162, R162, R134.reuse, -R157.reuse ;  /* 0x00000086a2a27223 */ /* 0x180fe2000001089d */
[----:B------:R-:W-:Y:S01]  /*25dd0*/  MUFU.EX2 R176, R176 ;  /* 0x000000b000b07308 */ /* 0x000fe20000000800 */
[--C-:B------:R-:W-:Y:S02]  /*25de0*/  FFMA.FTZ R165, R160, R134, -R157.reuse ;  /* 0x00000086a0a57223 */ /* 0x100fe4000001089d */
[C---:B------:R-:W-:Y:S01]  /*25df0*/  FMUL.FTZ R60, R3.reuse, R72 ;  /* 0x00000048033c7220 */ /* 0x040fe20000410000 */
[C---:B------:R-:W-:Y:S04]  /*25e00*/  HMMA.16816.F32 R56, R128.reuse, R62, R56 ;  /* 0x0000003e8038723c */ /* 0x040fe80000001838 */
[----:B------:R-:W-:Y:S02]  /*25e10*/  FMUL.FTZ R61, R3, R73 ;  /* 0x00000049033d7220 */ /* 0x000fe40000410000 */
[----:B------:R-:W5:Y:S01]  /*25e20*/  MUFU.EX2 R179, R179 ;  /* 0x000000b300b37308 */ /* 0x000f620000000800 */
[C---:B------:R-:W-:Y:S02]  /*25e30*/  FMUL.FTZ R62, R2.reuse, R74 ;  /* 0x0000004a023e7220 */ /* 0x040fe40000410000 */
[----:B------:R-:W-:Y:S02]  /*25e40*/  FMUL.FTZ R63, R2, R75 ;  /* 0x0000004b023f7220 */ /* 0x000fe40000410000 */
[----:B------:R-:W1:Y:S01]  /*25e50*/  LDSM.16.MT88.4 R72, [R219+0xc800] ;  /* 0x00c80000db48783b */ /* 0x000e620000004200 */
[-CC-:B------:R-:W-:Y:S02]  /*25e60*/  FFMA.FTZ R158, R158, R134.reuse, -R157.reuse ;  /* 0x000000869e9e7223 */ /* 0x180fe4000001089d */
[-C--:B------:R-:W-:Y:S02]  /*25e70*/  FFMA.FTZ R201, R156, R134.reuse, -R157 ;  /* 0x000000869cc97223 */ /* 0x080fe4000001089d */
[C---:B--2---:R-:W-:Y:S01]  /*25e80*/  HMMA.16816.F32 R60, R128.reuse, R84, R60 ;  /* 0x00000054803c723c */ /* 0x044fe2000000183c */
[----:B------:R-:W-:Y:S02]  /*25e90*/  MUFU.EX2 R178, R178 ;  /* 0x000000b200b27308 */ /* 0x000fe40000000800 */
[-CC-:B------:R-:W-:Y:S02]  /*25ea0*/  FFMA.FTZ R152, R152, R134.reuse, -R159.reuse ;  /* 0x0000008698987223 */ /* 0x180fe4000001089f */
[-CC-:B------:R-:W-:Y:S02]  /*25eb0*/  FFMA.FTZ R203, R150, R134.reuse, -R159.reuse ;  /* 0x0000008696cb7223 */ /* 0x180fe4000001089f */
[-CC-:B------:R-:W-:Y:S01]  /*25ec0*/  FFMA.FTZ R137, R137, R134.reuse, -R159.reuse ;  /* 0x0000008689897223 */ /* 0x180fe2000001089f */
[----:B------:R-:W-:Y:S01]  /*25ed0*/  HMMA.16816.F32 R64, R128, R86, R64 ;  /* 0x000000568040723c */ /* 0x000fe20000001840 */
[----:B------:R-:W2:Y:S02]  /*25ee0*/  LDSM.16.MT88.4 R84, [R222+0x10800] ;  /* 0x01080000de54783b */ /* 0x000ea40000004200 */
[----:B------:R-:W1:Y:S01]  /*25ef0*/  MUFU.EX2 R181, R181 ;  /* 0x000000b500b57308 */ /* 0x000e620000000800 */
[-C--:B------:R-:W-:Y:S02]  /*25f00*/  FFMA.FTZ R159, R135, R134.reuse, -R159 ;  /* 0x00000086879f7223 */ /* 0x080fe4000001089f */
[-CC-:B------:R-:W-:Y:S02]  /*25f10*/  FFMA.FTZ R135, R148, R134.reuse, -R157.reuse ;  /* 0x0000008694877223 */ /* 0x180fe4000001089d */
[C---:B------:R-:W-:Y:S05]  /*25f20*/  HMMA.16816.F32 R4, R68.reuse, R76, R4 ;  /* 0x0000004c4404723c */ /* 0x040fea0000001804 */
[----:B------:R-:W-:Y:S01]  /*25f30*/  MUFU.EX2 R182, R182 ;  /* 0x000000b600b67308 */ /* 0x000fe20000000800 */
[-CC-:B------:R-:W-:Y:S02]  /*25f40*/  FFMA.FTZ R148, R155, R134.reuse, -R157.reuse ;  /* 0x000000869b947223 */ /* 0x180fe4000001089d */
[C---:B------:R-:W-:Y:S01]  /*25f50*/  HMMA.16816.F32 R8, R68.reuse, R78, R8 ;  /* 0x0000004e4408723c */ /* 0x040fe20000001808 */
[----:B------:R-:W2:Y:S03]  /*25f60*/  LDSM.16.MT88.4 R76, [R220+0x10800] ;  /* 0x01080000dc4c783b */ /* 0x000ea60000004200 */
[-CC-:B------:R-:W-:Y:S02]  /*25f70*/  FFMA.FTZ R153, R153, R134.reuse, -R157.reuse ;  /* 0x0000008699997223 */ /* 0x180fe4000001089d */
[----:B------:R-:W-:Y:S01]  /*25f80*/  FFMA.FTZ R157, R151, R134, -R157 ;  /* 0x00000086979d7223 */ /* 0x000fe2000001089d */
[----:B------:R-:W2:Y:S01]  /*25f90*/  MUFU.EX2 R185, R185 ;  /* 0x000000b900b97308 */ /* 0x000ea20000000800 */
[C---:B----4-:R-:W-:Y:S04]  /*25fa0*/  HMMA.16816.F32 R12, R68.reuse, R80, R12 ;  /* 0x00000050440c723c */ /* 0x050fe8000000180c */
[----:B------:R-:W-:Y:S02]  /*25fb0*/  FFMA.FTZ R149, R3, R248, R149 ;  /* 0x000000f803957223 */ /* 0x000fe40000010095 */
[----:B------:R-:W-:Y:S02]  /*25fc0*/  FFMA.FTZ R145, R2, R241, R145 ;  /* 0x000000f102917223 */ /* 0x000fe40000010091 */
[C---:B------:R-:W-:Y:S01]  /*25fd0*/  HMMA.16816.F32 R16, R68.reuse, R82, R16 ;  /* 0x000000524410723c */ /* 0x040fe20000001810 */
[----:B------:R-:W-:Y:S01]  /*25fe0*/  LDSM.16.MT88.4 R80, [R218+0x10800] ;  /* 0x01080000da50783b */ /* 0x000fe20000004200 */
[----:B------:R-:W-:Y:S02]  /*25ff0*/  MUFU.EX2 R193, R193 ;  /* 0x000000c100c17308 */ /* 0x000fe40000000800 */
[----:B------:R-:W-:Y:S02]  /*26000*/  FADD.FTZ R146, R146, R149 ;  /* 0x0000009592927221 */ /* 0x000fe40000010000 */
[----:B------:R-:W-:Y:S02]  /*26010*/  FADD.FTZ R142, R142, R145 ;  /* 0x000000918e8e7221 */ /* 0x000fe40000010000 */
[C---:B-1----:R-:W-:Y:S04]  /*26020*/  HMMA.16816.F32 R20, R68.reuse, R72, R20 ;  /* 0x000000484414723c */ /* 0x042fe80000001814 */
[----:B------:R-:W1:Y:S01]  /*26030*/  MUFU.EX2 R196, R196 ;  /* 0x000000c400c47308 */ /* 0x000e620000000800 */
[----:B------:R-:W-:Y:S03]  /*26040*/  FADD.FTZ R3, R143, R142 ;  /* 0x0000008e8f037221 */ /* 0x000fe60000010000 */
[C---:B------:R-:W-:Y:S01]  /*26050*/  HMMA.16816.F32 R24, R68.reuse, R74, R24 ;  /* 0x0000004a4418723c */ /* 0x040fe20000001818 */
[----:B------:R-:W4:Y:S03]  /*26060*/  LDSM.16.MT88.4 R72, [R219+0x10800] ;  /* 0x01080000db48783b */ /* 0x000f260000004200 */
[----:B------:R-:W-:Y:S01]  /*26070*/  FADD.FTZ R3, R136, R3 ;  /* 0x0000000388037221 */ /* 0x000fe20000010000 */
[----:B------:R-:W-:Y:S01]  /*26080*/  MOV R136, R133 ;  /* 0x0000008500887202 */ /* 0x000fe20000000f00 */
[----:B------:R-:W-:Y:S02]  /*26090*/  MUFU.EX2 R197, R197 ;  /* 0x000000c500c57308 */ /* 0x000fe40000000800 */
[C---:B------:R-:W-:Y:S04]  /*260a0*/  HMMA.16816.F32 R28, R68.reuse, R88, R28 ;  /* 0x00000058441c723c */ /* 0x040fe8000000181c */
[----:B------:R-:W-:Y:S04]  /*260b0*/  FADD.FTZ R104, R104, R3 ;  /* 0x0000000368687221 */ /* 0x000fe80000010000 */
[C---:B------:R-:W-:Y:S01]  /*260c0*/  HMMA.16816.F32 R32, R68.reuse, R90, R32 ;  /* 0x0000005a4420723c */ /* 0x040fe20000001820 */
[----:B------:R-:W-:Y:S01]  /*260d0*/  LDSM.16.MT88.4 R88, [R220+0x11000] ;  /* 0x01100000dc58783b */ /* 0x000fe20000004200 */
[----:B------:R-:W1:Y:S02]  /*260e0*/  MUFU.EX2 R198, R198 ;  /* 0x000000c600c67308 */ /* 0x000e640000000800 */
[----:B------:R-:W-:Y:S04]  /*260f0*/  FADD.FTZ R105, R105, R104 ;  /* 0x0000006869697221 */ /* 0x000fe80000010000 */
[C---:B--2---:R-:W-:Y:S04]  /*26100*/  HMMA.16816.F32 R36, R68.reuse, R84, R36 ;  /* 0x000000544424723c */ /* 0x044fe80000001824 */
[----:B------:R-:W-:Y:S01]  /*26110*/  MUFU.EX2 R195, R195 ;  /* 0x000000c300c37308 */ /* 0x000fe20000000800 */
[----:B------:R-:W-:Y:S03]  /*26120*/  FADD.FTZ R106, R106, R105 ;  /* 0x000000696a6a7221 */ /* 0x000fe60000010000 */
[C---:B------:R-:W-:Y:S01]  /*26130*/  HMMA.16816.F32 R40, R68.reuse, R86, R40 ;  /* 0x000000564428723c */ /* 0x040fe20000001828 */
[----:B------:R-:W-:Y:S03]  /*26140*/  LDSM.16.MT88.4 R84, [R218+0xd000] ;  /* 0x00d00000da54783b */ /* 0x000fe60000004200 */
[----:B------:R-:W-:Y:S02]  /*26150*/  FADD.FTZ R107, R107, R106 ;  /* 0x0000006a6b6b7221 */ /* 0x000fe40000010000 */
[----:B------:R-:W2:Y:S02]  /*26160*/  MUFU.EX2 R194, R194 ;  /* 0x000000c200c27308 */ /* 0x000ea40000000800 */
[C---:B------:R-:W-:Y:S08]  /*26170*/  HMMA.16816.F32 R44, R68.reuse, R76, R44 ;  /* 0x0000004c442c723c */ /* 0x040ff0000000182c */
[C---:B------:R-:W-:Y:S01]  /*26180*/  HMMA.16816.F32 R48, R68.reuse, R78, R48 ;  /* 0x0000004e4430723c */ /* 0x040fe20000001830 */
[----:B------:R-:W1:Y:S01]  /*26190*/  LDSM.16.MT88.4 R76, [R222+0xd000] ;  /* 0x00d00000de4c783b */ /* 0x000e620000004200 */
[----:B------:R-:W-:Y:S06]  /*261a0*/  MUFU.EX2 R192, R192 ;  /* 0x000000c000c07308 */ /* 0x000fec0000000800 */
[C---:B----4-:R-:W-:Y:S04]  /*261b0*/  HMMA.16816.F32 R52, R68.reuse, R72, R52 ;  /* 0x000000484434723c */ /* 0x050fe80000001834 */
[----:B------:R-:W4:Y:S04]  /*261c0*/  MUFU.EX2 R191, R191 ;  /* 0x000000bf00bf7308 */ /* 0x000f280000000800 */
[C---:B------:R-:W-:Y:S01]  /*261d0*/  HMMA.16816.F32 R56, R68.reuse, R74, R56 ;  /* 0x0000004a4438723c */ /* 0x040fe20000001838 */
[----:B------:R-:W2:Y:S05]  /*261e0*/  LDSM.16.MT88.4 R72, [R220+0xd000] ;  /* 0x00d00000dc48783b */ /* 0x000eaa0000004200 */
[----:B------:R-:W-:Y:S02]  /*261f0*/  MUFU.EX2 R190, R190 ;  /* 0x000000be00be7308 */ /* 0x000fe40000000800 */
[C---:B------:R-:W-:Y:S08]  /*26200*/  HMMA.16816.F32 R60, R68.reuse, R80, R60 ;  /* 0x00000050443c723c */ /* 0x040ff0000000183c */
[----:B------:R-:W-:Y:S01]  /*26210*/  HMMA.16816.F32 R64, R68, R82, R64 ;  /* 0x000000524440723c */ /* 0x000fe20000001840 */
[----:B------:R-:W3:Y:S01]  /*26220*/  LDSM.16.MT88.4 R80, [R219+0xd000] ;  /* 0x00d00000db50783b */ /* 0x000ee20000004200 */
[----:B------:R-:W2:Y:S05]  /*26230*/  MUFU.EX2 R189, R189 ;  /* 0x000000bd00bd7308 */ /* 0x000eaa0000000800 */
[----:B------:R-:W-:Y:S01]  /*26240*/  F2FP.PACK_AB R69, R169, R166 ;  /* 0x000000a6a945723e */ /* 0x000fe200000000ff */
[----:B------:R-:W-:Y:S01]  /*26250*/  FADD.FTZ R166, R166, R107 ;  /* 0x0000006ba6a67221 */ /* 0x000fe20000010000 */
[----:B------:R-:W-:Y:S03]  /*26260*/  F2FP.PACK_AB R71, R171, R168 ;  /* 0x000000a8ab47723e */ /* 0x000fe600000000ff */
[----:B------:R-:W-:Y:S01]  /*26270*/  F2FP.PACK_AB R68, R173, R170 ;  /* 0x000000aaad44723e */ /* 0x000fe200000000ff */
[----:B------:R-:W-:Y:S01]  /*26280*/  MUFU.EX2 R188, R188 ;  /* 0x000000bc00bc7308 */ /* 0x000fe20000000800 */
[----:B------:R-:W-:Y:S01]  /*26290*/  F2FP.PACK_AB R70, R175, R172 ;  /* 0x000000acaf46723e */ /* 0x000fe200000000ff */
[----:B------:R-:W-:Y:S04]  /*262a0*/  FADD.FTZ R169, R169, R166 ;  /* 0x000000a6a9a97221 */ /* 0x000fe80000010000 */
[----:B------:R-:W-:Y:S02]  /*262b0*/  FADD.FTZ R168, R168, R169 ;  /* 0x000000a9a8a87221 */ /* 0x000fe40000010000 */
[C---:B-1----:R-:W-:Y:S02]  /*262c0*/  HMMA.16816.F32 R4, R68.reuse, R76, R4 ;  /* 0x0000004c4404723c */ /* 0x042fe40000001804 */
[----:B------:R-:W1:Y:S01]  /*262d0*/  MUFU.EX2 R187, R187 ;  /* 0x000000bb00bb7308 */ /* 0x000e620000000800 */
[----:B------:R-:W-:Y:S05]  /*262e0*/  FADD.FTZ R171, R171, R168 ;  /* 0x000000a8abab7221 */ /* 0x000fea0000010000 */
[C---:B------:R-:W-:Y:S01]  /*262f0*/  HMMA.16816.F32 R8, R68.reuse, R78, R8 ;  /* 0x0000004e4408723c */ /* 0x040fe20000001808 */
[----:B------:R-:W1:Y:S03]  /*26300*/  LDSM.16.MT88.4 R76, [R222+0x11000] ;  /* 0x01100000de4c783b */ /* 0x000e660000004200 */
[----:B------:R-:W-:Y:S04]  /*26310*/  MUFU.EX2 R186, R186 ;  /* 0x000000ba00ba7308 */ /* 0x000fe80000000800 */
[C---:B--2---:R-:W-:Y:S06]  /*26320*/  HMMA.16816.F32 R12, R68.reuse, R72, R12 ;  /* 0x00000048440c723c */ /* 0x044fec000000180c */
[----:B------:R-:W2:Y:S02]  /*26330*/  MUFU.EX2 R199, R199 ;  /* 0x000000c700c77308 */ /* 0x000ea40000000800 */
        /* <DEDUP_REMOVED lines=10> */
[----:B------:R-:W-:Y:S06]  /*263e0*/  LDSM.16.MT88.4 R84, [R220+0x11800] ;  /* 0x01180000dc54783b */ /* 0x000fec0000004200 */
[----:B------:R-:W2:Y:S01]  /*263f0*/  MUFU.EX2 R184, R184 ;  /* 0x000000b800b87308 */ /* 0x000ea20000000800 */
        /* <DEDUP_REMOVED lines=20> */
[----:B-----5:R-:W-:Y:S03]  /*26540*/  F2FP.PACK_AB R71, R179, R176 ;  /* 0x000000b0b347723e */ /* 0x020fe600000000ff */
[----:B------:R-:W-:Y:S01]  /*26550*/  F2FP.PACK_AB R68, R181, R178 ;  /* 0x000000b2b544723e */ /* 0x000fe200000000ff */
[----:B------:R-:W-:Y:S01]  /*26560*/  FADD.FTZ R177, R177, R174 ;  /* 0x000000aeb1b17221 */ /* 0x000fe20000010000 */
[----:B------:R-:W-:Y:S02]  /*26570*/  F2FP.PACK_AB R70, R185, R182 ;  /* 0x000000b6b946723e */ /* 0x000fe400000000ff */
[----:B------:R-:W-:Y:S01]  /*26580*/  MUFU.EX2 R152, R152 ;  /* 0x0000009800987308 */ /* 0x000fe20000000800 */
[----:B------:R-:W-:Y:S04]  /*26590*/  FADD.FTZ R2, R176, R177 ;  /* 0x000000b1b0027221 */ /* 0x000fe80000010000 */
[C---:B--2---:R-:W-:Y:S03]  /*265a0*/  HMMA.16816.F32 R4, R68.reuse, R72, R4 ;  /* 0x000000484404723c */ /* 0x044fe60000001804 */
[----:B------:R-:W-:Y:S02]  /*265b0*/  FADD.FTZ R2, R179, R2 ;  /* 0x00000002b3027221 */ /* 0x000fe40000010000 */
[----:B------:R-:W2:Y:S03]  /*265c0*/  MUFU.EX2 R203, R203 ;  /* 0x000000cb00cb7308 */ /* 0x000ea60000000800 */
[C---:B------:R-:W-:Y:S01]  /*265d0*/  HMMA.16816.F32 R8, R68.reuse, R74, R8 ;  /* 0x0000004a4408723c */ /* 0x040fe20000001808 */
[----:B------:R-:W5:Y:S06]  /*265e0*/  LDSM.16.MT88.4 R72, [R222+0x11800] ;  /* 0x01180000de48783b */ /* 0x000f6c0000004200 */
[----:B------:R-:W-:Y:S01]  /*265f0*/  MUFU.EX2 R137, R137 ;  /* 0x0000008900897308 */ /* 0x000fe20000000800 */
[C---:B------:R-:W-:Y:S08]  /*26600*/  HMMA.16816.F32 R12, R68.reuse, R100, R12 ;  /* 0x00000064440c723c */ /* 0x040ff0000000180c */
[C---:B------:R-:W-:Y:S01]  /*26610*/  HMMA.16816.F32 R16, R68.reuse, R102, R16 ;  /* 0x000000664410723c */ /* 0x040fe20000001810 */
[----:B------:R-:W-:Y:S01]  /*26620*/  LDSM.16.MT88.4 R100, [R218+0xf800] ;  /* 0x00f80000da64783b */ /* 0x000fe20000004200 */
[----:B------:R-:W2:Y:S06]  /*26630*/  MUFU.EX2 R150, R159 ;  /* 0x0000009f00967308 */ /* 0x000eac0000000800 */
[C---:B---3--:R-:W-:Y:S04]  /*26640*/  HMMA.16816.F32 R20, R68.reuse, R80, R20 ;  /* 0x000000504414723c */ /* 0x048fe80000001814 */
[----:B------:R-:W-:Y:S04]  /*26650*/  MUFU.EX2 R135, R135 ;  /* 0x0000008700877308 */ /* 0x000fe80000000800 */
[C---:B------:R-:W-:Y:S01]  /*26660*/  HMMA.16816.F32 R24, R68.reuse, R82, R24 ;  /* 0x000000524418723c */ /* 0x040fe20000001818 */
[----:B------:R-:W3:Y:S05]  /*26670*/  LDSM.16.MT88.4 R80, [R219+0x11800] ;  /* 0x01180000db50783b */ /* 0x000eea0000004200 */
[----:B------:R-:W2:Y:S02]  /*26680*/  MUFU.EX2 R148, R148 ;  /* 0x0000009400947308 */ /* 0x000ea40000000800 */
[C---:B-1----:R-:W-:Y:S08]  /*26690*/  HMMA.16816.F32 R28, R68.reuse, R76, R28 ;  /* 0x0000004c441c723c */ /* 0x042ff0000000181c */
[C---:B------:R-:W-:Y:S01]  /*266a0*/  HMMA.16816.F32 R32, R68.reuse, R78, R32 ;  /* 0x0000004e4420723c */ /* 0x040fe20000001820 */
[----:B------:R-:W1:Y:S01]  /*266b0*/  LDSM.16.MT88.4 R76, [R218+0x11800] ;  /* 0x01180000da4c783b */ /* 0x000e620000004200 */
[----:B------:R-:W-:Y:S06]  /*266c0*/  MUFU.EX2 R153, R153 ;  /* 0x0000009900997308 */ /* 0x000fec0000000800 */
[C---:B-----5:R-:W-:Y:S04]  /*266d0*/  HMMA.16816.F32 R36, R68.reuse, R72, R36 ;  /* 0x000000484424723c */ /* 0x060fe80000001824 */
[----:B------:R-:W5:Y:S04]  /*266e0*/  MUFU.EX2 R134, R157 ;  /* 0x0000009d00867308 */ /* 0x000f680000000800 */
        /* <DEDUP_REMOVED lines=16> */
[----:B----4-:R-:W-:Y:S03]  /*267f0*/  F2FP.PACK_AB R70, R191, R192 ;  /* 0x000000c0bf46723e */ /* 0x010fe600000000ff */
[----:B------:R-:W-:Y:S04]  /*26800*/  FADD.FTZ R197, R197, R196 ;  /* 0x000000c4c5c57221 */ /* 0x000fe80000010000 */
[C---:B--2---:R-:W-:Y:S08]  /*26810*/  HMMA.16816.F32 R4, R68.reuse, R72, R4 ;  /* 0x000000484404723c */ /* 0x044ff00000001804 */
[C---:B------:R-:W-:Y:S01]  /*26820*/  HMMA.16816.F32 R8, R68.reuse, R74, R8 ;  /* 0x0000004a4408723c */ /* 0x040fe20000001808 */
[----:B------:R-:W2:Y:S07]  /*26830*/  LDSM.16.MT88.4 R72, [R222+0x12000] ;  /* 0x01200000de48783b */ /* 0x000eae0000004200 */
[C---:B------:R-:W-:Y:S08]  /*26840*/  HMMA.16816.F32 R12, R68.reuse, R84, R12 ;  /* 0x00000054440c723c */ /* 0x040ff0000000180c */
[C---:B------:R-:W-:Y:S01]  /*26850*/  HMMA.16816.F32 R16, R68.reuse, R86, R16 ;  /* 0x000000564410723c */ /* 0x040fe20000001810 */
[----:B------:R-:W4:Y:S07]  /*26860*/  LDSM.16.MT88.4 R84, [R218+0x12000] ;  /* 0x01200000da54783b */ /* 0x000f2e0000004200 */
        /* <DEDUP_REMOVED lines=46> */
[----:B------:R-:W-:Y:S02]  /*26b50*/  F2FP.PACK_AB R69, R184, R167 ;  /* 0x000000a7b845723e */ /* 0x000fe400000000ff */
[----:B------:R-:W-:Y:S03]  /*26b60*/  F2FP.PACK_AB R71, R163, R164 ;  /* 0x000000a4a347723e */ /* 0x000fe600000000ff */
[----:B------:R-:W-:Y:S02]  /*26b70*/  F2FP.PACK_AB R68, R165, R162 ;  /* 0x000000a2a544723e */ /* 0x000fe400000000ff */
[----:B------:R-:W-:Y:S07]  /*26b80*/  F2FP.PACK_AB R70, R201, R158 ;  /* 0x0000009ec946723e */ /* 0x000fee00000000ff */
[C---:B---3--:R-:W-:Y:S08]  /*26b90*/  HMMA.16816.F32 R4, R68.reuse, R80, R4 ;  /* 0x000000504404723c */ /* 0x048ff00000001804 */
[C---:B------:R-:W-:Y:S01]  /*26ba0*/  HMMA.16816.F32 R8, R68.reuse, R82, R8 ;  /* 0x000000524408723c */ /* 0x040fe20000001808 */
[----:B------:R-:W3:Y:S07]  /*26bb0*/  LDSM.16.MT88.4 R80, [R222+0x13000] ;  /* 0x01300000de50783b */ /* 0x000eee0000004200 */
[C---:B-1----:R-:W-:Y:S08]  /*26bc0*/  HMMA.16816.F32 R12, R68.reuse, R76, R12 ;  /* 0x0000004c440c723c */ /* 0x042ff0000000180c */
[C---:B------:R-:W-:Y:S01]  /*26bd0*/  HMMA.16816.F32 R16, R68.reuse, R78, R16 ;  /* 0x0000004e4410723c */ /* 0x040fe20000001810 */
[----:B------:R-:W-:Y:S07]  /*26be0*/  LDSM.16.MT88.4 R76, [R219+0x13800] ;  /* 0x01380000db4c783b */ /* 0x000fee0000004200 */
[C---:B--2---:R-:W-:Y:S08]  /*26bf0*/  HMMA.16816.F32 R20, R68.reuse, R72, R20 ;  /* 0x000000484414723c */ /* 0x044ff00000001814 */
        /* <DEDUP_REMOVED lines=16> */
[----:B-----5:R-:W-:Y:S07]  /*26d00*/  F2FP.PACK_AB R70, R134, R153 ;  /* 0x000000998646723e */ /* 0x020fee00000000ff */
[C---:B------:R-:W-:Y:S07]  /*26d10*/  HMMA.16816.F32 R128, R68.reuse, R124, R4 ;  /* 0x0000007c4480723c */ /* 0x040fee0000001804 */
[----:B------:R-:W-:Y:S01]  /*26d20*/  FADD.FTZ R5, R147, R146 ;  /* 0x0000009293057221 */ /* 0x000fe20000010000 */
[C---:B------:R-:W-:Y:S04]  /*26d30*/  HMMA.16816.F32 R124, R68.reuse, R126, R8 ;  /* 0x0000007e447c723c */ /* 0x040fe80000001808 */
[----:B------:R-:W-:Y:S04]  /*26d40*/  FADD.FTZ R5, R144, R5 ;  /* 0x0000000590057221 */ /* 0x000fe80000010000 */
        /* <DEDUP_REMOVED lines=14> */
[C---:B-1----:R-:W-:Y:S03]  /*26e30*/  HMMA.16816.F32 R96, R68.reuse, R92, R36 ;  /* 0x0000005c4460723c */ /* 0x042fe60000001824 */
[----:B------:R-:W-:Y:S04]  /*26e40*/  FADD.FTZ R175, R175, R172 ;  /* 0x000000acafaf7221 */ /* 0x000fe80000010000 */
[----:B------:R-:W-:Y:S01]  /*26e50*/  FADD.FTZ R178, R178, R175 ;  /* 0x000000afb2b27221 */ /* 0x000fe20000010000 */
[C---:B------:R-:W-:Y:S04]  /*26e60*/  HMMA.16816.F32 R92, R68.reuse, R94, R40 ;  /* 0x0000005e445c723c */ /* 0x040fe80000001828 */
[----:B------:R-:W-:Y:S04]  /*26e70*/  FADD.FTZ R181, R181, R178 ;  /* 0x000000b2b5b57221 */ /* 0x000fe80000010000 */
[----:B------:R-:W-:Y:S01]  /*26e80*/  FADD.FTZ R8, R182, R181 ;  /* 0x000000b5b6087221 */ /* 0x000fe20000010000 */
[C---:B------:R-:W-:Y:S03]  /*26e90*/  HMMA.16816.F32 R88, R68.reuse, R84, R44 ;  /* 0x000000544458723c */ /* 0x040fe6000000182c */
[----:B------:R-:W-:Y:S04]  /*26ea0*/  FADD.FTZ R8, R185, R8 ;  /* 0x00000008b9087221 */ /* 0x000fe80000010000 */
[----:B------:R-:W-:Y:S01]  /*26eb0*/  FADD.FTZ R3, R195, R8 ;  /* 0x00000008c3037221 */ /* 0x000fe20000010000 */
[C---:B------:R-:W-:Y:S04]  /*26ec0*/  HMMA.16816.F32 R84, R68.reuse, R86, R48 ;  /* 0x000000564454723c */ /* 0x040fe80000001830 */
[----:B------:R-:W-:Y:S04]  /*26ed0*/  FADD.FTZ R3, R194, R3 ;  /* 0x00000003c2037221 */ /* 0x000fe80000010000 */
        /* <DEDUP_REMOVED lines=19> */
[----:B------:R-:W-:Y:S01]  /*27010*/  FADD.FTZ R164, R164, R3 ;  /* 0x00000003a4a47221 */ /* 0x000fe20000010000 */
[----:B------:R-:W-:Y:S01]  /*27020*/  MOV R3, R132 ;  /* 0x0000008400037202 */ /* 0x000fe20000000f00 */
        /* <DEDUP_REMOVED lines=12> */
.L_x_4595:
        /* <DEDUP_REMOVED lines=11> */
.L_x_4623:
[----:B---3--:R-:W-:Y:S01]  /*271a0*/  FADD.FTZ R9, R10, R248 ;  /* 0x000000f80a097221 */ /* 0x008fe20000010000 */
[----:B------:R-:W-:Y:S05]  /*271b0*/  BRA.DIV ~URZ, `(.L_x_4606) ;  /* 0x000014327f007947 */ /* 0x000fea000b800000 */
[----:B------:R-:W3:Y:S04]  /*271c0*/  SHFL.BFLY PT, R6, R241, 0x2, 0x1f ;  /* 0x0c401f00f1067f89 */ /* 0x000ee800000e0000 */
[----:B------:R-:W4:Y:S01]  /*271d0*/  SHFL.BFLY PT, R4, R9, 0x1, 0x1f ;  /* 0x0c201f0009047f89 */ /* 0x000f2200000e0000 */
[----:B---3--:R-:W-:Y:S02]  /*271e0*/  FADD.FTZ R11, R6, R241 ;  /* 0x000000f1060b7221 */ /* 0x008fe40000010000 */
[----:B----4-:R-:W-:-:S03]  /*271f0*/  FADD.FTZ R4, R9, R4 ;  /* 0x0000000409047221 */ /* 0x010fc60000010000 */
[----:B------:R3:W4:Y:S04]  /*27200*/  SHFL.BFLY PT, R10, R11, 0x1, 0x1f ;  /* 0x0c201f000b0a7f89 */ /* 0x00072800000e0000 */
.L_x_4624:
        /* <DEDUP_REMOVED lines=133> */
[----:B------:R4:W-:Y:S04]  /*27a60*/  STS.64 [R18+0x4800], R78 ;  /* 0x0048004e12007388 */ /* 0x0009e80000000a00 */
[----:B------:R2:W-:Y:S04]  /*27a70*/  STS.64 [R19+0x4000], R72 ;  /* 0x0040004813007388 */ /* 0x0005e80000000a00 */
[----:B------:R2:W-:Y:S04]  /*27a80*/  STS.64 [R19+0x4800], R74 ;  /* 0x0048004a13007388 */ /* 0x0005e80000000a00 */
[----:B------:R2:W-:Y:S04]  /*27a90*/  STS.64 [R17+0x4000], R68 ;  /* 0x0040004411007388 */ /* 0x0005e80000000a00 */
[----:B------:R2:W-:Y:S04]  /*27aa0*/  STS.64 [R17+0x4800], R70 ;  /* 0x0048004611007388 */ /* 0x0005e80000000a00 */
[----:B------:R-:W2:Y:S04]  /*27ab0*/  LD.E.64 R6, [R2.64+0xb0] ;  /* 0x0000b00402067980 */ /* 0x000ea8000c101b00 */
[----:B-1----:R-:W2:Y:S04]  /*27ac0*/  LD.E R85, [R2.64+0x60] ;  /* 0x0000600402557980 */ /* 0x002ea8000c101900 */
[----:B---3--:R-:W1:Y:S01]  /*27ad0*/  S2R R76, SR_TID.X ;  /* 0x00000000004c7919 */ /* 0x008e620000002100 */
[----:B------:R-:W-:-:S03]  /*27ae0*/  LEA.HI R13, R9, R8, RZ, 0x4 ;  /* 0x00000008090d7211 */ /* 0x000fc600078f20ff */
[----:B------:R3:W5:Y:S01]  /*27af0*/  LD.E R80, [R2.64+0xcc] ;  /* 0x0000cc0402507980 */ /* 0x000762000c101900 */
[----:B------:R-:W-:-:S03]  /*27b00*/  LOP3.LUT R13, R13, 0xfffffff0, RZ, 0xc0, !PT ;  /* 0xfffffff00d0d7812 */ /* 0x000fc600078ec0ff */
[----:B------:R3:W5:Y:S01]  /*27b10*/  LD.E.64 R86, [R2.64+0x78] ;  /* 0x0000780402567980 */ /* 0x000762000c101b00 */
[----:B----4-:R-:W-:-:S03]  /*27b20*/  IADD3 R78, -R13, R8, RZ ;  /* 0x000000080d4e7210 */ /* 0x010fc60007ffe1ff */
[----:B------:R3:W5:Y:S01]  /*27b30*/  LD.E.64 R82, [R2.64+0xa8] ;  /* 0x0000a80402527980 */ /* 0x000762000c101b00 */
[C---:B------:R-:W-:Y:S01]  /*27b40*/  LEA.HI R13, R78.reuse, R78, RZ, 0x1 ;  /* 0x0000004e4e0d7211 */ /* 0x040fe200078f08ff */
        /* <DEDUP_REMOVED lines=10> */
[CC--:B------:R-:W-:Y:S01]  /*27bf0*/  LEA.HI R9, R77.reuse, R76.reuse, RZ, 0x4 ;  /* 0x0000004c4d097211 */ /* 0x0c0fe200078f20ff */
[----:B----4-:R-:W-:Y:S01]  /*27c00*/  @P4 FMUL.FTZ R4, R4, 0.69314718246459960938 ;  /* 0x3f31721804044820 */ /* 0x010fe20000410000 */
[----:B------:R-:W-:Y:S02]  /*27c10*/  LEA.HI R77, R77, R76, RZ, 0x5 ;  /* 0x0000004c4d4d7211 */ /* 0x000fe400078f28ff */
[----:B------:R-:W-:Y:S02]  /*27c20*/  SHF.R.S32.HI R9, RZ, 0x4, R9 ;  /* 0x00000004ff097819 */ /* 0x000fe40000011409 */
[----:B------:R-:W-:-:S02]  /*27c30*/  LOP3.LUT R77, R77, 0xffffffe0, RZ, 0xc0, !PT ;  /* 0xffffffe04d4d7812 */ /* 0x000fc400078ec0ff */
[----:B------:R-:W-:Y:S01]  /*27c40*/  SHF.L.U32 R12, R9, 0x6, RZ ;  /* 0x00000006090c7819 */ /* 0x000fe200000006ff */
[----:B---3--:R-:W-:Y:S01]  /*27c50*/  @P3 FMUL.FTZ R5, R5, 0.69314718246459960938 ;  /* 0x3f31721805053820 */ /* 0x008fe20000410000 */
[----:B------:R-:W-:Y:S02]  /*27c60*/  IADD3 R77, -R77, R76, RZ ;  /* 0x0000004c4d4d7210 */ /* 0x000fe40007ffe1ff */
[----:B------:R-:W-:Y:S01]  /*27c70*/  LOP3.LUT R12, R12, 0x1c0, RZ, 0xc0, !PT ;  /* 0x000001c00c0c7812 */ /* 0x000fe200078ec0ff */
[----:B------:R-:W-:Y:S01]  /*27c80*/  BAR.SYNC.DEFER_BLOCKING 0x0 ;  /* 0x0000000000007b1d */ /* 0x000fe20000010000 */
[----:B------:R-:W-:Y:S02]  /*27c90*/  LOP3.LUT P0, RZ, R11, 0x3, RZ, 0xc0, !PT ;  /* 0x000000030bff7812 */ /* 0x000fe4000780c0ff */
[----:B------:R-:W-:Y:S02]  /*27ca0*/  LOP3.LUT R15, R12, 0x38, R15, 0xf8, !PT ;  /* 0x000000380c0f7812 */ /* 0x000fe400078ef80f */
[----:B------:R-:W-:-:S02]  /*27cb0*/  SHF.R.U32.HI R12, RZ, 0x3, R12 ;  /* 0x00000003ff0c7819 */ /* 0x000fc4000001160c */
[----:B------:R-:W-:Y:S02]  /*27cc0*/  LEA.HI R79, R79, R10, RZ, 0x2 ;  /* 0x0000000a4f4f7211 */ /* 0x000fe400078f10ff */
[----:B------:R-:W-:Y:S02]  /*27cd0*/  LOP3.LUT R12, R15, R12, RZ, 0x3c, !PT ;  /* 0x0000000c0f0c7212 */ /* 0x000fe400078e3cff */
[----:B------:R-:W-:Y:S02]  /*27ce0*/  SHF.R.S32.HI R8, RZ, 0x1f, R77 ;  /* 0x0000001fff087819 */ /* 0x000fe4000001144d */
[----:B------:R-:W-:Y:S02]  /*27cf0*/  LEA R81, R13, R12, 0x2 ;  /* 0x0000000c0d517211 */ /* 0x000fe400078e10ff */
[----:B------:R-:W-:Y:S02]  /*27d00*/  LOP3.LUT R79, R79, 0xffffffc, RZ, 0xc0, !PT ;  /* 0x0ffffffc4f4f7812 */ /* 0x000fe400078ec0ff */
[----:B------:R-:W-:-:S02]  /*27d10*/  LEA.HI R8, R8, R77, RZ, 0x2 ;  /* 0x0000004d08087211 */ /* 0x000fc400078f10ff */
[----:B------:R-:W-:Y:S02]  /*27d20*/  IADD3 R79, R10, -R79, RZ ;  /* 0x8000004f0a4f7210 */ /* 0x000fe40007ffe0ff */
[----:B------:R-:W-:Y:S02]  /*27d30*/  SHF.L.U32 R10, R237, 0x6, RZ ;  /* 0x00000006ed0a7819 */ /* 0x000fe400000006ff */
[----:B------:R-:W-:Y:S01]  /*27d40*/  SHF.R.S32.HI R8, RZ, 0x2, R8 ;  /* 0x00000002ff087819 */ /* 0x000fe20000011408 */
[----:B------:R1:W3:Y:S01]  /*27d50*/  LDS.128 R72, [R81.X4] ;  /* 0x0000000051487984 */ /* 0x0002e20000004c00 */
[----:B------:R-:W-:Y:S02]  /*27d60*/  SHF.L.U32 R84, R78, 0x2, RZ ;  /* 0x000000024e547819 */ /* 0x000fe400000006ff */
[----:B------:R-:W-:Y:S01]  /*27d70*/  MOV R11, 0xff800000 ;  /* 0xff800000000b7802 */ /* 0x000fe20000000f00 */
[----:B------:R1:W4:Y:S01]  /*27d80*/  LDS.128 R68, [R81.X4+0x800] ;  /* 0x0008000051447984 */ /* 0x0003220000004c00 */
[----:B------:R-:W-:Y:S01]  /*27d90*/  MOV R76, 0xff800000 ;  /* 0xff800000004c7802 */ /* 0x000fe20000000f00 */
[----:B-----5:R-:W-:Y:S01]  /*27da0*/  @P4 FFMA.FTZ R11, R133, R0, R4 ;  /* 0x00000000850b4223 */ /* 0x020fe20000010004 */
[----:B------:R-:W-:Y:S01]  /*27db0*/  LEA R8, R79, R8, 0x4 ;  /* 0x000000084f087211 */ /* 0x000fe200078e20ff */
[----:B------:R1:W1:Y:S01]  /*27dc0*/  LDS.128 R64, [R81.X4+0x1000] ;  /* 0x0010000051407984 */ /* 0x0002620000004c00 */
[----:B------:R-:W-:-:S03]  /*27dd0*/  @P3 FFMA.FTZ R76, R132, R0, R5 ;  /* 0x00000000844c3223 */ /* 0x000fc60000010005 */
        /* <DEDUP_REMOVED lines=15> */
[----:B------:R-:W-:-:S03]  /*27ed0*/  SHF.R.S32.HI R85, RZ, 0x1f, R84 ;  /* 0x0000001fff557819 */ /* 0x000fc60000011454 */
[----:B------:R-:W-:Y:S01]  /*27ee0*/  IMAD R79, R7, R6, R10 ;  /* 0x00000006074f7224 */ /* 0x000fe200078e020a */
        /* <DEDUP_REMOVED lines=13> */
.L_x_4608:
[----:B-1-34-:R-:W-:Y:S05]  /*27fc0*/  BSYNC B0 ;  /* 0x0000000000007941 */ /* 0x01afea0003800000 */
.L_x_4607:
        /* <DEDUP_REMOVED lines=19> */
.L_x_4610:
[----:B------:R-:W-:Y:S05]  /*28100*/  BSYNC B0 ;  /* 0x0000000000007941 */ /* 0x000fea0003800000 */
.L_x_4609:
[----:B-1----:R-:W-:Y:S01]  /*28110*/  IADD3 R3, R9, 0x8, RZ ;  /* 0x0000000809037810 */ /* 0x002fe20007ffe0ff */
        /* <DEDUP_REMOVED lines=8> */
.L_x_4612:
[----:B------:R-:W-:Y:S05]  /*281a0*/  BSYNC B0 ;  /* 0x0000000000007941 */ /* 0x000fea0003800000 */
.L_x_4611:
        /* <DEDUP_REMOVED lines=9> */
.L_x_4614:
[----:B------:R-:W-:Y:S05]  /*28240*/  BSYNC B0 ;  /* 0x0000000000007941 */ /* 0x000fea0003800000 */
.L_x_4613:
        /* <DEDUP_REMOVED lines=9> */
.L_x_4616:
[----:B------:R-:W-:Y:S05]  /*282e0*/  BSYNC B0 ;  /* 0x0000000000007941 */ /* 0x000fea0003800000 */
.L_x_4615:
        /* <DEDUP_REMOVED lines=9> */
.L_x_4618:
[----:B------:R-:W-:Y:S05]  /*28380*/  BSYNC B0 ;  /* 0x0000000000007941 */ /* 0x000fea0003800000 */
.L_x_4617:
        /* <DEDUP_REMOVED lines=9> */
.L_x_4620:
[----:B------:R-:W-:Y:S05]  /*28420*/  BSYNC B0 ;  /* 0x0000000000007941 */ /* 0x000fea0003800000 */
.L_x_4619:
        /* <DEDUP_REMOVED lines=9> */
.L_x_4622:
[----:B------:R-:W-:Y:S05]  /*284c0*/  BSYNC B0 ;  /* 0x0000000000007941 */ /* 0x000fea0003800000 */
.L_x_4621:
[----:B------:R-:W-:Y:S01]  /*284d0*/  IADD3 R9, R9, 0x38, RZ ;  /* 0x0000003809097810 */ /* 0x000fe20007ffe0ff */
[----:B------:R-:W-:-:S03]  /*284e0*/  IMAD.MOV.U32 R237, RZ, RZ, 0x0 ;  /* 0x00000000ffed7424 */ /* 0x000fc600078e00ff */
[----:B------:R-:W-:-:S13]  /*284f0*/  ISETP.GE.AND P0, PT, R9, R238, PT ;  /* 0x000000ee0900720c */ /* 0x000fda0003f06270 */
[----:B------:R-:W-:Y:S05]  /*28500*/  @P0 RET.REL.NODEC R236 `(_ZN5flash24flash_fwd_splitkv_kernelI23Flash_fwd_kernel_traitsILi128ELi64ELi128ELi4ELb0ELb0EN7cutlass6half_tE19Flash_kernel_traitsILi128ELi64ELi128ELi4ES3_EELb1ELb0ELb1ELb0ELb0ELb1ELb1ELb1EEEvNS_16Flash_fwd_paramsE) ;  /* 0xfffd7af0ec000950 */ /* 0x000fea0003c3ffff */
[----:B-----5:R-:W-:Y:S01]  /*28510*/  ISETP.GE.AND P0, PT, R84, R2, PT ;  /* 0x000000025400720c */ /* 0x020fe20003f06270 */
[----:B------:R-:W-:Y:S01]  /*28520*/  ULDC.64 UR4, c[0x0][0x118] ;  /* 0x0000460000047ab9 */ /* 0x000fe20000000a00 */
[----:B------:R-:W-:-:S11]  /*28530*/  IMAD.MOV.U32 R237, RZ, RZ, 0x0 ;  /* 0x00000000ffed7424 */ /* 0x000fd600078e00ff */
[----:B------:R1:W-:Y:S01]  /*28540*/  @!P0 ST.E.128 [R6.64+0x7000], R44 ;  /* 0x0070002c06008985 */ /* 0x0003e2000c101d04 */
[----:B------:R-:W-:-:S13]  /*28550*/  ISETP.GE.AND P0, PT, R5, R2, PT ;  /* 0x000000020500720c */ /* 0x000fda0003f06270 */
[----:B------:R-:W-:Y:S05]  /*28560*/  @P0 RET.REL.NODEC R236 `(_ZN5flash24flash_fwd_splitkv_kernelI23Flash_fwd_kernel_traitsILi128ELi64ELi128ELi4ELb0ELb0EN7cutlass6half_tE19Flash_kernel_traitsILi128ELi64ELi128ELi4ES3_EELb1ELb0ELb1ELb0ELb0ELb1ELb1ELb1EEEvNS_16Flash_fwd_paramsE) ;  /* 0xfffd7a90ec000950 */ /* 0x000fea0003c3ffff */
[----:B------:R-:W-:Y:S01]  /*28570*/  MOV R237, 0x0 ;  /* 0x0000000000ed7802 */ /* 0x000fe20000000f00 */
[----:B------:R-:W-:Y:S02]  /*28580*/  ULDC.64 UR4, c[0x0][0x118] ;  /* 0x0000460000047ab9 */ /* 0x000fe40000000a00 */
[----:B------:R1:W-:Y:S01]  /*28590*/  ST.E.128 [R6.64+0x7100], R12 ;  /* 0x0071000c06007985 */ /* 0x0003e2000c101d04 */
[----:B------:R-:W-:Y:S05]  /*285a0*/  RET.REL.NODEC R236 `(_ZN5flash24flash_fwd_splitkv_kernelI23Flash_fwd_kernel_traitsILi128ELi64ELi128ELi4ELb0ELb0EN7cutlass6half_tE19Flash_kernel_traitsILi128ELi64ELi128ELi4ES3_EELb1ELb0ELb1ELb0ELb0ELb1ELb1ELb1EEEvNS_16Flash_fwd_paramsE) ;  /* 0xfffd7a50ec007950 */ /* 0x000fea0003c3ffff */
.L_x_4605:
[----:B------:R-:W-:Y:S02]  /*285b0*/  MOV R7, 0x2 ;  /* 0x0000000200077802 */ /* 0x000fe40000000f00 */
[----:B------:R-:W-:Y:S02]  /*285c0*/  MOV R6, 0x285e0 ;  /* 0x000285e000067802 */ /* 0x000fe40000000f00 */
[----:B-1---5:R-:W-:Y:S05]  /*285d0*/  CALL.REL.NOINC `($__internal_21_$__cuda_sm70_shflsync_bfly_p) ;  /* 0x0000010000007944 */ /* 0x022fea0003c00000 */
[----:B-12---:R-:W-:Y:S05]  /*285e0*/  BRA `(.L_x_4623) ;  /* 0xffffebb000007947 */ /* 0x006fea000383ffff */
.L_x_4606:
[----:B--2---:R-:W-:Y:S01]  /*285f0*/  IMAD.MOV.U32 R248, RZ, RZ, R9 ;  /* 0x000000fffff87224 */ /* 0x004fe200078e0009 */
[----:B------:R-:W-:Y:S02]  /*28600*/  MOV R7, 0x1 ;  /* 0x0000000100077802 */ /* 0x000fe40000000f00 */
[----:B------:R-:W-:Y:S02]  /*28610*/  MOV R6, 0x28630 ;  /* 0x0002863000067802 */ /* 0x000fe40000000f00 */
[----:B-1---5:R-:W-:Y:S05]  /*28620*/  CALL.REL.NOINC `($__internal_21_$__cuda_sm70_shflsync_bfly_p) ;  /* 0x000000b000007944 */ /* 0x022fea0003c00000 */
[----:B--2---:R-:W-:Y:S01]  /*28630*/  FADD.FTZ R4, R9, R10 ;  /* 0x0000000a09047221 */ /* 0x004fe20000010000 */
[----:B-1----:R-:W-:-:S02]  /*28640*/  MOV R248, R241 ;  /* 0x000000f100f87202 */ /* 0x002fc40000000f00 */
[----:B------:R-:W-:Y:S02]  /*28650*/  MOV R7, 0x2 ;  /* 0x0000000200077802 */ /* 0x000fe40000000f00 */
[----:B------:R-:W-:Y:S02]  /*28660*/  MOV R6, 0x28680 ;  /* 0x0002868000067802 */ /* 0x000fe40000000f00 */
[----:B------:R-:W-:Y:S05]  /*28670*/  CALL.REL.NOINC `($__internal_21_$__cuda_sm70_shflsync_bfly_p) ;  /* 0x0000006000007944 */ /* 0x000fea0003c00000 */
[----:B--2---:R-:W-:Y:S01]  /*28680*/  FADD.FTZ R11, R241, R10 ;  /* 0x0000000af10b7221 */ /* 0x004fe20000010000 */
[----:B-1----:R-:W-:Y:S02]  /*28690*/  MOV R7, 0x1 ;  /* 0x0000000100077802 */ /* 0x002fe40000000f00 */
[----:B------:R-:W-:Y:S02]  /*286a0*/  MOV R6, 0x286d0 ;  /* 0x000286d000067802 */ /* 0x000fe40000000f00 */
[----:B------:R-:W-:Y:S02]  /*286b0*/  MOV R248, R11 ;  /* 0x0000000b00f87202 */ /* 0x000fe40000000f00 */
[----:B------:R-:W-:Y:S05]  /*286c0*/  CALL.REL.NOINC `($__internal_21_$__cuda_sm70_shflsync_bfly_p) ;  /* 0x0000001000007944 */ /* 0x000fea0003c00000 */
[----:B-12---:R-:W-:Y:S05]  /*286d0*/  BRA `(.L_x_4624) ;  /* 0xffffeb3000007947 */ /* 0x006fea000383ffff */
        .weak           $__internal_21_$__cuda_sm70_shflsync_bfly_p
        .type           $__internal_21_$__cuda_sm70_shflsync_bfly_p,@function
        .size           $__internal_21_$__cuda_sm70_shflsync_bfly_p,(.L_x_8189 - $__internal_21_$__cuda_sm70_shflsync_bfly_p)
$__internal_21_$__cuda_sm70_shflsync_bfly_p:
[----:B------:R-:W-:Y:S01]  /*286e0*/  MOV R12, R6 ;  /* 0x00000006000c7202 */ /* 0x000fe20000000f00 */
[----:B------:R-:W-:Y:S04]  /*286f0*/  WARPSYNC R5 ;  /* 0x0000000500007348 */ /* 0x000fe80003800000 */
[----:B------:R-:W-:Y:S01]  /*28700*/  MOV R13, 0x0 ;  /* 0x00000000000d7802 */ /* 0x000fe20000000f00 */
[----:B------:R1:W2:Y:S03]  /*28710*/  SHFL.BFLY PT, R10, R248, R7, R8 ;  /* 0x0c000007f80a7389 */ /* 0x0002a600000e0008 */
[----:B------:R-:W-:Y:S05]  /*28720*/  RET.REL.NODEC R12 `(_ZN5flash24flash_fwd_splitkv_kernelI23Flash_fwd_kernel_traitsILi128ELi64ELi128ELi4ELb0ELb0EN7cutlass6half_tE19Flash_kernel_traitsILi128ELi64ELi128ELi4ES3_EELb1ELb0ELb1ELb0ELb0ELb1ELb1ELb1EEEvNS_16Flash_fwd_paramsE) ;  /* 0xfffd78d00c007950 */ /* 0x000fea0003c3ffff */
.L_x_4625:
        /* <DEDUP_REMOVED lines=13> */
.L_x_8189:


//--------------------- .text._ZN5flash32flash_fwd_splitkv_combine_kernelI23Flash_fwd_kernel_traitsILi128ELi64ELi64ELi4ELb0ELb0EN7cutlass6half_tE19Flash_kernel_traitsILi128ELi64ELi64ELi4ES3_EELi4ELi7ELb0EEEvNS_16Flash_fwd_paramsE --------------------------
	.section	.text._ZN5flash32flash_fwd_splitkv_combine_kernelI23Flash_fwd_kernel_traitsILi128ELi64ELi64ELi4ELb0ELb0EN7cutlass6half_tE19Flash_kernel_traitsILi128ELi64ELi64ELi4ES3_EELi4ELi7ELb0EEEvNS_16Flash_fwd_paramsE,"ax",@progbits
	.sectioninfo	@"SHI_REGISTERS=62"
	.align	128
        .global         _ZN5flash32flash_fwd_splitkv_combine_kernelI23Flash_fwd_kernel_traitsILi128ELi64ELi64ELi4ELb0ELb0EN7cutlass6half_tE19Flash_kernel_traitsILi128ELi64ELi64ELi4ES3_EELi4ELi7ELb0EEEvNS_16Flash_fwd_paramsE
        .type           _ZN5flash32flash_fwd_splitkv_combine_kernelI23Flash_fwd_kernel_traitsILi128ELi64ELi64ELi4ELb0ELb0EN7cutlass6half_tE19Flash_kernel_traitsILi128ELi64ELi64ELi4ES3_EELi4ELi7ELb0EEEvNS_16Flash_fwd_paramsE,@function
        .size           _ZN5flash32flash_fwd_splitkv_combine_kernelI23Flash_fwd_kernel_traitsILi128ELi64ELi64ELi4ELb0ELb0EN7cutlass6half_tE19Flash_kernel_traitsILi128ELi64ELi64ELi4ES3_EELi4ELi7ELb0EEEvNS_16Flash_fwd_paramsE,(.L_x_8190 - _ZN5flash32flash_fwd_splitkv_combine_kernelI23Flash_fwd_kernel_traitsILi128ELi64ELi64ELi4ELb0ELb0EN7cutlass6half_tE19Flash_kernel_traitsILi128ELi64ELi64ELi4ES3_EELi4ELi7ELb0EEEvNS_16Flash_fwd_paramsE)
        .other          _ZN5flash32flash_fwd_splitkv_combine_kernelI23Flash_fwd_kernel_traitsILi128ELi64ELi64ELi4ELb0ELb0EN7cutlass6half_tE19Flash_kernel_traitsILi128ELi64ELi64ELi4ES3_EELi4ELi7ELb0EEEvNS_16Flash_fwd_paramsE,@"STO_CUDA_ENTRY STV_DEFAULT"
_ZN5flash32flash_fwd_splitkv_combine_kernelI23Flash_fwd_kernel_traitsILi128ELi64ELi64ELi4ELb0ELb0EN7cutlass6half_tE19Flash_kernel_traitsILi128ELi64ELi64ELi4ES3_EELi4ELi7ELb0EEEvNS_16Flash_fwd_paramsE:
.text._ZN5flash32flash_fwd_splitkv_combine_kernelI23Flash_fwd_kernel_traitsILi128ELi64ELi64ELi4ELb0ELb0EN7cutlass6half_tE19Flash_kernel_traitsILi128ELi64ELi64ELi4ES3_EELi4ELi7ELb0EEEvNS_16Flash_fwd_paramsE:
        /* <DEDUP_REMOVED lines=23> */
[----:B------:R-:W-:Y:S05]  /*0170*/  CALL.REL.NOINC `($__internal_22_$__cuda_sm20_div_s64) ;  /* 0x000045d000007944 */ /* 0x000fea0003c00000 */
[----:B------:R-:W-:Y:S05]  /*0180*/  BRA `(.L_x_4627) ;  /* 0x0000013000007947 */ /* 0x000fea0003800000 */
.L_x_4626:
        /* <DEDUP_REMOVED lines=19> */
.L_x_4627:
        /* <DEDUP_REMOVED lines=11> */
[----:B------:R-:W-:Y:S05]  /*0370*/  CALL.REL.NOINC `($__internal_22_$__cuda_sm20_div_s64) ;  /* 0x000043d000007944 */ /* 0x000fea0003c00000 */
[----:B------:R-:W-:Y:S02]  /*0380*/  MOV R32, R20 ;  /* 0x0000001400207202 */ /* 0x000fe40000000f00 */
[----:B------:R-:W-:Y:S01]  /*0390*/  MOV R33, R21 ;  /* 0x0000001500217202 */ /* 0x000fe20000000f00 */
[----:B------:R-:W-:Y:S05]  /*03a0*/  BRA `(.L_x_4630) ;  /* 0x0000013000007947 */ /* 0x000fea0003800000 */
.L_x_4629:
        /* <DEDUP_REMOVED lines=19> */
.L_x_4630:
[----:B------:R-:W-:Y:S05]  /*04e0*/  BSYNC B0 ;  /* 0x0000000000007941 */ /* 0x000fea0003800000 */
.L_x_4628:
        /* <DEDUP_REMOVED lines=54> */
[----:B------:R-:W-:Y:S02]  /*0850*/  MOV R8, R20 ;  /* 0x0000001400087202 */ /* 0x000fe40000000f00 */
[----:B------:R-:W-:Y:S01]  /*0860*/  MOV R9, R21 ;  /* 0x0000001500097202 */ /* 0x000fe20000000f00 */
[----:B------:R-:W-:Y:S05]  /*0870*/  BRA `(.L_x_4633) ;  /* 0x0000013000007947 */ /* 0x000fea0003800000 */
.L_x_4632:
        /* <DEDUP_REMOVED lines=19> */
.L_x_4633:
[----:B------:R-:W-:Y:S05]  /*09b0*/  BSYNC B0 ;  /* 0x0000000000007941 */ /* 0x000fea0003800000 */
.L_x_4631:
        /* <DEDUP_REMOVED lines=100> */
[----:B------:R-:W-:Y:S05]  /*1000*/  CALL.REL.NOINC `($__internal_22_$__cuda_sm20_div_s64) ;  /* 0x0000374000007944 */ /* 0x000fea0003c00000 */
[----:B------:R-:W-:Y:S02]  /*1010*/  MOV R40, R20 ;  /* 0x0000001400287202 */ /* 0x000fe40000000f00 */
[----:B------:R-:W-:Y:S01]  /*1020*/  MOV R41, R21 ;  /* 0x0000001500297202 */ /* 0x000fe20000000f00 */
[----:B------:R-:W-:Y:S05]  /*1030*/  BRA `(.L_x_4636) ;  /* 0x0000013000007947 */ /* 0x000fea0003800000 */
.L_x_4635:
        /* <DEDUP_REMOVED lines=19> */
.L_x_4636:
[----:B------:R-:W-:Y:S05]  /*1170*/  BSYNC B0 ;  /* 0x0000000000007941 */ /* 0x000fea0003800000 */
.L_x_4634:
        /* <DEDUP_REMOVED lines=103> */
[----:B------:R-:W-:Y:S05]  /*17f0*/  CALL.REL.NOINC `($__internal_22_$__cuda_sm20_div_s64) ;  /* 0x00002f5000007944 */ /* 0x000fea0003c00000 */
[----:B------:R-:W-:Y:S02]  /*1800*/  MOV R42, R20 ;  /* 0x00000014002a7202 */ /* 0x000fe40000000f00 */
[----:B------:R-:W-:Y:S01]  /*1810*/  MOV R43, R21 ;  /* 0x00000015002b7202 */ /* 0x000fe20000000f00 */
[----:B------:R-:W-:Y:S05]  /*1820*/  BRA `(.L_x_4639) ;  /* 0x0000013000007947 */ /* 0x000fea0003800000 */
.L_x_4638:
        /* <DEDUP_REMOVED lines=19> */
.L_x_4639:
[----:B------:R-:W-:Y:S05]  /*1960*/  BSYNC B0 ;  /* 0x0000000000007941 */ /* 0x000fea0003800000 */
.L_x_4637:
        /* <DEDUP_REMOVED lines=169> */
[----:B------:R-:W-:Y:S05]  /*2400*/  CALL.REL.NOINC `($__internal_22_$__cuda_sm20_div_s64) ;  /* 0x0000234000007944 */ /* 0x000fea0003c00000 */
        /* <DEDUP_REMOVED lines=9> */
.L_x_4644:
        /* <DEDUP_REMOVED lines=22> */
.L_x_4645:
[----:B------:R-:W-:Y:S05]  /*2600*/  BSYNC B0 ;  /* 0x0000000000007941 */ /* 0x000fea0003800000 */
.L_x_4643:
        /* <DEDUP_REMOVED lines=19> */
.L_x_4647:
        /* <DEDUP_REMOVED lines=22> */
.L_x_4648:
[----:B------:R-:W-:Y:S05]  /*28a0*/  BSYNC B0 ;  /* 0x0000000000007941 */ /* 0x000fea0003800000 */
.L_x_4646:
        /* <DEDUP_REMOVED lines=11> */
[----:B------:R-:W-:Y:S05]  /*2960*/  CALL.REL.NOINC `($__internal_22_$__cuda_sm20_div_s64) ;  /* 0x00001de000007944 */ /* 0x000fea0003c00000 */
[----:B------:R-:W-:-:S04]  /*2970*/  IADD3 R23, P0, RZ, -R20, RZ ;  /* 0x80000014ff177210 */ /* 0x000fc80007f1e0ff */
[----:B------:R-:W-:Y:S01]  /*2980*/  IADD3.X R19, RZ, ~R21, RZ, P0, !PT ;  /* 0x80000015ff137210 */ /* 0x000fe200007fe4ff */
[----:B------:R-:W-:-:S04]  /*2990*/  IMAD.WIDE.U32 R44, R4, R23, R44 ;  /* 0x00000017042c7225 */ /* 0x000fc800078e002c */
[----:B------:R-:W-:-:S04]  /*29a0*/  IMAD R19, R19, R4, RZ ;  /* 0x0000000413137224 */ /* 0x000fc800078e02ff */
[----:B------:R-:W-:-:S05]  /*29b0*/  IMAD R0, R0, R23, R19 ;  /* 0x0000001700007224 */ /* 0x000fca00078e0213 */
[----:B------:R-:W-:Y:S01]  /*29c0*/  IADD3 R0, R45, R0, RZ ;  /* 0x000000002d007210 */ /* 0x000fe20007ffe0ff */
[----:B------:R-:W-:Y:S05]  /*29d0*/  BRA `(.L_x_4651) ;  /* 0x0000016000007947 */ /* 0x000fea0003800000 */
.L_x_4650:
        /* <DEDUP_REMOVED lines=22> */
.L_x_4651:
[----:B------:R-:W-:Y:S05]  /*2b40*/  BSYNC B0 ;  /* 0x0000000000007941 */ /* 0x000fea0003800000 */
.L_x_4649:
        /* <DEDUP_REMOVED lines=38> */
[----:B------:R-:W-:Y:S05]  /*2db0*/  CALL.REL.NOINC `($__internal_22_$__cuda_sm20_div_s64) ;  /* 0x0000199000007944 */ /* 0x000fea0003c00000 */
        /* <DEDUP_REMOVED lines=12> */
.L_x_4653:
        /* <DEDUP_REMOVED lines=23> */
.L_x_4654:
[----:B------:R-:W-:Y:S05]  /*2ff0*/  BSYNC B0 ;  /* 0x0000000000007941 */ /* 0x000fea0003800000 */
.L_x_4652:
        /* <DEDUP_REMOVED lines=18> */
.L_x_4656:
        /* <DEDUP_REMOVED lines=22> */
.L_x_4657:
[----:B------:R-:W-:Y:S05]  /*3280*/  BSYNC B0 ;  /* 0x0000000000007941 */ /* 0x000fea0003800000 */
.L_x_4655:
        /* <DEDUP_REMOVED lines=22> */
.L_x_4659:
        /* <DEDUP_REMOVED lines=23> */
.L_x_4660:
[----:B------:R-:W-:Y:S05]  /*3560*/  BSYNC B0 ;  /* 0x0000000000007941 */ /* 0x000fea0003800000 */
.L_x_4658:
        /* <DEDUP_REMOVED lines=38> */
.L_x_4662:
        /* <DEDUP_REMOVED lines=23> */
.L_x_4663:
[----:B------:R-:W-:Y:S05]  /*3940*/  BSYNC B0 ;  /* 0x0000000000007941 */ /* 0x000fea0003800000 */
.L_x_4661:
        /* <DEDUP_REMOVED lines=29> */
.L_x_4665:
        /* <DEDUP_REMOVED lines=23> */
.L_x_4666:
[----:B------:R-:W-:Y:S05]  /*3c90*/  BSYNC B0 ;  /* 0x0000000000007941 */ /* 0x000fea0003800000 */
.L_x_4664:
        /* <DEDUP_REMOVED lines=20> */
.L_x_4642:
[----:B------:R-:W-:-:S04]  /*3de0*/  LEA R2, P0, R40, c[0x0][0x200], 0x2 ;  /* 0x0000800028027a11 */ /* 0x000fc800078010ff */
[----:B------:R-:W-:-:S05]  /*3df0*/  LEA.HI.X R3, R40, c[0x0][0x204], R41, 0x2, P0 ;  /* 0x0000810028037a11 */ /* 0x000fca00000f1429 */
[----:B------:R0:W-:Y:S04]  /*3e00*/  STG.E [R2.64], R31 ;  /* 0x0000001f02007986 */ /* 0x0001e8000c101908 */
.L_x_4641:
[----:B------:R-:W-:Y:S05]  /*3e10*/  BSYNC B1 ;  /* 0x0000000000017941 */ /* 0x000fea0003800000 */
.L_x_4640:
        /* <DEDUP_REMOVED lines=48> */
.L_x_4670:
[----:B------:R-:W-:Y:S01]  /*4120*/  BSSY B0, `(.L_x_4668) ;  /* 0x0000007000007945 */ /* 0x000fe20003800000 */
[----:B------:R-:W-:-:S05]  /*4130*/  @P2 BRA `(.L_x_4669) ;  /* 0x0000005000002947 */ /* 0x000fca0003800000 */
[----:B------:R-:W-:Y:S01]  /*4140*/  ISETP.GE.AND P0, PT, R38, c[0x0][0x220], PT ;  /* 0x0000880026007a0c */ /* 0x000fe20003f06270 */
[----:B------:R-:W-:Y:S01]  /*4150*/  CS2R R8, SRZ ;  /* 0x0000000000087805 */ /* 0x000fe2000001ff00 */
[----:B------:R-:W-:Y:S11]  /*4160*/  CS2R R10, SRZ ;  /* 0x00000000000a7805 */ /* 0x000ff6000001ff00 */
[----:B------:R-:W-:Y:S05]  /*4170*/  @!P0 MOV R15, R13 ;  /* 0x0000000d000f8202 */ /* 0x000fea0000000f00 */
[----:B------:R0:W5:Y:S02]  /*4180*/  @!P0 LDG.E.128 R8, [R14.64] ;  /* 0x000000080e088981 */ /* 0x000164000c1e1d00 */
.L_x_4669:
[----:B------:R-:W-:Y:S05]  /*4190*/  BSYNC B0 ;  /* 0x0000000000007941 */ /* 0x000fea0003800000 */
.L_x_4668:
        /* <DEDUP_REMOVED lines=11> */
.L_x_4667:
        /* <DEDUP_REMOVED lines=80> */
        .weak           $__internal_22_$__cuda_sm20_div_s64
        .type           $__internal_22_$__cuda_sm20_div_s64,@function
        .size           $__internal_22_$__cuda_sm20_div_s64,(.L_x_8190 - $__internal_22_$__cuda_sm20_div_s64)
$__internal_22_$__cuda_sm20_div_s64:
        /* <DEDUP_REMOVED lines=83> */
[----:B------:R-:W-:Y:S05]  /*4c80*/  RET.REL.NODEC R22 `(_ZN5flash32flash_fwd_splitkv_combine_kernelI23Flash_fwd_kernel_traitsILi128ELi64ELi64ELi4ELb0ELb0EN7cutlass6half_tE19Flash_kernel_traitsILi128ELi64ELi64ELi4ES3_EELi4ELi7ELb0EEEvNS_16Flash_fwd_paramsE) ;  /* 0xffffb37016007950 */ /* 0x000fea0003c3ffff */
.L_x_4671:
        /* <DEDUP_REMOVED lines=15> */
.L_x_8190:


//--------------------- .text._ZN5flash32flash_fwd_splitkv_combine_kernelI23Flash_fwd_kernel_traitsILi128ELi64ELi64ELi4ELb0ELb0EN7cutlass6half_tE19Flash_kernel_traitsILi128ELi64ELi64ELi4ES3_EELi4ELi6ELb0EEEvNS_16Flash_fwd_paramsE --------------------------
	.section	.text._ZN5flash32flash_fwd_splitkv_combine_kernelI23Flash_fwd_kernel_traitsILi128ELi64ELi64ELi4ELb0ELb0EN7cutlass6half_tE19Flash_kernel_traitsILi128ELi64ELi64ELi4ES3_EELi4ELi6ELb0EEEvNS_16Flash_fwd_paramsE,"ax",@progbits
	.sectioninfo	@"SHI_REGISTERS=58"
	.align	128
        .global         _ZN5flash32flash_fwd_splitkv_combine_kernelI23Flash_fwd_kernel_traitsILi128ELi64ELi64ELi4ELb0ELb0EN7cutlass6half_tE19Flash_kernel_traitsILi128ELi64ELi64ELi4ES3_EELi4ELi6ELb0EEEvNS_16Flash_fwd_paramsE
        .type           _ZN5flash32flash_fwd_splitkv_combine_kernelI23Flash_fwd_kernel_traitsILi128ELi64ELi64ELi4ELb0ELb0EN7cutlass6half_tE19Flash_kernel_traitsILi128ELi64ELi64ELi4ES3_EELi4ELi6ELb0EEEvNS_16Flash_fwd_paramsE,@function
        .size           _ZN5flash32flash_fwd_splitkv_combine_kernelI23Flash_fwd_kernel_traitsILi128ELi64ELi64ELi4ELb0ELb0EN7cutlass6half_tE19Flash_kernel_traitsILi128ELi64ELi64ELi4ES3_EELi4ELi6ELb0EEEvNS_16Flash_fwd_paramsE,(.L_x_8191 - _ZN5flash32flash_fwd_splitkv_combine_kernelI23Flash_fwd_kernel_traitsILi128ELi64ELi64ELi4ELb0ELb0EN7cutlass6half_tE19Flash_kernel_traitsILi128ELi64ELi64ELi4ES3_EELi4ELi6ELb0EEEvNS_16Flash_fwd_paramsE)
        .other          _ZN5flash32flash_fwd_splitkv_combine_kernelI23Flash_fwd_kernel_traitsILi128ELi64ELi64ELi4ELb0ELb0EN7cutlass6half_tE19Flash_kernel_traitsILi128ELi64ELi64ELi4ES3_EELi4ELi6ELb0EEEvNS_16Flash_fwd_paramsE,@"STO_CUDA_ENTRY STV_DEFAULT"
_ZN5flash32flash_fwd_splitkv_combine_kernelI23Flash_fwd_kernel_traitsILi128ELi64ELi64ELi4ELb0ELb0EN7cutlass6half_tE19Flash_kernel_traitsILi128ELi64ELi64ELi4ES3_EELi4ELi6ELb0EEEvNS_16Flash_fwd_paramsE:
.text._ZN5flash32flash_fwd_splitkv_combine_kernelI23Flash_fwd_kernel_traitsILi128ELi64ELi64ELi4ELb0ELb0EN7cutlass6half_tE19Flash_kernel_traitsILi128ELi64ELi64ELi4ES3_EELi4ELi6ELb0EEEvNS_16Flash_fwd_paramsE:
        /* <DEDUP_REMOVED lines=23> */
[----:B------:R-:W-:Y:S05]  /*0170*/  CALL.REL.NOINC `($__internal_23_$__cuda_sm20_div_s64) ;  /* 0x0000427000007944 */ /* 0x000fea0003c00000 */
[----:B------:R-:W-:Y:S05]  /*0180*/  BRA `(.L_x_4673) ;  /* 0x0000013000007947 */ /* 0x000fea0003800000 */
.L_x_4672:
        /* <DEDUP_REMOVED lines=19> */
.L_x_4673:
        /* <DEDUP_REMOVED lines=11> */
[----:B------:R-:W-:Y:S05]  /*0370*/  CALL.REL.NOINC `($__internal_23_$__cuda_sm20_div_s64) ;  /* 0x0000407000007944 */ /* 0x000fea0003c00000 */
[----:B------:R-:W-:Y:S02]  /*0380*/  MOV R32, R20 ;  /* 0x0000001400207202 */ /* 0x000fe40000000f00 */
[----:B------:R-:W-:Y:S01]  /*0390*/  MOV R33, R21 ;  /* 0x0000001500217202 */ /* 0x000fe20000000f00 */
[----:B------:R-:W-:Y:S05]  /*03a0*/  BRA `(.L_x_4676) ;  /* 0x0000013000007947 */ /* 0x000fea0003800000 */
.L_x_4675:
        /* <DEDUP_REMOVED lines=19> */
.L_x_4676:
[----:B------:R-:W-:Y:S05]  /*04e0*/  BSYNC B0 ;  /* 0x0000000000007941 */ /* 0x000fea0003800000 */
.L_x_4674:
        /* <DEDUP_REMOVED lines=42> */
.L_x_4678:
        /* <DEDUP_REMOVED lines=19> */
.L_x_4679:
[----:B------:R-:W-:Y:S05]  /*08c0*/  BSYNC B0 ;  /* 0x0000000000007941 */ /* 0x000fea0003800000 */
.L_x_4677:
        /* <DEDUP_REMOVED lines=73> */
[----:B------:R-:W-:Y:S02]  /*0d60*/  MOV R40, R20 ;  /* 0x0000001400287202 */ /* 0x000fe40000000f00 */
[----:B------:R-:W-:Y:S01]  /*0d70*/  MOV R41, R21 ;  /* 0x0000001500297202 */ /* 0x000fe20000000f00 */
[----:B------:R-:W-:Y:S05]  /*0d80*/  BRA `(.L_x_4682) ;  /* 0x0000013000007947 */ /* 0x000fea0003800000 */
.L_x_4681:
        /* <DEDUP_REMOVED lines=19> */
.L_x_4682:
[----:B------:R-:W-:Y:S05]  /*0ec0*/  BSYNC B0 ;  /* 0x0000000000007941 */ /* 0x000fea0003800000 */
.L_x_4680:
        /* <DEDUP_REMOVED lines=41> */
.L_x_4684:
        /* <DEDUP_REMOVED lines=19> */
.L_x_4685:
[----:B------:R-:W-:Y:S05]  /*1290*/  BSYNC B0 ;  /* 0x0000000000007941 */ /* 0x000fea0003800000 */
.L_x_4683:
        /* <DEDUP_REMOVED lines=236> */
[----:B------:R-:W-:Y:S05]  /*2160*/  CALL.REL.NOINC `($__internal_23_$__cuda_sm20_div_s64) ;  /* 0x0000228000007944 */ /* 0x000fea0003c00000 */
        /* <DEDUP_REMOVED lines=9> */
.L_x_4690:
        /* <DEDUP_REMOVED lines=22> */
.L_x_4691:
[----:B------:R-:W-:Y:S05]  /*2360*/  BSYNC B0 ;  /* 0x0000000000007941 */ /* 0x000fea0003800000 */
.L_x_4689:
        /* <DEDUP_REMOVED lines=19> */
.L_x_4693:
        /* <DEDUP_REMOVED lines=22> */
.L_x_4694:
[----:B------:R-:W-:Y:S05]  /*2600*/  BSYNC B0 ;  /* 0x0000000000007941 */ /* 0x000fea0003800000 */
.L_x_4692:
        /* <DEDUP_REMOVED lines=11> */
[----:B------:R-:W-:Y:S05]  /*26c0*/  CALL.REL.NOINC `($__internal_23_$__cuda_sm20_div_s64) ;  /* 0x00001d2000007944 */ /* 0x000fea0003c00000 */
[----:B------:R-:W-:-:S04]  /*26d0*/  IADD3 R19, P0, RZ, -R20, RZ ;  /* 0x80000014ff137210 */ /* 0x000fc80007f1e0ff */
[----:B------:R-:W-:Y:S01]  /*26e0*/  IADD3.X R18, RZ, ~R21, RZ, P0, !PT ;  /* 0x80000015ff127210 */ /* 0x000fe200007fe4ff */
[----:B------:R-:W-:-:S04]  /*26f0*/  IMAD.WIDE.U32 R42, R5, R19, R42 ;  /* 0x00000013052a7225 */ /* 0x000fc800078e002a */
[----:B------:R-:W-:-:S04]  /*2700*/  IMAD R18, R18, R5, RZ ;  /* 0x0000000512127224 */ /* 0x000fc800078e02ff */
[----:B------:R-:W-:-:S05]  /*2710*/  IMAD R4, R4, R19, R18 ;  /* 0x0000001304047224 */ /* 0x000fca00078e0212 */
[----:B------:R-:W-:Y:S01]  /*2720*/  IADD3 R4, R43, R4, RZ ;  /* 0x000000042b047210 */ /* 0x000fe20007ffe0ff */
[----:B------:R-:W-:Y:S05]  /*2730*/  BRA `(.L_x_4697) ;  /* 0x0000016000007947 */ /* 0x000fea0003800000 */
.L_x_4696:
        /* <DEDUP_REMOVED lines=22> */
.L_x_4697:
[----:B------:R-:W-:Y:S05]  /*28a0*/  BSYNC B0 ;  /* 0x0000000000007941 */ /* 0x000fea0003800000 */
.L_x_4695:
        /* <DEDUP_REMOVED lines=38> */
[----:B------:R-:W-:Y:S05]  /*2b10*/  CALL.REL.NOINC `($__internal_23_$__cuda_sm20_div_s64) ;  /* 0x000018d000007944 */ /* 0x000fea0003c00000 */
        /* <DEDUP_REMOVED lines=12> */
.L_x_4699:
        /* <DEDUP_REMOVED lines=23> */
.L_x_4700:
[----:B------:R-:W-:Y:S05]  /*2d50*/  BSYNC B0 ;  /* 0x0000000000007941 */ /* 0x000fea0003800000 */
.L_x_4698:
        /* <DEDUP_REMOVED lines=18> */
.L_x_4702:
        /* <DEDUP_REMOVED lines=22> */
.L_x_4703:
[----:B------:R-:W-:Y:S05]  /*2fe0*/  BSYNC B0 ;  /* 0x0000000000007941 */ /* 0x000fea0003800000 */
.L_x_4701:
        /* <DEDUP_REMOVED lines=22> */
.L_x_4705:
        /* <DEDUP_REMOVED lines=23> */
.L_x_4706:
[----:B------:R-:W-:Y:S05]  /*32c0*/  BSYNC B0 ;  /* 0x0000000000007941 */ /* 0x000fea0003800000 */
.L_x_4704:
        /* <DEDUP_REMOVED lines=38> */
.L_x_4708:
        /* <DEDUP_REMOVED lines=23> */
.L_x_4709:
[----:B------:R-:W-:Y:S05]  /*36a0*/  BSYNC B0 ;  /* 0x0000000000007941 */ /* 0x000fea0003800000 */
.L_x_4707:
        /* <DEDUP_REMOVED lines=29> */
.L_x_4711:
        /* <DEDUP_REMOVED lines=23> */
.L_x_4712:
[----:B------:R-:W-:Y:S05]  /*39f0*/  BSYNC B0 ;  /* 0x0000000000007941 */ /* 0x000fea0003800000 */
.L_x_4710:
        /* <DEDUP_REMOVED lines=20> */
.L_x_4688:
[----:B------:R-:W-:-:S04]  /*3b40*/  LEA R2, P0, R38, c[0x0][0x200], 0x2 ;  /* 0x0000800026027a11 */ /* 0x000fc800078010ff */
[----:B------:R-:W-:-:S05]  /*3b50*/  LEA.HI.X R3, R38, c[0x0][0x204], R39, 0x2, P0 ;  /* 0x0000810026037a11 */ /* 0x000fca00000f1427 */
[----:B------:R0:W-:Y:S04]  /*3b60*/  STG.E [R2.64], R32 ;  /* 0x0000002002007986 */ /* 0x0001e8000c10190a */
.L_x_4687:
[----:B------:R-:W-:Y:S05]  /*3b70*/  BSYNC B1 ;  /* 0x0000000000017941 */ /* 0x000fea0003800000 */
.L_x_4686:
        /* <DEDUP_REMOVED lines=36> */
.L_x_4716:
[----:B------:R-:W-:Y:S01]  /*3dc0*/  BSSY B0, `(.L_x_4714) ;  /* 0x0000007000007945 */ /* 0x000fe20003800000 */
[----:B------:R-:W-:-:S05]  /*3dd0*/  @P2 BRA `(.L_x_4715) ;  /* 0x0000005000002947 */ /* 0x000fca0003800000 */
[----:B------:R-:W-:Y:S01]  /*3de0*/  ISETP.GE.AND P0, PT, R36, c[0x0][0x220], PT ;  /* 0x0000880024007a0c */ /* 0x000fe20003f06270 */
[----:B------:R-:W-:Y:S01]  /*3df0*/  CS2R R8, SRZ ;  /* 0x0000000000087805 */ /* 0x000fe2000001ff00 */
[----:B------:R-:W-:Y:S11]  /*3e00*/  CS2R R10, SRZ ;  /* 0x00000000000a7805 */ /* 0x000ff6000001ff00 */
[----:B------:R-:W-:Y:S05]  /*3e10*/  @!P0 MOV R15, R13 ;  /* 0x0000000d000f8202 */ /* 0x000fea0000000f00 */
[----:B------:R0:W5:Y:S02]  /*3e20*/  @!P0 LDG.E.128 R8, [R14.64] ;  /* 0x0000000a0e088981 */ /* 0x000164000c1e1d00 */
.L_x_4715:
[----:B------:R-:W-:Y:S05]  /*3e30*/  BSYNC B0 ;  /* 0x0000000000007941 */ /* 0x000fea0003800000 */
.L_x_4714:
        /* <DEDUP_REMOVED lines=11> */
.L_x_4713:
        /* <DEDUP_REMOVED lines=80> */
        .weak           $__internal_23_$__cuda_sm20_div_s64
        .type           $__internal_23_$__cuda_sm20_div_s64,@function
        .size           $__internal_23_$__cuda_sm20_div_s64,(.L_x_8191 - $__internal_23_$__cuda_sm20_div_s64)
$__internal_23_$__cuda_sm20_div_s64:
        /* <DEDUP_REMOVED lines=83> */
[----:B------:R-:W-:Y:S05]  /*4920*/  RET.REL.NODEC R22 `(_ZN5flash32flash_fwd_splitkv_combine_kernelI23Flash_fwd_kernel_traitsILi128ELi64ELi64ELi4ELb0ELb0EN7cutlass6half_tE19Flash_kernel_traitsILi128ELi64ELi64ELi4ES3_EELi4ELi6ELb0EEEvNS_16Flash_fwd_paramsE) ;  /* 0xffffb6d016007950 */ /* 0x000fea0003c3ffff */
.L_x_4717:
        /* <DEDUP_REMOVED lines=13> */
.L_x_8191:


//--------------------- .text._ZN5flash32flash_fwd_splitkv_combine_kernelI23Flash_fwd_kernel_traitsILi128ELi64ELi64ELi4ELb0ELb0EN7cutlass6half_tE19Flash_kernel_traitsILi128ELi64ELi64ELi4ES3_EELi4ELi5ELb0EEEvNS_16Flash_fwd_paramsE --------------------------
	.section	.text._ZN5flash32flash_fwd_splitkv_combine_kernelI23Flash_fwd_kernel_traitsILi128ELi64ELi64ELi4ELb0ELb0EN7cutlass6half_tE19Flash_kernel_traitsILi128ELi64ELi64ELi4ES3_EELi4ELi5ELb0EEEvNS_16Flash_fwd_paramsE,"ax",@progbits
	.sectioninfo	@"SHI_REGISTERS=52"
	.align	128
        .global         _ZN5flash32flash_fwd_splitkv_combine_kernelI23Flash_fwd_kernel_traitsILi128ELi64ELi64ELi4ELb0ELb0EN7cutlass6half_tE19Flash_kernel_traitsILi128ELi64ELi64ELi4ES3_EELi4ELi5ELb0EEEvNS_16Flash_fwd_paramsE
        .type           _ZN5flash32flash_fwd_splitkv_combine_kernelI23Flash_fwd_kernel_traitsILi128ELi64ELi64ELi4ELb0ELb0EN7cutlass6half_tE19Flash_kernel_traitsILi128ELi64ELi64ELi4ES3_EELi4ELi5ELb0EEEvNS_16Flash_fwd_paramsE,@function
        .size           _ZN5flash32flash_fwd_splitkv_combine_kernelI23Flash_fwd_kernel_traitsILi128ELi64ELi64ELi4ELb0ELb0EN7cutlass6half_tE19Flash_kernel_traitsILi128ELi64ELi64ELi4ES3_EELi4ELi5ELb0EEEvNS_16Flash_fwd_paramsE,(.L_x_8192 - _ZN5flash32flash_fwd_splitkv_combine_kernelI23Flash_fwd_kernel_traitsILi128ELi64ELi64ELi4ELb0ELb0EN7cutlass6half_tE19Flash_kernel_traitsILi128ELi64ELi64ELi4ES3_EELi4ELi5ELb0EEEvNS_16Flash_fwd_paramsE)
        .other          _ZN5flash32flash_fwd_splitkv_combine_kernelI23Flash_fwd_kernel_traitsILi128ELi64ELi64ELi4ELb0ELb0EN7cutlass6half_tE19Flash_kernel_traitsILi128ELi64ELi64ELi4ES3_EELi4ELi5ELb0EEEvNS_16Flash_fwd_paramsE,@"STO_CUDA_ENTRY STV_DEFAULT"
_ZN5flash32flash_fwd_splitkv_combine_kernelI23Flash_fwd_kernel_traitsILi128ELi64ELi64ELi4ELb0ELb0EN7cutlass6half_tE19Flash_kernel_traitsILi128ELi64ELi64ELi4ES3_EELi4ELi5ELb0EEEvNS_16Flash_fwd_paramsE:
.text._ZN5flash32flash_fwd_splitkv_combine_kernelI23Flash_fwd_kernel_traitsILi128ELi64ELi64ELi4ELb0ELb0EN7cutlass6half_tE19Flash_kernel_traitsILi128ELi64ELi64ELi4ES3_EELi4ELi5ELb0EEEvNS_16Flash_fwd_paramsE:
        /* <DEDUP_REMOVED lines=23> */
[----:B------:R-:W-:Y:S05]  /*0170*/  CALL.REL.NOINC `($__internal_24_$__cuda_sm20_div_s64) ;  /* 0x000041d000007944 */ /* 0x000fea0003c00000 */
[----:B------:R-:W-:Y:S05]  /*0180*/  BRA `(.L_x_4719) ;  /* 0x0000013000007947 */ /* 0x000fea0003800000 */
.L_x_4718:
        /* <DEDUP_REMOVED lines=19> */
.L_x_4719:
        /* <DEDUP_REMOVED lines=12> */
[----:B------:R-:W-:Y:S05]  /*0380*/  CALL.REL.NOINC `($__internal_24_$__cuda_sm20_div_s64) ;  /* 0x00003fc000007944 */ /* 0x000fea0003c00000 */
[----:B------:R-:W-:Y:S02]  /*0390*/  MOV R28, R20 ;  /* 0x00000014001c7202 */ /* 0x000fe40000000f00 */
[----:B------:R-:W-:Y:S01]  /*03a0*/  MOV R29, R21 ;  /* 0x00000015001d7202 */ /* 0x000fe20000000f00 */
[----:B------:R-:W-:Y:S05]  /*03b0*/  BRA `(.L_x_4722) ;  /* 0x0000013000007947 */ /* 0x000fea0003800000 */
.L_x_4721:
        /* <DEDUP_REMOVED lines=19> */
.L_x_4722:
[----:B------:R-:W-:Y:S05]  /*04f0*/  BSYNC B0 ;  /* 0x0000000000007941 */ /* 0x000fea0003800000 */
.L_x_4720:
        /* <DEDUP_REMOVED lines=43> */
.L_x_4724:
        /* <DEDUP_REMOVED lines=19> */
.L_x_4725:
[----:B------:R-:W-:Y:S05]  /*08e0*/  BSYNC B0 ;  /* 0x0000000000007941 */ /* 0x000fea0003800000 */
.L_x_4723:
        /* <DEDUP_REMOVED lines=74> */
[----:B------:R-:W-:Y:S02]  /*0d90*/  MOV R32, R20 ;  /* 0x0000001400207202 */ /* 0x000fe40000000f00 */
[----:B------:R-:W-:Y:S01]  /*0da0*/  MOV R33, R21 ;  /* 0x0000001500217202 */ /* 0x000fe20000000f00 */
[----:B------:R-:W-:Y:S05]  /*0db0*/  BRA `(.L_x_4728) ;  /* 0x0000013000007947 */ /* 0x000fea0003800000 */
.L_x_4727:
        /* <DEDUP_REMOVED lines=19> */
.L_x_4728:
[----:B------:R-:W-:Y:S05]  /*0ef0*/  BSYNC B0 ;  /* 0x0000000000007941 */ /* 0x000fea0003800000 */
.L_x_4726:
        /* <DEDUP_REMOVED lines=42> */
.L_x_4730:
        /* <DEDUP_REMOVED lines=19> */
.L_x_4731:
[----:B------:R-:W-:Y:S05]  /*12d0*/  BSYNC B0 ;  /* 0x0000000000007941 */ /* 0x000fea0003800000 */
.L_x_4729:
        /* <DEDUP_REMOVED lines=131> */
.L_x_4733:
[----:B------:R-:W-:Y:S05]  /*1b10*/  BSYNC B0 ;  /* 0x0000000000007941 */ /* 0x000fea0003800000 */
.L_x_4732:
        /* <DEDUP_REMOVED lines=99> */
.L_x_4738:
        /* <DEDUP_REMOVED lines=22> */
.L_x_4739:
[----:B------:R-:W-:Y:S05]  /*22b0*/  BSYNC B0 ;  /* 0x0000000000007941 */ /* 0x000fea0003800000 */
.L_x_4737:
[----:B------:R-:W-:Y:S01]  /*22c0*/  LOP3.LUT R19, R17, R0, RZ, 0xfc, !PT ;  /* 0x0000000011137212 */ /* 0x000fe200078efcff */
[----:B------:R-:W-:Y:S03]  /*22d0*/  BSSY B0, `(.L_x_4740) ;  /* 0x0000028000007945 */ /* 0x000fe60003800000 */
[----:B------:R-:W-:-:S13]  /*22e0*/  ISETP.NE.U32.AND P0, PT, R19, RZ, PT ;  /* 0x000000ff1300720c */ /* 0x000fda0003f05070 */
[----:B------:R-:W-:Y:S05]  /*22f0*/  @!P0 BRA `(.L_x_4741) ;  /* 0x000000f000008947 */ /* 0x000fea0003800000 */
[----:B------:R-:W-:Y:S01]  /*2300*/  IMAD.MOV.U32 R24, RZ, RZ, R30 ;  /* 0x000000ffff187224 */ /* 0x000fe200078e001e */
[----:B------:R-:W-:Y:S02]  /*2310*/  MOV R23, R0 ;  /* 0x0000000000177202 */ /* 0x000fe40000000f00 */
[----:B------:R-:W-:Y:S02]  /*2320*/  MOV R22, 0x2340 ;  /* 0x0000234000167802 */ /* 0x000fe40000000f00 */
[----:B------:R-:W-:Y:S05]  /*2330*/  CALL.REL.NOINC `($__internal_24_$__cuda_sm20_div_s64) ;  /* 0x0000201000007944 */ /* 0x000fea0003c00000 */
        /* <DEDUP_REMOVED lines=11> */
.L_x_4741:
        /* <DEDUP_REMOVED lines=22> */
.L_x_4742:
[----:B------:R-:W-:Y:S05]  /*2550*/  BSYNC B0 ;  /* 0x0000000000007941 */ /* 0x000fea0003800000 */
.L_x_4740:
        /* <DEDUP_REMOVED lines=11> */
[----:B------:R-:W-:Y:S05]  /*2610*/  CALL.REL.NOINC `($__internal_24_$__cuda_sm20_div_s64) ;  /* 0x00001d3000007944 */ /* 0x000fea0003c00000 */
[----:B------:R-:W-:-:S04]  /*2620*/  IADD3 R17, P0, RZ, -R20, RZ ;  /* 0x80000014ff117210 */ /* 0x000fc80007f1e0ff */
[----:B------:R-:W-:Y:S01]  /*2630*/  IADD3.X R18, RZ, ~R21, RZ, P0, !PT ;  /* 0x80000015ff127210 */ /* 0x000fe200007fe4ff */
[----:B------:R-:W-:-:S04]  /*2640*/  IMAD.WIDE.U32 R36, R5, R17, R36 ;  /* 0x0000001105247225 */ /* 0x000fc800078e0024 */
[----:B------:R-:W-:-:S04]  /*2650*/  IMAD R18, R18, R5, RZ ;  /* 0x0000000512127224 */ /* 0x000fc800078e02ff */
[----:B------:R-:W-:-:S05]  /*2660*/  IMAD R4, R4, R17, R18 ;  /* 0x0000001104047224 */ /* 0x000fca00078e0212 */
[----:B------:R-:W-:Y:S01]  /*2670*/  IADD3 R4, R37, R4, RZ ;  /* 0x0000000425047210 */ /* 0x000fe20007ffe0ff */
[----:B------:R-:W-:Y:S05]  /*2680*/  BRA `(.L_x_4745) ;  /* 0x0000016000007947 */ /* 0x000fea0003800000 */
.L_x_4744:
        /* <DEDUP_REMOVED lines=22> */
.L_x_4745:
[----:B------:R-:W-:Y:S05]  /*27f0*/  BSYNC B0 ;  /* 0x0000000000007941 */ /* 0x000fea0003800000 */
.L_x_4743:
        /* <DEDUP_REMOVED lines=38> */
[----:B------:R-:W-:Y:S05]  /*2a60*/  CALL.REL.NOINC `($__internal_24_$__cuda_sm20_div_s64) ;  /* 0x000018e000007944 */ /* 0x000fea0003c00000 */
        /* <DEDUP_REMOVED lines=12> */
.L_x_4747:
        /* <DEDUP_REMOVED lines=23> */
.L_x_4748:
[----:B------:R-:W-:Y:S05]  /*2ca0*/  BSYNC B0 ;  /* 0x0000000000007941 */ /* 0x000fea0003800000 */
.L_x_4746:
        /* <DEDUP_REMOVED lines=19> */
.L_x_4750:
        /* <DEDUP_REMOVED lines=22> */
.L_x_4751:
[----:B------:R-:W-:Y:S05]  /*2f40*/  BSYNC B0 ;  /* 0x0000000000007941 */ /* 0x000fea0003800000 */
.L_x_4749:
        /* <DEDUP_REMOVED lines=20> */
.L_x_4753:
        /* <DEDUP_REMOVED lines=23> */
.L_x_4754:
[----:B------:R-:W-:Y:S05]  /*3200*/  BSYNC B0 ;  /* 0x0000000000007941 */ /* 0x000fea0003800000 */
.L_x_4752:
        /* <DEDUP_REMOVED lines=25> */
[----:B------:R-:W-:Y:S05]  /*33a0*/  CALL.REL.NOINC `($__internal_24_$__cuda_sm20_div_s64) ;  /* 0x00000fa000007944 */ /* 0x000fea0003c00000 */
        /* <DEDUP_REMOVED lines=12> */
.L_x_4756:
        /* <DEDUP_REMOVED lines=23> */
.L_x_4757:
[----:B------:R-:W-:Y:S05]  /*35e0*/  BSYNC B0 ;  /* 0x0000000000007941 */ /* 0x000fea0003800000 */
.L_x_4755:
        /* <DEDUP_REMOVED lines=29> */
.L_x_4759:
        /* <DEDUP_REMOVED lines=23> */
.L_x_4760:
[----:B------:R-:W-:Y:S05]  /*3930*/  BSYNC B0 ;  /* 0x0000000000007941 */ /* 0x000fea0003800000 */
.L_x_4758:
        /* <DEDUP_REMOVED lines=20> */
.L_x_4736:
[----:B------:R-:W-:-:S04]  /*3a80*/  LEA R2, P0, R36, c[0x0][0x200], 0x2 ;  /* 0x0000800024027a11 */ /* 0x000fc800078010ff */
[----:B------:R-:W-:-:S05]  /*3a90*/  LEA.HI.X R3, R36, c[0x0][0x204], R37, 0x2, P0 ;  /* 0x0000810024037a11 */ /* 0x000fca00000f1425 */
[----:B------:R0:W-:Y:S04]  /*3aa0*/  STG.E [R2.64], R28 ;  /* 0x0000001c02007986 */ /* 0x0001e8000c10190a */
.L_x_4735:
[----:B------:R-:W-:Y:S05]  /*3ab0*/  BSYNC B1 ;  /* 0x0000000000017941 */ /* 0x000fea0003800000 */
.L_x_4734:
        /* <DEDUP_REMOVED lines=38> */
.L_x_4764:
[----:B------:R-:W-:Y:S01]  /*3d20*/  BSSY B0, `(.L_x_4762) ;  /* 0x0000007000007945 */ /* 0x000fe20003800000 */
[----:B------:R-:W-:-:S05]  /*3d30*/  @P2 BRA `(.L_x_4763) ;  /* 0x0000005000002947 */ /* 0x000fca0003800000 */
[----:B------:R-:W-:Y:S01]  /*3d40*/  ISETP.GE.AND P0, PT, R18, c[0x0][0x220], PT ;  /* 0x0000880012007a0c */ /* 0x000fe20003f06270 */
[----:B------:R-:W-:Y:S01]  /*3d50*/  CS2R R8, SRZ ;  /* 0x0000000000087805 */ /* 0x000fe2000001ff00 */
[----:B------:R-:W-:Y:S11]  /*3d60*/  CS2R R10, SRZ ;  /* 0x00000000000a7805 */ /* 0x000ff6000001ff00 */
[----:B------:R-:W-:Y:S05]  /*3d70*/  @!P0 MOV R15, R13 ;  /* 0x0000000d000f8202 */ /* 0x000fea0000000f00 */
[----:B------:R0:W5:Y:S02]  /*3d80*/  @!P0 LDG.E.128 R8, [R14.64] ;  /* 0x0000000a0e088981 */ /* 0x000164000c1e1d00 */
.L_x_4763:
[----:B------:R-:W-:Y:S05]  /*3d90*/  BSYNC B0 ;  /* 0x0000000000007941 */ /* 0x000fea0003800000 */
.L_x_4762:
        /* <DEDUP_REMOVED lines=11> */
.L_x_4761:
        /* <DEDUP_REMOVED lines=80> */
        .weak           $__internal_24_$__cuda_sm20_div_s64
        .type           $__internal_24_$__cuda_sm20_div_s64,@function
        .size           $__internal_24_$__cuda_sm20_div_s64,(.L_x_8192 - $__internal_24_$__cuda_sm20_div_s64)
$__internal_24_$__cuda_sm20_div_s64:
        /* <DEDUP_REMOVED lines=83> */
[----:B------:R-:W-:Y:S06]  /*4880*/  RET.REL.NODEC R26 `(_ZN5flash32flash_fwd_splitkv_combine_kernelI23Flash_fwd_kernel_traitsILi128ELi64ELi64ELi4ELb0ELb0EN7cutlass6half_tE19Flash_kernel_traitsILi128ELi64ELi64ELi4ES3_EELi4ELi5ELb0EEEvNS_16Flash_fwd_paramsE) ;  /* 0xffffb7701a007950 */ /* 0x000fec0003c3ffff */
.L_x_4765:
        /* <DEDUP_REMOVED lines=15> */
.L_x_8192:


//--------------------- .text._ZN5flash32flash_fwd_splitkv_combine_kernelI23Flash_fwd_kernel_traitsILi128ELi64ELi64ELi4ELb0ELb0EN7cutlass6half_tE19Flash_kernel_traitsILi128ELi64ELi64ELi4ES3_EELi4ELi4ELb0EEEvNS_16Flash_fwd_paramsE --------------------------
	.section	.text._ZN5flash32flash_fwd_splitkv_combine_kernelI23Flash_fwd_kernel_traitsILi128ELi64ELi64ELi4ELb0ELb0EN7cutlass6half_tE19Flash_kernel_traitsILi128ELi64ELi64ELi4ES3_EELi4ELi4ELb0EEEvNS_16Flash_fwd_paramsE,"ax",@progbits
	.sectioninfo	@"SHI_REGISTERS=52"
	.align	128
        .global         _ZN5flash32flash_fwd_splitkv_combine_kernelI23Flash_fwd_kernel_traitsILi128ELi64ELi64ELi4ELb0ELb0EN7cutlass6half_tE19Flash_kernel_traitsILi128ELi64ELi64ELi4ES3_EELi4ELi4ELb0EEEvNS_16Flash_fwd_paramsE
        .type           _ZN5flash32flash_fwd_splitkv_combine_kernelI23Flash_fwd_kernel_traitsILi128ELi64ELi64ELi4ELb0ELb0EN7cutlass6half_tE19Flash_kernel_traitsILi128ELi64ELi64ELi4ES3_EELi4ELi4ELb0EEEvNS_16Flash_fwd_paramsE,@function
        .size           _ZN5flash32flash_fwd_splitkv_combine_kernelI23Flash_fwd_kernel_traitsILi128ELi64ELi64ELi4ELb0ELb0EN7cutlass6half_tE19Flash_kernel_traitsILi128ELi64ELi64ELi4ES3_EELi4ELi4ELb0EEEvNS_16Flash_fwd_paramsE,(.L_x_8193 - _ZN5flash32flash_fwd_splitkv_combine_kernelI23Flash_fwd_kernel_traitsILi128ELi64ELi64ELi4ELb0ELb0EN7cutlass6half_tE19Flash_kernel_traitsILi128ELi64ELi64ELi4ES3_EELi4ELi4ELb0EEEvNS_16Flash_fwd_paramsE)
        .other          _ZN5flash32flash_fwd_splitkv_combine_kernelI23Flash_fwd_kernel_traitsILi128ELi64ELi64ELi4ELb0ELb0EN7cutlass6half_tE19Flash_kernel_traitsILi128ELi64ELi64ELi4ES3_EELi4ELi4ELb0EEEvNS_16Flash_fwd_paramsE,@"STO_CUDA_ENTRY STV_DEFAULT"
_ZN5flash32flash_fwd_splitkv_combine_kernelI23Flash_fwd_kernel_traitsILi128ELi64ELi64ELi4ELb0ELb0EN7cutlass6half_tE19Flash_kernel_traitsILi128ELi64ELi64ELi4ES3_EELi4ELi4ELb0EEEvNS_16Flash_fwd_paramsE:
.text._ZN5flash32flash_fwd_splitkv_combine_kernelI23Flash_fwd_kernel_traitsILi128ELi64ELi64ELi4ELb0ELb0EN7cutlass6half_tE19Flash_kernel_traitsILi128ELi64ELi64ELi4ES3_EELi4ELi4ELb0EEEvNS_16Flash_fwd_paramsE:
        /* <DEDUP_REMOVED lines=23> */
[----:B------:R-:W-:Y:S05]  /*0170*/  CALL.REL.NOINC `($__internal_25_$__cuda_sm20_div_s64) ;  /* 0x000041c000007944 */ /* 0x000fea0003c00000 */
[----:B------:R-:W-:Y:S05]  /*0180*/  BRA `(.L_x_4767) ;  /* 0x0000013000007947 */ /* 0x000fea0003800000 */
.L_x_4766:
        /* <DEDUP_REMOVED lines=19> */
.L_x_4767:
        /* <DEDUP_REMOVED lines=12> */
[----:B------:R-:W-:Y:S05]  /*0380*/  CALL.REL.NOINC `($__internal_25_$__cuda_sm20_div_s64) ;  /* 0x00003fb000007944 */ /* 0x000fea0003c00000 */
[----:B------:R-:W-:Y:S02]  /*0390*/  MOV R28, R20 ;  /* 0x00000014001c7202 */ /* 0x000fe40000000f00 */
[----:B------:R-:W-:Y:S01]  /*03a0*/  MOV R29, R21 ;  /* 0x00000015001d7202 */ /* 0x000fe20000000f00 */
[----:B------:R-:W-:Y:S05]  /*03b0*/  BRA `(.L_x_4770) ;  /* 0x0000013000007947 */ /* 0x000fea0003800000 */
.L_x_4769:
        /* <DEDUP_REMOVED lines=19> */
.L_x_4770:
[----:B------:R-:W-:Y:S05]  /*04f0*/  BSYNC B0 ;  /* 0x0000000000007941 */ /* 0x000fea0003800000 */
.L_x_4768:
        /* <DEDUP_REMOVED lines=43> */
.L_x_4772:
        /* <DEDUP_REMOVED lines=19> */
.L_x_4773:
[----:B------:R-:W-:Y:S05]  /*08e0*/  BSYNC B0 ;  /* 0x0000000000007941 */ /* 0x000fea0003800000 */
.L_x_4771:
        /* <DEDUP_REMOVED lines=74> */
[----:B------:R-:W-:Y:S02]  /*0d90*/  MOV R32, R20 ;  /* 0x0000001400207202 */ /* 0x000fe40000000f00 */
[----:B------:R-:W-:Y:S01]  /*0da0*/  MOV R33, R21 ;  /* 0x0000001500217202 */ /* 0x000fe20000000f00 */
[----:B------:R-:W-:Y:S05]  /*0db0*/  BRA `(.L_x_4776) ;  /* 0x0000013000007947 */ /* 0x000fea0003800000 */
.L_x_4775:
        /* <DEDUP_REMOVED lines=19> */
.L_x_4776:
[----:B------:R-:W-:Y:S05]  /*0ef0*/  BSYNC B0 ;  /* 0x0000000000007941 */ /* 0x000fea0003800000 */
.L_x_4774:
        /* <DEDUP_REMOVED lines=42> */
.L_x_4778:
        /* <DEDUP_REMOVED lines=19> */
.L_x_4779:
[----:B------:R-:W-:Y:S05]  /*12d0*/  BSYNC B0 ;  /* 0x0000000000007941 */ /* 0x000fea0003800000 */
.L_x_4777:
        /* <DEDUP_REMOVED lines=131> */
.L_x_4781:
[----:B------:R-:W-:Y:S05]  /*1b10*/  BSYNC B0 ;  /* 0x0000000000007941 */ /* 0x000fea0003800000 */
.L_x_4780:
        /* <DEDUP_REMOVED lines=95> */
.L_x_4786:
        /* <DEDUP_REMOVED lines=22> */
.L_x_4787:
[----:B------:R-:W-:Y:S05]  /*2270*/  BSYNC B0 ;  /* 0x0000000000007941 */ /* 0x000fea0003800000 */
.L_x_4785:
[----:B------:R-:W-:Y:S01]  /*2280*/  LOP3.LUT R19, R17, R0, RZ, 0xfc, !PT ;  /* 0x0000000011137212 */ /* 0x000fe200078efcff */
[----:B------:R-:W-:Y:S03]  /*2290*/  BSSY B0, `(.L_x_4788) ;  /* 0x0000028000007945 */ /* 0x000fe60003800000 */
[----:B------:R-:W-:-:S13]  /*22a0*/  ISETP.NE.U32.AND P0, PT, R19, RZ, PT ;  /* 0x000000ff1300720c */ /* 0x000fda0003f05070 */
[----:B------:R-:W-:Y:S05]  /*22b0*/  @!P0 BRA `(.L_x_4789) ;  /* 0x000000f000008947 */ /* 0x000fea0003800000 */
[----:B------:R-:W-:Y:S01]  /*22c0*/  IMAD.MOV.U32 R24, RZ, RZ, R30 ;  /* 0x000000ffff187224 */ /* 0x000fe200078e001e */
[----:B------:R-:W-:Y:S02]  /*22d0*/  MOV R23, R0 ;  /* 0x0000000000177202 */ /* 0x000fe40000000f00 */
[----:B------:R-:W-:Y:S02]  /*22e0*/  MOV R22, 0x2300 ;  /* 0x0000230000167802 */ /* 0x000fe40000000f00 */
[----:B------:R-:W-:Y:S05]  /*22f0*/  CALL.REL.NOINC `($__internal_25_$__cuda_sm20_div_s64) ;  /* 0x0000204000007944 */ /* 0x000fea0003c00000 */
        /* <DEDUP_REMOVED lines=11> */
.L_x_4789:
        /* <DEDUP_REMOVED lines=22> */
.L_x_4790:
[----:B------:R-:W-:Y:S05]  /*2510*/  BSYNC B0 ;  /* 0x0000000000007941 */ /* 0x000fea0003800000 */
.L_x_4788:
        /* <DEDUP_REMOVED lines=11> */
[----:B------:R-:W-:Y:S05]  /*25d0*/  CALL.REL.NOINC `($__internal_25_$__cuda_sm20_div_s64) ;  /* 0x00001d6000007944 */ /* 0x000fea0003c00000 */
[----:B------:R-:W-:-:S04]  /*25e0*/  IADD3 R17, P0, RZ, -R20, RZ ;  /* 0x80000014ff117210 */ /* 0x000fc80007f1e0ff */
[----:B------:R-:W-:Y:S01]  /*25f0*/  IADD3.X R18, RZ, ~R21, RZ, P0, !PT ;  /* 0x80000015ff127210 */ /* 0x000fe200007fe4ff */
[----:B------:R-:W-:-:S04]  /*2600*/  IMAD.WIDE.U32 R36, R5, R17, R36 ;  /* 0x0000001105247225 */ /* 0x000fc800078e0024 */
[----:B------:R-:W-:-:S04]  /*2610*/  IMAD R18, R18, R5, RZ ;  /* 0x0000000512127224 */ /* 0x000fc800078e02ff */
[----:B------:R-:W-:-:S05]  /*2620*/  IMAD R4, R4, R17, R18 ;  /* 0x0000001104047224 */ /* 0x000fca00078e0212 */
[----:B------:R-:W-:Y:S01]  /*2630*/  IADD3 R4, R37, R4, RZ ;  /* 0x0000000425047210 */ /* 0x000fe20007ffe0ff */
[----:B------:R-:W-:Y:S05]  /*2640*/  BRA `(.L_x_4793) ;  /* 0x0000016000007947 */ /* 0x000fea0003800000 */
.L_x_4792:
        /* <DEDUP_REMOVED lines=22> */
.L_x_4793:
[----:B------:R-:W-:Y:S05]  /*27b0*/  BSYNC B0 ;  /* 0x0000000000007941 */ /* 0x000fea0003800000 */
.L_x_4791:
        /* <DEDUP_REMOVED lines=38> */
[----:B------:R-:W-:Y:S05]  /*2a20*/  CALL.REL.NOINC `($__internal_25_$__cuda_sm20_div_s64) ;  /* 0x0000191000007944 */ /* 0x000fea0003c00000 */
        /* <DEDUP_REMOVED lines=12> */
.L_x_4795:
        /* <DEDUP_REMOVED lines=23> */
.L_x_4796:
[----:B------:R-:W-:Y:S05]  /*2c60*/  BSYNC B0 ;  /* 0x0000000000007941 */ /* 0x000fea0003800000 */
.L_x_4794:
        /* <DEDUP_REMOVED lines=19> */
.L_x_4798:
        /* <DEDUP_REMOVED lines=22> */
.L_x_4799:
[----:B------:R-:W-:Y:S05]  /*2f00*/  BSYNC B0 ;  /* 0x0000000000007941 */ /* 0x000fea0003800000 */
.L_x_4797:
        /* <DEDUP_REMOVED lines=20> */
.L_x_4801:
        /* <DEDUP_REMOVED lines=23> */
.L_x_4802:
[----:B------:R-:W-:Y:S05]  /*31c0*/  BSYNC B0 ;  /* 0x0000000000007941 */ /* 0x000fea0003800000 */
.L_x_4800:
        /* <DEDUP_REMOVED lines=25> */
[----:B------:R-:W-:Y:S05]  /*3360*/  CALL.REL.NOINC `($__internal_25_$__cuda_sm20_div_s64) ;  /* 0x00000fd000007944 */ /* 0x000fea0003c00000 */
        /* <DEDUP_REMOVED lines=12> */
.L_x_4804:
        /* <DEDUP_REMOVED lines=23> */
.L_x_4805:
[----:B------:R-:W-:Y:S05]  /*35a0*/  BSYNC B0 ;  /* 0x0000000000007941 */ /* 0x000fea0003800000 */
.L_x_4803:
        /* <DEDUP_REMOVED lines=29> */
.L_x_4807:
        /* <DEDUP_REMOVED lines=23> */
.L_x_4808:
[----:B------:R-:W-:Y:S05]  /*38f0*/  BSYNC B0 ;  /* 0x0000000000007941 */ /* 0x000fea0003800000 */
.L_x_4806:
        /* <DEDUP_REMOVED lines=20> */
.L_x_4784:
[----:B------:R-:W-:-:S04]  /*3a40*/  LEA R2, P0, R36, c[0x0][0x200], 0x2 ;  /* 0x0000800024027a11 */ /* 0x000fc800078010ff */
[----:B------:R-:W-:-:S05]  /*3a50*/  LEA.HI.X R3, R36, c[0x0][0x204], R37, 0x2, P0 ;  /* 0x0000810024037a11 */ /* 0x000fca00000f1425 */
[----:B------:R0:W-:Y:S04]  /*3a60*/  STG.E [R2.64], R28 ;  /* 0x0000001c02007986 */ /* 0x0001e8000c10190a */
.L_x_4783:
[----:B------:R-:W-:Y:S05]  /*3a70*/  BSYNC B1 ;  /* 0x0000000000017941 */ /* 0x000fea0003800000 */
.L_x_4782:
        /* <DEDUP_REMOVED lines=42> */
.L_x_4812:
[----:B------:R-:W-:Y:S01]  /*3d20*/  BSSY B0, `(.L_x_4810) ;  /* 0x0000006000007945 */ /* 0x000fe20003800000 */
[----:B------:R-:W-:-:S05]  /*3d30*/  @P2 BRA `(.L_x_4811) ;  /* 0x0000004000002947 */ /* 0x000fca0003800000 */
[----:B------:R-:W-:Y:S01]  /*3d40*/  ISETP.GE.AND P0, PT, R16, c[0x0][0x220], PT ;  /* 0x0000880010007a0c */ /* 0x000fe20003f06270 */
[----:B------:R-:W-:Y:S01]  /*3d50*/  CS2R R8, SRZ ;  /* 0x0000000000087805 */ /* 0x000fe2000001ff00 */
[----:B------:R-:W-:Y:S11]  /*3d60*/  CS2R R10, SRZ ;  /* 0x00000000000a7805 */ /* 0x000ff6000001ff00 */
[----:B------:R0:W5:Y:S02]  /*3d70*/  @!P0 LDG.E.128 R8, [R12.64] ;  /* 0x0000000a0c088981 */ /* 0x000164000c1e1d00 */
.L_x_4811:
[----:B------:R-:W-:Y:S05]  /*3d80*/  BSYNC B0 ;  /* 0x0000000000007941 */ /* 0x000fea0003800000 */
.L_x_4810:
        /* <DEDUP_REMOVED lines=11> */
.L_x_4809:
        /* <DEDUP_REMOVED lines=80> */
        .weak           $__internal_25_$__cuda_sm20_div_s64
        .type           $__internal_25_$__cuda_sm20_div_s64,@function
        .size           $__internal_25_$__cuda_sm20_div_s64,(.L_x_8193 - $__internal_25_$__cuda_sm20_div_s64)
$__internal_25_$__cuda_sm20_div_s64:
        /* <DEDUP_REMOVED lines=83> */
[----:B------:R-:W-:Y:S06]  /*4870*/  RET.REL.NODEC R26 `(_ZN5flash32flash_fwd_splitkv_combine_kernelI23Flash_fwd_kernel_traitsILi128ELi64ELi64ELi4ELb0ELb0EN7cutlass6half_tE19Flash_kernel_traitsILi128ELi64ELi64ELi4ES3_EELi4ELi4ELb0EEEvNS_16Flash_fwd_paramsE) ;  /* 0xffffb7801a007950 */ /* 0x000fec0003c3ffff */
.L_x_4813:
        /* <DEDUP_REMOVED lines=16> */
.L_x_8193:


//--------------------- .text._ZN5flash32flash_fwd_splitkv_combine_kernelI23Flash_fwd_kernel_traitsILi128ELi64ELi64ELi4ELb0ELb0EN7cutlass6half_tE19Flash_kernel_traitsILi128ELi64ELi64ELi4ES3_EELi4ELi3ELb0EEEvNS_16Flash_fwd_paramsE --------------------------
	.section	.text._ZN5flash32flash_fwd_splitkv_combine_kernelI23Flash_fwd_kernel_traitsILi128ELi64ELi64ELi4ELb0ELb0EN7cutlass6half_tE19Flash_kernel_traitsILi128ELi64ELi64ELi4ES3_EELi4ELi3ELb0EEEvNS_16Flash_fwd_paramsE,"ax",@progbits
	.sectioninfo	@"SHI_REGISTERS=52"
	.align	128
        .global         _ZN5flash32flash_fwd_splitkv_combine_kernelI23Flash_fwd_kernel_traitsILi128ELi64ELi64ELi4ELb0ELb0EN7cutlass6half_tE19Flash_kernel_traitsILi128ELi64ELi64ELi4ES3_EELi4ELi3ELb0EEEvNS_16Flash_fwd_paramsE
        .type           _ZN5flash32flash_fwd_splitkv_combine_kernelI23Flash_fwd_kernel_traitsILi128ELi64ELi64ELi4ELb0ELb0EN7cutlass6half_tE19Flash_kernel_traitsILi128ELi64ELi64ELi4ES3_EELi4ELi3ELb0EEEvNS_16Flash_fwd_paramsE,@function
        .size           _ZN5flash32flash_fwd_splitkv_combine_kernelI23Flash_fwd_kernel_traitsILi128ELi64ELi64ELi4ELb0ELb0EN7cutlass6half_tE19Flash_kernel_traitsILi128ELi64ELi64ELi4ES3_EELi4ELi3ELb0EEEvNS_16Flash_fwd_paramsE,(.L_x_8194 - _ZN5flash32flash_fwd_splitkv_combine_kernelI23Flash_fwd_kernel_traitsILi128ELi64ELi64ELi4ELb0ELb0EN7cutlass6half_tE19Flash_kernel_traitsILi128ELi64ELi64ELi4ES3_EELi4ELi3ELb0EEEvNS_16Flash_fwd_paramsE)
        .other          _ZN5flash32flash_fwd_splitkv_combine_kernelI23Flash_fwd_kernel_traitsILi128ELi64ELi64ELi4ELb0ELb0EN7cutlass6half_tE19Flash_kernel_traitsILi128ELi64ELi64ELi4ES3_EELi4ELi3ELb0EEEvNS_16Flash_fwd_paramsE,@"STO_CUDA_ENTRY STV_DEFAULT"
_ZN5flash32flash_fwd_splitkv_combine_kernelI23Flash_fwd_kernel_traitsILi128ELi64ELi64ELi4ELb0ELb0EN7cutlass6half_tE19Flash_kernel_traitsILi128ELi64ELi64ELi4ES3_EELi4ELi3ELb0EEEvNS_16Flash_fwd_paramsE:
.text._ZN5flash32flash_fwd_splitkv_combine_kernelI23Flash_fwd_kernel_traitsILi128ELi64ELi64ELi4ELb0ELb0EN7cutlass6half_tE19Flash_kernel_traitsILi128ELi64ELi64ELi4ES3_EELi4ELi3ELb0EEEvNS_16Flash_fwd_paramsE:
        /* <DEDUP_REMOVED lines=23> */
[----:B------:R-:W-:Y:S05]  /*0170*/  CALL.REL.NOINC `($__internal_26_$__cuda_sm20_div_s64) ;  /* 0x0000418000007944 */ /* 0x000fea0003c00000 */
[----:B------:R-:W-:Y:S05]  /*0180*/  BRA `(.L_x_4815) ;  /* 0x0000013000007947 */ /* 0x000fea0003800000 */
.L_x_4814:
        /* <DEDUP_REMOVED lines=19> */
.L_x_4815:
        /* <DEDUP_REMOVED lines=12> */
[----:B------:R-:W-:Y:S05]  /*0380*/  CALL.REL.NOINC `($__internal_26_$__cuda_sm20_div_s64) ;  /* 0x00003f7000007944 */ /* 0x000fea0003c00000 */
[----:B------:R-:W-:Y:S02]  /*0390*/  MOV R28, R20 ;  /* 0x00000014001c7202 */ /* 0x000fe40000000f00 */
[----:B------:R-:W-:Y:S01]  /*03a0*/  MOV R29, R21 ;  /* 0x00000015001d7202 */ /* 0x000fe20000000f00 */
[----:B------:R-:W-:Y:S05]  /*03b0*/  BRA `(.L_x_4818) ;  /* 0x0000013000007947 */ /* 0x000fea0003800000 */
.L_x_4817:
        /* <DEDUP_REMOVED lines=19> */
.L_x_4818:
[----:B------:R-:W-:Y:S05]  /*04f0*/  BSYNC B0 ;  /* 0x0000000000007941 */ /* 0x000fea0003800000 */
.L_x_4816:
        /* <DEDUP_REMOVED lines=43> */
.L_x_4820:
        /* <DEDUP_REMOVED lines=19> */
.L_x_4821:
[----:B------:R-:W-:Y:S05]  /*08e0*/  BSYNC B0 ;  /* 0x0000000000007941 */ /* 0x000fea0003800000 */
.L_x_4819:
        /* <DEDUP_REMOVED lines=74> */
[----:B------:R-:W-:Y:S02]  /*0d90*/  MOV R32, R20 ;  /* 0x0000001400207202 */ /* 0x000fe40000000f00 */
[----:B------:R-:W-:Y:S01]  /*0da0*/  MOV R33, R21 ;  /* 0x0000001500217202 */ /* 0x000fe20000000f00 */
[----:B------:R-:W-:Y:S05]  /*0db0*/  BRA `(.L_x_4824) ;  /* 0x0000013000007947 */ /* 0x000fea0003800000 */
.L_x_4823:
        /* <DEDUP_REMOVED lines=19> */
.L_x_4824:
[----:B------:R-:W-:Y:S05]  /*0ef0*/  BSYNC B0 ;  /* 0x0000000000007941 */ /* 0x000fea0003800000 */
.L_x_4822:
        /* <DEDUP_REMOVED lines=42> */
.L_x_4826:
        /* <DEDUP_REMOVED lines=19> */
.L_x_4827:
[----:B------:R-:W-:Y:S05]  /*12d0*/  BSYNC B0 ;  /* 0x0000000000007941 */ /* 0x000fea0003800000 */
.L_x_4825:
        /* <DEDUP_REMOVED lines=131> */
.L_x_4829:
[----:B------:R-:W-:Y:S05]  /*1b10*/  BSYNC B0 ;  /* 0x0000000000007941 */ /* 0x000fea0003800000 */
.L_x_4828:
        /* <DEDUP_REMOVED lines=91> */
.L_x_4834:
        /* <DEDUP_REMOVED lines=22> */
.L_x_4835:
[----:B------:R-:W-:Y:S05]  /*2230*/  BSYNC B0 ;  /* 0x0000000000007941 */ /* 0x000fea0003800000 */
.L_x_4833:
[----:B------:R-:W-:Y:S01]  /*2240*/  LOP3.LUT R19, R17, R0, RZ, 0xfc, !PT ;  /* 0x0000000011137212 */ /* 0x000fe200078efcff */
[----:B------:R-:W-:Y:S03]  /*2250*/  BSSY B0, `(.L_x_4836) ;  /* 0x0000028000007945 */ /* 0x000fe60003800000 */
[----:B------:R-:W-:-:S13]  /*2260*/  ISETP.NE.U32.AND P0, PT, R19, RZ, PT ;  /* 0x000000ff1300720c */ /* 0x000fda0003f05070 */
[----:B------:R-:W-:Y:S05]  /*2270*/  @!P0 BRA `(.L_x_4837) ;  /* 0x000000f000008947 */ /* 0x000fea0003800000 */
[----:B------:R-:W-:Y:S01]  /*2280*/  IMAD.MOV.U32 R24, RZ, RZ, R30 ;  /* 0x000000ffff187224 */ /* 0x000fe200078e001e */
[----:B------:R-:W-:Y:S02]  /*2290*/  MOV R23, R0 ;  /* 0x0000000000177202 */ /* 0x000fe40000000f00 */
[----:B------:R-:W-:Y:S02]  /*22a0*/  MOV R22, 0x22c0 ;  /* 0x000022c000167802 */ /* 0x000fe40000000f00 */
[----:B------:R-:W-:Y:S05]  /*22b0*/  CALL.REL.NOINC `($__internal_26_$__cuda_sm20_div_s64) ;  /* 0x0000204000007944 */ /* 0x000fea0003c00000 */
        /* <DEDUP_REMOVED lines=11> */
.L_x_4837:
        /* <DEDUP_REMOVED lines=22> */
.L_x_4838:
[----:B------:R-:W-:Y:S05]  /*24d0*/  BSYNC B0 ;  /* 0x0000000000007941 */ /* 0x000fea0003800000 */
.L_x_4836:
        /* <DEDUP_REMOVED lines=11> */
[----:B------:R-:W-:Y:S05]  /*2590*/  CALL.REL.NOINC `($__internal_26_$__cuda_sm20_div_s64) ;  /* 0x00001d6000007944 */ /* 0x000fea0003c00000 */
[----:B------:R-:W-:-:S04]  /*25a0*/  IADD3 R17, P0, RZ, -R20, RZ ;  /* 0x80000014ff117210 */ /* 0x000fc80007f1e0ff */
[----:B------:R-:W-:Y:S01]  /*25b0*/  IADD3.X R18, RZ, ~R21, RZ, P0, !PT ;  /* 0x80000015ff127210 */ /* 0x000fe200007fe4ff */
[----:B------:R-:W-:-:S04]  /*25c0*/  IMAD.WIDE.U32 R36, R5, R17, R36 ;  /* 0x0000001105247225 */ /* 0x000fc800078e0024 */
[----:B------:R-:W-:-:S04]  /*25d0*/  IMAD R18, R18, R5, RZ ;  /* 0x0000000512127224 */ /* 0x000fc800078e02ff */
[----:B------:R-:W-:-:S05]  /*25e0*/  IMAD R4, R4, R17, R18 ;  /* 0x0000001104047224 */ /* 0x000fca00078e0212 */
[----:B------:R-:W-:Y:S01]  /*25f0*/  IADD3 R4, R37, R4, RZ ;  /* 0x0000000425047210 */ /* 0x000fe20007ffe0ff */
[----:B------:R-:W-:Y:S05]  /*2600*/  BRA `(.L_x_4841) ;  /* 0x0000016000007947 */ /* 0x000fea0003800000 */
.L_x_4840:
        /* <DEDUP_REMOVED lines=22> */
.L_x_4841:
[----:B------:R-:W-:Y:S05]  /*2770*/  BSYNC B0 ;  /* 0x0000000000007941 */ /* 0x000fea0003800000 */
.L_x_4839:
        /* <DEDUP_REMOVED lines=38> */
[----:B------:R-:W-:Y:S05]  /*29e0*/  CALL.REL.NOINC `($__internal_26_$__cuda_sm20_div_s64) ;  /* 0x0000191000007944 */ /* 0x000fea0003c00000 */
        /* <DEDUP_REMOVED lines=12> */
.L_x_4843:
        /* <DEDUP_REMOVED lines=23> */
.L_x_4844:
[----:B------:R-:W-:Y:S05]  /*2c20*/  BSYNC B0 ;  /* 0x0000000000007941 */ /* 0x000fea0003800000 */
.L_x_4842:
        /* <DEDUP_REMOVED lines=19> */
.L_x_4846:
        /* <DEDUP_REMOVED lines=22> */
.L_x_4847:
[----:B------:R-:W-:Y:S05]  /*2ec0*/  BSYNC B0 ;  /* 0x0000000000007941 */ /* 0x000fea0003800000 */
.L_x_4845:
        /* <DEDUP_REMOVED lines=20> */
.L_x_4849:
        /* <DEDUP_REMOVED lines=23> */
.L_x_4850:
[----:B------:R-:W-:Y:S05]  /*3180*/  BSYNC B0 ;  /* 0x0000000000007941 */ /* 0x000fea0003800000 */
.L_x_4848:
        /* <DEDUP_REMOVED lines=25> */
[----:B------:R-:W-:Y:S05]  /*3320*/  CALL.REL.NOINC `($__internal_26_$__cuda_sm20_div_s64) ;  /* 0x00000fd000007944 */ /* 0x000fea0003c00000 */
        /* <DEDUP_REMOVED lines=12> */
.L_x_4852:
        /* <DEDUP_REMOVED lines=23> */
.L_x_4853:
[----:B------:R-:W-:Y:S05]  /*3560*/  BSYNC B0 ;  /* 0x0000000000007941 */ /* 0x000fea0003800000 */
.L_x_4851:
        /* <DEDUP_REMOVED lines=29> */
.L_x_4855:
        /* <DEDUP_REMOVED lines=23> */
.L_x_4856:
[----:B------:R-:W-:Y:S05]  /*38b0*/  BSYNC B0 ;  /* 0x0000000000007941 */ /* 0x000fea0003800000 */
.L_x_4854:
        /* <DEDUP_REMOVED lines=20> */
.L_x_4832:
[----:B------:R-:W-:-:S04]  /*3a00*/  LEA R2, P0, R36, c[0x0][0x200], 0x2 ;  /* 0x0000800024027a11 */ /* 0x000fc800078010ff */
[----:B------:R-:W-:-:S05]  /*3a10*/  LEA.HI.X R3, R36, c[0x0][0x204], R37, 0x2, P0 ;  /* 0x0000810024037a11 */ /* 0x000fca00000f1425 */
[----:B------:R0:W-:Y:S04]  /*3a20*/  STG.E [R2.64], R28 ;  /* 0x0000001c02007986 */ /* 0x0001e8000c10190a */
.L_x_4831:
[----:B------:R-:W-:Y:S05]  /*3a30*/  BSYNC B1 ;  /* 0x0000000000017941 */ /* 0x000fea0003800000 */
.L_x_4830:
        /* <DEDUP_REMOVED lines=42> */
.L_x_4860:
[----:B------:R-:W-:Y:S01]  /*3ce0*/  BSSY B0, `(.L_x_4858) ;  /* 0x0000006000007945 */ /* 0x000fe20003800000 */
[----:B------:R-:W-:-:S05]  /*3cf0*/  @P2 BRA `(.L_x_4859) ;  /* 0x0000004000002947 */ /* 0x000fca0003800000 */
[----:B------:R-:W-:Y:S01]  /*3d00*/  ISETP.GE.AND P0, PT, R16, c[0x0][0x220], PT ;  /* 0x0000880010007a0c */ /* 0x000fe20003f06270 */
[----:B------:R-:W-:Y:S01]  /*3d10*/  CS2R R8, SRZ ;  /* 0x0000000000087805 */ /* 0x000fe2000001ff00 */
[----:B------:R-:W-:Y:S11]  /*3d20*/  CS2R R10, SRZ ;  /* 0x00000000000a7805 */ /* 0x000ff6000001ff00 */
[----:B------:R0:W5:Y:S02]  /*3d30*/  @!P0 LDG.E.128 R8, [R12.64] ;  /* 0x0000000a0c088981 */ /* 0x000164000c1e1d00 */
.L_x_4859:
[----:B------:R-:W-:Y:S05]  /*3d40*/  BSYNC B0 ;  /* 0x0000000000007941 */ /* 0x000fea0003800000 */
.L_x_4858:
        /* <DEDUP_REMOVED lines=11> */
.L_x_4857:
        /* <DEDUP_REMOVED lines=80> */
        .weak           $__internal_26_$__cuda_sm20_div_s64
        .type           $__internal_26_$__cuda_sm20_div_s64,@function
        .size           $__internal_26_$__cuda_sm20_div_s64,(.L_x_8194 - $__internal_26_$__cuda_sm20_div_s64)
$__internal_26_$__cuda_sm20_div_s64:
        /* <DEDUP_REMOVED lines=83> */
[----:B------:R-:W-:Y:S06]  /*4830*/  RET.REL.NODEC R26 `(_ZN5flash32flash_fwd_splitkv_combine_kernelI23Flash_fwd_kernel_traitsILi128ELi64ELi64ELi4ELb0ELb0EN7cutlass6half_tE19Flash_kernel_traitsILi128ELi64ELi64ELi4ES3_EELi4ELi3ELb0EEEvNS_16Flash_fwd_paramsE) ;  /* 0xffffb7c01a007950 */ /* 0x000fec0003c3ffff */
.L_x_4861:
        /* <DEDUP_REMOVED lines=12> */
.L_x_8194:


//--------------------- .text._ZN5flash32flash_fwd_splitkv_combine_kernelI23Flash_fwd_kernel_traitsILi128ELi64ELi64ELi4ELb0ELb0EN7cutlass6half_tE19Flash_kernel_traitsILi128ELi64ELi64ELi4ES3_EELi4ELi2ELb0EEEvNS_16Flash_fwd_paramsE --------------------------
	.section	.text._ZN5flash32flash_fwd_splitkv_combine_kernelI23Flash_fwd_kernel_traitsILi128ELi64ELi64ELi4ELb0ELb0EN7cutlass6half_tE19Flash_kernel_traitsILi128ELi64ELi64ELi4ES3_EELi4ELi2ELb0EEEvNS_16Flash_fwd_paramsE,"ax",@progbits
	.sectioninfo	@"SHI_REGISTERS=56"
	.align	128
        .global         _ZN5flash32flash_fwd_splitkv_combine_kernelI23Flash_fwd_kernel_traitsILi128ELi64ELi64ELi4ELb0ELb0EN7cutlass6half_tE19Flash_kernel_traitsILi128ELi64ELi64ELi4ES3_EELi4ELi2ELb0EEEvNS_16Flash_fwd_paramsE
        .type           _ZN5flash32flash_fwd_splitkv_combine_kernelI23Flash_fwd_kernel_traitsILi128ELi64ELi64ELi4ELb0ELb0EN7cutlass6half_tE19Flash_kernel_traitsILi128ELi64ELi64ELi4ES3_EELi4ELi2ELb0EEEvNS_16Flash_fwd_paramsE,@function
        .size           _ZN5flash32flash_fwd_splitkv_combine_kernelI23Flash_fwd_kernel_traitsILi128ELi64ELi64ELi4ELb0ELb0EN7cutlass6half_tE19Flash_kernel_traitsILi128ELi64ELi64ELi4ES3_EELi4ELi2ELb0EEEvNS_16Flash_fwd_paramsE,(.L_x_8195 - _ZN5flash32flash_fwd_splitkv_combine_kernelI23Flash_fwd_kernel_traitsILi128ELi64ELi64ELi4ELb0ELb0EN7cutlass6half_tE19Flash_kernel_traitsILi128ELi64ELi64ELi4ES3_EELi4ELi2ELb0EEEvNS_16Flash_fwd_paramsE)
        .other          _ZN5flash32flash_fwd_splitkv_combine_kernelI23Flash_fwd_kernel_traitsILi128ELi64ELi64ELi4ELb0ELb0EN7cutlass6half_tE19Flash_kernel_traitsILi128ELi64ELi64ELi4ES3_EELi4ELi2ELb0EEEvNS_16Flash_fwd_paramsE,@"STO_CUDA_ENTRY STV_DEFAULT"
_ZN5flash32flash_fwd_splitkv_combine_kernelI23Flash_fwd_kernel_traitsILi128ELi64ELi64ELi4ELb0ELb0EN7cutlass6half_tE19Flash_kernel_traitsILi128ELi64ELi64ELi4ES3_EELi4ELi2ELb0EEEvNS_16Flash_fwd_paramsE:
.text._ZN5flash32flash_fwd_splitkv_combine_kernelI23Flash_fwd_kernel_traitsILi128ELi64ELi64ELi4ELb0ELb0EN7cutlass6half_tE19Flash_kernel_traitsILi128ELi64ELi64ELi4ES3_EELi4ELi2ELb0EEEvNS_16Flash_fwd_paramsE:
        /* <DEDUP_REMOVED lines=23> */
[----:B------:R-:W-:Y:S05]  /*0170*/  CALL.REL.NOINC `($__internal_27_$__cuda_sm20_div_s64) ;  /* 0x000040a000007944 */ /* 0x000fea0003c00000 */
[----:B------:R-:W-:Y:S01]  /*0180*/  MOV R20, R0 ;  /* 0x0000000000147202 */ /* 0x000fe20000000f00 */
[----:B------:R-:W-:Y:S05]  /*0190*/  BRA `(.L_x_4863) ;  /* 0x0000013000007947 */ /* 0x000fea0003800000 */
.L_x_4862:
        /* <DEDUP_REMOVED lines=19> */
.L_x_4863:
        /* <DEDUP_REMOVED lines=11> */
[----:B------:R-:W-:Y:S05]  /*0380*/  CALL.REL.NOINC `($__internal_27_$__cuda_sm20_div_s64) ;  /* 0x00003e9000007944 */ /* 0x000fea0003c00000 */
[----:B------:R-:W-:Y:S02]  /*0390*/  MOV R10, R0 ;  /* 0x00000000000a7202 */ /* 0x000fe40000000f00 */
[----:B------:R-:W-:Y:S01]  /*03a0*/  MOV R11, R21 ;  /* 0x00000015000b7202 */ /* 0x000fe20000000f00 */
[----:B------:R-:W-:Y:S05]  /*03b0*/  BRA `(.L_x_4866) ;  /* 0x0000013000007947 */ /* 0x000fea0003800000 */
.L_x_4865:
        /* <DEDUP_REMOVED lines=19> */
.L_x_4866:
[----:B------:R-:W-:Y:S05]  /*04f0*/  BSYNC B0 ;  /* 0x0000000000007941 */ /* 0x000fea0003800000 */
.L_x_4864:
        /* <DEDUP_REMOVED lines=43> */
.L_x_4868:
        /* <DEDUP_REMOVED lines=19> */
.L_x_4869:
[----:B------:R-:W-:Y:S05]  /*08e0*/  BSYNC B0 ;  /* 0x0000000000007941 */ /* 0x000fea0003800000 */
.L_x_4867:
        /* <DEDUP_REMOVED lines=73> */
[----:B------:R-:W-:Y:S02]  /*0d80*/  MOV R38, R0 ;  /* 0x0000000000267202 */ /* 0x000fe40000000f00 */
[----:B------:R-:W-:Y:S01]  /*0d90*/  MOV R39, R21 ;  /* 0x0000001500277202 */ /* 0x000fe20000000f00 */
[----:B------:R-:W-:Y:S05]  /*0da0*/  BRA `(.L_x_4872) ;  /* 0x0000013000007947 */ /* 0x000fea0003800000 */
.L_x_4871:
        /* <DEDUP_REMOVED lines=19> */
.L_x_4872:
[----:B------:R-:W-:Y:S05]  /*0ee0*/  BSYNC B0 ;  /* 0x0000000000007941 */ /* 0x000fea0003800000 */
.L_x_4870:
        /* <DEDUP_REMOVED lines=43> */
.L_x_4874:
        /* <DEDUP_REMOVED lines=19> */
.L_x_4875:
[----:B------:R-:W-:Y:S05]  /*12d0*/  BSYNC B0 ;  /* 0x0000000000007941 */ /* 0x000fea0003800000 */
.L_x_4873:
        /* <DEDUP_REMOVED lines=132> */
.L_x_4877:
[----:B------:R-:W-:Y:S05]  /*1b20*/  BSYNC B0 ;  /* 0x0000000000007941 */ /* 0x000fea0003800000 */
.L_x_4876:
        /* <DEDUP_REMOVED lines=70> */
[----:B------:R-:W-:Y:S05]  /*1f90*/  CALL.REL.NOINC `($__internal_27_$__cuda_sm20_div_s64) ;  /* 0x0000228000007944 */ /* 0x000fea0003c00000 */
        /* <DEDUP_REMOVED lines=9> */
.L_x_4882:
        /* <DEDUP_REMOVED lines=22> */
.L_x_4883:
[----:B------:R-:W-:Y:S05]  /*2190*/  BSYNC B0 ;  /* 0x0000000000007941 */ /* 0x000fea0003800000 */
.L_x_4881:
[----:B------:R-:W-:Y:S01]  /*21a0*/  LOP3.LUT R0, R23, R2, RZ, 0xfc, !PT ;  /* 0x0000000217007212 */ /* 0x000fe200078efcff */
[----:B------:R-:W-:Y:S03]  /*21b0*/  BSSY B0, `(.L_x_4884) ;  /* 0x0000027000007945 */ /* 0x000fe60003800000 */
[----:B------:R-:W-:-:S13]  /*21c0*/  ISETP.NE.U32.AND P0, PT, R0, RZ, PT ;  /* 0x000000ff0000720c */ /* 0x000fda0003f05070 */
[----:B------:R-:W-:Y:S05]  /*21d0*/  @!P0 BRA `(.L_x_4885) ;  /* 0x000000e000008947 */ /* 0x000fea0003800000 */
[----:B------:R-:W-:Y:S01]  /*21e0*/  IMAD.MOV.U32 R24, RZ, RZ, R37 ;  /* 0x000000ffff187224 */ /* 0x000fe200078e0025 */
[----:B------:R-:W-:Y:S02]  /*21f0*/  MOV R5, R2 ;  /* 0x0000000200057202 */ /* 0x000fe40000000f00 */
[----:B------:R-:W-:Y:S02]  /*2200*/  MOV R22, 0x2220 ;  /* 0x0000222000167802 */ /* 0x000fe40000000f00 */
[----:B------:R-:W-:Y:S05]  /*2210*/  CALL.REL.NOINC `($__internal_27_$__cuda_sm20_div_s64) ;  /* 0x0000200000007944 */ /* 0x000fea0003c00000 */
        /* <DEDUP_REMOVED lines=10> */
.L_x_4885:
        /* <DEDUP_REMOVED lines=22> */
.L_x_4886:
[----:B------:R-:W-:Y:S05]  /*2420*/  BSYNC B0 ;  /* 0x0000000000007941 */ /* 0x000fea0003800000 */
.L_x_4884:
        /* <DEDUP_REMOVED lines=12> */
[----:B------:R-:W-:Y:S05]  /*24f0*/  CALL.REL.NOINC `($__internal_27_$__cuda_sm20_div_s64) ;  /* 0x00001d2000007944 */ /* 0x000fea0003c00000 */
        /* <DEDUP_REMOVED lines=12> */
.L_x_4888:
        /* <DEDUP_REMOVED lines=22> */
.L_x_4889:
[----:B------:R-:W-:Y:S05]  /*2720*/  BSYNC B0 ;  /* 0x0000000000007941 */ /* 0x000fea0003800000 */
.L_x_4887:
        /* <DEDUP_REMOVED lines=37> */
[----:B------:R-:W-:Y:S05]  /*2980*/  CALL.REL.NOINC `($__internal_27_$__cuda_sm20_div_s64) ;  /* 0x0000189000007944 */ /* 0x000fea0003c00000 */
        /* <DEDUP_REMOVED lines=11> */
.L_x_4891:
        /* <DEDUP_REMOVED lines=23> */
.L_x_4892:
[----:B------:R-:W-:Y:S05]  /*2bb0*/  BSYNC B0 ;  /* 0x0000000000007941 */ /* 0x000fea0003800000 */
.L_x_4890:
        /* <DEDUP_REMOVED lines=19> */
.L_x_4894:
        /* <DEDUP_REMOVED lines=22> */
.L_x_4895:
[----:B------:R-:W-:Y:S05]  /*2e50*/  BSYNC B0 ;  /* 0x0000000000007941 */ /* 0x000fea0003800000 */
.L_x_4893:
        /* <DEDUP_REMOVED lines=22> */
.L_x_4897:
        /* <DEDUP_REMOVED lines=23> */
.L_x_4898:
[----:B------:R-:W-:Y:S05]  /*3130*/  BSYNC B0 ;  /* 0x0000000000007941 */ /* 0x000fea0003800000 */
.L_x_4896:
        /* <DEDUP_REMOVED lines=38> */
.L_x_4900:
        /* <DEDUP_REMOVED lines=23> */
.L_x_4901:
[----:B------:R-:W-:Y:S05]  /*3510*/  BSYNC B0 ;  /* 0x0000000000007941 */ /* 0x000fea0003800000 */
.L_x_4899:
        /* <DEDUP_REMOVED lines=27> */
.L_x_4903:
        /* <DEDUP_REMOVED lines=23> */
.L_x_4904:
[----:B------:R-:W-:Y:S05]  /*3840*/  BSYNC B0 ;  /* 0x0000000000007941 */ /* 0x000fea0003800000 */
.L_x_4902:
        /* <DEDUP_REMOVED lines=20> */
.L_x_4880:
[----:B------:R-:W-:-:S04]  /*3990*/  LEA R2, P0, R32, c[0x0][0x200], 0x2 ;  /* 0x0000800020027a11 */ /* 0x000fc800078010ff */
[----:B------:R-:W-:-:S05]  /*39a0*/  LEA.HI.X R3, R32, c[0x0][0x204], R33, 0x2, P0 ;  /* 0x0000810020037a11 */ /* 0x000fca00000f1421 */
[----:B------:R0:W-:Y:S04]  /*39b0*/  STG.E [R2.64], R29 ;  /* 0x0000001d02007986 */ /* 0x0001e8000c101908 */
.L_x_4879:
[----:B------:R-:W-:Y:S05]  /*39c0*/  BSYNC B1 ;  /* 0x0000000000017941 */ /* 0x000fea0003800000 */
.L_x_4878:
        /* <DEDUP_REMOVED lines=36> */
.L_x_4908:
[----:B------:R-:W-:Y:S01]  /*3c10*/  BSSY B0, `(.L_x_4906) ;  /* 0x0000007000007945 */ /* 0x000fe20003800000 */
[----:B------:R-:W-:-:S05]  /*3c20*/  @P2 BRA `(.L_x_4907) ;  /* 0x0000005000002947 */ /* 0x000fca0003800000 */
[----:B------:R-:W-:Y:S01]  /*3c30*/  ISETP.GE.AND P0, PT, R18, c[0x0][0x220], PT ;  /* 0x0000880012007a0c */ /* 0x000fe20003f06270 */
[----:B------:R-:W-:Y:S01]  /*3c40*/  CS2R R8, SRZ ;  /* 0x0000000000087805 */ /* 0x000fe2000001ff00 */
[----:B------:R-:W-:Y:S11]  /*3c50*/  CS2R R10, SRZ ;  /* 0x00000000000a7805 */ /* 0x000ff6000001ff00 */
[----:B------:R-:W-:Y:S05]  /*3c60*/  @!P0 MOV R15, R13 ;  /* 0x0000000d000f8202 */ /* 0x000fea0000000f00 */
[----:B------:R0:W5:Y:S02]  /*3c70*/  @!P0 LDG.E.128 R8, [R14.64] ;  /* 0x000000080e088981 */ /* 0x000164000c1e1d00 */
.L_x_4907:
[----:B------:R-:W-:Y:S05]  /*3c80*/  BSYNC B0 ;  /* 0x0000000000007941 */ /* 0x000fea0003800000 */
.L_x_4906:
        /* <DEDUP_REMOVED lines=11> */
.L_x_4905:
        /* <DEDUP_REMOVED lines=78> */
        .weak           $__internal_27_$__cuda_sm20_div_s64
        .type           $__internal_27_$__cuda_sm20_div_s64,@function
        .size           $__internal_27_$__cuda_sm20_div_s64,(.L_x_8195 - $__internal_27_$__cuda_sm20_div_s64)
$__internal_27_$__cuda_sm20_div_s64:
        /* <DEDUP_REMOVED lines=83> */
[----:B------:R-:W-:Y:S06]  /*4750*/  RET.REL.NODEC R42 `(_ZN5flash32flash_fwd_splitkv_combine_kernelI23Flash_fwd_kernel_traitsILi128ELi64ELi64ELi4ELb0ELb0EN7cutlass6half_tE19Flash_kernel_traitsILi128ELi64ELi64ELi4ES3_EELi4ELi2ELb0EEEvNS_16Flash_fwd_paramsE) ;  /* 0xffffb8a02a007950 */ /* 0x000fec0003c3ffff */
.L_x_4909:
        /* <DEDUP_REMOVED lines=10> */
.L_x_8195:


//--------------------- .text._ZN5flash32flash_fwd_splitkv_combine_kernelI23Flash_fwd_kernel_traitsILi128ELi64ELi64ELi4ELb0ELb0EN7cutlass6half_tE19Flash_kernel_traitsILi128ELi64ELi64ELi4ES3_EELi4ELi1ELb0EEEvNS_16Flash_fwd_paramsE --------------------------
	.section	.text._ZN5flash32flash_fwd_splitkv_combine_kernelI23Flash_fwd_kernel_traitsILi128ELi64ELi64ELi4ELb0ELb0EN7cutlass6half_tE19Flash_kernel_traitsILi128ELi64ELi64ELi4ES3_EELi4ELi1ELb0EEEvNS_16Flash_fwd_paramsE,"ax",@progbits
	.sectioninfo	@"SHI_REGISTERS=54"
	.align	128
        .global         _ZN5flash32flash_fwd_splitkv_combine_kernelI23Flash_fwd_kernel_traitsILi128ELi64ELi64ELi4ELb0ELb0EN7cutlass6half_tE19Flash_kernel_traitsILi128ELi64ELi64ELi4ES3_EELi4ELi1ELb0EEEvNS_16Flash_fwd_paramsE
        .type           _ZN5flash32flash_fwd_splitkv_combine_kernelI23Flash_fwd_kernel_traitsILi128ELi64ELi64ELi4ELb0ELb0EN7cutlass6half_tE19Flash_kernel_traitsILi128ELi64ELi64ELi4ES3_EELi4ELi1ELb0EEEvNS_16Flash_fwd_paramsE,@function
        .size           _ZN5flash32flash_fwd_splitkv_combine_kernelI23Flash_fwd_kernel_traitsILi128ELi64ELi64ELi4ELb0ELb0EN7cutlass6half_tE19Flash_kernel_traitsILi128ELi64ELi64ELi4ES3_EELi4ELi1ELb0EEEvNS_16Flash_fwd_paramsE,(.L_x_8196 - _ZN5flash32flash_fwd_splitkv_combine_kernelI23Flash_fwd_kernel_traitsILi128ELi64ELi64ELi4ELb0ELb0EN7cutlass6half_tE19Flash_kernel_traitsILi128ELi64ELi64ELi4ES3_EELi4ELi1ELb0EEEvNS_16Flash_fwd_paramsE)
        .other          _ZN5flash32flash_fwd_splitkv_combine_kernelI23Flash_fwd_kernel_traitsILi128ELi64ELi64ELi4ELb0ELb0EN7cutlass6half_tE19Flash_kernel_traitsILi128ELi64ELi64ELi4ES3_EELi4ELi1ELb0EEEvNS_16Flash_fwd_paramsE,@"STO_CUDA_ENTRY STV_DEFAULT"
_ZN5flash32flash_fwd_splitkv_combine_kernelI23Flash_fwd_kernel_traitsILi128ELi64ELi64ELi4ELb0ELb0EN7cutlass6half_tE19Flash_kernel_traitsILi128ELi64ELi64ELi4ES3_EELi4ELi1ELb0EEEvNS_16Flash_fwd_paramsE:
.text._ZN5flash32flash_fwd_splitkv_combine_kernelI23Flash_fwd_kernel_traitsILi128ELi64ELi64ELi4ELb0ELb0EN7cutlass6half_tE19Flash_kernel_traitsILi128ELi64ELi64ELi4ES3_EELi4ELi1ELb0EEEvNS_16Flash_fwd_paramsE:
        /* <DEDUP_REMOVED lines=23> */
[----:B------:R-:W-:Y:S05]  /*0170*/  CALL.REL.NOINC `($__internal_28_$__cuda_sm20_div_s64) ;  /* 0x0000417000007944 */ /* 0x000fea0003c00000 */
[----:B------:R-:W-:Y:S02]  /*0180*/  MOV R8, R0 ;  /* 0x0000000000087202 */ /* 0x000fe40000000f00 */
[----:B------:R-:W-:Y:S01]  /*0190*/  MOV R9, R23 ;  /* 0x0000001700097202 */ /* 0x000fe20000000f00 */
[----:B------:R-:W-:Y:S05]  /*01a0*/  BRA `(.L_x_4911) ;  /* 0x0000013000007947 */ /* 0x000fea0003800000 */
.L_x_4910:
        /* <DEDUP_REMOVED lines=19> */
.L_x_4911:
        /* <DEDUP_REMOVED lines=17> */
.L_x_4913:
        /* <DEDUP_REMOVED lines=19> */
.L_x_4914:
[----:B------:R-:W-:Y:S05]  /*0520*/  BSYNC B0 ;  /* 0x0000000000007941 */ /* 0x000fea0003800000 */
.L_x_4912:
        /* <DEDUP_REMOVED lines=45> */
.L_x_4916:
        /* <DEDUP_REMOVED lines=19> */
.L_x_4917:
[----:B------:R-:W-:Y:S05]  /*0930*/  BSYNC B0 ;  /* 0x0000000000007941 */ /* 0x000fea0003800000 */
.L_x_4915:
        /* <DEDUP_REMOVED lines=78> */
.L_x_4919:
        /* <DEDUP_REMOVED lines=19> */
.L_x_4920:
[----:B------:R-:W-:Y:S05]  /*0f50*/  BSYNC B0 ;  /* 0x0000000000007941 */ /* 0x000fea0003800000 */
.L_x_4918:
        /* <DEDUP_REMOVED lines=43> */
.L_x_4922:
        /* <DEDUP_REMOVED lines=19> */
.L_x_4923:
[----:B------:R-:W-:Y:S05]  /*1340*/  BSYNC B0 ;  /* 0x0000000000007941 */ /* 0x000fea0003800000 */
.L_x_4921:
        /* <DEDUP_REMOVED lines=133> */
.L_x_4925:
[----:B------:R-:W-:Y:S05]  /*1ba0*/  BSYNC B0 ;  /* 0x0000000000007941 */ /* 0x000fea0003800000 */
.L_x_4924:
        /* <DEDUP_REMOVED lines=73> */
[----:B------:R-:W-:Y:S05]  /*2040*/  CALL.REL.NOINC `($__internal_28_$__cuda_sm20_div_s64) ;  /* 0x000022a000007944 */ /* 0x000fea0003c00000 */
        /* <DEDUP_REMOVED lines=10> */
.L_x_4930:
        /* <DEDUP_REMOVED lines=23> */
.L_x_4931:
[----:B------:R-:W-:Y:S05]  /*2260*/  BSYNC B0 ;  /* 0x0000000000007941 */ /* 0x000fea0003800000 */
.L_x_4929:
        /* <DEDUP_REMOVED lines=22> */
.L_x_4933:
        /* <DEDUP_REMOVED lines=22> */
.L_x_4934:
[----:B------:R-:W-:Y:S05]  /*2530*/  BSYNC B0 ;  /* 0x0000000000007941 */ /* 0x000fea0003800000 */
.L_x_4932:
        /* <DEDUP_REMOVED lines=22> */
.L_x_4936:
        /* <DEDUP_REMOVED lines=22> */
.L_x_4937:
[----:B------:R-:W-:Y:S05]  /*2800*/  BSYNC B0 ;  /* 0x0000000000007941 */ /* 0x000fea0003800000 */
.L_x_4935:
        /* <DEDUP_REMOVED lines=33> */
[----:B------:R-:W-:Y:S05]  /*2a20*/  CALL.REL.NOINC `($__internal_28_$__cuda_sm20_div_s64) ;  /* 0x000018c000007944 */ /* 0x000fea0003c00000 */
        /* <DEDUP_REMOVED lines=11> */
.L_x_4939:
        /* <DEDUP_REMOVED lines=23> */
.L_x_4940:
[----:B------:R-:W-:Y:S05]  /*2c50*/  BSYNC B0 ;  /* 0x0000000000007941 */ /* 0x000fea0003800000 */
.L_x_4938:
        /* <DEDUP_REMOVED lines=20> */
.L_x_4942:
        /* <DEDUP_REMOVED lines=23> */
.L_x_4943:
[----:B------:R-:W-:Y:S05]  /*2f10*/  BSYNC B0 ;  /* 0x0000000000007941 */ /* 0x000fea0003800000 */
.L_x_4941:
        /* <DEDUP_REMOVED lines=19> */
.L_x_4945:
        /* <DEDUP_REMOVED lines=23> */
.L_x_4946:
[----:B------:R-:W-:Y:S05]  /*31c0*/  BSYNC B0 ;  /* 0x0000000000007941 */ /* 0x000fea0003800000 */
.L_x_4944:
        /* <DEDUP_REMOVED lines=25> */
[----:B------:R-:W-:Y:S05]  /*3360*/  CALL.REL.NOINC `($__internal_28_$__cuda_sm20_div_s64) ;  /* 0x00000f8000007944 */ /* 0x000fea0003c00000 */
        /* <DEDUP_REMOVED lines=12> */
.L_x_4948:
        /* <DEDUP_REMOVED lines=23> */
.L_x_4949:
[----:B------:R-:W-:Y:S05]  /*35a0*/  BSYNC B0 ;  /* 0x0000000000007941 */ /* 0x000fea0003800000 */
.L_x_4947:
        /* <DEDUP_REMOVED lines=28> */
.L_x_4951:
        /* <DEDUP_REMOVED lines=23> */
.L_x_4952:
[----:B------:R-:W-:Y:S05]  /*38e0*/  BSYNC B0 ;  /* 0x0000000000007941 */ /* 0x000fea0003800000 */
.L_x_4950:
        /* <DEDUP_REMOVED lines=20> */
.L_x_4928:
[----:B------:R-:W-:-:S04]  /*3a30*/  LEA R2, P0, R38, c[0x0][0x200], 0x2 ;  /* 0x0000800026027a11 */ /* 0x000fc800078010ff */
[----:B------:R-:W-:-:S05]  /*3a40*/  LEA.HI.X R3, R38, c[0x0][0x204], R39, 0x2, P0 ;  /* 0x0000810026037a11 */ /* 0x000fca00000f1427 */
[----:B------:R0:W-:Y:S04]  /*3a50*/  STG.E [R2.64], R29 ;  /* 0x0000001d02007986 */ /* 0x0001e8000c101908 */
.L_x_4927:
[----:B------:R-:W-:Y:S05]  /*3a60*/  BSYNC B1 ;  /* 0x0000000000017941 */ /* 0x000fea0003800000 */
.L_x_4926:
        /* <DEDUP_REMOVED lines=40> */
.L_x_4956:
[----:B------:R-:W-:Y:S01]  /*3cf0*/  BSSY B0, `(.L_x_4954) ;  /* 0x0000007000007945 */ /* 0x000fe20003800000 */
[----:B------:R-:W-:-:S05]  /*3d00*/  @P2 BRA `(.L_x_4955) ;  /* 0x0000005000002947 */ /* 0x000fca0003800000 */
[----:B------:R-:W-:Y:S01]  /*3d10*/  ISETP.GE.AND P0, PT, R18, c[0x0][0x220], PT ;  /* 0x0000880012007a0c */ /* 0x000fe20003f06270 */
[----:B------:R-:W-:Y:S01]  /*3d20*/  CS2R R8, SRZ ;  /* 0x0000000000087805 */ /* 0x000fe2000001ff00 */
[----:B------:R-:W-:Y:S11]  /*3d30*/  CS2R R10, SRZ ;  /* 0x00000000000a7805 */ /* 0x000ff6000001ff00 */
[----:B------:R-:W-:Y:S05]  /*3d40*/  @!P0 MOV R15, R13 ;  /* 0x0000000d000f8202 */ /* 0x000fea0000000f00 */
[----:B------:R0:W5:Y:S02]  /*3d50*/  @!P0 LDG.E.128 R8, [R14.64] ;  /* 0x000000080e088981 */ /* 0x000164000c1e1d00 */
.L_x_4955:
[----:B------:R-:W-:Y:S05]  /*3d60*/  BSYNC B0 ;  /* 0x0000000000007941 */ /* 0x000fea0003800000 */
.L_x_4954:
        /* <DEDUP_REMOVED lines=11> */
.L_x_4953:
        /* <DEDUP_REMOVED lines=77> */
        .weak           $__internal_28_$__cuda_sm20_div_s64
        .type           $__internal_28_$__cuda_sm20_div_s64,@function
        .size           $__internal_28_$__cuda_sm20_div_s64,(.L_x_8196 - $__internal_28_$__cuda_sm20_div_s64)
$__internal_28_$__cuda_sm20_div_s64:
        /* <DEDUP_REMOVED lines=83> */
[----:B------:R-:W-:Y:S06]  /*4820*/  RET.REL.NODEC R20 `(_ZN5flash32flash_fwd_splitkv_combine_kernelI23Flash_fwd_kernel_traitsILi128ELi64ELi64ELi4ELb0ELb0EN7cutlass6half_tE19Flash_kernel_traitsILi128ELi64ELi64ELi4ES3_EELi4ELi1ELb0EEEvNS_16Flash_fwd_paramsE) ;  /* 0xffffb7d014007950 */ /* 0x000fec0003c3ffff */
.L_x_4957:
        /* <DEDUP_REMOVED lines=13> */
.L_x_8196:


//--------------------- .text._ZN5flash32flash_fwd_splitkv_combine_kernelI23Flash_fwd_kernel_traitsILi128ELi64ELi64ELi4ELb0ELb0EN7cutlass6half_tE19Flash_kernel_traitsILi128ELi64ELi64ELi4ES3_EELi4ELi7ELb1EEEvNS_16Flash_fwd_paramsE --------------------------
	.section	.text._ZN5flash32flash_fwd_splitkv_combine_kernelI23Flash_fwd_kernel_traitsILi128ELi64ELi64ELi4ELb0ELb0EN7cutlass6half_tE19Flash_kernel_traitsILi128ELi64ELi64ELi4ES3_EELi4ELi7ELb1EEEvNS_16Flash_fwd_paramsE,"ax",@progbits
	.sectioninfo	@"SHI_REGISTERS=62"
	.align	128
        .global         _ZN5flash32flash_fwd_splitkv_combine_kernelI23Flash_fwd_kernel_traitsILi128ELi64ELi64ELi4ELb0ELb0EN7cutlass6half_tE19Flash_kernel_traitsILi128ELi64ELi64ELi4ES3_EELi4ELi7ELb1EEEvNS_16Flash_fwd_paramsE
        .type           _ZN5flash32flash_fwd_splitkv_combine_kernelI23Flash_fwd_kernel_traitsILi128ELi64ELi64ELi4ELb0ELb0EN7cutlass6half_tE19Flash_kernel_traitsILi128ELi64ELi64ELi4ES3_EELi4ELi7ELb1EEEvNS_16Flash_fwd_paramsE,@function
        .size           _ZN5flash32flash_fwd_splitkv_combine_kernelI23Flash_fwd_kernel_traitsILi128ELi64ELi64ELi4ELb0ELb0EN7cutlass6half_tE19Flash_kernel_traitsILi128ELi64ELi64ELi4ES3_EELi4ELi7ELb1EEEvNS_16Flash_fwd_paramsE,(.L_x_8197 - _ZN5flash32flash_fwd_splitkv_combine_kernelI23Flash_fwd_kernel_traitsILi128ELi64ELi64ELi4ELb0ELb0EN7cutlass6half_tE19Flash_kernel_traitsILi128ELi64ELi64ELi4ES3_EELi4ELi7ELb1EEEvNS_16Flash_fwd_paramsE)
        .other          _ZN5flash32flash_fwd_splitkv_combine_kernelI23Flash_fwd_kernel_traitsILi128ELi64ELi64ELi4ELb0ELb0EN7cutlass6half_tE19Flash_kernel_traitsILi128ELi64ELi64ELi4ES3_EELi4ELi7ELb1EEEvNS_16Flash_fwd_paramsE,@"STO_CUDA_ENTRY STV_DEFAULT"
_ZN5flash32flash_fwd_splitkv_combine_kernelI23Flash_fwd_kernel_traitsILi128ELi64ELi64ELi4ELb0ELb0EN7cutlass6half_tE19Flash_kernel_traitsILi128ELi64ELi64ELi4ES3_EELi4ELi7ELb1EEEvNS_16Flash_fwd_paramsE:
.text._ZN5flash32flash_fwd_splitkv_combine_kernelI23Flash_fwd_kernel_traitsILi128ELi64ELi64ELi4ELb0ELb0EN7cutlass6half_tE19Flash_kernel_traitsILi128ELi64ELi64ELi4ES3_EELi4ELi7ELb1EEEvNS_16Flash_fwd_paramsE:
        /* <DEDUP_REMOVED lines=23> */
[----:B------:R-:W-:Y:S05]  /*0170*/  CALL.REL.NOINC `($__internal_29_$__cuda_sm20_div_s64) ;  /* 0x0000498000007944 */ /* 0x000fea0003c00000 */
[----:B------:R-:W-:Y:S05]  /*0180*/  BRA `(.L_x_4959) ;  /* 0x0000013000007947 */ /* 0x000fea0003800000 */
.L_x_4958:
        /* <DEDUP_REMOVED lines=19> */
.L_x_4959:
        /* <DEDUP_REMOVED lines=11> */
[----:B------:R-:W-:Y:S05]  /*0370*/  CALL.REL.NOINC `($__internal_29_$__cuda_sm20_div_s64) ;  /* 0x0000478000007944 */ /* 0x000fea0003c00000 */
[----:B------:R-:W-:Y:S02]  /*0380*/  MOV R32, R20 ;  /* 0x0000001400207202 */ /* 0x000fe40000000f00 */
[----:B------:R-:W-:Y:S01]  /*0390*/  MOV R33, R21 ;  /* 0x0000001500217202 */ /* 0x000fe20000000f00 */
[----:B------:R-:W-:Y:S05]  /*03a0*/  BRA `(.L_x_4962) ;  /* 0x0000013000007947 */ /* 0x000fea0003800000 */
.L_x_4961:
        /* <DEDUP_REMOVED lines=19> */
.L_x_4962:
[----:B------:R-:W-:Y:S05]  /*04e0*/  BSYNC B0 ;  /* 0x0000000000007941 */ /* 0x000fea0003800000 */
.L_x_4960:
        /* <DEDUP_REMOVED lines=54> */
[----:B------:R-:W-:Y:S02]  /*0850*/  MOV R8, R20 ;  /* 0x0000001400087202 */ /* 0x000fe40000000f00 */
[----:B------:R-:W-:Y:S01]  /*0860*/  MOV R9, R21 ;  /* 0x0000001500097202 */ /* 0x000fe20000000f00 */
[----:B------:R-:W-:Y:S05]  /*0870*/  BRA `(.L_x_4965) ;  /* 0x0000013000007947 */ /* 0x000fea0003800000 */
.L_x_4964:
        /* <DEDUP_REMOVED lines=19> */
.L_x_4965:
[----:B------:R-:W-:Y:S05]  /*09b0*/  BSYNC B0 ;  /* 0x0000000000007941 */ /* 0x000fea0003800000 */
.L_x_4963:
        /* <DEDUP_REMOVED lines=100> */
[----:B------:R-:W-:Y:S05]  /*1000*/  CALL.REL.NOINC `($__internal_29_$__cuda_sm20_div_s64) ;  /* 0x00003af000007944 */ /* 0x000fea0003c00000 */
[----:B------:R-:W-:Y:S02]  /*1010*/  MOV R40, R20 ;  /* 0x0000001400287202 */ /* 0x000fe40000000f00 */
[----:B------:R-:W-:Y:S01]  /*1020*/  MOV R41, R21 ;  /* 0x0000001500297202 */ /* 0x000fe20000000f00 */
[----:B------:R-:W-:Y:S05]  /*1030*/  BRA `(.L_x_4968) ;  /* 0x0000013000007947 */ /* 0x000fea0003800000 */
.L_x_4967:
        /* <DEDUP_REMOVED lines=19> */
.L_x_4968:
[----:B------:R-:W-:Y:S05]  /*1170*/  BSYNC B0 ;  /* 0x0000000000007941 */ /* 0x000fea0003800000 */
.L_x_4966:
        /* <DEDUP_REMOVED lines=103> */
[----:B------:R-:W-:Y:S05]  /*17f0*/  CALL.REL.NOINC `($__internal_29_$__cuda_sm20_div_s64) ;  /* 0x0000330000007944 */ /* 0x000fea0003c00000 */
[----:B------:R-:W-:Y:S02]  /*1800*/  MOV R42, R20 ;  /* 0x00000014002a7202 */ /* 0x000fe40000000f00 */
[----:B------:R-:W-:Y:S01]  /*1810*/  MOV R43, R21 ;  /* 0x00000015002b7202 */ /* 0x000fe20000000f00 */
[----:B------:R-:W-:Y:S05]  /*1820*/  BRA `(.L_x_4971) ;  /* 0x0000013000007947 */ /* 0x000fea0003800000 */
.L_x_4970:
        /* <DEDUP_REMOVED lines=19> */
.L_x_4971:
[----:B------:R-:W-:Y:S05]  /*1960*/  BSYNC B0 ;  /* 0x0000000000007941 */ /* 0x000fea0003800000 */
.L_x_4969:
        /* <DEDUP_REMOVED lines=169> */
[----:B------:R-:W-:Y:S05]  /*2400*/  CALL.REL.NOINC `($__internal_29_$__cuda_sm20_div_s64) ;  /* 0x000026f000007944 */ /* 0x000fea0003c00000 */
        /* <DEDUP_REMOVED lines=9> */
.L_x_4976:
        /* <DEDUP_REMOVED lines=22> */
.L_x_4977:
[----:B------:R-:W-:Y:S05]  /*2600*/  BSYNC B0 ;  /* 0x0000000000007941 */ /* 0x000fea0003800000 */
.L_x_4975:
        /* <DEDUP_REMOVED lines=19> */
.L_x_4979:
        /* <DEDUP_REMOVED lines=22> */
.L_x_4980:
[----:B------:R-:W-:Y:S05]  /*28a0*/  BSYNC B0 ;  /* 0x0000000000007941 */ /* 0x000fea0003800000 */
.L_x_4978:
        /* <DEDUP_REMOVED lines=11> */
[----:B------:R-:W-:Y:S05]  /*2960*/  CALL.REL.NOINC `($__internal_29_$__cuda_sm20_div_s64) ;  /* 0x0000219000007944 */ /* 0x000fea0003c00000 */
[----:B------:R-:W-:-:S04]  /*2970*/  IADD3 R23, P0, RZ, -R20, RZ ;  /* 0x80000014ff177210 */ /* 0x000fc80007f1e0ff */
[----:B------:R-:W-:Y:S01]  /*2980*/  IADD3.X R19, RZ, ~R21, RZ, P0, !PT ;  /* 0x80000015ff137210 */ /* 0x000fe200007fe4ff */
[----:B------:R-:W-:-:S04]  /*2990*/  IMAD.WIDE.U32 R44, R4, R23, R44 ;  /* 0x00000017042c7225 */ /* 0x000fc800078e002c */
[----:B------:R-:W-:-:S04]  /*29a0*/  IMAD R19, R19, R4, RZ ;  /* 0x0000000413137224 */ /* 0x000fc800078e02ff */
[----:B------:R-:W-:-:S05]  /*29b0*/  IMAD R0, R0, R23, R19 ;  /* 0x0000001700007224 */ /* 0x000fca00078e0213 */
[----:B------:R-:W-:Y:S01]  /*29c0*/  IADD3 R0, R45, R0, RZ ;  /* 0x000000002d007210 */ /* 0x000fe20007ffe0ff */
[----:B------:R-:W-:Y:S05]  /*29d0*/  BRA `(.L_x_4983) ;  /* 0x0000016000007947 */ /* 0x000fea0003800000 */
.L_x_4982:
        /* <DEDUP_REMOVED lines=22> */
.L_x_4983:
[----:B------:R-:W-:Y:S05]  /*2b40*/  BSYNC B0 ;  /* 0x0000000000007941 */ /* 0x000fea0003800000 */
.L_x_4981:
        /* <DEDUP_REMOVED lines=38> */
[----:B------:R-:W-:Y:S05]  /*2db0*/  CALL.REL.NOINC `($__internal_29_$__cuda_sm20_div_s64) ;  /* 0x00001d4000007944 */ /* 0x000fea0003c00000 */
        /* <DEDUP_REMOVED lines=12> */
.L_x_4985:
        /* <DEDUP_REMOVED lines=23> */
.L_x_4986:
[----:B------:R-:W-:Y:S05]  /*2ff0*/  BSYNC B0 ;  /* 0x0000000000007941 */ /* 0x000fea0003800000 */
.L_x_4984:
        /* <DEDUP_REMOVED lines=18> */
.L_x_4988:
        /* <DEDUP_REMOVED lines=22> */
.L_x_4989:
[----:B------:R-:W-:Y:S05]  /*3280*/  BSYNC B0 ;  /* 0x0000000000007941 */ /* 0x000fea0003800000 */
.L_x_4987:
        /* <DEDUP_REMOVED lines=22> */
.L_x_4991:
        /* <DEDUP_REMOVED lines=23> */
.L_x_4992:
[----:B------:R-:W-:Y:S05]  /*3560*/  BSYNC B0 ;  /* 0x0000000000007941 */ /* 0x000fea0003800000 */
.L_x_4990:
        /* <DEDUP_REMOVED lines=38> */
.L_x_4994:
        /* <DEDUP_REMOVED lines=23> */
.L_x_4995:
[----:B------:R-:W-:Y:S05]  /*3940*/  BSYNC B0 ;  /* 0x0000000000007941 */ /* 0x000fea0003800000 */
.L_x_4993:
        /* <DEDUP_REMOVED lines=29> */
.L_x_4997:
        /* <DEDUP_REMOVED lines=23> */
.L_x_4998:
[----:B------:R-:W-:Y:S05]  /*3c90*/  BSYNC B0 ;  /* 0x0000000000007941 */ /* 0x000fea0003800000 */
.L_x_4996:
        /* <DEDUP_REMOVED lines=20> */
.L_x_4974:
[----:B------:R-:W-:-:S04]  /*3de0*/  LEA R2, P0, R40, c[0x0][0x200], 0x2 ;  /* 0x0000800028027a11 */ /* 0x000fc800078010ff */
[----:B------:R-:W-:-:S05]  /*3df0*/  LEA.HI.X R3, R40, c[0x0][0x204], R41, 0x2, P0 ;  /* 0x0000810028037a11 */ /* 0x000fca00000f1429 */
[----:B------:R0:W-:Y:S04]  /*3e00*/  STG.E [R2.64], R31 ;  /* 0x0000001f02007986 */ /* 0x0001e8000c101908 */
.L_x_4973:
[----:B------:R-:W-:Y:S05]  /*3e10*/  BSYNC B1 ;  /* 0x0000000000017941 */ /* 0x000fea0003800000 */
.L_x_4972:
        /* <DEDUP_REMOVED lines=54> */
.L_x_5001:
        /* <DEDUP_REMOVED lines=37> */
.L_x_5000:
        /* <DEDUP_REMOVED lines=25> */
.L_x_5002:
[----:B------:R-:W-:-:S13]  /*4560*/  ISETP.LT.OR P4, PT, R14, c[0x0][0x314], P4 ;  /* 0x0000c5000e007a0c */ /* 0x000fda0002781670 */
[----:B------:R-:W-:Y:S05]  /*4570*/  @!P4 BRA `(.L_x_4999) ;  /* 0x000000a00000c947 */ /* 0x000fea0003800000 */
[----:B------:R-:W-:Y:S01]  /*4580*/  ISETP.GE.AND P0, PT, R7, R16, PT ;  /* 0x000000100700720c */ /* 0x000fe20003f06270 */
[----:B------:R-:W-:-:S12]  /*4590*/  BSSY B0, `(.L_x_5003) ;  /* 0x0000003000007945 */ /* 0x000fd80003800000 */
[----:B------:R-:W-:Y:S05]  /*45a0*/  @P0 BRA `(.L_x_5004) ;  /* 0x0000001000000947 */ /* 0x000fea0003800000 */
[----:B------:R0:W5:Y:S02]  /*45b0*/  LDG.E.128 R8, [R22.64] ;  /* 0x0000000816087981 */ /* 0x000164000c1e1d00 */
.L_x_5004:
[----:B------:R-:W-:Y:S05]  /*45c0*/  BSYNC B0 ;  /* 0x0000000000007941 */ /* 0x000fea0003800000 */
.L_x_5003:
[----:B------:R-:W1:Y:S02]  /*45d0*/  LDS R5, [R6] ;  /* 0x0000000006057984 */ /* 0x000e640000000800 */
[C---:B-1---5:R-:W-:Y:S02]  /*45e0*/  FFMA.FTZ R4, R5.reuse, R8, R4 ;  /* 0x0000000805047223 */ /* 0x062fe40000010004 */
[C---:B------:R-:W-:Y:S02]  /*45f0*/  FFMA.FTZ R3, R5.reuse, R9, R3 ;  /* 0x0000000905037223 */ /* 0x040fe40000010003 */
[C---:B------:R-:W-:Y:S02]  /*4600*/  FFMA.FTZ R2, R5.reuse, R10, R2 ;  /* 0x0000000a05027223 */ /* 0x040fe40000010002 */
[----:B------:R-:W-:Y:S02]  /*4610*/  FFMA.FTZ R0, R5, R11, R0 ;  /* 0x0000000b05007223 */ /* 0x000fe40000010000 */
.L_x_4999:
        /* <DEDUP_REMOVED lines=78> */
        .weak           $__internal_29_$__cuda_sm20_div_s64
        .type           $__internal_29_$__cuda_sm20_div_s64,@function
        .size           $__internal_29_$__cuda_sm20_div_s64,(.L_x_8197 - $__internal_29_$__cuda_sm20_div_s64)
$__internal_29_$__cuda_sm20_div_s64:
        /* <DEDUP_REMOVED lines=83> */
[----:B------:R-:W-:Y:S05]  /*5030*/  RET.REL.NODEC R22 `(_ZN5flash32flash_fwd_splitkv_combine_kernelI23Flash_fwd_kernel_traitsILi128ELi64ELi64ELi4ELb0ELb0EN7cutlass6half_tE19Flash_kernel_traitsILi128ELi64ELi64ELi4ES3_EELi4ELi7ELb1EEEvNS_16Flash_fwd_paramsE) ;  /* 0xffffafc016007950 */ /* 0x000fea0003c3ffff */
.L_x_5005:
        /* <DEDUP_REMOVED lines=12> */
.L_x_8197:


//--------------------- .text._ZN5flash32flash_fwd_splitkv_combine_kernelI23Flash_fwd_kernel_traitsILi128ELi64ELi64ELi4ELb0ELb0EN7cutlass6half_tE19Flash_kernel_traitsILi128ELi64ELi64ELi4ES3_EELi4ELi6ELb1EEEvNS_16Flash_fwd_paramsE --------------------------
	.section	.text._ZN5flash32flash_fwd_splitkv_combine_kernelI23Flash_fwd_kernel_traitsILi128ELi64ELi64ELi4ELb0ELb0EN7cutlass6half_tE19Flash_kernel_traitsILi128ELi64ELi64ELi4ES3_EELi4ELi6ELb1EEEvNS_16Flash_fwd_paramsE,"ax",@progbits
	.sectioninfo	@"SHI_REGISTERS=58"
	.align	128
        .global         _ZN5flash32flash_fwd_splitkv_combine_kernelI23Flash_fwd_kernel_traitsILi128ELi64ELi64ELi4ELb0ELb0EN7cutlass6half_tE19Flash_kernel_traitsILi128ELi64ELi64ELi4ES3_EELi4ELi6ELb1EEEvNS_16Flash_fwd_paramsE
        .type           _ZN5flash32flash_fwd_splitkv_combine_kernelI23Flash_fwd_kernel_traitsILi128ELi64ELi64ELi4ELb0ELb0EN7cutlass6half_tE19Flash_kernel_traitsILi128ELi64ELi64ELi4ES3_EELi4ELi6ELb1EEEvNS_16Flash_fwd_paramsE,@function
        .size           _ZN5flash32flash_fwd_splitkv_combine_kernelI23Flash_fwd_kernel_traitsILi128ELi64ELi64ELi4ELb0ELb0EN7cutlass6half_tE19Flash_kernel_traitsILi128ELi64ELi64ELi4ES3_EELi4ELi6ELb1EEEvNS_16Flash_fwd_paramsE,(.L_x_8198 - _ZN5flash32flash_fwd_splitkv_combine_kernelI23Flash_fwd_kernel_traitsILi128ELi64ELi64ELi4ELb0ELb0EN7cutlass6half_tE19Flash_kernel_traitsILi128ELi64ELi64ELi4ES3_EELi4ELi6ELb1EEEvNS_16Flash_fwd_paramsE)
        .other          _ZN5flash32flash_fwd_splitkv_combine_kernelI23Flash_fwd_kernel_traitsILi128ELi64ELi64ELi4ELb0ELb0EN7cutlass6half_tE19Flash_kernel_traitsILi128ELi64ELi64ELi4ES3_EELi4ELi6ELb1EEEvNS_16Flash_fwd_paramsE,@"STO_CUDA_ENTRY STV_DEFAULT"
_ZN5flash32flash_fwd_splitkv_combine_kernelI23Flash_fwd_kernel_traitsILi128ELi64ELi64ELi4ELb0ELb0EN7cutlass6half_tE19Flash_kernel_traitsILi128ELi64ELi64ELi4ES3_EELi4ELi6ELb1EEEvNS_16Flash_fwd_paramsE:
.text._ZN5flash32flash_fwd_splitkv_combine_kernelI23Flash_fwd_kernel_traitsILi128ELi64ELi64ELi4ELb0ELb0EN7cutlass6half_tE19Flash_kernel_traitsILi128ELi64ELi64ELi4ES3_EELi4ELi6ELb1EEEvNS_16Flash_fwd_paramsE:
        /* <DEDUP_REMOVED lines=23> */
[----:B------:R-:W-:Y:S05]  /*0170*/  CALL.REL.NOINC `($__internal_30_$__cuda_sm20_div_s64) ;  /* 0x0000462000007944 */ /* 0x000fea0003c00000 */
[----:B------:R-:W-:Y:S05]  /*0180*/  BRA `(.L_x_5007) ;  /* 0x0000013000007947 */ /* 0x000fea0003800000 */
.L_x_5006:
        /* <DEDUP_REMOVED lines=19> */
.L_x_5007:
        /* <DEDUP_REMOVED lines=11> */
[----:B------:R-:W-:Y:S05]  /*0370*/  CALL.REL.NOINC `($__internal_30_$__cuda_sm20_div_s64) ;  /* 0x0000442000007944 */ /* 0x000fea0003c00000 */
[----:B------:R-:W-:Y:S02]  /*0380*/  MOV R32, R20 ;  /* 0x0000001400207202 */ /* 0x000fe40000000f00 */
[----:B------:R-:W-:Y:S01]  /*0390*/  MOV R33, R21 ;  /* 0x0000001500217202 */ /* 0x000fe20000000f00 */
[----:B------:R-:W-:Y:S05]  /*03a0*/  BRA `(.L_x_5010) ;  /* 0x0000013000007947 */ /* 0x000fea0003800000 */
.L_x_5009:
        /* <DEDUP_REMOVED lines=19> */
.L_x_5010:
[----:B------:R-:W-:Y:S05]  /*04e0*/  BSYNC B0 ;  /* 0x0000000000007941 */ /* 0x000fea0003800000 */
.L_x_5008:
        /* <DEDUP_REMOVED lines=42> */
.L_x_5012:
        /* <DEDUP_REMOVED lines=19> */
.L_x_5013:
[----:B------:R-:W-:Y:S05]  /*08c0*/  BSYNC B0 ;  /* 0x0000000000007941 */ /* 0x000fea0003800000 */
.L_x_5011:
        /* <DEDUP_REMOVED lines=73> */
[----:B------:R-:W-:Y:S02]  /*0d60*/  MOV R40, R20 ;  /* 0x0000001400287202 */ /* 0x000fe40000000f00 */
[----:B------:R-:W-:Y:S01]  /*0d70*/  MOV R41, R21 ;  /* 0x0000001500297202 */ /* 0x000fe20000000f00 */
[----:B------:R-:W-:Y:S05]  /*0d80*/  BRA `(.L_x_5016) ;  /* 0x0000013000007947 */ /* 0x000fea0003800000 */
.L_x_5015:
        /* <DEDUP_REMOVED lines=19> */
.L_x_5016:
[----:B------:R-:W-:Y:S05]  /*0ec0*/  BSYNC B0 ;  /* 0x0000000000007941 */ /* 0x000fea0003800000 */
.L_x_5014:
        /* <DEDUP_REMOVED lines=41> */
.L_x_5018:
        /* <DEDUP_REMOVED lines=19> */
.L_x_5019:
[----:B------:R-:W-:Y:S05]  /*1290*/  BSYNC B0 ;  /* 0x0000000000007941 */ /* 0x000fea0003800000 */
.L_x_5017:
        /* <DEDUP_REMOVED lines=236> */
[----:B------:R-:W-:Y:S05]  /*2160*/  CALL.REL.NOINC `($__internal_30_$__cuda_sm20_div_s64) ;  /* 0x0000263000007944 */ /* 0x000fea0003c00000 */
        /* <DEDUP_REMOVED lines=9> */
.L_x_5024:
        /* <DEDUP_REMOVED lines=22> */
.L_x_5025:
[----:B------:R-:W-:Y:S05]  /*2360*/  BSYNC B0 ;  /* 0x0000000000007941 */ /* 0x000fea0003800000 */
.L_x_5023:
        /* <DEDUP_REMOVED lines=19> */
.L_x_5027:
        /* <DEDUP_REMOVED lines=22> */
.L_x_5028:
[----:B------:R-:W-:Y:S05]  /*2600*/  BSYNC B0 ;  /* 0x0000000000007941 */ /* 0x000fea0003800000 */
.L_x_5026:
        /* <DEDUP_REMOVED lines=11> */
[----:B------:R-:W-:Y:S05]  /*26c0*/  CALL.REL.NOINC `($__internal_30_$__cuda_sm20_div_s64) ;  /* 0x000020d000007944 */ /* 0x000fea0003c00000 */
[----:B------:R-:W-:-:S04]  /*26d0*/  IADD3 R19, P0, RZ, -R20, RZ ;  /* 0x80000014ff137210 */ /* 0x000fc80007f1e0ff */
[----:B------:R-:W-:Y:S01]  /*26e0*/  IADD3.X R18, RZ, ~R21, RZ, P0, !PT ;  /* 0x80000015ff127210 */ /* 0x000fe200007fe4ff */
[----:B------:R-:W-:-:S04]  /*26f0*/  IMAD.WIDE.U32 R42, R5, R19, R42 ;  /* 0x00000013052a7225 */ /* 0x000fc800078e002a */
[----:B------:R-:W-:-:S04]  /*2700*/  IMAD R18, R18, R5, RZ ;  /* 0x0000000512127224 */ /* 0x000fc800078e02ff */
[----:B------:R-:W-:-:S05]  /*2710*/  IMAD R4, R4, R19, R18 ;  /* 0x0000001304047224 */ /* 0x000fca00078e0212 */
[----:B------:R-:W-:Y:S01]  /*2720*/  IADD3 R4, R43, R4, RZ ;  /* 0x000000042b047210 */ /* 0x000fe20007ffe0ff */
[----:B------:R-:W-:Y:S05]  /*2730*/  BRA `(.L_x_5031) ;  /* 0x0000016000007947 */ /* 0x000fea0003800000 */
.L_x_5030:
        /* <DEDUP_REMOVED lines=22> */
.L_x_5031:
[----:B------:R-:W-:Y:S05]  /*28a0*/  BSYNC B0 ;  /* 0x0000000000007941 */ /* 0x000fea0003800000 */
.L_x_5029:
        /* <DEDUP_REMOVED lines=38> */
[----:B------:R-:W-:Y:S05]  /*2b10*/  CALL.REL.NOINC `($__internal_30_$__cuda_sm20_div_s64) ;  /* 0x00001c8000007944 */ /* 0x000fea0003c00000 */
        /* <DEDUP_REMOVED lines=12> */
.L_x_5033:
        /* <DEDUP_REMOVED lines=23> */
.L_x_5034:
[----:B------:R-:W-:Y:S05]  /*2d50*/  BSYNC B0 ;  /* 0x0000000000007941 */ /* 0x000fea0003800000 */
.L_x_5032:
        /* <DEDUP_REMOVED lines=18> */
.L_x_5036:
        /* <DEDUP_REMOVED lines=22> */
.L_x_5037:
[----:B------:R-:W-:Y:S05]  /*2fe0*/  BSYNC B0 ;  /* 0x0000000000007941 */ /* 0x000fea0003800000 */
.L_x_5035:
        /* <DEDUP_REMOVED lines=22> */
.L_x_5039:
        /* <DEDUP_REMOVED lines=23> */
.L_x_5040:
[----:B------:R-:W-:Y:S05]  /*32c0*/  BSYNC B0 ;  /* 0x0000000000007941 */ /* 0x000fea0003800000 */
.L_x_5038:
        /* <DEDUP_REMOVED lines=38> */
.L_x_5042:
        /* <DEDUP_REMOVED lines=23> */
.L_x_5043:
[----:B------:R-:W-:Y:S05]  /*36a0*/  BSYNC B0 ;  /* 0x0000000000007941 */ /* 0x000fea0003800000 */
.L_x_5041:
        /* <DEDUP_REMOVED lines=29> */
.L_x_5045:
        /* <DEDUP_REMOVED lines=23> */
.L_x_5046:
[----:B------:R-:W-:Y:S05]  /*39f0*/  BSYNC B0 ;  /* 0x0000000000007941 */ /* 0x000fea0003800000 */
.L_x_5044:
        /* <DEDUP_REMOVED lines=20> */
.L_x_5022:
[----:B------:R-:W-:-:S04]  /*3b40*/  LEA R2, P0, R38, c[0x0][0x200], 0x2 ;  /* 0x0000800026027a11 */ /* 0x000fc800078010ff */
[----:B------:R-:W-:-:S05]  /*3b50*/  LEA.HI.X R3, R38, c[0x0][0x204], R39, 0x2, P0 ;  /* 0x0000810026037a11 */ /* 0x000fca00000f1427 */
[----:B------:R0:W-:Y:S04]  /*3b60*/  STG.E [R2.64], R32 ;  /* 0x0000002002007986 */ /* 0x0001e8000c10190a */
.L_x_5021:
[----:B------:R-:W-:Y:S05]  /*3b70*/  BSYNC B1 ;  /* 0x0000000000017941 */ /* 0x000fea0003800000 */
.L_x_5020:
        /* <DEDUP_REMOVED lines=42> */
.L_x_5049:
        /* <DEDUP_REMOVED lines=37> */
.L_x_5048:
        /* <DEDUP_REMOVED lines=25> */
.L_x_5050:
[----:B------:R-:W-:-:S13]  /*4200*/  ISETP.LT.OR P4, PT, R14, c[0x0][0x314], P4 ;  /* 0x0000c5000e007a0c */ /* 0x000fda0002781670 */
[----:B------:R-:W-:Y:S05]  /*4210*/  @!P4 BRA `(.L_x_5047) ;  /* 0x000000a00000c947 */ /* 0x000fea0003800000 */
[----:B------:R-:W-:Y:S01]  /*4220*/  ISETP.GE.AND P0, PT, R7, R16, PT ;  /* 0x000000100700720c */ /* 0x000fe20003f06270 */
[----:B------:R-:W-:-:S12]  /*4230*/  BSSY B0, `(.L_x_5051) ;  /* 0x0000003000007945 */ /* 0x000fd80003800000 */
[----:B------:R-:W-:Y:S05]  /*4240*/  @P0 BRA `(.L_x_5052) ;  /* 0x0000001000000947 */ /* 0x000fea0003800000 */
[----:B------:R0:W5:Y:S02]  /*4250*/  LDG.E.128 R8, [R22.64] ;  /* 0x0000000a16087981 */ /* 0x000164000c1e1d00 */
.L_x_5052:
[----:B------:R-:W-:Y:S05]  /*4260*/  BSYNC B0 ;  /* 0x0000000000007941 */ /* 0x000fea0003800000 */
.L_x_5051:
[----:B------:R-:W1:Y:S02]  /*4270*/  LDS R5, [R6] ;  /* 0x0000000006057984 */ /* 0x000e640000000800 */
[C---:B-1---5:R-:W-:Y:S02]  /*4280*/  FFMA.FTZ R4, R5.reuse, R8, R4 ;  /* 0x0000000805047223 */ /* 0x062fe40000010004 */
[C---:B------:R-:W-:Y:S02]  /*4290*/  FFMA.FTZ R3, R5.reuse, R9, R3 ;  /* 0x0000000905037223 */ /* 0x040fe40000010003 */
[C---:B------:R-:W-:Y:S02]  /*42a0*/  FFMA.FTZ R2, R5.reuse, R10, R2 ;  /* 0x0000000a05027223 */ /* 0x040fe40000010002 */
[----:B------:R-:W-:Y:S02]  /*42b0*/  FFMA.FTZ R0, R5, R11, R0 ;  /* 0x0000000b05007223 */ /* 0x000fe40000010000 */
.L_x_5047:
        /* <DEDUP_REMOVED lines=78> */
        .weak           $__internal_30_$__cuda_sm20_div_s64
        .type           $__internal_30_$__cuda_sm20_div_s64,@function
        .size           $__internal_30_$__cuda_sm20_div_s64,(.L_x_8198 - $__internal_30_$__cuda_sm20_div_s64)
$__internal_30_$__cuda_sm20_div_s64:
        /* <DEDUP_REMOVED lines=83> */
[----:B------:R-:W-:Y:S05]  /*4cd0*/  RET.REL.NODEC R22 `(_ZN5flash32flash_fwd_splitkv_combine_kernelI23Flash_fwd_kernel_traitsILi128ELi64ELi64ELi4ELb0ELb0EN7cutlass6half_tE19Flash_kernel_traitsILi128ELi64ELi64ELi4ES3_EELi4ELi6ELb1EEEvNS_16Flash_fwd_paramsE) ;  /* 0xffffb32016007950 */ /* 0x000fea0003c3ffff */
.L_x_5053:
        /* <DEDUP_REMOVED lines=10> */
.L_x_8198:


//--------------------- .text._ZN5flash32flash_fwd_splitkv_combine_kernelI23Flash_fwd_kernel_traitsILi128ELi64ELi64ELi4ELb0ELb0EN7cutlass6half_tE19Flash_kernel_traitsILi128ELi64ELi64ELi4ES3_EELi4ELi5ELb1EEEvNS_16Flash_fwd_paramsE --------------------------
	.section	.text._ZN5flash32flash_fwd_splitkv_combine_kernelI23Flash_fwd_kernel_traitsILi128ELi64ELi64ELi4ELb0ELb0EN7cutlass6half_tE19Flash_kernel_traitsILi128ELi64ELi64ELi4ES3_EELi4ELi5ELb1EEEvNS_16Flash_fwd_paramsE,"ax",@progbits
	.sectioninfo	@"SHI_REGISTERS=52"
	.align	128
        .global         _ZN5flash32flash_fwd_splitkv_combine_kernelI23Flash_fwd_kernel_traitsILi128ELi64ELi64ELi4ELb0ELb0EN7cutlass6half_tE19Flash_kernel_traitsILi128ELi64ELi64ELi4ES3_EELi4ELi5ELb1EEEvNS_16Flash_fwd_paramsE
        .type           _ZN5flash32flash_fwd_splitkv_combine_kernelI23Flash_fwd_kernel_traitsILi128ELi64ELi64ELi4ELb0ELb0EN7cutlass6half_tE19Flash_kernel_traitsILi128ELi64ELi64ELi4ES3_EELi4ELi5ELb1EEEvNS_16Flash_fwd_paramsE,@function
        .size           _ZN5flash32flash_fwd_splitkv_combine_kernelI23Flash_fwd_kernel_traitsILi128ELi64ELi64ELi4ELb0ELb0EN7cutlass6half_tE19Flash_kernel_traitsILi128ELi64ELi64ELi4ES3_EELi4ELi5ELb1EEEvNS_16Flash_fwd_paramsE,(.L_x_8199 - _ZN5flash32flash_fwd_splitkv_combine_kernelI23Flash_fwd_kernel_traitsILi128ELi64ELi64ELi4ELb0ELb0EN7cutlass6half_tE19Flash_kernel_traitsILi128ELi64ELi64ELi4ES3_EELi4ELi5ELb1EEEvNS_16Flash_fwd_paramsE)
        .other          _ZN5flash32flash_fwd_splitkv_combine_kernelI23Flash_fwd_kernel_traitsILi128ELi64ELi64ELi4ELb0ELb0EN7cutlass6half_tE19Flash_kernel_traitsILi128ELi64ELi64ELi4ES3_EELi4ELi5ELb1EEEvNS_16Flash_fwd_paramsE,@"STO_CUDA_ENTRY STV_DEFAULT"
_ZN5flash32flash_fwd_splitkv_combine_kernelI23Flash_fwd_kernel_traitsILi128ELi64ELi64ELi4ELb0ELb0EN7cutlass6half_tE19Flash_kernel_traitsILi128ELi64ELi64ELi4ES3_EELi4ELi5ELb1EEEvNS_16Flash_fwd_paramsE:
.text._ZN5flash32flash_fwd_splitkv_combine_kernelI23Flash_fwd_kernel_traitsILi128ELi64ELi64ELi4ELb0ELb0EN7cutlass6half_tE19Flash_kernel_traitsILi128ELi64ELi64ELi4ES3_EELi4ELi5ELb1EEEvNS_16Flash_fwd_paramsE:
        /* <DEDUP_REMOVED lines=23> */
[----:B------:R-:W-:Y:S05]  /*0170*/  CALL.REL.NOINC `($__internal_31_$__cuda_sm20_div_s64) ;  /* 0x0000458000007944 */ /* 0x000fea0003c00000 */
[----:B------:R-:W-:Y:S05]  /*0180*/  BRA `(.L_x_5055) ;  /* 0x0000013000007947 */ /* 0x000fea0003800000 */
.L_x_5054:
        /* <DEDUP_REMOVED lines=19> */
.L_x_5055:
        /* <DEDUP_REMOVED lines=12> */
[----:B------:R-:W-:Y:S05]  /*0380*/  CALL.REL.NOINC `($__internal_31_$__cuda_sm20_div_s64) ;  /* 0x0000437000007944 */ /* 0x000fea0003c00000 */
[----:B------:R-:W-:Y:S02]  /*0390*/  MOV R28, R20 ;  /* 0x00000014001c7202 */ /* 0x000fe40000000f00 */
[----:B------:R-:W-:Y:S01]  /*03a0*/  MOV R29, R21 ;  /* 0x00000015001d7202 */ /* 0x000fe20000000f00 */
[----:B------:R-:W-:Y:S05]  /*03b0*/  BRA `(.L_x_5058) ;  /* 0x0000013000007947 */ /* 0x000fea0003800000 */
.L_x_5057:
        /* <DEDUP_REMOVED lines=19> */
.L_x_5058:
[----:B------:R-:W-:Y:S05]  /*04f0*/  BSYNC B0 ;  /* 0x0000000000007941 */ /* 0x000fea0003800000 */
.L_x_5056:
        /* <DEDUP_REMOVED lines=43> */
.L_x_5060:
        /* <DEDUP_REMOVED lines=19> */
.L_x_5061:
[----:B------:R-:W-:Y:S05]  /*08e0*/  BSYNC B0 ;  /* 0x0000000000007941 */ /* 0x000fea0003800000 */
.L_x_5059:
        /* <DEDUP_REMOVED lines=74> */
[----:B------:R-:W-:Y:S02]  /*0d90*/  MOV R32, R20 ;  /* 0x0000001400207202 */ /* 0x000fe40000000f00 */
[----:B------:R-:W-:Y:S01]  /*0da0*/  MOV R33, R21 ;  /* 0x0000001500217202 */ /* 0x000fe20000000f00 */
[----:B------:R-:W-:Y:S05]  /*0db0*/  BRA `(.L_x_5064) ;  /* 0x0000013000007947 */ /* 0x000fea0003800000 */
.L_x_5063:
        /* <DEDUP_REMOVED lines=19> */
.L_x_5064:
[----:B------:R-:W-:Y:S05]  /*0ef0*/  BSYNC B0 ;  /* 0x0000000000007941 */ /* 0x000fea0003800000 */
.L_x_5062:
        /* <DEDUP_REMOVED lines=42> */
.L_x_5066:
        /* <DEDUP_REMOVED lines=19> */
.L_x_5067:
[----:B------:R-:W-:Y:S05]  /*12d0*/  BSYNC B0 ;  /* 0x0000000000007941 */ /* 0x000fea0003800000 */
.L_x_5065:
        /* <DEDUP_REMOVED lines=131> */
.L_x_5069:
[----:B------:R-:W-:Y:S05]  /*1b10*/  BSYNC B0 ;  /* 0x0000000000007941 */ /* 0x000fea0003800000 */
.L_x_5068:
        /* <DEDUP_REMOVED lines=99> */
.L_x_5074:
        /* <DEDUP_REMOVED lines=22> */
.L_x_5075:
[----:B------:R-:W-:Y:S05]  /*22b0*/  BSYNC B0 ;  /* 0x0000000000007941 */ /* 0x000fea0003800000 */
.L_x_5073:
[----:B------:R-:W-:Y:S01]  /*22c0*/  LOP3.LUT R19, R17, R0, RZ, 0xfc, !PT ;  /* 0x0000000011137212 */ /* 0x000fe200078efcff */
[----:B------:R-:W-:Y:S03]  /*22d0*/  BSSY B0, `(.L_x_5076) ;  /* 0x0000028000007945 */ /* 0x000fe60003800000 */
[----:B------:R-:W-:-:S13]  /*22e0*/  ISETP.NE.U32.AND P0, PT, R19, RZ, PT ;  /* 0x000000ff1300720c */ /* 0x000fda0003f05070 */
[----:B------:R-:W-:Y:S05]  /*22f0*/  @!P0 BRA `(.L_x_5077) ;  /* 0x000000f000008947 */ /* 0x000fea0003800000 */
[----:B------:R-:W-:Y:S01]  /*2300*/  IMAD.MOV.U32 R24, RZ, RZ, R30 ;  /* 0x000000ffff187224 */ /* 0x000fe200078e001e */
[----:B------:R-:W-:Y:S02]  /*2310*/  MOV R23, R0 ;  /* 0x0000000000177202 */ /* 0x000fe40000000f00 */
[----:B------:R-:W-:Y:S02]  /*2320*/  MOV R22, 0x2340 ;  /* 0x0000234000167802 */ /* 0x000fe40000000f00 */
[----:B------:R-:W-:Y:S05]  /*2330*/  CALL.REL.NOINC `($__internal_31_$__cuda_sm20_div_s64) ;  /* 0x000023c000007944 */ /* 0x000fea0003c00000 */
        /* <DEDUP_REMOVED lines=11> */
.L_x_5077:
        /* <DEDUP_REMOVED lines=22> */
.L_x_5078:
[----:B------:R-:W-:Y:S05]  /*2550*/  BSYNC B0 ;  /* 0x0000000000007941 */ /* 0x000fea0003800000 */
.L_x_5076:
        /* <DEDUP_REMOVED lines=11> */
[----:B------:R-:W-:Y:S05]  /*2610*/  CALL.REL.NOINC `($__internal_31_$__cuda_sm20_div_s64) ;  /* 0x000020e000007944 */ /* 0x000fea0003c00000 */
[----:B------:R-:W-:-:S04]  /*2620*/  IADD3 R17, P0, RZ, -R20, RZ ;  /* 0x80000014ff117210 */ /* 0x000fc80007f1e0ff */
[----:B------:R-:W-:Y:S01]  /*2630*/  IADD3.X R18, RZ, ~R21, RZ, P0, !PT ;  /* 0x80000015ff127210 */ /* 0x000fe200007fe4ff */
[----:B------:R-:W-:-:S04]  /*2640*/  IMAD.WIDE.U32 R36, R5, R17, R36 ;  /* 0x0000001105247225 */ /* 0x000fc800078e0024 */
[----:B------:R-:W-:-:S04]  /*2650*/  IMAD R18, R18, R5, RZ ;  /* 0x0000000512127224 */ /* 0x000fc800078e02ff */
[----:B------:R-:W-:-:S05]  /*2660*/  IMAD R4, R4, R17, R18 ;  /* 0x0000001104047224 */ /* 0x000fca00078e0212 */
[----:B------:R-:W-:Y:S01]  /*2670*/  IADD3 R4, R37, R4, RZ ;  /* 0x0000000425047210 */ /* 0x000fe20007ffe0ff */
[----:B------:R-:W-:Y:S05]  /*2680*/  BRA `(.L_x_5081) ;  /* 0x0000016000007947 */ /* 0x000fea0003800000 */
.L_x_5080:
        /* <DEDUP_REMOVED lines=22> */
.L_x_5081:
[----:B------:R-:W-:Y:S05]  /*27f0*/  BSYNC B0 ;  /* 0x0000000000007941 */ /* 0x000fea0003800000 */
.L_x_5079:
        /* <DEDUP_REMOVED lines=38> */
[----:B------:R-:W-:Y:S05]  /*2a60*/  CALL.REL.NOINC `($__internal_31_$__cuda_sm20_div_s64) ;  /* 0x00001c9000007944 */ /* 0x000fea0003c00000 */
        /* <DEDUP_REMOVED lines=12> */
.L_x_5083:
        /* <DEDUP_REMOVED lines=23> */
.L_x_5084:
[----:B------:R-:W-:Y:S05]  /*2ca0*/  BSYNC B0 ;  /* 0x0000000000007941 */ /* 0x000fea0003800000 */
.L_x_5082:
        /* <DEDUP_REMOVED lines=19> */
.L_x_5086:
        /* <DEDUP_REMOVED lines=22> */
.L_x_5087:
[----:B------:R-:W-:Y:S05]  /*2f40*/  BSYNC B0 ;  /* 0x0000000000007941 */ /* 0x000fea0003800000 */
.L_x_5085:
        /* <DEDUP_REMOVED lines=20> */
.L_x_5089:
        /* <DEDUP_REMOVED lines=23> */
.L_x_5090:
[----:B------:R-:W-:Y:S05]  /*3200*/  BSYNC B0 ;  /* 0x0000000000007941 */ /* 0x000fea0003800000 */
.L_x_5088:
        /* <DEDUP_REMOVED lines=25> */
[----:B------:R-:W-:Y:S05]  /*33a0*/  CALL.REL.NOINC `($__internal_31_$__cuda_sm20_div_s64) ;  /* 0x0000135000007944 */ /* 0x000fea0003c00000 */
        /* <DEDUP_REMOVED lines=12> */
.L_x_5092:
        /* <DEDUP_REMOVED lines=23> */
.L_x_5093:
[----:B------:R-:W-:Y:S05]  /*35e0*/  BSYNC B0 ;  /* 0x0000000000007941 */ /* 0x000fea0003800000 */
.L_x_5091:
        /* <DEDUP_REMOVED lines=29> */
.L_x_5095:
        /* <DEDUP_REMOVED lines=23> */
.L_x_5096:
[----:B------:R-:W-:Y:S05]  /*3930*/  BSYNC B0 ;  /* 0x0000000000007941 */ /* 0x000fea0003800000 */
.L_x_5094:
        /* <DEDUP_REMOVED lines=20> */
.L_x_5072:
[----:B------:R-:W-:-:S04]  /*3a80*/  LEA R2, P0, R36, c[0x0][0x200], 0x2 ;  /* 0x0000800024027a11 */ /* 0x000fc800078010ff */
[----:B------:R-:W-:-:S05]  /*3a90*/  LEA.HI.X R3, R36, c[0x0][0x204], R37, 0x2, P0 ;  /* 0x0000810024037a11 */ /* 0x000fca00000f1425 */
[----:B------:R0:W-:Y:S04]  /*3aa0*/  STG.E [R2.64], R28 ;  /* 0x0000001c02007986 */ /* 0x0001e8000c10190a */
.L_x_5071:
[----:B------:R-:W-:Y:S05]  /*3ab0*/  BSYNC B1 ;  /* 0x0000000000017941 */ /* 0x000fea0003800000 */
.L_x_5070:
        /* <DEDUP_REMOVED lines=44> */
.L_x_5099:
        /* <DEDUP_REMOVED lines=37> */
.L_x_5098:
        /* <DEDUP_REMOVED lines=25> */
.L_x_5100:
[----:B------:R-:W-:-:S13]  /*4160*/  ISETP.LT.OR P4, PT, R14, c[0x0][0x314], P4 ;  /* 0x0000c5000e007a0c */ /* 0x000fda0002781670 */
[----:B------:R-:W-:Y:S05]  /*4170*/  @!P4 BRA `(.L_x_5097) ;  /* 0x000000a00000c947 */ /* 0x000fea0003800000 */
[----:B------:R-:W-:Y:S01]  /*4180*/  ISETP.GE.AND P0, PT, R12, R15, PT ;  /* 0x0000000f0c00720c */ /* 0x000fe20003f06270 */
[----:B------:R-:W-:-:S12]  /*4190*/  BSSY B0, `(.L_x_5101) ;  /* 0x0000003000007945 */ /* 0x000fd80003800000 */
[----:B------:R-:W-:Y:S05]  /*41a0*/  @P0 BRA `(.L_x_5102) ;  /* 0x0000001000000947 */ /* 0x000fea0003800000 */
[----:B------:R0:W5:Y:S02]  /*41b0*/  LDG.E.128 R8, [R22.64] ;  /* 0x0000000a16087981 */ /* 0x000164000c1e1d00 */
.L_x_5102:
[----:B------:R-:W-:Y:S05]  /*41c0*/  BSYNC B0 ;  /* 0x0000000000007941 */ /* 0x000fea0003800000 */
.L_x_5101:
[----:B------:R-:W1:Y:S02]  /*41d0*/  LDS R5, [R6] ;  /* 0x0000000006057984 */ /* 0x000e640000000800 */
[C---:B-1---5:R-:W-:Y:S02]  /*41e0*/  FFMA.FTZ R4, R5.reuse, R8, R4 ;  /* 0x0000000805047223 */ /* 0x062fe40000010004 */
[C---:B------:R-:W-:Y:S02]  /*41f0*/  FFMA.FTZ R3, R5.reuse, R9, R3 ;  /* 0x0000000905037223 */ /* 0x040fe40000010003 */
[C---:B------:R-:W-:Y:S02]  /*4200*/  FFMA.FTZ R2, R5.reuse, R10, R2 ;  /* 0x0000000a05027223 */ /* 0x040fe40000010002 */
[----:B------:R-:W-:Y:S02]  /*4210*/  FFMA.FTZ R0, R5, R11, R0 ;  /* 0x0000000b05007223 */ /* 0x000fe40000010000 */
.L_x_5097:
        /* <DEDUP_REMOVED lines=78> */
        .weak           $__internal_31_$__cuda_sm20_div_s64
        .type           $__internal_31_$__cuda_sm20_div_s64,@function
        .size           $__internal_31_$__cuda_sm20_div_s64,(.L_x_8199 - $__internal_31_$__cuda_sm20_div_s64)
$__internal_31_$__cuda_sm20_div_s64:
        /* <DEDUP_REMOVED lines=83> */
[----:B------:R-:W-:Y:S06]  /*4c30*/  RET.REL.NODEC R26 `(_ZN5flash32flash_fwd_splitkv_combine_kernelI23Flash_fwd_kernel_traitsILi128ELi64ELi64ELi4ELb0ELb0EN7cutlass6half_tE19Flash_kernel_traitsILi128ELi64ELi64ELi4ES3_EELi4ELi5ELb1EEEvNS_16Flash_fwd_paramsE) ;  /* 0xffffb3c01a007950 */ /* 0x000fec0003c3ffff */
.L_x_5103:
        /* <DEDUP_REMOVED lines=12> */
.L_x_8199:


//--------------------- .text._ZN5flash32flash_fwd_splitkv_combine_kernelI23Flash_fwd_kernel_traitsILi128ELi64ELi64ELi4ELb0ELb0EN7cutlass6half_tE19Flash_kernel_traitsILi128ELi64ELi64ELi4ES3_EELi4ELi4ELb1EEEvNS_16Flash_fwd_paramsE --------------------------
	.section	.text._ZN5flash32flash_fwd_splitkv_combine_kernelI23Flash_fwd_kernel_traitsILi128ELi64ELi64ELi4ELb0ELb0EN7cutlass6half_tE19Flash_kernel_traitsILi128ELi64ELi64ELi4ES3_EELi4ELi4ELb1EEEvNS_16Flash_fwd_paramsE,"ax",@progbits
	.sectioninfo	@"SHI_REGISTERS=52"
	.align	128
        .global         _ZN5flash32flash_fwd_splitkv_combine_kernelI23Flash_fwd_kernel_traitsILi128ELi64ELi64ELi4ELb0ELb0EN7cutlass6half_tE19Flash_kernel_traitsILi128ELi64ELi64ELi4ES3_EELi4ELi4ELb1EEEvNS_16Flash_fwd_paramsE
        .type           _ZN5flash32flash_fwd_splitkv_combine_kernelI23Flash_fwd_kernel_traitsILi128ELi64ELi64ELi4ELb0ELb0EN7cutlass6half_tE19Flash_kernel_traitsILi128ELi64ELi64ELi4ES3_EELi4ELi4ELb1EEEvNS_16Flash_fwd_paramsE,@function
        .size           _ZN5flash32flash_fwd_splitkv_combine_kernelI23Flash_fwd_kernel_traitsILi128ELi64ELi64ELi4ELb0ELb0EN7cutlass6half_tE19Flash_kernel_traitsILi128ELi64ELi64ELi4ES3_EELi4ELi4ELb1EEEvNS_16Flash_fwd_paramsE,(.L_x_8200 - _ZN5flash32flash_fwd_splitkv_combine_kernelI23Flash_fwd_kernel_traitsILi128ELi64ELi64ELi4ELb0ELb0EN7cutlass6half_tE19Flash_kernel_traitsILi128ELi64ELi64ELi4ES3_EELi4ELi4ELb1EEEvNS_16Flash_fwd_paramsE)
        .other          _ZN5flash32flash_fwd_splitkv_combine_kernelI23Flash_fwd_kernel_traitsILi128ELi64ELi64ELi4ELb0ELb0EN7cutlass6half_tE19Flash_kernel_traitsILi128ELi64ELi64ELi4ES3_EELi4ELi4ELb1EEEvNS_16Flash_fwd_paramsE,@"STO_CUDA_ENTRY STV_DEFAULT"
_ZN5flash32flash_fwd_splitkv_combine_kernelI23Flash_fwd_kernel_traitsILi128ELi64ELi64ELi4ELb0ELb0EN7cutlass6half_tE19Flash_kernel_traitsILi128ELi64ELi64ELi4ES3_EELi4ELi4ELb1EEEvNS_16Flash_fwd_paramsE:
.text._ZN5flash32flash_fwd_splitkv_combine_kernelI23Flash_fwd_kernel_traitsILi128ELi64ELi64ELi4ELb0ELb0EN7cutlass6half_tE19Flash_kernel_traitsILi128ELi64ELi64ELi4ES3_EELi4ELi4ELb1EEEvNS_16Flash_fwd_paramsE:
        /* <DEDUP_REMOVED lines=23> */
[----:B------:R-:W-:Y:S05]  /*0170*/  CALL.REL.NOINC `($__internal_32_$__cuda_sm20_div_s64) ;  /* 0x0000458000007944 */ /* 0x000fea0003c00000 */
[----:B------:R-:W-:Y:S05]  /*0180*/  BRA `(.L_x_5105) ;  /* 0x0000013000007947 */ /* 0x000fea0003800000 */
.L_x_5104:
        /* <DEDUP_REMOVED lines=19> */
.L_x_5105:
        /* <DEDUP_REMOVED lines=12> */
[----:B------:R-:W-:Y:S05]  /*0380*/  CALL.REL.NOINC `($__internal_32_$__cuda_sm20_div_s64) ;  /* 0x0000437000007944 */ /* 0x000fea0003c00000 */
[----:B------:R-:W-:Y:S02]  /*0390*/  MOV R28, R20 ;  /* 0x00000014001c7202 */ /* 0x000fe40000000f00 */
[----:B------:R-:W-:Y:S01]  /*03a0*/  MOV R29, R21 ;  /* 0x00000015001d7202 */ /* 0x000fe20000000f00 */
[----:B------:R-:W-:Y:S05]  /*03b0*/  BRA `(.L_x_5108) ;  /* 0x0000013000007947 */ /* 0x000fea0003800000 */
.L_x_5107:
        /* <DEDUP_REMOVED lines=19> */
.L_x_5108:
[----:B------:R-:W-:Y:S05]  /*04f0*/  BSYNC B0 ;  /* 0x0000000000007941 */ /* 0x000fea0003800000 */
.L_x_5106:
        /* <DEDUP_REMOVED lines=43> */
.L_x_5110:
        /* <DEDUP_REMOVED lines=19> */
.L_x_5111:
[----:B------:R-:W-:Y:S05]  /*08e0*/  BSYNC B0 ;  /* 0x0000000000007941 */ /* 0x000fea0003800000 */
.L_x_5109:
        /* <DEDUP_REMOVED lines=74> */
[----:B------:R-:W-:Y:S02]  /*0d90*/  MOV R32, R20 ;  /* 0x0000001400207202 */ /* 0x000fe40000000f00 */
[----:B------:R-:W-:Y:S01]  /*0da0*/  MOV R33, R21 ;  /* 0x0000001500217202 */ /* 0x000fe20000000f00 */
[----:B------:R-:W-:Y:S05]  /*0db0*/  BRA `(.L_x_5114) ;  /* 0x0000013000007947 */ /* 0x000fea0003800000 */
.L_x_5113:
        /* <DEDUP_REMOVED lines=19> */
.L_x_5114:
[----:B------:R-:W-:Y:S05]  /*0ef0*/  BSYNC B0 ;  /* 0x0000000000007941 */ /* 0x000fea0003800000 */
.L_x_5112:
        /* <DEDUP_REMOVED lines=42> */
.L_x_5116:
        /* <DEDUP_REMOVED lines=19> */
.L_x_5117:
[----:B------:R-:W-:Y:S05]  /*12d0*/  BSYNC B0 ;  /* 0x0000000000007941 */ /* 0x000fea0003800000 */
.L_x_5115:
        /* <DEDUP_REMOVED lines=131> */
.L_x_5119:
[----:B------:R-:W-:Y:S05]  /*1b10*/  BSYNC B0 ;  /* 0x0000000000007941 */ /* 0x000fea0003800000 */
.L_x_5118:
        /* <DEDUP_REMOVED lines=95> */
.L_x_5124:
        /* <DEDUP_REMOVED lines=22> */
.L_x_5125:
[----:B------:R-:W-:Y:S05]  /*2270*/  BSYNC B0 ;  /* 0x0000000000007941 */ /* 0x000fea0003800000 */
.L_x_5123:
[----:B------:R-:W-:Y:S01]  /*2280*/  LOP3.LUT R19, R17, R0, RZ, 0xfc, !PT ;  /* 0x0000000011137212 */ /* 0x000fe200078efcff */
[----:B------:R-:W-:Y:S03]  /*2290*/  BSSY B0, `(.L_x_5126) ;  /* 0x0000028000007945 */ /* 0x000fe60003800000 */
[----:B------:R-:W-:-:S13]  /*22a0*/  ISETP.NE.U32.AND P0, PT, R19, RZ, PT ;  /* 0x000000ff1300720c */ /* 0x000fda0003f05070 */
[----:B------:R-:W-:Y:S05]  /*22b0*/  @!P0 BRA `(.L_x_5127) ;  /* 0x000000f000008947 */ /* 0x000fea0003800000 */
[----:B------:R-:W-:Y:S01]  /*22c0*/  IMAD.MOV.U32 R24, RZ, RZ, R30 ;  /* 0x000000ffff187224 */ /* 0x000fe200078e001e */
[----:B------:R-:W-:Y:S02]  /*22d0*/  MOV R23, R0 ;  /* 0x0000000000177202 */ /* 0x000fe40000000f00 */
[----:B------:R-:W-:Y:S02]  /*22e0*/  MOV R22, 0x2300 ;  /* 0x0000230000167802 */ /* 0x000fe40000000f00 */
[----:B------:R-:W-:Y:S05]  /*22f0*/  CALL.REL.NOINC `($__internal_32_$__cuda_sm20_div_s64) ;  /* 0x0000240000007944 */ /* 0x000fea0003c00000 */
        /* <DEDUP_REMOVED lines=11> */
.L_x_5127:
        /* <DEDUP_REMOVED lines=22> */
.L_x_5128:
[----:B------:R-:W-:Y:S05]  /*2510*/  BSYNC B0 ;  /* 0x0000000000007941 */ /* 0x000fea0003800000 */
.L_x_5126:
        /* <DEDUP_REMOVED lines=11> */
[----:B------:R-:W-:Y:S05]  /*25d0*/  CALL.REL.NOINC `($__internal_32_$__cuda_sm20_div_s64) ;  /* 0x0000212000007944 */ /* 0x000fea0003c00000 */
[----:B------:R-:W-:-:S04]  /*25e0*/  IADD3 R17, P0, RZ, -R20, RZ ;  /* 0x80000014ff117210 */ /* 0x000fc80007f1e0ff */
[----:B------:R-:W-:Y:S01]  /*25f0*/  IADD3.X R18, RZ, ~R21, RZ, P0, !PT ;  /* 0x80000015ff127210 */ /* 0x000fe200007fe4ff */
[----:B------:R-:W-:-:S04]  /*2600*/  IMAD.WIDE.U32 R36, R5, R17, R36 ;  /* 0x0000001105247225 */ /* 0x000fc800078e0024 */
[----:B------:R-:W-:-:S04]  /*2610*/  IMAD R18, R18, R5, RZ ;  /* 0x0000000512127224 */ /* 0x000fc800078e02ff */
[----:B------:R-:W-:-:S05]  /*2620*/  IMAD R4, R4, R17, R18 ;  /* 0x0000001104047224 */ /* 0x000fca00078e0212 */
[----:B------:R-:W-:Y:S01]  /*2630*/  IADD3 R4, R37, R4, RZ ;  /* 0x0000000425047210 */ /* 0x000fe20007ffe0ff */
[----:B------:R-:W-:Y:S05]  /*2640*/  BRA `(.L_x_5131) ;  /* 0x0000016000007947 */ /* 0x000fea0003800000 */
.L_x_5130:
        /* <DEDUP_REMOVED lines=22> */
.L_x_5131:
[----:B------:R-:W-:Y:S05]  /*27b0*/  BSYNC B0 ;  /* 0x0000000000007941 */ /* 0x000fea0003800000 */
.L_x_5129:
        /* <DEDUP_REMOVED lines=38> */
[----:B------:R-:W-:Y:S05]  /*2a20*/  CALL.REL.NOINC `($__internal_32_$__cuda_sm20_div_s64) ;  /* 0x00001cd000007944 */ /* 0x000fea0003c00000 */
        /* <DEDUP_REMOVED lines=12> */
.L_x_5133:
        /* <DEDUP_REMOVED lines=23> */
.L_x_5134:
[----:B------:R-:W-:Y:S05]  /*2c60*/  BSYNC B0 ;  /* 0x0000000000007941 */ /* 0x000fea0003800000 */
.L_x_5132:
        /* <DEDUP_REMOVED lines=19> */
.L_x_5136:
        /* <DEDUP_REMOVED lines=22> */
.L_x_5137:
[----:B------:R-:W-:Y:S05]  /*2f00*/  BSYNC B0 ;  /* 0x0000000000007941 */ /* 0x000fea0003800000 */
.L_x_5135:
        /* <DEDUP_REMOVED lines=20> */
.L_x_5139:
        /* <DEDUP_REMOVED lines=23> */
.L_x_5140:
[----:B------:R-:W-:Y:S05]  /*31c0*/  BSYNC B0 ;  /* 0x0000000000007941 */ /* 0x000fea0003800000 */
.L_x_5138:
        /* <DEDUP_REMOVED lines=25> */
[----:B------:R-:W-:Y:S05]  /*3360*/  CALL.REL.NOINC `($__internal_32_$__cuda_sm20_div_s64) ;  /* 0x0000139000007944 */ /* 0x000fea0003c00000 */
        /* <DEDUP_REMOVED lines=12> */
.L_x_5142:
        /* <DEDUP_REMOVED lines=23> */
.L_x_5143:
[----:B------:R-:W-:Y:S05]  /*35a0*/  BSYNC B0 ;  /* 0x0000000000007941 */ /* 0x000fea0003800000 */
.L_x_5141:
        /* <DEDUP_REMOVED lines=29> */
.L_x_5145:
        /* <DEDUP_REMOVED lines=23> */
.L_x_5146:
[----:B------:R-:W-:Y:S05]  /*38f0*/  BSYNC B0 ;  /* 0x0000000000007941 */ /* 0x000fea0003800000 */
.L_x_5144:
        /* <DEDUP_REMOVED lines=20> */
.L_x_5122:
[----:B------:R-:W-:-:S04]  /*3a40*/  LEA R2, P0, R36, c[0x0][0x200], 0x2 ;  /* 0x0000800024027a11 */ /* 0x000fc800078010ff */
[----:B------:R-:W-:-:S05]  /*3a50*/  LEA.HI.X R3, R36, c[0x0][0x204], R37, 0x2, P0 ;  /* 0x0000810024037a11 */ /* 0x000fca00000f1425 */
[----:B------:R0:W-:Y:S04]  /*3a60*/  STG.E [R2.64], R28 ;  /* 0x0000001c02007986 */ /* 0x0001e8000c10190a */
.L_x_5121:
[----:B------:R-:W-:Y:S05]  /*3a70*/  BSYNC B1 ;  /* 0x0000000000017941 */ /* 0x000fea0003800000 */
.L_x_5120:
        /* <DEDUP_REMOVED lines=48> */
.L_x_5149:
        /* <DEDUP_REMOVED lines=37> */
.L_x_5148:
        /* <DEDUP_REMOVED lines=25> */
.L_x_5150:
[----:B------:R-:W-:-:S13]  /*4160*/  ISETP.LT.OR P4, PT, R13, c[0x0][0x314], P4 ;  /* 0x0000c5000d007a0c */ /* 0x000fda0002781670 */
[----:B------:R-:W-:Y:S05]  /*4170*/  @!P4 BRA `(.L_x_5147) ;  /* 0x000000a00000c947 */ /* 0x000fea0003800000 */
[----:B------:R-:W-:Y:S01]  /*4180*/  ISETP.GE.AND P0, PT, R15, R14, PT ;  /* 0x0000000e0f00720c */ /* 0x000fe20003f06270 */
[----:B------:R-:W-:-:S12]  /*4190*/  BSSY B0, `(.L_x_5151) ;  /* 0x0000003000007945 */ /* 0x000fd80003800000 */
[----:B------:R-:W-:Y:S05]  /*41a0*/  @P0 BRA `(.L_x_5152) ;  /* 0x0000001000000947 */ /* 0x000fea0003800000 */
[----:B------:R0:W5:Y:S02]  /*41b0*/  LDG.E.128 R8, [R22.64] ;  /* 0x0000000a16087981 */ /* 0x000164000c1e1d00 */
.L_x_5152:
[----:B------:R-:W-:Y:S05]  /*41c0*/  BSYNC B0 ;  /* 0x0000000000007941 */ /* 0x000fea0003800000 */
.L_x_5151:
[----:B------:R-:W1:Y:S02]  /*41d0*/  LDS R5, [R6] ;  /* 0x0000000006057984 */ /* 0x000e640000000800 */
[C---:B-1---5:R-:W-:Y:S02]  /*41e0*/  FFMA.FTZ R4, R5.reuse, R8, R4 ;  /* 0x0000000805047223 */ /* 0x062fe40000010004 */
[C---:B------:R-:W-:Y:S02]  /*41f0*/  FFMA.FTZ R3, R5.reuse, R9, R3 ;  /* 0x0000000905037223 */ /* 0x040fe40000010003 */
[C---:B------:R-:W-:Y:S02]  /*4200*/  FFMA.FTZ R2, R5.reuse, R10, R2 ;  /* 0x0000000a05027223 */ /* 0x040fe40000010002 */
[----:B------:R-:W-:Y:S02]  /*4210*/  FFMA.FTZ R0, R5, R11, R0 ;  /* 0x0000000b05007223 */ /* 0x000fe40000010000 */
.L_x_5147:
        /* <DEDUP_REMOVED lines=78> */
        .weak           $__internal_32_$__cuda_sm20_div_s64
        .type           $__internal_32_$__cuda_sm20_div_s64,@function
        .size           $__internal_32_$__cuda_sm20_div_s64,(.L_x_8200 - $__internal_32_$__cuda_sm20_div_s64)
$__internal_32_$__cuda_sm20_div_s64:
        /* <DEDUP_REMOVED lines=83> */
[----:B------:R-:W-:Y:S06]  /*4c30*/  RET.REL.NODEC R26 `(_ZN5flash32flash_fwd_splitkv_combine_kernelI23Flash_fwd_kernel_traitsILi128ELi64ELi64ELi4ELb0ELb0EN7cutlass6half_tE19Flash_kernel_traitsILi128ELi64ELi64ELi4ES3_EELi4ELi4ELb1EEEvNS_16Flash_fwd_paramsE) ;  /* 0xffffb3c01a007950 */ /* 0x000fec0003c3ffff */
.L_x_5153:
        /* <DEDUP_REMOVED lines=12> */
.L_x_8200:


//--------------------- .text._ZN5flash32flash_fwd_splitkv_combine_kernelI23Flash_fwd_kernel_traitsILi128ELi64ELi64ELi4ELb0ELb0EN7cutlass6half_tE19Flash_kernel_traitsILi128ELi64ELi64ELi4ES3_EELi4ELi3ELb1EEEvNS_16Flash_fwd_paramsE --------------------------
	.section	.text._ZN5flash32flash_fwd_splitkv_combine_kernelI23Flash_fwd_kernel_traitsILi128ELi64ELi64ELi4ELb0ELb0EN7cutlass6half_tE19Flash_kernel_traitsILi128ELi64ELi64ELi4ES3_EELi4ELi3ELb1EEEvNS_16Flash_fwd_paramsE,"ax",@progbits
	.sectioninfo	@"SHI_REGISTERS=52"
	.align	128
        .global         _ZN5flash32flash_fwd_splitkv_combine_kernelI23Flash_fwd_kernel_traitsILi128ELi64ELi64ELi4ELb0ELb0EN7cutlass6half_tE19Flash_kernel_traitsILi128ELi64ELi64ELi4ES3_EELi4ELi3ELb1EEEvNS_16Flash_fwd_paramsE
        .type           _ZN5flash32flash_fwd_splitkv_combine_kernelI23Flash_fwd_kernel_traitsILi128ELi64ELi64ELi4ELb0ELb0EN7cutlass6half_tE19Flash_kernel_traitsILi128ELi64ELi64ELi4ES3_EELi4ELi3ELb1EEEvNS_16Flash_fwd_paramsE,@function
        .size           _ZN5flash32flash_fwd_splitkv_combine_kernelI23Flash_fwd_kernel_traitsILi128ELi64ELi64ELi4ELb0ELb0EN7cutlass6half_tE19Flash_kernel_traitsILi128ELi64ELi64ELi4ES3_EELi4ELi3ELb1EEEvNS_16Flash_fwd_paramsE,(.L_x_8201 - _ZN5flash32flash_fwd_splitkv_combine_kernelI23Flash_fwd_kernel_traitsILi128ELi64ELi64ELi4ELb0ELb0EN7cutlass6half_tE19Flash_kernel_traitsILi128ELi64ELi64ELi4ES3_EELi4ELi3ELb1EEEvNS_16Flash_fwd_paramsE)
        .other          _ZN5flash32flash_fwd_splitkv_combine_kernelI23Flash_fwd_kernel_traitsILi128ELi64ELi64ELi4ELb0ELb0EN7cutlass6half_tE19Flash_kernel_traitsILi128ELi64ELi64ELi4ES3_EELi4ELi3ELb1EEEvNS_16Flash_fwd_paramsE,@"STO_CUDA_ENTRY STV_DEFAULT"
_ZN5flash32flash_fwd_splitkv_combine_kernelI23Flash_fwd_kernel_traitsILi128ELi64ELi64ELi4ELb0ELb0EN7cutlass6half_tE19Flash_kernel_traitsILi128ELi64ELi64ELi4ES3_EELi4ELi3ELb1EEEvNS_16Flash_fwd_paramsE:
.text._ZN5flash32flash_fwd_splitkv_combine_kernelI23Flash_fwd_kernel_traitsILi128ELi64ELi64ELi4ELb0ELb0EN7cutlass6half_tE19Flash_kernel_traitsILi128ELi64ELi64ELi4ES3_EELi4ELi3ELb1EEEvNS_16Flash_fwd_paramsE:
        /* <DEDUP_REMOVED lines=23> */
[----:B------:R-:W-:Y:S05]  /*0170*/  CALL.REL.NOINC `($__internal_33_$__cuda_sm20_div_s64) ;  /* 0x0000454000007944 */ /* 0x000fea0003c00000 */
[----:B------:R-:W-:Y:S05]  /*0180*/  BRA `(.L_x_5155) ;  /* 0x0000013000007947 */ /* 0x000fea0003800000 */
.L_x_5154:
        /* <DEDUP_REMOVED lines=19> */
.L_x_5155:
        /* <DEDUP_REMOVED lines=12> */
[----:B------:R-:W-:Y:S05]  /*0380*/  CALL.REL.NOINC `($__internal_33_$__cuda_sm20_div_s64) ;  /* 0x0000433000007944 */ /* 0x000fea0003c00000 */
[----:B------:R-:W-:Y:S02]  /*0390*/  MOV R28, R20 ;  /* 0x00000014001c7202 */ /* 0x000fe40000000f00 */
[----:B------:R-:W-:Y:S01]  /*03a0*/  MOV R29, R21 ;  /* 0x00000015001d7202 */ /* 0x000fe20000000f00 */
[----:B------:R-:W-:Y:S05]  /*03b0*/  BRA `(.L_x_5158) ;  /* 0x0000013000007947 */ /* 0x000fea0003800000 */
.L_x_5157:
        /* <DEDUP_REMOVED lines=19> */
.L_x_5158:
[----:B------:R-:W-:Y:S05]  /*04f0*/  BSYNC B0 ;  /* 0x0000000000007941 */ /* 0x000fea0003800000 */
.L_x_5156:
        /* <DEDUP_REMOVED lines=43> */
.L_x_5160:
        /* <DEDUP_REMOVED lines=19> */
.L_x_5161:
[----:B------:R-:W-:Y:S05]  /*08e0*/  BSYNC B0 ;  /* 0x0000000000007941 */ /* 0x000fea0003800000 */
.L_x_5159:
        /* <DEDUP_REMOVED lines=74> */
[----:B------:R-:W-:Y:S02]  /*0d90*/  MOV R32, R20 ;  /* 0x0000001400207202 */ /* 0x000fe40000000f00 */
[----:B------:R-:W-:Y:S01]  /*0da0*/  MOV R33, R21 ;  /* 0x0000001500217202 */ /* 0x000fe20000000f00 */
[----:B------:R-:W-:Y:S05]  /*0db0*/  BRA `(.L_x_5164) ;  /* 0x0000013000007947 */ /* 0x000fea0003800000 */
.L_x_5163:
        /* <DEDUP_REMOVED lines=19> */
.L_x_5164:
[----:B------:R-:W-:Y:S05]  /*0ef0*/  BSYNC B0 ;  /* 0x0000000000007941 */ /* 0x000fea0003800000 */
.L_x_5162:
        /* <DEDUP_REMOVED lines=42> */
.L_x_5166:
        /* <DEDUP_REMOVED lines=19> */
.L_x_5167:
[----:B------:R-:W-:Y:S05]  /*12d0*/  BSYNC B0 ;  /* 0x0000000000007941 */ /* 0x000fea0003800000 */
.L_x_5165:
        /* <DEDUP_REMOVED lines=131> */
.L_x_5169:
[----:B------:R-:W-:Y:S05]  /*1b10*/  BSYNC B0 ;  /* 0x0000000000007941 */ /* 0x000fea0003800000 */
.L_x_5168:
        /* <DEDUP_REMOVED lines=91> */
.L_x_5174:
        /* <DEDUP_REMOVED lines=22> */
.L_x_5175:
[----:B------:R-:W-:Y:S05]  /*2230*/  BSYNC B0 ;  /* 0x0000000000007941 */ /* 0x000fea0003800000 */
.L_x_5173:
[----:B------:R-:W-:Y:S01]  /*2240*/  LOP3.LUT R19, R17, R0, RZ, 0xfc, !PT ;  /* 0x0000000011137212 */ /* 0x000fe200078efcff */
[----:B------:R-:W-:Y:S03]  /*2250*/  BSSY B0, `(.L_x_5176) ;  /* 0x0000028000007945 */ /* 0x000fe60003800000 */
[----:B------:R-:W-:-:S13]  /*2260*/  ISETP.NE.U32.AND P0, PT, R19, RZ, PT ;  /* 0x000000ff1300720c */ /* 0x000fda0003f05070 */
[----:B------:R-:W-:Y:S05]  /*2270*/  @!P0 BRA `(.L_x_5177) ;  /* 0x000000f000008947 */ /* 0x000fea0003800000 */
[----:B------:R-:W-:Y:S01]  /*2280*/  IMAD.MOV.U32 R24, RZ, RZ, R30 ;  /* 0x000000ffff187224 */ /* 0x000fe200078e001e */
[----:B------:R-:W-:Y:S02]  /*2290*/  MOV R23, R0 ;  /* 0x0000000000177202 */ /* 0x000fe40000000f00 */
[----:B------:R-:W-:Y:S02]  /*22a0*/  MOV R22, 0x22c0 ;  /* 0x000022c000167802 */ /* 0x000fe40000000f00 */
[----:B------:R-:W-:Y:S05]  /*22b0*/  CALL.REL.NOINC `($__internal_33_$__cuda_sm20_div_s64) ;  /* 0x0000240000007944 */ /* 0x000fea0003c00000 */
        /* <DEDUP_REMOVED lines=11> */
.L_x_5177:
        /* <DEDUP_REMOVED lines=22> */
.L_x_5178:
[----:B------:R-:W-:Y:S05]  /*24d0*/  BSYNC B0 ;  /* 0x0000000000007941 */ /* 0x000fea0003800000 */
.L_x_5176:
        /* <DEDUP_REMOVED lines=11> */
[----:B------:R-:W-:Y:S05]  /*2590*/  CALL.REL.NOINC `($__internal_33_$__cuda_sm20_div_s64) ;  /* 0x0000212000007944 */ /* 0x000fea0003c00000 */
[----:B------:R-:W-:-:S04]  /*25a0*/  IADD3 R17, P0, RZ, -R20, RZ ;  /* 0x80000014ff117210 */ /* 0x000fc80007f1e0ff */
[----:B------:R-:W-:Y:S01]  /*25b0*/  IADD3.X R18, RZ, ~R21, RZ, P0, !PT ;  /* 0x80000015ff127210 */ /* 0x000fe200007fe4ff */
[----:B------:R-:W-:-:S04]  /*25c0*/  IMAD.WIDE.U32 R36, R5, R17, R36 ;  /* 0x0000001105247225 */ /* 0x000fc800078e0024 */
[----:B------:R-:W-:-:S04]  /*25d0*/  IMAD R18, R18, R5, RZ ;  /* 0x0000000512127224 */ /* 0x000fc800078e02ff */
[----:B------:R-:W-:-:S05]  /*25e0*/  IMAD R4, R4, R17, R18 ;  /* 0x0000001104047224 */ /* 0x000fca00078e0212 */
[----:B------:R-:W-:Y:S01]  /*25f0*/  IADD3 R4, R37, R4, RZ ;  /* 0x0000000425047210 */ /* 0x000fe20007ffe0ff */
[----:B------:R-:W-:Y:S05]  /*2600*/  BRA `(.L_x_5181) ;  /* 0x0000016000007947 */ /* 0x000fea0003800000 */
.L_x_5180:
        /* <DEDUP_REMOVED lines=22> */
.L_x_5181:
[----:B------:R-:W-:Y:S05]  /*2770*/  BSYNC B0 ;  /* 0x0000000000007941 */ /* 0x000fea0003800000 */
.L_x_5179:
        /* <DEDUP_REMOVED lines=38> */
[----:B------:R-:W-:Y:S05]  /*29e0*/  CALL.REL.NOINC `($__internal_33_$__cuda_sm20_div_s64) ;  /* 0x00001cd000007944 */ /* 0x000fea0003c00000 */
        /* <DEDUP_REMOVED lines=12> */
.L_x_5183:
        /* <DEDUP_REMOVED lines=23> */
.L_x_5184:
[----:B------:R-:W-:Y:S05]  /*2c20*/  BSYNC B0 ;  /* 0x0000000000007941 */ /* 0x000fea0003800000 */
.L_x_5182:
        /* <DEDUP_REMOVED lines=19> */
.L_x_5186:
        /* <DEDUP_REMOVED lines=22> */
.L_x_5187:
[----:B------:R-:W-:Y:S05]  /*2ec0*/  BSYNC B0 ;  /* 0x0000000000007941 */ /* 0x000fea0003800000 */
.L_x_5185:
        /* <DEDUP_REMOVED lines=20> */
.L_x_5189:
        /* <DEDUP_REMOVED lines=23> */
.L_x_5190:
[----:B------:R-:W-:Y:S05]  /*3180*/  BSYNC B0 ;  /* 0x0000000000007941 */ /* 0x000fea0003800000 */
.L_x_5188:
        /* <DEDUP_REMOVED lines=25> */
[----:B------:R-:W-:Y:S05]  /*3320*/  CALL.REL.NOINC `($__internal_33_$__cuda_sm20_div_s64) ;  /* 0x0000139000007944 */ /* 0x000fea0003c00000 */
        /* <DEDUP_REMOVED lines=12> */
.L_x_5192:
        /* <DEDUP_REMOVED lines=23> */
.L_x_5193:
[----:B------:R-:W-:Y:S05]  /*3560*/  BSYNC B0 ;  /* 0x0000000000007941 */ /* 0x000fea0003800000 */
.L_x_5191:
        /* <DEDUP_REMOVED lines=29> */
.L_x_5195:
        /* <DEDUP_REMOVED lines=23> */
.L_x_5196:
[----:B------:R-:W-:Y:S05]  /*38b0*/  BSYNC B0 ;  /* 0x0000000000007941 */ /* 0x000fea0003800000 */
.L_x_5194:
        /* <DEDUP_REMOVED lines=20> */
.L_x_5172:
[----:B------:R-:W-:-:S04]  /*3a00*/  LEA R2, P0, R36, c[0x0][0x200], 0x2 ;  /* 0x0000800024027a11 */ /* 0x000fc800078010ff */
[----:B------:R-:W-:-:S05]  /*3a10*/  LEA.HI.X R3, R36, c[0x0][0x204], R37, 0x2, P0 ;  /* 0x0000810024037a11 */ /* 0x000fca00000f1425 */
[----:B------:R0:W-:Y:S04]  /*3a20*/  STG.E [R2.64], R28 ;  /* 0x0000001c02007986 */ /* 0x0001e8000c10190a */
.L_x_5171:
[----:B------:R-:W-:Y:S05]  /*3a30*/  BSYNC B1 ;  /* 0x0000000000017941 */ /* 0x000fea0003800000 */
.L_x_5170:
        /* <DEDUP_REMOVED lines=48> */
.L_x_5199:
        /* <DEDUP_REMOVED lines=37> */
.L_x_5198:
        /* <DEDUP_REMOVED lines=25> */
.L_x_5200:
[----:B------:R-:W-:-:S13]  /*4120*/  ISETP.LT.OR P4, PT, R13, c[0x0][0x314], P4 ;  /* 0x0000c5000d007a0c */ /* 0x000fda0002781670 */
[----:B------:R-:W-:Y:S05]  /*4130*/  @!P4 BRA `(.L_x_5197) ;  /* 0x000000a00000c947 */ /* 0x000fea0003800000 */
[----:B------:R-:W-:Y:S01]  /*4140*/  ISETP.GE.AND P0, PT, R15, R14, PT ;  /* 0x0000000e0f00720c */ /* 0x000fe20003f06270 */
[----:B------:R-:W-:-:S12]  /*4150*/  BSSY B0, `(.L_x_5201) ;  /* 0x0000003000007945 */ /* 0x000fd80003800000 */
[----:B------:R-:W-:Y:S05]  /*4160*/  @P0 BRA `(.L_x_5202) ;  /* 0x0000001000000947 */ /* 0x000fea0003800000 */
[----:B------:R0:W5:Y:S02]  /*4170*/  LDG.E.128 R8, [R22.64] ;  /* 0x0000000a16087981 */ /* 0x000164000c1e1d00 */
.L_x_5202:
[----:B------:R-:W-:Y:S05]  /*4180*/  BSYNC B0 ;  /* 0x0000000000007941 */ /* 0x000fea0003800000 */
.L_x_5201:
[----:B------:R-:W1:Y:S02]  /*4190*/  LDS R5, [R6] ;  /* 0x0000000006057984 */ /* 0x000e640000000800 */
[C---:B-1---5:R-:W-:Y:S02]  /*41a0*/  FFMA.FTZ R4, R5.reuse, R8, R4 ;  /* 0x0000000805047223 */ /* 0x062fe40000010004 */
[C---:B------:R-:W-:Y:S02]  /*41b0*/  FFMA.FTZ R3, R5.reuse, R9, R3 ;  /* 0x0000000905037223 */ /* 0x040fe40000010003 */
[C---:B------:R-:W-:Y:S02]  /*41c0*/  FFMA.FTZ R2, R5.reuse, R10, R2 ;  /* 0x0000000a05027223 */ /* 0x040fe40000010002 */
[----:B------:R-:W-:Y:S02]  /*41d0*/  FFMA.FTZ R0, R5, R11, R0 ;  /* 0x0000000b05007223 */ /* 0x000fe40000010000 */
.L_x_5197:
        /* <DEDUP_REMOVED lines=78> */
        .weak           $__internal_33_$__cuda_sm20_div_s64
        .type           $__internal_33_$__cuda_sm20_div_s64,@function
        .size           $__internal_33_$__cuda_sm20_div_s64,(.L_x_8201 - $__internal_33_$__cuda_sm20_div_s64)
$__internal_33_$__cuda_sm20_div_s64:
        /* <DEDUP_REMOVED lines=83> */
[----:B------:R-:W-:Y:S06]  /*4bf0*/  RET.REL.NODEC R26 `(_ZN5flash32flash_fwd_splitkv_combine_kernelI23Flash_fwd_kernel_traitsILi128ELi64ELi64ELi4ELb0ELb0EN7cutlass6half_tE19Flash_kernel_traitsILi128ELi64ELi64ELi4ES3_EELi4ELi3ELb1EEEvNS_16Flash_fwd_paramsE) ;  /* 0xffffb4001a007950 */ /* 0x000fec0003c3ffff */
.L_x_5203:
        /* <DEDUP_REMOVED lines=16> */
.L_x_8201:


//--------------------- .text._ZN5flash32flash_fwd_splitkv_combine_kernelI23Flash_fwd_kernel_traitsILi128ELi64ELi64ELi4ELb0ELb0EN7cutlass6half_tE19Flash_kernel_traitsILi128ELi64ELi64ELi4ES3_EELi4ELi2ELb1EEEvNS_16Flash_fwd_paramsE --------------------------
	.section	.text._ZN5flash32flash_fwd_splitkv_combine_kernelI23Flash_fwd_kernel_traitsILi128ELi64ELi64ELi4ELb0ELb0EN7cutlass6half_tE19Flash_kernel_traitsILi128ELi64ELi64ELi4ES3_EELi4ELi2ELb1EEEvNS_16Flash_fwd_paramsE,"ax",@progbits
	.sectioninfo	@"SHI_REGISTERS=56"
	.align	128
        .global         _ZN5flash32flash_fwd_splitkv_combine_kernelI23Flash_fwd_kernel_traitsILi128ELi64ELi64ELi4ELb0ELb0EN7cutlass6half_tE19Flash_kernel_traitsILi128ELi64ELi64ELi4ES3_EELi4ELi2ELb1EEEvNS_16Flash_fwd_paramsE
        .type           _ZN5flash32flash_fwd_splitkv_combine_kernelI23Flash_fwd_kernel_traitsILi128ELi64ELi64ELi4ELb0ELb0EN7cutlass6half_tE19Flash_kernel_traitsILi128ELi64ELi64ELi4ES3_EELi4ELi2ELb1EEEvNS_16Flash_fwd_paramsE,@function
        .size           _ZN5flash32flash_fwd_splitkv_combine_kernelI23Flash_fwd_kernel_traitsILi128ELi64ELi64ELi4ELb0ELb0EN7cutlass6half_tE19Flash_kernel_traitsILi128ELi64ELi64ELi4ES3_EELi4ELi2ELb1EEEvNS_16Flash_fwd_paramsE,(.L_x_8202 - _ZN5flash32flash_fwd_splitkv_combine_kernelI23Flash_fwd_kernel_traitsILi128ELi64ELi64ELi4ELb0ELb0EN7cutlass6half_tE19Flash_kernel_traitsILi128ELi64ELi64ELi4ES3_EELi4ELi2ELb1EEEvNS_16Flash_fwd_paramsE)
        .other          _ZN5flash32flash_fwd_splitkv_combine_kernelI23Flash_fwd_kernel_traitsILi128ELi64ELi64ELi4ELb0ELb0EN7cutlass6half_tE19Flash_kernel_traitsILi128ELi64ELi64ELi4ES3_EELi4ELi2ELb1EEEvNS_16Flash_fwd_paramsE,@"STO_CUDA_ENTRY STV_DEFAULT"
_ZN5flash32flash_fwd_splitkv_combine_kernelI23Flash_fwd_kernel_traitsILi128ELi64ELi64ELi4ELb0ELb0EN7cutlass6half_tE19Flash_kernel_traitsILi128ELi64ELi64ELi4ES3_EELi4ELi2ELb1EEEvNS_16Flash_fwd_paramsE:
.text._ZN5flash32flash_fwd_splitkv_combine_kernelI23Flash_fwd_kernel_traitsILi128ELi64ELi64ELi4ELb0ELb0EN7cutlass6half_tE19Flash_kernel_traitsILi128ELi64ELi64ELi4ES3_EELi4ELi2ELb1EEEvNS_16Flash_fwd_paramsE:
        /* <DEDUP_REMOVED lines=23> */
[----:B------:R-:W-:Y:S05]  /*0170*/  CALL.REL.NOINC `($__internal_34_$__cuda_sm20_div_s64) ;  /* 0x0000445000007944 */ /* 0x000fea0003c00000 */
[----:B------:R-:W-:Y:S01]  /*0180*/  MOV R20, R0 ;  /* 0x0000000000147202 */ /* 0x000fe20000000f00 */
[----:B------:R-:W-:Y:S05]  /*0190*/  BRA `(.L_x_5205) ;  /* 0x0000013000007947 */ /* 0x000fea0003800000 */
.L_x_5204:
        /* <DEDUP_REMOVED lines=19> */
.L_x_5205:
        /* <DEDUP_REMOVED lines=11> */
[----:B------:R-:W-:Y:S05]  /*0380*/  CALL.REL.NOINC `($__internal_34_$__cuda_sm20_div_s64) ;  /* 0x0000424000007944 */ /* 0x000fea0003c00000 */
[----:B------:R-:W-:Y:S02]  /*0390*/  MOV R10, R0 ;  /* 0x00000000000a7202 */ /* 0x000fe40000000f00 */
[----:B------:R-:W-:Y:S01]  /*03a0*/  MOV R11, R21 ;  /* 0x00000015000b7202 */ /* 0x000fe20000000f00 */
[----:B------:R-:W-:Y:S05]  /*03b0*/  BRA `(.L_x_5208) ;  /* 0x0000013000007947 */ /* 0x000fea0003800000 */
.L_x_5207:
        /* <DEDUP_REMOVED lines=19> */
.L_x_5208:
[----:B------:R-:W-:Y:S05]  /*04f0*/  BSYNC B0 ;  /* 0x0000000000007941 */ /* 0x000fea0003800000 */
.L_x_5206:
        /* <DEDUP_REMOVED lines=43> */
.L_x_5210:
        /* <DEDUP_REMOVED lines=19> */
.L_x_5211:
[----:B------:R-:W-:Y:S05]  /*08e0*/  BSYNC B0 ;  /* 0x0000000000007941 */ /* 0x000fea0003800000 */
.L_x_5209:
        /* <DEDUP_REMOVED lines=73> */
[----:B------:R-:W-:Y:S02]  /*0d80*/  MOV R38, R0 ;  /* 0x0000000000267202 */ /* 0x000fe40000000f00 */
[----:B------:R-:W-:Y:S01]  /*0d90*/  MOV R39, R21 ;  /* 0x0000001500277202 */ /* 0x000fe20000000f00 */
[----:B------:R-:W-:Y:S05]  /*0da0*/  BRA `(.L_x_5214) ;  /* 0x0000013000007947 */ /* 0x000fea0003800000 */
.L_x_5213:
        /* <DEDUP_REMOVED lines=19> */
.L_x_5214:
[----:B------:R-:W-:Y:S05]  /*0ee0*/  BSYNC B0 ;  /* 0x0000000000007941 */ /* 0x000fea0003800000 */
.L_x_5212:
        /* <DEDUP_REMOVED lines=43> */
.L_x_5216:
        /* <DEDUP_REMOVED lines=19> */
.L_x_5217:
[----:B------:R-:W-:Y:S05]  /*12d0*/  BSYNC B0 ;  /* 0x0000000000007941 */ /* 0x000fea0003800000 */
.L_x_5215:
        /* <DEDUP_REMOVED lines=132> */
.L_x_5219:
[----:B------:R-:W-:Y:S05]  /*1b20*/  BSYNC B0 ;  /* 0x0000000000007941 */ /* 0x000fea0003800000 */
.L_x_5218:
        /* <DEDUP_REMOVED lines=70> */
[----:B------:R-:W-:Y:S05]  /*1f90*/  CALL.REL.NOINC `($__internal_34_$__cuda_sm20_div_s64) ;  /* 0x0000263000007944 */ /* 0x000fea0003c00000 */
        /* <DEDUP_REMOVED lines=9> */
.L_x_5224:
        /* <DEDUP_REMOVED lines=22> */
.L_x_5225:
[----:B------:R-:W-:Y:S05]  /*2190*/  BSYNC B0 ;  /* 0x0000000000007941 */ /* 0x000fea0003800000 */
.L_x_5223:
[----:B------:R-:W-:Y:S01]  /*21a0*/  LOP3.LUT R0, R23, R2, RZ, 0xfc, !PT ;  /* 0x0000000217007212 */ /* 0x000fe200078efcff */
[----:B------:R-:W-:Y:S03]  /*21b0*/  BSSY B0, `(.L_x_5226) ;  /* 0x0000027000007945 */ /* 0x000fe60003800000 */
[----:B------:R-:W-:-:S13]  /*21c0*/  ISETP.NE.U32.AND P0, PT, R0, RZ, PT ;  /* 0x000000ff0000720c */ /* 0x000fda0003f05070 */
[----:B------:R-:W-:Y:S05]  /*21d0*/  @!P0 BRA `(.L_x_5227) ;  /* 0x000000e000008947 */ /* 0x000fea0003800000 */
[----:B------:R-:W-:Y:S01]  /*21e0*/  IMAD.MOV.U32 R24, RZ, RZ, R37 ;  /* 0x000000ffff187224 */ /* 0x000fe200078e0025 */
[----:B------:R-:W-:Y:S02]  /*21f0*/  MOV R5, R2 ;  /* 0x0000000200057202 */ /* 0x000fe40000000f00 */
[----:B------:R-:W-:Y:S02]  /*2200*/  MOV R22, 0x2220 ;  /* 0x0000222000167802 */ /* 0x000fe40000000f00 */
[----:B------:R-:W-:Y:S05]  /*2210*/  CALL.REL.NOINC `($__internal_34_$__cuda_sm20_div_s64) ;  /* 0x000023b000007944 */ /* 0x000fea0003c00000 */
        /* <DEDUP_REMOVED lines=10> */
.L_x_5227:
        /* <DEDUP_REMOVED lines=22> */
.L_x_5228:
[----:B------:R-:W-:Y:S05]  /*2420*/  BSYNC B0 ;  /* 0x0000000000007941 */ /* 0x000fea0003800000 */
.L_x_5226:
        /* <DEDUP_REMOVED lines=12> */
[----:B------:R-:W-:Y:S05]  /*24f0*/  CALL.REL.NOINC `($__internal_34_$__cuda_sm20_div_s64) ;  /* 0x000020d000007944 */ /* 0x000fea0003c00000 */
        /* <DEDUP_REMOVED lines=12> */
.L_x_5230:
        /* <DEDUP_REMOVED lines=22> */
.L_x_5231:
[----:B------:R-:W-:Y:S05]  /*2720*/  BSYNC B0 ;  /* 0x0000000000007941 */ /* 0x000fea0003800000 */
.L_x_5229:
        /* <DEDUP_REMOVED lines=37> */
[----:B------:R-:W-:Y:S05]  /*2980*/  CALL.REL.NOINC `($__internal_34_$__cuda_sm20_div_s64) ;  /* 0x00001c4000007944 */ /* 0x000fea0003c00000 */
        /* <DEDUP_REMOVED lines=11> */
.L_x_5233:
        /* <DEDUP_REMOVED lines=23> */
.L_x_5234:
[----:B------:R-:W-:Y:S05]  /*2bb0*/  BSYNC B0 ;  /* 0x0000000000007941 */ /* 0x000fea0003800000 */
.L_x_5232:
        /* <DEDUP_REMOVED lines=19> */
.L_x_5236:
        /* <DEDUP_REMOVED lines=22> */
.L_x_5237:
[----:B------:R-:W-:Y:S05]  /*2e50*/  BSYNC B0 ;  /* 0x0000000000007941 */ /* 0x000fea0003800000 */
.L_x_5235:
        /* <DEDUP_REMOVED lines=22> */
.L_x_5239:
        /* <DEDUP_REMOVED lines=23> */
.L_x_5240:
[----:B------:R-:W-:Y:S05]  /*3130*/  BSYNC B0 ;  /* 0x0000000000007941 */ /* 0x000fea0003800000 */
.L_x_5238:
        /* <DEDUP_REMOVED lines=38> */
.L_x_5242:
        /* <DEDUP_REMOVED lines=23> */
.L_x_5243:
[----:B------:R-:W-:Y:S05]  /*3510*/  BSYNC B0 ;  /* 0x0000000000007941 */ /* 0x000fea0003800000 */
.L_x_5241:
        /* <DEDUP_REMOVED lines=27> */
.L_x_5245:
        /* <DEDUP_REMOVED lines=23> */
.L_x_5246:
[----:B------:R-:W-:Y:S05]  /*3840*/  BSYNC B0 ;  /* 0x0000000000007941 */ /* 0x000fea0003800000 */
.L_x_5244:
        /* <DEDUP_REMOVED lines=20> */
.L_x_5222:
[----:B------:R-:W-:-:S04]  /*3990*/  LEA R2, P0, R32, c[0x0][0x200], 0x2 ;  /* 0x0000800020027a11 */ /* 0x000fc800078010ff */
[----:B------:R-:W-:-:S05]  /*39a0*/  LEA.HI.X R3, R32, c[0x0][0x204], R33, 0x2, P0 ;  /* 0x0000810020037a11 */ /* 0x000fca00000f1421 */
[----:B------:R0:W-:Y:S04]  /*39b0*/  STG.E [R2.64], R29 ;  /* 0x0000001d02007986 */ /* 0x0001e8000c101908 */
.L_x_5221:
[----:B------:R-:W-:Y:S05]  /*39c0*/  BSYNC B1 ;  /* 0x0000000000017941 */ /* 0x000fea0003800000 */
.L_x_5220:
        /* <DEDUP_REMOVED lines=42> */
.L_x_5249:
        /* <DEDUP_REMOVED lines=37> */
.L_x_5248:
        /* <DEDUP_REMOVED lines=25> */
.L_x_5250:
[----:B------:R-:W-:-:S13]  /*4050*/  ISETP.LT.OR P4, PT, R14, c[0x0][0x314], P4 ;  /* 0x0000c5000e007a0c */ /* 0x000fda0002781670 */
[----:B------:R-:W-:Y:S05]  /*4060*/  @!P4 BRA `(.L_x_5247) ;  /* 0x000000a00000c947 */ /* 0x000fea0003800000 */
[----:B------:R-:W-:Y:S01]  /*4070*/  ISETP.GE.AND P0, PT, R16, R15, PT ;  /* 0x0000000f1000720c */ /* 0x000fe20003f06270 */
[----:B------:R-:W-:-:S12]  /*4080*/  BSSY B0, `(.L_x_5251) ;  /* 0x0000003000007945 */ /* 0x000fd80003800000 */
[----:B------:R-:W-:Y:S05]  /*4090*/  @P0 BRA `(.L_x_5252) ;  /* 0x0000001000000947 */ /* 0x000fea0003800000 */
[----:B------:R0:W5:Y:S02]  /*40a0*/  LDG.E.128 R8, [R24.64] ;  /* 0x0000000818087981 */ /* 0x000164000c1e1d00 */
.L_x_5252:
[----:B------:R-:W-:Y:S05]  /*40b0*/  BSYNC B0 ;  /* 0x0000000000007941 */ /* 0x000fea0003800000 */
.L_x_5251:
[----:B------:R-:W1:Y:S02]  /*40c0*/  LDS R5, [R6] ;  /* 0x0000000006057984 */ /* 0x000e640000000800 */
[C---:B-1---5:R-:W-:Y:S02]  /*40d0*/  FFMA.FTZ R4, R5.reuse, R8, R4 ;  /* 0x0000000805047223 */ /* 0x062fe40000010004 */
[C---:B------:R-:W-:Y:S02]  /*40e0*/  FFMA.FTZ R3, R5.reuse, R9, R3 ;  /* 0x0000000905037223 */ /* 0x040fe40000010003 */
[C---:B------:R-:W-:Y:S02]  /*40f0*/  FFMA.FTZ R2, R5.reuse, R10, R2 ;  /* 0x0000000a05027223 */ /* 0x040fe40000010002 */
[----:B------:R-:W-:Y:S02]  /*4100*/  FFMA.FTZ R0, R5, R11, R0 ;  /* 0x0000000b05007223 */ /* 0x000fe40000010000 */
.L_x_5247:
        /* <DEDUP_REMOVED lines=76> */
        .weak           $__internal_34_$__cuda_sm20_div_s64
        .type           $__internal_34_$__cuda_sm20_div_s64,@function
        .size           $__internal_34_$__cuda_sm20_div_s64,(.L_x_8202 - $__internal_34_$__cuda_sm20_div_s64)
$__internal_34_$__cuda_sm20_div_s64:
        /* <DEDUP_REMOVED lines=83> */
[----:B------:R-:W-:Y:S06]  /*4b00*/  RET.REL.NODEC R42 `(_ZN5flash32flash_fwd_splitkv_combine_kernelI23Flash_fwd_kernel_traitsILi128ELi64ELi64ELi4ELb0ELb0EN7cutlass6half_tE19Flash_kernel_traitsILi128ELi64ELi64ELi4ES3_EELi4ELi2ELb1EEEvNS_16Flash_fwd_paramsE) ;  /* 0xffffb4f02a007950 */ /* 0x000fec0003c3ffff */
.L_x_5253:
        /* <DEDUP_REMOVED lines=15> */
.L_x_8202:


//--------------------- .text._ZN5flash32flash_fwd_splitkv_combine_kernelI23Flash_fwd_kernel_traitsILi128ELi64ELi64ELi4ELb0ELb0EN7cutlass6half_tE19Flash_kernel_traitsILi128ELi64ELi64ELi4ES3_EELi4ELi1ELb1EEEvNS_16Flash_fwd_paramsE --------------------------
	.section	.text._ZN5flash32flash_fwd_splitkv_combine_kernelI23Flash_fwd_kernel_traitsILi128ELi64ELi64ELi4ELb0ELb0EN7cutlass6half_tE19Flash_kernel_traitsILi128ELi64ELi64ELi4ES3_EELi4ELi1ELb1EEEvNS_16Flash_fwd_paramsE,"ax",@progbits
	.sectioninfo	@"SHI_REGISTERS=54"
	.align	128
        .global         _ZN5flash32flash_fwd_splitkv_combine_kernelI23Flash_fwd_kernel_traitsILi128ELi64ELi64ELi4ELb0ELb0EN7cutlass6half_tE19Flash_kernel_traitsILi128ELi64ELi64ELi4ES3_EELi4ELi1ELb1EEEvNS_16Flash_fwd_paramsE
        .type           _ZN5flash32flash_fwd_splitkv_combine_kernelI23Flash_fwd_kernel_traitsILi128ELi64ELi64ELi4ELb0ELb0EN7cutlass6half_tE19Flash_kernel_traitsILi128ELi64ELi64ELi4ES3_EELi4ELi1ELb1EEEvNS_16Flash_fwd_paramsE,@function
        .size           _ZN5flash32flash_fwd_splitkv_combine_kernelI23Flash_fwd_kernel_traitsILi128ELi64ELi64ELi4ELb0ELb0EN7cutlass6half_tE19Flash_kernel_traitsILi128ELi64ELi64ELi4ES3_EELi4ELi1ELb1EEEvNS_16Flash_fwd_paramsE,(.L_x_8203 - _ZN5flash32flash_fwd_splitkv_combine_kernelI23Flash_fwd_kernel_traitsILi128ELi64ELi64ELi4ELb0ELb0EN7cutlass6half_tE19Flash_kernel_traitsILi128ELi64ELi64ELi4ES3_EELi4ELi1ELb1EEEvNS_16Flash_fwd_paramsE)
        .other          _ZN5flash32flash_fwd_splitkv_combine_kernelI23Flash_fwd_kernel_traitsILi128ELi64ELi64ELi4ELb0ELb0EN7cutlass6half_tE19Flash_kernel_traitsILi128ELi64ELi64ELi4ES3_EELi4ELi1ELb1EEEvNS_16Flash_fwd_paramsE,@"STO_CUDA_ENTRY STV_DEFAULT"
_ZN5flash32flash_fwd_splitkv_combine_kernelI23Flash_fwd_kernel_traitsILi128ELi64ELi64ELi4ELb0ELb0EN7cutlass6half_tE19Flash_kernel_traitsILi128ELi64ELi64ELi4ES3_EELi4ELi1ELb1EEEvNS_16Flash_fwd_paramsE:
.text._ZN5flash32flash_fwd_splitkv_combine_kernelI23Flash_fwd_kernel_traitsILi128ELi64ELi64ELi4ELb0ELb0EN7cutlass6half_tE19Flash_kernel_traitsILi128ELi64ELi64ELi4ES3_EELi4ELi1ELb1EEEvNS_16Flash_fwd_paramsE:
        /* <DEDUP_REMOVED lines=23> */
[----:B------:R-:W-:Y:S05]  /*0170*/  CALL.REL.NOINC `($__internal_35_$__cuda_sm20_div_s64) ;  /* 0x0000458000007944 */ /* 0x000fea0003c00000 */
[----:B------:R-:W-:Y:S02]  /*0180*/  MOV R8, R0 ;  /* 0x0000000000087202 */ /* 0x000fe40000000f00 */
[----:B------:R-:W-:Y:S01]  /*0190*/  MOV R9, R23 ;  /* 0x0000001700097202 */ /* 0x000fe20000000f00 */
[----:B------:R-:W-:Y:S05]  /*01a0*/  BRA `(.L_x_5255) ;  /* 0x0000013000007947 */ /* 0x000fea0003800000 */
.L_x_5254:
        /* <DEDUP_REMOVED lines=19> */
.L_x_5255:
        /* <DEDUP_REMOVED lines=17> */
.L_x_5257:
        /* <DEDUP_REMOVED lines=19> */
.L_x_5258:
[----:B------:R-:W-:Y:S05]  /*0520*/  BSYNC B0 ;  /* 0x0000000000007941 */ /* 0x000fea0003800000 */
.L_x_5256:
        /* <DEDUP_REMOVED lines=45> */
.L_x_5260:
        /* <DEDUP_REMOVED lines=19> */
.L_x_5261:
[----:B------:R-:W-:Y:S05]  /*0930*/  BSYNC B0 ;  /* 0x0000000000007941 */ /* 0x000fea0003800000 */
.L_x_5259:
        /* <DEDUP_REMOVED lines=78> */
.L_x_5263:
        /* <DEDUP_REMOVED lines=19> */
.L_x_5264:
[----:B------:R-:W-:Y:S05]  /*0f50*/  BSYNC B0 ;  /* 0x0000000000007941 */ /* 0x000fea0003800000 */
.L_x_5262:
        /* <DEDUP_REMOVED lines=43> */
.L_x_5266:
        /* <DEDUP_REMOVED lines=19> */
.L_x_5267:
[----:B------:R-:W-:Y:S05]  /*1340*/  BSYNC B0 ;  /* 0x0000000000007941 */ /* 0x000fea0003800000 */
.L_x_5265:
        /* <DEDUP_REMOVED lines=133> */
.L_x_5269:
[----:B------:R-:W-:Y:S05]  /*1ba0*/  BSYNC B0 ;  /* 0x0000000000007941 */ /* 0x000fea0003800000 */
.L_x_5268:
        /* <DEDUP_REMOVED lines=73> */
[----:B------:R-:W-:Y:S05]  /*2040*/  CALL.REL.NOINC `($__internal_35_$__cuda_sm20_div_s64) ;  /* 0x000026b000007944 */ /* 0x000fea0003c00000 */
        /* <DEDUP_REMOVED lines=10> */
.L_x_5274:
        /* <DEDUP_REMOVED lines=23> */
.L_x_5275:
[----:B------:R-:W-:Y:S05]  /*2260*/  BSYNC B0 ;  /* 0x0000000000007941 */ /* 0x000fea0003800000 */
.L_x_5273:
        /* <DEDUP_REMOVED lines=22> */
.L_x_5277:
        /* <DEDUP_REMOVED lines=22> */
.L_x_5278:
[----:B------:R-:W-:Y:S05]  /*2530*/  BSYNC B0 ;  /* 0x0000000000007941 */ /* 0x000fea0003800000 */
.L_x_5276:
        /* <DEDUP_REMOVED lines=22> */
.L_x_5280:
        /* <DEDUP_REMOVED lines=22> */
.L_x_5281:
[----:B------:R-:W-:Y:S05]  /*2800*/  BSYNC B0 ;  /* 0x0000000000007941 */ /* 0x000fea0003800000 */
.L_x_5279:
        /* <DEDUP_REMOVED lines=33> */
[----:B------:R-:W-:Y:S05]  /*2a20*/  CALL.REL.NOINC `($__internal_35_$__cuda_sm20_div_s64) ;  /* 0x00001cd000007944 */ /* 0x000fea0003c00000 */
        /* <DEDUP_REMOVED lines=11> */
.L_x_5283:
        /* <DEDUP_REMOVED lines=23> */
.L_x_5284:
[----:B------:R-:W-:Y:S05]  /*2c50*/  BSYNC B0 ;  /* 0x0000000000007941 */ /* 0x000fea0003800000 */
.L_x_5282:
        /* <DEDUP_REMOVED lines=20> */
.L_x_5286:
        /* <DEDUP_REMOVED lines=23> */
.L_x_5287:
[----:B------:R-:W-:Y:S05]  /*2f10*/  BSYNC B0 ;  /* 0x0000000000007941 */ /* 0x000fea0003800000 */
.L_x_5285:
        /* <DEDUP_REMOVED lines=19> */
.L_x_5289:
        /* <DEDUP_REMOVED lines=23> */
.L_x_5290:
[----:B------:R-:W-:Y:S05]  /*31c0*/  BSYNC B0 ;  /* 0x0000000000007941 */ /* 0x000fea0003800000 */
.L_x_5288:
        /* <DEDUP_REMOVED lines=25> */
[----:B------:R-:W-:Y:S05]  /*3360*/  CALL.REL.NOINC `($__internal_35_$__cuda_sm20_div_s64) ;  /* 0x0000139000007944 */ /* 0x000fea0003c00000 */
        /* <DEDUP_REMOVED lines=12> */
.L_x_5292:
        /* <DEDUP_REMOVED lines=23> */
.L_x_5293:
[----:B------:R-:W-:Y:S05]  /*35a0*/  BSYNC B0 ;  /* 0x0000000000007941 */ /* 0x000fea0003800000 */
.L_x_5291:
        /* <DEDUP_REMOVED lines=28> */
.L_x_5295:
        /* <DEDUP_REMOVED lines=23> */
.L_x_5296:
[----:B------:R-:W-:Y:S05]  /*38e0*/  BSYNC B0 ;  /* 0x0000000000007941 */ /* 0x000fea0003800000 */
.L_x_5294:
        /* <DEDUP_REMOVED lines=20> */
.L_x_5272:
[----:B------:R-:W-:-:S04]  /*3a30*/  LEA R2, P0, R38, c[0x0][0x200], 0x2 ;  /* 0x0000800026027a11 */ /* 0x000fc800078010ff */
[----:B------:R-:W-:-:S05]  /*3a40*/  LEA.HI.X R3, R38, c[0x0][0x204], R39, 0x2, P0 ;  /* 0x0000810026037a11 */ /* 0x000fca00000f1427 */
[----:B------:R0:W-:Y:S04]  /*3a50*/  STG.E [R2.64], R29 ;  /* 0x0000001d02007986 */ /* 0x0001e8000c101908 */
.L_x_5271:
[----:B------:R-:W-:Y:S05]  /*3a60*/  BSYNC B1 ;  /* 0x0000000000017941 */ /* 0x000fea0003800000 */
.L_x_5270:
        /* <DEDUP_REMOVED lines=46> */
.L_x_5299:
        /* <DEDUP_REMOVED lines=39> */
.L_x_5298:
        /* <DEDUP_REMOVED lines=27> */
.L_x_5300:
        /* <DEDUP_REMOVED lines=8> */
.L_x_5302:
[----:B------:R-:W-:Y:S05]  /*41f0*/  BSYNC B0 ;  /* 0x0000000000007941 */ /* 0x000fea0003800000 */
.L_x_5301:
[----:B------:R-:W1:Y:S02]  /*4200*/  LDS R6, [R6] ;  /* 0x0000000006067984 */ /* 0x000e640000000800 */
[C---:B-1---5:R-:W-:Y:S02]  /*4210*/  FFMA.FTZ R4, R6.reuse, R8, R4 ;  /* 0x0000000806047223 */ /* 0x062fe40000010004 */
[C---:B------:R-:W-:Y:S02]  /*4220*/  FFMA.FTZ R3, R6.reuse, R9, R3 ;  /* 0x0000000906037223 */ /* 0x040fe40000010003 */
[C---:B------:R-:W-:Y:S02]  /*4230*/  FFMA.FTZ R2, R6.reuse, R10, R2 ;  /* 0x0000000a06027223 */ /* 0x040fe40000010002 */
[----:B------:R-:W-:Y:S02]  /*4240*/  FFMA.FTZ R0, R6, R11, R0 ;  /* 0x0000000b06007223 */ /* 0x000fe40000010000 */
.L_x_5297:
        /* <DEDUP_REMOVED lines=75> */
        .weak           $__internal_35_$__cuda_sm20_div_s64
        .type           $__internal_35_$__cuda_sm20_div_s64,@function
        .size           $__internal_35_$__cuda_sm20_div_s64,(.L_x_8203 - $__internal_35_$__cuda_sm20_div_s64)
$__internal_35_$__cuda_sm20_div_s64:
        /* <DEDUP_REMOVED lines=83> */
[----:B------:R-:W-:Y:S06]  /*4c30*/  RET.REL.NODEC R20 `(_ZN5flash32flash_fwd_splitkv_combine_kernelI23Flash_fwd_kernel_traitsILi128ELi64ELi64ELi4ELb0ELb0EN7cutlass6half_tE19Flash_kernel_traitsILi128ELi64ELi64ELi4ES3_EELi4ELi1ELb1EEEvNS_16Flash_fwd_paramsE) ;  /* 0xffffb3c014007950 */ /* 0x000fec0003c3ffff */
.L_x_5303:
        /* <DEDUP_REMOVED lines=12> */
.L_x_8203:


//--------------------- .text._ZN5flash24flash_fwd_splitkv_kernelI23Flash_fwd_kernel_traitsILi128ELi64ELi64ELi4ELb0ELb0EN7cutlass6half_tE19Flash_kernel_traitsILi128ELi64ELi64ELi4ES3_EELb1ELb0ELb0ELb0ELb0ELb0ELb0ELb0EEEvNS_16Flash_fwd_paramsE --------------------------
	.section	.text._ZN5flash24flash_fwd_splitkv_kernelI23Flash_fwd_kernel_traitsILi128ELi64ELi64ELi4ELb0ELb0EN7cutlass6half_tE19Flash_kernel_traitsILi128ELi64ELi64ELi4ES3_EELb1ELb0ELb0ELb0ELb0ELb0ELb0ELb0EEEvNS_16Flash_fwd_paramsE,"ax",@progbits
	.sectioninfo	@"SHI_REGISTERS=184"
	.align	128
        .global         _ZN5flash24flash_fwd_splitkv_kernelI23Flash_fwd_kernel_traitsILi128ELi64ELi64ELi4ELb0ELb0EN7cutlass6half_tE19Flash_kernel_traitsILi128ELi64ELi64ELi4ES3_EELb1ELb0ELb0ELb0ELb0ELb0ELb0ELb0EEEvNS_16Flash_fwd_paramsE
        .type           _ZN5flash24flash_fwd_splitkv_kernelI23Flash_fwd_kernel_traitsILi128ELi64ELi64ELi4ELb0ELb0EN7cutlass6half_tE19Flash_kernel_traitsILi128ELi64ELi64ELi4ES3_EELb1ELb0ELb0ELb0ELb0ELb0ELb0ELb0EEEvNS_16Flash_fwd_paramsE,@function
        .size           _ZN5flash24flash_fwd_splitkv_kernelI23Flash_fwd_kernel_traitsILi128ELi64ELi64ELi4ELb0ELb0EN7cutlass6half_tE19Flash_kernel_traitsILi128ELi64ELi64ELi4ES3_EELb1ELb0ELb0ELb0ELb0ELb0ELb0ELb0EEEvNS_16Flash_fwd_paramsE,(.L_x_8260 - _ZN5flash24flash_fwd_splitkv_kernelI23Flash_fwd_kernel_traitsILi128ELi64ELi64ELi4ELb0ELb0EN7cutlass6half_tE19Flash_kernel_traitsILi128ELi64ELi64ELi4ES3_EELb1ELb0ELb0ELb0ELb0ELb0ELb0ELb0EEEvNS_16Flash_fwd_paramsE)
        .other          _ZN5flash24flash_fwd_splitkv_kernelI23Flash_fwd_kernel_traitsILi128ELi64ELi64ELi4ELb0ELb0EN7cutlass6half_tE19Flash_kernel_traitsILi128ELi64ELi64ELi4ES3_EELb1ELb0ELb0ELb0ELb0ELb0ELb0ELb0EEEvNS_16Flash_fwd_paramsE,@"STO_CUDA_ENTRY STV_DEFAULT"
_ZN5flash24flash_fwd_splitkv_kernelI23Flash_fwd_kernel_traitsILi128ELi64ELi64ELi4ELb0ELb0EN7cutlass6half_tE19Flash_kernel_traitsILi128ELi64ELi64ELi4ES3_EELb1ELb0ELb0ELb0ELb0ELb0ELb0ELb0EEEvNS_16Flash_fwd_paramsE:
.text._ZN5flash24flash_fwd_splitkv_kernelI23Flash_fwd_kernel_traitsILi128ELi64ELi64ELi4ELb0ELb0EN7cutlass6half_tE19Flash_kernel_traitsILi128ELi64ELi64ELi4ES3_EELb1ELb0ELb0ELb0ELb0ELb0ELb0ELb0EEEvNS_16Flash_fwd_paramsE:
        /* <DEDUP_REMOVED lines=33> */
.L_x_5304:
[----:B-1-34-:R-:W-:Y:S02]  /*0210*/  MOV R0, c[0x0][0x218] ;  /* 0x0000860000007a02 */ /* 0x01afe40000000f00 */
.L_x_5305:
[----:B------:R-:W-:-:S04]  /*0220*/  ISETP.NE.U32.AND P2, PT, RZ, c[0x0][0x258], PT ;  /* 0x00009600ff007a0c */ /* 0x000fc80003f45070 */
[----:B------:R-:W-:-:S13]  /*0230*/  ISETP.NE.AND.EX P2, PT, RZ, c[0x0][0x25c], PT, P2 ;  /* 0x00009700ff007a0c */ /* 0x000fda0003f45320 */
[----:B------:R-:W-:-:S05]  /*0240*/  @P2 IMAD.WIDE R6, R13, R160, c[0x0][0x258] ;  /* 0x000096000d062625 */ /* 0x000fca00078e02a0 */
        /* <DEDUP_REMOVED lines=39> */
[----:B------:R-:W-:-:S04]  /*04c0*/  @!P0 IMAD.WIDE.U32 R16, R13, c[0x0][0x1e0], RZ ;  /* 0x000078000d108a25 */ /* 0x000fc800078e00ff */
[----:B------:R-:W-:Y:S02]  /*04d0*/  IMAD.SHL.U32 R2, R10, 0x8, RZ ;  /* 0x000000080a027824 */ /* 0x000fe400078e00ff */
[----:B------:R-:W-:Y:S02]  /*04e0*/  @!P0 IMAD R4, R4, c[0x0][0x1e0], RZ ;  /* 0x0000780004048a24 */ /* 0x000fe400078e02ff */
[----:B------:R-:W-:Y:S01]  /*04f0*/  @P0 IMAD.WIDE.U32 R14, R152, c[0x0][0x1e8], RZ ;  /* 0x00007a00980e0a25 */ /* 0x000fe200078e00ff */
[----:B------:R-:W-:Y:S02]  /*0500*/  SHF.R.S32.HI R3, RZ, 0x1f, R2 ;  /* 0x0000001fff037819 */ /* 0x000fe40000011402 */
        /* <DEDUP_REMOVED lines=14> */
[----:B------:R-:W-:Y:S01]  /*05f0*/  IMAD R17, R12, c[0x0][0x1f4], R17 ;  /* 0x00007d000c117a24 */ /* 0x000fe200078e0211 */
[----:B------:R-:W-:Y:S01]  /*0600*/  IADD3 R7, R2, 0x40, RZ ;  /* 0x0000004002077810 */ /* 0x000fe20007ffe0ff */
[----:B------:R-:W-:-:S05]  /*0610*/  IMAD.WIDE.U32 R14, R12, c[0x0][0x1f0], R14 ;  /* 0x00007c000c0e7a25 */ /* 0x000fca00078e000e */
[----:B------:R-:W-:-:S03]  /*0620*/  IADD3 R17, R15, R17, RZ ;  /* 0x000000110f117210 */ /* 0x000fc60007ffe0ff */
        /* <DEDUP_REMOVED lines=12> */
.L_x_5308:
[----:B------:R-:W-:Y:S05]  /*06f0*/  BSYNC B0 ;  /* 0x0000000000007941 */ /* 0x000fea0003800000 */
.L_x_5307:
        /* <DEDUP_REMOVED lines=18> */
.L_x_5310:
[----:B------:R-:W-:Y:S05]  /*0820*/  BSYNC B0 ;  /* 0x0000000000007941 */ /* 0x000fea0003800000 */
.L_x_5309:
        /* <DEDUP_REMOVED lines=18> */
.L_x_5312:
[----:B------:R-:W-:Y:S05]  /*0950*/  BSYNC B0 ;  /* 0x0000000000007941 */ /* 0x000fea0003800000 */
.L_x_5311:
        /* <DEDUP_REMOVED lines=17> */
.L_x_5314:
[----:B------:R-:W-:Y:S05]  /*0a70*/  BSYNC B0 ;  /* 0x0000000000007941 */ /* 0x000fea0003800000 */
.L_x_5313:
        /* <DEDUP_REMOVED lines=19> */
.L_x_5306:
        /* <DEDUP_REMOVED lines=77> */
[C---:B------:R-:W-:Y:S02]  /*1080*/  IMAD R3, R9.reuse, c[0x0][0x180], RZ ;  /* 0x0000600009037a24 */ /* 0x040fe400078e02ff */
[----:B------:R-:W-:Y:S02]  /*1090*/  IMAD R9, R9, c[0x0][0x188], RZ ;  /* 0x0000620009097a24 */ /* 0x000fe400078e02ff */
[C---:B------:R-:W-:Y:S02]  /*10a0*/  IMAD R3, R34.reuse, c[0x0][0x184], R3 ;  /* 0x0000610022037a24 */ /* 0x040fe400078e0203 */
[----:B------:R-:W-:Y:S02]  /*10b0*/  IMAD R28, R34, c[0x0][0x18c], R9 ;  /* 0x00006300221c7a24 */ /* 0x000fe400078e0209 */
[----:B------:R-:W-:Y:S02]  /*10c0*/  IMAD.IADD R15, R15, 0x1, R3 ;  /* 0x000000010f0f7824 */ /* 0x000fe400078e0203 */
[C---:B------:R-:W-:Y:S01]  /*10d0*/  IMAD R3, R7.reuse, c[0x0][0x19c], R2 ;  /* 0x0000670007037a24 */ /* 0x040fe200078e0202 */
[----:B------:R-:W-:Y:S01]  /*10e0*/  SHF.R.S32.HI R2, RZ, 0x1f, R0 ;  /* 0x0000001fff027819 */ /* 0x000fe20000011400 */
        /* <DEDUP_REMOVED lines=9> */
.L_x_5315:
        /* <DEDUP_REMOVED lines=16> */
.L_x_5317:
        /* <DEDUP_REMOVED lines=13> */
[----:B------:R-:W-:-:S05]  /*1350*/  MOV R6, R0 ;  /* 0x0000000000067202 */ /* 0x000fca0000000f00 */
[----:B------:R-:W-:Y:S01]  /*1360*/  IMAD.HI.U32 R0, R7, R6, RZ ;  /* 0x0000000607007227 */ /* 0x000fe200078e00ff */
[----:B------:R-:W-:-:S03]  /*1370*/  LEA R7, R129, 0xffffffc0, 0x6 ;  /* 0xffffffc081077811 */ /* 0x000fc600078e30ff */
        /* <DEDUP_REMOVED lines=34> */
.L_x_5316:
[----:B------:R-:W-:Y:S01]  /*15a0*/  ISETP.NE.AND P1, PT, R152, -0x1, PT ;  /* 0xffffffff9800780c */ /* 0x000fe20003f25270 */
[----:B------:R-:W-:Y:S01]  /*15b0*/  BSSY B0, `(.L_x_5318) ;  /* 0x000005e000007945 */ /* 0x000fe20003800000 */
[----:B-----5:R-:W-:Y:S02]  /*15c0*/  SHF.R.S32.HI R3, RZ, 0x1f, R10 ;  /* 0x0000001fff037819 */ /* 0x020fe4000001140a */
[----:B------:R-:W-:Y:S02]  /*15d0*/  IADD3 R148, -R18, R157, RZ ;  /* 0x0000009d12947210 */ /* 0x000fe40007ffe1ff */
[CC--:B------:R-:W-:Y:S02]  /*15e0*/  LEA.HI R11, R3.reuse, R10.reuse, RZ, 0x3 ;  /* 0x0000000a030b7211 */ /* 0x0c0fe400078f18ff */
[----:B------:R-:W-:Y:S02]  /*15f0*/  LEA.HI R16, R3, R10, RZ, 0x4 ;  /* 0x0000000a03107211 */ /* 0x000fe400078f20ff */
[----:B------:R-:W-:-:S02]  /*1600*/  SHF.R.S32.HI R20, RZ, 0x3, R11 ;  /* 0x00000003ff147819 */ /* 0x000fc4000001140b */
[----:B------:R-:W-:Y:S01]  /*1610*/  LOP3.LUT R11, R11, 0xfffffff8, RZ, 0xc0, !PT ;  /* 0xfffffff80b0b7812 */ /* 0x000fe200078ec0ff */
[----:B------:R-:W-:Y:S01]  /*1620*/  @P1 IMAD.WIDE.U32 R26, R152, c[0x0][0x190], RZ ;  /* 0x00006400981a1a25 */ /* 0x000fe200078e00ff */
[----:B------:R-:W-:Y:S02]  /*1630*/  @!P1 SHF.R.S32.HI R4, RZ, 0x1f, R13 ;  /* 0x0000001fff049819 */ /* 0x000fe4000001140d */
[----:B------:R-:W-:Y:S01]  /*1640*/  SHF.R.S32.HI R21, RZ, 0x1f, R20 ;  /* 0x0000001fff157819 */ /* 0x000fe20000011414 */
[----:B------:R-:W-:Y:S01]  /*1650*/  @!P1 IMAD.WIDE.U32 R8, R13, c[0x0][0x178], RZ ;  /* 0x00005e000d089a25 */ /* 0x000fe200078e00ff */
[----:B------:R-:W-:-:S03]  /*1660*/  LEA.HI R153, R3, R10, RZ, 0x5 ;  /* 0x0000000a03997211 */ /* 0x000fc600078f28ff */
[----:B------:R-:W-:Y:S01]  /*1670*/  @!P1 IMAD R4, R4, c[0x0][0x178], RZ ;  /* 0x00005e0004049a24 */ /* 0x000fe200078e02ff */
[----:B------:R-:W-:Y:S01]  /*1680*/  LOP3.LUT R17, R153, 0xffffffe0, RZ, 0xc0, !PT ;  /* 0xffffffe099117812 */ /* 0x000fe200078ec0ff */
[----:B------:R-:W-:Y:S01]  /*1690*/  @P1 IMAD R30, R152, c[0x0][0x194], R27 ;  /* 0x00006500981e1a24 */ /* 0x000fe200078e021b */
[----:B------:R-:W-:Y:S01]  /*16a0*/  SHF.R.S32.HI R153, RZ, 0x5, R153 ;  /* 0x00000005ff997819 */ /* 0x000fe20000011499 */
[----:B------:R-:W-:Y:S02]  /*16b0*/  @!P1 IMAD R4, R13, c[0x0][0x17c], R4 ;  /* 0x00005f000d049a24 */ /* 0x000fe400078e0204 */
[----:B------:R-:W-:Y:S01]  /*16c0*/  @!P1 IMAD.MOV.U32 R26, RZ, RZ, R8 ;  /* 0x000000ffff1a9224 */ /* 0x000fe200078e0008 */
[----:B------:R-:W-:Y:S01]  /*16d0*/  LEA.HI R8, R3, R10, RZ, 0x6 ;  /* 0x0000000a03087211 */ /* 0x000fe200078f30ff */
[----:B------:R-:W-:Y:S01]  /*16e0*/  @!P1 IMAD.IADD R30, R9, 0x1, R4 ;  /* 0x00000001091e9824 */ /* 0x000fe200078e0204 */
[----:B------:R-:W-:Y:S01]  /*16f0*/  LOP3.LUT R9, R16, 0xfffffff0, RZ, 0xc0, !PT ;  /* 0xfffffff010097812 */ /* 0x000fe200078ec0ff */
[----:B------:R-:W-:-:S02]  /*1700*/  IMAD.IADD R4, R10, 0x1, -R11 ;  /* 0x000000010a047824 */ /* 0x000fc400078e0a0b */
[----:B------:R-:W-:Y:S01]  /*1710*/  IMAD.SHL.U32 R13, R20, 0x40, RZ ;  /* 0x00000040140d7824 */ /* 0x000fe200078e00ff */
[----:B------:R-:W-:Y:S01]  /*1720*/  IADD3 R14, -R9, R10, RZ ;  /* 0x0000000a090e7210 */ /* 0x000fe20007ffe1ff */
[----:B------:R-:W-:Y:S02]  /*1730*/  IMAD.SHL.U32 R158, R4, 0x8, RZ ;  /* 0x00000008049e7824 */ /* 0x000fe400078e00ff */
[----:B------:R-:W-:Y:S01]  /*1740*/  IMAD.MOV.U32 R3, RZ, RZ, 0x20 ;  /* 0x00000020ff037424 */ /* 0x000fe200078e00ff */
[----:B------:R-:W-:Y:S01]  /*1750*/  SHF.R.S32.HI R15, RZ, 0x1f, R14 ;  /* 0x0000001fff0f7819 */ /* 0x000fe2000001140e */
[----:B------:R-:W-:Y:S01]  /*1760*/  IMAD.WIDE R24, R25, 0x40, R20 ;  /* 0x0000004019187825 */ /* 0x000fe200078e0214 */
[C---:B------:R-:W-:Y:S02]  /*1770*/  IADD3 R34, P2, R158.reuse, R34, RZ ;  /* 0x000000229e227210 */ /* 0x040fe40007f5e0ff */
[----:B------:R-:W-:Y:S01]  /*1780*/  IADD3 R32, P3, R158, R32, RZ ;  /* 0x000000209e207210 */ /* 0x000fe20007f7e0ff */
[----:B------:R-:W-:Y:S01]  /*1790*/  IMAD.IADD R17, R10, 0x1, -R17 ;  /* 0x000000010a117824 */ /* 0x000fe200078e0a11 */
[----:B------:R-:W-:-:S02]  /*17a0*/  SHF.R.S32.HI R11, RZ, 0x1f, R158 ;  /* 0x0000001fff0b7819 */ /* 0x000fc4000001149e */
[----:B------:R-:W-:Y:S02]  /*17b0*/  IADD3 R26, P1, R158, R26, RZ ;  /* 0x0000001a9e1a7210 */ /* 0x000fe40007f3e0ff */
[----:B------:R-:W-:Y:S01]  /*17c0*/  LEA.HI R15, R15, R14, RZ, 0x3 ;  /* 0x0000000e0f0f7211 */ /* 0x000fe200078f18ff */
[----:B------:R-:W-:Y:S01]  /*17d0*/  IMAD.X R35, R11, 0x1, R28, P2 ;  /* 0x000000010b237824 */ /* 0x000fe200010e061c */
[----:B------:R-:W-:Y:S01]  /*17e0*/  LOP3.LUT R13, R13, 0x1c0, RZ, 0xc0, !PT ;  /* 0x000001c00d0d7812 */ /* 0x000fe200078ec0ff */
[C---:B------:R-:W-:Y:S01]  /*17f0*/  IMAD.X R33, R11.reuse, 0x1, R22, P3 ;  /* 0x000000010b217824 */ /* 0x040fe200018e0616 */
[----:B------:R-:W-:Y:S01]  /*1800*/  IADD3.X R27, R11, R30, RZ, P1, !PT ;  /* 0x0000001e0b1b7210 */ /* 0x000fe20000ffe4ff */
[----:B------:R-:W-:Y:S01]  /*1810*/  IMAD.WIDE.U32 R34, R0, c[0x0][0x1b8], R34 ;  /* 0x00006e0000227a25 */ /* 0x000fe200078e0022 */
[----:B------:R-:W-:Y:S02]  /*1820*/  LOP3.LUT R11, R15, 0xfffffff8, RZ, 0xc0, !PT ;  /* 0xfffffff80f0b7812 */ /* 0x000fe400078ec0ff */
[----:B------:R-:W-:Y:S01]  /*1830*/  LOP3.LUT R9, R13, 0x38, R158, 0xf8, !PT ;  /* 0x000000380d097812 */ /* 0x000fe200078ef89e */
[----:B------:R-:W-:Y:S01]  /*1840*/  IMAD.WIDE.U32 R102, R20, c[0x0][0x198], R32 ;  /* 0x0000660014667a25 */ /* 0x000fe200078e0020 */
[----:B------:R-:W-:-:S02]  /*1850*/  SHF.R.U32.HI R6, RZ, 0x3, R13 ;  /* 0x00000003ff067819 */ /* 0x000fc4000001160d */
[----:B------:R-:W-:Y:S01]  /*1860*/  IADD3 R30, P1, R20, R7, RZ ;  /* 0x00000007141e7210 */ /* 0x000fe20007f3e0ff */
[----:B------:R-:W-:Y:S01]  /*1870*/  IMAD.IADD R14, R14, 0x1, -R11 ;  /* 0x000000010e0e7824 */ /* 0x000fe200078e0a0b */
[----:B------:R-:W-:Y:S01]  /*1880*/  LOP3.LUT R6, R9, R6, RZ, 0x3c, !PT ;  /* 0x0000000609067212 */ /* 0x000fe200078e3cff */
[----:B------:R-:W-:Y:S01]  /*1890*/  IMAD R9, R2, c[0x0][0x1b8], RZ ;  /* 0x00006e0002097a24 */ /* 0x000fe200078e02ff */
[----:B------:R-:W-:Y:S01]  /*18a0*/  SHF.R.S32.HI R2, RZ, 0x1f, R12 ;  /* 0x0000001fff027819 */ /* 0x000fe2000001140c */
[----:B------:R-:W-:Y:S01]  /*18b0*/  IMAD.X R5, R21, 0x1, R5, P1 ;  /* 0x0000000115057824 */ /* 0x000fe200008e0605 */
[----:B------:R-:W-:Y:S01]  /*18c0*/  R2P PR, R14, 0x6 ;  /* 0x000000060e007804 */ /* 0x000fe20000000000 */
[----:B------:R-:W-:Y:S01]  /*18d0*/  IMAD R9, R0, c[0x0][0x1bc], R9 ;  /* 0x00006f0000097a24 */ /* 0x000fe200078e0209 */
[----:B------:R-:W-:Y:S01]  /*18e0*/  ISETP.GE.AND P3, PT, R20, R148, PT ;  /* 0x000000941400720c */ /* 0x000fe20003f66270 */
[----:B------:R-:W-:Y:S01]  /*18f0*/  IMAD.SHL.U32 R13, R8, 0x8, RZ ;  /* 0x00000008080d7824 */ /* 0x000fe200078e00ff */
[----:B------:R-:W-:Y:S01]  /*1900*/  IADD3 R149, R158, 0x40, RZ ;  /* 0x000000409e957810 */ /* 0x000fe20007ffe0ff */
[----:B------:R-:W-:Y:S01]  /*1910*/  IMAD R23, R2, c[0x0][0x1a8], RZ ;  /* 0x00006a0002177a24 */ /* 0x000fe200078e02ff */
[----:B------:R-:W-:Y:S01]  /*1920*/  IADD3 R35, R35, R9, RZ ;  /* 0x0000000923237210 */ /* 0x000fe20007ffe0ff */
[----:B------:R-:W-:Y:S01]  /*1930*/  IMAD R5, R5, c[0x0][0x1a0], RZ ;  /* 0x0000680005057a24 */ /* 0x000fe200078e02ff */
[----:B------:R-:W-:Y:S01]  /*1940*/  LOP3.LUT R156, R6, 0xfffffe00, R13, 0xf8, !PT ;  /* 0xfffffe00069c7812 */ /* 0x000fe200078ef80d */
[----:B------:R-:W-:Y:S01]  /*1950*/  IMAD R7, R21, c[0x0][0x198], RZ ;  /* 0x0000660015077a24 */ /* 0x000fe200078e02ff */
[----:B------:R-:W-:Y:S01]  /*1960*/  SEL R0, R3, 0xffffffe0, !P2 ;  /* 0xffffffe003007807 */ /* 0x000fe20005000000 */
[----:B------:R-:W-:-:S02]  /*1970*/  IMAD R23, R12, c[0x0][0x1ac], R23 ;  /* 0x00006b000c177a24 */ /* 0x000fc400078e0217 */
[----:B------:R-:W-:-:S04]  /*1980*/  IMAD.WIDE.U32 R12, R12, c[0x0][0x1a8], R26 ;  /* 0x00006a000c0c7a25 */ /* 0x000fc800078e001a */
[----:B------:R-:W-:Y:S01]  /*1990*/  IMAD R5, R30, c[0x0][0x1a4], R5 ;  /* 0x000069001e057a24 */ /* 0x000fe200078e0205 */
[----:B------:R-:W-:Y:S01]  /*19a0*/  IADD3 R23, R13, R23, RZ ;  /* 0x000000170d177210 */ /* 0x000fe20007ffe0ff */
[----:B------:R-:W-:Y:S02]  /*19b0*/  IMAD.MOV.U32 R6, RZ, RZ, 0x10 ;  /* 0x00000010ff067424 */ /* 0x000fe400078e00ff */
[----:B------:R-:W-:Y:S02]  /*19c0*/  IMAD R7, R20, c[0x0][0x19c], R7 ;  /* 0x0000670014077a24 */ /* 0x000fe400078e0207 */
[----:B------:R-:W-:Y:S01]  /*19d0*/  IMAD.WIDE.U32 R30, R30, c[0x0][0x1a0], R34 ;  /* 0x000068001e1e7a25 */ /* 0x000fe200078e0022 */
[----:B------:R-:W-:-:S03]  /*19e0*/  SEL R2, R6, 0xfffffff0, !P1 ;  /* 0xfffffff006027807 */ /* 0x000fc60004800000 */
[----:B------:R-:W-:Y:S02]  /*19f0*/  IMAD.IADD R101, R103, 0x1, R7 ;  /* 0x0000000167657824 */ /* 0x000fe400078e0207 */
        /* <DEDUP_REMOVED lines=25> */
.L_x_5319:
[----:B------:R-:W-:Y:S05]  /*1b90*/  BSYNC B0 ;  /* 0x0000000000007941 */ /* 0x000fea0003800000 */
.L_x_5318:
        /* <DEDUP_REMOVED lines=29> */
.L_x_5321:
[----:B------:R-:W-:Y:S05]  /*1d70*/  BSYNC B0 ;  /* 0x0000000000007941 */ /* 0x000fea0003800000 */
.L_x_5320:
        /* <DEDUP_REMOVED lines=29> */
.L_x_5323:
[----:B------:R-:W-:Y:S05]  /*1f50*/  BSYNC B0 ;  /* 0x0000000000007941 */ /* 0x000fea0003800000 */
.L_x_5322:
        /* <DEDUP_REMOVED lines=28> */
.L_x_5325:
[----:B------:R-:W-:Y:S05]  /*2120*/  BSYNC B0 ;  /* 0x0000000000007941 */ /* 0x000fea0003800000 */
.L_x_5324:
        /* <DEDUP_REMOVED lines=23> */
.L_x_5327:
[----:B------:R-:W-:Y:S05]  /*22a0*/  BSYNC B0 ;  /* 0x0000000000007941 */ /* 0x000fea0003800000 */
.L_x_5326:
        /* <DEDUP_REMOVED lines=25> */
.L_x_5329:
[----:B------:R-:W-:Y:S05]  /*2440*/  BSYNC B0 ;  /* 0x0000000000007941 */ /* 0x000fea0003800000 */
.L_x_5328:
[----:B------:R-:W-:Y:S01]  /*2450*/  ISETP.GE.AND P1, PT, R9, R8, PT ;  /* 0x000000080900720c */ /* 0x000fe20003f26270 */
[----:B------:R-:W-:-:S12]  /*2460*/  BSSY B0, `(.L_x_5330) ;  /* 0x0000016000007945 */ /* 0x000fd80003800000 */
[----:B------:R-:W-:Y:S05]  /*2470*/  @P1 BRA `(.L_x_5331) ;  /* 0x0000014000001947 */ /* 0x000fea0003800000 */
[----:B------:R-:W-:Y:S01]  /*2480*/  ISETP.GE.AND P2, PT, R158, c[0x0][0x220], PT ;  /* 0x000088009e007a0c */ /* 0x000fe20003f46270 */
[----:B---3--:R-:W-:Y:S01]  /*2490*/  IMAD.MOV.U32 R12, RZ, RZ, c[0x0][0x19c] ;  /* 0x00006700ff0c7624 */ /* 0x008fe200078e00ff */
[----:B------:R-:W-:Y:S02]  /*24a0*/  LEA R13, P3, R29, R102, 0x5 ;  /* 0x000000661d0d7211 */ /* 0x000fe400078628ff */
        /* <DEDUP_REMOVED lines=17> */
.L_x_5331:
[----:B------:R-:W-:Y:S05]  /*25c0*/  BSYNC B0 ;  /* 0x0000000000007941 */ /* 0x000fea0003800000 */
.L_x_5330:
        /* <DEDUP_REMOVED lines=9> */
[----:B---3--:R-:W-:-:S03]  /*2660*/  IADD3 R12, R25, UR4, RZ ;  /* 0x00000004190c7c10 */ /* 0x008fc6000fffe0ff */
        /* <DEDUP_REMOVED lines=15> */
.L_x_5333:
[----:B------:R-:W-:Y:S05]  /*2760*/  BSYNC B0 ;  /* 0x0000000000007941 */ /* 0x000fea0003800000 */
.L_x_5332:
[----:B------:R-:W0:Y:S01]  /*2770*/  LDGDEPBAR ;  /* 0x00000000000079af */ /* 0x000e220000000000 */
[----:B---3--:R-:W-:Y:S01]  /*2780*/  SHF.R.S32.HI R13, RZ, 0x4, R16 ;  /* 0x00000004ff0d7819 */ /* 0x008fe20000011410 */
[----:B------:R-:W-:Y:S01]  /*2790*/  IMAD.SHL.U32 R14, R14, 0x40, RZ ;  /* 0x000000400e0e7824 */ /* 0x000fe200078e00ff */
[----:B------:R-:W-:Y:S01]  /*27a0*/  ISETP.GE.AND P2, PT, R20, R8, PT ;  /* 0x000000081400720c */ /* 0x000fe20003f46270 */
[----:B------:R-:W-:Y:S01]  /*27b0*/  IMAD.SHL.U32 R12, R15, 0x40, RZ ;  /* 0x000000400f0c7824 */ /* 0x000fe200078e00ff */
[----:B------:R-:W-:Y:S01]  /*27c0*/  LEA.HI R146, R16, R13, RZ, 0x1 ;  /* 0x0000000d10927211 */ /* 0x000fe200078f08ff */
[C---:B------:R-:W-:Y:S01]  /*27d0*/  IMAD.SHL.U32 R16, R4.reuse, 0x40, RZ ;  /* 0x0000004004107824 */ /* 0x040fe200078e00ff */
[----:B------:R-:W-:Y:S01]  /*27e0*/  LOP3.LUT P4, RZ, R4, 0x4, RZ, 0xc0, !PT ;  /* 0x0000000404ff7812 */ /* 0x000fe2000788c0ff */
[----:B------:R-:W-:Y:S01]  /*27f0*/  IMAD.SHL.U32 R21, R20, 0x8, RZ ;  /* 0x0000000814157824 */ /* 0x000fe200078e00ff */
[----:B------:R-:W-:Y:S01]  /*2800*/  LOP3.LUT R146, R146, 0xfffffffe, RZ, 0xc0, !PT ;  /* 0xfffffffe92927812 */ /* 0x000fe200078ec0ff */
[----:B------:R-:W-:Y:S01]  /*2810*/  IMAD.SHL.U32 R86, R10, 0x2, RZ ;  /* 0x000000020a567824 */ /* 0x000fe200078e00ff */
[----:B------:R-:W-:Y:S01]  /*2820*/  LOP3.LUT P3, RZ, R4, 0x2, RZ, 0xc0, !PT ;  /* 0x0000000204ff7812 */ /* 0x000fe2000786c0ff */
[----:B------:R-:W-:Y:S01]  /*2830*/  BSSY B0, `(.L_x_5334) ;  /* 0x0000033000007945 */ /* 0x000fe20003800000 */
[----:B------:R-:W-:Y:S01]  /*2840*/  LOP3.LUT R4, R14, 0x1c0, RZ, 0xc0, !PT ;  /* 0x000001c00e047812 */ /* 0x000fe200078ec0ff */
[----:B------:R-:W-:Y:S01]  /*2850*/  IMAD.IADD R146, R13, 0x1, -R146 ;  /* 0x000000010d927824 */ /* 0x000fe200078e0a92 */
[----:B------:R-:W-:-:S02]  /*2860*/  SHF.R.S32.HI R154, RZ, 0x1f, R17 ;  /* 0x0000001fff9a7819 */ /* 0x000fc40000011411 */
[----:B------:R-:W-:Y:S01]  /*2870*/  LOP3.LUT R16, R16, 0x1c0, RZ, 0xc0, !PT ;  /* 0x000001c010107812 */ /* 0x000fe200078ec0ff */
[----:B------:R-:W-:Y:S01]  /*2880*/  IMAD.SHL.U32 R13, R146, 0x8, RZ ;  /* 0x00000008920d7824 */ /* 0x000fe200078e00ff */
[----:B------:R-:W-:Y:S02]  /*2890*/  LEA.HI R154, R154, R17, RZ, 0x2 ;  /* 0x000000119a9a7211 */ /* 0x000fe400078f10ff */
[----:B------:R-:W-:Y:S02]  /*28a0*/  SHF.R.S32.HI R14, RZ, 0x1f, R153 ;  /* 0x0000001fff0e7819 */ /* 0x000fe40000011499 */
[----:B------:R-:W-:Y:S01]  /*28b0*/  LOP3.LUT R13, R4, 0x8, R13, 0xf8, !PT ;  /* 0x00000008040d7812 */ /* 0x000fe200078ef80d */
[----:B------:R-:W-:-:S04]  /*28c0*/  DEPBAR.LE SB0, 0x0 ;  /* 0x000080000000791a */ /* 0x000fc80000000000 */
[----:B------:R-:W-:Y:S01]  /*28d0*/  BAR.SYNC.DEFER_BLOCKING 0x0 ;  /* 0x0000000000007b1d */ /* 0x000fe20000010000 */
[----:B------:R-:W-:Y:S02]  /*28e0*/  SHF.R.U32.HI R4, RZ, 0x3, R4 ;  /* 0x00000003ff047819 */ /* 0x000fe40000011604 */
[----:B------:R-:W-:Y:S02]  /*28f0*/  LOP3.LUT R12, R12, 0xfffffe00, RZ, 0xc0, !PT ;  /* 0xfffffe000c0c7812 */ /* 0x000fe400078ec0ff */
[----:B------:R-:W-:Y:S01]  /*2900*/  LOP3.LUT R4, R13, R4, RZ, 0x3c, !PT ;  /* 0x000000040d047212 */ /* 0x000fe200078e3cff */
[C---:B------:R-:W-:Y:S01]  /*2910*/  IMAD R13, R153.reuse, 0x10, R18 ;  /* 0x00000010990d7824 */ /* 0x040fe200078e0212 */
[----:B------:R-:W-:Y:S01]  /*2920*/  SHF.R.S32.HI R154, RZ, 0x2, R154 ;  /* 0x00000002ff9a7819 */ /* 0x000fe2000001149a */
[----:B------:R-:W-:Y:S01]  /*2930*/  IMAD R147, R153, 0x400, R12 ;  /* 0x0000040099937824 */ /* 0x000fe200078e020c */
[----:B------:R-:W-:Y:S02]  /*2940*/  LOP3.LUT R17, R16, 0x8, R21, 0xf8, !PT ;  /* 0x0000000810117812 */ /* 0x000fe400078ef815 */
[----:B------:R-:W-:Y:S01]  /*2950*/  SHF.R.U32.HI R16, RZ, 0x3, R16 ;  /* 0x00000003ff107819 */ /* 0x000fe20000011610 */
[----:B------:R-:W-:Y:S01]  /*2960*/  IMAD.IADD R147, R4, 0x1, R147 ;  /* 0x0000000104937824 */ /* 0x000fe200078e0293 */
[----:B------:R-:W-:-:S02]  /*2970*/  LEA.HI R14, R14, R153, RZ, 0x2 ;  /* 0x000000990e0e7211 */ /* 0x000fc400078f10ff */
[----:B------:R-:W-:Y:S01]  /*2980*/  IADD3 R13, R13, 0x1, R154 ;  /* 0x000000010d0d7810 */ /* 0x000fe20007ffe09a */
[----:B------:R-:W-:Y:S01]  /*2990*/  IMAD.SHL.U32 R147, R147, 0x2, RZ ;  /* 0x0000000293937824 */ /* 0x000fe200078e00ff */
[----:B------:R-:W-:Y:S02]  /*29a0*/  LOP3.LUT R15, R17, R16, RZ, 0x3c, !PT ;  /* 0x00000010110f7212 */ /* 0x000fe400078e3cff */
[----:B------:R-:W-:Y:S02]  /*29b0*/  LOP3.LUT R14, R14, 0xfffffffc, RZ, 0xc0, !PT ;  /* 0xfffffffc0e0e7812 */ /* 0x000fe400078ec0ff */
[----:B------:R-:W-:Y:S01]  /*29c0*/  LEA R170, P1, R30, c[0x0][0x170], 0x1 ;  /* 0x00005c001eaa7a11 */ /* 0x000fe200078208ff */
[----:B------:R-:W-:Y:S01]  /*29d0*/  IMAD R146, R146, 0x200, R15 ;  /* 0x0000020092927824 */ /* 0x000fe200078e020f */
[----:B------:R-:W-:Y:S01]  /*29e0*/  IADD3 R85, R88, R13, -R157 ;  /* 0x0000000d58557210 */ /* 0x000fe20007ffe89d */
[----:B------:R3:W-:Y:S01]  /*29f0*/  @P2 STS.128 [R156+0x8000], RZ ;  /* 0x008000ff9c002388 */ /* 0x0007e20000000c00 */
[----:B------:R-:W-:Y:S01]  /*2a00*/  IMAD.IADD R153, R153, 0x1, -R14 ;  /* 0x0000000199997824 */ /* 0x000fe200078e0a0e */
[----:B------:R-:W-:-:S02]  /*2a10*/  LOP3.LUT R4, R4, R12, RZ, 0xfc, !PT ;  /* 0x0000000c04047212 */ /* 0x000fc400078efcff */
[----:B------:R3:W-:Y:S01]  /*2a20*/  @P2 STS.128 [R156+0xa000], RZ ;  /* 0x00a000ff9c002388 */ /* 0x0007e20000000c00 */
[----:B------:R-:W-:Y:S02]  /*2a30*/  SEL R3, R3, 0xffffffe0, !P4 ;  /* 0xffffffe003037807 */ /* 0x000fe40006000000 */
        /* <DEDUP_REMOVED lines=18> */
.L_x_5335:
[----:B------:R-:W-:Y:S05]  /*2b60*/  BSYNC B0 ;  /* 0x0000000000007941 */ /* 0x000fea0003800000 */
.L_x_5334:
        /* <DEDUP_REMOVED lines=25> */
.L_x_5337:
[----:B------:R-:W-:Y:S05]  /*2d00*/  BSYNC B0 ;  /* 0x0000000000007941 */ /* 0x000fea0003800000 */
.L_x_5336:
        /* <DEDUP_REMOVED lines=25> */
.L_x_5339:
[----:B------:R-:W-:Y:S05]  /*2ea0*/  BSYNC B0 ;  /* 0x0000000000007941 */ /* 0x000fea0003800000 */
.L_x_5338:
        /* <DEDUP_REMOVED lines=26> */
.L_x_5341:
[----:B------:R-:W-:Y:S05]  /*3050*/  BSYNC B0 ;  /* 0x0000000000007941 */ /* 0x000fea0003800000 */
.L_x_5340:
[----:B------:R-:W-:Y:S01]  /*3060*/  IMAD.SHL.U32 R146, R146, 0x2, RZ ;  /* 0x0000000292927824 */ /* 0x000fe200078e00ff */
[----:B------:R-:W-:Y:S01]  /*3070*/  LDSM.16.M88.4 R80, [R147] ;  /* 0x000000009350783b */ /* 0x000fe20000000200 */
[--C-:B------:R-:W-:Y:S01]  /*3080*/  IMAD R145, R2, 0x2, R147.reuse ;  /* 0x0000000202917824 */ /* 0x100fe200078e0293 */
[----:B------:R-:W-:Y:S01]  /*3090*/  ISETP.GE.AND P4, PT, R129, 0x2, PT ;  /* 0x000000028100780c */ /* 0x000fe20003f86270 */
[----:B------:R-:W-:Y:S01]  /*30a0*/  IMAD R143, R0, 0x2, R147 ;  /* 0x00000002008f7824 */ /* 0x000fe200078e0293 */
[----:B-1----:R-:W1:Y:S01]  /*30b0*/  LDSM.16.M88.4 R32, [R146+0x4000] ;  /* 0x004000009220783b */ /* 0x002e620000000200 */
[----:B------:R-:W-:Y:S01]  /*30c0*/  LEA R87, R6, R146, 0x1 ;  /* 0x0000009206577211 */ /* 0x000fe200078e08ff */
[----:B------:R-:W-:Y:S01]  /*30d0*/  IMAD R139, R3, 0x2, R146 ;  /* 0x00000002038b7824 */ /* 0x000fe200078e0292 */
[----:B------:R-:W-:Y:S01]  /*30e0*/  IADD3 R5, R146, 0x4000, RZ ;  /* 0x0000400092057810 */ /* 0x000fe20007ffe0ff */
[----:B--2---:R-:W2:Y:S01]  /*30f0*/  LDSM.16.M88.4 R20, [R146+0x4800] ;  /* 0x004800009214783b */ /* 0x004ea20000000200 */
[----:B------:R-:W-:Y:S01]  /*3100*/  IMAD R142, R0, 0x2, R145 ;  /* 0x00000002008e7824 */ /* 0x000fe200078e0291 */
[----:B------:R-:W-:-:S02]  /*3110*/  IADD3 R103, R85, 0x8, RZ ;  /* 0x0000000855677810 */ /* 0x000fc40007ffe0ff */
[----:B------:R-:W5:Y:S01]  /*3120*/  LDSM.16.M88.4 R12, [R146+0x5000] ;  /* 0x00500000920c783b */ /* 0x000f620000000200 */
[----:B------:R-:W-:Y:S02]  /*3130*/  LEA R144, R6, R5, 0x1 ;  /* 0x0000000506907211 */ /* 0x000fe400078e08ff */
[----:B------:R-:W-:Y:S01]  /*3140*/  IMNMX R128, R85, R88, PT ;  /* 0x0000005855807217 */ /* 0x000fe20003800200 */
[----:B------:R-:W3:Y:S01]  /*3150*/  LDSM.16.M88.4 R52, [R146+0x5800] ;  /* 0x005800009234783b */ /* 0x000ee20000000200 */
[----:B------:R-:W-:Y:S02]  /*3160*/  LEA R141, R3, R144, 0x1 ;  /* 0x00000090038d7211 */ /* 0x000fe400078e08ff */
[----:B------:R-:W-:Y:S01]  /*3170*/  IMNMX R103, R103, R88, PT ;  /* 0x0000005867677217 */ /* 0x000fe20003800200 */
[----:B------:R-:W-:Y:S04]  /*3180*/  LDSM.16.M88.4 R60, [R145] ;  /* 0x00000000913c783b */ /* 0x000fe80000000200 */
[----:B------:R-:W4:Y:S04]  /*3190*/  LDSM.16.M88.4 R48, [R87+0x4000] ;  /* 0x004000005730783b */ /* 0x000f280000000200 */
[----:B------:R-:W3:Y:S04]  /*31a0*/  LDSM.16.M88.4 R44, [R87+0x4800] ;  /* 0x00480000572c783b */ /* 0x000ee80000000200 */
[----:B------:R-:W3:Y:S04]  /*31b0*/  LDSM.16.M88.4 R40, [R87+0x5000] ;  /* 0x005000005728783b */ /* 0x000ee80000000200 */
[----:B------:R-:W3:Y:S04]  /*31c0*/  LDSM.16.M88.4 R64, [R87+0x5800] ;  /* 0x005800005740783b */ /* 0x000ee80000000200 */
[----:B------:R-:W-:Y:S01]  /*31d0*/  LDSM.16.M88.4 R56, [R143] ;  /* 0x000000008f38783b */ /* 0x000fe20000000200 */
[C---:B-1----:R-:W-:Y:S03]  /*31e0*/  HMMA.16816.F32 R36, R80.reuse, R32, RZ ;  /* 0x000000205024723c */ /* 0x042fe600000018ff */
[----:B------:R-:W-:Y:S04]  /*31f0*/  LDSM.16.M88.4 R76, [R142] ;  /* 0x000000008e4c783b */ /* 0x000fe80000000200 */
[----:B------:R-:W-:Y:S01]  /*3200*/  LDSM.16.M88.4 R72, [R141] ;  /* 0x000000008d48783b */ /* 0x000fe20000000200 */
[C---:B--2---:R-:W-:Y:S03]  /*3210*/  HMMA.16816.F32 R24, R80.reuse, R20, RZ ;  /* 0x000000145018723c */ /* 0x044fe600000018ff */
[----:B------:R-:W-:Y:S04]  /*3220*/  LDSM.16.M88.4 R68, [R141+0x800] ;  /* 0x000800008d44783b */ /* 0x000fe80000000200 */
[----:B------:R-:W0:Y:S01]  /*3230*/  LDGDEPBAR ;  /* 0x00000000000079af */ /* 0x000e220000000000 */
[C---:B-----5:R-:W-:Y:S08]  /*3240*/  HMMA.16816.F32 R16, R80.reuse, R12, RZ ;  /* 0x0000000c5010723c */ /* 0x060ff000000018ff */
[C---:B------:R-:W-:Y:S08]  /*3250*/  HMMA.16816.F32 R32, R80.reuse, R34, RZ ;  /* 0x000000225020723c */ /* 0x040ff000000018ff */
[C---:B------:R-:W-:Y:S08]  /*3260*/  HMMA.16816.F32 R20, R80.reuse, R22, RZ ;  /* 0x000000165014723c */ /* 0x040ff000000018ff */
[C---:B------:R-:W-:Y:S08]  /*3270*/  HMMA.16816.F32 R12, R80.reuse, R14, RZ ;  /* 0x0000000e500c723c */ /* 0x040ff000000018ff */
[C---:B---3--:R-:W-:Y:S08]  /*3280*/  HMMA.16816.F32 R8, R80.reuse, R52, RZ ;  /* 0x000000345008723c */ /* 0x048ff000000018ff */
[----:B------:R-:W-:Y:S01]  /*3290*/  HMMA.16816.F32 R80, R80, R54, RZ ;  /* 0x000000365050723c */ /* 0x000fe200000018ff */
[----:B------:R-:W1:Y:S07]  /*32a0*/  LDSM.16.M88.4 R52, [R139+0x4000] ;  /* 0x004000008b34783b */ /* 0x000e6e0000000200 */
[C---:B----4-:R-:W-:Y:S08]  /*32b0*/  HMMA.16816.F32 R36, R60.reuse, R48, R36 ;  /* 0x000000303c24723c */ /* 0x050ff00000001824 */
        /* <DEDUP_REMOVED lines=10> */
[----:B------:R-:W5:Y:S04]  /*3360*/  LDSM.16.M88.4 R64, [R141+0x1000] ;  /* 0x001000008d40783b */ /* 0x000f680000000200 */
[----:B------:R-:W4:Y:S03]  /*3370*/  LDSM.16.M88.4 R60, [R141+0x1800] ;  /* 0x001800008d3c783b */ /* 0x000f260000000200 */
        /* <DEDUP_REMOVED lines=10> */
[----:B------:R-:W-:Y:S01]  /*3420*/  HMMA.16816.F32 R80, R56, R42, R80 ;  /* 0x0000002a3850723c */ /* 0x000fe20000001850 */
[----:B------:R-:W1:Y:S04]  /*3430*/  LDSM.16.M88.4 R56, [R147+0x2000] ;  /* 0x002000009338783b */ /* 0x000e680000000200 */
[----:B------:R-:W2:Y:S03]  /*3440*/  LDSM.16.M88.4 R40, [R146+0x7800] ;  /* 0x007800009228783b */ /* 0x000ea60000000200 */
        /* <DEDUP_REMOVED lines=11> */
[----:B------:R-:W3:Y:S04]  /*3500*/  LDSM.16.M88.4 R76, [R145+0x2000] ;  /* 0x00200000914c783b */ /* 0x000ee80000000200 */
[----:B------:R-:W4:Y:S03]  /*3510*/  LDSM.16.M88.4 R60, [R87+0x7800] ;  /* 0x00780000573c783b */ /* 0x000f260000000200 */
        /* <DEDUP_REMOVED lines=24> */
[----:B------:R-:W3:Y:S04]  /*36a0*/  LDSM.16.M88.4 R76, [R142+0x2000] ;  /* 0x002000008e4c783b */ /* 0x000ee80000000200 */
[----:B------:R-:W4:Y:S01]  /*36b0*/  LDSM.16.M88.4 R60, [R141+0x3800] ;  /* 0x003800008d3c783b */ /* 0x000f220000000200 */
[----:B------:R-:W-:-:S04]  /*36c0*/  DEPBAR.LE SB0, 0x0 ;  /* 0x000080000000791a */ /* 0x000fc80000000000 */
[C---:B-1----:R-:W-:Y:S08]  /*36d0*/  HMMA.16816.F32 R36, R56.reuse, R52, R36 ;  /* 0x000000343824723c */ /* 0x042ff00000001824 */
[C---:B------:R-:W-:Y:S08]  /*36e0*/  HMMA.16816.F32 R32, R56.reuse, R54, R32 ;  /* 0x000000363820723c */ /* 0x040ff00000001820 */
[C---:B------:R-:W-:Y:S08]  /*36f0*/  HMMA.16816.F32 R24, R56.reuse, R48, R24 ;  /* 0x000000303818723c */ /* 0x040ff00000001818 */
[C---:B------:R-:W-:Y:S08]  /*3700*/  HMMA.16816.F32 R20, R56.reuse, R50, R20 ;  /* 0x000000323814723c */ /* 0x040ff00000001814 */
[C---:B------:R-:W-:Y:S08]  /*3710*/  HMMA.16816.F32 R16, R56.reuse, R44, R16 ;  /* 0x0000002c3810723c */ /* 0x040ff00000001810 */
[C---:B------:R-:W-:Y:S08]  /*3720*/  HMMA.16816.F32 R12, R56.reuse, R46, R12 ;  /* 0x0000002e380c723c */ /* 0x040ff0000000180c */
[C---:B--2---:R-:W-:Y:S08]  /*3730*/  HMMA.16816.F32 R8, R56.reuse, R40, R8 ;  /* 0x000000283808723c */ /* 0x044ff00000001808 */
[----:B------:R-:W-:Y:S08]  /*3740*/  HMMA.16816.F32 R80, R56, R42, R80 ;  /* 0x0000002a3850723c */ /* 0x000ff00000001850 */
[C---:B---3--:R-:W-:Y:S08]  /*3750*/  HMMA.16816.F32 R36, R76.reuse, R72, R36 ;  /* 0x000000484c24723c */ /* 0x048ff00000001824 */
[C---:B------:R-:W-:Y:S08]  /*3760*/  HMMA.16816.F32 R32, R76.reuse, R74, R32 ;  /* 0x0000004a4c20723c */ /* 0x040ff00000001820 */
[C---:B------:R-:W-:Y:S08]  /*3770*/  HMMA.16816.F32 R24, R76.reuse, R68, R24 ;  /* 0x000000444c18723c */ /* 0x040ff00000001818 */
[C---:B------:R-:W-:Y:S08]  /*3780*/  HMMA.16816.F32 R20, R76.reuse, R70, R20 ;  /* 0x000000464c14723c */ /* 0x040ff00000001814 */
[C---:B------:R-:W-:Y:S08]  /*3790*/  HMMA.16816.F32 R16, R76.reuse, R64, R16 ;  /* 0x000000404c10723c */ /* 0x040ff00000001810 */
[C---:B------:R-:W-:Y:S08]  /*37a0*/  HMMA.16816.F32 R12, R76.reuse, R66, R12 ;  /* 0x000000424c0c723c */ /* 0x040ff0000000180c */
[C---:B----4-:R-:W-:Y:S08]  /*37b0*/  HMMA.16816.F32 R8, R76.reuse, R60, R8 ;  /* 0x0000003c4c08723c */ /* 0x050ff00000001808 */
        /* <DEDUP_REMOVED lines=62> */
.L_x_5343:
[----:B------:R-:W-:-:S04]  /*3ba0*/  LEA R29, -R29, RZ, 0x6 ;  /* 0x000000ff1d1d7211 */ /* 0x000fc800078e31ff */
[----:B------:R-:W-:Y:S02]  /*3bb0*/  SHF.R.S32.HI R42, RZ, 0x1f, R29 ;  /* 0x0000001fff2a7819 */ /* 0x000fe4000001141d */
.L_x_5344:
        /* <DEDUP_REMOVED lines=49> */
[C---:B------:R-:W-:Y:S01]  /*3ed0*/  @!P3 LEA R56, P1, R41.reuse, c[0x0][0x168], 0x1 ;  /* 0x00005a002938ba11 */ /* 0x040fe200078208ff */
[----:B------:R-:W-:Y:S01]  /*3ee0*/  @!P3 IMAD.X R6, R40, 0x1, R101, P5 ;  /* 0x000000012806b824 */ /* 0x000fe200028e0665 */
[----:B------:R1:W-:Y:S04]  /*3ef0*/  @P2 STS.128 [R156+0x6800], RZ ;  /* 0x006800ff9c002388 */ /* 0x0003e80000000c00 */
[----:B------:R-:W-:Y:S01]  /*3f00*/  @!PT LDS RZ, [RZ] ;  /* 0x00000000fffff984 */ /* 0x000fe20000000800 */
[----:B------:R-:W-:Y:S01]  /*3f10*/  @!PT LDS RZ, [RZ] ;  /* 0x00000000fffff984 */ /* 0x000fe20000000800 */
[----:B------:R-:W-:Y:S01]  /*3f20*/  @!PT LDS RZ, [RZ] ;  /* 0x00000000fffff984 */ /* 0x000fe20000000800 */
[----:B------:R1:W-:Y:S01]  /*3f30*/  @!P2 LDGSTS.E.BYPASS.LTC128B.128 [R156+0x6800], [R44.64+0x80] ;  /* 0x068000802c9cafae */ /* 0x0003e2000b901d48 */
[----:B------:R-:W-:-:S03]  /*3f40*/  @!P3 LEA.HI.X R57, R41, c[0x0][0x16c], R6, 0x1, P1 ;  /* 0x00005b002939ba11 */ /* 0x000fc600008f0c06 */
        /* <DEDUP_REMOVED lines=25> */
.L_x_5346:
[----:B------:R-:W-:Y:S05]  /*40e0*/  BSYNC B0 ;  /* 0x0000000000007941 */ /* 0x000fea0003800000 */
.L_x_5345:
[----:B------:R-:W0:Y:S01]  /*40f0*/  LDGDEPBAR ;  /* 0x00000000000079af */ /* 0x000e220000000000 */
[----:B------:R-:W-:-:S04]  /*4100*/  IADD3 R102, P1, R29, R102, RZ ;  /* 0x000000661d667210 */ /* 0x000fc80007f3e0ff */
[----:B------:R-:W-:Y:S02]  /*4110*/  IADD3.X R101, R42, R101, RZ, P1, !PT ;  /* 0x000000652a657210 */ /* 0x000fe40000ffe4ff */
.L_x_5342:
[----:B------:R-:W-:Y:S02]  /*4120*/  IMAD.IADD R86, R7, 0x1, R86 ;  /* 0x0000000107567824 */ /* 0x000fe400078e0256 */
[----:B------:R-:W-:-:S03]  /*4130*/  IMAD.SHL.U32 R140, R4, 0x2, RZ ;  /* 0x00000002048c7824 */ /* 0x000fc600078e00ff */
[----:B------:R-:W-:Y:S01]  /*4140*/  IADD3 R3, R86, 0x1, RZ ;  /* 0x0000000156037810 */ /* 0x000fe20007ffe0ff */
[--C-:B------:R-:W-:Y:S01]  /*4150*/  IMAD R138, R2, 0x2, R140.reuse ;  /* 0x00000002028a7824 */ /* 0x100fe200078e028c */
[----:B------:R-:W-:Y:S01]  /*4160*/  IADD3 R5, R86, 0x8, RZ ;  /* 0x0000000856057810 */ /* 0x000fe20007ffe0ff */
[C---:B------:R-:W-:Y:S01]  /*4170*/  IMAD R137, R0.reuse, 0x2, R140 ;  /* 0x0000000200897824 */ /* 0x040fe200078e028c */
[CC--:B------:R-:W-:Y:S01]  /*4180*/  ISETP.GE.AND P6, PT, R3.reuse, R128.reuse, PT ;  /* 0x000000800300720c */ /* 0x0c0fe20003fc6270 */
[----:B------:R-:W-:Y:S01]  /*4190*/  IMAD R136, R0, 0x2, R138 ;  /* 0x0000000200887824 */ /* 0x000fe200078e028a */
[-C--:B------:R-:W-:Y:S01]  /*41a0*/  ISETP.GE.AND P3, PT, R3, R103.reuse, PT ;  /* 0x000000670300720c */ /* 0x080fe20003f66270 */
[----:B------:R-:W-:Y:S01]  /*41b0*/  LDSM.16.MT88.4 R68, [R140+0xa000] ;  /* 0x00a000008c44783b */ /* 0x000fe20000004200 */
[----:B------:R-:W-:Y:S02]  /*41c0*/  IADD3 R3, R86, 0x9, RZ ;  /* 0x0000000956037810 */ /* 0x000fe40007ffe0ff */
[C---:B------:R-:W-:Y:S01]  /*41d0*/  ISETP.GE.AND P2, PT, R5.reuse, R128, PT ;  /* 0x000000800500720c */ /* 0x040fe20003f46270 */
[----:B-1----:R-:W-:Y:S01]  /*41e0*/  LDSM.16.MT88.4 R52, [R137+0x8000] ;  /* 0x008000008934783b */ /* 0x002fe20000004200 */
[----:B------:R-:W-:-:S02]  /*41f0*/  ISETP.GE.AND P5, PT, R5, R103, PT ;  /* 0x000000670500720c */ /* 0x000fc40003fa6270 */
[C---:B------:R-:W-:Y:S01]  /*4200*/  ISETP.GE.AND P1, PT, R3.reuse, R128, PT ;  /* 0x000000800300720c */ /* 0x040fe20003f26270 */
[----:B------:R-:W-:Y:S01]  /*4210*/  LDSM.16.MT88.4 R60, [R136+0x8000] ;  /* 0x00800000883c783b */ /* 0x000fe20000004200 */
[----:B------:R-:W-:Y:S02]  /*4220*/  IADD3 R5, R86, 0x10, RZ ;  /* 0x0000001056057810 */ /* 0x000fe40007ffe0ff */
[----:B------:R-:W-:Y:S01]  /*4230*/  FSEL R45, R32, -INF , !P2 ;  /* 0xff800000202d7808 */ /* 0x000fe20005000000 */
[----:B------:R-:W-:Y:S01]  /*4240*/  LDSM.16.MT88.4 R92, [R138+0xa000] ;  /* 0x00a000008a5c783b */ /* 0x000fe20000004200 */
[----:B------:R-:W-:Y:S02]  /*4250*/  ISETP.GE.AND P2, PT, R3, R103, PT ;  /* 0x000000670300720c */ /* 0x000fe40003f46270 */
[----:B------:R-:W-:Y:S02]  /*4260*/  IADD3 R3, R86, 0x11, RZ ;  /* 0x0000001156037810 */ /* 0x000fe40007ffe0ff */
[----:B------:R-:W-:-:S02]  /*4270*/  FSEL R41, R34, -INF , !P5 ;  /* 0xff80000022297808 */ /* 0x000fc40006800000 */
[----:B------:R-:W-:Y:S02]  /*4280*/  FSEL R47, R33, -INF , !P1 ;  /* 0xff800000212f7808 */ /* 0x000fe40004800000 */
[C---:B------:R-:W-:Y:S02]  /*4290*/  ISETP.GE.AND P5, PT, R5.reuse, R128, PT ;  /* 0x000000800500720c */ /* 0x040fe40003fa6270 */
[----:B------:R-:W-:Y:S02]  /*42a0*/  ISETP.GE.AND P1, PT, R5, R103, PT ;  /* 0x000000670500720c */ /* 0x000fe40003f26270 */
[----:B------:R-:W-:Y:S02]  /*42b0*/  IADD3 R5, R86, 0x18, RZ ;  /* 0x0000001856057810 */ /* 0x000fe40007ffe0ff */
[----:B------:R-:W-:Y:S02]  /*42c0*/  FSEL R43, R35, -INF , !P2 ;  /* 0xff800000232b7808 */ /* 0x000fe40005000000 */
[----:B------:R-:W-:-:S02]  /*42d0*/  FSEL R37, R37, -INF , !P6 ;  /* 0xff80000025257808 */ /* 0x000fc40007000000 */
[CC--:B------:R-:W-:Y:S02]  /*42e0*/  ISETP.GE.AND P2, PT, R3.reuse, R128.reuse, PT ;  /* 0x000000800300720c */ /* 0x0c0fe40003f46270 */
        /* <DEDUP_REMOVED lines=8> */
[----:B------:R-:W-:Y:S02]  /*4370*/  ISETP.GE.AND P2, PT, R5, R103, PT ;  /* 0x000000670500720c */ /* 0x000fe40003f46270 */
[----:B------:R-:W-:Y:S02]  /*4380*/  FSEL R77, R27, -INF , !P5 ;  /* 0xff8000001b4d7808 */ /* 0x000fe40006800000 */
[----:B------:R-:W-:-:S02]  /*4390*/  FSEL R5, R20, -INF , !P1 ;  /* 0xff80000014057808 */ /* 0x000fc40004800000 */
[C---:B------:R-:W-:Y:S02]  /*43a0*/  ISETP.GE.AND P5, PT, R6.reuse, R128, PT ;  /* 0x000000800600720c */ /* 0x040fe40003fa6270 */
[----:B------:R-:W-:Y:S02]  /*43b0*/  ISETP.GE.AND P1, PT, R6, R103, PT ;  /* 0x000000670600720c */ /* 0x000fe40003f26270 */
[----:B------:R-:W-:Y:S02]  /*43c0*/  FMNMX.FTZ R6, R36, R37, !PT ;  /* 0x0000002524067209 */ /* 0x000fe40007810000 */
[----:B------:R-:W-:Y:S02]  /*43d0*/  FSEL R23, R23, -INF , !P1 ;  /* 0xff80000017177808 */ /* 0x000fe40004800000 */
[----:B------:R-:W-:Y:S02]  /*43e0*/  FMNMX.FTZ R6, R45, R6, !PT ;  /* 0x000000062d067209 */ /* 0x000fe40007810000 */
[----:B------:R-:W-:-:S02]  /*43f0*/  ISETP.GE.AND P1, PT, R86, R103, PT ;  /* 0x000000675600720c */ /* 0x000fc40003f26270 */
[----:B------:R-:W-:Y:S02]  /*4400*/  IADD3 R3, R86, 0x20, RZ ;  /* 0x0000002056037810 */ /* 0x000fe40007ffe0ff */
[----:B------:R-:W-:Y:S02]  /*4410*/  FSEL R49, R39, -INF , !P3 ;  /* 0xff80000027317808 */ /* 0x000fe40005800000 */
[----:B------:R-:W-:Y:S02]  /*4420*/  FMNMX.FTZ R6, R47, R6, !PT ;  /* 0x000000062f067209 */ /* 0x000fe40007810000 */
[----:B------:R-:W-:Y:S02]  /*4430*/  FSEL R38, R38, -INF , !P1 ;  /* 0xff80000026267808 */ /* 0x000fe40004800000 */
[----:B------:R-:W-:Y:S02]  /*4440*/  FSEL R33, R22, -INF , !P2 ;  /* 0xff80000016217808 */ /* 0x000fe40005000000 */
[----:B------:R-:W-:-:S02]  /*4450*/  ISETP.GE.AND P2, PT, R3, R103, PT ;  /* 0x000000670300720c */ /* 0x000fc40003f46270 */
[----:B------:R-:W-:Y:S02]  /*4460*/  FMNMX.FTZ R6, R29, R6, !PT ;  /* 0x000000061d067209 */ /* 0x000fe40007810000 */
[----:B------:R-:W-:Y:S02]  /*4470*/  FMNMX.FTZ R22, R38, R49, !PT ;  /* 0x0000003126167209 */ /* 0x000fe40007810000 */
[----:B------:R-:W-:Y:S02]  /*4480*/  ISETP.GE.AND P6, PT, R3, R128, PT ;  /* 0x000000800300720c */ /* 0x000fe40003fc6270 */
[----:B------:R-:W-:Y:S02]  /*4490*/  IADD3 R3, R86, 0x21, RZ ;  /* 0x0000002156037810 */ /* 0x000fe40007ffe0ff */
[----:B------:R-:W-:Y:S02]  /*44a0*/  FSEL R165, R18, -INF , !P2 ;  /* 0xff80000012a57808 */ /* 0x000fe40005000000 */
[----:B------:R-:W-:-:S02]  /*44b0*/  FMNMX.FTZ R24, R7, R6, !PT ;  /* 0x0000000607187209 */ /* 0x000fc40007810000 */
[----:B------:R-:W-:Y:S02]  /*44c0*/  FMNMX.FTZ R18, R41, R22, !PT ;  /* 0x0000001629127209 */ /* 0x000fe40007810000 */
[----:B------:R-:W-:Y:S02]  /*44d0*/  FSEL R21, R21, -INF , !P5 ;  /* 0xff80000015157808 */ /* 0x000fe40006800000 */
[----:B------:R-:W-:Y:S02]  /*44e0*/  ISETP.GE.AND P5, PT, R3, R128, PT ;  /* 0x000000800300720c */ /* 0x000fe40003fa6270 */
[----:B------:R-:W-:Y:S02]  /*44f0*/  FSEL R173, R16, -INF , !P6 ;  /* 0xff80000010ad7808 */ /* 0x000fe40007000000 */
[----:B------:R-:W-:Y:S02]  /*4500*/  IADD3 R16, R86, 0x30, RZ ;  /* 0x0000003056107810 */ /* 0x000fe40007ffe0ff */
[----:B------:R-:W-:-:S02]  /*4510*/  FMNMX.FTZ R24, R5, R24, !PT ;  /* 0x0000001805187209 */ /* 0x000fc40007810000 */
[----:B------:R-:W-:Y:S02]  /*4520*/  FMNMX.FTZ R18, R43, R18, !PT ;  /* 0x000000122b127209 */ /* 0x000fe40007810000 */
[----:B------:R-:W-:Y:S02]  /*4530*/  ISETP.GE.AND P3, PT, R3, R103, PT ;  /* 0x000000670300720c */ /* 0x000fe40003f66270 */
[----:B------:R-:W-:Y:S02]  /*4540*/  FSEL R121, R17, -INF , !P5 ;  /* 0xff80000011797808 */ /* 0x000fe40006800000 */
[----:B------:R-:W-:Y:S02]  /*4550*/  IADD3 R3, R86, 0x28, RZ ;  /* 0x0000002856037810 */ /* 0x000fe40007ffe0ff */
[----:B------:R-:W-:Y:S02]  /*4560*/  ISETP.GE.AND P5, PT, R16, R128, PT ;  /* 0x000000801000720c */ /* 0x000fe40003fa6270 */
[----:B------:R-:W-:-:S02]  /*4570*/  FMNMX.FTZ R24, R21, R24, !PT ;  /* 0x0000001815187209 */ /* 0x000fc40007810000 */
[----:B------:R-:W-:Y:S02]  /*4580*/  FMNMX.FTZ R18, R35, R18, !PT ;  /* 0x0000001223127209 */ /* 0x000fe40007810000 */
[----:B------:R-:W-:Y:S02]  /*4590*/  IADD3 R20, R86, 0x29, RZ ;  /* 0x0000002956147810 */ /* 0x000fe40007ffe0ff */
[----:B------:R-:W-:Y:S02]  /*45a0*/  ISETP.GE.AND P6, PT, R3, R128, PT ;  /* 0x000000800300720c */ /* 0x000fe40003fc6270 */
        /* <DEDUP_REMOVED lines=8> */
[----:B------:R-:W-:-:S02]  /*4630*/  ISETP.GE.AND P1, PT, R3, R103, PT ;  /* 0x000000670300720c */ /* 0x000fc40003f26270 */
[----:B------:R-:W-:Y:S02]  /*4640*/  FSEL R123, R13, -INF , !P2 ;  /* 0xff8000000d7b7808 */ /* 0x000fe40005000000 */
[----:B------:R-:W-:Y:S02]  /*4650*/  IADD3 R3, R86, 0x38, RZ ;  /* 0x0000003856037810 */ /* 0x000fe40007ffe0ff */
[----:B------:R-:W-:Y:S02]  /*4660*/  ISETP.GE.AND P2, PT, R6, R128, PT ;  /* 0x000000800600720c */ /* 0x000fe40003f46270 */
[----:B------:R-:W-:Y:S02]  /*4670*/  IADD3 R86, R86, 0x39, RZ ;  /* 0x0000003956567810 */ /* 0x000fe40007ffe0ff */
[----:B------:R-:W-:Y:S02]  /*4680*/  FMNMX.FTZ R12, R169, R12, !PT ;  /* 0x0000000ca90c7209 */ /* 0x000fe40007810000 */
[----:B------:R-:W-:-:S02]  /*4690*/  FMNMX.FTZ R8, R23, R8, !PT ;  /* 0x0000000817087209 */ /* 0x000fc40007810000 */
[----:B------:R-:W-:Y:S02]  /*46a0*/  FSEL R133, R9, -INF , !P2 ;  /* 0xff80000009857808 */ /* 0x000fe40005000000 */
[----:B------:R-:W-:Y:S02]  /*46b0*/  ISETP.GE.AND P2, PT, R86, R128, PT ;  /* 0x000000805600720c */ /* 0x000fe40003f46270 */
[----:B------:R-:W-:Y:S02]  /*46c0*/  FMNMX.FTZ R12, R123, R12, !PT ;  /* 0x0000000c7b0c7209 */ /* 0x000fe40007810000 */
[----:B------:R-:W-:Y:S02]  /*46d0*/  FSEL R25, R19, -INF , !P3 ;  /* 0xff80000013197808 */ /* 0x000fe40005800000 */
[----:B------:R-:W-:Y:S02]  /*46e0*/  FMNMX.FTZ R8, R165, R8, !PT ;  /* 0x00000008a5087209 */ /* 0x000fe40007810000 */
[----:B------:R-:W-:-:S02]  /*46f0*/  FSEL R127, R81, -INF , !P2 ;  /* 0xff800000517f7808 */ /* 0x000fc40005000000 */
[----:B------:R-:W-:Y:S02]  /*4700*/  FSEL R135, R14, -INF , !P1 ;  /* 0xff8000000e877808 */ /* 0x000fe40004800000 */
[----:B------:R-:W-:Y:S02]  /*4710*/  ISETP.GE.AND P5, PT, R3, R128, PT ;  /* 0x000000800300720c */ /* 0x000fe40003fa6270 */
[----:B------:R-:W-:Y:S02]  /*4720*/  FMNMX.FTZ R12, R167, R12, !PT ;  /* 0x0000000ca70c7209 */ /* 0x000fe40007810000 */
[----:B------:R-:W-:Y:S02]  /*4730*/  ISETP.GE.AND P2, PT, R20, R103, PT ;  /* 0x000000671400720c */ /* 0x000fe40003f46270 */
[----:B------:R-:W-:Y:S02]  /*4740*/  FMNMX.FTZ R14, R25, R8, !PT ;  /* 0x00000008190e7209 */ /* 0x000fe40007810000 */
[----:B------:R-:W-:-:S02]  /*4750*/  FSEL R131, R80, -INF , !P5 ;  /* 0xff80000050837808 */ /* 0x000fc40006800000 */
[----:B------:R-:W-:Y:S02]  /*4760*/  FMNMX.FTZ R12, R133, R12, !PT ;  /* 0x0000000c850c7209 */ /* 0x000fe40007810000 */
[-C--:B------:R-:W-:Y:S02]  /*4770*/  ISETP.GE.AND P1, PT, R16, R103.reuse, PT ;  /* 0x000000671000720c */ /* 0x080fe40003f26270 */
[----:B------:R-:W-:Y:S01]  /*4780*/  FSEL R27, R15, -INF , !P2 ;  /* 0xff8000000f1b7808 */ /* 0x000fe20005000000 */
[----:B------:R-:W-:Y:S01]  /*4790*/  LDSM.16.MT88.4 R16, [R140+0x8800] ;  /* 0x008800008c10783b */ /* 0x000fe20000004200 */
[----:B------:R-:W-:Y:S02]  /*47a0*/  FMNMX.FTZ R14, R135, R14, !PT ;  /* 0x0000000e870e7209 */ /* 0x000fe40007810000 */
[----:B------:R-:W-:Y:S02]  /*47b0*/  FMNMX.FTZ R12, R131, R12, !PT ;  /* 0x0000000c830c7209 */ /* 0x000fe40007810000 */
[----:B------:R-:W-:-:S02]  /*47c0*/  ISETP.GE.AND P2, PT, R6, R103, PT ;  /* 0x000000670600720c */ /* 0x000fc40003f46270 */
        /* <DEDUP_REMOVED lines=8> */
[----:B------:R-:W-:Y:S02]  /*4850*/  FSEL R117, R82, -INF , !P1 ;  /* 0xff80000052757808 */ /* 0x000fe40004800000 */
[----:B------:R-:W-:Y:S02]  /*4860*/  FMNMX.FTZ R14, R119, R14, !PT ;  /* 0x0000000e770e7209 */ /* 0x000fe40007810000 */
[----:B------:R-:W-:Y:S02]  /*4870*/  FSEL R115, R83, -INF , !P2 ;  /* 0xff80000053737808 */ /* 0x000fe40005000000 */
[----:B------:R-:W-:Y:S01]  /*4880*/  FMNMX.FTZ R10, R117, R14, !PT ;  /* 0x0000000e750a7209 */ /* 0x000fe20007810000 */
[----:B------:R-:W-:Y:S03]  /*4890*/  LDSM.16.MT88.4 R80, [R137+0xa000] ;  /* 0x00a000008950783b */ /* 0x000fe60000004200 */
        /* <DEDUP_REMOVED lines=13> */
[--C-:B------:R-:W-:Y:S02]  /*4970*/  FFMA.FTZ R106, R47, c[0x0][0x23c], -R120.reuse ;  /* 0x00008f002f6a7a23 */ /* 0x100fe40000010878 */
[----:B------:R-:W1:Y:S01]  /*4980*/  LDSM.16.MT88.4 R44, [R138+0x8000] ;  /* 0x008000008a2c783b */ /* 0x000e620000004200 */
[----:B--2---:R-:W-:Y:S01]  /*4990*/  FMNMX.FTZ R3, R6, R3, !PT ;  /* 0x0000000306037209 */ /* 0x004fe20007810000 */
[--C-:B------:R-:W-:Y:S01]  /*49a0*/  FFMA.FTZ R113, R36, c[0x0][0x23c], -R120.reuse ;  /* 0x00008f0024717a23 */ /* 0x100fe20000010878 */
[----:B------:R-:W-:Y:S01]  /*49b0*/  MUFU.EX2 R107, R107 ;  /* 0x0000006b006b7308 */ /* 0x000fe20000000800 */
[----:B------:R-:W-:Y:S01]  /*49c0*/  FFMA.FTZ R110, R37, c[0x0][0x23c], -R120 ;  /* 0x00008f00256e7a23 */ /* 0x000fe20000010878 */
[C---:B------:R-:W-:Y:S01]  /*49d0*/  FSETP.NEU.FTZ.AND P1, PT, R3.reuse, -INF , PT ;  /* 0xff8000000300780b */ /* 0x040fe20003f3d000 */
[----:B------:R-:W-:-:S02]  /*49e0*/  FMUL.FTZ R112, R3, c[0x0][0x23c] ;  /* 0x00008f0003707a20 */ /* 0x000fc40000410000 */
[--C-:B------:R-:W-:Y:S02]  /*49f0*/  FFMA.FTZ R105, R29, c[0x0][0x23c], -R120.reuse ;  /* 0x00008f001d697a23 */ /* 0x100fe40000010878 */
[--C-:B------:R-:W-:Y:S01]  /*4a00*/  FFMA.FTZ R104, R7, c[0x0][0x23c], -R120.reuse ;  /* 0x00008f0007687a23 */ /* 0x100fe20000010878 */
[----:B------:R-:W-:Y:S01]  /*4a10*/  FSEL R112, R112, RZ, P1 ;  /* 0x000000ff70707208 */ /* 0x000fe20000800000 */
[--C-:B------:R-:W-:Y:S01]  /*4a20*/  FFMA.FTZ R29, R5, c[0x0][0x23c], -R120.reuse ;  /* 0x00008f00051d7a23 */ /* 0x100fe20000010878 */
[----:B------:R-:W-:Y:S01]  /*4a30*/  MUFU.EX2 R113, R113 ;  /* 0x0000007100717308 */ /* 0x000fe20000000800 */
[----:B------:R-:W-:Y:S01]  /*4a40*/  LDSM.16.MT88.4 R4, [R136+0xa000] ;  /* 0x00a000008804783b */ /* 0x000fe20000004200 */
[----:B------:R-:W-:Y:S01]  /*4a50*/  FFMA.FTZ R2, R21, c[0x0][0x23c], -R120 ;  /* 0x00008f0015027a23 */ /* 0x000fe20000010878 */
[----:B------:R-:W-:Y:S01]  /*4a60*/  LEA R168, P1, R102, c[0x0][0x168], 0x1 ;  /* 0x00005a0066a87a11 */ /* 0x000fe200078208ff */
[--C-:B------:R-:W-:Y:S02]  /*4a70*/  FFMA.FTZ R111, R38, c[0x0][0x23c], -R112.reuse ;  /* 0x00008f00266f7a23 */ /* 0x100fe40000010870 */
[--C-:B------:R-:W-:Y:S01]  /*4a80*/  FFMA.FTZ R108, R49, c[0x0][0x23c], -R112.reuse ;  /* 0x00008f00316c7a23 */ /* 0x100fe20000010870 */
[----:B------:R-:W2:Y:S01]  /*4a90*/  LDSM.16.MT88.4 R36, [R140+0x8000] ;  /* 0x008000008c24783b */ /* 0x000ea20000004200 */
[--C-:B------:R-:W-:Y:S01]  /*4aa0*/  FFMA.FTZ R109, R41, c[0x0][0x23c], -R112.reuse ;  /* 0x00008f00296d7a23 */ /* 0x100fe20000010870 */
[----:B------:R-:W3:Y:S01]  /*4ab0*/  MUFU.EX2 R110, R110 ;  /* 0x0000006e006e7308 */ /* 0x000ee20000000800 */
[--C-:B------:R-:W-:Y:S01]  /*4ac0*/  FFMA.FTZ R34, R43, c[0x0][0x23c], -R112.reuse ;  /* 0x00008f002b227a23 */ /* 0x100fe20000010870 */
[----:B------:R-:W-:Y:S01]  /*4ad0*/  LEA.HI.X R166, R102, c[0x0][0x16c], R101, 0x1, P1 ;  /* 0x00005b0066a67a11 */ /* 0x000fe200008f0c65 */
[----:B------:R-:W-:-:S02]  /*4ae0*/  FFMA.FTZ R35, R35, c[0x0][0x23c], -R112 ;  /* 0x00008f0023237a23 */ /* 0x000fc40000010870 */
[--C-:B------:R-:W-:Y:S02]  /*4af0*/  FFMA.FTZ R32, R77, c[0x0][0x23c], -R112.reuse ;  /* 0x00008f004d207a23 */ /* 0x100fe40000010870 */
[--C-:B------:R-:W-:Y:S01]  /*4b00*/  FFMA.FTZ R33, R33, c[0x0][0x23c], -R112.reuse ;  /* 0x00008f0021217a23 */ /* 0x100fe20000010870 */
[----:B------:R-:W4:Y:S01]  /*4b10*/  MUFU.EX2 R106, R106 ;  /* 0x0000006a006a7308 */ /* 0x000f220000000800 */
[----:B------:R-:W-:Y:S02]  /*4b20*/  FFMA.FTZ R0, R23, c[0x0][0x23c], -R112 ;  /* 0x00008f0017007a23 */ /* 0x000fe40000010870 */
[----:B------:R-:W5:Y:S01]  /*4b30*/  LDSM.16.MT88.4 R20, [R136+0x8800] ;  /* 0x008800008814783b */ /* 0x000f620000004200 */
[--C-:B------:R-:W-:Y:S02]  /*4b40*/  FFMA.FTZ R114, R173, c[0x0][0x23c], -R120.reuse ;  /* 0x00008f00ad727a23 */ /* 0x100fe40000010878 */
[--C-:B------:R-:W-:Y:S02]  /*4b50*/  FFMA.FTZ R121, R121, c[0x0][0x23c], -R120.reuse ;  /* 0x00008f0079797a23 */ /* 0x100fe40000010878 */
[----:B------:R-:W-:Y:S01]  /*4b60*/  MUFU.EX2 R111, R111 ;  /* 0x0000006f006f7308 */ /* 0x000fe20000000800 */
[----:B---3--:R-:W-:Y:S01]  /*4b70*/  F2FP.PACK_AB R84, R110, R113 ;  /* 0x000000716e54723e */ /* 0x008fe200000000ff */
[----:B------:R-:W-:-:S02]  /*4b80*/  FFMA.FTZ R116, R169, c[0x0][0x23c], -R120 ;  /* 0x00008f00a9747a23 */ /* 0x000fc40000010878 */
[----:B------:R-:W-:Y:S02]  /*4b90*/  FFMA.FTZ R123, R123, c[0x0][0x23c], -R120 ;  /* 0x00008f007b7b7a23 */ /* 0x000fe40000010878 */
[--C-:B------:R-:W-:Y:S02]  /*4ba0*/  FFMA.FTZ R165, R165, c[0x0][0x23c], -R112.reuse ;  /* 0x00008f00a5a57a23 */ /* 0x100fe40000010870 */
[----:B------:R-:W3:Y:S01]  /*4bb0*/  MUFU.EX2 R108, R108 ;  /* 0x0000006c006c7308 */ /* 0x000ee20000000800 */
[----:B----4-:R-:W-:Y:S01]  /*4bc0*/  F2FP.PACK_AB R86, R106, R107 ;  /* 0x0000006b6a56723e */ /* 0x010fe200000000ff */
[--C-:B------:R-:W-:Y:S02]  /*4bd0*/  FFMA.FTZ R122, R25, c[0x0][0x23c], -R112.reuse ;  /* 0x00008f00197a7a23 */ /* 0x100fe40000010870 */
[--C-:B------:R-:W-:Y:S02]  /*4be0*/  FFMA.FTZ R135, R135, c[0x0][0x23c], -R112.reuse ;  /* 0x00008f0087877a23 */ /* 0x100fe40000010870 */
[----:B------:R-:W-:-:S02]  /*4bf0*/  FFMA.FTZ R118, R27, c[0x0][0x23c], -R112 ;  /* 0x00008f001b767a23 */ /* 0x000fc40000010870 */
[----:B------:R-:W-:Y:S01]  /*4c00*/  MUFU.EX2 R109, R109 ;  /* 0x0000006d006d7308 */ /* 0x000fe20000000800 */
[----:B------:R-:W-:Y:S01]  /*4c10*/  LDSM.16.MT88.4 R24, [R138+0x9000] ;  /* 0x009000008a18783b */ /* 0x000fe20000004200 */
[----:B------:R-:W-:Y:S02]  /*4c20*/  FFMA.FTZ R169, R127, c[0x0][0x23c], -R120 ;  /* 0x00008f007fa97a23 */ /* 0x000fe40000010878 */
[----:B------:R-:W-:Y:S02]  /*4c30*/  FFMA.FTZ R117, R117, c[0x0][0x23c], -R112 ;  /* 0x00008f0075757a23 */ /* 0x000fe40000010870 */
[----:B------:R-:W-:Y:S02]  /*4c40*/  FADD.FTZ R110, R113, R110 ;  /* 0x0000006e716e7221 */ /* 0x000fe40000010000 */
[----:B------:R-:W4:Y:S01]  /*4c50*/  MUFU.EX2 R34, R34 ;  /* 0x0000002200227308 */ /* 0x000f220000000800 */
[----:B---3--:R-:W-:Y:S01]  /*4c60*/  F2FP.PACK_AB R85, R108, R111 ;  /* 0x0000006f6c55723e */ /* 0x008fe200000000ff */
[----:B------:R-:W-:-:S02]  /*4c70*/  FADD.FTZ R108, R111, R108 ;  /* 0x0000006c6f6c7221 */ /* 0x000fc40000010000 */
[----:B------:R-:W-:-:S04]  /*4c80*/  FADD.FTZ R107, R107, R110 ;  /* 0x0000006e6b6b7221 */ /* 0x000fc80000010000 */
[----:B------:R-:W-:Y:S01]  /*4c90*/  MUFU.EX2 R105, R105 ;  /* 0x0000006900697308 */ /* 0x000fe20000000800 */
[----:B------:R-:W-:Y:S01]  /*4ca0*/  FADD.FTZ R106, R106, R107 ;  /* 0x0000006b6a6a7221 */ /* 0x000fe20000010000 */
[----:B----4-:R-:W-:-:S06]  /*4cb0*/  F2FP.PACK_AB R87, R34, R109 ;  /* 0x0000006d2257723e */ /* 0x010fcc00000000ff */
[----:B------:R-:W3:Y:S01]  /*4cc0*/  MUFU.EX2 R104, R104 ;  /* 0x0000006800687308 */ /* 0x000ee20000000800 */
[----:B------:R-:W-:-:S04]  /*4cd0*/  FADD.FTZ R109, R109, R108 ;  /* 0x0000006c6d6d7221 */ /* 0x000fc80000010000 */
[----:B------:R-:W-:Y:S01]  /*4ce0*/  FADD.FTZ R34, R34, R109 ;  /* 0x0000006d22227221 */ /* 0x000fe20000010000 */
[C---:B-1----:R-:W-:Y:S02]  /*4cf0*/  HMMA.16816.F32 R40, R84.reuse, R44, RZ ;  /* 0x0000002c5428723c */ /* 0x042fe400000018ff */
[----:B------:R-:W-:Y:S06]  /*4d00*/  MUFU.EX2 R29, R29 ;  /* 0x0000001d001d7308 */ /* 0x000fec0000000800 */
[C---:B------:R-:W-:Y:S02]  /*4d10*/  HMMA.16816.F32 R44, R84.reuse, R46, RZ ;  /* 0x0000002e542c723c */ /* 0x040fe400000018ff */
[----:B------:R-:W-:Y:S06]  /*4d20*/  MUFU.EX2 R2, R2 ;  /* 0x0000000200027308 */ /* 0x000fec0000000800 */
[C---:B------:R-:W-:Y:S02]  /*4d30*/  HMMA.16816.F32 R48, R84.reuse, R52, RZ ;  /* 0x000000345430723c */ /* 0x040fe400000018ff */
[----:B------:R-:W-:Y:S06]  /*4d40*/  MUFU.EX2 R35, R35 ;  /* 0x0000002300237308 */ /* 0x000fec0000000800 */
[C---:B------:R-:W-:Y:S02]  /*4d50*/  HMMA.16816.F32 R52, R84.reuse, R54, RZ ;  /* 0x000000365434723c */ /* 0x040fe400000018ff */
[----:B------:R-:W1:Y:S06]  /*4d60*/  MUFU.EX2 R32, R32 ;  /* 0x0000002000207308 */ /* 0x000e6c0000000800 */
[C---:B--2---:R-:W-:Y:S02]  /*4d70*/  HMMA.16816.F32 R96, R84.reuse, R36, RZ ;  /* 0x000000245460723c */ /* 0x044fe400000018ff */
[----:B------:R-:W-:Y:S06]  /*4d80*/  MUFU.EX2 R33, R33 ;  /* 0x0000002100217308 */ /* 0x000fec0000000800 */
[C---:B------:R-:W-:Y:S02]  /*4d90*/  HMMA.16816.F32 R56, R84.reuse, R60, RZ ;  /* 0x0000003c5438723c */ /* 0x040fe400000018ff */
[----:B------:R-:W2:Y:S06]  /*4da0*/  MUFU.EX2 R0, R0 ;  /* 0x0000000000007308 */ /* 0x000eac0000000800 */
[C---:B------:R-:W-:Y:S02]  /*4db0*/  HMMA.16816.F32 R64, R84.reuse, R68, RZ ;  /* 0x000000445440723c */ /* 0x040fe400000018ff */
[----:B------:R-:W-:Y:S06]  /*4dc0*/  MUFU.EX2 R114, R114 ;  /* 0x0000007200727308 */ /* 0x000fec0000000800 */
[C---:B------:R-:W-:Y:S02]  /*4dd0*/  HMMA.16816.F32 R72, R84.reuse, R92, RZ ;  /* 0x0000005c5448723c */ /* 0x040fe400000018ff */
[----:B------:R-:W4:Y:S06]  /*4de0*/  MUFU.EX2 R121, R121 ;  /* 0x0000007900797308 */ /* 0x000f2c0000000800 */
        /* <DEDUP_REMOVED lines=17> */
[----:B------:R-:W-:Y:S01]  /*4f00*/  MUFU.EX2 R117, R117 ;  /* 0x0000007500757308 */ /* 0x000fe20000000800 */
[----:B------:R-:W-:-:S02]  /*4f10*/  FADD.FTZ R105, R105, R106 ;  /* 0x0000006a69697221 */ /* 0x000fc40000010000 */
[----:B------:R-:W-:Y:S02]  /*4f20*/  FADD.FTZ R35, R35, R34 ;  /* 0x0000002223237221 */ /* 0x000fe40000010000 */
[----:B------:R-:W-:Y:S01]  /*4f30*/  F2FP.PACK_AB R6, R2, R29 ;  /* 0x0000001d0206723e */ /* 0x000fe200000000ff */
[----:B------:R-:W-:Y:S01]  /*4f40*/  FADD.FTZ R104, R104, R105 ;  /* 0x0000006968687221 */ /* 0x000fe20000010000 */
[----:B--2---:R-:W-:Y:S01]  /*4f50*/  F2FP.PACK_AB R7, R0, R33 ;  /* 0x000000210007723e */ /* 0x004fe200000000ff */
[----:B------:R-:W-:-:S04]  /*4f60*/  FADD.FTZ R32, R32, R35 ;  /* 0x0000002320207221 */ /* 0x000fc80000010000 */
[----:B------:R-:W-:Y:S02]  /*4f70*/  FADD.FTZ R33, R33, R32 ;  /* 0x0000002021217221 */ /* 0x000fe40000010000 */
[----:B------:R-:W-:Y:S02]  /*4f80*/  HMMA.16816.F32 R40, R4, R12, R40 ;  /* 0x0000000c0428723c */ /* 0x000fe40000001828 */
[----:B------:R-:W-:-:S06]  /*4f90*/  FADD.FTZ R0, R0, R33 ;  /* 0x0000002100007221 */ /* 0x000fcc0000010000 */
[C---:B------:R-:W-:Y:S01]  /*4fa0*/  HMMA.16816.F32 R44, R4.reuse, R14, R44 ;  /* 0x0000000e042c723c */ /* 0x040fe2000000182c */
[----:B------:R-:W1:Y:S07]  /*4fb0*/  LDSM.16.MT88.4 R12, [R138+0xa800] ;  /* 0x00a800008a0c783b */ /* 0x000e6e0000004200 */
[C---:B------:R-:W-:Y:S08]  /*4fc0*/  HMMA.16816.F32 R48, R4.reuse, R8, R48 ;  /* 0x000000080430723c */ /* 0x040ff00000001830 */
[C---:B------:R-:W-:Y:S01]  /*4fd0*/  HMMA.16816.F32 R52, R4.reuse, R10, R52 ;  /* 0x0000000a0434723c */ /* 0x040fe20000001834 */
[----:B------:R-:W2:Y:S07]  /*4fe0*/  LDSM.16.MT88.4 R8, [R137+0xa800] ;  /* 0x00a800008908783b */ /* 0x000eae0000004200 */
[C---:B------:R-:W-:Y:S08]  /*4ff0*/  HMMA.16816.F32 R96, R4.reuse, R16, R96 ;  /* 0x000000100460723c */ /* 0x040ff00000001860 */
[C---:B------:R-:W-:Y:S01]  /*5000*/  HMMA.16816.F32 R36, R4.reuse, R18, R36 ;  /* 0x000000120424723c */ /* 0x040fe20000001824 */
[----:B------:R-:W3:Y:S07]  /*5010*/  LDSM.16.MT88.4 R16, [R140+0xa800] ;  /* 0x00a800008c10783b */ /* 0x000eee0000004200 */
[C---:B-----5:R-:W-:Y:S08]  /*5020*/  HMMA.16816.F32 R56, R4.reuse, R20, R56 ;  /* 0x000000140438723c */ /* 0x060ff00000001838 */
[C---:B-1----:R-:W-:Y:S08]  /*5030*/  HMMA.16816.F32 R72, R4.reuse, R12, R72 ;  /* 0x0000000c0448723c */ /* 0x042ff00000001848 */
[C---:B------:R-:W-:Y:S01]  /*5040*/  HMMA.16816.F32 R92, R4.reuse, R14, R92 ;  /* 0x0000000e045c723c */ /* 0x040fe2000000185c */
[----:B------:R-:W1:Y:S07]  /*5050*/  LDSM.16.MT88.4 R12, [R136+0xa800] ;  /* 0x00a80000880c783b */ /* 0x000e6e0000004200 */
[C---:B--2---:R-:W-:Y:S08]  /*5060*/  HMMA.16816.F32 R76, R4.reuse, R8, R76 ;  /* 0x00000008044c723c */ /* 0x044ff0000000184c */
[C---:B------:R-:W-:Y:S01]  /*5070*/  HMMA.16816.F32 R80, R4.reuse, R10, R80 ;  /* 0x0000000a0450723c */ /* 0x040fe20000001850 */
[----:B------:R-:W2:Y:S07]  /*5080*/  LDSM.16.MT88.4 R8, [R140+0x9000] ;  /* 0x009000008c08783b */ /* 0x000eae0000004200 */
[C---:B------:R-:W-:Y:S01]  /*5090*/  HMMA.16816.F32 R60, R4.reuse, R22, R60 ;  /* 0x00000016043c723c */ /* 0x040fe2000000183c */
[----:B------:R-:W5:Y:S07]  /*50a0*/  LDSM.16.MT88.4 R20, [R137+0x9000] ;  /* 0x009000008914783b */ /* 0x000f6e0000004200 */
[C---:B---3--:R-:W-:Y:S08]  /*50b0*/  HMMA.16816.F32 R64, R4.reuse, R16, R64 ;  /* 0x000000100440723c */ /* 0x048ff00000001840 */
[C---:B------:R-:W-:Y:S01]  /*50c0*/  HMMA.16816.F32 R68, R4.reuse, R18, R68 ;  /* 0x000000120444723c */ /* 0x040fe20000001844 */
[----:B------:R-:W-:Y:S07]  /*50d0*/  LDSM.16.MT88.4 R16, [R140+0xb000] ;  /* 0x00b000008c10783b */ /* 0x000fee0000004200 */
[C---:B-1----:R-:W-:Y:S08]  /*50e0*/  HMMA.16816.F32 R88, R4.reuse, R12, R88 ;  /* 0x0000000c0458723c */ /* 0x042ff00000001858 */
[----:B------:R-:W-:Y:S01]  /*50f0*/  HMMA.16816.F32 R84, R4, R14, R84 ;  /* 0x0000000e0454723c */ /* 0x000fe20000001854 */
[----:B------:R-:W1:Y:S06]  /*5100*/  LDSM.16.MT88.4 R12, [R138+0xb000] ;  /* 0x00b000008a0c783b */ /* 0x000e6c0000004200 */
[----:B----4-:R-:W-:-:S02]  /*5110*/  F2FP.PACK_AB R4, R121, R114 ;  /* 0x000000727904723e */ /* 0x010fc400000000ff */
        /* <DEDUP_REMOVED lines=10> */
[C---:B-----5:R-:W-:Y:S08]  /*51c0*/  HMMA.16816.F32 R48, R4.reuse, R20, R48 ;  /* 0x000000140430723c */ /* 0x060ff00000001830 */
[C---:B------:R-:W-:Y:S01]  /*51d0*/  HMMA.16816.F32 R52, R4.reuse, R22, R52 ;  /* 0x000000160434723c */ /* 0x040fe20000001834 */
[----:B------:R-:W3:Y:S07]  /*51e0*/  LDSM.16.MT88.4 R20, [R136+0xb000] ;  /* 0x00b000008814783b */ /* 0x000eee0000004200 */
[C---:B-1----:R-:W-:Y:S08]  /*51f0*/  HMMA.16816.F32 R72, R4.reuse, R12, R72 ;  /* 0x0000000c0448723c */ /* 0x042ff00000001848 */
[C---:B------:R-:W-:Y:S01]  /*5200*/  HMMA.16816.F32 R92, R4.reuse, R14, R92 ;  /* 0x0000000e045c723c */ /* 0x040fe2000000185c */
[----:B------:R-:W-:Y:S07]  /*5210*/  LDSM.16.MT88.4 R12, [R140+0x9800] ;  /* 0x009800008c0c783b */ /* 0x000fee0000004200 */
[C---:B------:R-:W-:Y:S07]  /*5220*/  HMMA.16816.F32 R40, R4.reuse, R24, R40 ;  /* 0x000000180428723c */ /* 0x040fee0000001828 */
[--C-:B------:R-:W-:Y:S01]  /*5230*/  FFMA.FTZ R24, R167, c[0x0][0x23c], -R120.reuse ;  /* 0x00008f00a7187a23 */ /* 0x100fe20000010878 */
[----:B--2---:R-:W-:Y:S01]  /*5240*/  HMMA.16816.F32 R56, R4, R8, R56 ;  /* 0x000000080438723c */ /* 0x004fe20000001838 */
[----:B------:R-:W-:-:S04]  /*5250*/  FFMA.FTZ R25, R133, c[0x0][0x23c], -R120 ;  /* 0x00008f0085197a23 */ /* 0x000fc80000010878 */
[----:B------:R-:W-:Y:S03]  /*5260*/  MUFU.EX2 R24, R24 ;  /* 0x0000001800187308 */ /* 0x000fe60000000800 */
[C---:B------:R-:W-:Y:S01]  /*5270*/  HMMA.16816.F32 R60, R4.reuse, R10, R60 ;  /* 0x0000000a043c723c */ /* 0x040fe2000000183c */
[----:B------:R-:W1:Y:S04]  /*5280*/  LDSM.16.MT88.4 R8, [R137+0xb000] ;  /* 0x00b000008908783b */ /* 0x000e680000004200 */
[----:B------:R-:W2:Y:S03]  /*5290*/  MUFU.EX2 R25, R25 ;  /* 0x0000001900197308 */ /* 0x000ea60000000800 */
[C---:B------:R-:W-:Y:S07]  /*52a0*/  HMMA.16816.F32 R44, R4.reuse, R26, R44 ;  /* 0x0000001a042c723c */ /* 0x040fee000000182c */
[----:B------:R-:W-:Y:S01]  /*52b0*/  FFMA.FTZ R26, R131, c[0x0][0x23c], -R120 ;  /* 0x00008f00831a7a23 */ /* 0x000fe20000010878 */
[----:B---3--:R-:W-:Y:S01]  /*52c0*/  HMMA.16816.F32 R88, R4, R20, R88 ;  /* 0x000000140458723c */ /* 0x008fe20000001858 */
[----:B------:R-:W-:-:S02]  /*52d0*/  FFMA.FTZ R27, R125, c[0x0][0x23c], -R112 ;  /* 0x00008f007d1b7a23 */ /* 0x000fc40000010870 */
[--C-:B------:R-:W-:Y:S02]  /*52e0*/  FFMA.FTZ R120, R119, c[0x0][0x23c], -R112.reuse ;  /* 0x00008f0077787a23 */ /* 0x100fe40000010870 */
[----:B------:R-:W-:Y:S01]  /*52f0*/  FFMA.FTZ R112, R115, c[0x0][0x23c], -R112 ;  /* 0x00008f0073707a23 */ /* 0x000fe20000010870 */
[----:B------:R-:W3:Y:S02]  /*5300*/  MUFU.EX2 R26, R26 ;  /* 0x0000001a001a7308 */ /* 0x000ee40000000800 */
[C---:B------:R-:W-:Y:S06]  /*5310*/  HMMA.16816.F32 R64, R4.reuse, R16, R64 ;  /* 0x000000100440723c */ /* 0x040fec0000001840 */
[----:B------:R-:W-:Y:S02]  /*5320*/  MUFU.EX2 R27, R27 ;  /* 0x0000001b001b7308 */ /* 0x000fe40000000800 */
[C---:B------:R-:W-:Y:S01]  /*5330*/  HMMA.16816.F32 R68, R4.reuse, R18, R68 ;  /* 0x000000120444723c */ /* 0x040fe20000001844 */
[----:B------:R-:W4:Y:S05]  /*5340*/  LDSM.16.MT88.4 R16, [R137+0x9800] ;  /* 0x009800008910783b */ /* 0x000f2a0000004200 */
[----:B------:R-:W5:Y:S02]  /*5350*/  MUFU.EX2 R120, R120 ;  /* 0x0000007800787308 */ /* 0x000f640000000800 */
[C---:B------:R-:W-:Y:S06]  /*5360*/  HMMA.16816.F32 R84, R4.reuse, R22, R84 ;  /* 0x000000160454723c */ /* 0x040fec0000001854 */
[----:B------:R-:W2:Y:S02]  /*5370*/  MUFU.EX2 R20, R112 ;  /* 0x0000007000147308 */ /* 0x000ea40000000800 */
[C---:B-1----:R-:W-:Y:S08]  /*5380*/  HMMA.16816.F32 R76, R4.reuse, R8, R76 ;  /* 0x00000008044c723c */ /* 0x042ff0000000184c */
[----:B------:R-:W-:Y:S01]  /*5390*/  HMMA.16816.F32 R80, R4, R10, R80 ;  /* 0x0000000a0450723c */ /* 0x000fe20000001850 */
[----:B------:R-:W1:Y:S06]  /*53a0*/  LDSM.16.MT88.4 R8, [R138+0x9800] ;  /* 0x009800008a08783b */ /* 0x000e6c0000004200 */
[----:B--2---:R-:W-:-:S02]  /*53b0*/  F2FP.PACK_AB R4, R25, R24 ;  /* 0x000000181904723e */ /* 0x004fc400000000ff */
[----:B---3--:R-:W-:Y:S02]  /*53c0*/  F2FP.PACK_AB R6, R169, R26 ;  /* 0x0000001aa906723e */ /* 0x008fe400000000ff */
[----:B-----5:R-:W-:Y:S01]  /*53d0*/  F2FP.PACK_AB R5, R120, R27 ;  /* 0x0000001b7805723e */ /* 0x020fe200000000ff */
[----:B------:R-:W-:Y:S01]  /*53e0*/  FADD.FTZ R27, R27, R118 ;  /* 0x000000761b1b7221 */ /* 0x000fe20000010000 */
[----:B------:R-:W-:-:S03]  /*53f0*/  F2FP.PACK_AB R7, R20, R117 ;  /* 0x000000751407723e */ /* 0x000fc600000000ff */
[----:B------:R-:W-:-:S04]  /*5400*/  FADD.FTZ R120, R120, R27 ;  /* 0x0000001b78787221 */ /* 0x000fc80000010000 */
[----:B------:R-:W-:Y:S01]  /*5410*/  HMMA.16816.F32 R96, R4, R12, R96 ;  /* 0x0000000c0460723c */ /* 0x000fe20000001860 */
[----:B------:R-:W-:-:S04]  /*5420*/  FADD.FTZ R117, R117, R120 ;  /* 0x0000007875757221 */ /* 0x000fc80000010000 */
[----:B------:R-:W-:-:S03]  /*5430*/  FADD.FTZ R167, R20, R117 ;  /* 0x0000007514a77221 */ /* 0x000fc60000010000 */
[C---:B------:R-:W-:Y:S01]  /*5440*/  HMMA.16816.F32 R36, R4.reuse, R14, R36 ;  /* 0x0000000e0424723c */ /* 0x040fe20000001824 */
[----:B------:R-:W2:Y:S07]  /*5450*/  LDSM.16.MT88.4 R12, [R136+0x9800] ;  /* 0x00980000880c783b */ /* 0x000eae0000004200 */
[C---:B----4-:R-:W-:Y:S08]  /*5460*/  HMMA.16816.F32 R48, R4.reuse, R16, R48 ;  /* 0x000000100430723c */ /* 0x050ff00000001830 */
[C---:B-1----:R-:W-:Y:S08]  /*5470*/  HMMA.16816.F32 R40, R4.reuse, R8, R40 ;  /* 0x000000080428723c */ /* 0x042ff00000001828 */
[C---:B------:R-:W-:Y:S01]  /*5480*/  HMMA.16816.F32 R44, R4.reuse, R10, R44 ;  /* 0x0000000a042c723c */ /* 0x040fe2000000182c */
[----:B------:R-:W1:Y:S07]  /*5490*/  LDSM.16.MT88.4 R8, [R140+0xb800] ;  /* 0x00b800008c08783b */ /* 0x000e6e0000004200 */
        /* <DEDUP_REMOVED lines=8> */
[C---:B---3--:R-:W-:Y:S08]  /*5520*/  HMMA.16816.F32 R72, R4.reuse, R16, R72 ;  /* 0x000000100448723c */ /* 0x048ff00000001848 */
[C---:B------:R-:W-:Y:S08]  /*5530*/  HMMA.16816.F32 R92, R4.reuse, R18, R92 ;  /* 0x00000012045c723c */ /* 0x040ff0000000185c */
[C---:B--2---:R-:W-:Y:S07]  /*5540*/  HMMA.16816.F32 R76, R4.reuse, R12, R76 ;  /* 0x0000000c044c723c */ /* 0x044fee000000184c */
[----:B------:R-:W-:Y:S01]  /*5550*/  FADD.FTZ R13, R29, R104 ;  /* 0x000000681d0d7221 */ /* 0x000fe20000010000 */
[----:B------:R-:W-:Y:S03]  /*5560*/  HMMA.16816.F32 R80, R4, R14, R80 ;  /* 0x0000000e0450723c */ /* 0x000fe60000001850 */
[----:B------:R-:W-:-:S04]  /*5570*/  FADD.FTZ R13, R2, R13 ;  /* 0x0000000d020d7221 */ /* 0x000fc80000010000 */
[----:B------:R-:W-:Y:S01]  /*5580*/  FADD.FTZ R114, R114, R13 ;  /* 0x0000000d72727221 */ /* 0x000fe20000010000 */
[----:B-1----:R-:W-:Y:S03]  /*5590*/  HMMA.16816.F32 R88, R4, R8, R88 ;  /* 0x000000080458723c */ /* 0x002fe60000001858 */
[----:B------:R-:W-:-:S04]  /*55a0*/  FADD.FTZ R121, R121, R114 ;  /* 0x0000007279797221 */ /* 0x000fc80000010000 */
[----:B------:R-:W-:Y:S01]  /*55b0*/  FADD.FTZ R116, R116, R121 ;  /* 0x0000007974747221 */ /* 0x000fe20000010000 */
[----:B------:R-:W-:Y:S03]  /*55c0*/  HMMA.16816.F32 R84, R4, R10, R84 ;  /* 0x0000000a0454723c */ /* 0x000fe60000001854 */
[----:B------:R-:W-:-:S04]  /*55d0*/  FADD.FTZ R123, R123, R116 ;  /* 0x000000747b7b7221 */ /* 0x000fc80000010000 */
[----:B------:R-:W-:-:S04]  /*55e0*/  FADD.FTZ R24, R24, R123 ;  /* 0x0000007b18187221 */ /* 0x000fc80000010000 */
[----:B------:R-:W-:-:S04]  /*55f0*/  FADD.FTZ R25, R25, R24 ;  /* 0x0000001819197221 */ /* 0x000fc80000010000 */
[----:B------:R-:W-:-:S04]  /*5600*/  FADD.FTZ R26, R26, R25 ;  /* 0x000000191a1a7221 */ /* 0x000fc80000010000 */
[----:B------:R-:W-:Y:S01]  /*5610*/  FADD.FTZ R169, R169, R26 ;  /* 0x0000001aa9a97221 */ /* 0x000fe20000010000 */
[----:B------:R-:W-:Y:S05]  /*5620*/  @!P4 BRA `(.L_x_5347) ;  /* 0x000031f00000c947 */ /* 0x000fea0003800000 */
[----:B------:R-:W-:-:S04]  /*5630*/  DEPBAR.LE SB0, 0x0 ;  /* 0x000080000000791a */ /* 0x000fc80000000000 */
[----:B------:R-:W-:Y:S01]  /*5640*/  IADD3 R155, R129, -0x2, RZ ;  /* 0xfffffffe819b7810 */ /* 0x000fe20007ffe0ff */
[----:B------:R-:W-:Y:S06]  /*5650*/  BAR.SYNC.DEFER_BLOCKING 0x0 ;  /* 0x0000000000007b1d */ /* 0x000fec0000010000 */
[----:B------:R-:W-:Y:S05]  /*5660*/  @!P0 BRA `(.L_x_5348) ;  /* 0x000003b000008947 */ /* 0x000fea0003800000 */
[----:B------:R-:W-:Y:S01]  /*5670*/  IABS R0, c[0x0][0x2d0] ;  /* 0x0000b40000007a13 */ /* 0x000fe20000000000 */
[----:B------:R-:W-:-:S03]  /*5680*/  IMAD.SHL.U32 R2, R155, 0x40, RZ ;  /* 0x000000409b027824 */ /* 0x000fc600078e00ff */
[----:B------:R-:W1:Y:S02]  /*5690*/  I2F.RP R7, R0 ;  /* 0x0000000000077306 */ /* 0x000e640000209400 */
[----:B------:R-:W-:Y:S02]  /*56a0*/  IADD3 R10, R2, 0x40, RZ ;  /* 0x00000040020a7810 */ /* 0x000fe40007ffe0ff */
        /* <DEDUP_REMOVED lines=55> */
.L_x_5348:
[----:B------:R-:W-:-:S05]  /*5a20*/  IMAD.MOV.U32 R0, RZ, RZ, c[0x0][0x1a0] ;  /* 0x00006800ff007624 */ /* 0x000fca00078e00ff */
[----:B------:R-:W-:-:S04]  /*5a30*/  LEA R0, -R0, RZ, 0x6 ;  /* 0x000000ff00007211 */ /* 0x000fc800078e31ff */
[----:B------:R-:W-:Y:S02]  /*5a40*/  SHF.R.S32.HI R9, RZ, 0x1f, R0 ;  /* 0x0000001fff097819 */ /* 0x000fe40000011400 */
.L_x_5349:
[----:B------:R-:W-:Y:S02]  /*5a50*/  ISETP.GE.AND P1, PT, R149, c[0x0][0x220], PT ;  /* 0x0000880095007a0c */ /* 0x000fe40003f26270 */
[----:B------:R-:W-:Y:S02]  /*5a60*/  ISETP.GE.AND P2, PT, R158, c[0x0][0x220], PT ;  /* 0x000088009e007a0c */ /* 0x000fe40003f46270 */
[----:B------:R-:W-:Y:S02]  /*5a70*/  IADD3 R2, P3, R161, R0, RZ ;  /* 0x00000000a1027210 */ /* 0x000fe40007f7e0ff */
[----:B------:R-:W-:-:S03]  /*5a80*/  LEA R130, P5, R0, R170, 0x1 ;  /* 0x000000aa00827211 */ /* 0x000fc600078a08ff */
[--C-:B------:R-:W-:Y:S01]  /*5a90*/  IMAD.X R5, R160, 0x1, R9.reuse, P3 ;  /* 0x00000001a0057824 */ /* 0x100fe200018e0609 */
[----:B------:R-:W-:-:S03]  /*5aa0*/  LEA.HI.X R131, R0, R171, R9, 0x1, P5 ;  /* 0x000000ab00837211 */ /* 0x000fc600028f0c09 */
[-C--:B------:R-:W-:Y:S02]  /*5ab0*/  @!P1 IADD3 R11, P4, R0, R30.reuse, RZ ;  /* 0x0000001e000b9210 */ /* 0x080fe40007f9e0ff */
[C---:B------:R-:W-:Y:S01]  /*5ac0*/  @!P1 IADD3 R7, P3, R2.reuse, R30, RZ ;  /* 0x0000001e02079210 */ /* 0x040fe20007f7e0ff */
[----:B------:R-:W-:Y:S01]  /*5ad0*/  @P2 STS.128 [R156+0x8000], RZ ;  /* 0x008000ff9c002388 */ /* 0x000fe20000000c00 */
[----:B------:R-:W-:Y:S01]  /*5ae0*/  @!P2 LEA R10, P5, R2, R170, 0x1 ;  /* 0x000000aa020aa211 */ /* 0x000fe200078a08ff */
[----:B------:R-:W-:Y:S01]  /*5af0*/  @!P1 IMAD.X R4, R9, 0x1, R28, P4 ;  /* 0x0000000109049824 */ /* 0x000fe200020e061c */
[C---:B------:R-:W-:Y:S01]  /*5b00*/  @!P1 LEA R12, P4, R11.reuse, c[0x0][0x170], 0x1 ;  /* 0x00005c000b0c9a11 */ /* 0x040fe200078808ff */
[----:B------:R-:W-:Y:S01]  /*5b10*/  @!PT LDS RZ, [RZ] ;  /* 0x00000000fffff984 */ /* 0x000fe20000000800 */
[----:B------:R-:W-:Y:S01]  /*5b20*/  @!PT LDS RZ, [RZ] ;  /* 0x00000000fffff984 */ /* 0x000fe20000000800 */
[----:B------:R-:W-:Y:S01]  /*5b30*/  @!PT LDS RZ, [RZ] ;  /* 0x00000000fffff984 */ /* 0x000fe20000000800 */
[----:B------:R1:W-:Y:S03]  /*5b40*/  @!P2 LDGSTS.E.BYPASS.LTC128B.128 [R156+0x8000], [R130.64] ;  /* 0x08000000829cafae */ /* 0x0003e6000b901d48 */
[----:B------:R-:W-:Y:S01]  /*5b50*/  @!P1 LEA.HI.X R13, R11, c[0x0][0x174], R4, 0x1, P4 ;  /* 0x00005d000b0d9a11 */ /* 0x000fe200020f0c04 */
[----:B------:R-:W-:Y:S01]  /*5b60*/  @!P1 IMAD.X R4, R5, 0x1, R28, P3 ;  /* 0x0000000105049824 */ /* 0x000fe200018e061c */
[----:B------:R-:W-:Y:S01]  /*5b70*/  IADD3 R0, P3, R161, R2, RZ ;  /* 0x00000002a1007210 */ /* 0x000fe20007f7e0ff */
[----:B------:R-:W-:Y:S01]  /*5b80*/  @P1 STS.128 [R156+0xa000], RZ ;  /* 0x00a000ff9c001388 */ /* 0x000fe20000000c00 */
[----:B------:R-:W-:-:S02]  /*5b90*/  @!P1 LEA R8, P4, R7, c[0x0][0x170], 0x1 ;  /* 0x00005c0007089a11 */ /* 0x000fc400078808ff */
[-CC-:B------:R-:W-:Y:S01]  /*5ba0*/  @!P2 LEA.HI.X R11, R2, R171.reuse, R5.reuse, 0x1, P5 ;  /* 0x000000ab020ba211 */ /* 0x180fe200028f0c05 */
[----:B------:R-:W-:Y:S01]  /*5bb0*/  IMAD.X R5, R160, 0x1, R5, P3 ;  /* 0x00000001a0057824 */ /* 0x000fe200018e0605 */
[----:B------:R-:W-:Y:S01]  /*5bc0*/  @!P1 LEA.HI.X R9, R7, c[0x0][0x174], R4, 0x1, P4 ;  /* 0x00005d0007099a11 */ /* 0x000fe200020f0c04 */
[----:B------:R-:W-:Y:S01]  /*5bd0*/  @!PT LDS RZ, [RZ] ;  /* 0x00000000fffff984 */ /* 0x000fe20000000800 */
[----:B------:R-:W-:Y:S01]  /*5be0*/  @!PT LDS RZ, [RZ] ;  /* 0x00000000fffff984 */ /* 0x000fe20000000800 */
[----:B------:R-:W-:Y:S01]  /*5bf0*/  @!PT LDS RZ, [RZ] ;  /* 0x00000000fffff984 */ /* 0x000fe20000000800 */
[----:B------:R2:W-:Y:S01]  /*5c00*/  @!P1 LDGSTS.E.BYPASS.LTC128B.128 [R156+0xa000], [R12.64+0x80] ;  /* 0x0a0000800c9c9fae */ /* 0x0005e2000b901d48 */
[----:B------:R-:W-:Y:S02]  /*5c10*/  IADD3 R7, P4, R161, R0, RZ ;  /* 0x00000000a1077210 */ /* 0x000fe40007f9e0ff */
[C---:B------:R-:W-:Y:S01]  /*5c20*/  @!P2 LEA R20, P6, R0.reuse, R170, 0x1 ;  /* 0x000000aa0014a211 */ /* 0x040fe200078c08ff */
[----:B------:R-:W-:Y:S01]  /*5c30*/  @P2 STS.128 [R156+0x8800], RZ ;  /* 0x008800ff9c002388 */ /* 0x000fe20000000c00 */
[CC--:B------:R-:W-:Y:S02]  /*5c40*/  @!P1 IADD3 R2, P5, R0.reuse, R30.reuse, RZ ;  /* 0x0000001e00029210 */ /* 0x0c0fe40007fbe0ff */
[----:B------:R-:W-:Y:S01]  /*5c50*/  @!P1 IADD3 R30, P3, R7, R30, RZ ;  /* 0x0000001e071e9210 */ /* 0x000fe20007f7e0ff */
[----:B------:R-:W-:Y:S01]  /*5c60*/  @!PT LDS RZ, [RZ] ;  /* 0x00000000fffff984 */ /* 0x000fe20000000800 */
[----:B------:R-:W-:Y:S01]  /*5c70*/  @!PT LDS RZ, [RZ] ;  /* 0x00000000fffff984 */ /* 0x000fe20000000800 */
[----:B------:R-:W-:Y:S01]  /*5c80*/  @!PT LDS RZ, [RZ] ;  /* 0x00000000fffff984 */ /* 0x000fe20000000800 */
[----:B------:R3:W-:Y:S01]  /*5c90*/  @!P2 LDGSTS.E.BYPASS.LTC128B.128 [R156+0x8800], [R10.64] ;  /* 0x088000000a9cafae */ /* 0x0007e2000b901d48 */
[-CC-:B------:R-:W-:Y:S01]  /*5ca0*/  @!P2 LEA.HI.X R21, R0, R171.reuse, R5.reuse, 0x1, P6 ;  /* 0x000000ab0015a211 */ /* 0x180fe200030f0c05 */
[--C-:B------:R-:W-:Y:S01]  /*5cb0*/  @!P1 IMAD.X R15, R5, 0x1, R28.reuse, P5 ;  /* 0x00000001050f9824 */ /* 0x100fe200028e061c */
[----:B------:R-:W-:Y:S01]  /*5cc0*/  @!P1 LEA R14, P5, R2, c[0x0][0x170], 0x1 ;  /* 0x00005c00020e9a11 */ /* 0x000fe200078a08ff */
[----:B------:R-:W-:Y:S01]  /*5cd0*/  IMAD.X R0, R160, 0x1, R5, P4 ;  /* 0x00000001a0007824 */ /* 0x000fe200020e0605 */
[C---:B------:R-:W-:Y:S01]  /*5ce0*/  @!P2 LEA R6, P4, R7.reuse, R170, 0x1 ;  /* 0x000000aa0706a211 */ /* 0x040fe200078808ff */
[----:B------:R-:W-:Y:S01]  /*5cf0*/  @P1 STS.128 [R156+0xa800], RZ ;  /* 0x00a800ff9c001388 */ /* 0x000fe20000000c00 */
[----:B------:R-:W-:Y:S01]  /*5d00*/  @!P1 LEA.HI.X R15, R2, c[0x0][0x174], R15, 0x1, P5 ;  /* 0x00005d00020f9a11 */ /* 0x000fe200028f0c0f */
[----:B------:R-:W-:Y:S01]  /*5d10*/  @!P1 IMAD.X R5, R0, 0x1, R28, P3 ;  /* 0x0000000100059824 */ /* 0x000fe200018e061c */
[C---:B------:R-:W-:Y:S01]  /*5d20*/  @!P1 LEA R4, P3, R30.reuse, c[0x0][0x170], 0x1 ;  /* 0x00005c001e049a11 */ /* 0x040fe200078608ff */
[----:B------:R-:W-:Y:S01]  /*5d30*/  @!PT LDS RZ, [RZ] ;  /* 0x00000000fffff984 */ /* 0x000fe20000000800 */
[----:B------:R-:W-:Y:S01]  /*5d40*/  @!PT LDS RZ, [RZ] ;  /* 0x00000000fffff984 */ /* 0x000fe20000000800 */
[----:B------:R-:W-:Y:S01]  /*5d50*/  @!PT LDS RZ, [RZ] ;  /* 0x00000000fffff984 */ /* 0x000fe20000000800 */
[----:B------:R3:W-:Y:S01]  /*5d60*/  @!P1 LDGSTS.E.BYPASS.LTC128B.128 [R156+0xa800], [R8.64+0x80] ;  /* 0x0a800080089c9fae */ /* 0x0007e2000b901d48 */
[----:B------:R-:W-:Y:S01]  /*5d70*/  @!P2 LEA.HI.X R7, R7, R171, R0, 0x1, P4 ;  /* 0x000000ab0707a211 */ /* 0x000fe200020f0c00 */
[----:B------:R-:W-:Y:S01]  /*5d80*/  IMAD.MOV.U32 R170, RZ, RZ, R130 ;  /* 0x000000ffffaa7224 */ /* 0x000fe200078e0082 */
[----:B------:R-:W-:Y:S01]  /*5d90*/  @!P1 LEA.HI.X R5, R30, c[0x0][0x174], R5, 0x1, P3 ;  /* 0x00005d001e059a11 */ /* 0x000fe200018f0c05 */
[----:B------:R-:W-:Y:S01]  /*5da0*/  @P2 STS.128 [R156+0x9000], RZ ;  /* 0x009000ff9c002388 */ /* 0x000fe20000000c00 */
[----:B------:R-:W-:Y:S01]  /*5db0*/  ISETP.GE.AND P3, PT, R129, 0x3, PT ;  /* 0x000000038100780c */ /* 0x000fe20003f66270 */
[----:B------:R-:W-:-:S02]  /*5dc0*/  IMAD.MOV.U32 R171, RZ, RZ, R131 ;  /* 0x000000ffffab7224 */ /* 0x000fc400078e0083 */
        /* <DEDUP_REMOVED lines=21> */
[----:B------:R-:W4:Y:S04]  /*5f20*/  LDSM.16.M88.4 R16, [R146+0x4800] ;  /* 0x004800009210783b */ /* 0x000f280000000200 */
[----:B---3--:R-:W2:Y:S04]  /*5f30*/  LDSM.16.M88.4 R8, [R146+0x5000] ;  /* 0x005000009208783b */ /* 0x008ea80000000200 */
[----:B------:R-:W5:Y:S04]  /*5f40*/  LDSM.16.M88.4 R124, [R146+0x5800] ;  /* 0x00580000927c783b */ /* 0x000f680000000200 */
[----:B------:R-:W-:Y:S04]  /*5f50*/  LDSM.16.M88.4 R116, [R145] ;  /* 0x000000009174783b */ /* 0x000fe80000000200 */
[----:B------:R-:W3:Y:S04]  /*5f60*/  LDSM.16.M88.4 R112, [R144] ;  /* 0x000000009070783b */ /* 0x000ee80000000200 */
[----:B------:R-:W3:Y:S04]  /*5f70*/  LDSM.16.M88.4 R108, [R144+0x800] ;  /* 0x00080000906c783b */ /* 0x000ee80000000200 */
[----:B------:R-:W3:Y:S04]  /*5f80*/  LDSM.16.M88.4 R104, [R144+0x1000] ;  /* 0x001000009068783b */ /* 0x000ee80000000200 */
[----:B------:R-:W3:Y:S04]  /*5f90*/  LDSM.16.M88.4 R32, [R144+0x1800] ;  /* 0x001800009020783b */ /* 0x000ee80000000200 */
[----:B------:R-:W5:Y:S01]  /*5fa0*/  S2R R0, SR_TID.X ;  /* 0x0000000000007919 */ /* 0x000f620000002100 */
[C---:B-1----:R-:W-:Y:S03]  /*5fb0*/  HMMA.16816.F32 R28, R120.reuse, R24, RZ ;  /* 0x00000018781c723c */ /* 0x042fe600000018ff */
[----:B------:R-:W0:Y:S05]  /*5fc0*/  LDGDEPBAR ;  /* 0x00000000000079af */ /* 0x000e2a0000000000 */
[C---:B----4-:R-:W-:Y:S08]  /*5fd0*/  HMMA.16816.F32 R20, R120.reuse, R16, RZ ;  /* 0x000000107814723c */ /* 0x050ff000000018ff */
[----:B--2---:R-:W-:Y:S01]  /*5fe0*/  HMMA.16816.F32 R12, R120, R8, RZ ;  /* 0x00000008780c723c */ /* 0x004fe200000018ff */
[----:B-----5:R-:W-:-:S07]  /*5ff0*/  IMAD.SHL.U32 R0, R0, 0x2, RZ ;  /* 0x0000000200007824 */ /* 0x020fce00078e00ff */
[----:B------:R-:W-:Y:S01]  /*6000*/  HMMA.16816.F32 R24, R120, R26, RZ ;  /* 0x0000001a7818723c */ /* 0x000fe200000018ff */
[----:B------:R-:W-:-:S05]  /*6010*/  LOP3.LUT R0, R0, 0x6, RZ, 0xc0, !PT ;  /* 0x0000000600007812 */ /* 0x000fca00078ec0ff */
[----:B------:R-:W-:Y:S02]  /*6020*/  IMAD R132, R155, 0x40, R0 ;  /* 0x000000409b847824 */ /* 0x000fe400078e0200 */
[C---:B------:R-:W-:Y:S03]  /*6030*/  HMMA.16816.F32 R16, R120.reuse, R18, RZ ;  /* 0x000000127810723c */ /* 0x040fe600000018ff */
[C---:B------:R-:W-:Y:S02]  /*6040*/  IADD3 R0, R132.reuse, 0x1, RZ ;  /* 0x0000000184007810 */ /* 0x040fe40007ffe0ff */
[----:B------:R-:W-:Y:S02]  /*6050*/  IADD3 R2, R132, 0x9, RZ ;  /* 0x0000000984027810 */ /* 0x000fe40007ffe0ff */
[C---:B------:R-:W-:Y:S01]  /*6060*/  ISETP.GE.AND P6, PT, R0.reuse, R128, PT ;  /* 0x000000800000720c */ /* 0x040fe20003fc6270 */
[----:B------:R-:W-:Y:S01]  /*6070*/  HMMA.16816.F32 R8, R120, R10, RZ ;  /* 0x0000000a7808723c */ /* 0x000fe200000018ff */
[----:B------:R-:W-:-:S07]  /*6080*/  ISETP.GE.AND P4, PT, R0, R103, PT ;  /* 0x000000670000720c */ /* 0x000fce0003f86270 */
[C---:B------:R-:W-:Y:S08]  /*6090*/  HMMA.16816.F32 R4, R120.reuse, R124, RZ ;  /* 0x0000007c7804723c */ /* 0x040ff000000018ff */
[----:B------:R-:W-:Y:S08]  /*60a0*/  HMMA.16816.F32 R120, R120, R126, RZ ;  /* 0x0000007e7878723c */ /* 0x000ff000000018ff */
        /* <DEDUP_REMOVED lines=11> */
[----:B------:R-:W1:Y:S04]  /*6160*/  LDSM.16.M88.4 R116, [R143] ;  /* 0x000000008f74783b */ /* 0x000e680000000200 */
[----:B------:R-:W2:Y:S03]  /*6170*/  LDSM.16.M88.4 R32, [R139+0x5800] ;  /* 0x005800008b20783b */ /* 0x000ea60000000200 */
[C---:B-1----:R-:W-:Y:S08]  /*6180*/  HMMA.16816.F32 R28, R116.reuse, R112, R28 ;  /* 0x00000070741c723c */ /* 0x042ff0000000181c */
        /* <DEDUP_REMOVED lines=10> */
[----:B------:R-:W1:Y:S04]  /*6230*/  LDSM.16.M88.4 R116, [R142] ;  /* 0x000000008e74783b */ /* 0x000e680000000200 */
[----:B------:R-:W2:Y:S03]  /*6240*/  LDSM.16.M88.4 R32, [R141+0x1800] ;  /* 0x001800008d20783b */ /* 0x000ea60000000200 */
        /* <DEDUP_REMOVED lines=44> */
[----:B------:R-:W1:Y:S07]  /*6510*/  LDSM.16.M88.4 R104, [R141+0x2000] ;  /* 0x002000008d68783b */ /* 0x000e6e0000000200 */
[C---:B------:R-:W-:Y:S08]  /*6520*/  HMMA.16816.F32 R28, R116.reuse, R112, R28 ;  /* 0x00000070741c723c */ /* 0x040ff0000000181c */
[C---:B------:R-:W-:Y:S01]  /*6530*/  HMMA.16816.F32 R24, R116.reuse, R114, R24 ;  /* 0x000000727418723c */ /* 0x040fe20000001818 */
[----:B------:R-:W3:Y:S07]  /*6540*/  LDSM.16.M88.4 R112, [R141+0x2800] ;  /* 0x002800008d70783b */ /* 0x000eee0000000200 */
[C---:B--2---:R-:W-:Y:S08]  /*6550*/  HMMA.16816.F32 R4, R116.reuse, R32, R4 ;  /* 0x000000207404723c */ /* 0x044ff00000001804 */
[----:B------:R-:W-:Y:S01]  /*6560*/  HMMA.16816.F32 R120, R116, R34, R120 ;  /* 0x000000227478723c */ /* 0x000fe20000001878 */
[----:B------:R-:W2:Y:S07]  /*6570*/  LDSM.16.M88.4 R32, [R141+0x3000] ;  /* 0x003000008d20783b */ /* 0x000eae0000000200 */
[C---:B-1----:R-:W-:Y:S08]  /*6580*/  HMMA.16816.F32 R28, R108.reuse, R104, R28 ;  /* 0x000000686c1c723c */ /* 0x042ff0000000181c */
[----:B------:R-:W-:Y:S01]  /*6590*/  HMMA.16816.F32 R24, R108, R106, R24 ;  /* 0x0000006a6c18723c */ /* 0x000fe20000001818 */
[----:B------:R-:W1:Y:S01]  /*65a0*/  LDSM.16.M88.4 R104, [R141+0x3800] ;  /* 0x003800008d68783b */ /* 0x000e620000000200 */
[----:B------:R-:W-:-:S06]  /*65b0*/  DEPBAR.LE SB0, 0x0 ;  /* 0x000080000000791a */ /* 0x000fcc0000000000 */
[C---:B---3--:R-:W-:Y:S07]  /*65c0*/  HMMA.16816.F32 R20, R108.reuse, R112, R20 ;  /* 0x000000706c14723c */ /* 0x048fee0000001814 */
[----:B------:R-:W-:Y:S01]  /*65d0*/  IADD3 R112, R132, 0x8, RZ ;  /* 0x0000000884707810 */ /* 0x000fe20007ffe0ff */
[----:B------:R-:W-:Y:S01]  /*65e0*/  HMMA.16816.F32 R16, R108, R114, R16 ;  /* 0x000000726c10723c */ /* 0x000fe20000001810 */
[----:B------:R-:W-:Y:S02]  /*65f0*/  FSEL R0, R29, -INF , !P6 ;  /* 0xff8000001d007808 */ /* 0x000fe40007000000 */
[----:B------:R-:W-:-:S02]  /*6600*/  ISETP.GE.AND P5, PT, R112, R128, PT ;  /* 0x000000807000720c */ /* 0x000fc40003fa6270 */
[----:B------:R-:W-:Y:S02]  /*6610*/  FSEL R31, R31, -INF , !P4 ;  /* 0xff8000001f1f7808 */ /* 0x000fe40006000000 */
[-C--:B------:R-:W-:Y:S01]  /*6620*/  ISETP.GE.AND P6, PT, R112, R103.reuse, PT ;  /* 0x000000677000720c */ /* 0x080fe20003fc6270 */
[C---:B--2---:R-:W-:Y:S01]  /*6630*/  HMMA.16816.F32 R12, R108.reuse, R32, R12 ;  /* 0x000000206c0c723c */ /* 0x044fe2000000180c */
[----:B------:R-:W-:Y:S01]  /*6640*/  BAR.SYNC.DEFER_BLOCKING 0x0 ;  /* 0x0000000000007b1d */ /* 0x000fe20000010000 */
[----:B------:R-:W-:Y:S02]  /*6650*/  ISETP.GE.AND P4, PT, R2, R128, PT ;  /* 0x000000800200720c */ /* 0x000fe40003f86270 */
[----:B------:R-:W-:Y:S02]  /*6660*/  IADD3 R29, R132, 0x10, RZ ;  /* 0x00000010841d7810 */ /* 0x000fe40007ffe0ff */
[----:B------:R-:W-:Y:S02]  /*6670*/  FSEL R24, R24, -INF , !P5 ;  /* 0xff80000018187808 */ /* 0x000fe40006800000 */
[----:B------:R-:W-:Y:S01]  /*6680*/  ISETP.GE.AND P5, PT, R2, R103, PT ;  /* 0x000000670200720c */ /* 0x000fe20003fa6270 */
[----:B------:R-:W-:Y:S01]  /*6690*/  HMMA.16816.F32 R8, R108, R34, R8 ;  /* 0x000000226c08723c */ /* 0x000fe20000001808 */
[----:B------:R-:W-:-:S02]  /*66a0*/  FSEL R127, R26, -INF , !P6 ;  /* 0xff8000001a7f7808 */ /* 0x000fc40007000000 */
[----:B------:R-:W-:Y:S02]  /*66b0*/  FSEL R2, R25, -INF , !P4 ;  /* 0xff80000019027808 */ /* 0x000fe40006000000 */
[C---:B------:R-:W-:Y:S02]  /*66c0*/  ISETP.GE.AND P6, PT, R29.reuse, R128, PT ;  /* 0x000000801d00720c */ /* 0x040fe40003fc6270 */
[----:B------:R-:W-:Y:S01]  /*66d0*/  ISETP.GE.AND P4, PT, R29, R103, PT ;  /* 0x000000671d00720c */ /* 0x000fe20003f86270 */
[----:B-1----:R-:W-:Y:S01]  /*66e0*/  HMMA.16816.F32 R4, R108, R104, R4 ;  /* 0x000000686c04723c */ /* 0x002fe20000001804 */
[C---:B------:R-:W-:Y:S02]  /*66f0*/  IADD3 R25, R132.reuse, 0x11, RZ ;  /* 0x0000001184197810 */ /* 0x040fe40007ffe0ff */
[----:B------:R-:W-:Y:S02]  /*6700*/  IADD3 R26, R132, 0x18, RZ ;  /* 0x00000018841a7810 */ /* 0x000fe40007ffe0ff */
[----:B------:R-:W-:-:S02]  /*6710*/  FSEL R129, R27, -INF , !P5 ;  /* 0xff8000001b817808 */ /* 0x000fc40006800000 */
        /* <DEDUP_REMOVED lines=46> */
[----:B------:R-:W-:Y:S02]  /*6a00*/  FSEL R34, R7, -INF , !P4 ;  /* 0xff80000007227808 */ /* 0x000fe40006000000 */
[C---:B------:R-:W-:Y:S02]  /*6a10*/  ISETP.GE.AND P5, PT, R9.reuse, R128, PT ;  /* 0x000000800900720c */ /* 0x040fe40003fa6270 */
[----:B------:R-:W-:-:S02]  /*6a20*/  ISETP.GE.AND P6, PT, R9, R103, PT ;  /* 0x000000670900720c */ /* 0x000fc40003fc6270 */
[C---:B------:R-:W-:Y:S02]  /*6a30*/  ISETP.GE.AND P4, PT, R132.reuse, R128, PT ;  /* 0x000000808400720c */ /* 0x040fe40003f86270 */
        /* <DEDUP_REMOVED lines=36> */
[----:B------:R-:W-:Y:S02]  /*6c80*/  @!P5 IADD3 R12, R12, 0x1, RZ ;  /* 0x000000010c0cd810 */ /* 0x000fe40007ffe0ff */
[----:B------:R-:W-:Y:S02]  /*6c90*/  ISETP.GE.AND P5, PT, R7, RZ, PT ;  /* 0x000000ff0700720c */ /* 0x000fe40003fa6270 */
[-C--:B------:R-:W-:Y:S02]  /*6ca0*/  ISETP.GE.U32.AND P3, PT, R10, R5.reuse, PT ;  /* 0x000000050a00720c */ /* 0x080fe40003f66070 */
[-C--:B------:R-:W-:Y:S02]  /*6cb0*/  @!P4 IADD3 R8, R8, -R5.reuse, RZ ;  /* 0x800000050808c210 */ /* 0x080fe40007ffe0ff */
[----:B------:R-:W-:Y:S02]  /*6cc0*/  @!P4 IADD3 R6, R6, 0x1, RZ ;  /* 0x000000010606c810 */ /* 0x000fe40007ffe0ff */
[----:B------:R-:W-:-:S02]  /*6cd0*/  ISETP.GE.U32.AND P6, PT, R8, R5, PT ;  /* 0x000000050800720c */ /* 0x000fc40003fc6070 */
[----:B------:R-:W-:Y:S02]  /*6ce0*/  ISETP.NE.AND P4, PT, RZ, c[0x0][0x2d0], PT ;  /* 0x0000b400ff007a0c */ /* 0x000fe40003f85270 */
[----:B------:R-:W-:-:S03]  /*6cf0*/  LOP3.LUT R8, RZ, c[0x0][0x2d0], RZ, 0x33, !PT ;  /* 0x0000b400ff087a12 */ /* 0x000fc600078e33ff */
[----:B------:R-:W-:Y:S02]  /*6d00*/  @P3 IADD3 R12, R12, 0x1, RZ ;  /* 0x000000010c0c3810 */ /* 0x000fe40007ffe0ff */
[----:B------:R-:W-:-:S03]  /*6d10*/  ISETP.GE.AND P3, PT, R11, RZ, PT ;  /* 0x000000ff0b00720c */ /* 0x000fc60003f66270 */
[----:B------:R-:W-:Y:S01]  /*6d20*/  @!P5 IMAD.MOV R12, RZ, RZ, -R12 ;  /* 0x000000ffff0cd224 */ /* 0x000fe200078e0a0c */
[----:B------:R-:W-:-:S04]  /*6d30*/  @P6 IADD3 R6, R6, 0x1, RZ ;  /* 0x0000000106066810 */ /* 0x000fc80007ffe0ff */
[----:B------:R-:W-:-:S05]  /*6d40*/  SEL R5, R8, R12, !P4 ;  /* 0x0000000c08057207 */ /* 0x000fca0006000000 */
[----:B------:R-:W-:Y:S02]  /*6d50*/  @!P3 IMAD.MOV R6, RZ, RZ, -R6 ;  /* 0x000000ffff06b224 */ /* 0x000fe400078e0a06 */
[----:B------:R-:W-:-:S03]  /*6d60*/  IMAD.WIDE R14, R5, 0x4, R162 ;  /* 0x00000004050e7825 */ /* 0x000fc600078e02a2 */
[----:B------:R-:W-:Y:S02]  /*6d70*/  SEL R8, R8, R6, !P4 ;  /* 0x0000000608087207 */ /* 0x000fe40006000000 */
[----:B------:R-:W2:Y:S03]  /*6d80*/  LDG.E R6, [R14.64] ;  /* 0x000000080e067981 */ /* 0x000ea6000c1e1900 */
[----:B------:R-:W-:-:S05]  /*6d90*/  IMAD.WIDE R12, R8, 0x4, R162 ;  /* 0x00000004080c7825 */ /* 0x000fca00078e02a2 */
[----:B------:R-:W2:Y:S01]  /*6da0*/  LDG.E R7, [R12.64] ;  /* 0x000000080c077981 */ /* 0x000ea2000c1e1900 */
[----:B------:R-:W-:Y:S01]  /*6db0*/  IADD3 R5, R5, -R8, RZ ;  /* 0x8000000805057210 */ /* 0x000fe20007ffe0ff */
[----:B------:R-:W-:-:S04]  /*6dc0*/  IMAD.MOV.U32 R8, RZ, RZ, c[0x0][0x2d0] ;  /* 0x0000b400ff087624 */ /* 0x000fc800078e00ff */
[----:B------:R-:W-:-:S05]  /*6dd0*/  IMAD R8, R5, R8, -0x40 ;  /* 0xffffffc005087424 */ /* 0x000fca00078e0208 */
[----:B------:R-:W-:Y:S01]  /*6de0*/  SHF.R.S32.HI R5, RZ, 0x1f, R8 ;  /* 0x0000001fff057819 */ /* 0x000fe20000011408 */
[----:B------:R-:W-:-:S04]  /*6df0*/  IMAD.WIDE.U32 R10, R8, c[0x0][0x198], RZ ;  /* 0x00006600080a7a25 */ /* 0x000fc800078e00ff */
[----:B------:R-:W-:-:S04]  /*6e00*/  IMAD R5, R5, c[0x0][0x198], RZ ;  /* 0x0000660005057a24 */ /* 0x000fc800078e02ff */
[----:B------:R-:W-:-:S05]  /*6e10*/  IMAD R5, R8, c[0x0][0x19c], R5 ;  /* 0x0000670008057a24 */ /* 0x000fca00078e0205 */
[----:B------:R-:W-:Y:S01]  /*6e20*/  IADD3 R11, R11, R5, RZ ;  /* 0x000000050b0b7210 */ /* 0x000fe20007ffe0ff */
[----:B--2---:R-:W-:-:S05]  /*6e30*/  IMAD.IADD R7, R7, 0x1, -R6 ;  /* 0x0000000107077824 */ /* 0x004fca00078e0a06 */
[----:B------:R-:W-:Y:S01]  /*6e40*/  SHF.R.S32.HI R6, RZ, 0x1f, R7 ;  /* 0x0000001fff067819 */ /* 0x000fe20000011407 */
[----:B------:R-:W-:-:S04]  /*6e50*/  IMAD.WIDE.U32 R10, R7, c[0x0][0x180], R10 ;  /* 0x00006000070a7a25 */ /* 0x000fc800078e000a */
[----:B------:R-:W-:-:S04]  /*6e60*/  IMAD R6, R6, c[0x0][0x180], RZ ;  /* 0x0000600006067a24 */ /* 0x000fc800078e02ff */
[----:B------:R-:W-:-:S04]  /*6e70*/  IMAD R6, R7, c[0x0][0x184], R6 ;  /* 0x0000610007067a24 */ /* 0x000fc800078e0206 */
[----:B------:R-:W-:Y:S01]  /*6e80*/  IMAD.IADD R9, R11, 0x1, R6 ;  /* 0x000000010b097824 */ /* 0x000fe200078e0206 */
[----:B------:R-:W-:Y:S01]  /*6e90*/  MOV R6, R10 ;  /* 0x0000000a00067202 */ /* 0x000fe20000000f00 */
[----:B------:R-:W-:Y:S05]  /*6ea0*/  BRA `(.L_x_5352) ;  /* 0x0000003000007947 */ /* 0x000fea0003800000 */
.L_x_5351:
[----:B------:R-:W-:-:S05]  /*6eb0*/  IMAD.MOV.U32 R6, RZ, RZ, c[0x0][0x198] ;  /* 0x00006600ff067624 */ /* 0x000fca00078e00ff */
[----:B------:R-:W-:-:S04]  /*6ec0*/  LEA R6, -R6, RZ, 0x6 ;  /* 0x000000ff06067211 */ /* 0x000fc800078e31ff */
[----:B------:R-:W-:Y:S02]  /*6ed0*/  SHF.R.S32.HI R9, RZ, 0x1f, R6 ;  /* 0x0000001fff097819 */ /* 0x000fe40000011406 */
.L_x_5352:
[CC--:B------:R-:W-:Y:S01]  /*6ee0*/  @!P1 IADD3 R10, P5, R102.reuse, R6.reuse, RZ ;  /* 0x00000006660a9210 */ /* 0x0c0fe20007fbe0ff */
[----:B------:R1:W-:Y:S01]  /*6ef0*/  @P2 STS.128 [R156+0x4000], RZ ;  /* 0x004000ff9c002388 */ /* 0x0003e20000000c00 */
[-C--:B------:R-:W-:Y:S01]  /*6f00*/  @!P1 IADD3 R15, P4, P3, R102, R6.reuse, R151 ;  /* 0x00000006660f9210 */ /* 0x080fe20007b9e097 */
[----:B------:R-:W-:Y:S01]  /*6f10*/  BSSY B0, `(.L_x_5353) ;  /* 0x0000045000007945 */ /* 0x000fe20003800000 */
[----:B------:R-:W-:Y:S01]  /*6f20*/  @!P1 LEA R18, P6, R10, c[0x0][0x168], 0x1 ;  /* 0x00005a000a129a11 */ /* 0x000fe200078c08ff */
[----:B------:R-:W-:Y:S01]  /*6f30*/  @!P1 IMAD.X R5, R101, 0x1, R9, P5 ;  /* 0x0000000165059824 */ /* 0x000fe200028e0609 */
[-C--:B------:R-:W-:Y:S02]  /*6f40*/  @!P2 IADD3 R13, P5, R151, R6.reuse, RZ ;  /* 0x00000006970da210 */ /* 0x080fe40007fbe0ff */
[----:B------:R-:W-:Y:S02]  /*6f50*/  @!P1 IADD3.X R8, R101, R9, R150, P4, P3 ;  /* 0x0000000965089210 */ /* 0x000fe400027e6496 */
[----:B------:R-:W-:Y:S01]  /*6f60*/  IADD3 R7, P4, P3, R151, R6, R151 ;  /* 0x0000000697077210 */ /* 0x000fe20007b9e097 */
[----:B------:R-:W-:Y:S01]  /*6f70*/  @!P2 IMAD.X R11, R150, 0x1, R9, P5 ;  /* 0x00000001960ba824 */ /* 0x000fe200028e0609 */
[----:B------:R-:W-:-:S02]  /*6f80*/  @!P1 LEA.HI.X R19, R10, c[0x0][0x16c], R5, 0x1, P6 ;  /* 0x00005b000a139a11 */ /* 0x000fc400030f0c05 */
[----:B------:R-:W-:Y:S02]  /*6f90*/  IADD3.X R5, R150, R9, R150, P4, P3 ;  /* 0x0000000996057210 */ /* 0x000fe400027e6496 */
[C---:B------:R-:W-:Y:S02]  /*6fa0*/  @!P2 LEA R16, P5, R13.reuse, R168, 0x1 ;  /* 0x000000a80d10a211 */ /* 0x040fe400078a08ff */
[----:B------:R-:W-:Y:S02]  /*6fb0*/  @!P1 IADD3 R10, P3, R102, R7, RZ ;  /* 0x00000007660a9210 */ /* 0x000fe40007f7e0ff */
[----:B------:R-:W-:Y:S02]  /*6fc0*/  @!P2 LEA.HI.X R17, R13, R166, R11, 0x1, P5 ;  /* 0x000000a60d11a211 */ /* 0x000fe400028f0c0b */
[----:B------:R-:W-:Y:S01]  /*6fd0*/  @!P2 LEA R26, P6, R6, R168, 0x1 ;  /* 0x000000a8061aa211 */ /* 0x000fe200078c08ff */
[----:B------:R-:W-:Y:S01]  /*6fe0*/  @!P1 IMAD.X R11, R101, 0x1, R5, P3 ;  /* 0x00000001650b9824 */ /* 0x000fe200018e0605 */
[----:B------:R-:W-:-:S02]  /*6ff0*/  @!P1 LEA R12, P4, R15, c[0x0][0x168], 0x1 ;  /* 0x00005a000f0c9a11 */ /* 0x000fc400078808ff */
[----:B------:R-:W-:Y:S02]  /*7000*/  @!P1 LEA R14, P3, R10, c[0x0][0x168], 0x1 ;  /* 0x00005a000a0e9a11 */ /* 0x000fe400078608ff */
[----:B------:R-:W-:Y:S02]  /*7010*/  @!P2 LEA.HI.X R27, R6, R166, R9, 0x1, P6 ;  /* 0x000000a6061ba211 */ /* 0x000fe400030f0c09 */
[----:B------:R-:W-:Y:S02]  /*7020*/  @!P1 LEA.HI.X R13, R15, c[0x0][0x16c], R8, 0x1, P4 ;  /* 0x00005b000f0d9a11 */ /* 0x000fe400020f0c08 */
[----:B------:R-:W-:Y:S01]  /*7030*/  @!P1 LEA.HI.X R15, R10, c[0x0][0x16c], R11, 0x1, P3 ;  /* 0x00005b000a0f9a11 */ /* 0x000fe200018f0c0b */
[----:B------:R-:W-:Y:S01]  /*7040*/  @!PT LDS RZ, [RZ] ;  /* 0x00000000fffff984 */ /* 0x000fe20000000800 */
[----:B------:R-:W-:Y:S01]  /*7050*/  @!PT LDS RZ, [RZ] ;  /* 0x00000000fffff984 */ /* 0x000fe20000000800 */
[----:B------:R-:W-:Y:S01]  /*7060*/  @!PT LDS RZ, [RZ] ;  /* 0x00000000fffff984 */ /* 0x000fe20000000800 */
[----:B------:R1:W-:Y:S01]  /*7070*/  @!P2 LDGSTS.E.BYPASS.LTC128B.128 [R156+0x4000], [R26.64] ;  /* 0x040000001a9cafae */ /* 0x0003e2000b901d48 */
[----:B------:R-:W-:Y:S02]  /*7080*/  IADD3 R11, P3, R151, R7, RZ ;  /* 0x00000007970b7210 */ /* 0x000fe40007f7e0ff */
[C---:B------:R-:W-:Y:S01]  /*7090*/  @!P2 LEA R108, P4, R7.reuse, R168, 0x1 ;  /* 0x000000a8076ca211 */ /* 0x040fe200078808ff */
[----:B------:R1:W-:Y:S02]  /*70a0*/  @P1 STS.128 [R156+0x6000], RZ ;  /* 0x006000ff9c001388 */ /* 0x0003e40000000c00 */
[--C-:B------:R-:W-:Y:S01]  /*70b0*/  IMAD.X R8, R150, 0x1, R5.reuse, P3 ;  /* 0x0000000196087824 */ /* 0x100fe200018e0605 */
[----:B------:R-:W-:Y:S01]  /*70c0*/  @!P2 LEA.HI.X R109, R7, R166, R5, 0x1, P4 ;  /* 0x000000a6076da211 */ /* 0x000fe200020f0c05 */
[----:B------:R-:W-:Y:S01]  /*70d0*/  @!PT LDS RZ, [RZ] ;  /* 0x00000000fffff984 */ /* 0x000fe20000000800 */
[----:B------:R-:W-:Y:S01]  /*70e0*/  @!PT LDS RZ, [RZ] ;  /* 0x00000000fffff984 */ /* 0x000fe20000000800 */
[----:B------:R-:W-:Y:S01]  /*70f0*/  @!PT LDS RZ, [RZ] ;  /* 0x00000000fffff984 */ /* 0x000fe20000000800 */
[----:B------:R1:W-:Y:S01]  /*7100*/  @!P1 LDGSTS.E.BYPASS.LTC128B.128 [R156+0x6000], [R18.64+0x80] ;  /* 0x06000080129c9fae */ /* 0x0003e2000b901d48 */
[----:B------:R-:W-:-:S03]  /*7110*/  @!P2 LEA R130, P3, R11, R168, 0x1 ;  /* 0x000000a80b82a211 */ /* 0x000fc600078608ff */
        /* <DEDUP_REMOVED lines=36> */
.L_x_5354:
[----:B------:R-:W-:Y:S05]  /*7360*/  BSYNC B0 ;  /* 0x0000000000007941 */ /* 0x000fea0003800000 */
.L_x_5353:
[----:B------:R-:W0:Y:S01]  /*7370*/  LDGDEPBAR ;  /* 0x00000000000079af */ /* 0x000e220000000000 */
[----:B------:R-:W-:-:S04]  /*7380*/  LEA R168, P1, R6, R168, 0x1 ;  /* 0x000000a806a87211 */ /* 0x000fc800078208ff */
[----:B------:R-:W-:Y:S02]  /*7390*/  LEA.HI.X R166, R6, R166, R9, 0x1, P1 ;  /* 0x000000a606a67211 */ /* 0x000fe400008f0c09 */
.L_x_5350:
[----:B------:R-:W-:Y:S01]  /*73a0*/  FMNMX.FTZ R5, R100, R28, !PT ;  /* 0x0000001c64057209 */ /* 0x000fe20007810000 */
[----:B-1----:R-:W-:Y:S01]  /*73b0*/  LDSM.16.MT88.4 R12, [R140+0x8000] ;  /* 0x008000008c0c783b */ /* 0x002fe20000004200 */
        /* <DEDUP_REMOVED lines=33> */
[----:B------:R-:W3:Y:S01]  /*75d0*/  SHFL.BFLY PT, R6, R7, 0x2, 0x1f ;  /* 0x0c401f0007067f89 */ /* 0x000ee200000e0000 */
[----:B-1----:R-:W-:-:S03]  /*75e0*/  FMNMX.FTZ R5, R8, R5, !PT ;  /* 0x0000000508057209 */ /* 0x002fc60007810000 */
[----:B--2---:R-:W-:Y:S01]  /*75f0*/  LDSM.16.MT88.4 R8, [R138+0x8000] ;  /* 0x008000008a08783b */ /* 0x004fe20000004200 */
[----:B---3--:R-:W-:-:S03]  /*7600*/  FMNMX.FTZ R6, R7, R6, !PT ;  /* 0x0000000607067209 */ /* 0x008fc60007810000 */
        /* <DEDUP_REMOVED lines=15> */
[----:B------:R-:W-:Y:S01]  /*7700*/  FADD.FTZ R4, R100, -R5 ;  /* 0x8000000564047221 */ /* 0x000fe20000010000 */
[----:B------:R-:W-:Y:S01]  /*7710*/  MUFU.EX2 R26, R26 ;  /* 0x0000001a001a7308 */ /* 0x000fe20000000800 */
[----:B------:R-:W-:Y:S02]  /*7720*/  FADD.FTZ R6, R3, -R6 ;  /* 0x8000000603067221 */ /* 0x000fe40000010000 */
[--C-:B------:R-:W-:Y:S02]  /*7730*/  FFMA.FTZ R27, R0, c[0x0][0x23c], -R103.reuse ;  /* 0x00008f00001b7a23 */ /* 0x100fe40000010867 */
[--C-:B------:R-:W-:Y:S02]  /*7740*/  FFMA.FTZ R2, R31, c[0x0][0x23c], -R102.reuse ;  /* 0x00008f001f027a23 */ /* 0x100fe40000010866 */
[----:B------:R-:W-:Y:S01]  /*7750*/  FFMA.FTZ R28, R28, c[0x0][0x23c], -R103 ;  /* 0x00008f001c1c7a23 */ /* 0x000fe20000010867 */
[----:B------:R-:W1:Y:S01]  /*7760*/  MUFU.EX2 R25, R25 ;  /* 0x0000001900197308 */ /* 0x000e620000000800 */
        /* <DEDUP_REMOVED lines=9> */
[----:B------:R-:W2:Y:S01]  /*7800*/  MUFU.EX2 R27, R27 ;  /* 0x0000001b001b7308 */ /* 0x000ea20000000800 */
[----:B-1----:R-:W-:Y:S01]  /*7810*/  F2FP.PACK_AB R6, R25, R26 ;  /* 0x0000001a1906723e */ /* 0x002fe200000000ff */
[--C-:B------:R-:W-:Y:S02]  /*7820*/  FFMA.FTZ R107, R125, c[0x0][0x23c], -R102.reuse ;  /* 0x00008f007d6b7a23 */ /* 0x100fe40000010866 */
[--C-:B------:R-:W-:Y:S02]  /*7830*/  FFMA.FTZ R110, R119, c[0x0][0x23c], -R102.reuse ;  /* 0x00008f00776e7a23 */ /* 0x100fe40000010866 */
[--C-:B------:R-:W-:Y:S02]  /*7840*/  FFMA.FTZ R109, R117, c[0x0][0x23c], -R102.reuse ;  /* 0x00008f00756d7a23 */ /* 0x100fe40000010866 */
[----:B------:R-:W-:Y:S01]  /*7850*/  MUFU.EX2 R24, R24 ;  /* 0x0000001800187308 */ /* 0x000fe20000000800 */
[----:B------:R-:W-:-:S02]  /*7860*/  FFMA.FTZ R112, R115, c[0x0][0x23c], -R102 ;  /* 0x00008f0073707a23 */ /* 0x000fc40000010866 */
[--C-:B------:R-:W-:Y:S02]  /*7870*/  FFMA.FTZ R117, R114, c[0x0][0x23c], -R103.reuse ;  /* 0x00008f0072757a23 */ /* 0x100fe40000010867 */
[--C-:B------:R-:W-:Y:S02]  /*7880*/  FFMA.FTZ R115, R20, c[0x0][0x23c], -R103.reuse ;  /* 0x00008f0014737a23 */ /* 0x100fe40000010867 */
[--C-:B------:R-:W-:Y:S01]  /*7890*/  FFMA.FTZ R118, R22, c[0x0][0x23c], -R103.reuse ;  /* 0x00008f0016767a23 */ /* 0x100fe20000010867 */
[----:B------:R-:W1:Y:S01]  /*78a0*/  MUFU.EX2 R2, R2 ;  /* 0x0000000200027308 */ /* 0x000e620000000800 */
[----:B--2---:R-:W-:Y:S01]  /*78b0*/  F2FP.PACK_AB R4, R27, R28 ;  /* 0x0000001c1b04723e */ /* 0x004fe200000000ff */
[----:B------:R-:W-:Y:S02]  /*78c0*/  FFMA.FTZ R116, R116, c[0x0][0x23c], -R103 ;  /* 0x00008f0074747a23 */ /* 0x000fe40000010867 */
[--C-:B------:R-:W-:Y:S02]  /*78d0*/  FFMA.FTZ R114, R21, c[0x0][0x23c], -R102.reuse ;  /* 0x00008f0015727a23 */ /* 0x100fe40000010866 */
[----:B------:R-:W-:-:S02]  /*78e0*/  FFMA.FTZ R111, R111, c[0x0][0x23c], -R102 ;  /* 0x00008f006f6f7a23 */ /* 0x000fc40000010866 */
[----:B------:R-:W-:Y:S01]  /*78f0*/  MUFU.EX2 R0, R0 ;  /* 0x0000000000007308 */ /* 0x000fe20000000800 */
[--C-:B------:R-:W-:Y:S02]  /*7900*/  FFMA.FTZ R113, R113, c[0x0][0x23c], -R102.reuse ;  /* 0x00008f0071717a23 */ /* 0x100fe40000010866 */
[----:B------:R-:W-:Y:S02]  /*7910*/  FFMA.FTZ R122, R23, c[0x0][0x23c], -R102 ;  /* 0x00008f00177a7a23 */ /* 0x000fe40000010866 */
[----:B------:R-:W-:Y:S01]  /*7920*/  LDSM.16.MT88.4 R20, [R137+0x9000] ;  /* 0x009000008914783b */ /* 0x000fe20000004200 */
[--C-:B------:R-:W-:Y:S02]  /*7930*/  FFMA.FTZ R119, R104, c[0x0][0x23c], -R103.reuse ;  /* 0x00008f0068777a23 */ /* 0x100fe40000010867 */
        /* <DEDUP_REMOVED lines=8> */
[----:B------:R-:W-:Y:S02]  /*79c0*/  FFMA.FTZ R103, R121, c[0x0][0x23c], -R103 ;  /* 0x00008f0079677a23 */ /* 0x000fe40000010867 */
[----:B------:R-:W-:Y:S01]  /*79d0*/  FFMA.FTZ R102, R123, c[0x0][0x23c], -R102 ;  /* 0x00008f007b667a23 */ /* 0x000fe20000010866 */
[----:B------:R-:W3:Y:S01]  /*79e0*/  MUFU.EX2 R3, R3 ;  /* 0x0000000300037308 */ /* 0x000ee20000000800 */
[----:B--2---:R-:W-:Y:S01]  /*79f0*/  F2FP.PACK_AB R7, R31, R0 ;  /* 0x000000001f07723e */ /* 0x004fe200000000ff */
[----:B-1----:R-:W-:-:S06]  /*7a00*/  FMUL.FTZ R96, R96, R32 ;  /* 0x0000002060607220 */ /* 0x002fcc0000410000 */
[----:B------:R-:W-:Y:S01]  /*7a10*/  MUFU.EX2 R100, R100 ;  /* 0x0000006400647308 */ /* 0x000fe20000000800 */
[-C--:B------:R-:W-:Y:S02]  /*7a20*/  FMUL.FTZ R97, R97, R32.reuse ;  /* 0x0000002061617220 */ /* 0x080fe40000410000 */
[-C--:B------:R-:W-:Y:S02]  /*7a30*/  FMUL.FTZ R36, R36, R32.reuse ;  /* 0x0000002024247220 */ /* 0x080fe40000410000 */
[----:B------:R-:W-:Y:S02]  /*7a40*/  FMUL.FTZ R37, R37, R32 ;  /* 0x0000002025257220 */ /* 0x000fe40000410000 */
[-C--:B---3--:R-:W-:Y:S01]  /*7a50*/  FMUL.FTZ R98, R98, R3.reuse ;  /* 0x0000000362627220 */ /* 0x088fe20000410000 */
[----:B------:R-:W1:Y:S01]  /*7a60*/  MUFU.EX2 R101, R101 ;  /* 0x0000006500657308 */ /* 0x000e620000000800 */
[-C--:B------:R-:W-:Y:S02]  /*7a70*/  FMUL.FTZ R99, R99, R3.reuse ;  /* 0x0000000363637220 */ /* 0x080fe40000410000 */
        /* <DEDUP_REMOVED lines=10> */
[----:B------:R-:W2:Y:S01]  /*7b20*/  LDSM.16.MT88.4 R12, [R136+0x8000] ;  /* 0x00800000880c783b */ /* 0x000ea20000004200 */
[----:B------:R-:W-:Y:S01]  /*7b30*/  FMUL.FTZ R45, R45, R32 ;  /* 0x000000202d2d7220 */ /* 0x000fe20000410000 */
[----:B------:R-:W-:Y:S01]  /*7b40*/  MUFU.EX2 R108, R108 ;  /* 0x0000006c006c7308 */ /* 0x000fe20000000800 */
[----:B------:R-:W-:-:S02]  /*7b50*/  FMUL.FTZ R46, R46, R3 ;  /* 0x000000032e2e7220 */ /* 0x000fc40000410000 */
[-C--:B------:R-:W-:Y:S02]  /*7b60*/  FMUL.FTZ R47, R47, R3.reuse ;  /* 0x000000032f2f7220 */ /* 0x080fe40000410000 */
[C---:B------:R-:W-:Y:S01]  /*7b70*/  HMMA.16816.F32 R40, R4.reuse, R8, R40 ;  /* 0x000000080428723c */ /* 0x040fe20000001828 */
[-C--:B------:R-:W-:Y:S02]  /*7b80*/  FMUL.FTZ R48, R48, R32.reuse ;  /* 0x0000002030307220 */ /* 0x080fe40000410000 */
[-C--:B------:R-:W-:Y:S01]  /*7b90*/  FMUL.FTZ R49, R49, R32.reuse ;  /* 0x0000002031317220 */ /* 0x080fe20000410000 */
[----:B------:R-:W-:Y:S01]  /*7ba0*/  MUFU.EX2 R107, R107 ;  /* 0x0000006b006b7308 */ /* 0x000fe20000000800 */
[-C--:B------:R-:W-:Y:S02]  /*7bb0*/  FMUL.FTZ R50, R50, R3.reuse ;  /* 0x0000000332327220 */ /* 0x080fe40000410000 */
[----:B------:R-:W-:Y:S01]  /*7bc0*/  FMUL.FTZ R51, R51, R3 ;  /* 0x0000000333337220 */ /* 0x000fe20000410000 */
        /* <DEDUP_REMOVED lines=8> */
[-C--:B------:R-:W-:Y:S02]  /*7c50*/  FMUL.FTZ R56, R56, R32.reuse ;  /* 0x0000002038387220 */ /* 0x080fe40000410000 */
[----:B------:R-:W-:Y:S01]  /*7c60*/  FMUL.FTZ R57, R57, R32 ;  /* 0x0000002039397220 */ /* 0x000fe20000410000 */
        /* <DEDUP_REMOVED lines=8> */
[-C--:B------:R-:W-:Y:S02]  /*7cf0*/  FMUL.FTZ R62, R62, R3.reuse ;  /* 0x000000033e3e7220 */ /* 0x080fe40000410000 */
[----:B------:R-:W-:Y:S01]  /*7d00*/  FMUL.FTZ R63, R63, R3 ;  /* 0x000000033f3f7220 */ /* 0x000fe20000410000 */
[----:B--2---:R-:W-:Y:S01]  /*7d10*/  HMMA.16816.F32 R56, R4, R12, R56 ;  /* 0x0000000c0438723c */ /* 0x004fe20000001838 */
[----:B------:R-:W-:-:S02]  /*7d20*/  FMUL.FTZ R64, R64, R32 ;  /* 0x0000002040407220 */ /* 0x000fc40000410000 */
[-C--:B------:R-:W-:Y:S01]  /*7d30*/  FMUL.FTZ R65, R65, R32.reuse ;  /* 0x0000002041417220 */ /* 0x080fe20000410000 */
[----:B------:R-:W-:Y:S01]  /*7d40*/  MUFU.EX2 R115, R115 ;  /* 0x0000007300737308 */ /* 0x000fe20000000800 */
[-C--:B------:R-:W-:Y:S02]  /*7d50*/  FMUL.FTZ R66, R66, R3.reuse ;  /* 0x0000000342427220 */ /* 0x080fe40000410000 */
[-C--:B------:R-:W-:Y:S01]  /*7d60*/  FMUL.FTZ R67, R67, R3.reuse ;  /* 0x0000000343437220 */ /* 0x080fe20000410000 */
[----:B------:R-:W-:Y:S01]  /*7d70*/  HMMA.16816.F32 R60, R4, R14, R60 ;  /* 0x0000000e043c723c */ /* 0x000fe2000000183c */
[-C--:B------:R-:W-:Y:S01]  /*7d80*/  FMUL.FTZ R68, R68, R32.reuse ;  /* 0x0000002044447220 */ /* 0x080fe20000410000 */
[----:B------:R-:W2:Y:S01]  /*7d90*/  LDSM.16.MT88.4 R12, [R137+0xa000] ;  /* 0x00a00000890c783b */ /* 0x000ea20000004200 */
[----:B------:R-:W-:Y:S01]  /*7da0*/  FMUL.FTZ R69, R69, R32 ;  /* 0x0000002045457220 */ /* 0x000fe20000410000 */
[----:B------:R-:W-:Y:S01]  /*7db0*/  MUFU.EX2 R118, R118 ;  /* 0x0000007600767308 */ /* 0x000fe20000000800 */
[----:B------:R-:W-:-:S02]  /*7dc0*/  FMUL.FTZ R70, R70, R3 ;  /* 0x0000000346467220 */ /* 0x000fc40000410000 */
[-C--:B------:R-:W-:Y:S01]  /*7dd0*/  FMUL.FTZ R71, R71, R3.reuse ;  /* 0x0000000347477220 */ /* 0x080fe20000410000 */
[C---:B---3--:R-:W-:Y:S01]  /*7de0*/  HMMA.16816.F32 R64, R4.reuse, R8, R64 ;  /* 0x000000080440723c */ /* 0x048fe20000001840 */
        /* <DEDUP_REMOVED lines=9> */
[----:B------:R-:W-:Y:S01]  /*7e80*/  MUFU.EX2 R117, R117 ;  /* 0x0000007500757308 */ /* 0x000fe20000000800 */
[-C--:B------:R-:W-:Y:S02]  /*7e90*/  FMUL.FTZ R94, R94, R3.reuse ;  /* 0x000000035e5e7220 */ /* 0x080fe40000410000 */
[-C--:B------:R-:W-:Y:S02]  /*7ea0*/  FMUL.FTZ R95, R95, R3.reuse ;  /* 0x000000035f5f7220 */ /* 0x080fe40000410000 */
[-C--:B------:R-:W-:Y:S01]  /*7eb0*/  FMUL.FTZ R76, R76, R32.reuse ;  /* 0x000000204c4c7220 */ /* 0x080fe20000410000 */
[----:B-----5:R-:W-:Y:S01]  /*7ec0*/  HMMA.16816.F32 R72, R4, R16, R72 ;  /* 0x000000100448723c */ /* 0x020fe20000001848 */
[----:B------:R-:W-:Y:S01]  /*7ed0*/  FMUL.FTZ R77, R77, R32 ;  /* 0x000000204d4d7220 */ /* 0x000fe20000410000 */
[----:B------:R-:W5:Y:S01]  /*7ee0*/  MUFU.EX2 R114, R114 ;  /* 0x0000007200727308 */ /* 0x000f620000000800 */
[----:B------:R-:W-:-:S02]  /*7ef0*/  FMUL.FTZ R78, R78, R3 ;  /* 0x000000034e4e7220 */ /* 0x000fc40000410000 */
[-C--:B------:R-:W-:Y:S02]  /*7f00*/  FMUL.FTZ R79, R79, R3.reuse ;  /* 0x000000034f4f7220 */ /* 0x080fe40000410000 */
        /* <DEDUP_REMOVED lines=21> */
[----:B------:R-:W-:Y:S02]  /*8060*/  FFMA.FTZ R28, R169, R32, R28 ;  /* 0x00000020a91c7223 */ /* 0x000fe4000001001c */
[----:B------:R-:W-:Y:S02]  /*8070*/  FFMA.FTZ R3, R167, R3, R24 ;  /* 0x00000003a7037223 */ /* 0x000fe40000010018 */
[----:B------:R-:W-:Y:S01]  /*8080*/  MUFU.EX2 R106, R106 ;  /* 0x0000006a006a7308 */ /* 0x000fe20000000800 */
[----:B------:R-:W-:Y:S02]  /*8090*/  FADD.FTZ R27, R27, R28 ;  /* 0x0000001c1b1b7221 */ /* 0x000fe40000010000 */
[----:B------:R-:W-:Y:S01]  /*80a0*/  HMMA.16816.F32 R84, R4, R10, R84 ;  /* 0x0000000a0454723c */ /* 0x000fe20000001854 */
[----:B------:R-:W3:Y:S01]  /*80b0*/  LDSM.16.MT88.4 R8, [R137+0x8800] ;  /* 0x008800008908783b */ /* 0x000ee20000004200 */
[----:B------:R-:W-:-:S02]  /*80c0*/  FADD.FTZ R3, R2, R3 ;  /* 0x0000000302037221 */ /* 0x000fc40000010000 */
[----:B------:R-:W-:Y:S01]  /*80d0*/  FADD.FTZ R26, R26, R27 ;  /* 0x0000001b1a1a7221 */ /* 0x000fe20000010000 */
[----:B------:R-:W2:Y:S01]  /*80e0*/  MUFU.EX2 R119, R119 ;  /* 0x0000007700777308 */ /* 0x000ea20000000800 */
[----:B------:R-:W-:Y:S01]  /*80f0*/  FADD.FTZ R0, R0, R3 ;  /* 0x0000000300007221 */ /* 0x000fe20000010000 */
[----:B-1----:R-:W-:Y:S01]  /*8100*/  F2FP.PACK_AB R4, R101, R100 ;  /* 0x000000646504723e */ /* 0x002fe200000000ff */
[----:B------:R-:W-:Y:S01]  /*8110*/  FADD.FTZ R25, R25, R26 ;  /* 0x0000001a19197221 */ /* 0x000fe20000010000 */
[----:B----4-:R-:W-:Y:S01]  /*8120*/  F2FP.PACK_AB R5, R110, R107 ;  /* 0x0000006b6e05723e */ /* 0x010fe200000000ff */
[----:B------:R-:W-:Y:S01]  /*8130*/  FADD.FTZ R0, R31, R0 ;  /* 0x000000001f007221 */ /* 0x000fe20000010000 */
[----:B------:R-:W-:Y:S01]  /*8140*/  F2FP.PACK_AB R6, R108, R105 ;  /* 0x000000696c06723e */ /* 0x000fe200000000ff */
[----:B------:R-:W-:Y:S01]  /*8150*/  FADD.FTZ R100, R100, R25 ;  /* 0x0000001964647221 */ /* 0x000fe20000010000 */
[----:B------:R-:W-:Y:S01]  /*8160*/  F2FP.PACK_AB R7, R112, R109 ;  /* 0x0000006d7007723e */ /* 0x000fe200000000ff */
[----:B------:R-:W-:Y:S01]  /*8170*/  MUFU.EX2 R104, R104 ;  /* 0x0000006800687308 */ /* 0x000fe20000000800 */
[----:B------:R-:W-:-:S02]  /*8180*/  FADD.FTZ R107, R107, R0 ;  /* 0x000000006b6b7221 */ /* 0x000fc40000010000 */
[----:B------:R-:W-:Y:S01]  /*8190*/  FADD.FTZ R0, R101, R100 ;  /* 0x0000006465007221 */ /* 0x000fe20000010000 */
[----:B------:R-:W-:Y:S01]  /*81a0*/  MOV R100, R30 ;  /* 0x0000001e00647202 */ /* 0x000fe20000000f00 */
[----:B------:R-:W-:Y:S01]  /*81b0*/  FADD.FTZ R110, R110, R107 ;  /* 0x0000006b6e6e7221 */ /* 0x000fe20000010000 */
[C---:B-----5:R-:W-:Y:S01]  /*81c0*/  HMMA.16816.F32 R96, R4.reuse, R16, R96 ;  /* 0x000000100460723c */ /* 0x060fe20000001860 */
[----:B------:R-:W-:Y:S01]  /*81d0*/  FADD.FTZ R105, R105, R0 ;  /* 0x0000000069697221 */ /* 0x000fe20000010000 */
[----:B------:R-:W-:Y:S01]  /*81e0*/  MUFU.EX2 R103, R103 ;  /* 0x0000006700677308 */ /* 0x000fe20000000800 */
[----:B------:R-:W-:Y:S02]  /*81f0*/  FADD.FTZ R3, R109, R110 ;  /* 0x0000006e6d037221 */ /* 0x000fe40000010000 */
[----:B------:R-:W-:Y:S02]  /*8200*/  FADD.FTZ R108, R108, R105 ;  /* 0x000000696c6c7221 */ /* 0x000fe40000010000 */
[----:B------:R-:W-:Y:S01]  /*8210*/  FADD.FTZ R3, R112, R3 ;  /* 0x0000000370037221 */ /* 0x000fe20000010000 */
[----:B------:R-:W-:Y:S01]  /*8220*/  HMMA.16816.F32 R36, R4, R18, R36 ;  /* 0x000000120424723c */ /* 0x000fe20000001824 */
[----:B------:R-:W1:Y:S01]  /*8230*/  LDSM.16.MT88.4 R16, [R136+0x8800] ;  /* 0x008800008810783b */ /* 0x000e620000004200 */
[----:B------:R-:W-:Y:S01]  /*8240*/  MUFU.EX2 R35, R35 ;  /* 0x0000002300237308 */ /* 0x000fe20000000800 */
[----:B------:R-:W-:-:S04]  /*8250*/  FADD.FTZ R0, R114, R3 ;  /* 0x0000000372007221 */ /* 0x000fc80000010000 */
[----:B------:R-:W-:Y:S01]  /*8260*/  FADD.FTZ R0, R111, R0 ;  /* 0x000000006f007221 */ /* 0x000fe20000010000 */
[C---:B--2---:R-:W-:Y:S02]  /*8270*/  HMMA.16816.F32 R40, R4.reuse, R12, R40 ;  /* 0x0000000c0428723c */ /* 0x044fe40000001828 */
[----:B------:R-:W2:Y:S06]  /*8280*/  MUFU.EX2 R34, R34 ;  /* 0x0000002200227308 */ /* 0x000eac0000000800 */
[C---:B------:R-:W-:Y:S01]  /*8290*/  HMMA.16816.F32 R44, R4.reuse, R14, R44 ;  /* 0x0000000e042c723c */ /* 0x040fe2000000182c */
[----:B------:R-:W4:Y:S01]  /*82a0*/  LDSM.16.MT88.4 R12, [R140+0xa800] ;  /* 0x00a800008c0c783b */ /* 0x000f220000004200 */
[----:B------:R-:W-:Y:S06]  /*82b0*/  MUFU.EX2 R33, R33 ;  /* 0x0000002100217308 */ /* 0x000fec0000000800 */
[C---:B---3--:R-:W-:Y:S02]  /*82c0*/  HMMA.16816.F32 R48, R4.reuse, R8, R48 ;  /* 0x000000080430723c */ /* 0x048fe40000001830 */
[----:B------:R-:W3:Y:S06]  /*82d0*/  MUFU.EX2 R102, R102 ;  /* 0x0000006600667308 */ /* 0x000eec0000000800 */
[C---:B------:R-:W-:Y:S01]  /*82e0*/  HMMA.16816.F32 R52, R4.reuse, R10, R52 ;  /* 0x0000000a0434723c */ /* 0x040fe20000001834 */
[----:B------:R-:W5:Y:S07]  /*82f0*/  LDSM.16.MT88.4 R8, [R138+0xa800] ;  /* 0x00a800008a08783b */ /* 0x000f6e0000004200 */
        /* <DEDUP_REMOVED lines=22> */
[----:B------:R-:W-:Y:S01]  /*8460*/  FADD.FTZ R116, R116, R3 ;  /* 0x0000000374747221 */ /* 0x000fe20000010000 */
[----:B------:R-:W-:Y:S01]  /*8470*/  MOV R3, R29 ;  /* 0x0000001d00037202 */ /* 0x000fe20000000f00 */
[----:B------:R-:W-:Y:S02]  /*8480*/  FADD.FTZ R122, R122, R113 ;  /* 0x000000717a7a7221 */ /* 0x000fe40000010000 */
[----:B-----5:R-:W-:Y:S01]  /*8490*/  HMMA.16816.F32 R96, R4, R8, R96 ;  /* 0x000000080460723c */ /* 0x020fe20000001860 */
[----:B------:R-:W-:-:S07]  /*84a0*/  FADD.FTZ R117, R117, R116 ;  /* 0x0000007475757221 */ /* 0x000fce0000010000 */
        /* <DEDUP_REMOVED lines=8> */
[C---:B------:R-:W-:Y:S08]  /*8530*/  HMMA.16816.F32 R48, R4.reuse, R20, R48 ;  /* 0x000000140430723c */ /* 0x040ff00000001830 */
[C---:B-----5:R-:W-:Y:S08]  /*8540*/  HMMA.16816.F32 R56, R4.reuse, R8, R56 ;  /* 0x000000080438723c */ /* 0x060ff00000001838 */
[C---:B------:R-:W-:Y:S01]  /*8550*/  HMMA.16816.F32 R60, R4.reuse, R10, R60 ;  /* 0x0000000a043c723c */ /* 0x040fe2000000183c */
[----:B------:R-:W5:Y:S07]  /*8560*/  LDSM.16.MT88.4 R8, [R137+0xb000] ;  /* 0x00b000008908783b */ /* 0x000f6e0000004200 */
        /* <DEDUP_REMOVED lines=8> */
[C---:B-----5:R-:W-:Y:S08]  /*85f0*/  HMMA.16816.F32 R76, R4.reuse, R8, R76 ;  /* 0x00000008044c723c */ /* 0x060ff0000000184c */
[----:B------:R-:W-:Y:S01]  /*8600*/  HMMA.16816.F32 R80, R4, R10, R80 ;  /* 0x0000000a0450723c */ /* 0x000fe20000001850 */
[----:B------:R-:W4:Y:S06]  /*8610*/  LDSM.16.MT88.4 R8, [R137+0x9800] ;  /* 0x009800008908783b */ /* 0x000f2c0000004200 */
[----:B------:R-:W-:Y:S01]  /*8620*/  F2FP.PACK_AB R4, R119, R106 ;  /* 0x0000006a7704723e */ /* 0x000fe200000000ff */
[----:B------:R-:W-:Y:S01]  /*8630*/  FADD.FTZ R106, R106, R117 ;  /* 0x000000756a6a7221 */ /* 0x000fe20000010000 */
[----:B--2---:R-:W-:Y:S01]  /*8640*/  F2FP.PACK_AB R5, R34, R35 ;  /* 0x000000232205723e */ /* 0x004fe200000000ff */
[----:B------:R-:W-:Y:S01]  /*8650*/  FADD.FTZ R35, R35, R122 ;  /* 0x0000007a23237221 */ /* 0x000fe20000010000 */
[----:B------:R-:W-:Y:S01]  /*8660*/  F2FP.PACK_AB R6, R103, R104 ;  /* 0x000000686706723e */ /* 0x000fe200000000ff */
[----:B------:R-:W-:Y:S01]  /*8670*/  FADD.FTZ R119, R119, R106 ;  /* 0x0000006a77777221 */ /* 0x000fe20000010000 */
[----:B---3--:R-:W-:Y:S01]  /*8680*/  F2FP.PACK_AB R7, R102, R33 ;  /* 0x000000216607723e */ /* 0x008fe200000000ff */
[----:B------:R-:W-:-:S02]  /*8690*/  FADD.FTZ R34, R34, R35 ;  /* 0x0000002322227221 */ /* 0x000fc40000010000 */
[----:B------:R-:W-:Y:S02]  /*86a0*/  FADD.FTZ R104, R104, R119 ;  /* 0x0000007768687221 */ /* 0x000fe40000010000 */
[----:B------:R-:W-:Y:S02]  /*86b0*/  FADD.FTZ R33, R33, R34 ;  /* 0x0000002221217221 */ /* 0x000fe40000010000 */
[----:B------:R-:W-:Y:S01]  /*86c0*/  HMMA.16816.F32 R96, R4, R20, R96 ;  /* 0x000000140460723c */ /* 0x000fe20000001860 */
        /* <DEDUP_REMOVED lines=14> */
[C---:B------:R-:W-:Y:S08]  /*87b0*/  HMMA.16816.F32 R68, R4.reuse, R22, R68 ;  /* 0x000000160444723c */ /* 0x040ff00000001844 */
[C---:B-1----:R-:W-:Y:S08]  /*87c0*/  HMMA.16816.F32 R72, R4.reuse, R16, R72 ;  /* 0x000000100448723c */ /* 0x042ff00000001848 */
[C---:B------:R-:W-:Y:S08]  /*87d0*/  HMMA.16816.F32 R92, R4.reuse, R18, R92 ;  /* 0x00000012045c723c */ /* 0x040ff0000000185c */
[C---:B---3--:R-:W-:Y:S08]  /*87e0*/  HMMA.16816.F32 R76, R4.reuse, R8, R76 ;  /* 0x00000008044c723c */ /* 0x048ff0000000184c */
[C---:B------:R-:W-:Y:S08]  /*87f0*/  HMMA.16816.F32 R80, R4.reuse, R10, R80 ;  /* 0x0000000a0450723c */ /* 0x040ff00000001850 */
[C---:B----4-:R-:W-:Y:S08]  /*8800*/  HMMA.16816.F32 R88, R4.reuse, R12, R88 ;  /* 0x0000000c0458723c */ /* 0x050ff00000001858 */
[----:B------:R-:W-:Y:S08]  /*8810*/  HMMA.16816.F32 R84, R4, R14, R84 ;  /* 0x0000000e0454723c */ /* 0x000ff00000001854 */
.L_x_5347:
[----:B------:R-:W-:-:S13]  /*8820*/  ISETP.GE.AND P1, PT, R155, 0x1, PT ;  /* 0x000000019b00780c */ /* 0x000fda0003f26270 */
[----:B------:R-:W-:Y:S05]  /*8830*/  @!P1 BRA `(.L_x_5355) ;  /* 0x00002c0000009947 */ /* 0x000fea0003800000 */
[----:B------:R-:W-:Y:S01]  /*8840*/  ULDC UR7, c[0x0][0x1a0] ;  /* 0x0000680000077ab9 */ /* 0x000fe20000000800 */
[----:B------:R-:W-:Y:S01]  /*8850*/  IMAD.MOV.U32 R0, RZ, RZ, R3 ;  /* 0x000000ffff007224 */ /* 0x000fe200078e0003 */
[----:B------:R-:W-:Y:S01]  /*8860*/  ULEA UR7, -UR7, URZ, 0x6 ;  /* 0x0000003f07077291 */ /* 0x000fe2000f8e313f */
[----:B------:R-:W-:Y:S01]  /*8870*/  IMAD.MOV.U32 R101, RZ, RZ, R100 ;  /* 0x000000ffff657224 */ /* 0x000fe200078e0064 */
[----:B------:R-:W-:Y:S02]  /*8880*/  ULDC UR5, c[0x0][0x198] ;  /* 0x0000660000057ab9 */ /* 0x000fe40000000800 */
[----:B------:R-:W-:Y:S02]  /*8890*/  USHF.R.S32.HI UR6, URZ, 0x1f, UR7 ;  /* 0x0000001f3f067899 */ /* 0x000fe40008011407 */
[----:B------:R-:W-:Y:S01]  /*88a0*/  ULEA UR5, -UR5, URZ, 0x6 ;  /* 0x0000003f05057291 */ /* 0x000fe2000f8e313f */
[----:B------:R-:W-:-:S03]  /*88b0*/  MOV R165, UR7 ;  /* 0x0000000700a57c02 */ /* 0x000fc60008000f00 */
[----:B------:R-:W-:Y:S01]  /*88c0*/  MOV R164, UR6 ;  /* 0x0000000600a47c02 */ /* 0x000fe20008000f00 */
[----:B------:R-:W-:Y:S02]  /*88d0*/  USHF.R.S32.HI UR4, URZ, 0x1f, UR5 ;  /* 0x0000001f3f047899 */ /* 0x000fe40008011405 */
.L_x_5359:
        /* <DEDUP_REMOVED lines=64> */
.L_x_5356:
        /* <DEDUP_REMOVED lines=40> */
[----:B------:R1:W-:Y:S01]  /*8f60*/  @!P3 LDGSTS.E.BYPASS.LTC128B.128 [R156+0xa800], [R174.64+0x80] ;  /* 0x0a800080ae9cbfae */ /* 0x0003e2000b901d48 */
[----:B------:R-:W-:Y:S02]  /*8f70*/  @!P3 LEA.HI.X R171, R103, R171, R100, 0x1, P1 ;  /* 0x000000ab67abb211 */ /* 0x000fe400008f0c64 */
        /* <DEDUP_REMOVED lines=24> */
[----:B------:R-:W5:Y:S04]  /*9100*/  LDSM.16.M88.4 R116, [R146+0x5000] ;  /* 0x005000009274783b */ /* 0x000f680000000200 */
[----:B------:R-:W0:Y:S04]  /*9110*/  LDGDEPBAR ;  /* 0x00000000000079af */ /* 0x000e280000000000 */
[----:B------:R-:W1:Y:S01]  /*9120*/  LDSM.16.M88.4 R120, [R146+0x5800] ;  /* 0x005800009278783b */ /* 0x000e620000000200 */
[----:B--2---:R-:W-:Y:S03]  /*9130*/  IMAD.MOV.U32 R170, RZ, RZ, R2 ;  /* 0x000000ffffaa7224 */ /* 0x004fe600078e0002 */
[----:B------:R-:W-:Y:S01]  /*9140*/  LDSM.16.M88.4 R124, [R145] ;  /* 0x00000000917c783b */ /* 0x000fe20000000200 */
[----:B------:R-:W-:Y:S03]  /*9150*/  IMAD.MOV.U32 R171, RZ, RZ, R3 ;  /* 0x000000ffffab7224 */ /* 0x000fe600078e0003 */
[----:B------:R-:W2:Y:S04]  /*9160*/  LDSM.16.M88.4 R128, [R144] ;  /* 0x000000009080783b */ /* 0x000ea80000000200 */
[----:B------:R-:W1:Y:S01]  /*9170*/  LDSM.16.M88.4 R132, [R144+0x800] ;  /* 0x000800009084783b */ /* 0x000e620000000200 */
[C---:B---3--:R-:W-:Y:S08]  /*9180*/  HMMA.16816.F32 R4, R104.reuse, R108, RZ ;  /* 0x0000006c6804723c */ /* 0x048ff000000018ff */
[C---:B------:R-:W-:Y:S01]  /*9190*/  HMMA.16816.F32 R8, R104.reuse, R110, RZ ;  /* 0x0000006e6808723c */ /* 0x040fe200000018ff */
[----:B------:R-:W3:Y:S07]  /*91a0*/  LDSM.16.M88.4 R108, [R144+0x1000] ;  /* 0x00100000906c783b */ /* 0x000eee0000000200 */
[C---:B----4-:R-:W-:Y:S08]  /*91b0*/  HMMA.16816.F32 R12, R104.reuse, R112, RZ ;  /* 0x00000070680c723c */ /* 0x050ff000000018ff */
[C---:B------:R-:W-:Y:S01]  /*91c0*/  HMMA.16816.F32 R16, R104.reuse, R114, RZ ;  /* 0x000000726810723c */ /* 0x040fe200000018ff */
[----:B------:R-:W4:Y:S07]  /*91d0*/  LDSM.16.M88.4 R112, [R144+0x1800] ;  /* 0x001800009070783b */ /* 0x000f2e0000000200 */
[C---:B-----5:R-:W-:Y:S08]  /*91e0*/  HMMA.16816.F32 R20, R104.reuse, R116, RZ ;  /* 0x000000746814723c */ /* 0x060ff000000018ff */
[C---:B------:R-:W-:Y:S01]  /*91f0*/  HMMA.16816.F32 R24, R104.reuse, R118, RZ ;  /* 0x000000766818723c */ /* 0x040fe200000018ff */
[----:B------:R-:W-:Y:S07]  /*9200*/  LDSM.16.M88.4 R116, [R139+0x4000] ;  /* 0x004000008b74783b */ /* 0x000fee0000000200 */
[C---:B-1----:R-:W-:Y:S08]  /*9210*/  HMMA.16816.F32 R28, R104.reuse, R120, RZ ;  /* 0x00000078681c723c */ /* 0x042ff000000018ff */
[----:B------:R-:W-:Y:S01]  /*9220*/  HMMA.16816.F32 R32, R104, R122, RZ ;  /* 0x0000007a6820723c */ /* 0x000fe200000018ff */
[----:B------:R-:W1:Y:S04]  /*9230*/  LDSM.16.M88.4 R104, [R143] ;  /* 0x000000008f68783b */ /* 0x000e680000000200 */
[----:B------:R-:W5:Y:S03]  /*9240*/  LDSM.16.M88.4 R120, [R139+0x4800] ;  /* 0x004800008b78783b */ /* 0x000f660000000200 */
[C---:B--2---:R-:W-:Y:S08]  /*9250*/  HMMA.16816.F32 R4, R124.reuse, R128, R4 ;  /* 0x000000807c04723c */ /* 0x044ff00000001804 */
[C---:B------:R-:W-:Y:S01]  /*9260*/  HMMA.16816.F32 R8, R124.reuse, R130, R8 ;  /* 0x000000827c08723c */ /* 0x040fe20000001808 */
[----:B------:R-:W2:Y:S07]  /*9270*/  LDSM.16.M88.4 R128, [R139+0x5000] ;  /* 0x005000008b80783b */ /* 0x000eae0000000200 */
[C---:B------:R-:W-:Y:S08]  /*9280*/  HMMA.16816.F32 R12, R124.reuse, R132, R12 ;  /* 0x000000847c0c723c */ /* 0x040ff0000000180c */
[C---:B------:R-:W-:Y:S08]  /*9290*/  HMMA.16816.F32 R16, R124.reuse, R134, R16 ;  /* 0x000000867c10723c */ /* 0x040ff00000001810 */
[C---:B---3--:R-:W-:Y:S08]  /*92a0*/  HMMA.16816.F32 R20, R124.reuse, R108, R20 ;  /* 0x0000006c7c14723c */ /* 0x048ff00000001814 */
[C---:B------:R-:W-:Y:S01]  /*92b0*/  HMMA.16816.F32 R24, R124.reuse, R110, R24 ;  /* 0x0000006e7c18723c */ /* 0x040fe20000001818 */
[----:B------:R-:W3:Y:S07]  /*92c0*/  LDSM.16.M88.4 R108, [R139+0x5800] ;  /* 0x005800008b6c783b */ /* 0x000eee0000000200 */
[C---:B----4-:R-:W-:Y:S08]  /*92d0*/  HMMA.16816.F32 R28, R124.reuse, R112, R28 ;  /* 0x000000707c1c723c */ /* 0x050ff0000000181c */
[----:B------:R-:W-:Y:S01]  /*92e0*/  HMMA.16816.F32 R32, R124, R114, R32 ;  /* 0x000000727c20723c */ /* 0x000fe20000001820 */
[----:B------:R-:W-:Y:S04]  /*92f0*/  LDSM.16.M88.4 R112, [R142] ;  /* 0x000000008e70783b */ /* 0x000fe80000000200 */
[----:B------:R-:W-:Y:S03]  /*9300*/  LDSM.16.M88.4 R124, [R141+0x800] ;  /* 0x000800008d7c783b */ /* 0x000fe60000000200 */
[C---:B-1----:R-:W-:Y:S08]  /*9310*/  HMMA.16816.F32 R4, R104.reuse, R116, R4 ;  /* 0x000000746804723c */ /* 0x042ff00000001804 */
[C---:B------:R-:W-:Y:S01]  /*9320*/  HMMA.16816.F32 R8, R104.reuse, R118, R8 ;  /* 0x000000766808723c */ /* 0x040fe20000001808 */
[----:B------:R-:W1:Y:S07]  /*9330*/  LDSM.16.M88.4 R116, [R141] ;  /* 0x000000008d74783b */ /* 0x000e6e0000000200 */
[C---:B-----5:R-:W-:Y:S08]  /*9340*/  HMMA.16816.F32 R12, R104.reuse, R120, R12 ;  /* 0x00000078680c723c */ /* 0x060ff0000000180c */
[C---:B------:R-:W-:Y:S01]  /*9350*/  HMMA.16816.F32 R16, R104.reuse, R122, R16 ;  /* 0x0000007a6810723c */ /* 0x040fe20000001810 */
[----:B------:R-:W4:Y:S07]  /*9360*/  LDSM.16.M88.4 R120, [R141+0x1000] ;  /* 0x001000008d78783b */ /* 0x000f2e0000000200 */
[C---:B--2---:R-:W-:Y:S08]  /*9370*/  HMMA.16816.F32 R20, R104.reuse, R128, R20 ;  /* 0x000000806814723c */ /* 0x044ff00000001814 */
[C---:B------:R-:W-:Y:S01]  /*9380*/  HMMA.16816.F32 R24, R104.reuse, R130, R24 ;  /* 0x000000826818723c */ /* 0x040fe20000001818 */
[----:B------:R-:W2:Y:S07]  /*9390*/  LDSM.16.M88.4 R128, [R141+0x1800] ;  /* 0x001800008d80783b */ /* 0x000eae0000000200 */
[C---:B---3--:R-:W-:Y:S08]  /*93a0*/  HMMA.16816.F32 R28, R104.reuse, R108, R28 ;  /* 0x0000006c681c723c */ /* 0x048ff0000000181c */
[----:B------:R-:W-:Y:S01]  /*93b0*/  HMMA.16816.F32 R32, R104, R110, R32 ;  /* 0x0000006e6820723c */ /* 0x000fe20000001820 */
[----:B------:R-:W-:Y:S04]  /*93c0*/  LDSM.16.M88.4 R104, [R147+0x2000] ;  /* 0x002000009368783b */ /* 0x000fe80000000200 */
[----:B------:R-:W3:Y:S03]  /*93d0*/  LDSM.16.M88.4 R108, [R146+0x6000] ;  /* 0x00600000926c783b */ /* 0x000ee60000000200 */
        /* <DEDUP_REMOVED lines=10> */
[----:B------:R-:W-:Y:S01]  /*9480*/  HMMA.16816.F32 R32, R112, R130, R32 ;  /* 0x000000827020723c */ /* 0x000fe20000001820 */
[----:B------:R-:W-:Y:S04]  /*9490*/  LDSM.16.M88.4 R112, [R144+0x2000] ;  /* 0x002000009070783b */ /* 0x000fe80000000200 */
[----:B------:R-:W-:Y:S03]  /*94a0*/  LDSM.16.M88.4 R128, [R144+0x3000] ;  /* 0x003000009080783b */ /* 0x000fe60000000200 */
[C---:B---3--:R-:W-:Y:S08]  /*94b0*/  HMMA.16816.F32 R4, R104.reuse, R108, R4 ;  /* 0x0000006c6804723c */ /* 0x048ff00000001804 */
[C---:B------:R-:W-:Y:S01]  /*94c0*/  HMMA.16816.F32 R8, R104.reuse, R110, R8 ;  /* 0x0000006e6808723c */ /* 0x040fe20000001808 */
[----:B------:R-:W2:Y:S07]  /*94d0*/  LDSM.16.M88.4 R108, [R145+0x2000] ;  /* 0x00200000916c783b */ /* 0x000eae0000000200 */
[C---:B-1----:R-:W-:Y:S08]  /*94e0*/  HMMA.16816.F32 R12, R104.reuse, R116, R12 ;  /* 0x00000074680c723c */ /* 0x042ff0000000180c */
[C---:B------:R-:W-:Y:S01]  /*94f0*/  HMMA.16816.F32 R16, R104.reuse, R118, R16 ;  /* 0x000000766810723c */ /* 0x040fe20000001810 */
[----:B------:R-:W1:Y:S07]  /*9500*/  LDSM.16.M88.4 R116, [R144+0x2800] ;  /* 0x002800009074783b */ /* 0x000e6e0000000200 */
[C---:B-----5:R-:W-:Y:S08]  /*9510*/  HMMA.16816.F32 R20, R104.reuse, R124, R20 ;  /* 0x0000007c6814723c */ /* 0x060ff00000001814 */
[C---:B------:R-:W-:Y:S01]  /*9520*/  HMMA.16816.F32 R24, R104.reuse, R126, R24 ;  /* 0x0000007e6818723c */ /* 0x040fe20000001818 */
[----:B------:R-:W3:Y:S07]  /*9530*/  LDSM.16.M88.4 R124, [R144+0x3800] ;  /* 0x00380000907c783b */ /* 0x000eee0000000200 */
[C---:B----4-:R-:W-:Y:S08]  /*9540*/  HMMA.16816.F32 R28, R104.reuse, R120, R28 ;  /* 0x00000078681c723c */ /* 0x050ff0000000181c */
[----:B------:R-:W-:Y:S01]  /*9550*/  HMMA.16816.F32 R32, R104, R122, R32 ;  /* 0x0000007a6820723c */ /* 0x000fe20000001820 */
[----:B------:R-:W-:Y:S04]  /*9560*/  LDSM.16.M88.4 R104, [R143+0x2000] ;  /* 0x002000008f68783b */ /* 0x000fe80000000200 */
[----:B------:R-:W-:Y:S03]  /*9570*/  LDSM.16.M88.4 R120, [R139+0x7000] ;  /* 0x007000008b78783b */ /* 0x000fe60000000200 */
[C---:B--2---:R-:W-:Y:S08]  /*9580*/  HMMA.16816.F32 R4, R108.reuse, R112, R4 ;  /* 0x000000706c04723c */ /* 0x044ff00000001804 */
[C---:B------:R-:W-:Y:S01]  /*9590*/  HMMA.16816.F32 R8, R108.reuse, R114, R8 ;  /* 0x000000726c08723c */ /* 0x040fe20000001808 */
[----:B------:R-:W2:Y:S07]  /*95a0*/  LDSM.16.M88.4 R112, [R139+0x6000] ;  /* 0x006000008b70783b */ /* 0x000eae0000000200 */
[C---:B-1----:R-:W-:Y:S08]  /*95b0*/  HMMA.16816.F32 R12, R108.reuse, R116, R12 ;  /* 0x000000746c0c723c */ /* 0x042ff0000000180c */
[C---:B------:R-:W-:Y:S01]  /*95c0*/  HMMA.16816.F32 R16, R108.reuse, R118, R16 ;  /* 0x000000766c10723c */ /* 0x040fe20000001810 */
[----:B------:R-:W1:Y:S07]  /*95d0*/  LDSM.16.M88.4 R116, [R139+0x6800] ;  /* 0x006800008b74783b */ /* 0x000e6e0000000200 */
[C---:B------:R-:W-:Y:S08]  /*95e0*/  HMMA.16816.F32 R20, R108.reuse, R128, R20 ;  /* 0x000000806c14723c */ /* 0x040ff00000001814 */
[C---:B------:R-:W-:Y:S01]  /*95f0*/  HMMA.16816.F32 R24, R108.reuse, R130, R24 ;  /* 0x000000826c18723c */ /* 0x040fe20000001818 */
[----:B------:R-:W4:Y:S07]  /*9600*/  LDSM.16.M88.4 R128, [R139+0x7800] ;  /* 0x007800008b80783b */ /* 0x000f2e0000000200 */
[C---:B---3--:R-:W-:Y:S08]  /*9610*/  HMMA.16816.F32 R28, R108.reuse, R124, R28 ;  /* 0x0000007c6c1c723c */ /* 0x048ff0000000181c */
        /* <DEDUP_REMOVED lines=11> */
[----:B------:R-:W3:Y:S01]  /*96d0*/  LDSM.16.M88.4 R120, [R141+0x3000] ;  /* 0x003000008d78783b */ /* 0x000ee20000000200 */
[----:B------:R-:W-:Y:S04]  /*96e0*/  DEPBAR.LE SB0, 0x0 ;  /* 0x000080000000791a */ /* 0x000fe80000000000 */
[----:B------:R-:W-:Y:S02]  /*96f0*/  BAR.SYNC.DEFER_BLOCKING 0x0 ;  /* 0x0000000000007b1d */ /* 0x000fe40000010000 */
[C---:B----4-:R-:W-:Y:S08]  /*9700*/  HMMA.16816.F32 R28, R104.reuse, R128, R28 ;  /* 0x00000080681c723c */ /* 0x050ff0000000181c */
[----:B------:R-:W-:Y:S08]  /*9710*/  HMMA.16816.F32 R32, R104, R130, R32 ;  /* 0x000000826820723c */ /* 0x000ff00000001820 */
[C---:B--2---:R-:W-:Y:S08]  /*9720*/  HMMA.16816.F32 R4, R108.reuse, R112, R4 ;  /* 0x000000706c04723c */ /* 0x044ff00000001804 */
[C---:B------:R-:W-:Y:S08]  /*9730*/  HMMA.16816.F32 R8, R108.reuse, R114, R8 ;  /* 0x000000726c08723c */ /* 0x040ff00000001808 */
[C---:B-1----:R-:W-:Y:S08]  /*9740*/  HMMA.16816.F32 R12, R108.reuse, R116, R12 ;  /* 0x000000746c0c723c */ /* 0x042ff0000000180c */
[C---:B------:R-:W-:Y:S08]  /*9750*/  HMMA.16816.F32 R16, R108.reuse, R118, R16 ;  /* 0x000000766c10723c */ /* 0x040ff00000001810 */
[C---:B---3--:R-:W-:Y:S08]  /*9760*/  HMMA.16816.F32 R20, R108.reuse, R120, R20 ;  /* 0x000000786c14723c */ /* 0x048ff00000001814 */
[C---:B------:R-:W-:Y:S08]  /*9770*/  HMMA.16816.F32 R24, R108.reuse, R122, R24 ;  /* 0x0000007a6c18723c */ /* 0x040ff00000001818 */
[C---:B------:R-:W-:Y:S08]  /*9780*/  HMMA.16816.F32 R28, R108.reuse, R124, R28 ;  /* 0x0000007c6c1c723c */ /* 0x040ff0000000181c */
[----:B------:R-:W-:Y:S01]  /*9790*/  HMMA.16816.F32 R32, R108, R126, R32 ;  /* 0x0000007e6c20723c */ /* 0x000fe20000001820 */
[----:B------:R-:W-:Y:S03]  /*97a0*/  @!UPT UIADD3 URZ, URZ, URZ, URZ ;  /* 0x0000003f3f3ff290 */ /* 0x000fe6000fffe03f */
[----:B------:R-:W-:-:S11]  /*97b0*/  @!P1 BRA `(.L_x_5357) ;  /* 0x000007e000009947 */ /* 0x000fd60003800000 */
[----:B------:R-:W-:Y:S02]  /*97c0*/  MOV R2, UR5 ;  /* 0x0000000500027c02 */ /* 0x000fe40008000f00 */
[----:B------:R-:W-:Y:S01]  /*97d0*/  MOV R105, UR4 ;  /* 0x0000000400697c02 */ /* 0x000fe20008000f00 */
[----:B------:R-:W-:-:S06]  /*97e0*/  @!P0 BRA `(.L_x_5358) ;  /* 0x000003c000008947 */ /* 0x000fcc0003800000 */
        /* <DEDUP_REMOVED lines=29> */
[-C--:B------:R-:W-:Y:S02]  /*99c0*/  ISETP.GE.U32.AND P5, PT, R100, R2.reuse, PT ;  /* 0x000000026400720c */ /* 0x080fe40003fa6070 */
        /* <DEDUP_REMOVED lines=30> */
.L_x_5358:
[----:B------:R1:W-:Y:S01]  /*9bb0*/  @P4 STS.128 [R156+0x4000], RZ ;  /* 0x004000ff9c004388 */ /* 0x0003e20000000c00 */
[C---:B------:R-:W-:Y:S02]  /*9bc0*/  LEA R112, P2, R2.reuse, R168, 0x1 ;  /* 0x000000a802707211 */ /* 0x040fe400078408ff */
[----:B------:R-:W-:Y:S02]  /*9bd0*/  IADD3 R3, P1, R151, R2, RZ ;  /* 0x0000000297037210 */ /* 0x000fe40007f3e0ff */
[--C-:B------:R-:W-:Y:S02]  /*9be0*/  LEA.HI.X R113, R2, R166, R105.reuse, 0x1, P2 ;  /* 0x000000a602717211 */ /* 0x100fe400010f0c69 */
[CC--:B------:R-:W-:Y:S01]  /*9bf0*/  @!P4 LEA R110, P5, R3.reuse, R168.reuse, 0x1 ;  /* 0x000000a8036ec211 */ /* 0x0c0fe200078a08ff */
[C---:B------:R-:W-:Y:S01]  /*9c00*/  IMAD.X R105, R150.reuse, 0x1, R105, P1 ;  /* 0x0000000196697824 */ /* 0x040fe200008e0669 */
[----:B------:R-:W-:Y:S01]  /*9c10*/  @!P3 LEA R108, P1, R3, R168, 0x1 ;  /* 0x000000a8036cb211 */ /* 0x000fe200078208ff */
[----:B------:R-:W-:Y:S01]  /*9c20*/  @!PT LDS RZ, [RZ] ;  /* 0x00000000fffff984 */ /* 0x000fe20000000800 */
[----:B------:R-:W-:Y:S01]  /*9c30*/  @!PT LDS RZ, [RZ] ;  /* 0x00000000fffff984 */ /* 0x000fe20000000800 */
[----:B------:R-:W-:Y:S01]  /*9c40*/  @!PT LDS RZ, [RZ] ;  /* 0x00000000fffff984 */ /* 0x000fe20000000800 */
[----:B------:R1:W-:Y:S01]  /*9c50*/  @!P4 LDGSTS.E.BYPASS.LTC128B.128 [R156+0x4000], [R112.64] ;  /* 0x04000000709ccfae */ /* 0x0003e2000b901d48 */
[----:B------:R-:W-:Y:S02]  /*9c60*/  IADD3 R107, P2, R151, R3, RZ ;  /* 0x00000003976b7210 */ /* 0x000fe40007f5e0ff */
[CCC-:B------:R-:W-:Y:S01]  /*9c70*/  @!P4 LEA.HI.X R111, R3.reuse, R166.reuse, R105.reuse, 0x1, P5 ;  /* 0x000000a6036fc211 */ /* 0x1c0fe200028f0c69 */
[----:B------:R1:W-:Y:S01]  /*9c80*/  @P3 STS.128 [R156+0x6000], RZ ;  /* 0x006000ff9c003388 */ /* 0x0003e20000000c00 */
[--C-:B------:R-:W-:Y:S01]  /*9c90*/  @!P3 LEA.HI.X R109, R3, R166, R105.reuse, 0x1, P1 ;  /* 0x000000a6036db211 */ /* 0x100fe200008f0c69 */
[C---:B------:R-:W-:Y:S01]  /*9ca0*/  IMAD.X R105, R150.reuse, 0x1, R105, P2 ;  /* 0x0000000196697824 */ /* 0x040fe200010e0669 */
[CC--:B------:R-:W-:Y:S01]  /*9cb0*/  @!P4 LEA R114, P6, R107.reuse, R168.reuse, 0x1 ;  /* 0x000000a86b72c211 */ /* 0x0c0fe200078c08ff */
[----:B------:R-:W-:Y:S01]  /*9cc0*/  @!PT LDS RZ, [RZ] ;  /* 0x00000000fffff984 */ /* 0x000fe20000000800 */
[----:B------:R-:W-:Y:S01]  /*9cd0*/  @!PT LDS RZ, [RZ] ;  /* 0x00000000fffff984 */ /* 0x000fe20000000800 */
[----:B------:R-:W-:Y:S01]  /*9ce0*/  @!PT LDS RZ, [RZ] ;  /* 0x00000000fffff984 */ /* 0x000fe20000000800 */
[----:B------:R1:W-:Y:S01]  /*9cf0*/  @!P3 LDGSTS.E.BYPASS.LTC128B.128 [R156+0x6000], [R112.64+0x80] ;  /* 0x06000080709cbfae */ /* 0x0003e2000b901d48 */
[C---:B------:R-:W-:Y:S02]  /*9d00*/  @!P3 LEA R104, P2, R107.reuse, R168, 0x1 ;  /* 0x000000a86b68b211 */ /* 0x040fe400078408ff */
[--C-:B------:R-:W-:Y:S01]  /*9d10*/  @!P4 LEA.HI.X R115, R107, R166, R105.reuse, 0x1, P6 ;  /* 0x000000a66b73c211 */ /* 0x100fe200030f0c69 */
[----:B------:R1:W-:Y:S01]  /*9d20*/  @P4 STS.128 [R156+0x4800], RZ ;  /* 0x004800ff9c004388 */ /* 0x0003e20000000c00 */
[----:B------:R-:W-:Y:S03]  /*9d30*/  IADD3 R103, P1, R151, R107, RZ ;  /* 0x0000006b97677210 */ /* 0x000fe60007f3e0ff */
[----:B------:R-:W-:Y:S01]  /*9d40*/  @!PT LDS RZ, [RZ] ;  /* 0x00000000fffff984 */ /* 0x000fe20000000800 */
[----:B------:R-:W-:Y:S01]  /*9d50*/  @!PT LDS RZ, [RZ] ;  /* 0x00000000fffff984 */ /* 0x000fe20000000800 */
[----:B------:R-:W-:Y:S01]  /*9d60*/  @!PT LDS RZ, [RZ] ;  /* 0x00000000fffff984 */ /* 0x000fe20000000800 */
[----:B------:R1:W-:Y:S01]  /*9d70*/  @!P4 LDGSTS.E.BYPASS.LTC128B.128 [R156+0x4800], [R110.64] ;  /* 0x048000006e9ccfae */ /* 0x0003e2000b901d48 */
[----:B------:R-:W-:Y:S01]  /*9d80*/  @!P4 LEA R106, P5, R103, R168, 0x1 ;  /* 0x000000a8676ac211 */ /* 0x000fe200078a08ff */
[--C-:B------:R-:W-:Y:S01]  /*9d90*/  IMAD.X R3, R150, 0x1, R105.reuse, P1 ;  /* 0x0000000196037824 */ /* 0x100fe200008e0669 */
[----:B------:R-:W-:Y:S01]  /*9da0*/  @!P3 LEA.HI.X R105, R107, R166, R105, 0x1, P2 ;  /* 0x000000a66b69b211 */ /* 0x000fe200010f0c69 */
[----:B------:R1:W-:Y:S01]  /*9db0*/  @P3 STS.128 [R156+0x6800], RZ ;  /* 0x006800ff9c003388 */ /* 0x0003e20000000c00 */
[C---:B------:R-:W-:Y:S01]  /*9dc0*/  @!P3 LEA R2, P1, R103.reuse, R168, 0x1 ;  /* 0x000000a86702b211 */ /* 0x040fe200078208ff */
[----:B------:R-:W-:Y:S01]  /*9dd0*/  IMAD.MOV.U32 R168, RZ, RZ, R112 ;  /* 0x000000ffffa87224 */ /* 0x000fe200078e0070 */
        /* <DEDUP_REMOVED lines=28> */
.L_x_5357:
        /* <DEDUP_REMOVED lines=89> */
[--C-:B------:R-:W-:Y:S02]  /*a530*/  FFMA.FTZ R132, R27, c[0x0][0x23c], -R119.reuse ;  /* 0x00008f001b847a23 */ /* 0x100fe40000010877 */
[C---:B------:R-:W-:Y:S01]  /*a540*/  FMUL.FTZ R48, R2.reuse, R48 ;  /* 0x0000003002307220 */ /* 0x040fe20000410000 */
[----:B------:R-:W-:Y:S01]  /*a550*/  MUFU.EX2 R102, R102 ;  /* 0x0000006600667308 */ /* 0x000fe20000000800 */
[----:B------:R-:W-:Y:S02]  /*a560*/  FMUL.FTZ R49, R2, R49 ;  /* 0x0000003102317220 */ /* 0x000fe40000410000 */
[C---:B------:R-:W-:Y:S02]  /*a570*/  FMUL.FTZ R50, R0.reuse, R50 ;  /* 0x0000003200327220 */ /* 0x040fe40000410000 */
[----:B------:R-:W-:Y:S02]  /*a580*/  FMUL.FTZ R51, R0, R51 ;  /* 0x0000003300337220 */ /* 0x000fe40000410000 */
[C---:B------:R-:W-:Y:S02]  /*a590*/  FMUL.FTZ R52, R2.reuse, R52 ;  /* 0x0000003402347220 */ /* 0x040fe40000410000 */
[----:B------:R-:W-:Y:S01]  /*a5a0*/  FMUL.FTZ R53, R2, R53 ;  /* 0x0000003502357220 */ /* 0x000fe20000410000 */
[----:B------:R-:W2:Y:S01]  /*a5b0*/  MUFU.EX2 R103, R103 ;  /* 0x0000006700677308 */ /* 0x000ea20000000800 */
[C---:B------:R-:W-:Y:S02]  /*a5c0*/  FMUL.FTZ R54, R0.reuse, R54 ;  /* 0x0000003600367220 */ /* 0x040fe40000410000 */
[----:B------:R-:W-:Y:S01]  /*a5d0*/  FMUL.FTZ R55, R0, R55 ;  /* 0x0000003700377220 */ /* 0x000fe20000410000 */
[----:B---3--:R-:W-:Y:S01]  /*a5e0*/  F2FP.PACK_AB R97, R7, R6 ;  /* 0x000000060761723e */ /* 0x008fe200000000ff */
[C---:B------:R-:W-:Y:S02]  /*a5f0*/  FMUL.FTZ R56, R2.reuse, R56 ;  /* 0x0000003802387220 */ /* 0x040fe40000410000 */
[----:B------:R-:W-:Y:S02]  /*a600*/  FMUL.FTZ R57, R2, R57 ;  /* 0x0000003902397220 */ /* 0x000fe40000410000 */
[C---:B------:R-:W-:Y:S01]  /*a610*/  FMUL.FTZ R58, R0.reuse, R58 ;  /* 0x0000003a003a7220 */ /* 0x040fe20000410000 */
[----:B------:R-:W-:Y:S01]  /*a620*/  MUFU.EX2 R117, R117 ;  /* 0x0000007500757308 */ /* 0x000fe20000000800 */
[----:B------:R-:W-:Y:S02]  /*a630*/  FMUL.FTZ R59, R0, R59 ;  /* 0x0000003b003b7220 */ /* 0x000fe40000410000 */
[C---:B------:R-:W-:Y:S02]  /*a640*/  FMUL.FTZ R60, R2.reuse, R60 ;  /* 0x0000003c023c7220 */ /* 0x040fe40000410000 */
[----:B------:R-:W-:Y:S02]  /*a650*/  FMUL.FTZ R61, R2, R61 ;  /* 0x0000003d023d7220 */ /* 0x000fe40000410000 */
[C---:B------:R-:W-:Y:S02]  /*a660*/  FMUL.FTZ R62, R0.reuse, R62 ;  /* 0x0000003e003e7220 */ /* 0x040fe40000410000 */
[----:B------:R-:W-:Y:S01]  /*a670*/  FMUL.FTZ R63, R0, R63 ;  /* 0x0000003f003f7220 */ /* 0x000fe20000410000 */
[----:B------:R-:W3:Y:S01]  /*a680*/  MUFU.EX2 R118, R118 ;  /* 0x0000007600767308 */ /* 0x000ee20000000800 */
[C---:B------:R-:W-:Y:S02]  /*a690*/  FMUL.FTZ R64, R2.reuse, R64 ;  /* 0x0000004002407220 */ /* 0x040fe40000410000 */
[----:B------:R-:W-:Y:S01]  /*a6a0*/  FMUL.FTZ R65, R2, R65 ;  /* 0x0000004102417220 */ /* 0x000fe20000410000 */
[----:B--2---:R-:W-:Y:S01]  /*a6b0*/  F2FP.PACK_AB R98, R103, R102 ;  /* 0x000000666762723e */ /* 0x004fe200000000ff */
[C---:B------:R-:W-:Y:S02]  /*a6c0*/  FMUL.FTZ R66, R0.reuse, R66 ;  /* 0x0000004200427220 */ /* 0x040fe40000410000 */
[----:B------:R-:W-:Y:S02]  /*a6d0*/  FMUL.FTZ R67, R0, R67 ;  /* 0x0000004300437220 */ /* 0x000fe40000410000 */
[C---:B------:R-:W-:Y:S01]  /*a6e0*/  FMUL.FTZ R68, R2.reuse, R68 ;  /* 0x0000004402447220 */ /* 0x040fe20000410000 */
[----:B------:R-:W-:Y:S01]  /*a6f0*/  MUFU.EX2 R129, R129 ;  /* 0x0000008100817308 */ /* 0x000fe20000000800 */
[----:B------:R-:W-:Y:S02]  /*a700*/  FMUL.FTZ R69, R2, R69 ;  /* 0x0000004502457220 */ /* 0x000fe40000410000 */
[C---:B------:R-:W-:Y:S02]  /*a710*/  FMUL.FTZ R70, R0.reuse, R70 ;  /* 0x0000004600467220 */ /* 0x040fe40000410000 */
[----:B------:R-:W-:Y:S02]  /*a720*/  FMUL.FTZ R71, R0, R71 ;  /* 0x0000004700477220 */ /* 0x000fe40000410000 */
[--C-:B------:R-:W-:Y:S02]  /*a730*/  FFMA.FTZ R120, R12, c[0x0][0x23c], -R122.reuse ;  /* 0x00008f000c787a23 */ /* 0x100fe4000001087a */
[C---:B------:R-:W-:Y:S01]  /*a740*/  FMUL.FTZ R12, R2.reuse, R92 ;  /* 0x0000005c020c7220 */ /* 0x040fe20000410000 */
[----:B------:R-:W-:Y:S01]  /*a750*/  MUFU.EX2 R130, R130 ;  /* 0x0000008200827308 */ /* 0x000fe20000000800 */
[--C-:B------:R-:W-:Y:S02]  /*a760*/  FFMA.FTZ R121, R13, c[0x0][0x23c], -R122.reuse ;  /* 0x00008f000d797a23 */ /* 0x100fe4000001087a */
[----:B------:R-:W-:Y:S01]  /*a770*/  FMUL.FTZ R13, R2, R93 ;  /* 0x0000005d020d7220 */ /* 0x000fe20000410000 */
[----:B---3--:R-:W-:Y:S01]  /*a780*/  F2FP.PACK_AB R99, R118, R117 ;  /* 0x000000757663723e */ /* 0x008fe200000000ff */
[--C-:B------:R-:W-:Y:S02]  /*a790*/  FFMA.FTZ R123, R14, c[0x0][0x23c], -R119.reuse ;  /* 0x00008f000e7b7a23 */ /* 0x100fe40000010877 */
[C---:B------:R-:W-:Y:S02]  /*a7a0*/  FMUL.FTZ R14, R0.reuse, R94 ;  /* 0x0000005e000e7220 */ /* 0x040fe40000410000 */
[--C-:B------:R-:W-:Y:S01]  /*a7b0*/  FFMA.FTZ R124, R15, c[0x0][0x23c], -R119.reuse ;  /* 0x00008f000f7c7a23 */ /* 0x100fe20000010877 */
[----:B------:R-:W-:Y:S01]  /*a7c0*/  MUFU.EX2 R120, R120 ;  /* 0x0000007800787308 */ /* 0x000fe20000000800 */
[C---:B-1----:R-:W-:Y:S05]  /*a7d0*/  HMMA.16816.F32 R8, R96.reuse, R104, R8 ;  /* 0x000000686008723c */ /* 0x042fea0000001808 */
[----:B------:R-:W-:Y:S02]  /*a7e0*/  FMUL.FTZ R15, R0, R95 ;  /* 0x0000005f000f7220 */ /* 0x000fe40000410000 */
[----:B------:R-:W-:Y:S01]  /*a7f0*/  LDSM.16.MT88.4 R92, [R136+0xa000] ;  /* 0x00a00000885c783b */ /* 0x000fe20000004200 */
[C---:B------:R-:W-:Y:S01]  /*a800*/  HMMA.16816.F32 R36, R96.reuse, R106, R36 ;  /* 0x0000006a6024723c */ /* 0x040fe20000001824 */
[----:B------:R-:W1:Y:S03]  /*a810*/  MUFU.EX2 R121, R121 ;  /* 0x0000007900797308 */ /* 0x000e660000000800 */
[C---:B------:R-:W-:Y:S02]  /*a820*/  FMUL.FTZ R72, R2.reuse, R72 ;  /* 0x0000004802487220 */ /* 0x040fe40000410000 */
[----:B------:R-:W-:Y:S01]  /*a830*/  FMUL.FTZ R73, R2, R73 ;  /* 0x0000004902497220 */ /* 0x000fe20000410000 */
[----:B------:R-:W2:Y:S01]  /*a840*/  LDSM.16.MT88.4 R104, [R136+0x8000] ;  /* 0x008000008868783b */ /* 0x000ea20000004200 */
[C---:B------:R-:W-:Y:S03]  /*a850*/  HMMA.16816.F32 R40, R96.reuse, R108, R40 ;  /* 0x0000006c6028723c */ /* 0x040fe60000001828 */
[----:B------:R-:W-:Y:S01]  /*a860*/  MUFU.EX2 R123, R123 ;  /* 0x0000007b007b7308 */ /* 0x000fe20000000800 */
[C---:B------:R-:W-:Y:S02]  /*a870*/  FMUL.FTZ R74, R0.reuse, R74 ;  /* 0x0000004a004a7220 */ /* 0x040fe40000410000 */
[----:B------:R-:W-:Y:S02]  /*a880*/  FMUL.FTZ R75, R0, R75 ;  /* 0x0000004b004b7220 */ /* 0x000fe40000410000 */
[C---:B------:R-:W-:Y:S01]  /*a890*/  HMMA.16816.F32 R44, R96.reuse, R110, R44 ;  /* 0x0000006e602c723c */ /* 0x040fe2000000182c */
[----:B------:R-:W3:Y:S03]  /*a8a0*/  LDSM.16.MT88.4 R108, [R140+0xa000] ;  /* 0x00a000008c6c783b */ /* 0x000ee60000004200 */
[C---:B------:R-:W-:Y:S01]  /*a8b0*/  FMUL.FTZ R76, R2.reuse, R76 ;  /* 0x0000004c024c7220 */ /* 0x040fe20000410000 */
[----:B------:R-:W4:Y:S01]  /*a8c0*/  MUFU.EX2 R124, R124 ;  /* 0x0000007c007c7308 */ /* 0x000f220000000800 */
[----:B------:R-:W-:Y:S02]  /*a8d0*/  FMUL.FTZ R77, R2, R77 ;  /* 0x0000004d024d7220 */ /* 0x000fe40000410000 */
[C---:B------:R-:W-:Y:S04]  /*a8e0*/  HMMA.16816.F32 R48, R96.reuse, R112, R48 ;  /* 0x000000706030723c */ /* 0x040fe80000001830 */
[C---:B------:R-:W-:Y:S02]  /*a8f0*/  FMUL.FTZ R78, R0.reuse, R78 ;  /* 0x0000004e004e7220 */ /* 0x040fe40000410000 */
[----:B------:R-:W-:Y:S01]  /*a900*/  FMUL.FTZ R79, R0, R79 ;  /* 0x0000004f004f7220 */ /* 0x000fe20000410000 */
[----:B------:R-:W-:Y:S01]  /*a910*/  MUFU.EX2 R131, R131 ;  /* 0x0000008300837308 */ /* 0x000fe20000000800 */
[C---:B------:R-:W-:Y:S01]  /*a920*/  HMMA.16816.F32 R52, R96.reuse, R114, R52 ;  /* 0x000000726034723c */ /* 0x040fe20000001834 */
[----:B------:R-:W5:Y:S03]  /*a930*/  LDSM.16.MT88.4 R112, [R138+0xa000] ;  /* 0x00a000008a70783b */ /* 0x000f660000004200 */
[--C-:B------:R-:W-:Y:S02]  /*a940*/  FFMA.FTZ R125, R16, c[0x0][0x23c], -R122.reuse ;  /* 0x00008f00107d7a23 */ /* 0x100fe4000001087a */
[----:B------:R-:W-:Y:S02]  /*a950*/  FFMA.FTZ R126, R17, c[0x0][0x23c], -R122 ;  /* 0x00008f00117e7a23 */ /* 0x000fe4000001087a */
[--C-:B------:R-:W-:Y:S01]  /*a960*/  FFMA.FTZ R127, R18, c[0x0][0x23c], -R119.reuse ;  /* 0x00008f00127f7a23 */ /* 0x100fe20000010877 */
[----:B------:R-:W-:Y:S03]  /*a970*/  MUFU.EX2 R132, R132 ;  /* 0x0000008400847308 */ /* 0x000fe60000000800 */
[----:B------:R-:W-:Y:S02]  /*a980*/  FFMA.FTZ R128, R19, c[0x0][0x23c], -R119 ;  /* 0x00008f0013807a23 */ /* 0x000fe40000010877 */
[C---:B------:R-:W-:Y:S01]  /*a990*/  FMUL.FTZ R80, R2.reuse, R80 ;  /* 0x0000005002507220 */ /* 0x040fe20000410000 */
[C---:B--2---:R-:W-:Y:S03]  /*a9a0*/  HMMA.16816.F32 R56, R96.reuse, R104, R56 ;  /* 0x000000686038723c */ /* 0x044fe60000001838 */
[----:B------:R-:W-:Y:S01]  /*a9b0*/  FMUL.FTZ R81, R2, R81 ;  /* 0x0000005102517220 */ /* 0x000fe20000410000 */
[----:B------:R-:W-:Y:S01]  /*a9c0*/  MUFU.EX2 R125, R125 ;  /* 0x0000007d007d7308 */ /* 0x000fe20000000800 */
[C---:B------:R-:W-:Y:S02]  /*a9d0*/  FMUL.FTZ R82, R0.reuse, R82 ;  /* 0x0000005200527220 */ /* 0x040fe40000410000 */
[----:B------:R-:W-:Y:S01]  /*a9e0*/  FMUL.FTZ R83, R0, R83 ;  /* 0x0000005300537220 */ /* 0x000fe20000410000 */
[C---:B------:R-:W-:Y:S01]  /*a9f0*/  HMMA.16816.F32 R60, R96.reuse, R106, R60 ;  /* 0x0000006a603c723c */ /* 0x040fe2000000183c */
[----:B------:R-:W2:Y:S03]  /*aa00*/  LDSM.16.MT88.4 R104, [R137+0xa000] ;  /* 0x00a000008968783b */ /* 0x000ea60000004200 */
[C---:B------:R-:W-:Y:S01]  /*aa10*/  FMUL.FTZ R16, R2.reuse, R88 ;  /* 0x0000005802107220 */ /* 0x040fe20000410000 */
[----:B-1----:R-:W-:Y:S01]  /*aa20*/  F2FP.PACK_AB R88, R121, R120 ;  /* 0x000000787958723e */ /* 0x002fe200000000ff */
[----:B------:R-:W1:Y:S01]  /*aa30*/  MUFU.EX2 R126, R126 ;  /* 0x0000007e007e7308 */ /* 0x000e620000000800 */
[----:B------:R-:W-:Y:S01]  /*aa40*/  FMUL.FTZ R17, R2, R89 ;  /* 0x0000005902117220 */ /* 0x000fe20000410000 */
[C---:B---3--:R-:W-:Y:S04]  /*aa50*/  HMMA.16816.F32 R64, R96.reuse, R108, R64 ;  /* 0x0000006c6040723c */ /* 0x048fe80000001840 */
[----:B----4-:R-:W-:Y:S01]  /*aa60*/  F2FP.PACK_AB R89, R124, R123 ;  /* 0x0000007b7c59723e */ /* 0x010fe200000000ff */
[C---:B------:R-:W-:Y:S02]  /*aa70*/  FMUL.FTZ R18, R0.reuse, R90 ;  /* 0x0000005a00127220 */ /* 0x040fe40000410000 */
[----:B------:R-:W-:Y:S01]  /*aa80*/  FMUL.FTZ R19, R0, R91 ;  /* 0x0000005b00137220 */ /* 0x000fe20000410000 */
[C---:B------:R-:W-:Y:S01]  /*aa90*/  HMMA.16816.F32 R68, R96.reuse, R110, R68 ;  /* 0x0000006e6044723c */ /* 0x040fe20000001844 */
[----:B------:R-:W3:Y:S01]  /*aaa0*/  LDSM.16.MT88.4 R108, [R140+0x8800] ;  /* 0x008800008c6c783b */ /* 0x000ee20000004200 */
[----:B------:R-:W-:Y:S02]  /*aab0*/  MUFU.EX2 R127, R127 ;  /* 0x0000007f007f7308 */ /* 0x000fe40000000800 */
[C---:B------:R-:W-:Y:S02]  /*aac0*/  FMUL.FTZ R84, R2.reuse, R84 ;  /* 0x0000005402547220 */ /* 0x040fe40000410000 */
[----:B------:R-:W-:Y:S02]  /*aad0*/  FMUL.FTZ R85, R2, R85 ;  /* 0x0000005502557220 */ /* 0x000fe40000410000 */
[C---:B-----5:R-:W-:Y:S04]  /*aae0*/  HMMA.16816.F32 R72, R96.reuse, R112, R72 ;  /* 0x000000706048723c */ /* 0x060fe80000001848 */
[----:B------:R-:W4:Y:S01]  /*aaf0*/  MUFU.EX2 R128, R128 ;  /* 0x0000008000807308 */ /* 0x000f220000000800 */
[----:B------:R-:W-:Y:S01]  /*ab00*/  FMUL.FTZ R86, R0, R86 ;  /* 0x0000005600567220 */ /* 0x000fe20000410000 */
[----:B-1----:R-:W-:Y:S01]  /*ab10*/  F2FP.PACK_AB R90, R126, R125 ;  /* 0x0000007d7e5a723e */ /* 0x002fe200000000ff */
[----:B------:R-:W-:Y:S01]  /*ab20*/  FMUL.FTZ R87, R0, R87 ;  /* 0x0000005700577220 */ /* 0x000fe20000410000 */
[C---:B------:R-:W-:Y:S01]  /*ab30*/  HMMA.16816.F32 R12, R96.reuse, R114, R12 ;  /* 0x00000072600c723c */ /* 0x040fe2000000180c */
[----:B------:R-:W-:Y:S03]  /*ab40*/  LDSM.16.MT88.4 R112, [R137+0x8800] ;  /* 0x008800008970783b */ /* 0x000fe60000004200 */
[----:B------:R-:W-:Y:S02]  /*ab50*/  FFMA.FTZ R116, R2, R169, R116 ;  /* 0x000000a902747223 */ /* 0x000fe40000010074 */
[----:B------:R-:W-:Y:S02]  /*ab60*/  FFMA.FTZ R6, R0, R167, R6 ;  /* 0x000000a700067223 */ /* 0x000fe40000010006 */
[----:B------:R-:W-:Y:S01]  /*ab70*/  FADD.FTZ R5, R5, R116 ;  /* 0x0000007405057221 */ /* 0x000fe20000010000 */
[C---:B--2---:R-:W-:Y:S03]  /*ab80*/  HMMA.16816.F32 R76, R96.reuse, R104, R76 ;  /* 0x00000068604c723c */ /* 0x044fe6000000184c */
[----:B------:R-:W-:Y:S02]  /*ab90*/  FADD.FTZ R6, R7, R6 ;  /* 0x0000000607067221 */ /* 0x000fe40000010000 */
[----:B------:R-:W-:Y:S02]  /*aba0*/  FADD.FTZ R102, R102, R5 ;  /* 0x0000000566667221 */ /* 0x000fe40000010000 */
[----:B------:R-:W-:Y:S01]  /*abb0*/  FADD.FTZ R117, R117, R6 ;  /* 0x0000000675757221 */ /* 0x000fe20000010000 */
[C---:B------:R-:W-:Y:S01]  /*abc0*/  HMMA.16816.F32 R80, R96.reuse, R106, R80 ;  /* 0x0000006a6050723c */ /* 0x040fe20000001850 */
[----:B------:R-:W1:Y:S03]  /*abd0*/  LDSM.16.MT88.4 R104, [R138+0x8800] ;  /* 0x008800008a68783b */ /* 0x000e660000004200 */
[----:B----4-:R-:W-:Y:S01]  /*abe0*/  F2FP.PACK_AB R91, R128, R127 ;  /* 0x0000007f805b723e */ /* 0x010fe200000000ff */
[----:B------:R-:W-:Y:S02]  /*abf0*/  FADD.FTZ R103, R103, R102 ;  /* 0x0000006667677221 */ /* 0x000fe40000010000 */
[----:B------:R-:W-:Y:S01]  /*ac00*/  FADD.FTZ R118, R118, R117 ;  /* 0x0000007576767221 */ /* 0x000fe20000010000 */
[C---:B------:R-:W-:Y:S04]  /*ac10*/  HMMA.16816.F32 R16, R96.reuse, R92, R16 ;  /* 0x0000005c6010723c */ /* 0x040fe80000001810 */
[----:B------:R-:W-:Y:S02]  /*ac20*/  FADD.FTZ R120, R120, R103 ;  /* 0x0000006778787221 */ /* 0x000fe40000010000 */
[----:B------:R-:W-:Y:S02]  /*ac30*/  FADD.FTZ R123, R123, R118 ;  /* 0x000000767b7b7221 */ /* 0x000fe40000010000 */
[----:B------:R-:W-:Y:S01]  /*ac40*/  HMMA.16816.F32 R84, R96, R94, R84 ;  /* 0x0000005e6054723c */ /* 0x000fe20000001854 */
[----:B------:R-:W2:Y:S03]  /*ac50*/  LDSM.16.MT88.4 R92, [R136+0x8800] ;  /* 0x00880000885c783b */ /* 0x000ea60000004200 */
[----:B------:R-:W-:Y:S02]  /*ac60*/  FADD.FTZ R120, R121, R120 ;  /* 0x0000007879787221 */ /* 0x000fe40000010000 */
[----:B------:R-:W-:Y:S02]  /*ac70*/  FADD.FTZ R124, R124, R123 ;  /* 0x0000007b7c7c7221 */ /* 0x000fe40000010000 */
[C---:B---3--:R-:W-:Y:S01]  /*ac80*/  HMMA.16816.F32 R8, R88.reuse, R108, R8 ;  /* 0x0000006c5808723c */ /* 0x048fe20000001808 */
[----:B------:R-:W3:Y:S04]  /*ac90*/  LDSM.16.MT88.4 R96, [R140+0xa800] ;  /* 0x00a800008c60783b */ /* 0x000ee80000004200 */
[----:B------:R-:W-:Y:S02]  /*aca0*/  FADD.FTZ R125, R125, R120 ;  /* 0x000000787d7d7221 */ /* 0x000fe40000010000 */
[----:B------:R-:W-:Y:S01]  /*acb0*/  FADD.FTZ R5, R127, R124 ;  /* 0x0000007c7f057221 */ /* 0x000fe20000010000 */
[C---:B------:R-:W-:Y:S01]  /*acc0*/  HMMA.16816.F32 R36, R88.reuse, R110, R36 ;  /* 0x0000006e5824723c */ /* 0x040fe20000001824 */
[----:B------:R-:W-:Y:S03]  /*acd0*/  LDSM.16.MT88.4 R108, [R138+0x9000] ;  /* 0x009000008a6c783b */ /* 0x000fe60000004200 */
[----:B------:R-:W-:Y:S02]  /*ace0*/  FADD.FTZ R126, R126, R125 ;  /* 0x0000007d7e7e7221 */ /* 0x000fe40000010000 */
[----:B------:R-:W-:Y:S02]  /*acf0*/  FADD.FTZ R5, R128, R5 ;  /* 0x0000000580057221 */ /* 0x000fe40000010000 */
[C---:B-1----:R-:W-:Y:S08]  /*ad00*/  HMMA.16816.F32 R40, R88.reuse, R104, R40 ;  /* 0x000000685828723c */ /* 0x042ff00000001828 */
[C---:B------:R-:W-:Y:S01]  /*ad10*/  HMMA.16816.F32 R44, R88.reuse, R106, R44 ;  /* 0x0000006a582c723c */ /* 0x040fe2000000182c */
[----:B------:R-:W1:Y:S07]  /*ad20*/  LDSM.16.MT88.4 R104, [R138+0xa800] ;  /* 0x00a800008a68783b */ /* 0x000e6e0000004200 */
[C---:B------:R-:W-:Y:S07]  /*ad30*/  HMMA.16816.F32 R48, R88.reuse, R112, R48 ;  /* 0x000000705830723c */ /* 0x040fee0000001830 */
[--C-:B------:R-:W-:Y:S01]  /*ad40*/  FFMA.FTZ R112, R22, c[0x0][0x23c], -R119.reuse ;  /* 0x00008f0016707a23 */ /* 0x100fe20000010877 */
[C---:B------:R-:W-:Y:S04]  /*ad50*/  HMMA.16816.F32 R52, R88.reuse, R114, R52 ;  /* 0x000000725834723c */ /* 0x040fe80000001834 */
[----:B------:R-:W-:Y:S01]  /*ad60*/  FFMA.FTZ R113, R23, c[0x0][0x23c], -R119 ;  /* 0x00008f0017717a23 */ /* 0x000fe20000010877 */
[----:B------:R-:W4:Y:S01]  /*ad70*/  MUFU.EX2 R112, R112 ;  /* 0x0000007000707308 */ /* 0x000f220000000800 */
[----:B------:R-:W5:Y:S01]  /*ad80*/  LDSM.16.MT88.4 R20, [R137+0xa800] ;  /* 0x00a800008914783b */ /* 0x000f620000004200 */
[--C-:B------:R-:W-:Y:S01]  /*ad90*/  FFMA.FTZ R114, R24, c[0x0][0x23c], -R122.reuse ;  /* 0x00008f0018727a23 */ /* 0x100fe2000001087a */
[C---:B--2---:R-:W-:Y:S04]  /*ada0*/  HMMA.16816.F32 R56, R88.reuse, R92, R56 ;  /* 0x0000005c5838723c */ /* 0x044fe80000001838 */
[----:B------:R-:W-:Y:S02]  /*adb0*/  FFMA.FTZ R115, R25, c[0x0][0x23c], -R122 ;  /* 0x00008f0019737a23 */ /* 0x000fe4000001087a */
[----:B------:R-:W-:Y:S01]  /*adc0*/  LDSM.16.MT88.4 R24, [R137+0x9000] ;  /* 0x009000008918783b */ /* 0x000fe20000004200 */
[----:B------:R-:W2:Y:S01]  /*add0*/  MUFU.EX2 R113, R113 ;  /* 0x0000007100717308 */ /* 0x000ea20000000800 */
[C---:B------:R-:W-:Y:S06]  /*ade0*/  HMMA.16816.F32 R60, R88.reuse, R94, R60 ;  /* 0x0000005e583c723c */ /* 0x040fec000000183c */
[----:B------:R-:W5:Y:S02]  /*adf0*/  LDSM.16.MT88.4 R92, [R136+0xa800] ;  /* 0x00a80000885c783b */ /* 0x000f640000004200 */
[C---:B---3--:R-:W-:Y:S01]  /*ae00*/  HMMA.16816.F32 R64, R88.reuse, R96, R64 ;  /* 0x000000605840723c */ /* 0x048fe20000001840 */
[----:B------:R-:W-:Y:S03]  /*ae10*/  MUFU.EX2 R114, R114 ;  /* 0x0000007200727308 */ /* 0x000fe60000000800 */
[----:B----4-:R-:W-:Y:S04]  /*ae20*/  FADD.FTZ R0, R112, R5 ;  /* 0x0000000570007221 */ /* 0x010fe80000010000 */
[C---:B------:R-:W-:Y:S01]  /*ae30*/  HMMA.16816.F32 R68, R88.reuse, R98, R68 ;  /* 0x000000625844723c */ /* 0x040fe20000001844 */
[----:B------:R-:W3:Y:S02]  /*ae40*/  LDSM.16.MT88.4 R96, [R140+0x9000] ;  /* 0x009000008c60783b */ /* 0x000ee40000004200 */
[----:B------:R-:W4:Y:S01]  /*ae50*/  MUFU.EX2 R115, R115 ;  /* 0x0000007300737308 */ /* 0x000f220000000800 */
[----:B--2---:R-:W-:Y:S04]  /*ae60*/  FADD.FTZ R0, R113, R0 ;  /* 0x0000000071007221 */ /* 0x004fe80000010000 */
[C---:B-1----:R-:W-:Y:S04]  /*ae70*/  HMMA.16816.F32 R72, R88.reuse, R104, R72 ;  /* 0x000000685848723c */ /* 0x042fe80000001848 */
[----:B------:R-:W-:Y:S01]  /*ae80*/  FADD.FTZ R5, R131, R0 ;  /* 0x0000000083057221 */ /* 0x000fe20000010000 */
[----:B------:R-:W-:Y:S03]  /*ae90*/  IADD3 R0, R155, -0x1, RZ ;  /* 0xffffffff9b007810 */ /* 0x000fe60007ffe0ff */
[C---:B------:R-:W-:Y:S01]  /*aea0*/  HMMA.16816.F32 R12, R88.reuse, R106, R12 ;  /* 0x0000006a580c723c */ /* 0x040fe2000000180c */
[----:B------:R-:W1:Y:S03]  /*aeb0*/  LDSM.16.MT88.4 R104, [R136+0x9000] ;  /* 0x009000008868783b */ /* 0x000e660000004200 */
[----:B------:R-:W-:Y:S01]  /*aec0*/  FADD.FTZ R5, R132, R5 ;  /* 0x0000000584057221 */ /* 0x000fe20000010000 */
[----:B------:R-:W-:Y:S02]  /*aed0*/  MOV R155, R0 ;  /* 0x00000000009b7202 */ /* 0x000fe40000000f00 */
[----:B------:R-:W-:Y:S01]  /*aee0*/  MOV R0, R3 ;  /* 0x0000000300007202 */ /* 0x000fe20000000f00 */
[C---:B-----5:R-:W-:Y:S07]  /*aef0*/  HMMA.16816.F32 R76, R88.reuse, R20, R76 ;  /* 0x00000014584c723c */ /* 0x060fee000000184c */
[----:B------:R-:W-:Y:S01]  /*af00*/  F2FP.PACK_AB R20, R130, R129 ;  /* 0x000000818214723e */ /* 0x000fe200000000ff */
[C---:B------:R-:W-:Y:S04]  /*af10*/  HMMA.16816.F32 R80, R88.reuse, R22, R80 ;  /* 0x000000165850723c */ /* 0x040fe80000001850 */
[----:B------:R-:W-:Y:S01]  /*af20*/  F2FP.PACK_AB R21, R113, R112 ;  /* 0x000000707115723e */ /* 0x000fe200000000ff */
[----:B------:R-:W-:Y:S02]  /*af30*/  FADD.FTZ R129, R129, R126 ;  /* 0x0000007e81817221 */ /* 0x000fe40000010000 */
[C---:B----4-:R-:W-:Y:S01]  /*af40*/  F2FP.PACK_AB R22, R115.reuse, R114 ;  /* 0x000000727316723e */ /* 0x050fe200000000ff */
[C---:B------:R-:W-:Y:S04]  /*af50*/  HMMA.16816.F32 R16, R88.reuse, R92, R16 ;  /* 0x0000005c5810723c */ /* 0x040fe80000001810 */
[----:B------:R-:W-:Y:S01]  /*af60*/  F2FP.PACK_AB R23, R132, R131 ;  /* 0x000000838417723e */ /* 0x000fe200000000ff */
[----:B------:R-:W-:Y:S03]  /*af70*/  FADD.FTZ R129, R130, R129 ;  /* 0x0000008182817221 */ /* 0x000fe60000010000 */
[----:B------:R-:W-:Y:S01]  /*af80*/  HMMA.16816.F32 R84, R88, R94, R84 ;  /* 0x0000005e5854723c */ /* 0x000fe20000001854 */
[----:B------:R-:W2:Y:S03]  /*af90*/  LDSM.16.MT88.4 R88, [R140+0xb000] ;  /* 0x00b000008c58783b */ /* 0x000ea60000004200 */
[----:B------:R-:W-:Y:S04]  /*afa0*/  FADD.FTZ R114, R114, R129 ;  /* 0x0000008172727221 */ /* 0x000fe80000010000 */
[C---:B---3--:R-:W-:Y:S01]  /*afb0*/  HMMA.16816.F32 R8, R20.reuse, R96, R8 ;  /* 0x000000601408723c */ /* 0x048fe20000001808 */
[----:B------:R-:W3:Y:S04]  /*afc0*/  LDSM.16.MT88.4 R92, [R138+0xb000] ;  /* 0x00b000008a5c783b */ /* 0x000ee80000004200 */
[----:B------:R-:W-:Y:S02]  /*afd0*/  FADD.FTZ R115, R115, R114 ;  /* 0x0000007273737221 */ /* 0x000fe40000010000 */
[--C-:B------:R-:W-:Y:S01]  /*afe0*/  FFMA.FTZ R96, R31, c[0x0][0x23c], -R119.reuse ;  /* 0x00008f001f607a23 */ /* 0x100fe20000010877 */
[C---:B------:R-:W-:Y:S08]  /*aff0*/  HMMA.16816.F32 R36, R20.reuse, R98, R36 ;  /* 0x000000621424723c */ /* 0x040ff00000001824 */
[C---:B------:R-:W-:Y:S07]  /*b000*/  HMMA.16816.F32 R40, R20.reuse, R108, R40 ;  /* 0x0000006c1428723c */ /* 0x040fee0000001828 */
[--C-:B------:R-:W-:Y:S01]  /*b010*/  FFMA.FTZ R108, R28, c[0x0][0x23c], -R122.reuse ;  /* 0x00008f001c6c7a23 */ /* 0x100fe2000001087a */
[C---:B------:R-:W-:Y:S04]  /*b020*/  HMMA.16816.F32 R44, R20.reuse, R110, R44 ;  /* 0x0000006e142c723c */ /* 0x040fe8000000182c */
[--C-:B------:R-:W-:Y:S01]  /*b030*/  FFMA.FTZ R109, R29, c[0x0][0x23c], -R122.reuse ;  /* 0x00008f001d6d7a23 */ /* 0x100fe2000001087a */
[----:B------:R-:W-:Y:S02]  /*b040*/  MUFU.EX2 R108, R108 ;  /* 0x0000006c006c7308 */ /* 0x000fe40000000800 */
[--C-:B------:R-:W-:Y:S01]  /*b050*/  FFMA.FTZ R110, R30, c[0x0][0x23c], -R119.reuse ;  /* 0x00008f001e6e7a23 */ /* 0x100fe20000010877 */
[C---:B------:R-:W-:Y:S01]  /*b060*/  HMMA.16816.F32 R48, R20.reuse, R24, R48 ;  /* 0x000000181430723c */ /* 0x040fe20000001830 */
[----:B------:R-:W-:Y:S06]  /*b070*/  LDSM.16.MT88.4 R28, [R136+0xb000] ;  /* 0x00b00000881c783b */ /* 0x000fec0000004200 */
[----:B------:R-:W4:Y:S01]  /*b080*/  MUFU.EX2 R109, R109 ;  /* 0x0000006d006d7308 */ /* 0x000f220000000800 */
[C---:B------:R-:W-:Y:S01]  /*b090*/  HMMA.16816.F32 R52, R20.reuse, R26, R52 ;  /* 0x0000001a1434723c */ /* 0x040fe20000001834 */
[----:B------:R-:W5:Y:S07]  /*b0a0*/  LDSM.16.MT88.4 R24, [R137+0xb000] ;  /* 0x00b000008918783b */ /* 0x000f6e0000004200 */
[C---:B-1----:R-:W-:Y:S01]  /*b0b0*/  HMMA.16816.F32 R56, R20.reuse, R104, R56 ;  /* 0x000000681438723c */ /* 0x042fe20000001838 */
[----:B------:R-:W-:Y:S06]  /*b0c0*/  MUFU.EX2 R105, R96 ;  /* 0x0000006000697308 */ /* 0x000fec0000000800 */
[--C-:B------:R-:W-:Y:S01]  /*b0d0*/  FFMA.FTZ R104, R32, c[0x0][0x23c], -R122.reuse ;  /* 0x00008f0020687a23 */ /* 0x100fe2000001087a */
[C---:B------:R-:W-:Y:S03]  /*b0e0*/  HMMA.16816.F32 R60, R20.reuse, R106, R60 ;  /* 0x0000006a143c723c */ /* 0x040fe6000000183c */
[----:B------:R-:W1:Y:S01]  /*b0f0*/  MUFU.EX2 R110, R110 ;  /* 0x0000006e006e7308 */ /* 0x000e620000000800 */
[----:B------:R-:W-:Y:S03]  /*b100*/  FFMA.FTZ R122, R33, c[0x0][0x23c], -R122 ;  /* 0x00008f00217a7a23 */ /* 0x000fe6000001087a */
[--C-:B------:R-:W-:Y:S01]  /*b110*/  FFMA.FTZ R106, R34, c[0x0][0x23c], -R119.reuse ;  /* 0x00008f00226a7a23 */ /* 0x100fe20000010877 */
[C---:B--2---:R-:W-:Y:S04]  /*b120*/  HMMA.16816.F32 R64, R20.reuse, R88, R64 ;  /* 0x000000581440723c */ /* 0x044fe80000001840 */
[----:B------:R-:W-:Y:S01]  /*b130*/  FFMA.FTZ R119, R35, c[0x0][0x23c], -R119 ;  /* 0x00008f0023777a23 */ /* 0x000fe20000010877 */
[----:B------:R-:W-:Y:S01]  /*b140*/  MUFU.EX2 R104, R104 ;  /* 0x0000006800687308 */ /* 0x000fe20000000800 */
[----:B------:R-:W-:Y:S02]  /*b150*/  LDSM.16.MT88.4 R32, [R138+0x9800] ;  /* 0x009800008a20783b */ /* 0x000fe40000004200 */
[C---:B------:R-:W-:Y:S06]  /*b160*/  HMMA.16816.F32 R68, R20.reuse, R90, R68 ;  /* 0x0000005a1444723c */ /* 0x040fec0000001844 */
[----:B------:R-:W2:Y:S01]  /*b170*/  LDSM.16.MT88.4 R88, [R140+0x9800] ;  /* 0x009800008c58783b */ /* 0x000ea20000004200 */
[----:B------:R-:W1:Y:S01]  /*b180*/  MUFU.EX2 R107, R122 ;  /* 0x0000007a006b7308 */ /* 0x000e620000000800 */
[C---:B---3--:R-:W-:Y:S08]  /*b190*/  HMMA.16816.F32 R72, R20.reuse, R92, R72 ;  /* 0x0000005c1448723c */ /* 0x048ff00000001848 */
[C---:B------:R-:W-:Y:S01]  /*b1a0*/  HMMA.16816.F32 R12, R20.reuse, R94, R12 ;  /* 0x0000005e140c723c */ /* 0x040fe2000000180c */
[----:B------:R-:W-:Y:S01]  /*b1b0*/  LDSM.16.MT88.4 R92, [R140+0xb800] ;  /* 0x00b800008c5c783b */ /* 0x000fe20000004200 */
[----:B------:R-:W-:Y:S06]  /*b1c0*/  MUFU.EX2 R106, R106 ;  /* 0x0000006a006a7308 */ /* 0x000fec0000000800 */
[C---:B-----5:R-:W-:Y:S04]  /*b1d0*/  HMMA.16816.F32 R76, R20.reuse, R24, R76 ;  /* 0x00000018144c723c */ /* 0x060fe8000000184c */
[----:B------:R-:W3:Y:S04]  /*b1e0*/  MUFU.EX2 R119, R119 ;  /* 0x0000007700777308 */ /* 0x000ee80000000800 */
[C---:B------:R-:W-:Y:S01]  /*b1f0*/  HMMA.16816.F32 R80, R20.reuse, R26, R80 ;  /* 0x0000001a1450723c */ /* 0x040fe20000001850 */
[----:B------:R-:W5:Y:S07]  /*b200*/  LDSM.16.MT88.4 R24, [R137+0x9800] ;  /* 0x009800008918783b */ /* 0x000f6e0000004200 */
[C---:B------:R-:W-:Y:S08]  /*b210*/  HMMA.16816.F32 R16, R20.reuse, R28, R16 ;  /* 0x0000001c1410723c */ /* 0x040ff00000001810 */
[----:B------:R-:W-:Y:S01]  /*b220*/  HMMA.16816.F32 R84, R20, R30, R84 ;  /* 0x0000001e1454723c */ /* 0x000fe20000001854 */
[----:B------:R-:W5:Y:S06]  /*b230*/  LDSM.16.MT88.4 R28, [R136+0x9800] ;  /* 0x00980000881c783b */ /* 0x000f6c0000004200 */
[----:B----4-:R-:W-:Y:S01]  /*b240*/  F2FP.PACK_AB R20, R109, R108 ;  /* 0x0000006c6d14723e */ /* 0x010fe200000000ff */
[----:B------:R-:W-:Y:S01]  /*b250*/  FADD.FTZ R108, R108, R115 ;  /* 0x000000736c6c7221 */ /* 0x000fe20000010000 */
[----:B-1----:R-:W-:Y:S03]  /*b260*/  F2FP.PACK_AB R21, R105, R110 ;  /* 0x0000006e6915723e */ /* 0x002fe600000000ff */
[----:B------:R-:W-:Y:S01]  /*b270*/  F2FP.PACK_AB R22, R107, R104 ;  /* 0x000000686b16723e */ /* 0x000fe200000000ff */
[----:B------:R-:W-:Y:S01]  /*b280*/  FADD.FTZ R110, R110, R5 ;  /* 0x000000056e6e7221 */ /* 0x000fe20000010000 */
[----:B---3--:R-:W-:Y:S01]  /*b290*/  F2FP.PACK_AB R23, R119, R106 ;  /* 0x0000006a7717723e */ /* 0x008fe200000000ff */
[----:B------:R-:W-:Y:S02]  /*b2a0*/  FADD.FTZ R109, R109, R108 ;  /* 0x0000006c6d6d7221 */ /* 0x000fe40000010000 */
[----:B------:R-:W-:Y:S02]  /*b2b0*/  FADD.FTZ R105, R105, R110 ;  /* 0x0000006e69697221 */ /* 0x000fe40000010000 */
[----:B------:R-:W-:Y:S02]  /*b2c0*/  FADD.FTZ R104, R104, R109 ;  /* 0x0000006d68687221 */ /* 0x000fe40000010000 */
[C---:B--2---:R-:W-:Y:S01]  /*b2d0*/  HMMA.16816.F32 R96, R20.reuse, R88, R8 ;  /* 0x000000581460723c */ /* 0x044fe20000001808 */
[----:B------:R-:W1:Y:S02]  /*b2e0*/  LDSM.16.MT88.4 R8, [R138+0xb800] ;  /* 0x00b800008a08783b */ /* 0x000e640000004200 */
[----:B------:R-:W-:Y:S02]  /*b2f0*/  FADD.FTZ R106, R106, R105 ;  /* 0x000000696a6a7221 */ /* 0x000fe40000010000 */
[----:B------:R-:W-:Y:S02]  /*b300*/  FADD.FTZ R169, R107, R104 ;  /* 0x000000686ba97221 */ /* 0x000fe40000010000 */
[----:B------:R-:W-:Y:S01]  /*b310*/  FADD.FTZ R167, R119, R106 ;  /* 0x0000006a77a77221 */ /* 0x000fe20000010000 */
[C---:B------:R-:W-:Y:S08]  /*b320*/  HMMA.16816.F32 R36, R20.reuse, R90, R36 ;  /* 0x0000005a1424723c */ /* 0x040ff00000001824 */
[C---:B------:R-:W-:Y:S08]  /*b330*/  HMMA.16816.F32 R40, R20.reuse, R32, R40 ;  /* 0x000000201428723c */ /* 0x040ff00000001828 */
[C---:B------:R-:W-:Y:S01]  /*b340*/  HMMA.16816.F32 R44, R20.reuse, R34, R44 ;  /* 0x00000022142c723c */ /* 0x040fe2000000182c */
[----:B------:R-:W2:Y:S07]  /*b350*/  LDSM.16.MT88.4 R32, [R137+0xb800] ;  /* 0x00b800008920783b */ /* 0x000eae0000004200 */
[C---:B-----5:R-:W-:Y:S08]  /*b360*/  HMMA.16816.F32 R48, R20.reuse, R24, R48 ;  /* 0x000000181430723c */ /* 0x060ff00000001830 */
[C---:B------:R-:W-:Y:S01]  /*b370*/  HMMA.16816.F32 R52, R20.reuse, R26, R52 ;  /* 0x0000001a1434723c */ /* 0x040fe20000001834 */
[----:B------:R-:W3:Y:S07]  /*b380*/  LDSM.16.MT88.4 R24, [R136+0xb800] ;  /* 0x00b800008818783b */ /* 0x000eee0000004200 */
[C---:B------:R-:W-:Y:S08]  /*b390*/  HMMA.16816.F32 R56, R20.reuse, R28, R56 ;  /* 0x0000001c1438723c */ /* 0x040ff00000001838 */
[C---:B------:R-:W-:Y:S08]  /*b3a0*/  HMMA.16816.F32 R60, R20.reuse, R30, R60 ;  /* 0x0000001e143c723c */ /* 0x040ff0000000183c */
[C---:B------:R-:W-:Y:S08]  /*b3b0*/  HMMA.16816.F32 R64, R20.reuse, R92, R64 ;  /* 0x0000005c1440723c */ /* 0x040ff00000001840 */
[C---:B------:R-:W-:Y:S08]  /*b3c0*/  HMMA.16816.F32 R68, R20.reuse, R94, R68 ;  /* 0x0000005e1444723c */ /* 0x040ff00000001844 */
[C---:B-1----:R-:W-:Y:S08]  /*b3d0*/  HMMA.16816.F32 R72, R20.reuse, R8, R72 ;  /* 0x000000081448723c */ /* 0x042ff00000001848 */
[C---:B------:R-:W-:Y:S08]  /*b3e0*/  HMMA.16816.F32 R92, R20.reuse, R10, R12 ;  /* 0x0000000a145c723c */ /* 0x040ff0000000180c */
[C---:B--2---:R-:W-:Y:S08]  /*b3f0*/  HMMA.16816.F32 R76, R20.reuse, R32, R76 ;  /* 0x00000020144c723c */ /* 0x044ff0000000184c */
[C---:B------:R-:W-:Y:S08]  /*b400*/  HMMA.16816.F32 R80, R20.reuse, R34, R80 ;  /* 0x000000221450723c */ /* 0x040ff00000001850 */
[C---:B---3--:R-:W-:Y:S08]  /*b410*/  HMMA.16816.F32 R88, R20.reuse, R24, R16 ;  /* 0x000000181458723c */ /* 0x048ff00000001810 */
[----:B------:R-:W-:Y:S01]  /*b420*/  HMMA.16816.F32 R84, R20, R26, R84 ;  /* 0x0000001a1454723c */ /* 0x000fe20000001854 */
[----:B------:R-:W-:-:S07]  /*b430*/  @P1 BRA `(.L_x_5359) ;  /* 0xffffd4a000001947 */ /* 0x000fce000383ffff */
.L_x_5355:
[----:B------:R-:W1:Y:S01]  /*b440*/  SHFL.BFLY PT, R0, R169, 0x2, 0x1f ;  /* 0x0c401f00a9007f89 */ /* 0x000e6200000e0000 */
[----:B------:R-:W-:Y:S01]  /*b450*/  MOV R10, 0x3f800000 ;  /* 0x3f800000000a7802 */ /* 0x000fe20000000f00 */
[----:B------:R-:W-:Y:S01]  /*b460*/  BSSY B0, `(.L_x_5360) ;  /* 0x00000e2000007945 */ /* 0x000fe20003800000 */
[----:B------:R-:W-:Y:S01]  /*b470*/  MOV R11, 0x3f800000 ;  /* 0x3f800000000b7802 */ /* 0x000fe20000000f00 */
[----:B------:R-:W2:Y:S01]  /*b480*/  SHFL.BFLY PT, R2, R167, 0x2, 0x1f ;  /* 0x0c401f00a7027f89 */ /* 0x000ea200000e0000 */
[----:B------:R-:W-:-:S03]  /*b490*/  LEA R153, R153, R154, 0x4 ;  /* 0x0000009a99997211 */ /* 0x000fc600078e20ff */
[----:B------:R-:W3:Y:S01]  /*b4a0*/  S2R R5, SR_TID.X ;  /* 0x0000000000057919 */ /* 0x000ee20000002100 */
        /* <DEDUP_REMOVED lines=44> */
[----:B------:R-:W-:Y:S01]  /*b770*/  STS [R9], R96 ;  /* 0x0000006009007388 */ /* 0x000fe20000000800 */
[C---:B------:R-:W-:Y:S01]  /*b780*/  FMUL.FTZ R53, R10.reuse, R53 ;  /* 0x000000350a357220 */ /* 0x040fe20000410000 */
[----:B------:R-:W-:Y:S01]  /*b790*/  F2FP.PACK_AB R48, R49, R48 ;  /* 0x000000303130723e */ /* 0x000fe200000000ff */
[C---:B------:R-:W-:Y:S01]  /*b7a0*/  FMUL.FTZ R56, R10.reuse, R56 ;  /* 0x000000380a387220 */ /* 0x040fe20000410000 */
[----:B------:R-:W3:Y:S01]  /*b7b0*/  @P0 MUFU.LG2 R6, R6 ;  /* 0x0000000600060308 */ /* 0x000ee20000000c00 */
        /* <DEDUP_REMOVED lines=60> */
[----:B------:R-:W-:Y:S01]  /*bb80*/  STS [R9+0x400], R98 ;  /* 0x0004006209007388 */ /* 0x000fe20000000800 */
        /* <DEDUP_REMOVED lines=26> */
[----:B------:R-:W-:Y:S01]  /*bd30*/  IADD3 R11, R9, -0x10, RZ ;  /* 0xfffffff0090b7810 */ /* 0x000fe20007ffe0ff */
[----:B-1----:R-:W-:Y:S01]  /*bd40*/  @P3 FMUL.FTZ R7, R7, 0.69314718246459960938 ;  /* 0x3f31721807073820 */ /* 0x002fe20000410000 */
[----:B------:R-:W-:Y:S01]  /*bd50*/  @P4 IADD3 R11, R9, 0x10, RZ ;  /* 0x00000010090b4810 */ /* 0x000fe20007ffe0ff */
[----:B---3--:R-:W-:Y:S01]  /*bd60*/  @P0 FMUL.FTZ R6, R6, 0.69314718246459960938 ;  /* 0x3f31721806060820 */ /* 0x008fe20000410000 */
[----:B------:R-:W-:Y:S02]  /*bd70*/  F2FP.PACK_AB R90, R91, R90 ;  /* 0x0000005a5b5a723e */ /* 0x000fe400000000ff */
[-C--:B------:R-:W-:Y:S01]  /*bd80*/  IADD3 R15, R0, R11.reuse, RZ ;  /* 0x0000000b000f7210 */ /* 0x080fe20007ffe0ff */
[----:B------:R-:W-:Y:S01]  /*bd90*/  STS [R11], R36 ;  /* 0x000000240b007388 */ /* 0x000fe20000000800 */
[----:B------:R-:W-:Y:S01]  /*bda0*/  IADD3 R21, R8, R11, RZ ;  /* 0x0000000b08157210 */ /* 0x000fe20007ffe0ff */
[----:B------:R-:W1:Y:S01]  /*bdb0*/  LDC.U8 R0, c[0x0][0x328] ;  /* 0x0000ca00ff007b82 */ /* 0x000e620000000000 */
[----:B------:R-:W-:Y:S01]  /*bdc0*/  IADD3 R37, R15, R8, RZ ;  /* 0x000000080f257210 */ /* 0x000fe20007ffe0ff */
[----:B------:R-:W-:Y:S01]  /*bdd0*/  STS [R11+0x400], R38 ;  /* 0x000400260b007388 */ /* 0x000fe20000000800 */
[----:B------:R-:W-:-:S03]  /*bde0*/  F2FP.PACK_AB R86, R87, R86 ;  /* 0x000000565756723e */ /* 0x000fc600000000ff */
[----:B------:R-:W-:Y:S04]  /*bdf0*/  STS [R13], R40 ;  /* 0x000000280d007388 */ /* 0x000fe80000000800 */
[----:B------:R2:W-:Y:S04]  /*be00*/  STS [R13+0x400], R42 ;  /* 0x0004002a0d007388 */ /* 0x0005e80000000800 */
[----:B------:R3:W-:Y:S04]  /*be10*/  STS [R15], R44 ;  /* 0x0000002c0f007388 */ /* 0x0007e80000000800 */
[----:B------:R4:W-:Y:S04]  /*be20*/  STS [R15+0x400], R46 ;  /* 0x0004002e0f007388 */ /* 0x0009e80000000800 */
[----:B------:R4:W-:Y:S01]  /*be30*/  STS [R17], R48 ;  /* 0x0000003011007388 */ /* 0x0009e20000000800 */
[----:B-1----:R-:W-:-:S03]  /*be40*/  ISETP.NE.AND P4, PT, R0, RZ, PT ;  /* 0x000000ff0000720c */ /* 0x002fc60003f85270 */
[----:B------:R1:W-:Y:S01]  /*be50*/  STS [R17+0x400], R50 ;  /* 0x0004003211007388 */ /* 0x0003e20000000800 */
[----:B------:R-:W-:-:S03]  /*be60*/  ISETP.NE.OR P1, PT, R152, -0x1, !P4 ;  /* 0xffffffff9800780c */ /* 0x000fc60006725670 */
[----:B------:R1:W-:Y:S04]  /*be70*/  STS [R21], R52 ;  /* 0x0000003415007388 */ /* 0x0003e80000000800 */
[----:B------:R1:W-:Y:S01]  /*be80*/  STS [R21+0x400], R54 ;  /* 0x0004003615007388 */ /* 0x0003e20000000800 */
[----:B--2---:R-:W-:-:S03]  /*be90*/  @P2 IMAD.WIDE.U32 R42, R152, c[0x0][0x1e8], RZ ;  /* 0x00007a00982a2a25 */ /* 0x004fc600078e00ff */
[----:B------:R1:W-:Y:S01]  /*bea0*/  STS [R19], R56 ;  /* 0x0000003813007388 */ /* 0x0003e20000000800 */
[----:B---3--:R-:W-:Y:S01]  /*beb0*/  LOP3.LUT R44, R2, 0xffffffe0, RZ, 0xc0, !PT ;  /* 0xffffffe0022c7812 */ /* 0x008fe200078ec0ff */
[----:B------:R-:W-:Y:S02]  /*bec0*/  @P2 IMAD R2, R152, c[0x0][0x1ec], R43 ;  /* 0x00007b0098022a24 */ /* 0x000fe400078e022b */
[----:B------:R1:W-:Y:S01]  /*bed0*/  STS [R19+0x400], R58 ;  /* 0x0004003a13007388 */ /* 0x0003e20000000800 */
[----:B------:R-:W-:Y:S02]  /*bee0*/  IADD3 R41, -R44, R5, RZ ;  /* 0x000000052c297210 */ /* 0x000fe40007ffe1ff */
[----:B------:R-:W-:Y:S01]  /*bef0*/  MOV R44, 0x7f800000 ;  /* 0x7f800000002c7802 */ /* 0x000fe20000000f00 */
[----:B------:R1:W-:Y:S01]  /*bf00*/  STS [R37], R60 ;  /* 0x0000003c25007388 */ /* 0x0003e20000000800 */
[----:B------:R-:W-:-:S03]  /*bf10*/  @P0 FFMA.FTZ R44, R3, c[0x0][0x238], R6 ;  /* 0x00008e00032c0a23 */ /* 0x000fc60000010006 */
        /* <DEDUP_REMOVED lines=18> */
[----:B------:R-:W2:Y:S04]  /*c040*/  S2R R40, SR_CTAID.Y ;  /* 0x0000000000287919 */ /* 0x000ea80000002600 */
[----:B------:R-:W3:Y:S04]  /*c050*/  S2R R0, SR_CTAID.Z ;  /* 0x0000000000007919 */ /* 0x000ee80000002700 */
[----:B------:R1:W1:Y:S04]  /*c060*/  LDS.128 R32, [R156] ;  /* 0x000000009c207984 */ /* 0x0002680000000c00 */
[----:B------:R1:W1:Y:S01]  /*c070*/  LDS.128 R28, [R156+0x800] ;  /* 0x000800009c1c7984 */ /* 0x0002620000000c00 */
[----:B--2---:R-:W-:Y:S01]  /*c080*/  @!P1 IMAD R152, R40, c[0x0][0x214], RZ ;  /* 0x0000850028989a24 */ /* 0x004fe200078e02ff */
[----:B------:R-:W-:-:S02]  /*c090*/  LOP3.LUT P1, RZ, R41, 0x3, RZ, 0xc0, !PT ;  /* 0x0000000329ff7812 */ /* 0x000fc4000782c0ff */
[----:B------:R2:W1:Y:S01]  /*c0a0*/  LDS.128 R24, [R156+0x1000] ;  /* 0x001000009c187984 */ /* 0x0004620000000c00 */
[----:B------:R-:W-:Y:S01]  /*c0b0*/  @!P2 SHF.R.S32.HI R43, RZ, 0x1f, R40 ;  /* 0x0000001fff2ba819 */ /* 0x000fe20000011428 */
[----:B----4-:R-:W-:Y:S02]  /*c0c0*/  @!P2 IMAD.WIDE.U32 R46, R40, c[0x0][0x1e0], RZ ;  /* 0x00007800282eaa25 */ /* 0x010fe400078e00ff */
[----:B------:R2:W4:Y:S02]  /*c0d0*/  LDS.128 R20, [R156+0x1800] ;  /* 0x001800009c147984 */ /* 0x0005240000000c00 */
[----:B------:R-:W-:Y:S01]  /*c0e0*/  @!P2 IMAD R41, R43, c[0x0][0x1e0], RZ ;  /* 0x000078002b29aa24 */ /* 0x000fe200078e02ff */
[----:B------:R-:W-:Y:S01]  /*c0f0*/  MOV R43, 0x7f800000 ;  /* 0x7f800000002b7802 */ /* 0x000fe20000000f00 */
[----:B------:R2:W1:Y:S01]  /*c100*/  LDS.128 R16, [R156+0x2000] ;  /* 0x002000009c107984 */ /* 0x0004620000000c00 */
[----:B---3--:R-:W-:Y:S01]  /*c110*/  @P4 IMAD R152, R0, c[0x0][0x234], R152 ;  /* 0x00008d0000984a24 */ /* 0x008fe200078e0298 */
[----:B------:R-:W-:Y:S01]  /*c120*/  @!P2 MOV R42, R46 ;  /* 0x0000002e002aa202 */ /* 0x000fe20000000f00 */
[C---:B------:R-:W-:Y:S01]  /*c130*/  @!P2 IMAD R41, R40.reuse, c[0x0][0x1e4], R41 ;  /* 0x000079002829aa24 */ /* 0x040fe200078e0229 */
[----:B------:R2:W3:Y:S01]  /*c140*/  LDS.128 R12, [R156+0x2800] ;  /* 0x002800009c0c7984 */ /* 0x0004e20000000c00 */
[----:B------:R-:W-:-:S02]  /*c150*/  @!P4 IMAD R40, R40, c[0x0][0x1c0], R0 ;  /* 0x000070002828ca24 */ /* 0x000fc400078e0200 */
[----:B------:R-:W-:Y:S01]  /*c160*/  @P3 FFMA.FTZ R43, R100, c[0x0][0x238], R7 ;  /* 0x00008e00642b3a23 */ /* 0x000fe20000010007 */
[----:B------:R2:W1:Y:S01]  /*c170*/  LDS.128 R8, [R156+0x3000] ;  /* 0x003000009c087984 */ /* 0x0004620000000c00 */
[----:B------:R-:W-:Y:S01]  /*c180*/  @!P2 IADD3 R2, R47, R41, RZ ;  /* 0x000000292f02a210 */ /* 0x000fe20007ffe0ff */
[----:B------:R-:W-:Y:S02]  /*c190*/  @!P4 IMAD R152, R40, c[0x0][0x214], RZ ;  /* 0x000085002898ca24 */ /* 0x000fe400078e02ff */
[----:B------:R2:W1:Y:S01]  /*c1a0*/  LDS.128 R36, [R156+0x3800] ;  /* 0x003800009c247984 */ /* 0x0004620000000c00 */
[----:B------:R-:W-:Y:S05]  /*c1b0*/  @P1 BRA `(.L_x_5361) ;  /* 0x000000c000001947 */ /* 0x000fea0003800000 */
[----:B------:R-:W5:Y:S01]  /*c1c0*/  S2R R3, SR_CTAID.X ;  /* 0x0000000000037919 */ /* 0x000f620000002500 */
[C---:B------:R-:W-:Y:S02]  /*c1d0*/  IADD3 R7, R153.reuse, 0x8, RZ ;  /* 0x0000000899077810 */ /* 0x040fe40007ffe0ff */
        /* <DEDUP_REMOVED lines=10> */
.L_x_5361:
[----:B------:R-:W-:Y:S05]  /*c280*/  BSYNC B0 ;  /* 0x0000000000007941 */ /* 0x000fea0003800000 */
.L_x_5360:
[----:B------:R-:W5:Y:S01]  /*c290*/  S2R R6, SR_CTAID.X ;  /* 0x0000000000067919 */ /* 0x000f620000002500 */
[----:B------:R-:W-:Y:S01]  /*c2a0*/  SHF.R.S32.HI R159, RZ, 0x1f, R158 ;  /* 0x0000001fff9f7819 */ /* 0x000fe2000001149e */
[----:B------:R-:W-:Y:S01]  /*c2b0*/  BSSY B0, `(.L_x_5362) ;  /* 0x0000022000007945 */ /* 0x000fe20003800000 */
[----:B------:R-:W-:Y:S01]  /*c2c0*/  LEA.HI R5, R4, R5, RZ, 0x3 ;  /* 0x0000000504057211 */ /* 0x000fe200078f18ff */
[----:B------:R-:W2:Y:S01]  /*c2d0*/  S2R R3, SR_TID.X ;  /* 0x0000000000037919 */ /* 0x000ea20000002100 */
[----:B------:R-:W-:Y:S02]  /*c2e0*/  SHF.R.S32.HI R4, RZ, 0x1f, R0 ;  /* 0x0000001fff047819 */ /* 0x000fe40000011400 */
[----:B------:R-:W-:Y:S01]  /*c2f0*/  SHF.R.S32.HI R5, RZ, 0x3, R5 ;  /* 0x00000003ff057819 */ /* 0x000fe20000011405 */
[----:B-----5:R-:W-:-:S04]  /*c300*/  IMAD.SHL.U32 R6, R6, 0x40, RZ ;  /* 0x0000004006067824 */ /* 0x020fc800078e00ff */
[----:B--2---:R-:W-:Y:S01]  /*c310*/  IMAD.WIDE.U32 R40, R6, c[0x0][0x1e8], R158 ;  /* 0x00007a0006287a25 */ /* 0x004fe200078e009e */
[----:B------:R-:W-:-:S04]  /*c320*/  SHF.R.S32.HI R7, RZ, 0x1f, R6 ;  /* 0x0000001fff077819 */ /* 0x000fc80000011406 */
[----:B------:R-:W-:Y:S01]  /*c330*/  IADD3 R42, P0, R42, R40, RZ ;  /* 0x000000282a2a7210 */ /* 0x000fe20007f1e0ff */
[----:B------:R-:W-:-:S04]  /*c340*/  IMAD R7, R7, c[0x0][0x1e8], RZ ;  /* 0x00007a0007077a24 */ /* 0x000fc800078e02ff */
[----:B------:R-:W-:Y:S02]  /*c350*/  IMAD R7, R6, c[0x0][0x1ec], R7 ;  /* 0x00007b0006077a24 */ /* 0x000fe400078e0207 */
[----:B------:R-:W-:-:S03]  /*c360*/  IMAD.IADD R6, R157, 0x1, -R6 ;  /* 0x000000019d067824 */ /* 0x000fc600078e0a06 */
[----:B------:R-:W-:Y:S01]  /*c370*/  IADD3.X R43, R2, R41, R7, P0, !PT ;  /* 0x00000029022b7210 */ /* 0x000fe200007fe407 */
[----:B------:R-:W-:Y:S01]  /*c380*/  IMAD R7, R4, c[0x0][0x1f0], RZ ;  /* 0x00007c0004077a24 */ /* 0x000fe200078e02ff */
[----:B------:R-:W-:Y:S02]  /*c390*/  ISETP.GE.AND P0, PT, R5, R6, PT ;  /* 0x000000060500720c */ /* 0x000fe40003f06270 */
[----:B------:R-:W-:Y:S01]  /*c3a0*/  SHF.R.S32.HI R2, RZ, 0x1f, R3 ;  /* 0x0000001fff027819 */ /* 0x000fe20000011403 */
[C---:B------:R-:W-:Y:S02]  /*c3b0*/  IMAD R7, R0.reuse, c[0x0][0x1f4], R7 ;  /* 0x00007d0000077a24 */ /* 0x040fe400078e0207 */
[----:B------:R-:W-:Y:S01]  /*c3c0*/  IMAD.WIDE.U32 R42, R0, c[0x0][0x1f0], R42 ;  /* 0x00007c00002a7a25 */ /* 0x000fe200078e002a */
[----:B------:R-:W-:-:S03]  /*c3d0*/  LEA.HI R2, R2, R3, RZ, 0x3 ;  /* 0x0000000302027211 */ /* 0x000fc600078f18ff */
[----:B------:R-:W-:Y:S01]  /*c3e0*/  IMAD.IADD R7, R7, 0x1, R43 ;  /* 0x0000000107077824 */ /* 0x000fe200078e022b */
[----:B------:R-:W-:-:S04]  /*c3f0*/  SHF.R.S32.HI R0, RZ, 0x3, R2 ;  /* 0x00000003ff007819 */ /* 0x000fc80000011402 */
[----:B------:R-:W-:Y:S01]  /*c400*/  SHF.R.S32.HI R0, RZ, 0x1f, R0 ;  /* 0x0000001fff007819 */ /* 0x000fe20000011400 */
        /* <DEDUP_REMOVED lines=10> */
[----:B-1----:R1:W-:Y:S04]  /*c4b0*/  @!P1 STG.E.128 [R44.64], R32 ;  /* 0x000000202c009986 */ /* 0x0023e8000c101d08 */
[----:B------:R1:W-:Y:S02]  /*c4c0*/  @!P0 STG.E.128 [R44.64+0x80], R16 ;  /* 0x000080102c008986 */ /* 0x0003e4000c101d08 */
.L_x_5363:
[----:B------:R-:W-:Y:S05]  /*c4d0*/  BSYNC B0 ;  /* 0x0000000000007941 */ /* 0x000fea0003800000 */
.L_x_5362:
        /* <DEDUP_REMOVED lines=17> */
[----:B---3--:R1:W-:Y:S02]  /*c5f0*/  @!P0 STG.E.128 [R18.64+0x80], R12 ;  /* 0x0000800c12008986 */ /* 0x0083e4000c101d08 */
.L_x_5365:
[----:B------:R-:W-:Y:S05]  /*c600*/  BSYNC B0 ;  /* 0x0000000000007941 */ /* 0x000fea0003800000 */
.L_x_5364:
[----:B------:R-:W-:Y:S01]  /*c610*/  IADD3 R3, R5, 0x20, RZ ;  /* 0x0000002005037810 */ /* 0x000fe20007ffe0ff */
[----:B------:R-:W-:Y:S03]  /*c620*/  BSSY B0, `(.L_x_5366) ;  /* 0x0000011000007945 */ /* 0x000fe60003800000 */
[----:B------:R-:W-:-:S13]  /*c630*/  ISETP.GE.AND P0, PT, R3, R148, PT ;  /* 0x000000940300720c */ /* 0x000fda0003f06270 */
[----:B------:R-:W-:Y:S05]  /*c640*/  @P0 BRA `(.L_x_5367) ;  /* 0x000000e000000947 */ /* 0x000fea0003800000 */
[----:B------:R-:W-:Y:S01]  /*c650*/  IADD3 R3, P0, R5, 0x20, RZ ;  /* 0x0000002005037810 */ /* 0x000fe20007f1e0ff */
[----:B-1-3--:R-:W-:Y:S01]  /*c660*/  IMAD.MOV.U32 R12, RZ, RZ, R42 ;  /* 0x000000ffff0c7224 */ /* 0x00afe200078e002a */
        /* <DEDUP_REMOVED lines=12> */
.L_x_5367:
[----:B------:R-:W-:Y:S05]  /*c730*/  BSYNC B0 ;  /* 0x0000000000007941 */ /* 0x000fea0003800000 */
.L_x_5366:
[----:B------:R-:W-:-:S04]  /*c740*/  IADD3 R3, R5, 0x30, RZ ;  /* 0x0000003005037810 */ /* 0x000fc80007ffe0ff */
        /* <DEDUP_REMOVED lines=13> */
[----:B----4-:R2:W-:Y:S01]  /*c820*/  @!P0 STG.E.128 [R4.64], R20 ;  /* 0x0000001404008986 */ /* 0x0105e2000c101d08 */
[----:B------:R-:W-:-:S13]  /*c830*/  ISETP.GE.AND P0, PT, R149, c[0x0][0x220], PT ;  /* 0x0000880095007a0c */ /* 0x000fda0003f06270 */
[----:B------:R-:W-:Y:S05]  /*c840*/  @P0 EXIT ;  /* 0x000000000000094d */ /* 0x000fea0003800000 */
[----:B-1----:R-:W-:Y:S01]  /*c850*/  STG.E.128 [R4.64+0x80], R36 ;  /* 0x0000802404007986 */ /* 0x002fe2000c101d08 */
[----:B------:R-:W-:Y:S05]  /*c860*/  EXIT ;  /* 0x000000000000794d */ /* 0x000fea0003800000 */
.L_x_5368:
        /* <DEDUP_REMOVED lines=9> */
.L_x_8260:


//--------------------- .text._ZN5flash24flash_fwd_splitkv_kernelI23Flash_fwd_kernel_traitsILi128ELi64ELi64ELi4ELb0ELb0EN7cutlass6half_tE19Flash_kernel_traitsILi128ELi64ELi64ELi4ES3_EELb1ELb0ELb0ELb0ELb0ELb1ELb0ELb0EEEvNS_16Flash_fwd_paramsE --------------------------
	.section	.text._ZN5flash24flash_fwd_splitkv_kernelI23Flash_fwd_kernel_traitsILi128ELi64ELi64ELi4ELb0ELb0EN7cutlass6half_tE19Flash_kernel_traitsILi128ELi64ELi64ELi4ES3_EELb1ELb0ELb0ELb0ELb0ELb1ELb0ELb0EEEvNS_16Flash_fwd_paramsE,"ax",@progbits
	.sectioninfo	@"SHI_REGISTERS=204"
	.align	128
        .global         _ZN5flash24flash_fwd_splitkv_kernelI23Flash_fwd_kernel_traitsILi128ELi64ELi64ELi4ELb0ELb0EN7cutlass6half_tE19Flash_kernel_traitsILi128ELi64ELi64ELi4ES3_EELb1ELb0ELb0ELb0ELb0ELb1ELb0ELb0EEEvNS_16Flash_fwd_paramsE
        .type           _ZN5flash24flash_fwd_splitkv_kernelI23Flash_fwd_kernel_traitsILi128ELi64ELi64ELi4ELb0ELb0EN7cutlass6half_tE19Flash_kernel_traitsILi128ELi64ELi64ELi4ES3_EELb1ELb0ELb0ELb0ELb0ELb1ELb0ELb0EEEvNS_16Flash_fwd_paramsE,@function
        .size           _ZN5flash24flash_fwd_splitkv_kernelI23Flash_fwd_kernel_traitsILi128ELi64ELi64ELi4ELb0ELb0EN7cutlass6half_tE19Flash_kernel_traitsILi128ELi64ELi64ELi4ES3_EELb1ELb0ELb0ELb0ELb0ELb1ELb0ELb0EEEvNS_16Flash_fwd_paramsE,(.L_x_8261 - _ZN5flash24flash_fwd_splitkv_kernelI23Flash_fwd_kernel_traitsILi128ELi64ELi64ELi4ELb0ELb0EN7cutlass6half_tE19Flash_kernel_traitsILi128ELi64ELi64ELi4ES3_EELb1ELb0ELb0ELb0ELb0ELb1ELb0ELb0EEEvNS_16Flash_fwd_paramsE)
        .other          _ZN5flash24flash_fwd_splitkv_kernelI23Flash_fwd_kernel_traitsILi128ELi64ELi64ELi4ELb0ELb0EN7cutlass6half_tE19Flash_kernel_traitsILi128ELi64ELi64ELi4ES3_EELb1ELb0ELb0ELb0ELb0ELb1ELb0ELb0EEEvNS_16Flash_fwd_paramsE,@"STO_CUDA_ENTRY STV_DEFAULT"
_ZN5flash24flash_fwd_splitkv_kernelI23Flash_fwd_kernel_traitsILi128ELi64ELi64ELi4ELb0ELb0EN7cutlass6half_tE19Flash_kernel_traitsILi128ELi64ELi64ELi4ES3_EELb1ELb0ELb0ELb0ELb0ELb1ELb0ELb0EEEvNS_16Flash_fwd_paramsE:
.text._ZN5flash24flash_fwd_splitkv_kernelI23Flash_fwd_kernel_traitsILi128ELi64ELi64ELi4ELb0ELb0EN7cutlass6half_tE19Flash_kernel_traitsILi128ELi64ELi64ELi4ES3_EELb1ELb0ELb0ELb0ELb0ELb1ELb0ELb0EEEvNS_16Flash_fwd_paramsE:
        /* <DEDUP_REMOVED lines=33> */
.L_x_5369:
[----:B-1-34-:R-:W-:Y:S02]  /*0210*/  MOV R0, c[0x0][0x218] ;  /* 0x0000860000007a02 */ /* 0x01afe40000000f00 */
.L_x_5370:
        /* <DEDUP_REMOVED lines=77> */
.L_x_5373:
[----:B------:R-:W-:Y:S05]  /*06f0*/  BSYNC B0 ;  /* 0x0000000000007941 */ /* 0x000fea0003800000 */
.L_x_5372:
        /* <DEDUP_REMOVED lines=18> */
.L_x_5375:
[----:B------:R-:W-:Y:S05]  /*0820*/  BSYNC B0 ;  /* 0x0000000000007941 */ /* 0x000fea0003800000 */
.L_x_5374:
        /* <DEDUP_REMOVED lines=18> */
.L_x_5377:
[----:B------:R-:W-:Y:S05]  /*0950*/  BSYNC B0 ;  /* 0x0000000000007941 */ /* 0x000fea0003800000 */
.L_x_5376:
        /* <DEDUP_REMOVED lines=17> */
.L_x_5379:
[----:B------:R-:W-:Y:S05]  /*0a70*/  BSYNC B0 ;  /* 0x0000000000007941 */ /* 0x000fea0003800000 */
.L_x_5378:
        /* <DEDUP_REMOVED lines=19> */
.L_x_5371:
        /* <DEDUP_REMOVED lines=93> */
.L_x_5380:
        /* <DEDUP_REMOVED lines=16> */
.L_x_5382:
        /* <DEDUP_REMOVED lines=50> */
.L_x_5381:
        /* <DEDUP_REMOVED lines=95> */
.L_x_5384:
[----:B------:R-:W-:Y:S05]  /*1b90*/  BSYNC B0 ;  /* 0x0000000000007941 */ /* 0x000fea0003800000 */
.L_x_5383:
        /* <DEDUP_REMOVED lines=29> */
.L_x_5386:
[----:B------:R-:W-:Y:S05]  /*1d70*/  BSYNC B0 ;  /* 0x0000000000007941 */ /* 0x000fea0003800000 */
.L_x_5385:
        /* <DEDUP_REMOVED lines=29> */
.L_x_5388:
[----:B------:R-:W-:Y:S05]  /*1f50*/  BSYNC B0 ;  /* 0x0000000000007941 */ /* 0x000fea0003800000 */
.L_x_5387:
        /* <DEDUP_REMOVED lines=28> */
.L_x_5390:
[----:B------:R-:W-:Y:S05]  /*2120*/  BSYNC B0 ;  /* 0x0000000000007941 */ /* 0x000fea0003800000 */
.L_x_5389:
        /* <DEDUP_REMOVED lines=23> */
.L_x_5392:
[----:B------:R-:W-:Y:S05]  /*22a0*/  BSYNC B0 ;  /* 0x0000000000007941 */ /* 0x000fea0003800000 */
.L_x_5391:
        /* <DEDUP_REMOVED lines=25> */
.L_x_5394:
[----:B------:R-:W-:Y:S05]  /*2440*/  BSYNC B0 ;  /* 0x0000000000007941 */ /* 0x000fea0003800000 */
.L_x_5393:
        /* <DEDUP_REMOVED lines=23> */
.L_x_5396:
[----:B------:R-:W-:Y:S05]  /*25c0*/  BSYNC B0 ;  /* 0x0000000000007941 */ /* 0x000fea0003800000 */
.L_x_5395:
        /* <DEDUP_REMOVED lines=8> */
[----:B---3--:R-:W-:-:S04]  /*2650*/  IADD3 R12, R25, UR4, RZ ;  /* 0x00000004190c7c10 */ /* 0x008fc8000fffe0ff */
        /* <DEDUP_REMOVED lines=15> */
.L_x_5398:
[----:B------:R-:W-:Y:S05]  /*2750*/  BSYNC B0 ;  /* 0x0000000000007941 */ /* 0x000fea0003800000 */
.L_x_5397:
        /* <DEDUP_REMOVED lines=63> */
.L_x_5400:
[----:B------:R-:W-:Y:S05]  /*2b50*/  BSYNC B0 ;  /* 0x0000000000007941 */ /* 0x000fea0003800000 */
.L_x_5399:
        /* <DEDUP_REMOVED lines=25> */
.L_x_5402:
[----:B------:R-:W-:Y:S05]  /*2cf0*/  BSYNC B0 ;  /* 0x0000000000007941 */ /* 0x000fea0003800000 */
.L_x_5401:
        /* <DEDUP_REMOVED lines=25> */
.L_x_5404:
[----:B------:R-:W-:Y:S05]  /*2e90*/  BSYNC B0 ;  /* 0x0000000000007941 */ /* 0x000fea0003800000 */
.L_x_5403:
        /* <DEDUP_REMOVED lines=26> */
.L_x_5406:
[----:B------:R-:W-:Y:S05]  /*3040*/  BSYNC B0 ;  /* 0x0000000000007941 */ /* 0x000fea0003800000 */
.L_x_5405:
[----:B------:R-:W-:Y:S01]  /*3050*/  SHF.L.U32 R146, R146, 0x1, RZ ;  /* 0x0000000192927819 */ /* 0x000fe200000006ff */
[----:B------:R-:W-:Y:S01]  /*3060*/  LDSM.16.M88.4 R44, [R147] ;  /* 0x00000000932c783b */ /* 0x000fe20000000200 */
[-C--:B------:R-:W-:Y:S02]  /*3070*/  LEA R145, R2, R147.reuse, 0x1 ;  /* 0x0000009302917211 */ /* 0x080fe400078e08ff */
[-C--:B------:R-:W-:Y:S01]  /*3080*/  LEA R95, R6, R146.reuse, 0x1 ;  /* 0x00000092065f7211 */ /* 0x080fe200078e08ff */
[----:B-1----:R-:W1:Y:S01]  /*3090*/  LDSM.16.M88.4 R8, [R146+0x4000] ;  /* 0x004000009208783b */ /* 0x002e620000000200 */
[----:B------:R-:W-:Y:S02]  /*30a0*/  LEA R143, R0, R147, 0x1 ;  /* 0x00000093008f7211 */ /* 0x000fe400078e08ff */
[----:B------:R-:W-:Y:S01]  /*30b0*/  LEA R139, R3, R146, 0x1 ;  /* 0x00000092038b7211 */ /* 0x000fe200078e08ff */
[----:B------:R-:W5:Y:S01]  /*30c0*/  LDSM.16.M88.4 R40, [R146+0x4800] ;  /* 0x004800009228783b */ /* 0x000f620000000200 */
[----:B------:R-:W-:-:S02]  /*30d0*/  IADD3 R5, R146, 0x4000, RZ ;  /* 0x0000400092057810 */ /* 0x000fc40007ffe0ff */
[----:B------:R-:W-:Y:S01]  /*30e0*/  LEA R142, R0, R145, 0x1 ;  /* 0x00000091008e7211 */ /* 0x000fe200078e08ff */
[----:B------:R-:W2:Y:S01]  /*30f0*/  LDSM.16.M88.4 R56, [R146+0x5000] ;  /* 0x005000009238783b */ /* 0x000ea20000000200 */
[----:B------:R-:W-:Y:S02]  /*3100*/  LEA R144, R6, R5, 0x1 ;  /* 0x0000000506907211 */ /* 0x000fe400078e08ff */
[----:B------:R-:W-:Y:S01]  /*3110*/  ISETP.GE.AND P4, PT, R101, 0x2, PT ;  /* 0x000000026500780c */ /* 0x000fe20003f86270 */
[----:B--2---:R-:W2:Y:S01]  /*3120*/  LDSM.16.M88.4 R20, [R146+0x5800] ;  /* 0x005800009214783b */ /* 0x004ea20000000200 */
[----:B------:R-:W-:Y:S02]  /*3130*/  LEA R141, R3, R144, 0x1 ;  /* 0x00000090038d7211 */ /* 0x000fe400078e08ff */
[----:B------:R-:W-:Y:S01]  /*3140*/  IMNMX R133, R93, R96, PT ;  /* 0x000000605d857217 */ /* 0x000fe20003800200 */
[----:B------:R-:W-:Y:S04]  /*3150*/  LDSM.16.M88.4 R68, [R145] ;  /* 0x000000009144783b */ /* 0x000fe80000000200 */
[----:B------:R-:W3:Y:S04]  /*3160*/  LDSM.16.M88.4 R16, [R95+0x4000] ;  /* 0x004000005f10783b */ /* 0x000ee80000000200 */
[----:B------:R-:W4:Y:S04]  /*3170*/  LDSM.16.M88.4 R36, [R95+0x4800] ;  /* 0x004800005f24783b */ /* 0x000f280000000200 */
[----:B------:R-:W-:Y:S04]  /*3180*/  LDSM.16.M88.4 R76, [R143] ;  /* 0x000000008f4c783b */ /* 0x000fe80000000200 */
[----:B------:R-:W2:Y:S04]  /*3190*/  LDSM.16.M88.4 R32, [R95+0x5000] ;  /* 0x005000005f20783b */ /* 0x000ea80000000200 */
[----:B------:R-:W-:Y:S01]  /*31a0*/  LDSM.16.M88.4 R72, [R95+0x5800] ;  /* 0x005800005f48783b */ /* 0x000fe20000000200 */
[C---:B-1----:R-:W-:Y:S03]  /*31b0*/  HMMA.16816.F32 R12, R44.reuse, R8, RZ ;  /* 0x000000082c0c723c */ /* 0x042fe600000018ff */
[----:B------:R-:W-:Y:S04]  /*31c0*/  LDSM.16.M88.4 R80, [R142] ;  /* 0x000000008e50783b */ /* 0x000fe80000000200 */
[----:B------:R-:W-:Y:S01]  /*31d0*/  LDSM.16.M88.4 R64, [R139+0x5000] ;  /* 0x005000008b40783b */ /* 0x000fe20000000200 */
[C---:B------:R-:W-:Y:S03]  /*31e0*/  HMMA.16816.F32 R8, R44.reuse, R10, RZ ;  /* 0x0000000a2c08723c */ /* 0x040fe600000018ff */
[----:B------:R-:W-:Y:S04]  /*31f0*/  LDSM.16.M88.4 R48, [R139+0x5800] ;  /* 0x005800008b30783b */ /* 0x000fe80000000200 */
[----:B------:R-:W-:Y:S01]  /*3200*/  LDSM.16.M88.4 R84, [R95+0x6800] ;  /* 0x006800005f54783b */ /* 0x000fe20000000200 */
[C---:B-----5:R-:W-:Y:S03]  /*3210*/  HMMA.16816.F32 R24, R44.reuse, R40, RZ ;  /* 0x000000282c18723c */ /* 0x060fe600000018ff */
[----:B------:R-:W-:Y:S04]  /*3220*/  LDSM.16.M88.4 R88, [R141+0x1800] ;  /* 0x001800008d58783b */ /* 0x000fe80000000200 */
[----:B------:R-:W0:Y:S01]  /*3230*/  LDGDEPBAR ;  /* 0x00000000000079af */ /* 0x000e220000000000 */
[C---:B------:R-:W-:Y:S08]  /*3240*/  HMMA.16816.F32 R60, R44.reuse, R56, RZ ;  /* 0x000000382c3c723c */ /* 0x040ff000000018ff */
[C---:B------:R-:W-:Y:S08]  /*3250*/  HMMA.16816.F32 R40, R44.reuse, R42, RZ ;  /* 0x0000002a2c28723c */ /* 0x040ff000000018ff */
[C---:B------:R-:W-:Y:S08]  /*3260*/  HMMA.16816.F32 R56, R44.reuse, R58, RZ ;  /* 0x0000003a2c38723c */ /* 0x040ff000000018ff */
[C---:B--2---:R-:W-:Y:S08]  /*3270*/  HMMA.16816.F32 R52, R44.reuse, R20, RZ ;  /* 0x000000142c34723c */ /* 0x044ff000000018ff */
[----:B------:R-:W-:Y:S01]  /*3280*/  HMMA.16816.F32 R44, R44, R22, RZ ;  /* 0x000000162c2c723c */ /* 0x000fe200000018ff */
[----:B------:R-:W1:Y:S07]  /*3290*/  LDSM.16.M88.4 R20, [R139+0x4000] ;  /* 0x004000008b14783b */ /* 0x000e6e0000000200 */
[C---:B---3--:R-:W-:Y:S08]  /*32a0*/  HMMA.16816.F32 R12, R68.reuse, R16, R12 ;  /* 0x00000010440c723c */ /* 0x048ff0000000180c */
[C---:B------:R-:W-:Y:S01]  /*32b0*/  HMMA.16816.F32 R8, R68.reuse, R18, R8 ;  /* 0x000000124408723c */ /* 0x040fe20000001808 */
[----:B------:R-:W2:Y:S07]  /*32c0*/  LDSM.16.M88.4 R16, [R139+0x4800] ;  /* 0x004800008b10783b */ /* 0x000eae0000000200 */
[C---:B----4-:R-:W-:Y:S08]  /*32d0*/  HMMA.16816.F32 R24, R68.reuse, R36, R24 ;  /* 0x000000244418723c */ /* 0x050ff00000001818 */
[C---:B------:R-:W-:Y:S01]  /*32e0*/  HMMA.16816.F32 R40, R68.reuse, R38, R40 ;  /* 0x000000264428723c */ /* 0x040fe20000001828 */
[----:B------:R-:W3:Y:S07]  /*32f0*/  LDSM.16.M88.4 R36, [R141] ;  /* 0x000000008d24783b */ /* 0x000eee0000000200 */
[----:B------:R-:W-:Y:S08]  /*3300*/  HMMA.16816.F32 R60, R68, R32, R60 ;  /* 0x00000020443c723c */ /* 0x000ff0000000183c */
[----:B-1----:R-:W-:Y:S08]  /*3310*/  HMMA.16816.F32 R12, R76, R20, R12 ;  /* 0x000000144c0c723c */ /* 0x002ff0000000180c */
[C---:B------:R-:W-:Y:S01]  /*3320*/  HMMA.16816.F32 R56, R68.reuse, R34, R56 ;  /* 0x000000224438723c */ /* 0x040fe20000001838 */
[----:B------:R-:W-:Y:S07]  /*3330*/  LDSM.16.M88.4 R32, [R141+0x800] ;  /* 0x000800008d20783b */ /* 0x000fee0000000200 */
[----:B------:R-:W-:Y:S08]  /*3340*/  HMMA.16816.F32 R52, R68, R72, R52 ;  /* 0x000000484434723c */ /* 0x000ff00000001834 */
[----:B------:R-:W-:Y:S01]  /*3350*/  HMMA.16816.F32 R8, R76, R22, R8 ;  /* 0x000000164c08723c */ /* 0x000fe20000001808 */
[----:B------:R-:W-:Y:S07]  /*3360*/  LDSM.16.M88.4 R20, [R141+0x1000] ;  /* 0x001000008d14783b */ /* 0x000fee0000000200 */
[----:B------:R-:W-:Y:S01]  /*3370*/  HMMA.16816.F32 R44, R68, R74, R44 ;  /* 0x0000004a442c723c */ /* 0x000fe2000000182c */
[----:B------:R-:W-:Y:S04]  /*3380*/  LDSM.16.M88.4 R72, [R147+0x2000] ;  /* 0x002000009348783b */ /* 0x000fe80000000200 */
[----:B------:R-:W-:Y:S03]  /*3390*/  LDSM.16.M88.4 R68, [R146+0x7000] ;  /* 0x007000009244783b */ /* 0x000fe60000000200 */
[C---:B--2---:R-:W-:Y:S08]  /*33a0*/  HMMA.16816.F32 R24, R76.reuse, R16, R24 ;  /* 0x000000104c18723c */ /* 0x044ff00000001818 */
[----:B------:R-:W-:Y:S01]  /*33b0*/  HMMA.16816.F32 R40, R76, R18, R40 ;  /* 0x000000124c28723c */ /* 0x000fe20000001828 */
[----:B------:R-:W1:Y:S07]  /*33c0*/  LDSM.16.M88.4 R16, [R146+0x6000] ;  /* 0x006000009210783b */ /* 0x000e6e0000000200 */
[----:B---3--:R-:W-:Y:S08]  /*33d0*/  HMMA.16816.F32 R12, R80, R36, R12 ;  /* 0x00000024500c723c */ /* 0x008ff0000000180c */
[C---:B------:R-:W-:Y:S08]  /*33e0*/  HMMA.16816.F32 R60, R76.reuse, R64, R60 ;  /* 0x000000404c3c723c */ /* 0x040ff0000000183c */
[C---:B------:R-:W-:Y:S01]  /*33f0*/  HMMA.16816.F32 R56, R76.reuse, R66, R56 ;  /* 0x000000424c38723c */ /* 0x040fe20000001838 */
[----:B------:R-:W-:Y:S07]  /*3400*/  LDSM.16.M88.4 R64, [R95+0x6000] ;  /* 0x006000005f40783b */ /* 0x000fee0000000200 */
[----:B------:R-:W-:Y:S08]  /*3410*/  HMMA.16816.F32 R52, R76, R48, R52 ;  /* 0x000000304c34723c */ /* 0x000ff00000001834 */
[----:B------:R-:W-:Y:S01]  /*3420*/  HMMA.16816.F32 R8, R80, R38, R8 ;  /* 0x000000265008723c */ /* 0x000fe20000001808 */
[----:B------:R-:W-:Y:S07]  /*3430*/  LDSM.16.M88.4 R36, [R143+0x2000] ;  /* 0x002000008f24783b */ /* 0x000fee0000000200 */
[----:B------:R-:W-:Y:S01]  /*3440*/  HMMA.16816.F32 R76, R76, R50, R44 ;  /* 0x000000324c4c723c */ /* 0x000fe2000000182c */
[----:B------:R-:W2:Y:S04]  /*3450*/  LDSM.16.M88.4 R48, [R145+0x2000] ;  /* 0x002000009130783b */ /* 0x000ea80000000200 */
[----:B------:R-:W-:Y:S03]  /*3460*/  LDSM.16.M88.4 R44, [R139+0x6000] ;  /* 0x006000008b2c783b */ /* 0x000fe60000000200 */
[----:B-1----:R-:W-:Y:S08]  /*3470*/  HMMA.16816.F32 R12, R72, R16, R12 ;  /* 0x00000010480c723c */ /* 0x002ff0000000180c */
[C---:B------:R-:W-:Y:S08]  /*3480*/  HMMA.16816.F32 R24, R80.reuse, R32, R24 ;  /* 0x000000205018723c */ /* 0x040ff00000001818 */
[----:B------:R-:W-:Y:S01]  /*3490*/  HMMA.16816.F32 R40, R80, R34, R40 ;  /* 0x000000225028723c */ /* 0x000fe20000001828 */
[----:B------:R-:W1:Y:S07]  /*34a0*/  LDSM.16.M88.4 R32, [R146+0x6800] ;  /* 0x006800009220783b */ /* 0x000e6e0000000200 */
[----:B------:R-:W-:Y:S01]  /*34b0*/  HMMA.16816.F32 R8, R72, R18, R8 ;  /* 0x000000124808723c */ /* 0x000fe20000001808 */
[----:B------:R-:W-:Y:S07]  /*34c0*/  LDSM.16.M88.4 R16, [R141+0x2000] ;  /* 0x002000008d10783b */ /* 0x000fee0000000200 */
[----:B------:R-:W-:Y:S08]  /*34d0*/  HMMA.16816.F32 R60, R80, R20, R60 ;  /* 0x00000014503c723c */ /* 0x000ff0000000183c */
[C---:B--2---:R-:W-:Y:S08]  /*34e0*/  HMMA.16816.F32 R12, R48.reuse, R64, R12 ;  /* 0x00000040300c723c */ /* 0x044ff0000000180c */
[----:B------:R-:W-:Y:S01]  /*34f0*/  HMMA.16816.F32 R8, R48, R66, R8 ;  /* 0x000000423008723c */ /* 0x000fe20000001808 */
[----:B------:R-:W-:Y:S07]  /*3500*/  LDSM.16.M88.4 R64, [R146+0x7800] ;  /* 0x007800009240783b */ /* 0x000fee0000000200 */
[----:B------:R-:W-:Y:S01]  /*3510*/  HMMA.16816.F32 R56, R80, R22, R56 ;  /* 0x000000165038723c */ /* 0x000fe20000001838 */
[----:B------:R-:W2:Y:S07]  /*3520*/  LDSM.16.M88.4 R20, [R142+0x2000] ;  /* 0x002000008e14783b */ /* 0x000eae0000000200 */
[----:B-1----:R-:W-:Y:S08]  /*3530*/  HMMA.16816.F32 R24, R72, R32, R24 ;  /* 0x000000204818723c */ /* 0x002ff00000001818 */
[----:B------:R-:W-:Y:S08]  /*3540*/  HMMA.16816.F32 R12, R36, R44, R12 ;  /* 0x0000002c240c723c */ /* 0x000ff0000000180c */
[----:B------:R-:W-:Y:S01]  /*3550*/  HMMA.16816.F32 R40, R72, R34, R40 ;  /* 0x000000224828723c */ /* 0x000fe20000001828 */
[----:B------:R-:W1:Y:S07]  /*3560*/  LDSM.16.M88.4 R32, [R139+0x6800] ;  /* 0x006800008b20783b */ /* 0x000e6e0000000200 */
[----:B------:R-:W-:Y:S01]  /*3570*/  HMMA.16816.F32 R8, R36, R46, R8 ;  /* 0x0000002e2408723c */ /* 0x000fe20000001808 */
[----:B------:R-:W3:Y:S07]  /*3580*/  LDSM.16.M88.4 R44, [R95+0x7000] ;  /* 0x007000005f2c783b */ /* 0x000eee0000000200 */
[----:B------:R-:W-:Y:S08]  /*3590*/  HMMA.16816.F32 R24, R48, R84, R24 ;  /* 0x000000543018723c */ /* 0x000ff00000001818 */
[----:B------:R-:W-:Y:S08]  /*35a0*/  HMMA.16816.F32 R60, R72, R68, R60 ;  /* 0x00000044483c723c */ /* 0x000ff0000000183c */
[----:B--2---:R-:W-:Y:S08]  /*35b0*/  HMMA.16816.F32 R12, R20, R16, R12 ;  /* 0x00000010140c723c */ /* 0x004ff0000000180c */
[----:B------:R-:W-:Y:S01]  /*35c0*/  HMMA.16816.F32 R68, R72, R70, R56 ;  /* 0x000000464844723c */ /* 0x000fe20000001838 */
[----:B------:R-:W2:Y:S07]  /*35d0*/  LDSM.16.M88.4 R56, [R141+0x2800] ;  /* 0x002800008d38783b */ /* 0x000eae0000000200 */
[C---:B------:R-:W-:Y:S08]  /*35e0*/  HMMA.16816.F32 R52, R80.reuse, R88, R52 ;  /* 0x000000585034723c */ /* 0x040ff00000001834 */
[----:B------:R-:W-:Y:S01]  /*35f0*/  HMMA.16816.F32 R76, R80, R90, R76 ;  /* 0x0000005a504c723c */ /* 0x000fe2000000184c */
[----:B------:R-:W-:-:S02]  /*3600*/  FMUL.FTZ R3, R12, c[0x0][0x2ec] ;  /* 0x0000bb000c037a20 */ /* 0x000fc40000410000 */
[----:B------:R-:W-:Y:S02]  /*3610*/  FMUL.FTZ R5, R13, c[0x0][0x2ec] ;  /* 0x0000bb000d057a20 */ /* 0x000fe40000410000 */
[----:B------:R-:W-:Y:S02]  /*3620*/  FMUL.FTZ R6, R14, c[0x0][0x2ec] ;  /* 0x0000bb000e067a20 */ /* 0x000fe40000410000 */
[----:B------:R-:W4:Y:S01]  /*3630*/  MUFU.TANH R3, R3 ;  /* 0x0000000300037308 */ /* 0x000f220000002400 */
[----:B------:R-:W-:Y:S01]  /*3640*/  HMMA.16816.F32 R8, R20, R18, R8 ;  /* 0x000000121408723c */ /* 0x000fe20000001808 */
[----:B------:R-:W-:Y:S06]  /*3650*/  LDSM.16.M88.4 R16, [R139+0x7000] ;  /* 0x007000008b10783b */ /* 0x000fec0000000200 */
[----:B------:R-:W2:Y:S01]  /*3660*/  MUFU.TANH R5, R5 ;  /* 0x0000000500057308 */ /* 0x000ea20000002400 */
[----:B-1----:R-:W-:Y:S07]  /*3670*/  HMMA.16816.F32 R24, R36, R32, R24 ;  /* 0x000000202418723c */ /* 0x002fee0000001818 */
[----:B------:R-:W1:Y:S01]  /*3680*/  MUFU.TANH R6, R6 ;  /* 0x0000000600067308 */ /* 0x000e620000002400 */
[----:B---3--:R-:W-:Y:S07]  /*3690*/  HMMA.16816.F32 R60, R48, R44, R60 ;  /* 0x0000002c303c723c */ /* 0x008fee000000183c */
[----:B------:R-:W-:Y:S01]  /*36a0*/  FMUL.FTZ R44, R15, c[0x0][0x2ec] ;  /* 0x0000bb000f2c7a20 */ /* 0x000fe20000410000 */
[----:B------:R-:W-:Y:S01]  /*36b0*/  HMMA.16816.F32 R52, R72, R64, R52 ;  /* 0x000000404834723c */ /* 0x000fe20000001834 */
[----:B------:R-:W3:Y:S01]  /*36c0*/  LDSM.16.M88.4 R12, [R95+0x7800] ;  /* 0x007800005f0c783b */ /* 0x000ee20000000200 */
[----:B------:R-:W-:-:S03]  /*36d0*/  FMUL.FTZ R8, R8, c[0x0][0x2ec] ;  /* 0x0000bb0008087a20 */ /* 0x000fc60000410000 */
[----:B------:R-:W1:Y:S03]  /*36e0*/  MUFU.TANH R44, R44 ;  /* 0x0000002c002c7308 */ /* 0x000e660000002400 */
[----:B------:R-:W-:Y:S05]  /*36f0*/  HMMA.16816.F32 R76, R72, R66, R76 ;  /* 0x00000042484c723c */ /* 0x000fea000000184c */
[----:B------:R5:W1:Y:S03]  /*3700*/  MUFU.TANH R45, R8 ;  /* 0x00000008002d7308 */ /* 0x000a660000002400 */
[----:B------:R-:W-:Y:S08]  /*3710*/  HMMA.16816.F32 R40, R48, R86, R40 ;  /* 0x000000563028723c */ /* 0x000ff00000001828 */
[----:B--2---:R-:W-:Y:S07]  /*3720*/  HMMA.16816.F32 R24, R20, R56, R24 ;  /* 0x000000381418723c */ /* 0x004fee0000001818 */
[----:B------:R-:W-:Y:S01]  /*3730*/  FMUL.FTZ R57, R9, c[0x0][0x2ec] ;  /* 0x0000bb0009397a20 */ /* 0x000fe20000410000 */
[----:B------:R-:W-:Y:S01]  /*3740*/  HMMA.16816.F32 R68, R48, R46, R68 ;  /* 0x0000002e3044723c */ /* 0x000fe20000001844 */
[----:B------:R-:W-:-:S02]  /*3750*/  FMUL.FTZ R56, R11, c[0x0][0x2ec] ;  /* 0x0000bb000b387a20 */ /* 0x000fc40000410000 */
[----:B------:R2:W1:Y:S04]  /*3760*/  MUFU.TANH R46, R57 ;  /* 0x00000039002e7308 */ /* 0x0004680000002400 */
[----:B------:R-:W-:Y:S01]  /*3770*/  FMUL.FTZ R47, R10, c[0x0][0x2ec] ;  /* 0x0000bb000a2f7a20 */ /* 0x000fe20000410000 */
[----:B------:R-:W-:Y:S01]  /*3780*/  HMMA.16816.F32 R40, R36, R34, R40 ;  /* 0x000000222428723c */ /* 0x000fe20000001828 */
[----:B-----5:R-:W5:Y:S02]  /*3790*/  LDSM.16.M88.4 R8, [R139+0x7800] ;  /* 0x007800008b08783b */ /* 0x020f640000000200 */
[----:B------:R-:W1:Y:S02]  /*37a0*/  MUFU.TANH R56, R56 ;  /* 0x0000003800387308 */ /* 0x000e640000002400 */
[----:B------:R-:W1:Y:S03]  /*37b0*/  LDSM.16.M88.4 R32, [R141+0x3000] ;  /* 0x003000008d20783b */ /* 0x000e660000000200 */
[----:B---3--:R-:W-:Y:S01]  /*37c0*/  HMMA.16816.F32 R52, R48, R12, R52 ;  /* 0x0000000c3034723c */ /* 0x008fe20000001834 */
[----:B------:R-:W-:-:S02]  /*37d0*/  FMUL.FTZ R24, R24, c[0x0][0x2ec] ;  /* 0x0000bb0018187a20 */ /* 0x000fc40000410000 */
[----:B------:R-:W-:Y:S01]  /*37e0*/  FMUL.FTZ R25, R25, c[0x0][0x2ec] ;  /* 0x0000bb0019197a20 */ /* 0x000fe20000410000 */
[----:B------:R-:W3:Y:S03]  /*37f0*/  MUFU.TANH R47, R47 ;  /* 0x0000002f002f7308 */ /* 0x000ee60000002400 */
[----:B------:R-:W-:Y:S01]  /*3800*/  FMUL.FTZ R12, R26, c[0x0][0x2ec] ;  /* 0x0000bb001a0c7a20 */ /* 0x000fe20000410000 */
[----:B------:R-:W-:Y:S01]  /*3810*/  HMMA.16816.F32 R76, R48, R14, R76 ;  /* 0x0000000e304c723c */ /* 0x000fe2000000184c */
[----:B------:R-:W-:-:S03]  /*3820*/  FMUL.FTZ R13, R27, c[0x0][0x2ec] ;  /* 0x0000bb001b0d7a20 */ /* 0x000fc60000410000 */
[----:B------:R-:W1:Y:S04]  /*3830*/  MUFU.TANH R24, R24 ;  /* 0x0000001800187308 */ /* 0x000e680000002400 */
[C---:B------:R-:W-:Y:S04]  /*3840*/  HMMA.16816.F32 R60, R36.reuse, R16, R60 ;  /* 0x00000010243c723c */ /* 0x040fe8000000183c */
[----:B------:R-:W1:Y:S04]  /*3850*/  MUFU.TANH R25, R25 ;  /* 0x0000001900197308 */ /* 0x000e680000002400 */
[----:B------:R-:W-:Y:S01]  /*3860*/  HMMA.16816.F32 R68, R36, R18, R68 ;  /* 0x000000122444723c */ /* 0x000fe20000001844 */
[----:B------:R-:W2:Y:S01]  /*3870*/  LDSM.16.M88.4 R16, [R141+0x3800] ;  /* 0x003800008d10783b */ /* 0x000ea20000000200 */
[----:B------:R-:W-:-:S04]  /*3880*/  DEPBAR.LE SB0, 0x0 ;  /* 0x000080000000791a */ /* 0x000fc80000000000 */
[----:B------:R-:W1:Y:S02]  /*3890*/  MUFU.TANH R12, R12 ;  /* 0x0000000c000c7308 */ /* 0x000e640000002400 */
[----:B------:R-:W-:Y:S06]  /*38a0*/  HMMA.16816.F32 R40, R20, R58, R40 ;  /* 0x0000003a1428723c */ /* 0x000fec0000001828 */
[----:B------:R-:W1:Y:S02]  /*38b0*/  MUFU.TANH R13, R13 ;  /* 0x0000000d000d7308 */ /* 0x000e640000002400 */
[C---:B-----5:R-:W-:Y:S08]  /*38c0*/  HMMA.16816.F32 R52, R36.reuse, R8, R52 ;  /* 0x000000082434723c */ /* 0x060ff00000001834 */
[----:B------:R-:W-:Y:S07]  /*38d0*/  HMMA.16816.F32 R76, R36, R10, R76 ;  /* 0x0000000a244c723c */ /* 0x000fee000000184c */
[----:B------:R-:W-:Y:S01]  /*38e0*/  IADD3 R11, R93, 0x8, RZ ;  /* 0x000000085d0b7810 */ /* 0x000fe20007ffe0ff */
[----:B-1----:R-:W-:Y:S01]  /*38f0*/  HMMA.16816.F32 R68, R20, R34, R68 ;  /* 0x000000221444723c */ /* 0x002fe20000001844 */
[----:B------:R-:W-:-:S02]  /*3900*/  FMUL.FTZ R27, R40, c[0x0][0x2ec] ;  /* 0x0000bb00281b7a20 */ /* 0x000fc40000410000 */
[----:B------:R-:W-:Y:S01]  /*3910*/  FMUL.FTZ R26, R41, c[0x0][0x2ec] ;  /* 0x0000bb00291a7a20 */ /* 0x000fe20000410000 */
[----:B------:R-:W-:Y:S01]  /*3920*/  IMNMX R132, R11, R96, PT ;  /* 0x000000600b847217 */ /* 0x000fe20003800200 */
[----:B------:R-:W-:Y:S02]  /*3930*/  FMUL.FTZ R14, R42, c[0x0][0x2ec] ;  /* 0x0000bb002a0e7a20 */ /* 0x000fe40000410000 */
[----:B------:R-:W-:Y:S01]  /*3940*/  FMUL.FTZ R9, R43, c[0x0][0x2ec] ;  /* 0x0000bb002b097a20 */ /* 0x000fe20000410000 */
[C---:B------:R-:W-:Y:S01]  /*3950*/  HMMA.16816.F32 R60, R20.reuse, R32, R60 ;  /* 0x00000020143c723c */ /* 0x040fe2000000183c */
[----:B------:R-:W1:Y:S07]  /*3960*/  MUFU.TANH R27, R27 ;  /* 0x0000001b001b7308 */ /* 0x000e6e0000002400 */
[C---:B--2---:R-:W-:Y:S01]  /*3970*/  HMMA.16816.F32 R52, R20.reuse, R16, R52 ;  /* 0x000000101434723c */ /* 0x044fe20000001834 */
[----:B------:R-:W2:Y:S07]  /*3980*/  MUFU.TANH R26, R26 ;  /* 0x0000001a001a7308 */ /* 0x000eae0000002400 */
[----:B------:R-:W-:Y:S01]  /*3990*/  HMMA.16816.F32 R76, R20, R18, R76 ;  /* 0x00000012144c723c */ /* 0x000fe2000000184c */
[----:B------:R-:W-:Y:S01]  /*39a0*/  FMUL.FTZ R10, R70, c[0x0][0x2ec] ;  /* 0x0000bb00460a7a20 */ /* 0x000fe20000410000 */
[----:B------:R-:W1:Y:S01]  /*39b0*/  MUFU.TANH R14, R14 ;  /* 0x0000000e000e7308 */ /* 0x000e620000002400 */
[----:B------:R-:W-:-:S02]  /*39c0*/  FMUL.FTZ R8, R71, c[0x0][0x2ec] ;  /* 0x0000bb0047087a20 */ /* 0x000fc40000410000 */
[----:B------:R-:W-:Y:S02]  /*39d0*/  FMUL.FTZ R68, R68, c[0x0][0x2ec] ;  /* 0x0000bb0044447a20 */ /* 0x000fe40000410000 */
[----:B------:R-:W-:Y:S02]  /*39e0*/  FMUL.FTZ R69, R69, c[0x0][0x2ec] ;  /* 0x0000bb0045457a20 */ /* 0x000fe40000410000 */
[----:B------:R-:W-:Y:S01]  /*39f0*/  FMUL.FTZ R60, R60, c[0x0][0x2ec] ;  /* 0x0000bb003c3c7a20 */ /* 0x000fe20000410000 */
[----:B------:R-:W1:Y:S01]  /*3a00*/  MUFU.TANH R9, R9 ;  /* 0x0000000900097308 */ /* 0x000e620000002400 */
        /* <DEDUP_REMOVED lines=12> */
[----:B------:R-:W-:-:S03]  /*3ad0*/  FMUL.FTZ R79, R79, c[0x0][0x2ec] ;  /* 0x0000bb004f4f7a20 */ /* 0x000fc60000410000 */
        /* <DEDUP_REMOVED lines=8> */
[----:B------:R1:W1:Y:S08]  /*3b60*/  MUFU.TANH R125, R54 ;  /* 0x00000036007d7308 */ /* 0x0002700000002400 */
[----:B------:R1:W1:Y:S08]  /*3b70*/  MUFU.TANH R119, R55 ;  /* 0x0000003700777308 */ /* 0x0002700000002400 */
[----:B------:R1:W1:Y:S08]  /*3b80*/  MUFU.TANH R129, R76 ;  /* 0x0000004c00817308 */ /* 0x0002700000002400 */
[----:B------:R1:W1:Y:S08]  /*3b90*/  MUFU.TANH R127, R77 ;  /* 0x0000004d007f7308 */ /* 0x0002700000002400 */
[----:B------:R1:W1:Y:S08]  /*3ba0*/  MUFU.TANH R117, R78 ;  /* 0x0000004e00757308 */ /* 0x0002700000002400 */
[----:B------:R1:W1:Y:S01]  /*3bb0*/  MUFU.TANH R115, R79 ;  /* 0x0000004f00737308 */ /* 0x0002620000002400 */
[----:B------:R-:W-:Y:S06]  /*3bc0*/  BAR.SYNC.DEFER_BLOCKING 0x0 ;  /* 0x0000000000007b1d */ /* 0x000fec0000010000 */
[----:B------:R-:W-:Y:S05]  /*3bd0*/  @!P4 BRA `(.L_x_5407) ;  /* 0x000009200000c947 */ /* 0x000fea0003800000 */
[----:B--234-:R-:W-:Y:S05]  /*3be0*/  @!P0 BRA `(.L_x_5408) ;  /* 0x0000039000008947 */ /* 0x01cfea0003800000 */
        /* <DEDUP_REMOVED lines=57> */
.L_x_5408:
[----:B------:R-:W-:-:S04]  /*3f80*/  LEA R29, -R29, RZ, 0x6 ;  /* 0x000000ff1d1d7211 */ /* 0x000fc800078e31ff */
[----:B------:R-:W-:Y:S02]  /*3f90*/  SHF.R.S32.HI R20, RZ, 0x1f, R29 ;  /* 0x0000001fff147819 */ /* 0x000fe4000001141d */
.L_x_5409:
        /* <DEDUP_REMOVED lines=82> */
.L_x_5411:
[----:B------:R-:W-:Y:S05]  /*44c0*/  BSYNC B0 ;  /* 0x0000000000007941 */ /* 0x000fea0003800000 */
.L_x_5410:
[----:B------:R-:W0:Y:S01]  /*44d0*/  LDGDEPBAR ;  /* 0x00000000000079af */ /* 0x000e220000000000 */
[----:B------:R-:W-:-:S04]  /*44e0*/  IADD3 R102, P1, R29, R102, RZ ;  /* 0x000000661d667210 */ /* 0x000fc80007f3e0ff */
[----:B------:R-:W-:Y:S02]  /*44f0*/  IADD3.X R103, R20, R103, RZ, P1, !PT ;  /* 0x0000006714677210 */ /* 0x000fe40000ffe4ff */
.L_x_5407:
[----:B--234-:R-:W-:Y:S02]  /*4500*/  IMAD.IADD R94, R7, 0x1, R94 ;  /* 0x00000001075e7824 */ /* 0x01cfe400078e025e */
        /* <DEDUP_REMOVED lines=13> */
[----:B------:R-:W-:Y:S01]  /*45e0*/  IADD3 R7, R94, 0x9, RZ ;  /* 0x000000095e077810 */ /* 0x000fe20007ffe0ff */
[----:B------:R-:W-:Y:S01]  /*45f0*/  LDSM.16.MT88.4 R68, [R136+0x8000] ;  /* 0x008000008844783b */ /* 0x000fe20000004200 */
[----:B------:R-:W-:Y:S02]  /*4600*/  FSEL R45, R45, -INF , !P5 ;  /* 0xff8000002d2d7808 */ /* 0x000fe40006800000 */
[----:B------:R-:W-:Y:S01]  /*4610*/  ISETP.GE.AND P5, PT, R11, R132, PT ;  /* 0x000000840b00720c */ /* 0x000fe20003fa6270 */
[----:B------:R-:W-:Y:S01]  /*4620*/  LDSM.16.MT88.4 R40, [R140+0xa000] ;  /* 0x00a000008c28783b */ /* 0x000fe20000004200 */
[----:B------:R-:W-:Y:S02]  /*4630*/  FSEL R29, R5, -INF , !P3 ;  /* 0xff800000051d7808 */ /* 0x000fe40005800000 */
[----:B------:R-:W-:Y:S01]  /*4640*/  FSEL R23, R44, -INF , !P6 ;  /* 0xff8000002c177808 */ /* 0x000fe20007000000 */
[----:B------:R-:W-:Y:S01]  /*4650*/  LDSM.16.MT88.4 R48, [R138+0xa000] ;  /* 0x00a000008a30783b */ /* 0x000fe20000004200 */
[----:B------:R-:W-:-:S02]  /*4660*/  ISETP.GE.AND P1, PT, R7, R133, PT ;  /* 0x000000850700720c */ /* 0x000fc40003f26270 */
[----:B------:R-:W-:Y:S02]  /*4670*/  ISETP.GE.AND P3, PT, R7, R132, PT ;  /* 0x000000840700720c */ /* 0x000fe40003f66270 */
[-C--:B------:R-:W-:Y:S02]  /*4680*/  ISETP.GE.AND P6, PT, R11, R133.reuse, PT ;  /* 0x000000850b00720c */ /* 0x080fe40003fc6270 */
[C---:B------:R-:W-:Y:S02]  /*4690*/  IADD3 R7, R94.reuse, 0x11, RZ ;  /* 0x000000115e077810 */ /* 0x040fe40007ffe0ff */
[----:B------:R-:W-:Y:S02]  /*46a0*/  IADD3 R5, R94, 0x18, RZ ;  /* 0x000000185e057810 */ /* 0x000fe40007ffe0ff */
[----:B------:R-:W-:Y:S02]  /*46b0*/  FSEL R15, R12, -INF , !P5 ;  /* 0xff8000000c0f7808 */ /* 0x000fe40006800000 */
[----:B------:R-:W-:-:S02]  /*46c0*/  ISETP.GE.AND P5, PT, R94, R133, PT ;  /* 0x000000855e00720c */ /* 0x000fc40003fa6270 */
[----:B------:R-:W-:Y:S02]  /*46d0*/  FSEL R47, R47, -INF , !P2 ;  /* 0xff8000002f2f7808 */ /* 0x000fe40005000000 */
[----:B------:R-:W-:Y:S02]  /*46e0*/  FSEL R33, R46, -INF , !P1 ;  /* 0xff8000002e217808 */ /* 0x000fe40004800000 */
[----:B------:R-:W-:Y:S02]  /*46f0*/  FSEL R21, R56, -INF , !P3 ;  /* 0xff80000038157808 */ /* 0x000fe40005800000 */
[----:B------:R-:W-:Y:S01]  /*4700*/  FSEL R19, R24, -INF , !P6 ;  /* 0xff80000018137808 */ /* 0x000fe20007000000 */
[----:B------:R-:W-:Y:S01]  /*4710*/  LDSM.16.MT88.4 R56, [R137+0xa000] ;  /* 0x00a000008938783b */ /* 0x000fe20000004200 */
[C---:B------:R-:W-:Y:S02]  /*4720*/  ISETP.GE.AND P2, PT, R7.reuse, R133, PT ;  /* 0x000000850700720c */ /* 0x040fe40003f46270 */
[----:B------:R-:W-:-:S02]  /*4730*/  ISETP.GE.AND P1, PT, R7, R132, PT ;  /* 0x000000840700720c */ /* 0x000fc40003f26270 */
[C---:B------:R-:W-:Y:S02]  /*4740*/  ISETP.GE.AND P3, PT, R5.reuse, R133, PT ;  /* 0x000000850500720c */ /* 0x040fe40003f66270 */
[----:B------:R-:W-:Y:S02]  /*4750*/  ISETP.GE.AND P6, PT, R5, R132, PT ;  /* 0x000000840500720c */ /* 0x000fe40003fc6270 */
[C---:B------:R-:W-:Y:S02]  /*4760*/  IADD3 R5, R94.reuse, 0x19, RZ ;  /* 0x000000195e057810 */ /* 0x040fe40007ffe0ff */
[----:B------:R-:W-:Y:S02]  /*4770*/  FSEL R3, R3, -INF , !P5 ;  /* 0xff80000003037808 */ /* 0x000fe40006800000 */
[----:B------:R-:W-:Y:S02]  /*4780*/  IADD3 R11, R94, 0x20, RZ ;  /* 0x000000205e0b7810 */ /* 0x000fe40007ffe0ff */
[----:B------:R-:W-:-:S02]  /*4790*/  FSEL R7, R25, -INF , !P2 ;  /* 0xff80000019077808 */ /* 0x000fc40005000000 */
[----:B------:R-:W-:Y:S02]  /*47a0*/  FSEL R13, R13, -INF , !P1 ;  /* 0xff8000000d0d7808 */ /* 0x000fe40004800000 */
[C---:B------:R-:W-:Y:S02]  /*47b0*/  ISETP.GE.AND P2, PT, R5.reuse, R133, PT ;  /* 0x000000850500720c */ /* 0x040fe40003f46270 */
[----:B------:R-:W-:Y:S02]  /*47c0*/  ISETP.GE.AND P1, PT, R5, R132, PT ;  /* 0x000000840500720c */ /* 0x000fe40003f26270 */
[----:B------:R-:W-:Y:S02]  /*47d0*/  FMNMX.FTZ R16, R3, R29, !PT ;  /* 0x0000001d03107209 */ /* 0x000fe40007810000 */
[----:B------:R-:W-:Y:S02]  /*47e0*/  FSEL R5, R27, -INF , !P3 ;  /* 0xff8000001b057808 */ /* 0x000fe40005800000 */
[----:B------:R-:W-:-:S02]  /*47f0*/  ISETP.GE.AND P5, PT, R11, R133, PT ;  /* 0x000000850b00720c */ /* 0x000fc40003fa6270 */
[----:B------:R-:W-:Y:S02]  /*4800*/  ISETP.GE.AND P3, PT, R11, R132, PT ;  /* 0x000000840b00720c */ /* 0x000fe40003f66270 */
[----:B------:R-:W-:Y:S02]  /*4810*/  FSEL R11, R14, -INF , !P6 ;  /* 0xff8000000e0b7808 */ /* 0x000fe40007000000 */
[----:B------:R-:W-:Y:S02]  /*4820*/  FMNMX.FTZ R14, R45, R16, !PT ;  /* 0x000000102d0e7209 */ /* 0x000fe40007810000 */
[----:B------:R-:W-:Y:S02]  /*4830*/  FSEL R9, R9, -INF , !P1 ;  /* 0xff80000009097808 */ /* 0x000fe40004800000 */
[----:B------:R-:W-:Y:S02]  /*4840*/  FMNMX.FTZ R14, R33, R14, !PT ;  /* 0x0000000e210e7209 */ /* 0x000fe40007810000 */
[----:B------:R-:W-:-:S02]  /*4850*/  ISETP.GE.AND P1, PT, R94, R132, PT ;  /* 0x000000845e00720c */ /* 0x000fc40003f26270 */
[----:B------:R-:W-:Y:S02]  /*4860*/  FMNMX.FTZ R14, R19, R14, !PT ;  /* 0x0000000e130e7209 */ /* 0x000fe40007810000 */
[----:B------:R-:W-:Y:S02]  /*4870*/  IADD3 R12, R94, 0x21, RZ ;  /* 0x000000215e0c7810 */ /* 0x000fe40007ffe0ff */
[----:B------:R-:W-:Y:S02]  /*4880*/  FMNMX.FTZ R22, R7, R14, !PT ;  /* 0x0000000e07167209 */ /* 0x000fe40007810000 */
[----:B------:R-:W-:Y:S02]  /*4890*/  FSEL R17, R26, -INF , !P2 ;  /* 0xff8000001a117808 */ /* 0x000fe40005000000 */
        /* <DEDUP_REMOVED lines=26> */
[-C--:B------:R-:W-:Y:S02]  /*4a40*/  ISETP.GE.AND P3, PT, R14, R133.reuse, PT ;  /* 0x000000850e00720c */ /* 0x080fe40003f66270 */
        /* <DEDUP_REMOVED lines=8> */
[----:B------:R-:W-:Y:S02]  /*4ad0*/  ISETP.GE.AND P3, PT, R94, R133, PT ;  /* 0x000000855e00720c */ /* 0x000fe40003f66270 */
[----:B------:R-:W-:Y:S02]  /*4ae0*/  FSEL R129, R129, -INF , !P5 ;  /* 0xff80000081817808 */ /* 0x000fe40006800000 */
[----:B------:R-:W-:-:S02]  /*4af0*/  FMNMX.FTZ R22, R131, R22, !PT ;  /* 0x0000001683167209 */ /* 0x000fc40007810000 */
[----:B------:R-:W-:Y:S02]  /*4b00*/  FMNMX.FTZ R20, R9, R20, !PT ;  /* 0x0000001409147209 */ /* 0x000fe40007810000 */
[----:B------:R-:W-:Y:S02]  /*4b10*/  FSEL R127, R127, -INF , !P3 ;  /* 0xff8000007f7f7808 */ /* 0x000fe40005800000 */
[----:B------:R-:W-:Y:S02]  /*4b20*/  FMNMX.FTZ R22, R129, R22, !PT ;  /* 0x0000001681167209 */ /* 0x000fe40007810000 */
[----:B------:R-:W-:Y:S02]  /*4b30*/  FSEL R135, R135, -INF , !P2 ;  /* 0xff80000087877808 */ /* 0x000fe40005000000 */
[----:B------:R-:W-:Y:S02]  /*4b40*/  FMNMX.FTZ R20, R165, R20, !PT ;  /* 0x00000014a5147209 */ /* 0x000fe40007810000 */
[----:B------:R-:W-:-:S02]  /*4b50*/  FSEL R27, R10, -INF , !P1 ;  /* 0xff8000000a1b7808 */ /* 0x000fc40004800000 */
[----:B------:R-:W-:Y:S02]  /*4b60*/  FMNMX.FTZ R10, R127, R22, !PT ;  /* 0x000000167f0a7209 */ /* 0x000fe40007810000 */
[----:B------:R-:W-:Y:S02]  /*4b70*/  ISETP.GE.AND P2, PT, R18, R132, PT ;  /* 0x000000841200720c */ /* 0x000fe40003f46270 */
[----:B------:R-:W-:Y:S01]  /*4b80*/  FMNMX.FTZ R20, R135, R20, !PT ;  /* 0x0000001487147209 */ /* 0x000fe20007810000 */
[----:B------:R-:W1:Y:S01]  /*4b90*/  SHFL.BFLY PT, R35, R10, 0x2, 0x1f ;  /* 0x0c401f000a237f89 */ /* 0x000e6200000e0000 */
[----:B------:R-:W-:Y:S02]  /*4ba0*/  ISETP.GE.AND P1, PT, R16, R132, PT ;  /* 0x000000841000720c */ /* 0x000fe40003f26270 */
[----:B------:R-:W-:Y:S02]  /*4bb0*/  FSEL R25, R8, -INF , !P2 ;  /* 0xff80000008197808 */ /* 0x000fe40005000000 */
[----:B------:R-:W-:-:S02]  /*4bc0*/  FMNMX.FTZ R20, R27, R20, !PT ;  /* 0x000000141b147209 */ /* 0x000fc40007810000 */
[----:B------:R-:W-:Y:S02]  /*4bd0*/  ISETP.GE.AND P2, PT, R14, R132, PT ;  /* 0x000000840e00720c */ /* 0x000fe40003f46270 */
[----:B------:R-:W-:Y:S02]  /*4be0*/  FSEL R125, R125, -INF , !P1 ;  /* 0xff8000007d7d7808 */ /* 0x000fe40004800000 */
[----:B------:R-:W-:Y:S02]  /*4bf0*/  FMNMX.FTZ R20, R25, R20, !PT ;  /* 0x0000001419147209 */ /* 0x000fe40007810000 */
[----:B------:R-:W-:Y:S02]  /*4c00*/  ISETP.GE.AND P1, PT, R12, R132, PT ;  /* 0x000000840c00720c */ /* 0x000fe40003f26270 */
[----:B------:R-:W-:Y:S02]  /*4c10*/  FSEL R119, R119, -INF , !P2 ;  /* 0xff80000077777808 */ /* 0x000fe40005000000 */
[----:B------:R-:W-:-:S02]  /*4c20*/  FMNMX.FTZ R20, R125, R20, !PT ;  /* 0x000000147d147209 */ /* 0x000fc40007810000 */
[----:B------:R-:W-:Y:S02]  /*4c30*/  ISETP.GE.AND P2, PT, R94, R132, PT ;  /* 0x000000845e00720c */ /* 0x000fe40003f46270 */
[----:B------:R-:W-:Y:S01]  /*4c40*/  FSEL R117, R117, -INF , !P1 ;  /* 0xff80000075757808 */ /* 0x000fe20004800000 */
[----:B------:R-:W-:Y:S01]  /*4c50*/  LDSM.16.MT88.4 R92, [R140+0x8000] ;  /* 0x008000008c5c783b */ /* 0x000fe20000004200 */
[----:B------:R-:W-:Y:S02]  /*4c60*/  FMNMX.FTZ R20, R119, R20, !PT ;  /* 0x0000001477147209 */ /* 0x000fe40007810000 */
[----:B------:R-:W-:Y:S02]  /*4c70*/  FSEL R115, R115, -INF , !P2 ;  /* 0xff80000073737808 */ /* 0x000fe40005000000 */
[----:B------:R-:W-:Y:S02]  /*4c80*/  FMNMX.FTZ R12, R117, R20, !PT ;  /* 0x00000014750c7209 */ /* 0x000fe40007810000 */
[----:B-1----:R-:W-:-:S02]  /*4c90*/  FMNMX.FTZ R37, R10, R35, !PT ;  /* 0x000000230a257209 */ /* 0x002fc40007810000 */
[----:B------:R-:W-:-:S03]  /*4ca0*/  FMNMX.FTZ R12, R115, R12, !PT ;  /* 0x0000000c730c7209 */ /* 0x000fc60007810000 */
        /* <DEDUP_REMOVED lines=9> */
[--C-:B------:R-:W-:Y:S02]  /*4d40*/  FFMA.FTZ R110, R29, c[0x0][0x23c], -R120.reuse ;  /* 0x00008f001d6e7a23 */ /* 0x100fe40000010878 */
[--C-:B------:R-:W-:Y:S02]  /*4d50*/  FFMA.FTZ R107, R45, c[0x0][0x23c], -R120.reuse ;  /* 0x00008f002d6b7a23 */ /* 0x100fe40000010878 */
[--C-:B------:R-:W-:Y:S01]  /*4d60*/  FFMA.FTZ R106, R33, c[0x0][0x23c], -R120.reuse ;  /* 0x00008f00216a7a23 */ /* 0x100fe20000010878 */
[----:B------:R-:W-:Y:S01]  /*4d70*/  MUFU.EX2 R113, R113 ;  /* 0x0000007100717308 */ /* 0x000fe20000000800 */
[--C-:B------:R-:W-:Y:S02]  /*4d80*/  FFMA.FTZ R104, R7, c[0x0][0x23c], -R120.reuse ;  /* 0x00008f0007687a23 */ /* 0x100fe40000010878 */
[----:B------:R-:W-:-:S02]  /*4d90*/  FFMA.FTZ R29, R5, c[0x0][0x23c], -R120 ;  /* 0x00008f00051d7a23 */ /* 0x000fc40000010878 */
[--C-:B------:R-:W-:Y:S02]  /*4da0*/  FFMA.FTZ R105, R19, c[0x0][0x23c], -R120.reuse ;  /* 0x00008f0013697a23 */ /* 0x100fe40000010878 */
[--C-:B------:R-:W-:Y:S01]  /*4db0*/  FFMA.FTZ R2, R17, c[0x0][0x23c], -R120.reuse ;  /* 0x00008f0011027a23 */ /* 0x100fe20000010878 */
[----:B------:R-:W2:Y:S01]  /*4dc0*/  MUFU.EX2 R110, R110 ;  /* 0x0000006e006e7308 */ /* 0x000ea20000000800 */
[----:B------:R-:W-:Y:S01]  /*4dd0*/  LDSM.16.MT88.4 R16, [R140+0x8800] ;  /* 0x008800008c10783b */ /* 0x000fe20000004200 */
[--C-:B------:R-:W-:Y:S01]  /*4de0*/  FFMA.FTZ R114, R173, c[0x0][0x23c], -R120.reuse ;  /* 0x00008f00ad727a23 */ /* 0x100fe20000010878 */
[----:B-1----:R-:W-:Y:S01]  /*4df0*/  FMNMX.FTZ R3, R35, R8, !PT ;  /* 0x0000000823037209 */ /* 0x002fe20007810000 */
[--C-:B------:R-:W-:Y:S02]  /*4e00*/  FFMA.FTZ R121, R121, c[0x0][0x23c], -R120.reuse ;  /* 0x00008f0079797a23 */ /* 0x100fe40000010878 */
[--C-:B------:R-:W-:Y:S01]  /*4e10*/  FFMA.FTZ R116, R169, c[0x0][0x23c], -R120.reuse ;  /* 0x00008f00a9747a23 */ /* 0x100fe20000010878 */
[C---:B------:R-:W-:Y:S01]  /*4e20*/  FSETP.NEU.FTZ.AND P1, PT, R3.reuse, -INF , PT ;  /* 0xff8000000300780b */ /* 0x040fe20003f3d000 */
[----:B------:R-:W-:Y:S01]  /*4e30*/  FMUL.FTZ R112, R3, c[0x0][0x23c] ;  /* 0x00008f0003707a20 */ /* 0x000fe20000410000 */
[----:B------:R-:W-:Y:S01]  /*4e40*/  MUFU.EX2 R107, R107 ;  /* 0x0000006b006b7308 */ /* 0x000fe20000000800 */
[----:B------:R-:W-:-:S02]  /*4e50*/  FFMA.FTZ R123, R123, c[0x0][0x23c], -R120 ;  /* 0x00008f007b7b7a23 */ /* 0x000fc40000010878 */
[----:B------:R-:W-:Y:S01]  /*4e60*/  FFMA.FTZ R169, R127, c[0x0][0x23c], -R120 ;  /* 0x00008f007fa97a23 */ /* 0x000fe20000010878 */
[----:B------:R-:W-:Y:S02]  /*4e70*/  FSEL R112, R112, RZ, P1 ;  /* 0x000000ff70707208 */ /* 0x000fe40000800000 */
[----:B------:R-:W-:Y:S02]  /*4e80*/  LEA R168, P1, R102, c[0x0][0x168], 0x1 ;  /* 0x00005a0066a87a11 */ /* 0x000fe400078208ff */
[----:B------:R-:W1:Y:S01]  /*4e90*/  MUFU.EX2 R106, R106 ;  /* 0x0000006a006a7308 */ /* 0x000e620000000800 */
[--C-:B------:R-:W-:Y:S01]  /*4ea0*/  FFMA.FTZ R111, R6, c[0x0][0x23c], -R112.reuse ;  /* 0x00008f00066f7a23 */ /* 0x100fe20000010870 */
[----:B--2---:R-:W-:Y:S01]  /*4eb0*/  F2FP.PACK_AB R64, R110, R113 ;  /* 0x000000716e40723e */ /* 0x004fe200000000ff */
[--C-:B------:R-:W-:Y:S01]  /*4ec0*/  FFMA.FTZ R108, R23, c[0x0][0x23c], -R112.reuse ;  /* 0x00008f00176c7a23 */ /* 0x100fe20000010870 */
[----:B------:R-:W2:Y:S01]  /*4ed0*/  LDSM.16.MT88.4 R4, [R136+0xa000] ;  /* 0x00a000008804783b */ /* 0x000ea20000004200 */
[--C-:B------:R-:W-:Y:S01]  /*4ee0*/  FFMA.FTZ R109, R47, c[0x0][0x23c], -R112.reuse ;  /* 0x00008f002f6d7a23 */ /* 0x100fe20000010870 */
[----:B------:R-:W-:Y:S01]  /*4ef0*/  LEA.HI.X R166, R102, c[0x0][0x16c], R103, 0x1, P1 ;  /* 0x00005b0066a67a11 */ /* 0x000fe200008f0c67 */
[--C-:B------:R-:W-:Y:S01]  /*4f00*/  FFMA.FTZ R34, R21, c[0x0][0x23c], -R112.reuse ;  /* 0x00008f0015227a23 */ /* 0x100fe20000010870 */
[----:B------:R-:W-:Y:S01]  /*4f10*/  MUFU.EX2 R111, R111 ;  /* 0x0000006f006f7308 */ /* 0x000fe20000000800 */
[--C-:B------:R-:W-:Y:S01]  /*4f20*/  FFMA.FTZ R35, R15, c[0x0][0x23c], -R112.reuse ;  /* 0x00008f000f237a23 */ /* 0x100fe20000010870 */
[----:B------:R-:W-:Y:S01]  /*4f30*/  LDSM.16.MT88.4 R20, [R136+0x8800] ;  /* 0x008800008814783b */ /* 0x000fe20000004200 */
[----:B------:R-:W-:-:S02]  /*4f40*/  FFMA.FTZ R32, R13, c[0x0][0x23c], -R112 ;  /* 0x00008f000d207a23 */ /* 0x000fc40000010870 */
[--C-:B------:R-:W-:Y:S01]  /*4f50*/  FFMA.FTZ R33, R11, c[0x0][0x23c], -R112.reuse ;  /* 0x00008f000b217a23 */ /* 0x100fe20000010870 */
[----:B------:R-:W3:Y:S01]  /*4f60*/  LDSM.16.MT88.4 R12, [R138+0x8800] ;  /* 0x008800008a0c783b */ /* 0x000ee20000004200 */
[--C-:B------:R-:W-:Y:S01]  /*4f70*/  FFMA.FTZ R0, R9, c[0x0][0x23c], -R112.reuse ;  /* 0x00008f0009007a23 */ /* 0x100fe20000010870 */
[----:B------:R-:W4:Y:S01]  /*4f80*/  MUFU.EX2 R108, R108 ;  /* 0x0000006c006c7308 */ /* 0x000f220000000800 */
[----:B-1----:R-:W-:Y:S01]  /*4f90*/  F2FP.PACK_AB R66, R106, R107 ;  /* 0x0000006b6a42723e */ /* 0x002fe200000000ff */
[----:B------:R-:W1:Y:S01]  /*4fa0*/  LDSM.16.MT88.4 R8, [R137+0x8800] ;  /* 0x008800008908783b */ /* 0x000e620000004200 */
[--C-:B------:R-:W-:Y:S02]  /*4fb0*/  FFMA.FTZ R122, R135, c[0x0][0x23c], -R112.reuse ;  /* 0x00008f00877a7a23 */ /* 0x100fe40000010870 */
[--C-:B------:R-:W-:Y:S02]  /*4fc0*/  FFMA.FTZ R165, R165, c[0x0][0x23c], -R112.reuse ;  /* 0x00008f00a5a57a23 */ /* 0x100fe40000010870 */
[--C-:B------:R-:W-:Y:S01]  /*4fd0*/  FFMA.FTZ R135, R27, c[0x0][0x23c], -R112.reuse ;  /* 0x00008f001b877a23 */ /* 0x100fe20000010870 */
[----:B------:R-:W-:Y:S01]  /*4fe0*/  MUFU.EX2 R109, R109 ;  /* 0x0000006d006d7308 */ /* 0x000fe20000000800 */
[----:B------:R-:W-:-:S02]  /*4ff0*/  FFMA.FTZ R118, R25, c[0x0][0x23c], -R112 ;  /* 0x00008f0019767a23 */ /* 0x000fc40000010870 */
[----:B------:R-:W-:Y:S01]  /*5000*/  LDSM.16.MT88.4 R24, [R138+0x9000] ;  /* 0x009000008a18783b */ /* 0x000fe20000004200 */
[----:B------:R-:W-:Y:S02]  /*5010*/  FFMA.FTZ R117, R117, c[0x0][0x23c], -R112 ;  /* 0x00008f0075757a23 */ /* 0x000fe40000010870 */
[----:B------:R-:W-:Y:S02]  /*5020*/  FADD.FTZ R110, R113, R110 ;  /* 0x0000006e716e7221 */ /* 0x000fe40000010000 */
[----:B------:R-:W5:Y:S01]  /*5030*/  MUFU.EX2 R34, R34 ;  /* 0x0000002200227308 */ /* 0x000f620000000800 */
[----:B----4-:R-:W-:Y:S01]  /*5040*/  F2FP.PACK_AB R65, R108, R111 ;  /* 0x0000006f6c41723e */ /* 0x010fe200000000ff */
[----:B------:R-:W-:Y:S02]  /*5050*/  FADD.FTZ R108, R111, R108 ;  /* 0x0000006c6f6c7221 */ /* 0x000fe40000010000 */
[----:B------:R-:W-:-:S04]  /*5060*/  FADD.FTZ R107, R107, R110 ;  /* 0x0000006e6b6b7221 */ /* 0x000fc80000010000 */
[----:B------:R-:W-:Y:S01]  /*5070*/  MUFU.EX2 R105, R105 ;  /* 0x0000006900697308 */ /* 0x000fe20000000800 */
[----:B------:R-:W-:Y:S01]  /*5080*/  FADD.FTZ R106, R106, R107 ;  /* 0x0000006b6a6a7221 */ /* 0x000fe20000010000 */
[----:B-----5:R-:W-:-:S06]  /*5090*/  F2FP.PACK_AB R67, R34, R109 ;  /* 0x0000006d2243723e */ /* 0x020fcc00000000ff */
[----:B------:R-:W4:Y:S01]  /*50a0*/  MUFU.EX2 R104, R104 ;  /* 0x0000006800687308 */ /* 0x000f220000000800 */
[----:B------:R-:W-:-:S04]  /*50b0*/  FADD.FTZ R109, R109, R108 ;  /* 0x0000006c6d6d7221 */ /* 0x000fc80000010000 */
        /* <DEDUP_REMOVED lines=34> */
[----:B------:R-:W-:Y:S01]  /*52e0*/  MUFU.EX2 R117, R117 ;  /* 0x0000007500757308 */ /* 0x000fe20000000800 */
[----:B------:R-:W-:-:S02]  /*52f0*/  FADD.FTZ R105, R105, R106 ;  /* 0x0000006a69697221 */ /* 0x000fc40000010000 */
[----:B------:R-:W-:Y:S02]  /*5300*/  FADD.FTZ R35, R35, R34 ;  /* 0x0000002223237221 */ /* 0x000fe40000010000 */
[----:B------:R-:W-:Y:S01]  /*5310*/  F2FP.PACK_AB R6, R2, R29 ;  /* 0x0000001d0206723e */ /* 0x000fe200000000ff */
[----:B------:R-:W-:Y:S01]  /*5320*/  FADD.FTZ R104, R104, R105 ;  /* 0x0000006968687221 */ /* 0x000fe20000010000 */
[----:B-1----:R-:W-:Y:S01]  /*5330*/  F2FP.PACK_AB R7, R0, R33 ;  /* 0x000000210007723e */ /* 0x002fe200000000ff */
[----:B------:R-:W-:-:S04]  /*5340*/  FADD.FTZ R32, R32, R35 ;  /* 0x0000002320207221 */ /* 0x000fc80000010000 */
[----:B------:R-:W-:Y:S02]  /*5350*/  FADD.FTZ R33, R33, R32 ;  /* 0x0000002021217221 */ /* 0x000fe40000010000 */
[----:B---3--:R-:W-:Y:S02]  /*5360*/  HMMA.16816.F32 R88, R4, R12, R88 ;  /* 0x0000000c0458723c */ /* 0x008fe40000001858 */
        /* <DEDUP_REMOVED lines=13> */
[C---:B--2---:R-:W-:Y:S08]  /*5440*/  HMMA.16816.F32 R52, R4.reuse, R8, R52 ;  /* 0x000000080434723c */ /* 0x044ff00000001834 */
[C---:B------:R-:W-:Y:S01]  /*5450*/  HMMA.16816.F32 R56, R4.reuse, R10, R56 ;  /* 0x0000000a0438723c */ /* 0x040fe20000001838 */
[----:B------:R-:W2:Y:S07]  /*5460*/  LDSM.16.MT88.4 R8, [R140+0x9000] ;  /* 0x009000008c08783b */ /* 0x000eae0000004200 */
[C---:B------:R-:W-:Y:S01]  /*5470*/  HMMA.16816.F32 R68, R4.reuse, R22, R68 ;  /* 0x000000160444723c */ /* 0x040fe20000001844 */
[----:B------:R-:W4:Y:S07]  /*5480*/  LDSM.16.MT88.4 R20, [R137+0x9000] ;  /* 0x009000008914783b */ /* 0x000f2e0000004200 */
[C---:B---3--:R-:W-:Y:S08]  /*5490*/  HMMA.16816.F32 R36, R4.reuse, R16, R36 ;  /* 0x000000100424723c */ /* 0x048ff00000001824 */
        /* <DEDUP_REMOVED lines=150> */
.L_x_5413:
[----:B------:R-:W-:-:S05]  /*5e00*/  IMAD.MOV.U32 R0, RZ, RZ, c[0x0][0x1a0] ;  /* 0x00006800ff007624 */ /* 0x000fca00078e00ff */
[----:B------:R-:W-:-:S04]  /*5e10*/  LEA R0, -R0, RZ, 0x6 ;  /* 0x000000ff00007211 */ /* 0x000fc800078e31ff */
[----:B------:R-:W-:Y:S02]  /*5e20*/  SHF.R.S32.HI R9, RZ, 0x1f, R0 ;  /* 0x0000001fff097819 */ /* 0x000fe40000011400 */
.L_x_5414:
        /* <DEDUP_REMOVED lines=9> */
[C---:B------:R-:W-:Y:S01]  /*5ec0*/  @!P2 LEA R8, P5, R2.reuse, R170, 0x1 ;  /* 0x000000aa0208a211 */ /* 0x040fe200078a08ff */
[----:B------:R-:W-:Y:S01]  /*5ed0*/  @!P1 IMAD.X R4, R9, 0x1, R28, P4 ;  /* 0x0000000109049824 */ /* 0x000fe200020e061c */
[C---:B------:R-:W-:Y:S01]  /*5ee0*/  @!P1 LEA R10, P4, R11.reuse, c[0x0][0x170], 0x1 ;  /* 0x00005c000b0a9a11 */ /* 0x040fe200078808ff */
[----:B------:R-:W-:Y:S01]  /*5ef0*/  @!PT LDS RZ, [RZ] ;  /* 0x00000000fffff984 */ /* 0x000fe20000000800 */
[----:B------:R-:W-:Y:S01]  /*5f00*/  @!PT LDS RZ, [RZ] ;  /* 0x00000000fffff984 */ /* 0x000fe20000000800 */
[----:B------:R-:W-:Y:S01]  /*5f10*/  @!PT LDS RZ, [RZ] ;  /* 0x00000000fffff984 */ /* 0x000fe20000000800 */
[----:B------:R1:W-:Y:S01]  /*5f20*/  @!P2 LDGSTS.E.BYPASS.LTC128B.128 [R156+0x8000], [R134.64] ;  /* 0x08000000869cafae */ /* 0x0003e2000b901d48 */
[----:B------:R-:W-:Y:S02]  /*5f30*/  @!P2 LEA.HI.X R9, R2, R171, R5, 0x1, P5 ;  /* 0x000000ab0209a211 */ /* 0x000fe400028f0c05 */
[----:B------:R-:W-:Y:S01]  /*5f40*/  @!P1 LEA.HI.X R11, R11, c[0x0][0x174], R4, 0x1, P4 ;  /* 0x00005d000b0b9a11 */ /* 0x000fe200020f0c04 */
[----:B------:R-:W-:Y:S01]  /*5f50*/  @!P1 IMAD.X R4, R5, 0x1, R28, P3 ;  /* 0x0000000105049824 */ /* 0x000fe200018e061c */
[----:B------:R-:W-:Y:S01]  /*5f60*/  IADD3 R0, P3, R161, R2, RZ ;  /* 0x00000002a1007210 */ /* 0x000fe20007f7e0ff */
[----:B------:R-:W-:Y:S01]  /*5f70*/  @P1 STS.128 [R156+0xa000], RZ ;  /* 0x00a000ff9c001388 */ /* 0x000fe20000000c00 */
[----:B------:R-:W-:-:S02]  /*5f80*/  @!P1 LEA R12, P4, R7, c[0x0][0x170], 0x1 ;  /* 0x00005c00070c9a11 */ /* 0x000fc400078808ff */
[----:B------:R-:W-:Y:S01]  /*5f90*/  @!P2 LEA R16, P6, R0, R170, 0x1 ;  /* 0x000000aa0010a211 */ /* 0x000fe200078c08ff */
[----:B------:R-:W-:Y:S01]  /*5fa0*/  IMAD.X R5, R160, 0x1, R5, P3 ;  /* 0x00000001a0057824 */ /* 0x000fe200018e0605 */
[----:B------:R-:W-:Y:S01]  /*5fb0*/  @!P1 LEA.HI.X R13, R7, c[0x0][0x174], R4, 0x1, P4 ;  /* 0x00005d00070d9a11 */ /* 0x000fe200020f0c04 */
[----:B------:R-:W-:Y:S01]  /*5fc0*/  @!PT LDS RZ, [RZ] ;  /* 0x00000000fffff984 */ /* 0x000fe20000000800 */
[----:B------:R-:W-:Y:S01]  /*5fd0*/  @!PT LDS RZ, [RZ] ;  /* 0x00000000fffff984 */ /* 0x000fe20000000800 */
[----:B------:R-:W-:Y:S01]  /*5fe0*/  @!PT LDS RZ, [RZ] ;  /* 0x00000000fffff984 */ /* 0x000fe20000000800 */
[----:B------:R2:W-:Y:S01]  /*5ff0*/  @!P1 LDGSTS.E.BYPASS.LTC128B.128 [R156+0xa000], [R10.64+0x80] ;  /* 0x0a0000800a9c9fae */ /* 0x0005e2000b901d48 */
[----:B------:R-:W-:Y:S02]  /*6000*/  IADD3 R7, P4, R161, R0, RZ ;  /* 0x00000000a1077210 */ /* 0x000fe40007f9e0ff */
[CC--:B------:R-:W-:Y:S01]  /*6010*/  @!P1 IADD3 R2, P5, R0.reuse, R30.reuse, RZ ;  /* 0x0000001e00029210 */ /* 0x0c0fe20007fbe0ff */
[----:B------:R-:W-:Y:S01]  /*6020*/  @P2 STS.128 [R156+0x8800], RZ ;  /* 0x008800ff9c002388 */ /* 0x000fe20000000c00 */
[----:B------:R-:W-:Y:S02]  /*6030*/  @!P1 IADD3 R30, P3, R7, R30, RZ ;  /* 0x0000001e071e9210 */ /* 0x000fe40007f7e0ff */
[-CC-:B------:R-:W-:Y:S01]  /*6040*/  @!P2 LEA.HI.X R17, R0, R171.reuse, R5.reuse, 0x1, P6 ;  /* 0x000000ab0011a211 */ /* 0x180fe200030f0c05 */
[--C-:B------:R-:W-:Y:S01]  /*6050*/  @!P1 IMAD.X R15, R5, 0x1, R28.reuse, P5 ;  /* 0x00000001050f9824 */ /* 0x100fe200028e061c */
[----:B------:R-:W-:Y:S01]  /*6060*/  @!P1 LEA R14, P5, R2, c[0x0][0x170], 0x1 ;  /* 0x00005c00020e9a11 */ /* 0x000fe200078a08ff */
[----:B------:R-:W-:Y:S01]  /*6070*/  IMAD.X R0, R160, 0x1, R5, P4 ;  /* 0x00000001a0007824 */ /* 0x000fe200020e0605 */
[C---:B------:R-:W-:Y:S01]  /*6080*/  @!P2 LEA R6, P4, R7.reuse, R170, 0x1 ;  /* 0x000000aa0706a211 */ /* 0x040fe200078808ff */
[----:B------:R-:W-:Y:S01]  /*6090*/  @!PT LDS RZ, [RZ] ;  /* 0x00000000fffff984 */ /* 0x000fe20000000800 */
[----:B------:R-:W-:Y:S01]  /*60a0*/  @!PT LDS RZ, [RZ] ;  /* 0x00000000fffff984 */ /* 0x000fe20000000800 */
[----:B------:R-:W-:Y:S01]  /*60b0*/  @!PT LDS RZ, [RZ] ;  /* 0x00000000fffff984 */ /* 0x000fe20000000800 */
[----:B------:R2:W-:Y:S01]  /*60c0*/  @!P2 LDGSTS.E.BYPASS.LTC128B.128 [R156+0x8800], [R8.64] ;  /* 0x08800000089cafae */ /* 0x0005e2000b901d48 */
[----:B------:R-:W-:Y:S01]  /*60d0*/  @!P1 LEA.HI.X R15, R2, c[0x0][0x174], R15, 0x1, P5 ;  /* 0x00005d00020f9a11 */ /* 0x000fe200028f0c0f */
[----:B------:R-:W-:Y:S01]  /*60e0*/  @!P1 IMAD.X R5, R0, 0x1, R28, P3 ;  /* 0x0000000100059824 */ /* 0x000fe200018e061c */
[C---:B------:R-:W-:Y:S01]  /*60f0*/  @!P1 LEA R4, P3, R30.reuse, c[0x0][0x170], 0x1 ;  /* 0x00005c001e049a11 */ /* 0x040fe200078608ff */
[----:B------:R-:W-:Y:S01]  /*6100*/  @P1 STS.128 [R156+0xa800], RZ ;  /* 0x00a800ff9c001388 */ /* 0x000fe20000000c00 */
[----:B------:R-:W-:Y:S01]  /*6110*/  @!P2 LEA.HI.X R7, R7, R171, R0, 0x1, P4 ;  /* 0x000000ab0707a211 */ /* 0x000fe200020f0c00 */
[----:B------:R-:W-:Y:S01]  /*6120*/  IMAD.MOV.U32 R170, RZ, RZ, R134 ;  /* 0x000000ffffaa7224 */ /* 0x000fe200078e0086 */
[----:B------:R-:W-:Y:S01]  /*6130*/  @!P1 LEA.HI.X R5, R30, c[0x0][0x174], R5, 0x1, P3 ;  /* 0x00005d001e059a11 */ /* 0x000fe200018f0c05 */
[----:B------:R-:W-:Y:S01]  /*6140*/  @!PT LDS RZ, [RZ] ;  /* 0x00000000fffff984 */ /* 0x000fe20000000800 */
[----:B------:R-:W-:Y:S01]  /*6150*/  @!PT LDS RZ, [RZ] ;  /* 0x00000000fffff984 */ /* 0x000fe20000000800 */
[----:B------:R-:W-:Y:S01]  /*6160*/  @!PT LDS RZ, [RZ] ;  /* 0x00000000fffff984 */ /* 0x000fe20000000800 */
[----:B------:R3:W-:Y:S01]  /*6170*/  @!P1 LDGSTS.E.BYPASS.LTC128B.128 [R156+0xa800], [R12.64+0x80] ;  /* 0x0a8000800c9c9fae */ /* 0x0007e2000b901d48 */
[----:B------:R-:W-:Y:S01]  /*6180*/  ISETP.GE.AND P3, PT, R101, 0x3, PT ;  /* 0x000000036500780c */ /* 0x000fe20003f66270 */
[----:B------:R-:W-:-:S02]  /*6190*/  IMAD.MOV.U32 R171, RZ, RZ, R135 ;  /* 0x000000ffffab7224 */ /* 0x000fc400078e0087 */
        /* <DEDUP_REMOVED lines=21> */
[----:B--2---:R-:W3:Y:S04]  /*62f0*/  LDSM.16.M88.4 R8, [R146+0x4000] ;  /* 0x004000009208783b */ /* 0x004ee80000000200 */
[----:B------:R-:W5:Y:S04]  /*6300*/  LDSM.16.M88.4 R112, [R146+0x4800] ;  /* 0x004800009270783b */ /* 0x000f680000000200 */
[----:B------:R-:W2:Y:S04]  /*6310*/  LDSM.16.M88.4 R104, [R146+0x5000] ;  /* 0x005000009268783b */ /* 0x000ea80000000200 */
[----:B------:R-:W1:Y:S04]  /*6320*/  LDSM.16.M88.4 R24, [R146+0x5800] ;  /* 0x005800009218783b */ /* 0x000e680000000200 */
[----:B------:R-:W-:Y:S04]  /*6330*/  LDSM.16.M88.4 R20, [R145] ;  /* 0x000000009114783b */ /* 0x000fe80000000200 */
[----:B------:R-:W1:Y:S04]  /*6340*/  LDSM.16.M88.4 R120, [R144] ;  /* 0x000000009078783b */ /* 0x000e680000000200 */
[----:B------:R-:W1:Y:S04]  /*6350*/  LDSM.16.M88.4 R116, [R144+0x800] ;  /* 0x000800009074783b */ /* 0x000e680000000200 */
[----:B----4-:R-:W4:Y:S04]  /*6360*/  LDSM.16.M88.4 R16, [R144+0x1000] ;  /* 0x001000009010783b */ /* 0x010f280000000200 */
[----:B------:R-:W-:Y:S04]  /*6370*/  LDSM.16.M88.4 R124, [R143+0x2000] ;  /* 0x002000008f7c783b */ /* 0x000fe80000000200 */
[----:B------:R-:W-:Y:S01]  /*6380*/  LDSM.16.M88.4 R128, [R139+0x6800] ;  /* 0x006800008b80783b */ /* 0x000fe20000000200 */
[C---:B---3--:R-:W-:Y:S03]  /*6390*/  HMMA.16816.F32 R12, R28.reuse, R8, RZ ;  /* 0x000000081c0c723c */ /* 0x048fe600000018ff */
[----:B------:R-:W0:Y:S05]  /*63a0*/  LDGDEPBAR ;  /* 0x00000000000079af */ /* 0x000e2a0000000000 */
[C---:B-----5:R-:W-:Y:S08]  /*63b0*/  HMMA.16816.F32 R4, R28.reuse, R112, RZ ;  /* 0x000000701c04723c */ /* 0x060ff000000018ff */
[C---:B--2---:R-:W-:Y:S08]  /*63c0*/  HMMA.16816.F32 R108, R28.reuse, R104, RZ ;  /* 0x000000681c6c723c */ /* 0x044ff000000018ff */
        /* <DEDUP_REMOVED lines=14> */
[----:B------:R-:W2:Y:S07]  /*64b0*/  LDSM.16.M88.4 R16, [R143] ;  /* 0x000000008f10783b */ /* 0x000eae0000000200 */
[C---:B-1----:R-:W-:Y:S08]  /*64c0*/  HMMA.16816.F32 R32, R20.reuse, R24, R32 ;  /* 0x000000181420723c */ /* 0x042ff00000001820 */
[----:B------:R-:W-:Y:S01]  /*64d0*/  HMMA.16816.F32 R28, R20, R26, R28 ;  /* 0x0000001a141c723c */ /* 0x000fe2000000181c */
[----:B------:R-:W1:Y:S04]  /*64e0*/  LDSM.16.M88.4 R20, [R139+0x5000] ;  /* 0x005000008b14783b */ /* 0x000e680000000200 */
[----:B------:R-:W3:Y:S03]  /*64f0*/  LDSM.16.M88.4 R24, [R139+0x5800] ;  /* 0x005800008b18783b */ /* 0x000ee60000000200 */
[C---:B--2---:R-:W-:Y:S08]  /*6500*/  HMMA.16816.F32 R12, R16.reuse, R120, R12 ;  /* 0x00000078100c723c */ /* 0x044ff0000000180c */
[C---:B------:R-:W-:Y:S01]  /*6510*/  HMMA.16816.F32 R8, R16.reuse, R122, R8 ;  /* 0x0000007a1008723c */ /* 0x040fe20000001808 */
[----:B------:R-:W-:Y:S07]  /*6520*/  LDSM.16.M88.4 R120, [R141] ;  /* 0x000000008d78783b */ /* 0x000fee0000000200 */
[C---:B------:R-:W-:Y:S08]  /*6530*/  HMMA.16816.F32 R4, R16.reuse, R116, R4 ;  /* 0x000000741004723c */ /* 0x040ff00000001804 */
[C---:B------:R-:W-:Y:S01]  /*6540*/  HMMA.16816.F32 R112, R16.reuse, R118, R112 ;  /* 0x000000761070723c */ /* 0x040fe20000001870 */
[----:B------:R-:W-:Y:S07]  /*6550*/  LDSM.16.M88.4 R116, [R141+0x800] ;  /* 0x000800008d74783b */ /* 0x000fee0000000200 */
[C---:B-1----:R-:W-:Y:S08]  /*6560*/  HMMA.16816.F32 R108, R16.reuse, R20, R108 ;  /* 0x00000014106c723c */ /* 0x042ff0000000186c */
[C---:B------:R-:W-:Y:S01]  /*6570*/  HMMA.16816.F32 R104, R16.reuse, R22, R104 ;  /* 0x000000161068723c */ /* 0x040fe20000001868 */
[----:B------:R-:W1:Y:S07]  /*6580*/  LDSM.16.M88.4 R20, [R142] ;  /* 0x000000008e14783b */ /* 0x000e6e0000000200 */
[C---:B---3--:R-:W-:Y:S08]  /*6590*/  HMMA.16816.F32 R32, R16.reuse, R24, R32 ;  /* 0x000000181020723c */ /* 0x048ff00000001820 */
        /* <DEDUP_REMOVED lines=11> */
[----:B------:R-:W1:Y:S07]  /*6650*/  LDSM.16.M88.4 R16, [R147+0x2000] ;  /* 0x002000009310783b */ /* 0x000e6e0000000200 */
[C---:B---3--:R-:W-:Y:S08]  /*6660*/  HMMA.16816.F32 R32, R20.reuse, R24, R32 ;  /* 0x000000181420723c */ /* 0x048ff00000001820 */
[----:B------:R-:W-:Y:S01]  /*6670*/  HMMA.16816.F32 R28, R20, R26, R28 ;  /* 0x0000001a141c723c */ /* 0x000fe2000000181c */
[----:B------:R-:W2:Y:S04]  /*6680*/  LDSM.16.M88.4 R24, [R146+0x6800] ;  /* 0x006800009218783b */ /* 0x000ea80000000200 */
[----:B------:R-:W3:Y:S03]  /*6690*/  LDSM.16.M88.4 R20, [R146+0x7000] ;  /* 0x007000009214783b */ /* 0x000ee60000000200 */
        /* <DEDUP_REMOVED lines=10> */
[----:B------:R-:W-:Y:S01]  /*6740*/  HMMA.16816.F32 R28, R16, R118, R28 ;  /* 0x00000076101c723c */ /* 0x000fe2000000181c */
[----:B------:R-:W2:Y:S04]  /*6750*/  LDSM.16.M88.4 R16, [R144+0x2800] ;  /* 0x002800009010783b */ /* 0x000ea80000000200 */
[----:B------:R-:W3:Y:S03]  /*6760*/  LDSM.16.M88.4 R116, [R144+0x3000] ;  /* 0x003000009074783b */ /* 0x000ee60000000200 */
        /* <DEDUP_REMOVED lines=8> */
[----:B------:R-:W-:Y:S07]  /*67f0*/  LDSM.16.M88.4 R116, [R139+0x7800] ;  /* 0x007800008b74783b */ /* 0x000fee0000000200 */
[----:B------:R-:W-:Y:S08]  /*6800*/  HMMA.16816.F32 R4, R124, R128, R4 ;  /* 0x000000807c04723c */ /* 0x000ff00000001804 */
[C---:B-1----:R-:W-:Y:S08]  /*6810*/  HMMA.16816.F32 R32, R20.reuse, R24, R32 ;  /* 0x000000181420723c */ /* 0x042ff00000001820 */
[----:B------:R-:W-:Y:S01]  /*6820*/  HMMA.16816.F32 R28, R20, R26, R28 ;  /* 0x0000001a141c723c */ /* 0x000fe2000000181c */
[----:B------:R-:W-:Y:S04]  /*6830*/  LDSM.16.M88.4 R24, [R142+0x2000] ;  /* 0x002000008e18783b */ /* 0x000fe80000000200 */
[----:B------:R-:W1:Y:S03]  /*6840*/  LDSM.16.M88.4 R20, [R141+0x2000] ;  /* 0x002000008d14783b */ /* 0x000e660000000200 */
[C---:B--2---:R-:W-:Y:S08]  /*6850*/  HMMA.16816.F32 R12, R124.reuse, R16, R12 ;  /* 0x000000107c0c723c */ /* 0x044ff0000000180c */
[C---:B------:R-:W-:Y:S01]  /*6860*/  HMMA.16816.F32 R8, R124.reuse, R18, R8 ;  /* 0x000000127c08723c */ /* 0x040fe20000001808 */
[----:B------:R-:W2:Y:S07]  /*6870*/  LDSM.16.M88.4 R16, [R141+0x2800] ;  /* 0x002800008d10783b */ /* 0x000eae0000000200 */
[C---:B------:R-:W-:Y:S08]  /*6880*/  HMMA.16816.F32 R112, R124.reuse, R130, R112 ;  /* 0x000000827c70723c */ /* 0x040ff00000001870 */
[C---:B------:R-:W-:Y:S08]  /*6890*/  HMMA.16816.F32 R104, R124.reuse, R122, R104 ;  /* 0x0000007a7c68723c */ /* 0x040ff00000001868 */
[----:B------:R-:W-:Y:S08]  /*68a0*/  HMMA.16816.F32 R108, R124, R120, R108 ;  /* 0x000000787c6c723c */ /* 0x000ff0000000186c */
[C---:B-1----:R-:W-:Y:S08]  /*68b0*/  HMMA.16816.F32 R8, R24.reuse, R22, R8 ;  /* 0x000000161808723c */ /* 0x042ff00000001808 */
[C---:B------:R-:W-:Y:S08]  /*68c0*/  HMMA.16816.F32 R12, R24.reuse, R20, R12 ;  /* 0x00000014180c723c */ /* 0x040ff0000000180c */
[C---:B--2---:R-:W-:Y:S08]  /*68d0*/  HMMA.16816.F32 R4, R24.reuse, R16, R4 ;  /* 0x000000101804723c */ /* 0x044ff00000001804 */
[----:B------:R-:W-:Y:S01]  /*68e0*/  HMMA.16816.F32 R112, R24, R18, R112 ;  /* 0x000000121870723c */ /* 0x000fe20000001870 */
[----:B------:R-:W1:Y:S01]  /*68f0*/  LDSM.16.M88.4 R16, [R141+0x3000] ;  /* 0x003000008d10783b */ /* 0x000e620000000200 */
        /* <DEDUP_REMOVED lines=8> */
[----:B------:R-:W-:-:S02]  /*6980*/  FMUL.FTZ R21, R15, c[0x0][0x2ec] ;  /* 0x0000bb000f157a20 */ /* 0x000fc40000410000 */
[----:B------:R-:W-:Y:S01]  /*6990*/  FMUL.FTZ R4, R4, c[0x0][0x2ec] ;  /* 0x0000bb0004047a20 */ /* 0x000fe20000410000 */
[----:B------:R-:W-:Y:S01]  /*69a0*/  HMMA.16816.F32 R28, R124, R118, R28 ;  /* 0x000000767c1c723c */ /* 0x000fe2000000181c */
[----:B------:R-:W-:Y:S01]  /*69b0*/  FMUL.FTZ R14, R11, c[0x0][0x2ec] ;  /* 0x0000bb000b0e7a20 */ /* 0x000fe20000410000 */
[----:B------:R-:W-:Y:S01]  /*69c0*/  MUFU.TANH R15, R8 ;  /* 0x00000008000f7308 */ /* 0x000fe20000002400 */
[----:B------:R-:W-:Y:S02]  /*69d0*/  FMUL.FTZ R7, R7, c[0x0][0x2ec] ;  /* 0x0000bb0007077a20 */ /* 0x000fe40000410000 */
[----:B------:R-:W-:Y:S02]  /*69e0*/  FMUL.FTZ R5, R5, c[0x0][0x2ec] ;  /* 0x0000bb0005057a20 */ /* 0x000fe40000410000 */
[----:B------:R-:W-:Y:S02]  /*69f0*/  FMUL.FTZ R6, R6, c[0x0][0x2ec] ;  /* 0x0000bb0006067a20 */ /* 0x000fe40000410000 */
[----:B------:R-:W-:Y:S01]  /*6a00*/  FMUL.FTZ R117, R115, c[0x0][0x2ec] ;  /* 0x0000bb0073757a20 */ /* 0x000fe20000410000 */
[----:B------:R2:W-:Y:S08]  /*6a10*/  MUFU.TANH R122, R4 ;  /* 0x00000004007a7308 */ /* 0x0005f00000002400 */
[----:B------:R3:W-:Y:S01]  /*6a20*/  MUFU.TANH R13, R10 ;  /* 0x0000000a000d7308 */ /* 0x0007e20000002400 */
[C---:B-1----:R-:W-:Y:S01]  /*6a30*/  HMMA.16816.F32 R108, R24.reuse, R16, R108 ;  /* 0x00000010186c723c */ /* 0x042fe2000000186c */
[----:B--2---:R-:W1:Y:S06]  /*6a40*/  S2R R4, SR_TID.X ;  /* 0x0000000000047919 */ /* 0x004e6c0000002100 */
[----:B------:R-:W-:Y:S01]  /*6a50*/  MUFU.TANH R20, R20 ;  /* 0x0000001400147308 */ /* 0x000fe20000002400 */
[----:B------:R-:W-:Y:S01]  /*6a60*/  FMUL.FTZ R16, R113, c[0x0][0x2ec] ;  /* 0x0000bb0071107a20 */ /* 0x000fe20000410000 */
[----:B------:R-:W-:Y:S01]  /*6a70*/  HMMA.16816.F32 R104, R24, R18, R104 ;  /* 0x000000121868723c */ /* 0x000fe20000001868 */
[----:B---3--:R-:W2:Y:S05]  /*6a80*/  LDSM.16.M88.4 R8, [R141+0x3800] ;  /* 0x003800008d08783b */ /* 0x008eaa0000000200 */
[----:B------:R-:W3:Y:S01]  /*6a90*/  MUFU.TANH R21, R21 ;  /* 0x0000001500157308 */ /* 0x000ee20000002400 */
[----:B------:R-:W-:-:S04]  /*6aa0*/  DEPBAR.LE SB0, 0x0 ;  /* 0x000080000000791a */ /* 0x000fc80000000000 */
[----:B------:R-:W-:Y:S02]  /*6ab0*/  FMUL.FTZ R19, R112, c[0x0][0x2ec] ;  /* 0x0000bb0070137a20 */ /* 0x000fe40000410000 */
[----:B------:R-:W-:Y:S01]  /*6ac0*/  FMUL.FTZ R18, R114, c[0x0][0x2ec] ;  /* 0x0000bb0072127a20 */ /* 0x000fe20000410000 */
[----:B------:R4:W-:Y:S01]  /*6ad0*/  MUFU.TANH R22, R7 ;  /* 0x0000000700167308 */ /* 0x0009e20000002400 */
[----:B------:R-:W-:Y:S02]  /*6ae0*/  FMUL.FTZ R17, R108, c[0x0][0x2ec] ;  /* 0x0000bb006c117a20 */ /* 0x000fe40000410000 */
[----:B-1----:R-:W-:-:S05]  /*6af0*/  IMAD.SHL.U32 R4, R4, 0x2, RZ ;  /* 0x0000000204047824 */ /* 0x002fca00078e00ff */
[----:B------:R1:W-:Y:S01]  /*6b00*/  MUFU.TANH R116, R5 ;  /* 0x0000000500747308 */ /* 0x0003e20000002400 */
[----:B------:R-:W-:Y:S02]  /*6b10*/  FMUL.FTZ R110, R110, c[0x0][0x2ec] ;  /* 0x0000bb006e6e7a20 */ /* 0x000fe40000410000 */
[----:B------:R-:W-:Y:S01]  /*6b20*/  FMUL.FTZ R109, R109, c[0x0][0x2ec] ;  /* 0x0000bb006d6d7a20 */ /* 0x000fe20000410000 */
[----:B------:R-:W-:Y:S01]  /*6b30*/  LOP3.LUT R4, R4, 0x6, RZ, 0xc0, !PT ;  /* 0x0000000604047812 */ /* 0x000fe200078ec0ff */
[----:B------:R-:W-:Y:S02]  /*6b40*/  FMUL.FTZ R111, R111, c[0x0][0x2ec] ;  /* 0x0000bb006f6f7a20 */ /* 0x000fe40000410000 */
[----:B------:R-:W-:Y:S01]  /*6b50*/  FMUL.FTZ R106, R106, c[0x0][0x2ec] ;  /* 0x0000bb006a6a7a20 */ /* 0x000fe20000410000 */
[----:B------:R-:W5:Y:S01]  /*6b60*/  MUFU.TANH R14, R14 ;  /* 0x0000000e000e7308 */ /* 0x000f620000002400 */
[----:B----4-:R-:W-:-:S05]  /*6b70*/  IMAD R7, R155, 0x40, R4 ;  /* 0x000000409b077824 */ /* 0x010fca00078e0204 */
[C---:B------:R-:W-:Y:S02]  /*6b80*/  IADD3 R4, R7.reuse, 0x8, RZ ;  /* 0x0000000807047810 */ /* 0x040fe40007ffe0ff */
[----:B-1----:R-:W-:Y:S01]  /*6b90*/  IADD3 R5, R7, 0x1, RZ ;  /* 0x0000000107057810 */ /* 0x002fe20007ffe0ff */
[----:B------:R1:W-:Y:S01]  /*6ba0*/  MUFU.TANH R23, R6 ;  /* 0x0000000600177308 */ /* 0x0003e20000002400 */
[-C--:B------:R-:W-:Y:S02]  /*6bb0*/  ISETP.GE.AND P5, PT, R4, R133.reuse, PT ;  /* 0x000000850400720c */ /* 0x080fe40003fa6270 */
[C---:B------:R-:W-:Y:S02]  /*6bc0*/  ISETP.GE.AND P6, PT, R5.reuse, R133, PT ;  /* 0x000000850500720c */ /* 0x040fe40003fc6270 */
[----:B------:R-:W-:Y:S01]  /*6bd0*/  ISETP.GE.AND P4, PT, R5, R132, PT ;  /* 0x000000840500720c */ /* 0x000fe20003f86270 */
[----:B--2---:R-:W-:Y:S02]  /*6be0*/  HMMA.16816.F32 R32, R24, R8, R32 ;  /* 0x000000081820723c */ /* 0x004fe40000001820 */
[----:B------:R-:W-:Y:S01]  /*6bf0*/  MUFU.TANH R19, R19 ;  /* 0x0000001300137308 */ /* 0x000fe20000002400 */
[----:B---3--:R-:W-:Y:S01]  /*6c00*/  FSEL R5, R21, -INF , !P4 ;  /* 0xff80000015057808 */ /* 0x008fe20006000000 */
[----:B------:R-:W-:-:S03]  /*6c10*/  FMUL.FTZ R21, R107, c[0x0][0x2ec] ;  /* 0x0000bb006b157a20 */ /* 0x000fc60000410000 */
[----:B------:R-:W-:Y:S01]  /*6c20*/  IADD3 R9, R7, 0x9, RZ ;  /* 0x0000000907097810 */ /* 0x000fe20007ffe0ff */
[----:B------:R-:W-:Y:S01]  /*6c30*/  HMMA.16816.F32 R28, R24, R10, R28 ;  /* 0x0000000a181c723c */ /* 0x000fe2000000181c */
[----:B------:R-:W-:Y:S01]  /*6c40*/  FMUL.FTZ R8, R104, c[0x0][0x2ec] ;  /* 0x0000bb0068087a20 */ /* 0x000fe20000410000 */
[----:B-1----:R-:W-:Y:S01]  /*6c50*/  FSEL R6, R20, -INF , !P6 ;  /* 0xff80000014067808 */ /* 0x002fe20007000000 */
[----:B------:R-:W1:Y:S01]  /*6c60*/  MUFU.TANH R16, R16 ;  /* 0x0000001000107308 */ /* 0x000e620000002400 */
[-C--:B------:R-:W-:Y:S01]  /*6c70*/  ISETP.GE.AND P6, PT, R4, R132.reuse, PT ;  /* 0x000000840400720c */ /* 0x080fe20003fc6270 */
[----:B------:R-:W-:Y:S01]  /*6c80*/  FMUL.FTZ R20, R105, c[0x0][0x2ec] ;  /* 0x0000bb0069147a20 */ /* 0x000fe20000410000 */
[----:B------:R-:W-:Y:S02]  /*6c90*/  FSEL R4, R15, -INF , !P5 ;  /* 0xff8000000f047808 */ /* 0x000fe40006800000 */
[C---:B------:R-:W-:Y:S02]  /*6ca0*/  ISETP.GE.AND P4, PT, R9.reuse, R133, PT ;  /* 0x000000850900720c */ /* 0x040fe40003f86270 */
[----:B------:R-:W-:Y:S01]  /*6cb0*/  ISETP.GE.AND P5, PT, R9, R132, PT ;  /* 0x000000840900720c */ /* 0x000fe20003fa6270 */
[----:B------:R-:W-:Y:S01]  /*6cc0*/  MUFU.TANH R18, R18 ;  /* 0x0000001200127308 */ /* 0x000fe20000002400 */
[----:B------:R-:W-:-:S02]  /*6cd0*/  IADD3 R9, R7, 0x10, RZ ;  /* 0x0000001007097810 */ /* 0x000fc40007ffe0ff */
[----:B------:R-:W-:Y:S02]  /*6ce0*/  FSEL R13, R13, -INF , !P6 ;  /* 0xff8000000d0d7808 */ /* 0x000fe40007000000 */
[-C--:B------:R-:W-:Y:S01]  /*6cf0*/  ISETP.GE.AND P6, PT, R9, R133.reuse, PT ;  /* 0x000000850900720c */ /* 0x080fe20003fc6270 */
[----:B------:R-:W-:Y:S01]  /*6d00*/  FMUL.FTZ R32, R32, c[0x0][0x2ec] ;  /* 0x0000bb0020207a20 */ /* 0x000fe20000410000 */
[----:B------:R-:W-:Y:S01]  /*6d10*/  IADD3 R15, R7, 0x11, RZ ;  /* 0x00000011070f7810 */ /* 0x000fe20007ffe0ff */
[----:B------:R-:W-:Y:S01]  /*6d20*/  MUFU.TANH R117, R117 ;  /* 0x0000007500757308 */ /* 0x000fe20000002400 */
[----:B------:R-:W-:Y:S01]  /*6d30*/  FSEL R12, R12, -INF , !P4 ;  /* 0xff8000000c0c7808 */ /* 0x000fe20006000000 */
[----:B------:R-:W-:Y:S01]  /*6d40*/  FMUL.FTZ R35, R35, c[0x0][0x2ec] ;  /* 0x0000bb0023237a20 */ /* 0x000fe20000410000 */
[-C--:B------:R-:W-:Y:S01]  /*6d50*/  ISETP.GE.AND P4, PT, R9, R132.reuse, PT ;  /* 0x000000840900720c */ /* 0x080fe20003f86270 */
[----:B------:R-:W-:Y:S01]  /*6d60*/  FMUL.FTZ R33, R33, c[0x0][0x2ec] ;  /* 0x0000bb0021217a20 */ /* 0x000fe20000410000 */
[----:B-----5:R-:W-:Y:S01]  /*6d70*/  FSEL R9, R14, -INF , !P5 ;  /* 0xff8000000e097808 */ /* 0x020fe20006800000 */
[----:B------:R-:W-:Y:S01]  /*6d80*/  FMUL.FTZ R34, R34, c[0x0][0x2ec] ;  /* 0x0000bb0022227a20 */ /* 0x000fe20000410000 */
[----:B------:R-:W-:Y:S01]  /*6d90*/  FSEL R122, R122, -INF , !P6 ;  /* 0xff8000007a7a7808 */ /* 0x000fe20007000000 */
[----:B------:R-:W-:Y:S01]  /*6da0*/  MUFU.TANH R17, R17 ;  /* 0x0000001100117308 */ /* 0x000fe20000002400 */
[C---:B------:R-:W-:Y:S01]  /*6db0*/  ISETP.GE.AND P5, PT, R15.reuse, R133, PT ;  /* 0x000000850f00720c */ /* 0x040fe20003fa6270 */
[----:B------:R-:W-:Y:S01]  /*6dc0*/  FMUL.FTZ R28, R28, c[0x0][0x2ec] ;  /* 0x0000bb001c1c7a20 */ /* 0x000fe20000410000 */
[----:B------:R-:W-:Y:S01]  /*6dd0*/  ISETP.GE.AND P6, PT, R15, R132, PT ;  /* 0x000000840f00720c */ /* 0x000fe20003fc6270 */
[----:B------:R-:W-:Y:S01]  /*6de0*/  FMUL.FTZ R30, R30, c[0x0][0x2ec] ;  /* 0x0000bb001e1e7a20 */ /* 0x000fe20000410000 */
[----:B------:R-:W-:Y:S01]  /*6df0*/  IADD3 R15, R7, 0x18, RZ ;  /* 0x00000018070f7810 */ /* 0x000fe20007ffe0ff */
[----:B------:R-:W-:Y:S01]  /*6e00*/  FMUL.FTZ R29, R29, c[0x0][0x2ec] ;  /* 0x0000bb001d1d7a20 */ /* 0x000fe20000410000 */
[----:B------:R-:W-:Y:S01]  /*6e10*/  IADD3 R14, R7, 0x19, RZ ;  /* 0x00000019070e7810 */ /* 0x000fe20007ffe0ff */
[----:B------:R-:W2:Y:S01]  /*6e20*/  MUFU.TANH R115, R110 ;  /* 0x0000006e00737308 */ /* 0x000ea20000002400 */
[----:B------:R-:W-:Y:S01]  /*6e30*/  FSEL R116, R116, -INF , !P5 ;  /* 0xff80000074747808 */ /* 0x000fe20006800000 */
[----:B------:R-:W-:Y:S01]  /*6e40*/  FMUL.FTZ R31, R31, c[0x0][0x2ec] ;  /* 0x0000bb001f1f7a20 */ /* 0x000fe20000410000 */
[----:B------:R-:W-:-:S02]  /*6e50*/  FSEL R119, R22, -INF , !P6 ;  /* 0xff80000016777808 */ /* 0x000fc40007000000 */
[-C--:B------:R-:W-:Y:S02]  /*6e60*/  ISETP.GE.AND P5, PT, R15, R132.reuse, PT ;  /* 0x000000840f00720c */ /* 0x080fe40003fa6270 */
[----:B------:R-:W-:Y:S01]  /*6e70*/  ISETP.GE.AND P6, PT, R14, R133, PT ;  /* 0x000000850e00720c */ /* 0x000fe20003fc6270 */
[----:B------:R3:W4:Y:S01]  /*6e80*/  MUFU.TANH R120, R109 ;  /* 0x0000006d00787308 */ /* 0x0007220000002400 */
[C---:B------:R-:W-:Y:S02]  /*6e90*/  IADD3 R10, R7.reuse, 0x20, RZ ;  /* 0x00000020070a7810 */ /* 0x040fe40007ffe0ff */
[----:B-1----:R-:W-:Y:S02]  /*6ea0*/  FSEL R114, R16, -INF , !P6 ;  /* 0xff80000010727808 */ /* 0x002fe40007000000 */
[----:B------:R-:W-:Y:S02]  /*6eb0*/  ISETP.GE.AND P6, PT, R10, R132, PT ;  /* 0x000000840a00720c */ /* 0x000fe40003fc6270 */
[----:B------:R-:W-:Y:S01]  /*6ec0*/  IADD3 R11, R7, 0x21, RZ ;  /* 0x00000021070b7810 */ /* 0x000fe20007ffe0ff */
[----:B------:R1:W5:Y:S01]  /*6ed0*/  MUFU.TANH R101, R111 ;  /* 0x0000006f00657308 */ /* 0x0003620000002400 */
[----:B--2---:R-:W-:-:S07]  /*6ee0*/  FSEL R115, R115, -INF , !P6 ;  /* 0xff80000073737808 */ /* 0x004fce0007000000 */
[----:B------:R-:W2:Y:S01]  /*6ef0*/  MUFU.TANH R8, R8 ;  /* 0x0000000800087308 */ /* 0x000ea20000002400 */
[----:B---3--:R-:W-:Y:S02]  /*6f00*/  FSEL R109, R23, -INF , !P4 ;  /* 0xff800000176d7808 */ /* 0x008fe40006000000 */
[----:B------:R-:W-:-:S04]  /*6f10*/  ISETP.GE.AND P4, PT, R15, R133, PT ;  /* 0x000000850f00720c */ /* 0x000fc80003f86270 */
[----:B------:R-:W-:Y:S01]  /*6f20*/  FSEL R110, R19, -INF , !P4 ;  /* 0xff800000136e7808 */ /* 0x000fe20006000000 */
[----:B------:R-:W3:Y:S01]  /*6f30*/  MUFU.TANH R113, R106 ;  /* 0x0000006a00717308 */ /* 0x000ee20000002400 */
[----:B-1----:R-:W-:Y:S02]  /*6f40*/  FSEL R111, R18, -INF , !P5 ;  /* 0xff800000126f7808 */ /* 0x002fe40006800000 */
[----:B------:R-:W-:Y:S02]  /*6f50*/  ISETP.GE.AND P4, PT, R14, R132, PT ;  /* 0x000000840e00720c */ /* 0x000fe40003f86270 */
[----:B------:R-:W-:Y:S02]  /*6f60*/  ISETP.GE.AND P5, PT, R10, R133, PT ;  /* 0x000000850a00720c */ /* 0x000fe40003fa6270 */
[----:B------:R-:W-:Y:S01]  /*6f70*/  IADD3 R14, R7, 0x28, RZ ;  /* 0x00000028070e7810 */ /* 0x000fe20007ffe0ff */
[----:B------:R-:W1:Y:S01]  /*6f80*/  MUFU.TANH R20, R20 ;  /* 0x0000001400147308 */ /* 0x000e620000002400 */
[----:B------:R-:W-:-:S02]  /*6f90*/  FSEL R117, R117, -INF , !P4 ;  /* 0xff80000075757808 */ /* 0x000fc40006000000 */
[----:B------:R-:W-:Y:S02]  /*6fa0*/  FSEL R118, R17, -INF , !P5 ;  /* 0xff80000011767808 */ /* 0x000fe40006800000 */
[CC--:B------:R-:W-:Y:S02]  /*6fb0*/  ISETP.GE.AND P4, PT, R11.reuse, R133.reuse, PT ;  /* 0x000000850b00720c */ /* 0x0c0fe40003f86270 */
[----:B------:R-:W-:Y:S01]  /*6fc0*/  ISETP.GE.AND P5, PT, R11, R132, PT ;  /* 0x000000840b00720c */ /* 0x000fe20003fa6270 */
[----:B------:R-:W1:Y:S01]  /*6fd0*/  MUFU.TANH R21, R21 ;  /* 0x0000001500157308 */ /* 0x000e620000002400 */
[----:B------:R-:W-:Y:S02]  /*6fe0*/  ISETP.GE.AND P6, PT, R14, R133, PT ;  /* 0x000000850e00720c */ /* 0x000fe40003fc6270 */
[----:B------:R-:W-:Y:S02]  /*6ff0*/  IADD3 R11, R7, 0x29, RZ ;  /* 0x00000029070b7810 */ /* 0x000fe40007ffe0ff */
[----:B----4-:R-:W-:-:S02]  /*7000*/  FSEL R120, R120, -INF , !P4 ;  /* 0xff80000078787808 */ /* 0x010fc40006000000 */
[----:B-----5:R-:W-:Y:S01]  /*7010*/  FSEL R23, R101, -INF , !P5 ;  /* 0xff80000065177808 */ /* 0x020fe20006800000 */
[----:B------:R-:W4:Y:S01]  /*7020*/  MUFU.TANH R112, R32 ;  /* 0x0000002000707308 */ /* 0x000f220000002400 */
[----:B--2---:R-:W-:Y:S02]  /*7030*/  FSEL R22, R8, -INF , !P6 ;  /* 0xff80000008167808 */ /* 0x004fe40007000000 */
[-C--:B------:R-:W-:Y:S02]  /*7040*/  ISETP.GE.AND P4, PT, R14, R132.reuse, PT ;  /* 0x000000840e00720c */ /* 0x080fe40003f86270 */
[C---:B------:R-:W-:Y:S02]  /*7050*/  ISETP.GE.AND P5, PT, R11.reuse, R133, PT ;  /* 0x000000850b00720c */ /* 0x040fe40003fa6270 */
[----:B------:R-:W-:Y:S01]  /*7060*/  ISETP.GE.AND P6, PT, R11, R132, PT ;  /* 0x000000840b00720c */ /* 0x000fe20003fc6270 */
[----:B------:R-:W2:Y:S01]  /*7070*/  MUFU.TANH R108, R33 ;  /* 0x00000021006c7308 */ /* 0x000ea20000002400 */
[----:B------:R-:W-:-:S02]  /*7080*/  IADD3 R11, R7, 0x30, RZ ;  /* 0x00000030070b7810 */ /* 0x000fc40007ffe0ff */
[----:B---3--:R-:W-:Y:S02]  /*7090*/  FSEL R113, R113, -INF , !P4 ;  /* 0xff80000071717808 */ /* 0x008fe40006000000 */
[----:B------:R-:W-:Y:S02]  /*70a0*/  ISETP.GE.AND P4, PT, R11, R133, PT ;  /* 0x000000850b00720c */ /* 0x000fe40003f86270 */
[----:B------:R-:W-:Y:S01]  /*70b0*/  IADD3 R8, R7, 0x31, RZ ;  /* 0x0000003107087810 */ /* 0x000fe20007ffe0ff */
[----:B------:R-:W3:Y:S01]  /*70c0*/  MUFU.TANH R10, R34 ;  /* 0x00000022000a7308 */ /* 0x000ee20000002400 */
[----:B-1----:R-:W-:Y:S02]  /*70d0*/  FSEL R20, R20, -INF , !P5 ;  /* 0xff80000014147808 */ /* 0x002fe40006800000 */
[----:B------:R-:W-:Y:S02]  /*70e0*/  FSEL R21, R21, -INF , !P6 ;  /* 0xff80000015157808 */ /* 0x000fe40007000000 */
[----:B----4-:R-:W-:-:S02]  /*70f0*/  FSEL R112, R112, -INF , !P4 ;  /* 0xff80000070707808 */ /* 0x010fc40006000000 */
[-C--:B------:R-:W-:Y:S01]  /*7100*/  ISETP.GE.AND P5, PT, R11, R132.reuse, PT ;  /* 0x000000840b00720c */ /* 0x080fe20003fa6270 */
[----:B------:R-:W1:Y:S01]  /*7110*/  MUFU.TANH R35, R35 ;  /* 0x0000002300237308 */ /* 0x000e620000002400 */
[C---:B------:R-:W-:Y:S02]  /*7120*/  ISETP.GE.AND P6, PT, R8.reuse, R133, PT ;  /* 0x000000850800720c */ /* 0x040fe40003fc6270 */
[----:B------:R-:W-:Y:S02]  /*7130*/  ISETP.GE.AND P4, PT, R8, R132, PT ;  /* 0x000000840800720c */ /* 0x000fe40003f86270 */
[----:B------:R-:W-:Y:S02]  /*7140*/  IADD3 R8, R7, 0x38, RZ ;  /* 0x0000003807087810 */ /* 0x000fe40007ffe0ff */
[----:B--2---:R-:W-:Y:S01]  /*7150*/  FSEL R108, R108, -INF , !P6 ;  /* 0xff8000006c6c7808 */ /* 0x004fe20007000000 */
[----:B------:R-:W2:Y:S01]  /*7160*/  MUFU.TANH R0, R0 ;  /* 0x0000000000007308 */ /* 0x000ea20000002400 */
[----:B---3--:R-:W-:-:S02]  /*7170*/  FSEL R101, R10, -INF , !P5 ;  /* 0xff8000000a657808 */ /* 0x008fc40006800000 */
[CC--:B------:R-:W-:Y:S01]  /*7180*/  ISETP.GE.AND P5, PT, R8.reuse, R133.reuse, PT ;  /* 0x000000850800720c */ /* 0x0c0fe20003fa6270 */
[----:B------:R-:W-:Y:S01]  /*7190*/  BAR.SYNC.DEFER_BLOCKING 0x0 ;  /* 0x0000000000007b1d */ /* 0x000fe20000010000 */
[----:B------:R-:W-:Y:S02]  /*71a0*/  ISETP.GE.AND P6, PT, R8, R132, PT ;  /* 0x000000840800720c */ /* 0x000fe40003fc6270 */
[----:B------:R-:W-:Y:S02]  /*71b0*/  IADD3 R8, R7, 0x39, RZ ;  /* 0x0000003907087810 */ /* 0x000fe40007ffe0ff */
[----:B-1----:R-:W-:Y:S01]  /*71c0*/  FSEL R35, R35, -INF , !P4 ;  /* 0xff80000023237808 */ /* 0x002fe20006000000 */
[----:B------:R-:W1:Y:S01]  /*71d0*/  MUFU.TANH R106, R28 ;  /* 0x0000001c006a7308 */ /* 0x000e620000002400 */
[----:B------:R-:W-:-:S04]  /*71e0*/  ISETP.GE.AND P4, PT, R7, R133, PT ;  /* 0x000000850700720c */ /* 0x000fc80003f86270 */
[----:B--2---:R-:W-:-:S03]  /*71f0*/  FSEL R0, R0, -INF , !P4 ;  /* 0xff80000000007808 */ /* 0x004fc60006000000 */
[----:B------:R-:W2:Y:S01]  /*7200*/  MUFU.TANH R33, R30 ;  /* 0x0000001e00217308 */ /* 0x000ea20000002400 */
[----:B------:R-:W-:-:S07]  /*7210*/  ISETP.GE.AND P4, PT, R8, R132, PT ;  /* 0x000000840800720c */ /* 0x000fce0003f86270 */
[----:B------:R-:W3:Y:S01]  /*7220*/  MUFU.TANH R2, R2 ;  /* 0x0000000200027308 */ /* 0x000ee20000002400 */
[----:B-1----:R-:W-:Y:S02]  /*7230*/  FSEL R106, R106, -INF , !P5 ;  /* 0xff8000006a6a7808 */ /* 0x002fe40006800000 */
[----:B------:R-:W-:-:S05]  /*7240*/  ISETP.GE.AND P5, PT, R7, R132, PT ;  /* 0x000000840700720c */ /* 0x000fca0003fa6270 */
[----:B------:R-:W1:Y:S01]  /*7250*/  MUFU.TANH R104, R29 ;  /* 0x0000001d00687308 */ /* 0x000e620000002400 */
[----:B--2---:R-:W-:Y:S02]  /*7260*/  FSEL R33, R33, -INF , !P6 ;  /* 0xff80000021217808 */ /* 0x004fe40007000000 */
[----:B------:R-:W-:-:S05]  /*7270*/  ISETP.GE.AND P6, PT, R8, R133, PT ;  /* 0x000000850800720c */ /* 0x000fca0003fc6270 */
[----:B------:R-:W2:Y:S01]  /*7280*/  MUFU.TANH R34, R31 ;  /* 0x0000001f00227308 */ /* 0x000ea20000002400 */
[----:B---3--:R-:W-:Y:S02]  /*7290*/  FSEL R2, R2, -INF , !P5 ;  /* 0xff80000002027808 */ /* 0x008fe40006800000 */
[----:B-1----:R-:W-:Y:S02]  /*72a0*/  FSEL R104, R104, -INF , !P6 ;  /* 0xff80000068687808 */ /* 0x002fe40007000000 */
[----:B--2---:R-:W-:Y:S01]  /*72b0*/  FSEL R34, R34, -INF , !P4 ;  /* 0xff80000022227808 */ /* 0x004fe20006000000 */
        /* <DEDUP_REMOVED lines=61> */
.L_x_5416:
[----:B------:R-:W-:-:S05]  /*7690*/  IMAD.MOV.U32 R8, RZ, RZ, c[0x0][0x198] ;  /* 0x00006600ff087624 */ /* 0x000fca00078e00ff */
[----:B------:R-:W-:-:S04]  /*76a0*/  LEA R8, -R8, RZ, 0x6 ;  /* 0x000000ff08087211 */ /* 0x000fc800078e31ff */
[----:B------:R-:W-:Y:S02]  /*76b0*/  SHF.R.S32.HI R15, RZ, 0x1f, R8 ;  /* 0x0000001fff0f7819 */ /* 0x000fe40000011408 */
.L_x_5417:
        /* <DEDUP_REMOVED lines=11> */
[----:B------:R-:W-:Y:S02]  /*7770*/  @!P2 LEA R18, P5, R19, R168, 0x1 ;  /* 0x000000a81312a211 */ /* 0x000fe400078a08ff */
[----:B------:R-:W-:Y:S02]  /*7780*/  IADD3.X R7, R150, R15, R150, P4, P3 ;  /* 0x0000000f96077210 */ /* 0x000fe400027e6496 */
[----:B------:R-:W-:Y:S02]  /*7790*/  @!P1 LEA R16, P4, R25, c[0x0][0x168], 0x1 ;  /* 0x00005a0019109a11 */ /* 0x000fe400078808ff */
[----:B------:R-:W-:Y:S02]  /*77a0*/  @!P1 IADD3 R14, P3, R102, R11, RZ ;  /* 0x0000000b660e9210 */ /* 0x000fe40007f7e0ff */
[----:B------:R-:W-:Y:S02]  /*77b0*/  @!P2 LEA.HI.X R19, R19, R166, R17, 0x1, P5 ;  /* 0x000000a61313a211 */ /* 0x000fe400028f0c11 */
[----:B------:R-:W-:Y:S01]  /*77c0*/  @!P1 LEA.HI.X R17, R25, c[0x0][0x16c], R10, 0x1, P4 ;  /* 0x00005b0019119a11 */ /* 0x000fe200020f0c0a */
[----:B------:R-:W-:Y:S01]  /*77d0*/  @!P1 IMAD.X R25, R103, 0x1, R7, P3 ;  /* 0x0000000167199824 */ /* 0x000fe200018e0607 */
[----:B------:R-:W-:-:S02]  /*77e0*/  @!P2 LEA R28, P6, R8, R168, 0x1 ;  /* 0x000000a8081ca211 */ /* 0x000fc400078c08ff */
[----:B------:R-:W-:Y:S02]  /*77f0*/  @!P1 LEA R30, P3, R14, c[0x0][0x168], 0x1 ;  /* 0x00005a000e1e9a11 */ /* 0x000fe400078608ff */
[----:B------:R-:W-:Y:S02]  /*7800*/  @!P2 LEA.HI.X R29, R8, R166, R15, 0x1, P6 ;  /* 0x000000a6081da211 */ /* 0x000fe400030f0c0f */
[----:B------:R-:W-:Y:S02]  /*7810*/  @!P1 LEA.HI.X R31, R14, c[0x0][0x16c], R25, 0x1, P3 ;  /* 0x00005b000e1f9a11 */ /* 0x000fe400018f0c19 */
[----:B------:R-:W-:Y:S01]  /*7820*/  IADD3 R25, P3, R151, R11, RZ ;  /* 0x0000000b97197210 */ /* 0x000fe20007f7e0ff */
[----:B------:R-:W-:Y:S01]  /*7830*/  @!PT LDS RZ, [RZ] ;  /* 0x00000000fffff984 */ /* 0x000fe20000000800 */
[----:B------:R-:W-:Y:S01]  /*7840*/  @!PT LDS RZ, [RZ] ;  /* 0x00000000fffff984 */ /* 0x000fe20000000800 */
[----:B------:R-:W-:Y:S01]  /*7850*/  @!PT LDS RZ, [RZ] ;  /* 0x00000000fffff984 */ /* 0x000fe20000000800 */
[----:B------:R1:W-:Y:S01]  /*7860*/  @!P2 LDGSTS.E.BYPASS.LTC128B.128 [R156+0x4000], [R28.64] ;  /* 0x040000001c9cafae */ /* 0x0003e2000b901d48 */
[----:B------:R-:W-:-:S03]  /*7870*/  @!P2 LEA R124, P4, R11, R168, 0x1 ;  /* 0x000000a80b7ca211 */ /* 0x000fc600078808ff */
[----:B------:R1:W-:Y:S01]  /*7880*/  @P1 STS.128 [R156+0x6000], RZ ;  /* 0x006000ff9c001388 */ /* 0x0003e20000000c00 */
[--C-:B------:R-:W-:Y:S01]  /*7890*/  IMAD.X R10, R150, 0x1, R7.reuse, P3 ;  /* 0x00000001960a7824 */ /* 0x100fe200018e0607 */
[----:B------:R-:W-:Y:S02]  /*78a0*/  @!P2 LEA.HI.X R125, R11, R166, R7, 0x1, P4 ;  /* 0x000000a60b7da211 */ /* 0x000fe400020f0c07 */
        /* <DEDUP_REMOVED lines=41> */
.L_x_5419:
[----:B------:R-:W-:Y:S05]  /*7b40*/  BSYNC B0 ;  /* 0x0000000000007941 */ /* 0x000fea0003800000 */
.L_x_5418:
[----:B------:R-:W0:Y:S01]  /*7b50*/  LDGDEPBAR ;  /* 0x00000000000079af */ /* 0x000e220000000000 */
[----:B------:R-:W-:-:S04]  /*7b60*/  LEA R168, P1, R8, R168, 0x1 ;  /* 0x000000a808a87211 */ /* 0x000fc800078208ff */
[----:B------:R-:W-:Y:S02]  /*7b70*/  LEA.HI.X R166, R8, R166, R15, 0x1, P1 ;  /* 0x000000a608a67211 */ /* 0x000fe400008f0c0f */
.L_x_5415:
[----:B------:R-:W-:Y:S01]  /*7b80*/  FMNMX.FTZ R7, R100, R0, !PT ;  /* 0x0000000064077209 */ /* 0x000fe20007810000 */
[----:B-1----:R-:W-:Y:S01]  /*7b90*/  LDSM.16.MT88.4 R16, [R137+0x8000] ;  /* 0x008000008910783b */ /* 0x002fe20000004200 */
        /* <DEDUP_REMOVED lines=45> */
[--C-:B------:R-:W-:Y:S02]  /*7e70*/  FFMA.FTZ R28, R0, c[0x0][0x23c], -R105.reuse ;  /* 0x00008f00001c7a23 */ /* 0x100fe40000010869 */
[--C-:B------:R-:W-:Y:S02]  /*7e80*/  FFMA.FTZ R25, R12, c[0x0][0x23c], -R105.reuse ;  /* 0x00008f000c197a23 */ /* 0x100fe40000010869 */
[--C-:B------:R-:W-:Y:S02]  /*7e90*/  FFMA.FTZ R0, R13, c[0x0][0x23c], -R102.reuse ;  /* 0x00008f000d007a23 */ /* 0x100fe40000010866 */
[--C-:B------:R-:W-:Y:S01]  /*7ea0*/  FFMA.FTZ R24, R2, c[0x0][0x23c], -R102.reuse ;  /* 0x00008f0002187a23 */ /* 0x100fe20000010866 */
[----:B------:R-:W1:Y:S01]  /*7eb0*/  LDSM.16.MT88.4 R12, [R140+0x8000] ;  /* 0x008000008c0c783b */ /* 0x000e620000004200 */
[--C-:B------:R-:W-:Y:S01]  /*7ec0*/  FFMA.FTZ R27, R6, c[0x0][0x23c], -R105.reuse ;  /* 0x00008f00061b7a23 */ /* 0x100fe20000010869 */
[----:B------:R-:W-:Y:S01]  /*7ed0*/  FSEL R6, R29, RZ, P1 ;  /* 0x000000ff1d067208 */ /* 0x000fe20000800000 */
[--C-:B------:R-:W-:Y:S01]  /*7ee0*/  FFMA.FTZ R2, R5, c[0x0][0x23c], -R102.reuse ;  /* 0x00008f0005027a23 */ /* 0x100fe20000010866 */
[----:B------:R-:W-:Y:S01]  /*7ef0*/  FSEL R5, R30, RZ, P2 ;  /* 0x000000ff1e057208 */ /* 0x000fe20001000000 */
[----:B------:R-:W-:Y:S01]  /*7f00*/  FFMA.FTZ R26, R4, c[0x0][0x23c], -R105 ;  /* 0x00008f00041a7a23 */ /* 0x000fe20000010869 */
[----:B------:R-:W-:Y:S01]  /*7f10*/  MUFU.EX2 R28, R28 ;  /* 0x0000001c001c7308 */ /* 0x000fe20000000800 */
[----:B------:R-:W-:-:S02]  /*7f20*/  FFMA.FTZ R31, R9, c[0x0][0x23c], -R102 ;  /* 0x00008f00091f7a23 */ /* 0x000fc40000010866 */
[----:B------:R-:W-:Y:S01]  /*7f30*/  FADD.FTZ R4, R100, -R5 ;  /* 0x8000000564047221 */ /* 0x000fe20000010000 */
[----:B------:R-:W2:Y:S01]  /*7f40*/  LDSM.16.MT88.4 R8, [R138+0x8000] ;  /* 0x008000008a08783b */ /* 0x000ea20000004200 */
[----:B------:R-:W-:Y:S02]  /*7f50*/  FADD.FTZ R6, R3, -R6 ;  /* 0x8000000603067221 */ /* 0x000fe40000010000 */
[----:B------:R-:W-:Y:S01]  /*7f60*/  FMUL.FTZ R32, R4, c[0x0][0x23c] ;  /* 0x00008f0004207a20 */ /* 0x000fe20000410000 */
[----:B------:R-:W3:Y:S01]  /*7f70*/  MUFU.EX2 R27, R27 ;  /* 0x0000001b001b7308 */ /* 0x000ee20000000800 */
[----:B------:R-:W-:Y:S02]  /*7f80*/  FMUL.FTZ R3, R6, c[0x0][0x23c] ;  /* 0x00008f0006037a20 */ /* 0x000fe40000410000 */
[--C-:B------:R-:W-:Y:S02]  /*7f90*/  FFMA.FTZ R107, R110, c[0x0][0x23c], -R105.reuse ;  /* 0x00008f006e6b7a23 */ /* 0x100fe40000010869 */
[----:B------:R-:W-:-:S02]  /*7fa0*/  FFMA.FTZ R103, R116, c[0x0][0x23c], -R105 ;  /* 0x00008f0074677a23 */ /* 0x000fc40000010869 */
[--C-:B------:R-:W-:Y:S01]  /*7fb0*/  FFMA.FTZ R110, R114, c[0x0][0x23c], -R105.reuse ;  /* 0x00008f00726e7a23 */ /* 0x100fe20000010869 */
        /* <DEDUP_REMOVED lines=19> */
[----:B------:R-:W-:Y:S01]  /*80f0*/  LDSM.16.MT88.4 R20, [R137+0x9000] ;  /* 0x009000008914783b */ /* 0x000fe20000004200 */
[--C-:B------:R-:W-:Y:S01]  /*8100*/  FFMA.FTZ R112, R112, c[0x0][0x23c], -R105.reuse ;  /* 0x00008f0070707a23 */ /* 0x100fe20000010869 */
        /* <DEDUP_REMOVED lines=10> */
[----:B------:R-:W3:Y:S08]  /*81b0*/  MUFU.EX2 R32, R32 ;  /* 0x0000002000207308 */ /* 0x000ef00000000800 */
[----:B------:R-:W5:Y:S01]  /*81c0*/  MUFU.EX2 R3, R3 ;  /* 0x0000000300037308 */ /* 0x000f620000000800 */
[----:B----4-:R-:W-:Y:S01]  /*81d0*/  F2FP.PACK_AB R7, R31, R0 ;  /* 0x000000001f07723e */ /* 0x010fe200000000ff */
[----:B---3--:R-:W-:-:S06]  /*81e0*/  FMUL.FTZ R96, R96, R32 ;  /* 0x0000002060607220 */ /* 0x008fcc0000410000 */
[----:B------:R-:W-:Y:S01]  /*81f0*/  MUFU.EX2 R100, R100 ;  /* 0x0000006400647308 */ /* 0x000fe20000000800 */
[-C--:B------:R-:W-:Y:S02]  /*8200*/  FMUL.FTZ R97, R97, R32.reuse ;  /* 0x0000002061617220 */ /* 0x080fe40000410000 */
[-C--:B------:R-:W-:Y:S02]  /*8210*/  FMUL.FTZ R92, R92, R32.reuse ;  /* 0x000000205c5c7220 */ /* 0x080fe40000410000 */
[----:B------:R-:W-:Y:S02]  /*8220*/  FMUL.FTZ R93, R93, R32 ;  /* 0x000000205d5d7220 */ /* 0x000fe40000410000 */
[-C--:B-----5:R-:W-:Y:S01]  /*8230*/  FMUL.FTZ R98, R98, R3.reuse ;  /* 0x0000000362627220 */ /* 0x0a0fe20000410000 */
[----:B------:R-:W3:Y:S01]  /*8240*/  MUFU.EX2 R103, R103 ;  /* 0x0000006700677308 */ /* 0x000ee20000000800 */
[-C--:B------:R-:W-:Y:S02]  /*8250*/  FMUL.FTZ R99, R99, R3.reuse ;  /* 0x0000000363637220 */ /* 0x080fe40000410000 */
[----:B------:R-:W-:-:S02]  /*8260*/  FMUL.FTZ R94, R94, R3 ;  /* 0x000000035e5e7220 */ /* 0x000fc40000410000 */
[-C--:B------:R-:W-:Y:S02]  /*8270*/  FMUL.FTZ R95, R95, R3.reuse ;  /* 0x000000035f5f7220 */ /* 0x080fe40000410000 */
[-C--:B------:R-:W-:Y:S01]  /*8280*/  FMUL.FTZ R88, R88, R32.reuse ;  /* 0x0000002058587220 */ /* 0x080fe20000410000 */
[C---:B-1----:R-:W-:Y:S01]  /*8290*/  HMMA.16816.F32 R96, R4.reuse, R12, R96 ;  /* 0x0000000c0460723c */ /* 0x042fe20000001860 */
[-C--:B------:R-:W-:Y:S01]  /*82a0*/  FMUL.FTZ R89, R89, R32.reuse ;  /* 0x0000002059597220 */ /* 0x080fe20000410000 */
[----:B------:R-:W-:Y:S01]  /*82b0*/  MUFU.EX2 R107, R107 ;  /* 0x0000006b006b7308 */ /* 0x000fe20000000800 */
[-C--:B------:R-:W-:Y:S02]  /*82c0*/  FMUL.FTZ R90, R90, R3.reuse ;  /* 0x000000035a5a7220 */ /* 0x080fe40000410000 */
[-C--:B------:R-:W-:Y:S02]  /*82d0*/  FMUL.FTZ R91, R91, R3.reuse ;  /* 0x000000035b5b7220 */ /* 0x080fe40000410000 */
[-C--:B------:R-:W-:Y:S01]  /*82e0*/  FMUL.FTZ R84, R84, R32.reuse ;  /* 0x0000002054547220 */ /* 0x080fe20000410000 */
[----:B------:R-:W-:Y:S01]  /*82f0*/  HMMA.16816.F32 R92, R4, R14, R92 ;  /* 0x0000000e045c723c */ /* 0x000fe2000000185c */
[----:B------:R-:W1:Y:S01]  /*8300*/  LDSM.16.MT88.4 R12, [R136+0x8000] ;  /* 0x00800000880c783b */ /* 0x000e620000004200 */
[----:B------:R-:W-:Y:S01]  /*8310*/  FMUL.FTZ R85, R85, R32 ;  /* 0x0000002055557220 */ /* 0x000fe20000410000 */
[----:B------:R-:W-:Y:S01]  /*8320*/  MUFU.EX2 R110, R110 ;  /* 0x0000006e006e7308 */ /* 0x000fe20000000800 */
[----:B------:R-:W-:-:S02]  /*8330*/  FMUL.FTZ R86, R86, R3 ;  /* 0x0000000356567220 */ /* 0x000fc40000410000 */
[-C--:B------:R-:W-:Y:S02]  /*8340*/  FMUL.FTZ R87, R87, R3.reuse ;  /* 0x0000000357577220 */ /* 0x080fe40000410000 */
[C---:B--2---:R-:W-:Y:S01]  /*8350*/  HMMA.16816.F32 R88, R4.reuse, R8, R88 ;  /* 0x000000080458723c */ /* 0x044fe20000001858 */
[-C--:B------:R-:W-:Y:S02]  /*8360*/  FMUL.FTZ R80, R80, R32.reuse ;  /* 0x0000002050507220 */ /* 0x080fe40000410000 */
[-C--:B------:R-:W-:Y:S01]  /*8370*/  FMUL.FTZ R81, R81, R32.reuse ;  /* 0x0000002051517220 */ /* 0x080fe20000410000 */
[----:B------:R-:W-:Y:S01]  /*8380*/  MUFU.EX2 R109, R109 ;  /* 0x0000006d006d7308 */ /* 0x000fe20000000800 */
[-C--:B------:R-:W-:Y:S02]  /*8390*/  FMUL.FTZ R82, R82, R3.reuse ;  /* 0x0000000352527220 */ /* 0x080fe40000410000 */
[----:B------:R-:W-:Y:S01]  /*83a0*/  FMUL.FTZ R83, R83, R3 ;  /* 0x0000000353537220 */ /* 0x000fe20000410000 */
[----:B------:R-:W-:Y:S01]  /*83b0*/  HMMA.16816.F32 R84, R4, R10, R84 ;  /* 0x0000000a0454723c */ /* 0x000fe20000001854 */
[----:B------:R-:W2:Y:S01]  /*83c0*/  LDSM.16.MT88.4 R8, [R140+0xa000] ;  /* 0x00a000008c08783b */ /* 0x000ea20000004200 */
        /* <DEDUP_REMOVED lines=15> */
[----:B------:R-:W2:Y:S01]  /*84c0*/  MUFU.EX2 R116, R116 ;  /* 0x0000007400747308 */ /* 0x000ea20000000800 */
[-C--:B------:R-:W-:Y:S02]  /*84d0*/  FMUL.FTZ R70, R70, R3.reuse ;  /* 0x0000000346467220 */ /* 0x080fe40000410000 */
[----:B------:R-:W-:Y:S01]  /*84e0*/  FMUL.FTZ R71, R71, R3 ;  /* 0x0000000347477220 */ /* 0x000fe20000410000 */
[----:B-1----:R-:W-:Y:S01]  /*84f0*/  HMMA.16816.F32 R72, R4, R12, R72 ;  /* 0x0000000c0448723c */ /* 0x002fe20000001848 */
[----:B------:R-:W-:-:S02]  /*8500*/  FMUL.FTZ R36, R36, R32 ;  /* 0x0000002024247220 */ /* 0x000fc40000410000 */
[-C--:B------:R-:W-:Y:S01]  /*8510*/  FMUL.FTZ R37, R37, R32.reuse ;  /* 0x0000002025257220 */ /* 0x080fe20000410000 */
[----:B------:R-:W-:Y:S01]  /*8520*/  MUFU.EX2 R117, R117 ;  /* 0x0000007500757308 */ /* 0x000fe20000000800 */
[-C--:B------:R-:W-:Y:S02]  /*8530*/  FMUL.FTZ R38, R38, R3.reuse ;  /* 0x0000000326267220 */ /* 0x080fe40000410000 */
[-C--:B------:R-:W-:Y:S01]  /*8540*/  FMUL.FTZ R39, R39, R3.reuse ;  /* 0x0000000327277220 */ /* 0x080fe20000410000 */
[----:B------:R-:W-:Y:S01]  /*8550*/  HMMA.16816.F32 R68, R4, R14, R68 ;  /* 0x0000000e0444723c */ /* 0x000fe20000001844 */
[-C--:B------:R-:W-:Y:S01]  /*8560*/  FMUL.FTZ R40, R40, R32.reuse ;  /* 0x0000002028287220 */ /* 0x080fe20000410000 */
[----:B------:R-:W1:Y:S01]  /*8570*/  LDSM.16.MT88.4 R12, [R137+0xa000] ;  /* 0x00a00000890c783b */ /* 0x000e620000004200 */
[----:B------:R-:W-:Y:S01]  /*8580*/  FMUL.FTZ R41, R41, R32 ;  /* 0x0000002029297220 */ /* 0x000fe20000410000 */
        /* <DEDUP_REMOVED lines=19> */
[----:B------:R-:W-:Y:S01]  /*86c0*/  MUFU.EX2 R115, R115 ;  /* 0x0000007300737308 */ /* 0x000fe20000000800 */
[----:B------:R-:W-:-:S02]  /*86d0*/  FMUL.FTZ R54, R54, R3 ;  /* 0x0000000336367220 */ /* 0x000fc40000410000 */
[-C--:B------:R-:W-:Y:S02]  /*86e0*/  FMUL.FTZ R55, R55, R3.reuse ;  /* 0x0000000337377220 */ /* 0x080fe40000410000 */
[-C--:B------:R-:W-:Y:S01]  /*86f0*/  FMUL.FTZ R56, R56, R32.reuse ;  /* 0x0000002038387220 */ /* 0x080fe20000410000 */
[C---:B------:R-:W-:Y:S01]  /*8700*/  HMMA.16816.F32 R48, R4.reuse, R18, R48 ;  /* 0x000000120430723c */ /* 0x040fe20000001830 */
[-C--:B------:R-:W-:Y:S01]  /*8710*/  FMUL.FTZ R57, R57, R32.reuse ;  /* 0x0000002039397220 */ /* 0x080fe20000410000 */
[----:B------:R-:W5:Y:S01]  /*8720*/  LDSM.16.MT88.4 R16, [R140+0x8800] ;  /* 0x008800008c10783b */ /* 0x000f620000004200 */
        /* <DEDUP_REMOVED lines=16> */
[C---:B--2---:R-:W-:Y:S01]  /*8830*/  HMMA.16816.F32 R60, R4.reuse, R8, R60 ;  /* 0x00000008043c723c */ /* 0x044fe2000000183c */
[----:B------:R-:W-:Y:S02]  /*8840*/  FFMA.FTZ R28, R169, R32, R28 ;  /* 0x00000020a91c7223 */ /* 0x000fe4000001001c */
[----:B------:R-:W-:Y:S02]  /*8850*/  FFMA.FTZ R3, R167, R3, R24 ;  /* 0x00000003a7037223 */ /* 0x000fe40000010018 */
[----:B------:R-:W-:Y:S01]  /*8860*/  MUFU.EX2 R112, R112 ;  /* 0x0000007000707308 */ /* 0x000fe20000000800 */
[----:B------:R-:W-:Y:S02]  /*8870*/  FADD.FTZ R27, R27, R28 ;  /* 0x0000001c1b1b7221 */ /* 0x000fe40000010000 */
[----:B------:R-:W-:Y:S01]  /*8880*/  HMMA.16816.F32 R64, R4, R10, R64 ;  /* 0x0000000a0440723c */ /* 0x000fe20000001840 */
[----:B------:R-:W2:Y:S01]  /*8890*/  LDSM.16.MT88.4 R8, [R137+0x8800] ;  /* 0x008800008908783b */ /* 0x000ea20000004200 */
[----:B------:R-:W-:-:S02]  /*88a0*/  FADD.FTZ R3, R2, R3 ;  /* 0x0000000302037221 */ /* 0x000fc40000010000 */
[----:B------:R-:W-:Y:S01]  /*88b0*/  FADD.FTZ R26, R26, R27 ;  /* 0x0000001b1a1a7221 */ /* 0x000fe20000010000 */
[----:B------:R-:W1:Y:S01]  /*88c0*/  MUFU.EX2 R121, R121 ;  /* 0x0000007900797308 */ /* 0x000e620000000800 */
[----:B------:R-:W-:Y:S01]  /*88d0*/  FADD.FTZ R0, R0, R3 ;  /* 0x0000000300007221 */ /* 0x000fe20000010000 */
[----:B---3--:R-:W-:Y:S01]  /*88e0*/  F2FP.PACK_AB R4, R103, R100 ;  /* 0x000000646704723e */ /* 0x008fe200000000ff */
        /* <DEDUP_REMOVED lines=17> */
[C---:B------:R-:W-:Y:S01]  /*8a00*/  HMMA.16816.F32 R92, R4.reuse, R18, R92 ;  /* 0x00000012045c723c */ /* 0x040fe2000000185c */
[----:B------:R-:W3:Y:S01]  /*8a10*/  LDSM.16.MT88.4 R16, [R136+0x8800] ;  /* 0x008800008810783b */ /* 0x000ee20000004200 */
[----:B------:R-:W-:Y:S06]  /*8a20*/  MUFU.EX2 R101, R101 ;  /* 0x0000006500657308 */ /* 0x000fec0000000800 */
[C---:B-1----:R-:W-:Y:S02]  /*8a30*/  HMMA.16816.F32 R88, R4.reuse, R12, R88 ;  /* 0x0000000c0458723c */ /* 0x042fe40000001858 */
[----:B------:R-:W1:Y:S06]  /*8a40*/  MUFU.EX2 R104, R104 ;  /* 0x0000006800687308 */ /* 0x000e6c0000000800 */
[C---:B------:R-:W-:Y:S01]  /*8a50*/  HMMA.16816.F32 R84, R4.reuse, R14, R84 ;  /* 0x0000000e0454723c */ /* 0x040fe20000001854 */
[----:B------:R-:W4:Y:S01]  /*8a60*/  LDSM.16.MT88.4 R12, [R140+0xa800] ;  /* 0x00a800008c0c783b */ /* 0x000f220000004200 */
[----:B------:R-:W-:Y:S06]  /*8a70*/  MUFU.EX2 R33, R33 ;  /* 0x0000002100217308 */ /* 0x000fec0000000800 */
[C---:B--2---:R-:W-:Y:S02]  /*8a80*/  HMMA.16816.F32 R80, R4.reuse, R8, R80 ;  /* 0x000000080450723c */ /* 0x044fe40000001850 */
[----:B------:R-:W2:Y:S06]  /*8a90*/  MUFU.EX2 R34, R34 ;  /* 0x0000002200227308 */ /* 0x000eac0000000800 */
[C---:B------:R-:W-:Y:S01]  /*8aa0*/  HMMA.16816.F32 R76, R4.reuse, R10, R76 ;  /* 0x0000000a044c723c */ /* 0x040fe2000000184c */
[----:B------:R-:W5:Y:S07]  /*8ab0*/  LDSM.16.MT88.4 R8, [R138+0xa800] ;  /* 0x00a800008a08783b */ /* 0x000f6e0000004200 */
[C---:B---3--:R-:W-:Y:S08]  /*8ac0*/  HMMA.16816.F32 R72, R4.reuse, R16, R72 ;  /* 0x000000100448723c */ /* 0x048ff00000001848 */
        /* <DEDUP_REMOVED lines=52> */
[----:B-1----:R-:W-:Y:S01]  /*8e10*/  F2FP.PACK_AB R5, R104, R101 ;  /* 0x000000656805723e */ /* 0x002fe200000000ff */
[----:B------:R-:W-:Y:S01]  /*8e20*/  FADD.FTZ R101, R101, R124 ;  /* 0x0000007c65657221 */ /* 0x000fe20000010000 */
[----:B------:R-:W-:Y:S01]  /*8e30*/  F2FP.PACK_AB R6, R105, R106 ;  /* 0x0000006a6906723e */ /* 0x000fe200000000ff */
[----:B------:R-:W-:Y:S01]  /*8e40*/  FADD.FTZ R121, R121, R112 ;  /* 0x0000007079797221 */ /* 0x000fe20000010000 */
[----:B--2---:R-:W-:Y:S01]  /*8e50*/  F2FP.PACK_AB R7, R34, R33 ;  /* 0x000000212207723e */ /* 0x004fe200000000ff */
[----:B------:R-:W-:Y:S01]  /*8e60*/  FADD.FTZ R104, R104, R101 ;  /* 0x0000006568687221 */ /* 0x000fe20000010000 */
[----:B------:R-:W-:Y:S01]  /*8e70*/  MOV R3, R29 ;  /* 0x0000001d00037202 */ /* 0x000fe20000000f00 */
[----:B------:R-:W-:-:S02]  /*8e80*/  FADD.FTZ R106, R106, R121 ;  /* 0x000000796a6a7221 */ /* 0x000fc40000010000 */
[----:B------:R-:W-:Y:S02]  /*8e90*/  FADD.FTZ R33, R33, R104 ;  /* 0x0000006821217221 */ /* 0x000fe40000010000 */
[----:B------:R-:W-:Y:S01]  /*8ea0*/  HMMA.16816.F32 R96, R4, R20, R96 ;  /* 0x000000140460723c */ /* 0x000fe20000001860 */
        /* <DEDUP_REMOVED lines=10> */
[C---:B------:R-:W-:Y:S08]  /*8f50*/  HMMA.16816.F32 R72, R4.reuse, R12, R72 ;  /* 0x0000000c0448723c */ /* 0x040ff00000001848 */
[C---:B------:R-:W-:Y:S01]  /*8f60*/  HMMA.16816.F32 R68, R4.reuse, R14, R68 ;  /* 0x0000000e0444723c */ /* 0x040fe20000001844 */
[----:B------:R-:W4:Y:S07]  /*8f70*/  LDSM.16.MT88.4 R12, [R136+0xb800] ;  /* 0x00b80000880c783b */ /* 0x000f2e0000004200 */
[C---:B-1----:R-:W-:Y:S08]  /*8f80*/  HMMA.16816.F32 R36, R4.reuse, R20, R36 ;  /* 0x000000140424723c */ /* 0x042ff00000001824 */
[C---:B------:R-:W-:Y:S08]  /*8f90*/  HMMA.16816.F32 R40, R4.reuse, R22, R40 ;  /* 0x000000160428723c */ /* 0x040ff00000001828 */
[C---:B--2---:R-:W-:Y:S08]  /*8fa0*/  HMMA.16816.F32 R44, R4.reuse, R16, R44 ;  /* 0x00000010042c723c */ /* 0x044ff0000000182c */
[C---:B------:R-:W-:Y:S08]  /*8fb0*/  HMMA.16816.F32 R48, R4.reuse, R18, R48 ;  /* 0x000000120430723c */ /* 0x040ff00000001830 */
[C---:B---3--:R-:W-:Y:S08]  /*8fc0*/  HMMA.16816.F32 R52, R4.reuse, R8, R52 ;  /* 0x000000080434723c */ /* 0x048ff00000001834 */
[C---:B------:R-:W-:Y:S08]  /*8fd0*/  HMMA.16816.F32 R56, R4.reuse, R10, R56 ;  /* 0x0000000a0438723c */ /* 0x040ff00000001838 */
[C---:B----4-:R-:W-:Y:S08]  /*8fe0*/  HMMA.16816.F32 R60, R4.reuse, R12, R60 ;  /* 0x0000000c043c723c */ /* 0x050ff0000000183c */
[----:B------:R-:W-:Y:S08]  /*8ff0*/  HMMA.16816.F32 R64, R4, R14, R64 ;  /* 0x0000000e0440723c */ /* 0x000ff00000001840 */
.L_x_5412:
        /* <DEDUP_REMOVED lines=12> */
.L_x_5424:
        /* <DEDUP_REMOVED lines=39> */
[----:B------:R-:W-:Y:S03]  /*9330*/  @P5 IADD3 R8, R8, 0x1, RZ ;  /* 0x0000000108085810 */ /* 0x000fe60007ffe0ff */
[----:B------:R-:W-:Y:S01]  /*9340*/  @!P3 IMAD.MOV R9, RZ, RZ, -R9 ;  /* 0x000000ffff09b224 */ /* 0x000fe200078e0a09 */
[----:B------:R-:W-:Y:S04]  /*9350*/  @!P1 IADD3 R8, -R8, RZ, RZ ;  /* 0x000000ff08089210 */ /* 0x000fe80007ffe1ff */
        /* <DEDUP_REMOVED lines=14> */
[----:B------:R-:W-:Y:S05]  /*9440*/  IMAD R2, R3, c[0x0][0x1a4], R2 ;  /* 0x0000690003027a24 */ /* 0x000fea00078e0202 */
[----:B------:R-:W-:Y:S01]  /*9450*/  IADD3 R7, R7, R2, RZ ;  /* 0x0000000207077210 */ /* 0x000fe20007ffe0ff */
[----:B--2---:R-:W-:Y:S04]  /*9460*/  IMAD.IADD R4, R4, 0x1, -R5 ;  /* 0x0000000104047824 */ /* 0x004fe800078e0a05 */
[C---:B------:R-:W-:Y:S01]  /*9470*/  IMAD.WIDE.U32 R6, R4.reuse, c[0x0][0x188], R6 ;  /* 0x0000620004067a25 */ /* 0x040fe200078e0006 */
[----:B------:R-:W-:Y:S03]  /*9480*/  SHF.R.S32.HI R3, RZ, 0x1f, R4 ;  /* 0x0000001fff037819 */ /* 0x000fe60000011404 */
[----:B------:R-:W-:Y:S02]  /*9490*/  IMAD.MOV.U32 R102, RZ, RZ, R6 ;  /* 0x000000ffff667224 */ /* 0x000fe400078e0006 */
[----:B------:R-:W-:Y:S04]  /*94a0*/  IMAD R3, R3, c[0x0][0x188], RZ ;  /* 0x0000620003037a24 */ /* 0x000fe800078e02ff */
[----:B------:R-:W-:Y:S04]  /*94b0*/  IMAD R3, R4, c[0x0][0x18c], R3 ;  /* 0x0000630004037a24 */ /* 0x000fe800078e0203 */
[----:B------:R-:W-:Y:S02]  /*94c0*/  IMAD.IADD R100, R7, 0x1, R3 ;  /* 0x0000000107647824 */ /* 0x000fe400078e0203 */
.L_x_5421:
        /* <DEDUP_REMOVED lines=20> */
[--C-:B------:R-:W-:Y:S02]  /*9610*/  @!P4 LEA.HI.X R181, R173, R171, R102.reuse, 0x1, P6 ;  /* 0x000000abadb5c211 */ /* 0x100fe400030f0c66 */
[----:B------:R-:W-:Y:S01]  /*9620*/  @!PT LDS RZ, [RZ] ;  /* 0x00000000fffff984 */ /* 0x000fe20000000800 */
[----:B------:R-:W-:Y:S01]  /*9630*/  @!PT LDS RZ, [RZ] ;  /* 0x00000000fffff984 */ /* 0x000fe20000000800 */
[----:B------:R-:W-:Y:S01]  /*9640*/  @!PT LDS RZ, [RZ] ;  /* 0x00000000fffff984 */ /* 0x000fe20000000800 */
[----:B------:R1:W-:Y:S01]  /*9650*/  @!P3 LDGSTS.E.BYPASS.LTC128B.128 [R156+0xa000], [R2.64+0x80] ;  /* 0x0a000080029cbfae */ /* 0x0003e2000b901d48 */
[----:B------:R-:W-:Y:S02]  /*9660*/  IADD3 R101, P1, R161, R173, RZ ;  /* 0x000000ada1657210 */ /* 0x000fe40007f3e0ff */
[-C--:B------:R-:W-:Y:S02]  /*9670*/  @!P3 LEA.HI.X R173, R173, R171.reuse, R102, 0x1, P2 ;  /* 0x000000abadadb211 */ /* 0x080fe400010f0c66 */
[C---:B------:R-:W-:Y:S02]  /*9680*/  @!P4 LEA R178, P5, R101.reuse, R170, 0x1 ;  /* 0x000000aa65b2c211 */ /* 0x040fe400078a08ff */
[----:B------:R-:W-:Y:S01]  /*9690*/  @P4 STS.128 [R156+0x8800], RZ ;  /* 0x008800ff9c004388 */ /* 0x000fe20000000c00 */
[----:B------:R-:W-:Y:S02]  /*96a0*/  IADD3.X R100, R160, R102, RZ, P1, !PT ;  /* 0x00000066a0647210 */ /* 0x000fe40000ffe4ff */
[C---:B------:R-:W-:Y:S02]  /*96b0*/  @!P3 LEA R170, P1, R101.reuse, R170, 0x1 ;  /* 0x000000aa65aab211 */ /* 0x040fe400078208ff */
[CCC-:B------:R-:W-:Y:S02]  /*96c0*/  @!P4 LEA.HI.X R179, R101.reuse, R171.reuse, R100.reuse, 0x1, P5 ;  /* 0x000000ab65b3c211 */ /* 0x1c0fe400028f0c64 */
[----:B------:R-:W-:Y:S01]  /*96d0*/  @!PT LDS RZ, [RZ] ;  /* 0x00000000fffff984 */ /* 0x000fe20000000800 */
[----:B------:R-:W-:Y:S01]  /*96e0*/  @!PT LDS RZ, [RZ] ;  /* 0x00000000fffff984 */ /* 0x000fe20000000800 */
[----:B------:R-:W-:Y:S01]  /*96f0*/  @!PT LDS RZ, [RZ] ;  /* 0x00000000fffff984 */ /* 0x000fe20000000800 */
[----:B------:R2:W-:Y:S01]  /*9700*/  @!P4 LDGSTS.E.BYPASS.LTC128B.128 [R156+0x8800], [R176.64] ;  /* 0x08800000b09ccfae */ /* 0x0005e2000b901d48 */
[----:B------:R-:W-:Y:S02]  /*9710*/  @!P3 LEA.HI.X R171, R101, R171, R100, 0x1, P1 ;  /* 0x000000ab65abb211 */ /* 0x000fe400008f0c64 */
[----:B------:R-:W-:Y:S04]  /*9720*/  ISETP.GE.AND P1, PT, R155, 0x2, PT ;  /* 0x000000029b00780c */ /* 0x000fe80003f26270 */
        /* <DEDUP_REMOVED lines=26> */
[----:B------:R-:W2:Y:S07]  /*98d0*/  LDSM.16.M88.4 R108, [R146+0x4000] ;  /* 0x00400000926c783b */ /* 0x000eae0000000200 */
[----:B------:R-:W3:Y:S01]  /*98e0*/  LDSM.16.M88.4 R112, [R146+0x4800] ;  /* 0x004800009270783b */ /* 0x000ee20000000200 */
[----:B-1----:R-:W-:Y:S06]  /*98f0*/  MOV R170, R2 ;  /* 0x0000000200aa7202 */ /* 0x002fec0000000f00 */
[----:B------:R-:W1:Y:S01]  /*9900*/  LDSM.16.M88.4 R116, [R146+0x5000] ;  /* 0x005000009274783b */ /* 0x000e620000000200 */
[----:B------:R-:W-:Y:S06]  /*9910*/  MOV R171, R3 ;  /* 0x0000000300ab7202 */ /* 0x000fec0000000f00 */
[----:B------:R-:W0:Y:S07]  /*9920*/  LDGDEPBAR ;  /* 0x00000000000079af */ /* 0x000e2e0000000000 */
[----:B------:R-:W1:Y:S07]  /*9930*/  LDSM.16.M88.4 R120, [R146+0x5800] ;  /* 0x005800009278783b */ /* 0x000e6e0000000200 */
[----:B------:R-:W-:Y:S01]  /*9940*/  LDSM.16.M88.4 R124, [R145] ;  /* 0x00000000917c783b */ /* 0x000fe20000000200 */
[C---:B--2---:R-:W-:Y:S06]  /*9950*/  HMMA.16816.F32 R4, R104.reuse, R108, RZ ;  /* 0x0000006c6804723c */ /* 0x044fec00000018ff */
[----:B------:R-:W2:Y:S02]  /*9960*/  LDSM.16.M88.4 R128, [R144] ;  /* 0x000000009080783b */ /* 0x000ea40000000200 */
[C---:B------:R-:W-:Y:S05]  /*9970*/  HMMA.16816.F32 R8, R104.reuse, R110, RZ ;  /* 0x0000006e6808723c */ /* 0x040fea00000018ff */
[----:B------:R-:W2:Y:S03]  /*9980*/  LDSM.16.M88.4 R132, [R144+0x800] ;  /* 0x000800009084783b */ /* 0x000ea60000000200 */
[C---:B---3--:R-:W-:Y:S04]  /*9990*/  HMMA.16816.F32 R12, R104.reuse, R112, RZ ;  /* 0x00000070680c723c */ /* 0x048fe800000018ff */
[----:B------:R-:W3:Y:S04]  /*99a0*/  LDSM.16.M88.4 R108, [R144+0x1000] ;  /* 0x00100000906c783b */ /* 0x000ee80000000200 */
[C---:B------:R-:W-:Y:S03]  /*99b0*/  HMMA.16816.F32 R16, R104.reuse, R114, RZ ;  /* 0x000000726810723c */ /* 0x040fe600000018ff */
[----:B------:R-:W3:Y:S05]  /*99c0*/  LDSM.16.M88.4 R112, [R144+0x1800] ;  /* 0x001800009070783b */ /* 0x000eea0000000200 */
[C---:B-1----:R-:W-:Y:S08]  /*99d0*/  HMMA.16816.F32 R20, R104.reuse, R116, RZ ;  /* 0x000000746814723c */ /* 0x042ff000000018ff */
[C---:B------:R-:W-:Y:S01]  /*99e0*/  HMMA.16816.F32 R24, R104.reuse, R118, RZ ;  /* 0x000000766818723c */ /* 0x040fe200000018ff */
[----:B------:R-:W-:Y:S07]  /*99f0*/  LDSM.16.M88.4 R116, [R139+0x4000] ;  /* 0x004000008b74783b */ /* 0x000fee0000000200 */
[C---:B------:R-:W-:Y:S08]  /*9a00*/  HMMA.16816.F32 R28, R104.reuse, R120, RZ ;  /* 0x00000078681c723c */ /* 0x040ff000000018ff */
[----:B------:R-:W-:Y:S01]  /*9a10*/  HMMA.16816.F32 R32, R104, R122, RZ ;  /* 0x0000007a6820723c */ /* 0x000fe200000018ff */
[----:B------:R-:W1:Y:S07]  /*9a20*/  LDSM.16.M88.4 R104, [R143] ;  /* 0x000000008f68783b */ /* 0x000e6e0000000200 */
[C---:B--2---:R-:W-:Y:S01]  /*9a30*/  HMMA.16816.F32 R4, R124.reuse, R128, R4 ;  /* 0x000000807c04723c */ /* 0x044fe20000001804 */
[----:B------:R-:W2:Y:S07]  /*9a40*/  LDSM.16.M88.4 R120, [R139+0x4800] ;  /* 0x004800008b78783b */ /* 0x000eae0000000200 */
[C---:B------:R-:W-:Y:S01]  /*9a50*/  HMMA.16816.F32 R8, R124.reuse, R130, R8 ;  /* 0x000000827c08723c */ /* 0x040fe20000001808 */
[----:B------:R-:W1:Y:S07]  /*9a60*/  LDSM.16.M88.4 R128, [R139+0x5000] ;  /* 0x005000008b80783b */ /* 0x000e6e0000000200 */
[C---:B------:R-:W-:Y:S08]  /*9a70*/  HMMA.16816.F32 R12, R124.reuse, R132, R12 ;  /* 0x000000847c0c723c */ /* 0x040ff0000000180c */
[C---:B------:R-:W-:Y:S08]  /*9a80*/  HMMA.16816.F32 R16, R124.reuse, R134, R16 ;  /* 0x000000867c10723c */ /* 0x040ff00000001810 */
[C---:B---3--:R-:W-:Y:S08]  /*9a90*/  HMMA.16816.F32 R20, R124.reuse, R108, R20 ;  /* 0x0000006c7c14723c */ /* 0x048ff00000001814 */
[C---:B------:R-:W-:Y:S01]  /*9aa0*/  HMMA.16816.F32 R24, R124.reuse, R110, R24 ;  /* 0x0000006e7c18723c */ /* 0x040fe20000001818 */
[----:B------:R-:W3:Y:S07]  /*9ab0*/  LDSM.16.M88.4 R108, [R139+0x5800] ;  /* 0x005800008b6c783b */ /* 0x000eee0000000200 */
[C---:B------:R-:W-:Y:S08]  /*9ac0*/  HMMA.16816.F32 R28, R124.reuse, R112, R28 ;  /* 0x000000707c1c723c */ /* 0x040ff0000000181c */
[----:B------:R-:W-:Y:S01]  /*9ad0*/  HMMA.16816.F32 R32, R124, R114, R32 ;  /* 0x000000727c20723c */ /* 0x000fe20000001820 */
[----:B------:R-:W-:Y:S07]  /*9ae0*/  LDSM.16.M88.4 R112, [R142] ;  /* 0x000000008e70783b */ /* 0x000fee0000000200 */
[C---:B-1----:R-:W-:Y:S01]  /*9af0*/  HMMA.16816.F32 R4, R104.reuse, R116, R4 ;  /* 0x000000746804723c */ /* 0x042fe20000001804 */
[----:B------:R-:W-:Y:S07]  /*9b00*/  LDSM.16.M88.4 R124, [R141+0x1000] ;  /* 0x001000008d7c783b */ /* 0x000fee0000000200 */
[C---:B------:R-:W-:Y:S01]  /*9b10*/  HMMA.16816.F32 R8, R104.reuse, R118, R8 ;  /* 0x000000766808723c */ /* 0x040fe20000001808 */
        /* <DEDUP_REMOVED lines=8> */
[----:B------:R-:W-:Y:S01]  /*9ba0*/  HMMA.16816.F32 R32, R104, R110, R32 ;  /* 0x0000006e6820723c */ /* 0x000fe20000001820 */
[----:B------:R-:W-:Y:S07]  /*9bb0*/  LDSM.16.M88.4 R104, [R147+0x2000] ;  /* 0x002000009368783b */ /* 0x000fee0000000200 */
[C---:B-1----:R-:W-:Y:S01]  /*9bc0*/  HMMA.16816.F32 R4, R112.reuse, R116, R4 ;  /* 0x000000747004723c */ /* 0x042fe20000001804 */
[----:B------:R-:W1:Y:S07]  /*9bd0*/  LDSM.16.M88.4 R108, [R146+0x6000] ;  /* 0x00600000926c783b */ /* 0x000e6e0000000200 */
        /* <DEDUP_REMOVED lines=8> */
[C---:B----4-:R-:W-:Y:S08]  /*9c60*/  HMMA.16816.F32 R28, R112.reuse, R128, R28 ;  /* 0x00000080701c723c */ /* 0x050ff0000000181c */
[----:B------:R-:W-:Y:S01]  /*9c70*/  HMMA.16816.F32 R32, R112, R130, R32 ;  /* 0x000000827020723c */ /* 0x000fe20000001820 */
[----:B------:R-:W-:Y:S07]  /*9c80*/  LDSM.16.M88.4 R112, [R144+0x2000] ;  /* 0x002000009070783b */ /* 0x000fee0000000200 */
[C---:B-1----:R-:W-:Y:S01]  /*9c90*/  HMMA.16816.F32 R4, R104.reuse, R108, R4 ;  /* 0x0000006c6804723c */ /* 0x042fe20000001804 */
[----:B------:R-:W-:Y:S07]  /*9ca0*/  LDSM.16.M88.4 R128, [R144+0x3800] ;  /* 0x003800009080783b */ /* 0x000fee0000000200 */
        /* <DEDUP_REMOVED lines=11> */
[----:B------:R-:W4:Y:S01]  /*9d60*/  LDSM.16.M88.4 R124, [R139+0x6000] ;  /* 0x006000008b7c783b */ /* 0x000f220000000200 */
[C---:B-1----:R-:W-:Y:S08]  /*9d70*/  HMMA.16816.F32 R4, R108.reuse, R112, R4 ;  /* 0x000000706c04723c */ /* 0x042ff00000001804 */
[C---:B------:R-:W-:Y:S01]  /*9d80*/  HMMA.16816.F32 R8, R108.reuse, R114, R8 ;  /* 0x000000726c08723c */ /* 0x040fe20000001808 */
[----:B------:R-:W1:Y:S07]  /*9d90*/  LDSM.16.M88.4 R112, [R139+0x6800] ;  /* 0x006800008b70783b */ /* 0x000e6e0000000200 */
[C---:B---3--:R-:W-:Y:S08]  /*9da0*/  HMMA.16816.F32 R12, R108.reuse, R116, R12 ;  /* 0x000000746c0c723c */ /* 0x048ff0000000180c */
[C---:B------:R-:W-:Y:S01]  /*9db0*/  HMMA.16816.F32 R16, R108.reuse, R118, R16 ;  /* 0x000000766c10723c */ /* 0x040fe20000001810 */
[----:B------:R-:W3:Y:S07]  /*9dc0*/  LDSM.16.M88.4 R116, [R139+0x7000] ;  /* 0x007000008b74783b */ /* 0x000eee0000000200 */
[C---:B--2---:R-:W-:Y:S08]  /*9dd0*/  HMMA.16816.F32 R20, R108.reuse, R120, R20 ;  /* 0x000000786c14723c */ /* 0x044ff00000001814 */
[C---:B------:R-:W-:Y:S01]  /*9de0*/  HMMA.16816.F32 R24, R108.reuse, R122, R24 ;  /* 0x0000007a6c18723c */ /* 0x040fe20000001818 */
[----:B------:R-:W-:Y:S07]  /*9df0*/  LDSM.16.M88.4 R120, [R142+0x2000] ;  /* 0x002000008e78783b */ /* 0x000fee0000000200 */
[C---:B------:R-:W-:Y:S08]  /*9e00*/  HMMA.16816.F32 R28, R108.reuse, R128, R28 ;  /* 0x000000806c1c723c */ /* 0x040ff0000000181c */
[----:B------:R-:W-:Y:S01]  /*9e10*/  HMMA.16816.F32 R32, R108, R130, R32 ;  /* 0x000000826c20723c */ /* 0x000fe20000001820 */
[----:B------:R-:W2:Y:S07]  /*9e20*/  LDSM.16.M88.4 R108, [R139+0x7800] ;  /* 0x007800008b6c783b */ /* 0x000eae0000000200 */
[----:B------:R-:W2:Y:S01]  /*9e30*/  LDSM.16.M88.4 R128, [R141+0x2000] ;  /* 0x002000008d80783b */ /* 0x000ea20000000200 */
[C---:B----4-:R-:W-:Y:S08]  /*9e40*/  HMMA.16816.F32 R4, R104.reuse, R124, R4 ;  /* 0x0000007c6804723c */ /* 0x050ff00000001804 */
[C---:B------:R-:W-:Y:S08]  /*9e50*/  HMMA.16816.F32 R8, R104.reuse, R126, R8 ;  /* 0x0000007e6808723c */ /* 0x040ff00000001808 */
[C---:B-1----:R-:W-:Y:S08]  /*9e60*/  HMMA.16816.F32 R12, R104.reuse, R112, R12 ;  /* 0x00000070680c723c */ /* 0x042ff0000000180c */
[C---:B------:R-:W-:Y:S08]  /*9e70*/  HMMA.16816.F32 R16, R104.reuse, R114, R16 ;  /* 0x000000726810723c */ /* 0x040ff00000001810 */
[C---:B---3--:R-:W-:Y:S08]  /*9e80*/  HMMA.16816.F32 R20, R104.reuse, R116, R20 ;  /* 0x000000746814723c */ /* 0x048ff00000001814 */
[C---:B------:R-:W-:Y:S08]  /*9e90*/  HMMA.16816.F32 R24, R104.reuse, R118, R24 ;  /* 0x000000766818723c */ /* 0x040ff00000001818 */
[C---:B--2---:R-:W-:Y:S08]  /*9ea0*/  HMMA.16816.F32 R28, R104.reuse, R108, R28 ;  /* 0x0000006c681c723c */ /* 0x044ff0000000181c */
[----:B------:R-:W-:Y:S01]  /*9eb0*/  HMMA.16816.F32 R32, R104, R110, R32 ;  /* 0x0000006e6820723c */ /* 0x000fe20000001820 */
[----:B------:R-:W1:Y:S07]  /*9ec0*/  LDSM.16.M88.4 R104, [R141+0x2800] ;  /* 0x002800008d68783b */ /* 0x000e6e0000000200 */
[----:B------:R-:W2:Y:S01]  /*9ed0*/  LDSM.16.M88.4 R108, [R141+0x3000] ;  /* 0x003000008d6c783b */ /* 0x000ea20000000200 */
[C---:B------:R-:W-:Y:S08]  /*9ee0*/  HMMA.16816.F32 R4, R120.reuse, R128, R4 ;  /* 0x000000807804723c */ /* 0x040ff00000001804 */
[C---:B------:R-:W-:Y:S11]  /*9ef0*/  HMMA.16816.F32 R8, R120.reuse, R130, R8 ;  /* 0x000000827808723c */ /* 0x040ff60000001808 */
[----:B------:R-:W-:Y:S05]  /*9f00*/  @!UPT UIADD3 URZ, URZ, URZ, URZ ;  /* 0x0000003f3f3ff290 */ /* 0x000fea000fffe03f */
[----:B------:R-:W-:Y:S02]  /*9f10*/  FMUL.FTZ R198, R4, c[0x0][0x2ec] ;  /* 0x0000bb0004c67a20 */ /* 0x000fe40000410000 */
[----:B------:R-:W-:Y:S02]  /*9f20*/  FMUL.FTZ R196, R5, c[0x0][0x2ec] ;  /* 0x0000bb0005c47a20 */ /* 0x000fe40000410000 */
[----:B------:R-:W-:Y:S02]  /*9f30*/  FMUL.FTZ R197, R6, c[0x0][0x2ec] ;  /* 0x0000bb0006c57a20 */ /* 0x000fe40000410000 */
[----:B------:R-:W3:Y:S01]  /*9f40*/  MUFU.TANH R198, R198 ;  /* 0x000000c600c67308 */ /* 0x000ee20000002400 */
[----:B------:R-:W-:Y:S01]  /*9f50*/  FMUL.FTZ R195, R7, c[0x0][0x2ec] ;  /* 0x0000bb0007c37a20 */ /* 0x000fe20000410000 */
[C---:B-1----:R-:W-:Y:S03]  /*9f60*/  HMMA.16816.F32 R12, R120.reuse, R104, R12 ;  /* 0x00000068780c723c */ /* 0x042fe6000000180c */
[----:B------:R-:W-:Y:S02]  /*9f70*/  FMUL.FTZ R194, R8, c[0x0][0x2ec] ;  /* 0x0000bb0008c27a20 */ /* 0x000fe40000410000 */
[----:B------:R-:W-:Y:S02]  /*9f80*/  FMUL.FTZ R200, R9, c[0x0][0x2ec] ;  /* 0x0000bb0009c87a20 */ /* 0x000fe40000410000 */
[----:B------:R-:W-:Y:S01]  /*9f90*/  FMUL.FTZ R201, R10, c[0x0][0x2ec] ;  /* 0x0000bb000ac97a20 */ /* 0x000fe20000410000 */
[----:B------:R-:W1:Y:S01]  /*9fa0*/  MUFU.TANH R196, R196 ;  /* 0x000000c400c47308 */ /* 0x000e620000002400 */
[C---:B------:R-:W-:Y:S01]  /*9fb0*/  HMMA.16816.F32 R16, R120.reuse, R106, R16 ;  /* 0x0000006a7810723c */ /* 0x040fe20000001810 */
[----:B------:R-:W4:Y:S01]  /*9fc0*/  LDSM.16.M88.4 R104, [R141+0x3800] ;  /* 0x003800008d68783b */ /* 0x000f220000000200 */
[----:B------:R-:W-:Y:S04]  /*9fd0*/  DEPBAR.LE SB0, 0x0 ;  /* 0x000080000000791a */ /* 0x000fe80000000000 */
[----:B------:R-:W-:Y:S02]  /*9fe0*/  FMUL.FTZ R199, R11, c[0x0][0x2ec] ;  /* 0x0000bb000bc77a20 */ /* 0x000fe40000410000 */
[C---:B--2---:R-:W-:Y:S01]  /*9ff0*/  HMMA.16816.F32 R20, R120.reuse, R108, R20 ;  /* 0x0000006c7814723c */ /* 0x044fe20000001814 */
[----:B------:R-:W2:Y:S01]  /*a000*/  MUFU.TANH R197, R197 ;  /* 0x000000c500c57308 */ /* 0x000ea20000002400 */
[----:B------:R-:W-:Y:S05]  /*a010*/  BAR.SYNC.DEFER_BLOCKING 0x0 ;  /* 0x0000000000007b1d */ /* 0x000fea0000010000 */
[----:B------:R-:W-:Y:S01]  /*a020*/  FMUL.FTZ R192, R12, c[0x0][0x2ec] ;  /* 0x0000bb000cc07a20 */ /* 0x000fe20000410000 */
[C---:B------:R-:W-:Y:S03]  /*a030*/  HMMA.16816.F32 R24, R120.reuse, R110, R24 ;  /* 0x0000006e7818723c */ /* 0x040fe60000001818 */
[----:B------:R-:W1:Y:S01]  /*a040*/  MUFU.TANH R195, R195 ;  /* 0x000000c300c37308 */ /* 0x000e620000002400 */
[----:B------:R-:W-:Y:S02]  /*a050*/  FMUL.FTZ R190, R13, c[0x0][0x2ec] ;  /* 0x0000bb000dbe7a20 */ /* 0x000fe40000410000 */
[----:B------:R-:W-:Y:S02]  /*a060*/  FMUL.FTZ R193, R14, c[0x0][0x2ec] ;  /* 0x0000bb000ec17a20 */ /* 0x000fe40000410000 */
[----:B------:R-:W-:Y:S04]  /*a070*/  FMUL.FTZ R191, R15, c[0x0][0x2ec] ;  /* 0x0000bb000fbf7a20 */ /* 0x000fe80000410000 */
[----:B------:R-:W-:Y:S01]  /*a080*/  FMUL.FTZ R188, R16, c[0x0][0x2ec] ;  /* 0x0000bb0010bc7a20 */ /* 0x000fe20000410000 */
[----:B------:R-:W1:Y:S01]  /*a090*/  MUFU.TANH R194, R194 ;  /* 0x000000c200c27308 */ /* 0x000e620000002400 */
[----:B------:R-:W-:Y:S02]  /*a0a0*/  FMUL.FTZ R186, R17, c[0x0][0x2ec] ;  /* 0x0000bb0011ba7a20 */ /* 0x000fe40000410000 */
[----:B------:R-:W-:Y:S02]  /*a0b0*/  FMUL.FTZ R189, R18, c[0x0][0x2ec] ;  /* 0x0000bb0012bd7a20 */ /* 0x000fe40000410000 */
[----:B------:R-:W-:Y:S02]  /*a0c0*/  FMUL.FTZ R187, R19, c[0x0][0x2ec] ;  /* 0x0000bb0013bb7a20 */ /* 0x000fe40000410000 */
[----:B------:R-:W-:Y:S02]  /*a0d0*/  FMUL.FTZ R184, R20, c[0x0][0x2ec] ;  /* 0x0000bb0014b87a20 */ /* 0x000fe40000410000 */
[----:B------:R-:W-:Y:S01]  /*a0e0*/  FMUL.FTZ R182, R21, c[0x0][0x2ec] ;  /* 0x0000bb0015b67a20 */ /* 0x000fe20000410000 */
[----:B------:R-:W1:Y:S01]  /*a0f0*/  MUFU.TANH R200, R200 ;  /* 0x000000c800c87308 */ /* 0x000e620000002400 */
[----:B------:R-:W-:Y:S01]  /*a100*/  FMUL.FTZ R185, R22, c[0x0][0x2ec] ;  /* 0x0000bb0016b97a20 */ /* 0x000fe20000410000 */
[C---:B----4-:R-:W-:Y:S03]  /*a110*/  HMMA.16816.F32 R28, R120.reuse, R104, R28 ;  /* 0x00000068781c723c */ /* 0x050fe6000000181c */
[----:B------:R-:W-:Y:S02]  /*a120*/  FMUL.FTZ R183, R23, c[0x0][0x2ec] ;  /* 0x0000bb0017b77a20 */ /* 0x000fe40000410000 */
[----:B------:R-:W-:Y:S02]  /*a130*/  FMUL.FTZ R180, R24, c[0x0][0x2ec] ;  /* 0x0000bb0018b47a20 */ /* 0x000fe40000410000 */
[----:B------:R-:W-:Y:S01]  /*a140*/  FMUL.FTZ R178, R25, c[0x0][0x2ec] ;  /* 0x0000bb0019b27a20 */ /* 0x000fe20000410000 */
[----:B------:R-:W4:Y:S01]  /*a150*/  MUFU.TANH R201, R201 ;  /* 0x000000c900c97308 */ /* 0x000f220000002400 */
[----:B------:R-:W-:Y:S03]  /*a160*/  HMMA.16816.F32 R32, R120, R106, R32 ;  /* 0x0000006a7820723c */ /* 0x000fe60000001820 */
[----:B------:R-:W-:Y:S02]  /*a170*/  FMUL.FTZ R181, R26, c[0x0][0x2ec] ;  /* 0x0000bb001ab57a20 */ /* 0x000fe40000410000 */
[----:B------:R-:W-:Y:S04]  /*a180*/  FMUL.FTZ R179, R27, c[0x0][0x2ec] ;  /* 0x0000bb001bb37a20 */ /* 0x000fe80000410000 */
[----:B------:R-:W1:Y:S06]  /*a190*/  MUFU.TANH R199, R199 ;  /* 0x000000c700c77308 */ /* 0x000e6c0000002400 */
[----:B------:R-:W-:Y:S02]  /*a1a0*/  FMUL.FTZ R174, R28, c[0x0][0x2ec] ;  /* 0x0000bb001cae7a20 */ /* 0x000fe40000410000 */
[----:B------:R-:W-:Y:S02]  /*a1b0*/  FMUL.FTZ R176, R29, c[0x0][0x2ec] ;  /* 0x0000bb001db07a20 */ /* 0x000fe40000410000 */
[----:B------:R-:W1:Y:S01]  /*a1c0*/  MUFU.TANH R192, R192 ;  /* 0x000000c000c07308 */ /* 0x000e620000002400 */
[----:B------:R-:W-:Y:S02]  /*a1d0*/  FMUL.FTZ R177, R30, c[0x0][0x2ec] ;  /* 0x0000bb001eb17a20 */ /* 0x000fe40000410000 */
[----:B------:R-:W-:Y:S02]  /*a1e0*/  FMUL.FTZ R175, R31, c[0x0][0x2ec] ;  /* 0x0000bb001faf7a20 */ /* 0x000fe40000410000 */
[----:B-----5:R-:W-:Y:S02]  /*a1f0*/  FMUL.FTZ R173, R32, c[0x0][0x2ec] ;  /* 0x0000bb0020ad7a20 */ /* 0x020fe40000410000 */
[----:B------:R-:W-:Y:S02]  /*a200*/  FMUL.FTZ R172, R33, c[0x0][0x2ec] ;  /* 0x0000bb0021ac7a20 */ /* 0x000fe40000410000 */
[----:B------:R-:W-:Y:S01]  /*a210*/  FMUL.FTZ R102, R34, c[0x0][0x2ec] ;  /* 0x0000bb0022667a20 */ /* 0x000fe20000410000 */
[----:B------:R-:W1:Y:S01]  /*a220*/  MUFU.TANH R190, R190 ;  /* 0x000000be00be7308 */ /* 0x000e620000002400 */
[----:B------:R-:W-:Y:S09]  /*a230*/  FMUL.FTZ R35, R35, c[0x0][0x2ec] ;  /* 0x0000bb0023237a20 */ /* 0x000ff20000410000 */
        /* <DEDUP_REMOVED lines=21> */
[----:B------:R1:W1:Y:S01]  /*a390*/  MUFU.TANH R101, R35 ;  /* 0x0000002300657308 */ /* 0x0002620000002400 */
[----:B------:R-:W-:-:S05]  /*a3a0*/  @!P1 BRA `(.L_x_5422) ;  /* 0x000007e000009947 */ /* 0x000fca0003800000 */
[----:B--234-:R-:W-:Y:S02]  /*a3b0*/  MOV R2, UR5 ;  /* 0x0000000500027c02 */ /* 0x01cfe40008000f00 */
        /* <DEDUP_REMOVED lines=62> */
.L_x_5423:
        /* <DEDUP_REMOVED lines=63> */
.L_x_5422:
[----:B--234-:R-:W-:Y:S01]  /*ab90*/  FMNMX.FTZ R3, R198, R103, !PT ;  /* 0x00000067c6037209 */ /* 0x01cfe20007810000 */
[----:B------:R-:W-:Y:S01]  /*aba0*/  LDSM.16.MT88.4 R12, [R140+0x8000] ;  /* 0x008000008c0c783b */ /* 0x000fe20000004200 */
[----:B------:R-:W-:Y:S02]  /*abb0*/  FMNMX.FTZ R2, R197, R0, !PT ;  /* 0x00000000c5027209 */ /* 0x000fe40007810000 */
[----:B-1----:R-:W-:Y:S02]  /*abc0*/  FMNMX.FTZ R3, R196, R3, !PT ;  /* 0x00000003c4037209 */ /* 0x002fe40007810000 */
        /* <DEDUP_REMOVED lines=85> */
[----:B------:R-:W-:Y:S01]  /*b120*/  LDSM.16.MT88.4 R76, [R136+0xa000] ;  /* 0x00a00000884c783b */ /* 0x000fe20000004200 */
[C---:B------:R-:W-:Y:S02]  /*b130*/  FMUL.FTZ R32, R2.reuse, R68 ;  /* 0x0000004402207220 */ /* 0x040fe40000410000 */
[----:B------:R-:W-:Y:S02]  /*b140*/  FMUL.FTZ R33, R2, R69 ;  /* 0x0000004502217220 */ /* 0x000fe40000410000 */
[----:B------:R-:W-:Y:S01]  /*b150*/  MUFU.EX2 R117, R117 ;  /* 0x0000007500757308 */ /* 0x000fe20000000800 */
[C---:B------:R-:W-:Y:S02]  /*b160*/  FMUL.FTZ R34, R0.reuse, R70 ;  /* 0x0000004600227220 */ /* 0x040fe40000410000 */
[----:B------:R-:W-:Y:S01]  /*b170*/  LDSM.16.MT88.4 R84, [R137+0x8800] ;  /* 0x008800008954783b */ /* 0x000fe20000004200 */
[----:B------:R-:W-:Y:S02]  /*b180*/  FMUL.FTZ R35, R0, R71 ;  /* 0x0000004700237220 */ /* 0x000fe40000410000 */
[C---:B------:R-:W-:Y:S02]  /*b190*/  FMUL.FTZ R36, R2.reuse, R36 ;  /* 0x0000002402247220 */ /* 0x040fe40000410000 */
[----:B------:R-:W-:Y:S02]  /*b1a0*/  FMUL.FTZ R37, R2, R37 ;  /* 0x0000002502257220 */ /* 0x000fe40000410000 */
        /* <DEDUP_REMOVED lines=16> */
[----:B-1----:R-:W-:Y:S01]  /*b2b0*/  F2FP.PACK_AB R98, R116, R117 ;  /* 0x000000757462723e */ /* 0x002fe200000000ff */
        /* <DEDUP_REMOVED lines=8> */
[C---:B------:R-:W-:Y:S02]  /*b340*/  FMUL.FTZ R64, R2.reuse, R64 ;  /* 0x0000004002407220 */ /* 0x040fe40000410000 */
[----:B------:R-:W-:Y:S02]  /*b350*/  FMUL.FTZ R65, R2, R65 ;  /* 0x0000004102417220 */ /* 0x000fe40000410000 */
[----:B------:R-:W-:Y:S01]  /*b360*/  FMUL.FTZ R66, R0, R66 ;  /* 0x0000004200427220 */ /* 0x000fe20000410000 */
[----:B--2---:R-:W-:Y:S01]  /*b370*/  F2FP.PACK_AB R99, R112, R113 ;  /* 0x000000717063723e */ /* 0x004fe200000000ff */
[----:B------:R-:W-:Y:S02]  /*b380*/  FMUL.FTZ R67, R0, R67 ;  /* 0x0000004300437220 */ /* 0x000fe40000410000 */
[C---:B------:R-:W-:Y:S02]  /*b390*/  FMUL.FTZ R52, R2.reuse, R52 ;  /* 0x0000003402347220 */ /* 0x040fe40000410000 */
[----:B------:R-:W-:Y:S02]  /*b3a0*/  FMUL.FTZ R53, R2, R53 ;  /* 0x0000003502357220 */ /* 0x000fe40000410000 */
[C---:B------:R-:W-:Y:S05]  /*b3b0*/  HMMA.16816.F32 R4, R96.reuse, R12, R4 ;  /* 0x0000000c6004723c */ /* 0x040fea0000001804 */
[----:B------:R-:W-:Y:S02]  /*b3c0*/  FMUL.FTZ R54, R0, R54 ;  /* 0x0000003600367220 */ /* 0x000fe40000410000 */
[C---:B------:R-:W-:Y:S01]  /*b3d0*/  FMUL.FTZ R12, R2.reuse, R88 ;  /* 0x00000058020c7220 */ /* 0x040fe20000410000 */
[C---:B------:R-:W-:Y:S04]  /*b3e0*/  HMMA.16816.F32 R8, R96.reuse, R14, R8 ;  /* 0x0000000e6008723c */ /* 0x040fe80000001808 */
[----:B------:R-:W-:Y:S02]  /*b3f0*/  FMUL.FTZ R13, R2, R89 ;  /* 0x00000059020d7220 */ /* 0x000fe40000410000 */
[C---:B------:R-:W-:Y:S02]  /*b400*/  FMUL.FTZ R55, R0.reuse, R55 ;  /* 0x0000003700377220 */ /* 0x040fe40000410000 */
[C---:B------:R-:W-:Y:S04]  /*b410*/  FMUL.FTZ R14, R0.reuse, R90 ;  /* 0x0000005a000e7220 */ /* 0x040fe80000410000 */
[----:B------:R-:W-:Y:S02]  /*b420*/  FMUL.FTZ R15, R0, R91 ;  /* 0x0000005b000f7220 */ /* 0x000fe40000410000 */
[----:B------:R-:W1:Y:S01]  /*b430*/  LDSM.16.MT88.4 R88, [R136+0x8000] ;  /* 0x008000008858783b */ /* 0x000e620000004200 */
[C---:B------:R-:W-:Y:S02]  /*b440*/  FMUL.FTZ R56, R2.reuse, R56 ;  /* 0x0000003802387220 */ /* 0x040fe40000410000 */
[----:B------:R-:W-:Y:S02]  /*b450*/  FMUL.FTZ R57, R2, R57 ;  /* 0x0000003902397220 */ /* 0x000fe40000410000 */
[C---:B------:R-:W-:Y:S03]  /*b460*/  HMMA.16816.F32 R12, R96.reuse, R20, R12 ;  /* 0x00000014600c723c */ /* 0x040fe6000000180c */
[C---:B------:R-:W-:Y:S02]  /*b470*/  FMUL.FTZ R58, R0.reuse, R58 ;  /* 0x0000003a003a7220 */ /* 0x040fe40000410000 */
[----:B------:R-:W-:Y:S02]  /*b480*/  FMUL.FTZ R59, R0, R59 ;  /* 0x0000003b003b7220 */ /* 0x000fe40000410000 */
[C---:B------:R-:W-:Y:S01]  /*b490*/  FMUL.FTZ R20, R2.reuse, R80 ;  /* 0x0000005002147220 */ /* 0x040fe20000410000 */
[C---:B------:R-:W-:Y:S04]  /*b4a0*/  HMMA.16816.F32 R16, R96.reuse, R22, R16 ;  /* 0x000000166010723c */ /* 0x040fe80000001810 */
[----:B------:R-:W-:Y:S02]  /*b4b0*/  FMUL.FTZ R21, R2, R81 ;  /* 0x0000005102157220 */ /* 0x000fe40000410000 */
[--C-:B------:R-:W-:Y:S02]  /*b4c0*/  FFMA.FTZ R129, R182, c[0x0][0x23c], -R105.reuse ;  /* 0x00008f00b6817a23 */ /* 0x100fe40000010869 */
[C---:B------:R-:W-:Y:S04]  /*b4d0*/  FMUL.FTZ R22, R0.reuse, R82 ;  /* 0x0000005200167220 */ /* 0x040fe80000410000 */
[----:B------:R-:W-:Y:S01]  /*b4e0*/  FMUL.FTZ R23, R0, R83 ;  /* 0x0000005300177220 */ /* 0x000fe20000410000 */
[----:B------:R-:W-:Y:S01]  /*b4f0*/  MUFU.EX2 R129, R129 ;  /* 0x0000008100817308 */ /* 0x000fe20000000800 */
[----:B------:R-:W2:Y:S01]  /*b500*/  LDSM.16.MT88.4 R80, [R140+0xa000] ;  /* 0x00a000008c50783b */ /* 0x000ea20000004200 */
        /* <DEDUP_REMOVED lines=13> */
[--C-:B------:R-:W-:Y:S02]  /*b5e0*/  FFMA.FTZ R134, R181, c[0x0][0x23c], -R104.reuse ;  /* 0x00008f00b5867a23 */ /* 0x100fe40000010868 */
[--C-:B------:R-:W-:Y:S02]  /*b5f0*/  FFMA.FTZ R135, R179, c[0x0][0x23c], -R104.reuse ;  /* 0x00008f00b3877a23 */ /* 0x100fe40000010868 */
[C---:B-1----:R-:W-:Y:S01]  /*b600*/  HMMA.16816.F32 R28, R96.reuse, R88, R28 ;  /* 0x00000058601c723c */ /* 0x042fe2000000181c */
[----:B------:R-:W-:Y:S02]  /*b610*/  MUFU.EX2 R132, R132 ;  /* 0x0000008400847308 */ /* 0x000fe40000000800 */
[--C-:B------:R-:W-:Y:S02]  /*b620*/  FFMA.FTZ R120, R192, c[0x0][0x23c], -R105.reuse ;  /* 0x00008f00c0787a23 */ /* 0x100fe40000010869 */
[--C-:B------:R-:W-:Y:S02]  /*b630*/  FFMA.FTZ R121, R190, c[0x0][0x23c], -R105.reuse ;  /* 0x00008f00be797a23 */ /* 0x100fe40000010869 */
[--C-:B------:R-:W-:Y:S01]  /*b640*/  FFMA.FTZ R122, R193, c[0x0][0x23c], -R104.reuse ;  /* 0x00008f00c17a7a23 */ /* 0x100fe20000010868 */
[C---:B------:R-:W-:Y:S01]  /*b650*/  HMMA.16816.F32 R32, R96.reuse, R90, R32 ;  /* 0x0000005a6020723c */ /* 0x040fe20000001820 */
[----:B------:R-:W-:Y:S02]  /*b660*/  LDSM.16.MT88.4 R88, [R136+0x8800] ;  /* 0x008800008858783b */ /* 0x000fe40000004200 */
[----:B------:R-:W-:Y:S01]  /*b670*/  MUFU.EX2 R133, R133 ;  /* 0x0000008500857308 */ /* 0x000fe20000000800 */
[--C-:B------:R-:W-:Y:S02]  /*b680*/  FFMA.FTZ R123, R191, c[0x0][0x23c], -R104.reuse ;  /* 0x00008f00bf7b7a23 */ /* 0x100fe40000010868 */
[--C-:B------:R-:W-:Y:S02]  /*b690*/  FFMA.FTZ R125, R188, c[0x0][0x23c], -R105.reuse ;  /* 0x00008f00bc7d7a23 */ /* 0x100fe40000010869 */
[C---:B--2---:R-:W-:Y:S04]  /*b6a0*/  HMMA.16816.F32 R36, R96.reuse, R80, R36 ;  /* 0x000000506024723c */ /* 0x044fe80000001824 */
[--C-:B------:R-:W-:Y:S01]  /*b6b0*/  FFMA.FTZ R124, R186, c[0x0][0x23c], -R105.reuse ;  /* 0x00008f00ba7c7a23 */ /* 0x100fe20000010869 */
[----:B------:R-:W-:Y:S01]  /*b6c0*/  MUFU.EX2 R134, R134 ;  /* 0x0000008600867308 */ /* 0x000fe20000000800 */
[--C-:B------:R-:W-:Y:S02]  /*b6d0*/  FFMA.FTZ R126, R189, c[0x0][0x23c], -R104.reuse ;  /* 0x00008f00bd7e7a23 */ /* 0x100fe40000010868 */
[C---:B------:R-:W-:Y:S01]  /*b6e0*/  HMMA.16816.F32 R40, R96.reuse, R82, R40 ;  /* 0x000000526028723c */ /* 0x040fe20000001828 */
[----:B------:R-:W-:Y:S03]  /*b6f0*/  LDSM.16.MT88.4 R80, [R138+0x8800] ;  /* 0x008800008a50783b */ /* 0x000fe60000004200 */
[--C-:B------:R-:W-:Y:S02]  /*b700*/  FFMA.FTZ R127, R187, c[0x0][0x23c], -R104.reuse ;  /* 0x00008f00bb7f7a23 */ /* 0x100fe40000010868 */
[--C-:B------:R-:W-:Y:S01]  /*b710*/  FFMA.FTZ R174, R174, c[0x0][0x23c], -R105.reuse ;  /* 0x00008f00aeae7a23 */ /* 0x100fe20000010869 */
[----:B------:R-:W-:Y:S01]  /*b720*/  MUFU.EX2 R135, R135 ;  /* 0x0000008700877308 */ /* 0x000fe20000000800 */
[--C-:B------:R-:W-:Y:S01]  /*b730*/  FFMA.FTZ R179, R176, c[0x0][0x23c], -R105.reuse ;  /* 0x00008f00b0b37a23 */ /* 0x100fe20000010869 */
[C---:B---3--:R-:W-:Y:S03]  /*b740*/  HMMA.16816.F32 R44, R96.reuse, R72, R44 ;  /* 0x00000048602c723c */ /* 0x048fe6000000182c */
[--C-:B------:R-:W-:Y:S02]  /*b750*/  FFMA.FTZ R176, R177, c[0x0][0x23c], -R104.reuse ;  /* 0x00008f00b1b07a23 */ /* 0x100fe40000010868 */
[--C-:B------:R-:W-:Y:S03]  /*b760*/  FFMA.FTZ R175, R175, c[0x0][0x23c], -R104.reuse ;  /* 0x00008f00afaf7a23 */ /* 0x100fe60000010868 */
[----:B------:R-:W-:Y:S01]  /*b770*/  MUFU.EX2 R120, R120 ;  /* 0x0000007800787308 */ /* 0x000fe20000000800 */
[--C-:B------:R-:W-:Y:S01]  /*b780*/  FFMA.FTZ R173, R173, c[0x0][0x23c], -R105.reuse ;  /* 0x00008f00adad7a23 */ /* 0x100fe20000010869 */
[C---:B------:R-:W-:Y:S01]  /*b790*/  HMMA.16816.F32 R48, R96.reuse, R74, R48 ;  /* 0x0000004a6030723c */ /* 0x040fe20000001830 */
[----:B------:R-:W1:Y:S02]  /*b7a0*/  LDSM.16.MT88.4 R72, [R140+0x8800] ;  /* 0x008800008c48783b */ /* 0x000e640000004200 */
[----:B------:R-:W-:Y:S02]  /*b7b0*/  FFMA.FTZ R105, R172, c[0x0][0x23c], -R105 ;  /* 0x00008f00ac697a23 */ /* 0x000fe40000010869 */
[--C-:B------:R-:W-:Y:S03]  /*b7c0*/  FFMA.FTZ R102, R102, c[0x0][0x23c], -R104.reuse ;  /* 0x00008f0066667a23 */ /* 0x100fe60000010868 */
[C---:B------:R-:W-:Y:S01]  /*b7d0*/  HMMA.16816.F32 R52, R96.reuse, R68, R52 ;  /* 0x000000446034723c */ /* 0x040fe20000001834 */
[----:B------:R-:W2:Y:S03]  /*b7e0*/  MUFU.EX2 R121, R121 ;  /* 0x0000007900797308 */ /* 0x000ea60000000800 */
[----:B------:R-:W-:Y:S02]  /*b7f0*/  FFMA.FTZ R104, R101, c[0x0][0x23c], -R104 ;  /* 0x00008f0065687a23 */ /* 0x000fe40000010868 */
[----:B------:R-:W-:Y:S02]  /*b800*/  FFMA.FTZ R119, R2, R169, R119 ;  /* 0x000000a902777223 */ /* 0x000fe40000010077 */
[C---:B------:R-:W-:Y:S03]  /*b810*/  HMMA.16816.F32 R56, R96.reuse, R70, R56 ;  /* 0x000000466038723c */ /* 0x040fe60000001838 */
[----:B------:R-:W-:Y:S01]  /*b820*/  MUFU.EX2 R122, R122 ;  /* 0x0000007a007a7308 */ /* 0x000fe20000000800 */
[----:B------:R-:W-:Y:S01]  /*b830*/  FFMA.FTZ R115, R0, R167, R115 ;  /* 0x000000a700737223 */ /* 0x000fe20000010073 */
[----:B------:R-:W-:Y:S01]  /*b840*/  IADD3 R0, R155, -0x1, RZ ;  /* 0xffffffff9b007810 */ /* 0x000fe20007ffe0ff */
[----:B------:R-:W-:Y:S02]  /*b850*/  FADD.FTZ R118, R118, R119 ;  /* 0x0000007776767221 */ /* 0x000fe40000010000 */
[C---:B------:R-:W-:Y:S04]  /*b860*/  HMMA.16816.F32 R60, R96.reuse, R76, R60 ;  /* 0x0000004c603c723c */ /* 0x040fe8000000183c */
[----:B------:R-:W-:Y:S01]  /*b870*/  FADD.FTZ R114, R114, R115 ;  /* 0x0000007372727221 */ /* 0x000fe20000010000 */
[----:B------:R-:W3:Y:S01]  /*b880*/  MUFU.EX2 R123, R123 ;  /* 0x0000007b007b7308 */ /* 0x000ee20000000800 */
[----:B------:R-:W-:Y:S01]  /*b890*/  FADD.FTZ R117, R117, R118 ;  /* 0x0000007675757221 */ /* 0x000fe20000010000 */
[----:B------:R-:W-:Y:S01]  /*b8a0*/  MOV R155, R0 ;  /* 0x00000000009b7202 */ /* 0x000fe20000000f00 */
[----:B------:R-:W-:Y:S01]  /*b8b0*/  HMMA.16816.F32 R64, R96, R78, R64 ;  /* 0x0000004e6040723c */ /* 0x000fe20000001840 */
[----:B------:R-:W-:Y:S03]  /*b8c0*/  LDSM.16.MT88.4 R76, [R138+0xa800] ;  /* 0x00a800008a4c783b */ /* 0x000fe60000004200 */
[C---:B--2---:R-:W-:Y:S01]  /*b8d0*/  F2FP.PACK_AB R68, R121.reuse, R120 ;  /* 0x000000787944723e */ /* 0x044fe200000000ff */
[----:B------:R-:W-:Y:S01]  /*b8e0*/  FADD.FTZ R117, R116, R117 ;  /* 0x0000007574757221 */ /* 0x000fe20000010000 */
[----:B------:R-:W-:Y:S01]  /*b8f0*/  MOV R0, R3 ;  /* 0x0000000300007202 */ /* 0x000fe20000000f00 */
[----:B------:R-:W-:Y:S02]  /*b900*/  MUFU.EX2 R125, R125 ;  /* 0x0000007d007d7308 */ /* 0x000fe40000000800 */
[----:B------:R-:W-:Y:S04]  /*b910*/  FADD.FTZ R120, R120, R117 ;  /* 0x0000007578787221 */ /* 0x000fe80000010000 */
[----:B------:R-:W-:Y:S04]  /*b920*/  FADD.FTZ R120, R121, R120 ;  /* 0x0000007879787221 */ /* 0x000fe80000010000 */
[----:B------:R-:W2:Y:S01]  /*b930*/  MUFU.EX2 R124, R124 ;  /* 0x0000007c007c7308 */ /* 0x000ea20000000800 */
[----:B---3--:R-:W-:Y:S09]  /*b940*/  F2FP.PACK_AB R69, R123, R122 ;  /* 0x0000007a7b45723e */ /* 0x008ff200000000ff */
[----:B------:R-:W-:Y:S10]  /*b950*/  MUFU.EX2 R126, R126 ;  /* 0x0000007e007e7308 */ /* 0x000ff40000000800 */
[----:B------:R-:W3:Y:S01]  /*b960*/  MUFU.EX2 R127, R127 ;  /* 0x0000007f007f7308 */ /* 0x000ee20000000800 */
[C---:B--2---:R-:W-:Y:S01]  /*b970*/  F2FP.PACK_AB R70, R124.reuse, R125 ;  /* 0x0000007d7c46723e */ /* 0x044fe200000000ff */
[----:B------:R-:W-:Y:S04]  /*b980*/  FADD.FTZ R125, R125, R120 ;  /* 0x000000787d7d7221 */ /* 0x000fe80000010000 */
[----:B------:R-:W-:Y:S04]  /*b990*/  FADD.FTZ R125, R124, R125 ;  /* 0x0000007d7c7d7221 */ /* 0x000fe80000010000 */
[----:B------:R-:W-:Y:S10]  /*b9a0*/  MUFU.EX2 R174, R174 ;  /* 0x000000ae00ae7308 */ /* 0x000ff40000000800 */
[----:B------:R-:W-:Y:S01]  /*b9b0*/  MUFU.EX2 R179, R179 ;  /* 0x000000b300b37308 */ /* 0x000fe20000000800 */
[----:B---3--:R-:W-:Y:S09]  /*b9c0*/  F2FP.PACK_AB R71, R127, R126 ;  /* 0x0000007e7f47723e */ /* 0x008ff200000000ff */
[----:B------:R-:W-:Y:S01]  /*b9d0*/  MUFU.EX2 R176, R176 ;  /* 0x000000b000b07308 */ /* 0x000fe20000000800 */
[C---:B-1----:R-:W-:Y:S08]  /*b9e0*/  HMMA.16816.F32 R4, R68.reuse, R72, R4 ;  /* 0x000000484404723c */ /* 0x042ff00000001804 */
[C---:B------:R-:W-:Y:S01]  /*b9f0*/  HMMA.16816.F32 R8, R68.reuse, R74, R8 ;  /* 0x0000004a4408723c */ /* 0x040fe20000001808 */
[----:B------:R-:W1:Y:S01]  /*ba00*/  LDSM.16.MT88.4 R72, [R140+0xa800] ;  /* 0x00a800008c48783b */ /* 0x000e620000004200 */
[----:B------:R-:W2:Y:S06]  /*ba10*/  MUFU.EX2 R175, R175 ;  /* 0x000000af00af7308 */ /* 0x000eac0000000800 */
[C---:B------:R-:W-:Y:S04]  /*ba20*/  HMMA.16816.F32 R12, R68.reuse, R80, R12 ;  /* 0x00000050440c723c */ /* 0x040fe8000000180c */
[----:B------:R-:W-:Y:S04]  /*ba30*/  MUFU.EX2 R173, R173 ;  /* 0x000000ad00ad7308 */ /* 0x000fe80000000800 */
[C---:B------:R-:W-:Y:S01]  /*ba40*/  HMMA.16816.F32 R16, R68.reuse, R82, R16 ;  /* 0x000000524410723c */ /* 0x040fe20000001810 */
[----:B------:R-:W3:Y:S05]  /*ba50*/  LDSM.16.MT88.4 R80, [R137+0xa800] ;  /* 0x00a800008950783b */ /* 0x000eea0000004200 */
[----:B------:R2:W4:Y:S02]  /*ba60*/  MUFU.EX2 R172, R105 ;  /* 0x0000006900ac7308 */ /* 0x0005240000000800 */
[C---:B------:R-:W-:Y:S08]  /*ba70*/  HMMA.16816.F32 R20, R68.reuse, R84, R20 ;  /* 0x000000544414723c */ /* 0x040ff00000001814 */
[C---:B------:R-:W-:Y:S01]  /*ba80*/  HMMA.16816.F32 R24, R68.reuse, R86, R24 ;  /* 0x000000564418723c */ /* 0x040fe20000001818 */
[----:B------:R-:W5:Y:S01]  /*ba90*/  LDSM.16.MT88.4 R84, [R136+0xa800] ;  /* 0x00a800008854783b */ /* 0x000f620000004200 */
[----:B------:R-:W-:Y:S06]  /*baa0*/  MUFU.EX2 R102, R102 ;  /* 0x0000006600667308 */ /* 0x000fec0000000800 */
[C---:B------:R-:W-:Y:S04]  /*bab0*/  HMMA.16816.F32 R28, R68.reuse, R88, R28 ;  /* 0x00000058441c723c */ /* 0x040fe8000000181c */
[----:B------:R3:W3:Y:S01]  /*bac0*/  MUFU.EX2 R101, R104 ;  /* 0x0000006800657308 */ /* 0x0006e20000000800 */
[----:B--2---:R-:W-:Y:S03]  /*bad0*/  F2FP.PACK_AB R105, R175, R176 ;  /* 0x000000b0af69723e */ /* 0x004fe600000000ff */
[C---:B------:R-:W-:Y:S01]  /*bae0*/  HMMA.16816.F32 R32, R68.reuse, R90, R32 ;  /* 0x0000005a4420723c */ /* 0x040fe20000001820 */
[----:B------:R-:W-:Y:S03]  /*baf0*/  LDSM.16.MT88.4 R88, [R138+0x9000] ;  /* 0x009000008a58783b */ /* 0x000fe60000004200 */
[----:B----4-:R-:W-:Y:S04]  /*bb00*/  F2FP.PACK_AB R106, R172, R173 ;  /* 0x000000adac6a723e */ /* 0x010fe800000000ff */
[C---:B-1----:R-:W-:Y:S08]  /*bb10*/  HMMA.16816.F32 R36, R68.reuse, R72, R36 ;  /* 0x000000484424723c */ /* 0x042ff00000001824 */
[C---:B------:R-:W-:Y:S01]  /*bb20*/  HMMA.16816.F32 R40, R68.reuse, R74, R40 ;  /* 0x0000004a4428723c */ /* 0x040fe20000001828 */
[----:B------:R-:W1:Y:S03]  /*bb30*/  LDSM.16.MT88.4 R72, [R140+0x9000] ;  /* 0x009000008c48783b */ /* 0x000e660000004200 */
[----:B---3--:R-:W-:Y:S02]  /*bb40*/  F2FP.PACK_AB R104, R179, R174 ;  /* 0x000000aeb368723e */ /* 0x008fe400000000ff */
[----:B------:R-:W-:Y:S02]  /*bb50*/  F2FP.PACK_AB R107, R101, R102 ;  /* 0x00000066656b723e */ /* 0x000fe400000000ff */
[C---:B------:R-:W-:Y:S08]  /*bb60*/  HMMA.16816.F32 R44, R68.reuse, R76, R44 ;  /* 0x0000004c442c723c */ /* 0x040ff0000000182c */
[C---:B------:R-:W-:Y:S01]  /*bb70*/  HMMA.16816.F32 R48, R68.reuse, R78, R48 ;  /* 0x0000004e4430723c */ /* 0x040fe20000001830 */
[----:B------:R-:W2:Y:S07]  /*bb80*/  LDSM.16.MT88.4 R76, [R137+0x9000] ;  /* 0x00900000894c783b */ /* 0x000eae0000004200 */
[C---:B------:R-:W-:Y:S08]  /*bb90*/  HMMA.16816.F32 R52, R68.reuse, R80, R52 ;  /* 0x000000504434723c */ /* 0x040ff00000001834 */
[C---:B------:R-:W-:Y:S01]  /*bba0*/  HMMA.16816.F32 R56, R68.reuse, R82, R56 ;  /* 0x000000524438723c */ /* 0x040fe20000001838 */
[----:B------:R-:W3:Y:S07]  /*bbb0*/  LDSM.16.MT88.4 R80, [R136+0x9000] ;  /* 0x009000008850783b */ /* 0x000eee0000004200 */
[C---:B-----5:R-:W-:Y:S08]  /*bbc0*/  HMMA.16816.F32 R60, R68.reuse, R84, R60 ;  /* 0x00000054443c723c */ /* 0x060ff0000000183c */
        /* <DEDUP_REMOVED lines=13> */
[----:B------:R-:W1:Y:S03]  /*bca0*/  LDSM.16.MT88.4 R72, [R140+0xb000] ;  /* 0x00b000008c48783b */ /* 0x000e660000004200 */
[----:B------:R-:W-:Y:S04]  /*bcb0*/  FADD.FTZ R174, R179, R174 ;  /* 0x000000aeb3ae7221 */ /* 0x000fe80000010000 */
[C---:B------:R-:W-:Y:S04]  /*bcc0*/  HMMA.16816.F32 R12, R68.reuse, R88, R12 ;  /* 0x00000058440c723c */ /* 0x040fe8000000180c */
[----:B------:R-:W-:Y:S04]  /*bcd0*/  FADD.FTZ R169, R173, R174 ;  /* 0x000000aeada97221 */ /* 0x000fe80000010000 */
[C---:B------:R-:W-:Y:S04]  /*bce0*/  HMMA.16816.F32 R16, R68.reuse, R90, R16 ;  /* 0x0000005a4410723c */ /* 0x040fe80000001810 */
[----:B------:R-:W-:Y:S04]  /*bcf0*/  FADD.FTZ R169, R172, R169 ;  /* 0x000000a9aca97221 */ /* 0x000fe80000010000 */
        /* <DEDUP_REMOVED lines=8> */
[C---:B------:R-:W-:Y:S08]  /*bd80*/  HMMA.16816.F32 R44, R68.reuse, R84, R44 ;  /* 0x00000054442c723c */ /* 0x040ff0000000182c */
[C---:B------:R-:W-:Y:S01]  /*bd90*/  HMMA.16816.F32 R48, R68.reuse, R86, R48 ;  /* 0x000000564430723c */ /* 0x040fe20000001830 */
[----:B------:R-:W1:Y:S07]  /*bda0*/  LDSM.16.MT88.4 R84, [R138+0x9800] ;  /* 0x009800008a54783b */ /* 0x000e6e0000004200 */
[C---:B--2---:R-:W-:Y:S08]  /*bdb0*/  HMMA.16816.F32 R52, R68.reuse, R76, R52 ;  /* 0x0000004c4434723c */ /* 0x044ff00000001834 */
[C---:B------:R-:W-:Y:S01]  /*bdc0*/  HMMA.16816.F32 R56, R68.reuse, R78, R56 ;  /* 0x0000004e4438723c */ /* 0x040fe20000001838 */
[----:B------:R-:W2:Y:S07]  /*bdd0*/  LDSM.16.MT88.4 R76, [R137+0x9800] ;  /* 0x00980000894c783b */ /* 0x000eae0000004200 */
[C---:B---3--:R-:W-:Y:S08]  /*bde0*/  HMMA.16816.F32 R60, R68.reuse, R80, R60 ;  /* 0x00000050443c723c */ /* 0x048ff0000000183c */
[----:B------:R-:W-:Y:S01]  /*bdf0*/  HMMA.16816.F32 R64, R68, R82, R64 ;  /* 0x000000524440723c */ /* 0x000fe20000001840 */
[----:B------:R-:W3:Y:S07]  /*be00*/  LDSM.16.MT88.4 R68, [R136+0x9800] ;  /* 0x009800008844783b */ /* 0x000eee0000004200 */
[C---:B------:R-:W-:Y:S01]  /*be10*/  HMMA.16816.F32 R96, R104.reuse, R92, R4 ;  /* 0x0000005c6860723c */ /* 0x040fe20000001804 */
[----:B------:R-:W4:Y:S07]  /*be20*/  LDSM.16.MT88.4 R4, [R138+0xb800] ;  /* 0x00b800008a04783b */ /* 0x000f2e0000004200 */
[C---:B------:R-:W-:Y:S01]  /*be30*/  HMMA.16816.F32 R92, R104.reuse, R94, R8 ;  /* 0x0000005e685c723c */ /* 0x040fe20000001808 */
[----:B------:R-:W5:Y:S07]  /*be40*/  LDSM.16.MT88.4 R8, [R137+0xb800] ;  /* 0x00b800008908783b */ /* 0x000f6e0000004200 */
[C---:B-1----:R-:W-:Y:S01]  /*be50*/  HMMA.16816.F32 R88, R104.reuse, R84, R12 ;  /* 0x000000546858723c */ /* 0x042fe2000000180c */
[----:B------:R-:W1:Y:S07]  /*be60*/  LDSM.16.MT88.4 R12, [R136+0xb800] ;  /* 0x00b80000880c783b */ /* 0x000e6e0000004200 */
[C---:B------:R-:W-:Y:S08]  /*be70*/  HMMA.16816.F32 R84, R104.reuse, R86, R16 ;  /* 0x000000566854723c */ /* 0x040ff00000001810 */
[C---:B--2---:R-:W-:Y:S08]  /*be80*/  HMMA.16816.F32 R80, R104.reuse, R76, R20 ;  /* 0x0000004c6850723c */ /* 0x044ff00000001814 */
[C---:B------:R-:W-:Y:S08]  /*be90*/  HMMA.16816.F32 R76, R104.reuse, R78, R24 ;  /* 0x0000004e684c723c */ /* 0x040ff00000001818 */
[C---:B---3--:R-:W-:Y:S08]  /*bea0*/  HMMA.16816.F32 R72, R104.reuse, R68, R28 ;  /* 0x000000446848723c */ /* 0x048ff0000000181c */
[C---:B------:R-:W-:Y:S08]  /*beb0*/  HMMA.16816.F32 R68, R104.reuse, R70, R32 ;  /* 0x000000466844723c */ /* 0x040ff00000001820 */
[C---:B------:R-:W-:Y:S08]  /*bec0*/  HMMA.16816.F32 R36, R104.reuse, R108, R36 ;  /* 0x0000006c6824723c */ /* 0x040ff00000001824 */
[C---:B------:R-:W-:Y:S08]  /*bed0*/  HMMA.16816.F32 R40, R104.reuse, R110, R40 ;  /* 0x0000006e6828723c */ /* 0x040ff00000001828 */
[C---:B----4-:R-:W-:Y:S07]  /*bee0*/  HMMA.16816.F32 R44, R104.reuse, R4, R44 ;  /* 0x00000004682c723c */ /* 0x050fee000000182c */
[----:B------:R-:W-:Y:S01]  /*bef0*/  FADD.FTZ R5, R113, R114 ;  /* 0x0000007271057221 */ /* 0x000fe20000010000 */
[C---:B------:R-:W-:Y:S04]  /*bf00*/  HMMA.16816.F32 R48, R104.reuse, R6, R48 ;  /* 0x000000066830723c */ /* 0x040fe80000001830 */
[----:B------:R-:W-:Y:S04]  /*bf10*/  FADD.FTZ R5, R112, R5 ;  /* 0x0000000570057221 */ /* 0x000fe80000010000 */
[C---:B-----5:R-:W-:Y:S04]  /*bf20*/  HMMA.16816.F32 R52, R104.reuse, R8, R52 ;  /* 0x000000086834723c */ /* 0x060fe80000001834 */
[----:B------:R-:W-:Y:S04]  /*bf30*/  FADD.FTZ R122, R122, R5 ;  /* 0x000000057a7a7221 */ /* 0x000fe80000010000 */
[C---:B------:R-:W-:Y:S04]  /*bf40*/  HMMA.16816.F32 R56, R104.reuse, R10, R56 ;  /* 0x0000000a6838723c */ /* 0x040fe80000001838 */
[----:B------:R-:W-:Y:S04]  /*bf50*/  FADD.FTZ R123, R123, R122 ;  /* 0x0000007a7b7b7221 */ /* 0x000fe80000010000 */
[----:B------:R-:W-:Y:S01]  /*bf60*/  FADD.FTZ R126, R126, R123 ;  /* 0x0000007b7e7e7221 */ /* 0x000fe20000010000 */
[C---:B-1----:R-:W-:Y:S03]  /*bf70*/  HMMA.16816.F32 R60, R104.reuse, R12, R60 ;  /* 0x0000000c683c723c */ /* 0x042fe6000000183c */
[----:B------:R-:W-:Y:S04]  /*bf80*/  FADD.FTZ R127, R127, R126 ;  /* 0x0000007e7f7f7221 */ /* 0x000fe80000010000 */
[----:B------:R-:W-:Y:S01]  /*bf90*/  FADD.FTZ R130, R130, R127 ;  /* 0x0000007f82827221 */ /* 0x000fe20000010000 */
[----:B------:R-:W-:Y:S04]  /*bfa0*/  HMMA.16816.F32 R64, R104, R14, R64 ;  /* 0x0000000e6840723c */ /* 0x000fe80000001840 */
        /* <DEDUP_REMOVED lines=8> */
.L_x_5420:
        /* <DEDUP_REMOVED lines=156> */
[----:B------:R-:W-:Y:S04]  /*c9f0*/  STS [R13+0x400], R90 ;  /* 0x0004005a0d007388 */ /* 0x000fe80000000800 */
[----:B------:R-:W-:Y:S04]  /*ca00*/  STS [R15], R84 ;  /* 0x000000540f007388 */ /* 0x000fe80000000800 */
[----:B------:R-:W-:Y:S04]  /*ca10*/  STS [R15+0x400], R86 ;  /* 0x000400560f007388 */ /* 0x000fe80000000800 */
[----:B------:R-:W-:Y:S01]  /*ca20*/  STS [R17], R80 ;  /* 0x0000005011007388 */ /* 0x000fe20000000800 */
[----:B-1----:R-:W-:-:S03]  /*ca30*/  ISETP.NE.AND P4, PT, R0, RZ, PT ;  /* 0x000000ff0000720c */ /* 0x002fc60003f85270 */
[----:B------:R-:W-:Y:S01]  /*ca40*/  STS [R17+0x400], R82 ;  /* 0x0004005211007388 */ /* 0x000fe20000000800 */
[----:B------:R-:W-:-:S03]  /*ca50*/  ISETP.NE.OR P1, PT, R152, -0x1, !P4 ;  /* 0xffffffff9800780c */ /* 0x000fc60006725670 */
        /* <DEDUP_REMOVED lines=10> */
[----:B------:R2:W-:Y:S04]  /*cb00*/  STS [R13+0x2000], R44 ;  /* 0x0020002c0d007388 */ /* 0x0005e80000000800 */
[----:B------:R3:W-:Y:S04]  /*cb10*/  STS [R13+0x2400], R46 ;  /* 0x0024002e0d007388 */ /* 0x0007e80000000800 */
[----:B------:R4:W-:Y:S04]  /*cb20*/  STS [R15+0x2000], R48 ;  /* 0x002000300f007388 */ /* 0x0009e80000000800 */
[----:B------:R4:W-:Y:S04]  /*cb30*/  STS [R15+0x2400], R50 ;  /* 0x002400320f007388 */ /* 0x0009e80000000800 */
[----:B------:R4:W-:Y:S04]  /*cb40*/  STS [R17+0x2000], R52 ;  /* 0x0020003411007388 */ /* 0x0009e80000000800 */
[----:B------:R4:W-:Y:S01]  /*cb50*/  STS [R17+0x2400], R54 ;  /* 0x0024003611007388 */ /* 0x0009e20000000800 */
[----:B-1----:R-:W-:-:S03]  /*cb60*/  @P2 IMAD.WIDE.U32 R42, R152, c[0x0][0x1e8], RZ ;  /* 0x00007a00982a2a25 */ /* 0x002fc600078e00ff */
[----:B------:R4:W-:Y:S01]  /*cb70*/  STS [R21+0x2000], R56 ;  /* 0x0020003815007388 */ /* 0x0009e20000000800 */
[----:B--2---:R-:W-:Y:S01]  /*cb80*/  LOP3.LUT R44, R2, 0xffffffe0, RZ, 0xc0, !PT ;  /* 0xffffffe0022c7812 */ /* 0x004fe200078ec0ff */
[----:B------:R-:W-:Y:S02]  /*cb90*/  @P2 IMAD R2, R152, c[0x0][0x1ec], R43 ;  /* 0x00007b0098022a24 */ /* 0x000fe400078e022b */
[----:B------:R4:W-:Y:S01]  /*cba0*/  STS [R21+0x2400], R58 ;  /* 0x0024003a15007388 */ /* 0x0009e20000000800 */
[----:B------:R-:W-:Y:S02]  /*cbb0*/  IADD3 R41, -R44, R5, RZ ;  /* 0x000000052c297210 */ /* 0x000fe40007ffe1ff */
[----:B------:R-:W-:Y:S01]  /*cbc0*/  MOV R44, 0x7f800000 ;  /* 0x7f800000002c7802 */ /* 0x000fe20000000f00 */
[----:B------:R4:W-:Y:S01]  /*cbd0*/  STS [R19+0x2000], R60 ;  /* 0x0020003c13007388 */ /* 0x0009e20000000800 */
[----:B------:R-:W-:-:S03]  /*cbe0*/  @P0 FFMA.FTZ R44, R3, c[0x0][0x238], R6 ;  /* 0x00008e00032c0a23 */ /* 0x000fc60000010006 */
[----:B------:R4:W-:Y:S04]  /*cbf0*/  STS [R19+0x2400], R62 ;  /* 0x0024003e13007388 */ /* 0x0009e80000000800 */
[----:B------:R4:W-:Y:S04]  /*cc00*/  STS [R37+0x2000], R64 ;  /* 0x0020004025007388 */ /* 0x0009e80000000800 */
[----:B------:R4:W-:Y:S04]  /*cc10*/  STS [R37+0x2400], R66 ;  /* 0x0024004225007388 */ /* 0x0009e80000000800 */
[----:B------:R-:W-:Y:S06]  /*cc20*/  BAR.SYNC.DEFER_BLOCKING 0x0 ;  /* 0x0000000000007b1d */ /* 0x000fec0000010000 */
[----:B------:R-:W1:Y:S04]  /*cc30*/  S2R R40, SR_CTAID.Y ;  /* 0x0000000000287919 */ /* 0x000e680000002600 */
[----:B------:R-:W2:Y:S04]  /*cc40*/  S2R R0, SR_CTAID.Z ;  /* 0x0000000000007919 */ /* 0x000ea80000002700 */
[----:B------:R4:W4:Y:S04]  /*cc50*/  LDS.128 R32, [R156] ;  /* 0x000000009c207984 */ /* 0x0009280000000c00 */
[----:B------:R4:W4:Y:S01]  /*cc60*/  LDS.128 R28, [R156+0x800] ;  /* 0x000800009c1c7984 */ /* 0x0009220000000c00 */
[----:B-1----:R-:W-:Y:S01]  /*cc70*/  @!P1 IMAD R152, R40, c[0x0][0x214], RZ ;  /* 0x0000850028989a24 */ /* 0x002fe200078e02ff */
[----:B------:R-:W-:-:S02]  /*cc80*/  LOP3.LUT P1, RZ, R41, 0x3, RZ, 0xc0, !PT ;  /* 0x0000000329ff7812 */ /* 0x000fc4000782c0ff */
[----:B------:R1:W1:Y:S01]  /*cc90*/  LDS.128 R24, [R156+0x1000] ;  /* 0x001000009c187984 */ /* 0x0002620000000c00 */
[----:B------:R-:W-:Y:S01]  /*cca0*/  @!P2 SHF.R.S32.HI R43, RZ, 0x1f, R40 ;  /* 0x0000001fff2ba819 */ /* 0x000fe20000011428 */
[----:B---3--:R-:W-:Y:S02]  /*ccb0*/  @!P2 IMAD.WIDE.U32 R46, R40, c[0x0][0x1e0], RZ ;  /* 0x00007800282eaa25 */ /* 0x008fe400078e00ff */
[----:B------:R3:W1:Y:S02]  /*ccc0*/  LDS.128 R20, [R156+0x1800] ;  /* 0x001800009c147984 */ /* 0x0006640000000c00 */
[----:B------:R-:W-:Y:S01]  /*ccd0*/  @!P2 IMAD R41, R43, c[0x0][0x1e0], RZ ;  /* 0x000078002b29aa24 */ /* 0x000fe200078e02ff */
[----:B------:R-:W-:Y:S01]  /*cce0*/  MOV R43, 0x7f800000 ;  /* 0x7f800000002b7802 */ /* 0x000fe20000000f00 */
[----:B------:R3:W1:Y:S01]  /*ccf0*/  LDS.128 R16, [R156+0x2000] ;  /* 0x002000009c107984 */ /* 0x0006620000000c00 */
[----:B--2---:R-:W-:Y:S01]  /*cd00*/  @P4 IMAD R152, R0, c[0x0][0x234], R152 ;  /* 0x00008d0000984a24 */ /* 0x004fe200078e0298 */
[----:B------:R-:W-:Y:S01]  /*cd10*/  @!P2 MOV R42, R46 ;  /* 0x0000002e002aa202 */ /* 0x000fe20000000f00 */
[C---:B------:R-:W-:Y:S01]  /*cd20*/  @!P2 IMAD R41, R40.reuse, c[0x0][0x1e4], R41 ;  /* 0x000079002829aa24 */ /* 0x040fe200078e0229 */
[----:B------:R3:W2:Y:S01]  /*cd30*/  LDS.128 R12, [R156+0x2800] ;  /* 0x002800009c0c7984 */ /* 0x0006a20000000c00 */
        /* <DEDUP_REMOVED lines=19> */
.L_x_5426:
[----:B------:R-:W-:Y:S05]  /*ce70*/  BSYNC B0 ;  /* 0x0000000000007941 */ /* 0x000fea0003800000 */
.L_x_5425:
[----:B------:R-:W5:Y:S01]  /*ce80*/  S2R R6, SR_CTAID.X ;  /* 0x0000000000067919 */ /* 0x000f620000002500 */
[----:B------:R-:W-:Y:S01]  /*ce90*/  SHF.R.S32.HI R159, RZ, 0x1f, R158 ;  /* 0x0000001fff9f7819 */ /* 0x000fe2000001149e */
[----:B------:R-:W-:Y:S01]  /*cea0*/  BSSY B0, `(.L_x_5427) ;  /* 0x0000022000007945 */ /* 0x000fe20003800000 */
[----:B------:R-:W-:Y:S01]  /*ceb0*/  LEA.HI R5, R4, R5, RZ, 0x3 ;  /* 0x0000000504057211 */ /* 0x000fe200078f18ff */
[----:B------:R-:W3:Y:S01]  /*cec0*/  S2R R3, SR_TID.X ;  /* 0x0000000000037919 */ /* 0x000ee20000002100 */
[----:B------:R-:W-:Y:S02]  /*ced0*/  SHF.R.S32.HI R4, RZ, 0x1f, R0 ;  /* 0x0000001fff047819 */ /* 0x000fe40000011400 */
[----:B------:R-:W-:Y:S01]  /*cee0*/  SHF.R.S32.HI R5, RZ, 0x3, R5 ;  /* 0x00000003ff057819 */ /* 0x000fe20000011405 */
[----:B-----5:R-:W-:-:S04]  /*cef0*/  IMAD.SHL.U32 R6, R6, 0x40, RZ ;  /* 0x0000004006067824 */ /* 0x020fc800078e00ff */
[----:B---3--:R-:W-:Y:S01]  /*cf00*/  IMAD.WIDE.U32 R40, R6, c[0x0][0x1e8], R158 ;  /* 0x00007a0006287a25 */ /* 0x008fe200078e009e */
        /* <DEDUP_REMOVED lines=25> */
[----:B----4-:R3:W-:Y:S04]  /*d0a0*/  @!P1 STG.E.128 [R44.64], R32 ;  /* 0x000000202c009986 */ /* 0x0107e8000c101d08 */
[----:B-1----:R3:W-:Y:S02]  /*d0b0*/  @!P0 STG.E.128 [R44.64+0x80], R16 ;  /* 0x000080102c008986 */ /* 0x0027e4000c101d08 */
.L_x_5428:
[----:B------:R-:W-:Y:S05]  /*d0c0*/  BSYNC B0 ;  /* 0x0000000000007941 */ /* 0x000fea0003800000 */
.L_x_5427:
[----:B------:R-:W-:Y:S01]  /*d0d0*/  IADD3 R3, R5, 0x10, RZ ;  /* 0x0000001005037810 */ /* 0x000fe20007ffe0ff */
[----:B------:R-:W-:Y:S03]  /*d0e0*/  BSSY B0, `(.L_x_5429) ;  /* 0x0000011000007945 */ /* 0x000fe60003800000 */
[----:B------:R-:W-:-:S13]  /*d0f0*/  ISETP.GE.AND P0, PT, R3, R148, PT ;  /* 0x000000940300720c */ /* 0x000fda0003f06270 */
[----:B------:R-:W-:Y:S05]  /*d100*/  @P0 BRA `(.L_x_5430) ;  /* 0x000000e000000947 */ /* 0x000fea0003800000 */
[----:B------:R-:W-:Y:S01]  /*d110*/  IADD3 R3, P0, R5, 0x10, RZ ;  /* 0x0000001005037810 */ /* 0x000fe20007f1e0ff */
[----:B-1-3--:R-:W-:Y:S01]  /*d120*/  IMAD.MOV.U32 R16, RZ, RZ, R42 ;  /* 0x000000ffff107224 */ /* 0x00afe200078e002a */
[----:B----4-:R-:W-:Y:S02]  /*d130*/  MOV R17, R7 ;  /* 0x0000000700117202 */ /* 0x010fe40000000f00 */
        /* <DEDUP_REMOVED lines=10> */
[----:B--2---:R1:W-:Y:S02]  /*d1e0*/  @!P0 STG.E.128 [R18.64+0x80], R12 ;  /* 0x0000800c12008986 */ /* 0x0043e4000c101d08 */
.L_x_5430:
[----:B------:R-:W-:Y:S05]  /*d1f0*/  BSYNC B0 ;  /* 0x0000000000007941 */ /* 0x000fea0003800000 */
.L_x_5429:
        /* <DEDUP_REMOVED lines=15> */
[----:B----4-:R-:W-:-:S05]  /*d2f0*/  LEA.HI.X R15, R12, c[0x0][0x1d4], R2, 0x1, P2 ;  /* 0x000075000c0f7a11 */ /* 0x010fca00010f0c02 */
[----:B------:R1:W-:Y:S04]  /*d300*/  @!P1 STG.E.128 [R14.64], R24 ;  /* 0x000000180e009986 */ /* 0x0003e8000c101d08 */
[----:B------:R1:W-:Y:S02]  /*d310*/  @!P0 STG.E.128 [R14.64+0x80], R8 ;  /* 0x000080080e008986 */ /* 0x0003e4000c101d08 */
.L_x_5432:
[----:B------:R-:W-:Y:S05]  /*d320*/  BSYNC B0 ;  /* 0x0000000000007941 */ /* 0x000fea0003800000 */
.L_x_5431:
        /* <DEDUP_REMOVED lines=14> */
[----:B-1----:R1:W-:Y:S01]  /*d410*/  @!P0 STG.E.128 [R4.64], R20 ;  /* 0x0000001404008986 */ /* 0x0023e2000c101d08 */
[----:B------:R-:W-:-:S13]  /*d420*/  ISETP.GE.AND P0, PT, R149, c[0x0][0x220], PT ;  /* 0x0000880095007a0c */ /* 0x000fda0003f06270 */
[----:B------:R-:W-:Y:S05]  /*d430*/  @P0 EXIT ;  /* 0x000000000000094d */ /* 0x000fea0003800000 */
[----:B------:R-:W-:Y:S01]  /*d440*/  STG.E.128 [R4.64+0x80], R36 ;  /* 0x0000802404007986 */ /* 0x000fe2000c101d08 */
[----:B------:R-:W-:Y:S05]  /*d450*/  EXIT ;  /* 0x000000000000794d */ /* 0x000fea0003800000 */
.L_x_5433:
        /* <DEDUP_REMOVED lines=10> */
.L_x_8261:


//--------------------- .text._ZN5flash24flash_fwd_splitkv_kernelI23Flash_fwd_kernel_traitsILi128ELi64ELi64ELi4ELb0ELb0EN7cutlass6half_tE19Flash_kernel_traitsILi128ELi64ELi64ELi4ES3_EELb1ELb0ELb0ELb0ELb0ELb0ELb0ELb1EEEvNS_16Flash_fwd_paramsE --------------------------
	.section	.text._ZN5flash24flash_fwd_splitkv_kernelI23Flash_fwd_kernel_traitsILi128ELi64ELi64ELi4ELb0ELb0EN7cutlass6half_tE19Flash_kernel_traitsILi128ELi64ELi64ELi4ES3_EELb1ELb0ELb0ELb0ELb0ELb0ELb0ELb1EEEvNS_16Flash_fwd_paramsE,"ax",@progbits
	.sectioninfo	@"SHI_REGISTERS=184"
	.align	128
        .global         _ZN5flash24flash_fwd_splitkv_kernelI23Flash_fwd_kernel_traitsILi128ELi64ELi64ELi4ELb0ELb0EN7cutlass6half_tE19Flash_kernel_traitsILi128ELi64ELi64ELi4ES3_EELb1ELb0ELb0ELb0ELb0ELb0ELb0ELb1EEEvNS_16Flash_fwd_paramsE
        .type           _ZN5flash24flash_fwd_splitkv_kernelI23Flash_fwd_kernel_traitsILi128ELi64ELi64ELi4ELb0ELb0EN7cutlass6half_tE19Flash_kernel_traitsILi128ELi64ELi64ELi4ES3_EELb1ELb0ELb0ELb0ELb0ELb0ELb0ELb1EEEvNS_16Flash_fwd_paramsE,@function
        .size           _ZN5flash24flash_fwd_splitkv_kernelI23Flash_fwd_kernel_traitsILi128ELi64ELi64ELi4ELb0ELb0EN7cutlass6half_tE19Flash_kernel_traitsILi128ELi64ELi64ELi4ES3_EELb1ELb0ELb0ELb0ELb0ELb0ELb0ELb1EEEvNS_16Flash_fwd_paramsE,(.L_x_8262 - _ZN5flash24flash_fwd_splitkv_kernelI23Flash_fwd_kernel_traitsILi128ELi64ELi64ELi4ELb0ELb0EN7cutlass6half_tE19Flash_kernel_traitsILi128ELi64ELi64ELi4ES3_EELb1ELb0ELb0ELb0ELb0ELb0ELb0ELb1EEEvNS_16Flash_fwd_paramsE)
        .other          _ZN5flash24flash_fwd_splitkv_kernelI23Flash_fwd_kernel_traitsILi128ELi64ELi64ELi4ELb0ELb0EN7cutlass6half_tE19Flash_kernel_traitsILi128ELi64ELi64ELi4ES3_EELb1ELb0ELb0ELb0ELb0ELb0ELb0ELb1EEEvNS_16Flash_fwd_paramsE,@"STO_CUDA_ENTRY STV_DEFAULT"
_ZN5flash24flash_fwd_splitkv_kernelI23Flash_fwd_kernel_traitsILi128ELi64ELi64ELi4ELb0ELb0EN7cutlass6half_tE19Flash_kernel_traitsILi128ELi64ELi64ELi4ES3_EELb1ELb0ELb0ELb0ELb0ELb0ELb0ELb1EEEvNS_16Flash_fwd_paramsE:
.text._ZN5flash24flash_fwd_splitkv_kernelI23Flash_fwd_kernel_traitsILi128ELi64ELi64ELi4ELb0ELb0EN7cutlass6half_tE19Flash_kernel_traitsILi128ELi64ELi64ELi4ES3_EELb1ELb0ELb0ELb0ELb0ELb0ELb0ELb1EEEvNS_16Flash_fwd_paramsE:
[----:B------:R-:W-:Y:S02]  /*0000*/  MOV R1, c[0x0][0x28] ;  /* 0x00000a0000017a02 */ /* 0x000fe40000000f00 */
[----:B------:R-:W1:Y:S01]  /*0010*/  S2R R11, SR_CTAID.Y ;  /* 0x00000000000b7919 */ /* 0x000e620000002600 */
        /* <DEDUP_REMOVED lines=8> */
[----:B------:R-:W2:Y:S01]  /*00a0*/  LDC.U8 R0, c[0x0][0x312] ;  /* 0x0000c480ff007b82 */ /* 0x000ea20000000000 */
[----:B------:R-:W-:Y:S01]  /*00b0*/  ISETP.EQ.U32.AND P0, PT, RZ, c[0x0][0x248], PT ;  /* 0x00009200ff007a0c */ /* 0x000fe20003f02070 */
[----:B-1----:R-:W-:-:S04]  /*00c0*/  IMAD.WIDE R4, R11, R76, c[0x0][0x240] ;  /* 0x000090000b047625 */ /* 0x002fc800078e024c */
[----:B------:R-:W-:-:S03]  /*00d0*/  IMAD.WIDE R138, R11, R76, c[0x0][0x250] ;  /* 0x000094000b8a7625 */ /* 0x000fc600078e024c */
[----:B------:R1:W3:Y:S04]  /*00e0*/  @P1 LDG.E R156, [R4.64] ;  /* 0x00000006049c1981 */ /* 0x0002e8000c1e1900 */
[----:B------:R1:W3:Y:S01]  /*00f0*/  @P1 LDG.E R155, [R4.64+0x4] ;  /* 0x00000406049b1981 */ /* 0x0002e2000c1e1900 */
[----:B--2---:R-:W-:-:S03]  /*0100*/  ISETP.NE.AND P2, PT, R0, RZ, PT ;  /* 0x000000ff0000720c */ /* 0x004fc60003f45270 */
[----:B------:R2:W5:Y:S01]  /*0110*/  @P5 LDG.E R6, [R138.64] ;  /* 0x000000068a065981 */ /* 0x000562000c1e1900 */
[----:B------:R-:W-:Y:S01]  /*0120*/  ISETP.EQ.OR.EX P0, PT, RZ, c[0x0][0x24c], !P2, P0 ;  /* 0x00009300ff007a0c */ /* 0x000fe20005702700 */
[----:B------:R-:W-:Y:S02]  /*0130*/  IMAD.MOV.U32 R13, RZ, RZ, -0x1 ;  /* 0xffffffffff0d7424 */ /* 0x000fe400078e00ff */
[----:B------:R-:W-:Y:S01]  /*0140*/  IMAD.WIDE R2, R11, R76, c[0x0][0x248] ;  /* 0x000092000b027625 */ /* 0x000fe200078e024c */
[----:B------:R-:W4:Y:S04]  /*0150*/  S2R R19, SR_CTAID.X ;  /* 0x0000000000137919 */ /* 0x000f280000002500 */
[----:B------:R-:W2:Y:S05]  /*0160*/  S2R R134, SR_CTAID.Z ;  /* 0x0000000000867919 */ /* 0x000eaa0000002700 */
[----:B------:R2:W5:Y:S01]  /*0170*/  @!P0 LDG.E R13, [R2.64] ;  /* 0x00000006020d8981 */ /* 0x000562000c1e1900 */
[----:B------:R-:W-:-:S04]  /*0180*/  ISETP.NE.U32.AND P0, PT, RZ, c[0x0][0x248], PT ;  /* 0x00009200ff007a0c */ /* 0x000fc80003f05070 */
[----:B------:R-:W-:Y:S01]  /*0190*/  ISETP.NE.AND.EX P0, PT, RZ, c[0x0][0x24c], PT, P0 ;  /* 0x00009300ff007a0c */ /* 0x000fe20003f05300 */
[--C-:B------:R-:W-:Y:S01]  /*01a0*/  IMAD.MOV.U32 R9, RZ, RZ, R11.reuse ;  /* 0x000000ffff097224 */ /* 0x100fe200078e000b */
[----:B-1----:R-:W-:Y:S01]  /*01b0*/  SHF.R.S32.HI R4, RZ, 0x1f, R11 ;  /* 0x0000001fff047819 */ /* 0x002fe2000001140b */
[----:B---3--:R-:W-:Y:S02]  /*01c0*/  @P1 IMAD.IADD R155, R155, 0x1, -R156 ;  /* 0x000000019b9b1824 */ /* 0x008fe400078e0a9c */
[----:B------:R-:W-:-:S08]  /*01d0*/  @!P1 IMAD.MOV.U32 R155, RZ, RZ, c[0x0][0x214] ;  /* 0x00008500ff9b9624 */ /* 0x000fd000078e00ff */
[----:B------:R-:W-:Y:S05]  /*01e0*/  @!P0 BRA `(.L_x_5434) ;  /* 0x0000004000008947 */ /* 0x000fea0003800000 */
[----:B--2-4-:R-:W2:Y:S02]  /*01f0*/  @P2 LDG.E R0, [R2.64+0x4] ;  /* 0x0000040602002981 */ /* 0x014ea4000c1e1900 */
[----:B--2--5:R-:W-:-:S06]  /*0200*/  @P2 IADD3 R59, R0, -R13, RZ ;  /* 0x8000000d003b2210 */ /* 0x024fcc0007ffe0ff */
[----:B------:R1:W5:Y:S01]  /*0210*/  @!P2 LDG.E R59, [R2.64] ;  /* 0x00000006023ba981 */ /* 0x000362000c1e1900 */
[----:B------:R-:W-:Y:S05]  /*0220*/  BRA `(.L_x_5435) ;  /* 0x0000001000007947 */ /* 0x000fea0003800000 */
.L_x_5434:
[----:B--2-4-:R-:W-:Y:S02]  /*0230*/  MOV R59, c[0x0][0x218] ;  /* 0x00008600003b7a02 */ /* 0x014fe40000000f00 */
.L_x_5435:
[----:B------:R-:W-:-:S04]  /*0240*/  ISETP.NE.U32.AND P2, PT, RZ, c[0x0][0x258], PT ;  /* 0x00009600ff007a0c */ /* 0x000fc80003f45070 */
[----:B------:R-:W-:-:S13]  /*0250*/  ISETP.NE.AND.EX P2, PT, RZ, c[0x0][0x25c], PT, P2 ;  /* 0x00009700ff007a0c */ /* 0x000fda0003f45320 */
[----:B-1----:R-:W-:-:S06]  /*0260*/  @P2 IMAD.WIDE R2, R11, R76, c[0x0][0x258] ;  /* 0x000096000b022625 */ /* 0x002fcc00078e024c */
[----:B------:R-:W2:Y:S01]  /*0270*/  @P2 LDG.E R3, [R2.64] ;  /* 0x0000000602032981 */ /* 0x000ea2000c1e1900 */
[----:B------:R-:W-:Y:S01]  /*0280*/  IMAD.SHL.U32 R50, R19, 0x40, RZ ;  /* 0x0000004013327824 */ /* 0x000fe200078e00ff */
[----:B------:R-:W-:Y:S01]  /*0290*/  @!P2 ISETP.NE.U32.AND P1, PT, RZ, c[0x0][0x268], PT ;  /* 0x00009a00ff00aa0c */ /* 0x000fe20003f25070 */
[----:B-----5:R-:W-:-:S03]  /*02a0*/  IMAD.IADD R59, R59, 0x1, -R6 ;  /* 0x000000013b3b7824 */ /* 0x020fc600078e0a06 */
[----:B------:R-:W-:Y:S02]  /*02b0*/  ISETP.GT.AND P0, PT, R155, R50, PT ;  /* 0x000000329b00720c */ /* 0x000fe40003f04270 */
[----:B------:R-:W-:-:S04]  /*02c0*/  @!P2 ISETP.NE.AND.EX P1, PT, RZ, c[0x0][0x26c], PT, P1 ;  /* 0x00009b00ff00aa0c */ /* 0x000fc80003f25310 */
[----:B------:R-:W-:Y:S01]  /*02d0*/  @!P2 SEL R0, RZ, c[0x0][0x21c], !P1 ;  /* 0x00008700ff00aa07 */ /* 0x000fe20004800000 */
[----:B--2---:R-:W-:-:S04]  /*02e0*/  @P2 IMAD.IADD R52, R3, 0x1, -R6 ;  /* 0x0000000103342824 */ /* 0x004fc800078e0a06 */
[----:B------:R-:W-:Y:S02]  /*02f0*/  @!P2 IMAD.IADD R52, R59, 0x1, R0 ;  /* 0x000000013b34a824 */ /* 0x000fe400078e0200 */
[----:B------:R-:W-:Y:S05]  /*0300*/  @!P0 EXIT ;  /* 0x000000000000894d */ /* 0x000fea0003800000 */
[----:B------:R-:W-:Y:S01]  /*0310*/  IMAD.MOV.U32 R8, RZ, RZ, c[0x0][0x218] ;  /* 0x00008600ff087624 */ /* 0x000fe200078e00ff */
[----:B------:R-:W-:Y:S01]  /*0320*/  IADD3 R3, -R155, 0x7f, R50 ;  /* 0x0000007f9b037810 */ /* 0x000fe20007ffe132 */
[----:B------:R-:W1:Y:S01]  /*0330*/  S2R R111, SR_TID.X ;  /* 0x00000000006f7919 */ /* 0x000e620000002100 */
[----:B------:R-:W-:Y:S02]  /*0340*/  IADD3 R5, R52, 0x3f, RZ ;  /* 0x0000003f34057810 */ /* 0x000fe40007ffe0ff */
[----:B------:R-:W-:Y:S02]  /*0350*/  IADD3 R8, R8, 0x3f, RZ ;  /* 0x0000003f08087810 */ /* 0x000fe40007ffe0ff */
[----:B------:R-:W-:Y:S02]  /*0360*/  IADD3 R3, R3, c[0x0][0x2e8], R52 ;  /* 0x0000ba0003037a10 */ /* 0x000fe40007ffe034 */
[----:B------:R-:W-:-:S02]  /*0370*/  SHF.R.S32.HI R2, RZ, 0x1f, R5 ;  /* 0x0000001fff027819 */ /* 0x000fc40000011405 */
[----:B------:R-:W-:Y:S02]  /*0380*/  SHF.R.S32.HI R7, RZ, 0x1f, R8 ;  /* 0x0000001fff077819 */ /* 0x000fe40000011408 */
[----:B------:R-:W-:Y:S02]  /*0390*/  SHF.R.S32.HI R0, RZ, 0x1f, R3 ;  /* 0x0000001fff007819 */ /* 0x000fe40000011403 */
[----:B------:R-:W-:Y:S02]  /*03a0*/  LEA.HI R2, R2, R5, RZ, 0x6 ;  /* 0x0000000502027211 */ /* 0x000fe400078f30ff */
[----:B------:R-:W-:Y:S02]  /*03b0*/  LEA.HI R7, R7, R8, RZ, 0x6 ;  /* 0x0000000807077211 */ /* 0x000fe400078f30ff */
[----:B------:R-:W-:Y:S02]  /*03c0*/  LEA.HI R0, R0, R3, RZ, 0x6 ;  /* 0x0000000300007211 */ /* 0x000fe400078f30ff */
[----:B------:R-:W-:-:S02]  /*03d0*/  SHF.R.S32.HI R2, RZ, 0x6, R2 ;  /* 0x00000006ff027819 */ /* 0x000fc40000011402 */
[----:B------:R-:W-:Y:S02]  /*03e0*/  SHF.R.S32.HI R7, RZ, 0x6, R7 ;  /* 0x00000006ff077819 */ /* 0x000fe40000011407 */
        /* <DEDUP_REMOVED lines=16> */
[----:B------:R-:W-:Y:S02]  /*04f0*/  SHF.L.U32 R2, R111, 0x3, RZ ;  /* 0x000000036f027819 */ /* 0x000fe400000006ff */
[----:B------:R-:W-:Y:S01]  /*0500*/  SHF.R.S32.HI R15, RZ, 0x1f, R134 ;  /* 0x0000001fff0f7819 */ /* 0x000fe20000011486 */
[----:B------:R-:W-:Y:S01]  /*0510*/  @!P0 IMAD R8, R4, c[0x0][0x1e0], RZ ;  /* 0x0000780004088a24 */ /* 0x000fe200078e02ff */
[----:B------:R-:W-:Y:S01]  /*0520*/  SHF.R.S32.HI R3, RZ, 0x1f, R2 ;  /* 0x0000001fff037819 */ /* 0x000fe20000011402 */
[----:B------:R-:W-:-:S04]  /*0530*/  @!P0 IMAD.WIDE.U32 R12, R11, c[0x0][0x1e0], RZ ;  /* 0x000078000b0c8a25 */ /* 0x000fc800078e00ff */
[----:B------:R-:W-:Y:S02]  /*0540*/  @P0 IMAD R156, R156, c[0x0][0x1ec], R7 ;  /* 0x00007b009c9c0a24 */ /* 0x000fe400078e0207 */
[----:B------:R-:W-:Y:S01]  /*0550*/  @P0 IMAD.MOV.U32 R4, RZ, RZ, R6 ;  /* 0x000000ffff040224 */ /* 0x000fe200078e0006 */
[----:B------:R-:W-:Y:S01]  /*0560*/  @!P0 MOV R4, R12 ;  /* 0x0000000c00048202 */ /* 0x000fe20000000f00 */
[----:B------:R-:W-:Y:S02]  /*0570*/  @!P0 IMAD R8, R11, c[0x0][0x1e4], R8 ;  /* 0x000079000b088a24 */ /* 0x000fe400078e0208 */
        /* <DEDUP_REMOVED lines=9> */
[----:B------:R-:W-:Y:S02]  /*0610*/  ISETP.GE.AND P0, PT, R0, R155, PT ;  /* 0x0000009b0000720c */ /* 0x000fe40003f06270 */
[----:B------:R-:W-:Y:S01]  /*0620*/  IADD3 R7, R2, 0x40, RZ ;  /* 0x0000004002077810 */ /* 0x000fe20007ffe0ff */
[----:B------:R-:W-:-:S04]  /*0630*/  IMAD.WIDE.U32 R134, R134, c[0x0][0x1f0], R4 ;  /* 0x00007c0086867a25 */ /* 0x000fc800078e0004 */
[----:B------:R-:W-:Y:S02]  /*0640*/  IMAD R5, R11, c[0x0][0x214], R50 ;  /* 0x000085000b057a24 */ /* 0x000fe400078e0232 */
        /* <DEDUP_REMOVED lines=13> */
.L_x_5438:
[----:B------:R-:W-:Y:S05]  /*0720*/  BSYNC B0 ;  /* 0x0000000000007941 */ /* 0x000fea0003800000 */
.L_x_5437:
        /* <DEDUP_REMOVED lines=18> */
.L_x_5440:
[----:B------:R-:W-:Y:S05]  /*0850*/  BSYNC B0 ;  /* 0x0000000000007941 */ /* 0x000fea0003800000 */
.L_x_5439:
        /* <DEDUP_REMOVED lines=18> */
.L_x_5442:
[----:B------:R-:W-:Y:S05]  /*0980*/  BSYNC B0 ;  /* 0x0000000000007941 */ /* 0x000fea0003800000 */
.L_x_5441:
[----:B-1----:R-:W-:Y:S01]  /*0990*/  IADD3 R8, R0, 0x30, RZ ;  /* 0x0000003000087810 */ /* 0x002fe20007ffe0ff */
        /* <DEDUP_REMOVED lines=16> */
.L_x_5444:
[----:B------:R-:W-:Y:S05]  /*0aa0*/  BSYNC B0 ;  /* 0x0000000000007941 */ /* 0x000fea0003800000 */
.L_x_5443:
        /* <DEDUP_REMOVED lines=8> */
[----:B-1----:R-:W-:Y:S02]  /*0b30*/  @!P3 IMAD.MOV.U32 R3, RZ, RZ, 0x7f800000 ;  /* 0x7f800000ff03b424 */ /* 0x002fe400078e00ff */
[----:B------:R-:W-:Y:S01]  /*0b40*/  @!P2 IMAD.MOV.U32 R2, RZ, RZ, 0x7f800000 ;  /* 0x7f800000ff02a424 */ /* 0x000fe200078e00ff */
[----:B------:R-:W-:Y:S01]  /*0b50*/  LEA.HI.X R5, R0, c[0x0][0x204], R5, 0x2, P0 ;  /* 0x0000810000057a11 */ /* 0x000fe200000f1405 */
[----:B------:R-:W-:-:S04]  /*0b60*/  @!P1 IMAD.MOV.U32 R0, RZ, RZ, 0x7f800000 ;  /* 0x7f800000ff009424 */ /* 0x000fc800078e00ff */
[----:B------:R1:W-:Y:S04]  /*0b70*/  @!P3 STG.E [R4.64], R3 ;  /* 0x000000030400b986 */ /* 0x0003e8000c101906 */
[----:B------:R1:W-:Y:S04]  /*0b80*/  @!P2 STG.E [R4.64+0x40], R2 ;  /* 0x000040020400a986 */ /* 0x0003e8000c101906 */
[----:B------:R1:W-:Y:S01]  /*0b90*/  @!P1 STG.E [R4.64+0x80], R0 ;  /* 0x0000800004009986 */ /* 0x0003e2000c101906 */
[----:B------:R-:W-:Y:S05]  /*0ba0*/  @P4 EXIT ;  /* 0x000000000000494d */ /* 0x000fea0003800000 */
[----:B-1----:R-:W-:-:S05]  /*0bb0*/  MOV R3, 0x7f800000 ;  /* 0x7f80000000037802 */ /* 0x002fca0000000f00 */
[----:B------:R-:W-:Y:S01]  /*0bc0*/  STG.E [R4.64+0xc0], R3 ;  /* 0x0000c00304007986 */ /* 0x000fe2000c101906 */
[----:B------:R-:W-:Y:S05]  /*0bd0*/  EXIT ;  /* 0x000000000000794d */ /* 0x000fea0003800000 */
.L_x_5436:
[----:B-1----:R-:W-:Y:S02]  /*0be0*/  ISETP.NE.U32.AND P1, PT, RZ, c[0x0][0x2c0], PT ;  /* 0x0000b000ff007a0c */ /* 0x002fe40003f25070 */
[----:B------:R-:W-:Y:S02]  /*0bf0*/  ISETP.NE.U32.AND P0, PT, RZ, c[0x0][0x2b8], PT ;  /* 0x0000ae00ff007a0c */ /* 0x000fe40003f05070 */
[----:B------:R-:W-:Y:S02]  /*0c00*/  ISETP.NE.AND.EX P1, PT, RZ, c[0x0][0x2c4], PT, P1 ;  /* 0x0000b100ff007a0c */ /* 0x000fe40003f25310 */
[----:B------:R-:W-:-:S11]  /*0c10*/  ISETP.NE.AND.EX P0, PT, RZ, c[0x0][0x2bc], PT, P0 ;  /* 0x0000af00ff007a0c */ /* 0x000fd60003f05300 */
[----:B------:R-:W-:Y:S02]  /*0c20*/  @P1 IMAD R0, R4, c[0x0][0x2c8], RZ ;  /* 0x0000b20004001a24 */ /* 0x000fe400078e02ff */
[----:B------:R-:W-:-:S04]  /*0c30*/  @P1 IMAD.WIDE.U32 R2, R9, c[0x0][0x2c8], RZ ;  /* 0x0000b20009021a25 */ /* 0x000fc800078e00ff */
[----:B------:R-:W-:Y:S02]  /*0c40*/  @P1 IMAD R0, R9, c[0x0][0x2cc], R0 ;  /* 0x0000b30009001a24 */ /* 0x000fe400078e0200 */
[----:B------:R-:W-:Y:S01]  /*0c50*/  @P0 IMAD.WIDE R14, R11, R76, c[0x0][0x2b8] ;  /* 0x0000ae000b0e0625 */ /* 0x000fe200078e024c */
[----:B------:R-:W-:-:S03]  /*0c60*/  CS2R R158, SRZ ;  /* 0x00000000009e7805 */ /* 0x000fc6000001ff00 */
[----:B------:R-:W-:Y:S01]  /*0c70*/  @P1 IMAD.IADD R0, R3, 0x1, R0 ;  /* 0x0000000103001824 */ /* 0x000fe200078e0200 */
[----:B------:R1:W5:Y:S01]  /*0c80*/  @P0 LDG.E R11, [R14.64] ;  /* 0x000000060e0b0981 */ /* 0x000362000c1e1900 */
[C---:B------:R-:W-:Y:S02]  /*0c90*/  @P1 LEA R158, P0, R2.reuse, c[0x0][0x2c0], 0x2 ;  /* 0x0000b000029e1a11 */ /* 0x040fe400078010ff */
[----:B------:R-:W-:Y:S02]  /*0ca0*/  PLOP3.LUT P3, PT, PT, PT, PT, 0x8, 0x0 ;  /* 0x000000000000781c */ /* 0x000fe40003f6e170 */
[----:B------:R-:W-:-:S04]  /*0cb0*/  @P1 SHF.L.U64.HI R0, R2, 0x2, R0 ;  /* 0x0000000202001819 */ /* 0x000fc80000010200 */
[----:B------:R-:W-:Y:S02]  /*0cc0*/  @P1 IADD3.X R159, R0, c[0x0][0x2c4], RZ, P0, !PT ;  /* 0x0000b100009f1a10 */ /* 0x000fe400007fe4ff */
[----:B------:R-:W-:-:S04]  /*0cd0*/  @P1 ISETP.NE.U32.AND P0, PT, R158, RZ, PT ;  /* 0x000000ff9e00120c */ /* 0x000fc80003f05070 */
[----:B------:R-:W-:-:S13]  /*0ce0*/  @P1 ISETP.NE.AND.EX P3, PT, R159, RZ, PT, P0 ;  /* 0x000000ff9f00120c */ /* 0x000fda0003f65300 */
        /* <DEDUP_REMOVED lines=23> */
[----:B------:R-:W-:-:S05]  /*0e60*/  IMAD.MOV.U32 R3, RZ, RZ, R5 ;  /* 0x000000ffff037224 */ /* 0x000fca00078e0005 */
[----:B------:R-:W-:Y:S02]  /*0e70*/  @!P0 IADD3 R3, -R3, RZ, RZ ;  /* 0x000000ff03038210 */ /* 0x000fe40007ffe1ff */
[----:B------:R-:W-:-:S05]  /*0e80*/  @!P1 LOP3.LUT R3, RZ, c[0x0][0x2d0], RZ, 0x33, !PT ;  /* 0x0000b400ff039a12 */ /* 0x000fca00078e33ff */
[----:B------:R-:W-:-:S06]  /*0e90*/  IMAD.WIDE R6, R3, 0x4, R158 ;  /* 0x0000000403067825 */ /* 0x000fcc00078e029e */
[----:B------:R1:W2:Y:S01]  /*0ea0*/  LDG.E R6, [R6.64] ;  /* 0x0000000606067981 */ /* 0x0002a2000c1e1900 */
[----:B------:R-:W-:Y:S02]  /*0eb0*/  IABS R0, c[0x0][0x1c8] ;  /* 0x0000720000007a13 */ /* 0x000fe40000000000 */
[----:B------:R-:W-:Y:S02]  /*0ec0*/  MOV R10, RZ ;  /* 0x000000ff000a7202 */ /* 0x000fe40000000f00 */
[----:B------:R-:W3:Y:S01]  /*0ed0*/  I2F.RP R8, R0 ;  /* 0x0000000000087306 */ /* 0x000ee20000209400 */
[----:B------:R-:W-:-:S07]  /*0ee0*/  IADD3 R3, -R3, RZ, RZ ;  /* 0x000000ff03037210 */ /* 0x000fce0007ffe1ff */
[----:B---3-5:R-:W3:Y:S02]  /*0ef0*/  MUFU.RCP R11, R8 ;  /* 0x00000008000b7308 */ /* 0x028ee40000001000 */
[----:B---3--:R-:W-:-:S06]  /*0f00*/  IADD3 R11, R11, 0xffffffe, RZ ;  /* 0x0ffffffe0b0b7810 */ /* 0x008fcc0007ffe0ff */
[----:B------:R-:W3:Y:S02]  /*0f10*/  F2I.FTZ.U32.TRUNC.NTZ R11, R11 ;  /* 0x0000000b000b7305 */ /* 0x000ee4000021f000 */
[----:B---3--:R-:W-:-:S04]  /*0f20*/  IMAD.MOV R2, RZ, RZ, -R11 ;  /* 0x000000ffff027224 */ /* 0x008fc800078e0a0b */
[----:B------:R-:W-:Y:S01]  /*0f30*/  IMAD R5, R2, R0, RZ ;  /* 0x0000000002057224 */ /* 0x000fe200078e02ff */
[----:B------:R-:W-:-:S03]  /*0f40*/  IABS R2, R134 ;  /* 0x0000008600027213 */ /* 0x000fc60000000000 */
[----:B------:R-:W-:-:S04]  /*0f50*/  IMAD.HI.U32 R10, R11, R5, R10 ;  /* 0x000000050b0a7227 */ /* 0x000fc800078e000a */
[----:B-1----:R-:W-:-:S04]  /*0f60*/  IMAD.MOV.U32 R7, RZ, RZ, R2 ;  /* 0x000000ffff077224 */ /* 0x002fc800078e0002 */
[----:B------:R-:W-:-:S05]  /*0f70*/  IMAD.HI.U32 R2, R10, R7, RZ ;  /* 0x000000070a027227 */ /* 0x000fca00078e00ff */
[----:B------:R-:W-:-:S05]  /*0f80*/  IADD3 R5, -R2, RZ, RZ ;  /* 0x000000ff02057210 */ /* 0x000fca0007ffe1ff */
[----:B------:R-:W-:-:S05]  /*0f90*/  IMAD R5, R0, R5, R7 ;  /* 0x0000000500057224 */ /* 0x000fca00078e0207 */
[----:B------:R-:W-:-:S13]  /*0fa0*/  ISETP.GT.U32.AND P0, PT, R0, R5, PT ;  /* 0x000000050000720c */ /* 0x000fda0003f04070 */
[----:B------:R-:W-:Y:S01]  /*0fb0*/  @!P0 IMAD.IADD R5, R5, 0x1, -R0 ;  /* 0x0000000105058824 */ /* 0x000fe200078e0a00 */
[----:B------:R-:W-:-:S04]  /*0fc0*/  @!P0 IADD3 R2, R2, 0x1, RZ ;  /* 0x0000000102028810 */ /* 0x000fc80007ffe0ff */
[----:B------:R-:W-:Y:S01]  /*0fd0*/  ISETP.GE.U32.AND P1, PT, R5, R0, PT ;  /* 0x000000000500720c */ /* 0x000fe20003f26070 */
[----:B------:R-:W-:Y:S01]  /*0fe0*/  IMAD R5, R3, c[0x0][0x2d0], R94 ;  /* 0x0000b40003057a24 */ /* 0x000fe200078e025e */
[----:B------:R-:W-:-:S04]  /*0ff0*/  LOP3.LUT R0, R134, c[0x0][0x1c8], RZ, 0x3c, !PT ;  /* 0x0000720086007a12 */ /* 0x000fc800078e3cff */
[----:B------:R-:W-:Y:S02]  /*1000*/  ISETP.GE.AND P0, PT, R0, RZ, PT ;  /* 0x000000ff0000720c */ /* 0x000fe40003f06270 */
[----:B------:R-:W-:-:S05]  /*1010*/  SHF.R.S32.HI R3, RZ, 0x1f, R5 ;  /* 0x0000001fff037819 */ /* 0x000fca0000011405 */
[----:B------:R-:W-:Y:S01]  /*1020*/  @P1 IADD3 R2, R2, 0x1, RZ ;  /* 0x0000000102021810 */ /* 0x000fe20007ffe0ff */
[----:B------:R-:W-:Y:S01]  /*1030*/  IMAD R0, R3, c[0x0][0x198], RZ ;  /* 0x0000660003007a24 */ /* 0x000fe200078e02ff */
        /* <DEDUP_REMOVED lines=8> */
[----:B------:R-:W-:-:S03]  /*10c0*/  IMAD.WIDE.U32 R14, R6, c[0x0][0x188], RZ ;  /* 0x00006200060e7a25 */ /* 0x000fc600078e00ff */
[----:B------:R-:W-:Y:S01]  /*10d0*/  IADD3 R11, R11, R7, RZ ;  /* 0x000000070b0b7210 */ /* 0x000fe20007ffe0ff */
[C---:B------:R-:W-:Y:S01]  /*10e0*/  IMAD R7, R5.reuse, c[0x0][0x19c], R0 ;  /* 0x0000670005077a24 */ /* 0x040fe200078e0200 */
[----:B------:R-:W-:Y:S01]  /*10f0*/  SHF.R.S32.HI R0, RZ, 0x1f, R2 ;  /* 0x0000001fff007819 */ /* 0x000fe20000011402 */
[----:B------:R-:W-:Y:S01]  /*1100*/  IMAD R13, R6, c[0x0][0x18c], R13 ;  /* 0x00006300060d7a24 */ /* 0x000fe200078e020d */
[----:B------:R-:W-:Y:S01]  /*1110*/  MOV R8, R14 ;  /* 0x0000000e00087202 */ /* 0x000fe20000000f00 */
[----:B------:R-:W-:-:S04]  /*1120*/  IMAD.WIDE.U32 R10, R5, c[0x0][0x198], R10 ;  /* 0x00006600050a7a25 */ /* 0x000fc800078e000a */
[----:B------:R-:W-:Y:S02]  /*1130*/  IMAD.IADD R11, R11, 0x1, R7 ;  /* 0x000000010b0b7824 */ /* 0x000fe400078e0207 */
[----:B------:R-:W-:Y:S02]  /*1140*/  IMAD R7, R0, c[0x0][0x1b0], RZ ;  /* 0x00006c0000077a24 */ /* 0x000fe400078e02ff */
[----:B------:R-:W-:-:S04]  /*1150*/  IMAD.WIDE.U32 R130, R2, c[0x0][0x1b0], R10 ;  /* 0x00006c0002827a25 */ /* 0x000fc800078e000a */
[----:B------:R-:W-:Y:S02]  /*1160*/  IMAD R7, R2, c[0x0][0x1b4], R7 ;  /* 0x00006d0002077a24 */ /* 0x000fe400078e0207 */
[----:B------:R-:W-:-:S03]  /*1170*/  IMAD.IADD R13, R15, 0x1, R13 ;  /* 0x000000010f0d7824 */ /* 0x000fc600078e020d */
[----:B------:R-:W-:Y:S01]  /*1180*/  IADD3 R7, R131, R7, RZ ;  /* 0x0000000783077210 */ /* 0x000fe20007ffe0ff */
[----:B------:R-:W-:Y:S05]  /*1190*/  BRA `(.L_x_5446) ;  /* 0x0000047000007947 */ /* 0x000fea0003800000 */
.L_x_5445:
        /* <DEDUP_REMOVED lines=16> */
[----:B------:R-:W-:-:S04]  /*12a0*/  MOV R0, R14 ;  /* 0x0000000e00007202 */ /* 0x000fc80000000f00 */
.L_x_5447:
[----:B------:R-:W-:Y:S01]  /*12b0*/  IABS R5, c[0x0][0x1c8] ;  /* 0x0000720000057a13 */ /* 0x000fe20000000000 */
[----:B------:R-:W-:Y:S01]  /*12c0*/  IMAD.MOV.U32 R16, RZ, RZ, R0 ;  /* 0x000000ffff107224 */ /* 0x000fe200078e0000 */
[----:B------:R-:W-:Y:S01]  /*12d0*/  MOV R14, RZ ;  /* 0x000000ff000e7202 */ /* 0x000fe20000000f00 */
[----:B------:R-:W-:Y:S01]  /*12e0*/  @P4 IMAD.IADD R13, R6, 0x1, R13 ;  /* 0x00000001060d4824 */ /* 0x000fe200078e020d */
[----:B------:R-:W1:Y:S01]  /*12f0*/  I2F.RP R8, R5 ;  /* 0x0000000500087306 */ /* 0x000e620000209400 */
[----:B------:R-:W-:Y:S02]  /*1300*/  LEA R94, R104, 0xffffffc0, 0x6 ;  /* 0xffffffc0685e7811 */ /* 0x000fe400078e30ff */
[----:B------:R-:W-:-:S05]  /*1310*/  MOV R17, R7 ;  /* 0x0000000700117202 */ /* 0x000fca0000000f00 */
[----:B------:R-:W-:Y:S01]  /*1320*/  IMAD.WIDE.U32 R16, R94, c[0x0][0x198], R16 ;  /* 0x000066005e107a25 */ /* 0x000fe200078e0010 */
        /* <DEDUP_REMOVED lines=8> */
[----:B------:R-:W-:-:S04]  /*13b0*/  IMAD.HI.U32 R2, R14, R3, RZ ;  /* 0x000000030e027227 */ /* 0x000fc800078e00ff */
[----:B------:R-:W-:Y:S01]  /*13c0*/  @P4 IMAD.WIDE.U32 R14, R13, c[0x0][0x1a0], RZ ;  /* 0x000068000d0e4a25 */ /* 0x000fe200078e00ff */
[----:B------:R-:W-:-:S03]  /*13d0*/  IADD3 R8, -R2, RZ, RZ ;  /* 0x000000ff02087210 */ /* 0x000fc60007ffe1ff */
[----:B------:R-:W-:Y:S02]  /*13e0*/  @P4 IMAD R13, R13, c[0x0][0x1a4], R15 ;  /* 0x000069000d0d4a24 */ /* 0x000fe400078e020f */
[----:B------:R-:W-:Y:S01]  /*13f0*/  IMAD R8, R5, R8, R3 ;  /* 0x0000000805087224 */ /* 0x000fe200078e0203 */
[----:B------:R-:W-:-:S04]  /*1400*/  LOP3.LUT R3, R134, c[0x0][0x1c8], RZ, 0x3c, !PT ;  /* 0x0000720086037a12 */ /* 0x000fc800078e3cff */
[----:B------:R-:W-:Y:S02]  /*1410*/  ISETP.GT.U32.AND P0, PT, R5, R8, PT ;  /* 0x000000080500720c */ /* 0x000fe40003f04070 */
[----:B------:R-:W-:Y:S02]  /*1420*/  ISETP.GE.AND P1, PT, R3, RZ, PT ;  /* 0x000000ff0300720c */ /* 0x000fe40003f26270 */
[----:B------:R-:W-:-:S09]  /*1430*/  SHF.R.S32.HI R3, RZ, 0x1f, R94 ;  /* 0x0000001fff037819 */ /* 0x000fd2000001145e */
[----:B------:R-:W-:Y:S01]  /*1440*/  @!P0 IMAD.IADD R8, R8, 0x1, -R5 ;  /* 0x0000000108088824 */ /* 0x000fe200078e0a05 */
[----:B------:R-:W-:Y:S02]  /*1450*/  @!P0 IADD3 R2, R2, 0x1, RZ ;  /* 0x0000000102028810 */ /* 0x000fe40007ffe0ff */
[----:B------:R-:W-:Y:S02]  /*1460*/  ISETP.NE.AND P0, PT, RZ, c[0x0][0x1c8], PT ;  /* 0x00007200ff007a0c */ /* 0x000fe40003f05270 */
[----:B------:R-:W-:Y:S01]  /*1470*/  ISETP.GE.U32.AND P2, PT, R8, R5, PT ;  /* 0x000000050800720c */ /* 0x000fe20003f46070 */
[----:B------:R-:W-:Y:S02]  /*1480*/  IMAD R5, R3, c[0x0][0x198], RZ ;  /* 0x0000660003057a24 */ /* 0x000fe400078e02ff */
[----:B------:R-:W-:Y:S02]  /*1490*/  @P4 IMAD.MOV.U32 R8, RZ, RZ, R14 ;  /* 0x000000ffff084224 */ /* 0x000fe400078e000e */
[----:B------:R-:W-:-:S05]  /*14a0*/  IMAD R5, R94, c[0x0][0x19c], R5 ;  /* 0x000067005e057a24 */ /* 0x000fca00078e0205 */
[----:B------:R-:W-:Y:S01]  /*14b0*/  IADD3 R17, R17, R5, RZ ;  /* 0x0000000511117210 */ /* 0x000fe20007ffe0ff */
[----:B------:R-:W-:Y:S02]  /*14c0*/  IMAD.MOV.U32 R5, RZ, RZ, R94 ;  /* 0x000000ffff057224 */ /* 0x000fe400078e005e */
[----:B------:R-:W-:-:S04]  /*14d0*/  @P2 IADD3 R2, R2, 0x1, RZ ;  /* 0x0000000102022810 */ /* 0x000fc80007ffe0ff */
[----:B------:R-:W-:Y:S02]  /*14e0*/  @!P1 IADD3 R2, -R2, RZ, RZ ;  /* 0x000000ff02029210 */ /* 0x000fe40007ffe1ff */
[----:B------:R-:W-:-:S04]  /*14f0*/  @!P0 LOP3.LUT R2, RZ, c[0x0][0x1c8], RZ, 0x33, !PT ;  /* 0x00007200ff028a12 */ /* 0x000fc800078e33ff */
        /* <DEDUP_REMOVED lines=17> */
.L_x_5446:
[----:B-----5:R1:W5:Y:S01]  /*1610*/  @P5 LDG.E R11, [R138.64] ;  /* 0x000000068a0b5981 */ /* 0x020362000c1e1900 */
[----:B------:R-:W-:Y:S01]  /*1620*/  SHF.R.S32.HI R48, RZ, 0x1f, R111 ;  /* 0x0000001fff307819 */ /* 0x000fe2000001146f */
[----:B------:R-:W-:Y:S01]  /*1630*/  IMAD.MOV.U32 R122, RZ, RZ, c[0x0][0x230] ;  /* 0x00008c00ff7a7624 */ /* 0x000fe200078e00ff */
[----:B------:R-:W-:Y:S01]  /*1640*/  ISETP.NE.AND P0, PT, R156, -0x1, PT ;  /* 0xffffffff9c00780c */ /* 0x000fe20003f05270 */
[----:B------:R-:W-:Y:S01]  /*1650*/  IMAD.MOV.U32 R20, RZ, RZ, RZ ;  /* 0x000000ffff147224 */ /* 0x000fe200078e00ff */
[CC--:B------:R-:W-:Y:S01]  /*1660*/  LEA.HI R132, R48.reuse, R111.reuse, RZ, 0x3 ;  /* 0x0000006f30847211 */ /* 0x0c0fe200078f18ff */
[----:B------:R-:W-:Y:S01]  /*1670*/  IMAD.MOV.U32 R145, RZ, RZ, c[0x0][0x198] ;  /* 0x00006600ff917624 */ /* 0x000fe200078e00ff */
[----:B------:R-:W-:Y:S02]  /*1680*/  LEA.HI R127, R48, R111, RZ, 0x4 ;  /* 0x0000006f307f7211 */ /* 0x000fe400078f20ff */
[----:B------:R-:W-:-:S02]  /*1690*/  LOP3.LUT R10, R132, 0xfffffff8, RZ, 0xc0, !PT ;  /* 0xfffffff8840a7812 */ /* 0x000fc400078ec0ff */
[----:B------:R-:W-:Y:S02]  /*16a0*/  SHF.R.S32.HI R132, RZ, 0x3, R132 ;  /* 0x00000003ff847819 */ /* 0x000fe40000011484 */
[-C--:B------:R-:W-:Y:S01]  /*16b0*/  LEA.HI R12, R48, R111.reuse, RZ, 0x6 ;  /* 0x0000006f300c7211 */ /* 0x080fe200078f30ff */
[----:B------:R-:W-:Y:S01]  /*16c0*/  IMAD.IADD R53, R111, 0x1, -R10 ;  /* 0x000000016f357824 */ /* 0x000fe200078e0a0a */
[----:B------:R-:W-:Y:S01]  /*16d0*/  SHF.R.S32.HI R133, RZ, 0x1f, R132 ;  /* 0x0000001fff857819 */ /* 0x000fe20000011484 */
[----:B------:R-:W-:Y:S01]  /*16e0*/  @!P0 IMAD R6, R4, c[0x0][0x178], RZ ;  /* 0x00005e0004068a24 */ /* 0x000fe200078e02ff */
[----:B------:R-:W-:Y:S01]  /*16f0*/  LOP3.LUT R10, R127, 0xfffffff0, RZ, 0xc0, !PT ;  /* 0xfffffff07f0a7812 */ /* 0x000fe200078ec0ff */
[----:B------:R-:W-:Y:S01]  /*1700*/  IMAD.SHL.U32 R129, R132, 0x40, RZ ;  /* 0x0000004084817824 */ /* 0x000fe200078e00ff */
[----:B------:R-:W-:Y:S01]  /*1710*/  LEA.HI R48, R48, R111, RZ, 0x5 ;  /* 0x0000006f30307211 */ /* 0x000fe200078f28ff */
[----:B------:R-:W-:Y:S01]  /*1720*/  @!P0 IMAD.WIDE.U32 R14, R9, c[0x0][0x178], RZ ;  /* 0x00005e00090e8a25 */ /* 0x000fe200078e00ff */
[----:B------:R-:W-:-:S02]  /*1730*/  MOV R41, 0x10 ;  /* 0x0000001000297802 */ /* 0x000fc40000000f00 */
[----:B------:R-:W-:Y:S01]  /*1740*/  LOP3.LUT R129, R129, 0x1c0, RZ, 0xc0, !PT ;  /* 0x000001c081817812 */ /* 0x000fe200078ec0ff */
[----:B------:R-:W-:Y:S01]  /*1750*/  @P0 IMAD.WIDE.U32 R16, R156, c[0x0][0x190], RZ ;  /* 0x000064009c100a25 */ /* 0x000fe200078e00ff */
[----:B------:R-:W-:Y:S02]  /*1760*/  @!P0 MOV R16, R14 ;  /* 0x0000000e00108202 */ /* 0x000fe40000000f00 */
[----:B------:R-:W-:Y:S01]  /*1770*/  LOP3.LUT R128, R48, 0xffffffe0, RZ, 0xc0, !PT ;  /* 0xffffffe030807812 */ /* 0x000fe200078ec0ff */
[----:B------:R-:W-:Y:S01]  /*1780*/  @!P0 IMAD R6, R9, c[0x0][0x17c], R6 ;  /* 0x00005f0009068a24 */ /* 0x000fe200078e0206 */
[----:B------:R-:W-:Y:S01]  /*1790*/  SHF.L.U64.HI R151, R145, R76, c[0x0][0x19c] ;  /* 0x0000670091977619 */ /* 0x000fe2000001024c */
[----:B------:R-:W-:Y:S01]  /*17a0*/  IMAD.SHL.U32 R102, R53, 0x8, RZ ;  /* 0x0000000835667824 */ /* 0x000fe200078e00ff */
[----:B------:R-:W-:Y:S01]  /*17b0*/  SHF.L.U32 R152, R145, 0x4, RZ ;  /* 0x0000000491987819 */ /* 0x000fe200000006ff */
[----:B------:R-:W-:Y:S01]  /*17c0*/  @P0 IMAD R17, R156, c[0x0][0x194], R17 ;  /* 0x000065009c110a24 */ /* 0x000fe200078e0211 */
[----:B------:R-:W-:Y:S01]  /*17d0*/  SHF.R.S32.HI R48, RZ, 0x5, R48 ;  /* 0x00000005ff307819 */ /* 0x000fe20000011430 */
[----:B------:R-:W-:Y:S01]  /*17e0*/  @!P0 IMAD.IADD R17, R15, 0x1, R6 ;  /* 0x000000010f118824 */ /* 0x000fe200078e0206 */
[----:B------:R-:W-:Y:S01]  /*17f0*/  LOP3.LUT R6, R129, 0x38, R102, 0xf8, !PT ;  /* 0x0000003881067812 */ /* 0x000fe200078ef866 */
[----:B------:R-:W-:Y:S01]  /*1800*/  IMAD.WIDE R18, R19, 0x40, R132 ;  /* 0x0000004013127825 */ /* 0x000fe200078e0284 */
[----:B------:R-:W-:-:S02]  /*1810*/  SHF.R.U32.HI R129, RZ, 0x3, R129 ;  /* 0x00000003ff817819 */ /* 0x000fc40000011681 */
[----:B------:R-:W-:Y:S01]  /*1820*/  IADD3 R16, P0, R102, R16, RZ ;  /* 0x0000001066107210 */ /* 0x000fe20007f1e0ff */
[----:B------:R-:W-:Y:S01]  /*1830*/  IMAD.IADD R10, R111, 0x1, -R10 ;  /* 0x000000016f0a7824 */ /* 0x000fe200078e0a0a */
[----:B------:R-:W-:Y:S01]  /*1840*/  SHF.R.S32.HI R103, RZ, 0x1f, R102 ;  /* 0x0000001fff677819 */ /* 0x000fe20000011466 */
[----:B------:R-:W-:Y:S01]  /*1850*/  IMAD.SHL.U32 R12, R12, 0x8, RZ ;  /* 0x000000080c0c7824 */ /* 0x000fe200078e00ff */
[----:B------:R-:W-:Y:S01]  /*1860*/  LOP3.LUT R129, R6, R129, RZ, 0x3c, !PT ;  /* 0x0000008106817212 */ /* 0x000fe200078e3cff */
[----:B------:R-:W-:Y:S01]  /*1870*/  IMAD R6, R19, c[0x0][0x190], RZ ;  /* 0x0000640013067a24 */ /* 0x000fe200078e02ff */
[----:B------:R-:W-:Y:S01]  /*1880*/  SHF.R.S32.HI R21, RZ, 0x1f, R10 ;  /* 0x0000001fff157819 */ /* 0x000fe2000001140a */
[----:B------:R-:W-:Y:S01]  /*1890*/  IMAD.X R17, R103, 0x1, R17, P0 ;  /* 0x0000000167117824 */ /* 0x000fe200000e0611 */
[----:B------:R-:W-:Y:S01]  /*18a0*/  LOP3.LUT R129, R129, 0xfffffe00, R12, 0xf8, !PT ;  /* 0xfffffe0081817812 */ /* 0x000fe200078ef80c */
[----:B------:R-:W-:Y:S01]  /*18b0*/  IMAD R6, R18, c[0x0][0x194], R6 ;  /* 0x0000650012067a24 */ /* 0x000fe200078e0206 */
[----:B------:R-:W-:Y:S01]  /*18c0*/  IADD3 R12, P0, R102, R8, RZ ;  /* 0x00000008660c7210 */ /* 0x000fe20007f1e0ff */
[----:B------:R-:W-:Y:S01]  /*18d0*/  IMAD.WIDE.U32 R16, R18, c[0x0][0x190], R16 ;  /* 0x0000640012107a25 */ /* 0x000fe200078e0010 */
[----:B------:R-:W-:-:S02]  /*18e0*/  LEA.HI R126, R21, R10, RZ, 0x3 ;  /* 0x0000000a157e7211 */ /* 0x000fc400078f18ff */
[----:B------:R-:W-:Y:S01]  /*18f0*/  IADD3 R100, R102, 0x40, RZ ;  /* 0x0000004066647810 */ /* 0x000fe20007ffe0ff */
[----:B------:R-:W-:Y:S01]  /*1900*/  IMAD.IADD R17, R17, 0x1, R6 ;  /* 0x0000000111117824 */ /* 0x000fe200078e0206 */
[----:B------:R-:W-:Y:S01]  /*1910*/  SHF.R.S32.HI R6, RZ, 0x1f, R59 ;  /* 0x0000001fff067819 */ /* 0x000fe2000001143b */
[----:B------:R-:W-:Y:S01]  /*1920*/  IMAD.X R13, R103, 0x1, R13, P0 ;  /* 0x00000001670d7824 */ /* 0x000fe200000e060d */
[----:B------:R-:W-:Y:S01]  /*1930*/  IADD3 R106, P0, R132, R5, RZ ;  /* 0x00000005846a7210 */ /* 0x000fe20007f1e0ff */
[----:B------:R-:W-:Y:S01]  /*1940*/  IMAD.MOV.U32 R15, RZ, RZ, 0x2 ;  /* 0x00000002ff0f7424 */ /* 0x000fe200078e00ff */
[----:B------:R-:W-:Y:S01]  /*1950*/  LEA.HI R57, R6, R59, RZ, 0x6 ;  /* 0x0000003b06397211 */ /* 0x000fe200078f30ff */
[----:B------:R-:W-:Y:S01]  /*1960*/  IMAD.SHL.U32 R119, R53, 0x4, RZ ;  /* 0x0000000435777824 */ /* 0x000fe200078e00ff */
[----:B------:R-:W-:Y:S01]  /*1970*/  LOP3.LUT R125, R126, 0xfffffff8, RZ, 0xc0, !PT ;  /* 0xfffffff87e7d7812 */ /* 0x000fe200078ec0ff */
[----:B------:R-:W-:Y:S01]  /*1980*/  IMAD.X R3, R133, 0x1, R3, P0 ;  /* 0x0000000185037824 */ /* 0x000fe200000e0603 */
[----:B------:R-:W-:Y:S01]  /*1990*/  MOV R21, c[0x0][0x230] ;  /* 0x00008c0000157a02 */ /* 0x000fe20000000f00 */
[----:B------:R-:W-:Y:S01]  /*19a0*/  IMAD.WIDE.U32 R12, R2, c[0x0][0x1b8], R12 ;  /* 0x00006e00020c7a25 */ /* 0x000fe200078e000c */
[----:B------:R-:W-:-:S02]  /*19b0*/  SHF.R.S32.HI R57, RZ, 0x6, R57 ;  /* 0x00000006ff397819 */ /* 0x000fc40000011439 */
[----:B------:R-:W-:Y:S01]  /*19c0*/  ISETP.GE.AND P1, PT, R100, c[0x0][0x220], PT ;  /* 0x0000880064007a0c */ /* 0x000fe20003f26270 */
[----:B------:R-:W-:Y:S01]  /*19d0*/  IMAD.IADD R125, R10, 0x1, -R125 ;  /* 0x000000010a7d7824 */ /* 0x000fe200078e0a7d */
[C---:B------:R-:W-:Y:S01]  /*19e0*/  ISETP.GE.AND P2, PT, R102.reuse, c[0x0][0x220], PT ;  /* 0x0000880066007a0c */ /* 0x040fe20003f46270 */
[----:B------:R-:W-:Y:S01]  /*19f0*/  IMAD.HI.U32 R122, R15, R122, R20 ;  /* 0x0000007a0f7a7227 */ /* 0x000fe200078e0014 */
[----:B------:R-:W-:Y:S02]  /*1a00*/  IADD3 R130, P0, R102, R130, RZ ;  /* 0x0000008266827210 */ /* 0x000fe40007f1e0ff */
[----:B------:R-:W-:Y:S01]  /*1a10*/  IMNMX R57, RZ, R57, !PT ;  /* 0x00000039ff397217 */ /* 0x000fe20007800200 */
[----:B------:R-:W-:Y:S01]  /*1a20*/  IMAD R15, R0, c[0x0][0x1b8], RZ ;  /* 0x00006e00000f7a24 */ /* 0x000fe200078e02ff */
[----:B------:R-:W-:Y:S01]  /*1a30*/  SEL R124, RZ, 0xffffffff, P1 ;  /* 0xffffffffff7c7807 */ /* 0x000fe20000800000 */
[----:B------:R-:W-:Y:S01]  /*1a40*/  IMAD.X R131, R103, 0x1, R7, P0 ;  /* 0x0000000167837824 */ /* 0x000fe200000e0607 */
[----:B------:R-:W-:Y:S01]  /*1a50*/  SEL R5, RZ, 0x1, P2 ;  /* 0x00000001ff057807 */ /* 0x000fe20001000000 */
[----:B------:R-:W-:Y:S01]  /*1a60*/  IMAD R10, R2, c[0x0][0x1bc], R15 ;  /* 0x00006f00020a7a24 */ /* 0x000fe200078e020f */
[----:B------:R-:W-:Y:S01]  /*1a70*/  R2P PR, R125, 0x6 ;  /* 0x000000067d007804 */ /* 0x000fe20000000000 */
[----:B------:R-:W-:Y:S01]  /*1a80*/  IMAD R3, R3, c[0x0][0x1a0], RZ ;  /* 0x0000680003037a24 */ /* 0x000fe200078e02ff */
[----:B------:R-:W-:Y:S01]  /*1a90*/  ISETP.GT.AND P0, PT, R104, R57, PT ;  /* 0x000000396800720c */ /* 0x000fe20003f04270 */
[----:B------:R-:W-:Y:S01]  /*1aa0*/  IMAD R141, R133, c[0x0][0x198], RZ ;  /* 0x00006600858d7a24 */ /* 0x000fe200078e02ff */
[----:B------:R-:W-:Y:S01]  /*1ab0*/  SHF.R.S32.HI R8, RZ, 0x1f, R134 ;  /* 0x0000001fff087819 */ /* 0x000fe20000011486 */
[----:B------:R-:W-:Y:S01]  /*1ac0*/  IMAD.IADD R13, R13, 0x1, R10 ;  /* 0x000000010d0d7824 */ /* 0x000fe200078e020a */
[----:B------:R-:W-:Y:S01]  /*1ad0*/  SHF.R.S32.HI R123, RZ, 0x1, R122 ;  /* 0x00000001ff7b7819 */ /* 0x000fe2000001147a */
[----:B------:R-:W-:Y:S01]  /*1ae0*/  IMAD R101, R106, c[0x0][0x1a4], R3 ;  /* 0x000069006a657a24 */ /* 0x000fe200078e0203 */
[----:B------:R-:W-:Y:S01]  /*1af0*/  SHF.L.U32 R124, R124, 0x1, RZ ;  /* 0x000000017c7c7819 */ /* 0x000fe200000006ff */
[----:B------:R-:W-:Y:S01]  /*1b00*/  IMAD R137, R8, c[0x0][0x1a8], RZ ;  /* 0x00006a0008897a24 */ /* 0x000fe200078e02ff */
[----:B------:R-:W-:Y:S01]  /*1b10*/  IADD3 R128, -R128, R111, RZ ;  /* 0x0000006f80807210 */ /* 0x000fe20007ffe1ff */
[----:B------:R-:W-:Y:S01]  /*1b20*/  IMAD R120, R132, R123, R119 ;  /* 0x0000007b84787224 */ /* 0x000fe200078e0277 */
[----:B------:R-:W-:Y:S01]  /*1b30*/  LOP3.LUT R124, R124, 0x2, R5, 0xe2, !PT ;  /* 0x000000027c7c7812 */ /* 0x000fe200078ee205 */
[----:B------:R-:W-:Y:S01]  /*1b40*/  IMAD R137, R134, c[0x0][0x1ac], R137 ;  /* 0x00006b0086897a24 */ /* 0x000fe200078e0289 */
[----:B------:R-:W-:Y:S01]  /*1b50*/  SEL R41, R41, 0xfffffff0, !P1 ;  /* 0xfffffff029297807 */ /* 0x000fe20004800000 */
[----:B------:R-:W-:Y:S01]  /*1b60*/  IMAD.MOV.U32 R3, RZ, RZ, 0x20 ;  /* 0x00000020ff037424 */ /* 0x000fe200078e00ff */
[----:B------:R-:W-:Y:S01]  /*1b70*/  SHF.R.S32.HI R110, RZ, 0x1f, R120 ;  /* 0x0000001fff6e7819 */ /* 0x000fe20000011478 */
[----:B------:R-:W-:-:S02]  /*1b80*/  IMAD.MOV.U32 R5, RZ, RZ, c[0x0][0x1a0] ;  /* 0x00006800ff057624 */ /* 0x000fc400078e00ff */
[C---:B------:R-:W-:Y:S01]  /*1b90*/  IMAD R141, R132.reuse, c[0x0][0x19c], R141 ;  /* 0x00006700848d7a24 */ /* 0x040fe200078e028d */
[----:B------:R-:W-:Y:S01]  /*1ba0*/  SEL R39, R3, 0xffffffe0, !P2 ;  /* 0xffffffe003277807 */ /* 0x000fe20005000000 */
[----:B------:R-:W-:Y:S01]  /*1bb0*/  IMAD.IADD R119, R119, 0x1, R120 ;  /* 0x0000000177777824 */ /* 0x000fe200078e0278 */
[----:B------:R-:W-:Y:S01]  /*1bc0*/  SHF.L.U64.HI R153, R5, R76, c[0x0][0x1a4] ;  /* 0x0000690005997619 */ /* 0x000fe2000001024c */
[----:B------:R-:W-:-:S03]  /*1bd0*/  IMAD.WIDE.U32 R130, R132, c[0x0][0x198], R130 ;  /* 0x0000660084827a25 */ /* 0x000fc600078e0082 */
[----:B------:R-:W-:Y:S01]  /*1be0*/  SHF.R.S32.HI R109, RZ, 0x1f, R119 ;  /* 0x0000001fff6d7819 */ /* 0x000fe20000011477 */
[----:B------:R-:W-:Y:S01]  /*1bf0*/  IMAD.WIDE.U32 R134, R134, c[0x0][0x1a8], R16 ;  /* 0x00006a0086867a25 */ /* 0x000fe200078e0010 */
[----:B------:R-:W-:-:S03]  /*1c00*/  IADD3 R141, R131, R141, RZ ;  /* 0x0000008d838d7210 */ /* 0x000fc60007ffe0ff */
[----:B------:R-:W-:-:S04]  /*1c10*/  IMAD.WIDE.U32 R106, R106, c[0x0][0x1a0], R12 ;  /* 0x000068006a6a7a25 */ /* 0x000fc800078e000c */
[----:B------:R-:W-:Y:S02]  /*1c20*/  IMAD.SHL.U32 R154, R5, 0x10, RZ ;  /* 0x00000010059a7824 */ /* 0x000fe400078e00ff */
[----:B------:R-:W-:Y:S02]  /*1c30*/  IMAD.SHL.U32 R121, R123, 0x10, RZ ;  /* 0x000000107b797824 */ /* 0x000fe400078e00ff */
[----:B------:R-:W-:Y:S02]  /*1c40*/  IMAD.IADD R101, R107, 0x1, R101 ;  /* 0x000000016b657824 */ /* 0x000fe400078e0265 */
[----:B------:R-:W-:Y:S02]  /*1c50*/  IMAD.IADD R137, R135, 0x1, R137 ;  /* 0x0000000187897824 */ /* 0x000fe400078e0289 */
[----:B------:R-:W-:Y:S01]  /*1c60*/  @!P5 IMAD.MOV.U32 R11, RZ, RZ, RZ ;  /* 0x000000ffff0bd224 */ /* 0x000fe200078e00ff */
[----:B------:R-:W-:Y:S05]  /*1c70*/  @!P0 BRA `(.L_x_5448) ;  /* 0x000068d000008947 */ /* 0x000fea0003800000 */
[----:B-1----:R-:W-:Y:S01]  /*1c80*/  SHF.R.S32.HI R7, RZ, 0x1f, R94 ;  /* 0x0000001fff077819 */ /* 0x002fe2000001145e */
[C---:B------:R-:W-:Y:S01]  /*1c90*/  IMAD R6, R4.reuse, c[0x0][0x280], RZ ;  /* 0x0000a00004067a24 */ /* 0x040fe200078e02ff */
[--C-:B------:R-:W-:Y:S01]  /*1ca0*/  SHF.R.S32.HI R10, RZ, 0x1f, R59.reuse ;  /* 0x0000001fff0a7819 */ /* 0x100fe2000001143b */
[----:B------:R-:W-:Y:S01]  /*1cb0*/  IMAD R4, R4, c[0x0][0x278], RZ ;  /* 0x00009e0004047a24 */ /* 0x000fe200078e02ff */
[----:B------:R-:W-:Y:S01]  /*1cc0*/  IADD3 R8, P1, P0, R94, R132, -R59 ;  /* 0x000000845e087210 */ /* 0x000fe2000783e83b */
[C---:B------:R-:W-:Y:S01]  /*1cd0*/  IMAD R6, R9.reuse, c[0x0][0x284], R6 ;  /* 0x0000a10009067a24 */ /* 0x040fe200078e0206 */
[C---:B------:R-:W-:Y:S01]  /*1ce0*/  LEA R84, P2, R130.reuse, c[0x0][0x168], 0x1 ;  /* 0x00005a0082547a11 */ /* 0x040fe200078408ff */
[----:B------:R-:W-:Y:S01]  /*1cf0*/  IMAD.WIDE.U32 R14, R9, c[0x0][0x280], R102 ;  /* 0x0000a000090e7a25 */ /* 0x000fe200078e0066 */
[----:B------:R-:W-:Y:S01]  /*1d00*/  IADD3.X R7, R7, R133, ~R10, P1, P0 ;  /* 0x0000008507077210 */ /* 0x000fe20000fe0c0a */
[----:B------:R-:W-:Y:S01]  /*1d10*/  UMOV UR8, 0x60 ;  /* 0x0000006000087882 */ /* 0x000fe20000000000 */
[----:B------:R-:W-:Y:S01]  /*1d20*/  LEA.HI.X R83, R130, c[0x0][0x16c], R141, 0x1, P2 ;  /* 0x00005b0082537a11 */ /* 0x000fe200010f0c8d */
[----:B------:R-:W-:Y:S01]  /*1d30*/  IMAD.WIDE.U32 R12, R9, c[0x0][0x278], R102 ;  /* 0x00009e00090c7a25 */ /* 0x000fe200078e0066 */
[----:B------:R-:W-:Y:S01]  /*1d40*/  IADD3 R114, R121, 0x40, RZ ;  /* 0x0000004079727810 */ /* 0x000fe20007ffe0ff */
[----:B------:R-:W-:Y:S01]  /*1d50*/  ULDC.64 UR4, c[0x0][0x1a0] ;  /* 0x0000680000047ab9 */ /* 0x000fe20000000a00 */
[----:B------:R-:W-:Y:S01]  /*1d60*/  MOV R60, 0x5 ;  /* 0x00000005003c7802 */ /* 0x000fe20000000f00 */
[----:B------:R-:W-:Y:S01]  /*1d70*/  IMAD R4, R9, c[0x0][0x27c], R4 ;  /* 0x00009f0009047a24 */ /* 0x000fe200078e0204 */
[----:B------:R-:W-:Y:S01]  /*1d80*/  UIMAD UR9, UR8, UR5, URZ ;  /* 0x00000005080972a4 */ /* 0x000fe2000f8e023f */
[----:B------:R-:W-:Y:S01]  /*1d90*/  IMAD.IADD R15, R15, 0x1, R6 ;  /* 0x000000010f0f7824 */ /* 0x000fe200078e0206 */
[----:B------:R-:W-:Y:S01]  /*1da0*/  LOP3.LUT R117, R124, 0xffff, RZ, 0xc0, !PT ;  /* 0x0000ffff7c757812 */ /* 0x000fe200078ec0ff */
[----:B------:R-:W-:Y:S01]  /*1db0*/  IMAD R9, R7, c[0x0][0x290], RZ ;  /* 0x0000a40007097a24 */ /* 0x000fe200078e02ff */
[----:B------:R-:W-:Y:S01]  /*1dc0*/  ULDC UR5, c[0x0][0x294] ;  /* 0x0000a50000057ab9 */ /* 0x000fe20000000800 */
[----:B------:R-:W-:Y:S01]  /*1dd0*/  IMAD.IADD R13, R13, 0x1, R4 ;  /* 0x000000010d0d7824 */ /* 0x000fe200078e0204 */
[----:B------:R-:W-:Y:S01]  /*1de0*/  UIMAD UR5, UR8, UR5, URZ ;  /* 0x00000005080572a4 */ /* 0x000fe2000f8e023f */
[----:B------:R-:W-:Y:S01]  /*1df0*/  IMAD R7, R7, c[0x0][0x288], RZ ;  /* 0x0000a20007077a24 */ /* 0x000fe200078e02ff */
[----:B------:R-:W-:Y:S01]  /*1e00*/  UIMAD.WIDE.U32 UR10, UR8, UR4, URZ ;  /* 0x00000004080a72a5 */ /* 0x000fe2000f8e003f */
[C---:B------:R-:W-:Y:S01]  /*1e10*/  IMAD R9, R8.reuse, c[0x0][0x294], R9 ;  /* 0x0000a50008097a24 */ /* 0x040fe200078e0209 */
[C---:B------:R-:W-:Y:S01]  /*1e20*/  LOP3.LUT R118, R117.reuse, 0x1, RZ, 0xc0, !PT ;  /* 0x0000000175767812 */ /* 0x040fe200078ec0ff */
[----:B------:R-:W-:Y:S01]  /*1e30*/  IMAD.WIDE.U32 R14, R8, c[0x0][0x290], R14 ;  /* 0x0000a400080e7a25 */ /* 0x000fe200078e000e */
[C---:B------:R-:W-:Y:S01]  /*1e40*/  IADD3 R56, R132.reuse, 0x10, RZ ;  /* 0x0000001084387810 */ /* 0x040fe20007ffe0ff */
[----:B------:R-:W-:Y:S01]  /*1e50*/  ULDC UR4, c[0x0][0x230] ;  /* 0x00008c0000047ab9 */ /* 0x000fe20000000800 */
[----:B------:R-:W-:Y:S01]  /*1e60*/  IADD3 R55, R132, 0x20, RZ ;  /* 0x0000002084377810 */ /* 0x000fe20007ffe0ff */
[----:B------:R-:W-:Y:S01]  /*1e70*/  IMAD R4, R8, c[0x0][0x28c], R7 ;  /* 0x0000a30008047a24 */ /* 0x000fe200078e0207 */
[----:B------:R-:W-:Y:S01]  /*1e80*/  IADD3 R54, R132, 0x30, RZ ;  /* 0x0000003084367810 */ /* 0x000fe20007ffe0ff */
[----:B------:R-:W-:Y:S01]  /*1e90*/  IMAD.WIDE.U32 R12, R8, c[0x0][0x288], R12 ;  /* 0x0000a200080c7a25 */ /* 0x000fe200078e000c */
[----:B------:R-:W-:Y:S01]  /*1ea0*/  SHF.R.S32.HI R108, RZ, 0x1f, R121 ;  /* 0x0000001fff6c7819 */ /* 0x000fe20000011479 */
[----:B------:R-:W-:Y:S01]  /*1eb0*/  UIADD3 UR9, UR11, UR9, URZ ;  /* 0x000000090b097290 */ /* 0x000fe2000fffe03f */
[----:B------:R-:W-:Y:S01]  /*1ec0*/  LOP3.LUT R117, R117, 0x2, RZ, 0xc0, !PT ;  /* 0x0000000275757812 */ /* 0x000fe200078ec0ff */
[----:B------:R-:W-:Y:S01]  /*1ed0*/  IMAD.IADD R7, R15, 0x1, R9 ;  /* 0x000000010f077824 */ /* 0x000fe200078e0209 */
[----:B------:R-:W-:Y:S01]  /*1ee0*/  SHF.R.S32.HI R99, RZ, 0x1f, R114 ;  /* 0x0000001fff637819 */ /* 0x000fe20000011472 */
[----:B------:R-:W-:Y:S01]  /*1ef0*/  IMAD.IADD R9, R13, 0x1, R4 ;  /* 0x000000010d097824 */ /* 0x000fe200078e0204 */
[----:B------:R-:W-:Y:S01]  /*1f00*/  ULDC.U8 UR8, c[0x0][0x313] ;  /* 0x0000c4c000087ab9 */ /* 0x000fe20000000000 */
[----:B------:R-:W-:-:S02]  /*1f10*/  IMAD R91, R0, c[0x0][0x298], RZ ;  /* 0x0000a600005b7a24 */ /* 0x000fc400078e02ff */
[----:B------:R-:W-:Y:S02]  /*1f20*/  IMAD.MOV.U32 R8, RZ, RZ, R12 ;  /* 0x000000ffff087224 */ /* 0x000fe400078e000c */
[----:B------:R-:W-:Y:S02]  /*1f30*/  IMAD.MOV.U32 R6, RZ, RZ, R14 ;  /* 0x000000ffff067224 */ /* 0x000fe400078e000e */
[----:B------:R-:W-:Y:S02]  /*1f40*/  IMAD R89, R0, c[0x0][0x2a0], RZ ;  /* 0x0000a80000597a24 */ /* 0x000fe400078e02ff */
[----:B-----5:R-:W-:Y:S02]  /*1f50*/  IMAD.IADD R94, R11, 0x1, R94 ;  /* 0x000000010b5e7824 */ /* 0x020fe400078e025e */
[C---:B------:R-:W-:Y:S02]  /*1f60*/  IMAD R91, R2.reuse, c[0x0][0x29c], R91 ;  /* 0x0000a700025b7a24 */ /* 0x040fe400078e025b */
[----:B------:R-:W-:-:S04]  /*1f70*/  IMAD.WIDE.U32 R8, R2, c[0x0][0x298], R8 ;  /* 0x0000a60002087a25 */ /* 0x000fc800078e0008 */
[----:B------:R-:W-:Y:S01]  /*1f80*/  IMAD R89, R2, c[0x0][0x2a4], R89 ;  /* 0x0000a90002597a24 */ /* 0x000fe200078e0259 */
[----:B------:R-:W-:Y:S01]  /*1f90*/  LEA R90, P0, R8, c[0x0][0x268], 0x1 ;  /* 0x00009a00085a7a11 */ /* 0x000fe200078008ff */
[----:B------:R-:W-:-:S04]  /*1fa0*/  IMAD.WIDE.U32 R6, R2, c[0x0][0x2a0], R6 ;  /* 0x0000a80002067a25 */ /* 0x000fc800078e0006 */
[----:B------:R-:W-:Y:S01]  /*1fb0*/  IMAD.IADD R91, R9, 0x1, R91 ;  /* 0x00000001095b7824 */ /* 0x000fe200078e025b */
[----:B------:R-:W-:Y:S01]  /*1fc0*/  LEA R88, P1, R6, c[0x0][0x270], 0x1 ;  /* 0x00009c0006587a11 */ /* 0x000fe200078208ff */
[----:B------:R-:W-:Y:S02]  /*1fd0*/  IMAD R94, R123, R94, RZ ;  /* 0x0000005e7b5e7224 */ /* 0x000fe400078e02ff */
[----:B------:R-:W-:Y:S01]  /*1fe0*/  IMAD.IADD R89, R7, 0x1, R89 ;  /* 0x0000000107597824 */ /* 0x000fe200078e0259 */
[----:B------:R-:W-:Y:S01]  /*1ff0*/  LEA.HI.X R91, R8, c[0x0][0x26c], R91, 0x1, P0 ;  /* 0x00009b00085b7a11 */ /* 0x000fe200000f0c5b */
[----:B------:R-:W-:Y:S01]  /*2000*/  IMAD.MOV.U32 R63, RZ, RZ, c[0x0][0x288] ;  /* 0x0000a200ff3f7624 */ /* 0x000fe200078e00ff */
[----:B------:R-:W-:Y:S01]  /*2010*/  SHF.R.S32.HI R95, RZ, 0x1f, R94 ;  /* 0x0000001fff5f7819 */ /* 0x000fe2000001145e */
[----:B------:R-:W-:Y:S01]  /*2020*/  IMAD.MOV.U32 R142, RZ, RZ, c[0x0][0x290] ;  /* 0x0000a400ff8e7624 */ /* 0x000fe200078e00ff */
[-C--:B------:R-:W-:Y:S01]  /*2030*/  IADD3 R42, P4, R120, R94.reuse, RZ ;  /* 0x0000005e782a7210 */ /* 0x080fe20007f9e0ff */
[----:B------:R-:W-:Y:S01]  /*2040*/  IMAD.SHL.U32 R61, R63, 0x10, RZ ;  /* 0x000000103f3d7824 */ /* 0x000fe200078e00ff */
[----:B------:R-:W-:Y:S01]  /*2050*/  LEA.HI.X R89, R6, c[0x0][0x274], R89, 0x1, P1 ;  /* 0x00009d0006597a11 */ /* 0x000fe200008f0c59 */
[----:B------:R-:W-:Y:S01]  /*2060*/  IMAD R0, R3, c[0x0][0x1a4], RZ ;  /* 0x0000690003007a24 */ /* 0x000fe200078e02ff */
[----:B------:R-:W-:Y:S01]  /*2070*/  IADD3 R69, P0, R152, 0x40, RZ ;  /* 0x0000004098457810 */ /* 0x000fe20007f1e0ff */
[----:B------:R-:W-:Y:S01]  /*2080*/  IMAD.X R43, R110, 0x1, R95, P4 ;  /* 0x000000016e2b7824 */ /* 0x000fe200020e065f */
[----:B------:R-:W-:Y:S01]  /*2090*/  IADD3 R94, P2, R119, R94, RZ ;  /* 0x0000005e775e7210 */ /* 0x000fe20007f5e0ff */
[----:B------:R-:W-:Y:S01]  /*20a0*/  IMAD.WIDE.U32 R80, R5, 0x20, RZ ;  /* 0x0000002005507825 */ /* 0x000fe200078e00ff */
[----:B------:R-:W-:-:S02]  /*20b0*/  LEA R86, P1, R106, c[0x0][0x170], 0x1 ;  /* 0x00005c006a567a11 */ /* 0x000fc400078208ff */
[----:B------:R-:W-:Y:S01]  /*20c0*/  SHF.L.U64.HI R58, R63, R76, c[0x0][0x28c] ;  /* 0x0000a3003f3a7619 */ /* 0x000fe2000001024c */
[----:B------:R-:W-:Y:S01]  /*20d0*/  IMAD.X R68, RZ, RZ, R151, P0 ;  /* 0x000000ffff447224 */ /* 0x000fe200000e0697 */
[----:B------:R-:W-:Y:S01]  /*20e0*/  LEA.HI.X R87, R106, c[0x0][0x174], R101, 0x1, P1 ;  /* 0x00005d006a577a11 */ /* 0x000fe200008f0c65 */
[----:B------:R-:W-:Y:S01]  /*20f0*/  IMAD.X R95, R109, 0x1, R95, P2 ;  /* 0x000000016d5f7824 */ /* 0x000fe200010e065f */
[----:B------:R-:W-:Y:S01]  /*2100*/  IADD3 R71, P0, R152, R69, RZ ;  /* 0x0000004598477210 */ /* 0x000fe20007f1e0ff */
[----:B------:R-:W-:Y:S01]  /*2110*/  IMAD.IADD R113, R121, 0x1, R114 ;  /* 0x0000000179717824 */ /* 0x000fe200078e0272 */
[----:B------:R-:W-:Y:S01]  /*2120*/  IADD3 R64, P1, R61, 0x40, RZ ;  /* 0x000000403d407810 */ /* 0x000fe20007f3e0ff */
[----:B------:R-:W-:Y:S01]  /*2130*/  IMAD.SHL.U32 R77, R142, 0x10, RZ ;  /* 0x000000108e4d7824 */ /* 0x000fe200078e00ff */
[----:B------:R-:W-:Y:S01]  /*2140*/  IADD3.X R70, R151, R68, RZ, P0, !PT ;  /* 0x0000004497467210 */ /* 0x000fe200007fe4ff */
[C---:B------:R-:W-:Y:S01]  /*2150*/  IMAD.SHL.U32 R116, R123.reuse, 0x20, RZ ;  /* 0x000000207b747824 */ /* 0x040fe200078e00ff */
[C---:B------:R-:W-:Y:S01]  /*2160*/  SHF.L.U64.HI R43, R42.reuse, 0x1, R43 ;  /* 0x000000012a2b7819 */ /* 0x040fe2000001022b */
[----:B------:R-:W-:Y:S01]  /*2170*/  IMAD.SHL.U32 R42, R42, 0x2, RZ ;  /* 0x000000022a2a7824 */ /* 0x000fe200078e00ff */
[C---:B------:R-:W-:Y:S01]  /*2180*/  SHF.L.U64.HI R95, R94.reuse, 0x1, R95 ;  /* 0x000000015e5f7819 */ /* 0x040fe2000001025f */
[----:B------:R-:W-:Y:S01]  /*2190*/  IMAD.SHL.U32 R94, R94, 0x2, RZ ;  /* 0x000000025e5e7824 */ /* 0x000fe200078e00ff */
[----:B------:R-:W-:Y:S01]  /*21a0*/  IADD3.X R65, RZ, R58, RZ, P1, !PT ;  /* 0x0000003aff417210 */ /* 0x000fe20000ffe4ff */
[----:B------:R-:W-:Y:S01]  /*21b0*/  IMAD R115, R123, 0x30, RZ ;  /* 0x000000307b737824 */ /* 0x000fe200078e02ff */
[----:B------:R-:W-:Y:S01]  /*21c0*/  IADD3 R66, P5, R64, R61, RZ ;  /* 0x0000003d40427210 */ /* 0x000fe20007fbe0ff */
[----:B------:R-:W-:Y:S01]  /*21d0*/  IMAD.IADD R112, R121, 0x1, R113 ;  /* 0x0000000179707824 */ /* 0x000fe200078e0271 */
[----:B------:R-:W-:Y:S01]  /*21e0*/  IADD3 R75, P0, R152, R71, RZ ;  /* 0x00000047984b7210 */ /* 0x000fe20007f1e0ff */
[----:B------:R-:W-:Y:S01]  /*21f0*/  IMAD R3, R3, c[0x0][0x19c], RZ ;  /* 0x0000670003037a24 */ /* 0x000fe200078e02ff */
[C---:B------:R-:W-:Y:S01]  /*2200*/  SHF.L.U64.HI R76, R142.reuse, R76, c[0x0][0x294] ;  /* 0x0000a5008e4c7619 */ /* 0x040fe2000001024c */
[----:B------:R-:W-:Y:S01]  /*2210*/  IMAD.X R67, R65, 0x1, R58, P5 ;  /* 0x0000000141437824 */ /* 0x000fe200028e063a */
[C---:B------:R-:W-:Y:S01]  /*2220*/  SHF.L.U64.HI R78, R142.reuse, R60, c[0x0][0x294] ;  /* 0x0000a5008e4e7619 */ /* 0x040fe2000001023c */
[----:B------:R-:W-:Y:S01]  /*2230*/  IMAD.X R74, R151, 0x1, R70, P0 ;  /* 0x00000001974a7824 */ /* 0x000fe200000e0646 */
[C---:B------:R-:W-:Y:S01]  /*2240*/  SHF.L.U32 R79, R142.reuse, 0x5, RZ ;  /* 0x000000058e4f7819 */ /* 0x040fe200000006ff */
[----:B------:R-:W-:Y:S01]  /*2250*/  IMAD.WIDE.U32 R142, R142, 0x60, RZ ;  /* 0x000000608e8e7825 */ /* 0x000fe200078e00ff */
[----:B------:R-:W-:-:S02]  /*2260*/  IADD3 R92, P4, R94, c[0x0][0x2b0], RZ ;  /* 0x0000ac005e5c7a10 */ /* 0x000fc40007f9e0ff */
[----:B------:R-:W-:Y:S01]  /*2270*/  IADD3 R10, P1, R42, c[0x0][0x2b0], RZ ;  /* 0x0000ac002a0a7a10 */ /* 0x000fe20007f3e0ff */
[----:B------:R-:W-:Y:S01]  /*2280*/  IMAD.WIDE.U32 R144, R145, 0x20, RZ ;  /* 0x0000002091907825 */ /* 0x000fe200078e00ff */
[----:B------:R-:W-:Y:S02]  /*2290*/  IADD3 R73, P5, R66, R61, RZ ;  /* 0x0000003d42497210 */ /* 0x000fe40007fbe0ff */
[----:B------:R-:W-:Y:S01]  /*22a0*/  IADD3 R0, R81, R0, RZ ;  /* 0x0000000051007210 */ /* 0x000fe20007ffe0ff */
[----:B------:R-:W-:Y:S01]  /*22b0*/  IMAD.SHL.U32 R81, R80, 0x2, RZ ;  /* 0x0000000250517824 */ /* 0x000fe200078e00ff */
[----:B------:R-:W-:Y:S01]  /*22c0*/  IADD3 R94, P2, R94, c[0x0][0x2a8], RZ ;  /* 0x0000aa005e5e7a10 */ /* 0x000fe20007f5e0ff */
[----:B------:R-:W-:Y:S01]  /*22d0*/  IMAD.MOV.U32 R11, RZ, RZ, R104 ;  /* 0x000000ffff0b7224 */ /* 0x000fe200078e0068 */
[----:B------:R-:W-:Y:S01]  /*22e0*/  IADD3 R42, P0, R42, c[0x0][0x2a8], RZ ;  /* 0x0000aa002a2a7a10 */ /* 0x000fe20007f1e0ff */
[----:B------:R-:W-:Y:S01]  /*22f0*/  IMAD.IADD R62, R145, 0x1, R3 ;  /* 0x00000001913e7824 */ /* 0x000fe200078e0203 */
[C---:B------:R-:W-:Y:S01]  /*2300*/  SHF.L.U64.HI R60, R63.reuse, R60, c[0x0][0x28c] ;  /* 0x0000a3003f3c7619 */ /* 0x040fe2000001023c */
[----:B------:R-:W-:Y:S01]  /*2310*/  IMAD.SHL.U32 R63, R63, 0x20, RZ ;  /* 0x000000203f3f7824 */ /* 0x000fe200078e00ff */
[C---:B------:R-:W-:Y:S01]  /*2320*/  SHF.L.U64.HI R78, R79.reuse, 0x1, R78 ;  /* 0x000000014f4e7819 */ /* 0x040fe2000001024e */
[----:B------:R-:W-:Y:S01]  /*2330*/  IMAD.SHL.U32 R79, R79, 0x2, RZ ;  /* 0x000000024f4f7824 */ /* 0x000fe200078e00ff */
[C---:B------:R-:W-:Y:S01]  /*2340*/  SHF.L.U64.HI R76, R77.reuse, 0x1, R76 ;  /* 0x000000014d4c7819 */ /* 0x040fe2000001024c */
[----:B------:R-:W-:Y:S01]  /*2350*/  IMAD.SHL.U32 R77, R77, 0x2, RZ ;  /* 0x000000024d4d7824 */ /* 0x000fe200078e00ff */
[----:B------:R-:W-:Y:S01]  /*2360*/  IADD3.X R93, R95, c[0x0][0x2b4], RZ, P4, !PT ;  /* 0x0000ad005f5d7a10 */ /* 0x000fe200027fe4ff */
[----:B------:R-:W-:Y:S01]  /*2370*/  IMAD.X R72, R67, 0x1, R58, P5 ;  /* 0x0000000143487824 */ /* 0x000fe200028e063a */
[----:B------:R-:W-:-:S02]  /*2380*/  IADD3.X R9, R43, c[0x0][0x2b4], RZ, P1, !PT ;  /* 0x0000ad002b097a10 */ /* 0x000fc40000ffe4ff */
[----:B------:R-:W-:Y:S02]  /*2390*/  SHF.L.U64.HI R80, R80, 0x1, R0 ;  /* 0x0000000150507819 */ /* 0x000fe40000010200 */
[----:B------:R-:W-:Y:S02]  /*23a0*/  SHF.R.S32.HI R105, RZ, 0x1f, R116 ;  /* 0x0000001fff697819 */ /* 0x000fe40000011474 */
[----:B------:R-:W-:Y:S02]  /*23b0*/  SHF.R.S32.HI R98, RZ, 0x1f, R115 ;  /* 0x0000001fff627819 */ /* 0x000fe40000011473 */
[----:B------:R-:W-:Y:S02]  /*23c0*/  SHF.R.S32.HI R97, RZ, 0x1f, R113 ;  /* 0x0000001fff617819 */ /* 0x000fe40000011471 */
[----:B------:R-:W-:Y:S02]  /*23d0*/  IADD3 R82, R143, UR5, RZ ;  /* 0x000000058f527c10 */ /* 0x000fe4000fffe0ff */
[----:B------:R-:W-:-:S02]  /*23e0*/  SHF.R.S32.HI R96, RZ, 0x1f, R112 ;  /* 0x0000001fff607819 */ /* 0x000fc40000011470 */
[----:B------:R-:W-:Y:S02]  /*23f0*/  IADD3.X R95, R95, c[0x0][0x2ac], RZ, P2, !PT ;  /* 0x0000ab005f5f7a10 */ /* 0x000fe400017fe4ff */
[----:B------:R-:W-:Y:S02]  /*2400*/  IADD3.X R43, R43, c[0x0][0x2ac], RZ, P0, !PT ;  /* 0x0000ab002b2b7a10 */ /* 0x000fe400007fe4ff */
.L_x_5517:
[----:B------:R-:W-:Y:S01]  /*2410*/  IMAD.SHL.U32 R13, R11, 0x40, RZ ;  /* 0x000000400b0d7824 */ /* 0x000fe200078e00ff */
[----:B------:R-:W-:Y:S04]  /*2420*/  BSSY B0, `(.L_x_5449) ;  /* 0x000000e000007945 */ /* 0x000fe80003800000 */
[----:B------:R-:W-:Y:S05]  /*2430*/  IADD3 R12, R13, -0x40, RZ ;  /* 0xffffffc00d0c7810 */ /* 0x000fea0007ffe0ff */
[--C-:B-12---:R-:W-:Y:S02]  /*2440*/  IMAD.IADD R15, R52, 0x1, -R12.reuse ;  /* 0x00000001340f7824 */ /* 0x106fe400078e0a0c */
[----:B------:R-:W-:Y:S03]  /*2450*/  IMAD.IADD R3, R59, 0x1, -R12 ;  /* 0x000000013b037824 */ /* 0x000fe600078e0a0c */
[C---:B------:R-:W-:Y:S04]  /*2460*/  ISETP.GE.AND P6, PT, R132.reuse, R15, PT ;  /* 0x0000000f8400720c */ /* 0x040fe80003fc6270 */
[----:B------:R-:W-:Y:S11]  /*2470*/  ISETP.GE.AND P6, PT, R132, R3, !P6 ;  /* 0x000000038400720c */ /* 0x000ff600077c6270 */
[----:B------:R-:W-:Y:S02]  /*2480*/  @!UPT UIADD3 URZ, URZ, URZ, URZ ;  /* 0x0000003f3f3ff290 */ /* 0x000fe4000fffe03f */
[----:B---3--:R-:W-:-:S05]  /*2490*/  @!P6 BRA `(.L_x_5450) ;  /* 0x000000600000e947 */ /* 0x008fca0003800000 */
[----:B------:R-:W-:Y:S02]  /*24a0*/  ISETP.NE.AND P1, PT, R118, RZ, PT ;  /* 0x000000ff7600720c */ /* 0x000fe40003f25270 */
[----:B------:R-:W-:Y:S11]  /*24b0*/  ISETP.NE.AND P0, PT, R117, RZ, PT ;  /* 0x000000ff7500720c */ /* 0x000ff60003f05270 */
[----:B------:R-:W2:Y:S04]  /*24c0*/  @P1 LDG.E.128 R16, [R88.64] ;  /* 0x0000000658101981 */ /* 0x000ea8000c1e1d00 */
[----:B--2---:R1:W-:Y:S04]  /*24d0*/  @P1 STG.E.128 [R86.64], R16 ;  /* 0x0000001056001986 */ /* 0x0043e8000c101d06 */
[----:B------:R-:W2:Y:S04]  /*24e0*/  @P0 LDG.E.128 R4, [R88.64+0x80] ;  /* 0x0000800658040981 */ /* 0x000ea8000c1e1d00 */
[----:B--2---:R1:W-:Y:S02]  /*24f0*/  @P0 STG.E.128 [R86.64+0x80], R4 ;  /* 0x0000800456000986 */ /* 0x0043e4000c101d06 */
.L_x_5450:
[----:B------:R-:W-:Y:S05]  /*2500*/  BSYNC B0 ;  /* 0x0000000000007941 */ /* 0x000fea0003800000 */
.L_x_5449:
[C---:B------:R-:W-:Y:S01]  /*2510*/  ISETP.GE.AND P4, PT, R56.reuse, R15, PT ;  /* 0x0000000f3800720c */ /* 0x040fe20003f86270 */
[----:B------:R-:W-:Y:S03]  /*2520*/  BSSY B0, `(.L_x_5451) ;  /* 0x000000e000007945 */ /* 0x000fe60003800000 */
[----:B------:R-:W-:Y:S11]  /*2530*/  ISETP.GE.AND P4, PT, R56, R3, !P4 ;  /* 0x000000033800720c */ /* 0x000ff60006786270 */
[----:B------:R-:W-:Y:S02]  /*2540*/  @!UPT UIADD3 URZ, URZ, URZ, URZ ;  /* 0x0000003f3f3ff290 */ /* 0x000fe4000fffe03f */
[----:B------:R-:W-:-:S05]  /*2550*/  @!P4 BRA `(.L_x_5452) ;  /* 0x000000a00000c947 */ /* 0x000fca0003800000 */
[----:B------:R-:W-:Y:S02]  /*2560*/  ISETP.NE.AND P1, PT, R118, RZ, PT ;  /* 0x000000ff7600720c */ /* 0x000fe40003f25270 */
[----:B------:R-:W-:Y:S02]  /*2570*/  IADD3 R22, P0, R88, R77, RZ ;  /* 0x0000004d58167210 */ /* 0x000fe40007f1e0ff */
[C---:B------:R-:W-:Y:S03]  /*2580*/  LEA R20, P2, R154.reuse, R86, 0x1 ;  /* 0x000000569a147211 */ /* 0x040fe600078408ff */
[----:B------:R-:W-:Y:S01]  /*2590*/  IMAD.X R23, R89, 0x1, R76, P0 ;  /* 0x0000000159177824 */ /* 0x000fe200000e064c */
[----:B------:R-:W-:Y:S02]  /*25a0*/  ISETP.NE.AND P0, PT, R117, RZ, PT ;  /* 0x000000ff7500720c */ /* 0x000fe40003f05270 */
[----:B------:R-:W-:Y:S03]  /*25b0*/  LEA.HI.X R21, R154, R87, R153, 0x1, P2 ;  /* 0x000000579a157211 */ /* 0x000fe600010f0c99 */
[----:B-1----:R-:W2:Y:S04]  /*25c0*/  @P1 LDG.E.128 R16, [R22.64] ;  /* 0x0000000616101981 */ /* 0x002ea8000c1e1d00 */
[----:B--2---:R1:W-:Y:S04]  /*25d0*/  @P1 STG.E.128 [R20.64], R16 ;  /* 0x0000001014001986 */ /* 0x0043e8000c101d06 */
[----:B------:R-:W2:Y:S04]  /*25e0*/  @P0 LDG.E.128 R4, [R22.64+0x80] ;  /* 0x0000800616040981 */ /* 0x000ea8000c1e1d00 */
[----:B--2---:R1:W-:Y:S02]  /*25f0*/  @P0 STG.E.128 [R20.64+0x80], R4 ;  /* 0x0000800414000986 */ /* 0x0043e4000c101d06 */
.L_x_5452:
[----:B------:R-:W-:Y:S05]  /*2600*/  BSYNC B0 ;  /* 0x0000000000007941 */ /* 0x000fea0003800000 */
.L_x_5451:
        /* <DEDUP_REMOVED lines=11> */
[----:B------:R-:W2:Y:S04]  /*26c0*/  @P1 LDG.E.128 R16, [R22.64] ;  /* 0x0000000616101981 */ /* 0x000ea8000c1e1d00 */
[----:B--2---:R1:W-:Y:S04]  /*26d0*/  @P1 STG.E.128 [R20.64], R16 ;  /* 0x0000001014001986 */ /* 0x0043e8000c101d06 */
[----:B------:R-:W2:Y:S04]  /*26e0*/  @P0 LDG.E.128 R4, [R22.64+0x80] ;  /* 0x0000800616040981 */ /* 0x000ea8000c1e1d00 */
[----:B--2---:R1:W-:Y:S02]  /*26f0*/  @P0 STG.E.128 [R20.64+0x80], R4 ;  /* 0x0000800414000986 */ /* 0x0043e4000c101d06 */
.L_x_5454:
[----:B------:R-:W-:Y:S05]  /*2700*/  BSYNC B0 ;  /* 0x0000000000007941 */ /* 0x000fea0003800000 */
.L_x_5453:
[C---:B------:R-:W-:Y:S01]  /*2710*/  ISETP.GE.AND P1, PT, R54.reuse, R15, PT ;  /* 0x0000000f3600720c */ /* 0x040fe20003f26270 */
[----:B------:R-:W-:Y:S03]  /*2720*/  BSSY B0, `(.L_x_5455) ;  /* 0x000000e000007945 */ /* 0x000fe60003800000 */
[----:B------:R-:W-:Y:S11]  /*2730*/  ISETP.GE.AND P1, PT, R54, R3, !P1 ;  /* 0x000000033600720c */ /* 0x000ff60004f26270 */
[----:B------:R-:W-:Y:S02]  /*2740*/  @!UPT UIADD3 URZ, URZ, URZ, URZ ;  /* 0x0000003f3f3ff290 */ /* 0x000fe4000fffe03f */
[----:B------:R-:W-:-:S05]  /*2750*/  @!P1 BRA `(.L_x_5456) ;  /* 0x000000a000009947 */ /* 0x000fca0003800000 */
[----:B------:R-:W-:Y:S02]  /*2760*/  ISETP.NE.AND P5, PT, R118, RZ, PT ;  /* 0x000000ff7600720c */ /* 0x000fe40003fa5270 */
[----:B------:R-:W-:Y:S05]  /*2770*/  IADD3 R14, P0, R88, R142, RZ ;  /* 0x0000008e580e7210 */ /* 0x000fea0007f1e0ff */
[----:B------:R-:W-:Y:S01]  /*2780*/  IMAD.X R15, R89, 0x1, R82, P0 ;  /* 0x00000001590f7824 */ /* 0x000fe200000e0652 */
[----:B------:R-:W-:Y:S04]  /*2790*/  IADD3 R2, P0, R86, UR10, RZ ;  /* 0x0000000a56027c10 */ /* 0x000fe8000ff1e0ff */
[----:B------:R-:W-:Y:S01]  /*27a0*/  IADD3.X R3, R87, UR9, RZ, P0, !PT ;  /* 0x0000000957037c10 */ /* 0x000fe200087fe4ff */
[----:B-1----:R-:W2:Y:S01]  /*27b0*/  @P5 LDG.E.128 R16, [R14.64] ;  /* 0x000000060e105981 */ /* 0x002ea2000c1e1d00 */
[----:B------:R-:W-:Y:S03]  /*27c0*/  ISETP.NE.AND P0, PT, R117, RZ, PT ;  /* 0x000000ff7500720c */ /* 0x000fe60003f05270 */
[----:B--2---:R1:W-:Y:S10]  /*27d0*/  @P5 STG.E.128 [R2.64], R16 ;  /* 0x0000001002005986 */ /* 0x0043f4000c101d06 */
[----:B------:R-:W2:Y:S04]  /*27e0*/  @P0 LDG.E.128 R4, [R14.64+0x80] ;  /* 0x000080060e040981 */ /* 0x000ea8000c1e1d00 */
[----:B--2---:R1:W-:Y:S02]  /*27f0*/  @P0 STG.E.128 [R2.64+0x80], R4 ;  /* 0x0000800402000986 */ /* 0x0043e4000c101d06 */
.L_x_5456:
[----:B------:R-:W-:Y:S05]  /*2800*/  BSYNC B0 ;  /* 0x0000000000007941 */ /* 0x000fea0003800000 */
.L_x_5455:
[----:B------:R-:W-:Y:S01]  /*2810*/  ISETP.NE.AND P5, PT, RZ, UR4, PT ;  /* 0x00000004ff007c0c */ /* 0x000fe2000bfa5270 */
[----:B------:R-:W-:Y:S04]  /*2820*/  IMAD.MOV.U32 R0, RZ, RZ, c[0x0][0x290] ;  /* 0x0000a400ff007624 */ /* 0x000fe800078e00ff */
[----:B-1----:R-:W-:Y:S05]  /*2830*/  IMAD.U32 R3, R0, -0x40, RZ ;  /* 0xffffffc000037824 */ /* 0x002fea00078e00ff */
[C---:B------:R-:W-:Y:S04]  /*2840*/  LEA R88, P0, R3.reuse, R88, 0x1 ;  /* 0x0000005803587211 */ /* 0x040fe800078008ff */
[----:B------:R-:W-:Y:S01]  /*2850*/  LEA.HI.X.SX32 R89, R3, R89, 0x1, P0 ;  /* 0x0000005903597211 */ /* 0x000fe200000f0eff */
[----:B------:R-:W-:-:S05]  /*2860*/  @!P5 BRA `(.L_x_5457) ;  /* 0x000052e00000d947 */ /* 0x000fca0003800000 */
[----:B------:R-:W-:Y:S11]  /*2870*/  ISETP.NE.AND P0, PT, RZ, UR8, PT ;  /* 0x00000008ff007c0c */ /* 0x000ff6000bf05270 */
[----:B------:R-:W-:Y:S02]  /*2880*/  @!UPT UIADD3 URZ, URZ, URZ, URZ ;  /* 0x0000003f3f3ff290 */ /* 0x000fe4000fffe03f */
[----:B------:R-:W-:-:S05]  /*2890*/  @!P0 BRA `(.L_x_5458) ;  /* 0x00001ec000008947 */ /* 0x000fca0003800000 */
[----:B------:R-:W-:Y:S01]  /*28a0*/  BSSY B1, `(.L_x_5459) ;  /* 0x0000070000017945 */ /* 0x000fe20003800000 */
[----:B------:R-:W-:-:S05]  /*28b0*/  @!P6 BRA `(.L_x_5460) ;  /* 0x000006e00000e947 */ /* 0x000fca0003800000 */
[----:B------:R-:W-:Y:S01]  /*28c0*/  ISETP.GE.AND P0, PT, R102, c[0x0][0x220], PT ;  /* 0x0000880066007a0c */ /* 0x000fe20003f06270 */
[----:B------:R-:W-:Y:S01]  /*28d0*/  @!UPT UIADD3 URZ, URZ, URZ, URZ ;  /* 0x0000003f3f3ff290 */ /* 0x000fe2000fffe03f */
[----:B------:R-:W-:Y:S11]  /*28e0*/  BSSY B0, `(.L_x_5461) ;  /* 0x0000035000007945 */ /* 0x000ff60003800000 */
[----:B------:R-:W-:-:S05]  /*28f0*/  @P0 BRA `(.L_x_5462) ;  /* 0x0000033000000947 */ /* 0x000fca0003800000 */
[----:B------:R-:W-:Y:S01]  /*2900*/  ISETP.GE.AND P0, PT, R102, UR4, PT ;  /* 0x0000000466007c0c */ /* 0x000fe2000bf06270 */
[----:B------:R-:W2:Y:S01]  /*2910*/  LDG.E.128 R16, [R90.64] ;  /* 0x000000065a107981 */ /* 0x000ea2000c1e1d00 */
[----:B------:R-:W-:Y:S11]  /*2920*/  MOV R85, R83 ;  /* 0x0000005300557202 */ /* 0x000ff60000000f00 */
        /* <DEDUP_REMOVED lines=13> */
[--C-:B------:R-:W-:Y:S01]  /*2a00*/  @!P0 HADD2.F32 R23, -RZ, R25.reuse.H0_H0 ;  /* 0x20000019ff178230 */ /* 0x100fe20000004100 */
[C---:B------:R-:W-:Y:S01]  /*2a10*/  @!P0 FMUL.FTZ R0, R15.reuse, R20 ;  /* 0x000000140f008220 */ /* 0x040fe20000410000 */
[----:B------:R-:W-:Y:S01]  /*2a20*/  @!P0 MOV R20, R17 ;  /* 0x0000001100148202 */ /* 0x000fe20000000f00 */
[-C--:B------:R-:W-:Y:S01]  /*2a30*/  @!P0 FFMA.FTZ R29, R15, R22.reuse, -R29 ;  /* 0x000000160f1d8223 */ /* 0x080fe2000001081d */
[----:B------:R-:W-:Y:S01]  /*2a40*/  @!P0 HADD2.F32 R27, -RZ, R25.H1_H1 ;  /* 0x30000019ff1b8230 */ /* 0x000fe20000004100 */
[----:B------:R-:W-:Y:S01]  /*2a50*/  @!P0 FFMA.FTZ R0, R21, R22, R0 ;  /* 0x0000001615008223 */ /* 0x000fe20000010000 */
[----:B------:R-:W-:Y:S02]  /*2a60*/  @!P0 HADD2.F32 R22, -RZ, R8.H1_H1 ;  /* 0x30000008ff168230 */ /* 0x000fe40000004100 */
[----:B------:R-:W-:Y:S02]  /*2a70*/  @!P0 HADD2.F32 R15, -RZ, R20.H0_H0 ;  /* 0x20000014ff0f8230 */ /* 0x000fe40000004100 */
[----:B------:R-:W-:Y:S01]  /*2a80*/  @!P0 HADD2.F32 R8, -RZ, R8.H0_H0 ;  /* 0x20000008ff088230 */ /* 0x000fe20000004100 */
[----:B------:R-:W-:Y:S01]  /*2a90*/  @!P0 F2FP.PACK_AB R29, R0, R29 ;  /* 0x0000001d001d823e */ /* 0x000fe200000000ff */
[--C-:B------:R-:W-:Y:S01]  /*2aa0*/  @!P0 HADD2.F32 R5, -RZ, R7.reuse.H0_H0 ;  /* 0x20000007ff058230 */ /* 0x100fe20000004100 */
[-C--:B------:R-:W-:Y:S01]  /*2ab0*/  @!P0 FMUL.FTZ R2, R15, R14.reuse ;  /* 0x0000000e0f028220 */ /* 0x080fe20000410000 */
[----:B------:R-:W-:Y:S01]  /*2ac0*/  @!P0 HADD2.F32 R21, -RZ, R20.H1_H1 ;  /* 0x30000014ff158230 */ /* 0x000fe20000004100 */
[----:B------:R-:W-:Y:S01]  /*2ad0*/  @!P0 MOV R16, R29 ;  /* 0x0000001d00108202 */ /* 0x000fe20000000f00 */
[--C-:B------:R-:W-:Y:S01]  /*2ae0*/  @!P0 HADD2.F32 R25, -RZ, R6.reuse.H1_H1 ;  /* 0x30000006ff198230 */ /* 0x100fe20000004100 */
[-C--:B------:R-:W-:Y:S01]  /*2af0*/  @!P0 FMUL.FTZ R3, R8, R5.reuse ;  /* 0x0000000508038220 */ /* 0x080fe20000410000 */
[----:B------:R-:W-:Y:S01]  /*2b00*/  @!P0 HADD2.F32 R6, -RZ, R6.H0_H0 ;  /* 0x20000006ff068230 */ /* 0x000fe20000004100 */
[C---:B------:R-:W-:Y:S01]  /*2b10*/  @!P0 FMUL.FTZ R31, R21.reuse, R14 ;  /* 0x0000000e151f8220 */ /* 0x040fe20000410000 */
[----:B------:R-:W-:Y:S01]  /*2b20*/  @!P0 HADD2.F32 R7, -RZ, R7.H1_H1 ;  /* 0x30000007ff078230 */ /* 0x000fe20000004100 */
[----:B------:R-:W-:Y:S02]  /*2b30*/  @!P0 FMUL.FTZ R26, R22, R5 ;  /* 0x00000005161a8220 */ /* 0x000fe40000410000 */
[-C--:B------:R-:W-:Y:S02]  /*2b40*/  @!P0 FFMA.FTZ R2, R21, R24.reuse, R2 ;  /* 0x0000001815028223 */ /* 0x080fe40000010002 */
[-C--:B------:R-:W-:Y:S02]  /*2b50*/  @!P0 FMUL.FTZ R28, R25, R7.reuse ;  /* 0x00000007191c8220 */ /* 0x080fe40000410000 */
[----:B------:R-:W-:Y:S02]  /*2b60*/  @!P0 FMUL.FTZ R4, R6, R7 ;  /* 0x0000000706048220 */ /* 0x000fe40000410000 */
        /* <DEDUP_REMOVED lines=11> */
[----:B------:R1:W-:Y:S02]  /*2c20*/  STG.E.128 [R84.64], R16 ;  /* 0x0000001054007986 */ /* 0x0003e4000c101d06 */
.L_x_5462:
[----:B------:R-:W-:Y:S05]  /*2c30*/  BSYNC B0 ;  /* 0x0000000000007941 */ /* 0x000fea0003800000 */
.L_x_5461:
[----:B------:R-:W-:Y:S11]  /*2c40*/  ISETP.GE.AND P0, PT, R100, c[0x0][0x220], PT ;  /* 0x0000880064007a0c */ /* 0x000ff60003f06270 */
[----:B------:R-:W-:Y:S02]  /*2c50*/  @!UPT UIADD3 URZ, URZ, URZ, URZ ;  /* 0x0000003f3f3ff290 */ /* 0x000fe4000fffe03f */
[----:B------:R-:W-:-:S05]  /*2c60*/  @P0 BRA `(.L_x_5460) ;  /* 0x0000033000000947 */ /* 0x000fca0003800000 */
[----:B------:R-:W-:Y:S01]  /*2c70*/  ISETP.GE.AND P0, PT, R100, UR4, PT ;  /* 0x0000000464007c0c */ /* 0x000fe2000bf06270 */
[----:B-1----:R-:W2:Y:S01]  /*2c80*/  LDG.E.128 R16, [R90.64+0x80] ;  /* 0x000080065a107981 */ /* 0x002ea2000c1e1d00 */
[----:B------:R-:W-:Y:S11]  /*2c90*/  MOV R85, R83 ;  /* 0x0000005300557202 */ /* 0x000ff60000000f00 */
[----:B------:R-:W-:Y:S01]  /*2ca0*/  @!P0 MOV R8, R10 ;  /* 0x0000000a00088202 */ /* 0x000fe20000000f00 */
[----:B------:R-:W3:Y:S06]  /*2cb0*/  @!P0 LDG.E.64 R24, [R42.64+0x40] ;  /* 0x000040062a188981 */ /* 0x000eec000c1e1b00 */
[----:B------:R-:W4:Y:S02]  /*2cc0*/  @!P0 LDG.E.64 R6, [R8.64+0x40] ;  /* 0x0000400608068981 */ /* 0x000f24000c1e1b00 */
        /* <DEDUP_REMOVED lines=45> */
.L_x_5460:
[----:B------:R-:W-:Y:S05]  /*2fa0*/  BSYNC B1 ;  /* 0x0000000000017941 */ /* 0x000fea0003800000 */
.L_x_5459:
[----:B------:R-:W-:Y:S01]  /*2fb0*/  BSSY B1, `(.L_x_5463) ;  /* 0x0000079000017945 */ /* 0x000fe20003800000 */
[----:B------:R-:W-:-:S05]  /*2fc0*/  @!P4 BRA `(.L_x_5464) ;  /* 0x000007700000c947 */ /* 0x000fca0003800000 */
[----:B------:R-:W-:Y:S01]  /*2fd0*/  ISETP.GE.AND P0, PT, R102, c[0x0][0x220], PT ;  /* 0x0000880066007a0c */ /* 0x000fe20003f06270 */
        /* <DEDUP_REMOVED lines=9> */
[----:B------:R-:W-:Y:S02]  /*3070*/  ISETP.GE.AND P0, PT, R102, UR4, PT ;  /* 0x0000000466007c0c */ /* 0x000fe4000bf06270 */
[----:B------:R-:W-:Y:S02]  /*3080*/  LEA.HI.X R31, R61, R91, R58, 0x1, P4 ;  /* 0x0000005b3d1f7211 */ /* 0x000fe400020f0c3a */
[C---:B------:R-:W-:Y:S03]  /*3090*/  LEA R36, P4, R152.reuse, R84, 0x1 ;  /* 0x0000005498247211 */ /* 0x040fe600078808ff */
[----:B-1----:R-:W2:Y:S01]  /*30a0*/  LDG.E.128 R16, [R30.64] ;  /* 0x000000061e107981 */ /* 0x002ea2000c1e1d00 */
[----:B------:R-:W-:Y:S07]  /*30b0*/  LEA.HI.X R37, R152, R83, R151, 0x1, P4 ;  /* 0x0000005398257211 */ /* 0x000fee00020f0c97 */
[----:B------:R-:W3:Y:S06]  /*30c0*/  @!P0 LDG.E.64 R6, [R14.64] ;  /* 0x000000060e068981 */ /* 0x000eec000c1e1b00 */
[----:B------:R-:W4:Y:S01]  /*30d0*/  @!P0 LDG.E.64 R26, [R28.64] ;  /* 0x000000061c1a8981 */ /* 0x000f22000c1e1b00 */
[--C-:B---3--:R-:W-:Y:S01]  /*30e0*/  @!P0 HADD2.F32 R21, -RZ, R6.reuse.H0_H0 ;  /* 0x20000006ff158230 */ /* 0x108fe20000004100 */
[----:B--2---:R-:W-:Y:S01]  /*30f0*/  @!P0 MOV R5, R16 ;  /* 0x0000001000058202 */ /* 0x004fe20000000f00 */
[----:B------:R-:W-:Y:S01]  /*3100*/  @!P0 HADD2.F32 R8, -RZ, R6.H1_H1 ;  /* 0x30000006ff088230 */ /* 0x000fe20000004100 */
[----:B------:R-:W-:Y:S03]  /*3110*/  @!P0 MOV R6, R19 ;  /* 0x0000001300068202 */ /* 0x000fe60000000f00 */
        /* <DEDUP_REMOVED lines=8> */
[----:B------:R-:W-:Y:S01]  /*31a0*/  @!P0 MOV R20, R18 ;  /* 0x0000001200148202 */ /* 0x000fe20000000f00 */
[----:B------:R-:W-:Y:S01]  /*31b0*/  @!P0 FFMA.FTZ R0, R22, R23, R0 ;  /* 0x0000001716008223 */ /* 0x000fe20000010000 */
[----:B------:R-:W-:Y:S02]  /*31c0*/  @!P0 HADD2.F32 R5, -RZ, R7.H0_H0 ;  /* 0x20000007ff058230 */ /* 0x000fe40000004100 */
[--C-:B------:R-:W-:Y:S02]  /*31d0*/  @!P0 HADD2.F32 R23, -RZ, R21.reuse.H1_H1 ;  /* 0x30000015ff178230 */ /* 0x100fe40000004100 */
[----:B------:R-:W-:Y:S01]  /*31e0*/  @!P0 HADD2.F32 R21, -RZ, R21.H0_H0 ;  /* 0x20000015ff158230 */ /* 0x000fe20000004100 */
[----:B------:R-:W-:Y:S01]  /*31f0*/  @!P0 F2FP.PACK_AB R31, R0, R31 ;  /* 0x0000001f001f823e */ /* 0x000fe200000000ff */
        /* <DEDUP_REMOVED lines=8> */
[----:B------:R-:W-:Y:S01]  /*3280*/  @!P0 HADD2.F32 R7, -RZ, R7.H1_H1 ;  /* 0x30000007ff078230 */ /* 0x000fe20000004100 */
[-C--:B------:R-:W-:Y:S01]  /*3290*/  @!P0 FFMA.FTZ R2, R23, R24.reuse, R2 ;  /* 0x0000001817028223 */ /* 0x080fe20000010002 */
[----:B------:R-:W-:Y:S01]  /*32a0*/  @!P0 MOV R16, R31 ;  /* 0x0000001f00108202 */ /* 0x000fe20000000f00 */
[----:B------:R-:W-:Y:S01]  /*32b0*/  @!P0 FFMA.FTZ R33, R21, R24, -R33 ;  /* 0x0000001815218223 */ /* 0x000fe20000010821 */
[--C-:B------:R-:W-:Y:S01]  /*32c0*/  @!P0 HADD2.F32 R25, -RZ, R27.reuse.H0_H0 ;  /* 0x2000001bff198230 */ /* 0x100fe20000004100 */
[-C--:B------:R-:W-:Y:S01]  /*32d0*/  @!P0 FMUL.FTZ R32, R26, R7.reuse ;  /* 0x000000071a208220 */ /* 0x080fe20000410000 */
[----:B------:R-:W-:Y:S01]  /*32e0*/  @!P0 HADD2.F32 R27, -RZ, R27.H1_H1 ;  /* 0x3000001bff1b8230 */ /* 0x000fe20000004100 */
[----:B------:R-:W-:Y:S01]  /*32f0*/  @!P0 FMUL.FTZ R4, R6, R7 ;  /* 0x0000000706048220 */ /* 0x000fe20000410000 */
[----:B------:R-:W-:Y:S01]  /*3300*/  @!P0 F2FP.PACK_AB R34, R2, R33 ;  /* 0x000000210222823e */ /* 0x000fe200000000ff */
[-C--:B------:R-:W-:Y:S02]  /*3310*/  @!P0 FFMA.FTZ R3, R22, R25.reuse, R3 ;  /* 0x0000001916038223 */ /* 0x080fe40000010003 */
[----:B------:R-:W-:Y:S01]  /*3320*/  @!P0 FFMA.FTZ R30, R20, R25, -R30 ;  /* 0x00000019141e8223 */ /* 0x000fe2000001081e */
[----:B------:R-:W-:Y:S01]  /*3330*/  @!P0 MOV R17, R34 ;  /* 0x0000002200118202 */ /* 0x000fe20000000f00 */
[-C--:B------:R-:W-:Y:S02]  /*3340*/  @!P0 FFMA.FTZ R32, R6, R27.reuse, -R32 ;  /* 0x0000001b06208223 */ /* 0x080fe40000010820 */
[----:B------:R-:W-:Y:S01]  /*3350*/  @!P0 FFMA.FTZ R4, R26, R27, R4 ;  /* 0x0000001b1a048223 */ /* 0x000fe20000010004 */
[----:B------:R-:W-:Y:S04]  /*3360*/  @!P0 F2FP.PACK_AB R30, R3, R30 ;  /* 0x0000001e031e823e */ /* 0x000fe800000000ff */
[----:B------:R-:W-:Y:S02]  /*3370*/  @!P0 F2FP.PACK_AB R33, R4, R32 ;  /* 0x000000200421823e */ /* 0x000fe400000000ff */
[----:B------:R-:W-:Y:S02]  /*3380*/  @!P0 MOV R18, R30 ;  /* 0x0000001e00128202 */ /* 0x000fe40000000f00 */
[----:B------:R-:W-:Y:S05]  /*3390*/  @!P0 MOV R19, R33 ;  /* 0x0000002100138202 */ /* 0x000fea0000000f00 */
[----:B------:R1:W-:Y:S02]  /*33a0*/  STG.E.128 [R36.64], R16 ;  /* 0x0000001024007986 */ /* 0x0003e4000c101d06 */
.L_x_5466:
[----:B------:R-:W-:Y:S05]  /*33b0*/  BSYNC B0 ;  /* 0x0000000000007941 */ /* 0x000fea0003800000 */
.L_x_5465:
[----:B------:R-:W-:Y:S11]  /*33c0*/  ISETP.GE.AND P0, PT, R100, c[0x0][0x220], PT ;  /* 0x0000880064007a0c */ /* 0x000ff60003f06270 */
[----:B------:R-:W-:Y:S02]  /*33d0*/  @!UPT UIADD3 URZ, URZ, URZ, URZ ;  /* 0x0000003f3f3ff290 */ /* 0x000fe4000fffe03f */
[----:B------:R-:W-:-:S05]  /*33e0*/  @P0 BRA `(.L_x_5464) ;  /* 0x0000035000000947 */ /* 0x000fca0003800000 */
[----:B------:R-:W-:Y:S02]  /*33f0*/  LEA R30, P4, R64, R90, 0x1 ;  /* 0x0000005a401e7211 */ /* 0x000fe400078808ff */
[----:B------:R-:W-:Y:S02]  /*3400*/  ISETP.GE.AND P0, PT, R100, UR4, PT ;  /* 0x0000000464007c0c */ /* 0x000fe4000bf06270 */
[----:B------:R-:W-:Y:S02]  /*3410*/  LEA.HI.X R31, R64, R91, R65, 0x1, P4 ;  /* 0x0000005b401f7211 */ /* 0x000fe400020f0c41 */
[C---:B-1----:R-:W-:Y:S03]  /*3420*/  LEA R36, P4, R69.reuse, R84, 0x1 ;  /* 0x0000005445247211 */ /* 0x042fe600078808ff */
[----:B------:R-:W2:Y:S01]  /*3430*/  LDG.E.128 R16, [R30.64] ;  /* 0x000000061e107981 */ /* 0x000ea2000c1e1d00 */
[----:B------:R-:W-:Y:S07]  /*3440*/  LEA.HI.X R37, R69, R83, R68, 0x1, P4 ;  /* 0x0000005345257211 */ /* 0x000fee00020f0c44 */
[----:B------:R-:W3:Y:S06]  /*3450*/  @!P0 LDG.E.64 R6, [R14.64+0x40] ;  /* 0x000040060e068981 */ /* 0x000eec000c1e1b00 */
[----:B------:R-:W4:Y:S01]  /*3460*/  @!P0 LDG.E.64 R26, [R28.64+0x40] ;  /* 0x000040061c1a8981 */ /* 0x000f22000c1e1b00 */
[--C-:B---3--:R-:W-:Y:S01]  /*3470*/  @!P0 HADD2.F32 R21, -RZ, R6.reuse.H0_H0 ;  /* 0x20000006ff158230 */ /* 0x108fe20000004100 */
[----:B--2---:R-:W-:Y:S01]  /*3480*/  @!P0 MOV R5, R16 ;  /* 0x0000001000058202 */ /* 0x004fe20000000f00 */
[----:B------:R-:W-:Y:S01]  /*3490*/  @!P0 HADD2.F32 R8, -RZ, R6.H1_H1 ;  /* 0x30000006ff088230 */ /* 0x000fe20000004100 */
[----:B------:R-:W-:Y:S02]  /*34a0*/  @!P0 MOV R15, R17 ;  /* 0x00000011000f8202 */ /* 0x000fe40000000f00 */
[----:B------:R-:W-:Y:S01]  /*34b0*/  @!P0 MOV R14, R18 ;  /* 0x00000012000e8202 */ /* 0x000fe20000000f00 */
[--C-:B------:R-:W-:Y:S01]  /*34c0*/  @!P0 HADD2.F32 R22, -RZ, R5.reuse.H1_H1 ;  /* 0x30000005ff168230 */ /* 0x100fe20000004100 */
[----:B------:R-:W-:Y:S01]  /*34d0*/  @!P0 MOV R6, R19 ;  /* 0x0000001300068202 */ /* 0x000fe20000000f00 */
[----:B------:R-:W-:Y:S02]  /*34e0*/  @!P0 HADD2.F32 R20, -RZ, R5.H0_H0 ;  /* 0x20000005ff148230 */ /* 0x000fe40000004100 */
[--C-:B----4-:R-:W-:Y:S01]  /*34f0*/  @!P0 HADD2.F32 R23, -RZ, R26.reuse.H0_H0 ;  /* 0x2000001aff178230 */ /* 0x110fe20000004100 */
[-C--:B------:R-:W-:Y:S01]  /*3500*/  @!P0 FMUL.FTZ R31, R22, R21.reuse ;  /* 0x00000015161f8220 */ /* 0x080fe20000410000 */
[----:B------:R-:W-:Y:S01]  /*3510*/  @!P0 HADD2.F32 R24, -RZ, R26.H1_H1 ;  /* 0x3000001aff188230 */ /* 0x000fe20000004100 */
[C---:B------:R-:W-:Y:S01]  /*3520*/  @!P0 FMUL.FTZ R0, R20.reuse, R21 ;  /* 0x0000001514008220 */ /* 0x040fe20000410000 */
[--C-:B------:R-:W-:Y:S01]  /*3530*/  @!P0 HADD2.F32 R26, -RZ, R6.reuse.H1_H1 ;  /* 0x30000006ff1a8230 */ /* 0x100fe20000004100 */
[-C--:B------:R-:W-:Y:S01]  /*3540*/  @!P0 FFMA.FTZ R31, R20, R23.reuse, -R31 ;  /* 0x00000017141f8223 */ /* 0x080fe2000001081f */
[----:B------:R-:W-:Y:S01]  /*3550*/  @!P0 HADD2.F32 R6, -RZ, R6.H0_H0 ;  /* 0x20000006ff068230 */ /* 0x000fe20000004100 */
[----:B------:R-:W-:Y:S01]  /*3560*/  @!P0 FFMA.FTZ R0, R22, R23, R0 ;  /* 0x0000001716008223 */ /* 0x000fe20000010000 */
[--C-:B------:R-:W-:Y:S02]  /*3570*/  @!P0 HADD2.F32 R23, -RZ, R15.reuse.H1_H1 ;  /* 0x3000000fff178230 */ /* 0x100fe40000004100 */
[----:B------:R-:W-:Y:S02]  /*3580*/  @!P0 HADD2.F32 R15, -RZ, R15.H0_H0 ;  /* 0x2000000fff0f8230 */ /* 0x000fe40000004100 */
[--C-:B------:R-:W-:Y:S01]  /*3590*/  @!P0 HADD2.F32 R22, -RZ, R14.reuse.H1_H1 ;  /* 0x3000000eff168230 */ /* 0x100fe20000004100 */
[-C--:B------:R-:W-:Y:S01]  /*35a0*/  @!P0 FMUL.FTZ R33, R23, R8.reuse ;  /* 0x0000000817218220 */ /* 0x080fe20000410000 */
[----:B------:R-:W-:Y:S01]  /*35b0*/  @!P0 HADD2.F32 R14, -RZ, R14.H0_H0 ;  /* 0x2000000eff0e8230 */ /* 0x000fe20000004100 */
[C---:B------:R-:W-:Y:S01]  /*35c0*/  @!P0 FMUL.FTZ R2, R15.reuse, R8 ;  /* 0x000000080f028220 */ /* 0x040fe20000410000 */
[--C-:B------:R-:W-:Y:S01]  /*35d0*/  @!P0 HADD2.F32 R5, -RZ, R7.reuse.H0_H0 ;  /* 0x20000007ff058230 */ /* 0x100fe20000004100 */
[-C--:B------:R-:W-:Y:S01]  /*35e0*/  @!P0 FFMA.FTZ R33, R15, R24.reuse, -R33 ;  /* 0x000000180f218223 */ /* 0x080fe20000010821 */
[----:B------:R-:W-:Y:S01]  /*35f0*/  @!P0 HADD2.F32 R7, -RZ, R7.H1_H1 ;  /* 0x30000007ff078230 */ /* 0x000fe20000004100 */
[----:B------:R-:W-:Y:S01]  /*3600*/  @!P0 FFMA.FTZ R2, R23, R24, R2 ;  /* 0x0000001817028223 */ /* 0x000fe20000010002 */
[----:B------:R-:W-:Y:S01]  /*3610*/  @!P0 F2FP.PACK_AB R31, R0, R31 ;  /* 0x0000001f001f823e */ /* 0x000fe200000000ff */
[-C--:B------:R-:W-:Y:S01]  /*3620*/  @!P0 FMUL.FTZ R3, R14, R5.reuse ;  /* 0x000000050e038220 */ /* 0x080fe20000410000 */
[--C-:B------:R-:W-:Y:S01]  /*3630*/  @!P0 HADD2.F32 R25, -RZ, R27.reuse.H0_H0 ;  /* 0x2000001bff198230 */ /* 0x100fe20000004100 */
[----:B------:R-:W-:Y:S01]  /*3640*/  @!P0 FMUL.FTZ R30, R22, R5 ;  /* 0x00000005161e8220 */ /* 0x000fe20000410000 */
[----:B------:R-:W-:Y:S01]  /*3650*/  @!P0 F2FP.PACK_AB R34, R2, R33 ;  /* 0x000000210222823e */ /* 0x000fe200000000ff */
[----:B------:R-:W-:Y:S01]  /*3660*/  @!P0 HADD2.F32 R27, -RZ, R27.H1_H1 ;  /* 0x3000001bff1b8230 */ /* 0x000fe20000004100 */
[----:B------:R-:W-:Y:S01]  /*3670*/  @!P0 MOV R16, R31 ;  /* 0x0000001f00108202 */ /* 0x000fe20000000f00 */
[-C--:B------:R-:W-:Y:S01]  /*3680*/  @!P0 FMUL.FTZ R32, R26, R7.reuse ;  /* 0x000000071a208220 */ /* 0x080fe20000410000 */
[----:B------:R-:W-:Y:S01]  /*3690*/  @!P0 MOV R17, R34 ;  /* 0x0000002200118202 */ /* 0x000fe20000000f00 */
[----:B------:R-:W-:Y:S02]  /*36a0*/  @!P0 FMUL.FTZ R4, R6, R7 ;  /* 0x0000000706048220 */ /* 0x000fe40000410000 */
[-C--:B------:R-:W-:Y:S02]  /*36b0*/  @!P0 FFMA.FTZ R3, R22, R25.reuse, R3 ;  /* 0x0000001916038223 */ /* 0x080fe40000010003 */
[----:B------:R-:W-:Y:S02]  /*36c0*/  @!P0 FFMA.FTZ R30, R14, R25, -R30 ;  /* 0x000000190e1e8223 */ /* 0x000fe4000001081e */
[-C--:B------:R-:W-:Y:S02]  /*36d0*/  @!P0 FFMA.FTZ R32, R6, R27.reuse, -R32 ;  /* 0x0000001b06208223 */ /* 0x080fe40000010820 */
[----:B------:R-:W-:Y:S01]  /*36e0*/  @!P0 FFMA.FTZ R4, R26, R27, R4 ;  /* 0x0000001b1a048223 */ /* 0x000fe20000010004 */
[----:B------:R-:W-:Y:S04]  /*36f0*/  @!P0 F2FP.PACK_AB R30, R3, R30 ;  /* 0x0000001e031e823e */ /* 0x000fe800000000ff */
[----:B------:R-:W-:Y:S02]  /*3700*/  @!P0 F2FP.PACK_AB R33, R4, R32 ;  /* 0x000000200421823e */ /* 0x000fe400000000ff */
[----:B------:R-:W-:Y:S02]  /*3710*/  @!P0 MOV R18, R30 ;  /* 0x0000001e00128202 */ /* 0x000fe40000000f00 */
[----:B------:R-:W-:Y:S05]  /*3720*/  @!P0 MOV R19, R33 ;  /* 0x0000002100138202 */ /* 0x000fea0000000f00 */
[----:B------:R1:W-:Y:S02]  /*3730*/  STG.E.128 [R36.64], R16 ;  /* 0x0000001024007986 */ /* 0x0003e4000c101d06 */
.L_x_5464:
[----:B------:R-:W-:Y:S05]  /*3740*/  BSYNC B1 ;  /* 0x0000000000017941 */ /* 0x000fea0003800000 */
.L_x_5463:
        /* <DEDUP_REMOVED lines=14> */
[C---:B-1----:R-:W-:Y:S03]  /*3830*/  LEA R36, P2, R144.reuse, R84, 0x1 ;  /* 0x0000005490247211 */ /* 0x042fe600078408ff */
[----:B------:R-:W2:Y:S01]  /*3840*/  LDG.E.128 R16, [R30.64] ;  /* 0x000000061e107981 */ /* 0x000ea2000c1e1d00 */
        /* <DEDUP_REMOVED lines=48> */
.L_x_5470:
[----:B------:R-:W-:Y:S05]  /*3b50*/  BSYNC B0 ;  /* 0x0000000000007941 */ /* 0x000fea0003800000 */
.L_x_5469:
        /* <DEDUP_REMOVED lines=56> */
.L_x_5468:
[----:B------:R-:W-:Y:S05]  /*3ee0*/  BSYNC B1 ;  /* 0x0000000000017941 */ /* 0x000fea0003800000 */
.L_x_5467:
        /* <DEDUP_REMOVED lines=11> */
[----:B------:R-:W-:Y:S02]  /*3fa0*/  MOV R31, 0x60 ;  /* 0x00000060001f7802 */ /* 0x000fe40000000f00 */
[----:B------:R-:W-:Y:S02]  /*3fb0*/  ISETP.GE.AND P0, PT, R102, UR4, PT ;  /* 0x0000000466007c0c */ /* 0x000fe4000bf06270 */
[----:B-1----:R-:W-:Y:S01]  /*3fc0*/  MOV R85, R83 ;  /* 0x0000005300557202 */ /* 0x002fe20000000f00 */
[C---:B------:R-:W-:Y:S04]  /*3fd0*/  IMAD.WIDE.U32 R32, R31.reuse, c[0x0][0x288], R90 ;  /* 0x0000a2001f207a25 */ /* 0x040fe800078e005a */
[C---:B------:R-:W-:Y:S02]  /*3fe0*/  IMAD R30, R31.reuse, c[0x0][0x28c], RZ ;  /* 0x0000a3001f1e7a24 */ /* 0x040fe400078e02ff */
[----:B------:R-:W-:Y:S03]  /*3ff0*/  IMAD.WIDE.U32 R36, R31, c[0x0][0x198], R84 ;  /* 0x000066001f247a25 */ /* 0x000fe600078e0054 */
[----:B------:R-:W-:Y:S01]  /*4000*/  IADD3 R33, R33, R30, RZ ;  /* 0x0000001e21217210 */ /* 0x000fe20007ffe0ff */
[----:B------:R-:W-:Y:S01]  /*4010*/  IMAD R31, R31, c[0x0][0x19c], RZ ;  /* 0x000067001f1f7a24 */ /* 0x000fe200078e02ff */
[----:B------:R-:W2:Y:S04]  /*4020*/  @!P0 LDG.E.64 R6, [R14.64] ;  /* 0x000000060e068981 */ /* 0x000ea8000c1e1b00 */
[----:B------:R-:W-:Y:S02]  /*4030*/  IADD3 R37, R37, R31, RZ ;  /* 0x0000001f25257210 */ /* 0x000fe40007ffe0ff */
[----:B------:R-:W3:Y:S08]  /*4040*/  LDG.E.128 R16, [R32.64] ;  /* 0x0000000620107981 */ /* 0x000ef0000c1e1d00 */
[----:B------:R-:W4:Y:S01]  /*4050*/  @!P0 LDG.E.64 R26, [R28.64] ;  /* 0x000000061c1a8981 */ /* 0x000f22000c1e1b00 */
[--C-:B--2---:R-:W-:Y:S02]  /*4060*/  @!P0 HADD2.F32 R21, -RZ, R6.reuse.H0_H0 ;  /* 0x20000006ff158230 */ /* 0x104fe40000004100 */
[----:B------:R-:W-:Y:S01]  /*4070*/  @!P0 HADD2.F32 R8, -RZ, R6.H1_H1 ;  /* 0x30000006ff088230 */ /* 0x000fe20000004100 */
[----:B---3--:R-:W-:Y:S02]  /*4080*/  @!P0 MOV R5, R16 ;  /* 0x0000001000058202 */ /* 0x008fe40000000f00 */
        /* <DEDUP_REMOVED lines=42> */
.L_x_5474:
[----:B------:R-:W-:Y:S05]  /*4330*/  BSYNC B0 ;  /* 0x0000000000007941 */ /* 0x000fea0003800000 */
.L_x_5473:
[----:B------:R-:W-:Y:S11]  /*4340*/  ISETP.GE.AND P0, PT, R100, c[0x0][0x220], PT ;  /* 0x0000880064007a0c */ /* 0x000ff60003f06270 */
[----:B------:R-:W-:Y:S02]  /*4350*/  @!UPT UIADD3 URZ, URZ, URZ, URZ ;  /* 0x0000003f3f3ff290 */ /* 0x000fe4000fffe03f */
[----:B------:R-:W-:-:S05]  /*4360*/  @P0 BRA `(.L_x_5472) ;  /* 0x0000035000000947 */ /* 0x000fca0003800000 */
[C---:B------:R-:W-:Y:S02]  /*4370*/  LEA R30, P1, R73.reuse, R90, 0x1 ;  /* 0x0000005a491e7211 */ /* 0x040fe400078208ff */
        /* <DEDUP_REMOVED lines=52> */
.L_x_5472:
[----:B------:R-:W-:Y:S05]  /*46c0*/  BSYNC B1 ;  /* 0x0000000000017941 */ /* 0x000fea0003800000 */
.L_x_5471:
[----:B------:R-:W-:Y:S01]  /*46d0*/  IMAD.MOV.U32 R0, RZ, RZ, c[0x0][0x230] ;  /* 0x00008c00ff007624 */ /* 0x000fe200078e00ff */
[----:B------:R-:W-:Y:S01]  /*46e0*/  ULDC UR4, c[0x0][0x230] ;  /* 0x00008c0000047ab9 */ /* 0x000fe20000000800 */
[----:B------:R-:W-:Y:S02]  /*46f0*/  IMAD.MOV.U32 R8, RZ, RZ, R10 ;  /* 0x000000ffff087224 */ /* 0x000fe400078e000a */
[----:B------:R-:W-:Y:S05]  /*4700*/  IMAD.U32 R3, R0, -0x20, RZ ;  /* 0xffffffe000037824 */ /* 0x000fea00078e00ff */
[C---:B------:R-:W-:Y:S02]  /*4710*/  LEA R42, P1, R3.reuse, R42, 0x1 ;  /* 0x0000002a032a7211 */ /* 0x040fe400078208ff */
[C---:B------:R-:W-:Y:S02]  /*4720*/  LEA R10, P0, R3.reuse, R8, 0x1 ;  /* 0x00000008030a7211 */ /* 0x040fe400078008ff */
[C---:B------:R-:W-:Y:S02]  /*4730*/  LEA.HI.X.SX32 R43, R3.reuse, R43, 0x1, P1 ;  /* 0x0000002b032b7211 */ /* 0x040fe400008f0eff */
[----:B------:R-:W-:Y:S01]  /*4740*/  LEA.HI.X.SX32 R9, R3, R9, 0x1, P0 ;  /* 0x0000000903097211 */ /* 0x000fe200000f0eff */
[----:B------:R-:W-:-:S05]  /*4750*/  BRA `(.L_x_5475) ;  /* 0x0000382000007947 */ /* 0x000fca0003800000 */
.L_x_5458:
[----:B------:R-:W-:Y:S01]  /*4760*/  BSSY B2, `(.L_x_5476) ;  /* 0x00000c5000027945 */ /* 0x000fe20003800000 */
[----:B------:R-:W-:-:S05]  /*4770*/  @!P6 BRA `(.L_x_5477) ;  /* 0x00000c300000e947 */ /* 0x000fca0003800000 */
[----:B------:R-:W-:Y:S01]  /*4780*/  ISETP.GE.AND P0, PT, R102, c[0x0][0x220], PT ;  /* 0x0000880066007a0c */ /* 0x000fe20003f06270 */
[----:B------:R-:W-:Y:S01]  /*4790*/  @!UPT UIADD3 URZ, URZ, URZ, URZ ;  /* 0x0000003f3f3ff290 */ /* 0x000fe2000fffe03f */
[----:B------:R-:W-:Y:S11]  /*47a0*/  BSSY B1, `(.L_x_5478) ;  /* 0x000005f000017945 */ /* 0x000ff60003800000 */
[----:B------:R-:W-:-:S05]  /*47b0*/  @P0 BRA `(.L_x_5479) ;  /* 0x000005d000000947 */ /* 0x000fca0003800000 */
        /* <DEDUP_REMOVED lines=10> */
[----:B------:R-:W-:Y:S02]  /*4860*/  MOV R85, RZ ;  /* 0x000000ff00557202 */ /* 0x000fe40000000f00 */
[----:B------:R-:W-:Y:S02]  /*4870*/  MOV R51, R33 ;  /* 0x0000002100337202 */ /* 0x000fe40000000f00 */
[----:B------:R-:W-:Y:S02]  /*4880*/  MOV R40, R34 ;  /* 0x0000002200287202 */ /* 0x000fe40000000f00 */
[----:B------:R-:W-:Y:S01]  /*4890*/  ISETP.GE.AND P6, PT, R102, UR5, PT ;  /* 0x0000000566007c0c */ /* 0x000fe2000bfc6270 */
[----:B------:R-:W-:Y:S01]  /*48a0*/  HADD2.F32 R32, -RZ, R51.H0_H0 ;  /* 0x20000033ff207230 */ /* 0x000fe20000004100 */
[----:B------:R-:W-:Y:S02]  /*48b0*/  MOV R149, UR5 ;  /* 0x0000000500957c02 */ /* 0x000fe40008000f00 */
[----:B------:R-:W-:Y:S09]  /*48c0*/  MOV R49, R35 ;  /* 0x0000002300317202 */ /* 0x000ff20000000f00 */
[----:B------:R-:W-:Y:S02]  /*48d0*/  @P6 IADD3 R147, RZ, -UR5, RZ ;  /* 0x80000005ff936c10 */ /* 0x000fe4000fffe0ff */
[----:B------:R-:W-:Y:S02]  /*48e0*/  @P6 IADD3 R149, RZ, -UR5, RZ ;  /* 0x80000005ff956c10 */ /* 0x000fe4000fffe0ff */
[----:B------:R-:W-:Y:S02]  /*48f0*/  LEA R44, P0, R147, R94, 0x1 ;  /* 0x0000005e932c7211 */ /* 0x000fe400078008ff */
[----:B------:R-:W-:Y:S02]  /*4900*/  @P6 IADD3 R85, RZ, -UR5, RZ ;  /* 0x80000005ff556c10 */ /* 0x000fe4000fffe0ff */
[----:B------:R-:W-:Y:S02]  /*4910*/  LEA R16, P5, R149, R90, 0x1 ;  /* 0x0000005a95107211 */ /* 0x000fe400078a08ff */
[----:B------:R-:W-:Y:S02]  /*4920*/  LEA.HI.X.SX32 R45, R147, R95, 0x1, P0 ;  /* 0x0000005f932d7211 */ /* 0x000fe400000f0eff */
[----:B------:R-:W-:Y:S02]  /*4930*/  LEA R160, P0, R85, R92, 0x1 ;  /* 0x0000005c55a07211 */ /* 0x000fe400078008ff */
[----:B------:R-:W-:Y:S02]  /*4940*/  LEA.HI.X.SX32 R17, R149, R91, 0x1, P5 ;  /* 0x0000005b95117211 */ /* 0x000fe400028f0eff */
[----:B------:R-:W-:Y:S01]  /*4950*/  LEA.HI.X.SX32 R161, R85, R93, 0x1, P0 ;  /* 0x0000005d55a17211 */ /* 0x000fe200000f0eff */
[----:B------:R-:W2:Y:S08]  /*4960*/  LDG.E.128 R44, [R44.64] ;  /* 0x000000062c2c7981 */ /* 0x000eb0000c1e1d00 */
[----:B------:R-:W3:Y:S08]  /*4970*/  LDG.E.128 R20, [R16.64] ;  /* 0x0000000610147981 */ /* 0x000ef0000c1e1d00 */
[----:B------:R-:W4:Y:S01]  /*4980*/  LDG.E.128 R160, [R160.64] ;  /* 0x00000006a0a07981 */ /* 0x000f22000c1e1d00 */
[--C-:B--2---:R-:W-:Y:S02]  /*4990*/  HADD2.F32 R29, -RZ, R44.reuse.H0_H0 ;  /* 0x2000002cff1d7230 */ /* 0x104fe40000004100 */
[----:B------:R-:W-:Y:S02]  /*49a0*/  HADD2.F32 R30, -RZ, R44.H1_H1 ;  /* 0x3000002cff1e7230 */ /* 0x000fe40000004100 */
[--C-:B------:R-:W-:Y:S02]  /*49b0*/  HADD2.F32 R33, -RZ, R45.reuse.H0_H0 ;  /* 0x2000002dff217230 */ /* 0x100fe40000004100 */
[----:B------:R-:W-:Y:S02]  /*49c0*/  HADD2.F32 R34, -RZ, R45.H1_H1 ;  /* 0x3000002dff227230 */ /* 0x000fe40000004100 */
[--C-:B------:R-:W-:Y:S01]  /*49d0*/  HADD2.F32 R35, -RZ, R46.reuse.H0_H0 ;  /* 0x2000002eff237230 */ /* 0x100fe20000004100 */
[----:B---3--:R-:W-:Y:S01]  /*49e0*/  MOV R14, R20 ;  /* 0x00000014000e7202 */ /* 0x008fe20000000f00 */
[----:B------:R-:W-:Y:S01]  /*49f0*/  HADD2.F32 R36, -RZ, R46.H1_H1 ;  /* 0x3000002eff247230 */ /* 0x000fe20000004100 */
[----:B------:R-:W-:Y:S01]  /*4a00*/  MOV R17, R23 ;  /* 0x0000001700117202 */ /* 0x000fe20000000f00 */
[----:B------:R-:W-:Y:S01]  /*4a10*/  HADD2.F32 R37, -RZ, R47.H0_H0 ;  /* 0x2000002fff257230 */ /* 0x000fe20000004100 */
[----:B------:R-:W-:Y:S01]  /*4a20*/  MOV R19, R21 ;  /* 0x0000001500137202 */ /* 0x000fe20000000f00 */
[----:B------:R-:W-:Y:S01]  /*4a30*/  HADD2.F32 R28, -RZ, R14.H0_H0 ;  /* 0x2000000eff1c7230 */ /* 0x000fe20000004100 */
[----:B------:R-:W-:Y:S01]  /*4a40*/  MOV R24, R22 ;  /* 0x0000001600187202 */ /* 0x000fe20000000f00 */
[--C-:B----4-:R-:W-:Y:S02]  /*4a50*/  HADD2.F32 R23, -RZ, R160.reuse.H0_H0 ;  /* 0x200000a0ff177230 */ /* 0x110fe40000004100 */
[----:B------:R-:W-:Y:S02]  /*4a60*/  HADD2.F32 R21, -RZ, R160.H1_H1 ;  /* 0x300000a0ff157230 */ /* 0x000fe40000004100 */
[--C-:B------:R-:W-:Y:S01]  /*4a70*/  HADD2.F32 R22, -RZ, R161.reuse.H0_H0 ;  /* 0x200000a1ff167230 */ /* 0x100fe20000004100 */
[----:B------:R-:W-:Y:S01]  /*4a80*/  @!P6 FADD.FTZ R23, -R23, -RZ ;  /* 0x800000ff1717e221 */ /* 0x000fe20000010100 */
[----:B------:R-:W-:Y:S01]  /*4a90*/  HADD2.F32 R20, -RZ, R161.H1_H1 ;  /* 0x300000a1ff147230 */ /* 0x000fe20000004100 */
[----:B------:R-:W-:Y:S01]  /*4aa0*/  @!P6 FADD.FTZ R21, -R21, -RZ ;  /* 0x800000ff1515e221 */ /* 0x000fe20000010100 */
[----:B------:R-:W-:Y:S01]  /*4ab0*/  HADD2.F32 R26, -RZ, R14.H1_H1 ;  /* 0x3000000eff1a7230 */ /* 0x000fe20000004100 */
[----:B------:R-:W-:Y:S01]  /*4ac0*/  FMUL.FTZ R0, R28, R23 ;  /* 0x000000171c007220 */ /* 0x000fe20000410000 */
[--C-:B------:R-:W-:Y:S01]  /*4ad0*/  HADD2.F32 R16, -RZ, R162.reuse.H1_H1 ;  /* 0x300000a2ff107230 */ /* 0x100fe20000004100 */
[----:B------:R-:W-:Y:S01]  /*4ae0*/  @!P6 FADD.FTZ R22, -R22, -RZ ;  /* 0x800000ff1616e221 */ /* 0x000fe20000010100 */
[----:B------:R-:W-:Y:S01]  /*4af0*/  HADD2.F32 R18, -RZ, R162.H0_H0 ;  /* 0x200000a2ff127230 */ /* 0x000fe20000004100 */
[----:B------:R-:W-:Y:S01]  /*4b00*/  FMUL.FTZ R2, R26, R21 ;  /* 0x000000151a027220 */ /* 0x000fe20000410000 */
[--C-:B------:R-:W-:Y:S01]  /*4b10*/  HADD2.F32 R25, -RZ, R19.reuse.H0_H0 ;  /* 0x20000013ff197230 */ /* 0x100fe20000004100 */
[----:B------:R-:W-:Y:S01]  /*4b20*/  @!P6 FADD.FTZ R20, -R20, -RZ ;  /* 0x800000ff1414e221 */ /* 0x000fe20000010100 */
[----:B------:R-:W-:Y:S01]  /*4b30*/  HADD2.F32 R23, -RZ, R19.H1_H1 ;  /* 0x30000013ff177230 */ /* 0x000fe20000004100 */
[----:B------:R-:W-:Y:S01]  /*4b40*/  @!P6 FADD.FTZ R16, -R16, -RZ ;  /* 0x800000ff1010e221 */ /* 0x000fe20000010100 */
[--C-:B------:R-:W-:Y:S01]  /*4b50*/  HADD2.F32 R19, -RZ, R24.reuse.H1_H1 ;  /* 0x30000018ff137230 */ /* 0x100fe20000004100 */
[----:B------:R-:W-:Y:S01]  /*4b60*/  @!P6 FADD.FTZ R18, -R18, -RZ ;  /* 0x800000ff1212e221 */ /* 0x000fe20000010100 */
[--C-:B------:R-:W-:Y:S01]  /*4b70*/  HADD2.F32 R15, -RZ, R163.reuse.H0_H0 ;  /* 0x200000a3ff0f7230 */ /* 0x100fe20000004100 */
[----:B------:R-:W-:Y:S01]  /*4b80*/  FMUL.FTZ R3, R25, R22 ;  /* 0x0000001619037220 */ /* 0x000fe20000410000 */
[----:B------:R-:W-:Y:S01]  /*4b90*/  HADD2.F32 R21, -RZ, R24.H0_H0 ;  /* 0x20000018ff157230 */ /* 0x000fe20000004100 */
[----:B------:R-:W-:Y:S01]  /*4ba0*/  FFMA.FTZ R0, R27, R29, R0 ;  /* 0x0000001d1b007223 */ /* 0x000fe20000010000 */
        /* <DEDUP_REMOVED lines=9> */
[----:B------:R-:W-:Y:S01]  /*4c40*/  @!P6 FADD.FTZ R15, -R15, -RZ ;  /* 0x800000ff0f0fe221 */ /* 0x000fe20000010100 */
[----:B------:R-:W-:Y:S01]  /*4c50*/  HADD2.F32 R29, -RZ, R40.H1_H1 ;  /* 0x30000028ff1d7230 */ /* 0x000fe20000004100 */
[----:B------:R-:W-:Y:S01]  /*4c60*/  FFMA.FTZ R3, R32, R33, R3 ;  /* 0x0000002120037223 */ /* 0x000fe20000010003 */
[----:B------:R-:W-:Y:S01]  /*4c70*/  HADD2.F32 R32, -RZ, R49.H0_H0 ;  /* 0x20000031ff207230 */ /* 0x000fe20000004100 */
[----:B------:R-:W-:Y:S01]  /*4c80*/  @!P6 FADD.FTZ R14, -R14, -RZ ;  /* 0x800000ff0e0ee221 */ /* 0x000fe20000010100 */
[----:B------:R-:W-:Y:S01]  /*4c90*/  HADD2.F32 R38, -RZ, R47.H1_H1 ;  /* 0x3000002fff267230 */ /* 0x000fe20000004100 */
[----:B------:R-:W-:Y:S01]  /*4ca0*/  FFMA.FTZ R4, R27, R34, R4 ;  /* 0x000000221b047223 */ /* 0x000fe20000010004 */
[----:B------:R-:W-:Y:S01]  /*4cb0*/  HADD2.F32 R31, -RZ, R49.H1_H1 ;  /* 0x30000031ff1f7230 */ /* 0x000fe20000004100 */
[----:B------:R-:W-:Y:S02]  /*4cc0*/  FMUL.FTZ R7, R16, R15 ;  /* 0x0000000f10077220 */ /* 0x000fe40000410000 */
[----:B------:R-:W-:Y:S01]  /*4cd0*/  FFMA.FTZ R5, R30, R35, R5 ;  /* 0x000000231e057223 */ /* 0x000fe20000010005 */
[----:B------:R-:W-:Y:S01]  /*4ce0*/  F2FP.PACK_AB R33, R4, R3 ;  /* 0x000000030421723e */ /* 0x000fe200000000ff */
[----:B------:R-:W-:Y:S02]  /*4cf0*/  FMUL.FTZ R8, R17, R14 ;  /* 0x0000000e11087220 */ /* 0x000fe40000410000 */
[----:B------:R-:W-:Y:S02]  /*4d00*/  FFMA.FTZ R6, R29, R36, R6 ;  /* 0x000000241d067223 */ /* 0x000fe40000010006 */
[----:B------:R-:W-:Y:S01]  /*4d10*/  FFMA.FTZ R7, R32, R37, R7 ;  /* 0x0000002520077223 */ /* 0x000fe20000010007 */
[----:B------:R-:W-:Y:S01]  /*4d20*/  F2FP.PACK_AB R32, R2, R0 ;  /* 0x000000000220723e */ /* 0x000fe200000000ff */
[----:B------:R-:W-:Y:S01]  /*4d30*/  FFMA.FTZ R8, R31, R38, R8 ;  /* 0x000000261f087223 */ /* 0x000fe20000010008 */
[----:B------:R-:W-:Y:S04]  /*4d40*/  F2FP.PACK_AB R34, R6, R5 ;  /* 0x000000050622723e */ /* 0x000fe800000000ff */
[----:B------:R-:W-:Y:S02]  /*4d50*/  F2FP.PACK_AB R35, R8, R7 ;  /* 0x000000070823723e */ /* 0x000fe400000000ff */
.L_x_5481:
[----:B------:R-:W-:Y:S05]  /*4d60*/  BSYNC B0 ;  /* 0x0000000000007941 */ /* 0x000fea0003800000 */
.L_x_5480:
[----:B------:R-:W-:Y:S05]  /*4d70*/  MOV R85, R83 ;  /* 0x0000005300557202 */ /* 0x000fea0000000f00 */
[----:B-----5:R2:W-:Y:S02]  /*4d80*/  STG.E.128 [R84.64], R32 ;  /* 0x0000002054007986 */ /* 0x0205e4000c101d06 */
.L_x_5479:
[----:B------:R-:W-:Y:S05]  /*4d90*/  BSYNC B1 ;  /* 0x0000000000017941 */ /* 0x000fea0003800000 */
.L_x_5478:
[----:B------:R-:W-:Y:S11]  /*4da0*/  ISETP.GE.AND P0, PT, R100, c[0x0][0x220], PT ;  /* 0x0000880064007a0c */ /* 0x000ff60003f06270 */
[----:B------:R-:W-:Y:S02]  /*4db0*/  @!UPT UIADD3 URZ, URZ, URZ, URZ ;  /* 0x0000003f3f3ff290 */ /* 0x000fe4000fffe03f */
[----:B------:R-:W-:-:S05]  /*4dc0*/  @P0 BRA `(.L_x_5477) ;  /* 0x000005e000000947 */ /* 0x000fca0003800000 */
[----:B------:R-:W-:Y:S01]  /*4dd0*/  ISETP.GE.AND P0, PT, R100, UR4, PT ;  /* 0x0000000464007c0c */ /* 0x000fe2000bf06270 */
[----:B--2---:R2:W5:Y:S01]  /*4de0*/  LDG.E.128 R32, [R90.64+0x80] ;  /* 0x000080065a207981 */ /* 0x004562000c1e1d00 */
[----:B------:R-:W-:Y:S01]  /*4df0*/  IADD3 R148, P5, R90, 0x80, RZ ;  /* 0x000000805a947810 */ /* 0x000fe20007fbe0ff */
[----:B------:R-:W-:Y:S04]  /*4e00*/  BSSY B0, `(.L_x_5482) ;  /* 0x0000058000007945 */ /* 0x000fe80003800000 */
[----:B------:R-:W-:Y:S06]  /*4e10*/  IMAD.X R149, RZ, RZ, R91, P5 ;  /* 0x000000ffff957224 */ /* 0x000fec00028e065b */
        /* <DEDUP_REMOVED lines=15> */
[C---:B------:R-:W-:Y:S02]  /*4f10*/  LEA R44, P0, R147.reuse, R94, 0x1 ;  /* 0x0000005e932c7211 */ /* 0x040fe400078008ff */
[----:B------:R-:W-:Y:S02]  /*4f20*/  @P6 IADD3 R85, RZ, -UR5, RZ ;  /* 0x80000005ff556c10 */ /* 0x000fe4000fffe0ff */
[C---:B------:R-:W-:Y:S02]  /*4f30*/  LEA R16, P5, R146.reuse, R148, 0x1 ;  /* 0x0000009492107211 */ /* 0x040fe400078a08ff */
[----:B------:R-:W-:Y:S02]  /*4f40*/  LEA.HI.X.SX32 R45, R147, R95, 0x1, P0 ;  /* 0x0000005f932d7211 */ /* 0x000fe400000f0eff */
[C---:B------:R-:W-:Y:S02]  /*4f50*/  LEA R160, P0, R85.reuse, R92, 0x1 ;  /* 0x0000005c55a07211 */ /* 0x040fe400078008ff */
[----:B------:R-:W-:Y:S02]  /*4f60*/  LEA.HI.X.SX32 R17, R146, R149, 0x1, P5 ;  /* 0x0000009592117211 */ /* 0x000fe400028f0eff */
[----:B------:R-:W-:Y:S01]  /*4f70*/  LEA.HI.X.SX32 R161, R85, R93, 0x1, P0 ;  /* 0x0000005d55a17211 */ /* 0x000fe200000f0eff */
[----:B------:R-:W3:Y:S08]  /*4f80*/  LDG.E.128 R44, [R44.64+0x80] ;  /* 0x000080062c2c7981 */ /* 0x000ef0000c1e1d00 */
[----:B------:R-:W4:Y:S08]  /*4f90*/  LDG.E.128 R20, [R16.64] ;  /* 0x0000000610147981 */ /* 0x000f30000c1e1d00 */
[----:B--2---:R-:W2:Y:S01]  /*4fa0*/  LDG.E.128 R160, [R160.64+0x80] ;  /* 0x00008006a0a07981 */ /* 0x004ea2000c1e1d00 */
[--C-:B---3--:R-:W-:Y:S02]  /*4fb0*/  HADD2.F32 R29, -RZ, R44.reuse.H0_H0 ;  /* 0x2000002cff1d7230 */ /* 0x108fe40000004100 */
[----:B------:R-:W-:Y:S02]  /*4fc0*/  HADD2.F32 R30, -RZ, R44.H1_H1 ;  /* 0x3000002cff1e7230 */ /* 0x000fe40000004100 */
[--C-:B------:R-:W-:Y:S02]  /*4fd0*/  HADD2.F32 R33, -RZ, R45.reuse.H0_H0 ;  /* 0x2000002dff217230 */ /* 0x100fe40000004100 */
[----:B------:R-:W-:Y:S02]  /*4fe0*/  HADD2.F32 R34, -RZ, R45.H1_H1 ;  /* 0x3000002dff227230 */ /* 0x000fe40000004100 */
[--C-:B------:R-:W-:Y:S01]  /*4ff0*/  HADD2.F32 R35, -RZ, R46.reuse.H0_H0 ;  /* 0x2000002eff237230 */ /* 0x100fe20000004100 */
[----:B----4-:R-:W-:Y:S01]  /*5000*/  MOV R14, R20 ;  /* 0x00000014000e7202 */ /* 0x010fe20000000f00 */
[----:B------:R-:W-:Y:S01]  /*5010*/  HADD2.F32 R36, -RZ, R46.H1_H1 ;  /* 0x3000002eff247230 */ /* 0x000fe20000004100 */
[----:B------:R-:W-:Y:S01]  /*5020*/  MOV R17, R23 ;  /* 0x0000001700117202 */ /* 0x000fe20000000f00 */
[----:B------:R-:W-:Y:S01]  /*5030*/  HADD2.F32 R37, -RZ, R47.H0_H0 ;  /* 0x2000002fff257230 */ /* 0x000fe20000004100 */
[----:B------:R-:W-:Y:S01]  /*5040*/  MOV R19, R21 ;  /* 0x0000001500137202 */ /* 0x000fe20000000f00 */
[----:B------:R-:W-:Y:S01]  /*5050*/  HADD2.F32 R28, -RZ, R14.H0_H0 ;  /* 0x2000000eff1c7230 */ /* 0x000fe20000004100 */
[----:B------:R-:W-:Y:S01]  /*5060*/  MOV R24, R22 ;  /* 0x0000001600187202 */ /* 0x000fe20000000f00 */
[--C-:B--2---:R-:W-:Y:S02]  /*5070*/  HADD2.F32 R23, -RZ, R160.reuse.H0_H0 ;  /* 0x200000a0ff177230 */ /* 0x104fe40000004100 */
        /* <DEDUP_REMOVED lines=48> */
.L_x_5483:
[----:B------:R-:W-:Y:S05]  /*5380*/  BSYNC B0 ;  /* 0x0000000000007941 */ /* 0x000fea0003800000 */
.L_x_5482:
[----:B------:R-:W-:Y:S05]  /*5390*/  MOV R85, R83 ;  /* 0x0000005300557202 */ /* 0x000fea0000000f00 */
[----:B-----5:R3:W-:Y:S02]  /*53a0*/  STG.E.128 [R84.64+0x80], R32 ;  /* 0x0000802054007986 */ /* 0x0207e4000c101d06 */
.L_x_5477:
[----:B------:R-:W-:Y:S05]  /*53b0*/  BSYNC B2 ;  /* 0x0000000000027941 */ /* 0x000fea0003800000 */
.L_x_5476:
[----:B------:R-:W-:Y:S01]  /*53c0*/  BSSY B2, `(.L_x_5484) ;  /* 0x00000ce000027945 */ /* 0x000fe20003800000 */
[----:B------:R-:W-:-:S05]  /*53d0*/  @!P4 BRA `(.L_x_5485) ;  /* 0x00000cc00000c947 */ /* 0x000fca0003800000 */
[----:B------:R-:W-:Y:S01]  /*53e0*/  ISETP.GE.AND P0, PT, R102, c[0x0][0x220], PT ;  /* 0x0000880066007a0c */ /* 0x000fe20003f06270 */
[----:B------:R-:W-:Y:S01]  /*53f0*/  @!UPT UIADD3 URZ, URZ, URZ, URZ ;  /* 0x0000003f3f3ff290 */ /* 0x000fe2000fffe03f */
[----:B------:R-:W-:Y:S11]  /*5400*/  BSSY B1, `(.L_x_5486) ;  /* 0x0000064000017945 */ /* 0x000ff60003800000 */
[----:B------:R-:W-:-:S05]  /*5410*/  @P0 BRA `(.L_x_5487) ;  /* 0x0000062000000947 */ /* 0x000fca0003800000 */
[C---:B------:R-:W-:Y:S01]  /*5420*/  LEA R148, P0, R61.reuse, R90, 0x1 ;  /* 0x0000005a3d947211 */ /* 0x040fe200078008ff */
[----:B------:R-:W-:Y:S03]  /*5430*/  BSSY B0, `(.L_x_5488) ;  /* 0x000005d000007945 */ /* 0x000fe60003800000 */
[----:B------:R-:W-:Y:S02]  /*5440*/  LEA.HI.X R149, R61, R91, R58, 0x1, P0 ;  /* 0x0000005b3d957211 */ /* 0x000fe400000f0c3a */
[----:B------:R-:W-:Y:S03]  /*5450*/  ISETP.GE.AND P0, PT, R102, UR4, PT ;  /* 0x0000000466007c0c */ /* 0x000fe6000bf06270 */
[----:B------:R4:W5:Y:S10]  /*5460*/  LDG.E.128 R28, [R148.64] ;  /* 0x00000006941c7981 */ /* 0x000974000c1e1d00 */
[----:B------:R-:W-:-:S05]  /*5470*/  @P0 BRA `(.L_x_5489) ;  /* 0x0000058000000947 */ /* 0x000fca0003800000 */
[----:B------:R-:W-:Y:S01]  /*5480*/  ULEA.HI UR5, UR4, UR4, URZ, 0x1 ;  /* 0x0000000404057291 */ /* 0x000fe2000f8f083f */
[----:B------:R-:W-:Y:S02]  /*5490*/  MOV R146, RZ ;  /* 0x000000ff00927202 */ /* 0x000fe40000000f00 */
[----:B-----5:R-:W-:Y:S01]  /*54a0*/  MOV R51, R29 ;  /* 0x0000001d00337202 */ /* 0x020fe20000000f00 */
[--C-:B------:R-:W-:Y:S01]  /*54b0*/  HADD2.F32 R29, -RZ, R28.reuse.H0_H0 ;  /* 0x2000001cff1d7230 */ /* 0x100fe20000004100 */
[----:B------:R-:W-:Y:S01]  /*54c0*/  USHF.R.S32.HI UR5, URZ, 0x1, UR5 ;  /* 0x000000013f057899 */ /* 0x000fe20008011405 */
[----:B------:R-:W-:Y:S01]  /*54d0*/  MOV R49, R31 ;  /* 0x0000001f00317202 */ /* 0x000fe20000000f00 */
[----:B------:R-:W-:Y:S01]  /*54e0*/  HADD2.F32 R31, -RZ, R28.H1_H1 ;  /* 0x3000001cff1f7230 */ /* 0x000fe20000004100 */
[----:B------:R-:W-:Y:S03]  /*54f0*/  MOV R40, R30 ;  /* 0x0000001e00287202 */ /* 0x000fe60000000f00 */
[----:B------:R-:W-:Y:S02]  /*5500*/  ISETP.GE.AND P4, PT, R102, UR5, PT ;  /* 0x0000000566007c0c */ /* 0x000fe4000bf86270 */
[----:B------:R-:W-:Y:S11]  /*5510*/  MOV R147, UR5 ;  /* 0x0000000500937c02 */ /* 0x000ff60008000f00 */
[----:B------:R-:W-:Y:S02]  /*5520*/  @P4 IADD3 R147, RZ, -UR5, RZ ;  /* 0x80000005ff934c10 */ /* 0x000fe4000fffe0ff */
[----:B------:R-:W-:Y:S02]  /*5530*/  @P4 IADD3 R146, RZ, -UR5, RZ ;  /* 0x80000005ff924c10 */ /* 0x000fe4000fffe0ff */
[----:B------:R-:W-:Y:S02]  /*5540*/  LEA R14, P0, R147, R148, 0x1 ;  /* 0x00000094930e7211 */ /* 0x000fe400078008ff */
[----:B--23--:R-:W-:Y:S02]  /*5550*/  IADD3 R85, P5, R121, R146, RZ ;  /* 0x0000009279557210 */ /* 0x00cfe40007fbe0ff */
[----:B------:R-:W-:Y:S02]  /*5560*/  LEA.HI.X.SX32 R15, R147, R149, 0x1, P0 ;  /* 0x00000095930f7211 */ /* 0x000fe400000f0eff */
[C---:B------:R-:W-:Y:S02]  /*5570*/  LEA R160, P0, R85.reuse, R92, 0x1 ;  /* 0x0000005c55a07211 */ /* 0x040fe400078008ff */
[----:B------:R-:W-:Y:S01]  /*5580*/  LEA.HI.X.SX32 R146, R146, R108, 0x1, P5 ;  /* 0x0000006c92927211 */ /* 0x000fe200028f0eff */
[----:B------:R-:W2:Y:S03]  /*5590*/  LDG.E.128 R20, [R14.64] ;  /* 0x000000060e147981 */ /* 0x000ea6000c1e1d00 */
[----:B------:R-:W-:Y:S02]  /*55a0*/  LEA.HI.X R161, R85, R93, R146, 0x1, P0 ;  /* 0x0000005d55a17211 */ /* 0x000fe400000f0c92 */
[----:B------:R-:W-:Y:S02]  /*55b0*/  MOV R146, RZ ;  /* 0x000000ff00927202 */ /* 0x000fe40000000f00 */
[----:B------:R-:W-:Y:S02]  /*55c0*/  @P4 IADD3 R146, RZ, -UR5, RZ ;  /* 0x80000005ff924c10 */ /* 0x000fe4000fffe0ff */
[----:B------:R-:W3:Y:S02]  /*55d0*/  LDG.E.128 R160, [R160.64] ;  /* 0x00000006a0a07981 */ /* 0x000ee4000c1e1d00 */
[----:B------:R-:W-:Y:S04]  /*55e0*/  IADD3 R85, P0, R121, R146, RZ ;  /* 0x0000009279557210 */ /* 0x000fe80007f1e0ff */
[----:B------:R-:W-:Y:S02]  /*55f0*/  LEA.HI.X.SX32 R146, R146, R108, 0x1, P0 ;  /* 0x0000006c92927211 */ /* 0x000fe400000f0eff */
[C---:B------:R-:W-:Y:S04]  /*5600*/  LEA R32, P0, R85.reuse, R94, 0x1 ;  /* 0x0000005e55207211 */ /* 0x040fe800078008ff */
[----:B------:R-:W-:Y:S05]  /*5610*/  LEA.HI.X R33, R85, R95, R146, 0x1, P0 ;  /* 0x0000005f55217211 */ /* 0x000fea00000f0c92 */
[----:B----4-:R1:W4:Y:S02]  /*5620*/  LDG.E.128 R44, [R32.64] ;  /* 0x00000006202c7981 */ /* 0x010324000c1e1d00 */
[----:B-1----:R-:W-:Y:S02]  /*5630*/  HADD2.F32 R32, -RZ, R51.H0_H0 ;  /* 0x20000033ff207230 */ /* 0x002fe40000004100 */
        /* <DEDUP_REMOVED lines=23> */
[----:B------:R-:W-:Y:S01]  /*57b0*/  @!P4 FADD.FTZ R17, -R17, -RZ ;  /* 0x800000ff1111c221 */ /* 0x000fe20000010100 */
[----:B------:R-:W-:Y:S01]  /*57c0*/  HADD2.F32 R15, -RZ, R163.H0_H0 ;  /* 0x200000a3ff0f7230 */ /* 0x000fe20000004100 */
[----:B------:R-:W-:Y:S01]  /*57d0*/  FFMA.FTZ R0, R29, R28, R0 ;  /* 0x0000001c1d007223 */ /* 0x000fe20000010000 */
[--C-:B------:R-:W-:Y:S01]  /*57e0*/  HADD2.F32 R20, -RZ, R18.reuse.H0_H0 ;  /* 0x20000012ff147230 */ /* 0x100fe20000004100 */
[----:B------:R-:W-:Y:S01]  /*57f0*/  @!P4 FADD.FTZ R16, -R16, -RZ ;  /* 0x800000ff1010c221 */ /* 0x000fe20000010100 */
[----:B------:R-:W-:Y:S01]  /*5800*/  HADD2.F32 R33, -RZ, R45.H0_H0 ;  /* 0x2000002dff217230 */ /* 0x000fe20000004100 */
[----:B------:R-:W-:Y:S01]  /*5810*/  FFMA.FTZ R2, R31, R30, R2 ;  /* 0x0000001e1f027223 */ /* 0x000fe20000010002 */
[----:B------:R-:W-:Y:S01]  /*5820*/  HADD2.F32 R14, -RZ, R163.H1_H1 ;  /* 0x300000a3ff0e7230 */ /* 0x000fe20000004100 */
[----:B------:R-:W-:Y:S01]  /*5830*/  @!P4 FADD.FTZ R15, -R15, -RZ ;  /* 0x800000ff0f0fc221 */ /* 0x000fe20000010100 */
[----:B------:R-:W-:Y:S01]  /*5840*/  HADD2.F32 R21, -RZ, R18.H1_H1 ;  /* 0x30000012ff157230 */ /* 0x000fe20000004100 */
[----:B------:R-:W-:Y:S01]  /*5850*/  FMUL.FTZ R5, R20, R17 ;  /* 0x0000001114057220 */ /* 0x000fe20000410000 */
[----:B------:R-:W-:Y:S01]  /*5860*/  HADD2.F32 R34, -RZ, R45.H1_H1 ;  /* 0x3000002dff227230 */ /* 0x000fe20000004100 */
[----:B------:R-:W-:Y:S01]  /*5870*/  FFMA.FTZ R3, R32, R33, R3 ;  /* 0x0000002120037223 */ /* 0x000fe20000010003 */
[----:B------:R-:W-:Y:S01]  /*5880*/  HADD2.F32 R29, -RZ, R51.H1_H1 ;  /* 0x30000033ff1d7230 */ /* 0x000fe20000004100 */
[----:B------:R-:W-:Y:S01]  /*5890*/  @!P4 FADD.FTZ R14, -R14, -RZ ;  /* 0x800000ff0e0ec221 */ /* 0x000fe20000010100 */
[--C-:B------:R-:W-:Y:S01]  /*58a0*/  HADD2.F32 R18, -RZ, R19.reuse.H0_H0 ;  /* 0x20000013ff127230 */ /* 0x100fe20000004100 */
[----:B------:R-:W-:Y:S01]  /*58b0*/  FMUL.FTZ R6, R21, R16 ;  /* 0x0000001015067220 */ /* 0x000fe20000410000 */
        /* <DEDUP_REMOVED lines=20> */
.L_x_5489:
[----:B------:R-:W-:Y:S05]  /*5a00*/  BSYNC B0 ;  /* 0x0000000000007941 */ /* 0x000fea0003800000 */
.L_x_5488:
[C---:B------:R-:W-:Y:S04]  /*5a10*/  LEA R2, P0, R152.reuse, R84, 0x1 ;  /* 0x0000005498027211 */ /* 0x040fe800078008ff */
[----:B------:R-:W-:Y:S05]  /*5a20*/  LEA.HI.X R3, R152, R83, R151, 0x1, P0 ;  /* 0x0000005398037211 */ /* 0x000fea00000f0c97 */
[----:B-----5:R1:W-:Y:S04]  /*5a30*/  STG.E.128 [R2.64], R28 ;  /* 0x0000001c02007986 */ /* 0x0203e8000c101d06 */
.L_x_5487:
[----:B------:R-:W-:Y:S05]  /*5a40*/  BSYNC B1 ;  /* 0x0000000000017941 */ /* 0x000fea0003800000 */
.L_x_5486:
[----:B------:R-:W-:Y:S11]  /*5a50*/  ISETP.GE.AND P0, PT, R100, c[0x0][0x220], PT ;  /* 0x0000880064007a0c */ /* 0x000ff60003f06270 */
[----:B------:R-:W-:Y:S02]  /*5a60*/  @!UPT UIADD3 URZ, URZ, URZ, URZ ;  /* 0x0000003f3f3ff290 */ /* 0x000fe4000fffe03f */
[----:B------:R-:W-:-:S05]  /*5a70*/  @P0 BRA `(.L_x_5485) ;  /* 0x0000062000000947 */ /* 0x000fca0003800000 */
[C---:B----4-:R-:W-:Y:S01]  /*5a80*/  LEA R148, P0, R64.reuse, R90, 0x1 ;  /* 0x0000005a40947211 */ /* 0x050fe200078008ff */
[----:B------:R-:W-:Y:S03]  /*5a90*/  BSSY B0, `(.L_x_5490) ;  /* 0x000005d000007945 */ /* 0x000fe60003800000 */
[----:B------:R-:W-:Y:S02]  /*5aa0*/  LEA.HI.X R149, R64, R91, R65, 0x1, P0 ;  /* 0x0000005b40957211 */ /* 0x000fe400000f0c41 */
[----:B------:R-:W-:Y:S03]  /*5ab0*/  ISETP.GE.AND P0, PT, R100, UR4, PT ;  /* 0x0000000464007c0c */ /* 0x000fe6000bf06270 */
[----:B-1----:R1:W5:Y:S10]  /*5ac0*/  LDG.E.128 R28, [R148.64] ;  /* 0x00000006941c7981 */ /* 0x002374000c1e1d00 */
        /* <DEDUP_REMOVED lines=13> */
[C---:B------:R-:W-:Y:S02]  /*5ba0*/  LEA R14, P0, R147.reuse, R148, 0x1 ;  /* 0x00000094930e7211 */ /* 0x040fe400078008ff */
        /* <DEDUP_REMOVED lines=13> */
[----:B------:R4:W2:Y:S02]  /*5c80*/  LDG.E.128 R44, [R32.64] ;  /* 0x00000006202c7981 */ /* 0x0008a4000c1e1d00 */
        /* <DEDUP_REMOVED lines=19> */
[----:B------:R-:W-:Y:S01]  /*5dc0*/  HADD2.F32 R28, -RZ, R44.H0_H0 ;  /* 0x2000002cff1c7230 */ /* 0x000fe20000004100 */
        /* <DEDUP_REMOVED lines=41> */
.L_x_5491:
[----:B------:R-:W-:Y:S05]  /*6060*/  BSYNC B0 ;  /* 0x0000000000007941 */ /* 0x000fea0003800000 */
.L_x_5490:
[C---:B------:R-:W-:Y:S04]  /*6070*/  LEA R2, P0, R69.reuse, R84, 0x1 ;  /* 0x0000005445027211 */ /* 0x040fe800078008ff */
[----:B------:R-:W-:Y:S05]  /*6080*/  LEA.HI.X R3, R69, R83, R68, 0x1, P0 ;  /* 0x0000005345037211 */ /* 0x000fea00000f0c44 */
[----:B-----5:R4:W-:Y:S04]  /*6090*/  STG.E.128 [R2.64], R28 ;  /* 0x0000001c02007986 */ /* 0x0209e8000c101d06 */
.L_x_5485:
[----:B------:R-:W-:Y:S05]  /*60a0*/  BSYNC B2 ;  /* 0x0000000000027941 */ /* 0x000fea0003800000 */
.L_x_5484:
[----:B------:R-:W-:Y:S01]  /*60b0*/  BSSY B2, `(.L_x_5492) ;  /* 0x00000ce000027945 */ /* 0x000fe20003800000 */
[----:B------:R-:W-:-:S05]  /*60c0*/  @!P2 BRA `(.L_x_5493) ;  /* 0x00000cc00000a947 */ /* 0x000fca0003800000 */
[----:B------:R-:W-:Y:S01]  /*60d0*/  ISETP.GE.AND P0, PT, R102, c[0x0][0x220], PT ;  /* 0x0000880066007a0c */ /* 0x000fe20003f06270 */
[----:B------:R-:W-:Y:S01]  /*60e0*/  @!UPT UIADD3 URZ, URZ, URZ, URZ ;  /* 0x0000003f3f3ff290 */ /* 0x000fe2000fffe03f */
[----:B------:R-:W-:Y:S11]  /*60f0*/  BSSY B1, `(.L_x_5494) ;  /* 0x0000064000017945 */ /* 0x000ff60003800000 */
[----:B------:R-:W-:-:S05]  /*6100*/  @P0 BRA `(.L_x_5495) ;  /* 0x0000062000000947 */ /* 0x000fca0003800000 */
[C---:B-1--4-:R-:W-:Y:S01]  /*6110*/  LEA R148, P0, R63.reuse, R90, 0x1 ;  /* 0x0000005a3f947211 */ /* 0x052fe200078008ff */
        /* <DEDUP_REMOVED lines=93> */
.L_x_5497:
[----:B------:R-:W-:Y:S05]  /*66f0*/  BSYNC B0 ;  /* 0x0000000000007941 */ /* 0x000fea0003800000 */
.L_x_5496:
[C---:B------:R-:W-:Y:S04]  /*6700*/  LEA R2, P0, R144.reuse, R84, 0x1 ;  /* 0x0000005490027211 */ /* 0x040fe800078008ff */
[----:B------:R-:W-:Y:S05]  /*6710*/  LEA.HI.X R3, R144, R83, R62, 0x1, P0 ;  /* 0x0000005390037211 */ /* 0x000fea00000f0c3e */
[----:B-----5:R4:W-:Y:S04]  /*6720*/  STG.E.128 [R2.64], R28 ;  /* 0x0000001c02007986 */ /* 0x0209e8000c101d06 */
.L_x_5495:
[----:B------:R-:W-:Y:S05]  /*6730*/  BSYNC B1 ;  /* 0x0000000000017941 */ /* 0x000fea0003800000 */
.L_x_5494:
[----:B------:R-:W-:Y:S11]  /*6740*/  ISETP.GE.AND P0, PT, R100, c[0x0][0x220], PT ;  /* 0x0000880064007a0c */ /* 0x000ff60003f06270 */
[----:B------:R-:W-:Y:S02]  /*6750*/  @!UPT UIADD3 URZ, URZ, URZ, URZ ;  /* 0x0000003f3f3ff290 */ /* 0x000fe4000fffe03f */
        /* <DEDUP_REMOVED lines=95> */
.L_x_5499:
[----:B------:R-:W-:Y:S05]  /*6d50*/  BSYNC B0 ;  /* 0x0000000000007941 */ /* 0x000fea0003800000 */
.L_x_5498:
[C---:B------:R-:W-:Y:S04]  /*6d60*/  LEA R2, P0, R71.reuse, R84, 0x1 ;  /* 0x0000005447027211 */ /* 0x040fe800078008ff */
[----:B------:R-:W-:Y:S05]  /*6d70*/  LEA.HI.X R3, R71, R83, R70, 0x1, P0 ;  /* 0x0000005347037211 */ /* 0x000fea00000f0c46 */
[----:B-----5:R4:W-:Y:S04]  /*6d80*/  STG.E.128 [R2.64], R28 ;  /* 0x0000001c02007986 */ /* 0x0209e8000c101d06 */
.L_x_5493:
[----:B------:R-:W-:Y:S05]  /*6d90*/  BSYNC B2 ;  /* 0x0000000000027941 */ /* 0x000fea0003800000 */
.L_x_5492:
[----:B------:R-:W-:Y:S01]  /*6da0*/  BSSY B2, `(.L_x_5500) ;  /* 0x00000d2000027945 */ /* 0x000fe20003800000 */
[----:B------:R-:W-:-:S05]  /*6db0*/  @!P1 BRA `(.L_x_5501) ;  /* 0x00000d0000009947 */ /* 0x000fca0003800000 */
[----:B------:R-:W-:Y:S01]  /*6dc0*/  ISETP.GE.AND P0, PT, R102, c[0x0][0x220], PT ;  /* 0x0000880066007a0c */ /* 0x000fe20003f06270 */
[----:B------:R-:W-:Y:S01]  /*6dd0*/  @!UPT UIADD3 URZ, URZ, URZ, URZ ;  /* 0x0000003f3f3ff290 */ /* 0x000fe2000fffe03f */
[----:B------:R-:W-:Y:S11]  /*6de0*/  BSSY B1, `(.L_x_5502) ;  /* 0x0000068000017945 */ /* 0x000ff60003800000 */
[----:B------:R-:W-:-:S05]  /*6df0*/  @P0 BRA `(.L_x_5503) ;  /* 0x0000066000000947 */ /* 0x000fca0003800000 */
[----:B------:R-:W-:Y:S01]  /*6e00*/  MOV R147, 0x60 ;  /* 0x0000006000937802 */ /* 0x000fe20000000f00 */
[----:B------:R-:W-:Y:S01]  /*6e10*/  BSSY B0, `(.L_x_5504) ;  /* 0x000005f000007945 */ /* 0x000fe20003800000 */
[----:B------:R-:W-:Y:S03]  /*6e20*/  ISETP.GE.AND P0, PT, R102, UR4, PT ;  /* 0x0000000466007c0c */ /* 0x000fe6000bf06270 */
[C---:B------:R-:W-:Y:S04]  /*6e30*/  IMAD.WIDE.U32 R160, R147.reuse, c[0x0][0x288], R90 ;  /* 0x0000a20093a07a25 */ /* 0x040fe800078e005a */
[----:B------:R-:W-:Y:S05]  /*6e40*/  IMAD R0, R147, c[0x0][0x28c], RZ ;  /* 0x0000a30093007a24 */ /* 0x000fea00078e02ff */
[----:B------:R-:W-:Y:S05]  /*6e50*/  IADD3 R161, R161, R0, RZ ;  /* 0x00000000a1a17210 */ /* 0x000fea0007ffe0ff */
[----:B-1--4-:R1:W5:Y:S01]  /*6e60*/  LDG.E.128 R28, [R160.64] ;  /* 0x00000006a01c7981 */ /* 0x012362000c1e1d00 */
        /* <DEDUP_REMOVED lines=16> */
[C---:B-1----:R-:W-:Y:S02]  /*6f70*/  LEA R160, P0, R85.reuse, R92, 0x1 ;  /* 0x0000005c55a07211 */ /* 0x042fe400078008ff */
        /* <DEDUP_REMOVED lines=10> */
[----:B------:R1:W4:Y:S02]  /*7020*/  LDG.E.128 R44, [R32.64] ;  /* 0x00000006202c7981 */ /* 0x000324000c1e1d00 */
        /* <DEDUP_REMOVED lines=61> */
.L_x_5505:
[----:B------:R-:W-:Y:S05]  /*7400*/  BSYNC B0 ;  /* 0x0000000000007941 */ /* 0x000fea0003800000 */
.L_x_5504:
[C---:B------:R-:W-:Y:S01]  /*7410*/  IMAD R0, R147.reuse, c[0x0][0x19c], RZ ;  /* 0x0000670093007a24 */ /* 0x040fe200078e02ff */
[----:B--23--:R-:W-:Y:S05]  /*7420*/  MOV R85, R83 ;  /* 0x0000005300557202 */ /* 0x00cfea0000000f00 */
[----:B------:R-:W-:Y:S05]  /*7430*/  IMAD.WIDE.U32 R2, R147, c[0x0][0x198], R84 ;  /* 0x0000660093027a25 */ /* 0x000fea00078e0054 */
[----:B------:R-:W-:Y:S05]  /*7440*/  IADD3 R3, R3, R0, RZ ;  /* 0x0000000003037210 */ /* 0x000fea0007ffe0ff */
[----:B-----5:R2:W-:Y:S02]  /*7450*/  STG.E.128 [R2.64], R28 ;  /* 0x0000001c02007986 */ /* 0x0205e4000c101d06 */
.L_x_5503:
[----:B------:R-:W-:Y:S05]  /*7460*/  BSYNC B1 ;  /* 0x0000000000017941 */ /* 0x000fea0003800000 */
.L_x_5502:
[----:B------:R-:W-:Y:S11]  /*7470*/  ISETP.GE.AND P0, PT, R100, c[0x0][0x220], PT ;  /* 0x0000880064007a0c */ /* 0x000ff60003f06270 */
[----:B------:R-:W-:Y:S02]  /*7480*/  @!UPT UIADD3 URZ, URZ, URZ, URZ ;  /* 0x0000003f3f3ff290 */ /* 0x000fe4000fffe03f */
[----:B------:R-:W-:-:S05]  /*7490*/  @P0 BRA `(.L_x_5501) ;  /* 0x0000062000000947 */ /* 0x000fca0003800000 */
[C---:B-1--4-:R-:W-:Y:S01]  /*74a0*/  LEA R148, P0, R73.reuse, R90, 0x1 ;  /* 0x0000005a49947211 */ /* 0x052fe200078008ff */
[----:B------:R-:W-:Y:S03]  /*74b0*/  BSSY B0, `(.L_x_5506) ;  /* 0x000005d000007945 */ /* 0x000fe60003800000 */
[----:B------:R-:W-:Y:S02]  /*74c0*/  LEA.HI.X R149, R73, R91, R72, 0x1, P0 ;  /* 0x0000005b49957211 */ /* 0x000fe400000f0c48 */
[----:B------:R-:W-:Y:S03]  /*74d0*/  ISETP.GE.AND P0, PT, R100, UR4, PT ;  /* 0x0000000464007c0c */ /* 0x000fe6000bf06270 */
[----:B--2---:R1:W5:Y:S10]  /*74e0*/  LDG.E.128 R28, [R148.64] ;  /* 0x00000006941c7981 */ /* 0x004374000c1e1d00 */
        /* <DEDUP_REMOVED lines=14> */
[----:B---3--:R-:W-:Y:S02]  /*75d0*/  IADD3 R85, P2, R112, R147, RZ ;  /* 0x0000009370557210 */ /* 0x008fe40007f5e0ff */
[----:B------:R-:W-:Y:S02]  /*75e0*/  LEA.HI.X.SX32 R15, R146, R149, 0x1, P0 ;  /* 0x00000095920f7211 */ /* 0x000fe400000f0eff */
[----:B------:R-:W-:Y:S02]  /*75f0*/  LEA R160, P0, R85, R92, 0x1 ;  /* 0x0000005c55a07211 */ /* 0x000fe400078008ff */
[-C--:B------:R-:W-:Y:S01]  /*7600*/  LEA.HI.X.SX32 R146, R147, R96.reuse, 0x1, P2 ;  /* 0x0000006093927211 */ /* 0x080fe200010f0eff */
[----:B------:R-:W2:Y:S01]  /*7610*/  LDG.E.128 R20, [R14.64] ;  /* 0x000000060e147981 */ /* 0x000ea2000c1e1d00 */
[----:B------:R-:W-:Y:S02]  /*7620*/  MOV R147, RZ ;  /* 0x000000ff00937202 */ /* 0x000fe40000000f00 */
[----:B------:R-:W-:Y:S02]  /*7630*/  @P1 IADD3 R147, RZ, -UR5, RZ ;  /* 0x80000005ff931c10 */ /* 0x000fe4000fffe0ff */
[----:B------:R-:W-:Y:S02]  /*7640*/  LEA.HI.X R161, R85, R93, R146, 0x1, P0 ;  /* 0x0000005d55a17211 */ /* 0x000fe400000f0c92 */
[----:B------:R-:W-:Y:S04]  /*7650*/  IADD3 R85, P0, R112, R147, RZ ;  /* 0x0000009370557210 */ /* 0x000fe80007f1e0ff */
[----:B------:R-:W-:Y:S01]  /*7660*/  LEA.HI.X.SX32 R146, R147, R96, 0x1, P0 ;  /* 0x0000006093927211 */ /* 0x000fe200000f0eff */
[----:B------:R-:W3:Y:S01]  /*7670*/  LDG.E.128 R160, [R160.64] ;  /* 0x00000006a0a07981 */ /* 0x000ee2000c1e1d00 */
        /* <DEDUP_REMOVED lines=64> */
.L_x_5507:
[----:B------:R-:W-:Y:S05]  /*7a80*/  BSYNC B0 ;  /* 0x0000000000007941 */ /* 0x000fea0003800000 */
.L_x_5506:
[C---:B------:R-:W-:Y:S04]  /*7a90*/  LEA R2, P0, R75.reuse, R84, 0x1 ;  /* 0x000000544b027211 */ /* 0x040fe800078008ff */
[----:B------:R-:W-:Y:S05]  /*7aa0*/  LEA.HI.X R3, R75, R83, R74, 0x1, P0 ;  /* 0x000000534b037211 */ /* 0x000fea00000f0c4a */
[----:B-----5:R2:W-:Y:S04]  /*7ab0*/  STG.E.128 [R2.64], R28 ;  /* 0x0000001c02007986 */ /* 0x0205e8000c101d06 */
.L_x_5501:
[----:B------:R-:W-:Y:S05]  /*7ac0*/  BSYNC B2 ;  /* 0x0000000000027941 */ /* 0x000fea0003800000 */
.L_x_5500:
[----:B-12-4-:R-:W-:Y:S01]  /*7ad0*/  IMAD.MOV.U32 R3, RZ, RZ, c[0x0][0x230] ;  /* 0x00008c00ff037624 */ /* 0x016fe200078e00ff */
[----:B------:R-:W-:Y:S03]  /*7ae0*/  ULDC UR4, c[0x0][0x230] ;  /* 0x00008c0000047ab9 */ /* 0x000fe60000000800 */
[----:B------:R-:W-:Y:S05]  /*7af0*/  IMAD.U32 R3, R3, -0x20, RZ ;  /* 0xffffffe003037824 */ /* 0x000fea00078e00ff */
[C---:B------:R-:W-:Y:S02]  /*7b00*/  LEA R94, P1, R3.reuse, R94, 0x1 ;  /* 0x0000005e035e7211 */ /* 0x040fe400078208ff */
[C---:B------:R-:W-:Y:S02]  /*7b10*/  LEA R92, P0, R3.reuse, R92, 0x1 ;  /* 0x0000005c035c7211 */ /* 0x040fe400078008ff */
[C---:B------:R-:W-:Y:S02]  /*7b20*/  LEA.HI.X.SX32 R95, R3.reuse, R95, 0x1, P1 ;  /* 0x0000005f035f7211 */ /* 0x040fe400008f0eff */
[----:B------:R-:W-:Y:S01]  /*7b30*/  LEA.HI.X.SX32 R93, R3, R93, 0x1, P0 ;  /* 0x0000005d035d7211 */ /* 0x000fe200000f0eff */
[----:B------:R-:W-:-:S05]  /*7b40*/  BRA `(.L_x_5475) ;  /* 0x0000043000007947 */ /* 0x000fca0003800000 */
.L_x_5457:
[----:B------:R-:W-:Y:S01]  /*7b50*/  BSSY B0, `(.L_x_5508) ;  /* 0x000000a000007945 */ /* 0x000fe20003800000 */
[----:B------:R-:W-:-:S05]  /*7b60*/  @!P6 BRA `(.L_x_5509) ;  /* 0x000000800000e947 */ /* 0x000fca0003800000 */
[----:B------:R-:W-:Y:S02]  /*7b70*/  ISETP.NE.AND P5, PT, R118, RZ, PT ;  /* 0x000000ff7600720c */ /* 0x000fe40003fa5270 */
[----:B------:R-:W-:Y:S11]  /*7b80*/  ISETP.NE.AND P0, PT, R117, RZ, PT ;  /* 0x000000ff7500720c */ /* 0x000ff60003f05270 */
[----:B------:R-:W2:Y:S01]  /*7b90*/  @P5 LDG.E.128 R16, [R90.64] ;  /* 0x000000065a105981 */ /* 0x000ea2000c1e1d00 */
[--C-:B------:R-:W-:Y:S05]  /*7ba0*/  @P5 IMAD.MOV.U32 R85, RZ, RZ, R83.reuse ;  /* 0x000000ffff555224 */ /* 0x100fea00078e0053 */
[----:B--2---:R1:W-:Y:S04]  /*7bb0*/  @P5 STG.E.128 [R84.64], R16 ;  /* 0x0000001054005986 */ /* 0x0043e8000c101d06 */
[----:B------:R-:W2:Y:S01]  /*7bc0*/  @P0 LDG.E.128 R4, [R90.64+0x80] ;  /* 0x000080065a040981 */ /* 0x000ea2000c1e1d00 */
[----:B-1----:R-:W-:Y:S05]  /*7bd0*/  @P0 IMAD.MOV.U32 R85, RZ, RZ, R83 ;  /* 0x000000ffff550224 */ /* 0x002fea00078e0053 */
[----:B--2---:R1:W-:Y:S02]  /*7be0*/  @P0 STG.E.128 [R84.64+0x80], R4 ;  /* 0x0000800454000986 */ /* 0x0043e4000c101d06 */
.L_x_5509:
[----:B------:R-:W-:Y:S05]  /*7bf0*/  BSYNC B0 ;  /* 0x0000000000007941 */ /* 0x000fea0003800000 */
.L_x_5508:
[----:B------:R-:W-:Y:S01]  /*7c00*/  BSSY B0, `(.L_x_5510) ;  /* 0x0000010000007945 */ /* 0x000fe20003800000 */
        /* <DEDUP_REMOVED lines=8> */
[----:B------:R-:W2:Y:S01]  /*7c90*/  @P6 LDG.E.128 R16, [R22.64] ;  /* 0x0000000616106981 */ /* 0x000ea2000c1e1d00 */
[----:B------:R-:W-:Y:S02]  /*7ca0*/  @P4 LEA.HI.X R3, R64, R91, R65, 0x1, P0 ;  /* 0x0000005b40034211 */ /* 0x000fe400000f0c41 */
[C---:B------:R-:W-:Y:S04]  /*7cb0*/  @P4 LEA R20, P0, R69.reuse, R84, 0x1 ;  /* 0x0000005445144211 */ /* 0x040fe800078008ff */
[----:B------:R-:W-:Y:S01]  /*7cc0*/  @P4 LEA.HI.X R21, R69, R83, R68, 0x1, P0 ;  /* 0x0000005345154211 */ /* 0x000fe200000f0c44 */
[----:B--2---:R2:W-:Y:S04]  /*7cd0*/  @P6 STG.E.128 [R14.64], R16 ;  /* 0x000000100e006986 */ /* 0x0045e8000c101d06 */
[----:B-1----:R-:W3:Y:S04]  /*7ce0*/  @P4 LDG.E.128 R4, [R2.64] ;  /* 0x0000000602044981 */ /* 0x002ee8000c1e1d00 */
[----:B---3--:R2:W-:Y:S02]  /*7cf0*/  @P4 STG.E.128 [R20.64], R4 ;  /* 0x0000000414004986 */ /* 0x0085e4000c101d06 */
.L_x_5511:
[----:B------:R-:W-:Y:S05]  /*7d00*/  BSYNC B0 ;  /* 0x0000000000007941 */ /* 0x000fea0003800000 */
.L_x_5510:
[----:B------:R-:W-:Y:S01]  /*7d10*/  BSSY B0, `(.L_x_5512) ;  /* 0x0000010000007945 */ /* 0x000fe20003800000 */
[----:B------:R-:W-:-:S05]  /*7d20*/  @!P2 BRA `(.L_x_5513) ;  /* 0x000000e00000a947 */ /* 0x000fca0003800000 */
[----:B------:R-:W-:Y:S02]  /*7d30*/  ISETP.NE.AND P5, PT, R118, RZ, PT ;  /* 0x000000ff7600720c */ /* 0x000fe40003fa5270 */
[----:B------:R-:W-:Y:S11]  /*7d40*/  ISETP.NE.AND P2, PT, R117, RZ, PT ;  /* 0x000000ff7500720c */ /* 0x000ff60003f45270 */
[C---:B------:R-:W-:Y:S02]  /*7d50*/  @P5 LEA R22, P0, R63.reuse, R90, 0x1 ;  /* 0x0000005a3f165211 */ /* 0x040fe400078008ff */
[----:B--2---:R-:W-:Y:S02]  /*7d60*/  @P5 LEA R14, P4, R144, R84, 0x1 ;  /* 0x00000054900e5211 */ /* 0x004fe400078808ff */
        /* <DEDUP_REMOVED lines=10> */
.L_x_5513:
[----:B------:R-:W-:Y:S05]  /*7e10*/  BSYNC B0 ;  /* 0x0000000000007941 */ /* 0x000fea0003800000 */
.L_x_5512:
[----:B------:R-:W-:Y:S01]  /*7e20*/  UMOV UR4, URZ ;  /* 0x0000003f00047c82 */ /* 0x000fe20008000000 */
[----:B------:R-:W-:Y:S01]  /*7e30*/  BSSY B0, `(.L_x_5475) ;  /* 0x0000014000007945 */ /* 0x000fe20003800000 */
[----:B------:R-:W-:-:S05]  /*7e40*/  @!P1 BRA `(.L_x_5514) ;  /* 0x0000012000009947 */ /* 0x000fca0003800000 */
[----:B------:R-:W-:Y:S02]  /*7e50*/  ISETP.NE.AND P2, PT, R118, RZ, PT ;  /* 0x000000ff7600720c */ /* 0x000fe40003f45270 */
[----:B------:R-:W-:Y:S11]  /*7e60*/  ISETP.NE.AND P1, PT, R117, RZ, PT ;  /* 0x000000ff7500720c */ /* 0x000ff60003f25270 */
[----:B------:R-:W-:Y:S01]  /*7e70*/  @P2 IMAD.MOV.U32 R3, RZ, RZ, 0x60 ;  /* 0x00000060ff032424 */ /* 0x000fe200078e00ff */
[----:B-1----:R-:W-:Y:S02]  /*7e80*/  @P2 MOV R85, R83 ;  /* 0x0000005300552202 */ /* 0x002fe40000000f00 */
[----:B------:R-:W-:Y:S01]  /*7e90*/  @P1 LEA R2, P0, R73, R90, 0x1 ;  /* 0x0000005a49021211 */ /* 0x000fe200078008ff */
[C---:B--2---:R-:W-:Y:S04]  /*7ea0*/  @P2 IMAD.WIDE.U32 R4, R3.reuse, c[0x0][0x288], R90 ;  /* 0x0000a20003042a25 */ /* 0x044fe800078e005a */
[C---:B------:R-:W-:Y:S02]  /*7eb0*/  @P2 IMAD R0, R3.reuse, c[0x0][0x28c], RZ ;  /* 0x0000a30003002a24 */ /* 0x040fe400078e02ff */
[----:B------:R-:W-:Y:S04]  /*7ec0*/  @P2 IMAD.WIDE.U32 R14, R3, c[0x0][0x198], R84 ;  /* 0x00006600030e2a25 */ /* 0x000fe800078e0054 */
[----:B------:R-:W-:Y:S02]  /*7ed0*/  @P2 IMAD.IADD R5, R5, 0x1, R0 ;  /* 0x0000000105052824 */ /* 0x000fe400078e0200 */
[----:B------:R-:W-:Y:S01]  /*7ee0*/  @P2 IMAD R0, R3, c[0x0][0x19c], RZ ;  /* 0x0000670003002a24 */ /* 0x000fe200078e02ff */
[----:B------:R-:W-:Y:S02]  /*7ef0*/  @P1 LEA.HI.X R3, R73, R91, R72, 0x1, P0 ;  /* 0x0000005b49031211 */ /* 0x000fe400000f0c48 */
[----:B------:R-:W2:Y:S01]  /*7f00*/  @P2 LDG.E.128 R16, [R4.64] ;  /* 0x0000000604102981 */ /* 0x000ea2000c1e1d00 */
[----:B------:R-:W-:Y:S01]  /*7f10*/  @P2 IMAD.IADD R15, R15, 0x1, R0 ;  /* 0x000000010f0f2824 */ /* 0x000fe200078e0200 */
[C---:B------:R-:W-:Y:S04]  /*7f20*/  @P1 LEA R20, P0, R75.reuse, R84, 0x1 ;  /* 0x000000544b141211 */ /* 0x040fe800078008ff */
[----:B------:R-:W-:Y:S01]  /*7f30*/  @P1 LEA.HI.X R21, R75, R83, R74, 0x1, P0 ;  /* 0x000000534b151211 */ /* 0x000fe200000f0c4a */
[----:B--2---:R1:W-:Y:S04]  /*7f40*/  @P2 STG.E.128 [R14.64], R16 ;  /* 0x000000100e002986 */ /* 0x0043e8000c101d06 */
[----:B------:R-:W2:Y:S04]  /*7f50*/  @P1 LDG.E.128 R4, [R2.64] ;  /* 0x0000000602041981 */ /* 0x000ea8000c1e1d00 */
[----:B--2---:R1:W-:Y:S02]  /*7f60*/  @P1 STG.E.128 [R20.64], R4 ;  /* 0x0000000414001986 */ /* 0x0043e4000c101d06 */
.L_x_5514:
[----:B------:R-:W-:Y:S05]  /*7f70*/  BSYNC B0 ;  /* 0x0000000000007941 */ /* 0x000fea0003800000 */
.L_x_5475:
[----:B------:R-:W-:Y:S04]  /*7f80*/  IMAD.MOV.U32 R0, RZ, RZ, c[0x0][0x288] ;  /* 0x0000a200ff007624 */ /* 0x000fe800078e00ff */
[----:B------:R-:W-:Y:S05]  /*7f90*/  IMAD.U32 R3, R0, -0x40, RZ ;  /* 0xffffffc000037824 */ /* 0x000fea00078e00ff */
[C---:B------:R-:W-:Y:S04]  /*7fa0*/  LEA R90, P0, R3.reuse, R90, 0x1 ;  /* 0x0000005a035a7211 */ /* 0x040fe800078008ff */
[----:B------:R-:W-:Y:S01]  /*7fb0*/  LEA.HI.X.SX32 R91, R3, R91, 0x1, P0 ;  /* 0x0000005b035b7211 */ /* 0x000fe200000f0eff */
[----:B------:R-:W-:-:S05]  /*7fc0*/  @!P3 BRA `(.L_x_5515) ;  /* 0x000004b00000b947 */ /* 0x000fca0003800000 */
[----:B------:R-:W-:Y:S04]  /*7fd0*/  IADD3 R0, R11, -0x1, RZ ;  /* 0xffffffff0b007810 */ /* 0x000fe80007ffe0ff */
[----:B------:R-:W-:Y:S11]  /*7fe0*/  ISETP.GT.AND P0, PT, R0, R57, PT ;  /* 0x000000390000720c */ /* 0x000ff60003f04270 */
[----:B------:R-:W-:Y:S02]  /*7ff0*/  @!UPT UIADD3 URZ, URZ, URZ, URZ ;  /* 0x0000003f3f3ff290 */ /* 0x000fe4000fffe03f */
[----:B------:R-:W-:-:S05]  /*8000*/  @!P0 BRA `(.L_x_5516) ;  /* 0x0000050000008947 */ /* 0x000fca0003800000 */
[----:B-12---:R-:W-:Y:S01]  /*8010*/  IMAD.MOV.U32 R16, RZ, RZ, RZ ;  /* 0x000000ffff107224 */ /* 0x006fe200078e00ff */
[----:B------:R-:W-:Y:S02]  /*8020*/  IABS R5, c[0x0][0x2d0] ;  /* 0x0000b40000057a13 */ /* 0x000fe40000000000 */
[----:B------:R-:W-:Y:S02]  /*8030*/  IADD3 R13, R13, -0x80, RZ ;  /* 0xffffff800d0d7810 */ /* 0x000fe40007ffe0ff */
[----:B------:R-:W1:Y:S01]  /*8040*/  I2F.RP R15, R5 ;  /* 0x00000005000f7306 */ /* 0x000e620000209400 */
[----:B------:R-:W-:Y:S02]  /*8050*/  IABS R14, R12 ;  /* 0x0000000c000e7213 */ /* 0x000fe40000000000 */
[----:B------:R-:W-:Y:S01]  /*8060*/  IMAD.IADD R0, R13, 0x1, -R12 ;  /* 0x000000010d007824 */ /* 0x000fe200078e0a0c */
[----:B------:R-:W-:Y:S02]  /*8070*/  IABS R7, R13 ;  /* 0x0000000d00077213 */ /* 0x000fe40000000000 */
[----:B------:R-:W-:Y:S04]  /*8080*/  LOP3.LUT R3, RZ, c[0x0][0x2d0], RZ, 0x33, !PT ;  /* 0x0000b400ff037a12 */ /* 0x000fe800078e33ff */
[----:B-1----:R-:W1:Y:S02]  /*8090*/  MUFU.RCP R6, R15 ;  /* 0x0000000f00067308 */ /* 0x002e640000001000 */
[----:B-1----:R-:W-:Y:S08]  /*80a0*/  IADD3 R8, R6, 0xffffffe, RZ ;  /* 0x0ffffffe06087810 */ /* 0x002ff00007ffe0ff */
[----:B------:R-:W1:Y:S02]  /*80b0*/  F2I.FTZ.U32.TRUNC.NTZ R17, R8 ;  /* 0x0000000800117305 */ /* 0x000e64000021f000 */
[--C-:B-1----:R-:W-:Y:S04]  /*80c0*/  IMAD.MOV R6, RZ, RZ, -R17.reuse ;  /* 0x000000ffff067224 */ /* 0x102fe800078e0a11 */
[----:B------:R-:W-:Y:S04]  /*80d0*/  IMAD R6, R6, R5, RZ ;  /* 0x0000000506067224 */ /* 0x000fe800078e02ff */
[----:B------:R-:W-:Y:S06]  /*80e0*/  IMAD.HI.U32 R6, R17, R6, R16 ;  /* 0x0000000611067227 */ /* 0x000fec00078e0010 */
[C---:B------:R-:W-:Y:S04]  /*80f0*/  IMAD.HI.U32 R2, R6.reuse, R7, RZ ;  /* 0x0000000706027227 */ /* 0x040fe800078e00ff */
[----:B------:R-:W-:Y:S04]  /*8100*/  IMAD.HI.U32 R4, R6, R14, RZ ;  /* 0x0000000e06047227 */ /* 0x000fe800078e00ff */
[----:B------:R-:W-:Y:S02]  /*8110*/  IMAD.MOV R6, RZ, RZ, -R2 ;  /* 0x000000ffff067224 */ /* 0x000fe400078e0a02 */
[----:B------:R-:W-:Y:S02]  /*8120*/  IMAD.MOV R8, RZ, RZ, -R4 ;  /* 0x000000ffff087224 */ /* 0x000fe400078e0a04 */
[C---:B------:R-:W-:Y:S01]  /*8130*/  IMAD R7, R5.reuse, R6, R7 ;  /* 0x0000000605077224 */ /* 0x040fe200078e0207 */
[----:B------:R-:W-:Y:S01]  /*8140*/  LOP3.LUT R6, R12, c[0x0][0x2d0], RZ, 0x3c, !PT ;  /* 0x0000b4000c067a12 */ /* 0x000fe200078e3cff */
[C---:B------:R-:W-:Y:S03]  /*8150*/  IMAD R14, R5.reuse, R8, R14 ;  /* 0x00000008050e7224 */ /* 0x040fe600078e020e */
[C---:B------:R-:W-:Y:S02]  /*8160*/  ISETP.GT.U32.AND P0, PT, R5.reuse, R7, PT ;  /* 0x000000070500720c */ /* 0x040fe40003f04070 */
[----:B------:R-:W-:Y:S02]  /*8170*/  ISETP.GT.U32.AND P4, PT, R5, R14, PT ;  /* 0x0000000e0500720c */ /* 0x000fe40003f84070 */
[----:B------:R-:W-:Y:S09]  /*8180*/  ISETP.GE.AND P2, PT, R6, RZ, PT ;  /* 0x000000ff0600720c */ /* 0x000ff20003f46270 */
[----:B------:R-:W-:Y:S01]  /*8190*/  @!P0 IADD3 R2, R2, 0x1, RZ ;  /* 0x0000000102028810 */ /* 0x000fe20007ffe0ff */
[----:B------:R-:W-:Y:S01]  /*81a0*/  @!P0 IMAD.IADD R7, R7, 0x1, -R5 ;  /* 0x0000000107078824 */ /* 0x000fe200078e0a05 */
[-C--:B------:R-:W-:Y:S02]  /*81b0*/  @!P4 IADD3 R14, R14, -R5.reuse, RZ ;  /* 0x800000050e0ec210 */ /* 0x080fe40007ffe0ff */
[----:B------:R-:W-:Y:S02]  /*81c0*/  @!P4 IADD3 R4, R4, 0x1, RZ ;  /* 0x000000010404c810 */ /* 0x000fe40007ffe0ff */
[-C--:B------:R-:W-:Y:S02]  /*81d0*/  ISETP.GE.U32.AND P5, PT, R7, R5.reuse, PT ;  /* 0x000000050700720c */ /* 0x080fe40003fa6070 */
[----:B------:R-:W-:Y:S02]  /*81e0*/  ISETP.GE.U32.AND P6, PT, R14, R5, PT ;  /* 0x000000050e00720c */ /* 0x000fe40003fc6070 */
[----:B------:R-:W-:Y:S02]  /*81f0*/  LOP3.LUT R5, R13, c[0x0][0x2d0], RZ, 0x3c, !PT ;  /* 0x0000b4000d057a12 */ /* 0x000fe400078e3cff */
[----:B------:R-:W-:Y:S02]  /*8200*/  ISETP.NE.AND P0, PT, RZ, c[0x0][0x2d0], PT ;  /* 0x0000b400ff007a0c */ /* 0x000fe40003f05270 */
[----:B------:R-:W-:Y:S05]  /*8210*/  ISETP.GE.AND P1, PT, R5, RZ, PT ;  /* 0x000000ff0500720c */ /* 0x000fea0003f26270 */
[----:B------:R-:W-:Y:S02]  /*8220*/  @P5 IADD3 R2, R2, 0x1, RZ ;  /* 0x0000000102025810 */ /* 0x000fe40007ffe0ff */
[----:B------:R-:W-:Y:S05]  /*8230*/  @P6 IADD3 R4, R4, 0x1, RZ ;  /* 0x0000000104046810 */ /* 0x000fea0007ffe0ff */
        /* <DEDUP_REMOVED lines=12> */
[----:B------:R-:W-:Y:S01]  /*8300*/  IMAD.WIDE.U32 R18, R0, c[0x0][0x1a0], RZ ;  /* 0x0000680000127a25 */ /* 0x000fe200078e00ff */
[----:B------:R-:W-:Y:S03]  /*8310*/  SHF.R.S32.HI R7, RZ, 0x1f, R0 ;  /* 0x0000001fff077819 */ /* 0x000fe60000011400 */
[----:B--2---:R-:W-:Y:S02]  /*8320*/  IMAD.IADD R14, R5, 0x1, -R6 ;  /* 0x00000001050e7824 */ /* 0x004fe400078e0a06 */
[----:B------:R-:W-:Y:S02]  /*8330*/  IMAD R6, R7, c[0x0][0x1a0], RZ ;  /* 0x0000680007067a24 */ /* 0x000fe400078e02ff */
[----:B------:R-:W-:Y:S01]  /*8340*/  IMAD.WIDE.U32 R16, R14, c[0x0][0x180], RZ ;  /* 0x000060000e107a25 */ /* 0x000fe200078e00ff */
[----:B------:R-:W-:Y:S03]  /*8350*/  SHF.R.S32.HI R8, RZ, 0x1f, R14 ;  /* 0x0000001fff087819 */ /* 0x000fe6000001140e */
[----:B------:R-:W-:Y:S02]  /*8360*/  IMAD R6, R0, c[0x0][0x1a4], R6 ;  /* 0x0000690000067a24 */ /* 0x000fe400078e0206 */
[----:B------:R-:W-:Y:S02]  /*8370*/  IMAD R5, R8, c[0x0][0x180], RZ ;  /* 0x0000600008057a24 */ /* 0x000fe400078e02ff */
[----:B------:R-:W-:Y:S02]  /*8380*/  IMAD.IADD R19, R19, 0x1, R6 ;  /* 0x0000000113137824 */ /* 0x000fe400078e0206 */
[----:B------:R-:W-:Y:S02]  /*8390*/  IMAD R5, R14, c[0x0][0x184], R5 ;  /* 0x000061000e057a24 */ /* 0x000fe400078e0205 */
[----:B------:R-:W-:Y:S02]  /*83a0*/  IMAD R7, R7, c[0x0][0x198], RZ ;  /* 0x0000660007077a24 */ /* 0x000fe400078e02ff */
[----:B------:R-:W-:Y:S02]  /*83b0*/  IMAD.IADD R17, R17, 0x1, R5 ;  /* 0x0000000111117824 */ /* 0x000fe400078e0205 */
[----:B------:R-:W-:Y:S02]  /*83c0*/  IMAD R5, R8, c[0x0][0x188], RZ ;  /* 0x0000620008057a24 */ /* 0x000fe400078e02ff */
[----:B------:R-:W-:Y:S04]  /*83d0*/  IMAD.WIDE.U32 R18, R14, c[0x0][0x188], R18 ;  /* 0x000062000e127a25 */ /* 0x000fe800078e0012 */
[----:B------:R-:W-:Y:S01]  /*83e0*/  IMAD.WIDE.U32 R16, R0, c[0x0][0x198], R16 ;  /* 0x0000660000107a25 */ /* 0x000fe200078e0010 */
[----:B------:R-:W-:Y:S03]  /*83f0*/  LEA R86, P1, R18, R86, 0x1 ;  /* 0x0000005612567211 */ /* 0x000fe600078208ff */
[----:B------:R-:W-:Y:S01]  /*8400*/  IMAD R5, R14, c[0x0][0x18c], R5 ;  /* 0x000063000e057a24 */ /* 0x000fe200078e0205 */
[----:B---3--:R-:W-:Y:S01]  /*8410*/  LEA R84, P0, R16, R84, 0x1 ;  /* 0x0000005410547211 */ /* 0x008fe200078008ff */
[----:B------:R-:W-:Y:S03]  /*8420*/  IMAD R7, R0, c[0x0][0x19c], R7 ;  /* 0x0000670000077a24 */ /* 0x000fe600078e0207 */
[----:B------:R-:W-:Y:S01]  /*8430*/  IADD3 R6, R19, R5, RZ ;  /* 0x0000000513067210 */ /* 0x000fe20007ffe0ff */
[----:B------:R-:W-:Y:S03]  /*8440*/  IMAD.IADD R8, R17, 0x1, R7 ;  /* 0x0000000111087824 */ /* 0x000fe600078e0207 */
[----:B------:R-:W-:Y:S02]  /*8450*/  LEA.HI.X R87, R18, R87, R6, 0x1, P1 ;  /* 0x0000005712577211 */ /* 0x000fe400008f0c06 */
[----:B------:R-:W-:Y:S01]  /*8460*/  LEA.HI.X R83, R16, R83, R8, 0x1, P0 ;  /* 0x0000005310537211 */ /* 0x000fe200000f0c08 */
[----:B------:R-:W-:-:S05]  /*8470*/  BRA `(.L_x_5516) ;  /* 0x0000009000007947 */ /* 0x000fca0003800000 */
.L_x_5515:
[----:B-1-3--:R-:W-:Y:S01]  /*8480*/  MOV R85, R83 ;  /* 0x0000005300557202 */ /* 0x00afe20000000f00 */
[----:B------:R-:W-:Y:S02]  /*8490*/  IMAD.MOV.U32 R2, RZ, RZ, c[0x0][0x1a0] ;  /* 0x00006800ff027624 */ /* 0x000fe400078e00ff */
[----:B------:R-:W-:Y:S03]  /*84a0*/  IMAD.MOV.U32 R0, RZ, RZ, c[0x0][0x198] ;  /* 0x00006600ff007624 */ /* 0x000fe600078e00ff */
[----:B------:R-:W-:Y:S01]  /*84b0*/  LEA R3, -R2, RZ, 0x6 ;  /* 0x000000ff02037211 */ /* 0x000fe200078e31ff */
[----:B--2---:R-:W-:Y:S03]  /*84c0*/  IMAD.U32 R5, R0, -0x40, RZ ;  /* 0xffffffc000057824 */ /* 0x004fe600078e00ff */
[----:B------:R-:W-:Y:S02]  /*84d0*/  LEA R86, P1, R3, R86, 0x1 ;  /* 0x0000005603567211 */ /* 0x000fe400078208ff */
[----:B------:R-:W-:Y:S02]  /*84e0*/  LEA R84, P0, R5, R84, 0x1 ;  /* 0x0000005405547211 */ /* 0x000fe400078008ff */
[----:B------:R-:W-:Y:S02]  /*84f0*/  LEA.HI.X.SX32 R87, R3, R87, 0x1, P1 ;  /* 0x0000005703577211 */ /* 0x000fe400008f0eff */
[----:B------:R-:W-:Y:S02]  /*8500*/  LEA.HI.X.SX32 R83, R5, R85, 0x1, P0 ;  /* 0x0000005505537211 */ /* 0x000fe400000f0eff */
.L_x_5516:
[----:B------:R-:W-:Y:S04]  /*8510*/  IADD3 R11, R11, -0x1, RZ ;  /* 0xffffffff0b0b7810 */ /* 0x000fe80007ffe0ff */
[----:B------:R-:W-:Y:S11]  /*8520*/  ISETP.GT.AND P0, PT, R11, R57, PT ;  /* 0x000000390b00720c */ /* 0x000ff60003f04270 */
[----:B------:R-:W-:Y:S02]  /*8530*/  @!UPT UIADD3 URZ, URZ, URZ, URZ ;  /* 0x0000003f3f3ff290 */ /* 0x000fe4000fffe03f */
[----:B------:R-:W-:-:S05]  /*8540*/  @P0 BRA `(.L_x_5517) ;  /* 0xffff9ec000000947 */ /* 0x000fca000383ffff */
.L_x_5448:
[----:B-1----:R-:W-:Y:S01]  /*8550*/  BAR.SYNC.DEFER_BLOCKING 0x0 ;  /* 0x0000000000007b1d */ /* 0x002fe20000010000 */
[----:B------:R-:W-:Y:S01]  /*8560*/  ISETP.NE.AND P1, PT, RZ, c[0x0][0x230], PT ;  /* 0x00008c00ff007a0c */ /* 0x000fe20003f25270 */
[----:B------:R-:W-:Y:S01]  /*8570*/  IMAD.MOV.U32 R3, RZ, RZ, c[0x0][0x190] ;  /* 0x00006400ff037624 */ /* 0x000fe200078e00ff */
[----:B------:R-:W-:Y:S01]  /*8580*/  ISETP.GE.AND P0, PT, R100, c[0x0][0x220], PT ;  /* 0x0000880064007a0c */ /* 0x000fe20003f06270 */
[----:B------:R-:W-:Y:S01]  /*8590*/  IMAD.MOV.U32 R0, RZ, RZ, 0x4 ;  /* 0x00000004ff007424 */ /* 0x000fe200078e00ff */
[----:B------:R-:W-:Y:S01]  /*85a0*/  SHF.L.U32 R157, R129, 0x1, RZ ;  /* 0x00000001819d7819 */ /* 0x000fe200000006ff */
[----:B------:R-:W-:Y:S01]  /*85b0*/  BSSY B3, `(.L_x_5518) ;  /* 0x0000535000037945 */ /* 0x000fe20003800000 */
[C---:B--2---:R-:W-:Y:S02]  /*85c0*/  IMAD.SHL.U32 R5, R3.reuse, 0x10, RZ ;  /* 0x0000001003057824 */ /* 0x044fe400078e00ff */
[----:B------:R-:W-:-:S05]  /*85d0*/  SHF.L.U64.HI R7, R3, R0, c[0x0][0x194] ;  /* 0x0000650003077619 */ /* 0x000fca0000010200 */
[----:B------:R-:W-:Y:S05]  /*85e0*/  @!P1 BRA `(.L_x_5519) ;  /* 0x00004d4000009947 */ /* 0x000fea0003800000 */
[----:B------:R-:W-:Y:S01]  /*85f0*/  ISETP.NE.U32.AND P1, PT, RZ, c[0x0][0x250], PT ;  /* 0x00009400ff007a0c */ /* 0x000fe20003f25070 */
[----:B------:R-:W-:-:S03]  /*8600*/  IMAD.MOV.U32 R6, RZ, RZ, RZ ;  /* 0x000000ffff067224 */ /* 0x000fc600078e00ff */
[----:B------:R-:W-:-:S13]  /*8610*/  ISETP.NE.AND.EX P1, PT, RZ, c[0x0][0x254], PT, P1 ;  /* 0x00009500ff007a0c */ /* 0x000fda0003f25310 */
[----:B------:R-:W2:Y:S01]  /*8620*/  @P1 LDG.E R6, [R138.64] ;  /* 0x000000068a061981 */ /* 0x000ea2000c1e1900 */
[----:B------:R-:W-:Y:S01]  /*8630*/  IMAD.MOV.U32 R2, RZ, RZ, c[0x0][0x194] ;  /* 0x00006500ff027624 */ /* 0x000fe200078e00ff */
[-C--:B------:R-:W-:Y:S01]  /*8640*/  IADD3 R4, P1, R5, R134.reuse, RZ ;  /* 0x0000008605047210 */ /* 0x080fe20007f3e0ff */
[----:B------:R-:W-:Y:S01]  /*8650*/  IMAD.MOV.U32 R136, RZ, RZ, R134 ;  /* 0x000000ffff887224 */ /* 0x000fe200078e0086 */
[----:B------:R-:W-:Y:S01]  /*8660*/  ULDC.U8 UR4, c[0x0][0x313] ;  /* 0x0000c4c000047ab9 */ /* 0x000fe20000000000 */
[----:B------:R-:W-:Y:S01]  /*8670*/  IMAD R5, R2, 0x30, RZ ;  /* 0x0000003002057824 */ /* 0x000fe200078e02ff */
[C---:B------:R-:W-:Y:S01]  /*8680*/  LEA R26, P4, R134.reuse, c[0x0][0x160], 0x1 ;  /* 0x00005800861a7a11 */ /* 0x040fe200078808ff */
[C---:B------:R-:W-:Y:S01]  /*8690*/  IMAD.WIDE.U32 R8, R3.reuse, 0x30, R136 ;  /* 0x0000003003087825 */ /* 0x040fe200078e0088 */
[----:B------:R-:W-:Y:S02]  /*86a0*/  LEA R0, P2, R3, R134, 0x5 ;  /* 0x0000008603007211 */ /* 0x000fe400078428ff */
[--C-:B------:R-:W-:Y:S01]  /*86b0*/  LEA.HI.X R27, R134, c[0x0][0x164], R137.reuse, 0x1, P4 ;  /* 0x00005900861b7a11 */ /* 0x100fe200020f0c89 */
[----:B------:R-:W-:Y:S01]  /*86c0*/  IMAD.X R7, R7, 0x1, R137, P1 ;  /* 0x0000000107077824 */ /* 0x000fe200008e0689 */
[----:B------:R-:W-:Y:S01]  /*86d0*/  LEA R14, P1, R8, c[0x0][0x160], 0x1 ;  /* 0x00005800080e7a11 */ /* 0x000fe200078208ff */
[----:B------:R-:W-:Y:S01]  /*86e0*/  IMAD.IADD R5, R9, 0x1, R5 ;  /* 0x0000000109057824 */ /* 0x000fe200078e0205 */
[----:B------:R-:W-:Y:S01]  /*86f0*/  LEA.HI.X R137, R3, R137, R2, 0x5, P2 ;  /* 0x0000008903897211 */ /* 0x000fe200010f2c02 */
[----:B------:R-:W-:Y:S01]  /*8700*/  IMAD.IADD R3, R155, 0x1, -R50 ;  /* 0x000000019b037824 */ /* 0x000fe200078e0a32 */
[----:B------:R-:W-:-:S02]  /*8710*/  LEA R24, P4, R4, c[0x0][0x160], 0x1 ;  /* 0x0000580004187a11 */ /* 0x000fc400078808ff */
[----:B------:R-:W-:Y:S02]  /*8720*/  LEA.HI.X R15, R8, c[0x0][0x164], R5, 0x1, P1 ;  /* 0x00005900080f7a11 */ /* 0x000fe400008f0c05 */
[----:B------:R-:W-:Y:S02]  /*8730*/  ISETP.NE.AND P1, PT, RZ, UR4, PT ;  /* 0x00000004ff007c0c */ /* 0x000fe4000bf25270 */
[----:B------:R-:W-:Y:S02]  /*8740*/  LEA.HI.X R25, R4, c[0x0][0x164], R7, 0x1, P4 ;  /* 0x0000590004197a11 */ /* 0x000fe400020f0c07 */
[----:B------:R-:W-:Y:S02]  /*8750*/  ISETP.GE.AND P2, PT, R132, R3, PT ;  /* 0x000000038400720c */ /* 0x000fe40003f46270 */
[----:B------:R-:W-:Y:S02]  /*8760*/  LEA R28, P4, R0, c[0x0][0x160], 0x1 ;  /* 0x00005800001c7a11 */ /* 0x000fe400078808ff */
[----:B------:R-:W-:-:S02]  /*8770*/  ISETP.GT.AND P2, PT, R111, -0x8, !P2 ;  /* 0xfffffff86f00780c */ /* 0x000fc40005744270 */
[----:B------:R-:W-:Y:S02]  /*8780*/  LEA.HI.X R29, R0, c[0x0][0x164], R137, 0x1, P4 ;  /* 0x00005900001d7a11 */ /* 0x000fe400020f0c89 */
        /* <DEDUP_REMOVED lines=18> */
[----:B------:R1:W-:Y:S01]  /*88b0*/  @P1 STS.128 [R157], RZ ;  /* 0x000000ff9d001388 */ /* 0x0003e20000000c00 */
[----:B------:R-:W-:Y:S05]  /*88c0*/  @P1 BRA `(.L_x_5524) ;  /* 0x000002d000001947 */ /* 0x000fea0003800000 */
[----:B-----5:R2:W5:Y:S01]  /*88d0*/  LDG.E.128 R8, [R26.64] ;  /* 0x000000061a087981 */ /* 0x020562000c1e1d00 */
[----:B------:R-:W-:Y:S01]  /*88e0*/  ISETP.GE.AND P1, PT, R102, c[0x0][0x230], PT ;  /* 0x00008c0066007a0c */ /* 0x000fe20003f26270 */
[----:B------:R-:W-:-:S12]  /*88f0*/  BSSY B0, `(.L_x_5525) ;  /* 0x0000029000007945 */ /* 0x000fd80003800000 */
[----:B------:R-:W-:Y:S05]  /*8900*/  @P1 BRA `(.L_x_5526) ;  /* 0x0000027000001947 */ /* 0x000fea0003800000 */
[----:B------:R-:W4:Y:S04]  /*8910*/  LDG.E.64 R4, [R30.64] ;  /* 0x000000061e047981 */ /* 0x000f28000c1e1b00 */
[----:B--2---:R-:W2:Y:S01]  /*8920*/  LDG.E.64 R6, [R22.64] ;  /* 0x0000000616067981 */ /* 0x004ea2000c1e1b00 */
[--C-:B-----5:R-:W-:Y:S01]  /*8930*/  HADD2.F32 R21, -RZ, R9.reuse.H0_H0 ;  /* 0x20000009ff157230 */ /* 0x120fe20000004100 */
[----:B------:R-:W-:Y:S01]  /*8940*/  MOV R18, R10 ;  /* 0x0000000a00127202 */ /* 0x000fe20000000f00 */
[----:B------:R-:W-:Y:S02]  /*8950*/  HADD2.F32 R19, -RZ, R9.H1_H1 ;  /* 0x30000009ff137230 */ /* 0x000fe40000004100 */
[--C-:B------:R-:W-:Y:S02]  /*8960*/  HADD2.F32 R16, -RZ, R11.reuse.H1_H1 ;  /* 0x3000000bff107230 */ /* 0x100fe40000004100 */
[----:B------:R-:W-:-:S02]  /*8970*/  HADD2.F32 R17, -RZ, R11.H0_H0 ;  /* 0x2000000bff117230 */ /* 0x000fc40000004100 */
[----:B----4-:R-:W-:Y:S02]  /*8980*/  HADD2.F32 R2, -RZ, R4.H1_H1 ;  /* 0x30000004ff027230 */ /* 0x010fe40000004100 */
[----:B------:R-:W-:Y:S02]  /*8990*/  HADD2.F32 R0, -RZ, R5.H1_H1 ;  /* 0x30000005ff007230 */ /* 0x000fe40000004100 */
[----:B--2---:R-:W-:Y:S01]  /*89a0*/  HADD2.F32 R11, -RZ, R7.H1_H1 ;  /* 0x30000007ff0b7230 */ /* 0x004fe20000004100 */
        /* <DEDUP_REMOVED lines=29> */
.L_x_5526:
[----:B------:R-:W-:Y:S05]  /*8b80*/  BSYNC B0 ;  /* 0x0000000000007941 */ /* 0x000fea0003800000 */
.L_x_5525:
[----:B-----5:R4:W-:Y:S02]  /*8b90*/  STS.128 [R157], R8 ;  /* 0x000000089d007388 */ /* 0x0209e40000000c00 */
.L_x_5524:
[----:B------:R-:W-:Y:S05]  /*8ba0*/  BSYNC B1 ;  /* 0x0000000000017941 */ /* 0x000fea0003800000 */
.L_x_5523:
[----:B------:R1:W-:Y:S01]  /*8bb0*/  @P0 STS.128 [R157+0x2000], RZ ;  /* 0x002000ff9d000388 */ /* 0x0003e20000000c00 */
[----:B------:R-:W-:Y:S05]  /*8bc0*/  @P0 BRA `(.L_x_5522) ;  /* 0x000002d000000947 */ /* 0x000fea0003800000 */
[----:B----45:R4:W5:Y:S01]  /*8bd0*/  LDG.E.128 R8, [R26.64+0x80] ;  /* 0x000080061a087981 */ /* 0x030962000c1e1d00 */
[----:B------:R-:W-:Y:S01]  /*8be0*/  ISETP.GE.AND P1, PT, R100, c[0x0][0x230], PT ;  /* 0x00008c0064007a0c */ /* 0x000fe20003f26270 */
[----:B------:R-:W-:-:S12]  /*8bf0*/  BSSY B0, `(.L_x_5527) ;  /* 0x0000029000007945 */ /* 0x000fd80003800000 */
[----:B------:R-:W-:Y:S05]  /*8c00*/  @P1 BRA `(.L_x_5528) ;  /* 0x0000027000001947 */ /* 0x000fea0003800000 */
[----:B--2---:R-:W2:Y:S04]  /*8c10*/  LDG.E.64 R4, [R30.64+0x40] ;  /* 0x000040061e047981 */ /* 0x004ea8000c1e1b00 */
[----:B---3--:R-:W3:Y:S01]  /*8c20*/  LDG.E.64 R6, [R22.64+0x40] ;  /* 0x0000400616067981 */ /* 0x008ee2000c1e1b00 */
        /* <DEDUP_REMOVED lines=37> */
.L_x_5528:
[----:B------:R-:W-:Y:S05]  /*8e80*/  BSYNC B0 ;  /* 0x0000000000007941 */ /* 0x000fea0003800000 */
.L_x_5527:
[----:B-----5:R1:W-:Y:S02]  /*8e90*/  STS.128 [R157+0x2000], R8 ;  /* 0x002000089d007388 */ /* 0x0203e40000000c00 */
.L_x_5522:
[----:B------:R-:W-:Y:S05]  /*8ea0*/  BSYNC B2 ;  /* 0x0000000000027941 */ /* 0x000fea0003800000 */
.L_x_5521:
[----:B------:R-:W-:Y:S01]  /*8eb0*/  IADD3 R0, R132, 0x10, RZ ;  /* 0x0000001084007810 */ /* 0x000fe20007ffe0ff */
[----:B------:R-:W-:Y:S03]  /*8ec0*/  BSSY B2, `(.L_x_5529) ;  /* 0x000006e000027945 */ /* 0x000fe60003800000 */
[----:B------:R-:W-:-:S04]  /*8ed0*/  ISETP.GE.AND P1, PT, R0, R3, PT ;  /* 0x000000030000720c */ /* 0x000fc80003f26270 */
[----:B------:R-:W-:-:S13]  /*8ee0*/  ISETP.LT.OR P1, PT, R111, -0x87, P1 ;  /* 0xffffff796f00780c */ /* 0x000fda0000f21670 */
[----:B------:R-:W-:Y:S05]  /*8ef0*/  @P1 BRA `(.L_x_5530) ;  /* 0x000006a000001947 */ /* 0x000fea0003800000 */
[----:B------:R-:W-:Y:S01]  /*8f00*/  ISETP.GE.AND P1, PT, R102, c[0x0][0x220], PT ;  /* 0x0000880066007a0c */ /* 0x000fe20003f26270 */
[----:B------:R-:W-:Y:S01]  /*8f10*/  BSSY B1, `(.L_x_5531) ;  /* 0x000003a000017945 */ /* 0x000fe20003800000 */
[----:B------:R-:W-:-:S04]  /*8f20*/  IADD3 R2, P2, R121, R20, RZ ;  /* 0x0000001479027210 */ /* 0x000fc80007f5e0ff */
[----:B------:R-:W-:Y:S01]  /*8f30*/  LEA.HI.X.SX32 R121, R121, R13, 0x1, P2 ;  /* 0x0000000d79797211 */ /* 0x000fe200010f0eff */
[----:B---3--:R-:W-:-:S03]  /*8f40*/  IMAD.SHL.U32 R32, R2, 0x2, RZ ;  /* 0x0000000202207824 */ /* 0x008fc600078e00ff */
[----:B------:R-:W-:Y:S02]  /*8f50*/  SHF.L.U64.HI R2, R2, 0x1, R121 ;  /* 0x0000000102027819 */ /* 0x000fe40000010279 */
[C---:B------:R-:W-:Y:S01]  /*8f60*/  IADD3 R30, P4, R32.reuse, c[0x0][0x2a8], RZ ;  /* 0x0000aa00201e7a10 */ /* 0x040fe20007f9e0ff */
[----:B------:R3:W-:Y:S01]  /*8f70*/  @P1 STS.128 [R157+0x800], RZ ;  /* 0x000800ff9d001388 */ /* 0x0007e20000000c00 */
[----:B------:R-:W-:Y:S02]  /*8f80*/  IADD3 R32, P2, R32, c[0x0][0x2b0], RZ ;  /* 0x0000ac0020207a10 */ /* 0x000fe40007f5e0ff */
[C---:B------:R-:W-:Y:S02]  /*8f90*/  IADD3.X R31, R2.reuse, c[0x0][0x2ac], RZ, P4, !PT ;  /* 0x0000ab00021f7a10 */ /* 0x040fe400027fe4ff */
[----:B------:R-:W-:Y:S01]  /*8fa0*/  IADD3.X R33, R2, c[0x0][0x2b4], RZ, P2, !PT ;  /* 0x0000ad0002217a10 */ /* 0x000fe200017fe4ff */
[----:B------:R-:W-:Y:S05]  /*8fb0*/  @P1 BRA `(.L_x_5532) ;  /* 0x000002f000001947 */ /* 0x000fea0003800000 */
[----:B-1--45:R1:W5:Y:S01]  /*8fc0*/  LDG.E.128 R8, [R24.64] ;  /* 0x0000000618087981 */ /* 0x032362000c1e1d00 */
[----:B------:R-:W-:Y:S01]  /*8fd0*/  ISETP.GE.AND P1, PT, R102, c[0x0][0x230], PT ;  /* 0x00008c0066007a0c */ /* 0x000fe20003f26270 */
[----:B------:R-:W-:-:S12]  /*8fe0*/  BSSY B0, `(.L_x_5533) ;  /* 0x000002b000007945 */ /* 0x000fd80003800000 */
[----:B------:R-:W-:Y:S05]  /*8ff0*/  @P1 BRA `(.L_x_5534) ;  /* 0x0000029000001947 */ /* 0x000fea0003800000 */
[----:B------:R-:W4:Y:S04]  /*9000*/  LDG.E.64 R4, [R32.64] ;  /* 0x0000000620047981 */ /* 0x000f28000c1e1b00 */
[----:B--2---:R-:W2:Y:S01]  /*9010*/  LDG.E.64 R6, [R30.64] ;  /* 0x000000061e067981 */ /* 0x004ea2000c1e1b00 */
[----:B-----5:R-:W-:Y:S01]  /*9020*/  MOV R19, R10 ;  /* 0x0000000a00137202 */ /* 0x020fe20000000f00 */
[----:B------:R-:W-:Y:S02]  /*9030*/  HADD2.F32 R21, -RZ, R9.H1_H1 ;  /* 0x30000009ff157230 */ /* 0x000fe40000004100 */
[----:B------:R-:W-:Y:S02]  /*9040*/  HADD2.F32 R17, -RZ, R11.H1_H1 ;  /* 0x3000000bff117230 */ /* 0x000fe40000004100 */
[----:B------:R-:W-:-:S02]  /*9050*/  HADD2.F32 R22, -RZ, R9.H0_H0 ;  /* 0x20000009ff167230 */ /* 0x000fc40000004100 */
[----:B------:R-:W-:Y:S02]  /*9060*/  HADD2.F32 R18, -RZ, R11.H0_H0 ;  /* 0x2000000bff127230 */ /* 0x000fe40000004100 */
[----:B----4-:R-:W-:Y:S02]  /*9070*/  HADD2.F32 R10, -RZ, R4.H1_H1 ;  /* 0x30000004ff0a7230 */ /* 0x010fe40000004100 */
        /* <DEDUP_REMOVED lines=33> */
.L_x_5534:
[----:B------:R-:W-:Y:S05]  /*9290*/  BSYNC B0 ;  /* 0x0000000000007941 */ /* 0x000fea0003800000 */
.L_x_5533:
[----:B-----5:R4:W-:Y:S02]  /*92a0*/  STS.128 [R157+0x800], R8 ;  /* 0x000800089d007388 */ /* 0x0209e40000000c00 */
.L_x_5532:
[----:B------:R-:W-:Y:S05]  /*92b0*/  BSYNC B1 ;  /* 0x0000000000017941 */ /* 0x000fea0003800000 */
.L_x_5531:
[----:B------:R1:W-:Y:S01]  /*92c0*/  @P0 STS.128 [R157+0x2800], RZ ;  /* 0x002800ff9d000388 */ /* 0x0003e20000000c00 */
[----:B------:R-:W-:Y:S05]  /*92d0*/  @P0 BRA `(.L_x_5530) ;  /* 0x000002c000000947 */ /* 0x000fea0003800000 */
[----:B-12-4-:R-:W5:Y:S01]  /*92e0*/  LDG.E.128 R24, [R24.64+0x80] ;  /* 0x0000800618187981 */ /* 0x016f62000c1e1d00 */
[----:B------:R-:W-:Y:S01]  /*92f0*/  ISETP.GE.AND P1, PT, R100, c[0x0][0x230], PT ;  /* 0x00008c0064007a0c */ /* 0x000fe20003f26270 */
[----:B------:R-:W-:-:S12]  /*9300*/  BSSY B0, `(.L_x_5535) ;  /* 0x0000028000007945 */ /* 0x000fd80003800000 */
[----:B------:R-:W-:Y:S05]  /*9310*/  @P1 BRA `(.L_x_5536) ;  /* 0x0000026000001947 */ /* 0x000fea0003800000 */
[----:B------:R-:W2:Y:S04]  /*9320*/  LDG.E.64 R4, [R32.64+0x40] ;  /* 0x0000400620047981 */ /* 0x000ea8000c1e1b00 */
[----:B------:R-:W4:Y:S01]  /*9330*/  LDG.E.64 R6, [R30.64+0x40] ;  /* 0x000040061e067981 */ /* 0x000f22000c1e1b00 */
[----:B-----5:R-:W-:Y:S02]  /*9340*/  HADD2.F32 R16, -RZ, R27.H1_H1 ;  /* 0x3000001bff107230 */ /* 0x020fe40000004100 */
[----:B------:R-:W-:Y:S02]  /*9350*/  HADD2.F32 R18, -RZ, R25.H1_H1 ;  /* 0x30000019ff127230 */ /* 0x000fe40000004100 */
[----:B------:R-:W-:Y:S02]  /*9360*/  HADD2.F32 R17, -RZ, R27.H0_H0 ;  /* 0x2000001bff117230 */ /* 0x000fe40000004100 */
[----:B------:R-:W-:-:S02]  /*9370*/  HADD2.F32 R19, -RZ, R25.H0_H0 ;  /* 0x20000019ff137230 */ /* 0x000fc40000004100 */
[----:B--2---:R-:W-:Y:S02]  /*9380*/  HADD2.F32 R2, -RZ, R5.H1_H1 ;  /* 0x30000005ff027230 */ /* 0x004fe40000004100 */
[----:B------:R-:W-:Y:S02]  /*9390*/  HADD2.F32 R9, -RZ, R4.H1_H1 ;  /* 0x30000004ff097230 */ /* 0x000fe40000004100 */
[----:B----4-:R-:W-:Y:S01]  /*93a0*/  HADD2.F32 R11, -RZ, R7.H1_H1 ;  /* 0x30000007ff0b7230 */ /* 0x010fe20000004100 */
[-C--:B------:R-:W-:Y:S01]  /*93b0*/  FMUL.FTZ R8, R16, R2.reuse ;  /* 0x0000000210087220 */ /* 0x080fe20000410000 */
[----:B------:R-:W-:Y:S01]  /*93c0*/  HADD2.F32 R12, -RZ, R6.H1_H1 ;  /* 0x30000006ff0c7230 */ /* 0x000fe20000004100 */
[----:B------:R-:W-:Y:S01]  /*93d0*/  FMUL.FTZ R10, R18, R9 ;  /* 0x00000009120a7220 */ /* 0x000fe20000410000 */
[----:B------:R-:W-:Y:S01]  /*93e0*/  HADD2.F32 R4, -RZ, R4.H0_H0 ;  /* 0x20000004ff047230 */ /* 0x000fe20000004100 */
[C---:B------:R-:W-:Y:S01]  /*93f0*/  FMUL.FTZ R2, R17.reuse, R2 ;  /* 0x0000000211027220 */ /* 0x040fe20000410000 */
[----:B------:R-:W-:Y:S01]  /*9400*/  HADD2.F32 R5, -RZ, R5.H0_H0 ;  /* 0x20000005ff057230 */ /* 0x000fe20000004100 */
[----:B------:R-:W-:Y:S01]  /*9410*/  FFMA.FTZ R8, R17, R11, -R8 ;  /* 0x0000000b11087223 */ /* 0x000fe20000010808 */
[--C-:B------:R-:W-:Y:S01]  /*9420*/  HADD2.F32 R17, -RZ, R24.reuse.H0_H0 ;  /* 0x20000018ff117230 */ /* 0x100fe20000004100 */
[C---:B------:R-:W-:Y:S01]  /*9430*/  FMUL.FTZ R9, R19.reuse, R9 ;  /* 0x0000000913097220 */ /* 0x040fe20000410000 */
[----:B------:R-:W-:Y:S01]  /*9440*/  HADD2.F32 R21, -RZ, R7.H0_H0 ;  /* 0x20000007ff157230 */ /* 0x000fe20000004100 */
[-C--:B------:R-:W-:Y:S01]  /*9450*/  FFMA.FTZ R10, R19, R12.reuse, -R10 ;  /* 0x0000000c130a7223 */ /* 0x080fe2000001080a */
[----:B------:R-:W-:Y:S01]  /*9460*/  HADD2.F32 R19, -RZ, R24.H1_H1 ;  /* 0x30000018ff137230 */ /* 0x000fe20000004100 */
[----:B------:R-:W-:Y:S01]  /*9470*/  FFMA.FTZ R11, R16, R11, R2 ;  /* 0x0000000b100b7223 */ /* 0x000fe20000010002 */
[--C-:B------:R-:W-:Y:S01]  /*9480*/  HADD2.F32 R2, -RZ, R26.reuse.H0_H0 ;  /* 0x2000001aff027230 */ /* 0x100fe20000004100 */
[----:B------:R-:W-:Y:S01]  /*9490*/  FFMA.FTZ R9, R18, R12, R9 ;  /* 0x0000000c12097223 */ /* 0x000fe20000010009 */
        /* <DEDUP_REMOVED lines=14> */
.L_x_5536:
[----:B------:R-:W-:Y:S05]  /*9580*/  BSYNC B0 ;  /* 0x0000000000007941 */ /* 0x000fea0003800000 */
.L_x_5535:
[----:B-----5:R1:W-:Y:S02]  /*9590*/  STS.128 [R157+0x2800], R24 ;  /* 0x002800189d007388 */ /* 0x0203e40000000c00 */
.L_x_5530:
[----:B------:R-:W-:Y:S05]  /*95a0*/  BSYNC B2 ;  /* 0x0000000000027941 */ /* 0x000fea0003800000 */
.L_x_5529:
[----:B------:R-:W-:Y:S01]  /*95b0*/  IADD3 R16, R132, 0x20, RZ ;  /* 0x0000002084107810 */ /* 0x000fe20007ffe0ff */
[----:B------:R-:W-:Y:S03]  /*95c0*/  BSSY B2, `(.L_x_5537) ;  /* 0x000006f000027945 */ /* 0x000fe60003800000 */
[----:B------:R-:W-:-:S04]  /*95d0*/  ISETP.GE.AND P1, PT, R16, R3, PT ;  /* 0x000000031000720c */ /* 0x000fc80003f26270 */
[----:B------:R-:W-:-:S13]  /*95e0*/  ISETP.LT.OR P1, PT, R111, -0x107, P1 ;  /* 0xfffffef96f00780c */ /* 0x000fda0000f21670 */
[----:B------:R-:W-:Y:S05]  /*95f0*/  @P1 BRA `(.L_x_5538) ;  /* 0x000006b000001947 */ /* 0x000fea0003800000 */
[----:B------:R-:W-:Y:S01]  /*9600*/  ISETP.GE.AND P1, PT, R102, c[0x0][0x220], PT ;  /* 0x0000880066007a0c */ /* 0x000fe20003f26270 */
[----:B------:R-:W-:Y:S01]  /*9610*/  IMAD.SHL.U32 R2, R123, 0x20, RZ ;  /* 0x000000207b027824 */ /* 0x000fe200078e00ff */
[----:B------:R-:W-:Y:S04]  /*9620*/  BSSY B1, `(.L_x_5539) ;  /* 0x000003a000017945 */ /* 0x000fe80003800000 */
[----:B------:R-:W-:-:S04]  /*9630*/  IADD3 R5, P2, R2, R20, RZ ;  /* 0x0000001402057210 */ /* 0x000fc80007f5e0ff */
[----:B------:R-:W-:Y:S01]  /*9640*/  LEA.HI.X.SX32 R2, R2, R13, 0x1, P2 ;  /* 0x0000000d02027211 */ /* 0x000fe200010f0eff */
[C---:B---3--:R-:W-:Y:S02]  /*9650*/  IMAD.SHL.U32 R32, R5.reuse, 0x2, RZ ;  /* 0x0000000205207824 */ /* 0x048fe400078e00ff */
[----:B------:R3:W-:Y:S01]  /*9660*/  @P1 STS.128 [R157+0x1000], RZ ;  /* 0x001000ff9d001388 */ /* 0x0007e20000000c00 */
[----:B------:R-:W-:Y:S02]  /*9670*/  SHF.L.U64.HI R2, R5, 0x1, R2 ;  /* 0x0000000105027819 */ /* 0x000fe40000010202 */
[C---:B-12-4-:R-:W-:Y:S02]  /*9680*/  IADD3 R26, P4, R32.reuse, c[0x0][0x2a8], RZ ;  /* 0x0000aa00201a7a10 */ /* 0x056fe40007f9e0ff */
[----:B------:R-:W-:Y:S02]  /*9690*/  IADD3 R32, P2, R32, c[0x0][0x2b0], RZ ;  /* 0x0000ac0020207a10 */ /* 0x000fe40007f5e0ff */
[----:B------:R-:W-:-:S02]  /*96a0*/  IADD3.X R27, R2, c[0x0][0x2ac], RZ, P4, !PT ;  /* 0x0000ab00021b7a10 */ /* 0x000fc400027fe4ff */
[----:B------:R-:W-:Y:S01]  /*96b0*/  IADD3.X R33, R2, c[0x0][0x2b4], RZ, P2, !PT ;  /* 0x0000ad0002217a10 */ /* 0x000fe200017fe4ff */
[----:B------:R-:W-:Y:S05]  /*96c0*/  @P1 BRA `(.L_x_5540) ;  /* 0x000002f000001947 */ /* 0x000fea0003800000 */
[----:B-----5:R1:W5:Y:S01]  /*96d0*/  LDG.E.128 R8, [R28.64] ;  /* 0x000000061c087981 */ /* 0x020362000c1e1d00 */
[----:B------:R-:W-:Y:S01]  /*96e0*/  ISETP.GE.AND P1, PT, R102, c[0x0][0x230], PT ;  /* 0x00008c0066007a0c */ /* 0x000fe20003f26270 */
[----:B------:R-:W-:-:S12]  /*96f0*/  BSSY B0, `(.L_x_5541) ;  /* 0x000002b000007945 */ /* 0x000fd80003800000 */
[----:B------:R-:W-:Y:S05]  /*9700*/  @P1 BRA `(.L_x_5542) ;  /* 0x0000029000001947 */ /* 0x000fea0003800000 */
[----:B------:R-:W2:Y:S04]  /*9710*/  LDG.E.64 R4, [R32.64] ;  /* 0x0000000620047981 */ /* 0x000ea8000c1e1b00 */
[----:B------:R-:W4:Y:S01]  /*9720*/  LDG.E.64 R6, [R26.64] ;  /* 0x000000061a067981 */ /* 0x000f22000c1e1b00 */
[--C-:B-----5:R-:W-:Y:S01]  /*9730*/  HADD2.F32 R24, -RZ, R9.reuse.H0_H0 ;  /* 0x20000009ff187230 */ /* 0x120fe20000004100 */
[----:B------:R-:W-:Y:S01]  /*9740*/  MOV R21, R10 ;  /* 0x0000000a00157202 */ /* 0x000fe20000000f00 */
[----:B------:R-:W-:Y:S02]  /*9750*/  HADD2.F32 R22, -RZ, R9.H1_H1 ;  /* 0x30000009ff167230 */ /* 0x000fe40000004100 */
[--C-:B------:R-:W-:Y:S02]  /*9760*/  HADD2.F32 R19, -RZ, R11.reuse.H1_H1 ;  /* 0x3000000bff137230 */ /* 0x100fe40000004100 */
        /* <DEDUP_REMOVED lines=18> */
[--C-:B------:R-:W-:Y:S01]  /*9890*/  HADD2.F32 R12, -RZ, R21.reuse.H1_H1 ;  /* 0x30000015ff0c7230 */ /* 0x100fe20000004100 */
[-C--:B------:R-:W-:Y:S01]  /*98a0*/  FMUL.FTZ R18, R17, R4.reuse ;  /* 0x0000000411127220 */ /* 0x080fe20000410000 */
[----:B------:R-:W-:Y:S01]  /*98b0*/  HADD2.F32 R8, -RZ, R21.H0_H0 ;  /* 0x20000015ff087230 */ /* 0x000fe20000004100 */
        /* <DEDUP_REMOVED lines=14> */
.L_x_5542:
[----:B------:R-:W-:Y:S05]  /*99a0*/  BSYNC B0 ;  /* 0x0000000000007941 */ /* 0x000fea0003800000 */
.L_x_5541:
[----:B-----5:R2:W-:Y:S02]  /*99b0*/  STS.128 [R157+0x1000], R8 ;  /* 0x001000089d007388 */ /* 0x0205e40000000c00 */
.L_x_5540:
[----:B------:R-:W-:Y:S05]  /*99c0*/  BSYNC B1 ;  /* 0x0000000000017941 */ /* 0x000fea0003800000 */
.L_x_5539:
[----:B------:R4:W-:Y:S01]  /*99d0*/  @P0 STS.128 [R157+0x3000], RZ ;  /* 0x003000ff9d000388 */ /* 0x0009e20000000c00 */
[----:B------:R-:W-:Y:S05]  /*99e0*/  @P0 BRA `(.L_x_5538) ;  /* 0x000002c000000947 */ /* 0x000fea0003800000 */
[----:B-1----:R-:W5:Y:S01]  /*99f0*/  LDG.E.128 R28, [R28.64+0x80] ;  /* 0x000080061c1c7981 */ /* 0x002f62000c1e1d00 */
[----:B------:R-:W-:Y:S01]  /*9a00*/  ISETP.GE.AND P1, PT, R100, c[0x0][0x230], PT ;  /* 0x00008c0064007a0c */ /* 0x000fe20003f26270 */
[----:B------:R-:W-:-:S12]  /*9a10*/  BSSY B0, `(.L_x_5543) ;  /* 0x0000028000007945 */ /* 0x000fd80003800000 */
[----:B------:R-:W-:Y:S05]  /*9a20*/  @P1 BRA `(.L_x_5544) ;  /* 0x0000026000001947 */ /* 0x000fea0003800000 */
[----:B--2---:R-:W2:Y:S04]  /*9a30*/  LDG.E.64 R4, [R32.64+0x40] ;  /* 0x0000400620047981 */ /* 0x004ea8000c1e1b00 */
[----:B---3--:R-:W3:Y:S01]  /*9a40*/  LDG.E.64 R6, [R26.64+0x40] ;  /* 0x000040061a067981 */ /* 0x008ee2000c1e1b00 */
[--C-:B-----5:R-:W-:Y:S02]  /*9a50*/  HADD2.F32 R21, -RZ, R29.reuse.H0_H0 ;  /* 0x2000001dff157230 */ /* 0x120fe40000004100 */
        /* <DEDUP_REMOVED lines=35> */
.L_x_5544:
[----:B------:R-:W-:Y:S05]  /*9c90*/  BSYNC B0 ;  /* 0x0000000000007941 */ /* 0x000fea0003800000 */
.L_x_5543:
[----:B-----5:R1:W-:Y:S02]  /*9ca0*/  STS.128 [R157+0x3000], R28 ;  /* 0x0030001c9d007388 */ /* 0x0203e40000000c00 */
.L_x_5538:
[----:B------:R-:W-:Y:S05]  /*9cb0*/  BSYNC B2 ;  /* 0x0000000000027941 */ /* 0x000fea0003800000 */
.L_x_5537:
[----:B------:R-:W-:-:S04]  /*9cc0*/  IADD3 R18, R132, 0x30, RZ ;  /* 0x0000003084127810 */ /* 0x000fc80007ffe0ff */
[----:B------:R-:W-:-:S04]  /*9cd0*/  ISETP.GE.AND P1, PT, R18, R3, PT ;  /* 0x000000031200720c */ /* 0x000fc80003f26270 */
[----:B------:R-:W-:-:S13]  /*9ce0*/  ISETP.LT.OR P1, PT, R111, -0x187, P1 ;  /* 0xfffffe796f00780c */ /* 0x000fda0000f21670 */
[----:B------:R-:W-:Y:S05]  /*9cf0*/  @P1 BRA `(.L_x_5545) ;  /* 0x00003c0000001947 */ /* 0x000fea0003800000 */
[----:B------:R-:W-:Y:S01]  /*9d00*/  ISETP.GE.AND P1, PT, R102, c[0x0][0x220], PT ;  /* 0x0000880066007a0c */ /* 0x000fe20003f26270 */
[----:B------:R-:W-:Y:S01]  /*9d10*/  IMAD R123, R123, 0x30, RZ ;  /* 0x000000307b7b7824 */ /* 0x000fe200078e02ff */
[----:B------:R-:W-:Y:S04]  /*9d20*/  BSSY B1, `(.L_x_5546) ;  /* 0x0000038000017945 */ /* 0x000fe80003800000 */
[----:B------:R-:W-:-:S04]  /*9d30*/  IADD3 R2, P2, R123, R20, RZ ;  /* 0x000000147b027210 */ /* 0x000fc80007f5e0ff */
[----:B------:R-:W-:Y:S01]  /*9d40*/  LEA.HI.X.SX32 R13, R123, R13, 0x1, P2 ;  /* 0x0000000d7b0d7211 */ /* 0x000fe200010f0eff */
[C---:B-12-4-:R-:W-:Y:S02]  /*9d50*/  IMAD.SHL.U32 R26, R2.reuse, 0x2, RZ ;  /* 0x00000002021a7824 */ /* 0x056fe400078e00ff */
[----:B------:R1:W-:Y:S01]  /*9d60*/  @P1 STS.128 [R157+0x1800], RZ ;  /* 0x001800ff9d001388 */ /* 0x0003e20000000c00 */
[----:B------:R-:W-:Y:S02]  /*9d70*/  SHF.L.U64.HI R2, R2, 0x1, R13 ;  /* 0x0000000102027819 */ /* 0x000fe4000001020d */
[C---:B------:R-:W-:Y:S02]  /*9d80*/  IADD3 R22, P4, R26.reuse, c[0x0][0x2a8], RZ ;  /* 0x0000aa001a167a10 */ /* 0x040fe40007f9e0ff */
        /* <DEDUP_REMOVED lines=8> */
[----:B------:R-:W4:Y:S04]  /*9e10*/  LDG.E.64 R2, [R26.64] ;  /* 0x000000061a027981 */ /* 0x000f28000c1e1b00 */
[----:B--2---:R-:W2:Y:S01]  /*9e20*/  LDG.E.64 R4, [R22.64] ;  /* 0x0000000616047981 */ /* 0x004ea2000c1e1b00 */
[--C-:B-----5:R-:W-:Y:S01]  /*9e30*/  HADD2.F32 R13, -RZ, R11.reuse.H1_H1 ;  /* 0x3000000bff0d7230 */ /* 0x120fe20000004100 */
[----:B------:R-:W-:Y:S01]  /*9e40*/  MOV R17, R10 ;  /* 0x0000000a00117202 */ /* 0x000fe20000000f00 */
[----:B------:R-:W-:Y:S02]  /*9e50*/  HADD2.F32 R20, -RZ, R11.H0_H0 ;  /* 0x2000000bff147230 */ /* 0x000fe40000004100 */
[--C-:B------:R-:W-:Y:S02]  /*9e60*/  HADD2.F32 R21, -RZ, R9.reuse.H0_H0 ;  /* 0x20000009ff157230 */ /* 0x100fe40000004100 */
[----:B------:R-:W-:-:S02]  /*9e70*/  HADD2.F32 R19, -RZ, R9.H1_H1 ;  /* 0x30000009ff137230 */ /* 0x000fc40000004100 */
[----:B----4-:R-:W-:Y:S02]  /*9e80*/  HADD2.F32 R6, -RZ, R3.H1_H1 ;  /* 0x30000003ff067230 */ /* 0x010fe40000004100 */
[----:B------:R-:W-:Y:S02]  /*9e90*/  HADD2.F32 R24, -RZ, R2.H1_H1 ;  /* 0x30000002ff187230 */ /* 0x000fe40000004100 */
[----:B--2---:R-:W-:Y:S01]  /*9ea0*/  HADD2.F32 R11, -RZ, R5.H1_H1 ;  /* 0x30000005ff0b7230 */ /* 0x004fe20000004100 */
        /* <DEDUP_REMOVED lines=29> */
.L_x_5549:
[----:B------:R-:W-:Y:S05]  /*a080*/  BSYNC B0 ;  /* 0x0000000000007941 */ /* 0x000fea0003800000 */
.L_x_5548:
[----:B-----5:R4:W-:Y:S02]  /*a090*/  STS.128 [R157+0x1800], R8 ;  /* 0x001800089d007388 */ /* 0x0209e40000000c00 */
.L_x_5547:
[----:B------:R-:W-:Y:S05]  /*a0a0*/  BSYNC B1 ;  /* 0x0000000000017941 */ /* 0x000fea0003800000 */
.L_x_5546:
[----:B------:R1:W-:Y:S01]  /*a0b0*/  @P0 STS.128 [R157+0x3800], RZ ;  /* 0x003800ff9d000388 */ /* 0x0003e20000000c00 */
[----:B------:R-:W-:Y:S05]  /*a0c0*/  @P0 BRA `(.L_x_5545) ;  /* 0x0000383000000947 */ /* 0x000fea0003800000 */
[----:B--2---:R-:W5:Y:S01]  /*a0d0*/  LDG.E.128 R12, [R14.64+0x80] ;  /* 0x000080060e0c7981 */ /* 0x004f62000c1e1d00 */
[----:B------:R-:W-:Y:S01]  /*a0e0*/  ISETP.GE.AND P0, PT, R100, c[0x0][0x230], PT ;  /* 0x00008c0064007a0c */ /* 0x000fe20003f06270 */
[----:B------:R-:W-:-:S12]  /*a0f0*/  BSSY B0, `(.L_x_5550) ;  /* 0x000002b000007945 */ /* 0x000fd80003800000 */
[----:B------:R-:W-:Y:S05]  /*a100*/  @P0 BRA `(.L_x_5551) ;  /* 0x0000029000000947 */ /* 0x000fea0003800000 */
[----:B------:R-:W2:Y:S04]  /*a110*/  LDG.E.64 R2, [R26.64+0x40] ;  /* 0x000040061a027981 */ /* 0x000ea8000c1e1b00 */
[----:B---3--:R-:W3:Y:S01]  /*a120*/  LDG.E.64 R4, [R22.64+0x40] ;  /* 0x0000400616047981 */ /* 0x008ee2000c1e1b00 */
[----:B-----5:R-:W-:Y:S02]  /*a130*/  MOV R6, R13 ;  /* 0x0000000d00067202 */ /* 0x020fe40000000f00 */
[----:B------:R-:W-:Y:S02]  /*a140*/  MOV R13, R15 ;  /* 0x0000000f000d7202 */ /* 0x000fe40000000f00 */
[----:B------:R-:W-:Y:S01]  /*a150*/  MOV R17, R14 ;  /* 0x0000000e00117202 */ /* 0x000fe20000000f00 */
[----:B------:R-:W-:-:S02]  /*a160*/  HADD2.F32 R20, -RZ, R6.H0_H0 ;  /* 0x20000006ff147230 */ /* 0x000fc40000004100 */
[----:B------:R-:W-:Y:S02]  /*a170*/  HADD2.F32 R15, -RZ, R6.H1_H1 ;  /* 0x30000006ff0f7230 */ /* 0x000fe40000004100 */
[--C-:B------:R-:W-:Y:S02]  /*a180*/  HADD2.F32 R14, -RZ, R13.reuse.H0_H0 ;  /* 0x2000000dff0e7230 */ /* 0x100fe40000004100 */
[----:B------:R-:W-:Y:S02]  /*a190*/  HADD2.F32 R13, -RZ, R13.H1_H1 ;  /* 0x3000000dff0d7230 */ /* 0x000fe40000004100 */
[----:B--2-4-:R-:W-:Y:S02]  /*a1a0*/  HADD2.F32 R8, -RZ, R2.H1_H1 ;  /* 0x30000002ff087230 */ /* 0x014fe40000004100 */
        /* <DEDUP_REMOVED lines=18> */
[----:B------:R-:W-:Y:S02]  /*a2d0*/  HADD2.F32 R10, -RZ, R17.H0_H0 ;  /* 0x20000011ff0a7230 */ /* 0x000fe40000004100 */
[----:B------:R-:W-:Y:S01]  /*a2e0*/  HADD2.F32 R15, -RZ, R5.H0_H0 ;  /* 0x20000005ff0f7230 */ /* 0x000fe20000004100 */
[----:B------:R-:W-:-:S02]  /*a2f0*/  FMUL.FTZ R5, R13, R2 ;  /* 0x000000020d057220 */ /* 0x000fc40000410000 */
[-C--:B------:R-:W-:Y:S02]  /*a300*/  FMUL.FTZ R2, R12, R3.reuse ;  /* 0x000000030c027220 */ /* 0x080fe40000410000 */
[----:B------:R-:W-:Y:S02]  /*a310*/  FMUL.FTZ R3, R10, R3 ;  /* 0x000000030a037220 */ /* 0x000fe40000410000 */
        /* <DEDUP_REMOVED lines=8> */
.L_x_5551:
[----:B------:R-:W-:Y:S05]  /*a3a0*/  BSYNC B0 ;  /* 0x0000000000007941 */ /* 0x000fea0003800000 */
.L_x_5550:
[----:B-----5:R2:W-:Y:S01]  /*a3b0*/  STS.128 [R157+0x3800], R12 ;  /* 0x0038000c9d007388 */ /* 0x0205e20000000c00 */
[----:B------:R-:W-:Y:S05]  /*a3c0*/  BRA `(.L_x_5545) ;  /* 0x0000353000007947 */ /* 0x000fea0003800000 */
.L_x_5520:
[----:B------:R-:W-:Y:S01]  /*a3d0*/  BSSY B2, `(.L_x_5552) ;  /* 0x00000b5000027945 */ /* 0x000fe20003800000 */
[----:B------:R-:W-:Y:S05]  /*a3e0*/  @!P2 BRA `(.L_x_5553) ;  /* 0x00000b300000a947 */ /* 0x000fea0003800000 */
[----:B------:R-:W-:Y:S01]  /*a3f0*/  ISETP.GE.AND P1, PT, R102, c[0x0][0x220], PT ;  /* 0x0000880066007a0c */ /* 0x000fe20003f26270 */
[----:B------:R-:W-:-:S12]  /*a400*/  BSSY B1, `(.L_x_5554) ;  /* 0x0000059000017945 */ /* 0x000fd80003800000 */
[----:B------:R1:W-:Y:S01]  /*a410*/  @P1 STS.128 [R157], RZ ;  /* 0x000000ff9d001388 */ /* 0x0003e20000000c00 */
        /* <DEDUP_REMOVED lines=8> */
[----:B-----5:R-:W-:-:S07]  /*a4a0*/  MOV R11, RZ ;  /* 0x000000ff000b7202 */ /* 0x020fce0000000f00 */
        /* <DEDUP_REMOVED lines=8> */
[----:B------:R-:W4:Y:S01]  /*a530*/  LDG.E.128 R16, [R16.64] ;  /* 0x0000000610107981 */ /* 0x000f22000c1e1d00 */
[----:B------:R-:W-:Y:S02]  /*a540*/  LEA.HI.X R5, R5, c[0x0][0x2b4], R0, 0x1, P1 ;  /* 0x0000ad0005057a11 */ /* 0x000fe400008f0c00 */
[----:B------:R-:W-:-:S04]  /*a550*/  IADD3 R9, P1, R11, R2, RZ ;  /* 0x000000020b097210 */ /* 0x000fc80007f3e0ff */
[----:B--2---:R-:W2:Y:S01]  /*a560*/  LDG.E.128 R4, [R4.64] ;  /* 0x0000000604047981 */ /* 0x004ea2000c1e1d00 */
[----:B------:R-:W-:Y:S02]  /*a570*/  LEA.HI.X.SX32 R0, R11, R12, 0x1, P1 ;  /* 0x0000000c0b007211 */ /* 0x000fe400008f0eff */
[----:B------:R-:W-:-:S04]  /*a580*/  LEA R8, P1, R9, c[0x0][0x2a8], 0x1 ;  /* 0x0000aa0009087a11 */ /* 0x000fc800078208ff */
[----:B------:R-:W-:-:S06]  /*a590*/  LEA.HI.X R9, R9, c[0x0][0x2ac], R0, 0x1, P1 ;  /* 0x0000ab0009097a11 */ /* 0x000fcc00008f0c00 */
[----:B---3--:R-:W3:Y:S01]  /*a5a0*/  LDG.E.128 R8, [R8.64] ;  /* 0x0000000608087981 */ /* 0x008ee2000c1e1d00 */
[----:B----4-:R-:W-:Y:S02]  /*a5b0*/  HADD2.F32 R33, -RZ, R16.H0_H0 ;  /* 0x20000010ff217230 */ /* 0x010fe40000004100 */
        /* <DEDUP_REMOVED lines=25> */
[----:B---3--:R-:W-:Y:S01]  /*a750*/  HADD2.F32 R4, -RZ, R8.H0_H0 ;  /* 0x20000008ff047230 */ /* 0x008fe20000004100 */
        /* <DEDUP_REMOVED lines=33> */
.L_x_5557:
[----:B------:R-:W-:Y:S05]  /*a970*/  BSYNC B0 ;  /* 0x0000000000007941 */ /* 0x000fea0003800000 */
.L_x_5556:
[----:B-----5:R4:W-:Y:S02]  /*a980*/  STS.128 [R157], R20 ;  /* 0x000000149d007388 */ /* 0x0209e40000000c00 */
.L_x_5555:
[----:B------:R-:W-:Y:S05]  /*a990*/  BSYNC B1 ;  /* 0x0000000000017941 */ /* 0x000fea0003800000 */
.L_x_5554:
[----:B------:R1:W-:Y:S01]  /*a9a0*/  @P0 STS.128 [R157+0x2000], RZ ;  /* 0x002000ff9d000388 */ /* 0x0003e20000000c00 */
[----:B------:R-:W-:Y:S05]  /*a9b0*/  @P0 BRA `(.L_x_5553) ;  /* 0x0000056000000947 */ /* 0x000fea0003800000 */
[----:B----4-:R4:W5:Y:S01]  /*a9c0*/  LDG.E.128 R20, [R26.64+0x80] ;  /* 0x000080061a147981 */ /* 0x010962000c1e1d00 */
[----:B------:R-:W-:Y:S01]  /*a9d0*/  ISETP.GE.AND P1, PT, R100, c[0x0][0x230], PT ;  /* 0x00008c0064007a0c */ /* 0x000fe20003f26270 */
[----:B------:R-:W-:-:S12]  /*a9e0*/  BSSY B0, `(.L_x_5558) ;  /* 0x0000052000007945 */ /* 0x000fd80003800000 */
[----:B------:R-:W-:Y:S05]  /*a9f0*/  @P1 BRA `(.L_x_5559) ;  /* 0x0000050000001947 */ /* 0x000fea0003800000 */
[-C--:B------:R-:W-:Y:S02]  /*aa00*/  ISETP.GE.AND P2, PT, R100, R123.reuse, PT ;  /* 0x0000007b6400720c */ /* 0x080fe40003f46270 */
[----:B------:R-:W-:Y:S02]  /*aa10*/  MOV R7, R123 ;  /* 0x0000007b00077202 */ /* 0x000fe40000000f00 */
[----:B-----5:R-:W-:Y:S02]  /*aa20*/  MOV R11, RZ ;  /* 0x000000ff000b7202 */ /* 0x020fe40000000f00 */
        /* <DEDUP_REMOVED lines=9> */
[----:B--2---:R-:W2:Y:S01]  /*aac0*/  LDG.E.128 R16, [R16.64+0x80] ;  /* 0x0000800610107981 */ /* 0x004ea2000c1e1d00 */
[----:B------:R-:W-:Y:S02]  /*aad0*/  LEA.HI.X R5, R5, c[0x0][0x2b4], R0, 0x1, P1 ;  /* 0x0000ad0005057a11 */ /* 0x000fe400008f0c00 */
[----:B------:R-:W-:-:S04]  /*aae0*/  IADD3 R0, P1, R9, R2, RZ ;  /* 0x0000000209007210 */ /* 0x000fc80007f3e0ff */
[----:B---3--:R-:W3:Y:S01]  /*aaf0*/  LDG.E.128 R4, [R4.64+0x80] ;  /* 0x0000800604047981 */ /* 0x008ee2000c1e1d00 */
[----:B------:R-:W-:Y:S02]  /*ab00*/  LEA.HI.X.SX32 R9, R9, R12, 0x1, P1 ;  /* 0x0000000c09097211 */ /* 0x000fe400008f0eff */
[----:B------:R-:W-:-:S04]  /*ab10*/  LEA R8, P1, R0, c[0x0][0x2a8], 0x1 ;  /* 0x0000aa0000087a11 */ /* 0x000fc800078208ff */
[----:B------:R-:W-:-:S06]  /*ab20*/  LEA.HI.X R9, R0, c[0x0][0x2ac], R9, 0x1, P1 ;  /* 0x0000ab0000097a11 */ /* 0x000fcc00008f0c09 */
[----:B----4-:R-:W4:Y:S01]  /*ab30*/  LDG.E.128 R8, [R8.64+0x80] ;  /* 0x0000800608087981 */ /* 0x010f22000c1e1d00 */
        /* <DEDUP_REMOVED lines=60> */
.L_x_5559:
[----:B------:R-:W-:Y:S05]  /*af00*/  BSYNC B0 ;  /* 0x0000000000007941 */ /* 0x000fea0003800000 */
.L_x_5558:
[----:B-----5:R1:W-:Y:S02]  /*af10*/  STS.128 [R157+0x2000], R20 ;  /* 0x002000149d007388 */ /* 0x0203e40000000c00 */
.L_x_5553:
[----:B------:R-:W-:Y:S05]  /*af20*/  BSYNC B2 ;  /* 0x0000000000027941 */ /* 0x000fea0003800000 */
.L_x_5552:
[----:B------:R-:W-:Y:S01]  /*af30*/  IADD3 R0, R132, 0x10, RZ ;  /* 0x0000001084007810 */ /* 0x000fe20007ffe0ff */
[----:B------:R-:W-:Y:S03]  /*af40*/  BSSY B2, `(.L_x_5560) ;  /* 0x00000bc000027945 */ /* 0x000fe60003800000 */
[----:B------:R-:W-:-:S04]  /*af50*/  ISETP.GE.AND P1, PT, R0, R3, PT ;  /* 0x000000030000720c */ /* 0x000fc80003f26270 */
[----:B------:R-:W-:-:S13]  /*af60*/  ISETP.LT.OR P1, PT, R111, -0x87, P1 ;  /* 0xffffff796f00780c */ /* 0x000fda0000f21670 */
[----:B------:R-:W-:Y:S05]  /*af70*/  @P1 BRA `(.L_x_5561) ;  /* 0x00000b8000001947 */ /* 0x000fea0003800000 */
[----:B------:R-:W-:Y:S01]  /*af80*/  ISETP.GE.AND P1, PT, R102, c[0x0][0x220], PT ;  /* 0x0000880066007a0c */ /* 0x000fe20003f26270 */
[----:B------:R-:W-:-:S12]  /*af90*/  BSSY B1, `(.L_x_5562) ;  /* 0x000005b000017945 */ /* 0x000fd80003800000 */
[----:B------:R1:W-:Y:S01]  /*afa0*/  @P1 STS.128 [R157+0x800], RZ ;  /* 0x000800ff9d001388 */ /* 0x0003e20000000c00 */
[----:B------:R-:W-:Y:S05]  /*afb0*/  @P1 BRA `(.L_x_5563) ;  /* 0x0000058000001947 */ /* 0x000fea0003800000 */
[----:B-1--4-:R1:W5:Y:S01]  /*afc0*/  LDG.E.128 R20, [R24.64] ;  /* 0x0000000618147981 */ /* 0x012362000c1e1d00 */
        /* <DEDUP_REMOVED lines=23> */
[----:B-----5:R-:W-:-:S06]  /*b140*/  LEA.HI.X R11, R9, c[0x0][0x2ac], R8, 0x1, P2 ;  /* 0x0000ab00090b7a11 */ /* 0x020fcc00010f0c08 */
        /* <DEDUP_REMOVED lines=28> */
[----:B------:R-:W-:Y:S01]  /*b310*/  HADD2.F32 R13, -RZ, R20.H0_H0 ;  /* 0x20000014ff0d7230 */ /* 0x000fe20000004100 */
[----:B------:R-:W-:Y:S01]  /*b320*/  FMUL.FTZ R7, R4, R7 ;  /* 0x0000000704077220 */ /* 0x000fe20000410000 */
[----:B---3--:R-:W-:Y:S01]  /*b330*/  HADD2.F32 R4, -RZ, R8.H0_H0 ;  /* 0x20000008ff047230 */ /* 0x008fe20000004100 */
        /* <DEDUP_REMOVED lines=30> */
.L_x_5565:
[----:B------:R-:W-:Y:S05]  /*b520*/  BSYNC B0 ;  /* 0x0000000000007941 */ /* 0x000fea0003800000 */
.L_x_5564:
[----:B-----5:R4:W-:Y:S02]  /*b530*/  STS.128 [R157+0x800], R20 ;  /* 0x000800149d007388 */ /* 0x0209e40000000c00 */
.L_x_5563:
[----:B------:R-:W-:Y:S05]  /*b540*/  BSYNC B1 ;  /* 0x0000000000017941 */ /* 0x000fea0003800000 */
.L_x_5562:
[----:B------:R1:W-:Y:S01]  /*b550*/  @P0 STS.128 [R157+0x2800], RZ ;  /* 0x002800ff9d000388 */ /* 0x0003e20000000c00 */
[----:B------:R-:W-:Y:S05]  /*b560*/  @P0 BRA `(.L_x_5561) ;  /* 0x0000059000000947 */ /* 0x000fea0003800000 */
[----:B------:R1:W5:Y:S01]  /*b570*/  LDG.E.128 R16, [R24.64+0x80] ;  /* 0x0000800618107981 */ /* 0x000362000c1e1d00 */
[----:B------:R-:W-:Y:S01]  /*b580*/  ISETP.GE.AND P1, PT, R100, c[0x0][0x230], PT ;  /* 0x00008c0064007a0c */ /* 0x000fe20003f26270 */
[----:B------:R-:W-:-:S12]  /*b590*/  BSSY B0, `(.L_x_5566) ;  /* 0x0000055000007945 */ /* 0x000fd80003800000 */
[----:B------:R-:W-:Y:S05]  /*b5a0*/  @P1 BRA `(.L_x_5567) ;  /* 0x0000053000001947 */ /* 0x000fea0003800000 */
[-C--:B------:R-:W-:Y:S02]  /*b5b0*/  ISETP.GE.AND P1, PT, R100, R123.reuse, PT ;  /* 0x0000007b6400720c */ /* 0x080fe40003f26270 */
[----:B------:R-:W-:Y:S02]  /*b5c0*/  MOV R5, R123 ;  /* 0x0000007b00057202 */ /* 0x000fe40000000f00 */
[----:B------:R-:W-:Y:S02]  /*b5d0*/  IADD3 R9, R121, 0x40, RZ ;  /* 0x0000004079097810 */ /* 0x000fe40007ffe0ff */
[----:B------:R-:W-:Y:S02]  /*b5e0*/  MOV R4, RZ ;  /* 0x000000ff00047202 */ /* 0x000fe40000000f00 */
[----:B-----5:R-:W-:Y:S02]  /*b5f0*/  IADD3 R11, P2, R9, R2, RZ ;  /* 0x00000002090b7210 */ /* 0x020fe40007f5e0ff */
[----:B------:R-:W-:-:S02]  /*b600*/  MOV R8, RZ ;  /* 0x000000ff00087202 */ /* 0x000fc40000000f00 */
[----:B------:R-:W-:Y:S02]  /*b610*/  LEA.HI.X.SX32 R9, R9, R12, 0x1, P2 ;  /* 0x0000000c09097211 */ /* 0x000fe400010f0eff */
[----:B------:R-:W-:-:S04]  /*b620*/  @P1 SHF.R.S32.HI R123, RZ, 0x1, R122 ;  /* 0x00000001ff7b1819 */ /* 0x000fc8000001147a */
[C---:B------:R-:W-:Y:S02]  /*b630*/  @P1 IADD3 R4, -R123.reuse, RZ, RZ ;  /* 0x000000ff7b041210 */ /* 0x040fe40007ffe1ff */
[C---:B------:R-:W-:Y:S02]  /*b640*/  @P1 IADD3 R5, -R123.reuse, RZ, RZ ;  /* 0x000000ff7b051210 */ /* 0x040fe40007ffe1ff */
[C---:B------:R-:W-:Y:S02]  /*b650*/  IADD3 R7, P2, R4.reuse, R11, RZ ;  /* 0x0000000b04077210 */ /* 0x040fe40007f5e0ff */
[----:B------:R-:W-:Y:S01]  /*b660*/  @P1 IADD3 R8, -R123, RZ, RZ ;  /* 0x000000ff7b081210 */ /* 0x000fe20007ffe1ff */
[----:B-1--4-:R-:W-:Y:S01]  /*b670*/  IMAD.WIDE R20, R5, 0x2, R24 ;  /* 0x0000000205147825 */ /* 0x012fe200078e0218 */
[----:B------:R-:W-:Y:S02]  /*b680*/  LEA.HI.X.SX32 R4, R4, R9, 0x1, P2 ;  /* 0x0000000904047211 */ /* 0x000fe400010f0eff */
[----:B------:R-:W-:-:S03]  /*b690*/  LEA R6, P2, R7, c[0x0][0x2b0], 0x1 ;  /* 0x0000ac0007067a11 */ /* 0x000fc600078408ff */
[----:B------:R-:W4:Y:S01]  /*b6a0*/  LDG.E.128 R20, [R20.64+0x80] ;  /* 0x0000800614147981 */ /* 0x000f22000c1e1d00 */
        /* <DEDUP_REMOVED lines=45> */
[----:B------:R-:W-:-:S02]  /*b980*/  HADD2.F32 R21, -RZ, R8.H1_H1 ;  /* 0x30000008ff157230 */ /* 0x000fc40000004100 */
[--C-:B------:R-:W-:Y:S02]  /*b990*/  HADD2.F32 R23, -RZ, R11.reuse.H0_H0 ;  /* 0x2000000bff177230 */ /* 0x100fe40000004100 */
[----:B------:R-:W-:Y:S02]  /*b9a0*/  HADD2.F32 R10, -RZ, R11.H1_H1 ;  /* 0x3000000bff0a7230 */ /* 0x000fe40000004100 */
[----:B------:R-:W-:Y:S02]  /*b9b0*/  HADD2.F32 R16, -RZ, R17.H0_H0 ;  /* 0x20000011ff107230 */ /* 0x000fe40000004100 */
[----:B------:R-:W-:Y:S02]  /*b9c0*/  HADD2.F32 R8, -RZ, R9.H0_H0 ;  /* 0x20000009ff087230 */ /* 0x000fe40000004100 */
[----:B------:R-:W-:Y:S02]  /*b9d0*/  HADD2.F32 R11, -RZ, R18.H0_H0 ;  /* 0x20000012ff0b7230 */ /* 0x000fe40000004100 */
[----:B------:R-:W-:-:S02]  /*b9e0*/  HADD2.F32 R13, -RZ, R19.H0_H0 ;  /* 0x20000013ff0d7230 */ /* 0x000fc40000004100 */
        /* <DEDUP_REMOVED lines=15> */
.L_x_5567:
[----:B------:R-:W-:Y:S05]  /*bae0*/  BSYNC B0 ;  /* 0x0000000000007941 */ /* 0x000fea0003800000 */
.L_x_5566:
[----:B-----5:R1:W-:Y:S02]  /*baf0*/  STS.128 [R157+0x2800], R16 ;  /* 0x002800109d007388 */ /* 0x0203e40000000c00 */
.L_x_5561:
[----:B------:R-:W-:Y:S05]  /*bb00*/  BSYNC B2 ;  /* 0x0000000000027941 */ /* 0x000fea0003800000 */
.L_x_5560:
[----:B-1----:R-:W-:Y:S01]  /*bb10*/  IADD3 R16, R132, 0x20, RZ ;  /* 0x0000002084107810 */ /* 0x002fe20007ffe0ff */
        /* <DEDUP_REMOVED lines=8> */
[----:B--2-4-:R2:W5:Y:S01]  /*bba0*/  LDG.E.128 R24, [R28.64] ;  /* 0x000000061c187981 */ /* 0x014562000c1e1d00 */
        /* <DEDUP_REMOVED lines=18> */
[----:B------:R-:W4:Y:S03]  /*bcd0*/  LDG.E.128 R20, [R20.64] ;  /* 0x0000000614147981 */ /* 0x000f26000c1e1d00 */
        /* <DEDUP_REMOVED lines=35> */
[----:B---3--:R-:W-:Y:S01]  /*bf10*/  HADD2.F32 R4, -RZ, R8.H0_H0 ;  /* 0x20000008ff047230 */ /* 0x008fe20000004100 */
        /* <DEDUP_REMOVED lines=31> */
.L_x_5573:
[----:B------:R-:W-:Y:S05]  /*c110*/  BSYNC B0 ;  /* 0x0000000000007941 */ /* 0x000fea0003800000 */
.L_x_5572:
[----:B-----5:R4:W-:Y:S02]  /*c120*/  STS.128 [R157+0x1000], R24 ;  /* 0x001000189d007388 */ /* 0x0209e40000000c00 */
.L_x_5571:
[----:B------:R-:W-:Y:S05]  /*c130*/  BSYNC B1 ;  /* 0x0000000000017941 */ /* 0x000fea0003800000 */
.L_x_5570:
[----:B------:R1:W-:Y:S01]  /*c140*/  @P0 STS.128 [R157+0x3000], RZ ;  /* 0x003000ff9d000388 */ /* 0x0003e20000000c00 */
[----:B------:R-:W-:Y:S05]  /*c150*/  @P0 BRA `(.L_x_5569) ;  /* 0x0000059000000947 */ /* 0x000fea0003800000 */
[----:B--2-4-:R2:W5:Y:S01]  /*c160*/  LDG.E.128 R24, [R28.64+0x80] ;  /* 0x000080061c187981 */ /* 0x014562000c1e1d00 */
        /* <DEDUP_REMOVED lines=18> */
[----:B------:R-:W4:Y:S03]  /*c290*/  LDG.E.128 R20, [R20.64+0x80] ;  /* 0x0000800614147981 */ /* 0x000f26000c1e1d00 */
        /* <DEDUP_REMOVED lines=67> */
.L_x_5575:
[----:B------:R-:W-:Y:S05]  /*c6d0*/  BSYNC B0 ;  /* 0x0000000000007941 */ /* 0x000fea0003800000 */
.L_x_5574:
[----:B-----5:R4:W-:Y:S02]  /*c6e0*/  STS.128 [R157+0x3000], R24 ;  /* 0x003000189d007388 */ /* 0x0209e40000000c00 */
.L_x_5569:
[----:B------:R-:W-:Y:S05]  /*c6f0*/  BSYNC B2 ;  /* 0x0000000000027941 */ /* 0x000fea0003800000 */
.L_x_5568:
[----:B------:R-:W-:-:S04]  /*c700*/  IADD3 R18, R132, 0x30, RZ ;  /* 0x0000003084127810 */ /* 0x000fc80007ffe0ff */
        /* <DEDUP_REMOVED lines=24> */
[----:B------:R-:W4:Y:S03]  /*c890*/  LDG.E.128 R20, [R20.64] ;  /* 0x0000000614147981 */ /* 0x000f26000c1e1d00 */
[----:B------:R-:W-:Y:S02]  /*c8a0*/  LEA.HI.X.SX32 R4, R4, R3, 0x1, P2 ;  /* 0x0000000304047211 */ /* 0x000fe400010f0eff */
[----:B------:R-:W-:-:S04]  /*c8b0*/  LEA R6, P2, R5, c[0x0][0x2b0], 0x1 ;  /* 0x0000ac0005067a11 */ /* 0x000fc800078408ff */
        /* <DEDUP_REMOVED lines=33> */
[----:B------:R-:W-:Y:S01]  /*cad0*/  HADD2.F32 R3, -RZ, R24.H0_H0 ;  /* 0x20000018ff037230 */ /* 0x000fe20000004100 */
[----:B------:R-:W-:Y:S01]  /*cae0*/  @!P1 FADD.FTZ R5, -R5, -RZ ;  /* 0x800000ff05059221 */ /* 0x000fe20000010100 */
[----:B---3--:R-:W-:Y:S01]  /*caf0*/  HADD2.F32 R4, -RZ, R8.H0_H0 ;  /* 0x20000008ff047230 */ /* 0x008fe20000004100 */
        /* <DEDUP_REMOVED lines=31> */
.L_x_5579:
[----:B------:R-:W-:Y:S05]  /*ccf0*/  BSYNC B0 ;  /* 0x0000000000007941 */ /* 0x000fea0003800000 */
.L_x_5578:
[----:B-----5:R4:W-:Y:S02]  /*cd00*/  STS.128 [R157+0x1800], R24 ;  /* 0x001800189d007388 */ /* 0x0209e40000000c00 */
.L_x_5577:
[----:B------:R-:W-:Y:S05]  /*cd10*/  BSYNC B1 ;  /* 0x0000000000017941 */ /* 0x000fea0003800000 */
.L_x_5576:
        /* <DEDUP_REMOVED lines=8> */
[----:B------:R-:W-:Y:S02]  /*cda0*/  MOV R4, 0x30 ;  /* 0x0000003000047802 */ /* 0x000fe40000000f00 */
[----:B------:R-:W-:-:S04]  /*cdb0*/  IADD3 R8, P2, R14, 0x80, RZ ;  /* 0x000000800e087810 */ /* 0x000fc80007f5e0ff */
[----:B------:R-:W-:-:S03]  /*cdc0*/  IADD3.X R9, RZ, R15, RZ, P2, !PT ;  /* 0x0000000fff097210 */ /* 0x000fc600017fe4ff */
[--C-:B------:R-:W-:Y:S02]  /*cdd0*/  @P0 SHF.R.S32.HI R123, RZ, 0x1, R122.reuse ;  /* 0x00000001ff7b0819 */ /* 0x100fe4000001147a */
[----:B------:R-:W-:Y:S02]  /*cde0*/  @P0 SHF.R.S32.HI R3, RZ, 0x1, R122 ;  /* 0x00000001ff030819 */ /* 0x000fe4000001147a */
[C---:B------:R-:W-:Y:S01]  /*cdf0*/  @P0 IADD3 R5, -R123.reuse, RZ, RZ ;  /* 0x000000ff7b050210 */ /* 0x040fe20007ffe1ff */
[----:B------:R-:W-:Y:S01]  /*ce00*/  IMAD R7, R123, R4, 0x40 ;  /* 0x000000407b077424 */ /* 0x000fe200078e0204 */
[----:B------:R-:W-:Y:S02]  /*ce10*/  MOV R4, RZ ;  /* 0x000000ff00047202 */ /* 0x000fe40000000f00 */
[----:B------:R-:W-:Y:S02]  /*ce20*/  @P0 IADD3 R4, -R3, RZ, RZ ;  /* 0x000000ff03040210 */ /* 0x000fe40007ffe1ff */
[----:B------:R-:W-:-:S04]  /*ce30*/  IADD3 R2, P1, R7, R2, RZ ;  /* 0x0000000207027210 */ /* 0x000fc80007f3e0ff */
[----:B------:R-:W-:Y:S01]  /*ce40*/  LEA.HI.X.SX32 R3, R7, R12, 0x1, P1 ;  /* 0x0000000c07037211 */ /* 0x000fe200008f0eff */
[----:B------:R-:W-:Y:S01]  /*ce50*/  IMAD.WIDE R12, R5, 0x2, R8 ;  /* 0x00000002050c7825 */ /* 0x000fe200078e0208 */
[----:B------:R-:W-:-:S04]  /*ce60*/  IADD3 R6, P1, R4, R2, RZ ;  /* 0x0000000204067210 */ /* 0x000fc80007f3e0ff */
[----:B------:R-:W-:Y:S01]  /*ce70*/  LEA.HI.X.SX32 R7, R4, R3, 0x1, P1 ;  /* 0x0000000304077211 */ /* 0x000fe200008f0eff */
[----:B--2-4-:R-:W2:Y:S01]  /*ce80*/  LDG.E.128 R12, [R12.64] ;  /* 0x000000060c0c7981 */ /* 0x014ea2000c1e1d00 */
[C---:B------:R-:W-:Y:S02]  /*ce90*/  LEA R4, P1, R6.reuse, c[0x0][0x2b0], 0x1 ;  /* 0x0000ac0006047a11 */ /* 0x040fe400078208ff */
[----:B------:R-:W-:Y:S02]  /*cea0*/  @P0 SHF.R.S32.HI R122, RZ, 0x1, R122 ;  /* 0x00000001ff7a0819 */ /* 0x000fe4000001147a */
[----:B------:R-:W-:Y:S02]  /*ceb0*/  LEA.HI.X R5, R6, c[0x0][0x2b4], R7, 0x1, P1 ;  /* 0x0000ad0006057a11 */ /* 0x000fe400008f0c07 */
[----:B------:R-:W-:Y:S02]  /*cec0*/  MOV R8, RZ ;  /* 0x000000ff00087202 */ /* 0x000fe40000000f00 */
[----:B------:R-:W-:-:S02]  /*ced0*/  @P0 IADD3 R8, -R122, RZ, RZ ;  /* 0x000000ff7a080210 */ /* 0x000fc40007ffe1ff */
[----:B------:R-:W4:Y:S02]  /*cee0*/  LDG.E.128 R4, [R4.64] ;  /* 0x0000000604047981 */ /* 0x000f24000c1e1d00 */
[----:B------:R-:W-:-:S04]  /*cef0*/  IADD3 R2, P1, R8, R2, RZ ;  /* 0x0000000208027210 */ /* 0x000fc80007f3e0ff */
[----:B------:R-:W-:Y:S02]  /*cf00*/  LEA.HI.X.SX32 R3, R8, R3, 0x1, P1 ;  /* 0x0000000308037211 */ /* 0x000fe400008f0eff */
[----:B------:R-:W-:-:S04]  /*cf10*/  LEA R8, P1, R2, c[0x0][0x2a8], 0x1 ;  /* 0x0000aa0002087a11 */ /* 0x000fc800078208ff */
[----:B------:R-:W-:-:S06]  /*cf20*/  LEA.HI.X R9, R2, c[0x0][0x2ac], R3, 0x1, P1 ;  /* 0x0000ab0002097a11 */ /* 0x000fcc00008f0c03 */
[----:B---3-5:R-:W3:Y:S01]  /*cf30*/  LDG.E.128 R8, [R8.64] ;  /* 0x0000000608087981 */ /* 0x028ee2000c1e1d00 */
[--C-:B--2---:R-:W-:Y:S02]  /*cf40*/  HADD2.F32 R25, -RZ, R12.reuse.H0_H0 ;  /* 0x2000000cff197230 */ /* 0x104fe40000004100 */
[----:B------:R-:W-:Y:S02]  /*cf50*/  HADD2.F32 R27, -RZ, R12.H1_H1 ;  /* 0x3000000cff1b7230 */ /* 0x000fe40000004100 */
[----:B------:R-:W-:Y:S02]  /*cf60*/  HADD2.F32 R12, -RZ, R13.H0_H0 ;  /* 0x2000000dff0c7230 */ /* 0x000fe40000004100 */
[----:B----4-:R-:W-:Y:S02]  /*cf70*/  HADD2.F32 R2, -RZ, R4.H0_H0 ;  /* 0x20000004ff027230 */ /* 0x010fe40000004100 */
        /* <DEDUP_REMOVED lines=9> */
[----:B------:R-:W-:Y:S01]  /*d010*/  FMUL.FTZ R25, R25, R2 ;  /* 0x0000000219197220 */ /* 0x000fe20000410000 */
[--C-:B------:R-:W-:Y:S01]  /*d020*/  HADD2.F32 R2, -RZ, R15.reuse.H1_H1 ;  /* 0x3000000fff027230 */ /* 0x100fe20000004100 */
[----:B------:R-:W-:Y:S01]  /*d030*/  FMUL.FTZ R12, R12, R3 ;  /* 0x000000030c0c7220 */ /* 0x000fe20000410000 */
[----:B------:R-:W-:Y:S01]  /*d040*/  HADD2.F32 R3, -RZ, R15.H0_H0 ;  /* 0x2000000fff037230 */ /* 0x000fe20000004100 */
[----:B------:R-:W-:Y:S02]  /*d050*/  @!P0 FADD.FTZ R4, -R4, -RZ ;  /* 0x800000ff04048221 */ /* 0x000fe40000010100 */
[----:B------:R-:W-:-:S02]  /*d060*/  @!P0 FADD.FTZ R6, -R6, -RZ ;  /* 0x800000ff06068221 */ /* 0x000fc40000010100 */
[----:B------:R-:W-:Y:S02]  /*d070*/  @!P0 FADD.FTZ R7, -R7, -RZ ;  /* 0x800000ff07078221 */ /* 0x000fe40000010100 */
[----:B------:R-:W-:Y:S01]  /*d080*/  FMUL.FTZ R27, R27, R4 ;  /* 0x000000041b1b7220 */ /* 0x000fe20000410000 */
[----:B------:R-:W-:Y:S01]  /*d090*/  HADD2.F32 R4, -RZ, R14.H0_H0 ;  /* 0x2000000eff047230 */ /* 0x000fe20000004100 */
[----:B------:R-:W-:Y:S01]  /*d0a0*/  FMUL.FTZ R6, R3, R6 ;  /* 0x0000000603067220 */ /* 0x000fe20000410000 */
[----:B---3--:R-:W-:Y:S01]  /*d0b0*/  HADD2.F32 R3, -RZ, R8.H0_H0 ;  /* 0x20000008ff037230 */ /* 0x008fe20000004100 */
[----:B------:R-:W-:Y:S01]  /*d0c0*/  FMUL.FTZ R7, R2, R7 ;  /* 0x0000000702077220 */ /* 0x000fe20000410000 */
[----:B------:R-:W-:Y:S01]  /*d0d0*/  HADD2.F32 R2, -RZ, R20.H0_H0 ;  /* 0x20000014ff027230 */ /* 0x000fe20000004100 */
[----:B------:R-:W-:Y:S01]  /*d0e0*/  @!P0 FADD.FTZ R5, -R5, -RZ ;  /* 0x800000ff05058221 */ /* 0x000fe20000010100 */
[----:B------:R-:W-:Y:S01]  /*d0f0*/  HADD2.F32 R14, -RZ, R14.H1_H1 ;  /* 0x3000000eff0e7230 */ /* 0x000fe20000004100 */
[----:B------:R-:W-:Y:S01]  /*d100*/  @!P0 FADD.FTZ R19, -R19, -RZ ;  /* 0x800000ff13138221 */ /* 0x000fe20000010100 */
[----:B------:R-:W-:-:S02]  /*d110*/  HADD2.F32 R20, -RZ, R20.H1_H1 ;  /* 0x30000014ff147230 */ /* 0x000fc40000004100 */
[----:B------:R-:W-:Y:S01]  /*d120*/  HADD2.F32 R8, -RZ, R8.H1_H1 ;  /* 0x30000008ff087230 */ /* 0x000fe20000004100 */
[----:B------:R-:W-:Y:S01]  /*d130*/  @!P0 FADD.FTZ R17, -R17, -RZ ;  /* 0x800000ff11118221 */ /* 0x000fe20000010100 */
[----:B------:R-:W-:Y:S01]  /*d140*/  HADD2.F32 R24, -RZ, R13.H1_H1 ;  /* 0x3000000dff187230 */ /* 0x000fe20000004100 */
[----:B------:R-:W-:Y:S01]  /*d150*/  FMUL.FTZ R5, R4, R5 ;  /* 0x0000000504057220 */ /* 0x000fe20000410000 */
[----:B------:R-:W-:Y:S01]  /*d160*/  HADD2.F32 R13, -RZ, R21.H0_H0 ;  /* 0x20000015ff0d7230 */ /* 0x000fe20000004100 */
[----:B------:R-:W-:Y:S01]  /*d170*/  FMUL.FTZ R19, R14, R19 ;  /* 0x000000130e137220 */ /* 0x000fe20000410000 */
[----:B------:R-:W-:Y:S01]  /*d180*/  HADD2.F32 R4, -RZ, R9.H0_H0 ;  /* 0x20000009ff047230 */ /* 0x000fe20000004100 */
[----:B------:R-:W-:Y:S01]  /*d190*/  FFMA.FTZ R2, R2, R3, R25 ;  /* 0x0000000302027223 */ /* 0x000fe20000010019 */
[----:B------:R-:W-:Y:S01]  /*d1a0*/  HADD2.F32 R14, -RZ, R10.H0_H0 ;  /* 0x2000000aff0e7230 */ /* 0x000fe20000004100 */
[----:B------:R-:W-:Y:S01]  /*d1b0*/  FFMA.FTZ R27, R20, R8, R27 ;  /* 0x00000008141b7223 */ /* 0x000fe2000001001b */
[----:B------:R-:W-:-:S02]  /*d1c0*/  HADD2.F32 R3, -RZ, R22.H0_H0 ;  /* 0x20000016ff037230 */ /* 0x000fc40000004100 */
[----:B------:R-:W-:Y:S01]  /*d1d0*/  HADD2.F32 R8, -RZ, R23.H0_H0 ;  /* 0x20000017ff087230 */ /* 0x000fe20000004100 */
[----:B------:R-:W-:Y:S01]  /*d1e0*/  FMUL.FTZ R24, R24, R17 ;  /* 0x0000001118187220 */ /* 0x000fe20000410000 */
[----:B------:R-:W-:Y:S02]  /*d1f0*/  HADD2.F32 R9, -RZ, R9.H1_H1 ;  /* 0x30000009ff097230 */ /* 0x000fe40000004100 */
[----:B------:R-:W-:Y:S02]  /*d200*/  HADD2.F32 R10, -RZ, R10.H1_H1 ;  /* 0x3000000aff0a7230 */ /* 0x000fe40000004100 */
        /* <DEDUP_REMOVED lines=15> */
.L_x_5581:
[----:B------:R-:W-:Y:S05]  /*d300*/  BSYNC B0 ;  /* 0x0000000000007941 */ /* 0x000fea0003800000 */
.L_x_5580:
[----:B-----5:R1:W-:Y:S01]  /*d310*/  STS.128 [R157+0x3800], R20 ;  /* 0x003800149d007388 */ /* 0x0203e20000000c00 */
[----:B------:R-:W-:Y:S05]  /*d320*/  BRA `(.L_x_5545) ;  /* 0x000005d000007947 */ /* 0x000fea0003800000 */
.L_x_5519:
[----:B------:R-:W-:Y:S01]  /*d330*/  IADD3 R9, -R50, R155, RZ ;  /* 0x0000009b32097210 */ /* 0x000fe20007ffe1ff */
[----:B------:R-:W-:Y:S03]  /*d340*/  BSSY B0, `(.L_x_5582) ;  /* 0x0000013000007945 */ /* 0x000fe60003800000 */
[----:B------:R-:W-:-:S13]  /*d350*/  ISETP.GE.AND P1, PT, R132, R9, PT ;  /* 0x000000098400720c */ /* 0x000fda0003f26270 */
[----:B------:R-:W-:Y:S05]  /*d360*/  @P1 BRA `(.L_x_5583) ;  /* 0x0000010000001947 */ /* 0x000fea0003800000 */
[----:B------:R-:W-:-:S13]  /*d370*/  ISETP.GE.AND P2, PT, R102, c[0x0][0x220], PT ;  /* 0x0000880066007a0c */ /* 0x000fda0003f46270 */
[C---:B------:R-:W-:Y:S01]  /*d380*/  @!P2 LEA R10, P1, R134.reuse, c[0x0][0x160], 0x1 ;  /* 0x00005800860aaa11 */ /* 0x040fe200078208ff */
[----:B------:R1:W-:Y:S03]  /*d390*/  @P2 STS.128 [R157], RZ ;  /* 0x000000ff9d002388 */ /* 0x0003e60000000c00 */
[----:B-----5:R-:W-:-:S05]  /*d3a0*/  @!P2 LEA.HI.X R11, R134, c[0x0][0x164], R137, 0x1, P1 ;  /* 0x00005900860baa11 */ /* 0x020fca00008f0c89 */
        /* <DEDUP_REMOVED lines=12> */
.L_x_5583:
[----:B------:R-:W-:Y:S05]  /*d470*/  BSYNC B0 ;  /* 0x0000000000007941 */ /* 0x000fea0003800000 */
.L_x_5582:
[----:B------:R-:W-:Y:S01]  /*d480*/  IADD3 R0, R132, 0x10, RZ ;  /* 0x0000001084007810 */ /* 0x000fe20007ffe0ff */
[----:B------:R-:W-:Y:S03]  /*d490*/  BSSY B0, `(.L_x_5584) ;  /* 0x0000015000007945 */ /* 0x000fe60003800000 */
[----:B------:R-:W-:-:S13]  /*d4a0*/  ISETP.GE.AND P1, PT, R0, R9, PT ;  /* 0x000000090000720c */ /* 0x000fda0003f26270 */
[----:B------:R-:W-:Y:S05]  /*d4b0*/  @P1 BRA `(.L_x_5585) ;  /* 0x0000012000001947 */ /* 0x000fea0003800000 */
[----:B------:R-:W-:Y:S02]  /*d4c0*/  ISETP.GE.AND P2, PT, R102, c[0x0][0x220], PT ;  /* 0x0000880066007a0c */ /* 0x000fe40003f46270 */
[----:B------:R-:W-:-:S05]  /*d4d0*/  IADD3 R5, P1, R5, R134, RZ ;  /* 0x0000008605057210 */ /* 0x000fca0007f3e0ff */
        /* <DEDUP_REMOVED lines=10> */
[----:B------:R-:W-:-:S04]  /*d580*/  LEA R4, P1, R5, c[0x0][0x160], 0x1 ;  /* 0x0000580005047a11 */ /* 0x000fc800078208ff */
[----:B------:R-:W-:-:S05]  /*d590*/  LEA.HI.X R5, R5, c[0x0][0x164], R2, 0x1, P1 ;  /* 0x0000590005057a11 */ /* 0x000fca00008f0c02 */
[----:B------:R-:W-:Y:S01]  /*d5a0*/  @!PT LDS RZ, [RZ] ;  /* 0x00000000fffff984 */ /* 0x000fe20000000800 */
[----:B------:R-:W-:Y:S01]  /*d5b0*/  @!PT LDS RZ, [RZ] ;  /* 0x00000000fffff984 */ /* 0x000fe20000000800 */
[----:B------:R-:W-:Y:S01]  /*d5c0*/  @!PT LDS RZ, [RZ] ;  /* 0x00000000fffff984 */ /* 0x000fe20000000800 */
[----:B------:R4:W-:Y:S04]  /*d5d0*/  LDGSTS.E.BYPASS.LTC128B.128 [R157+0x2800], [R4.64+0x80] ;  /* 0x02800080049d7fae */ /* 0x0009e8000b901d46 */
.L_x_5585:
[----:B------:R-:W-:Y:S05]  /*d5e0*/  BSYNC B0 ;  /* 0x0000000000007941 */ /* 0x000fea0003800000 */
.L_x_5584:
[----:B------:R-:W-:Y:S01]  /*d5f0*/  IADD3 R16, R132, 0x20, RZ ;  /* 0x0000002084107810 */ /* 0x000fe20007ffe0ff */
[----:B------:R-:W-:Y:S03]  /*d600*/  BSSY B0, `(.L_x_5586) ;  /* 0x0000016000007945 */ /* 0x000fe60003800000 */
[----:B------:R-:W-:-:S13]  /*d610*/  ISETP.GE.AND P1, PT, R16, R9, PT ;  /* 0x000000091000720c */ /* 0x000fda0003f26270 */
[----:B------:R-:W-:Y:S05]  /*d620*/  @P1 BRA `(.L_x_5587) ;  /* 0x0000013000001947 */ /* 0x000fea0003800000 */
[----:B------:R-:W-:Y:S01]  /*d630*/  ISETP.GE.AND P2, PT, R102, c[0x0][0x220], PT ;  /* 0x0000880066007a0c */ /* 0x000fe20003f46270 */
[----:B------:R-:W-:Y:S01]  /*d640*/  IMAD.MOV.U32 R2, RZ, RZ, c[0x0][0x194] ;  /* 0x00006500ff027624 */ /* 0x000fe200078e00ff */
[----:B----4-:R-:W-:-:S04]  /*d650*/  LEA R5, P1, R3, R134, 0x5 ;  /* 0x0000008603057211 */ /* 0x010fc800078228ff */
        /* <DEDUP_REMOVED lines=16> */
.L_x_5587:
[----:B------:R-:W-:Y:S05]  /*d760*/  BSYNC B0 ;  /* 0x0000000000007941 */ /* 0x000fea0003800000 */
.L_x_5586:
[----:B------:R-:W-:-:S04]  /*d770*/  IADD3 R18, R132, 0x30, RZ ;  /* 0x0000003084127810 */ /* 0x000fc80007ffe0ff */
[----:B------:R-:W-:-:S13]  /*d780*/  ISETP.GE.AND P1, PT, R18, R9, PT ;  /* 0x000000091200720c */ /* 0x000fda0003f26270 */
[----:B------:R-:W-:Y:S05]  /*d790*/  @P1 BRA `(.L_x_5545) ;  /* 0x0000016000001947 */ /* 0x000fea0003800000 */
[----:B------:R-:W-:Y:S01]  /*d7a0*/  ISETP.GE.AND P1, PT, R102, c[0x0][0x220], PT ;  /* 0x0000880066007a0c */ /* 0x000fe20003f26270 */
[----:B--2---:R-:W-:Y:S01]  /*d7b0*/  IMAD.MOV.U32 R6, RZ, RZ, R134 ;  /* 0x000000ffff067224 */ /* 0x004fe200078e0086 */
[----:B------:R-:W-:Y:S01]  /*d7c0*/  ULDC UR4, c[0x0][0x194] ;  /* 0x0000650000047ab9 */ /* 0x000fe20000000800 */
[----:B------:R-:W-:Y:S01]  /*d7d0*/  IMAD.MOV.U32 R7, RZ, RZ, R137 ;  /* 0x000000ffff077224 */ /* 0x000fe200078e0089 */
[----:B------:R-:W-:-:S03]  /*d7e0*/  UIMAD UR4, UR4, 0x30, URZ ;  /* 0x00000030040478a4 */ /* 0x000fc6000f8e023f */
[----:B------:R-:W-:-:S05]  /*d7f0*/  IMAD.WIDE.U32 R6, R3, 0x30, R6 ;  /* 0x0000003003067825 */ /* 0x000fca00078e0006 */
[----:B------:R-:W-:Y:S01]  /*d800*/  IADD3 R2, R7, UR4, RZ ;  /* 0x0000000407027c10 */ /* 0x000fe2000fffe0ff */
[----:B------:R2:W-:Y:S01]  /*d810*/  @P1 STS.128 [R157+0x1800], RZ ;  /* 0x001800ff9d001388 */ /* 0x0005e20000000c00 */
[----:B----4-:R-:W-:-:S04]  /*d820*/  @!P1 LEA R4, P2, R6, c[0x0][0x160], 0x1 ;  /* 0x0000580006049a11 */ /* 0x010fc800078408ff */
        /* <DEDUP_REMOVED lines=13> */
.L_x_5545:
[----:B------:R-:W-:Y:S05]  /*d900*/  BSYNC B3 ;  /* 0x0000000000037941 */ /* 0x000fea0003800000 */
.L_x_5518:
[----:B------:R-:W-:Y:S01]  /*d910*/  IADD3 R161, R104, -0x1, RZ ;  /* 0xffffffff68a17810 */ /* 0x000fe20007ffe0ff */
[----:B------:R-:W-:Y:S01]  /*d920*/  BSSY B0, `(.L_x_5588) ;  /* 0x0000019000007945 */ /* 0x000fe20003800000 */
[----:B------:R-:W-:Y:S02]  /*d930*/  LEA R160, P0, R130, c[0x0][0x168], 0x1 ;  /* 0x00005a0082a07a11 */ /* 0x000fe400078008ff */
[----:B------:R-:W-:Y:S01]  /*d940*/  LOP3.LUT R162, R124, 0xff, RZ, 0xc0, !PT ;  /* 0x000000ff7ca27812 */ /* 0x000fe200078ec0ff */
[----:B------:R-:W-:Y:S01]  /*d950*/  IMAD.SHL.U32 R3, R161, 0x40, RZ ;  /* 0x00000040a1037824 */ /* 0x000fe200078e00ff */
[----:B------:R-:W-:-:S03]  /*d960*/  LEA.HI.X R163, R130, c[0x0][0x16c], R141, 0x1, P0 ;  /* 0x00005b0082a37a11 */ /* 0x000fc600000f0c8d */
[----:B--2-4-:R-:W-:-:S05]  /*d970*/  IMAD.IADD R5, R52, 0x1, -R3 ;  /* 0x0000000134057824 */ /* 0x014fca00078e0a03 */
[----:B------:R-:W-:-:S13]  /*d980*/  ISETP.GE.AND P1, PT, R132, R5, PT ;  /* 0x000000058400720c */ /* 0x000fda0003f26270 */
[----:B------:R-:W-:Y:S05]  /*d990*/  @P1 BRA `(.L_x_5589) ;  /* 0x0000011000001947 */ /* 0x000fea0003800000 */
[C---:B------:R-:W-:Y:S02]  /*d9a0*/  LOP3.LUT R2, R162.reuse, 0x1, RZ, 0xc0, !PT ;  /* 0x00000001a2027812 */ /* 0x040fe400078ec0ff */
[----:B------:R-:W-:Y:S02]  /*d9b0*/  LOP3.LUT P0, RZ, R162, 0x2, RZ, 0xc0, !PT ;  /* 0x00000002a2ff7812 */ /* 0x000fe4000780c0ff */
[----:B------:R-:W-:-:S11]  /*d9c0*/  ISETP.NE.U32.AND P1, PT, R2, 0x1, PT ;  /* 0x000000010200780c */ /* 0x000fd60003f25070 */
[----:B------:R-:W-:Y:S02]  /*d9d0*/  @P0 IMAD.MOV.U32 R6, RZ, RZ, R160 ;  /* 0x000000ffff060224 */ /* 0x000fe400078e00a0 */
[----:B-1----:R-:W-:Y:S01]  /*d9e0*/  @!P1 MOV R8, R160 ;  /* 0x000000a000089202 */ /* 0x002fe20000000f00 */
        /* <DEDUP_REMOVED lines=12> */
.L_x_5589:
[----:B------:R-:W-:Y:S05]  /*dab0*/  BSYNC B0 ;  /* 0x0000000000007941 */ /* 0x000fea0003800000 */
.L_x_5588:
[----:B------:R-:W-:Y:S01]  /*dac0*/  ISETP.GE.AND P0, PT, R0, R5, PT ;  /* 0x000000050000720c */ /* 0x000fe20003f06270 */
[----:B------:R-:W-:-:S12]  /*dad0*/  BSSY B0, `(.L_x_5590) ;  /* 0x0000015000007945 */ /* 0x000fd80003800000 */
[----:B------:R-:W-:Y:S05]  /*dae0*/  @P0 BRA `(.L_x_5591) ;  /* 0x0000013000000947 */ /* 0x000fea0003800000 */
[C---:B------:R-:W-:Y:S02]  /*daf0*/  LOP3.LUT R2, R162.reuse, 0x1, RZ, 0xc0, !PT ;  /* 0x00000001a2027812 */ /* 0x040fe400078ec0ff */
[----:B------:R-:W-:Y:S02]  /*db00*/  LOP3.LUT P0, RZ, R162, 0x2, RZ, 0xc0, !PT ;  /* 0x00000002a2ff7812 */ /* 0x000fe4000780c0ff */
[----:B------:R-:W-:-:S11]  /*db10*/  ISETP.NE.U32.AND P1, PT, R2, 0x1, PT ;  /* 0x000000010200780c */ /* 0x000fd60003f25070 */
[C---:B-1----:R-:W-:Y:S02]  /*db20*/  @P0 IADD3 R7, P2, R152.reuse, R130, RZ ;  /* 0x0000008298070210 */ /* 0x042fe40007f5e0ff */
[----:B------:R-:W-:-:S03]  /*db30*/  @!P1 LEA R8, P4, R152, R160, 0x1 ;  /* 0x000000a098089211 */ /* 0x000fc600078808ff */
[----:B------:R-:W-:Y:S01]  /*db40*/  @P0 IMAD.X R2, R151, 0x1, R141, P2 ;  /* 0x0000000197020824 */ /* 0x000fe200010e068d */
[C---:B------:R-:W-:Y:S02]  /*db50*/  @P0 LEA R6, P2, R7.reuse, c[0x0][0x168], 0x1 ;  /* 0x00005a0007060a11 */ /* 0x040fe400078408ff */
[----:B------:R-:W-:Y:S02]  /*db60*/  @!P1 LEA.HI.X R9, R152, R163, R151, 0x1, P4 ;  /* 0x000000a398099211 */ /* 0x000fe400020f0c97 */
[----:B------:R-:W-:-:S03]  /*db70*/  @P0 LEA.HI.X R7, R7, c[0x0][0x16c], R2, 0x1, P2 ;  /* 0x00005b0007070a11 */ /* 0x000fc600010f0c02 */
        /* <DEDUP_REMOVED lines=10> */
.L_x_5591:
[----:B------:R-:W-:Y:S05]  /*dc20*/  BSYNC B0 ;  /* 0x0000000000007941 */ /* 0x000fea0003800000 */
.L_x_5590:
[----:B------:R-:W-:Y:S01]  /*dc30*/  ISETP.GE.AND P0, PT, R16, R5, PT ;  /* 0x000000051000720c */ /* 0x000fe20003f06270 */
[----:B------:R-:W-:-:S12]  /*dc40*/  BSSY B0, `(.L_x_5592) ;  /* 0x0000019000007945 */ /* 0x000fd80003800000 */
[----:B------:R-:W-:Y:S05]  /*dc50*/  @P0 BRA `(.L_x_5593) ;  /* 0x0000017000000947 */ /* 0x000fea0003800000 */
[C---:B------:R-:W-:Y:S01]  /*dc60*/  LOP3.LUT R2, R162.reuse, 0x1, RZ, 0xc0, !PT ;  /* 0x00000001a2027812 */ /* 0x040fe200078ec0ff */
[----:B-1----:R-:W-:Y:S01]  /*dc70*/  IMAD.MOV.U32 R9, RZ, RZ, c[0x0][0x198] ;  /* 0x00006600ff097624 */ /* 0x002fe200078e00ff */
[----:B------:R-:W-:Y:S02]  /*dc80*/  LOP3.LUT P0, RZ, R162, 0x2, RZ, 0xc0, !PT ;  /* 0x00000002a2ff7812 */ /* 0x000fe4000780c0ff */
[----:B------:R-:W-:Y:S01]  /*dc90*/  ISETP.NE.U32.AND P1, PT, R2, 0x1, PT ;  /* 0x000000010200780c */ /* 0x000fe20003f25070 */
[----:B------:R-:W-:Y:S02]  /*dca0*/  IMAD.MOV.U32 R2, RZ, RZ, 0x5 ;  /* 0x00000005ff027424 */ /* 0x000fe400078e00ff */
[----:B------:R-:W-:-:S03]  /*dcb0*/  IMAD.SHL.U32 R7, R9, 0x20, RZ ;  /* 0x0000002009077824 */ /* 0x000fc600078e00ff */
[----:B------:R-:W-:-:S05]  /*dcc0*/  SHF.L.U64.HI R2, R9, R2, c[0x0][0x19c] ;  /* 0x0000670009027619 */ /* 0x000fca0000010202 */
[C---:B------:R-:W-:Y:S02]  /*dcd0*/  @P0 IADD3 R9, P2, R7.reuse, R130, RZ ;  /* 0x0000008207090210 */ /* 0x040fe40007f5e0ff */
[----:B------:R-:W-:-:S03]  /*dce0*/  @!P1 LEA R10, P4, R7, R160, 0x1 ;  /* 0x000000a0070a9211 */ /* 0x000fc600078808ff */
[----:B------:R-:W-:Y:S01]  /*dcf0*/  @P0 IMAD.X R4, R2, 0x1, R141, P2 ;  /* 0x0000000102040824 */ /* 0x000fe200010e068d */
[----:B------:R-:W-:Y:S02]  /*dd00*/  @P0 LEA R6, P2, R9, c[0x0][0x168], 0x1 ;  /* 0x00005a0009060a11 */ /* 0x000fe400078408ff */
[----:B-----5:R-:W-:Y:S02]  /*dd10*/  @!P1 LEA.HI.X R11, R7, R163, R2, 0x1, P4 ;  /* 0x000000a3070b9211 */ /* 0x020fe400020f0c02 */
        /* <DEDUP_REMOVED lines=11> */
.L_x_5593:
[----:B------:R-:W-:Y:S05]  /*ddd0*/  BSYNC B0 ;  /* 0x0000000000007941 */ /* 0x000fea0003800000 */
.L_x_5592:
[----:B------:R-:W-:Y:S01]  /*dde0*/  ISETP.GE.AND P0, PT, R18, R5, PT ;  /* 0x000000051200720c */ /* 0x000fe20003f06270 */
[----:B------:R-:W-:-:S12]  /*ddf0*/  BSSY B0, `(.L_x_5594) ;  /* 0x000001e000007945 */ /* 0x000fd80003800000 */
[----:B------:R-:W-:Y:S05]  /*de00*/  @P0 BRA `(.L_x_5595) ;  /* 0x000001c000000947 */ /* 0x000fea0003800000 */
[C---:B------:R-:W-:Y:S02]  /*de10*/  LOP3.LUT R2, R162.reuse, 0x1, RZ, 0xc0, !PT ;  /* 0x00000001a2027812 */ /* 0x040fe400078ec0ff */
[----:B------:R-:W-:Y:S02]  /*de20*/  LOP3.LUT P0, RZ, R162, 0x2, RZ, 0xc0, !PT ;  /* 0x00000002a2ff7812 */ /* 0x000fe4000780c0ff */
[----:B------:R-:W-:-:S11]  /*de30*/  ISETP.NE.U32.AND P1, PT, R2, 0x1, PT ;  /* 0x000000010200780c */ /* 0x000fd60003f25070 */
[----:B------:R-:W-:Y:S01]  /*de40*/  @P0 MOV R2, c[0x0][0x19c] ;  /* 0x0000670000020a02 */ /* 0x000fe20000000f00 */
[----:B-1----:R-:W-:Y:S01]  /*de50*/  @P0 IMAD.MOV.U32 R7, RZ, RZ, c[0x0][0x198] ;  /* 0x00006600ff070624 */ /* 0x002fe200078e00ff */
[----:B------:R-:W-:Y:S01]  /*de60*/  @!P1 MOV R4, c[0x0][0x198] ;  /* 0x0000660000049a02 */ /* 0x000fe20000000f00 */
[----:B------:R-:W-:Y:S01]  /*de70*/  @P0 IMAD.MOV.U32 R140, RZ, RZ, R130 ;  /* 0x000000ffff8c0224 */ /* 0x000fe200078e0082 */
[----:B------:R-:W-:Y:S01]  /*de80*/  @!P1 MOV R10, R160 ;  /* 0x000000a0000a9202 */ /* 0x000fe20000000f00 */
[----:B------:R-:W-:Y:S02]  /*de90*/  @!P1 IMAD.MOV.U32 R6, RZ, RZ, c[0x0][0x19c] ;  /* 0x00006700ff069624 */ /* 0x000fe400078e00ff */
[----:B-----5:R-:W-:Y:S02]  /*dea0*/  @!P1 IMAD.MOV.U32 R11, RZ, RZ, R163 ;  /* 0x000000ffff0b9224 */ /* 0x020fe400078e00a3 */
[----:B------:R-:W-:-:S04]  /*deb0*/  @P0 IMAD.WIDE.U32 R8, R7, 0x30, R140 ;  /* 0x0000003007080825 */ /* 0x000fc800078e008c */
[----:B------:R-:W-:Y:S01]  /*dec0*/  @P0 IMAD R2, R2, 0x30, RZ ;  /* 0x0000003002020824 */ /* 0x000fe200078e02ff */
[----:B------:R-:W-:Y:S01]  /*ded0*/  @P0 LEA R12, P2, R8, c[0x0][0x168], 0x1 ;  /* 0x00005a00080c0a11 */ /* 0x000fe200078408ff */
[----:B------:R-:W-:-:S03]  /*dee0*/  @!P1 IMAD.WIDE.U32 R10, R4, 0x60, R10 ;  /* 0x00000060040a9825 */ /* 0x000fc600078e000a */
[----:B------:R-:W-:Y:S01]  /*def0*/  @P0 IADD3 R2, R9, R2, RZ ;  /* 0x0000000209020210 */ /* 0x000fe20007ffe0ff */
[----:B------:R-:W-:-:S03]  /*df00*/  @!P1 IMAD R6, R6, 0x60, RZ ;  /* 0x0000006006069824 */ /* 0x000fc600078e02ff */
[----:B------:R-:W-:Y:S01]  /*df10*/  @P0 LEA.HI.X R13, R8, c[0x0][0x16c], R2, 0x1, P2 ;  /* 0x00005b00080d0a11 */ /* 0x000fe200010f0c02 */
[----:B------:R-:W-:-:S05]  /*df20*/  @!P1 IMAD.IADD R11, R11, 0x1, R6 ;  /* 0x000000010b0b9824 */ /* 0x000fca00078e0206 */
        /* <DEDUP_REMOVED lines=10> */
.L_x_5595:
[----:B------:R-:W-:Y:S05]  /*dfd0*/  BSYNC B0 ;  /* 0x0000000000007941 */ /* 0x000fea0003800000 */
.L_x_5594:
[----:B------:R-:W0:Y:S01]  /*dfe0*/  LDGDEPBAR ;  /* 0x00000000000079af */ /* 0x000e220000000000 */
[----:B------:R-:W-:Y:S01]  /*dff0*/  ISETP.GE.AND P1, PT, R132, R5, PT ;  /* 0x000000058400720c */ /* 0x000fe20003f26270 */
[----:B------:R-:W-:Y:S01]  /*e000*/  IMAD.SHL.U32 R2, R111, 0x2, RZ ;  /* 0x000000026f027824 */ /* 0x000fe200078e00ff */
[----:B-1----:R-:W-:Y:S01]  /*e010*/  SHF.R.S32.HI R7, RZ, 0x1f, R128 ;  /* 0x0000001fff077819 */ /* 0x002fe20000011480 */
[----:B------:R-:W-:Y:S01]  /*e020*/  BSSY B0, `(.L_x_5596) ;  /* 0x000001a000007945 */ /* 0x000fe20003800000 */
[----:B------:R-:W-:-:S02]  /*e030*/  LEA R170, P0, R106, c[0x0][0x170], 0x1 ;  /* 0x00005c006aaa7a11 */ /* 0x000fc400078008ff */
[----:B------:R-:W-:Y:S02]  /*e040*/  LEA.HI R164, R7, R128, RZ, 0x2 ;  /* 0x0000008007a47211 */ /* 0x000fe400078f10ff */
[----:B------:R-:W-:Y:S02]  /*e050*/  LOP3.LUT R2, R2, 0x6, RZ, 0xc0, !PT ;  /* 0x0000000602027812 */ /* 0x000fe400078ec0ff */
[----:B------:R-:W-:Y:S02]  /*e060*/  LEA.HI.X R171, R106, c[0x0][0x174], R101, 0x1, P0 ;  /* 0x00005d006aab7a11 */ /* 0x000fe400000f0c65 */
        /* <DEDUP_REMOVED lines=21> */
.L_x_5597:
[----:B------:R-:W-:Y:S05]  /*e1c0*/  BSYNC B0 ;  /* 0x0000000000007941 */ /* 0x000fea0003800000 */
.L_x_5596:
        /* <DEDUP_REMOVED lines=22> */
.L_x_5599:
[----:B------:R-:W-:Y:S05]  /*e330*/  BSYNC B0 ;  /* 0x0000000000007941 */ /* 0x000fea0003800000 */
.L_x_5598:
[----:B------:R-:W-:Y:S01]  /*e340*/  ISETP.GE.AND P0, PT, R16, R5, PT ;  /* 0x000000051000720c */ /* 0x000fe20003f06270 */
[----:B------:R-:W-:-:S12]  /*e350*/  BSSY B0, `(.L_x_5600) ;  /* 0x0000019000007945 */ /* 0x000fd80003800000 */
[----:B------:R1:W-:Y:S04]  /*e360*/  @P0 STS.128 [R157+0x9000], RZ ;  /* 0x009000ff9d000388 */ /* 0x0003e80000000c00 */
[----:B------:R1:W-:Y:S01]  /*e370*/  @P0 STS.128 [R157+0xb000], RZ ;  /* 0x00b000ff9d000388 */ /* 0x0003e20000000c00 */
[----:B------:R-:W-:Y:S05]  /*e380*/  @P0 BRA `(.L_x_5601) ;  /* 0x0000015000000947 */ /* 0x000fea0003800000 */
[C---:B------:R-:W-:Y:S01]  /*e390*/  LOP3.LUT R0, R162.reuse, 0x1, RZ, 0xc0, !PT ;  /* 0x00000001a2007812 */ /* 0x040fe200078ec0ff */
[----:B--2---:R-:W-:Y:S01]  /*e3a0*/  IMAD.MOV.U32 R7, RZ, RZ, c[0x0][0x1a0] ;  /* 0x00006800ff077624 */ /* 0x004fe200078e00ff */
[----:B------:R-:W-:Y:S02]  /*e3b0*/  LOP3.LUT P1, RZ, R162, 0x2, RZ, 0xc0, !PT ;  /* 0x00000002a2ff7812 */ /* 0x000fe4000782c0ff */
[----:B------:R-:W-:Y:S01]  /*e3c0*/  ISETP.NE.U32.AND P2, PT, R0, 0x1, PT ;  /* 0x000000010000780c */ /* 0x000fe20003f45070 */
[----:B------:R-:W-:-:S02]  /*e3d0*/  IMAD.MOV.U32 R0, RZ, RZ, 0x5 ;  /* 0x00000005ff007424 */ /* 0x000fc400078e00ff */
[----:B------:R-:W-:-:S03]  /*e3e0*/  IMAD.SHL.U32 R4, R7, 0x20, RZ ;  /* 0x0000002007047824 */ /* 0x000fc600078e00ff */
[----:B------:R-:W-:-:S05]  /*e3f0*/  SHF.L.U64.HI R0, R7, R0, c[0x0][0x1a4] ;  /* 0x0000690007007619 */ /* 0x000fca0000010200 */
        /* <DEDUP_REMOVED lines=14> */
.L_x_5601:
[----:B------:R-:W-:Y:S05]  /*e4e0*/  BSYNC B0 ;  /* 0x0000000000007941 */ /* 0x000fea0003800000 */
.L_x_5600:
        /* <DEDUP_REMOVED lines=8> */
[----:B------:R-:W-:Y:S02]  /*e570*/  @P0 MOV R4, c[0x0][0x1a0] ;  /* 0x0000680000040a02 */ /* 0x000fe40000000f00 */
[----:B------:R-:W-:Y:S01]  /*e580*/  @!P1 MOV R5, c[0x0][0x1a0] ;  /* 0x0000680000059a02 */ /* 0x000fe20000000f00 */
[----:B--2---:R-:W-:Y:S01]  /*e590*/  @!P1 IMAD.MOV.U32 R6, RZ, RZ, c[0x0][0x1a4] ;  /* 0x00006900ff069624 */ /* 0x004fe200078e00ff */
[----:B------:R-:W-:Y:S01]  /*e5a0*/  @P0 MOV R0, c[0x0][0x1a4] ;  /* 0x0000690000000a02 */ /* 0x000fe20000000f00 */
[----:B------:R-:W-:-:S04]  /*e5b0*/  @P0 IMAD.WIDE.U32 R8, R4, 0x60, R170 ;  /* 0x0000006004080825 */ /* 0x000fc800078e00aa */
[----:B------:R-:W-:-:S04]  /*e5c0*/  @!P1 IMAD.WIDE.U32 R4, R5, 0x60, R170 ;  /* 0x0000006005049825 */ /* 0x000fc800078e00aa */
[----:B------:R-:W-:Y:S02]  /*e5d0*/  @!P1 IMAD R6, R6, 0x60, RZ ;  /* 0x0000006006069824 */ /* 0x000fe400078e02ff */
[----:B------:R-:W-:Y:S02]  /*e5e0*/  @P0 IMAD R0, R0, 0x60, RZ ;  /* 0x0000006000000824 */ /* 0x000fe400078e02ff */
[----:B------:R-:W-:-:S03]  /*e5f0*/  @!P1 IMAD.IADD R5, R5, 0x1, R6 ;  /* 0x0000000105059824 */ /* 0x000fc600078e0206 */
[----:B------:R-:W-:Y:S02]  /*e600*/  @P0 IADD3 R9, R9, R0, RZ ;  /* 0x0000000009090210 */ /* 0x000fe40007ffe0ff */
        /* <DEDUP_REMOVED lines=10> */
.L_x_5603:
[----:B------:R-:W-:Y:S05]  /*e6b0*/  BSYNC B0 ;  /* 0x0000000000007941 */ /* 0x000fea0003800000 */
.L_x_5602:
[----:B------:R-:W-:Y:S01]  /*e6c0*/  SHF.R.S32.HI R0, RZ, 0x4, R127 ;  /* 0x00000004ff007819 */ /* 0x000fe2000001147f */
[----:B------:R-:W-:Y:S01]  /*e6d0*/  IMAD.SHL.U32 R125, R125, 0x40, RZ ;  /* 0x000000407d7d7824 */ /* 0x000fe200078e00ff */
[C---:B------:R-:W-:Y:S01]  /*e6e0*/  R2P PR, R53.reuse, 0x6 ;  /* 0x0000000635007804 */ /* 0x040fe20000000000 */
[----:B--2---:R-:W-:Y:S01]  /*e6f0*/  IMAD.SHL.U32 R4, R53, 0x40, RZ ;  /* 0x0000004035047824 */ /* 0x004fe200078e00ff */
[----:B------:R-:W-:Y:S01]  /*e700*/  LEA.HI R149, R127, R0, RZ, 0x1 ;  /* 0x000000007f957211 */ /* 0x000fe200078f08ff */
[----:B------:R-:W-:Y:S01]  /*e710*/  IMAD.SHL.U32 R132, R132, 0x8, RZ ;  /* 0x0000000884847824 */ /* 0x000fe200078e00ff */
[----:B------:R-:W-:Y:S01]  /*e720*/  LOP3.LUT R125, R125, 0x1c0, RZ, 0xc0, !PT ;  /* 0x000001c07d7d7812 */ /* 0x000fe200078ec0ff */
[----:B------:R-:W-:Y:S01]  /*e730*/  IMAD.SHL.U32 R37, R126, 0x40, RZ ;  /* 0x000000407e257824 */ /* 0x000fe200078e00ff */
[----:B------:R-:W-:Y:S01]  /*e740*/  LOP3.LUT R149, R149, 0xfffffffe, RZ, 0xc0, !PT ;  /* 0xfffffffe95957812 */ /* 0x000fe200078ec0ff */
[----:B------:R-:W-:Y:S01]  /*e750*/  IMAD.IADD R2, R3, 0x1, R2 ;  /* 0x0000000103027824 */ /* 0x000fe200078e0202 */
[----:B------:R-:W-:Y:S01]  /*e760*/  LOP3.LUT R5, R4, 0x1c0, RZ, 0xc0, !PT ;  /* 0x000001c004057812 */ /* 0x000fe200078ec0ff */
[----:B------:R-:W0:Y:S01]  /*e770*/  LDGDEPBAR ;  /* 0x00000000000079af */ /* 0x000e220000000000 */
[----:B------:R-:W-:Y:S01]  /*e780*/  LOP3.LUT R37, R37, 0xfffffe00, RZ, 0xc0, !PT ;  /* 0xfffffe0025257812 */ /* 0x000fe200078ec0ff */
[----:B------:R-:W-:Y:S01]  /*e790*/  IMAD.IADD R149, R0, 0x1, -R149 ;  /* 0x0000000100957824 */ /* 0x000fe200078e0a95 */
[----:B------:R-:W-:-:S02]  /*e7a0*/  LOP3.LUT R132, R5, 0x8, R132, 0xf8, !PT ;  /* 0x0000000805847812 */ /* 0x000fc400078ef884 */
[----:B------:R-:W-:Y:S01]  /*e7b0*/  SHF.R.U32.HI R5, RZ, 0x3, R5 ;  /* 0x00000003ff057819 */ /* 0x000fe20000011605 */
[----:B------:R-:W-:-:S03]  /*e7c0*/  IMAD.SHL.U32 R0, R149, 0x8, RZ ;  /* 0x0000000895007824 */ /* 0x000fc600078e00ff */
[----:B------:R-:W-:Y:S01]  /*e7d0*/  LOP3.LUT R132, R132, R5, RZ, 0x3c, !PT ;  /* 0x0000000584847212 */ /* 0x000fe200078e3cff */
[----:B------:R-:W-:Y:S01]  /*e7e0*/  IMAD R5, R48, 0x400, R37 ;  /* 0x0000040030057824 */ /* 0x000fe200078e0225 */
[----:B------:R-:W-:Y:S02]  /*e7f0*/  LOP3.LUT R0, R125, 0x8, R0, 0xf8, !PT ;  /* 0x000000087d007812 */ /* 0x000fe400078ef800 */
        /* <DEDUP_REMOVED lines=8> */
[----:B------:R-:W-:Y:S01]  /*e880*/  LDSM.16.M88.4 R4, [R149+0x4000] ;  /* 0x004000009504783b */ /* 0x000fe20000000200 */
[----:B------:R-:W-:Y:S02]  /*e890*/  IADD3 R147, R149, 0x4020, RZ ;  /* 0x0000402095937810 */ /* 0x000fe40007ffe0ff */
[----:B------:R-:W-:Y:S01]  /*e8a0*/  @P1 IADD3 R147, R0, -0x20, RZ ;  /* 0xffffffe000931810 */ /* 0x000fe20007ffe0ff */
[----:B------:R-:W2:Y:S01]  /*e8b0*/  LDSM.16.M88.4 R92, [R150] ;  /* 0x00000000965c783b */ /* 0x000ea20000000200 */
[----:B------:R-:W-:-:S02]  /*e8c0*/  IMAD R148, R41, 0x2, R150 ;  /* 0x0000000229947824 */ /* 0x000fc400078e0296 */
[----:B------:R-:W-:Y:S01]  /*e8d0*/  IMAD.MOV.U32 R0, RZ, RZ, 0x40 ;  /* 0x00000040ff007424 */ /* 0x000fe200078e00ff */
[----:B------:R-:W1:Y:S01]  /*e8e0*/  LDSM.16.M88.4 R44, [R149+0x4800] ;  /* 0x00480000952c783b */ /* 0x000e620000000200 */
[----:B------:R-:W-:Y:S01]  /*e8f0*/  IMAD R146, R39, 0x2, R150 ;  /* 0x0000000227927824 */ /* 0x000fe200078e0296 */
[----:B------:R-:W-:Y:S01]  /*e900*/  IADD3 R139, R147, 0x800, RZ ;  /* 0x00000800938b7810 */ /* 0x000fe20007ffe0ff */
[----:B------:R-:W-:Y:S01]  /*e910*/  IMAD R145, R39, 0x2, R148 ;  /* 0x0000000227917824 */ /* 0x000fe200078e0294 */
[----:B------:R-:W3:Y:S01]  /*e920*/  LDSM.16.M88.4 R28, [R149+0x5000] ;  /* 0x00500000951c783b */ /* 0x000ee20000000200 */
[----:B------:R-:W-:Y:S02]  /*e930*/  SEL R0, R0, 0xffffffc0, !P2 ;  /* 0xffffffc000007807 */ /* 0x000fe40005000000 */
[C---:B------:R-:W-:Y:S01]  /*e940*/  IADD3 R138, R147.reuse, 0x1000, RZ ;  /* 0x00001000938a7810 */ /* 0x040fe20007ffe0ff */
[----:B------:R-:W-:Y:S01]  /*e950*/  LDSM.16.M88.4 R12, [R147] ;  /* 0x00000000930c783b */ /* 0x000fe20000000200 */
[----:B------:R-:W-:Y:S01]  /*e960*/  IADD3 R137, R147, 0x1800, RZ ;  /* 0x0000180093897810 */ /* 0x000fe20007ffe0ff */
[----:B------:R-:W-:Y:S01]  /*e970*/  IMAD.IADD R143, R149, 0x1, R0 ;  /* 0x00000001958f7824 */ /* 0x000fe200078e0200 */
[C---:B------:R-:W-:Y:S01]  /*e980*/  IADD3 R135, R147.reuse, 0x2000, RZ ;  /* 0x0000200093877810 */ /* 0x040fe20007ffe0ff */
[----:B------:R-:W4:Y:S01]  /*e990*/  LDSM.16.M88.4 R72, [R148] ;  /* 0x000000009448783b */ /* 0x000f220000000200 */
[----:B------:R-:W-:Y:S01]  /*e9a0*/  IMAD.IADD R136, R0, 0x1, R147 ;  /* 0x0000000100887824 */ /* 0x000fe200078e0293 */
[----:B------:R-:W-:-:S02]  /*e9b0*/  IADD3 R134, R147, 0x2800, RZ ;  /* 0x0000280093867810 */ /* 0x000fc40007ffe0ff */
[----:B------:R-:W1:Y:S01]  /*e9c0*/  LDSM.16.M88.4 R60, [R147+0x1800] ;  /* 0x00180000933c783b */ /* 0x000e620000000200 */
[C---:B------:R-:W-:Y:S02]  /*e9d0*/  IADD3 R133, R147.reuse, 0x3000, RZ ;  /* 0x0000300093857810 */ /* 0x040fe40007ffe0ff */
[----:B------:R-:W-:Y:S01]  /*e9e0*/  IADD3 R132, R147, 0x3800, RZ ;  /* 0x0000380093847810 */ /* 0x000fe20007ffe0ff */
[----:B------:R-:W1:Y:S04]  /*e9f0*/  LDSM.16.M88.4 R68, [R147+0x800] ;  /* 0x000800009344783b */ /* 0x000e680000000200 */
[----:B------:R-:W3:Y:S04]  /*ea00*/  LDSM.16.M88.4 R64, [R147+0x1000] ;  /* 0x001000009340783b */ /* 0x000ee80000000200 */
[----:B------:R-:W-:Y:S04]  /*ea10*/  LDSM.16.M88.4 R16, [R143+0x4000] ;  /* 0x004000008f10783b */ /* 0x000fe80000000200 */
[----:B------:R-:W4:Y:S01]  /*ea20*/  LDSM.16.M88.4 R20, [R146] ;  /* 0x000000009214783b */ /* 0x000f220000000200 */
[C---:B--2--5:R-:W-:Y:S03]  /*ea30*/  HMMA.16816.F32 R8, R92.reuse, R4, RZ ;  /* 0x000000045c08723c */ /* 0x064fe600000018ff */
[----:B---3--:R-:W2:Y:S04]  /*ea40*/  LDSM.16.M88.4 R84, [R143+0x5800] ;  /* 0x005800008f54783b */ /* 0x008ea80000000200 */
[----:B------:R-:W3:Y:S01]  /*ea50*/  LDSM.16.M88.4 R88, [R143+0x5000] ;  /* 0x005000008f58783b */ /* 0x000ee20000000200 */
[C---:B------:R-:W-:Y:S03]  /*ea60*/  HMMA.16816.F32 R4, R92.reuse, R6, RZ ;  /* 0x000000065c04723c */ /* 0x040fe600000018ff */
[----:B------:R-:W-:Y:S05]  /*ea70*/  LDSM.16.M88.4 R80, [R145] ;  /* 0x000000009150783b */ /* 0x000fea0000000200 */
[C---:B------:R-:W-:Y:S08]  /*ea80*/  HMMA.16816.F32 R24, R92.reuse, R76, RZ ;  /* 0x0000004c5c18723c */ /* 0x040ff000000018ff */
[C---:B-1----:R-:W-:Y:S08]  /*ea90*/  HMMA.16816.F32 R56, R92.reuse, R44, RZ ;  /* 0x0000002c5c38723c */ /* 0x042ff000000018ff */
[C---:B------:R-:W-:Y:S08]  /*eaa0*/  HMMA.16816.F32 R32, R92.reuse, R28, RZ ;  /* 0x0000001c5c20723c */ /* 0x040ff000000018ff */
[C---:B------:R-:W-:Y:S08]  /*eab0*/  HMMA.16816.F32 R44, R92.reuse, R46, RZ ;  /* 0x0000002e5c2c723c */ /* 0x040ff000000018ff */
[C---:B------:R-:W-:Y:S08]  /*eac0*/  HMMA.16816.F32 R28, R92.reuse, R30, RZ ;  /* 0x0000001e5c1c723c */ /* 0x040ff000000018ff */
[----:B------:R-:W-:Y:S01]  /*ead0*/  HMMA.16816.F32 R92, R92, R78, RZ ;  /* 0x0000004e5c5c723c */ /* 0x000fe200000018ff */
[----:B------:R-:W-:Y:S07]  /*eae0*/  LDSM.16.M88.4 R76, [R136] ;  /* 0x00000000884c783b */ /* 0x000fee0000000200 */
[C---:B----4-:R-:W-:Y:S08]  /*eaf0*/  HMMA.16816.F32 R8, R72.reuse, R12, R8 ;  /* 0x0000000c4808723c */ /* 0x050ff00000001808 */
[C---:B------:R-:W-:Y:S01]  /*eb00*/  HMMA.16816.F32 R4, R72.reuse, R14, R4 ;  /* 0x0000000e4804723c */ /* 0x040fe20000001804 */
[----:B------:R-:W1:Y:S07]  /*eb10*/  LDSM.16.M88.4 R12, [R143+0x4800] ;  /* 0x004800008f0c783b */ /* 0x000e6e0000000200 */
[C---:B------:R-:W-:Y:S08]  /*eb20*/  HMMA.16816.F32 R24, R72.reuse, R60, R24 ;  /* 0x0000003c4818723c */ /* 0x040ff00000001818 */
[C---:B------:R-:W-:Y:S08]  /*eb30*/  HMMA.16816.F32 R56, R72.reuse, R68, R56 ;  /* 0x000000444838723c */ /* 0x040ff00000001838 */
[C---:B------:R-:W-:Y:S01]  /*eb40*/  HMMA.16816.F32 R44, R72.reuse, R70, R44 ;  /* 0x00000046482c723c */ /* 0x040fe2000000182c */
[----:B------:R-:W-:Y:S07]  /*eb50*/  LDSM.16.M88.4 R68, [R150+0x2000] ;  /* 0x002000009644783b */ /* 0x000fee0000000200 */
[C---:B------:R-:W-:Y:S08]  /*eb60*/  HMMA.16816.F32 R32, R72.reuse, R64, R32 ;  /* 0x000000404820723c */ /* 0x040ff00000001820 */
[C---:B------:R-:W-:Y:S01]  /*eb70*/  HMMA.16816.F32 R28, R72.reuse, R66, R28 ;  /* 0x00000042481c723c */ /* 0x040fe2000000181c */
[----:B------:R-:W-:Y:S07]  /*eb80*/  LDSM.16.M88.4 R64, [R136+0x800] ;  /* 0x000800008840783b */ /* 0x000fee0000000200 */
[----:B------:R-:W-:Y:S01]  /*eb90*/  HMMA.16816.F32 R92, R72, R62, R92 ;  /* 0x0000003e485c723c */ /* 0x000fe2000000185c */
[----:B------:R-:W4:Y:S04]  /*eba0*/  LDSM.16.M88.4 R72, [R136+0x1800] ;  /* 0x001800008848783b */ /* 0x000f280000000200 */
[----:B------:R-:W-:Y:S03]  /*ebb0*/  LDSM.16.M88.4 R60, [R149+0x6000] ;  /* 0x00600000953c783b */ /* 0x000fe60000000200 */
[C---:B------:R-:W-:Y:S08]  /*ebc0*/  HMMA.16816.F32 R8, R20.reuse, R16, R8 ;  /* 0x000000101408723c */ /* 0x040ff00000001808 */
[C---:B------:R-:W-:Y:S01]  /*ebd0*/  HMMA.16816.F32 R4, R20.reuse, R18, R4 ;  /* 0x000000121404723c */ /* 0x040fe20000001804 */
[----:B------:R-:W4:Y:S07]  /*ebe0*/  LDSM.16.M88.4 R16, [R136+0x1000] ;  /* 0x001000008810783b */ /* 0x000f2e0000000200 */
[C---:B--2---:R-:W-:Y:S08]  /*ebf0*/  HMMA.16816.F32 R24, R20.reuse, R84, R24 ;  /* 0x000000541418723c */ /* 0x044ff00000001818 */
[C---:B---3--:R-:W-:Y:S08]  /*ec00*/  HMMA.16816.F32 R32, R20.reuse, R88, R32 ;  /* 0x000000581420723c */ /* 0x048ff00000001820 */
[C---:B------:R-:W-:Y:S01]  /*ec10*/  HMMA.16816.F32 R28, R20.reuse, R90, R28 ;  /* 0x0000005a141c723c */ /* 0x040fe2000000181c */
[----:B------:R-:W2:Y:S07]  /*ec20*/  LDSM.16.M88.4 R88, [R149+0x7800] ;  /* 0x007800009558783b */ /* 0x000eae0000000200 */
[C---:B-1----:R-:W-:Y:S08]  /*ec30*/  HMMA.16816.F32 R56, R20.reuse, R12, R56 ;  /* 0x0000000c1438723c */ /* 0x042ff00000001838 */
[C---:B------:R-:W-:Y:S01]  /*ec40*/  HMMA.16816.F32 R44, R20.reuse, R14, R44 ;  /* 0x0000000e142c723c */ /* 0x040fe2000000182c */
[----:B------:R-:W1:Y:S07]  /*ec50*/  LDSM.16.M88.4 R12, [R149+0x7000] ;  /* 0x00700000950c783b */ /* 0x000e6e0000000200 */
[----:B------:R-:W-:Y:S01]  /*ec60*/  HMMA.16816.F32 R92, R20, R86, R92 ;  /* 0x00000056145c723c */ /* 0x000fe2000000185c */
[----:B------:R-:W-:Y:S04]  /*ec70*/  LDSM.16.M88.4 R84, [R148+0x2000] ;  /* 0x002000009454783b */ /* 0x000fe80000000200 */
[----:B------:R-:W-:Y:S03]  /*ec80*/  LDSM.16.M88.4 R20, [R147+0x2000] ;  /* 0x002000009314783b */ /* 0x000fe60000000200 */
[C---:B----4-:R-:W-:Y:S08]  /*ec90*/  HMMA.16816.F32 R24, R80.reuse, R72, R24 ;  /* 0x000000485018723c */ /* 0x050ff00000001818 */
        /* <DEDUP_REMOVED lines=8> */
[----:B------:R-:W-:Y:S07]  /*ed20*/  LDSM.16.M88.4 R72, [R143+0x6000] ;  /* 0x006000008f48783b */ /* 0x000fee0000000200 */
[----:B--2---:R-:W-:Y:S08]  /*ed30*/  HMMA.16816.F32 R24, R68, R88, R24 ;  /* 0x000000584418723c */ /* 0x004ff00000001818 */
[----:B------:R-:W-:Y:S01]  /*ed40*/  HMMA.16816.F32 R44, R80, R66, R44 ;  /* 0x00000042502c723c */ /* 0x000fe2000000182c */
[----:B------:R-:W2:Y:S04]  /*ed50*/  LDSM.16.M88.4 R64, [R147+0x2800] ;  /* 0x002800009340783b */ /* 0x000ea80000000200 */
[----:B------:R-:W-:Y:S03]  /*ed60*/  LDSM.16.M88.4 R80, [R146+0x2000] ;  /* 0x002000009250783b */ /* 0x000fe60000000200 */
[C---:B------:R-:W-:Y:S08]  /*ed70*/  HMMA.16816.F32 R8, R68.reuse, R60, R8 ;  /* 0x0000003c4408723c */ /* 0x040ff00000001808 */
[C---:B-1----:R-:W-:Y:S08]  /*ed80*/  HMMA.16816.F32 R32, R68.reuse, R12, R32 ;  /* 0x0000000c4420723c */ /* 0x042ff00000001820 */
[C---:B------:R-:W-:Y:S01]  /*ed90*/  HMMA.16816.F32 R28, R68.reuse, R14, R28 ;  /* 0x0000000e441c723c */ /* 0x040fe2000000181c */
[----:B------:R-:W1:Y:S07]  /*eda0*/  LDSM.16.M88.4 R12, [R143+0x7800] ;  /* 0x007800008f0c783b */ /* 0x000e6e0000000200 */
[C---:B------:R-:W-:Y:S01]  /*edb0*/  HMMA.16816.F32 R4, R68.reuse, R62, R4 ;  /* 0x0000003e4404723c */ /* 0x040fe20000001804 */
[----:B------:R-:W1:Y:S07]  /*edc0*/  LDSM.16.M88.4 R60, [R147+0x3000] ;  /* 0x00300000933c783b */ /* 0x000e6e0000000200 */
[C---:B---3--:R-:W-:Y:S08]  /*edd0*/  HMMA.16816.F32 R56, R68.reuse, R76, R56 ;  /* 0x0000004c4438723c */ /* 0x048ff00000001838 */
[----:B------:R-:W-:Y:S01]  /*ede0*/  HMMA.16816.F32 R92, R68, R90, R92 ;  /* 0x0000005a445c723c */ /* 0x000fe2000000185c */
[----:B------:R-:W-:Y:S07]  /*edf0*/  LDSM.16.M88.4 R88, [R136+0x2000] ;  /* 0x002000008858783b */ /* 0x000fee0000000200 */
[----:B----4-:R-:W-:Y:S08]  /*ee00*/  HMMA.16816.F32 R24, R84, R16, R24 ;  /* 0x000000105418723c */ /* 0x010ff00000001818 */
[----:B------:R-:W-:Y:S01]  /*ee10*/  HMMA.16816.F32 R44, R68, R78, R44 ;  /* 0x0000004e442c723c */ /* 0x000fe2000000182c */
[----:B------:R-:W3:Y:S04]  /*ee20*/  LDSM.16.M88.4 R76, [R143+0x6800] ;  /* 0x006800008f4c783b */ /* 0x000ee80000000200 */
[----:B------:R-:W-:Y:S03]  /*ee30*/  LDSM.16.M88.4 R68, [R145+0x2000] ;  /* 0x002000009144783b */ /* 0x000fe60000000200 */
[C---:B------:R-:W-:Y:S08]  /*ee40*/  HMMA.16816.F32 R8, R84.reuse, R20, R8 ;  /* 0x000000145408723c */ /* 0x040ff00000001808 */
[C---:B------:R-:W-:Y:S01]  /*ee50*/  HMMA.16816.F32 R4, R84.reuse, R22, R4 ;  /* 0x000000165404723c */ /* 0x040fe20000001804 */
[----:B------:R-:W4:Y:S07]  /*ee60*/  LDSM.16.M88.4 R20, [R143+0x7000] ;  /* 0x007000008f14783b */ /* 0x000f2e0000000200 */
[C---:B--2---:R-:W-:Y:S08]  /*ee70*/  HMMA.16816.F32 R56, R84.reuse, R64, R56 ;  /* 0x000000405438723c */ /* 0x044ff00000001838 */
[----:B------:R-:W-:Y:S01]  /*ee80*/  HMMA.16816.F32 R92, R84, R18, R92 ;  /* 0x00000012545c723c */ /* 0x000fe2000000185c */
[----:B------:R-:W-:Y:S07]  /*ee90*/  LDSM.16.M88.4 R16, [R136+0x3000] ;  /* 0x003000008810783b */ /* 0x000fee0000000200 */
[----:B-1----:R-:W-:Y:S07]  /*eea0*/  HMMA.16816.F32 R24, R80, R12, R24 ;  /* 0x0000000c5018723c */ /* 0x002fee0000001818 */
[----:B------:R-:W-:Y:S01]  /*eeb0*/  IMAD R13, R48, 0x10, R50 ;  /* 0x00000010300d7824 */ /* 0x000fe200078e0232 */
[----:B------:R-:W-:Y:S04]  /*eec0*/  HMMA.16816.F32 R44, R84, R66, R44 ;  /* 0x00000042542c723c */ /* 0x000fe8000000182c */
[----:B------:R-:W-:-:S04]  /*eed0*/  IADD3 R0, R13, 0x1, R164 ;  /* 0x000000010d007810 */ /* 0x000fc80007ffe0a4 */
[----:B------:R-:W-:Y:S01]  /*eee0*/  HMMA.16816.F32 R32, R84, R60, R32 ;  /* 0x0000003c5420723c */ /* 0x000fe20000001820 */
[----:B------:R-:W-:-:S04]  /*eef0*/  IADD3 R0, R52, R0, -R155 ;  /* 0x0000000034007210 */ /* 0x000fc80007ffe89b */
[----:B------:R-:W-:Y:S02]  /*ef00*/  IADD3 R105, R0, c[0x0][0x2e8], RZ ;  /* 0x0000ba0000697a10 */ /* 0x000fe40007ffe0ff */
[----:B------:R-:W-:Y:S01]  /*ef10*/  IADD3 R0, R2, 0x1, RZ ;  /* 0x0000000102007810 */ /* 0x000fe20007ffe0ff */
[----:B------:R-:W-:Y:S01]  /*ef20*/  HMMA.16816.F32 R28, R84, R62, R28 ;  /* 0x0000003e541c723c */ /* 0x000fe2000000181c */
[C---:B------:R-:W-:Y:S02]  /*ef30*/  IADD3 R13, R105.reuse, 0x8, RZ ;  /* 0x00000008690d7810 */ /* 0x040fe40007ffe0ff */
[-C--:B------:R-:W-:Y:S02]  /*ef40*/  IMNMX R105, R105, R52.reuse, PT ;  /* 0x0000003469697217 */ /* 0x080fe40003800200 */
[----:B------:R-:W-:Y:S02]  /*ef50*/  IMNMX R128, R13, R52, PT ;  /* 0x000000340d807217 */ /* 0x000fe40003800200 */
[C---:B------:R-:W-:Y:S01]  /*ef60*/  ISETP.GE.AND P1, PT, R0.reuse, R105, PT ;  /* 0x000000690000720c */ /* 0x040fe20003f26270 */
[----:B------:R-:W-:Y:S01]  /*ef70*/  HMMA.16816.F32 R60, R80, R72, R8 ;  /* 0x00000048503c723c */ /* 0x000fe20000001808 */
[----:B------:R-:W1:Y:S01]  /*ef80*/  LDSM.16.M88.4 R8, [R136+0x2800] ;  /* 0x002800008808783b */ /* 0x000e620000000200 */
[----:B------:R-:W-:-:S02]  /*ef90*/  ISETP.GE.AND P6, PT, R0, R128, PT ;  /* 0x000000800000720c */ /* 0x000fc40003fc6270 */
[----:B------:R-:W-:-:S04]  /*efa0*/  IADD3 R0, R2, 0x10, RZ ;  /* 0x0000001002007810 */ /* 0x000fc80007ffe0ff */
[C---:B------:R-:W-:Y:S08]  /*efb0*/  HMMA.16816.F32 R4, R80.reuse, R74, R4 ;  /* 0x0000004a5004723c */ /* 0x040ff00000001804 */
[C---:B---3--:R-:W-:Y:S08]  /*efc0*/  HMMA.16816.F32 R56, R80.reuse, R76, R56 ;  /* 0x0000004c5038723c */ /* 0x048ff00000001838 */
[----:B------:R-:W-:Y:S01]  /*efd0*/  HMMA.16816.F32 R92, R80, R14, R92 ;  /* 0x0000000e505c723c */ /* 0x000fe2000000185c */
[----:B------:R-:W2:Y:S01]  /*efe0*/  LDSM.16.M88.4 R12, [R136+0x3800] ;  /* 0x00380000880c783b */ /* 0x000ea20000000200 */
[----:B------:R-:W-:-:S06]  /*eff0*/  DEPBAR.LE SB0, 0x0 ;  /* 0x000080000000791a */ /* 0x000fcc0000000000 */
[C---:B------:R-:W-:Y:S08]  /*f000*/  HMMA.16816.F32 R44, R80.reuse, R78, R44 ;  /* 0x0000004e502c723c */ /* 0x040ff0000000182c */
[C---:B----4-:R-:W-:Y:S08]  /*f010*/  HMMA.16816.F32 R32, R80.reuse, R20, R32 ;  /* 0x000000145020723c */ /* 0x050ff00000001820 */
[----:B------:R-:W-:Y:S08]  /*f020*/  HMMA.16816.F32 R28, R80, R22, R28 ;  /* 0x00000016501c723c */ /* 0x000ff0000000181c */
[C---:B------:R-:W-:Y:S08]  /*f030*/  HMMA.16816.F32 R60, R68.reuse, R88, R60 ;  /* 0x00000058443c723c */ /* 0x040ff0000000183c */
[C---:B------:R-:W-:Y:S08]  /*f040*/  HMMA.16816.F32 R4, R68.reuse, R90, R4 ;  /* 0x0000005a4404723c */ /* 0x040ff00000001804 */
[C---:B-1----:R-:W-:Y:S07]  /*f050*/  HMMA.16816.F32 R56, R68.reuse, R8, R56 ;  /* 0x000000084438723c */ /* 0x042fee0000001838 */
        /* <DEDUP_REMOVED lines=8> */
[----:B------:R-:W-:Y:S02]  /*f0e0*/  IADD3 R8, R2, 0x11, RZ ;  /* 0x0000001102087810 */ /* 0x000fe40007ffe0ff */
[----:B------:R-:W-:-:S02]  /*f0f0*/  FSEL R61, R61, -INF , !P1 ;  /* 0xff8000003d3d7808 */ /* 0x000fc40004800000 */
[----:B------:R-:W-:Y:S01]  /*f100*/  FSEL R23, R4, -INF , !P0 ;  /* 0xff80000004177808 */ /* 0x000fe20004000000 */
[C---:B------:R-:W-:Y:S01]  /*f110*/  HMMA.16816.F32 R28, R68.reuse, R18, R28 ;  /* 0x00000012441c723c */ /* 0x040fe2000000181c */
[----:B------:R-:W-:Y:S02]  /*f120*/  FSEL R38, R6, -INF , !P4 ;  /* 0xff80000006267808 */ /* 0x000fe40006000000 */
[CC--:B------:R-:W-:Y:S02]  /*f130*/  ISETP.GE.AND P1, PT, R0.reuse, R105.reuse, PT ;  /* 0x000000690000720c */ /* 0x0c0fe40003f26270 */
[----:B------:R-:W-:Y:S02]  /*f140*/  ISETP.GE.AND P0, PT, R0, R128, PT ;  /* 0x000000800000720c */ /* 0x000fe40003f06270 */
[----:B------:R-:W-:Y:S01]  /*f150*/  ISETP.GE.AND P4, PT, R8, R105, PT ;  /* 0x000000690800720c */ /* 0x000fe20003f86270 */
[----:B--2---:R-:W-:Y:S01]  /*f160*/  HMMA.16816.F32 R92, R68, R14, R92 ;  /* 0x0000000e445c723c */ /* 0x004fe2000000185c */
[----:B------:R-:W-:-:S02]  /*f170*/  IADD3 R0, R2, 0x18, RZ ;  /* 0x0000001802007810 */ /* 0x000fc40007ffe0ff */
[----:B------:R-:W-:Y:S02]  /*f180*/  IADD3 R4, R2, 0x19, RZ ;  /* 0x0000001902047810 */ /* 0x000fe40007ffe0ff */
[----:B------:R-:W-:Y:S02]  /*f190*/  FSEL R65, R56, -INF , !P1 ;  /* 0xff80000038417808 */ /* 0x000fe40004800000 */
[----:B------:R-:W-:Y:S01]  /*f1a0*/  FSEL R78, R58, -INF , !P0 ;  /* 0xff8000003a4e7808 */ /* 0x000fe20004000000 */
[----:B------:R-:W-:Y:S01]  /*f1b0*/  HMMA.16816.F32 R24, R68, R12, R24 ;  /* 0x0000000c4418723c */ /* 0x000fe20000001818 */
[----:B------:R-:W-:Y:S01]  /*f1c0*/  FSEL R11, R57, -INF , !P4 ;  /* 0xff800000390b7808 */ /* 0x000fe20006000000 */
[----:B------:R-:W-:Y:S01]  /*f1d0*/  BAR.SYNC.DEFER_BLOCKING 0x0 ;  /* 0x0000000000007b1d */ /* 0x000fe20000010000 */
[----:B------:R-:W-:Y:S02]  /*f1e0*/  ISETP.GE.AND P1, PT, R0, R128, PT ;  /* 0x000000800000720c */ /* 0x000fe40003f26270 */
[----:B------:R-:W-:-:S02]  /*f1f0*/  ISETP.GE.AND P0, PT, R4, R105, PT ;  /* 0x000000690400720c */ /* 0x000fc40003f06270 */
[-C--:B------:R-:W-:Y:S02]  /*f200*/  ISETP.GE.AND P4, PT, R4, R128.reuse, PT ;  /* 0x000000800400720c */ /* 0x080fe40003f86270 */
[----:B------:R-:W-:Y:S02]  /*f210*/  IADD3 R4, R2, 0x21, RZ ;  /* 0x0000002102047810 */ /* 0x000fe40007ffe0ff */
[----:B------:R-:W-:Y:S02]  /*f220*/  FSEL R5, R5, -INF , !P5 ;  /* 0xff80000005057808 */ /* 0x000fe40006800000 */
[----:B------:R-:W-:Y:S02]  /*f230*/  ISETP.GE.AND P5, PT, R8, R128, PT ;  /* 0x000000800800720c */ /* 0x000fe40003fa6270 */
[----:B------:R-:W-:Y:S02]  /*f240*/  FSEL R8, R46, -INF , !P1 ;  /* 0xff8000002e087808 */ /* 0x000fe40004800000 */
[----:B------:R-:W-:-:S02]  /*f250*/  FSEL R9, R45, -INF , !P0 ;  /* 0xff8000002d097808 */ /* 0x000fc40004000000 */
[----:B------:R-:W-:Y:S02]  /*f260*/  FSEL R40, R7, -INF , !P2 ;  /* 0xff80000007287808 */ /* 0x000fe40005000000 */
[CC--:B------:R-:W-:Y:S02]  /*f270*/  ISETP.GE.AND P1, PT, R4.reuse, R105.reuse, PT ;  /* 0x000000690400720c */ /* 0x0c0fe40003f26270 */
[----:B------:R-:W-:Y:S02]  /*f280*/  ISETP.GE.AND P0, PT, R4, R128, PT ;  /* 0x000000800400720c */ /* 0x000fe40003f06270 */
        /* <DEDUP_REMOVED lines=22> */
[----:B------:R-:W-:Y:S02]  /*f3f0*/  ISETP.GE.AND P1, PT, R104, 0x2, PT ;  /* 0x000000026800780c */ /* 0x000fe40003f26270 */
[-C--:B------:R-:W-:Y:S02]  /*f400*/  ISETP.GE.AND P2, PT, R4, R105.reuse, PT ;  /* 0x000000690400720c */ /* 0x080fe40003f46270 */
[C---:B------:R-:W-:Y:S02]  /*f410*/  ISETP.GE.AND P0, PT, R0.reuse, R105, PT ;  /* 0x000000690000720c */ /* 0x040fe40003f06270 */
[----:B------:R-:W-:Y:S02]  /*f420*/  ISETP.GE.AND P4, PT, R0, R128, PT ;  /* 0x000000800000720c */ /* 0x000fe40003f86270 */
        /* <DEDUP_REMOVED lines=11> */
[----:B------:R-:W-:Y:S02]  /*f4e0*/  FSEL R60, R60, -INF , !P0 ;  /* 0xff8000003c3c7808 */ /* 0x000fe40004000000 */
[----:B------:R-:W-:-:S02]  /*f4f0*/  ISETP.GE.AND P6, PT, R6, R105, PT ;  /* 0x000000690600720c */ /* 0x000fc40003fc6270 */
        /* <DEDUP_REMOVED lines=11> */
[----:B------:R-:W-:Y:S02]  /*f5b0*/  IABS R2, c[0x0][0x2d0] ;  /* 0x0000b40000027a13 */ /* 0x000fe40000000000 */
[----:B------:R-:W-:Y:S02]  /*f5c0*/  IADD3 R15, R3, -0x40, RZ ;  /* 0xffffffc0030f7810 */ /* 0x000fe40007ffe0ff */
[----:B------:R-:W1:Y:S01]  /*f5d0*/  I2F.RP R13, R2 ;  /* 0x00000002000d7306 */ /* 0x000e620000209400 */
        /* <DEDUP_REMOVED lines=40> */
[----:B------:R-:W-:-:S05]  /*f860*/  MOV R7, 0x40 ;  /* 0x0000004000077802 */ /* 0x000fca0000000f00 */
[----:B------:R-:W-:-:S04]  /*f870*/  IMAD R7, R2, c[0x0][0x2d0], -R7 ;  /* 0x0000b40002077a24 */ /* 0x000fc800078e0a07 */
[----:B------:R-:W-:Y:S01]  /*f880*/  IMAD.WIDE.U32 R12, R7, c[0x0][0x198], RZ ;  /* 0x00006600070c7a25 */ /* 0x000fe200078e00ff */
[----:B------:R-:W-:-:S05]  /*f890*/  SHF.R.S32.HI R2, RZ, 0x1f, R7 ;  /* 0x0000001fff027819 */ /* 0x000fca0000011407 */
[----:B------:R-:W-:-:S04]  /*f8a0*/  IMAD R2, R2, c[0x0][0x198], RZ ;  /* 0x0000660002027a24 */ /* 0x000fc800078e02ff */
[----:B------:R-:W-:-:S04]  /*f8b0*/  IMAD R2, R7, c[0x0][0x19c], R2 ;  /* 0x0000670007027a24 */ /* 0x000fc800078e0202 */
[----:B------:R-:W-:Y:S02]  /*f8c0*/  IMAD.IADD R13, R13, 0x1, R2 ;  /* 0x000000010d0d7824 */ /* 0x000fe400078e0202 */
[----:B--2---:R-:W-:-:S05]  /*f8d0*/  IMAD.IADD R6, R6, 0x1, -R3 ;  /* 0x0000000106067824 */ /* 0x004fca00078e0a03 */
[----:B------:R-:W-:-:S05]  /*f8e0*/  SHF.R.S32.HI R3, RZ, 0x1f, R6 ;  /* 0x0000001fff037819 */ /* 0x000fca0000011406 */
[----:B------:R-:W-:-:S04]  /*f8f0*/  IMAD R3, R3, c[0x0][0x180], RZ ;  /* 0x0000600003037a24 */ /* 0x000fc800078e02ff */
[C---:B------:R-:W-:Y:S02]  /*f900*/  IMAD R3, R6.reuse, c[0x0][0x184], R3 ;  /* 0x0000610006037a24 */ /* 0x040fe400078e0203 */
[----:B------:R-:W-:-:S05]  /*f910*/  IMAD.WIDE.U32 R6, R6, c[0x0][0x180], R12 ;  /* 0x0000600006067a25 */ /* 0x000fca00078e000c */
[----:B------:R-:W-:Y:S01]  /*f920*/  IADD3 R2, R7, R3, RZ ;  /* 0x0000000307027210 */ /* 0x000fe20007ffe0ff */
[----:B------:R-:W-:Y:S01]  /*f930*/  IMAD.MOV.U32 R7, RZ, RZ, R6 ;  /* 0x000000ffff077224 */ /* 0x000fe200078e0006 */
[----:B------:R-:W-:Y:S05]  /*f940*/  BRA `(.L_x_5606) ;  /* 0x0000003000007947 */ /* 0x000fea0003800000 */
.L_x_5605:
[----:B------:R-:W-:-:S05]  /*f950*/  IMAD.MOV.U32 R7, RZ, RZ, c[0x0][0x198] ;  /* 0x00006600ff077624 */ /* 0x000fca00078e00ff */
[----:B------:R-:W-:-:S04]  /*f960*/  LEA R7, -R7, RZ, 0x6 ;  /* 0x000000ff07077211 */ /* 0x000fc800078e31ff */
[----:B------:R-:W-:Y:S02]  /*f970*/  SHF.R.S32.HI R2, RZ, 0x1f, R7 ;  /* 0x0000001fff027819 */ /* 0x000fe40000011407 */
.L_x_5606:
[C---:B------:R-:W-:Y:S02]  /*f980*/  LOP3.LUT P0, RZ, R162.reuse, 0x2, RZ, 0xc0, !PT ;  /* 0x00000002a2ff7812 */ /* 0x040fe4000780c0ff */
[----:B------:R-:W-:Y:S02]  /*f990*/  LOP3.LUT P6, RZ, R162, 0x1, RZ, 0xc0, !PT ;  /* 0x00000001a2ff7812 */ /* 0x000fe400078cc0ff */
[----:B------:R-:W-:-:S04]  /*f9a0*/  LEA R14, P5, R7, R160, 0x1 ;  /* 0x000000a0070e7211 */ /* 0x000fc800078a08ff */
[----:B------:R-:W-:-:S05]  /*f9b0*/  LEA.HI.X R15, R7, R163, R2, 0x1, P5 ;  /* 0x000000a3070f7211 */ /* 0x000fca00028f0c02 */
[----:B------:R-:W-:Y:S02]  /*f9c0*/  @P0 IADD3 R13, P2, R7, R130, RZ ;  /* 0x00000082070d0210 */ /* 0x000fe40007f5e0ff */
[----:B------:R-:W-:Y:S01]  /*f9d0*/  @!PT LDS RZ, [RZ] ;  /* 0x00000000fffff984 */ /* 0x000fe20000000800 */
[----:B------:R-:W-:Y:S01]  /*f9e0*/  @!PT LDS RZ, [RZ] ;  /* 0x00000000fffff984 */ /* 0x000fe20000000800 */
[----:B------:R-:W-:Y:S01]  /*f9f0*/  @!PT LDS RZ, [RZ] ;  /* 0x00000000fffff984 */ /* 0x000fe20000000800 */
[----:B------:R1:W-:Y:S02]  /*fa00*/  @P6 LDGSTS.E.BYPASS.LTC128B.128 [R157+0x4000], [R14.64] ;  /* 0x040000000e9d6fae */ /* 0x0003e4000b901d46 */
[C---:B------:R-:W-:Y:S01]  /*fa10*/  @P0 LEA R12, P4, R13.reuse, c[0x0][0x168], 0x1 ;  /* 0x00005a000d0c0a11 */ /* 0x040fe200078808ff */
[----:B------:R-:W-:Y:S01]  /*fa20*/  @P0 IMAD.X R6, R2, 0x1, R141, P2 ;  /* 0x0000000102060824 */ /* 0x000fe200010e068d */
[----:B------:R-:W-:Y:S01]  /*fa30*/  IADD3 R3, P2, R152, R7, RZ ;  /* 0x0000000798037210 */ /* 0x000fe20007f5e0ff */
[----:B------:R1:W-:Y:S03]  /*fa40*/  @!P6 STS.128 [R157+0x4000], RZ ;  /* 0x004000ff9d00e388 */ /* 0x0003e60000000c00 */
[----:B------:R-:W-:Y:S01]  /*fa50*/  @P0 LEA.HI.X R13, R13, c[0x0][0x16c], R6, 0x1, P4 ;  /* 0x00005b000d0d0a11 */ /* 0x000fe200020f0c06 */
[----:B------:R-:W-:Y:S01]  /*fa60*/  IMAD.X R140, R151, 0x1, R2, P2 ;  /* 0x00000001978c7824 */ /* 0x000fe200010e0602 */
[----:B------:R-:W-:-:S02]  /*fa70*/  @P6 LEA R26, P5, R3, R160, 0x1 ;  /* 0x000000a0031a6211 */ /* 0x000fc400078a08ff */
[CC--:B------:R-:W-:Y:S01]  /*fa80*/  @P0 IADD3 R2, P4, R3.reuse, R130.reuse, RZ ;  /* 0x0000008203020210 */ /* 0x0c0fe20007f9e0ff */
[----:B------:R-:W-:Y:S01]  /*fa90*/  @!PT LDS RZ, [RZ] ;  /* 0x00000000fffff984 */ /* 0x000fe20000000800 */
[----:B------:R-:W-:Y:S01]  /*faa0*/  @!PT LDS RZ, [RZ] ;  /* 0x00000000fffff984 */ /* 0x000fe20000000800 */
[----:B------:R-:W-:Y:S01]  /*fab0*/  @!PT LDS RZ, [RZ] ;  /* 0x00000000fffff984 */ /* 0x000fe20000000800 */
[----:B------:R1:W-:Y:S01]  /*fac0*/  @P0 LDGSTS.E.BYPASS.LTC128B.128 [R157+0x6000], [R12.64+0x80] ;  /* 0x060000800c9d0fae */ /* 0x0003e2000b901d46 */
[----:B------:R-:W-:Y:S02]  /*fad0*/  IADD3 R7, P2, R152, R3, RZ ;  /* 0x0000000398077210 */ /* 0x000fe40007f5e0ff */
[--C-:B------:R-:W-:Y:S01]  /*fae0*/  @P6 LEA.HI.X R27, R3, R163, R140.reuse, 0x1, P5 ;  /* 0x000000a3031b6211 */ /* 0x100fe200028f0c8c */
[----:B------:R-:W-:Y:S01]  /*faf0*/  @P0 IMAD.X R3, R140, 0x1, R141, P4 ;  /* 0x000000018c030824 */ /* 0x000fe200020e068d */
[C---:B------:R-:W-:Y:S01]  /*fb00*/  @P0 LEA R28, P4, R2.reuse, c[0x0][0x168], 0x1 ;  /* 0x00005a00021c0a11 */ /* 0x040fe200078808ff */
[----:B------:R-:W-:Y:S01]  /*fb10*/  IMAD.X R140, R151, 0x1, R140, P2 ;  /* 0x00000001978c7824 */ /* 0x000fe200010e068c */
[----:B------:R-:W-:Y:S01]  /*fb20*/  @P0 IADD3 R6, P2, R7, R130, RZ ;  /* 0x0000008207060210 */ /* 0x000fe20007f5e0ff */
[----:B------:R1:W-:Y:S01]  /*fb30*/  @!P0 STS.128 [R157+0x6000], RZ ;  /* 0x006000ff9d008388 */ /* 0x0003e20000000c00 */
[----:B------:R-:W-:-:S02]  /*fb40*/  @P0 LEA.HI.X R29, R2, c[0x0][0x16c], R3, 0x1, P4 ;  /* 0x00005b00021d0a11 */ /* 0x000fc400020f0c03 */
[C---:B------:R-:W-:Y:S01]  /*fb50*/  @P6 LEA R30, P5, R7.reuse, R160, 0x1 ;  /* 0x000000a0071e6211 */ /* 0x040fe200078a08ff */
[----:B------:R-:W-:Y:S01]  /*fb60*/  @P0 IMAD.X R25, R140, 0x1, R141, P2 ;  /* 0x000000018c190824 */ /* 0x000fe200010e068d */
[----:B------:R-:W-:Y:S01]  /*fb70*/  IADD3 R3, P2, R152, R7, RZ ;  /* 0x0000000798037210 */ /* 0x000fe20007f5e0ff */
[----:B------:R-:W-:Y:S01]  /*fb80*/  @!PT LDS RZ, [RZ] ;  /* 0x00000000fffff984 */ /* 0x000fe20000000800 */
[----:B------:R-:W-:Y:S01]  /*fb90*/  @!PT LDS RZ, [RZ] ;  /* 0x00000000fffff984 */ /* 0x000fe20000000800 */
[----:B------:R-:W-:Y:S01]  /*fba0*/  @!PT LDS RZ, [RZ] ;  /* 0x00000000fffff984 */ /* 0x000fe20000000800 */
[----:B------:R1:W-:Y:S01]  /*fbb0*/  @P6 LDGSTS.E.BYPASS.LTC128B.128 [R157+0x4800], [R26.64] ;  /* 0x048000001a9d6fae */ /* 0x0003e2000b901d46 */
[--C-:B------:R-:W-:Y:S02]  /*fbc0*/  @P6 LEA.HI.X R31, R7, R163, R140.reuse, 0x1, P5 ;  /* 0x000000a3071f6211 */ /* 0x100fe400028f0c8c */
[C---:B------:R-:W-:Y:S01]  /*fbd0*/  @P0 LEA R24, P4, R6.reuse, c[0x0][0x168], 0x1 ;  /* 0x00005a0006180a11 */ /* 0x040fe200078808ff */
[----:B------:R-:W-:Y:S01]  /*fbe0*/  IMAD.X R140, R151, 0x1, R140, P2 ;  /* 0x00000001978c7824 */ /* 0x000fe200010e068c */
[----:B------:R-:W-:Y:S01]  /*fbf0*/  @P0 IADD3 R130, P2, R3, R130, RZ ;  /* 0x0000008203820210 */ /* 0x000fe20007f5e0ff */
[----:B------:R1:W-:Y:S01]  /*fc00*/  @!P6 STS.128 [R157+0x4800], RZ ;  /* 0x004800ff9d00e388 */ /* 0x0003e20000000c00 */
[----:B------:R-:W-:-:S02]  /*fc10*/  @P0 LEA.HI.X R25, R6, c[0x0][0x16c], R25, 0x1, P4 ;  /* 0x00005b0006190a11 */ /* 0x000fc400020f0c19 */
[C---:B------:R-:W-:Y:S01]  /*fc20*/  @P6 LEA R2, P4, R3.reuse, R160, 0x1 ;  /* 0x000000a003026211 */ /* 0x040fe200078808ff */
[----:B------:R-:W-:Y:S01]  /*fc30*/  @P0 IMAD.X R141, R140, 0x1, R141, P2 ;  /* 0x000000018c8d0824 */ /* 0x000fe200010e068d */
[C---:B------:R-:W-:Y:S01]  /*fc40*/  @P0 LEA R6, P2, R130.reuse, c[0x0][0x168], 0x1 ;  /* 0x00005a0082060a11 */ /* 0x040fe200078408ff */
[----:B------:R-:W-:Y:S01]  /*fc50*/  @!PT LDS RZ, [RZ] ;  /* 0x00000000fffff984 */ /* 0x000fe20000000800 */
[----:B------:R-:W-:Y:S01]  /*fc60*/  @!PT LDS RZ, [RZ] ;  /* 0x00000000fffff984 */ /* 0x000fe20000000800 */
[----:B------:R-:W-:Y:S01]  /*fc70*/  @!PT LDS RZ, [RZ] ;  /* 0x00000000fffff984 */ /* 0x000fe20000000800 */
[----:B------:R1:W-:Y:S01]  /*fc80*/  @P0 LDGSTS.E.BYPASS.LTC128B.128 [R157+0x6800], [R28.64+0x80] ;  /* 0x068000801c9d0fae */ /* 0x0003e2000b901d46 */
[----:B------:R-:W-:Y:S01]  /*fc90*/  @P6 LEA.HI.X R3, R3, R163, R140, 0x1, P4 ;  /* 0x000000a303036211 */ /* 0x000fe200020f0c8c */
[----:B------:R-:W-:Y:S01]  /*fca0*/  IMAD.MOV.U32 R160, RZ, RZ, R14 ;  /* 0x000000ffffa07224 */ /* 0x000fe200078e000e */
[----:B------:R-:W-:Y:S01]  /*fcb0*/  @P0 LEA.HI.X R7, R130, c[0x0][0x16c], R141, 0x1, P2 ;  /* 0x00005b0082070a11 */ /* 0x000fe200010f0c8d */
[----:B------:R1:W-:Y:S01]  /*fcc0*/  @!P0 STS.128 [R157+0x6800], RZ ;  /* 0x006800ff9d008388 */ /* 0x0003e20000000c00 */
[----:B------:R-:W-:-:S03]  /*fcd0*/  IMAD.MOV.U32 R163, RZ, RZ, R15 ;  /* 0x000000ffffa37224 */ /* 0x000fc600078e000f */
        /* <DEDUP_REMOVED lines=21> */
.L_x_5604:
        /* <DEDUP_REMOVED lines=25> */
[----:B------:R-:W-:-:S02]  /*ffc0*/  SHF.L.U32 R144, R0, 0x1, RZ ;  /* 0x0000000100907819 */ /* 0x000fc400000006ff */
[----:B------:R-:W-:Y:S02]  /*ffd0*/  FMNMX.FTZ R13, R115, R2, !PT ;  /* 0x00000002730d7209 */ /* 0x000fe40007810000 */
[----:B------:R-:W-:Y:S01]  /*ffe0*/  FMNMX.FTZ R2, R22, R3, !PT ;  /* 0x0000000316027209 */ /* 0x000fe20007810000 */
[----:B------:R-:W-:Y:S01]  /*fff0*/  LDSM.16.MT88.4 R68, [R144+0xa000] ;  /* 0x00a000009044783b */ /* 0x000fe20000004200 */
[----:B------:R-:W-:Y:S02]  /*10000*/  FMNMX.FTZ R13, R112, R13, !PT ;  /* 0x0000000d700d7209 */ /* 0x000fe40007810000 */
[----:B------:R-:W-:Y:S02]  /*10010*/  FMNMX.FTZ R3, R21, R2, !PT ;  /* 0x0000000215037209 */ /* 0x000fe40007810000 */
[----:B------:R-:W-:Y:S01]  /*10020*/  LEA R142, R41, R144, 0x1 ;  /* 0x00000090298e7211 */ /* 0x000fe200078e08ff */
[----:B------:R-:W1:Y:S01]  /*10030*/  SHFL.BFLY PT, R6, R13, 0x2, 0x1f ;  /* 0x0c401f000d067f89 */ /* 0x000e6200000e0000 */
[----:B------:R-:W-:-:S02]  /*10040*/  FMNMX.FTZ R12, R20, R3, !PT ;  /* 0x00000003140c7209 */ /* 0x000fc40007810000 */
[C---:B------:R-:W-:Y:S01]  /*10050*/  LEA R141, R39.reuse, R144, 0x1 ;  /* 0x00000090278d7211 */ /* 0x040fe200078e08ff */
[----:B------:R-:W-:Y:S01]  /*10060*/  LDSM.16.MT88.4 R44, [R142+0x8000] ;  /* 0x008000008e2c783b */ /* 0x000fe20000004200 */
[----:B------:R-:W-:-:S03]  /*10070*/  LEA R140, R39, R142, 0x1 ;  /* 0x0000008e278c7211 */ /* 0x000fc600078e08ff */
[----:B------:R-:W2:Y:S04]  /*10080*/  SHFL.BFLY PT, R7, R12, 0x2, 0x1f ;  /* 0x0c401f000c077f89 */ /* 0x000ea800000e0000 */
[----:B------:R-:W-:Y:S04]  /*10090*/  LDSM.16.MT88.4 R52, [R141+0x8000] ;  /* 0x008000008d34783b */ /* 0x000fe80000004200 */
[----:B------:R-:W-:Y:S04]  /*100a0*/  LDSM.16.MT88.4 R92, [R142+0xa000] ;  /* 0x00a000008e5c783b */ /* 0x000fe80000004200 */
[----:B------:R-:W-:Y:S01]  /*100b0*/  LDSM.16.MT88.4 R80, [R141+0xa000] ;  /* 0x00a000008d50783b */ /* 0x000fe20000004200 */
[----:B-1----:R-:W-:-:S05]  /*100c0*/  FMNMX.FTZ R6, R13, R6, !PT ;  /* 0x000000060d067209 */ /* 0x002fca0007810000 */
[----:B------:R-:W1:Y:S01]  /*100d0*/  SHFL.BFLY PT, R3, R6, 0x1, 0x1f ;  /* 0x0c201f0006037f89 */ /* 0x000e6200000e0000 */
[----:B--2---:R-:W-:-:S03]  /*100e0*/  FMNMX.FTZ R7, R12, R7, !PT ;  /* 0x000000070c077209 */ /* 0x004fc60007810000 */
[----:B------:R-:W-:Y:S04]  /*100f0*/  LDSM.16.MT88.4 R12, [R144+0x8800] ;  /* 0x00880000900c783b */ /* 0x000fe80000004200 */
[----:B------:R-:W2:Y:S01]  /*10100*/  SHFL.BFLY PT, R2, R7, 0x1, 0x1f ;  /* 0x0c201f0007027f89 */ /* 0x000ea200000e0000 */
[----:B-1----:R-:W-:-:S04]  /*10110*/  FMNMX.FTZ R3, R6, R3, !PT ;  /* 0x0000000306037209 */ /* 0x002fc80007810000 */
        /* <DEDUP_REMOVED lines=9> */
[--C-:B------:R-:W-:Y:S02]  /*101b0*/  FFMA.FTZ R35, R60, c[0x0][0x23c], -R116.reuse ;  /* 0x00008f003c237a23 */ /* 0x100fe40000010874 */
[----:B------:R-:W-:Y:S01]  /*101c0*/  FFMA.FTZ R32, R61, c[0x0][0x23c], -R116 ;  /* 0x00008f003d207a23 */ /* 0x000fe20000010874 */
[----:B------:R-:W-:Y:S01]  /*101d0*/  MUFU.EX2 R31, R31 ;  /* 0x0000001f001f7308 */ /* 0x000fe20000000800 */
[----:B------:R-:W-:-:S02]  /*101e0*/  FFMA.FTZ R33, R4, c[0x0][0x23c], -R23 ;  /* 0x00008f0004217a23 */ /* 0x000fc40000010817 */
[----:B------:R-:W1:Y:S01]  /*101f0*/  LDSM.16.MT88.4 R4, [R144+0x8000] ;  /* 0x008000009004783b */ /* 0x000e620000004200 */
[--C-:B------:R-:W-:Y:S02]  /*10200*/  FFMA.FTZ R28, R62, c[0x0][0x23c], -R23.reuse ;  /* 0x00008f003e1c7a23 */ /* 0x100fe40000010817 */
[--C-:B------:R-:W-:Y:S01]  /*10210*/  FFMA.FTZ R30, R38, c[0x0][0x23c], -R23.reuse ;  /* 0x00008f00261e7a23 */ /* 0x100fe20000010817 */
[----:B------:R-:W2:Y:S01]  /*10220*/  LDSM.16.MT88.4 R60, [R140+0x8000] ;  /* 0x008000008c3c783b */ /* 0x000ea20000004200 */
[--C-:B------:R-:W-:Y:S01]  /*10230*/  FFMA.FTZ R27, R40, c[0x0][0x23c], -R23.reuse ;  /* 0x00008f00281b7a23 */ /* 0x100fe20000010817 */
[----:B------:R-:W-:Y:S01]  /*10240*/  MUFU.EX2 R35, R35 ;  /* 0x0000002300237308 */ /* 0x000fe20000000800 */
[--C-:B------:R-:W-:Y:S02]  /*10250*/  FFMA.FTZ R24, R11, c[0x0][0x23c], -R116.reuse ;  /* 0x00008f000b187a23 */ /* 0x100fe40000010874 */
[----:B------:R-:W-:Y:S02]  /*10260*/  FFMA.FTZ R0, R9, c[0x0][0x23c], -R116 ;  /* 0x00008f0009007a23 */ /* 0x000fe40000010874 */
[----:B------:R-:W-:-:S02]  /*10270*/  FFMA.FTZ R109, R8, c[0x0][0x23c], -R23 ;  /* 0x00008f00086d7a23 */ /* 0x000fc40000010817 */
[--C-:B------:R-:W-:Y:S01]  /*10280*/  FFMA.FTZ R34, R10, c[0x0][0x23c], -R23.reuse ;  /* 0x00008f000a227a23 */ /* 0x100fe20000010817 */
[----:B------:R-:W3:Y:S01]  /*10290*/  MUFU.EX2 R32, R32 ;  /* 0x0000002000207308 */ /* 0x000ee20000000800 */
[----:B------:R-:W-:Y:S01]  /*102a0*/  LDSM.16.MT88.4 R8, [R142+0x8800] ;  /* 0x008800008e08783b */ /* 0x000fe20000004200 */
[--C-:B------:R-:W-:Y:S02]  /*102b0*/  FFMA.FTZ R29, R65, c[0x0][0x23c], -R116.reuse ;  /* 0x00008f00411d7a23 */ /* 0x100fe40000010874 */
[----:B------:R-:W-:Y:S02]  /*102c0*/  FFMA.FTZ R25, R73, c[0x0][0x23c], -R116 ;  /* 0x00008f0049197a23 */ /* 0x000fe40000010874 */
[--C-:B------:R-:W-:Y:S02]  /*102d0*/  FFMA.FTZ R111, R78, c[0x0][0x23c], -R23.reuse ;  /* 0x00008f004e6f7a23 */ /* 0x100fe40000010817 */
[----:B------:R-:W4:Y:S01]  /*102e0*/  MUFU.EX2 R26, R26 ;  /* 0x0000001a001a7308 */ /* 0x000f220000000800 */
[----:B------:R-:W-:-:S02]  /*102f0*/  FFMA.FTZ R108, R76, c[0x0][0x23c], -R23 ;  /* 0x00008f004c6c7a23 */ /* 0x000fc40000010817 */
[--C-:B------:R-:W-:Y:S02]  /*10300*/  FFMA.FTZ R118, R117, c[0x0][0x23c], -R116.reuse ;  /* 0x00008f0075767a23 */ /* 0x100fe40000010874 */
[--C-:B------:R-:W-:Y:S02]  /*10310*/  FFMA.FTZ R117, R121, c[0x0][0x23c], -R116.reuse ;  /* 0x00008f0079757a23 */ /* 0x100fe40000010874 */
[--C-:B------:R-:W-:Y:S01]  /*10320*/  FFMA.FTZ R121, R122, c[0x0][0x23c], -R23.reuse ;  /* 0x00008f007a797a23 */ /* 0x100fe20000010817 */
[----:B------:R-:W-:Y:S01]  /*10330*/  MUFU.EX2 R28, R28 ;  /* 0x0000001c001c7308 */ /* 0x000fe20000000800 */
[----:B---3--:R-:W-:Y:S01]  /*10340*/  F2FP.PACK_AB R84, R32, R35 ;  /* 0x000000232054723e */ /* 0x008fe200000000ff */
[--C-:B------:R-:W-:Y:S02]  /*10350*/  FFMA.FTZ R120, R17, c[0x0][0x23c], -R116.reuse ;  /* 0x00008f0011787a23 */ /* 0x100fe40000010874 */
[----:B------:R-:W-:Y:S02]  /*10360*/  FFMA.FTZ R119, R19, c[0x0][0x23c], -R116 ;  /* 0x00008f0013777a23 */ /* 0x000fe40000010874 */
[----:B------:R-:W-:-:S02]  /*10370*/  FFMA.FTZ R124, R124, c[0x0][0x23c], -R23 ;  /* 0x00008f007c7c7a23 */ /* 0x000fc40000010817 */
[----:B------:R-:W3:Y:S01]  /*10380*/  MUFU.EX2 R33, R33 ;  /* 0x0000002100217308 */ /* 0x000ee20000000800 */
[----:B----4-:R-:W-:Y:S01]  /*10390*/  F2FP.PACK_AB R86, R26, R31 ;  /* 0x0000001f1a56723e */ /* 0x010fe200000000ff */
[--C-:B------:R-:W-:Y:S02]  /*103a0*/  FFMA.FTZ R123, R18, c[0x0][0x23c], -R23.reuse ;  /* 0x00008f00127b7a23 */ /* 0x100fe40000010817 */
[----:B------:R-:W-:Y:S02]  /*103b0*/  FFMA.FTZ R122, R16, c[0x0][0x23c], -R23 ;  /* 0x00008f00107a7a23 */ /* 0x000fe40000010817 */
[----:B------:R-:W-:Y:S01]  /*103c0*/  LDSM.16.MT88.4 R16, [R141+0x9000] ;  /* 0x009000008d10783b */ /* 0x000fe20000004200 */
[--C-:B------:R-:W-:Y:S01]  /*103d0*/  FFMA.FTZ R168, R112, c[0x0][0x23c], -R116.reuse ;  /* 0x00008f0070a87a23 */ /* 0x100fe20000010874 */
[----:B------:R-:W-:Y:S01]  /*103e0*/  MUFU.EX2 R30, R30 ;  /* 0x0000001e001e7308 */ /* 0x000fe20000000800 */
[--C-:B------:R-:W-:Y:S02]  /*103f0*/  FFMA.FTZ R114, R114, c[0x0][0x23c], -R116.reuse ;  /* 0x00008f0072727a23 */ /* 0x100fe40000010874 */
[----:B------:R-:W-:-:S02]  /*10400*/  FFMA.FTZ R113, R113, c[0x0][0x23c], -R116 ;  /* 0x00008f0071717a23 */ /* 0x000fc40000010874 */
[----:B------:R-:W-:Y:S02]  /*10410*/  FFMA.FTZ R115, R115, c[0x0][0x23c], -R116 ;  /* 0x00008f0073737a23 */ /* 0x000fe40000010874 */
[--C-:B------:R-:W-:Y:S01]  /*10420*/  FFMA.FTZ R110, R110, c[0x0][0x23c], -R23.reuse ;  /* 0x00008f006e6e7a23 */ /* 0x100fe20000010817 */
[----:B------:R-:W4:Y:S01]  /*10430*/  MUFU.EX2 R27, R27 ;  /* 0x0000001b001b7308 */ /* 0x000f220000000800 */
[----:B---3--:R-:W-:Y:S01]  /*10440*/  F2FP.PACK_AB R85, R33, R28 ;  /* 0x0000001c2155723e */ /* 0x008fe200000000ff */
[--C-:B------:R-:W-:Y:S02]  /*10450*/  FFMA.FTZ R125, R22, c[0x0][0x23c], -R23.reuse ;  /* 0x00008f00167d7a23 */ /* 0x100fe40000010817 */
[--C-:B------:R-:W-:Y:S02]  /*10460*/  FFMA.FTZ R112, R21, c[0x0][0x23c], -R23.reuse ;  /* 0x00008f0015707a23 */ /* 0x100fe40000010817 */
[----:B------:R-:W-:Y:S02]  /*10470*/  FFMA.FTZ R165, R20, c[0x0][0x23c], -R23 ;  /* 0x00008f0014a57a23 */ /* 0x000fe40000010817 */
[----:B------:R-:W-:Y:S01]  /*10480*/  MUFU.EX2 R29, R29 ;  /* 0x0000001d001d7308 */ /* 0x000fe20000000800 */
[----:B------:R-:W-:Y:S01]  /*10490*/  FADD.FTZ R32, R35, R32 ;  /* 0x0000002023207221 */ /* 0x000fe20000010000 */
[----:B------:R-:W-:Y:S01]  /*104a0*/  LDSM.16.MT88.4 R20, [R141+0x9800] ;  /* 0x009800008d14783b */ /* 0x000fe20000004200 */
[----:B------:R-:W-:-:S02]  /*104b0*/  FADD.FTZ R33, R28, R33 ;  /* 0x000000211c217221 */ /* 0x000fc40000010000 */
[----:B------:R-:W-:Y:S01]  /*104c0*/  FADD.FTZ R31, R31, R32 ;  /* 0x000000201f1f7221 */ /* 0x000fe20000010000 */
[C---:B----4-:R-:W-:Y:S02]  /*104d0*/  F2FP.PACK_AB R87, R27.reuse, R30 ;  /* 0x0000001e1b57723e */ /* 0x050fe400000000ff */
[----:B------:R-:W3:Y:S01]  /*104e0*/  MUFU.EX2 R24, R24 ;  /* 0x0000001800187308 */ /* 0x000ee20000000800 */
[----:B------:R-:W-:Y:S02]  /*104f0*/  FADD.FTZ R30, R30, R33 ;  /* 0x000000211e1e7221 */ /* 0x000fe40000010000 */
[----:B------:R-:W-:Y:S02]  /*10500*/  FADD.FTZ R26, R26, R31 ;  /* 0x0000001f1a1a7221 */ /* 0x000fe40000010000 */
[----:B------:R-:W-:Y:S01]  /*10510*/  FADD.FTZ R30, R27, R30 ;  /* 0x0000001e1b1e7221 */ /* 0x000fe20000010000 */
[C---:B-1----:R-:W-:Y:S02]  /*10520*/  HMMA.16816.F32 R96, R84.reuse, R4, RZ ;  /* 0x000000045460723c */ /* 0x042fe400000018ff */
[----:B------:R-:W-:Y:S06]  /*10530*/  MUFU.EX2 R25, R25 ;  /* 0x0000001900197308 */ /* 0x000fec0000000800 */
[C---:B------:R-:W-:Y:S01]  /*10540*/  HMMA.16816.F32 R36, R84.reuse, R6, RZ ;  /* 0x000000065424723c */ /* 0x040fe200000018ff */
[----:B------:R-:W1:Y:S01]  /*10550*/  LDSM.16.MT88.4 R4, [R140+0xa000] ;  /* 0x00a000008c04783b */ /* 0x000e620000004200 */
[----:B------:R-:W-:Y:S06]  /*10560*/  MUFU.EX2 R0, R0 ;  /* 0x0000000000007308 */ /* 0x000fec0000000800 */
[C---:B------:R-:W-:Y:S02]  /*10570*/  HMMA.16816.F32 R40, R84.reuse, R44, RZ ;  /* 0x0000002c5428723c */ /* 0x040fe400000018ff */
[----:B------:R-:W-:Y:S06]  /*10580*/  MUFU.EX2 R111, R111 ;  /* 0x0000006f006f7308 */ /* 0x000fec0000000800 */
[C---:B------:R-:W-:Y:S02]  /*10590*/  HMMA.16816.F32 R44, R84.reuse, R46, RZ ;  /* 0x0000002e542c723c */ /* 0x040fe400000018ff */
[----:B------:R-:W4:Y:S06]  /*105a0*/  MUFU.EX2 R108, R108 ;  /* 0x0000006c006c7308 */ /* 0x000f2c0000000800 */
[C---:B------:R-:W-:Y:S02]  /*105b0*/  HMMA.16816.F32 R48, R84.reuse, R52, RZ ;  /* 0x000000345430723c */ /* 0x040fe400000018ff */
[----:B------:R-:W-:Y:S06]  /*105c0*/  MUFU.EX2 R109, R109 ;  /* 0x0000006d006d7308 */ /* 0x000fec0000000800 */
[C---:B--2---:R-:W-:Y:S02]  /*105d0*/  HMMA.16816.F32 R56, R84.reuse, R60, RZ ;  /* 0x0000003c5438723c */ /* 0x044fe400000018ff */
[----:B------:R-:W2:Y:S06]  /*105e0*/  MUFU.EX2 R34, R34 ;  /* 0x0000002200227308 */ /* 0x000eac0000000800 */
        /* <DEDUP_REMOVED lines=20> */
[----:B----4-:R-:W-:Y:S01]  /*10730*/  F2FP.PACK_AB R5, R108, R111 ;  /* 0x0000006f6c05723e */ /* 0x010fe200000000ff */
[----:B------:R-:W1:Y:S01]  /*10740*/  MUFU.EX2 R113, R113 ;  /* 0x0000007100717308 */ /* 0x000e620000000800 */
[----:B------:R-:W-:-:S02]  /*10750*/  FADD.FTZ R29, R29, R26 ;  /* 0x0000001a1d1d7221 */ /* 0x000fc40000010000 */
[----:B------:R-:W-:Y:S02]  /*10760*/  FADD.FTZ R111, R111, R30 ;  /* 0x0000001e6f6f7221 */ /* 0x000fe40000010000 */
[----:B------:R-:W-:Y:S01]  /*10770*/  F2FP.PACK_AB R6, R0, R25 ;  /* 0x000000190006723e */ /* 0x000fe200000000ff */
[----:B------:R-:W-:Y:S01]  /*10780*/  FADD.FTZ R24, R24, R29 ;  /* 0x0000001d18187221 */ /* 0x000fe20000010000 */
[----:B--2---:R-:W-:Y:S01]  /*10790*/  F2FP.PACK_AB R7, R34, R109 ;  /* 0x0000006d2207723e */ /* 0x004fe200000000ff */
        /* <DEDUP_REMOVED lines=15> */
[----:B------:R-:W-:Y:S08]  /*10890*/  MUFU.EX2 R112, R112 ;  /* 0x0000007000707308 */ /* 0x000ff00000000800 */
[----:B------:R-:W1:Y:S01]  /*108a0*/  MUFU.EX2 R165, R165 ;  /* 0x000000a500a57308 */ /* 0x000e620000000800 */
[C---:B--2---:R-:W-:Y:S08]  /*108b0*/  HMMA.16816.F32 R48, R4.reuse, R12, R48 ;  /* 0x0000000c0430723c */ /* 0x044ff00000001830 */
[C---:B------:R-:W-:Y:S01]  /*108c0*/  HMMA.16816.F32 R52, R4.reuse, R14, R52 ;  /* 0x0000000e0434723c */ /* 0x040fe20000001834 */
[----:B------:R-:W2:Y:S07]  /*108d0*/  LDSM.16.MT88.4 R12, [R144+0xa800] ;  /* 0x00a80000900c783b */ /* 0x000eae0000004200 */
[C---:B----4-:R-:W-:Y:S08]  /*108e0*/  HMMA.16816.F32 R56, R4.reuse, R8, R56 ;  /* 0x000000080438723c */ /* 0x050ff00000001838 */
[C---:B------:R-:W-:Y:S01]  /*108f0*/  HMMA.16816.F32 R60, R4.reuse, R10, R60 ;  /* 0x0000000a043c723c */ /* 0x040fe2000000183c */
[----:B------:R-:W4:Y:S07]  /*10900*/  LDSM.16.MT88.4 R8, [R142+0xa800] ;  /* 0x00a800008e08783b */ /* 0x000f2e0000004200 */
        /* <DEDUP_REMOVED lines=10> */
[----:B------:R-:W-:Y:S01]  /*109b0*/  HMMA.16816.F32 R84, R4, R10, R84 ;  /* 0x0000000a0454723c */ /* 0x000fe20000001854 */
[----:B------:R-:W4:Y:S06]  /*109c0*/  LDSM.16.MT88.4 R8, [R142+0x9000] ;  /* 0x009000008e08783b */ /* 0x000f2c0000004200 */
        /* <DEDUP_REMOVED lines=13> */
[C---:B--2---:R-:W-:Y:S08]  /*10aa0*/  HMMA.16816.F32 R96, R4.reuse, R12, R96 ;  /* 0x0000000c0460723c */ /* 0x044ff00000001860 */
[C---:B------:R-:W-:Y:S01]  /*10ab0*/  HMMA.16816.F32 R36, R4.reuse, R14, R36 ;  /* 0x0000000e0424723c */ /* 0x040fe20000001824 */
[----:B------:R-:W2:Y:S07]  /*10ac0*/  LDSM.16.MT88.4 R12, [R140+0x9000] ;  /* 0x009000008c0c783b */ /* 0x000eae0000004200 */
[C---:B----4-:R-:W-:Y:S08]  /*10ad0*/  HMMA.16816.F32 R40, R4.reuse, R8, R40 ;  /* 0x000000080428723c */ /* 0x050ff00000001828 */
[C---:B------:R-:W-:Y:S01]  /*10ae0*/  HMMA.16816.F32 R44, R4.reuse, R10, R44 ;  /* 0x0000000a042c723c */ /* 0x040fe2000000182c */
[----:B------:R-:W4:Y:S07]  /*10af0*/  LDSM.16.MT88.4 R8, [R144+0xb000] ;  /* 0x00b000009008783b */ /* 0x000f2e0000004200 */
        /* <DEDUP_REMOVED lines=8> */
[C---:B-----5:R-:W-:Y:S08]  /*10b80*/  HMMA.16816.F32 R72, R4.reuse, R16, R72 ;  /* 0x000000100448723c */ /* 0x060ff00000001848 */
        /* <DEDUP_REMOVED lines=8> */
[----:B-1----:R-:W-:Y:S01]  /*10c10*/  F2FP.PACK_AB R4, R113, R114 ;  /* 0x000000727104723e */ /* 0x002fe200000000ff */
        /* <DEDUP_REMOVED lines=20> */
[C---:B------:R-:W-:Y:S08]  /*10d60*/  HMMA.16816.F32 R92, R4.reuse, R18, R92 ;  /* 0x00000012045c723c */ /* 0x040ff0000000185c */
[C---:B-1----:R-:W-:Y:S08]  /*10d70*/  HMMA.16816.F32 R56, R4.reuse, R12, R56 ;  /* 0x0000000c0438723c */ /* 0x042ff00000001838 */
[C---:B------:R-:W-:Y:S01]  /*10d80*/  HMMA.16816.F32 R60, R4.reuse, R14, R60 ;  /* 0x0000000e043c723c */ /* 0x040fe2000000183c */
[----:B------:R-:W1:Y:S07]  /*10d90*/  LDSM.16.MT88.4 R12, [R141+0xb800] ;  /* 0x00b800008d0c783b */ /* 0x000e6e0000004200 */
[C---:B--2---:R-:W-:Y:S08]  /*10da0*/  HMMA.16816.F32 R64, R4.reuse, R8, R64 ;  /* 0x000000080440723c */ /* 0x044ff00000001840 */
[C---:B------:R-:W-:Y:S01]  /*10db0*/  HMMA.16816.F32 R68, R4.reuse, R10, R68 ;  /* 0x0000000a0444723c */ /* 0x040fe20000001844 */
[----:B------:R-:W2:Y:S07]  /*10dc0*/  LDSM.16.MT88.4 R8, [R140+0xb800] ;  /* 0x00b800008c08783b */ /* 0x000eae0000004200 */
        /* <DEDUP_REMOVED lines=53> */
[----:B------:R-:W-:-:S04]  /*11120*/  IMAD.MOV.U32 R5, RZ, RZ, 0x40 ;  /* 0x00000040ff057424 */ /* 0x000fc800078e00ff */
[----:B------:R-:W-:-:S04]  /*11130*/  IMAD R5, R0, c[0x0][0x2d0], -R5 ;  /* 0x0000b40000057a24 */ /* 0x000fc800078e0a05 */
        /* <DEDUP_REMOVED lines=13> */
.L_x_5608:
[----:B------:R-:W-:-:S05]  /*11210*/  IMAD.MOV.U32 R5, RZ, RZ, c[0x0][0x1a0] ;  /* 0x00006800ff057624 */ /* 0x000fca00078e00ff */
[----:B------:R-:W-:-:S04]  /*11220*/  LEA R5, -R5, RZ, 0x6 ;  /* 0x000000ff05057211 */ /* 0x000fc800078e31ff */
[----:B------:R-:W-:Y:S02]  /*11230*/  SHF.R.S32.HI R4, RZ, 0x1f, R5 ;  /* 0x0000001fff047819 */ /* 0x000fe40000011405 */
.L_x_5609:
[C---:B------:R-:W-:Y:S02]  /*11240*/  LOP3.LUT P2, RZ, R162.reuse, 0x2, RZ, 0xc0, !PT ;  /* 0x00000002a2ff7812 */ /* 0x040fe4000784c0ff */
[----:B------:R-:W-:Y:S02]  /*11250*/  LOP3.LUT P0, RZ, R162, 0x1, RZ, 0xc0, !PT ;  /* 0x00000001a2ff7812 */ /* 0x000fe4000780c0ff */
[----:B------:R-:W-:Y:S02]  /*11260*/  IADD3 R7, P1, R154, R5, RZ ;  /* 0x000000059a077210 */ /* 0x000fe40007f3e0ff */
[----:B------:R-:W-:-:S03]  /*11270*/  LEA R130, P5, R5, R170, 0x1 ;  /* 0x000000aa05827211 */ /* 0x000fc600078a08ff */
[--C-:B------:R-:W-:Y:S01]  /*11280*/  IMAD.X R0, R153, 0x1, R4.reuse, P1 ;  /* 0x0000000199007824 */ /* 0x100fe200008e0604 */
[----:B------:R-:W-:-:S03]  /*11290*/  LEA.HI.X R131, R5, R171, R4, 0x1, P5 ;  /* 0x000000ab05837211 */ /* 0x000fc600028f0c04 */
[-C--:B------:R-:W-:Y:S02]  /*112a0*/  @P2 IADD3 R11, P4, R5, R106.reuse, RZ ;  /* 0x0000006a050b2210 */ /* 0x080fe40007f9e0ff */
[C---:B------:R-:W-:Y:S01]  /*112b0*/  @P2 IADD3 R9, P1, R7.reuse, R106, RZ ;  /* 0x0000006a07092210 */ /* 0x040fe20007f3e0ff */
[----:B------:R-:W-:Y:S01]  /*112c0*/  @!PT LDS RZ, [RZ] ;  /* 0x00000000fffff984 */ /* 0x000fe20000000800 */
[----:B------:R-:W-:Y:S01]  /*112d0*/  @!PT LDS RZ, [RZ] ;  /* 0x00000000fffff984 */ /* 0x000fe20000000800 */
[----:B------:R-:W-:Y:S01]  /*112e0*/  @!PT LDS RZ, [RZ] ;  /* 0x00000000fffff984 */ /* 0x000fe20000000800 */
[----:B------:R1:W-:Y:S01]  /*112f0*/  @P0 LDGSTS.E.BYPASS.LTC128B.128 [R157+0x8000], [R130.64] ;  /* 0x08000000829d0fae */ /* 0x0003e2000b901d46 */
[----:B------:R-:W-:Y:S01]  /*11300*/  @P0 LEA R10, P5, R7, R170, 0x1 ;  /* 0x000000aa070a0211 */ /* 0x000fe200078a08ff */
[--C-:B------:R-:W-:Y:S01]  /*11310*/  @P2 IMAD.X R6, R4, 0x1, R101.reuse, P4 ;  /* 0x0000000104062824 */ /* 0x100fe200020e0665 */
[C---:B------:R-:W-:Y:S01]  /*11320*/  @P2 LEA R12, P4, R11.reuse, c[0x0][0x170], 0x1 ;  /* 0x00005c000b0c2a11 */ /* 0x040fe200078808ff */
[----:B------:R-:W-:Y:S01]  /*11330*/  @P2 IMAD.X R4, R0, 0x1, R101, P1 ;  /* 0x0000000100042824 */ /* 0x000fe200008e0665 */
[----:B------:R-:W-:Y:S01]  /*11340*/  IADD3 R5, P1, R154, R7, RZ ;  /* 0x000000079a057210 */ /* 0x000fe20007f3e0ff */
[----:B------:R-:W-:Y:S01]  /*11350*/  @!P0 STS.128 [R157+0x8000], RZ ;  /* 0x008000ff9d008388 */ /* 0x000fe20000000c00 */
[----:B------:R-:W-:-:S02]  /*11360*/  @P2 LEA.HI.X R13, R11, c[0x0][0x174], R6, 0x1, P4 ;  /* 0x00005d000b0d2a11 */ /* 0x000fc400020f0c06 */
[----:B------:R-:W-:Y:S02]  /*11370*/  @P2 LEA R8, P4, R9, c[0x0][0x170], 0x1 ;  /* 0x00005c0009082a11 */ /* 0x000fe400078808ff */
[--C-:B------:R-:W-:Y:S01]  /*11380*/  @P0 LEA.HI.X R11, R7, R171, R0.reuse, 0x1, P5 ;  /* 0x000000ab070b0211 */ /* 0x100fe200028f0c00 */
[----:B------:R-:W-:Y:S01]  /*11390*/  IMAD.X R0, R153, 0x1, R0, P1 ;  /* 0x0000000199007824 */ /* 0x000fe200008e0600 */
[----:B------:R-:W-:Y:S01]  /*113a0*/  @P2 LEA.HI.X R9, R9, c[0x0][0x174], R4, 0x1, P4 ;  /* 0x00005d0009092a11 */ /* 0x000fe200020f0c04 */
[----:B------:R-:W-:Y:S01]  /*113b0*/  @!PT LDS RZ, [RZ] ;  /* 0x00000000fffff984 */ /* 0x000fe20000000800 */
[----:B------:R-:W-:Y:S01]  /*113c0*/  @!PT LDS RZ, [RZ] ;  /* 0x00000000fffff984 */ /* 0x000fe20000000800 */
[----:B------:R-:W-:Y:S01]  /*113d0*/  @!PT LDS RZ, [RZ] ;  /* 0x00000000fffff984 */ /* 0x000fe20000000800 */
[----:B------:R2:W-:Y:S01]  /*113e0*/  @P2 LDGSTS.E.BYPASS.LTC128B.128 [R157+0xa000], [R12.64+0x80] ;  /* 0x0a0000800c9d2fae */ /* 0x0005e2000b901d46 */
[C---:B------:R-:W-:Y:S02]  /*113f0*/  @P0 LEA R14, P6, R5.reuse, R170, 0x1 ;  /* 0x000000aa050e0211 */ /* 0x040fe400078c08ff */
[----:B------:R-:W-:Y:S01]  /*11400*/  @P2 IADD3 R4, P5, R5, R106, RZ ;  /* 0x0000006a05042210 */ /* 0x000fe20007fbe0ff */
[----:B------:R-:W-:Y:S01]  /*11410*/  @!P2 STS.128 [R157+0xa000], RZ ;  /* 0x00a000ff9d00a388 */ /* 0x000fe20000000c00 */
[----:B------:R-:W-:-:S02]  /*11420*/  IADD3 R7, P4, R154, R5, RZ ;  /* 0x000000059a077210 */ /* 0x000fc40007f9e0ff */
[-CC-:B------:R-:W-:Y:S01]  /*11430*/  @P0 LEA.HI.X R15, R5, R171.reuse, R0.reuse, 0x1, P6 ;  /* 0x000000ab050f0211 */ /* 0x180fe200030f0c00 */
[--C-:B------:R-:W-:Y:S01]  /*11440*/  @P2 IMAD.X R5, R0, 0x1, R101.reuse, P5 ;  /* 0x0000000100052824 */ /* 0x100fe200028e0665 */
[----:B------:R-:W-:Y:S01]  /*11450*/  @P2 IADD3 R106, P1, R7, R106, RZ ;  /* 0x0000006a076a2210 */ /* 0x000fe20007f3e0ff */
[----:B------:R-:W-:Y:S01]  /*11460*/  IMAD.X R0, R153, 0x1, R0, P4 ;  /* 0x0000000199007824 */ /* 0x000fe200020e0600 */
[----:B------:R-:W-:Y:S01]  /*11470*/  @P2 LEA R16, P5, R4, c[0x0][0x170], 0x1 ;  /* 0x00005c0004102a11 */ /* 0x000fe200078a08ff */
[----:B------:R-:W-:Y:S01]  /*11480*/  @!PT LDS RZ, [RZ] ;  /* 0x00000000fffff984 */ /* 0x000fe20000000800 */
[----:B------:R-:W-:Y:S01]  /*11490*/  @!PT LDS RZ, [RZ] ;  /* 0x00000000fffff984 */ /* 0x000fe20000000800 */
[----:B------:R-:W-:Y:S01]  /*114a0*/  @!PT LDS RZ, [RZ] ;  /* 0x00000000fffff984 */ /* 0x000fe20000000800 */
[----:B------:R3:W-:Y:S01]  /*114b0*/  @P0 LDGSTS.E.BYPASS.LTC128B.128 [R157+0x8800], [R10.64] ;  /* 0x088000000a9d0fae */ /* 0x0007e2000b901d46 */
[C---:B------:R-:W-:Y:S01]  /*114c0*/  @P0 LEA R18, P4, R7.reuse, R170, 0x1 ;  /* 0x000000aa07120211 */ /* 0x040fe200078808ff */
[----:B------:R-:W-:Y:S01]  /*114d0*/  @P2 IMAD.X R101, R0, 0x1, R101, P1 ;  /* 0x0000000100652824 */ /* 0x000fe200008e0665 */
[----:B------:R-:W-:Y:S01]  /*114e0*/  @P2 LEA.HI.X R17, R4, c[0x0][0x174], R5, 0x1, P5 ;  /* 0x00005d0004112a11 */ /* 0x000fe200028f0c05 */
[----:B------:R-:W-:Y:S01]  /*114f0*/  @!P0 STS.128 [R157+0x8800], RZ ;  /* 0x008800ff9d008388 */ /* 0x000fe20000000c00 */
[C---:B------:R-:W-:Y:S01]  /*11500*/  @P2 LEA R112, P1, R106.reuse, c[0x0][0x170], 0x1 ;  /* 0x00005c006a702a11 */ /* 0x040fe200078208ff */
[----:B------:R-:W-:Y:S01]  /*11510*/  IMAD.MOV.U32 R170, RZ, RZ, R130 ;  /* 0x000000ffffaa7224 */ /* 0x000fe200078e0082 */
[----:B------:R-:W-:Y:S01]  /*11520*/  @P0 LEA.HI.X R19, R7, R171, R0, 0x1, P4 ;  /* 0x000000ab07130211 */ /* 0x000fe200020f0c00 */
[----:B------:R-:W-:Y:S01]  /*11530*/  @!PT LDS RZ, [RZ] ;  /* 0x00000000fffff984 */ /* 0x000fe20000000800 */
[----:B------:R-:W-:Y:S01]  /*11540*/  @!PT LDS RZ, [RZ] ;  /* 0x00000000fffff984 */ /* 0x000fe20000000800 */
[----:B------:R-:W-:Y:S01]  /*11550*/  @!PT LDS RZ, [RZ] ;  /* 0x00000000fffff984 */ /* 0x000fe20000000800 */
[----:B------:R3:W-:Y:S01]  /*11560*/  @P2 LDGSTS.E.BYPASS.LTC128B.128 [R157+0xa800], [R8.64+0x80] ;  /* 0x0a800080089d2fae */ /* 0x0007e2000b901d46 */
[----:B------:R-:W-:Y:S01]  /*11570*/  @P2 LEA.HI.X R113, R106, c[0x0][0x174], R101, 0x1, P1 ;  /* 0x00005d006a712a11 */ /* 0x000fe200008f0c65 */
[----:B------:R-:W-:-:S02]  /*11580*/  IMAD.MOV.U32 R171, RZ, RZ, R131 ;  /* 0x000000ffffab7224 */ /* 0x000fc400078e0083 */
        /* <DEDUP_REMOVED lines=15> */
[----:B------:R-:W-:Y:S01]  /*11680*/  @!P0 STS.128 [R157+0x9800], RZ ;  /* 0x009800ff9d008388 */ /* 0x000fe20000000c00 */
[----:B------:R-:W-:-:S03]  /*11690*/  ISETP.GE.AND P0, PT, R104, 0x3, PT ;  /* 0x000000036800780c */ /* 0x000fc60003f06270 */
[----:B------:R-:W-:Y:S01]  /*116a0*/  @!PT LDS RZ, [RZ] ;  /* 0x00000000fffff984 */ /* 0x000fe20000000800 */
[----:B------:R-:W-:Y:S01]  /*116b0*/  @!PT LDS RZ, [RZ] ;  /* 0x00000000fffff984 */ /* 0x000fe20000000800 */
[----:B------:R-:W-:Y:S01]  /*116c0*/  @!PT LDS RZ, [RZ] ;  /* 0x00000000fffff984 */ /* 0x000fe20000000800 */
[----:B------:R5:W-:Y:S04]  /*116d0*/  @P2 LDGSTS.E.BYPASS.LTC128B.128 [R157+0xb800], [R112.64+0x80] ;  /* 0x0b800080709d2fae */ /* 0x000be8000b901d46 */
[----:B------:R-:W-:Y:S04]  /*116e0*/  @!P2 STS.128 [R157+0xb800], RZ ;  /* 0x00b800ff9d00a388 */ /* 0x000fe80000000c00 */
[----:B------:R-:W-:Y:S04]  /*116f0*/  LDSM.16.M88.4 R4, [R150] ;  /* 0x000000009604783b */ /* 0x000fe80000000200 */
[----:B------:R-:W1:Y:S04]  /*11700*/  LDSM.16.M88.4 R28, [R149+0x4000] ;  /* 0x00400000951c783b */ /* 0x000e680000000200 */
[----:B------:R-:W3:Y:S04]  /*11710*/  LDSM.16.M88.4 R20, [R149+0x4800] ;  /* 0x004800009514783b */ /* 0x000ee80000000200 */
[----:B--2---:R-:W4:Y:S04]  /*11720*/  LDSM.16.M88.4 R12, [R149+0x5000] ;  /* 0x00500000950c783b */ /* 0x004f280000000200 */
[----:B------:R-:W2:Y:S04]  /*11730*/  LDSM.16.M88.4 R108, [R149+0x5800] ;  /* 0x00580000956c783b */ /* 0x000ea80000000200 */
[----:B------:R-:W-:Y:S04]  /*11740*/  LDSM.16.M88.4 R124, [R147] ;  /* 0x00000000937c783b */ /* 0x000fe80000000200 */
[----:B------:R-:W-:Y:S04]  /*11750*/  LDSM.16.M88.4 R120, [R139] ;  /* 0x000000008b78783b */ /* 0x000fe80000000200 */
[----:B------:R-:W-:Y:S04]  /*11760*/  LDSM.16.M88.4 R116, [R138] ;  /* 0x000000008a74783b */ /* 0x000fe80000000200 */
[----:B-----5:R-:W-:Y:S04]  /*11770*/  LDSM.16.M88.4 R112, [R137] ;  /* 0x000000008970783b */ /* 0x020fe80000000200 */
[----:B------:R-:W5:Y:S04]  /*11780*/  S2R R0, SR_TID.X ;  /* 0x0000000000007919 */ /* 0x000f680000002100 */
[----:B------:R-:W0:Y:S01]  /*11790*/  LDGDEPBAR ;  /* 0x00000000000079af */ /* 0x000e220000000000 */
[C---:B-1----:R-:W-:Y:S08]  /*117a0*/  HMMA.16816.F32 R32, R4.reuse, R28, RZ ;  /* 0x0000001c0420723c */ /* 0x042ff000000018ff */
[C---:B---3--:R-:W-:Y:S08]  /*117b0*/  HMMA.16816.F32 R24, R4.reuse, R20, RZ ;  /* 0x000000140418723c */ /* 0x048ff000000018ff */
[----:B----4-:R-:W-:Y:S01]  /*117c0*/  HMMA.16816.F32 R16, R4, R12, RZ ;  /* 0x0000000c0410723c */ /* 0x010fe200000018ff */
[----:B-----5:R-:W-:-:S05]  /*117d0*/  IMAD.SHL.U32 R0, R0, 0x2, RZ ;  /* 0x0000000200007824 */ /* 0x020fca00078e00ff */
[----:B------:R-:W-:Y:S02]  /*117e0*/  LOP3.LUT R0, R0, 0x6, RZ, 0xc0, !PT ;  /* 0x0000000600007812 */ /* 0x000fe400078ec0ff */
[----:B------:R-:W-:Y:S03]  /*117f0*/  HMMA.16816.F32 R28, R4, R30, RZ ;  /* 0x0000001e041c723c */ /* 0x000fe600000018ff */
[----:B------:R-:W-:-:S05]  /*11800*/  IMAD R101, R161, 0x40, R0 ;  /* 0x00000040a1657824 */ /* 0x000fca00078e0200 */
[C---:B------:R-:W-:Y:S01]  /*11810*/  HMMA.16816.F32 R20, R4.reuse, R22, RZ ;  /* 0x000000160414723c */ /* 0x040fe200000018ff */
[C---:B------:R-:W-:Y:S02]  /*11820*/  IADD3 R0, R101.reuse, 0x1, RZ ;  /* 0x0000000165007810 */ /* 0x040fe40007ffe0ff */
[C---:B------:R-:W-:Y:S02]  /*11830*/  IADD3 R104, R101.reuse, 0x8, RZ ;  /* 0x0000000865687810 */ /* 0x040fe40007ffe0ff */
[CC--:B------:R-:W-:Y:S02]  /*11840*/  ISETP.GE.AND P1, PT, R0.reuse, R105.reuse, PT ;  /* 0x000000690000720c */ /* 0x0c0fe40003f26270 */
[----:B------:R-:W-:Y:S01]  /*11850*/  ISETP.GE.AND P6, PT, R0, R128, PT ;  /* 0x000000800000720c */ /* 0x000fe20003fc6270 */
[----:B------:R-:W-:Y:S01]  /*11860*/  HMMA.16816.F32 R12, R4, R14, RZ ;  /* 0x0000000e040c723c */ /* 0x000fe200000018ff */
[----:B------:R-:W-:Y:S02]  /*11870*/  IADD3 R0, R101, 0x9, RZ ;  /* 0x0000000965007810 */ /* 0x000fe40007ffe0ff */
[----:B------:R-:W-:-:S02]  /*11880*/  ISETP.GE.AND P5, PT, R104, R105, PT ;  /* 0x000000696800720c */ /* 0x000fc40003fa6270 */
[----:B------:R-:W-:-:S03]  /*11890*/  ISETP.GE.AND P4, PT, R104, R128, PT ;  /* 0x000000806800720c */ /* 0x000fc60003f86270 */
[C---:B--2---:R-:W-:Y:S08]  /*118a0*/  HMMA.16816.F32 R8, R4.reuse, R108, RZ ;  /* 0x0000006c0408723c */ /* 0x044ff000000018ff */
[----:B------:R-:W-:Y:S01]  /*118b0*/  HMMA.16816.F32 R4, R4, R110, RZ ;  /* 0x0000006e0404723c */ /* 0x000fe200000018ff */
[----:B------:R-:W1:Y:S07]  /*118c0*/  LDSM.16.M88.4 R108, [R148] ;  /* 0x00000000946c783b */ /* 0x000e6e0000000200 */
        /* <DEDUP_REMOVED lines=41> */
[----:B------:R-:W-:Y:S07]  /*11b60*/  LDSM.16.M88.4 R124, [R135] ;  /* 0x00000000877c783b */ /* 0x000fee0000000200 */
[C---:B------:R-:W-:Y:S08]  /*11b70*/  HMMA.16816.F32 R24, R108.reuse, R120, R24 ;  /* 0x000000786c18723c */ /* 0x040ff00000001818 */
[C---:B------:R-:W-:Y:S01]  /*11b80*/  HMMA.16816.F32 R20, R108.reuse, R122, R20 ;  /* 0x0000007a6c14723c */ /* 0x040fe20000001814 */
[----:B------:R-:W-:Y:S07]  /*11b90*/  LDSM.16.M88.4 R120, [R134] ;  /* 0x000000008678783b */ /* 0x000fee0000000200 */
[C---:B------:R-:W-:Y:S08]  /*11ba0*/  HMMA.16816.F32 R16, R108.reuse, R116, R16 ;  /* 0x000000746c10723c */ /* 0x040ff00000001810 */
[C---:B------:R-:W-:Y:S01]  /*11bb0*/  HMMA.16816.F32 R12, R108.reuse, R118, R12 ;  /* 0x000000766c0c723c */ /* 0x040fe2000000180c */
[----:B------:R-:W-:Y:S07]  /*11bc0*/  LDSM.16.M88.4 R116, [R133] ;  /* 0x000000008574783b */ /* 0x000fee0000000200 */
[C---:B--2---:R-:W-:Y:S08]  /*11bd0*/  HMMA.16816.F32 R8, R108.reuse, R112, R8 ;  /* 0x000000706c08723c */ /* 0x044ff00000001808 */
[----:B------:R-:W-:Y:S01]  /*11be0*/  HMMA.16816.F32 R4, R108, R114, R4 ;  /* 0x000000726c04723c */ /* 0x000fe20000001804 */
[----:B------:R-:W1:Y:S04]  /*11bf0*/  LDSM.16.M88.4 R108, [R148+0x2000] ;  /* 0x00200000946c783b */ /* 0x000e680000000200 */
[----:B------:R-:W2:Y:S03]  /*11c00*/  LDSM.16.M88.4 R112, [R132] ;  /* 0x000000008470783b */ /* 0x000ea60000000200 */
        /* <DEDUP_REMOVED lines=11> */
[----:B------:R-:W2:Y:S04]  /*11cc0*/  LDSM.16.M88.4 R108, [R143+0x7800] ;  /* 0x007800008f6c783b */ /* 0x000ea80000000200 */
[----:B------:R-:W4:Y:S03]  /*11cd0*/  LDSM.16.M88.4 R112, [R143+0x7000] ;  /* 0x007000008f70783b */ /* 0x000f260000000200 */
        /* <DEDUP_REMOVED lines=9> */
[C---:B----4-:R-:W-:Y:S08]  /*11d70*/  HMMA.16816.F32 R16, R124.reuse, R112, R16 ;  /* 0x000000707c10723c */ /* 0x050ff00000001810 */
[----:B------:R-:W-:Y:S01]  /*11d80*/  HMMA.16816.F32 R12, R124, R114, R12 ;  /* 0x000000727c0c723c */ /* 0x000fe2000000180c */
[----:B------:R-:W3:Y:S07]  /*11d90*/  LDSM.16.M88.4 R112, [R136+0x2800] ;  /* 0x002800008870783b */ /* 0x000eee0000000200 */
[C---:B-1----:R-:W-:Y:S08]  /*11da0*/  HMMA.16816.F32 R32, R120.reuse, R116, R32 ;  /* 0x000000747820723c */ /* 0x042ff00000001820 */
[C---:B------:R-:W-:Y:S08]  /*11db0*/  HMMA.16816.F32 R28, R120.reuse, R118, R28 ;  /* 0x00000076781c723c */ /* 0x040ff0000000181c */
[C---:B--2---:R-:W-:Y:S08]  /*11dc0*/  HMMA.16816.F32 R16, R120.reuse, R108, R16 ;  /* 0x0000006c7810723c */ /* 0x044ff00000001810 */
[----:B------:R-:W-:Y:S01]  /*11dd0*/  HMMA.16816.F32 R12, R120, R110, R12 ;  /* 0x0000006e780c723c */ /* 0x000fe2000000180c */
[----:B------:R-:W1:Y:S01]  /*11de0*/  LDSM.16.M88.4 R108, [R136+0x3800] ;  /* 0x00380000886c783b */ /* 0x000e620000000200 */
[----:B------:R-:W-:Y:S01]  /*11df0*/  FSEL R166, R33, -INF , !P1 ;  /* 0xff80000021a67808 */ /* 0x000fe20004800000 */
[----:B------:R-:W-:-:S04]  /*11e00*/  DEPBAR.LE SB0, 0x0 ;  /* 0x000080000000791a */ /* 0x000fc80000000000 */
[----:B------:R-:W-:Y:S01]  /*11e10*/  BAR.SYNC.DEFER_BLOCKING 0x0 ;  /* 0x0000000000007b1d */ /* 0x000fe20000010000 */
[C---:B---3--:R-:W-:Y:S01]  /*11e20*/  HMMA.16816.F32 R24, R120.reuse, R112, R24 ;  /* 0x000000707818723c */ /* 0x048fe20000001818 */
[----:B------:R-:W-:Y:S02]  /*11e30*/  ISETP.GE.AND P1, PT, R0, R105, PT ;  /* 0x000000690000720c */ /* 0x000fe40003f26270 */
[----:B------:R-:W-:Y:S02]  /*11e40*/  IADD3 R33, R101, 0x10, RZ ;  /* 0x0000001065217810 */ /* 0x000fe40007ffe0ff */
[----:B------:R-:W-:Y:S02]  /*11e50*/  FSEL R106, R28, -INF , !P5 ;  /* 0xff8000001c6a7808 */ /* 0x000fe40006800000 */
[----:B------:R-:W-:Y:S01]  /*11e60*/  ISETP.GE.AND P5, PT, R0, R128, PT ;  /* 0x000000800000720c */ /* 0x000fe20003fa6270 */
[----:B------:R-:W-:Y:S01]  /*11e70*/  HMMA.16816.F32 R20, R120, R114, R20 ;  /* 0x000000727814723c */ /* 0x000fe20000001814 */
[----:B------:R-:W-:-:S02]  /*11e80*/  FSEL R113, R30, -INF , !P4 ;  /* 0xff8000001e717808 */ /* 0x000fc40006000000 */
[----:B------:R-:W-:Y:S02]  /*11e90*/  ISETP.GE.AND P4, PT, R33, R105, PT ;  /* 0x000000692100720c */ /* 0x000fe40003f86270 */
[----:B------:R-:W-:Y:S02]  /*11ea0*/  FSEL R0, R29, -INF , !P1 ;  /* 0xff8000001d007808 */ /* 0x000fe40004800000 */
[----:B------:R-:W-:Y:S02]  /*11eb0*/  IADD3 R30, R101, 0x11, RZ ;  /* 0x00000011651e7810 */ /* 0x000fe40007ffe0ff */
[----:B------:R-:W-:Y:S02]  /*11ec0*/  ISETP.GE.AND P1, PT, R33, R128, PT ;  /* 0x000000802100720c */ /* 0x000fe40003f26270 */
[----:B------:R-:W-:Y:S02]  /*11ed0*/  FSEL R129, R31, -INF , !P5 ;  /* 0xff8000001f817808 */ /* 0x000fe40006800000 */
[----:B------:R-:W-:-:S02]  /*11ee0*/  IADD3 R28, R101, 0x18, RZ ;  /* 0x00000018651c7810 */ /* 0x000fc40007ffe0ff */
[-C--:B------:R-:W-:Y:S02]  /*11ef0*/  ISETP.GE.AND P5, PT, R30, R105.reuse, PT ;  /* 0x000000691e00720c */ /* 0x080fe40003fa6270 */
[----:B------:R-:W-:Y:S02]  /*11f00*/  FSEL R112, R24, -INF , !P4 ;  /* 0xff80000018707808 */ /* 0x000fe40006000000 */
[----:B------:R-:W-:Y:S02]  /*11f10*/  ISETP.GE.AND P4, PT, R30, R128, PT ;  /* 0x000000801e00720c */ /* 0x000fe40003f86270 */
[----:B------:R-:W-:Y:S02]  /*11f20*/  FSEL R125, R26, -INF , !P1 ;  /* 0xff8000001a7d7808 */ /* 0x000fe40004800000 */
[----:B------:R-:W-:Y:S02]  /*11f30*/  IADD3 R26, R101, 0x19, RZ ;  /* 0x00000019651a7810 */ /* 0x000fe40007ffe0ff */
[----:B------:R-:W-:Y:S01]  /*11f40*/  ISETP.GE.AND P1, PT, R28, R105, PT ;  /* 0x000000691c00720c */ /* 0x000fe20003f26270 */
[----:B-1----:R-:W-:Y:S01]  /*11f50*/  HMMA.16816.F32 R8, R120, R108, R8 ;  /* 0x0000006c7808723c */ /* 0x002fe20000001808 */
[----:B------:R-:W-:-:S02]  /*11f60*/  FSEL R119, R27, -INF , !P4 ;  /* 0xff8000001b777808 */ /* 0x000fc40006000000 */
[----:B------:R-:W-:Y:S02]  /*11f70*/  FSEL R118, R25, -INF , !P5 ;  /* 0xff80000019767808 */ /* 0x000fe40006800000 */
[----:B------:R-:W-:Y:S02]  /*11f80*/  ISETP.GE.AND P4, PT, R26, R105, PT ;  /* 0x000000691a00720c */ /* 0x000fe40003f86270 */
[-C--:B------:R-:W-:Y:S01]  /*11f90*/  ISETP.GE.AND P5, PT, R28, R128.reuse, PT ;  /* 0x000000801c00720c */ /* 0x080fe20003fa6270 */
[----:B------:R-:W-:Y:S01]  /*11fa0*/  HMMA.16816.F32 R4, R120, R110, R4 ;  /* 0x0000006e7804723c */ /* 0x000fe20000001804 */
[----:B------:R-:W-:Y:S02]  /*11fb0*/  IADD3 R24, R101, 0x20, RZ ;  /* 0x0000002065187810 */ /* 0x000fe40007ffe0ff */
[----:B------:R-:W-:Y:S02]  /*11fc0*/  FSEL R126, R20, -INF , !P1 ;  /* 0xff800000147e7808 */ /* 0x000fe40004800000 */
[----:B------:R-:W-:-:S02]  /*11fd0*/  ISETP.GE.AND P1, PT, R26, R128, PT ;  /* 0x000000801a00720c */ /* 0x000fc40003f26270 */
[----:B------:R-:W-:Y:S02]  /*11fe0*/  FSEL R20, R21, -INF , !P4 ;  /* 0xff80000015147808 */ /* 0x000fe40006000000 */
[----:B------:R-:W-:Y:S02]  /*11ff0*/  FSEL R127, R22, -INF , !P5 ;  /* 0xff800000167f7808 */ /* 0x000fe40006800000 */
[C---:B------:R-:W-:Y:S02]  /*12000*/  ISETP.GE.AND P4, PT, R24.reuse, R128, PT ;  /* 0x000000801800720c */ /* 0x040fe40003f86270 */
[C---:B------:R-:W-:Y:S02]  /*12010*/  IADD3 R21, R101.reuse, 0x21, RZ ;  /* 0x0000002165157810 */ /* 0x040fe40007ffe0ff */
[----:B------:R-:W-:Y:S02]  /*12020*/  IADD3 R22, R101, 0x28, RZ ;  /* 0x0000002865167810 */ /* 0x000fe40007ffe0ff */
[----:B------:R-:W-:-:S02]  /*12030*/  ISETP.GE.AND P5, PT, R24, R105, PT ;  /* 0x000000691800720c */ /* 0x000fc40003fa6270 */
[----:B------:R-:W-:Y:S02]  /*12040*/  FSEL R23, R23, -INF , !P1 ;  /* 0xff80000017177808 */ /* 0x000fe40004800000 */
[CC--:B------:R-:W-:Y:S02]  /*12050*/  ISETP.GE.AND P1, PT, R21.reuse, R105.reuse, PT ;  /* 0x000000691500720c */ /* 0x0c0fe40003f26270 */
[----:B------:R-:W-:Y:S02]  /*12060*/  FSEL R117, R18, -INF , !P4 ;  /* 0xff80000012757808 */ /* 0x000fe40006000000 */
[----:B------:R-:W-:Y:S02]  /*12070*/  ISETP.GE.AND P4, PT, R22, R105, PT ;  /* 0x000000691600720c */ /* 0x000fe40003f86270 */
[----:B------:R-:W-:Y:S02]  /*12080*/  FSEL R114, R16, -INF , !P5 ;  /* 0xff80000010727808 */ /* 0x000fe40006800000 */
[----:B------:R-:W-:-:S02]  /*12090*/  ISETP.GE.AND P5, PT, R21, R128, PT ;  /* 0x000000801500720c */ /* 0x000fc40003fa6270 */
[----:B------:R-:W-:Y:S02]  /*120a0*/  IADD3 R16, R101, 0x29, RZ ;  /* 0x0000002965107810 */ /* 0x000fe40007ffe0ff */
[----:B------:R-:W-:Y:S02]  /*120b0*/  FSEL R116, R17, -INF , !P1 ;  /* 0xff80000011747808 */ /* 0x000fe40004800000 */
[----:B------:R-:W-:Y:S02]  /*120c0*/  ISETP.GE.AND P1, PT, R22, R128, PT ;  /* 0x000000801600720c */ /* 0x000fe40003f26270 */
[----:B------:R-:W-:Y:S02]  /*120d0*/  FSEL R124, R12, -INF , !P4 ;  /* 0xff8000000c7c7808 */ /* 0x000fe40006000000 */
[----:B------:R-:W-:Y:S02]  /*120e0*/  IADD3 R12, R101, 0x30, RZ ;  /* 0x00000030650c7810 */ /* 0x000fe40007ffe0ff */
[----:B------:R-:W-:-:S02]  /*120f0*/  FSEL R115, R19, -INF , !P5 ;  /* 0xff80000013737808 */ /* 0x000fc40006800000 */
[CC--:B------:R-:W-:Y:S02]  /*12100*/  ISETP.GE.AND P5, PT, R16.reuse, R105.reuse, PT ;  /* 0x000000691000720c */ /* 0x0c0fe40003fa6270 */
        /* <DEDUP_REMOVED lines=10> */
[----:B------:R-:W-:-:S02]  /*121b0*/  FSEL R123, R15, -INF , !P4 ;  /* 0xff8000000f7b7808 */ /* 0x000fc40006000000 */
[----:B------:R-:W-:Y:S02]  /*121c0*/  FSEL R33, R10, -INF , !P5 ;  /* 0xff8000000a217808 */ /* 0x000fe40006800000 */
[----:B------:R-:W-:Y:S02]  /*121d0*/  FSEL R107, R9, -INF , !P6 ;  /* 0xff800000096b7808 */ /* 0x000fe40007000000 */
[-C--:B------:R-:W-:Y:S02]  /*121e0*/  ISETP.GE.AND P4, PT, R16, R128.reuse, PT ;  /* 0x000000801000720c */ /* 0x080fe40003f86270 */
        /* <DEDUP_REMOVED lines=10> */
[----:B------:R-:W-:Y:S02]  /*12290*/  FSEL R9, R34, -INF , !P5 ;  /* 0xff80000022097808 */ /* 0x000fe40006800000 */
        /* <DEDUP_REMOVED lines=64> */
.L_x_5611:
[----:B------:R-:W-:-:S05]  /*126a0*/  IMAD.MOV.U32 R7, RZ, RZ, c[0x0][0x198] ;  /* 0x00006600ff077624 */ /* 0x000fca00078e00ff */
[----:B------:R-:W-:-:S04]  /*126b0*/  LEA R7, -R7, RZ, 0x6 ;  /* 0x000000ff07077211 */ /* 0x000fc800078e31ff */
[----:B------:R-:W-:Y:S02]  /*126c0*/  SHF.R.S32.HI R8, RZ, 0x1f, R7 ;  /* 0x0000001fff087819 */ /* 0x000fe40000011407 */
.L_x_5612:
[----:B------:R-:W-:Y:S02]  /*126d0*/  LOP3.LUT R4, R162, 0x1, RZ, 0xc0, !PT ;  /* 0x00000001a2047812 */ /* 0x000fe400078ec0ff */
[-C--:B------:R-:W-:Y:S02]  /*126e0*/  @P2 IADD3 R11, P0, R152, R7.reuse, RZ ;  /* 0x00000007980b2210 */ /* 0x080fe40007f1e0ff */
[----:B------:R-:W-:Y:S02]  /*126f0*/  ISETP.NE.U32.AND P1, PT, R4, 0x1, PT ;  /* 0x000000010400780c */ /* 0x000fe40003f25070 */
[----:B------:R-:W-:Y:S01]  /*12700*/  IADD3 R5, P5, P4, R152, R7, R152 ;  /* 0x0000000798057210 */ /* 0x000fe20007cbe098 */
[----:B------:R-:W-:Y:S01]  /*12710*/  @P2 IMAD.X R4, R151, 0x1, R8, P0 ;  /* 0x0000000197042824 */ /* 0x000fe200000e0608 */
[-C--:B------:R-:W-:Y:S02]  /*12720*/  @P2 LEA R14, P0, R11, R160.reuse, 0x1 ;  /* 0x000000a00b0e2211 */ /* 0x080fe400078008ff */
[----:B------:R-:W-:-:S02]  /*12730*/  LEA R18, P6, R7, R160, 0x1 ;  /* 0x000000a007127211 */ /* 0x000fc400078c08ff */
[----:B------:R-:W-:Y:S02]  /*12740*/  @P2 LEA.HI.X R15, R11, R163, R4, 0x1, P0 ;  /* 0x000000a30b0f2211 */ /* 0x000fe400000f0c04 */
[----:B------:R-:W-:Y:S02]  /*12750*/  IADD3.X R6, R151, R8, R151, P5, P4 ;  /* 0x0000000897067210 */ /* 0x000fe40002fe8497 */
[CC--:B------:R-:W-:Y:S02]  /*12760*/  @P2 LEA R10, P0, R5.reuse, R160.reuse, 0x1 ;  /* 0x000000a0050a2211 */ /* 0x0c0fe400078008ff */
[----:B------:R-:W-:Y:S02]  /*12770*/  @!P1 LEA R16, P5, R5, R160, 0x1 ;  /* 0x000000a005109211 */ /* 0x000fe400078a08ff */
[----:B------:R-:W-:Y:S02]  /*12780*/  IADD3 R4, P4, R152, R5, RZ ;  /* 0x0000000598047210 */ /* 0x000fe40007f9e0ff */
[----:B------:R-:W-:-:S02]  /*12790*/  LEA.HI.X R19, R7, R163, R8, 0x1, P6 ;  /* 0x000000a307137211 */ /* 0x000fc400030f0c08 */
[----:B------:R-:W-:Y:S02]  /*127a0*/  @!P1 IADD3 R7, P6, R152, R7, RZ ;  /* 0x0000000798079210 */ /* 0x000fe40007fde0ff */
[CCC-:B------:R-:W-:Y:S01]  /*127b0*/  @P2 LEA.HI.X R11, R5.reuse, R163.reuse, R6.reuse, 0x1, P0 ;  /* 0x000000a3050b2211 */ /* 0x1c0fe200000f0c06 */
[----:B------:R-:W-:Y:S01]  /*127c0*/  @!PT LDS RZ, [RZ] ;  /* 0x00000000fffff984 */ /* 0x000fe20000000800 */
[----:B------:R-:W-:Y:S01]  /*127d0*/  @!PT LDS RZ, [RZ] ;  /* 0x00000000fffff984 */ /* 0x000fe20000000800 */
[----:B------:R-:W-:Y:S01]  /*127e0*/  @!PT LDS RZ, [RZ] ;  /* 0x00000000fffff984 */ /* 0x000fe20000000800 */
[----:B------:R1:W-:Y:S01]  /*127f0*/  @!P1 LDGSTS.E.BYPASS.LTC128B.128 [R157+0x4000], [R18.64] ;  /* 0x04000000129d9fae */ /* 0x0003e2000b901d46 */
[-CC-:B------:R-:W-:Y:S01]  /*12800*/  @!P1 LEA.HI.X R17, R5, R163.reuse, R6.reuse, 0x1, P5 ;  /* 0x000000a305119211 */ /* 0x180fe200028f0c06 */
[C---:B------:R-:W-:Y:S01]  /*12810*/  IMAD.X R6, R151.reuse, 0x1, R6, P4 ;  /* 0x0000000197067824 */ /* 0x040fe200020e0606 */
[CC--:B------:R-:W-:Y:S01]  /*12820*/  @!P1 LEA R26, P4, R4.reuse, R160.reuse, 0x1 ;  /* 0x000000a0041a9211 */ /* 0x0c0fe200078808ff */
[----:B------:R-:W-:Y:S01]  /*12830*/  @!P1 IMAD.X R8, R151, 0x1, R8, P6 ;  /* 0x0000000197089824 */ /* 0x000fe200030e0608 */
[CC--:B------:R-:W-:Y:S01]  /*12840*/  @P2 LEA R24, P0, R4.reuse, R160.reuse, 0x1 ;  /* 0x000000a004182211 */ /* 0x0c0fe200078008ff */
[--C-:B------:R-:W-:Y:S01]  /*12850*/  @P2 IMAD.MOV.U32 R5, RZ, RZ, R19.reuse ;  /* 0x000000ffff052224 */ /* 0x100fe200078e0013 */
[C---:B------:R-:W-:Y:S01]  /*12860*/  @!P1 LEA R28, P5, R7.reuse, R160, 0x1 ;  /* 0x000000a0071c9211 */ /* 0x040fe200078a08ff */
[----:B------:R1:W-:Y:S01]  /*12870*/  @P1 STS.128 [R157+0x4000], RZ ;  /* 0x004000ff9d001388 */ /* 0x0003e20000000c00 */
[CC--:B------:R-:W-:Y:S01]  /*12880*/  @!P1 LEA.HI.X R27, R4.reuse, R163.reuse, R6, 0x1, P4 ;  /* 0x000000a3041b9211 */ /* 0x0c0fe200020f0c06 */
[----:B------:R-:W-:Y:S01]  /*12890*/  IMAD.MOV.U32 R160, RZ, RZ, R18 ;  /* 0x000000ffffa07224 */ /* 0x000fe200078e0012 */
[-C--:B------:R-:W-:Y:S01]  /*128a0*/  @P2 LEA.HI.X R25, R4, R163.reuse, R6, 0x1, P0 ;  /* 0x000000a304192211 */ /* 0x080fe200000f0c06 */
[----:B------:R-:W-:Y:S01]  /*128b0*/  @P2 IMAD.MOV.U32 R4, RZ, RZ, R18 ;  /* 0x000000ffff042224 */ /* 0x000fe200078e0012 */
[----:B------:R-:W-:Y:S01]  /*128c0*/  @!P1 LEA.HI.X R29, R7, R163, R8, 0x1, P5 ;  /* 0x000000a3071d9211 */ /* 0x000fe200028f0c08 */
[----:B------:R-:W-:-:S03]  /*128d0*/  IMAD.MOV.U32 R163, RZ, RZ, R19 ;  /* 0x000000ffffa37224 */ /* 0x000fc600078e0013 */
        /* <DEDUP_REMOVED lines=36> */
.L_x_5610:
[----:B-1----:R-:W-:Y:S01]  /*12b20*/  FMNMX.FTZ R5, R3, R32, !PT ;  /* 0x0000002003057209 */ /* 0x002fe20007810000 */
        /* <DEDUP_REMOVED lines=51> */
[----:B------:R-:W-:Y:S01]  /*12e60*/  FFMA.FTZ R30, R9, c[0x0][0x23c], -R106 ;  /* 0x00008f00091e7a23 */ /* 0x000fe2000001086a */
[----:B------:R-:W-:Y:S01]  /*12e70*/  MUFU.EX2 R26, R26 ;  /* 0x0000001a001a7308 */ /* 0x000fe20000000800 */
[----:B------:R-:W1:Y:S01]  /*12e80*/  LDSM.16.MT88.4 R8, [R144+0x8000] ;  /* 0x008000009008783b */ /* 0x000e620000004200 */
[----:B------:R-:W-:Y:S02]  /*12e90*/  FADD.FTZ R32, R3, -R32 ;  /* 0x8000002003207221 */ /* 0x000fe40000010000 */
[----:B------:R-:W-:-:S02]  /*12ea0*/  FADD.FTZ R2, R2, -R5 ;  /* 0x8000000502027221 */ /* 0x000fc40000010000 */
[--C-:B------:R-:W-:Y:S02]  /*12eb0*/  FFMA.FTZ R27, R166, c[0x0][0x23c], -R109.reuse ;  /* 0x00008f00a61b7a23 */ /* 0x100fe4000001086d */
[--C-:B------:R-:W-:Y:S01]  /*12ec0*/  FFMA.FTZ R24, R13, c[0x0][0x23c], -R106.reuse ;  /* 0x00008f000d187a23 */ /* 0x100fe2000001086a */
[----:B------:R-:W-:Y:S01]  /*12ed0*/  MUFU.EX2 R31, R31 ;  /* 0x0000001f001f7308 */ /* 0x000fe20000000800 */
[--C-:B------:R-:W-:Y:S01]  /*12ee0*/  FFMA.FTZ R0, R113, c[0x0][0x23c], -R106.reuse ;  /* 0x00008f0071007a23 */ /* 0x100fe2000001086a */
[----:B------:R-:W2:Y:S01]  /*12ef0*/  LDSM.16.MT88.4 R12, [R142+0x8000] ;  /* 0x008000008e0c783b */ /* 0x000ea20000004200 */
[----:B------:R-:W-:Y:S02]  /*12f00*/  FMUL.FTZ R32, R32, c[0x0][0x23c] ;  /* 0x00008f0020207a20 */ /* 0x000fe40000410000 */
[----:B------:R-:W-:Y:S02]  /*12f10*/  FMUL.FTZ R2, R2, c[0x0][0x23c] ;  /* 0x00008f0002027a20 */ /* 0x000fe40000410000 */
[----:B------:R-:W-:Y:S01]  /*12f20*/  FFMA.FTZ R129, R129, c[0x0][0x23c], -R106 ;  /* 0x00008f0081817a23 */ /* 0x000fe2000001086a */
[----:B------:R-:W3:Y:S01]  /*12f30*/  MUFU.EX2 R27, R27 ;  /* 0x0000001b001b7308 */ /* 0x000ee20000000800 */
[----:B------:R-:W-:-:S02]  /*12f40*/  FFMA.FTZ R111, R118, c[0x0][0x23c], -R109 ;  /* 0x00008f00766f7a23 */ /* 0x000fc4000001086d */
[--C-:B------:R-:W-:Y:S02]  /*12f50*/  FFMA.FTZ R120, R119, c[0x0][0x23c], -R106.reuse ;  /* 0x00008f0077787a23 */ /* 0x100fe4000001086a */
[--C-:B------:R-:W-:Y:S02]  /*12f60*/  FFMA.FTZ R112, R112, c[0x0][0x23c], -R109.reuse ;  /* 0x00008f0070707a23 */ /* 0x100fe4000001086d */
[--C-:B------:R-:W-:Y:S01]  /*12f70*/  FFMA.FTZ R110, R126, c[0x0][0x23c], -R109.reuse ;  /* 0x00008f007e6e7a23 */ /* 0x100fe2000001086d */
[----:B------:R-:W4:Y:S01]  /*12f80*/  MUFU.EX2 R25, R25 ;  /* 0x0000001900197308 */ /* 0x000f220000000800 */
[----:B------:R-:W-:Y:S02]  /*12f90*/  FFMA.FTZ R113, R20, c[0x0][0x23c], -R109 ;  /* 0x00008f0014717a23 */ /* 0x000fe4000001086d */
[--C-:B------:R-:W-:Y:S02]  /*12fa0*/  FFMA.FTZ R125, R125, c[0x0][0x23c], -R106.reuse ;  /* 0x00008f007d7d7a23 */ /* 0x100fe4000001086a */
[----:B------:R-:W-:-:S02]  /*12fb0*/  FFMA.FTZ R119, R127, c[0x0][0x23c], -R106 ;  /* 0x00008f007f777a23 */ /* 0x000fc4000001086a */
[--C-:B------:R-:W-:Y:S01]  /*12fc0*/  FFMA.FTZ R118, R23, c[0x0][0x23c], -R106.reuse ;  /* 0x00008f0017767a23 */ /* 0x100fe2000001086a */
[----:B------:R-:W-:Y:S01]  /*12fd0*/  MUFU.EX2 R30, R30 ;  /* 0x0000001e001e7308 */ /* 0x000fe20000000800 */
[----:B---3--:R-:W-:Y:S01]  /*12fe0*/  F2FP.PACK_AB R4, R27, R31 ;  /* 0x0000001f1b04723e */ /* 0x008fe200000000ff */
[----:B------:R-:W-:Y:S01]  /*12ff0*/  LDSM.16.MT88.4 R20, [R142+0xa800] ;  /* 0x00a800008e14783b */ /* 0x000fe20000004200 */
[--C-:B------:R-:W-:Y:S02]  /*13000*/  FFMA.FTZ R126, R114, c[0x0][0x23c], -R109.reuse ;  /* 0x00008f00727e7a23 */ /* 0x100fe4000001086d */
[--C-:B------:R-:W-:Y:S02]  /*13010*/  FFMA.FTZ R127, R116, c[0x0][0x23c], -R109.reuse ;  /* 0x00008f00747f7a23 */ /* 0x100fe4000001086d */
[----:B------:R-:W-:Y:S01]  /*13020*/  FFMA.FTZ R114, R124, c[0x0][0x23c], -R109 ;  /* 0x00008f007c727a23 */ /* 0x000fe2000001086d */
        /* <DEDUP_REMOVED lines=30> */
[----:B------:R-:W-:Y:S02]  /*13210*/  FMUL.FTZ R39, R39, R2 ;  /* 0x0000000227277220 */ /* 0x000fe40000410000 */
[-C--:B------:R-:W-:Y:S01]  /*13220*/  FMUL.FTZ R40, R40, R32.reuse ;  /* 0x0000002028287220 */ /* 0x080fe20000410000 */
[----:B-1----:R-:W-:Y:S01]  /*13230*/  HMMA.16816.F32 R96, R4, R8, R96 ;  /* 0x000000080460723c */ /* 0x002fe20000001860 */
[----:B------:R-:W-:Y:S01]  /*13240*/  FMUL.FTZ R41, R41, R32 ;  /* 0x0000002029297220 */ /* 0x000fe20000410000 */
[----:B------:R-:W-:Y:S01]  /*13250*/  MUFU.EX2 R110, R110 ;  /* 0x0000006e006e7308 */ /* 0x000fe20000000800 */
[----:B------:R-:W-:-:S02]  /*13260*/  FMUL.FTZ R42, R42, R2 ;  /* 0x000000022a2a7220 */ /* 0x000fc40000410000 */
[----:B------:R-:W-:Y:S02]  /*13270*/  FMUL.FTZ R43, R43, R2 ;  /* 0x000000022b2b7220 */ /* 0x000fe40000410000 */
[-C--:B------:R-:W-:Y:S01]  /*13280*/  FMUL.FTZ R44, R44, R32.reuse ;  /* 0x000000202c2c7220 */ /* 0x080fe20000410000 */
[C---:B------:R-:W-:Y:S01]  /*13290*/  HMMA.16816.F32 R36, R4.reuse, R10, R36 ;  /* 0x0000000a0424723c */ /* 0x040fe20000001824 */
[----:B------:R-:W1:Y:S01]  /*132a0*/  LDSM.16.MT88.4 R8, [R141+0x8000] ;  /* 0x008000008d08783b */ /* 0x000e620000004200 */
[----:B------:R-:W-:Y:S01]  /*132b0*/  FMUL.FTZ R45, R45, R32 ;  /* 0x000000202d2d7220 */ /* 0x000fe20000410000 */
[----:B------:R-:W-:Y:S01]  /*132c0*/  MUFU.EX2 R113, R113 ;  /* 0x0000007100717308 */ /* 0x000fe20000000800 */
[-C--:B------:R-:W-:Y:S02]  /*132d0*/  FMUL.FTZ R46, R46, R2.reuse ;  /* 0x000000022e2e7220 */ /* 0x080fe40000410000 */
[----:B------:R-:W-:Y:S02]  /*132e0*/  FMUL.FTZ R47, R47, R2 ;  /* 0x000000022f2f7220 */ /* 0x000fe40000410000 */
[----:B--2---:R-:W-:Y:S01]  /*132f0*/  HMMA.16816.F32 R40, R4, R12, R40 ;  /* 0x0000000c0428723c */ /* 0x004fe20000001828 */
[----:B------:R-:W-:-:S02]  /*13300*/  FMUL.FTZ R48, R48, R32 ;  /* 0x0000002030307220 */ /* 0x000fc40000410000 */
[----:B------:R-:W-:Y:S01]  /*13310*/  FMUL.FTZ R49, R49, R32 ;  /* 0x0000002031317220 */ /* 0x000fe20000410000 */
[----:B------:R-:W-:Y:S01]  /*13320*/  MUFU.EX2 R125, R125 ;  /* 0x0000007d007d7308 */ /* 0x000fe20000000800 */
[-C--:B------:R-:W-:Y:S02]  /*13330*/  FMUL.FTZ R50, R50, R2.reuse ;  /* 0x0000000232327220 */ /* 0x080fe40000410000 */
[----:B------:R-:W-:Y:S01]  /*13340*/  FMUL.FTZ R51, R51, R2 ;  /* 0x0000000233337220 */ /* 0x000fe20000410000 */
[----:B------:R-:W-:Y:S01]  /*13350*/  HMMA.16816.F32 R44, R4, R14, R44 ;  /* 0x0000000e042c723c */ /* 0x000fe2000000182c */
[----:B------:R-:W2:Y:S01]  /*13360*/  LDSM.16.MT88.4 R12, [R140+0x8000] ;  /* 0x008000008c0c783b */ /* 0x000ea20000004200 */
[-C--:B------:R-:W-:Y:S02]  /*13370*/  FMUL.FTZ R52, R52, R32.reuse ;  /* 0x0000002034347220 */ /* 0x080fe40000410000 */
[----:B------:R-:W-:Y:S01]  /*13380*/  FMUL.FTZ R53, R53, R32 ;  /* 0x0000002035357220 */ /* 0x000fe20000410000 */
[----:B------:R-:W4:Y:S01]  /*13390*/  MUFU.EX2 R120, R120 ;  /* 0x0000007800787308 */ /* 0x000f220000000800 */
[----:B------:R-:W-:-:S02]  /*133a0*/  FMUL.FTZ R54, R54, R2 ;  /* 0x0000000236367220 */ /* 0x000fc40000410000 */
[----:B------:R-:W-:Y:S02]  /*133b0*/  FMUL.FTZ R55, R55, R2 ;  /* 0x0000000237377220 */ /* 0x000fe40000410000 */
[-C--:B------:R-:W-:Y:S02]  /*133c0*/  FMUL.FTZ R56, R56, R32.reuse ;  /* 0x0000002038387220 */ /* 0x080fe40000410000 */
[----:B------:R-:W-:Y:S01]  /*133d0*/  FMUL.FTZ R57, R57, R32 ;  /* 0x0000002039397220 */ /* 0x000fe20000410000 */
[----:B------:R-:W-:Y:S01]  /*133e0*/  MUFU.EX2 R119, R119 ;  /* 0x0000007700777308 */ /* 0x000fe20000000800 */
[-C--:B------:R-:W-:Y:S02]  /*133f0*/  FMUL.FTZ R58, R58, R2.reuse ;  /* 0x000000023a3a7220 */ /* 0x080fe40000410000 */
[----:B------:R-:W-:Y:S02]  /*13400*/  FMUL.FTZ R59, R59, R2 ;  /* 0x000000023b3b7220 */ /* 0x000fe40000410000 */
[----:B------:R-:W-:-:S02]  /*13410*/  FMUL.FTZ R60, R60, R32 ;  /* 0x000000203c3c7220 */ /* 0x000fc40000410000 */
[----:B------:R-:W-:Y:S01]  /*13420*/  FMUL.FTZ R61, R61, R32 ;  /* 0x000000203d3d7220 */ /* 0x000fe20000410000 */
[----:B------:R-:W5:Y:S01]  /*13430*/  MUFU.EX2 R118, R118 ;  /* 0x0000007600767308 */ /* 0x000f620000000800 */
[-C--:B------:R-:W-:Y:S02]  /*13440*/  FMUL.FTZ R62, R62, R2.reuse ;  /* 0x000000023e3e7220 */ /* 0x080fe40000410000 */
[----:B------:R-:W-:Y:S01]  /*13450*/  FMUL.FTZ R63, R63, R2 ;  /* 0x000000023f3f7220 */ /* 0x000fe20000410000 */
[----:B-1----:R-:W-:Y:S01]  /*13460*/  HMMA.16816.F32 R48, R4, R8, R48 ;  /* 0x000000080430723c */ /* 0x002fe20000001830 */
[-C--:B------:R-:W-:Y:S02]  /*13470*/  FMUL.FTZ R64, R64, R32.reuse ;  /* 0x0000002040407220 */ /* 0x080fe40000410000 */
[----:B------:R-:W-:Y:S01]  /*13480*/  FMUL.FTZ R65, R65, R32 ;  /* 0x0000002041417220 */ /* 0x000fe20000410000 */
[----:B------:R-:W-:Y:S01]  /*13490*/  MUFU.EX2 R126, R126 ;  /* 0x0000007e007e7308 */ /* 0x000fe20000000800 */
[----:B------:R-:W-:-:S02]  /*134a0*/  FMUL.FTZ R66, R66, R2 ;  /* 0x0000000242427220 */ /* 0x000fc40000410000 */
[----:B------:R-:W-:Y:S01]  /*134b0*/  FMUL.FTZ R67, R67, R2 ;  /* 0x0000000243437220 */ /* 0x000fe20000410000 */
[C---:B------:R-:W-:Y:S01]  /*134c0*/  HMMA.16816.F32 R52, R4.reuse, R10, R52 ;  /* 0x0000000a0434723c */ /* 0x040fe20000001834 */
[----:B------:R-:W1:Y:S01]  /*134d0*/  LDSM.16.MT88.4 R8, [R144+0xa000] ;  /* 0x00a000009008783b */ /* 0x000e620000004200 */
[-C--:B------:R-:W-:Y:S02]  /*134e0*/  FMUL.FTZ R68, R68, R32.reuse ;  /* 0x0000002044447220 */ /* 0x080fe40000410000 */
[----:B------:R-:W-:Y:S01]  /*134f0*/  FMUL.FTZ R69, R69, R32 ;  /* 0x0000002045457220 */ /* 0x000fe20000410000 */
[----:B------:R-:W1:Y:S01]  /*13500*/  MUFU.EX2 R127, R127 ;  /* 0x0000007f007f7308 */ /* 0x000e620000000800 */
[-C--:B------:R-:W-:Y:S02]  /*13510*/  FMUL.FTZ R70, R70, R2.reuse ;  /* 0x0000000246467220 */ /* 0x080fe40000410000 */
[----:B--2---:R-:W-:Y:S01]  /*13520*/  HMMA.16816.F32 R56, R4, R12, R56 ;  /* 0x0000000c0438723c */ /* 0x004fe20000001838 */
[----:B------:R-:W-:-:S02]  /*13530*/  FMUL.FTZ R71, R71, R2 ;  /* 0x0000000247477220 */ /* 0x000fc40000410000 */
[-C--:B------:R-:W-:Y:S02]  /*13540*/  FMUL.FTZ R72, R72, R32.reuse ;  /* 0x0000002048487220 */ /* 0x080fe40000410000 */
[----:B------:R-:W-:Y:S01]  /*13550*/  FMUL.FTZ R73, R73, R32 ;  /* 0x0000002049497220 */ /* 0x000fe20000410000 */
[----:B------:R-:W-:Y:S01]  /*13560*/  MUFU.EX2 R114, R114 ;  /* 0x0000007200727308 */ /* 0x000fe20000000800 */
[-C--:B------:R-:W-:Y:S01]  /*13570*/  FMUL.FTZ R74, R74, R2.reuse ;  /* 0x000000024a4a7220 */ /* 0x080fe20000410000 */
[----:B------:R-:W-:Y:S01]  /*13580*/  HMMA.16816.F32 R60, R4, R14, R60 ;  /* 0x0000000e043c723c */ /* 0x000fe2000000183c */
[----:B------:R-:W2:Y:S01]  /*13590*/  LDSM.16.MT88.4 R12, [R142+0xa000] ;  /* 0x00a000008e0c783b */ /* 0x000ea20000004200 */
[----:B------:R-:W-:Y:S02]  /*135a0*/  FMUL.FTZ R75, R75, R2 ;  /* 0x000000024b4b7220 */ /* 0x000fe40000410000 */
[-C--:B------:R-:W-:Y:S02]  /*135b0*/  FMUL.FTZ R92, R92, R32.reuse ;  /* 0x000000205c5c7220 */ /* 0x080fe40000410000 */
[----:B------:R-:W-:Y:S01]  /*135c0*/  FMUL.FTZ R93, R93, R32 ;  /* 0x000000205d5d7220 */ /* 0x000fe20000410000 */
[----:B------:R-:W-:Y:S01]  /*135d0*/  MUFU.EX2 R129, R129 ;  /* 0x0000008100817308 */ /* 0x000fe20000000800 */
        /* <DEDUP_REMOVED lines=9> */
[----:B------:R-:W2:Y:S01]  /*13670*/  MUFU.EX2 R122, R122 ;  /* 0x0000007a007a7308 */ /* 0x000ea20000000800 */
[-C--:B------:R-:W-:Y:S01]  /*13680*/  FMUL.FTZ R82, R82, R2.reuse ;  /* 0x0000000252527220 */ /* 0x080fe20000410000 */
[C---:B-1----:R-:W-:Y:S01]  /*13690*/  HMMA.16816.F32 R64, R4.reuse, R8, R64 ;  /* 0x000000080440723c */ /* 0x042fe20000001840 */
[----:B------:R-:W-:Y:S02]  /*136a0*/  FMUL.FTZ R83, R83, R2 ;  /* 0x0000000253537220 */ /* 0x000fe40000410000 */
[-C--:B------:R-:W-:Y:S02]  /*136b0*/  FMUL.FTZ R88, R88, R32.reuse ;  /* 0x0000002058587220 */ /* 0x080fe40000410000 */
[----:B------:R-:W-:Y:S01]  /*136c0*/  FMUL.FTZ R89, R89, R32 ;  /* 0x0000002059597220 */ /* 0x000fe20000410000 */
[----:B------:R-:W-:Y:S01]  /*136d0*/  MUFU.EX2 R115, R115 ;  /* 0x0000007300737308 */ /* 0x000fe20000000800 */
[-C--:B------:R-:W-:Y:S01]  /*136e0*/  FMUL.FTZ R90, R90, R2.reuse ;  /* 0x000000025a5a7220 */ /* 0x080fe20000410000 */
[----:B------:R-:W-:Y:S01]  /*136f0*/  HMMA.16816.F32 R68, R4, R10, R68 ;  /* 0x0000000a0444723c */ /* 0x000fe20000001844 */
[----:B------:R-:W1:Y:S01]  /*13700*/  LDSM.16.MT88.4 R8, [R141+0xa000] ;  /* 0x00a000008d08783b */ /* 0x000e620000004200 */
[----:B------:R-:W-:-:S02]  /*13710*/  FMUL.FTZ R91, R91, R2 ;  /* 0x000000025b5b7220 */ /* 0x000fc40000410000 */
[-C--:B------:R-:W-:Y:S02]  /*13720*/  FMUL.FTZ R84, R84, R32.reuse ;  /* 0x0000002054547220 */ /* 0x080fe40000410000 */
[----:B------:R-:W-:Y:S01]  /*13730*/  FMUL.FTZ R85, R85, R32 ;  /* 0x0000002055557220 */ /* 0x000fe20000410000 */
[----:B------:R-:W1:Y:S01]  /*13740*/  MUFU.EX2 R116, R116 ;  /* 0x0000007400747308 */ /* 0x000e620000000800 */
[C---:B--2---:R-:W-:Y:S01]  /*13750*/  HMMA.16816.F32 R72, R4.reuse, R12, R72 ;  /* 0x0000000c0448723c */ /* 0x044fe20000001848 */
[-C--:B------:R-:W-:Y:S02]  /*13760*/  FMUL.FTZ R86, R86, R2.reuse ;  /* 0x0000000256567220 */ /* 0x080fe40000410000 */
[----:B------:R-:W-:Y:S02]  /*13770*/  FMUL.FTZ R87, R87, R2 ;  /* 0x0000000257577220 */ /* 0x000fe40000410000 */
[----:B------:R-:W-:Y:S02]  /*13780*/  FFMA.FTZ R32, R168, R32, R31 ;  /* 0x00000020a8207223 */ /* 0x000fe4000001001f */
[----:B------:R-:W-:Y:S01]  /*13790*/  MUFU.EX2 R104, R104 ;  /* 0x0000006800687308 */ /* 0x000fe20000000800 */
[----:B------:R-:W-:Y:S01]  /*137a0*/  HMMA.16816.F32 R92, R4, R14, R92 ;  /* 0x0000000e045c723c */ /* 0x000fe2000000185c */
[----:B------:R-:W2:Y:S01]  /*137b0*/  LDSM.16.MT88.4 R12, [R140+0xa000] ;  /* 0x00a000008c0c783b */ /* 0x000ea20000004200 */
[----:B------:R-:W-:Y:S01]  /*137c0*/  FFMA.FTZ R165, R165, R2, R30 ;  /* 0x00000002a5a57223 */ /* 0x000fe2000001001e */
[----:B------:R-:W-:Y:S01]  /*137d0*/  MOV R2, R28 ;  /* 0x0000001c00027202 */ /* 0x000fe20000000f00 */
[----:B------:R-:W-:-:S02]  /*137e0*/  FADD.FTZ R27, R27, R32 ;  /* 0x000000201b1b7221 */ /* 0x000fc40000010000 */
[----:B------:R-:W-:Y:S01]  /*137f0*/  FADD.FTZ R165, R24, R165 ;  /* 0x000000a518a57221 */ /* 0x000fe20000010000 */
[----:B------:R-:W1:Y:S01]  /*13800*/  MUFU.EX2 R107, R107 ;  /* 0x0000006b006b7308 */ /* 0x000e620000000800 */
[----:B------:R-:W-:Y:S02]  /*13810*/  FADD.FTZ R26, R26, R27 ;  /* 0x0000001b1a1a7221 */ /* 0x000fe40000010000 */
[----:B------:R-:W-:Y:S02]  /*13820*/  FADD.FTZ R0, R0, R165 ;  /* 0x000000a500007221 */ /* 0x000fe40000010000 */
[----:B------:R-:W-:Y:S02]  /*13830*/  FADD.FTZ R25, R25, R26 ;  /* 0x0000001a19197221 */ /* 0x000fe40000010000 */
[----:B------:R-:W-:Y:S01]  /*13840*/  FADD.FTZ R0, R3, R0 ;  /* 0x0000000003007221 */ /* 0x000fe20000010000 */
[----:B------:R-:W-:Y:S01]  /*13850*/  MUFU.EX2 R108, R108 ;  /* 0x0000006c006c7308 */ /* 0x000fe20000000800 */
[----:B------:R-:W-:-:S07]  /*13860*/  MOV R3, R29 ;  /* 0x0000001d00037202 */ /* 0x000fce0000000f00 */
[----:B------:R-:W-:Y:S01]  /*13870*/  MUFU.EX2 R105, R105 ;  /* 0x0000006900697308 */ /* 0x000fe20000000800 */
[C---:B-1----:R-:W-:Y:S07]  /*13880*/  HMMA.16816.F32 R76, R4.reuse, R8, R76 ;  /* 0x00000008044c723c */ /* 0x042fee000000184c */
[----:B------:R-:W-:Y:S01]  /*13890*/  MUFU.EX2 R33, R33 ;  /* 0x0000002100217308 */ /* 0x000fe20000000800 */
[C---:B------:R-:W-:Y:S01]  /*138a0*/  HMMA.16816.F32 R80, R4.reuse, R10, R80 ;  /* 0x0000000a0450723c */ /* 0x040fe20000001850 */
[----:B------:R-:W1:Y:S06]  /*138b0*/  LDSM.16.MT88.4 R8, [R142+0x8800] ;  /* 0x008800008e08783b */ /* 0x000e6c0000004200 */
[----:B------:R-:W1:Y:S01]  /*138c0*/  MUFU.EX2 R124, R124 ;  /* 0x0000007c007c7308 */ /* 0x000e620000000800 */
[C---:B--2---:R-:W-:Y:S07]  /*138d0*/  HMMA.16816.F32 R88, R4.reuse, R12, R88 ;  /* 0x0000000c0458723c */ /* 0x044fee0000001858 */
[----:B------:R-:W-:Y:S01]  /*138e0*/  MUFU.EX2 R34, R34 ;  /* 0x0000002200227308 */ /* 0x000fe20000000800 */
[----:B------:R-:W-:Y:S01]  /*138f0*/  HMMA.16816.F32 R84, R4, R14, R84 ;  /* 0x0000000e0454723c */ /* 0x000fe20000001854 */
[----:B------:R-:W2:Y:S06]  /*13900*/  LDSM.16.MT88.4 R12, [R144+0x8800] ;  /* 0x00880000900c783b */ /* 0x000eac0000004200 */
[----:B------:R-:W1:Y:S01]  /*13910*/  MUFU.EX2 R35, R35 ;  /* 0x0000002300237308 */ /* 0x000e620000000800 */
[----:B---3--:R-:W-:Y:S01]  /*13920*/  F2FP.PACK_AB R4, R111, R112 ;  /* 0x000000706f04723e */ /* 0x008fe200000000ff */
[----:B------:R-:W-:Y:S01]  /*13930*/  FADD.FTZ R112, R112, R25 ;  /* 0x0000001970707221 */ /* 0x000fe20000010000 */
[----:B----4-:R-:W-:Y:S01]  /*13940*/  F2FP.PACK_AB R5, R120, R125 ;  /* 0x0000007d7805723e */ /* 0x010fe200000000ff */
[----:B------:R-:W-:Y:S01]  /*13950*/  FADD.FTZ R125, R125, R0 ;  /* 0x000000007d7d7221 */ /* 0x000fe20000010000 */
[----:B------:R-:W-:Y:S01]  /*13960*/  F2FP.PACK_AB R6, R113, R110 ;  /* 0x0000006e7106723e */ /* 0x000fe200000000ff */
[----:B------:R-:W-:Y:S01]  /*13970*/  FADD.FTZ R111, R111, R112 ;  /* 0x000000706f6f7221 */ /* 0x000fe20000010000 */
[----:B-----5:R-:W-:Y:S01]  /*13980*/  F2FP.PACK_AB R7, R118, R119 ;  /* 0x000000777607723e */ /* 0x020fe200000000ff */
[----:B------:R-:W-:-:S02]  /*13990*/  FADD.FTZ R120, R120, R125 ;  /* 0x0000007d78787221 */ /* 0x000fc40000010000 */
[----:B------:R-:W-:Y:S02]  /*139a0*/  FADD.FTZ R110, R110, R111 ;  /* 0x0000006f6e6e7221 */ /* 0x000fe40000010000 */
[----:B------:R-:W-:Y:S02]  /*139b0*/  FADD.FTZ R119, R119, R120 ;  /* 0x0000007877777221 */ /* 0x000fe40000010000 */
[----:B------:R-:W-:Y:S01]  /*139c0*/  HMMA.16816.F32 R64, R4, R16, R64 ;  /* 0x000000100440723c */ /* 0x000fe20000001840 */
[----:B------:R-:W-:Y:S02]  /*139d0*/  FADD.FTZ R113, R113, R110 ;  /* 0x0000006e71717221 */ /* 0x000fe40000010000 */
[----:B------:R-:W-:-:S05]  /*139e0*/  FADD.FTZ R118, R118, R119 ;  /* 0x0000007776767221 */ /* 0x000fca0000010000 */
        /* <DEDUP_REMOVED lines=80> */
[C---:B------:R-:W-:Y:S08]  /*13ef0*/  HMMA.16816.F32 R40, R4.reuse, R20, R40 ;  /* 0x000000140428723c */ /* 0x040ff00000001828 */
[C---:B------:R-:W-:Y:S08]  /*13f00*/  HMMA.16816.F32 R44, R4.reuse, R22, R44 ;  /* 0x00000016042c723c */ /* 0x040ff0000000182c */
[C---:B-1----:R-:W-:Y:S08]  /*13f10*/  HMMA.16816.F32 R64, R4.reuse, R8, R64 ;  /* 0x000000080440723c */ /* 0x042ff00000001840 */
[C---:B------:R-:W-:Y:S01]  /*13f20*/  HMMA.16816.F32 R68, R4.reuse, R10, R68 ;  /* 0x0000000a0444723c */ /* 0x040fe20000001844 */
[----:B------:R-:W1:Y:S07]  /*13f30*/  LDSM.16.MT88.4 R8, [R140+0xb800] ;  /* 0x00b800008c08783b */ /* 0x000e6e0000004200 */
[C---:B---3--:R-:W-:Y:S08]  /*13f40*/  HMMA.16816.F32 R72, R4.reuse, R16, R72 ;  /* 0x000000100448723c */ /* 0x048ff00000001848 */
[C---:B------:R-:W-:Y:S08]  /*13f50*/  HMMA.16816.F32 R92, R4.reuse, R18, R92 ;  /* 0x00000012045c723c */ /* 0x040ff0000000185c */
[C---:B--2---:R-:W-:Y:S08]  /*13f60*/  HMMA.16816.F32 R76, R4.reuse, R12, R76 ;  /* 0x0000000c044c723c */ /* 0x044ff0000000184c */
[C---:B------:R-:W-:Y:S08]  /*13f70*/  HMMA.16816.F32 R80, R4.reuse, R14, R80 ;  /* 0x0000000e0450723c */ /* 0x040ff00000001850 */
[C---:B-1----:R-:W-:Y:S08]  /*13f80*/  HMMA.16816.F32 R88, R4.reuse, R8, R88 ;  /* 0x000000080458723c */ /* 0x042ff00000001858 */
[----:B------:R-:W-:Y:S08]  /*13f90*/  HMMA.16816.F32 R84, R4, R10, R84 ;  /* 0x0000000a0454723c */ /* 0x000ff00000001854 */
.L_x_5607:
        /* <DEDUP_REMOVED lines=12> */
.L_x_5617:
        /* <DEDUP_REMOVED lines=48> */
[----:B------:R-:W-:Y:S01]  /*14360*/  IMAD.MOV.U32 R3, RZ, RZ, 0x40 ;  /* 0x00000040ff037424 */ /* 0x000fe200078e00ff */
[----:B------:R-:W-:Y:S03]  /*14370*/  LEA.HI.X.SX32 R11, R9, R159, 0x2, P0 ;  /* 0x0000009f090b7211 */ /* 0x000fe600000f16ff */
[----:B------:R-:W-:Y:S01]  /*14380*/  IMAD R3, R2, c[0x0][0x2d0], -R3 ;  /* 0x0000b40002037a24 */ /* 0x000fe200078e0a03 */
        /* <DEDUP_REMOVED lines=9> */
[----:B------:R-:W-:Y:S05]  /*14420*/  SHF.R.S32.HI R3, RZ, 0x1f, R4 ;  /* 0x0000001fff037819 */ /* 0x000fea0000011404 */
[----:B------:R-:W-:Y:S04]  /*14430*/  IMAD R3, R3, c[0x0][0x188], RZ ;  /* 0x0000620003037a24 */ /* 0x000fe800078e02ff */
[----:B------:R-:W-:Y:S04]  /*14440*/  IMAD R3, R4, c[0x0][0x18c], R3 ;  /* 0x0000630004037a24 */ /* 0x000fe800078e0203 */
[----:B------:R-:W-:Y:S02]  /*14450*/  IMAD.IADD R106, R7, 0x1, R3 ;  /* 0x00000001076a7824 */ /* 0x000fe400078e0203 */
[----:B------:R-:W-:Y:S03]  /*14460*/  IMAD.MOV.U32 R3, RZ, RZ, R6 ;  /* 0x000000ffff037224 */ /* 0x000fe600078e0006 */
.L_x_5614:
[C---:B------:R-:W-:Y:S02]  /*14470*/  LOP3.LUT P4, RZ, R162.reuse, 0x1, RZ, 0xc0, !PT ;  /* 0x00000001a2ff7812 */ /* 0x040fe4000788c0ff */
[CC--:B------:R-:W-:Y:S02]  /*14480*/  LEA R2, P6, R3.reuse, R170.reuse, 0x1 ;  /* 0x000000aa03027211 */ /* 0x0c0fe400078c08ff */
[----:B------:R-:W-:Y:S02]  /*14490*/  LOP3.LUT P2, RZ, R162, 0x2, RZ, 0xc0, !PT ;  /* 0x00000002a2ff7812 */ /* 0x000fe4000784c0ff */
[C---:B------:R-:W-:Y:S02]  /*144a0*/  IADD3 R107, P0, R154.reuse, R3, RZ ;  /* 0x000000039a6b7210 */ /* 0x040fe40007f1e0ff */
[--C-:B------:R-:W-:Y:S02]  /*144b0*/  LEA.HI.X R3, R3, R171, R106.reuse, 0x1, P6 ;  /* 0x000000ab03037211 */ /* 0x100fe400030f0c6a */
[C---:B------:R-:W-:Y:S01]  /*144c0*/  IADD3 R101, P1, R154.reuse, R107, RZ ;  /* 0x0000006b9a657210 */ /* 0x040fe20007f3e0ff */
[----:B------:R-:W-:Y:S02]  /*144d0*/  IMAD.X R104, R153, 0x1, R106, P0 ;  /* 0x0000000199687824 */ /* 0x000fe400000e066a */
[----:B------:R-:W-:Y:S01]  /*144e0*/  @!PT LDS RZ, [RZ] ;  /* 0x00000000fffff984 */ /* 0x000fe20000000800 */
[----:B------:R-:W-:Y:S01]  /*144f0*/  @!PT LDS RZ, [RZ] ;  /* 0x00000000fffff984 */ /* 0x000fe20000000800 */
[----:B------:R-:W-:Y:S01]  /*14500*/  @!PT LDS RZ, [RZ] ;  /* 0x00000000fffff984 */ /* 0x000fe20000000800 */
[----:B------:R1:W-:Y:S01]  /*14510*/  @P4 LDGSTS.E.BYPASS.LTC128B.128 [R157+0x8000], [R2.64] ;  /* 0x08000000029d4fae */ /* 0x0003e2000b901d46 */
[-C--:B------:R-:W-:Y:S01]  /*14520*/  @P4 LEA R174, P5, R107, R170.reuse, 0x1 ;  /* 0x000000aa6bae4211 */ /* 0x080fe200078a08ff */
[--C-:B------:R-:W-:Y:S01]  /*14530*/  IMAD.X R106, R153, 0x1, R104.reuse, P1 ;  /* 0x00000001996a7824 */ /* 0x100fe200008e0668 */
[-C--:B------:R-:W-:Y:S01]  /*14540*/  @P4 LEA R180, P6, R101, R170.reuse, 0x1 ;  /* 0x000000aa65b44211 */ /* 0x080fe200078c08ff */
[----:B------:R-:W-:Y:S01]  /*14550*/  @!P4 STS.128 [R157+0x8000], RZ ;  /* 0x008000ff9d00c388 */ /* 0x000fe20000000c00 */
[CC--:B------:R-:W-:Y:S02]  /*14560*/  @P4 LEA.HI.X R175, R107.reuse, R171.reuse, R104, 0x1, P5 ;  /* 0x000000ab6baf4211 */ /* 0x0c0fe400028f0c68 */
[-C--:B------:R-:W-:Y:S01]  /*14570*/  @P2 LEA R172, P0, R107, R170.reuse, 0x1 ;  /* 0x000000aa6bac2211 */ /* 0x080fe200078008ff */
[----:B------:R-:W-:Y:S01]  /*14580*/  @!PT LDS RZ, [RZ] ;  /* 0x00000000fffff984 */ /* 0x000fe20000000800 */
[----:B------:R-:W-:Y:S01]  /*14590*/  @!PT LDS RZ, [RZ] ;  /* 0x00000000fffff984 */ /* 0x000fe20000000800 */
[----:B------:R-:W-:Y:S01]  /*145a0*/  @!PT LDS RZ, [RZ] ;  /* 0x00000000fffff984 */ /* 0x000fe20000000800 */
[----:B------:R1:W-:Y:S01]  /*145b0*/  @P2 LDGSTS.E.BYPASS.LTC128B.128 [R157+0xa000], [R2.64+0x80] ;  /* 0x0a000080029d2fae */ /* 0x0003e2000b901d46 */
[-C--:B------:R-:W-:Y:S02]  /*145c0*/  @P4 LEA.HI.X R181, R101, R171.reuse, R106, 0x1, P6 ;  /* 0x000000ab65b54211 */ /* 0x080fe400030f0c6a */
[----:B------:R-:W-:Y:S01]  /*145d0*/  @P2 LEA.HI.X R173, R107, R171, R104, 0x1, P0 ;  /* 0x000000ab6bad2211 */ /* 0x000fe200000f0c68 */
[----:B------:R-:W-:Y:S01]  /*145e0*/  @!P2 STS.128 [R157+0xa000], RZ ;  /* 0x00a000ff9d00a388 */ /* 0x000fe20000000c00 */
[CC--:B------:R-:W-:Y:S02]  /*145f0*/  @P2 LEA R176, P1, R101.reuse, R170.reuse, 0x1 ;  /* 0x000000aa65b02211 */ /* 0x0c0fe400078208ff */
[----:B------:R-:W-:Y:S01]  /*14600*/  IADD3 R107, P0, R154, R101, RZ ;  /* 0x000000659a6b7210 */ /* 0x000fe20007f1e0ff */
[----:B------:R-:W-:Y:S01]  /*14610*/  @!PT LDS RZ, [RZ] ;  /* 0x00000000fffff984 */ /* 0x000fe20000000800 */
[----:B------:R-:W-:Y:S01]  /*14620*/  @!PT LDS RZ, [RZ] ;  /* 0x00000000fffff984 */ /* 0x000fe20000000800 */
[----:B------:R-:W-:Y:S01]  /*14630*/  @!PT LDS RZ, [RZ] ;  /* 0x00000000fffff984 */ /* 0x000fe20000000800 */
[----:B------:R1:W-:Y:S01]  /*14640*/  @P4 LDGSTS.E.BYPASS.LTC128B.128 [R157+0x8800], [R174.64] ;  /* 0x08800000ae9d4fae */ /* 0x0003e2000b901d46 */
[-CC-:B------:R-:W-:Y:S02]  /*14650*/  @P2 LEA.HI.X R177, R101, R171.reuse, R106.reuse, 0x1, P1 ;  /* 0x000000ab65b12211 */ /* 0x180fe400008f0c6a */
[-C--:B------:R-:W-:Y:S01]  /*14660*/  @P4 LEA R178, P5, R107, R170.reuse, 0x1 ;  /* 0x000000aa6bb24211 */ /* 0x080fe200078a08ff */
[----:B------:R-:W-:Y:S01]  /*14670*/  @!P4 STS.128 [R157+0x8800], RZ ;  /* 0x008800ff9d00c388 */ /* 0x000fe20000000c00 */
[----:B------:R-:W-:Y:S01]  /*14680*/  IMAD.X R104, R153, 0x1, R106, P0 ;  /* 0x0000000199687824 */ /* 0x000fe200000e066a */
[C---:B------:R-:W-:Y:S02]  /*14690*/  @P2 LEA R170, P0, R107.reuse, R170, 0x1 ;  /* 0x000000aa6baa2211 */ /* 0x040fe400078008ff */
[----:B------:R-:W-:Y:S01]  /*146a0*/  @!PT LDS RZ, [RZ] ;  /* 0x00000000fffff984 */ /* 0x000fe20000000800 */
[----:B------:R-:W-:Y:S01]  /*146b0*/  @!PT LDS RZ, [RZ] ;  /* 0x00000000fffff984 */ /* 0x000fe20000000800 */
[----:B------:R-:W-:Y:S01]  /*146c0*/  @!PT LDS RZ, [RZ] ;  /* 0x00000000fffff984 */ /* 0x000fe20000000800 */
[----:B------:R1:W-:Y:S02]  /*146d0*/  @P2 LDGSTS.E.BYPASS.LTC128B.128 [R157+0xa800], [R172.64+0x80] ;  /* 0x0a800080ac9d2fae */ /* 0x0003e4000b901d46 */
[CCC-:B------:R-:W-:Y:S02]  /*146e0*/  @P4 LEA.HI.X R179, R107.reuse, R171.reuse, R104.reuse, 0x1, P5 ;  /* 0x000000ab6bb34211 */ /* 0x1c0fe400028f0c68 */
[----:B------:R-:W-:Y:S01]  /*146f0*/  @!P2 STS.128 [R157+0xa800], RZ ;  /* 0x00a800ff9d00a388 */ /* 0x000fe20000000c00 */
[----:B------:R-:W-:Y:S02]  /*14700*/  @P2 LEA.HI.X R171, R107, R171, R104, 0x1, P0 ;  /* 0x000000ab6bab2211 */ /* 0x000fe400000f0c68 */
[----:B------:R-:W-:Y:S01]  /*14710*/  ISETP.GE.AND P0, PT, R161, 0x2, PT ;  /* 0x00000002a100780c */ /* 0x000fe20003f06270 */
        /* <DEDUP_REMOVED lines=23> */
[----:B------:R-:W5:Y:S04]  /*14890*/  LDSM.16.M88.4 R120, [R149+0x5000] ;  /* 0x005000009578783b */ /* 0x000f680000000200 */
[----:B------:R-:W0:Y:S01]  /*148a0*/  LDGDEPBAR ;  /* 0x00000000000079af */ /* 0x000e220000000000 */
[----:B--2---:R-:W-:Y:S03]  /*148b0*/  IMAD.MOV.U32 R170, RZ, RZ, R2 ;  /* 0x000000ffffaa7224 */ /* 0x004fe600078e0002 */
[----:B------:R-:W2:Y:S01]  /*148c0*/  LDSM.16.M88.4 R124, [R149+0x5800] ;  /* 0x00580000957c783b */ /* 0x000ea20000000200 */
[----:B------:R-:W-:Y:S03]  /*148d0*/  IMAD.MOV.U32 R171, RZ, RZ, R3 ;  /* 0x000000ffffab7224 */ /* 0x000fe600078e0003 */
[----:B------:R-:W-:Y:S01]  /*148e0*/  LDSM.16.M88.4 R128, [R138] ;  /* 0x000000008a80783b */ /* 0x000fe20000000200 */
[C---:B---3--:R-:W-:Y:S08]  /*148f0*/  HMMA.16816.F32 R4, R108.reuse, R112, RZ ;  /* 0x000000706c04723c */ /* 0x048ff000000018ff */
[C---:B------:R-:W-:Y:S01]  /*14900*/  HMMA.16816.F32 R8, R108.reuse, R114, RZ ;  /* 0x000000726c08723c */ /* 0x040fe200000018ff */
[----:B------:R-:W-:Y:S07]  /*14910*/  LDSM.16.M88.4 R112, [R148] ;  /* 0x000000009470783b */ /* 0x000fee0000000200 */
[C---:B----4-:R-:W-:Y:S08]  /*14920*/  HMMA.16816.F32 R12, R108.reuse, R116, RZ ;  /* 0x000000746c0c723c */ /* 0x050ff000000018ff */
[C---:B------:R-:W-:Y:S01]  /*14930*/  HMMA.16816.F32 R16, R108.reuse, R118, RZ ;  /* 0x000000766c10723c */ /* 0x040fe200000018ff */
[----:B------:R-:W3:Y:S07]  /*14940*/  LDSM.16.M88.4 R116, [R147] ;  /* 0x000000009374783b */ /* 0x000eee0000000200 */
[C---:B-----5:R-:W-:Y:S08]  /*14950*/  HMMA.16816.F32 R20, R108.reuse, R120, RZ ;  /* 0x000000786c14723c */ /* 0x060ff000000018ff */
[C---:B------:R-:W-:Y:S01]  /*14960*/  HMMA.16816.F32 R24, R108.reuse, R122, RZ ;  /* 0x0000007a6c18723c */ /* 0x040fe200000018ff */
[----:B------:R-:W4:Y:S07]  /*14970*/  LDSM.16.M88.4 R120, [R139] ;  /* 0x000000008b78783b */ /* 0x000f2e0000000200 */
[C---:B--2---:R-:W-:Y:S08]  /*14980*/  HMMA.16816.F32 R28, R108.reuse, R124, RZ ;  /* 0x0000007c6c1c723c */ /* 0x044ff000000018ff */
[----:B------:R-:W-:Y:S01]  /*14990*/  HMMA.16816.F32 R32, R108, R126, RZ ;  /* 0x0000007e6c20723c */ /* 0x000fe200000018ff */
[----:B------:R-:W2:Y:S04]  /*149a0*/  LDSM.16.M88.4 R108, [R137] ;  /* 0x00000000896c783b */ /* 0x000ea80000000200 */
[----:B------:R-:W-:Y:S03]  /*149b0*/  LDSM.16.M88.4 R124, [R143+0x4800] ;  /* 0x004800008f7c783b */ /* 0x000fe60000000200 */
[C---:B---3--:R-:W-:Y:S08]  /*149c0*/  HMMA.16816.F32 R4, R112.reuse, R116, R4 ;  /* 0x000000747004723c */ /* 0x048ff00000001804 */
[C---:B------:R-:W-:Y:S01]  /*149d0*/  HMMA.16816.F32 R8, R112.reuse, R118, R8 ;  /* 0x000000767008723c */ /* 0x040fe20000001808 */
[----:B------:R-:W-:Y:S07]  /*149e0*/  LDSM.16.M88.4 R116, [R146] ;  /* 0x000000009274783b */ /* 0x000fee0000000200 */
[C---:B----4-:R-:W-:Y:S08]  /*149f0*/  HMMA.16816.F32 R12, R112.reuse, R120, R12 ;  /* 0x00000078700c723c */ /* 0x050ff0000000180c */
[C---:B------:R-:W-:Y:S01]  /*14a00*/  HMMA.16816.F32 R16, R112.reuse, R122, R16 ;  /* 0x0000007a7010723c */ /* 0x040fe20000001810 */
[----:B------:R-:W3:Y:S07]  /*14a10*/  LDSM.16.M88.4 R120, [R143+0x4000] ;  /* 0x004000008f78783b */ /* 0x000eee0000000200 */
[C---:B------:R-:W-:Y:S08]  /*14a20*/  HMMA.16816.F32 R20, R112.reuse, R128, R20 ;  /* 0x000000807014723c */ /* 0x040ff00000001814 */
[C---:B------:R-:W-:Y:S08]  /*14a30*/  HMMA.16816.F32 R24, R112.reuse, R130, R24 ;  /* 0x000000827018723c */ /* 0x040ff00000001818 */
[C---:B--2---:R-:W-:Y:S08]  /*14a40*/  HMMA.16816.F32 R28, R112.reuse, R108, R28 ;  /* 0x0000006c701c723c */ /* 0x044ff0000000181c */
[----:B------:R-:W-:Y:S01]  /*14a50*/  HMMA.16816.F32 R32, R112, R110, R32 ;  /* 0x0000006e7020723c */ /* 0x000fe20000001820 */
[----:B------:R-:W2:Y:S04]  /*14a60*/  LDSM.16.M88.4 R108, [R143+0x5000] ;  /* 0x005000008f6c783b */ /* 0x000ea80000000200 */
[----:B------:R-:W4:Y:S03]  /*14a70*/  LDSM.16.M88.4 R112, [R143+0x5800] ;  /* 0x005800008f70783b */ /* 0x000f260000000200 */
[C---:B---3--:R-:W-:Y:S08]  /*14a80*/  HMMA.16816.F32 R4, R116.reuse, R120, R4 ;  /* 0x000000787404723c */ /* 0x048ff00000001804 */
[C---:B------:R-:W-:Y:S01]  /*14a90*/  HMMA.16816.F32 R8, R116.reuse, R122, R8 ;  /* 0x0000007a7408723c */ /* 0x040fe20000001808 */
[----:B------:R-:W-:Y:S07]  /*14aa0*/  LDSM.16.M88.4 R120, [R136] ;  /* 0x000000008878783b */ /* 0x000fee0000000200 */
[C---:B------:R-:W-:Y:S08]  /*14ab0*/  HMMA.16816.F32 R12, R116.reuse, R124, R12 ;  /* 0x0000007c740c723c */ /* 0x040ff0000000180c */
[C---:B------:R-:W-:Y:S01]  /*14ac0*/  HMMA.16816.F32 R16, R116.reuse, R126, R16 ;  /* 0x0000007e7410723c */ /* 0x040fe20000001810 */
[----:B------:R-:W-:Y:S07]  /*14ad0*/  LDSM.16.M88.4 R124, [R136+0x800] ;  /* 0x00080000887c783b */ /* 0x000fee0000000200 */
[C---:B--2---:R-:W-:Y:S08]  /*14ae0*/  HMMA.16816.F32 R20, R116.reuse, R108, R20 ;  /* 0x0000006c7414723c */ /* 0x044ff00000001814 */
[C---:B------:R-:W-:Y:S01]  /*14af0*/  HMMA.16816.F32 R24, R116.reuse, R110, R24 ;  /* 0x0000006e7418723c */ /* 0x040fe20000001818 */
[----:B------:R-:W2:Y:S07]  /*14b00*/  LDSM.16.M88.4 R108, [R145] ;  /* 0x00000000916c783b */ /* 0x000eae0000000200 */
[C---:B----4-:R-:W-:Y:S08]  /*14b10*/  HMMA.16816.F32 R28, R116.reuse, R112, R28 ;  /* 0x00000070741c723c */ /* 0x050ff0000000181c */
[----:B------:R-:W-:Y:S01]  /*14b20*/  HMMA.16816.F32 R32, R116, R114, R32 ;  /* 0x000000727420723c */ /* 0x000fe20000001820 */
[----:B------:R-:W3:Y:S04]  /*14b30*/  LDSM.16.M88.4 R112, [R136+0x1000] ;  /* 0x001000008870783b */ /* 0x000ee80000000200 */
        /* <DEDUP_REMOVED lines=8> */
[C---:B------:R-:W-:Y:S01]  /*14bc0*/  HMMA.16816.F32 R24, R108.reuse, R114, R24 ;  /* 0x000000726c18723c */ /* 0x040fe20000001818 */
[----:B------:R-:W2:Y:S07]  /*14bd0*/  LDSM.16.M88.4 R112, [R150+0x2000] ;  /* 0x002000009670783b */ /* 0x000eae0000000200 */
[C---:B----4-:R-:W-:Y:S08]  /*14be0*/  HMMA.16816.F32 R28, R108.reuse, R116, R28 ;  /* 0x000000746c1c723c */ /* 0x050ff0000000181c */
[----:B------:R-:W-:Y:S01]  /*14bf0*/  HMMA.16816.F32 R32, R108, R118, R32 ;  /* 0x000000766c20723c */ /* 0x000fe20000001820 */
[----:B------:R-:W3:Y:S04]  /*14c00*/  LDSM.16.M88.4 R108, [R149+0x7000] ;  /* 0x00700000956c783b */ /* 0x000ee80000000200 */
[----:B------:R-:W4:Y:S03]  /*14c10*/  LDSM.16.M88.4 R116, [R149+0x7800] ;  /* 0x007800009574783b */ /* 0x000f260000000200 */
[C---:B--2---:R-:W-:Y:S08]  /*14c20*/  HMMA.16816.F32 R4, R112.reuse, R120, R4 ;  /* 0x000000787004723c */ /* 0x044ff00000001804 */
[C---:B------:R-:W-:Y:S01]  /*14c30*/  HMMA.16816.F32 R8, R112.reuse, R122, R8 ;  /* 0x0000007a7008723c */ /* 0x040fe20000001808 */
[----:B------:R-:W-:Y:S07]  /*14c40*/  LDSM.16.M88.4 R120, [R135] ;  /* 0x000000008778783b */ /* 0x000fee0000000200 */
[C---:B------:R-:W-:Y:S08]  /*14c50*/  HMMA.16816.F32 R12, R112.reuse, R124, R12 ;  /* 0x0000007c700c723c */ /* 0x040ff0000000180c */
[C---:B------:R-:W-:Y:S01]  /*14c60*/  HMMA.16816.F32 R16, R112.reuse, R126, R16 ;  /* 0x0000007e7010723c */ /* 0x040fe20000001810 */
[----:B------:R-:W-:Y:S07]  /*14c70*/  LDSM.16.M88.4 R124, [R134] ;  /* 0x00000000867c783b */ /* 0x000fee0000000200 */
[C---:B---3--:R-:W-:Y:S08]  /*14c80*/  HMMA.16816.F32 R20, R112.reuse, R108, R20 ;  /* 0x0000006c7014723c */ /* 0x048ff00000001814 */
[C---:B------:R-:W-:Y:S01]  /*14c90*/  HMMA.16816.F32 R24, R112.reuse, R110, R24 ;  /* 0x0000006e7018723c */ /* 0x040fe20000001818 */
[----:B------:R-:W2:Y:S07]  /*14ca0*/  LDSM.16.M88.4 R108, [R148+0x2000] ;  /* 0x00200000946c783b */ /* 0x000eae0000000200 */
[C---:B----4-:R-:W-:Y:S08]  /*14cb0*/  HMMA.16816.F32 R28, R112.reuse, R116, R28 ;  /* 0x00000074701c723c */ /* 0x050ff0000000181c */
[----:B------:R-:W-:Y:S01]  /*14cc0*/  HMMA.16816.F32 R32, R112, R118, R32 ;  /* 0x000000767020723c */ /* 0x000fe20000001820 */
[----:B------:R-:W3:Y:S04]  /*14cd0*/  LDSM.16.M88.4 R112, [R133] ;  /* 0x000000008570783b */ /* 0x000ee80000000200 */
[----:B------:R-:W4:Y:S03]  /*14ce0*/  LDSM.16.M88.4 R116, [R132] ;  /* 0x000000008474783b */ /* 0x000f260000000200 */
        /* <DEDUP_REMOVED lines=26> */
[----:B------:R-:W-:Y:S04]  /*14e90*/  DEPBAR.LE SB0, 0x0 ;  /* 0x000080000000791a */ /* 0x000fe80000000000 */
[----:B------:R-:W-:Y:S01]  /*14ea0*/  BAR.SYNC.DEFER_BLOCKING 0x0 ;  /* 0x0000000000007b1d */ /* 0x000fe20000010000 */
[C---:B--2---:R-:W-:Y:S08]  /*14eb0*/  HMMA.16816.F32 R4, R108.reuse, R120, R4 ;  /* 0x000000786c04723c */ /* 0x044ff00000001804 */
[C---:B------:R-:W-:Y:S08]  /*14ec0*/  HMMA.16816.F32 R8, R108.reuse, R122, R8 ;  /* 0x0000007a6c08723c */ /* 0x040ff00000001808 */
[C---:B------:R-:W-:Y:S08]  /*14ed0*/  HMMA.16816.F32 R12, R108.reuse, R124, R12 ;  /* 0x0000007c6c0c723c */ /* 0x040ff0000000180c */
[C---:B------:R-:W-:Y:S08]  /*14ee0*/  HMMA.16816.F32 R16, R108.reuse, R126, R16 ;  /* 0x0000007e6c10723c */ /* 0x040ff00000001810 */
[C---:B---3--:R-:W-:Y:S08]  /*14ef0*/  HMMA.16816.F32 R20, R108.reuse, R112, R20 ;  /* 0x000000706c14723c */ /* 0x048ff00000001814 */
[C---:B------:R-:W-:Y:S08]  /*14f00*/  HMMA.16816.F32 R24, R108.reuse, R114, R24 ;  /* 0x000000726c18723c */ /* 0x040ff00000001818 */
[C---:B----4-:R-:W-:Y:S08]  /*14f10*/  HMMA.16816.F32 R28, R108.reuse, R116, R28 ;  /* 0x000000746c1c723c */ /* 0x050ff0000000181c */
[----:B------:R-:W-:Y:S01]  /*14f20*/  HMMA.16816.F32 R32, R108, R118, R32 ;  /* 0x000000766c20723c */ /* 0x000fe20000001820 */
[----:B------:R-:W-:Y:S03]  /*14f30*/  @!UPT UIADD3 URZ, URZ, URZ, URZ ;  /* 0x0000003f3f3ff290 */ /* 0x000fe6000fffe03f */
[----:B------:R-:W-:-:S11]  /*14f40*/  @!P0 BRA `(.L_x_5615) ;  /* 0x000007f000008947 */ /* 0x000fd60003800000 */
[----:B-1----:R-:W-:Y:S02]  /*14f50*/  MOV R107, UR5 ;  /* 0x00000005006b7c02 */ /* 0x002fe40008000f00 */
        /* <DEDUP_REMOVED lines=33> */
[----:B------:R-:W-:Y:S02]  /*15170*/  ISETP.GE.AND P1, PT, R110, RZ, PT ;  /* 0x000000ff6e00720c */ /* 0x000fe40003f26270 */
[----:B------:R-:W-:Y:S05]  /*15180*/  LOP3.LUT R2, RZ, c[0x0][0x2d0], RZ, 0x33, !PT ;  /* 0x0000b400ff027a12 */ /* 0x000fea00078e33ff */
        /* <DEDUP_REMOVED lines=27> */
[----:B------:R-:W-:Y:S05]  /*15340*/  IMAD.MOV.U32 R107, RZ, RZ, R106 ;  /* 0x000000ffff6b7224 */ /* 0x000fea00078e006a */
.L_x_5616:
[CC--:B------:R-:W-:Y:S02]  /*15350*/  LEA R110, P6, R107.reuse, R160.reuse, 0x1 ;  /* 0x000000a06b6e7211 */ /* 0x0c0fe400078c08ff */
[C---:B------:R-:W-:Y:S02]  /*15360*/  IADD3 R101, P0, R152.reuse, R107, RZ ;  /* 0x0000006b98657210 */ /* 0x040fe40007f1e0ff */
[--C-:B------:R-:W-:Y:S02]  /*15370*/  LEA.HI.X R111, R107, R163, R104.reuse, 0x1, P6 ;  /* 0x000000a36b6f7211 */ /* 0x100fe400030f0c68 */
[-C--:B------:R-:W-:Y:S01]  /*15380*/  @P4 LEA R108, P5, R101, R160.reuse, 0x1 ;  /* 0x000000a0656c4211 */ /* 0x080fe200078a08ff */
        /* <DEDUP_REMOVED lines=8> */
[----:B------:R1:W-:Y:S01]  /*15410*/  @!P4 STS.128 [R157+0x4000], RZ ;  /* 0x004000ff9d00c388 */ /* 0x0003e20000000c00 */
[-CC-:B------:R-:W-:Y:S01]  /*15420*/  @P2 LEA.HI.X R107, R101, R163.reuse, R2.reuse, 0x1, P0 ;  /* 0x000000a3656b2211 */ /* 0x180fe200000f0c02 */
[----:B------:R-:W-:Y:S01]  /*15430*/  IMAD.X R104, R151, 0x1, R2, P1 ;  /* 0x0000000197687824 */ /* 0x000fe200008e0602 */
[CC--:B------:R-:W-:Y:S01]  /*15440*/  @P4 LEA R116, P6, R3.reuse, R160.reuse, 0x1 ;  /* 0x000000a003744211 */ /* 0x0c0fe200078c08ff */
[----:B------:R-:W-:Y:S01]  /*15450*/  @!PT LDS RZ, [RZ] ;  /* 0x00000000fffff984 */ /* 0x000fe20000000800 */
[----:B------:R-:W-:Y:S01]  /*15460*/  @!PT LDS RZ, [RZ] ;  /* 0x00000000fffff984 */ /* 0x000fe20000000800 */
[----:B------:R-:W-:Y:S01]  /*15470*/  @!PT LDS RZ, [RZ] ;  /* 0x00000000fffff984 */ /* 0x000fe20000000800 */
[----:B------:R1:W-:Y:S01]  /*15480*/  @P2 LDGSTS.E.BYPASS.LTC128B.128 [R157+0x6000], [R110.64+0x80] ;  /* 0x060000806e9d2fae */ /* 0x0003e2000b901d46 */
[CC--:B------:R-:W-:Y:S02]  /*15490*/  @P2 LEA R112, P1, R3.reuse, R160.reuse, 0x1 ;  /* 0x000000a003702211 */ /* 0x0c0fe400078208ff */
[CCC-:B------:R-:W-:Y:S01]  /*154a0*/  @P4 LEA.HI.X R117, R3.reuse, R163.reuse, R104.reuse, 0x1, P6 ;  /* 0x000000a303754211 */ /* 0x1c0fe200030f0c68 */
[----:B------:R1:W-:Y:S01]  /*154b0*/  @!P2 STS.128 [R157+0x6000], RZ ;  /* 0x006000ff9d00a388 */ /* 0x0003e20000000c00 */
[--C-:B------:R-:W-:Y:S02]  /*154c0*/  @P2 LEA.HI.X R113, R3, R163, R104.reuse, 0x1, P1 ;  /* 0x000000a303712211 */ /* 0x100fe400008f0c68 */
[----:B------:R-:W-:Y:S01]  /*154d0*/  IADD3 R101, P0, R152, R3, RZ ;  /* 0x0000000398657210 */ /* 0x000fe20007f1e0ff */
[----:B------:R-:W-:Y:S01]  /*154e0*/  @!PT LDS RZ, [RZ] ;  /* 0x00000000fffff984 */ /* 0x000fe20000000800 */
[----:B------:R-:W-:Y:S01]  /*154f0*/  @!PT LDS RZ, [RZ] ;  /* 0x00000000fffff984 */ /* 0x000fe20000000800 */
[----:B------:R-:W-:Y:S01]  /*15500*/  @!PT LDS RZ, [RZ] ;  /* 0x00000000fffff984 */ /* 0x000fe20000000800 */
[----:B------:R1:W-:Y:S03]  /*15510*/  @P4 LDGSTS.E.BYPASS.LTC128B.128 [R157+0x4800], [R108.64] ;  /* 0x048000006c9d4fae */ /* 0x0003e6000b901d46 */
[-C--:B------:R-:W-:Y:S01]  /*15520*/  @P4 LEA R114, P5, R101, R160.reuse, 0x1 ;  /* 0x000000a065724211 */ /* 0x080fe200078a08ff */
[----:B------:R1:W-:Y:S01]  /*15530*/  @!P4 STS.128 [R157+0x4800], RZ ;  /* 0x004800ff9d00c388 */ /* 0x0003e20000000c00 */
[----:B------:R-:W-:Y:S01]  /*15540*/  IMAD.X R2, R151, 0x1, R104, P0 ;  /* 0x0000000197027824 */ /* 0x000fe200000e0668 */
[C---:B------:R-:W-:Y:S01]  /*15550*/  @P2 LEA R118, P0, R101.reuse, R160, 0x1 ;  /* 0x000000a065762211 */ /* 0x040fe200078008ff */
[----:B------:R-:W-:Y:S01]  /*15560*/  IMAD.MOV.U32 R160, RZ, RZ, R110 ;  /* 0x000000ffffa07224 */ /* 0x000fe200078e006e */
[----:B------:R-:W-:Y:S01]  /*15570*/  @!PT LDS RZ, [RZ] ;  /* 0x00000000fffff984 */ /* 0x000fe20000000800 */
[----:B------:R-:W-:Y:S01]  /*15580*/  @!PT LDS RZ, [RZ] ;  /* 0x00000000fffff984 */ /* 0x000fe20000000800 */
[----:B------:R-:W-:Y:S01]  /*15590*/  @!PT LDS RZ, [RZ] ;  /* 0x00000000fffff984 */ /* 0x000fe20000000800 */
[----:B------:R1:W-:Y:S02]  /*155a0*/  @P2 LDGSTS.E.BYPASS.LTC128B.128 [R157+0x6800], [R106.64+0x80] ;  /* 0x068000806a9d2fae */ /* 0x0003e4000b901d46 */
[CCC-:B------:R-:W-:Y:S02]  /*155b0*/  @P4 LEA.HI.X R115, R101.reuse, R163.reuse, R2.reuse, 0x1, P5 ;  /* 0x000000a365734211 */ /* 0x1c0fe400028f0c02 */
        /* <DEDUP_REMOVED lines=24> */
.L_x_5615:
[----:B-1----:R-:W-:Y:S01]  /*15740*/  FMNMX.FTZ R2, R4, R0, !PT ;  /* 0x0000000004027209 */ /* 0x002fe20007810000 */
        /* <DEDUP_REMOVED lines=36> */
[----:B------:R-:W-:Y:S08]  /*15990*/  LDSM.16.MT88.4 R108, [R142+0x8000] ;  /* 0x008000008e6c783b */ /* 0x000ff00000004200 */
[----:B------:R-:W1:Y:S08]  /*159a0*/  SHFL.BFLY PT, R3, R106, 0x1, 0x1f ;  /* 0x0c201f006a037f89 */ /* 0x000e7000000e0000 */
[----:B------:R-:W2:Y:S01]  /*159b0*/  SHFL.BFLY PT, R2, R107, 0x1, 0x1f ;  /* 0x0c201f006b027f89 */ /* 0x000ea200000e0000 */
[----:B-1----:R-:W-:Y:S04]  /*159c0*/  FMNMX.FTZ R3, R106, R3, !PT ;  /* 0x000000036a037209 */ /* 0x002fe80007810000 */
[C---:B------:R-:W-:Y:S01]  /*159d0*/  FSETP.NEU.FTZ.AND P0, PT, R3.reuse, -INF , PT ;  /* 0xff8000000300780b */ /* 0x040fe20003f1d000 */
[C---:B------:R-:W-:Y:S02]  /*159e0*/  FADD.FTZ R0, -R3.reuse, R0 ;  /* 0x0000000003007221 */ /* 0x040fe40000010100 */
[----:B------:R-:W-:Y:S01]  /*159f0*/  FMUL.FTZ R125, R3, c[0x0][0x23c] ;  /* 0x00008f00037d7a20 */ /* 0x000fe20000410000 */
[----:B--2---:R-:W-:Y:S01]  /*15a00*/  FMNMX.FTZ R2, R107, R2, !PT ;  /* 0x000000026b027209 */ /* 0x004fe20007810000 */
[----:B------:R-:W-:Y:S03]  /*15a10*/  FMUL.FTZ R101, R0, c[0x0][0x23c] ;  /* 0x00008f0000657a20 */ /* 0x000fe60000410000 */
[----:B------:R-:W-:Y:S01]  /*15a20*/  FSEL R125, R125, RZ, P0 ;  /* 0x000000ff7d7d7208 */ /* 0x000fe20000000000 */
[C---:B------:R-:W-:Y:S01]  /*15a30*/  FADD.FTZ R0, -R2.reuse, R105 ;  /* 0x0000006902007221 */ /* 0x040fe20000010100 */
[C---:B------:R-:W-:Y:S01]  /*15a40*/  FSETP.NEU.FTZ.AND P0, PT, R2.reuse, -INF , PT ;  /* 0xff8000000200780b */ /* 0x040fe20003f1d000 */
[----:B------:R-:W-:Y:S01]  /*15a50*/  FMUL.FTZ R121, R2, c[0x0][0x23c] ;  /* 0x00008f0002797a20 */ /* 0x000fe20000410000 */
[----:B------:R-:W1:Y:S01]  /*15a60*/  MUFU.EX2 R101, R101 ;  /* 0x0000006500657308 */ /* 0x000e620000000800 */
[----:B------:R-:W-:Y:S02]  /*15a70*/  FMUL.FTZ R104, R0, c[0x0][0x23c] ;  /* 0x00008f0000687a20 */ /* 0x000fe40000410000 */
[--C-:B------:R-:W-:Y:S01]  /*15a80*/  FFMA.FTZ R120, R4, c[0x0][0x23c], -R125.reuse ;  /* 0x00008f0004787a23 */ /* 0x100fe2000001087d */
[----:B------:R-:W-:Y:S01]  /*15a90*/  FSEL R121, R121, RZ, P0 ;  /* 0x000000ff79797208 */ /* 0x000fe20000000000 */
[--C-:B------:R-:W-:Y:S01]  /*15aa0*/  FFMA.FTZ R5, R5, c[0x0][0x23c], -R125.reuse ;  /* 0x00008f0005057a23 */ /* 0x100fe2000001087d */
[----:B------:R-:W-:Y:S01]  /*15ab0*/  ISETP.GT.AND P0, PT, R161, 0x1, PT ;  /* 0x00000001a100780c */ /* 0x000fe20003f04270 */
[----:B------:R-:W-:Y:S02]  /*15ac0*/  FFMA.FTZ R116, R8, c[0x0][0x23c], -R125 ;  /* 0x00008f0008747a23 */ /* 0x000fe4000001087d */
[--C-:B------:R-:W-:Y:S01]  /*15ad0*/  FFMA.FTZ R6, R6, c[0x0][0x23c], -R121.reuse ;  /* 0x00008f0006067a23 */ /* 0x100fe20000010879 */
[----:B------:R2:W3:Y:S01]  /*15ae0*/  MUFU.EX2 R0, R104 ;  /* 0x0000006800007308 */ /* 0x0004e20000000800 */
[----:B------:R-:W-:Y:S02]  /*15af0*/  FFMA.FTZ R7, R7, c[0x0][0x23c], -R121 ;  /* 0x00008f0007077a23 */ /* 0x000fe40000010879 */
[----:B------:R-:W-:Y:S02]  /*15b00*/  FFMA.FTZ R117, R9, c[0x0][0x23c], -R125 ;  /* 0x00008f0009757a23 */ /* 0x000fe4000001087d */
[--C-:B------:R-:W-:Y:S02]  /*15b10*/  FFMA.FTZ R118, R10, c[0x0][0x23c], -R121.reuse ;  /* 0x00008f000a767a23 */ /* 0x100fe40000010879 */
[----:B------:R-:W-:Y:S02]  /*15b20*/  FFMA.FTZ R119, R11, c[0x0][0x23c], -R121 ;  /* 0x00008f000b777a23 */ /* 0x000fe40000010879 */
[--C-:B------:R-:W-:Y:S01]  /*15b30*/  FFMA.FTZ R126, R28, c[0x0][0x23c], -R125.reuse ;  /* 0x00008f001c7e7a23 */ /* 0x100fe2000001087d */
[----:B------:R-:W-:Y:S01]  /*15b40*/  MUFU.EX2 R120, R120 ;  /* 0x0000007800787308 */ /* 0x000fe20000000800 */
[----:B------:R-:W-:Y:S02]  /*15b50*/  FFMA.FTZ R129, R29, c[0x0][0x23c], -R125 ;  /* 0x00008f001d817a23 */ /* 0x000fe4000001087d */
[--C-:B------:R-:W-:Y:S02]  /*15b60*/  FFMA.FTZ R128, R30, c[0x0][0x23c], -R121.reuse ;  /* 0x00008f001e807a23 */ /* 0x100fe40000010879 */
[C---:B-1----:R-:W-:Y:S02]  /*15b70*/  FMUL.FTZ R8, R101.reuse, R96 ;  /* 0x0000006065087220 */ /* 0x042fe40000410000 */
[C---:B------:R-:W-:Y:S02]  /*15b80*/  FMUL.FTZ R9, R101.reuse, R97 ;  /* 0x0000006165097220 */ /* 0x040fe40000410000 */
[C---:B------:R-:W-:Y:S01]  /*15b90*/  FMUL.FTZ R36, R101.reuse, R36 ;  /* 0x0000002465247220 */ /* 0x040fe20000410000 */
[----:B------:R-:W1:Y:S01]  /*15ba0*/  MUFU.EX2 R5, R5 ;  /* 0x0000000500057308 */ /* 0x000e620000000800 */
[C---:B------:R-:W-:Y:S02]  /*15bb0*/  FMUL.FTZ R37, R101.reuse, R37 ;  /* 0x0000002565257220 */ /* 0x040fe40000410000 */
[C---:B------:R-:W-:Y:S01]  /*15bc0*/  FMUL.FTZ R40, R101.reuse, R40 ;  /* 0x0000002865287220 */ /* 0x040fe20000410000 */
[----:B--2---:R-:W2:Y:S01]  /*15bd0*/  LDSM.16.MT88.4 R104, [R144+0x8000] ;  /* 0x008000009068783b */ /* 0x004ea20000004200 */
[C---:B---3--:R-:W-:Y:S02]  /*15be0*/  FMUL.FTZ R10, R0.reuse, R98 ;  /* 0x00000062000a7220 */ /* 0x048fe40000410000 */
        /* <DEDUP_REMOVED lines=8> */
[----:B------:R-:W3:Y:S01]  /*15c70*/  MUFU.EX2 R7, R7 ;  /* 0x0000000700077308 */ /* 0x000ee20000000800 */
[----:B------:R-:W-:Y:S02]  /*15c80*/  FMUL.FTZ R45, R101, R45 ;  /* 0x0000002d652d7220 */ /* 0x000fe40000410000 */
[C---:B------:R-:W-:Y:S01]  /*15c90*/  FMUL.FTZ R46, R0.reuse, R46 ;  /* 0x0000002e002e7220 */ /* 0x040fe20000410000 */
[----:B-1----:R-:W-:Y:S01]  /*15ca0*/  F2FP.PACK_AB R96, R5, R120 ;  /* 0x000000780560723e */ /* 0x002fe200000000ff */
        /* <DEDUP_REMOVED lines=11> */
[----:B------:R-:W-:Y:S01]  /*15d60*/  FMUL.FTZ R56, R101, R56 ;  /* 0x0000003865387220 */ /* 0x000fe20000410000 */
[----:B---3--:R-:W-:Y:S01]  /*15d70*/  F2FP.PACK_AB R97, R7, R6 ;  /* 0x000000060761723e */ /* 0x008fe200000000ff */
[C---:B------:R-:W-:Y:S02]  /*15d80*/  FMUL.FTZ R57, R101.reuse, R57 ;  /* 0x0000003965397220 */ /* 0x040fe40000410000 */
[C---:B------:R-:W-:Y:S02]  /*15d90*/  FMUL.FTZ R58, R0.reuse, R58 ;  /* 0x0000003a003a7220 */ /* 0x040fe40000410000 */
[C---:B------:R-:W-:Y:S01]  /*15da0*/  FMUL.FTZ R59, R0.reuse, R59 ;  /* 0x0000003b003b7220 */ /* 0x040fe20000410000 */
[----:B------:R-:W-:Y:S01]  /*15db0*/  MUFU.EX2 R118, R118 ;  /* 0x0000007600767308 */ /* 0x000fe20000000800 */
[C---:B------:R-:W-:Y:S02]  /*15dc0*/  FMUL.FTZ R60, R101.reuse, R60 ;  /* 0x0000003c653c7220 */ /* 0x040fe40000410000 */
[----:B------:R-:W-:Y:S02]  /*15dd0*/  FMUL.FTZ R61, R101, R61 ;  /* 0x0000003d653d7220 */ /* 0x000fe40000410000 */
[C---:B------:R-:W-:Y:S02]  /*15de0*/  FMUL.FTZ R62, R0.reuse, R62 ;  /* 0x0000003e003e7220 */ /* 0x040fe40000410000 */
[----:B------:R-:W-:Y:S02]  /*15df0*/  FMUL.FTZ R63, R0, R63 ;  /* 0x0000003f003f7220 */ /* 0x000fe40000410000 */
[----:B------:R-:W-:Y:S01]  /*15e00*/  FFMA.FTZ R131, R31, c[0x0][0x23c], -R121 ;  /* 0x00008f001f837a23 */ /* 0x000fe20000010879 */
[----:B------:R-:W3:Y:S01]  /*15e10*/  MUFU.EX2 R119, R119 ;  /* 0x0000007700777308 */ /* 0x000ee20000000800 */
[----:B------:R-:W-:Y:S01]  /*15e20*/  LDSM.16.MT88.4 R28, [R140+0xb000] ;  /* 0x00b000008c1c783b */ /* 0x000fe20000004200 */
[----:B------:R-:W-:Y:S01]  /*15e30*/  FFMA.FTZ R130, R32, c[0x0][0x23c], -R125 ;  /* 0x00008f0020827a23 */ /* 0x000fe2000001087d */
[----:B-1----:R-:W-:Y:S01]  /*15e40*/  F2FP.PACK_AB R98, R117, R116 ;  /* 0x000000747562723e */ /* 0x002fe200000000ff */
[----:B------:R-:W-:Y:S02]  /*15e50*/  FFMA.FTZ R169, R34, c[0x0][0x23c], -R121 ;  /* 0x00008f0022a97a23 */ /* 0x000fe40000010879 */
[C---:B------:R-:W-:Y:S02]  /*15e60*/  FMUL.FTZ R64, R101.reuse, R64 ;  /* 0x0000004065407220 */ /* 0x040fe40000410000 */
[C---:B------:R-:W-:Y:S02]  /*15e70*/  FMUL.FTZ R65, R101.reuse, R65 ;  /* 0x0000004165417220 */ /* 0x040fe40000410000 */
[----:B------:R-:W-:Y:S01]  /*15e80*/  MUFU.EX2 R126, R126 ;  /* 0x0000007e007e7308 */ /* 0x000fe20000000800 */
[C---:B------:R-:W-:Y:S02]  /*15e90*/  FMUL.FTZ R66, R0.reuse, R66 ;  /* 0x0000004200427220 */ /* 0x040fe40000410000 */
[C---:B------:R-:W-:Y:S02]  /*15ea0*/  FMUL.FTZ R67, R0.reuse, R67 ;  /* 0x0000004300437220 */ /* 0x040fe40000410000 */
[C---:B------:R-:W-:Y:S02]  /*15eb0*/  FMUL.FTZ R68, R101.reuse, R68 ;  /* 0x0000004465447220 */ /* 0x040fe40000410000 */
[C---:B------:R-:W-:Y:S02]  /*15ec0*/  FMUL.FTZ R69, R101.reuse, R69 ;  /* 0x0000004565457220 */ /* 0x040fe40000410000 */
[C---:B------:R-:W-:Y:S01]  /*15ed0*/  FMUL.FTZ R70, R0.reuse, R70 ;  /* 0x0000004600467220 */ /* 0x040fe20000410000 */
[----:B------:R-:W-:Y:S01]  /*15ee0*/  MUFU.EX2 R129, R129 ;  /* 0x0000008100817308 */ /* 0x000fe20000000800 */
[C---:B------:R-:W-:Y:S02]  /*15ef0*/  FMUL.FTZ R71, R0.reuse, R71 ;  /* 0x0000004700477220 */ /* 0x040fe40000410000 */
[----:B------:R-:W-:Y:S01]  /*15f00*/  FMUL.FTZ R72, R101, R72 ;  /* 0x0000004865487220 */ /* 0x000fe20000410000 */
[----:B---3--:R-:W-:Y:S01]  /*15f10*/  F2FP.PACK_AB R99, R119, R118 ;  /* 0x000000767763723e */ /* 0x008fe200000000ff */
[C---:B------:R-:W-:Y:S02]  /*15f20*/  FMUL.FTZ R73, R101.reuse, R73 ;  /* 0x0000004965497220 */ /* 0x040fe40000410000 */
[C---:B------:R-:W-:Y:S02]  /*15f30*/  FMUL.FTZ R74, R0.reuse, R74 ;  /* 0x0000004a004a7220 */ /* 0x040fe40000410000 */
[----:B------:R-:W-:Y:S01]  /*15f40*/  FMUL.FTZ R75, R0, R75 ;  /* 0x0000004b004b7220 */ /* 0x000fe20000410000 */
[----:B------:R-:W-:Y:S01]  /*15f50*/  MUFU.EX2 R128, R128 ;  /* 0x0000008000807308 */ /* 0x000fe20000000800 */
[C---:B--2---:R-:W-:Y:S05]  /*15f60*/  HMMA.16816.F32 R8, R96.reuse, R104, R8 ;  /* 0x000000686008723c */ /* 0x044fea0000001808 */
[--C-:B------:R-:W-:Y:S02]  /*15f70*/  FFMA.FTZ R122, R12, c[0x0][0x23c], -R125.reuse ;  /* 0x00008f000c7a7a23 */ /* 0x100fe4000001087d */
[----:B------:R-:W-:Y:S01]  /*15f80*/  FMUL.FTZ R12, R101, R92 ;  /* 0x0000005c650c7220 */ /* 0x000fe20000410000 */
[C---:B------:R-:W-:Y:S01]  /*15f90*/  HMMA.16816.F32 R36, R96.reuse, R106, R36 ;  /* 0x0000006a6024723c */ /* 0x040fe20000001824 */
[----:B------:R-:W1:Y:S01]  /*15fa0*/  LDSM.16.MT88.4 R104, [R140+0x8000] ;  /* 0x008000008c68783b */ /* 0x000e620000004200 */
[----:B------:R-:W-:Y:S02]  /*15fb0*/  MUFU.EX2 R131, R131 ;  /* 0x0000008300837308 */ /* 0x000fe40000000800 */
[----:B------:R-:W-:Y:S02]  /*15fc0*/  FFMA.FTZ R123, R13, c[0x0][0x23c], -R125 ;  /* 0x00008f000d7b7a23 */ /* 0x000fe4000001087d */
[C---:B------:R-:W-:Y:S02]  /*15fd0*/  FMUL.FTZ R13, R101.reuse, R93 ;  /* 0x0000005d650d7220 */ /* 0x040fe40000410000 */
[C---:B------:R-:W-:Y:S04]  /*15fe0*/  HMMA.16816.F32 R40, R96.reuse, R108, R40 ;  /* 0x0000006c6028723c */ /* 0x040fe80000001828 */
[--C-:B------:R-:W-:Y:S01]  /*15ff0*/  FFMA.FTZ R124, R14, c[0x0][0x23c], -R121.reuse ;  /* 0x00008f000e7c7a23 */ /* 0x100fe20000010879 */
[----:B------:R-:W-:Y:S01]  /*16000*/  MUFU.EX2 R122, R122 ;  /* 0x0000007a007a7308 */ /* 0x000fe20000000800 */
[C---:B------:R-:W-:Y:S02]  /*16010*/  FMUL.FTZ R14, R0.reuse, R94 ;  /* 0x0000005e000e7220 */ /* 0x040fe40000410000 */
[C---:B------:R-:W-:Y:S01]  /*16020*/  HMMA.16816.F32 R44, R96.reuse, R110, R44 ;  /* 0x0000006e602c723c */ /* 0x040fe2000000182c */
[----:B------:R-:W2:Y:S03]  /*16030*/  LDSM.16.MT88.4 R108, [R144+0xa000] ;  /* 0x00a00000906c783b */ /* 0x000ea60000004200 */
[C---:B------:R-:W-:Y:S02]  /*16040*/  FMUL.FTZ R76, R101.reuse, R76 ;  /* 0x0000004c654c7220 */ /* 0x040fe40000410000 */
[----:B------:R-:W-:Y:S01]  /*16050*/  FMUL.FTZ R77, R101, R77 ;  /* 0x0000004d654d7220 */ /* 0x000fe20000410000 */
[----:B------:R-:W3:Y:S01]  /*16060*/  MUFU.EX2 R123, R123 ;  /* 0x0000007b007b7308 */ /* 0x000ee20000000800 */
[C---:B------:R-:W-:Y:S04]  /*16070*/  HMMA.16816.F32 R48, R96.reuse, R112, R48 ;  /* 0x000000706030723c */ /* 0x040fe80000001830 */
[C---:B------:R-:W-:Y:S02]  /*16080*/  FMUL.FTZ R78, R0.reuse, R78 ;  /* 0x0000004e004e7220 */ /* 0x040fe40000410000 */
[C---:B------:R-:W-:Y:S02]  /*16090*/  FMUL.FTZ R79, R0.reuse, R79 ;  /* 0x0000004f004f7220 */ /* 0x040fe40000410000 */
[C---:B------:R-:W-:Y:S01]  /*160a0*/  HMMA.16816.F32 R52, R96.reuse, R114, R52 ;  /* 0x000000726034723c */ /* 0x040fe20000001834 */
[----:B------:R-:W4:Y:S01]  /*160b0*/  LDSM.16.MT88.4 R112, [R142+0xa000] ;  /* 0x00a000008e70783b */ /* 0x000f220000004200 */
[----:B------:R-:W-:Y:S02]  /*160c0*/  MUFU.EX2 R124, R124 ;  /* 0x0000007c007c7308 */ /* 0x000fe40000000800 */
[--C-:B------:R-:W-:Y:S02]  /*160d0*/  FFMA.FTZ R127, R19, c[0x0][0x23c], -R121.reuse ;  /* 0x00008f00137f7a23 */ /* 0x100fe40000010879 */
[C---:B------:R-:W-:Y:S02]  /*160e0*/  FMUL.FTZ R80, R101.reuse, R80 ;  /* 0x0000005065507220 */ /* 0x040fe40000410000 */
[C---:B------:R-:W-:Y:S01]  /*160f0*/  FMUL.FTZ R81, R101.reuse, R81 ;  /* 0x0000005165517220 */ /* 0x040fe20000410000 */
[C---:B-1----:R-:W-:Y:S03]  /*16100*/  HMMA.16816.F32 R56, R96.reuse, R104, R56 ;  /* 0x000000686038723c */ /* 0x042fe60000001838 */
[C---:B------:R-:W-:Y:S01]  /*16110*/  FMUL.FTZ R82, R0.reuse, R82 ;  /* 0x0000005200527220 */ /* 0x040fe20000410000 */
[----:B------:R-:W-:Y:S01]  /*16120*/  MUFU.EX2 R127, R127 ;  /* 0x0000007f007f7308 */ /* 0x000fe20000000800 */
[C---:B------:R-:W-:Y:S02]  /*16130*/  FMUL.FTZ R83, R0.reuse, R83 ;  /* 0x0000005300537220 */ /* 0x040fe40000410000 */
[C---:B------:R-:W-:Y:S01]  /*16140*/  FMUL.FTZ R19, R0.reuse, R91 ;  /* 0x0000005b00137220 */ /* 0x040fe20000410000 */
[C---:B------:R-:W-:Y:S01]  /*16150*/  HMMA.16816.F32 R60, R96.reuse, R106, R60 ;  /* 0x0000006a603c723c */ /* 0x040fe2000000183c */
[----:B------:R-:W1:Y:S03]  /*16160*/  LDSM.16.MT88.4 R104, [R141+0xa000] ;  /* 0x00a000008d68783b */ /* 0x000e660000004200 */
[C---:B------:R-:W-:Y:S02]  /*16170*/  FMUL.FTZ R84, R101.reuse, R84 ;  /* 0x0000005465547220 */ /* 0x040fe40000410000 */
[----:B------:R-:W-:Y:S01]  /*16180*/  FMUL.FTZ R85, R101, R85 ;  /* 0x0000005565557220 */ /* 0x000fe20000410000 */
[----:B------:R-:W-:Y:S01]  /*16190*/  MUFU.EX2 R130, R130 ;  /* 0x0000008200827308 */ /* 0x000fe20000000800 */
[C---:B--2---:R-:W-:Y:S04]  /*161a0*/  HMMA.16816.F32 R64, R96.reuse, R108, R64 ;  /* 0x0000006c6040723c */ /* 0x044fe80000001840 */
[C---:B------:R-:W-:Y:S02]  /*161b0*/  FMUL.FTZ R86, R0.reuse, R86 ;  /* 0x0000005600567220 */ /* 0x040fe40000410000 */
[C---:B------:R-:W-:Y:S02]  /*161c0*/  FMUL.FTZ R87, R0.reuse, R87 ;  /* 0x0000005700577220 */ /* 0x040fe40000410000 */
[C---:B------:R-:W-:Y:S01]  /*161d0*/  HMMA.16816.F32 R68, R96.reuse, R110, R68 ;  /* 0x0000006e6044723c */ /* 0x040fe20000001844 */
[----:B------:R-:W-:Y:S03]  /*161e0*/  MUFU.EX2 R169, R169 ;  /* 0x000000a900a97308 */ /* 0x000fe60000000800 */
[----:B------:R-:W-:Y:S02]  /*161f0*/  FFMA.FTZ R108, R15, c[0x0][0x23c], -R121 ;  /* 0x00008f000f6c7a23 */ /* 0x000fe40000010879 */
[C---:B------:R-:W-:Y:S02]  /*16200*/  FMUL.FTZ R15, R0.reuse, R95 ;  /* 0x0000005f000f7220 */ /* 0x040fe40000410000 */
[C---:B----4-:R-:W-:Y:S01]  /*16210*/  HMMA.16816.F32 R72, R96.reuse, R112, R72 ;  /* 0x000000706048723c */ /* 0x050fe20000001848 */
[----:B------:R-:W2:Y:S02]  /*16220*/  LDSM.16.MT88.4 R92, [R140+0xa000] ;  /* 0x00a000008c5c783b */ /* 0x000ea40000004200 */
[----:B------:R-:W4:Y:S01]  /*16230*/  MUFU.EX2 R113, R108 ;  /* 0x0000006c00717308 */ /* 0x000f220000000800 */
[C---:B------:R-:W-:Y:S02]  /*16240*/  FFMA.FTZ R120, R101.reuse, R168, R120 ;  /* 0x000000a865787223 */ /* 0x040fe40000010078 */
[----:B------:R-:W-:Y:S02]  /*16250*/  FFMA.FTZ R6, R0, R165, R6 ;  /* 0x000000a500067223 */ /* 0x000fe40000010006 */
[C---:B------:R-:W-:Y:S04]  /*16260*/  HMMA.16816.F32 R12, R96.reuse, R114, R12 ;  /* 0x00000072600c723c */ /* 0x040fe8000000180c */
[--C-:B------:R-:W-:Y:S02]  /*16270*/  FFMA.FTZ R112, R16, c[0x0][0x23c], -R125.reuse ;  /* 0x00008f0010707a23 */ /* 0x100fe4000001087d */
[----:B------:R-:W-:Y:S01]  /*16280*/  FMUL.FTZ R16, R101, R88 ;  /* 0x0000005865107220 */ /* 0x000fe20000410000 */
[----:B---3--:R-:W-:Y:S01]  /*16290*/  F2FP.PACK_AB R88, R123, R122 ;  /* 0x0000007a7b58723e */ /* 0x008fe200000000ff */
[----:B------:R-:W-:Y:S01]  /*162a0*/  FFMA.FTZ R115, R17, c[0x0][0x23c], -R125 ;  /* 0x00008f0011737a23 */ /* 0x000fe2000001087d */
[C---:B-1----:R-:W-:Y:S01]  /*162b0*/  HMMA.16816.F32 R76, R96.reuse, R104, R76 ;  /* 0x00000068604c723c */ /* 0x042fe2000000184c */
[----:B------:R-:W-:Y:S02]  /*162c0*/  MUFU.EX2 R112, R112 ;  /* 0x0000007000707308 */ /* 0x000fe40000000800 */
[----:B------:R-:W-:Y:S02]  /*162d0*/  FFMA.FTZ R114, R18, c[0x0][0x23c], -R121 ;  /* 0x00008f0012727a23 */ /* 0x000fe40000010879 */
[----:B------:R-:W-:Y:S02]  /*162e0*/  FMUL.FTZ R17, R101, R89 ;  /* 0x0000005965117220 */ /* 0x000fe40000410000 */
[----:B------:R-:W-:Y:S01]  /*162f0*/  FMUL.FTZ R18, R0, R90 ;  /* 0x0000005a00127220 */ /* 0x000fe20000410000 */
[C---:B------:R-:W-:Y:S01]  /*16300*/  HMMA.16816.F32 R80, R96.reuse, R106, R80 ;  /* 0x0000006a6050723c */ /* 0x040fe20000001850 */
[----:B------:R-:W-:Y:S02]  /*16310*/  LDSM.16.MT88.4 R104, [R142+0x8800] ;  /* 0x008800008e68783b */ /* 0x000fe40000004200 */
[----:B------:R-:W1:Y:S01]  /*16320*/  MUFU.EX2 R115, R115 ;  /* 0x0000007300737308 */ /* 0x000e620000000800 */
[----:B----4-:R-:W-:Y:S01]  /*16330*/  F2FP.PACK_AB R89, R113, R124 ;  /* 0x0000007c7159723e */ /* 0x010fe200000000ff */
[----:B------:R-:W-:Y:S01]  /*16340*/  FADD.FTZ R5, R5, R120 ;  /* 0x0000007805057221 */ /* 0x000fe20000010000 */
[----:B------:R-:W-:Y:S01]  /*16350*/  MOV R0, R3 ;  /* 0x0000000300007202 */ /* 0x000fe20000000f00 */
[----:B------:R-:W-:Y:S02]  /*16360*/  FADD.FTZ R7, R7, R6 ;  /* 0x0000000607077221 */ /* 0x000fe40000010000 */
[----:B------:R-:W3:Y:S03]  /*16370*/  LDSM.16.MT88.4 R108, [R144+0x8800] ;  /* 0x00880000906c783b */ /* 0x000ee60000004200 */
[----:B------:R-:W-:Y:S01]  /*16380*/  FADD.FTZ R116, R116, R5 ;  /* 0x0000000574747221 */ /* 0x000fe20000010000 */
[----:B------:R-:W4:Y:S01]  /*16390*/  MUFU.EX2 R114, R114 ;  /* 0x0000007200727308 */ /* 0x000f220000000800 */
[----:B------:R-:W-:Y:S01]  /*163a0*/  FADD.FTZ R118, R118, R7 ;  /* 0x0000000776767221 */ /* 0x000fe20000010000 */
[----:B------:R-:W-:Y:S01]  /*163b0*/  IADD3 R5, R161, -0x1, RZ ;  /* 0xffffffffa1057810 */ /* 0x000fe20007ffe0ff */
[C---:B--2---:R-:W-:Y:S03]  /*163c0*/  HMMA.16816.F32 R16, R96.reuse, R92, R16 ;  /* 0x0000005c6010723c */ /* 0x044fe60000001810 */
[----:B------:R-:W-:Y:S01]  /*163d0*/  FADD.FTZ R117, R117, R116 ;  /* 0x0000007475757221 */ /* 0x000fe20000010000 */
[----:B------:R-:W-:Y:S01]  /*163e0*/  MOV R161, R5 ;  /* 0x0000000500a17202 */ /* 0x000fe20000000f00 */
[----:B------:R-:W-:Y:S02]  /*163f0*/  FADD.FTZ R119, R119, R118 ;  /* 0x0000007677777221 */ /* 0x000fe40000010000 */
[----:B------:R-:W-:Y:S01]  /*16400*/  FADD.FTZ R122, R122, R117 ;  /* 0x000000757a7a7221 */ /* 0x000fe20000010000 */
[----:B------:R-:W-:Y:S01]  /*16410*/  HMMA.16816.F32 R84, R96, R94, R84 ;  /* 0x0000005e6054723c */ /* 0x000fe20000001854 */
[----:B------:R-:W2:Y:S03]  /*16420*/  LDSM.16.MT88.4 R92, [R141+0x8800] ;  /* 0x008800008d5c783b */ /* 0x000ea60000004200 */
[----:B-1----:R-:W-:Y:S01]  /*16430*/  F2FP.PACK_AB R90, R115, R112 ;  /* 0x00000070735a723e */ /* 0x002fe200000000ff */
[----:B------:R-:W-:Y:S02]  /*16440*/  FADD.FTZ R124, R124, R119 ;  /* 0x000000777c7c7221 */ /* 0x000fe40000010000 */
[----:B------:R-:W-:Y:S02]  /*16450*/  FADD.FTZ R123, R123, R122 ;  /* 0x0000007a7b7b7221 */ /* 0x000fe40000010000 */
[----:B------:R-:W1:Y:S03]  /*16460*/  LDSM.16.MT88.4 R96, [R140+0x8800] ;  /* 0x008800008c60783b */ /* 0x000e660000004200 */
[----:B------:R-:W-:Y:S01]  /*16470*/  FADD.FTZ R113, R113, R124 ;  /* 0x0000007c71717221 */ /* 0x000fe20000010000 */
[----:B----4-:R-:W-:Y:S01]  /*16480*/  F2FP.PACK_AB R91, R127, R114 ;  /* 0x000000727f5b723e */ /* 0x010fe200000000ff */
[----:B------:R-:W-:Y:S02]  /*16490*/  FADD.FTZ R112, R112, R123 ;  /* 0x0000007b70707221 */ /* 0x000fe40000010000 */
[----:B------:R-:W-:Y:S02]  /*164a0*/  FADD.FTZ R114, R114, R113 ;  /* 0x0000007172727221 */ /* 0x000fe40000010000 */
[----:B------:R-:W-:Y:S02]  /*164b0*/  FADD.FTZ R115, R115, R112 ;  /* 0x0000007073737221 */ /* 0x000fe40000010000 */
[----:B------:R-:W-:Y:S01]  /*164c0*/  FADD.FTZ R127, R127, R114 ;  /* 0x000000727f7f7221 */ /* 0x000fe20000010000 */
[C---:B---3--:R-:W-:Y:S07]  /*164d0*/  HMMA.16816.F32 R8, R88.reuse, R108, R8 ;  /* 0x0000006c5808723c */ /* 0x048fee0000001808 */
[--C-:B------:R-:W-:Y:S01]  /*164e0*/  FFMA.FTZ R108, R20, c[0x0][0x23c], -R125.reuse ;  /* 0x00008f00146c7a23 */ /* 0x100fe2000001087d */
[C---:B------:R-:W-:Y:S04]  /*164f0*/  HMMA.16816.F32 R36, R88.reuse, R110, R36 ;  /* 0x0000006e5824723c */ /* 0x040fe80000001824 */
[----:B------:R-:W-:Y:S01]  /*16500*/  FFMA.FTZ R109, R21, c[0x0][0x23c], -R125 ;  /* 0x00008f00156d7a23 */ /* 0x000fe2000001087d */
[----:B------:R-:W-:Y:S02]  /*16510*/  MUFU.EX2 R108, R108 ;  /* 0x0000006c006c7308 */ /* 0x000fe40000000800 */
[--C-:B------:R-:W-:Y:S01]  /*16520*/  FFMA.FTZ R110, R22, c[0x0][0x23c], -R121.reuse ;  /* 0x00008f00166e7a23 */ /* 0x100fe20000010879 */
[C---:B------:R-:W-:Y:S04]  /*16530*/  HMMA.16816.F32 R40, R88.reuse, R104, R40 ;  /* 0x000000685828723c */ /* 0x040fe80000001828 */
[--C-:B------:R-:W-:Y:S03]  /*16540*/  FFMA.FTZ R111, R27, c[0x0][0x23c], -R121.reuse ;  /* 0x00008f001b6f7a23 */ /* 0x100fe60000010879 */
[----:B------:R-:W3:Y:S01]  /*16550*/  MUFU.EX2 R109, R109 ;  /* 0x0000006d006d7308 */ /* 0x000ee20000000800 */
[C---:B------:R-:W-:Y:S01]  /*16560*/  HMMA.16816.F32 R44, R88.reuse, R106, R44 ;  /* 0x0000006a582c723c */ /* 0x040fe2000000182c */
[----:B------:R-:W4:Y:S07]  /*16570*/  LDSM.16.MT88.4 R104, [R144+0xa800] ;  /* 0x00a800009068783b */ /* 0x000f2e0000004200 */
[C---:B--2---:R-:W-:Y:S01]  /*16580*/  HMMA.16816.F32 R48, R88.reuse, R92, R48 ;  /* 0x0000005c5830723c */ /* 0x044fe20000001830 */
[----:B------:R-:W-:Y:S07]  /*16590*/  MUFU.EX2 R110, R110 ;  /* 0x0000006e006e7308 */ /* 0x000fee0000000800 */
[C---:B------:R-:W-:Y:S01]  /*165a0*/  HMMA.16816.F32 R52, R88.reuse, R94, R52 ;  /* 0x0000005e5834723c */ /* 0x040fe20000001834 */
[----:B------:R-:W2:Y:S02]  /*165b0*/  LDSM.16.MT88.4 R92, [R142+0xa800] ;  /* 0x00a800008e5c783b */ /* 0x000ea40000004200 */
[----:B------:R-:W-:Y:S05]  /*165c0*/  MUFU.EX2 R111, R111 ;  /* 0x0000006f006f7308 */ /* 0x000fea0000000800 */
[C---:B-1----:R-:W-:Y:S08]  /*165d0*/  HMMA.16816.F32 R56, R88.reuse, R96, R56 ;  /* 0x000000605838723c */ /* 0x042ff00000001838 */
[C---:B------:R-:W-:Y:S01]  /*165e0*/  HMMA.16816.F32 R60, R88.reuse, R98, R60 ;  /* 0x00000062583c723c */ /* 0x040fe2000000183c */
[----:B------:R-:W-:Y:S07]  /*165f0*/  LDSM.16.MT88.4 R96, [R140+0xa800] ;  /* 0x00a800008c60783b */ /* 0x000fee0000004200 */
[C---:B----4-:R-:W-:Y:S07]  /*16600*/  HMMA.16816.F32 R64, R88.reuse, R104, R64 ;  /* 0x000000685840723c */ /* 0x050fee0000001840 */
[----:B------:R-:W-:Y:S01]  /*16610*/  FFMA.FTZ R105, R23, c[0x0][0x23c], -R121 ;  /* 0x00008f0017697a23 */ /* 0x000fe20000010879 */
[C---:B------:R-:W-:Y:S01]  /*16620*/  HMMA.16816.F32 R68, R88.reuse, R106, R68 ;  /* 0x0000006a5844723c */ /* 0x040fe20000001844 */
[----:B------:R-:W1:Y:S03]  /*16630*/  LDSM.16.MT88.4 R20, [R141+0xa800] ;  /* 0x00a800008d14783b */ /* 0x000e660000004200 */
[--C-:B------:R-:W-:Y:S01]  /*16640*/  FFMA.FTZ R104, R25, c[0x0][0x23c], -R125.reuse ;  /* 0x00008f0019687a23 */ /* 0x100fe2000001087d */
[----:B------:R-:W4:Y:S02]  /*16650*/  MUFU.EX2 R105, R105 ;  /* 0x0000006900697308 */ /* 0x000f240000000800 */
[----:B------:R-:W-:Y:S01]  /*16660*/  FFMA.FTZ R107, R24, c[0x0][0x23c], -R125 ;  /* 0x00008f00186b7a23 */ /* 0x000fe2000001087d */
[C---:B--2---:R-:W-:Y:S04]  /*16670*/  HMMA.16816.F32 R72, R88.reuse, R92, R72 ;  /* 0x0000005c5848723c */ /* 0x044fe80000001848 */
[----:B------:R-:W-:Y:S02]  /*16680*/  FFMA.FTZ R106, R26, c[0x0][0x23c], -R121 ;  /* 0x00008f001a6a7a23 */ /* 0x000fe40000010879 */
[----:B------:R-:W-:Y:S01]  /*16690*/  LDSM.16.MT88.4 R24, [R142+0x9000] ;  /* 0x009000008e18783b */ /* 0x000fe20000004200 */
[----:B------:R-:W-:Y:S01]  /*166a0*/  FFMA.FTZ R125, R33, c[0x0][0x23c], -R125 ;  /* 0x00008f00217d7a23 */ /* 0x000fe2000001087d */
[C---:B------:R-:W-:Y:S01]  /*166b0*/  HMMA.16816.F32 R12, R88.reuse, R94, R12 ;  /* 0x0000005e580c723c */ /* 0x040fe2000000180c */
[----:B------:R-:W-:Y:S03]  /*166c0*/  MUFU.EX2 R107, R107 ;  /* 0x0000006b006b7308 */ /* 0x000fe60000000800 */
[----:B------:R-:W-:Y:S02]  /*166d0*/  FFMA.FTZ R121, R35, c[0x0][0x23c], -R121 ;  /* 0x00008f0023797a23 */ /* 0x000fe40000010879 */
[----:B------:R-:W2:Y:S05]  /*166e0*/  LDSM.16.MT88.4 R92, [R144+0x9000] ;  /* 0x00900000905c783b */ /* 0x000eaa0000004200 */
[----:B------:R-:W5:Y:S03]  /*166f0*/  MUFU.EX2 R104, R104 ;  /* 0x0000006800687308 */ /* 0x000f660000000800 */
[----:B------:R-:W-:Y:S07]  /*16700*/  LDSM.16.MT88.4 R32, [R142+0x9800] ;  /* 0x009800008e20783b */ /* 0x000fee0000004200 */
[----:B------:R-:W2:Y:S01]  /*16710*/  MUFU.EX2 R106, R106 ;  /* 0x0000006a006a7308 */ /* 0x000ea20000000800 */
[C---:B-1----:R-:W-:Y:S09]  /*16720*/  HMMA.16816.F32 R76, R88.reuse, R20, R76 ;  /* 0x00000014584c723c */ /* 0x042ff2000000184c */
[----:B------:R-:W1:Y:S03]  /*16730*/  MUFU.EX2 R125, R125 ;  /* 0x0000007d007d7308 */ /* 0x000e660000000800 */
[----:B---3--:R-:W-:Y:S01]  /*16740*/  F2FP.PACK_AB R20, R109, R108 ;  /* 0x0000006c6d14723e */ /* 0x008fe200000000ff */
[C---:B------:R-:W-:Y:S03]  /*16750*/  HMMA.16816.F32 R80, R88.reuse, R22, R80 ;  /* 0x000000165850723c */ /* 0x040fe60000001850 */
[----:B----4-:R-:W-:Y:S01]  /*16760*/  F2FP.PACK_AB R21, R105, R110 ;  /* 0x0000006e6915723e */ /* 0x010fe200000000ff */
[----:B------:R-:W-:Y:S03]  /*16770*/  FADD.FTZ R108, R108, R115 ;  /* 0x000000736c6c7221 */ /* 0x000fe60000010000 */
[----:B-----5:R-:W-:Y:S01]  /*16780*/  F2FP.PACK_AB R22, R104, R107 ;  /* 0x0000006b6816723e */ /* 0x020fe200000000ff */
[C---:B------:R-:W-:Y:S01]  /*16790*/  HMMA.16816.F32 R16, R88.reuse, R96, R16 ;  /* 0x000000605810723c */ /* 0x040fe20000001810 */
[----:B------:R-:W3:Y:S03]  /*167a0*/  MUFU.EX2 R172, R121 ;  /* 0x0000007900ac7308 */ /* 0x000ee60000000800 */
[----:B--2---:R-:W-:Y:S01]  /*167b0*/  F2FP.PACK_AB R23, R111, R106 ;  /* 0x0000006a6f17723e */ /* 0x004fe200000000ff */
[----:B------:R-:W-:Y:S02]  /*167c0*/  FADD.FTZ R110, R110, R127 ;  /* 0x0000007f6e6e7221 */ /* 0x000fe40000010000 */
[----:B------:R-:W-:Y:S01]  /*167d0*/  FADD.FTZ R108, R109, R108 ;  /* 0x0000006c6d6c7221 */ /* 0x000fe20000010000 */
[----:B------:R-:W-:Y:S01]  /*167e0*/  HMMA.16816.F32 R84, R88, R98, R84 ;  /* 0x000000625854723c */ /* 0x000fe20000001854 */
[----:B------:R-:W2:Y:S03]  /*167f0*/  LDSM.16.MT88.4 R88, [R141+0x9000] ;  /* 0x009000008d58783b */ /* 0x000ea60000004200 */
[----:B------:R-:W-:Y:S02]  /*16800*/  FADD.FTZ R105, R105, R110 ;  /* 0x0000006e69697221 */ /* 0x000fe40000010000 */
[----:B------:R-:W-:Y:S02]  /*16810*/  FADD.FTZ R107, R107, R108 ;  /* 0x0000006c6b6b7221 */ /* 0x000fe40000010000 */
[C---:B------:R-:W-:Y:S05]  /*16820*/  HMMA.16816.F32 R8, R20.reuse, R92, R8 ;  /* 0x0000005c1408723c */ /* 0x040fea0000001808 */
[----:B------:R-:W-:Y:S01]  /*16830*/  FADD.FTZ R106, R106, R105 ;  /* 0x000000696a6a7221 */ /* 0x000fe20000010000 */
[----:B------:R-:W-:Y:S01]  /*16840*/  MOV R105, R2 ;  /* 0x0000000200697202 */ /* 0x000fe20000000f00 */
[----:B------:R-:W-:Y:S01]  /*16850*/  FADD.FTZ R107, R104, R107 ;  /* 0x0000006b686b7221 */ /* 0x000fe20000010000 */
[C---:B------:R-:W-:Y:S01]  /*16860*/  HMMA.16816.F32 R36, R20.reuse, R94, R36 ;  /* 0x0000005e1424723c */ /* 0x040fe20000001824 */
[----:B------:R-:W4:Y:S03]  /*16870*/  LDSM.16.MT88.4 R92, [R140+0x9000] ;  /* 0x009000008c5c783b */ /* 0x000f260000004200 */
[----:B------:R-:W-:Y:S04]  /*16880*/  FADD.FTZ R111, R111, R106 ;  /* 0x0000006a6f6f7221 */ /* 0x000fe80000010000 */
[C---:B------:R-:W-:Y:S08]  /*16890*/  HMMA.16816.F32 R40, R20.reuse, R24, R40 ;  /* 0x000000181428723c */ /* 0x040ff00000001828 */
        /* <DEDUP_REMOVED lines=14> */
[C---:B----4-:R-:W-:Y:S08]  /*16980*/  HMMA.16816.F32 R76, R20.reuse, R92, R76 ;  /* 0x0000005c144c723c */ /* 0x050ff0000000184c */
[C---:B------:R-:W-:Y:S01]  /*16990*/  HMMA.16816.F32 R80, R20.reuse, R94, R80 ;  /* 0x0000005e1450723c */ /* 0x040fe20000001850 */
[----:B------:R-:W-:Y:S07]  /*169a0*/  LDSM.16.MT88.4 R92, [R142+0xb800] ;  /* 0x00b800008e5c783b */ /* 0x000fee0000004200 */
[C---:B------:R-:W-:Y:S08]  /*169b0*/  HMMA.16816.F32 R16, R20.reuse, R28, R16 ;  /* 0x0000001c1410723c */ /* 0x040ff00000001810 */
[----:B------:R-:W-:Y:S01]  /*169c0*/  HMMA.16816.F32 R84, R20, R30, R84 ;  /* 0x0000001e1454723c */ /* 0x000fe20000001854 */
[----:B------:R-:W-:Y:S06]  /*169d0*/  LDSM.16.MT88.4 R28, [R141+0xb800] ;  /* 0x00b800008d1c783b */ /* 0x000fec0000004200 */
[----:B------:R-:W-:Y:S01]  /*169e0*/  F2FP.PACK_AB R20, R129, R126 ;  /* 0x0000007e8114723e */ /* 0x000fe200000000ff */
[----:B------:R-:W-:Y:S01]  /*169f0*/  FADD.FTZ R126, R126, R107 ;  /* 0x0000006b7e7e7221 */ /* 0x000fe20000010000 */
[----:B------:R-:W-:Y:S03]  /*16a00*/  F2FP.PACK_AB R21, R131, R128 ;  /* 0x000000808315723e */ /* 0x000fe600000000ff */
[----:B-1----:R-:W-:Y:S01]  /*16a10*/  F2FP.PACK_AB R22, R125, R130 ;  /* 0x000000827d16723e */ /* 0x002fe200000000ff */
[----:B------:R-:W-:Y:S01]  /*16a20*/  FADD.FTZ R128, R128, R111 ;  /* 0x0000006f80807221 */ /* 0x000fe20000010000 */
[----:B---3--:R-:W-:Y:S01]  /*16a30*/  F2FP.PACK_AB R23, R172, R169 ;  /* 0x000000a9ac17723e */ /* 0x008fe200000000ff */
[----:B------:R-:W-:Y:S02]  /*16a40*/  FADD.FTZ R129, R129, R126 ;  /* 0x0000007e81817221 */ /* 0x000fe40000010000 */
[----:B------:R-:W-:Y:S02]  /*16a50*/  FADD.FTZ R128, R131, R128 ;  /* 0x0000008083807221 */ /* 0x000fe40000010000 */
[----:B------:R-:W-:Y:S02]  /*16a60*/  FADD.FTZ R130, R130, R129 ;  /* 0x0000008182827221 */ /* 0x000fe40000010000 */
[C---:B-----5:R-:W-:Y:S01]  /*16a70*/  HMMA.16816.F32 R96, R20.reuse, R24, R8 ;  /* 0x000000181460723c */ /* 0x060fe20000001808 */
        /* <DEDUP_REMOVED lines=14> */
[C---:B------:R-:W-:Y:S08]  /*16b60*/  HMMA.16816.F32 R68, R20.reuse, R26, R68 ;  /* 0x0000001a1444723c */ /* 0x040ff00000001844 */
[C---:B------:R-:W-:Y:S08]  /*16b70*/  HMMA.16816.F32 R72, R20.reuse, R92, R72 ;  /* 0x0000005c1448723c */ /* 0x040ff00000001848 */
[C---:B------:R-:W-:Y:S08]  /*16b80*/  HMMA.16816.F32 R92, R20.reuse, R94, R12 ;  /* 0x0000005e145c723c */ /* 0x040ff0000000180c */
[C---:B------:R-:W-:Y:S08]  /*16b90*/  HMMA.16816.F32 R76, R20.reuse, R28, R76 ;  /* 0x0000001c144c723c */ /* 0x040ff0000000184c */
[C---:B------:R-:W-:Y:S08]  /*16ba0*/  HMMA.16816.F32 R80, R20.reuse, R30, R80 ;  /* 0x0000001e1450723c */ /* 0x040ff00000001850 */
[C---:B-1----:R-:W-:Y:S08]  /*16bb0*/  HMMA.16816.F32 R88, R20.reuse, R8, R16 ;  /* 0x000000081458723c */ /* 0x042ff00000001810 */
[----:B------:R-:W-:Y:S01]  /*16bc0*/  HMMA.16816.F32 R84, R20, R10, R84 ;  /* 0x0000000a1454723c */ /* 0x000fe20000001854 */
[----:B------:R-:W-:-:S07]  /*16bd0*/  @P0 BRA `(.L_x_5617) ;  /* 0xffffd48000000947 */ /* 0x000fce000383ffff */
.L_x_5613:
[----:B------:R-:W1:Y:S01]  /*16be0*/  SHFL.BFLY PT, R5, R168, 0x2, 0x1f ;  /* 0x0c401f00a8057f89 */ /* 0x000e6200000e0000 */
[----:B------:R-:W-:Y:S01]  /*16bf0*/  MOV R6, 0x3f800000 ;  /* 0x3f80000000067802 */ /* 0x000fe20000000f00 */
[----:B------:R-:W-:Y:S01]  /*16c00*/  ULDC.U8 UR4, c[0x0][0x328] ;  /* 0x0000ca0000047ab9 */ /* 0x000fe20000000000 */
[----:B------:R-:W-:Y:S01]  /*16c10*/  MOV R7, 0x3f800000 ;  /* 0x3f80000000077802 */ /* 0x000fe20000000f00 */
[----:B------:R-:W2:Y:S01]  /*16c20*/  SHFL.BFLY PT, R0, R165, 0x2, 0x1f ;  /* 0x0c401f00a5007f89 */ /* 0x000ea200000e0000 */
[----:B-1----:R-:W-:-:S02]  /*16c30*/  FADD.FTZ R8, R5, R168 ;  /* 0x000000a805087221 */ /* 0x002fc40000010000 */
[----:B--2---:R-:W-:-:S03]  /*16c40*/  FADD.FTZ R9, R0, R165 ;  /* 0x000000a500097221 */ /* 0x004fc60000010000 */
[----:B------:R-:W1:Y:S04]  /*16c50*/  SHFL.BFLY PT, R5, R8, 0x1, 0x1f ;  /* 0x0c201f0008057f89 */ /* 0x000e6800000e0000 */
[----:B------:R-:W2:Y:S04]  /*16c60*/  SHFL.BFLY PT, R4, R9, 0x1, 0x1f ;  /* 0x0c201f0009047f89 */ /* 0x000ea800000e0000 */
[----:B------:R-:W3:Y:S01]  /*16c70*/  S2R R0, SR_TID.X ;  /* 0x0000000000007919 */ /* 0x000ee20000002100 */
[----:B-1----:R-:W-:Y:S02]  /*16c80*/  FADD.FTZ R5, R8, R5 ;  /* 0x0000000508057221 */ /* 0x002fe40000010000 */
[----:B--2---:R-:W-:-:S03]  /*16c90*/  FADD.FTZ R4, R9, R4 ;  /* 0x0000000409047221 */ /* 0x004fc60000010000 */
[----:B------:R-:W-:Y:S02]  /*16ca0*/  FSETP.NE.FTZ.AND P4, PT, R5, RZ, PT ;  /* 0x000000ff0500720b */ /* 0x000fe40003f95000 */
[----:B---3--:R-:W-:Y:S02]  /*16cb0*/  SHF.R.S32.HI R9, RZ, 0x1f, R0 ;  /* 0x0000001fff097819 */ /* 0x008fe40000011400 */
[----:B------:R-:W-:-:S09]  /*16cc0*/  FSETP.NE.FTZ.AND P3, PT, R4, RZ, PT ;  /* 0x000000ff0400720b */ /* 0x000fd20003f75000 */
[----:B------:R-:W1:Y:S08]  /*16cd0*/  @P4 MUFU.RCP R6, R5 ;  /* 0x0000000500064308 */ /* 0x000e700000001000 */
[----:B------:R-:W2:Y:S01]  /*16ce0*/  @P3 MUFU.RCP R7, R4 ;  /* 0x0000000400073308 */ /* 0x000ea20000001000 */
[----:B-1----:R-:W-:-:S07]  /*16cf0*/  FMUL.FTZ R96, R6, R96 ;  /* 0x0000006006607220 */ /* 0x002fce0000410000 */
[----:B------:R-:W-:Y:S01]  /*16d00*/  @P3 MUFU.LG2 R4, R4 ;  /* 0x0000000400043308 */ /* 0x000fe20000000c00 */
[C---:B------:R-:W-:Y:S02]  /*16d10*/  FMUL.FTZ R97, R6.reuse, R97 ;  /* 0x0000006106617220 */ /* 0x040fe40000410000 */
        /* <DEDUP_REMOVED lines=44> */
[----:B------:R-:W-:Y:S01]  /*16fe0*/  LEA.HI R6, R9, R0, RZ, 0x2 ;  /* 0x0000000009067211 */ /* 0x000fe200078f10ff */
[----:B--2---:R-:W-:Y:S01]  /*16ff0*/  FMUL.FTZ R99, R7, R99 ;  /* 0x0000006307637220 */ /* 0x004fe20000410000 */
[----:B------:R-:W-:Y:S01]  /*17000*/  F2FP.PACK_AB R88, R89, R88 ;  /* 0x000000585958723e */ /* 0x000fe200000000ff */
[C---:B------:R-:W-:Y:S01]  /*17010*/  FMUL.FTZ R98, R7.reuse, R98 ;  /* 0x0000006207627220 */ /* 0x040fe20000410000 */
[--C-:B------:R-:W-:Y:S01]  /*17020*/  SHF.R.S32.HI R11, RZ, 0x2, R6.reuse ;  /* 0x00000002ff0b7819 */ /* 0x100fe20000011406 */
[C---:B------:R-:W-:Y:S01]  /*17030*/  FMUL.FTZ R39, R7.reuse, R39 ;  /* 0x0000002707277220 */ /* 0x040fe20000410000 */
[----:B------:R-:W-:Y:S01]  /*17040*/  SHF.R.S32.HI R8, RZ, 0x1f, R6 ;  /* 0x0000001fff087819 */ /* 0x000fe20000011406 */
        /* <DEDUP_REMOVED lines=12> */
[----:B------:R-:W-:Y:S01]  /*17110*/  FMUL.FTZ R50, R7, R50 ;  /* 0x0000003207327220 */ /* 0x000fe20000410000 */
[----:B------:R-:W-:Y:S01]  /*17120*/  F2FP.PACK_AB R46, R47, R46 ;  /* 0x0000002e2f2e723e */ /* 0x000fe200000000ff */
[C---:B------:R-:W-:Y:S01]  /*17130*/  FMUL.FTZ R55, R7.reuse, R55 ;  /* 0x0000003707377220 */ /* 0x040fe20000410000 */
[C---:B------:R-:W-:Y:S01]  /*17140*/  SHF.L.U32 R10, R8.reuse, 0x6, RZ ;  /* 0x00000006080a7819 */ /* 0x040fe200000006ff */
[C---:B------:R-:W-:Y:S01]  /*17150*/  FMUL.FTZ R54, R7.reuse, R54 ;  /* 0x0000003607367220 */ /* 0x040fe20000410000 */
[----:B------:R-:W-:Y:S01]  /*17160*/  LOP3.LUT R11, R8, 0x1, RZ, 0xc0, !PT ;  /* 0x00000001080b7812 */ /* 0x000fe200078ec0ff */
[C---:B------:R-:W-:Y:S01]  /*17170*/  FMUL.FTZ R59, R7.reuse, R59 ;  /* 0x0000003b073b7220 */ /* 0x040fe20000410000 */
[----:B------:R-:W-:Y:S01]  /*17180*/  LOP3.LUT R10, R10, 0x1c0, RZ, 0xc0, !PT ;  /* 0x000001c00a0a7812 */ /* 0x000fe200078ec0ff */
[----:B------:R-:W-:Y:S01]  /*17190*/  FMUL.FTZ R58, R7, R58 ;  /* 0x0000003a073a7220 */ /* 0x000fe20000410000 */
[----:B------:R-:W-:Y:S01]  /*171a0*/  ISETP.NE.U32.AND P0, PT, R11, 0x1, PT ;  /* 0x000000010b00780c */ /* 0x000fe20003f05070 */
[C---:B------:R-:W-:Y:S01]  /*171b0*/  FMUL.FTZ R63, R7.reuse, R63 ;  /* 0x0000003f073f7220 */ /* 0x040fe20000410000 */
[----:B------:R-:W-:Y:S01]  /*171c0*/  LEA.HI R10, R10, R10, RZ, 0x1d ;  /* 0x0000000a0a0a7211 */ /* 0x000fe200078fe8ff */
        /* <DEDUP_REMOVED lines=26> */
[----:B------:R-:W-:-:S02]  /*17370*/  FMUL.FTZ R91, R7, R91 ;  /* 0x0000005b075b7220 */ /* 0x000fc40000410000 */
[----:B------:R-:W-:Y:S01]  /*17380*/  FMUL.FTZ R90, R7, R90 ;  /* 0x0000005a075a7220 */ /* 0x000fe20000410000 */
[----:B------:R-:W-:Y:S01]  /*17390*/  F2FP.PACK_AB R82, R83, R82 ;  /* 0x000000525352723e */ /* 0x000fe200000000ff */
[C---:B------:R-:W-:Y:S02]  /*173a0*/  FMUL.FTZ R87, R7.reuse, R87 ;  /* 0x0000005707577220 */ /* 0x040fe40000410000 */
[----:B------:R-:W-:Y:S01]  /*173b0*/  FMUL.FTZ R86, R7, R86 ;  /* 0x0000005607567220 */ /* 0x000fe20000410000 */
[-C--:B------:R-:W-:Y:S02]  /*173c0*/  LEA.HI R7, R9, R0.reuse, RZ, 0x5 ;  /* 0x0000000009077211 */ /* 0x080fe400078f28ff */
[----:B------:R-:W-:Y:S02]  /*173d0*/  LOP3.LUT R9, R6, 0x3ffffffc, RZ, 0xc0, !PT ;  /* 0x3ffffffc06097812 */ /* 0x000fe400078ec0ff */
[----:B------:R-:W-:Y:S02]  /*173e0*/  SHF.R.S32.HI R6, RZ, 0x5, R7 ;  /* 0x00000005ff067819 */ /* 0x000fe40000011407 */
[----:B------:R-:W-:-:S02]  /*173f0*/  IADD3 R9, -R9, R0, RZ ;  /* 0x0000000009097210 */ /* 0x000fc40007ffe1ff */
[----:B------:R-:W-:Y:S02]  /*17400*/  F2FP.PACK_AB R90, R91, R90 ;  /* 0x0000005a5b5a723e */ /* 0x000fe400000000ff */
[----:B------:R-:W-:Y:S02]  /*17410*/  LEA R9, R6, R9, 0x9 ;  /* 0x0000000906097211 */ /* 0x000fe400078e48ff */
[----:B------:R-:W-:Y:S02]  /*17420*/  F2FP.PACK_AB R86, R87, R86 ;  /* 0x000000565756723e */ /* 0x000fe400000000ff */
[----:B------:R-:W-:Y:S02]  /*17430*/  LEA R9, R9, R10, 0x1 ;  /* 0x0000000a09097211 */ /* 0x000fe400078e08ff */
[----:B------:R-:W-:Y:S02]  /*17440*/  MOV R10, 0x40 ;  /* 0x00000040000a7802 */ /* 0x000fe40000000f00 */
[----:B------:R-:W-:-:S02]  /*17450*/  SHF.L.U32 R9, R9, 0x1, RZ ;  /* 0x0000000109097819 */ /* 0x000fc400000006ff */
[----:B------:R-:W-:Y:S02]  /*17460*/  SEL R10, R10, 0xffffffc0, !P2 ;  /* 0xffffffc00a0a7807 */ /* 0x000fe40005000000 */
[C---:B------:R-:W-:Y:S01]  /*17470*/  IADD3 R11, R9.reuse, -0x10, RZ ;  /* 0xfffffff0090b7810 */ /* 0x040fe20007ffe0ff */
[----:B------:R-:W-:Y:S01]  /*17480*/  STS [R9], R96 ;  /* 0x0000006009007388 */ /* 0x000fe20000000800 */
[C---:B------:R-:W-:Y:S02]  /*17490*/  @P0 IADD3 R11, R9.reuse, 0x10, RZ ;  /* 0x00000010090b0810 */ /* 0x040fe40007ffe0ff */
[C---:B------:R-:W-:Y:S01]  /*174a0*/  IADD3 R13, R9.reuse, R8, RZ ;  /* 0x00000008090d7210 */ /* 0x040fe20007ffe0ff */
[----:B------:R-:W-:Y:S01]  /*174b0*/  STS [R9+0x400], R98 ;  /* 0x0004006209007388 */ /* 0x000fe20000000800 */
[-C--:B------:R-:W-:Y:S02]  /*174c0*/  IADD3 R15, R8, R11.reuse, RZ ;  /* 0x0000000b080f7210 */ /* 0x080fe40007ffe0ff */
[-C--:B------:R-:W-:Y:S01]  /*174d0*/  IADD3 R17, R9, R10.reuse, RZ ;  /* 0x0000000a09117210 */ /* 0x080fe20007ffe0ff */
[----:B------:R-:W-:Y:S01]  /*174e0*/  STS [R11], R36 ;  /* 0x000000240b007388 */ /* 0x000fe20000000800 */
[----:B------:R-:W-:Y:S01]  /*174f0*/  IADD3 R19, R10, R11, RZ ;  /* 0x0000000b0a137210 */ /* 0x000fe20007ffe0ff */
[----:B------:R-:W1:Y:S01]  /*17500*/  @P4 MUFU.LG2 R8, R5 ;  /* 0x0000000500084308 */ /* 0x000e620000000c00 */
[-C--:B------:R-:W-:Y:S01]  /*17510*/  IADD3 R21, R13, R10.reuse, RZ ;  /* 0x0000000a0d157210 */ /* 0x080fe20007ffe0ff */
[----:B------:R-:W-:Y:S01]  /*17520*/  STS [R11+0x400], R38 ;  /* 0x000400260b007388 */ /* 0x000fe20000000800 */
[----:B------:R-:W-:-:S02]  /*17530*/  IADD3 R23, R15, R10, RZ ;  /* 0x0000000a0f177210 */ /* 0x000fc40007ffe0ff */
[----:B------:R-:W-:Y:S01]  /*17540*/  ISETP.NE.AND P0, PT, RZ, UR4, PT ;  /* 0x00000004ff007c0c */ /* 0x000fe2000bf05270 */
[----:B------:R2:W-:Y:S04]  /*17550*/  STS [R13], R40 ;  /* 0x000000280d007388 */ /* 0x0005e80000000800 */
[----:B------:R-:W-:Y:S04]  /*17560*/  STS [R13+0x400], R42 ;  /* 0x0004002a0d007388 */ /* 0x000fe80000000800 */
[----:B------:R-:W-:Y:S01]  /*17570*/  STS [R15], R44 ;  /* 0x0000002c0f007388 */ /* 0x000fe20000000800 */
[----:B-1----:R-:W-:Y:S01]  /*17580*/  @P4 FMUL.FTZ R8, R8, 0.69314718246459960938 ;  /* 0x3f31721808084820 */ /* 0x002fe20000410000 */
[----:B------:R-:W-:-:S02]  /*17590*/  MOV R5, 0x7f800000 ;  /* 0x7f80000000057802 */ /* 0x000fc40000000f00 */
[----:B------:R-:W-:Y:S01]  /*175a0*/  STS [R15+0x400], R46 ;  /* 0x0004002e0f007388 */ /* 0x000fe20000000800 */
[----:B------:R-:W-:-:S03]  /*175b0*/  @P4 FFMA.FTZ R5, R3, c[0x0][0x238], R8 ;  /* 0x00008e0003054a23 */ /* 0x000fc60000010008 */
[----:B------:R-:W-:Y:S04]  /*175c0*/  STS [R17], R48 ;  /* 0x0000003011007388 */ /* 0x000fe80000000800 */
[----:B------:R-:W-:Y:S04]  /*175d0*/  STS [R17+0x400], R50 ;  /* 0x0004003211007388 */ /* 0x000fe80000000800 */
[----:B------:R-:W-:Y:S01]  /*175e0*/  STS [R19], R52 ;  /* 0x0000003413007388 */ /* 0x000fe20000000800 */
[----:B--2---:R-:W-:-:S03]  /*175f0*/  MOV R40, 0x7f800000 ;  /* 0x7f80000000287802 */ /* 0x004fc60000000f00 */
[----:B------:R-:W-:Y:S04]  /*17600*/  STS [R19+0x400], R54 ;  /* 0x0004003613007388 */ /* 0x000fe80000000800 */
[----:B------:R-:W-:Y:S04]  /*17610*/  STS [R21], R56 ;  /* 0x0000003815007388 */ /* 0x000fe80000000800 */
[----:B------:R-:W-:Y:S04]  /*17620*/  STS [R21+0x400], R58 ;  /* 0x0004003a15007388 */ /* 0x000fe80000000800 */
[----:B------:R-:W-:Y:S04]  /*17630*/  STS [R23], R60 ;  /* 0x0000003c17007388 */ /* 0x000fe80000000800 */
        /* <DEDUP_REMOVED lines=22> */
[----:B------:R-:W3:Y:S01]  /*177a0*/  S2R R3, SR_CTAID.Z ;  /* 0x0000000000037919 */ /* 0x000ee20000002700 */
[----:B-1----:R-:W-:-:S05]  /*177b0*/  IMAD R9, R2, c[0x0][0x214], RZ ;  /* 0x0000850002097a24 */ /* 0x002fca00078e02ff */
[----:B------:R-:W-:-:S05]  /*177c0*/  SEL R4, R9, R156, !P0 ;  /* 0x0000009c09047207 */ /* 0x000fca0004000000 */
[----:B---3--:R-:W-:Y:S01]  /*177d0*/  IMAD R4, R3, c[0x0][0x234], R4 ;  /* 0x00008d0003047a24 */ /* 0x008fe200078e0204 */
[----:B------:R-:W-:Y:S05]  /*177e0*/  BRA `(.L_x_5619) ;  /* 0x0000004000007947 */ /* 0x000fea0003800000 */
.L_x_5618:
[----:B------:R-:W1:Y:S04]  /*177f0*/  S2R R3, SR_CTAID.Z ;  /* 0x0000000000037919 */ /* 0x000e680000002700 */
[----:B------:R-:W1:Y:S02]  /*17800*/  S2R R2, SR_CTAID.Y ;  /* 0x0000000000027919 */ /* 0x000e640000002600 */
[----:B-1----:R-:W-:-:S04]  /*17810*/  IMAD R4, R2, c[0x0][0x1c0], R3 ;  /* 0x0000700002047a24 */ /* 0x002fc800078e0203 */
[----:B------:R-:W-:Y:S02]  /*17820*/  IMAD R4, R4, c[0x0][0x214], RZ ;  /* 0x0000850004047a24 */ /* 0x000fe400078e02ff */
.L_x_5619:
        /* <DEDUP_REMOVED lines=13> */
[----:B------:R-:W-:Y:S01]  /*17900*/  IMAD R156, R156, c[0x0][0x1ec], R45 ;  /* 0x00007b009c9c7a24 */ /* 0x000fe200078e022d */
[----:B------:R-:W-:Y:S01]  /*17910*/  SEL R0, R46, R44, !P0 ;  /* 0x0000002c2e007207 */ /* 0x000fe20004000000 */
[----:B------:R-:W-:-:S02]  /*17920*/  IMAD R41, R2, c[0x0][0x1e4], R41 ;  /* 0x0000790002297a24 */ /* 0x000fc400078e0229 */
[----:B------:R-:W-:-:S03]  /*17930*/  IMAD.IADD R43, R6, 0x1, -R43 ;  /* 0x00000001062b7824 */ /* 0x000fc600078e0a2b */
[----:B------:R-:W-:Y:S01]  /*17940*/  @!P0 IADD3 R156, R47, R41, RZ ;  /* 0x000000292f9c8210 */ /* 0x000fe20007ffe0ff */
[----:B------:R-:W-:Y:S01]  /*17950*/  IMAD R164, R43, 0x10, R164 ;  /* 0x000000102ba47824 */ /* 0x000fe200078e02a4 */
[----:B------:R1:W3:Y:S04]  /*17960*/  LDS.128 R32, [R157] ;  /* 0x000000009d207984 */ /* 0x0002e80000000c00 */
[----:B------:R1:W4:Y:S04]  /*17970*/  LDS.128 R28, [R157+0x800] ;  /* 0x000800009d1c7984 */ /* 0x0003280000000c00 */
[----:B------:R1:W2:Y:S04]  /*17980*/  LDS.128 R24, [R157+0x1000] ;  /* 0x001000009d187984 */ /* 0x0002a80000000c00 */
[----:B--2---:R1:W2:Y:S04]  /*17990*/  LDS.128 R20, [R157+0x1800] ;  /* 0x001800009d147984 */ /* 0x0042a80000000c00 */
[----:B------:R1:W1:Y:S04]  /*179a0*/  LDS.128 R16, [R157+0x2000] ;  /* 0x002000009d107984 */ /* 0x0002680000000c00 */
[----:B------:R1:W1:Y:S04]  /*179b0*/  LDS.128 R12, [R157+0x2800] ;  /* 0x002800009d0c7984 */ /* 0x0002680000000c00 */
[----:B------:R1:W1:Y:S04]  /*179c0*/  LDS.128 R8, [R157+0x3000] ;  /* 0x003000009d087984 */ /* 0x0002680000000c00 */
[----:B------:R1:W1:Y:S01]  /*179d0*/  LDS.128 R36, [R157+0x3800] ;  /* 0x003800009d247984 */ /* 0x0002620000000c00 */
[----:B------:R-:W-:Y:S05]  /*179e0*/  @P1 BRA `(.L_x_5621) ;  /* 0x000000d000001947 */ /* 0x000fea0003800000 */
[----:B------:R-:W5:Y:S02]  /*179f0*/  S2R R7, SR_CTAID.X ;  /* 0x0000000000077919 */ /* 0x000f640000002500 */
[C---:B-----5:R-:W-:Y:S01]  /*17a00*/  IMAD R43, R7.reuse, 0x40, R4 ;  /* 0x00000040072b7824 */ /* 0x060fe200078e0204 */
[----:B------:R-:W-:Y:S01]  /*17a10*/  IADD3 R4, R164, 0x8, RZ ;  /* 0x00000008a4047810 */ /* 0x000fe20007ffe0ff */
        /* <DEDUP_REMOVED lines=10> */
.L_x_5621:
[----:B------:R-:W-:Y:S05]  /*17ac0*/  BSYNC B0 ;  /* 0x0000000000007941 */ /* 0x000fea0003800000 */
.L_x_5620:
[----:B------:R-:W5:Y:S01]  /*17ad0*/  S2R R4, SR_CTAID.X ;  /* 0x0000000000047919 */ /* 0x000f620000002500 */
[--C-:B------:R-:W-:Y:S01]  /*17ae0*/  SHF.R.S32.HI R41, RZ, 0x1f, R102.reuse ;  /* 0x0000001fff297819 */ /* 0x100fe20000011466 */
[----:B----4-:R-:W-:Y:S01]  /*17af0*/  IMAD.MOV.U32 R40, RZ, RZ, R102 ;  /* 0x000000ffff287224 */ /* 0x010fe200078e0066 */
[----:B------:R-:W-:Y:S01]  /*17b00*/  SHF.R.S32.HI R6, RZ, 0x1f, R3 ;  /* 0x0000001fff067819 */ /* 0x000fe20000011403 */
[----:B------:R-:W4:Y:S01]  /*17b10*/  S2R R5, SR_TID.X ;  /* 0x0000000000057919 */ /* 0x000f220000002100 */
[----:B------:R-:W-:Y:S03]  /*17b20*/  BSSY B0, `(.L_x_5622) ;  /* 0x000001e000007945 */ /* 0x000fe60003800000 */
[----:B------:R-:W-:-:S04]  /*17b30*/  IMAD R6, R6, c[0x0][0x1f0], RZ ;  /* 0x00007c0006067a24 */ /* 0x000fc800078e02ff */
[----:B------:R-:W-:Y:S02]  /*17b40*/  IMAD R6, R3, c[0x0][0x1f4], R6 ;  /* 0x00007d0003067a24 */ /* 0x000fe400078e0206 */
[----:B-----5:R-:W-:Y:S01]  /*17b50*/  IMAD.SHL.U32 R4, R4, 0x40, RZ ;  /* 0x0000004004047824 */ /* 0x020fe200078e00ff */
[----:B----4-:R-:W-:-:S03]  /*17b60*/  SHF.R.S32.HI R2, RZ, 0x1f, R5 ;  /* 0x0000001fff027819 */ /* 0x010fc60000011405 */
[----:B------:R-:W-:Y:S01]  /*17b70*/  IMAD.WIDE.U32 R40, R4, c[0x0][0x1e8], R40 ;  /* 0x00007a0004287a25 */ /* 0x000fe200078e0028 */
[----:B------:R-:W-:Y:S02]  /*17b80*/  SHF.R.S32.HI R7, RZ, 0x1f, R4 ;  /* 0x0000001fff077819 */ /* 0x000fe40000011404 */
[----:B------:R-:W-:Y:S02]  /*17b90*/  LEA.HI R2, R2, R5, RZ, 0x3 ;  /* 0x0000000502027211 */ /* 0x000fe400078f18ff */
[----:B------:R-:W-:Y:S01]  /*17ba0*/  IADD3 R40, P0, R0, R40, RZ ;  /* 0x0000002800287210 */ /* 0x000fe20007f1e0ff */
[----:B------:R-:W-:Y:S01]  /*17bb0*/  IMAD R7, R7, c[0x0][0x1e8], RZ ;  /* 0x00007a0007077a24 */ /* 0x000fe200078e02ff */
[----:B------:R-:W-:-:S03]  /*17bc0*/  SHF.R.S32.HI R5, RZ, 0x3, R2 ;  /* 0x00000003ff057819 */ /* 0x000fc60000011402 */
[----:B------:R-:W-:Y:S01]  /*17bd0*/  IMAD R7, R4, c[0x0][0x1ec], R7 ;  /* 0x00007b0004077a24 */ /* 0x000fe200078e0207 */
[----:B------:R-:W-:Y:S01]  /*17be0*/  SHF.R.S32.HI R0, RZ, 0x1f, R5 ;  /* 0x0000001fff007819 */ /* 0x000fe20000011405 */
[----:B------:R-:W-:-:S03]  /*17bf0*/  IMAD.IADD R4, R155, 0x1, -R4 ;  /* 0x000000019b047824 */ /* 0x000fc600078e0a04 */
        /* <DEDUP_REMOVED lines=14> */
[----:B---3--:R3:W-:Y:S04]  /*17ce0*/  @!P1 STG.E.128 [R44.64], R32 ;  /* 0x000000202c009986 */ /* 0x0087e8000c101d06 */
[----:B-1----:R3:W-:Y:S02]  /*17cf0*/  @!P0 STG.E.128 [R44.64+0x80], R16 ;  /* 0x000080102c008986 */ /* 0x0027e4000c101d06 */
.L_x_5623:
[----:B------:R-:W-:Y:S05]  /*17d00*/  BSYNC B0 ;  /* 0x0000000000007941 */ /* 0x000fea0003800000 */
.L_x_5622:
        /* <DEDUP_REMOVED lines=18> */
.L_x_5625:
[----:B------:R-:W-:Y:S05]  /*17e30*/  BSYNC B0 ;  /* 0x0000000000007941 */ /* 0x000fea0003800000 */
.L_x_5624:
        /* <DEDUP_REMOVED lines=18> */
.L_x_5627:
[----:B------:R-:W-:Y:S05]  /*17f60*/  BSYNC B0 ;  /* 0x0000000000007941 */ /* 0x000fea0003800000 */
.L_x_5626:
        /* <DEDUP_REMOVED lines=14> */
[----:B--2---:R2:W-:Y:S01]  /*18050*/  @!P0 STG.E.128 [R4.64], R20 ;  /* 0x0000001404008986 */ /* 0x0045e2000c101d06 */
[----:B------:R-:W-:-:S13]  /*18060*/  ISETP.GE.AND P0, PT, R100, c[0x0][0x220], PT ;  /* 0x0000880064007a0c */ /* 0x000fda0003f06270 */
[----:B------:R-:W-:Y:S05]  /*18070*/  @P0 EXIT ;  /* 0x000000000000094d */ /* 0x000fea0003800000 */
[----:B-1----:R-:W-:Y:S01]  /*18080*/  STG.E.128 [R4.64+0x80], R36 ;  /* 0x0000802404007986 */ /* 0x002fe2000c101d06 */
[----:B------:R-:W-:Y:S05]  /*18090*/  EXIT ;  /* 0x000000000000794d */ /* 0x000fea0003800000 */
.L_x_5628:
        /* <DEDUP_REMOVED lines=14> */
.L_x_8262:


//--------------------- .text._ZN5flash24flash_fwd_splitkv_kernelI23Flash_fwd_kernel_traitsILi128ELi64ELi64ELi4ELb0ELb0EN7cutlass6half_tE19Flash_kernel_traitsILi128ELi64ELi64ELi4ES3_EELb1ELb0ELb0ELb0ELb0ELb1ELb0ELb1EEEvNS_16Flash_fwd_paramsE --------------------------
	.section	.text._ZN5flash24flash_fwd_splitkv_kernelI23Flash_fwd_kernel_traitsILi128ELi64ELi64ELi4ELb0ELb0EN7cutlass6half_tE19Flash_kernel_traitsILi128ELi64ELi64ELi4ES3_EELb1ELb0ELb0ELb0ELb0ELb1ELb0ELb1EEEvNS_16Flash_fwd_paramsE,"ax",@progbits
	.sectioninfo	@"SHI_REGISTERS=198"
	.align	128
        .global         _ZN5flash24flash_fwd_splitkv_kernelI23Flash_fwd_kernel_traitsILi128ELi64ELi64ELi4ELb0ELb0EN7cutlass6half_tE19Flash_kernel_traitsILi128ELi64ELi64ELi4ES3_EELb1ELb0ELb0ELb0ELb0ELb1ELb0ELb1EEEvNS_16Flash_fwd_paramsE
        .type           _ZN5flash24flash_fwd_splitkv_kernelI23Flash_fwd_kernel_traitsILi128ELi64ELi64ELi4ELb0ELb0EN7cutlass6half_tE19Flash_kernel_traitsILi128ELi64ELi64ELi4ES3_EELb1ELb0ELb0ELb0ELb0ELb1ELb0ELb1EEEvNS_16Flash_fwd_paramsE,@function
        .size           _ZN5flash24flash_fwd_splitkv_kernelI23Flash_fwd_kernel_traitsILi128ELi64ELi64ELi4ELb0ELb0EN7cutlass6half_tE19Flash_kernel_traitsILi128ELi64ELi64ELi4ES3_EELb1ELb0ELb0ELb0ELb0ELb1ELb0ELb1EEEvNS_16Flash_fwd_paramsE,(.L_x_8263 - _ZN5flash24flash_fwd_splitkv_kernelI23Flash_fwd_kernel_traitsILi128ELi64ELi64ELi4ELb0ELb0EN7cutlass6half_tE19Flash_kernel_traitsILi128ELi64ELi64ELi4ES3_EELb1ELb0ELb0ELb0ELb0ELb1ELb0ELb1EEEvNS_16Flash_fwd_paramsE)
        .other          _ZN5flash24flash_fwd_splitkv_kernelI23Flash_fwd_kernel_traitsILi128ELi64ELi64ELi4ELb0ELb0EN7cutlass6half_tE19Flash_kernel_traitsILi128ELi64ELi64ELi4ES3_EELb1ELb0ELb0ELb0ELb0ELb1ELb0ELb1EEEvNS_16Flash_fwd_paramsE,@"STO_CUDA_ENTRY STV_DEFAULT"
_ZN5flash24flash_fwd_splitkv_kernelI23Flash_fwd_kernel_traitsILi128ELi64ELi64ELi4ELb0ELb0EN7cutlass6half_tE19Flash_kernel_traitsILi128ELi64ELi64ELi4ES3_EELb1ELb0ELb0ELb0ELb0ELb1ELb0ELb1EEEvNS_16Flash_fwd_paramsE:
.text._ZN5flash24flash_fwd_splitkv_kernelI23Flash_fwd_kernel_traitsILi128ELi64ELi64ELi4ELb0ELb0EN7cutlass6half_tE19Flash_kernel_traitsILi128ELi64ELi64ELi4ES3_EELb1ELb0ELb0ELb0ELb0ELb1ELb0ELb1EEEvNS_16Flash_fwd_paramsE:
        /* <DEDUP_REMOVED lines=35> */
.L_x_5629:
[----:B--2-4-:R-:W-:Y:S02]  /*0230*/  MOV R59, c[0x0][0x218] ;  /* 0x00008600003b7a02 */ /* 0x014fe40000000f00 */
.L_x_5630:
        /* <DEDUP_REMOVED lines=78> */
.L_x_5633:
[----:B------:R-:W-:Y:S05]  /*0720*/  BSYNC B0 ;  /* 0x0000000000007941 */ /* 0x000fea0003800000 */
.L_x_5632:
        /* <DEDUP_REMOVED lines=18> */
.L_x_5635:
[----:B------:R-:W-:Y:S05]  /*0850*/  BSYNC B0 ;  /* 0x0000000000007941 */ /* 0x000fea0003800000 */
.L_x_5634:
        /* <DEDUP_REMOVED lines=18> */
.L_x_5637:
[----:B------:R-:W-:Y:S05]  /*0980*/  BSYNC B0 ;  /* 0x0000000000007941 */ /* 0x000fea0003800000 */
.L_x_5636:
        /* <DEDUP_REMOVED lines=17> */
.L_x_5639:
[----:B------:R-:W-:Y:S05]  /*0aa0*/  BSYNC B0 ;  /* 0x0000000000007941 */ /* 0x000fea0003800000 */
.L_x_5638:
        /* <DEDUP_REMOVED lines=19> */
.L_x_5631:
        /* <DEDUP_REMOVED lines=92> */
.L_x_5640:
        /* <DEDUP_REMOVED lines=17> */
.L_x_5642:
        /* <DEDUP_REMOVED lines=54> */
.L_x_5641:
        /* <DEDUP_REMOVED lines=224> */
.L_x_5712:
        /* <DEDUP_REMOVED lines=15> */
.L_x_5645:
[----:B------:R-:W-:Y:S05]  /*2500*/  BSYNC B0 ;  /* 0x0000000000007941 */ /* 0x000fea0003800000 */
.L_x_5644:
        /* <DEDUP_REMOVED lines=15> */
.L_x_5647:
[----:B------:R-:W-:Y:S05]  /*2600*/  BSYNC B0 ;  /* 0x0000000000007941 */ /* 0x000fea0003800000 */
.L_x_5646:
        /* <DEDUP_REMOVED lines=15> */
.L_x_5649:
[----:B------:R-:W-:Y:S05]  /*2700*/  BSYNC B0 ;  /* 0x0000000000007941 */ /* 0x000fea0003800000 */
.L_x_5648:
        /* <DEDUP_REMOVED lines=15> */
.L_x_5651:
[----:B------:R-:W-:Y:S05]  /*2800*/  BSYNC B0 ;  /* 0x0000000000007941 */ /* 0x000fea0003800000 */
.L_x_5650:
        /* <DEDUP_REMOVED lines=66> */
.L_x_5657:
[----:B------:R-:W-:Y:S05]  /*2c30*/  BSYNC B0 ;  /* 0x0000000000007941 */ /* 0x000fea0003800000 */
.L_x_5656:
        /* <DEDUP_REMOVED lines=54> */
.L_x_5655:
[----:B------:R-:W-:Y:S05]  /*2fa0*/  BSYNC B1 ;  /* 0x0000000000017941 */ /* 0x000fea0003800000 */
.L_x_5654:
        /* <DEDUP_REMOVED lines=64> */
.L_x_5661:
[----:B------:R-:W-:Y:S05]  /*33b0*/  BSYNC B0 ;  /* 0x0000000000007941 */ /* 0x000fea0003800000 */
.L_x_5660:
        /* <DEDUP_REMOVED lines=56> */
.L_x_5659:
[----:B------:R-:W-:Y:S05]  /*3740*/  BSYNC B1 ;  /* 0x0000000000017941 */ /* 0x000fea0003800000 */
.L_x_5658:
        /* <DEDUP_REMOVED lines=64> */
.L_x_5665:
[----:B------:R-:W-:Y:S05]  /*3b50*/  BSYNC B0 ;  /* 0x0000000000007941 */ /* 0x000fea0003800000 */
.L_x_5664:
        /* <DEDUP_REMOVED lines=56> */
.L_x_5663:
[----:B------:R-:W-:Y:S05]  /*3ee0*/  BSYNC B1 ;  /* 0x0000000000017941 */ /* 0x000fea0003800000 */
.L_x_5662:
        /* <DEDUP_REMOVED lines=68> */
.L_x_5669:
[----:B------:R-:W-:Y:S05]  /*4330*/  BSYNC B0 ;  /* 0x0000000000007941 */ /* 0x000fea0003800000 */
.L_x_5668:
        /* <DEDUP_REMOVED lines=56> */
.L_x_5667:
[----:B------:R-:W-:Y:S05]  /*46c0*/  BSYNC B1 ;  /* 0x0000000000017941 */ /* 0x000fea0003800000 */
.L_x_5666:
        /* <DEDUP_REMOVED lines=9> */
.L_x_5653:
        /* <DEDUP_REMOVED lines=96> */
.L_x_5676:
[----:B------:R-:W-:Y:S05]  /*4d60*/  BSYNC B0 ;  /* 0x0000000000007941 */ /* 0x000fea0003800000 */
.L_x_5675:
[----:B------:R-:W-:Y:S05]  /*4d70*/  MOV R85, R83 ;  /* 0x0000005300557202 */ /* 0x000fea0000000f00 */
[----:B-----5:R2:W-:Y:S02]  /*4d80*/  STG.E.128 [R84.64], R32 ;  /* 0x0000002054007986 */ /* 0x0205e4000c101d06 */
.L_x_5674:
[----:B------:R-:W-:Y:S05]  /*4d90*/  BSYNC B1 ;  /* 0x0000000000017941 */ /* 0x000fea0003800000 */
.L_x_5673:
        /* <DEDUP_REMOVED lines=94> */
.L_x_5678:
[----:B------:R-:W-:Y:S05]  /*5380*/  BSYNC B0 ;  /* 0x0000000000007941 */ /* 0x000fea0003800000 */
.L_x_5677:
[----:B------:R-:W-:Y:S05]  /*5390*/  MOV R85, R83 ;  /* 0x0000005300557202 */ /* 0x000fea0000000f00 */
[----:B-----5:R3:W-:Y:S02]  /*53a0*/  STG.E.128 [R84.64+0x80], R32 ;  /* 0x0000802054007986 */ /* 0x0207e4000c101d06 */
.L_x_5672:
[----:B------:R-:W-:Y:S05]  /*53b0*/  BSYNC B2 ;  /* 0x0000000000027941 */ /* 0x000fea0003800000 */
.L_x_5671:
        /* <DEDUP_REMOVED lines=100> */
.L_x_5684:
[----:B------:R-:W-:Y:S05]  /*5a00*/  BSYNC B0 ;  /* 0x0000000000007941 */ /* 0x000fea0003800000 */
.L_x_5683:
[C---:B------:R-:W-:Y:S04]  /*5a10*/  LEA R2, P0, R152.reuse, R84, 0x1 ;  /* 0x0000005498027211 */ /* 0x040fe800078008ff */
[----:B------:R-:W-:Y:S05]  /*5a20*/  LEA.HI.X R3, R152, R83, R151, 0x1, P0 ;  /* 0x0000005398037211 */ /* 0x000fea00000f0c97 */
[----:B-----5:R1:W-:Y:S04]  /*5a30*/  STG.E.128 [R2.64], R28 ;  /* 0x0000001c02007986 */ /* 0x0203e8000c101d06 */
.L_x_5682:
[----:B------:R-:W-:Y:S05]  /*5a40*/  BSYNC B1 ;  /* 0x0000000000017941 */ /* 0x000fea0003800000 */
.L_x_5681:
        /* <DEDUP_REMOVED lines=97> */
.L_x_5686:
[----:B------:R-:W-:Y:S05]  /*6060*/  BSYNC B0 ;  /* 0x0000000000007941 */ /* 0x000fea0003800000 */
.L_x_5685:
[C---:B------:R-:W-:Y:S04]  /*6070*/  LEA R2, P0, R69.reuse, R84, 0x1 ;  /* 0x0000005445027211 */ /* 0x040fe800078008ff */
[----:B------:R-:W-:Y:S05]  /*6080*/  LEA.HI.X R3, R69, R83, R68, 0x1, P0 ;  /* 0x0000005345037211 */ /* 0x000fea00000f0c44 */
[----:B-----5:R4:W-:Y:S04]  /*6090*/  STG.E.128 [R2.64], R28 ;  /* 0x0000001c02007986 */ /* 0x0209e8000c101d06 */
.L_x_5680:
[----:B------:R-:W-:Y:S05]  /*60a0*/  BSYNC B2 ;  /* 0x0000000000027941 */ /* 0x000fea0003800000 */
.L_x_5679:
        /* <DEDUP_REMOVED lines=100> */
.L_x_5692:
[----:B------:R-:W-:Y:S05]  /*66f0*/  BSYNC B0 ;  /* 0x0000000000007941 */ /* 0x000fea0003800000 */
.L_x_5691:
[C---:B------:R-:W-:Y:S04]  /*6700*/  LEA R2, P0, R144.reuse, R84, 0x1 ;  /* 0x0000005490027211 */ /* 0x040fe800078008ff */
[----:B------:R-:W-:Y:S05]  /*6710*/  LEA.HI.X R3, R144, R83, R62, 0x1, P0 ;  /* 0x0000005390037211 */ /* 0x000fea00000f0c3e */
[----:B-----5:R4:W-:Y:S04]  /*6720*/  STG.E.128 [R2.64], R28 ;  /* 0x0000001c02007986 */ /* 0x0209e8000c101d06 */
.L_x_5690:
[----:B------:R-:W-:Y:S05]  /*6730*/  BSYNC B1 ;  /* 0x0000000000017941 */ /* 0x000fea0003800000 */
.L_x_5689:
        /* <DEDUP_REMOVED lines=97> */
.L_x_5694:
[----:B------:R-:W-:Y:S05]  /*6d50*/  BSYNC B0 ;  /* 0x0000000000007941 */ /* 0x000fea0003800000 */
.L_x_5693:
[C---:B------:R-:W-:Y:S04]  /*6d60*/  LEA R2, P0, R71.reuse, R84, 0x1 ;  /* 0x0000005447027211 */ /* 0x040fe800078008ff */
[----:B------:R-:W-:Y:S05]  /*6d70*/  LEA.HI.X R3, R71, R83, R70, 0x1, P0 ;  /* 0x0000005347037211 */ /* 0x000fea00000f0c46 */
[----:B-----5:R4:W-:Y:S04]  /*6d80*/  STG.E.128 [R2.64], R28 ;  /* 0x0000001c02007986 */ /* 0x0209e8000c101d06 */
.L_x_5688:
[----:B------:R-:W-:Y:S05]  /*6d90*/  BSYNC B2 ;  /* 0x0000000000027941 */ /* 0x000fea0003800000 */
.L_x_5687:
        /* <DEDUP_REMOVED lines=102> */
.L_x_5700:
[----:B------:R-:W-:Y:S05]  /*7400*/  BSYNC B0 ;  /* 0x0000000000007941 */ /* 0x000fea0003800000 */
.L_x_5699:
[C---:B------:R-:W-:Y:S01]  /*7410*/  IMAD R0, R147.reuse, c[0x0][0x19c], RZ ;  /* 0x0000670093007a24 */ /* 0x040fe200078e02ff */
[----:B--23--:R-:W-:Y:S05]  /*7420*/  MOV R85, R83 ;  /* 0x0000005300557202 */ /* 0x00cfea0000000f00 */
[----:B------:R-:W-:Y:S05]  /*7430*/  IMAD.WIDE.U32 R2, R147, c[0x0][0x198], R84 ;  /* 0x0000660093027a25 */ /* 0x000fea00078e0054 */
[----:B------:R-:W-:Y:S05]  /*7440*/  IADD3 R3, R3, R0, RZ ;  /* 0x0000000003037210 */ /* 0x000fea0007ffe0ff */
[----:B-----5:R2:W-:Y:S02]  /*7450*/  STG.E.128 [R2.64], R28 ;  /* 0x0000001c02007986 */ /* 0x0205e4000c101d06 */
.L_x_5698:
[----:B------:R-:W-:Y:S05]  /*7460*/  BSYNC B1 ;  /* 0x0000000000017941 */ /* 0x000fea0003800000 */
.L_x_5697:
        /* <DEDUP_REMOVED lines=97> */
.L_x_5702:
[----:B------:R-:W-:Y:S05]  /*7a80*/  BSYNC B0 ;  /* 0x0000000000007941 */ /* 0x000fea0003800000 */
.L_x_5701:
[C---:B------:R-:W-:Y:S04]  /*7a90*/  LEA R2, P0, R75.reuse, R84, 0x1 ;  /* 0x000000544b027211 */ /* 0x040fe800078008ff */
[----:B------:R-:W-:Y:S05]  /*7aa0*/  LEA.HI.X R3, R75, R83, R74, 0x1, P0 ;  /* 0x000000534b037211 */ /* 0x000fea00000f0c4a */
[----:B-----5:R2:W-:Y:S04]  /*7ab0*/  STG.E.128 [R2.64], R28 ;  /* 0x0000001c02007986 */ /* 0x0205e8000c101d06 */
.L_x_5696:
[----:B------:R-:W-:Y:S05]  /*7ac0*/  BSYNC B2 ;  /* 0x0000000000027941 */ /* 0x000fea0003800000 */
.L_x_5695:
        /* <DEDUP_REMOVED lines=8> */
.L_x_5652:
        /* <DEDUP_REMOVED lines=10> */
.L_x_5704:
[----:B------:R-:W-:Y:S05]  /*7bf0*/  BSYNC B0 ;  /* 0x0000000000007941 */ /* 0x000fea0003800000 */
.L_x_5703:
        /* <DEDUP_REMOVED lines=16> */
.L_x_5706:
[----:B------:R-:W-:Y:S05]  /*7d00*/  BSYNC B0 ;  /* 0x0000000000007941 */ /* 0x000fea0003800000 */
.L_x_5705:
        /* <DEDUP_REMOVED lines=16> */
.L_x_5708:
[----:B------:R-:W-:Y:S05]  /*7e10*/  BSYNC B0 ;  /* 0x0000000000007941 */ /* 0x000fea0003800000 */
.L_x_5707:
        /* <DEDUP_REMOVED lines=21> */
.L_x_5709:
[----:B------:R-:W-:Y:S05]  /*7f70*/  BSYNC B0 ;  /* 0x0000000000007941 */ /* 0x000fea0003800000 */
.L_x_5670:
        /* <DEDUP_REMOVED lines=80> */
.L_x_5710:
        /* <DEDUP_REMOVED lines=9> */
.L_x_5711:
[----:B------:R-:W-:Y:S04]  /*8510*/  IADD3 R11, R11, -0x1, RZ ;  /* 0xffffffff0b0b7810 */ /* 0x000fe80007ffe0ff */
[----:B------:R-:W-:Y:S11]  /*8520*/  ISETP.GT.AND P0, PT, R11, R57, PT ;  /* 0x000000390b00720c */ /* 0x000ff60003f04270 */
[----:B------:R-:W-:Y:S02]  /*8530*/  @!UPT UIADD3 URZ, URZ, URZ, URZ ;  /* 0x0000003f3f3ff290 */ /* 0x000fe4000fffe03f */
[----:B------:R-:W-:-:S05]  /*8540*/  @P0 BRA `(.L_x_5712) ;  /* 0xffff9ec000000947 */ /* 0x000fca000383ffff */
.L_x_5643:
        /* <DEDUP_REMOVED lines=99> */
.L_x_5721:
[----:B------:R-:W-:Y:S05]  /*8b80*/  BSYNC B0 ;  /* 0x0000000000007941 */ /* 0x000fea0003800000 */
.L_x_5720:
[----:B-----5:R4:W-:Y:S02]  /*8b90*/  STS.128 [R157], R8 ;  /* 0x000000089d007388 */ /* 0x0209e40000000c00 */
.L_x_5719:
[----:B------:R-:W-:Y:S05]  /*8ba0*/  BSYNC B1 ;  /* 0x0000000000017941 */ /* 0x000fea0003800000 */
.L_x_5718:
        /* <DEDUP_REMOVED lines=45> */
.L_x_5723:
[----:B------:R-:W-:Y:S05]  /*8e80*/  BSYNC B0 ;  /* 0x0000000000007941 */ /* 0x000fea0003800000 */
.L_x_5722:
[----:B-----5:R1:W-:Y:S02]  /*8e90*/  STS.128 [R157+0x2000], R8 ;  /* 0x002000089d007388 */ /* 0x0203e40000000c00 */
.L_x_5717:
[----:B------:R-:W-:Y:S05]  /*8ea0*/  BSYNC B2 ;  /* 0x0000000000027941 */ /* 0x000fea0003800000 */
.L_x_5716:
        /* <DEDUP_REMOVED lines=62> */
.L_x_5729:
[----:B------:R-:W-:Y:S05]  /*9290*/  BSYNC B0 ;  /* 0x0000000000007941 */ /* 0x000fea0003800000 */
.L_x_5728:
[----:B-----5:R4:W-:Y:S02]  /*92a0*/  STS.128 [R157+0x800], R8 ;  /* 0x000800089d007388 */ /* 0x0209e40000000c00 */
.L_x_5727:
[----:B------:R-:W-:Y:S05]  /*92b0*/  BSYNC B1 ;  /* 0x0000000000017941 */ /* 0x000fea0003800000 */
.L_x_5726:
        /* <DEDUP_REMOVED lines=44> */
.L_x_5731:
[----:B------:R-:W-:Y:S05]  /*9580*/  BSYNC B0 ;  /* 0x0000000000007941 */ /* 0x000fea0003800000 */
.L_x_5730:
[----:B-----5:R1:W-:Y:S02]  /*9590*/  STS.128 [R157+0x2800], R24 ;  /* 0x002800189d007388 */ /* 0x0203e40000000c00 */
.L_x_5725:
[----:B------:R-:W-:Y:S05]  /*95a0*/  BSYNC B2 ;  /* 0x0000000000027941 */ /* 0x000fea0003800000 */
.L_x_5724:
        /* <DEDUP_REMOVED lines=63> */
.L_x_5737:
[----:B------:R-:W-:Y:S05]  /*99a0*/  BSYNC B0 ;  /* 0x0000000000007941 */ /* 0x000fea0003800000 */
.L_x_5736:
[----:B-----5:R2:W-:Y:S02]  /*99b0*/  STS.128 [R157+0x1000], R8 ;  /* 0x001000089d007388 */ /* 0x0205e40000000c00 */
.L_x_5735:
[----:B------:R-:W-:Y:S05]  /*99c0*/  BSYNC B1 ;  /* 0x0000000000017941 */ /* 0x000fea0003800000 */
.L_x_5734:
        /* <DEDUP_REMOVED lines=44> */
.L_x_5739:
[----:B------:R-:W-:Y:S05]  /*9c90*/  BSYNC B0 ;  /* 0x0000000000007941 */ /* 0x000fea0003800000 */
.L_x_5738:
[----:B-----5:R1:W-:Y:S02]  /*9ca0*/  STS.128 [R157+0x3000], R28 ;  /* 0x0030001c9d007388 */ /* 0x0203e40000000c00 */
.L_x_5733:
[----:B------:R-:W-:Y:S05]  /*9cb0*/  BSYNC B2 ;  /* 0x0000000000027941 */ /* 0x000fea0003800000 */
.L_x_5732:
        /* <DEDUP_REMOVED lines=60> */
.L_x_5744:
[----:B------:R-:W-:Y:S05]  /*a080*/  BSYNC B0 ;  /* 0x0000000000007941 */ /* 0x000fea0003800000 */
.L_x_5743:
[----:B-----5:R4:W-:Y:S02]  /*a090*/  STS.128 [R157+0x1800], R8 ;  /* 0x001800089d007388 */ /* 0x0209e40000000c00 */
.L_x_5742:
[----:B------:R-:W-:Y:S05]  /*a0a0*/  BSYNC B1 ;  /* 0x0000000000017941 */ /* 0x000fea0003800000 */
.L_x_5741:
        /* <DEDUP_REMOVED lines=47> */
.L_x_5746:
[----:B------:R-:W-:Y:S05]  /*a3a0*/  BSYNC B0 ;  /* 0x0000000000007941 */ /* 0x000fea0003800000 */
.L_x_5745:
[----:B-----5:R2:W-:Y:S01]  /*a3b0*/  STS.128 [R157+0x3800], R12 ;  /* 0x0038000c9d007388 */ /* 0x0205e20000000c00 */
[----:B------:R-:W-:Y:S05]  /*a3c0*/  BRA `(.L_x_5740) ;  /* 0x0000353000007947 */ /* 0x000fea0003800000 */
.L_x_5715:
        /* <DEDUP_REMOVED lines=90> */
.L_x_5752:
[----:B------:R-:W-:Y:S05]  /*a970*/  BSYNC B0 ;  /* 0x0000000000007941 */ /* 0x000fea0003800000 */
.L_x_5751:
[----:B-----5:R4:W-:Y:S02]  /*a980*/  STS.128 [R157], R20 ;  /* 0x000000149d007388 */ /* 0x0209e40000000c00 */
.L_x_5750:
[----:B------:R-:W-:Y:S05]  /*a990*/  BSYNC B1 ;  /* 0x0000000000017941 */ /* 0x000fea0003800000 */
.L_x_5749:
        /* <DEDUP_REMOVED lines=86> */
.L_x_5754:
[----:B------:R-:W-:Y:S05]  /*af00*/  BSYNC B0 ;  /* 0x0000000000007941 */ /* 0x000fea0003800000 */
.L_x_5753:
[----:B-----5:R1:W-:Y:S02]  /*af10*/  STS.128 [R157+0x2000], R20 ;  /* 0x002000149d007388 */ /* 0x0203e40000000c00 */
.L_x_5748:
[----:B------:R-:W-:Y:S05]  /*af20*/  BSYNC B2 ;  /* 0x0000000000027941 */ /* 0x000fea0003800000 */
.L_x_5747:
        /* <DEDUP_REMOVED lines=95> */
.L_x_5760:
[----:B------:R-:W-:Y:S05]  /*b520*/  BSYNC B0 ;  /* 0x0000000000007941 */ /* 0x000fea0003800000 */
.L_x_5759:
[----:B-----5:R4:W-:Y:S02]  /*b530*/  STS.128 [R157+0x800], R20 ;  /* 0x000800149d007388 */ /* 0x0209e40000000c00 */
.L_x_5758:
[----:B------:R-:W-:Y:S05]  /*b540*/  BSYNC B1 ;  /* 0x0000000000017941 */ /* 0x000fea0003800000 */
.L_x_5757:
        /* <DEDUP_REMOVED lines=89> */
.L_x_5762:
[----:B------:R-:W-:Y:S05]  /*bae0*/  BSYNC B0 ;  /* 0x0000000000007941 */ /* 0x000fea0003800000 */
.L_x_5761:
[----:B-----5:R1:W-:Y:S02]  /*baf0*/  STS.128 [R157+0x2800], R16 ;  /* 0x002800109d007388 */ /* 0x0203e40000000c00 */
.L_x_5756:
[----:B------:R-:W-:Y:S05]  /*bb00*/  BSYNC B2 ;  /* 0x0000000000027941 */ /* 0x000fea0003800000 */
.L_x_5755:
        /* <DEDUP_REMOVED lines=96> */
.L_x_5768:
[----:B------:R-:W-:Y:S05]  /*c110*/  BSYNC B0 ;  /* 0x0000000000007941 */ /* 0x000fea0003800000 */
.L_x_5767:
[----:B-----5:R4:W-:Y:S02]  /*c120*/  STS.128 [R157+0x1000], R24 ;  /* 0x001000189d007388 */ /* 0x0209e40000000c00 */
.L_x_5766:
[----:B------:R-:W-:Y:S05]  /*c130*/  BSYNC B1 ;  /* 0x0000000000017941 */ /* 0x000fea0003800000 */
.L_x_5765:
        /* <DEDUP_REMOVED lines=89> */
.L_x_5770:
[----:B------:R-:W-:Y:S05]  /*c6d0*/  BSYNC B0 ;  /* 0x0000000000007941 */ /* 0x000fea0003800000 */
.L_x_5769:
[----:B-----5:R4:W-:Y:S02]  /*c6e0*/  STS.128 [R157+0x3000], R24 ;  /* 0x003000189d007388 */ /* 0x0209e40000000c00 */
.L_x_5764:
[----:B------:R-:W-:Y:S05]  /*c6f0*/  BSYNC B2 ;  /* 0x0000000000027941 */ /* 0x000fea0003800000 */
.L_x_5763:
        /* <DEDUP_REMOVED lines=95> */
.L_x_5774:
[----:B------:R-:W-:Y:S05]  /*ccf0*/  BSYNC B0 ;  /* 0x0000000000007941 */ /* 0x000fea0003800000 */
.L_x_5773:
[----:B-----5:R4:W-:Y:S02]  /*cd00*/  STS.128 [R157+0x1800], R24 ;  /* 0x001800189d007388 */ /* 0x0209e40000000c00 */
.L_x_5772:
[----:B------:R-:W-:Y:S05]  /*cd10*/  BSYNC B1 ;  /* 0x0000000000017941 */ /* 0x000fea0003800000 */
.L_x_5771:
        /* <DEDUP_REMOVED lines=94> */
.L_x_5776:
[----:B------:R-:W-:Y:S05]  /*d300*/  BSYNC B0 ;  /* 0x0000000000007941 */ /* 0x000fea0003800000 */
.L_x_5775:
[----:B-----5:R1:W-:Y:S01]  /*d310*/  STS.128 [R157+0x3800], R20 ;  /* 0x003800149d007388 */ /* 0x0203e20000000c00 */
[----:B------:R-:W-:Y:S05]  /*d320*/  BRA `(.L_x_5740) ;  /* 0x000005d000007947 */ /* 0x000fea0003800000 */
.L_x_5714:
        /* <DEDUP_REMOVED lines=20> */
.L_x_5778:
[----:B------:R-:W-:Y:S05]  /*d470*/  BSYNC B0 ;  /* 0x0000000000007941 */ /* 0x000fea0003800000 */
.L_x_5777:
        /* <DEDUP_REMOVED lines=22> */
.L_x_5780:
[----:B------:R-:W-:Y:S05]  /*d5e0*/  BSYNC B0 ;  /* 0x0000000000007941 */ /* 0x000fea0003800000 */
.L_x_5779:
        /* <DEDUP_REMOVED lines=23> */
.L_x_5782:
[----:B------:R-:W-:Y:S05]  /*d760*/  BSYNC B0 ;  /* 0x0000000000007941 */ /* 0x000fea0003800000 */
.L_x_5781:
        /* <DEDUP_REMOVED lines=25> */
.L_x_5740:
[----:B------:R-:W-:Y:S05]  /*d900*/  BSYNC B3 ;  /* 0x0000000000037941 */ /* 0x000fea0003800000 */
.L_x_5713:
        /* <DEDUP_REMOVED lines=26> */
.L_x_5784:
[----:B------:R-:W-:Y:S05]  /*dab0*/  BSYNC B0 ;  /* 0x0000000000007941 */ /* 0x000fea0003800000 */
.L_x_5783:
        /* <DEDUP_REMOVED lines=22> */
.L_x_5786:
[----:B------:R-:W-:Y:S05]  /*dc20*/  BSYNC B0 ;  /* 0x0000000000007941 */ /* 0x000fea0003800000 */
.L_x_5785:
        /* <DEDUP_REMOVED lines=26> */
.L_x_5788:
[----:B------:R-:W-:Y:S05]  /*ddd0*/  BSYNC B0 ;  /* 0x0000000000007941 */ /* 0x000fea0003800000 */
.L_x_5787:
        /* <DEDUP_REMOVED lines=31> */
.L_x_5790:
[----:B------:R-:W-:Y:S05]  /*dfd0*/  BSYNC B0 ;  /* 0x0000000000007941 */ /* 0x000fea0003800000 */
.L_x_5789:
        /* <DEDUP_REMOVED lines=30> */
.L_x_5792:
[----:B------:R-:W-:Y:S05]  /*e1c0*/  BSYNC B0 ;  /* 0x0000000000007941 */ /* 0x000fea0003800000 */
.L_x_5791:
        /* <DEDUP_REMOVED lines=22> */
.L_x_5794:
[----:B------:R-:W-:Y:S05]  /*e330*/  BSYNC B0 ;  /* 0x0000000000007941 */ /* 0x000fea0003800000 */
.L_x_5793:
        /* <DEDUP_REMOVED lines=26> */
.L_x_5796:
[----:B------:R-:W-:Y:S05]  /*e4e0*/  BSYNC B0 ;  /* 0x0000000000007941 */ /* 0x000fea0003800000 */
.L_x_5795:
        /* <DEDUP_REMOVED lines=28> */
.L_x_5798:
[----:B------:R-:W-:Y:S05]  /*e6b0*/  BSYNC B0 ;  /* 0x0000000000007941 */ /* 0x000fea0003800000 */
.L_x_5797:
        /* <DEDUP_REMOVED lines=23> */
[----:B------:R-:W-:-:S03]  /*e830*/  IMAD.SHL.U32 R149, R149, 0x2, RZ ;  /* 0x0000000295957824 */ /* 0x000fc600078e00ff */
[C---:B------:R-:W-:Y:S01]  /*e840*/  LOP3.LUT R144, R36.reuse, R37, RZ, 0xfc, !PT ;  /* 0x0000002524907212 */ /* 0x040fe200078efcff */
[----:B------:R-:W-:Y:S01]  /*e850*/  IMAD.IADD R150, R36, 0x1, R5 ;  /* 0x0000000124967824 */ /* 0x000fe200078e0205 */
[----:B------:R-:W-:Y:S01]  /*e860*/  LDSM.16.M88.4 R16, [R149+0x4000] ;  /* 0x004000009510783b */ /* 0x000fe20000000200 */
[C---:B------:R-:W-:Y:S02]  /*e870*/  IADD3 R0, R149.reuse, 0x4000, RZ ;  /* 0x0000400095007810 */ /* 0x040fe40007ffe0ff */
[----:B------:R-:W-:Y:S01]  /*e880*/  IMAD.SHL.U32 R150, R150, 0x2, RZ ;  /* 0x0000000296967824 */ /* 0x000fe200078e00ff */
[----:B------:R-:W-:Y:S01]  /*e890*/  IADD3 R147, R149, 0x4020, RZ ;  /* 0x0000402095937810 */ /* 0x000fe20007ffe0ff */
[----:B---3--:R-:W-:Y:S01]  /*e8a0*/  LDSM.16.M88.4 R32, [R149+0x4800] ;  /* 0x004800009520783b */ /* 0x008fe20000000200 */
[----:B------:R-:W-:Y:S01]  /*e8b0*/  @P1 IADD3 R147, R0, -0x20, RZ ;  /* 0xffffffe000931810 */ /* 0x000fe20007ffe0ff */
[--C-:B------:R-:W-:Y:S02]  /*e8c0*/  IMAD R148, R41, 0x2, R150.reuse ;  /* 0x0000000229947824 */ /* 0x100fe400078e0296 */
[----:B-----5:R-:W2:Y:S01]  /*e8d0*/  LDSM.16.M88.4 R8, [R150] ;  /* 0x000000009608783b */ /* 0x020ea20000000200 */
[----:B------:R-:W-:Y:S01]  /*e8e0*/  IMAD.MOV.U32 R0, RZ, RZ, 0x40 ;  /* 0x00000040ff007424 */ /* 0x000fe200078e00ff */
[----:B------:R-:W-:Y:S01]  /*e8f0*/  IADD3 R139, R147, 0x800, RZ ;  /* 0x00000800938b7810 */ /* 0x000fe20007ffe0ff */
[C---:B------:R-:W-:Y:S01]  /*e900*/  IMAD R146, R39.reuse, 0x2, R150 ;  /* 0x0000000227927824 */ /* 0x040fe200078e0296 */
[----:B------:R-:W-:Y:S01]  /*e910*/  LDSM.16.M88.4 R28, [R147] ;  /* 0x00000000931c783b */ /* 0x000fe20000000200 */
[----:B------:R-:W-:Y:S01]  /*e920*/  IMAD R145, R39, 0x2, R148 ;  /* 0x0000000227917824 */ /* 0x000fe200078e0294 */
[----:B------:R-:W-:-:S02]  /*e930*/  SEL R0, R0, 0xffffffc0, !P2 ;  /* 0xffffffc000007807 */ /* 0x000fc40005000000 */
[----:B------:R-:W3:Y:S01]  /*e940*/  LDSM.16.M88.4 R68, [R148] ;  /* 0x000000009444783b */ /* 0x000ee20000000200 */
[----:B------:R-:W-:Y:S02]  /*e950*/  IADD3 R138, R147, 0x1000, RZ ;  /* 0x00001000938a7810 */ /* 0x000fe40007ffe0ff */
[----:B------:R-:W-:Y:S01]  /*e960*/  IMAD.IADD R143, R149, 0x1, R0 ;  /* 0x00000001958f7824 */ /* 0x000fe200078e0200 */
[----:B------:R-:W1:Y:S01]  /*e970*/  LDSM.16.M88.4 R60, [R149+0x5000] ;  /* 0x00500000953c783b */ /* 0x000e620000000200 */
[----:B------:R-:W-:Y:S01]  /*e980*/  IMAD.IADD R136, R0, 0x1, R147 ;  /* 0x0000000100887824 */ /* 0x000fe200078e0293 */
[C---:B------:R-:W-:Y:S02]  /*e990*/  IADD3 R137, R147.reuse, 0x1800, RZ ;  /* 0x0000180093897810 */ /* 0x040fe40007ffe0ff */
[----:B------:R-:W4:Y:S01]  /*e9a0*/  LDSM.16.M88.4 R4, [R149+0x5800] ;  /* 0x005800009504783b */ /* 0x000f220000000200 */
[C---:B------:R-:W-:Y:S02]  /*e9b0*/  IADD3 R135, R147.reuse, 0x2000, RZ ;  /* 0x0000200093877810 */ /* 0x040fe40007ffe0ff */
[C---:B------:R-:W-:Y:S01]  /*e9c0*/  IADD3 R134, R147.reuse, 0x2800, RZ ;  /* 0x0000280093867810 */ /* 0x040fe20007ffe0ff */
[----:B------:R-:W-:Y:S01]  /*e9d0*/  LDSM.16.M88.4 R56, [R143+0x4000] ;  /* 0x004000008f38783b */ /* 0x000fe20000000200 */
[----:B------:R-:W-:-:S02]  /*e9e0*/  IADD3 R133, R147, 0x3000, RZ ;  /* 0x0000300093857810 */ /* 0x000fc40007ffe0ff */
[----:B------:R-:W-:Y:S01]  /*e9f0*/  IADD3 R132, R147, 0x3800, RZ ;  /* 0x0000380093847810 */ /* 0x000fe20007ffe0ff */
[----:B------:R-:W1:Y:S04]  /*ea00*/  LDSM.16.M88.4 R76, [R146] ;  /* 0x00000000924c783b */ /* 0x000e680000000200 */
[----:B------:R-:W1:Y:S04]  /*ea10*/  LDSM.16.M88.4 R84, [R147+0x800] ;  /* 0x000800009354783b */ /* 0x000e680000000200 */
[----:B------:R-:W1:Y:S04]  /*ea20*/  LDSM.16.M88.4 R20, [R147+0x1000] ;  /* 0x001000009314783b */ /* 0x000e680000000200 */
[----:B------:R-:W4:Y:S01]  /*ea30*/  LDSM.16.M88.4 R72, [R147+0x1800] ;  /* 0x001800009348783b */ /* 0x000f220000000200 */
[C---:B--2---:R-:W-:Y:S03]  /*ea40*/  HMMA.16816.F32 R12, R8.reuse, R16, RZ ;  /* 0x00000010080c723c */ /* 0x044fe600000018ff */
[----:B------:R-:W-:Y:S04]  /*ea50*/  LDSM.16.M88.4 R88, [R145] ;  /* 0x000000009158783b */ /* 0x000fe80000000200 */
[----:B------:R-:W-:Y:S01]  /*ea60*/  LDSM.16.M88.4 R44, [R143+0x5000] ;  /* 0x005000008f2c783b */ /* 0x000fe20000000200 */
[C---:B------:R-:W-:Y:S03]  /*ea70*/  HMMA.16816.F32 R16, R8.reuse, R18, RZ ;  /* 0x000000120810723c */ /* 0x040fe600000018ff */
[----:B------:R-:W-:Y:S04]  /*ea80*/  LDSM.16.M88.4 R108, [R136+0x1000] ;  /* 0x00100000886c783b */ /* 0x000fe80000000200 */
[----:B------:R-:W-:Y:S01]  /*ea90*/  LDSM.16.M88.4 R96, [R147+0x2800] ;  /* 0x002800009360783b */ /* 0x000fe20000000200 */
[----:B------:R-:W-:Y:S03]  /*eaa0*/  HMMA.16816.F32 R24, R8, R32, RZ ;  /* 0x000000200818723c */ /* 0x000fe600000018ff */
[----:B------:R-:W-:Y:S05]  /*eab0*/  LDSM.16.M88.4 R92, [R136+0x2000] ;  /* 0x00200000885c783b */ /* 0x000fea0000000200 */
[----:B---3--:R-:W-:Y:S08]  /*eac0*/  HMMA.16816.F32 R12, R68, R28, R12 ;  /* 0x0000001c440c723c */ /* 0x008ff0000000180c */
[C---:B-1----:R-:W-:Y:S08]  /*ead0*/  HMMA.16816.F32 R64, R8.reuse, R60, RZ ;  /* 0x0000003c0840723c */ /* 0x042ff000000018ff */
[C---:B------:R-:W-:Y:S08]  /*eae0*/  HMMA.16816.F32 R32, R8.reuse, R34, RZ ;  /* 0x000000220820723c */ /* 0x040ff000000018ff */
[C---:B------:R-:W-:Y:S08]  /*eaf0*/  HMMA.16816.F32 R60, R8.reuse, R62, RZ ;  /* 0x0000003e083c723c */ /* 0x040ff000000018ff */
[C---:B----4-:R-:W-:Y:S08]  /*eb00*/  HMMA.16816.F32 R80, R8.reuse, R4, RZ ;  /* 0x000000040850723c */ /* 0x050ff000000018ff */
[----:B------:R-:W-:Y:S01]  /*eb10*/  HMMA.16816.F32 R8, R8, R6, RZ ;  /* 0x000000060808723c */ /* 0x000fe200000018ff */
[----:B------:R-:W-:Y:S07]  /*eb20*/  LDSM.16.M88.4 R4, [R143+0x4800] ;  /* 0x004800008f04783b */ /* 0x000fee0000000200 */
[----:B------:R-:W-:Y:S01]  /*eb30*/  HMMA.16816.F32 R16, R68, R30, R16 ;  /* 0x0000001e4410723c */ /* 0x000fe20000001810 */
[----:B------:R-:W1:Y:S07]  /*eb40*/  LDSM.16.M88.4 R28, [R136] ;  /* 0x00000000881c783b */ /* 0x000e6e0000000200 */
[----:B------:R-:W-:Y:S08]  /*eb50*/  HMMA.16816.F32 R12, R76, R56, R12 ;  /* 0x000000384c0c723c */ /* 0x000ff0000000180c */
        /* <DEDUP_REMOVED lines=9> */
[----:B------:R-:W2:Y:S03]  /*ebf0*/  LDSM.16.M88.4 R72, [R150+0x2000] ;  /* 0x002000009648783b */ /* 0x000ea60000000200 */
[----:B------:R-:W-:Y:S01]  /*ec00*/  HMMA.16816.F32 R16, R76, R58, R16 ;  /* 0x0000003a4c10723c */ /* 0x000fe20000001810 */
[----:B------:R-:W-:Y:S07]  /*ec10*/  LDSM.16.M88.4 R56, [R148+0x2000] ;  /* 0x002000009438783b */ /* 0x000fee0000000200 */
[----:B-1----:R-:W-:Y:S08]  /*ec20*/  HMMA.16816.F32 R12, R88, R28, R12 ;  /* 0x0000001c580c723c */ /* 0x002ff0000000180c */
[C---:B------:R-:W-:Y:S08]  /*ec30*/  HMMA.16816.F32 R24, R76.reuse, R4, R24 ;  /* 0x000000044c18723c */ /* 0x040ff00000001818 */
[C---:B------:R-:W-:Y:S01]  /*ec40*/  HMMA.16816.F32 R32, R76.reuse, R6, R32 ;  /* 0x000000064c20723c */ /* 0x040fe20000001820 */
[----:B------:R-:W1:Y:S07]  /*ec50*/  LDSM.16.M88.4 R4, [R136+0x800] ;  /* 0x000800008804783b */ /* 0x000e6e0000000200 */
[C---:B------:R-:W-:Y:S08]  /*ec60*/  HMMA.16816.F32 R64, R76.reuse, R44, R64 ;  /* 0x0000002c4c40723c */ /* 0x040ff00000001840 */
[----:B------:R-:W-:Y:S01]  /*ec70*/  HMMA.16816.F32 R60, R76, R46, R60 ;  /* 0x0000002e4c3c723c */ /* 0x000fe2000000183c */
[----:B------:R-:W3:Y:S07]  /*ec80*/  LDSM.16.M88.4 R44, [R147+0x2000] ;  /* 0x00200000932c783b */ /* 0x000eee0000000200 */
[----:B------:R-:W-:Y:S01]  /*ec90*/  HMMA.16816.F32 R16, R88, R30, R16 ;  /* 0x0000001e5810723c */ /* 0x000fe20000001810 */
[----:B------:R-:W4:Y:S07]  /*eca0*/  LDSM.16.M88.4 R28, [R149+0x6800] ;  /* 0x00680000951c783b */ /* 0x000f2e0000000200 */
[----:B--2---:R-:W-:Y:S08]  /*ecb0*/  HMMA.16816.F32 R12, R72, R68, R12 ;  /* 0x00000044480c723c */ /* 0x004ff0000000180c */
[C---:B------:R-:W-:Y:S08]  /*ecc0*/  HMMA.16816.F32 R80, R76.reuse, R20, R80 ;  /* 0x000000144c50723c */ /* 0x040ff00000001850 */
[----:B------:R-:W-:Y:S01]  /*ecd0*/  HMMA.16816.F32 R76, R76, R22, R8 ;  /* 0x000000164c4c723c */ /* 0x000fe20000001808 */
[----:B------:R-:W-:Y:S04]  /*ece0*/  LDSM.16.M88.4 R20, [R143+0x6000] ;  /* 0x006000008f14783b */ /* 0x000fe80000000200 */
[----:B------:R-:W2:Y:S03]  /*ecf0*/  LDSM.16.M88.4 R8, [R146+0x2000] ;  /* 0x002000009208783b */ /* 0x000ea60000000200 */
[----:B------:R-:W-:Y:S01]  /*ed00*/  HMMA.16816.F32 R16, R72, R70, R16 ;  /* 0x000000464810723c */ /* 0x000fe20000001810 */
[----:B------:R-:W-:Y:S07]  /*ed10*/  LDSM.16.M88.4 R68, [R149+0x7000] ;  /* 0x007000009544783b */ /* 0x000fee0000000200 */
[----:B-1----:R-:W-:Y:S08]  /*ed20*/  HMMA.16816.F32 R24, R88, R4, R24 ;  /* 0x000000045818723c */ /* 0x002ff00000001818 */
[----:B---3--:R-:W-:Y:S08]  /*ed30*/  HMMA.16816.F32 R12, R56, R44, R12 ;  /* 0x0000002c380c723c */ /* 0x008ff0000000180c */
[----:B------:R-:W-:Y:S01]  /*ed40*/  HMMA.16816.F32 R32, R88, R6, R32 ;  /* 0x000000065820723c */ /* 0x000fe20000001820 */
[----:B------:R-:W1:Y:S07]  /*ed50*/  LDSM.16.M88.4 R4, [R145+0x2000] ;  /* 0x002000009104783b */ /* 0x000e6e0000000200 */
[----:B------:R-:W-:Y:S01]  /*ed60*/  HMMA.16816.F32 R16, R56, R46, R16 ;  /* 0x0000002e3810723c */ /* 0x000fe20000001810 */
[----:B------:R-:W-:Y:S07]  /*ed70*/  LDSM.16.M88.4 R44, [R147+0x3000] ;  /* 0x00300000932c783b */ /* 0x000fee0000000200 */
[----:B----4-:R-:W-:Y:S08]  /*ed80*/  HMMA.16816.F32 R24, R72, R28, R24 ;  /* 0x0000001c4818723c */ /* 0x010ff00000001818 */
[----:B--2---:R-:W-:Y:S08]  /*ed90*/  HMMA.16816.F32 R12, R8, R20, R12 ;  /* 0x00000014080c723c */ /* 0x004ff0000000180c */
[----:B------:R-:W-:Y:S01]  /*eda0*/  HMMA.16816.F32 R32, R72, R30, R32 ;  /* 0x0000001e4820723c */ /* 0x000fe20000001820 */
[----:B------:R-:W2:Y:S07]  /*edb0*/  LDSM.16.M88.4 R28, [R143+0x6800] ;  /* 0x006800008f1c783b */ /* 0x000eae0000000200 */
[----:B------:R-:W-:Y:S01]  /*edc0*/  HMMA.16816.F32 R16, R8, R22, R16 ;  /* 0x000000160810723c */ /* 0x000fe20000001810 */
[----:B------:R-:W3:Y:S07]  /*edd0*/  LDSM.16.M88.4 R20, [R136+0x2800] ;  /* 0x002800008814783b */ /* 0x000eee0000000200 */
[----:B------:R-:W-:Y:S08]  /*ede0*/  HMMA.16816.F32 R64, R88, R108, R64 ;  /* 0x0000006c5840723c */ /* 0x000ff00000001840 */
[----:B------:R-:W-:Y:S08]  /*edf0*/  HMMA.16816.F32 R24, R56, R96, R24 ;  /* 0x000000603818723c */ /* 0x000ff00000001818 */
[C---:B-1----:R-:W-:Y:S08]  /*ee00*/  HMMA.16816.F32 R12, R4.reuse, R92, R12 ;  /* 0x0000005c040c723c */ /* 0x042ff0000000180c */
[----:B------:R-:W-:Y:S01]  /*ee10*/  HMMA.16816.F32 R16, R4, R94, R16 ;  /* 0x0000005e0410723c */ /* 0x000fe20000001810 */
[----:B------:R-:W-:Y:S07]  /*ee20*/  LDSM.16.M88.4 R92, [R143+0x7000] ;  /* 0x007000008f5c783b */ /* 0x000fee0000000200 */
[----:B------:R-:W-:Y:S08]  /*ee30*/  HMMA.16816.F32 R64, R72, R68, R64 ;  /* 0x000000444840723c */ /* 0x000ff00000001840 */
[----:B--2---:R-:W-:Y:S01]  /*ee40*/  HMMA.16816.F32 R24, R8, R28, R24 ;  /* 0x0000001c0818723c */ /* 0x004fe20000001818 */
[----:B------:R-:W-:-:S02]  /*ee50*/  FMUL.FTZ R38, R12, c[0x0][0x2ec] ;  /* 0x0000bb000c267a20 */ /* 0x000fc40000410000 */
[----:B------:R-:W-:Y:S02]  /*ee60*/  FMUL.FTZ R42, R13, c[0x0][0x2ec] ;  /* 0x0000bb000d2a7a20 */ /* 0x000fe40000410000 */
[----:B------:R-:W-:Y:S02]  /*ee70*/  FMUL.FTZ R40, R14, c[0x0][0x2ec] ;  /* 0x0000bb000e287a20 */ /* 0x000fe40000410000 */
[----:B------:R-:W-:Y:S01]  /*ee80*/  FMUL.FTZ R43, R15, c[0x0][0x2ec] ;  /* 0x0000bb000f2b7a20 */ /* 0x000fe20000410000 */
[C---:B------:R-:W-:Y:S01]  /*ee90*/  HMMA.16816.F32 R60, R88.reuse, R110, R60 ;  /* 0x0000006e583c723c */ /* 0x040fe2000000183c */
[----:B------:R-:W1:Y:S01]  /*eea0*/  LDSM.16.M88.4 R12, [R149+0x7800] ;  /* 0x00780000950c783b */ /* 0x000e620000000200 */
[----:B------:R-:W-:Y:S01]  /*eeb0*/  FMUL.FTZ R16, R16, c[0x0][0x2ec] ;  /* 0x0000bb0010107a20 */ /* 0x000fe20000410000 */
[----:B------:R-:W2:Y:S05]  /*eec0*/  MUFU.TANH R42, R42 ;  /* 0x0000002a002a7308 */ /* 0x000eaa0000002400 */
[C---:B------:R-:W-:Y:S03]  /*eed0*/  HMMA.16816.F32 R76, R88.reuse, R86, R76 ;  /* 0x00000056584c723c */ /* 0x040fe6000000184c */
[----:B------:R-:W4:Y:S05]  /*eee0*/  MUFU.TANH R43, R43 ;  /* 0x0000002b002b7308 */ /* 0x000f2a0000002400 */
[----:B------:R-:W-:Y:S03]  /*eef0*/  HMMA.16816.F32 R80, R88, R84, R80 ;  /* 0x000000545850723c */ /* 0x000fe60000001850 */
[----:B------:R-:W-:Y:S05]  /*ef00*/  MUFU.TANH R38, R38 ;  /* 0x0000002600267308 */ /* 0x000fea0000002400 */
[----:B------:R-:W-:Y:S03]  /*ef10*/  HMMA.16816.F32 R64, R56, R44, R64 ;  /* 0x0000002c3840723c */ /* 0x000fe60000001840 */
[----:B------:R-:W-:Y:S04]  /*ef20*/  MUFU.TANH R40, R40 ;  /* 0x0000002800287308 */ /* 0x000fe80000002400 */
[----:B------:R-:W-:Y:S01]  /*ef30*/  FMUL.FTZ R44, R18, c[0x0][0x2ec] ;  /* 0x0000bb00122c7a20 */ /* 0x000fe20000410000 */
[----:B---3--:R-:W-:Y:S01]  /*ef40*/  HMMA.16816.F32 R24, R4, R20, R24 ;  /* 0x000000140418723c */ /* 0x008fe20000001818 */
[----:B------:R-:W-:-:S02]  /*ef50*/  FMUL.FTZ R45, R19, c[0x0][0x2ec] ;  /* 0x0000bb00132d7a20 */ /* 0x000fc40000410000 */
[----:B------:R3:W-:Y:S04]  /*ef60*/  MUFU.TANH R20, R16 ;  /* 0x0000001000147308 */ /* 0x0007e80000002400 */
[----:B------:R-:W-:Y:S01]  /*ef70*/  FMUL.FTZ R21, R17, c[0x0][0x2ec] ;  /* 0x0000bb0011157a20 */ /* 0x000fe20000410000 */
[----:B------:R-:W-:Y:S03]  /*ef80*/  HMMA.16816.F32 R32, R56, R98, R32 ;  /* 0x000000623820723c */ /* 0x000fe60000001820 */
[----:B------:R-:W-:Y:S05]  /*ef90*/  MUFU.TANH R45, R45 ;  /* 0x0000002d002d7308 */ /* 0x000fea0000002400 */
[C---:B------:R-:W-:Y:S01]  /*efa0*/  HMMA.16816.F32 R60, R72.reuse, R70, R60 ;  /* 0x00000046483c723c */ /* 0x040fe2000000183c */
[----:B---3--:R-:W3:Y:S02]  /*efb0*/  LDSM.16.M88.4 R16, [R147+0x3800] ;  /* 0x003800009310783b */ /* 0x008ee40000000200 */
[----:B------:R-:W2:Y:S05]  /*efc0*/  MUFU.TANH R21, R21 ;  /* 0x0000001500157308 */ /* 0x000eaa0000002400 */
[C---:B-1----:R-:W-:Y:S03]  /*efd0*/  HMMA.16816.F32 R76, R72.reuse, R14, R76 ;  /* 0x0000000e484c723c */ /* 0x042fe6000000184c */
[----:B------:R-:W1:Y:S05]  /*efe0*/  MUFU.TANH R44, R44 ;  /* 0x0000002c002c7308 */ /* 0x000e6a0000002400 */
[----:B------:R-:W-:Y:S01]  /*eff0*/  HMMA.16816.F32 R80, R72, R12, R80 ;  /* 0x0000000c4850723c */ /* 0x000fe20000001850 */
[----:B------:R-:W1:Y:S07]  /*f000*/  LDSM.16.M88.4 R12, [R143+0x7800] ;  /* 0x007800008f0c783b */ /* 0x000e6e0000000200 */
[----:B------:R-:W-:Y:S01]  /*f010*/  HMMA.16816.F32 R32, R8, R30, R32 ;  /* 0x0000001e0820723c */ /* 0x000fe20000001820 */
[----:B------:R-:W1:Y:S07]  /*f020*/  LDSM.16.M88.4 R28, [R136+0x3000] ;  /* 0x00300000881c783b */ /* 0x000e6e0000000200 */
[----:B------:R-:W-:Y:S08]  /*f030*/  HMMA.16816.F32 R60, R56, R46, R60 ;  /* 0x0000002e383c723c */ /* 0x000ff0000000183c */
[----:B------:R-:W-:Y:S08]  /*f040*/  HMMA.16816.F32 R64, R8, R92, R64 ;  /* 0x0000005c0840723c */ /* 0x000ff00000001840 */
[C---:B---3--:R-:W-:Y:S08]  /*f050*/  HMMA.16816.F32 R76, R56.reuse, R18, R76 ;  /* 0x00000012384c723c */ /* 0x048ff0000000184c */
[----:B------:R-:W-:Y:S01]  /*f060*/  HMMA.16816.F32 R80, R56, R16, R80 ;  /* 0x000000103850723c */ /* 0x000fe20000001850 */
[----:B------:R-:W3:Y:S01]  /*f070*/  LDSM.16.M88.4 R16, [R136+0x3800] ;  /* 0x003800008810783b */ /* 0x000ee20000000200 */
[----:B------:R-:W-:-:S06]  /*f080*/  DEPBAR.LE SB0, 0x0 ;  /* 0x000080000000791a */ /* 0x000fcc0000000000 */
[----:B------:R-:W-:Y:S07]  /*f090*/  HMMA.16816.F32 R32, R4, R22, R32 ;  /* 0x000000160420723c */ /* 0x000fee0000001820 */
[----:B------:R-:W-:Y:S01]  /*f0a0*/  FMUL.FTZ R22, R24, c[0x0][0x2ec] ;  /* 0x0000bb0018167a20 */ /* 0x000fe20000410000 */
[----:B------:R-:W-:Y:S01]  /*f0b0*/  HMMA.16816.F32 R60, R8, R94, R60 ;  /* 0x0000005e083c723c */ /* 0x000fe2000000183c */
[----:B------:R-:W-:Y:S02]  /*f0c0*/  FMUL.FTZ R24, R26, c[0x0][0x2ec] ;  /* 0x0000bb001a187a20 */ /* 0x000fe40000410000 */
[----:B------:R-:W-:-:S02]  /*f0d0*/  FMUL.FTZ R23, R25, c[0x0][0x2ec] ;  /* 0x0000bb0019177a20 */ /* 0x000fc40000410000 */
[----:B------:R-:W-:Y:S01]  /*f0e0*/  FMUL.FTZ R25, R27, c[0x0][0x2ec] ;  /* 0x0000bb001b197a20 */ /* 0x000fe20000410000 */
[----:B------:R-:W2:Y:S02]  /*f0f0*/  MUFU.TANH R22, R22 ;  /* 0x0000001600167308 */ /* 0x000ea40000002400 */
[C---:B-1----:R-:W-:Y:S06]  /*f100*/  HMMA.16816.F32 R76, R8.reuse, R14, R76 ;  /* 0x0000000e084c723c */ /* 0x042fec000000184c */
[----:B------:R-:W1:Y:S02]  /*f110*/  MUFU.TANH R24, R24 ;  /* 0x0000001800187308 */ /* 0x000e640000002400 */
[----:B------:R-:W-:Y:S01]  /*f120*/  HMMA.16816.F32 R80, R8, R12, R80 ;  /* 0x0000000c0850723c */ /* 0x000fe20000001850 */
[----:B------:R-:W-:-:S02]  /*f130*/  FMUL.FTZ R27, R32, c[0x0][0x2ec] ;  /* 0x0000bb00201b7a20 */ /* 0x000fc40000410000 */
[----:B------:R-:W-:-:S03]  /*f140*/  FMUL.FTZ R32, R35, c[0x0][0x2ec] ;  /* 0x0000bb0023207a20 */ /* 0x000fc60000410000 */
[----:B------:R-:W1:Y:S01]  /*f150*/  MUFU.TANH R23, R23 ;  /* 0x0000001700177308 */ /* 0x000e620000002400 */
[C---:B------:R-:W-:Y:S01]  /*f160*/  IADD3 R12, R2.reuse, 0x1, RZ ;  /* 0x00000001020c7810 */ /* 0x040fe20007ffe0ff */
[C---:B------:R-:W-:Y:S01]  /*f170*/  HMMA.16816.F32 R64, R4.reuse, R28, R64 ;  /* 0x0000001c0440723c */ /* 0x040fe20000001840 */
[C---:B------:R-:W-:Y:S02]  /*f180*/  IADD3 R8, R2.reuse, 0x10, RZ ;  /* 0x0000001002087810 */ /* 0x040fe40007ffe0ff */
[C---:B------:R-:W-:Y:S02]  /*f190*/  IADD3 R13, R2.reuse, 0x8, RZ ;  /* 0x00000008020d7810 */ /* 0x040fe40007ffe0ff */
[----:B------:R-:W-:Y:S01]  /*f1a0*/  IADD3 R9, R2, 0x11, RZ ;  /* 0x0000001102097810 */ /* 0x000fe20007ffe0ff */
[----:B------:R-:W1:Y:S01]  /*f1b0*/  MUFU.TANH R25, R25 ;  /* 0x0000001900197308 */ /* 0x000e620000002400 */
[----:B------:R-:W-:Y:S01]  /*f1c0*/  FMUL.FTZ R28, R33, c[0x0][0x2ec] ;  /* 0x0000bb00211c7a20 */ /* 0x000fe20000410000 */
[----:B------:R-:W-:Y:S01]  /*f1d0*/  HMMA.16816.F32 R60, R4, R30, R60 ;  /* 0x0000001e043c723c */ /* 0x000fe2000000183c */
[----:B------:R-:W-:Y:S01]  /*f1e0*/  IMAD R33, R48, 0x10, R50 ;  /* 0x0000001030217824 */ /* 0x000fe200078e0232 */
[----:B------:R-:W-:Y:S01]  /*f1f0*/  IADD3 R10, R2, 0x20, RZ ;  /* 0x00000020020a7810 */ /* 0x000fe20007ffe0ff */
[----:B------:R-:W-:-:S03]  /*f200*/  FMUL.FTZ R29, R34, c[0x0][0x2ec] ;  /* 0x0000bb00221d7a20 */ /* 0x000fc60000410000 */
[----:B------:R-:W-:Y:S01]  /*f210*/  IADD3 R33, R33, 0x1, R164 ;  /* 0x0000000121217810 */ /* 0x000fe20007ffe0a4 */
[----:B------:R-:W1:Y:S01]  /*f220*/  MUFU.TANH R27, R27 ;  /* 0x0000001b001b7308 */ /* 0x000e620000002400 */
[----:B---3--:R-:W-:Y:S02]  /*f230*/  HMMA.16816.F32 R76, R4, R18, R76 ;  /* 0x00000012044c723c */ /* 0x008fe4000000184c */
[----:B------:R-:W-:-:S04]  /*f240*/  IADD3 R31, R52, R33, -R155 ;  /* 0x00000021341f7210 */ /* 0x000fc80007ffe89b */
[----:B------:R-:W-:Y:S01]  /*f250*/  IADD3 R31, R31, c[0x0][0x2e8], RZ ;  /* 0x0000ba001f1f7a10 */ /* 0x000fe20007ffe0ff */
[----:B------:R-:W-:Y:S01]  /*f260*/  MUFU.TANH R28, R28 ;  /* 0x0000001c001c7308 */ /* 0x000fe20000002400 */
[----:B------:R-:W-:Y:S01]  /*f270*/  HMMA.16816.F32 R80, R4, R16, R80 ;  /* 0x000000100450723c */ /* 0x000fe20000001850 */
[----:B------:R-:W-:Y:S01]  /*f280*/  FMUL.FTZ R64, R64, c[0x0][0x2ec] ;  /* 0x0000bb0040407a20 */ /* 0x000fe20000410000 */
[----:B------:R-:W-:Y:S01]  /*f290*/  IADD3 R105, R31, 0x8, RZ ;  /* 0x000000081f697810 */ /* 0x000fe20007ffe0ff */
[----:B------:R-:W-:Y:S01]  /*f2a0*/  FMUL.FTZ R65, R65, c[0x0][0x2ec] ;  /* 0x0000bb0041417a20 */ /* 0x000fe20000410000 */
[-C--:B------:R-:W-:Y:S01]  /*f2b0*/  IMNMX R0, R31, R52.reuse, PT ;  /* 0x000000341f007217 */ /* 0x080fe20003800200 */
[----:B------:R-:W-:Y:S01]  /*f2c0*/  FMUL.FTZ R67, R67, c[0x0][0x2ec] ;  /* 0x0000bb0043437a20 */ /* 0x000fe20000410000 */
[----:B------:R-:W-:Y:S01]  /*f2d0*/  IMNMX R105, R105, R52, PT ;  /* 0x0000003469697217 */ /* 0x000fe20003800200 */
[----:B------:R-:W3:Y:S01]  /*f2e0*/  MUFU.TANH R29, R29 ;  /* 0x0000001d001d7308 */ /* 0x000ee20000002400 */
[CC--:B------:R-:W-:Y:S01]  /*f2f0*/  ISETP.GE.AND P5, PT, R12.reuse, R0.reuse, PT ;  /* 0x000000000c00720c */ /* 0x0c0fe20003fa6270 */
[----:B------:R-:W-:Y:S01]  /*f300*/  FMUL.FTZ R61, R61, c[0x0][0x2ec] ;  /* 0x0000bb003d3d7a20 */ /* 0x000fe20000410000 */
[-C--:B------:R-:W-:Y:S01]  /*f310*/  ISETP.GE.AND P0, PT, R12, R105.reuse, PT ;  /* 0x000000690c00720c */ /* 0x080fe20003f06270 */
[----:B------:R-:W-:Y:S01]  /*f320*/  FMUL.FTZ R60, R60, c[0x0][0x2ec] ;  /* 0x0000bb003c3c7a20 */ /* 0x000fe20000410000 */
[----:B------:R-:W-:Y:S01]  /*f330*/  IADD3 R12, R2, 0x9, RZ ;  /* 0x00000009020c7810 */ /* 0x000fe20007ffe0ff */
[----:B------:R-:W-:Y:S01]  /*f340*/  FMUL.FTZ R66, R66, c[0x0][0x2ec] ;  /* 0x0000bb0042427a20 */ /* 0x000fe20000410000 */
[----:B--2---:R-:W-:Y:S01]  /*f350*/  FSEL R30, R42, -INF , !P5 ;  /* 0xff8000002a1e7808 */ /* 0x004fe20006800000 */
[----:B------:R-:W2:Y:S01]  /*f360*/  MUFU.TANH R32, R32 ;  /* 0x0000002000207308 */ /* 0x000ea20000002400 */
[----:B----4-:R-:W-:Y:S01]  /*f370*/  FSEL R48, R43, -INF , !P0 ;  /* 0xff8000002b307808 */ /* 0x010fe20004000000 */
[----:B------:R-:W-:Y:S01]  /*f380*/  FMUL.FTZ R76, R76, c[0x0][0x2ec] ;  /* 0x0000bb004c4c7a20 */ /* 0x000fe20000410000 */
[-C--:B------:R-:W-:Y:S01]  /*f390*/  ISETP.GE.AND P6, PT, R12, R0.reuse, PT ;  /* 0x000000000c00720c */ /* 0x080fe20003fc6270 */
[----:B------:R-:W-:Y:S01]  /*f3a0*/  FMUL.FTZ R62, R62, c[0x0][0x2ec] ;  /* 0x0000bb003e3e7a20 */ /* 0x000fe20000410000 */
[-C--:B------:R-:W-:Y:S01]  /*f3b0*/  ISETP.GE.AND P4, PT, R12, R105.reuse, PT ;  /* 0x000000690c00720c */ /* 0x080fe20003f86270 */
[----:B------:R-:W-:Y:S01]  /*f3c0*/  FMUL.FTZ R16, R63, c[0x0][0x2ec] ;  /* 0x0000bb003f107a20 */ /* 0x000fe20000410000 */
[CC--:B------:R-:W-:Y:S01]  /*f3d0*/  ISETP.GE.AND P5, PT, R8.reuse, R0.reuse, PT ;  /* 0x000000000800720c */ /* 0x0c0fe20003fa6270 */
[----:B------:R-:W4:Y:S01]  /*f3e0*/  MUFU.TANH R128, R64 ;  /* 0x0000004000807308 */ /* 0x000f220000002400 */
[-C--:B------:R-:W-:Y:S01]  /*f3f0*/  ISETP.GE.AND P0, PT, R8, R105.reuse, PT ;  /* 0x000000690800720c */ /* 0x080fe20003f06270 */
[----:B------:R-:W-:Y:S01]  /*f400*/  FMUL.FTZ R80, R80, c[0x0][0x2ec] ;  /* 0x0000bb0050507a20 */ /* 0x000fe20000410000 */
[----:B------:R-:W-:Y:S01]  /*f410*/  IADD3 R8, R2, 0x18, RZ ;  /* 0x0000001802087810 */ /* 0x000fe20007ffe0ff */
[----:B------:R-:W-:Y:S01]  /*f420*/  FMUL.FTZ R82, R82, c[0x0][0x2ec] ;  /* 0x0000bb0052527a20 */ /* 0x000fe20000410000 */
[-C--:B------:R-:W-:Y:S01]  /*f430*/  ISETP.GE.AND P1, PT, R13, R0.reuse, PT ;  /* 0x000000000d00720c */ /* 0x080fe20003f26270 */
[----:B------:R-:W-:Y:S01]  /*f440*/  FMUL.FTZ R81, R81, c[0x0][0x2ec] ;  /* 0x0000bb0051517a20 */ /* 0x000fe20000410000 */
[----:B------:R-:W-:Y:S01]  /*f450*/  ISETP.GE.AND P2, PT, R13, R105, PT ;  /* 0x000000690d00720c */ /* 0x000fe20003f46270 */
[----:B------:R-:W1:Y:S01]  /*f460*/  MUFU.TANH R120, R65 ;  /* 0x0000004100787308 */ /* 0x000e620000002400 */
[----:B------:R-:W-:Y:S01]  /*f470*/  FSEL R52, R21, -INF , !P6 ;  /* 0xff80000015347808 */ /* 0x000fe20007000000 */
[----:B------:R-:W-:Y:S01]  /*f480*/  FMUL.FTZ R21, R79, c[0x0][0x2ec] ;  /* 0x0000bb004f157a20 */ /* 0x000fe20000410000 */
[----:B------:R-:W-:Y:S01]  /*f490*/  FSEL R42, R45, -INF , !P4 ;  /* 0xff8000002d2a7808 */ /* 0x000fe20006000000 */
[----:B------:R-:W-:Y:S01]  /*f4a0*/  FMUL.FTZ R77, R77, c[0x0][0x2ec] ;  /* 0x0000bb004d4d7a20 */ /* 0x000fe20000410000 */
[----:B------:R-:W-:-:S02]  /*f4b0*/  ISETP.GE.AND P6, PT, R8, R0, PT ;  /* 0x000000000800720c */ /* 0x000fc40003fc6270 */
[-C--:B------:R-:W-:Y:S01]  /*f4c0*/  ISETP.GE.AND P4, PT, R8, R105.reuse, PT ;  /* 0x000000690800720c */ /* 0x080fe20003f86270 */
[----:B------:R-:W2:Y:S01]  /*f4d0*/  MUFU.TANH R124, R67 ;  /* 0x00000043007c7308 */ /* 0x000ea20000002400 */
[----:B------:R-:W-:Y:S02]  /*f4e0*/  IADD3 R8, R2, 0x19, RZ ;  /* 0x0000001902087810 */ /* 0x000fe40007ffe0ff */
[----:B------:R-:W-:Y:S01]  /*f4f0*/  FSEL R50, R20, -INF , !P1 ;  /* 0xff80000014327808 */ /* 0x000fe20004800000 */
[----:B------:R-:W-:Y:S01]  /*f500*/  FMUL.FTZ R20, R83, c[0x0][0x2ec] ;  /* 0x0000bb0053147a20 */ /* 0x000fe20000410000 */
[----:B------:R-:W-:Y:S02]  /*f510*/  FSEL R46, R44, -INF , !P2 ;  /* 0xff8000002c2e7808 */ /* 0x000fe40005000000 */
[C---:B------:R-:W-:Y:S01]  /*f520*/  ISETP.GE.AND P1, PT, R9.reuse, R0, PT ;  /* 0x000000000900720c */ /* 0x040fe20003f26270 */
[----:B------:R-:W2:Y:S01]  /*f530*/  MUFU.TANH R118, R61 ;  /* 0x0000003d00767308 */ /* 0x000ea20000002400 */
[----:B------:R-:W-:-:S02]  /*f540*/  ISETP.GE.AND P2, PT, R9, R105, PT ;  /* 0x000000690900720c */ /* 0x000fc40003f46270 */
[----:B------:R-:W-:Y:S01]  /*f550*/  FSEL R26, R22, -INF , !P5 ;  /* 0xff800000161a7808 */ /* 0x000fe20006800000 */
[----:B------:R-:W-:Y:S01]  /*f560*/  FMUL.FTZ R22, R78, c[0x0][0x2ec] ;  /* 0x0000bb004e167a20 */ /* 0x000fe20000410000 */
[----:B-1----:R-:W-:Y:S02]  /*f570*/  FSEL R12, R24, -INF , !P0 ;  /* 0xff800000180c7808 */ /* 0x002fe40004000000 */
[C---:B------:R-:W-:Y:S01]  /*f580*/  ISETP.GE.AND P5, PT, R8.reuse, R0, PT ;  /* 0x000000000800720c */ /* 0x040fe20003fa6270 */
[----:B------:R3:W-:Y:S01]  /*f590*/  MUFU.TANH R126, R60 ;  /* 0x0000003c007e7308 */ /* 0x0007e20000002400 */
[----:B------:R-:W-:Y:S02]  /*f5a0*/  ISETP.GE.AND P0, PT, R8, R105, PT ;  /* 0x000000690800720c */ /* 0x000fe40003f06270 */
[C---:B------:R-:W-:Y:S02]  /*f5b0*/  IADD3 R5, R2.reuse, 0x21, RZ ;  /* 0x0000002102057810 */ /* 0x040fe40007ffe0ff */
[----:B------:R-:W-:-:S02]  /*f5c0*/  IADD3 R4, R2, 0x28, RZ ;  /* 0x0000002802047810 */ /* 0x000fc40007ffe0ff */
[----:B------:R-:W-:Y:S01]  /*f5d0*/  FSEL R14, R23, -INF , !P1 ;  /* 0xff800000170e7808 */ /* 0x000fe20004800000 */
[----:B------:R-:W-:Y:S01]  /*f5e0*/  MUFU.TANH R116, R76 ;  /* 0x0000004c00747308 */ /* 0x000fe20000002400 */
[----:B------:R-:W-:Y:S02]  /*f5f0*/  FSEL R8, R25, -INF , !P2 ;  /* 0xff80000019087808 */ /* 0x000fe40005000000 */
[C---:B------:R-:W-:Y:S02]  /*f600*/  ISETP.GE.AND P1, PT, R10.reuse, R0, PT ;  /* 0x000000000a00720c */ /* 0x040fe40003f26270 */
[----:B------:R-:W-:Y:S02]  /*f610*/  ISETP.GE.AND P2, PT, R10, R105, PT ;  /* 0x000000690a00720c */ /* 0x000fe40003f46270 */
[----:B------:R-:W-:Y:S01]  /*f620*/  FSEL R44, R27, -INF , !P6 ;  /* 0xff8000001b2c7808 */ /* 0x000fe20007000000 */
[----:B------:R-:W1:Y:S01]  /*f630*/  MUFU.TANH R122, R66 ;  /* 0x00000042007a7308 */ /* 0x000e620000002400 */
[----:B---3--:R-:W-:-:S02]  /*f640*/  FSEL R60, R29, -INF , !P4 ;  /* 0xff8000001d3c7808 */ /* 0x008fc40006000000 */
[----:B------:R-:W-:Y:S02]  /*f650*/  FSEL R24, R28, -INF , !P5 ;  /* 0xff8000001c187808 */ /* 0x000fe40006800000 */
[----:B--2---:R-:W-:Y:S02]  /*f660*/  FSEL R10, R32, -INF , !P0 ;  /* 0xff800000200a7808 */ /* 0x004fe40004000000 */
[CC--:B------:R-:W-:Y:S01]  /*f670*/  ISETP.GE.AND P6, PT, R5.reuse, R0.reuse, PT ;  /* 0x000000000500720c */ /* 0x0c0fe20003fc6270 */
[----:B------:R-:W2:Y:S01]  /*f680*/  MUFU.TANH R9, R62 ;  /* 0x0000003e00097308 */ /* 0x000ea20000002400 */
[-C--:B------:R-:W-:Y:S02]  /*f690*/  ISETP.GE.AND P4, PT, R5, R105.reuse, PT ;  /* 0x000000690500720c */ /* 0x080fe40003f86270 */
[C---:B------:R-:W-:Y:S02]  /*f6a0*/  ISETP.GE.AND P5, PT, R4.reuse, R0, PT ;  /* 0x000000000400720c */ /* 0x040fe40003fa6270 */
[----:B------:R-:W-:-:S02]  /*f6b0*/  ISETP.GE.AND P0, PT, R4, R105, PT ;  /* 0x000000690400720c */ /* 0x000fc40003f06270 */
[C---:B------:R-:W-:Y:S01]  /*f6c0*/  IADD3 R5, R2.reuse, 0x29, RZ ;  /* 0x0000002902057810 */ /* 0x040fe20007ffe0ff */
[----:B------:R-:W3:Y:S01]  /*f6d0*/  MUFU.TANH R115, R80 ;  /* 0x0000005000737308 */ /* 0x000ee20000002400 */
[----:B------:R-:W-:Y:S02]  /*f6e0*/  IADD3 R4, R2, 0x30, RZ ;  /* 0x0000003002047810 */ /* 0x000fe40007ffe0ff */
[----:B----4-:R-:W-:Y:S02]  /*f6f0*/  FSEL R128, R128, -INF , !P1 ;  /* 0xff80000080807808 */ /* 0x010fe40004800000 */
[----:B------:R-:W-:Y:S02]  /*f700*/  FSEL R120, R120, -INF , !P6 ;  /* 0xff80000078787808 */ /* 0x000fe40007000000 */
[----:B------:R-:W-:Y:S01]  /*f710*/  FSEL R124, R124, -INF , !P4 ;  /* 0xff8000007c7c7808 */ /* 0x000fe20006000000 */
[----:B------:R-:W4:Y:S01]  /*f720*/  MUFU.TANH R112, R82 ;  /* 0x0000005200707308 */ /* 0x000f220000002400 */
[----:B------:R-:W-:-:S02]  /*f730*/  ISETP.GE.AND P1, PT, R5, R0, PT ;  /* 0x000000000500720c */ /* 0x000fc40003f26270 */
[CC--:B------:R-:W-:Y:S02]  /*f740*/  ISETP.GE.AND P6, PT, R4.reuse, R0.reuse, PT ;  /* 0x000000000400720c */ /* 0x0c0fe40003fc6270 */
[----:B------:R-:W-:Y:S02]  /*f750*/  ISETP.GE.AND P4, PT, R4, R105, PT ;  /* 0x000000690400720c */ /* 0x000fe40003f86270 */
[----:B------:R-:W-:Y:S01]  /*f760*/  IADD3 R4, R2, 0x38, RZ ;  /* 0x0000003802047810 */ /* 0x000fe20007ffe0ff */
[----:B------:R-:W2:Y:S01]  /*f770*/  MUFU.TANH R16, R16 ;  /* 0x0000001000107308 */ /* 0x000ea20000002400 */
[----:B------:R-:W-:Y:S02]  /*f780*/  FSEL R118, R118, -INF , !P1 ;  /* 0xff80000076767808 */ /* 0x000fe40004800000 */
[----:B------:R-:W-:Y:S02]  /*f790*/  ISETP.GE.AND P1, PT, R4, R0, PT ;  /* 0x000000000400720c */ /* 0x000fe40003f26270 */
[----:B-1----:R-:W-:-:S02]  /*f7a0*/  FSEL R122, R122, -INF , !P2 ;  /* 0xff8000007a7a7808 */ /* 0x002fc40005000000 */
[----:B------:R-:W-:Y:S01]  /*f7b0*/  FSEL R116, R116, -INF , !P1 ;  /* 0xff80000074747808 */ /* 0x000fe20004800000 */
[----:B------:R-:W1:Y:S01]  /*f7c0*/  MUFU.TANH R114, R81 ;  /* 0x0000005100727308 */ /* 0x000e620000002400 */
[----:B------:R-:W-:Y:S02]  /*f7d0*/  ISETP.GE.AND P1, PT, R104, 0x2, PT ;  /* 0x000000026800780c */ /* 0x000fe40003f26270 */
[----:B------:R-:W-:Y:S02]  /*f7e0*/  ISETP.GE.AND P2, PT, R5, R105, PT ;  /* 0x000000690500720c */ /* 0x000fe40003f46270 */
[----:B------:R-:W-:Y:S02]  /*f7f0*/  IADD3 R5, R2, 0x31, RZ ;  /* 0x0000003102057810 */ /* 0x000fe40007ffe0ff */
[----:B------:R-:W-:Y:S01]  /*f800*/  FSEL R126, R126, -INF , !P5 ;  /* 0xff8000007e7e7808 */ /* 0x000fe20006800000 */
[----:B------:R-:W1:Y:S01]  /*f810*/  MUFU.TANH R20, R20 ;  /* 0x0000001400147308 */ /* 0x000e620000002400 */
[----:B--2---:R-:W-:-:S02]  /*f820*/  FSEL R18, R9, -INF , !P0 ;  /* 0xff80000009127808 */ /* 0x004fc40004000000 */
[----:B---3--:R-:W-:Y:S02]  /*f830*/  FSEL R115, R115, -INF , !P6 ;  /* 0xff80000073737808 */ /* 0x008fe40007000000 */
[----:B----4-:R-:W-:Y:S02]  /*f840*/  FSEL R112, R112, -INF , !P4 ;  /* 0xff80000070707808 */ /* 0x010fe40006000000 */
[CC--:B------:R-:W-:Y:S01]  /*f850*/  ISETP.GE.AND P5, PT, R5.reuse, R0.reuse, PT ;  /* 0x000000000500720c */ /* 0x0c0fe20003fa6270 */
[----:B------:R-:W-:Y:S01]  /*f860*/  MUFU.TANH R113, R77 ;  /* 0x0000004d00717308 */ /* 0x000fe20000002400 */
[----:B------:R-:W-:Y:S01]  /*f870*/  BAR.SYNC.DEFER_BLOCKING 0x0 ;  /* 0x0000000000007b1d */ /* 0x000fe20000010000 */
[-C--:B------:R-:W-:Y:S02]  /*f880*/  ISETP.GE.AND P0, PT, R5, R105.reuse, PT ;  /* 0x000000690500720c */ /* 0x080fe40003f06270 */
[C---:B------:R-:W-:Y:S02]  /*f890*/  ISETP.GE.AND P6, PT, R2.reuse, R0, PT ;  /* 0x000000000200720c */ /* 0x040fe40003fc6270 */
[----:B------:R-:W-:-:S02]  /*f8a0*/  ISETP.GE.AND P4, PT, R2, R105, PT ;  /* 0x000000690200720c */ /* 0x000fc40003f86270 */
[----:B------:R-:W2:Y:S01]  /*f8b0*/  MUFU.TANH R22, R22 ;  /* 0x0000001600167308 */ /* 0x000ea20000002400 */
[----:B------:R-:W-:Y:S02]  /*f8c0*/  IADD3 R2, R2, 0x39, RZ ;  /* 0x0000003902027810 */ /* 0x000fe40007ffe0ff */
[----:B------:R-:W-:Y:S02]  /*f8d0*/  FSEL R16, R16, -INF , !P2 ;  /* 0xff80000010107808 */ /* 0x000fe40005000000 */
[----:B-1----:R-:W-:Y:S02]  /*f8e0*/  FSEL R114, R114, -INF , !P5 ;  /* 0xff80000072727808 */ /* 0x002fe40006800000 */
[----:B------:R-:W-:Y:S01]  /*f8f0*/  FSEL R20, R20, -INF , !P0 ;  /* 0xff80000014147808 */ /* 0x000fe20004000000 */
[----:B------:R-:W1:Y:S01]  /*f900*/  MUFU.TANH R21, R21 ;  /* 0x0000001500157308 */ /* 0x000e620000002400 */
[----:B------:R-:W-:Y:S02]  /*f910*/  ISETP.GE.AND P2, PT, R4, R105, PT ;  /* 0x000000690400720c */ /* 0x000fe40003f46270 */
[----:B------:R-:W-:-:S02]  /*f920*/  ISETP.GE.AND P5, PT, R2, R0, PT ;  /* 0x000000000200720c */ /* 0x000fc40003fa6270 */
[----:B------:R-:W-:Y:S02]  /*f930*/  ISETP.GE.AND P0, PT, R2, R105, PT ;  /* 0x000000690200720c */ /* 0x000fe40003f06270 */
[----:B------:R-:W-:Y:S02]  /*f940*/  FSEL R38, R38, -INF , !P6 ;  /* 0xff80000026267808 */ /* 0x000fe40007000000 */
[----:B--2---:R-:W-:Y:S02]  /*f950*/  FSEL R22, R22, -INF , !P2 ;  /* 0xff80000016167808 */ /* 0x004fe40005000000 */
[----:B------:R-:W-:Y:S02]  /*f960*/  FSEL R40, R40, -INF , !P4 ;  /* 0xff80000028287808 */ /* 0x000fe40006000000 */
[----:B------:R-:W-:Y:S02]  /*f970*/  FSEL R113, R113, -INF , !P5 ;  /* 0xff80000071717808 */ /* 0x000fe40006800000 */
[----:B-1----:R-:W-:Y:S01]  /*f980*/  FSEL R21, R21, -INF , !P0 ;  /* 0xff80000015157808 */ /* 0x002fe20004000000 */
[----:B------:R-:W-:Y:S05]  /*f990*/  @!P1 BRA `(.L_x_5799) ;  /* 0x0000089000009947 */ /* 0x000fea0003800000 */
[----:B------:R-:W-:Y:S05]  /*f9a0*/  @!P3 BRA `(.L_x_5800) ;  /* 0x000003a00000b947 */ /* 0x000fea0003800000 */
[----:B------:R-:W-:Y:S02]  /*f9b0*/  IABS R2, c[0x0][0x2d0] ;  /* 0x0000b40000027a13 */ /* 0x000fe40000000000 */
[----:B------:R-:W-:-:S02]  /*f9c0*/  IADD3 R11, R3, -0x40, RZ ;  /* 0xffffffc0030b7810 */ /* 0x000fc40007ffe0ff */
[----:B------:R-:W1:Y:S01]  /*f9d0*/  I2F.RP R5, R2 ;  /* 0x0000000200057306 */ /* 0x000e620000209400 */
        /* <DEDUP_REMOVED lines=55> */
.L_x_5800:
[----:B------:R-:W-:-:S05]  /*fd50*/  IMAD.MOV.U32 R5, RZ, RZ, c[0x0][0x198] ;  /* 0x00006600ff057624 */ /* 0x000fca00078e00ff */
[----:B------:R-:W-:-:S04]  /*fd60*/  LEA R5, -R5, RZ, 0x6 ;  /* 0x000000ff05057211 */ /* 0x000fc800078e31ff */
[----:B------:R-:W-:Y:S02]  /*fd70*/  SHF.R.S32.HI R2, RZ, 0x1f, R5 ;  /* 0x0000001fff027819 */ /* 0x000fe40000011405 */
.L_x_5801:
        /* <DEDUP_REMOVED lines=75> */
.L_x_5799:
        /* <DEDUP_REMOVED lines=44> */
[----:B------:R-:W2:Y:S01]  /*104f0*/  SHFL.BFLY PT, R2, R5, 0x1, 0x1f ;  /* 0x0c201f0005027f89 */ /* 0x000ea200000e0000 */
[----:B-1----:R-:W-:Y:S02]  /*10500*/  FMNMX.FTZ R3, R4, R3, !PT ;  /* 0x0000000304037209 */ /* 0x002fe40007810000 */
[----:B--2---:R-:W-:-:S03]  /*10510*/  FMNMX.FTZ R2, R5, R2, !PT ;  /* 0x0000000205027209 */ /* 0x004fc60007810000 */
[C---:B------:R-:W-:Y:S01]  /*10520*/  FMUL.FTZ R117, R3.reuse, c[0x0][0x23c] ;  /* 0x00008f0003757a20 */ /* 0x040fe20000410000 */
[----:B------:R-:W-:Y:S01]  /*10530*/  FSETP.NEU.FTZ.AND P0, PT, R3, -INF , PT ;  /* 0xff8000000300780b */ /* 0x000fe20003f1d000 */
[----:B------:R-:W-:Y:S01]  /*10540*/  LDSM.16.MT88.4 R4, [R140+0xa000] ;  /* 0x00a000008c04783b */ /* 0x000fe20000004200 */
[C---:B------:R-:W-:Y:S02]  /*10550*/  FMUL.FTZ R23, R2.reuse, c[0x0][0x23c] ;  /* 0x00008f0002177a20 */ /* 0x040fe40000410000 */
        /* <DEDUP_REMOVED lines=8> */
[--C-:B------:R-:W-:Y:S02]  /*105e0*/  FFMA.FTZ R31, R40, c[0x0][0x23c], -R23.reuse ;  /* 0x00008f00281f7a23 */ /* 0x100fe40000010817 */
[----:B------:R-:W-:-:S02]  /*105f0*/  FFMA.FTZ R32, R48, c[0x0][0x23c], -R23 ;  /* 0x00008f0030207a23 */ /* 0x000fc40000010817 */
[--C-:B------:R-:W-:Y:S01]  /*10600*/  FFMA.FTZ R33, R46, c[0x0][0x23c], -R23.reuse ;  /* 0x00008f002e217a23 */ /* 0x100fe20000010817 */
[----:B------:R-:W-:Y:S01]  /*10610*/  LDSM.16.MT88.4 R48, [R142+0xa000] ;  /* 0x00a000008e30783b */ /* 0x000fe20000004200 */
[----:B------:R-:W-:Y:S01]  /*10620*/  FFMA.FTZ R28, R42, c[0x0][0x23c], -R23 ;  /* 0x00008f002a1c7a23 */ /* 0x000fe20000010817 */
[----:B------:R-:W1:Y:S01]  /*10630*/  MUFU.EX2 R35, R35 ;  /* 0x0000002300237308 */ /* 0x000e620000000800 */
[--C-:B------:R-:W-:Y:S01]  /*10640*/  FFMA.FTZ R29, R26, c[0x0][0x23c], -R117.reuse ;  /* 0x00008f001a1d7a23 */ /* 0x100fe20000010875 */
[----:B------:R-:W2:Y:S01]  /*10650*/  LDSM.16.MT88.4 R40, [R144+0xa000] ;  /* 0x00a000009028783b */ /* 0x000ea20000004200 */
[----:B------:R-:W-:Y:S02]  /*10660*/  FFMA.FTZ R26, R14, c[0x0][0x23c], -R117 ;  /* 0x00008f000e1a7a23 */ /* 0x000fe40000010875 */
[--C-:B------:R-:W-:Y:S02]  /*10670*/  FFMA.FTZ R110, R12, c[0x0][0x23c], -R23.reuse ;  /* 0x00008f000c6e7a23 */ /* 0x100fe40000010817 */
[--C-:B------:R-:W-:Y:S01]  /*10680*/  FFMA.FTZ R109, R8, c[0x0][0x23c], -R23.reuse ;  /* 0x00008f00086d7a23 */ /* 0x100fe20000010817 */
[----:B------:R-:W-:Y:S01]  /*10690*/  MUFU.EX2 R30, R30 ;  /* 0x0000001e001e7308 */ /* 0x000fe20000000800 */
[----:B------:R-:W-:Y:S01]  /*106a0*/  FFMA.FTZ R108, R10, c[0x0][0x23c], -R23 ;  /* 0x00008f000a6c7a23 */ /* 0x000fe20000010817 */
[----:B------:R-:W3:Y:S01]  /*106b0*/  LDSM.16.MT88.4 R12, [R144+0x8800] ;  /* 0x00880000900c783b */ /* 0x000ee20000004200 */
[----:B------:R-:W-:-:S02]  /*106c0*/  FFMA.FTZ R25, R44, c[0x0][0x23c], -R117 ;  /* 0x00008f002c197a23 */ /* 0x000fc40000010875 */
[----:B------:R-:W-:Y:S01]  /*106d0*/  FFMA.FTZ R24, R24, c[0x0][0x23c], -R117 ;  /* 0x00008f0018187a23 */ /* 0x000fe20000010875 */
[----:B------:R-:W4:Y:S01]  /*106e0*/  LDSM.16.MT88.4 R8, [R142+0x8800] ;  /* 0x008800008e08783b */ /* 0x000f220000004200 */
[--C-:B------:R-:W-:Y:S01]  /*106f0*/  FFMA.FTZ R111, R60, c[0x0][0x23c], -R23.reuse ;  /* 0x00008f003c6f7a23 */ /* 0x100fe20000010817 */
[----:B------:R-:W5:Y:S01]  /*10700*/  MUFU.EX2 R27, R27 ;  /* 0x0000001b001b7308 */ /* 0x000f620000000800 */
[----:B-1----:R-:W-:Y:S01]  /*10710*/  F2FP.PACK_AB R64, R34, R35 ;  /* 0x000000232240723e */ /* 0x002fe200000000ff */
[----:B------:R-:W-:Y:S02]  /*10720*/  FFMA.FTZ R125, R124, c[0x0][0x23c], -R23 ;  /* 0x00008f007c7d7a23 */ /* 0x000fe40000010817 */
[--C-:B------:R-:W-:Y:S02]  /*10730*/  FFMA.FTZ R121, R128, c[0x0][0x23c], -R117.reuse ;  /* 0x00008f0080797a23 */ /* 0x100fe40000010875 */
[--C-:B------:R-:W-:Y:S02]  /*10740*/  FFMA.FTZ R120, R120, c[0x0][0x23c], -R117.reuse ;  /* 0x00008f0078787a23 */ /* 0x100fe40000010875 */
[----:B------:R-:W-:Y:S01]  /*10750*/  MUFU.EX2 R31, R31 ;  /* 0x0000001f001f7308 */ /* 0x000fe20000000800 */
[----:B------:R-:W-:-:S02]  /*10760*/  FFMA.FTZ R119, R126, c[0x0][0x23c], -R117 ;  /* 0x00008f007e777a23 */ /* 0x000fc40000010875 */
[----:B------:R-:W-:Y:S02]  /*10770*/  FFMA.FTZ R118, R118, c[0x0][0x23c], -R117 ;  /* 0x00008f0076767a23 */ /* 0x000fe40000010875 */
[--C-:B------:R-:W-:Y:S02]  /*10780*/  FFMA.FTZ R122, R122, c[0x0][0x23c], -R23.reuse ;  /* 0x00008f007a7a7a23 */ /* 0x100fe40000010817 */
[--C-:B------:R-:W-:Y:S01]  /*10790*/  FFMA.FTZ R124, R18, c[0x0][0x23c], -R23.reuse ;  /* 0x00008f00127c7a23 */ /* 0x100fe20000010817 */
[----:B------:R-:W1:Y:S01]  /*107a0*/  MUFU.EX2 R32, R32 ;  /* 0x0000002000207308 */ /* 0x000e620000000800 */
[----:B-----5:R-:W-:Y:S01]  /*107b0*/  F2FP.PACK_AB R66, R27, R30 ;  /* 0x0000001e1b42723e */ /* 0x020fe200000000ff */
[----:B------:R-:W-:Y:S02]  /*107c0*/  FFMA.FTZ R123, R16, c[0x0][0x23c], -R23 ;  /* 0x00008f00107b7a23 */ /* 0x000fe40000010817 */
[----:B------:R-:W-:Y:S01]  /*107d0*/  LDSM.16.MT88.4 R16, [R141+0x9000] ;  /* 0x009000008d10783b */ /* 0x000fe20000004200 */
[----:B------:R-:W-:-:S02]  /*107e0*/  FFMA.FTZ R115, R115, c[0x0][0x23c], -R117 ;  /* 0x00008f0073737a23 */ /* 0x000fc40000010875 */
[--C-:B------:R-:W-:Y:S01]  /*107f0*/  FFMA.FTZ R114, R114, c[0x0][0x23c], -R117.reuse ;  /* 0x00008f0072727a23 */ /* 0x100fe20000010875 */
[----:B------:R-:W-:Y:S01]  /*10800*/  MUFU.EX2 R33, R33 ;  /* 0x0000002100217308 */ /* 0x000fe20000000800 */
[--C-:B------:R-:W-:Y:S02]  /*10810*/  FFMA.FTZ R116, R116, c[0x0][0x23c], -R117.reuse ;  /* 0x00008f0074747a23 */ /* 0x100fe40000010875 */
[----:B------:R-:W-:Y:S02]  /*10820*/  FFMA.FTZ R113, R113, c[0x0][0x23c], -R117 ;  /* 0x00008f0071717a23 */ /* 0x000fe40000010875 */
[--C-:B------:R-:W-:Y:S02]  /*10830*/  FFMA.FTZ R112, R112, c[0x0][0x23c], -R23.reuse ;  /* 0x00008f0070707a23 */ /* 0x100fe40000010817 */
[--C-:B------:R-:W-:Y:S01]  /*10840*/  FFMA.FTZ R117, R20, c[0x0][0x23c], -R23.reuse ;  /* 0x00008f0014757a23 */ /* 0x100fe20000010817 */
[----:B------:R-:W5:Y:S01]  /*10850*/  MUFU.EX2 R28, R28 ;  /* 0x0000001c001c7308 */ /* 0x000f620000000800 */
[----:B-1----:R-:W-:Y:S01]  /*10860*/  F2FP.PACK_AB R65, R32, R31 ;  /* 0x0000001f2041723e */ /* 0x002fe200000000ff */
[----:B------:R-:W-:-:S02]  /*10870*/  FFMA.FTZ R126, R22, c[0x0][0x23c], -R23 ;  /* 0x00008f00167e7a23 */ /* 0x000fc40000010817 */
[----:B------:R-:W-:Y:S02]  /*10880*/  FFMA.FTZ R165, R21, c[0x0][0x23c], -R23 ;  /* 0x00008f0015a57a23 */ /* 0x000fe40000010817 */
[----:B------:R-:W-:Y:S01]  /*10890*/  FADD.FTZ R35, R35, R34 ;  /* 0x0000002223237221 */ /* 0x000fe20000010000 */
[----:B------:R-:W-:Y:S01]  /*108a0*/  LDSM.16.MT88.4 R20, [R141+0x9800] ;  /* 0x009800008d14783b */ /* 0x000fe20000004200 */
[----:B------:R-:W-:Y:S01]  /*108b0*/  MUFU.EX2 R29, R29 ;  /* 0x0000001d001d7308 */ /* 0x000fe20000000800 */
[----:B------:R-:W-:Y:S02]  /*108c0*/  FADD.FTZ R32, R31, R32 ;  /* 0x000000201f207221 */ /* 0x000fe40000010000 */
[----:B------:R-:W-:-:S04]  /*108d0*/  FADD.FTZ R30, R30, R35 ;  /* 0x000000231e1e7221 */ /* 0x000fc80000010000 */
[----:B------:R-:W-:Y:S01]  /*108e0*/  FADD.FTZ R30, R27, R30 ;  /* 0x0000001e1b1e7221 */ /* 0x000fe20000010000 */
[----:B-----5:R-:W-:Y:S01]  /*108f0*/  F2FP.PACK_AB R67, R28, R33 ;  /* 0x000000211c43723e */ /* 0x020fe200000000ff */
[----:B------:R-:W1:Y:S01]  /*10900*/  MUFU.EX2 R26, R26 ;  /* 0x0000001a001a7308 */ /* 0x000e620000000800 */
        /* <DEDUP_REMOVED lines=32> */
[----:B-1----:R-:W-:Y:S01]  /*10b10*/  F2FP.PACK_AB R4, R26, R29 ;  /* 0x0000001d1a04723e */ /* 0x002fe200000000ff */
        /* <DEDUP_REMOVED lines=12> */
[----:B---3--:R-:W-:Y:S01]  /*10be0*/  HMMA.16816.F32 R96, R4, R12, R96 ;  /* 0x0000000c0460723c */ /* 0x008fe20000001860 */
[----:B------:R-:W-:Y:S01]  /*10bf0*/  FADD.FTZ R24, R24, R25 ;  /* 0x0000001918187221 */ /* 0x000fe20000010000 */
[----:B------:R-:W-:Y:S01]  /*10c00*/  MUFU.EX2 R113, R113 ;  /* 0x0000007100717308 */ /* 0x000fe20000000800 */
        /* <DEDUP_REMOVED lines=8> */
[----:B------:R-:W-:Y:S08]  /*10c90*/  MUFU.EX2 R126, R126 ;  /* 0x0000007e007e7308 */ /* 0x000ff00000000800 */
[----:B------:R-:W1:Y:S01]  /*10ca0*/  MUFU.EX2 R165, R165 ;  /* 0x000000a500a57308 */ /* 0x000e620000000800 */
[C---:B---3--:R-:W-:Y:S08]  /*10cb0*/  HMMA.16816.F32 R80, R4.reuse, R12, R80 ;  /* 0x0000000c0450723c */ /* 0x048ff00000001850 */
[C---:B------:R-:W-:Y:S01]  /*10cc0*/  HMMA.16816.F32 R76, R4.reuse, R14, R76 ;  /* 0x0000000e044c723c */ /* 0x040fe2000000184c */
[----:B------:R-:W3:Y:S07]  /*10cd0*/  LDSM.16.MT88.4 R12, [R144+0xa800] ;  /* 0x00a80000900c783b */ /* 0x000eee0000004200 */
[C---:B-----5:R-:W-:Y:S08]  /*10ce0*/  HMMA.16816.F32 R72, R4.reuse, R8, R72 ;  /* 0x000000080448723c */ /* 0x060ff00000001848 */
[C---:B------:R-:W-:Y:S01]  /*10cf0*/  HMMA.16816.F32 R68, R4.reuse, R10, R68 ;  /* 0x0000000a0444723c */ /* 0x040fe20000001844 */
[----:B------:R-:W5:Y:S07]  /*10d00*/  LDSM.16.MT88.4 R8, [R142+0xa800] ;  /* 0x00a800008e08783b */ /* 0x000f6e0000004200 */
        /* <DEDUP_REMOVED lines=10> */
[----:B------:R-:W-:Y:S01]  /*10db0*/  HMMA.16816.F32 R64, R4, R10, R64 ;  /* 0x0000000a0440723c */ /* 0x000fe20000001840 */
[----:B------:R-:W5:Y:S06]  /*10dc0*/  LDSM.16.MT88.4 R8, [R142+0x9000] ;  /* 0x009000008e08783b */ /* 0x000f6c0000004200 */
[----:B--2---:R-:W-:Y:S01]  /*10dd0*/  F2FP.PACK_AB R4, R120, R121 ;  /* 0x000000797804723e */ /* 0x004fe200000000ff */
        /* <DEDUP_REMOVED lines=12> */
[C---:B---3--:R-:W-:Y:S08]  /*10ea0*/  HMMA.16816.F32 R96, R4.reuse, R12, R96 ;  /* 0x0000000c0460723c */ /* 0x048ff00000001860 */
[C---:B------:R-:W-:Y:S01]  /*10eb0*/  HMMA.16816.F32 R92, R4.reuse, R14, R92 ;  /* 0x0000000e045c723c */ /* 0x040fe2000000185c */
[----:B------:R-:W2:Y:S07]  /*10ec0*/  LDSM.16.MT88.4 R12, [R140+0x9000] ;  /* 0x009000008c0c783b */ /* 0x000eae0000004200 */
[C---:B-----5:R-:W-:Y:S08]  /*10ed0*/  HMMA.16816.F32 R88, R4.reuse, R8, R88 ;  /* 0x000000080458723c */ /* 0x060ff00000001858 */
[C---:B------:R-:W-:Y:S01]  /*10ee0*/  HMMA.16816.F32 R84, R4.reuse, R10, R84 ;  /* 0x0000000a0454723c */ /* 0x040fe20000001854 */
[----:B------:R-:W3:Y:S07]  /*10ef0*/  LDSM.16.MT88.4 R8, [R144+0xb000] ;  /* 0x00b000009008783b */ /* 0x000eee0000004200 */
        /* <DEDUP_REMOVED lines=17> */
[----:B-1----:R-:W-:Y:S01]  /*11010*/  F2FP.PACK_AB R4, R114, R115 ;  /* 0x000000737204723e */ /* 0x002fe200000000ff */
        /* <DEDUP_REMOVED lines=95> */
.L_x_5803:
[----:B------:R-:W-:-:S05]  /*11610*/  IMAD.MOV.U32 R5, RZ, RZ, c[0x0][0x1a0] ;  /* 0x00006800ff057624 */ /* 0x000fca00078e00ff */
[----:B------:R-:W-:-:S04]  /*11620*/  LEA R5, -R5, RZ, 0x6 ;  /* 0x000000ff05057211 */ /* 0x000fc800078e31ff */
[----:B------:R-:W-:Y:S02]  /*11630*/  SHF.R.S32.HI R6, RZ, 0x1f, R5 ;  /* 0x0000001fff067819 */ /* 0x000fe40000011405 */
.L_x_5804:
        /* <DEDUP_REMOVED lines=76> */
[----:B--2---:R-:W4:Y:S04]  /*11b00*/  LDSM.16.M88.4 R12, [R149+0x4000] ;  /* 0x00400000950c783b */ /* 0x004f280000000200 */
[----:B------:R-:W3:Y:S04]  /*11b10*/  LDSM.16.M88.4 R4, [R149+0x4800] ;  /* 0x004800009504783b */ /* 0x000ee80000000200 */
[----:B------:R-:W2:Y:S04]  /*11b20*/  LDSM.16.M88.4 R108, [R149+0x5000] ;  /* 0x00500000956c783b */ /* 0x000ea80000000200 */
[----:B------:R-:W1:Y:S04]  /*11b30*/  LDSM.16.M88.4 R20, [R149+0x5800] ;  /* 0x005800009514783b */ /* 0x000e680000000200 */
[----:B------:R-:W-:Y:S04]  /*11b40*/  LDSM.16.M88.4 R124, [R147] ;  /* 0x00000000937c783b */ /* 0x000fe80000000200 */
[----:B------:R-:W-:Y:S04]  /*11b50*/  LDSM.16.M88.4 R120, [R139] ;  /* 0x000000008b78783b */ /* 0x000fe80000000200 */
[----:B------:R-:W-:Y:S04]  /*11b60*/  LDSM.16.M88.4 R116, [R138] ;  /* 0x000000008a74783b */ /* 0x000fe80000000200 */
[----:B-----5:R-:W-:Y:S04]  /*11b70*/  LDSM.16.M88.4 R24, [R137] ;  /* 0x000000008918783b */ /* 0x020fe80000000200 */
[----:B------:R-:W0:Y:S01]  /*11b80*/  LDGDEPBAR ;  /* 0x00000000000079af */ /* 0x000e220000000000 */
[C---:B----4-:R-:W-:Y:S08]  /*11b90*/  HMMA.16816.F32 R16, R28.reuse, R12, RZ ;  /* 0x0000000c1c10723c */ /* 0x050ff000000018ff */
[C---:B---3--:R-:W-:Y:S08]  /*11ba0*/  HMMA.16816.F32 R8, R28.reuse, R4, RZ ;  /* 0x000000041c08723c */ /* 0x048ff000000018ff */
[C---:B--2---:R-:W-:Y:S08]  /*11bb0*/  HMMA.16816.F32 R112, R28.reuse, R108, RZ ;  /* 0x0000006c1c70723c */ /* 0x044ff000000018ff */
[C---:B------:R-:W-:Y:S08]  /*11bc0*/  HMMA.16816.F32 R12, R28.reuse, R14, RZ ;  /* 0x0000000e1c0c723c */ /* 0x040ff000000018ff */
[C---:B------:R-:W-:Y:S08]  /*11bd0*/  HMMA.16816.F32 R4, R28.reuse, R6, RZ ;  /* 0x000000061c04723c */ /* 0x040ff000000018ff */
[C---:B------:R-:W-:Y:S08]  /*11be0*/  HMMA.16816.F32 R108, R28.reuse, R110, RZ ;  /* 0x0000006e1c6c723c */ /* 0x040ff000000018ff */
[C---:B-1----:R-:W-:Y:S08]  /*11bf0*/  HMMA.16816.F32 R32, R28.reuse, R20, RZ ;  /* 0x000000141c20723c */ /* 0x042ff000000018ff */
        /* <DEDUP_REMOVED lines=46> */
[----:B------:R-:W1:Y:S07]  /*11ee0*/  LDSM.16.M88.4 R116, [R148+0x2000] ;  /* 0x002000009474783b */ /* 0x000e6e0000000200 */
[C---:B------:R-:W-:Y:S08]  /*11ef0*/  HMMA.16816.F32 R16, R20.reuse, R124, R16 ;  /* 0x0000007c1410723c */ /* 0x040ff00000001810 */
[C---:B------:R-:W-:Y:S01]  /*11f00*/  HMMA.16816.F32 R12, R20.reuse, R126, R12 ;  /* 0x0000007e140c723c */ /* 0x040fe2000000180c */
[----:B------:R-:W-:Y:S07]  /*11f10*/  LDSM.16.M88.4 R124, [R146+0x2000] ;  /* 0x00200000927c783b */ /* 0x000fee0000000200 */
[C---:B--2---:R-:W-:Y:S08]  /*11f20*/  HMMA.16816.F32 R32, R20.reuse, R24, R32 ;  /* 0x000000181420723c */ /* 0x044ff00000001820 */
[----:B------:R-:W-:Y:S01]  /*11f30*/  HMMA.16816.F32 R28, R20, R26, R28 ;  /* 0x0000001a141c723c */ /* 0x000fe2000000181c */
[----:B------:R-:W2:Y:S04]  /*11f40*/  LDSM.16.M88.4 R24, [R134] ;  /* 0x000000008618783b */ /* 0x000ea80000000200 */
[----:B------:R-:W3:Y:S03]  /*11f50*/  LDSM.16.M88.4 R20, [R133] ;  /* 0x000000008514783b */ /* 0x000ee60000000200 */
        /* <DEDUP_REMOVED lines=9> */
[C---:B-1----:R-:W-:Y:S08]  /*11ff0*/  HMMA.16816.F32 R32, R116.reuse, R120, R32 ;  /* 0x000000787420723c */ /* 0x042ff00000001820 */
[----:B------:R-:W-:Y:S01]  /*12000*/  HMMA.16816.F32 R28, R116, R122, R28 ;  /* 0x0000007a741c723c */ /* 0x000fe2000000181c */
[----:B------:R-:W1:Y:S04]  /*12010*/  LDSM.16.M88.4 R116, [R143+0x7800] ;  /* 0x007800008f74783b */ /* 0x000e680000000200 */
[----:B------:R-:W4:Y:S03]  /*12020*/  LDSM.16.M88.4 R120, [R143+0x7000] ;  /* 0x007000008f78783b */ /* 0x000f260000000200 */
        /* <DEDUP_REMOVED lines=10> */
[----:B------:R-:W-:Y:S08]  /*120d0*/  HMMA.16816.F32 R108, R124, R122, R108 ;  /* 0x0000007a7c6c723c */ /* 0x000ff0000000186c */
[C---:B--2---:R-:W-:Y:S08]  /*120e0*/  HMMA.16816.F32 R16, R24.reuse, R20, R16 ;  /* 0x000000141810723c */ /* 0x044ff00000001810 */
[C---:B------:R-:W-:Y:S08]  /*120f0*/  HMMA.16816.F32 R12, R24.reuse, R22, R12 ;  /* 0x00000016180c723c */ /* 0x040ff0000000180c */
[C---:B-1----:R-:W-:Y:S08]  /*12100*/  HMMA.16816.F32 R8, R24.reuse, R116, R8 ;  /* 0x000000741808723c */ /* 0x042ff00000001808 */
[----:B------:R-:W-:Y:S01]  /*12110*/  HMMA.16816.F32 R4, R24, R118, R4 ;  /* 0x000000761804723c */ /* 0x000fe20000001804 */
[----:B------:R-:W-:-:S02]  /*12120*/  FMUL.FTZ R126, R16, c[0x0][0x2ec] ;  /* 0x0000bb00107e7a20 */ /* 0x000fc40000410000 */
[----:B------:R-:W-:Y:S02]  /*12130*/  FMUL.FTZ R20, R17, c[0x0][0x2ec] ;  /* 0x0000bb0011147a20 */ /* 0x000fe40000410000 */
[----:B------:R-:W-:Y:S02]  /*12140*/  FMUL.FTZ R127, R18, c[0x0][0x2ec] ;  /* 0x0000bb00127f7a20 */ /* 0x000fe40000410000 */
[----:B------:R-:W-:Y:S01]  /*12150*/  FMUL.FTZ R21, R19, c[0x0][0x2ec] ;  /* 0x0000bb0013157a20 */ /* 0x000fe20000410000 */
[----:B------:R-:W-:Y:S01]  /*12160*/  MUFU.TANH R126, R126 ;  /* 0x0000007e007e7308 */ /* 0x000fe20000002400 */
[----:B------:R-:W1:Y:S01]  /*12170*/  LDSM.16.M88.4 R16, [R136+0x3000] ;  /* 0x003000008810783b */ /* 0x000e620000000200 */
[----:B------:R-:W-:Y:S02]  /*12180*/  FMUL.FTZ R101, R15, c[0x0][0x2ec] ;  /* 0x0000bb000f657a20 */ /* 0x000fe40000410000 */
[----:B------:R-:W-:Y:S02]  /*12190*/  FMUL.FTZ R12, R12, c[0x0][0x2ec] ;  /* 0x0000bb000c0c7a20 */ /* 0x000fe40000410000 */
[----:B------:R-:W-:-:S02]  /*121a0*/  FMUL.FTZ R14, R14, c[0x0][0x2ec] ;  /* 0x0000bb000e0e7a20 */ /* 0x000fc40000410000 */
[----:B------:R-:W-:Y:S01]  /*121b0*/  FMUL.FTZ R8, R8, c[0x0][0x2ec] ;  /* 0x0000bb0008087a20 */ /* 0x000fe20000410000 */
[----:B------:R-:W2:Y:S01]  /*121c0*/  MUFU.TANH R20, R20 ;  /* 0x0000001400147308 */ /* 0x000ea20000002400 */
[----:B------:R-:W-:Y:S02]  /*121d0*/  FMUL.FTZ R9, R9, c[0x0][0x2ec] ;  /* 0x0000bb0009097a20 */ /* 0x000fe40000410000 */
[----:B------:R-:W-:Y:S02]  /*121e0*/  FMUL.FTZ R10, R10, c[0x0][0x2ec] ;  /* 0x0000bb000a0a7a20 */ /* 0x000fe40000410000 */
[----:B------:R-:W-:Y:S02]  /*121f0*/  FMUL.FTZ R22, R11, c[0x0][0x2ec] ;  /* 0x0000bb000b167a20 */ /* 0x000fe40000410000 */
[----:B------:R-:W-:Y:S01]  /*12200*/  FMUL.FTZ R116, R4, c[0x0][0x2ec] ;  /* 0x0000bb0004747a20 */ /* 0x000fe20000410000 */
[----:B------:R-:W-:Y:S01]  /*12210*/  MUFU.TANH R23, R8 ;  /* 0x0000000800177308 */ /* 0x000fe20000002400 */
[----:B------:R-:W3:Y:S01]  /*12220*/  S2R R4, SR_TID.X ;  /* 0x0000000000047919 */ /* 0x000ee20000002100 */
[----:B------:R-:W-:-:S02]  /*12230*/  FMUL.FTZ R118, R6, c[0x0][0x2ec] ;  /* 0x0000bb0006767a20 */ /* 0x000fc40000410000 */
[----:B------:R-:W-:Y:S02]  /*12240*/  FMUL.FTZ R13, R13, c[0x0][0x2ec] ;  /* 0x0000bb000d0d7a20 */ /* 0x000fe40000410000 */
[----:B------:R-:W-:Y:S02]  /*12250*/  FMUL.FTZ R7, R7, c[0x0][0x2ec] ;  /* 0x0000bb0007077a20 */ /* 0x000fe40000410000 */
[----:B------:R-:W-:Y:S01]  /*12260*/  MUFU.TANH R15, R9 ;  /* 0x00000009000f7308 */ /* 0x000fe20000002400 */
[----:B------:R-:W-:-:S07]  /*12270*/  FMUL.FTZ R5, R5, c[0x0][0x2ec] ;  /* 0x0000bb0005057a20 */ /* 0x000fce0000410000 */
[----:B------:R4:W-:Y:S01]  /*12280*/  MUFU.TANH R107, R10 ;  /* 0x0000000a006b7308 */ /* 0x0009e20000002400 */
[----:B-1----:R-:W-:Y:S01]  /*12290*/  HMMA.16816.F32 R112, R24, R16, R112 ;  /* 0x000000101870723c */ /* 0x002fe20000001870 */
[----:B---3--:R-:W-:-:S06]  /*122a0*/  IMAD.SHL.U32 R4, R4, 0x2, RZ ;  /* 0x0000000204047824 */ /* 0x008fcc00078e00ff */
[----:B------:R-:W-:Y:S01]  /*122b0*/  MUFU.TANH R21, R21 ;  /* 0x0000001500157308 */ /* 0x000fe20000002400 */
[----:B------:R-:W-:Y:S01]  /*122c0*/  LOP3.LUT R6, R4, 0x6, RZ, 0xc0, !PT ;  /* 0x0000000604067812 */ /* 0x000fe200078ec0ff */
[----:B----4-:R-:W1:Y:S01]  /*122d0*/  LDSM.16.M88.4 R8, [R136+0x3800] ;  /* 0x003800008808783b */ /* 0x010e620000000200 */
[----:B------:R-:W-:Y:S05]  /*122e0*/  HMMA.16816.F32 R108, R24, R18, R108 ;  /* 0x00000012186c723c */ /* 0x000fea000000186c */
[----:B------:R-:W3:Y:S01]  /*122f0*/  MUFU.TANH R12, R12 ;  /* 0x0000000c000c7308 */ /* 0x000ee20000002400 */
[----:B------:R-:W-:Y:S01]  /*12300*/  IMAD R6, R161, 0x40, R6 ;  /* 0x00000040a1067824 */ /* 0x000fe200078e0206 */
[----:B------:R-:W-:-:S04]  /*12310*/  DEPBAR.LE SB0, 0x0 ;  /* 0x000080000000791a */ /* 0x000fc80000000000 */
[C---:B------:R-:W-:Y:S02]  /*12320*/  IADD3 R4, R6.reuse, 0x1, RZ ;  /* 0x0000000106047810 */ /* 0x040fe40007ffe0ff */
[----:B------:R-:W4:Y:S01]  /*12330*/  MUFU.TANH R14, R14 ;  /* 0x0000000e000e7308 */ /* 0x000f220000002400 */
[----:B------:R-:W-:Y:S02]  /*12340*/  IADD3 R16, R6, 0x11, RZ ;  /* 0x0000001106107810 */ /* 0x000fe40007ffe0ff */
[C---:B------:R-:W-:Y:S02]  /*12350*/  ISETP.GE.AND P6, PT, R4.reuse, R0, PT ;  /* 0x000000000400720c */ /* 0x040fe40003fc6270 */
[----:B------:R-:W-:Y:S01]  /*12360*/  ISETP.GE.AND P4, PT, R4, R105, PT ;  /* 0x000000690400720c */ /* 0x000fe20003f86270 */
[----:B------:R-:W-:Y:S01]  /*12370*/  FMUL.FTZ R113, R113, c[0x0][0x2ec] ;  /* 0x0000bb0071717a20 */ /* 0x000fe20000410000 */
[----:B------:R-:W-:Y:S01]  /*12380*/  IADD3 R4, R6, 0x8, RZ ;  /* 0x0000000806047810 */ /* 0x000fe20007ffe0ff */
[----:B------:R-:W5:Y:S01]  /*12390*/  MUFU.TANH R13, R13 ;  /* 0x0000000d000d7308 */ /* 0x000f620000002400 */
[----:B------:R-:W-:-:S02]  /*123a0*/  FMUL.FTZ R115, R115, c[0x0][0x2ec] ;  /* 0x0000bb0073737a20 */ /* 0x000fc40000410000 */
[----:B------:R-:W-:Y:S01]  /*123b0*/  ISETP.GE.AND P5, PT, R4, R0, PT ;  /* 0x000000000400720c */ /* 0x000fe20003fa6270 */
[----:B------:R-:W-:Y:S01]  /*123c0*/  FMUL.FTZ R112, R112, c[0x0][0x2ec] ;  /* 0x0000bb0070707a20 */ /* 0x000fe20000410000 */
[----:B------:R-:W-:Y:S01]  /*123d0*/  ISETP.GE.AND P1, PT, R4, R105, PT ;  /* 0x000000690400720c */ /* 0x000fe20003f26270 */
[----:B------:R-:W-:Y:S01]  /*123e0*/  FMUL.FTZ R114, R114, c[0x0][0x2ec] ;  /* 0x0000bb0072727a20 */ /* 0x000fe20000410000 */
[----:B--2---:R-:W-:Y:S01]  /*123f0*/  FSEL R4, R20, -INF , !P6 ;  /* 0xff80000014047808 */ /* 0x004fe20007000000 */
[----:B------:R-:W2:Y:S01]  /*12400*/  MUFU.TANH R101, R101 ;  /* 0x0000006500657308 */ /* 0x000ea20000002400 */
[----:B---3--:R-:W-:Y:S01]  /*12410*/  FSEL R12, R12, -INF , !P5 ;  /* 0xff8000000c0c7808 */ /* 0x008fe20006800000 */
[----:B------:R-:W-:Y:S02]  /*12420*/  FMUL.FTZ R108, R108, c[0x0][0x2ec] ;  /* 0x0000bb006c6c7a20 */ /* 0x000fe40000410000 */
[----:B------:R-:W-:Y:S02]  /*12430*/  FMUL.FTZ R110, R110, c[0x0][0x2ec] ;  /* 0x0000bb006e6e7a20 */ /* 0x000fe40000410000 */
[----:B------:R-:W-:-:S02]  /*12440*/  FMUL.FTZ R104, R109, c[0x0][0x2ec] ;  /* 0x0000bb006d687a20 */ /* 0x000fc40000410000 */
[----:B------:R-:W3:Y:S01]  /*12450*/  MUFU.TANH R22, R22 ;  /* 0x0000001600167308 */ /* 0x000ee20000002400 */
[----:B------:R-:W-:Y:S01]  /*12460*/  FMUL.FTZ R111, R111, c[0x0][0x2ec] ;  /* 0x0000bb006f6f7a20 */ /* 0x000fe20000410000 */
[C---:B-1----:R-:W-:Y:S06]  /*12470*/  HMMA.16816.F32 R32, R24.reuse, R8, R32 ;  /* 0x000000081820723c */ /* 0x042fec0000001820 */
[----:B------:R1:W-:Y:S01]  /*12480*/  MUFU.TANH R117, R7 ;  /* 0x0000000700757308 */ /* 0x0003e20000002400 */
[----:B------:R-:W-:Y:S01]  /*12490*/  IADD3 R8, R6, 0x10, RZ ;  /* 0x0000001006087810 */ /* 0x000fe20007ffe0ff */
[----:B------:R-:W-:Y:S06]  /*124a0*/  HMMA.16816.F32 R28, R24, R10, R28 ;  /* 0x0000000a181c723c */ /* 0x000fec000000181c */
[----:B------:R2:W2:Y:S01]  /*124b0*/  MUFU.TANH R106, R5 ;  /* 0x00000005006a7308 */ /* 0x0004a20000002400 */
[----:B------:R-:W-:-:S04]  /*124c0*/  ISETP.GE.AND P5, PT, R8, R0, PT ;  /* 0x000000000800720c */ /* 0x000fc80003fa6270 */
[----:B------:R-:W-:Y:S02]  /*124d0*/  FSEL R18, R23, -INF , !P5 ;  /* 0xff80000017127808 */ /* 0x000fe40006800000 */
[C---:B------:R-:W-:Y:S01]  /*124e0*/  IADD3 R10, R6.reuse, 0x21, RZ ;  /* 0x00000021060a7810 */ /* 0x040fe20007ffe0ff */
[----:B------:R-:W3:Y:S01]  /*124f0*/  MUFU.TANH R116, R116 ;  /* 0x0000007400747308 */ /* 0x000ee20000002400 */
[C---:B-1----:R-:W-:Y:S02]  /*12500*/  IADD3 R7, R6.reuse, 0x9, RZ ;  /* 0x0000000906077810 */ /* 0x042fe40007ffe0ff */
[----:B------:R-:W-:Y:S02]  /*12510*/  IADD3 R11, R6, 0x20, RZ ;  /* 0x00000020060b7810 */ /* 0x000fe40007ffe0ff */
[-C--:B------:R-:W-:Y:S01]  /*12520*/  ISETP.GE.AND P6, PT, R7, R0.reuse, PT ;  /* 0x000000000700720c */ /* 0x080fe20003fc6270 */
[----:B------:R-:W-:Y:S02]  /*12530*/  FMUL.FTZ R32, R32, c[0x0][0x2ec] ;  /* 0x0000bb0020207a20 */ /* 0x000fe40000410000 */
[----:B------:R-:W1:Y:S01]  /*12540*/  MUFU.TANH R118, R118 ;  /* 0x0000007600767308 */ /* 0x000e620000002400 */
[----:B--2---:R-:W-:Y:S01]  /*12550*/  FSEL R5, R21, -INF , !P4 ;  /* 0xff80000015057808 */ /* 0x004fe20006000000 */
[----:B------:R-:W-:Y:S01]  /*12560*/  FMUL.FTZ R34, R34, c[0x0][0x2ec] ;  /* 0x0000bb0022227a20 */ /* 0x000fe20000410000 */
[-C--:B------:R-:W-:Y:S01]  /*12570*/  ISETP.GE.AND P4, PT, R7, R105.reuse, PT ;  /* 0x000000690700720c */ /* 0x080fe20003f86270 */
[----:B------:R-:W-:Y:S01]  /*12580*/  FMUL.FTZ R33, R33, c[0x0][0x2ec] ;  /* 0x0000bb0021217a20 */ /* 0x000fe20000410000 */
[----:B----4-:R-:W-:Y:S01]  /*12590*/  FSEL R7, R14, -INF , !P1 ;  /* 0xff8000000e077808 */ /* 0x010fe20004800000 */
[----:B------:R-:W-:Y:S01]  /*125a0*/  FMUL.FTZ R35, R35, c[0x0][0x2ec] ;  /* 0x0000bb0023237a20 */ /* 0x000fe20000410000 */
[-C--:B------:R-:W-:Y:S01]  /*125b0*/  ISETP.GE.AND P1, PT, R8, R105.reuse, PT ;  /* 0x000000690800720c */ /* 0x080fe20003f26270 */
[----:B------:R-:W2:Y:S01]  /*125c0*/  MUFU.TANH R120, R113 ;  /* 0x0000007100787308 */ /* 0x000ea20000002400 */
[----:B-----5:R-:W-:Y:S01]  /*125d0*/  FSEL R8, R13, -INF , !P6 ;  /* 0xff8000000d087808 */ /* 0x020fe20007000000 */
[----:B------:R-:W-:Y:S01]  /*125e0*/  FMUL.FTZ R28, R28, c[0x0][0x2ec] ;  /* 0x0000bb001c1c7a20 */ /* 0x000fe20000410000 */
[----:B------:R-:W-:Y:S01]  /*125f0*/  FSEL R9, R101, -INF , !P4 ;  /* 0xff80000065097808 */ /* 0x000fe20006000000 */
[----:B------:R-:W-:Y:S01]  /*12600*/  FMUL.FTZ R30, R30, c[0x0][0x2ec] ;  /* 0x0000bb001e1e7a20 */ /* 0x000fe20000410000 */
[C---:B------:R-:W-:Y:S01]  /*12610*/  ISETP.GE.AND P6, PT, R16.reuse, R0, PT ;  /* 0x000000001000720c */ /* 0x040fe20003fc6270 */
[----:B------:R-:W-:Y:S01]  /*12620*/  FMUL.FTZ R29, R29, c[0x0][0x2ec] ;  /* 0x0000bb001d1d7a20 */ /* 0x000fe20000410000 */
[----:B------:R-:W-:Y:S01]  /*12630*/  ISETP.GE.AND P4, PT, R16, R105, PT ;  /* 0x000000691000720c */ /* 0x000fe20003f86270 */
[----:B------:R-:W4:Y:S01]  /*12640*/  MUFU.TANH R119, R115 ;  /* 0x0000007300777308 */ /* 0x000f220000002400 */
[C---:B------:R-:W-:Y:S01]  /*12650*/  IADD3 R13, R6.reuse, 0x19, RZ ;  /* 0x00000019060d7810 */ /* 0x040fe20007ffe0ff */
[----:B------:R-:W-:Y:S01]  /*12660*/  FMUL.FTZ R31, R31, c[0x0][0x2ec] ;  /* 0x0000bb001f1f7a20 */ /* 0x000fe20000410000 */
[----:B------:R-:W-:-:S02]  /*12670*/  IADD3 R14, R6, 0x18, RZ ;  /* 0x00000018060e7810 */ /* 0x000fc40007ffe0ff */
[----:B------:R-:W-:Y:S02]  /*12680*/  FSEL R16, R15, -INF , !P6 ;  /* 0xff8000000f107808 */ /* 0x000fe40007000000 */
[----:B---3--:R-:W-:Y:S01]  /*12690*/  FSEL R17, R22, -INF , !P4 ;  /* 0xff80000016117808 */ /* 0x008fe20006000000 */
[----:B------:R-:W3:Y:S01]  /*126a0*/  MUFU.TANH R122, R112 ;  /* 0x00000070007a7308 */ /* 0x000ee20000002400 */
[----:B------:R-:W-:Y:S02]  /*126b0*/  FSEL R19, R107, -INF , !P1 ;  /* 0xff8000006b137808 */ /* 0x000fe40004800000 */
[CC--:B------:R-:W-:Y:S02]  /*126c0*/  ISETP.GE.AND P6, PT, R13.reuse, R0.reuse, PT ;  /* 0x000000000d00720c */ /* 0x0c0fe40003fc6270 */
[-C--:B------:R-:W-:Y:S02]  /*126d0*/  ISETP.GE.AND P4, PT, R13, R105.reuse, PT ;  /* 0x000000690d00720c */ /* 0x080fe40003f86270 */
[C---:B------:R-:W-:Y:S01]  /*126e0*/  ISETP.GE.AND P5, PT, R14.reuse, R0, PT ;  /* 0x000000000e00720c */ /* 0x040fe20003fa6270 */
[----:B------:R-:W5:Y:S01]  /*126f0*/  MUFU.TANH R125, R114 ;  /* 0x00000072007d7308 */ /* 0x000f620000002400 */
[----:B------:R-:W-:-:S02]  /*12700*/  ISETP.GE.AND P1, PT, R14, R105, PT ;  /* 0x000000690e00720c */ /* 0x000fc40003f26270 */
[----:B------:R-:W-:Y:S02]  /*12710*/  FSEL R20, R106, -INF , !P6 ;  /* 0xff8000006a147808 */ /* 0x000fe40007000000 */
[----:B------:R-:W-:Y:S02]  /*12720*/  FSEL R21, R117, -INF , !P4 ;  /* 0xff80000075157808 */ /* 0x000fe40006000000 */
[----:B------:R-:W-:Y:S01]  /*12730*/  FSEL R22, R116, -INF , !P5 ;  /* 0xff80000074167808 */ /* 0x000fe20006800000 */
[----:B------:R-:W3:Y:S01]  /*12740*/  MUFU.TANH R124, R108 ;  /* 0x0000006c007c7308 */ /* 0x000ee20000002400 */
[----:B-1----:R-:W-:Y:S02]  /*12750*/  FSEL R23, R118, -INF , !P1 ;  /* 0xff80000076177808 */ /* 0x002fe40004800000 */
[C---:B------:R-:W-:Y:S02]  /*12760*/  ISETP.GE.AND P6, PT, R10.reuse, R0, PT ;  /* 0x000000000a00720c */ /* 0x040fe40003fc6270 */
[----:B------:R-:W-:-:S02]  /*12770*/  ISETP.GE.AND P4, PT, R10, R105, PT ;  /* 0x000000690a00720c */ /* 0x000fc40003f86270 */
[C---:B------:R-:W-:Y:S01]  /*12780*/  ISETP.GE.AND P5, PT, R11.reuse, R0, PT ;  /* 0x000000000b00720c */ /* 0x040fe20003fa6270 */
[----:B------:R-:W1:Y:S01]  /*12790*/  MUFU.TANH R121, R110 ;  /* 0x0000006e00797308 */ /* 0x000e620000002400 */
[----:B------:R-:W-:Y:S02]  /*127a0*/  ISETP.GE.AND P1, PT, R11, R105, PT ;  /* 0x000000690b00720c */ /* 0x000fe40003f26270 */
[C---:B------:R-:W-:Y:S02]  /*127b0*/  IADD3 R10, R6.reuse, 0x29, RZ ;  /* 0x00000029060a7810 */ /* 0x040fe40007ffe0ff */
[----:B------:R-:W-:Y:S02]  /*127c0*/  IADD3 R11, R6, 0x28, RZ ;  /* 0x00000028060b7810 */ /* 0x000fe40007ffe0ff */
[----:B--2---:R-:W-:Y:S01]  /*127d0*/  FSEL R120, R120, -INF , !P6 ;  /* 0xff80000078787808 */ /* 0x004fe20007000000 */
[----:B------:R-:W2:Y:S01]  /*127e0*/  MUFU.TANH R104, R104 ;  /* 0x0000006800687308 */ /* 0x000ea20000002400 */
[----:B----4-:R-:W-:-:S02]  /*127f0*/  FSEL R119, R119, -INF , !P4 ;  /* 0xff80000077777808 */ /* 0x010fc40006000000 */
[----:B---3--:R-:W-:Y:S02]  /*12800*/  FSEL R122, R122, -INF , !P5 ;  /* 0xff8000007a7a7808 */ /* 0x008fe40006800000 */
[----:B-----5:R-:W-:Y:S02]  /*12810*/  FSEL R125, R125, -INF , !P1 ;  /* 0xff8000007d7d7808 */ /* 0x020fe40004800000 */
[CC--:B------:R-:W-:Y:S01]  /*12820*/  ISETP.GE.AND P6, PT, R10.reuse, R0.reuse, PT ;  /* 0x000000000a00720c */ /* 0x0c0fe20003fc6270 */
[----:B------:R-:W3:Y:S01]  /*12830*/  MUFU.TANH R123, R111 ;  /* 0x0000006f007b7308 */ /* 0x000ee20000002400 */
[-C--:B------:R-:W-:Y:S02]  /*12840*/  ISETP.GE.AND P4, PT, R10, R105.reuse, PT ;  /* 0x000000690a00720c */ /* 0x080fe40003f86270 */
[C---:B------:R-:W-:Y:S02]  /*12850*/  ISETP.GE.AND P5, PT, R11.reuse, R0, PT ;  /* 0x000000000b00720c */ /* 0x040fe40003fa6270 */
[----:B------:R-:W-:-:S02]  /*12860*/  ISETP.GE.AND P1, PT, R11, R105, PT ;  /* 0x000000690b00720c */ /* 0x000fc40003f26270 */
[C---:B------:R-:W-:Y:S01]  /*12870*/  IADD3 R10, R6.reuse, 0x30, RZ ;  /* 0x00000030060a7810 */ /* 0x040fe20007ffe0ff */
[----:B------:R-:W4:Y:S01]  /*12880*/  MUFU.TANH R108, R32 ;  /* 0x00000020006c7308 */ /* 0x000f220000002400 */
[----:B------:R-:W-:Y:S02]  /*12890*/  IADD3 R11, R6, 0x31, RZ ;  /* 0x00000031060b7810 */ /* 0x000fe40007ffe0ff */
[----:B------:R-:W-:Y:S02]  /*128a0*/  FSEL R124, R124, -INF , !P5 ;  /* 0xff8000007c7c7808 */ /* 0x000fe40006800000 */
[----:B-1----:R-:W-:Y:S02]  /*128b0*/  FSEL R121, R121, -INF , !P1 ;  /* 0xff80000079797808 */ /* 0x002fe40004800000 */
[C---:B------:R-:W-:Y:S01]  /*128c0*/  ISETP.GE.AND P5, PT, R10.reuse, R0, PT ;  /* 0x000000000a00720c */ /* 0x040fe20003fa6270 */
[----:B------:R-:W1:Y:S01]  /*128d0*/  MUFU.TANH R101, R34 ;  /* 0x0000002200657308 */ /* 0x000e620000002400 */
[----:B------:R-:W-:-:S02]  /*128e0*/  ISETP.GE.AND P1, PT, R10, R105, PT ;  /* 0x000000690a00720c */ /* 0x000fc40003f26270 */
[----:B--2---:R-:W-:Y:S02]  /*128f0*/  FSEL R118, R104, -INF , !P6 ;  /* 0xff80000068767808 */ /* 0x004fe40007000000 */
[----:B---3--:R-:W-:Y:S02]  /*12900*/  FSEL R123, R123, -INF , !P4 ;  /* 0xff8000007b7b7808 */ /* 0x008fe40006000000 */
[C---:B------:R-:W-:Y:S01]  /*12910*/  ISETP.GE.AND P6, PT, R11.reuse, R0, PT ;  /* 0x000000000b00720c */ /* 0x040fe20003fc6270 */
[----:B------:R-:W2:Y:S01]  /*12920*/  MUFU.TANH R107, R33 ;  /* 0x00000021006b7308 */ /* 0x000ea20000002400 */
[----:B------:R-:W-:Y:S02]  /*12930*/  ISETP.GE.AND P4, PT, R11, R105, PT ;  /* 0x000000690b00720c */ /* 0x000fe40003f86270 */
[----:B------:R-:W-:Y:S02]  /*12940*/  IADD3 R11, R6, 0x38, RZ ;  /* 0x00000038060b7810 */ /* 0x000fe40007ffe0ff */
[----:B----4-:R-:W-:-:S02]  /*12950*/  FSEL R108, R108, -INF , !P5 ;  /* 0xff8000006c6c7808 */ /* 0x010fc40006800000 */
[----:B------:R-:W-:Y:S01]  /*12960*/  ISETP.GE.AND P5, PT, R11, R0, PT ;  /* 0x000000000b00720c */ /* 0x000fe20003fa6270 */
[----:B------:R-:W3:Y:S01]  /*12970*/  MUFU.TANH R35, R35 ;  /* 0x0000002300237308 */ /* 0x000ee20000002400 */
[----:B-1----:R-:W-:Y:S02]  /*12980*/  FSEL R101, R101, -INF , !P1 ;  /* 0xff80000065657808 */ /* 0x002fe40004800000 */
[----:B------:R-:W-:Y:S02]  /*12990*/  ISETP.GE.AND P1, PT, R11, R105, PT ;  /* 0x000000690b00720c */ /* 0x000fe40003f26270 */
[----:B------:R-:W-:-:S03]  /*129a0*/  IADD3 R11, R6, 0x39, RZ ;  /* 0x00000039060b7810 */ /* 0x000fc60007ffe0ff */
[----:B------:R-:W1:Y:S01]  /*129b0*/  MUFU.TANH R106, R28 ;  /* 0x0000001c006a7308 */ /* 0x000e620000002400 */
[----:B--2---:R-:W-:Y:S01]  /*129c0*/  FSEL R107, R107, -INF , !P6 ;  /* 0xff8000006b6b7808 */ /* 0x004fe20007000000 */
[----:B------:R-:W-:Y:S01]  /*129d0*/  BAR.SYNC.DEFER_BLOCKING 0x0 ;  /* 0x0000000000007b1d */ /* 0x000fe20000010000 */
[----:B------:R-:W-:-:S04]  /*129e0*/  ISETP.GE.AND P6, PT, R6, R0, PT ;  /* 0x000000000600720c */ /* 0x000fc80003fc6270 */
[----:B------:R-:W-:Y:S01]  /*129f0*/  FSEL R126, R126, -INF , !P6 ;  /* 0xff8000007e7e7808 */ /* 0x000fe20007000000 */
[----:B------:R-:W2:Y:S01]  /*12a00*/  MUFU.TANH R33, R30 ;  /* 0x0000001e00217308 */ /* 0x000ea20000002400 */
[----:B---3--:R-:W-:Y:S02]  /*12a10*/  FSEL R35, R35, -INF , !P4 ;  /* 0xff80000023237808 */ /* 0x008fe40006000000 */
[----:B------:R-:W-:-:S05]  /*12a20*/  ISETP.GE.AND P4, PT, R6, R105, PT ;  /* 0x000000690600720c */ /* 0x000fca0003f86270 */
        /* <DEDUP_REMOVED lines=71> */
.L_x_5806:
[----:B------:R-:W-:-:S05]  /*12ea0*/  IMAD.MOV.U32 R13, RZ, RZ, c[0x0][0x198] ;  /* 0x00006600ff0d7624 */ /* 0x000fca00078e00ff */
[----:B------:R-:W-:-:S04]  /*12eb0*/  LEA R13, -R13, RZ, 0x6 ;  /* 0x000000ff0d0d7211 */ /* 0x000fc800078e31ff */
[----:B------:R-:W-:Y:S02]  /*12ec0*/  SHF.R.S32.HI R10, RZ, 0x1f, R13 ;  /* 0x0000001fff0a7819 */ /* 0x000fe4000001140d */
.L_x_5807:
[----:B------:R-:W-:Y:S02]  /*12ed0*/  LOP3.LUT R0, R162, 0x1, RZ, 0xc0, !PT ;  /* 0x00000001a2007812 */ /* 0x000fe400078ec0ff */
[-C--:B------:R-:W-:Y:S02]  /*12ee0*/  @P2 IADD3 R15, P0, R152, R13.reuse, RZ ;  /* 0x0000000d980f2210 */ /* 0x080fe40007f1e0ff */
[----:B------:R-:W-:Y:S02]  /*12ef0*/  ISETP.NE.U32.AND P1, PT, R0, 0x1, PT ;  /* 0x000000010000780c */ /* 0x000fe40003f25070 */
[----:B------:R-:W-:Y:S01]  /*12f00*/  LEA R28, P6, R13, R160, 0x1 ;  /* 0x000000a00d1c7211 */ /* 0x000fe200078c08ff */
[----:B------:R-:W-:Y:S01]  /*12f10*/  @P2 IMAD.X R0, R151, 0x1, R10, P0 ;  /* 0x0000000197002824 */ /* 0x000fe200000e060a */
[----:B------:R-:W-:Y:S02]  /*12f20*/  IADD3 R11, P5, P4, R152, R13, R152 ;  /* 0x0000000d980b7210 */ /* 0x000fe40007cbe098 */
[----:B------:R-:W-:-:S02]  /*12f30*/  LEA.HI.X R29, R13, R163, R10, 0x1, P6 ;  /* 0x000000a30d1d7211 */ /* 0x000fc400030f0c0a */
[----:B------:R-:W-:Y:S02]  /*12f40*/  IADD3.X R6, R151, R10, R151, P5, P4 ;  /* 0x0000000a97067210 */ /* 0x000fe40002fe8497 */
[----:B------:R-:W-:-:S03]  /*12f50*/  @P2 LEA R24, P0, R15, R160, 0x1 ;  /* 0x000000a00f182211 */ /* 0x000fc600078008ff */
[----:B------:R-:W-:Y:S01]  /*12f60*/  @!P1 IADD3 R13, P6, R152, R13, RZ ;  /* 0x0000000d980d9210 */ /* 0x000fe20007fde0ff */
[----:B------:R-:W-:Y:S01]  /*12f70*/  @!PT LDS RZ, [RZ] ;  /* 0x00000000fffff984 */ /* 0x000fe20000000800 */
[----:B------:R-:W-:Y:S01]  /*12f80*/  @!PT LDS RZ, [RZ] ;  /* 0x00000000fffff984 */ /* 0x000fe20000000800 */
[----:B------:R-:W-:Y:S01]  /*12f90*/  @!PT LDS RZ, [RZ] ;  /* 0x00000000fffff984 */ /* 0x000fe20000000800 */
[----:B------:R1:W-:Y:S01]  /*12fa0*/  @!P1 LDGSTS.E.BYPASS.LTC128B.128 [R157+0x4000], [R28.64] ;  /* 0x040000001c9d9fae */ /* 0x0003e2000b901d46 */
[-C--:B------:R-:W-:Y:S02]  /*12fb0*/  @!P1 LEA R26, P5, R11, R160.reuse, 0x1 ;  /* 0x000000a00b1a9211 */ /* 0x080fe400078a08ff */
[-C--:B------:R-:W-:Y:S01]  /*12fc0*/  @P2 LEA.HI.X R25, R15, R163.reuse, R0, 0x1, P0 ;  /* 0x000000a30f192211 */ /* 0x080fe200000f0c00 */
[----:B------:R-:W-:Y:S01]  /*12fd0*/  @!P1 IMAD.X R10, R151, 0x1, R10, P6 ;  /* 0x00000001970a9824 */ /* 0x000fe200030e060a */
[C---:B------:R-:W-:Y:S01]  /*12fe0*/  @!P1 LEA.HI.X R27, R11.reuse, R163, R6, 0x1, P5 ;  /* 0x000000a30b1b9211 */ /* 0x040fe200028f0c06 */
[----:B------:R1:W-:Y:S01]  /*12ff0*/  @P1 STS.128 [R157+0x4000], RZ ;  /* 0x004000ff9d001388 */ /* 0x0003e20000000c00 */
[-C--:B------:R-:W-:Y:S02]  /*13000*/  @P2 LEA R14, P0, R11, R160.reuse, 0x1 ;  /* 0x000000a00b0e2211 */ /* 0x080fe400078008ff */
[----:B------:R-:W-:-:S02]  /*13010*/  @!P1 LEA R112, P5, R13, R160, 0x1 ;  /* 0x000000a00d709211 */ /* 0x000fc400078a08ff */
[----:B------:R-:W-:Y:S02]  /*13020*/  IADD3 R0, P4, R152, R11, RZ ;  /* 0x0000000b98007210 */ /* 0x000fe40007f9e0ff */
[-C--:B------:R-:W-:Y:S01]  /*13030*/  @P2 LEA.HI.X R15, R11, R163.reuse, R6, 0x1, P0 ;  /* 0x000000a30b0f2211 */ /* 0x080fe200000f0c06 */
[----:B------:R-:W-:Y:S01]  /*13040*/  @P2 IMAD.MOV.U32 R11, RZ, RZ, R29 ;  /* 0x000000ffff0b2224 */ /* 0x000fe200078e001d */
[-C--:B------:R-:W-:Y:S01]  /*13050*/  @!P1 LEA.HI.X R113, R13, R163.reuse, R10, 0x1, P5 ;  /* 0x000000a30d719211 */ /* 0x080fe200028f0c0a */
[----:B------:R-:W-:Y:S01]  /*13060*/  @P2 IMAD.MOV.U32 R10, RZ, RZ, R28 ;  /* 0x000000ffff0a2224 */ /* 0x000fe200078e001c */
[CC--:B------:R-:W-:Y:S01]  /*13070*/  @P2 LEA R30, P0, R0.reuse, R160.reuse, 0x1 ;  /* 0x000000a0001e2211 */ /* 0x0c0fe200078008ff */
[----:B------:R-:W-:Y:S01]  /*13080*/  IMAD.X R6, R151, 0x1, R6, P4 ;  /* 0x0000000197067824 */ /* 0x000fe200020e0606 */
[C---:B------:R-:W-:Y:S01]  /*13090*/  @!P1 LEA R110, P4, R0.reuse, R160, 0x1 ;  /* 0x000000a0006e9211 */ /* 0x040fe200078808ff */
[----:B------:R-:W-:Y:S01]  /*130a0*/  IMAD.MOV.U32 R160, RZ, RZ, R28 ;  /* 0x000000ffffa07224 */ /* 0x000fe200078e001c */
[----:B------:R-:W-:Y:S01]  /*130b0*/  @!PT LDS RZ, [RZ] ;  /* 0x00000000fffff984 */ /* 0x000fe20000000800 */
[----:B------:R-:W-:Y:S01]  /*130c0*/  @!PT LDS RZ, [RZ] ;  /* 0x00000000fffff984 */ /* 0x000fe20000000800 */
[----:B------:R-:W-:Y:S01]  /*130d0*/  @!PT LDS RZ, [RZ] ;  /* 0x00000000fffff984 */ /* 0x000fe20000000800 */
[----:B------:R1:W-:Y:S02]  /*130e0*/  @P2 LDGSTS.E.BYPASS.LTC128B.128 [R157+0x6000], [R10.64+0x80] ;  /* 0x060000800a9d2fae */ /* 0x0003e4000b901d46 */
[----:B------:R-:W-:-:S02]  /*130f0*/  @!P1 LEA.HI.X R111, R0, R163, R6, 0x1, P4 ;  /* 0x000000a3006f9211 */ /* 0x000fc400020f0c06 */
[----:B------:R1:W-:Y:S01]  /*13100*/  @!P2 STS.128 [R157+0x6000], RZ ;  /* 0x006000ff9d00a388 */ /* 0x0003e20000000c00 */
[----:B------:R-:W-:Y:S01]  /*13110*/  @P2 LEA.HI.X R31, R0, R163, R6, 0x1, P0 ;  /* 0x000000a3001f2211 */ /* 0x000fe200000f0c06 */
        /* <DEDUP_REMOVED lines=32> */
.L_x_5805:
        /* <DEDUP_REMOVED lines=44> */
[----:B------:R-:W-:Y:S02]  /*135e0*/  FSEL R109, R109, RZ, P1 ;  /* 0x000000ff6d6d7208 */ /* 0x000fe40000800000 */
[----:B------:R-:W-:Y:S02]  /*135f0*/  FSEL R32, R29, RZ, P1 ;  /* 0x000000ff1d207208 */ /* 0x000fe40000800000 */
[----:B------:R-:W-:Y:S01]  /*13600*/  FSEL R104, R104, RZ, P0 ;  /* 0x000000ff68687208 */ /* 0x000fe20000000000 */
[----:B------:R-:W-:-:S02]  /*13610*/  FFMA.FTZ R26, R12, c[0x0][0x23c], -R109 ;  /* 0x00008f000c1a7a23 */ /* 0x000fc4000001086d */
[--C-:B------:R-:W-:Y:S02]  /*13620*/  FFMA.FTZ R25, R8, c[0x0][0x23c], -R109.reuse ;  /* 0x00008f0008197a23 */ /* 0x100fe4000001086d */
[--C-:B------:R-:W-:Y:S02]  /*13630*/  FFMA.FTZ R12, R9, c[0x0][0x23c], -R104.reuse ;  /* 0x00008f00090c7a23 */ /* 0x100fe40000010868 */
[----:B------:R-:W1:Y:S01]  /*13640*/  LDSM.16.MT88.4 R8, [R144+0x8000] ;  /* 0x008000009008783b */ /* 0x000e620000004200 */
[----:B------:R-:W-:Y:S01]  /*13650*/  FFMA.FTZ R24, R5, c[0x0][0x23c], -R104 ;  /* 0x00008f0005187a23 */ /* 0x000fe20000010868 */
[----:B------:R-:W-:Y:S01]  /*13660*/  FSEL R5, R28, RZ, P0 ;  /* 0x000000ff1c057208 */ /* 0x000fe20000000000 */
[----:B------:R-:W-:Y:S01]  /*13670*/  FADD.FTZ R32, R3, -R32 ;  /* 0x8000002003207221 */ /* 0x000fe20000010000 */
[----:B------:R-:W-:Y:S01]  /*13680*/  MUFU.EX2 R26, R26 ;  /* 0x0000001a001a7308 */ /* 0x000fe20000000800 */
[----:B------:R-:W-:Y:S02]  /*13690*/  FFMA.FTZ R31, R126, c[0x0][0x23c], -R109 ;  /* 0x00008f007e1f7a23 */ /* 0x000fe4000001086d */
[----:B------:R-:W-:-:S02]  /*136a0*/  FADD.FTZ R2, R2, -R5 ;  /* 0x8000000502027221 */ /* 0x000fc40000010000 */
[--C-:B------:R-:W-:Y:S02]  /*136b0*/  FFMA.FTZ R27, R4, c[0x0][0x23c], -R109.reuse ;  /* 0x00008f00041b7a23 */ /* 0x100fe4000001086d */
[--C-:B------:R-:W-:Y:S01]  /*136c0*/  FFMA.FTZ R30, R127, c[0x0][0x23c], -R104.reuse ;  /* 0x00008f007f1e7a23 */ /* 0x100fe20000010868 */
[----:B------:R-:W-:Y:S01]  /*136d0*/  MUFU.EX2 R31, R31 ;  /* 0x0000001f001f7308 */ /* 0x000fe20000000800 */
[----:B------:R-:W-:Y:S02]  /*136e0*/  FFMA.FTZ R0, R7, c[0x0][0x23c], -R104 ;  /* 0x00008f0007007a23 */ /* 0x000fe40000010868 */
[----:B------:R-:W-:Y:S02]  /*136f0*/  FMUL.FTZ R32, R32, c[0x0][0x23c] ;  /* 0x00008f0020207a20 */ /* 0x000fe40000410000 */
[----:B------:R-:W-:Y:S02]  /*13700*/  FMUL.FTZ R2, R2, c[0x0][0x23c] ;  /* 0x00008f0002027a20 */ /* 0x000fe40000410000 */
[--C-:B------:R-:W-:Y:S01]  /*13710*/  FFMA.FTZ R112, R18, c[0x0][0x23c], -R109.reuse ;  /* 0x00008f0012707a23 */ /* 0x100fe2000001086d */
[----:B------:R-:W2:Y:S01]  /*13720*/  MUFU.EX2 R27, R27 ;  /* 0x0000001b001b7308 */ /* 0x000ea20000000800 */
[----:B------:R-:W-:-:S02]  /*13730*/  FFMA.FTZ R111, R16, c[0x0][0x23c], -R109 ;  /* 0x00008f00106f7a23 */ /* 0x000fc4000001086d */
[--C-:B------:R-:W-:Y:S02]  /*13740*/  FFMA.FTZ R110, R22, c[0x0][0x23c], -R109.reuse ;  /* 0x00008f00166e7a23 */ /* 0x100fe4000001086d */
[----:B------:R-:W-:Y:S02]  /*13750*/  FFMA.FTZ R113, R20, c[0x0][0x23c], -R109 ;  /* 0x00008f0014717a23 */ /* 0x000fe4000001086d */
[--C-:B------:R-:W-:Y:S01]  /*13760*/  FFMA.FTZ R117, R19, c[0x0][0x23c], -R104.reuse ;  /* 0x00008f0013757a23 */ /* 0x100fe20000010868 */
[----:B------:R-:W3:Y:S01]  /*13770*/  MUFU.EX2 R25, R25 ;  /* 0x0000001900197308 */ /* 0x000ee20000000800 */
[--C-:B------:R-:W-:Y:S02]  /*13780*/  FFMA.FTZ R116, R17, c[0x0][0x23c], -R104.reuse ;  /* 0x00008f0011747a23 */ /* 0x100fe40000010868 */
[--C-:B------:R-:W-:Y:S01]  /*13790*/  FFMA.FTZ R115, R23, c[0x0][0x23c], -R104.reuse ;  /* 0x00008f0017737a23 */ /* 0x100fe20000010868 */
[----:B------:R-:W-:Y:S01]  /*137a0*/  LDSM.16.MT88.4 R16, [R144+0xa800] ;  /* 0x00a800009010783b */ /* 0x000fe20000004200 */
[----:B------:R-:W-:-:S02]  /*137b0*/  FFMA.FTZ R114, R21, c[0x0][0x23c], -R104 ;  /* 0x00008f0015727a23 */ /* 0x000fc40000010868 */
[--C-:B------:R-:W-:Y:S01]  /*137c0*/  FFMA.FTZ R127, R120, c[0x0][0x23c], -R109.reuse ;  /* 0x00008f00787f7a23 */ /* 0x100fe2000001086d */
[----:B------:R-:W-:Y:S01]  /*137d0*/  MUFU.EX2 R30, R30 ;  /* 0x0000001e001e7308 */ /* 0x000fe20000000800 */
[----:B--2---:R-:W-:Y:S01]  /*137e0*/  F2FP.PACK_AB R4, R27, R31 ;  /* 0x0000001f1b04723e */ /* 0x004fe200000000ff */
[----:B------:R-:W-:Y:S01]  /*137f0*/  LDSM.16.MT88.4 R20, [R142+0xa800] ;  /* 0x00a800008e14783b */ /* 0x000fe20000004200 */
        /* <DEDUP_REMOVED lines=20> */
[----:B------:R-:W-:-:S05]  /*13940*/  FFMA.FTZ R34, R34, c[0x0][0x23c], -R104 ;  /* 0x00008f0022227a23 */ /* 0x000fca0000010868 */
[----:B------:R-:W4:Y:S01]  /*13950*/  MUFU.EX2 R2, R2 ;  /* 0x0000000200027308 */ /* 0x000f220000000800 */
[----:B---3--:R-:W-:Y:S01]  /*13960*/  F2FP.PACK_AB R7, R3, R0 ;  /* 0x000000000307723e */ /* 0x008fe200000000ff */
[----:B------:R-:W3:Y:S01]  /*13970*/  LDSM.16.MT88.4 R12, [R142+0x8000] ;  /* 0x008000008e0c783b */ /* 0x000ee20000004200 */
[----:B--2---:R-:W-:-:S05]  /*13980*/  FMUL.FTZ R96, R96, R32 ;  /* 0x0000002060607220 */ /* 0x004fca0000410000 */
[----:B------:R-:W-:Y:S01]  /*13990*/  MUFU.EX2 R112, R112 ;  /* 0x0000007000707308 */ /* 0x000fe20000000800 */
[-C--:B------:R-:W-:Y:S02]  /*139a0*/  FMUL.FTZ R97, R97, R32.reuse ;  /* 0x0000002061617220 */ /* 0x080fe40000410000 */
[-C--:B------:R-:W-:Y:S02]  /*139b0*/  FMUL.FTZ R92, R92, R32.reuse ;  /* 0x000000205c5c7220 */ /* 0x080fe40000410000 */
[----:B------:R-:W-:Y:S02]  /*139c0*/  FMUL.FTZ R93, R93, R32 ;  /* 0x000000205d5d7220 */ /* 0x000fe40000410000 */
[-C--:B----4-:R-:W-:Y:S01]  /*139d0*/  FMUL.FTZ R98, R98, R2.reuse ;  /* 0x0000000262627220 */ /* 0x090fe20000410000 */
[----:B------:R-:W2:Y:S01]  /*139e0*/  MUFU.EX2 R111, R111 ;  /* 0x0000006f006f7308 */ /* 0x000ea20000000800 */
[-C--:B------:R-:W-:Y:S02]  /*139f0*/  FMUL.FTZ R99, R99, R2.reuse ;  /* 0x0000000263637220 */ /* 0x080fe40000410000 */
[----:B------:R-:W-:-:S02]  /*13a00*/  FMUL.FTZ R94, R94, R2 ;  /* 0x000000025e5e7220 */ /* 0x000fc40000410000 */
[----:B------:R-:W-:Y:S02]  /*13a10*/  FMUL.FTZ R95, R95, R2 ;  /* 0x000000025f5f7220 */ /* 0x000fe40000410000 */
[-C--:B------:R-:W-:Y:S01]  /*13a20*/  FMUL.FTZ R88, R88, R32.reuse ;  /* 0x0000002058587220 */ /* 0x080fe20000410000 */
[C---:B-1----:R-:W-:Y:S01]  /*13a30*/  HMMA.16816.F32 R96, R4.reuse, R8, R96 ;  /* 0x000000080460723c */ /* 0x042fe20000001860 */
[----:B------:R-:W-:Y:S01]  /*13a40*/  FMUL.FTZ R89, R89, R32 ;  /* 0x0000002059597220 */ /* 0x000fe20000410000 */
[----:B------:R-:W-:Y:S01]  /*13a50*/  MUFU.EX2 R110, R110 ;  /* 0x0000006e006e7308 */ /* 0x000fe20000000800 */
[-C--:B------:R-:W-:Y:S02]  /*13a60*/  FMUL.FTZ R90, R90, R2.reuse ;  /* 0x000000025a5a7220 */ /* 0x080fe40000410000 */
[----:B------:R-:W-:Y:S02]  /*13a70*/  FMUL.FTZ R91, R91, R2 ;  /* 0x000000025b5b7220 */ /* 0x000fe40000410000 */
[-C--:B------:R-:W-:Y:S01]  /*13a80*/  FMUL.FTZ R84, R84, R32.reuse ;  /* 0x0000002054547220 */ /* 0x080fe20000410000 */
[----:B------:R-:W-:Y:S01]  /*13a90*/  HMMA.16816.F32 R92, R4, R10, R92 ;  /* 0x0000000a045c723c */ /* 0x000fe2000000185c */
[----:B------:R-:W1:Y:S01]  /*13aa0*/  LDSM.16.MT88.4 R8, [R141+0x8000] ;  /* 0x008000008d08783b */ /* 0x000e620000004200 */
[----:B------:R-:W-:Y:S01]  /*13ab0*/  FMUL.FTZ R85, R85, R32 ;  /* 0x0000002055557220 */ /* 0x000fe20000410000 */
[----:B------:R-:W-:Y:S01]  /*13ac0*/  MUFU.EX2 R113, R113 ;  /* 0x0000007100717308 */ /* 0x000fe20000000800 */
[----:B------:R-:W-:-:S02]  /*13ad0*/  FMUL.FTZ R86, R86, R2 ;  /* 0x0000000256567220 */ /* 0x000fc40000410000 */
[----:B------:R-:W-:Y:S02]  /*13ae0*/  FMUL.FTZ R87, R87, R2 ;  /* 0x0000000257577220 */ /* 0x000fe40000410000 */
[-C--:B------:R-:W-:Y:S01]  /*13af0*/  FMUL.FTZ R80, R80, R32.reuse ;  /* 0x0000002050507220 */ /* 0x080fe20000410000 */
[C---:B---3--:R-:W-:Y:S01]  /*13b00*/  HMMA.16816.F32 R88, R4.reuse, R12, R88 ;  /* 0x0000000c0458723c */ /* 0x048fe20000001858 */
[----:B------:R-:W-:Y:S01]  /*13b10*/  FMUL.FTZ R81, R81, R32 ;  /* 0x0000002051517220 */ /* 0x000fe20000410000 */
[----:B------:R-:W-:Y:S01]  /*13b20*/  MUFU.EX2 R117, R117 ;  /* 0x0000007500757308 */ /* 0x000fe20000000800 */
[-C--:B------:R-:W-:Y:S02]  /*13b30*/  FMUL.FTZ R82, R82, R2.reuse ;  /* 0x0000000252527220 */ /* 0x080fe40000410000 */
[----:B------:R-:W-:Y:S02]  /*13b40*/  FMUL.FTZ R83, R83, R2 ;  /* 0x0000000253537220 */ /* 0x000fe40000410000 */
[-C--:B------:R-:W-:Y:S01]  /*13b50*/  FMUL.FTZ R76, R76, R32.reuse ;  /* 0x000000204c4c7220 */ /* 0x080fe20000410000 */
[----:B------:R-:W-:Y:S01]  /*13b60*/  HMMA.16816.F32 R84, R4, R14, R84 ;  /* 0x0000000e0454723c */ /* 0x000fe20000001854 */
[----:B------:R-:W3:Y:S01]  /*13b70*/  LDSM.16.MT88.4 R12, [R140+0x8000] ;  /* 0x008000008c0c783b */ /* 0x000ee20000004200 */
        /* <DEDUP_REMOVED lines=26> */
[----:B------:R-:W-:Y:S01]  /*13d20*/  FMUL.FTZ R43, R43, R2 ;  /* 0x000000022b2b7220 */ /* 0x000fe20000410000 */
[----:B---3--:R-:W-:Y:S01]  /*13d30*/  HMMA.16816.F32 R72, R4, R12, R72 ;  /* 0x0000000c0448723c */ /* 0x008fe20000001848 */
[----:B------:R-:W-:-:S02]  /*13d40*/  FMUL.FTZ R44, R44, R32 ;  /* 0x000000202c2c7220 */ /* 0x000fc40000410000 */
[----:B------:R-:W-:Y:S01]  /*13d50*/  FMUL.FTZ R45, R45, R32 ;  /* 0x000000202d2d7220 */ /* 0x000fe20000410000 */
[----:B------:R-:W-:Y:S01]  /*13d60*/  MUFU.EX2 R120, R120 ;  /* 0x0000007800787308 */ /* 0x000fe20000000800 */
[-C--:B------:R-:W-:Y:S02]  /*13d70*/  FMUL.FTZ R46, R46, R2.reuse ;  /* 0x000000022e2e7220 */ /* 0x080fe40000410000 */
[----:B------:R-:W-:Y:S01]  /*13d80*/  FMUL.FTZ R47, R47, R2 ;  /* 0x000000022f2f7220 */ /* 0x000fe20000410000 */
[----:B------:R-:W-:Y:S01]  /*13d90*/  HMMA.16816.F32 R68, R4, R14, R68 ;  /* 0x0000000e0444723c */ /* 0x000fe20000001844 */
[----:B------:R-:W3:Y:S01]  /*13da0*/  LDSM.16.MT88.4 R12, [R142+0xa000] ;  /* 0x00a000008e0c783b */ /* 0x000ee20000004200 */
        /* <DEDUP_REMOVED lines=26> */
[-C--:B------:R-:W-:Y:S01]  /*13f50*/  FMUL.FTZ R66, R66, R2.reuse ;  /* 0x0000000242427220 */ /* 0x080fe20000410000 */
[C---:B---3--:R-:W-:Y:S01]  /*13f60*/  HMMA.16816.F32 R44, R4.reuse, R12, R44 ;  /* 0x0000000c042c723c */ /* 0x048fe2000000182c */
[----:B------:R-:W-:Y:S02]  /*13f70*/  FMUL.FTZ R67, R67, R2 ;  /* 0x0000000243437220 */ /* 0x000fe40000410000 */
[----:B------:R-:W-:Y:S02]  /*13f80*/  FFMA.FTZ R32, R168, R32, R31 ;  /* 0x00000020a8207223 */ /* 0x000fe4000001001f */
[----:B------:R-:W-:Y:S01]  /*13f90*/  FFMA.FTZ R165, R165, R2, R30 ;  /* 0x00000002a5a57223 */ /* 0x000fe2000001001e */
[----:B------:R-:W-:Y:S01]  /*13fa0*/  MUFU.EX2 R108, R108 ;  /* 0x0000006c006c7308 */ /* 0x000fe20000000800 */
[----:B------:R-:W-:Y:S01]  /*13fb0*/  FADD.FTZ R27, R27, R32 ;  /* 0x000000201b1b7221 */ /* 0x000fe20000010000 */
[----:B------:R-:W-:Y:S01]  /*13fc0*/  HMMA.16816.F32 R48, R4, R14, R48 ;  /* 0x0000000e0430723c */ /* 0x000fe20000001830 */
[----:B------:R-:W3:Y:S01]  /*13fd0*/  LDSM.16.MT88.4 R12, [R140+0xa000] ;  /* 0x00a000008c0c783b */ /* 0x000ee20000004200 */
[----:B------:R-:W-:Y:S01]  /*13fe0*/  FADD.FTZ R165, R24, R165 ;  /* 0x000000a518a57221 */ /* 0x000fe20000010000 */
[----:B------:R-:W-:Y:S01]  /*13ff0*/  MOV R2, R28 ;  /* 0x0000001c00027202 */ /* 0x000fe20000000f00 */
[----:B------:R-:W-:-:S02]  /*14000*/  FADD.FTZ R26, R26, R27 ;  /* 0x0000001b1a1a7221 */ /* 0x000fc40000010000 */
[----:B------:R-:W1:Y:S01]  /*14010*/  MUFU.EX2 R107, R107 ;  /* 0x0000006b006b7308 */ /* 0x000e620000000800 */
[----:B------:R-:W-:Y:S02]  /*14020*/  FADD.FTZ R0, R0, R165 ;  /* 0x000000a500007221 */ /* 0x000fe40000010000 */
[----:B------:R-:W-:Y:S02]  /*14030*/  FADD.FTZ R25, R25, R26 ;  /* 0x0000001a19197221 */ /* 0x000fe40000010000 */
[----:B------:R-:W-:-:S03]  /*14040*/  FADD.FTZ R0, R3, R0 ;  /* 0x0000000003007221 */ /* 0x000fc60000010000 */
[----:B------:R-:W-:Y:S08]  /*14050*/  MUFU.EX2 R106, R106 ;  /* 0x0000006a006a7308 */ /* 0x000ff00000000800 */
[----:B------:R-:W-:Y:S01]  /*14060*/  MUFU.EX2 R105, R105 ;  /* 0x0000006900697308 */ /* 0x000fe20000000800 */
[C---:B-1----:R-:W-:Y:S07]  /*14070*/  HMMA.16816.F32 R52, R4.reuse, R8, R52 ;  /* 0x000000080434723c */ /* 0x042fee0000001834 */
[----:B------:R-:W-:Y:S01]  /*14080*/  MUFU.EX2 R101, R101 ;  /* 0x0000006500657308 */ /* 0x000fe20000000800 */
[C---:B------:R-:W-:Y:S01]  /*14090*/  HMMA.16816.F32 R56, R4.reuse, R10, R56 ;  /* 0x0000000a0438723c */ /* 0x040fe20000001838 */
[----:B------:R-:W1:Y:S06]  /*140a0*/  LDSM.16.MT88.4 R8, [R142+0x8800] ;  /* 0x008800008e08783b */ /* 0x000e6c0000004200 */
[----:B------:R-:W1:Y:S01]  /*140b0*/  MUFU.EX2 R126, R126 ;  /* 0x0000007e007e7308 */ /* 0x000e620000000800 */
[C---:B---3--:R-:W-:Y:S07]  /*140c0*/  HMMA.16816.F32 R60, R4.reuse, R12, R60 ;  /* 0x0000000c043c723c */ /* 0x048fee000000183c */
[----:B------:R-:W-:Y:S01]  /*140d0*/  MUFU.EX2 R33, R33 ;  /* 0x0000002100217308 */ /* 0x000fe20000000800 */
[----:B------:R-:W-:Y:S01]  /*140e0*/  HMMA.16816.F32 R64, R4, R14, R64 ;  /* 0x0000000e0440723c */ /* 0x000fe20000001840 */
[----:B------:R-:W3:Y:S06]  /*140f0*/  LDSM.16.MT88.4 R12, [R144+0x8800] ;  /* 0x00880000900c783b */ /* 0x000eec0000004200 */
[----:B------:R-:W1:Y:S01]  /*14100*/  MUFU.EX2 R34, R34 ;  /* 0x0000002200227308 */ /* 0x000e620000000800 */
[----:B--2---:R-:W-:Y:S01]  /*14110*/  F2FP.PACK_AB R4, R111, R112 ;  /* 0x000000706f04723e */ /* 0x004fe200000000ff */
        /* <DEDUP_REMOVED lines=15> */
[C---:B---3--:R-:W-:Y:S08]  /*14210*/  HMMA.16816.F32 R96, R4.reuse, R12, R96 ;  /* 0x0000000c0460723c */ /* 0x048ff00000001860 */
        /* <DEDUP_REMOVED lines=26> */
[----:B------:R-:W-:Y:S01]  /*143c0*/  FADD.FTZ R125, R125, R124 ;  /* 0x0000007c7d7d7221 */ /* 0x000fe20000010000 */
[----:B------:R-:W-:Y:S01]  /*143d0*/  MOV R3, R29 ;  /* 0x0000001d00037202 */ /* 0x000fe20000000f00 */
[----:B------:R-:W-:-:S02]  /*143e0*/  FADD.FTZ R120, R120, R127 ;  /* 0x0000007f78787221 */ /* 0x000fc40000010000 */
        /* <DEDUP_REMOVED lines=59> */
.L_x_5802:
        /* <DEDUP_REMOVED lines=12> */
.L_x_5812:
        /* <DEDUP_REMOVED lines=65> */
.L_x_5809:
[----:B------:R-:W-:Y:S02]  /*14c70*/  LOP3.LUT P4, RZ, R162, 0x1, RZ, 0xc0, !PT ;  /* 0x00000001a2ff7812 */ /* 0x000fe4000788c0ff */
[C---:B------:R-:W-:Y:S02]  /*14c80*/  LEA R2, P6, R3.reuse, R170, 0x1 ;  /* 0x000000aa03027211 */ /* 0x040fe400078c08ff */
[----:B------:R-:W-:Y:S02]  /*14c90*/  IADD3 R35, P0, R154, R3, RZ ;  /* 0x000000039a237210 */ /* 0x000fe40007f1e0ff */
[----:B------:R-:W-:Y:S02]  /*14ca0*/  LEA.HI.X R3, R3, R171, R34, 0x1, P6 ;  /* 0x000000ab03037211 */ /* 0x000fe400030f0c22 */
[----:B------:R-:W-:Y:S02]  /*14cb0*/  LOP3.LUT P2, RZ, R162, 0x2, RZ, 0xc0, !PT ;  /* 0x00000002a2ff7812 */ /* 0x000fe4000784c0ff */
[----:B------:R-:W-:Y:S02]  /*14cc0*/  IADD3.X R32, R153, R34, RZ, P0, !PT ;  /* 0x0000002299207210 */ /* 0x000fe400007fe4ff */
[C---:B------:R-:W-:Y:S01]  /*14cd0*/  IADD3 R33, P1, R154.reuse, R35, RZ ;  /* 0x000000239a217210 */ /* 0x040fe20007f3e0ff */
[----:B------:R-:W-:Y:S01]  /*14ce0*/  @!PT LDS RZ, [RZ] ;  /* 0x00000000fffff984 */ /* 0x000fe20000000800 */
[----:B------:R-:W-:Y:S01]  /*14cf0*/  @!PT LDS RZ, [RZ] ;  /* 0x00000000fffff984 */ /* 0x000fe20000000800 */
[----:B------:R-:W-:Y:S01]  /*14d00*/  @!PT LDS RZ, [RZ] ;  /* 0x00000000fffff984 */ /* 0x000fe20000000800 */
[----:B------:R1:W-:Y:S01]  /*14d10*/  @P4 LDGSTS.E.BYPASS.LTC128B.128 [R157+0x8000], [R2.64] ;  /* 0x08000000029d4fae */ /* 0x0003e2000b901d46 */
[-C--:B------:R-:W-:Y:S02]  /*14d20*/  @P4 LEA R128, P5, R35, R170.reuse, 0x1 ;  /* 0x000000aa23804211 */ /* 0x080fe400078a08ff */
[-C--:B------:R-:W-:Y:S02]  /*14d30*/  @P4 LEA R174, P6, R33, R170.reuse, 0x1 ;  /* 0x000000aa21ae4211 */ /* 0x080fe400078c08ff */
[CCC-:B------:R-:W-:Y:S02]  /*14d40*/  @P4 LEA.HI.X R129, R35.reuse, R171.reuse, R32.reuse, 0x1, P5 ;  /* 0x000000ab23814211 */ /* 0x1c0fe400028f0c20 */
[----:B------:R-:W-:Y:S01]  /*14d50*/  @!P4 STS.128 [R157+0x8000], RZ ;  /* 0x008000ff9d00c388 */ /* 0x000fe20000000c00 */
[----:B------:R-:W-:Y:S02]  /*14d60*/  @P2 LEA R104, P0, R35, R170, 0x1 ;  /* 0x000000aa23682211 */ /* 0x000fe400078008ff */
[----:B------:R-:W-:Y:S02]  /*14d70*/  IADD3.X R34, R153, R32, RZ, P1, !PT ;  /* 0x0000002099227210 */ /* 0x000fe40000ffe4ff */
[-C--:B------:R-:W-:Y:S02]  /*14d80*/  @P2 LEA.HI.X R105, R35, R171.reuse, R32, 0x1, P0 ;  /* 0x000000ab23692211 */ /* 0x080fe400000f0c20 */
[----:B------:R-:W-:Y:S01]  /*14d90*/  @!PT LDS RZ, [RZ] ;  /* 0x00000000fffff984 */ /* 0x000fe20000000800 */
[----:B------:R-:W-:Y:S01]  /*14da0*/  @!PT LDS RZ, [RZ] ;  /* 0x00000000fffff984 */ /* 0x000fe20000000800 */
[----:B------:R-:W-:Y:S01]  /*14db0*/  @!PT LDS RZ, [RZ] ;  /* 0x00000000fffff984 */ /* 0x000fe20000000800 */
[----:B------:R1:W-:Y:S01]  /*14dc0*/  @P2 LDGSTS.E.BYPASS.LTC128B.128 [R157+0xa000], [R2.64+0x80] ;  /* 0x0a000080029d2fae */ /* 0x0003e2000b901d46 */
[C-C-:B------:R-:W-:Y:S02]  /*14dd0*/  @P4 LEA.HI.X R175, R33.reuse, R171, R34.reuse, 0x1, P6 ;  /* 0x000000ab21af4211 */ /* 0x140fe400030f0c22 */
[CC--:B------:R-:W-:Y:S02]  /*14de0*/  @P2 LEA R130, P1, R33.reuse, R170.reuse, 0x1 ;  /* 0x000000aa21822211 */ /* 0x0c0fe400078208ff */
[----:B------:R-:W-:Y:S02]  /*14df0*/  IADD3 R35, P0, R154, R33, RZ ;  /* 0x000000219a237210 */ /* 0x000fe40007f1e0ff */
[----:B------:R-:W-:Y:S01]  /*14e00*/  @!P2 STS.128 [R157+0xa000], RZ ;  /* 0x00a000ff9d00a388 */ /* 0x000fe20000000c00 */
[-C--:B------:R-:W-:Y:S02]  /*14e10*/  @P2 LEA.HI.X R131, R33, R171.reuse, R34, 0x1, P1 ;  /* 0x000000ab21832211 */ /* 0x080fe400008f0c22 */
[----:B------:R-:W-:Y:S02]  /*14e20*/  @P4 LEA R172, P5, R35, R170, 0x1 ;  /* 0x000000aa23ac4211 */ /* 0x000fe400078a08ff */
[----:B------:R-:W-:Y:S02]  /*14e30*/  IADD3.X R32, R153, R34, RZ, P0, !PT ;  /* 0x0000002299207210 */ /* 0x000fe400007fe4ff */
[----:B------:R-:W-:Y:S01]  /*14e40*/  @!PT LDS RZ, [RZ] ;  /* 0x00000000fffff984 */ /* 0x000fe20000000800 */
[----:B------:R-:W-:Y:S01]  /*14e50*/  @!PT LDS RZ, [RZ] ;  /* 0x00000000fffff984 */ /* 0x000fe20000000800 */
[----:B------:R-:W-:Y:S01]  /*14e60*/  @!PT LDS RZ, [RZ] ;  /* 0x00000000fffff984 */ /* 0x000fe20000000800 */
[----:B------:R2:W-:Y:S01]  /*14e70*/  @P4 LDGSTS.E.BYPASS.LTC128B.128 [R157+0x8800], [R128.64] ;  /* 0x08800000809d4fae */ /* 0x0005e2000b901d46 */
[C---:B------:R-:W-:Y:S02]  /*14e80*/  @P2 LEA R170, P0, R35.reuse, R170, 0x1 ;  /* 0x000000aa23aa2211 */ /* 0x040fe400078008ff */
[CCC-:B------:R-:W-:Y:S02]  /*14e90*/  @P4 LEA.HI.X R173, R35.reuse, R171.reuse, R32.reuse, 0x1, P5 ;  /* 0x000000ab23ad4211 */ /* 0x1c0fe400028f0c20 */
[----:B------:R-:W-:Y:S02]  /*14ea0*/  @P2 LEA.HI.X R171, R35, R171, R32, 0x1, P0 ;  /* 0x000000ab23ab2211 */ /* 0x000fe400000f0c20 */
[----:B------:R-:W-:Y:S01]  /*14eb0*/  @!P4 STS.128 [R157+0x8800], RZ ;  /* 0x008800ff9d00c388 */ /* 0x000fe20000000c00 */
[----:B------:R-:W-:Y:S06]  /*14ec0*/  ISETP.GE.AND P0, PT, R161, 0x2, PT ;  /* 0x00000002a100780c */ /* 0x000fec0003f06270 */
[----:B------:R-:W-:Y:S01]  /*14ed0*/  @!PT LDS RZ, [RZ] ;  /* 0x00000000fffff984 */ /* 0x000fe20000000800 */
[----:B------:R-:W-:Y:S01]  /*14ee0*/  @!PT LDS RZ, [RZ] ;  /* 0x00000000fffff984 */ /* 0x000fe20000000800 */
[----:B------:R-:W-:Y:S01]  /*14ef0*/  @!PT LDS RZ, [RZ] ;  /* 0x00000000fffff984 */ /* 0x000fe20000000800 */
[----:B------:R3:W-:Y:S07]  /*14f00*/  @P2 LDGSTS.E.BYPASS.LTC128B.128 [R157+0xa800], [R104.64+0x80] ;  /* 0x0a800080689d2fae */ /* 0x0007ee000b901d46 */
[----:B------:R-:W-:Y:S07]  /*14f10*/  @!P2 STS.128 [R157+0xa800], RZ ;  /* 0x00a800ff9d00a388 */ /* 0x000fee0000000c00 */
[----:B------:R-:W-:Y:S01]  /*14f20*/  @!PT LDS RZ, [RZ] ;  /* 0x00000000fffff984 */ /* 0x000fe20000000800 */
[----:B------:R-:W-:Y:S01]  /*14f30*/  @!PT LDS RZ, [RZ] ;  /* 0x00000000fffff984 */ /* 0x000fe20000000800 */
[----:B------:R-:W-:Y:S01]  /*14f40*/  @!PT LDS RZ, [RZ] ;  /* 0x00000000fffff984 */ /* 0x000fe20000000800 */
[----:B------:R4:W-:Y:S07]  /*14f50*/  @P4 LDGSTS.E.BYPASS.LTC128B.128 [R157+0x9000], [R174.64] ;  /* 0x09000000ae9d4fae */ /* 0x0009ee000b901d46 */
[----:B------:R-:W-:Y:S07]  /*14f60*/  @!P4 STS.128 [R157+0x9000], RZ ;  /* 0x009000ff9d00c388 */ /* 0x000fee0000000c00 */
        /* <DEDUP_REMOVED lines=15> */
[----:B------:R-:W-:Y:S07]  /*15060*/  LDSM.16.M88.4 R108, [R150] ;  /* 0x00000000966c783b */ /* 0x000fee0000000200 */
[----:B------:R-:W3:Y:S01]  /*15070*/  LDSM.16.M88.4 R112, [R149+0x4000] ;  /* 0x004000009570783b */ /* 0x000ee20000000200 */
[----:B-1----:R-:W-:Y:S06]  /*15080*/  MOV R170, R2 ;  /* 0x0000000200aa7202 */ /* 0x002fec0000000f00 */
[----:B------:R-:W1:Y:S01]  /*15090*/  LDSM.16.M88.4 R116, [R149+0x4800] ;  /* 0x004800009574783b */ /* 0x000e620000000200 */
[----:B------:R-:W-:Y:S06]  /*150a0*/  MOV R171, R3 ;  /* 0x0000000300ab7202 */ /* 0x000fec0000000f00 */
[----:B------:R-:W1:Y:S07]  /*150b0*/  LDSM.16.M88.4 R120, [R149+0x5000] ;  /* 0x005000009578783b */ /* 0x000e6e0000000200 */
[----:B------:R-:W0:Y:S07]  /*150c0*/  LDGDEPBAR ;  /* 0x00000000000079af */ /* 0x000e2e0000000000 */
[----:B------:R-:W4:Y:S07]  /*150d0*/  LDSM.16.M88.4 R124, [R149+0x5800] ;  /* 0x00580000957c783b */ /* 0x000f2e0000000200 */
[----:B--2---:R-:W-:Y:S01]  /*150e0*/  LDSM.16.M88.4 R128, [R138] ;  /* 0x000000008a80783b */ /* 0x004fe20000000200 */
[C---:B---3--:R-:W-:Y:S08]  /*150f0*/  HMMA.16816.F32 R4, R108.reuse, R112, RZ ;  /* 0x000000706c04723c */ /* 0x048ff000000018ff */
[C---:B------:R-:W-:Y:S01]  /*15100*/  HMMA.16816.F32 R8, R108.reuse, R114, RZ ;  /* 0x000000726c08723c */ /* 0x040fe200000018ff */
[----:B------:R-:W-:Y:S07]  /*15110*/  LDSM.16.M88.4 R112, [R148] ;  /* 0x000000009470783b */ /* 0x000fee0000000200 */
[C---:B-1----:R-:W-:Y:S08]  /*15120*/  HMMA.16816.F32 R12, R108.reuse, R116, RZ ;  /* 0x000000746c0c723c */ /* 0x042ff000000018ff */
[C---:B------:R-:W-:Y:S01]  /*15130*/  HMMA.16816.F32 R16, R108.reuse, R118, RZ ;  /* 0x000000766c10723c */ /* 0x040fe200000018ff */
[----:B------:R-:W1:Y:S07]  /*15140*/  LDSM.16.M88.4 R116, [R147] ;  /* 0x000000009374783b */ /* 0x000e6e0000000200 */
[C---:B------:R-:W-:Y:S08]  /*15150*/  HMMA.16816.F32 R20, R108.reuse, R120, RZ ;  /* 0x000000786c14723c */ /* 0x040ff000000018ff */
[C---:B------:R-:W-:Y:S01]  /*15160*/  HMMA.16816.F32 R24, R108.reuse, R122, RZ ;  /* 0x0000007a6c18723c */ /* 0x040fe200000018ff */
[----:B------:R-:W2:Y:S07]  /*15170*/  LDSM.16.M88.4 R120, [R139] ;  /* 0x000000008b78783b */ /* 0x000eae0000000200 */
[C---:B----4-:R-:W-:Y:S08]  /*15180*/  HMMA.16816.F32 R28, R108.reuse, R124, RZ ;  /* 0x0000007c6c1c723c */ /* 0x050ff000000018ff */
[----:B------:R-:W-:Y:S01]  /*15190*/  HMMA.16816.F32 R32, R108, R126, RZ ;  /* 0x0000007e6c20723c */ /* 0x000fe200000018ff */
[----:B------:R-:W3:Y:S07]  /*151a0*/  LDSM.16.M88.4 R108, [R137] ;  /* 0x00000000896c783b */ /* 0x000eee0000000200 */
[----:B------:R-:W-:Y:S01]  /*151b0*/  LDSM.16.M88.4 R124, [R143+0x4800] ;  /* 0x004800008f7c783b */ /* 0x000fe20000000200 */
[C---:B-1----:R-:W-:Y:S08]  /*151c0*/  HMMA.16816.F32 R4, R112.reuse, R116, R4 ;  /* 0x000000747004723c */ /* 0x042ff00000001804 */
[C---:B------:R-:W-:Y:S01]  /*151d0*/  HMMA.16816.F32 R8, R112.reuse, R118, R8 ;  /* 0x000000767008723c */ /* 0x040fe20000001808 */
[----:B------:R-:W-:Y:S07]  /*151e0*/  LDSM.16.M88.4 R116, [R146] ;  /* 0x000000009274783b */ /* 0x000fee0000000200 */
[C---:B--2---:R-:W-:Y:S08]  /*151f0*/  HMMA.16816.F32 R12, R112.reuse, R120, R12 ;  /* 0x00000078700c723c */ /* 0x044ff0000000180c */
[C---:B------:R-:W-:Y:S01]  /*15200*/  HMMA.16816.F32 R16, R112.reuse, R122, R16 ;  /* 0x0000007a7010723c */ /* 0x040fe20000001810 */
[----:B------:R-:W1:Y:S07]  /*15210*/  LDSM.16.M88.4 R120, [R143+0x4000] ;  /* 0x004000008f78783b */ /* 0x000e6e0000000200 */
[C---:B------:R-:W-:Y:S08]  /*15220*/  HMMA.16816.F32 R20, R112.reuse, R128, R20 ;  /* 0x000000807014723c */ /* 0x040ff00000001814 */
[C---:B------:R-:W-:Y:S08]  /*15230*/  HMMA.16816.F32 R24, R112.reuse, R130, R24 ;  /* 0x000000827018723c */ /* 0x040ff00000001818 */
[C---:B---3--:R-:W-:Y:S08]  /*15240*/  HMMA.16816.F32 R28, R112.reuse, R108, R28 ;  /* 0x0000006c701c723c */ /* 0x048ff0000000181c */
[----:B------:R-:W-:Y:S01]  /*15250*/  HMMA.16816.F32 R32, R112, R110, R32 ;  /* 0x0000006e7020723c */ /* 0x000fe20000001820 */
[----:B------:R-:W2:Y:S07]  /*15260*/  LDSM.16.M88.4 R108, [R143+0x5000] ;  /* 0x005000008f6c783b */ /* 0x000eae0000000200 */
[----:B------:R-:W3:Y:S01]  /*15270*/  LDSM.16.M88.4 R112, [R143+0x5800] ;  /* 0x005800008f70783b */ /* 0x000ee20000000200 */
[C---:B-1----:R-:W-:Y:S08]  /*15280*/  HMMA.16816.F32 R4, R116.reuse, R120, R4 ;  /* 0x000000787404723c */ /* 0x042ff00000001804 */
[C---:B------:R-:W-:Y:S01]  /*15290*/  HMMA.16816.F32 R8, R116.reuse, R122, R8 ;  /* 0x0000007a7408723c */ /* 0x040fe20000001808 */
[----:B------:R-:W-:Y:S07]  /*152a0*/  LDSM.16.M88.4 R120, [R136] ;  /* 0x000000008878783b */ /* 0x000fee0000000200 */
[C---:B------:R-:W-:Y:S08]  /*152b0*/  HMMA.16816.F32 R12, R116.reuse, R124, R12 ;  /* 0x0000007c740c723c */ /* 0x040ff0000000180c */
[C---:B------:R-:W-:Y:S01]  /*152c0*/  HMMA.16816.F32 R16, R116.reuse, R126, R16 ;  /* 0x0000007e7410723c */ /* 0x040fe20000001810 */
[----:B------:R-:W-:Y:S07]  /*152d0*/  LDSM.16.M88.4 R124, [R136+0x800] ;  /* 0x00080000887c783b */ /* 0x000fee0000000200 */
[C---:B--2---:R-:W-:Y:S08]  /*152e0*/  HMMA.16816.F32 R20, R116.reuse, R108, R20 ;  /* 0x0000006c7414723c */ /* 0x044ff00000001814 */
[C---:B------:R-:W-:Y:S01]  /*152f0*/  HMMA.16816.F32 R24, R116.reuse, R110, R24 ;  /* 0x0000006e7418723c */ /* 0x040fe20000001818 */
[----:B------:R-:W1:Y:S07]  /*15300*/  LDSM.16.M88.4 R108, [R145] ;  /* 0x00000000916c783b */ /* 0x000e6e0000000200 */
[C---:B---3--:R-:W-:Y:S08]  /*15310*/  HMMA.16816.F32 R28, R116.reuse, R112, R28 ;  /* 0x00000070741c723c */ /* 0x048ff0000000181c */
[----:B------:R-:W-:Y:S01]  /*15320*/  HMMA.16816.F32 R32, R116, R114, R32 ;  /* 0x000000727420723c */ /* 0x000fe20000001820 */
[----:B------:R-:W2:Y:S07]  /*15330*/  LDSM.16.M88.4 R112, [R136+0x1000] ;  /* 0x001000008870783b */ /* 0x000eae0000000200 */
[----:B------:R-:W3:Y:S01]  /*15340*/  LDSM.16.M88.4 R116, [R136+0x1800] ;  /* 0x001800008874783b */ /* 0x000ee20000000200 */
        /* <DEDUP_REMOVED lines=18> */
[----:B------:R-:W-:Y:S07]  /*15470*/  LDSM.16.M88.4 R124, [R134] ;  /* 0x00000000867c783b */ /* 0x000fee0000000200 */
[C---:B--2---:R-:W-:Y:S08]  /*15480*/  HMMA.16816.F32 R20, R112.reuse, R108, R20 ;  /* 0x0000006c7014723c */ /* 0x044ff00000001814 */
[C---:B------:R-:W-:Y:S01]  /*15490*/  HMMA.16816.F32 R24, R112.reuse, R110, R24 ;  /* 0x0000006e7018723c */ /* 0x040fe20000001818 */
[----:B------:R-:W1:Y:S07]  /*154a0*/  LDSM.16.M88.4 R108, [R148+0x2000] ;  /* 0x00200000946c783b */ /* 0x000e6e0000000200 */
[C---:B---3--:R-:W-:Y:S08]  /*154b0*/  HMMA.16816.F32 R28, R112.reuse, R116, R28 ;  /* 0x00000074701c723c */ /* 0x048ff0000000181c */
[----:B------:R-:W-:Y:S01]  /*154c0*/  HMMA.16816.F32 R32, R112, R118, R32 ;  /* 0x000000767020723c */ /* 0x000fe20000001820 */
[----:B------:R-:W2:Y:S07]  /*154d0*/  LDSM.16.M88.4 R112, [R133] ;  /* 0x000000008570783b */ /* 0x000eae0000000200 */
[----:B------:R-:W3:Y:S01]  /*154e0*/  LDSM.16.M88.4 R116, [R132] ;  /* 0x000000008474783b */ /* 0x000ee20000000200 */
[C---:B-1----:R-:W-:Y:S08]  /*154f0*/  HMMA.16816.F32 R4, R108.reuse, R120, R4 ;  /* 0x000000786c04723c */ /* 0x042ff00000001804 */
        /* <DEDUP_REMOVED lines=11> */
[----:B------:R-:W4:Y:S01]  /*155b0*/  LDSM.16.M88.4 R116, [R143+0x7800] ;  /* 0x007800008f74783b */ /* 0x000f220000000200 */
[C---:B-1----:R-:W-:Y:S08]  /*155c0*/  HMMA.16816.F32 R4, R120.reuse, R124, R4 ;  /* 0x0000007c7804723c */ /* 0x042ff00000001804 */
[C---:B------:R-:W-:Y:S01]  /*155d0*/  HMMA.16816.F32 R8, R120.reuse, R126, R8 ;  /* 0x0000007e7808723c */ /* 0x040fe20000001808 */
[----:B------:R-:W-:Y:S07]  /*155e0*/  LDSM.16.M88.4 R124, [R136+0x2000] ;  /* 0x00200000887c783b */ /* 0x000fee0000000200 */
[C---:B--2---:R-:W-:Y:S08]  /*155f0*/  HMMA.16816.F32 R12, R120.reuse, R112, R12 ;  /* 0x00000070780c723c */ /* 0x044ff0000000180c */
[C---:B------:R-:W-:Y:S01]  /*15600*/  HMMA.16816.F32 R16, R120.reuse, R114, R16 ;  /* 0x000000727810723c */ /* 0x040fe20000001810 */
[----:B------:R-:W1:Y:S07]  /*15610*/  LDSM.16.M88.4 R112, [R145+0x2000] ;  /* 0x002000009170783b */ /* 0x000e6e0000000200 */
[C---:B---3--:R-:W-:Y:S08]  /*15620*/  HMMA.16816.F32 R20, R120.reuse, R108, R20 ;  /* 0x0000006c7814723c */ /* 0x048ff00000001814 */
        /* <DEDUP_REMOVED lines=8> */
[C---:B------:R-:W-:Y:S01]  /*156b0*/  HMMA.16816.F32 R16, R112.reuse, R110, R16 ;  /* 0x0000006e7010723c */ /* 0x040fe20000001810 */
[----:B------:R-:W1:Y:S01]  /*156c0*/  LDSM.16.M88.4 R108, [R136+0x3800] ;  /* 0x00380000886c783b */ /* 0x000e620000000200 */
[----:B------:R-:W-:Y:S04]  /*156d0*/  DEPBAR.LE SB0, 0x0 ;  /* 0x000080000000791a */ /* 0x000fe80000000000 */
[----:B------:R-:W-:Y:S02]  /*156e0*/  FMUL.FTZ R192, R4, c[0x0][0x2ec] ;  /* 0x0000bb0004c07a20 */ /* 0x000fe40000410000 */
[C---:B---3--:R-:W-:Y:S04]  /*156f0*/  HMMA.16816.F32 R20, R112.reuse, R116, R20 ;  /* 0x000000747014723c */ /* 0x048fe80000001814 */
[----:B------:R-:W2:Y:S01]  /*15700*/  MUFU.TANH R192, R192 ;  /* 0x000000c000c07308 */ /* 0x000ea20000002400 */
[----:B------:R-:W-:Y:S01]  /*15710*/  BAR.SYNC.DEFER_BLOCKING 0x0 ;  /* 0x0000000000007b1d */ /* 0x000fe20000010000 */
[----:B------:R-:W-:Y:S02]  /*15720*/  FMUL.FTZ R106, R5, c[0x0][0x2ec] ;  /* 0x0000bb00056a7a20 */ /* 0x000fe40000410000 */
[C---:B------:R-:W-:Y:S04]  /*15730*/  HMMA.16816.F32 R24, R112.reuse, R118, R24 ;  /* 0x000000767018723c */ /* 0x040fe80000001818 */
[----:B------:R-:W-:Y:S02]  /*15740*/  FMUL.FTZ R191, R6, c[0x0][0x2ec] ;  /* 0x0000bb0006bf7a20 */ /* 0x000fe40000410000 */
[----:B------:R-:W3:Y:S01]  /*15750*/  MUFU.TANH R106, R106 ;  /* 0x0000006a006a7308 */ /* 0x000ee20000002400 */
[----:B------:R-:W-:Y:S02]  /*15760*/  FMUL.FTZ R189, R7, c[0x0][0x2ec] ;  /* 0x0000bb0007bd7a20 */ /* 0x000fe40000410000 */
[----:B------:R-:W-:Y:S03]  /*15770*/  FMUL.FTZ R190, R8, c[0x0][0x2ec] ;  /* 0x0000bb0008be7a20 */ /* 0x000fe60000410000 */
[----:B------:R-:W-:Y:S02]  /*15780*/  FMUL.FTZ R194, R9, c[0x0][0x2ec] ;  /* 0x0000bb0009c27a20 */ /* 0x000fe40000410000 */
[----:B------:R-:W-:Y:S02]  /*15790*/  FMUL.FTZ R195, R10, c[0x0][0x2ec] ;  /* 0x0000bb000ac37a20 */ /* 0x000fe40000410000 */
[----:B------:R-:W4:Y:S01]  /*157a0*/  MUFU.TANH R191, R191 ;  /* 0x000000bf00bf7308 */ /* 0x000f220000002400 */
[----:B------:R-:W-:Y:S02]  /*157b0*/  FMUL.FTZ R193, R11, c[0x0][0x2ec] ;  /* 0x0000bb000bc17a20 */ /* 0x000fe40000410000 */
[----:B------:R-:W-:Y:S02]  /*157c0*/  FMUL.FTZ R188, R12, c[0x0][0x2ec] ;  /* 0x0000bb000cbc7a20 */ /* 0x000fe40000410000 */
[----:B------:R-:W-:Y:S02]  /*157d0*/  FMUL.FTZ R186, R13, c[0x0][0x2ec] ;  /* 0x0000bb000dba7a20 */ /* 0x000fe40000410000 */
[----:B------:R-:W-:Y:S01]  /*157e0*/  FMUL.FTZ R187, R14, c[0x0][0x2ec] ;  /* 0x0000bb000ebb7a20 */ /* 0x000fe20000410000 */
[C---:B-1----:R-:W-:Y:S02]  /*157f0*/  HMMA.16816.F32 R28, R112.reuse, R108, R28 ;  /* 0x0000006c701c723c */ /* 0x042fe4000000181c */
[----:B------:R-:W1:Y:S01]  /*15800*/  MUFU.TANH R189, R189 ;  /* 0x000000bd00bd7308 */ /* 0x000e620000002400 */
[----:B------:R-:W-:Y:S02]  /*15810*/  FMUL.FTZ R185, R15, c[0x0][0x2ec] ;  /* 0x0000bb000fb97a20 */ /* 0x000fe40000410000 */
[----:B------:R-:W-:Y:S02]  /*15820*/  FMUL.FTZ R184, R16, c[0x0][0x2ec] ;  /* 0x0000bb0010b87a20 */ /* 0x000fe40000410000 */
[----:B------:R-:W-:Y:S01]  /*15830*/  FMUL.FTZ R182, R17, c[0x0][0x2ec] ;  /* 0x0000bb0011b67a20 */ /* 0x000fe20000410000 */
[----:B------:R-:W-:Y:S04]  /*15840*/  HMMA.16816.F32 R32, R112, R110, R32 ;  /* 0x0000006e7020723c */ /* 0x000fe80000001820 */
[----:B------:R-:W1:Y:S01]  /*15850*/  MUFU.TANH R190, R190 ;  /* 0x000000be00be7308 */ /* 0x000e620000002400 */
[----:B------:R-:W-:Y:S02]  /*15860*/  FMUL.FTZ R183, R18, c[0x0][0x2ec] ;  /* 0x0000bb0012b77a20 */ /* 0x000fe40000410000 */
[----:B------:R-:W-:Y:S02]  /*15870*/  FMUL.FTZ R181, R19, c[0x0][0x2ec] ;  /* 0x0000bb0013b57a20 */ /* 0x000fe40000410000 */
[----:B------:R-:W-:Y:S03]  /*15880*/  FMUL.FTZ R178, R20, c[0x0][0x2ec] ;  /* 0x0000bb0014b27a20 */ /* 0x000fe60000410000 */
        /* <DEDUP_REMOVED lines=8> */
[----:B-----5:R-:W-:Y:S02]  /*15910*/  FMUL.FTZ R173, R27, c[0x0][0x2ec] ;  /* 0x0000bb001bad7a20 */ /* 0x020fe40000410000 */
[----:B------:R-:W-:Y:S02]  /*15920*/  FMUL.FTZ R169, R28, c[0x0][0x2ec] ;  /* 0x0000bb001ca97a20 */ /* 0x000fe40000410000 */
[----:B------:R-:W-:Y:S02]  /*15930*/  FMUL.FTZ R172, R29, c[0x0][0x2ec] ;  /* 0x0000bb001dac7a20 */ /* 0x000fe40000410000 */
[----:B------:R-:W-:Y:S02]  /*15940*/  FMUL.FTZ R131, R30, c[0x0][0x2ec] ;  /* 0x0000bb001e837a20 */ /* 0x000fe40000410000 */
[----:B------:R-:W-:Y:S01]  /*15950*/  FMUL.FTZ R129, R31, c[0x0][0x2ec] ;  /* 0x0000bb001f817a20 */ /* 0x000fe20000410000 */
[----:B------:R-:W1:Y:S01]  /*15960*/  MUFU.TANH R193, R193 ;  /* 0x000000c100c17308 */ /* 0x000e620000002400 */
[----:B------:R-:W-:Y:S02]  /*15970*/  FMUL.FTZ R128, R32, c[0x0][0x2ec] ;  /* 0x0000bb0020807a20 */ /* 0x000fe40000410000 */
[----:B------:R-:W-:Y:S02]  /*15980*/  FMUL.FTZ R33, R33, c[0x0][0x2ec] ;  /* 0x0000bb0021217a20 */ /* 0x000fe40000410000 */
[----:B------:R-:W-:Y:S02]  /*15990*/  FMUL.FTZ R34, R34, c[0x0][0x2ec] ;  /* 0x0000bb0022227a20 */ /* 0x000fe40000410000 */
[----:B------:R-:W-:Y:S03]  /*159a0*/  FMUL.FTZ R35, R35, c[0x0][0x2ec] ;  /* 0x0000bb0023237a20 */ /* 0x000fe60000410000 */
        /* <DEDUP_REMOVED lines=22> */
[----:B------:R1:W1:Y:S10]  /*15b10*/  MUFU.TANH R105, R34 ;  /* 0x0000002200697308 */ /* 0x0002740000002400 */
        /* <DEDUP_REMOVED lines=27> */
[----:B------:R-:W-:Y:S01]  /*15cd0*/  IMAD.MOV.U32 R3, RZ, RZ, 0x40 ;  /* 0x00000040ff037424 */ /* 0x000fe200078e00ff */
        /* <DEDUP_REMOVED lines=23> */
[----:B------:R-:W-:Y:S02]  /*15e50*/  IMAD R3, R2, c[0x0][0x2d0], -R3 ;  /* 0x0000b40002037a24 */ /* 0x000fe400078e0a03 */
        /* <DEDUP_REMOVED lines=13> */
[----:B------:R-:W-:Y:S05]  /*15f30*/  IMAD.MOV.U32 R7, RZ, RZ, R6 ;  /* 0x000000ffff077224 */ /* 0x000fea00078e0006 */
.L_x_5811:
        /* <DEDUP_REMOVED lines=63> */
.L_x_5810:
[----:B--234-:R-:W-:Y:S01]  /*16330*/  FMNMX.FTZ R3, R192, R0, !PT ;  /* 0x00000000c0037209 */ /* 0x01cfe20007810000 */
        /* <DEDUP_REMOVED lines=42> */
[----:B--2---:R-:W-:Y:S04]  /*165e0*/  FMNMX.FTZ R3, R6, R3, !PT ;  /* 0x0000000306037209 */ /* 0x004fe80007810000 */
[C---:B------:R-:W-:Y:S01]  /*165f0*/  FSETP.NEU.FTZ.AND P0, PT, R3.reuse, -INF , PT ;  /* 0xff8000000300780b */ /* 0x040fe20003f1d000 */
[C---:B------:R-:W-:Y:S02]  /*16600*/  FMUL.FTZ R121, R3.reuse, c[0x0][0x23c] ;  /* 0x00008f0003797a20 */ /* 0x040fe40000410000 */
[----:B------:R-:W-:Y:S03]  /*16610*/  FADD.FTZ R0, -R3, R0 ;  /* 0x0000000003007221 */ /* 0x000fe60000010100 */
[----:B------:R-:W-:Y:S01]  /*16620*/  FSEL R121, R121, RZ, P0 ;  /* 0x000000ff79797208 */ /* 0x000fe20000000000 */
[----:B------:R-:W-:Y:S01]  /*16630*/  FMUL.FTZ R101, R0, c[0x0][0x23c] ;  /* 0x00008f0000657a20 */ /* 0x000fe20000410000 */
[C---:B------:R-:W-:Y:S01]  /*16640*/  FSETP.NEU.FTZ.AND P0, PT, R2.reuse, -INF , PT ;  /* 0xff8000000200780b */ /* 0x040fe20003f1d000 */
[----:B------:R-:W-:Y:S02]  /*16650*/  FADD.FTZ R0, -R2, R107 ;  /* 0x0000006b02007221 */ /* 0x000fe40000010100 */
[--C-:B------:R-:W-:Y:S01]  /*16660*/  FFMA.FTZ R114, R106, c[0x0][0x23c], -R121.reuse ;  /* 0x00008f006a727a23 */ /* 0x100fe20000010879 */
[----:B------:R-:W-:Y:S01]  /*16670*/  FSEL R106, R5, RZ, P0 ;  /* 0x000000ff056a7208 */ /* 0x000fe20000000000 */
[--C-:B------:R-:W-:Y:S01]  /*16680*/  FFMA.FTZ R107, R192, c[0x0][0x23c], -R121.reuse ;  /* 0x00008f00c06b7a23 */ /* 0x100fe20000010879 */
[----:B------:R-:W1:Y:S01]  /*16690*/  MUFU.EX2 R101, R101 ;  /* 0x0000006500657308 */ /* 0x000e620000000800 */
[--C-:B------:R-:W-:Y:S01]  /*166a0*/  FFMA.FTZ R113, R190, c[0x0][0x23c], -R121.reuse ;  /* 0x00008f00be717a23 */ /* 0x100fe20000010879 */
[----:B------:R-:W-:Y:S01]  /*166b0*/  ISETP.GT.AND P0, PT, R161, 0x1, PT ;  /* 0x00000001a100780c */ /* 0x000fe20003f04270 */
[--C-:B------:R-:W-:Y:S02]  /*166c0*/  FFMA.FTZ R111, R191, c[0x0][0x23c], -R106.reuse ;  /* 0x00008f00bf6f7a23 */ /* 0x100fe4000001086a */
[--C-:B------:R-:W-:Y:S02]  /*166d0*/  FFMA.FTZ R110, R189, c[0x0][0x23c], -R106.reuse ;  /* 0x00008f00bd6e7a23 */ /* 0x100fe4000001086a */
[--C-:B------:R-:W-:Y:S02]  /*166e0*/  FFMA.FTZ R112, R194, c[0x0][0x23c], -R121.reuse ;  /* 0x00008f00c2707a23 */ /* 0x100fe40000010879 */
[--C-:B------:R-:W-:Y:S01]  /*166f0*/  FFMA.FTZ R109, R195, c[0x0][0x23c], -R106.reuse ;  /* 0x00008f00c36d7a23 */ /* 0x100fe2000001086a */
[----:B------:R-:W-:Y:S01]  /*16700*/  MUFU.EX2 R107, R107 ;  /* 0x0000006b006b7308 */ /* 0x000fe20000000800 */
[--C-:B------:R-:W-:Y:S02]  /*16710*/  FFMA.FTZ R108, R193, c[0x0][0x23c], -R106.reuse ;  /* 0x00008f00c16c7a23 */ /* 0x100fe4000001086a */
[----:B------:R-:W-:Y:S02]  /*16720*/  FMUL.FTZ R4, R0, c[0x0][0x23c] ;  /* 0x00008f0000047a20 */ /* 0x000fe40000410000 */
[--C-:B------:R-:W-:Y:S02]  /*16730*/  FFMA.FTZ R124, R178, c[0x0][0x23c], -R121.reuse ;  /* 0x00008f00b27c7a23 */ /* 0x100fe40000010879 */
[--C-:B------:R-:W-:Y:S02]  /*16740*/  FFMA.FTZ R125, R180, c[0x0][0x23c], -R121.reuse ;  /* 0x00008f00b47d7a23 */ /* 0x100fe40000010879 */
[--C-:B------:R-:W-:Y:S01]  /*16750*/  FFMA.FTZ R126, R179, c[0x0][0x23c], -R106.reuse ;  /* 0x00008f00b37e7a23 */ /* 0x100fe2000001086a */
[----:B------:R2:W3:Y:S01]  /*16760*/  MUFU.EX2 R0, R4 ;  /* 0x0000000400007308 */ /* 0x0004e20000000800 */
        /* <DEDUP_REMOVED lines=13> */
[C---:B------:R-:W-:Y:S02]  /*16840*/  FMUL.FTZ R36, R101.reuse, R36 ;  /* 0x0000002465247220 */ /* 0x040fe40000410000 */
[C---:B--2---:R-:W-:Y:S02]  /*16850*/  FMUL.FTZ R4, R101.reuse, R96 ;  /* 0x0000006065047220 */ /* 0x044fe40000410000 */
[C---:B---3--:R-:W-:Y:S02]  /*16860*/  FMUL.FTZ R6, R0.reuse, R98 ;  /* 0x0000006200067220 */ /* 0x048fe40000410000 */
[C---:B------:R-:W-:Y:S01]  /*16870*/  FMUL.FTZ R7, R0.reuse, R99 ;  /* 0x0000006300077220 */ /* 0x040fe20000410000 */
[----:B------:R-:W2:Y:S01]  /*16880*/  MUFU.EX2 R110, R110 ;  /* 0x0000006e006e7308 */ /* 0x000ea20000000800 */
[C---:B------:R-:W-:Y:S02]  /*16890*/  FMUL.FTZ R10, R0.reuse, R94 ;  /* 0x0000005e000a7220 */ /* 0x040fe40000410000 */
[----:B------:R-:W-:Y:S01]  /*168a0*/  FMUL.FTZ R11, R0, R95 ;  /* 0x0000005f000b7220 */ /* 0x000fe20000410000 */
        /* <DEDUP_REMOVED lines=13> */
[----:B------:R-:W-:Y:S01]  /*16980*/  FMUL.FTZ R39, R0, R39 ;  /* 0x0000002700277220 */ /* 0x000fe20000410000 */
[----:B------:R-:W-:Y:S01]  /*16990*/  LDSM.16.MT88.4 R68, [R141+0xa000] ;  /* 0x00a000008d44783b */ /* 0x000fe20000004200 */
[C---:B------:R-:W-:Y:S01]  /*169a0*/  FMUL.FTZ R40, R101.reuse, R40 ;  /* 0x0000002865287220 */ /* 0x040fe20000410000 */
[----:B--2---:R-:W-:Y:S01]  /*169b0*/  F2FP.PACK_AB R97, R110, R111 ;  /* 0x0000006f6e61723e */ /* 0x004fe200000000ff */
        /* <DEDUP_REMOVED lines=8> */
[----:B------:R-:W-:Y:S02]  /*16a40*/  FMUL.FTZ R47, R0, R47 ;  /* 0x0000002f002f7220 */ /* 0x000fe40000410000 */
[----:B------:R-:W2:Y:S01]  /*16a50*/  MUFU.EX2 R108, R108 ;  /* 0x0000006c006c7308 */ /* 0x000ea20000000800 */
[C---:B------:R-:W-:Y:S02]  /*16a60*/  FMUL.FTZ R48, R101.reuse, R48 ;  /* 0x0000003065307220 */ /* 0x040fe40000410000 */
        /* <DEDUP_REMOVED lines=14> */
[----:B--2---:R-:W-:Y:S01]  /*16b50*/  F2FP.PACK_AB R99, R108, R109 ;  /* 0x0000006d6c63723e */ /* 0x004fe200000000ff */
[C---:B------:R-:W-:Y:S02]  /*16b60*/  FMUL.FTZ R52, R101.reuse, R52 ;  /* 0x0000003465347220 */ /* 0x040fe40000410000 */
[C---:B------:R-:W-:Y:S02]  /*16b70*/  FMUL.FTZ R53, R101.reuse, R53 ;  /* 0x0000003565357220 */ /* 0x040fe40000410000 */
[C---:B------:R-:W-:Y:S01]  /*16b80*/  FMUL.FTZ R54, R0.reuse, R54 ;  /* 0x0000003600367220 */ /* 0x040fe20000410000 */
[----:B------:R-:W-:Y:S01]  /*16b90*/  MUFU.EX2 R126, R126 ;  /* 0x0000007e007e7308 */ /* 0x000fe20000000800 */
[C---:B------:R-:W-:Y:S05]  /*16ba0*/  HMMA.16816.F32 R4, R96.reuse, R12, R4 ;  /* 0x0000000c6004723c */ /* 0x040fea0000001804 */
[C---:B------:R-:W-:Y:S02]  /*16bb0*/  FMUL.FTZ R55, R0.reuse, R55 ;  /* 0x0000003700377220 */ /* 0x040fe40000410000 */
[C---:B------:R-:W-:Y:S01]  /*16bc0*/  FMUL.FTZ R12, R101.reuse, R88 ;  /* 0x00000058650c7220 */ /* 0x040fe20000410000 */
[C---:B------:R-:W-:Y:S01]  /*16bd0*/  HMMA.16816.F32 R8, R96.reuse, R14, R8 ;  /* 0x0000000e6008723c */ /* 0x040fe20000001808 */
[----:B------:R-:W-:Y:S03]  /*16be0*/  MUFU.EX2 R127, R127 ;  /* 0x0000007f007f7308 */ /* 0x000fe60000000800 */
[C---:B------:R-:W-:Y:S02]  /*16bf0*/  FMUL.FTZ R13, R101.reuse, R89 ;  /* 0x00000059650d7220 */ /* 0x040fe40000410000 */
[C---:B------:R-:W-:Y:S02]  /*16c00*/  FMUL.FTZ R56, R101.reuse, R56 ;  /* 0x0000003865387220 */ /* 0x040fe40000410000 */
[C---:B------:R-:W-:Y:S03]  /*16c10*/  FMUL.FTZ R14, R0.reuse, R90 ;  /* 0x0000005a000e7220 */ /* 0x040fe60000410000 */
[----:B------:R-:W-:Y:S01]  /*16c20*/  MUFU.EX2 R177, R177 ;  /* 0x000000b100b17308 */ /* 0x000fe20000000800 */
[C---:B------:R-:W-:Y:S02]  /*16c30*/  FMUL.FTZ R15, R0.reuse, R91 ;  /* 0x0000005b000f7220 */ /* 0x040fe40000410000 */
[----:B------:R-:W1:Y:S01]  /*16c40*/  LDSM.16.MT88.4 R88, [R140+0x8000] ;  /* 0x008000008c58783b */ /* 0x000e620000004200 */
[C---:B------:R-:W-:Y:S02]  /*16c50*/  FMUL.FTZ R57, R101.reuse, R57 ;  /* 0x0000003965397220 */ /* 0x040fe40000410000 */
[C---:B------:R-:W-:Y:S02]  /*16c60*/  FMUL.FTZ R58, R0.reuse, R58 ;  /* 0x0000003a003a7220 */ /* 0x040fe40000410000 */
[C---:B------:R-:W-:Y:S03]  /*16c70*/  HMMA.16816.F32 R12, R96.reuse, R20, R12 ;  /* 0x00000014600c723c */ /* 0x040fe6000000180c */
[----:B------:R-:W-:Y:S02]  /*16c80*/  FMUL.FTZ R59, R0, R59 ;  /* 0x0000003b003b7220 */ /* 0x000fe40000410000 */
        /* <DEDUP_REMOVED lines=13> */
[----:B------:R-:W-:Y:S01]  /*16d60*/  FFMA.FTZ R116, R186, c[0x0][0x23c], -R121 ;  /* 0x00008f00ba747a23 */ /* 0x000fe20000010879 */
[----:B------:R-:W-:Y:S01]  /*16d70*/  MUFU.EX2 R176, R176 ;  /* 0x000000b000b07308 */ /* 0x000fe20000000800 */
[--C-:B------:R-:W-:Y:S02]  /*16d80*/  FFMA.FTZ R117, R187, c[0x0][0x23c], -R106.reuse ;  /* 0x00008f00bb757a23 */ /* 0x100fe4000001086a */
[C---:B------:R-:W-:Y:S01]  /*16d90*/  FMUL.FTZ R28, R101.reuse, R72 ;  /* 0x00000048651c7220 */ /* 0x040fe20000410000 */
[C---:B------:R-:W-:Y:S04]  /*16da0*/  HMMA.16816.F32 R24, R96.reuse, R30, R24 ;  /* 0x0000001e6018723c */ /* 0x040fe80000001818 */
[C---:B------:R-:W-:Y:S02]  /*16db0*/  FMUL.FTZ R29, R101.reuse, R73 ;  /* 0x00000049651d7220 */ /* 0x040fe40000410000 */
[----:B------:R-:W-:Y:S01]  /*16dc0*/  MUFU.EX2 R115, R115 ;  /* 0x0000007300737308 */ /* 0x000fe20000000800 */
[C---:B------:R-:W-:Y:S02]  /*16dd0*/  FMUL.FTZ R30, R0.reuse, R74 ;  /* 0x0000004a001e7220 */ /* 0x040fe40000410000 */
[----:B------:R-:W-:Y:S02]  /*16de0*/  FMUL.FTZ R31, R0, R75 ;  /* 0x0000004b001f7220 */ /* 0x000fe40000410000 */
[----:B------:R-:W3:Y:S01]  /*16df0*/  LDSM.16.MT88.4 R72, [R142+0xa000] ;  /* 0x00a000008e48783b */ /* 0x000ee20000004200 */
[----:B------:R-:W-:Y:S02]  /*16e00*/  FFMA.FTZ R101, R101, R168, R107 ;  /* 0x000000a865657223 */ /* 0x000fe4000001006b */
[--C-:B------:R-:W-:Y:S02]  /*16e10*/  FFMA.FTZ R118, R185, c[0x0][0x23c], -R106.reuse ;  /* 0x00008f00b9767a23 */ /* 0x100fe4000001086a */
[C---:B-1----:R-:W-:Y:S01]  /*16e20*/  HMMA.16816.F32 R28, R96.reuse, R88, R28 ;  /* 0x00000058601c723c */ /* 0x042fe2000000181c */
[----:B------:R-:W1:Y:S02]  /*16e30*/  MUFU.EX2 R116, R116 ;  /* 0x0000007400747308 */ /* 0x000e640000000800 */
[--C-:B------:R-:W-:Y:S02]  /*16e40*/  FFMA.FTZ R120, R184, c[0x0][0x23c], -R121.reuse ;  /* 0x00008f00b8787a23 */ /* 0x100fe40000010879 */
[--C-:B------:R-:W-:Y:S02]  /*16e50*/  FFMA.FTZ R119, R182, c[0x0][0x23c], -R121.reuse ;  /* 0x00008f00b6777a23 */ /* 0x100fe40000010879 */
[--C-:B------:R-:W-:Y:S01]  /*16e60*/  FFMA.FTZ R122, R183, c[0x0][0x23c], -R106.reuse ;  /* 0x00008f00b77a7a23 */ /* 0x100fe2000001086a */
[C---:B------:R-:W-:Y:S03]  /*16e70*/  HMMA.16816.F32 R32, R96.reuse, R90, R32 ;  /* 0x0000005a6020723c */ /* 0x040fe60000001820 */
[----:B------:R-:W-:Y:S01]  /*16e80*/  MUFU.EX2 R117, R117 ;  /* 0x0000007500757308 */ /* 0x000fe20000000800 */
[--C-:B------:R-:W-:Y:S02]  /*16e90*/  FFMA.FTZ R123, R181, c[0x0][0x23c], -R106.reuse ;  /* 0x00008f00b57b7a23 */ /* 0x100fe4000001086a */
[--C-:B------:R-:W-:Y:S02]  /*16ea0*/  FFMA.FTZ R169, R169, c[0x0][0x23c], -R121.reuse ;  /* 0x00008f00a9a97a23 */ /* 0x100fe40000010879 */
[C---:B--2---:R-:W-:Y:S04]  /*16eb0*/  HMMA.16816.F32 R36, R96.reuse, R80, R36 ;  /* 0x000000506024723c */ /* 0x044fe80000001824 */
[--C-:B------:R-:W-:Y:S01]  /*16ec0*/  FFMA.FTZ R172, R172, c[0x0][0x23c], -R121.reuse ;  /* 0x00008f00acac7a23 */ /* 0x100fe20000010879 */
[----:B------:R-:W2:Y:S01]  /*16ed0*/  MUFU.EX2 R118, R118 ;  /* 0x0000007600767308 */ /* 0x000ea20000000800 */
[--C-:B------:R-:W-:Y:S02]  /*16ee0*/  FFMA.FTZ R131, R131, c[0x0][0x23c], -R106.reuse ;  /* 0x00008f0083837a23 */ /* 0x100fe4000001086a */
[C---:B------:R-:W-:Y:S01]  /*16ef0*/  HMMA.16816.F32 R40, R96.reuse, R82, R40 ;  /* 0x000000526028723c */ /* 0x040fe20000001828 */
[----:B------:R-:W-:Y:S03]  /*16f00*/  LDSM.16.MT88.4 R80, [R142+0x8800] ;  /* 0x008800008e50783b */ /* 0x000fe60000004200 */
[--C-:B------:R-:W-:Y:S02]  /*16f10*/  FFMA.FTZ R178, R129, c[0x0][0x23c], -R106.reuse ;  /* 0x00008f0081b27a23 */ /* 0x100fe4000001086a */
[--C-:B------:R-:W-:Y:S01]  /*16f20*/  FFMA.FTZ R129, R105, c[0x0][0x23c], -R106.reuse ;  /* 0x00008f0069817a23 */ /* 0x100fe2000001086a */
[----:B------:R-:W-:Y:S01]  /*16f30*/  MUFU.EX2 R120, R120 ;  /* 0x0000007800787308 */ /* 0x000fe20000000800 */
[----:B------:R-:W-:Y:S01]  /*16f40*/  FFMA.FTZ R106, R104, c[0x0][0x23c], -R106 ;  /* 0x00008f00686a7a23 */ /* 0x000fe2000001086a */
[C---:B---3--:R-:W-:Y:S03]  /*16f50*/  HMMA.16816.F32 R44, R96.reuse, R72, R44 ;  /* 0x00000048602c723c */ /* 0x048fe6000000182c */
[--C-:B------:R-:W-:Y:S02]  /*16f60*/  FFMA.FTZ R128, R128, c[0x0][0x23c], -R121.reuse ;  /* 0x00008f0080807a23 */ /* 0x100fe40000010879 */
[----:B------:R-:W-:Y:S03]  /*16f70*/  FFMA.FTZ R121, R130, c[0x0][0x23c], -R121 ;  /* 0x00008f0082797a23 */ /* 0x000fe60000010879 */
[----:B------:R-:W3:Y:S01]  /*16f80*/  MUFU.EX2 R119, R119 ;  /* 0x0000007700777308 */ /* 0x000ee20000000800 */
[----:B------:R-:W-:Y:S01]  /*16f90*/  FFMA.FTZ R111, R0, R165, R111 ;  /* 0x000000a5006f7223 */ /* 0x000fe2000001006f */
[C---:B------:R-:W-:Y:S01]  /*16fa0*/  HMMA.16816.F32 R48, R96.reuse, R74, R48 ;  /* 0x0000004a6030723c */ /* 0x040fe20000001830 */
[----:B------:R-:W4:Y:S02]  /*16fb0*/  LDSM.16.MT88.4 R72, [R144+0x8800] ;  /* 0x008800009048783b */ /* 0x000f240000004200 */
[----:B------:R-:W-:Y:S01]  /*16fc0*/  MOV R0, R3 ;  /* 0x0000000300007202 */ /* 0x000fe20000000f00 */
[----:B------:R-:W-:Y:S02]  /*16fd0*/  FADD.FTZ R114, R114, R101 ;  /* 0x0000006572727221 */ /* 0x000fe40000010000 */
[----:B------:R-:W-:Y:S02]  /*16fe0*/  FADD.FTZ R110, R110, R111 ;  /* 0x0000006f6e6e7221 */ /* 0x000fe40000010000 */
[C---:B------:R-:W-:Y:S01]  /*16ff0*/  HMMA.16816.F32 R52, R96.reuse, R68, R52 ;  /* 0x000000446034723c */ /* 0x040fe20000001834 */
[----:B------:R-:W-:Y:S03]  /*17000*/  MUFU.EX2 R122, R122 ;  /* 0x0000007a007a7308 */ /* 0x000fe60000000800 */
[----:B------:R-:W-:Y:S02]  /*17010*/  FADD.FTZ R113, R113, R114 ;  /* 0x0000007271717221 */ /* 0x000fe40000010000 */
[----:B------:R-:W-:Y:S01]  /*17020*/  FADD.FTZ R109, R109, R110 ;  /* 0x0000006e6d6d7221 */ /* 0x000fe20000010000 */
[----:B-1----:R-:W-:Y:S01]  /*17030*/  F2FP.PACK_AB R68, R116, R115 ;  /* 0x000000737444723e */ /* 0x002fe200000000ff */
[C---:B------:R-:W-:Y:S03]  /*17040*/  HMMA.16816.F32 R56, R96.reuse, R70, R56 ;  /* 0x000000466038723c */ /* 0x040fe60000001838 */
[----:B------:R-:W1:Y:S01]  /*17050*/  MUFU.EX2 R123, R123 ;  /* 0x0000007b007b7308 */ /* 0x000e620000000800 */
[----:B--2---:R-:W-:Y:S01]  /*17060*/  F2FP.PACK_AB R69, R118, R117 ;  /* 0x000000757645723e */ /* 0x004fe200000000ff */
[----:B------:R-:W-:Y:S02]  /*17070*/  FADD.FTZ R112, R112, R113 ;  /* 0x0000007170707221 */ /* 0x000fe40000010000 */
[----:B---3--:R-:W-:Y:S01]  /*17080*/  F2FP.PACK_AB R70, R119, R120 ;  /* 0x000000787746723e */ /* 0x008fe200000000ff */
[C---:B------:R-:W-:Y:S04]  /*17090*/  HMMA.16816.F32 R60, R96.reuse, R76, R60 ;  /* 0x0000004c603c723c */ /* 0x040fe8000000183c */
[----:B------:R-:W-:Y:S01]  /*170a0*/  FADD.FTZ R108, R108, R109 ;  /* 0x0000006d6c6c7221 */ /* 0x000fe20000010000 */
[----:B------:R-:W-:Y:S01]  /*170b0*/  MUFU.EX2 R169, R169 ;  /* 0x000000a900a97308 */ /* 0x000fe20000000800 */
[----:B------:R-:W-:Y:S02]  /*170c0*/  FADD.FTZ R115, R115, R112 ;  /* 0x0000007073737221 */ /* 0x000fe40000010000 */
[----:B------:R-:W-:Y:S01]  /*170d0*/  HMMA.16816.F32 R64, R96, R78, R64 ;  /* 0x0000004e6040723c */ /* 0x000fe20000001840 */
[----:B------:R-:W2:Y:S03]  /*170e0*/  LDSM.16.MT88.4 R76, [R141+0x8800] ;  /* 0x008800008d4c783b */ /* 0x000ea60000004200 */
[----:B------:R-:W-:Y:S03]  /*170f0*/  FADD.FTZ R115, R116, R115 ;  /* 0x0000007374737221 */ /* 0x000fe60000010000 */
[----:B------:R-:W3:Y:S01]  /*17100*/  MUFU.EX2 R172, R172 ;  /* 0x000000ac00ac7308 */ /* 0x000ee20000000800 */
[----:B------:R-:W-:Y:S01]  /*17110*/  FADD.FTZ R120, R120, R115 ;  /* 0x0000007378787221 */ /* 0x000fe20000010000 */
[----:B-1----:R-:W-:Y:S03]  /*17120*/  F2FP.PACK_AB R71, R123, R122 ;  /* 0x0000007a7b47723e */ /* 0x002fe600000000ff */
[----:B------:R-:W-:Y:S05]  /*17130*/  FADD.FTZ R119, R119, R120 ;  /* 0x0000007877777221 */ /* 0x000fea0000010000 */
[----:B------:R-:W-:Y:S01]  /*17140*/  MUFU.EX2 R131, R131 ;  /* 0x0000008300837308 */ /* 0x000fe20000000800 */
[C---:B----4-:R-:W-:Y:S08]  /*17150*/  HMMA.16816.F32 R4, R68.reuse, R72, R4 ;  /* 0x000000484404723c */ /* 0x050ff00000001804 */
[C---:B------:R-:W-:Y:S01]  /*17160*/  HMMA.16816.F32 R8, R68.reuse, R74, R8 ;  /* 0x0000004a4408723c */ /* 0x040fe20000001808 */
[----:B------:R-:W1:Y:S01]  /*17170*/  LDSM.16.MT88.4 R72, [R140+0x8800] ;  /* 0x008800008c48783b */ /* 0x000e620000004200 */
[----:B------:R-:W4:Y:S02]  /*17180*/  MUFU.EX2 R178, R178 ;  /* 0x000000b200b27308 */ /* 0x000f240000000800 */
[----:B---3--:R-:W-:Y:S04]  /*17190*/  F2FP.PACK_AB R104, R172, R169 ;  /* 0x000000a9ac68723e */ /* 0x008fe800000000ff */
[C---:B------:R-:W-:Y:S04]  /*171a0*/  HMMA.16816.F32 R12, R68.reuse, R80, R12 ;  /* 0x00000050440c723c */ /* 0x040fe8000000180c */
[----:B------:R-:W-:Y:S04]  /*171b0*/  MUFU.EX2 R128, R128 ;  /* 0x0000008000807308 */ /* 0x000fe80000000800 */
[C---:B------:R-:W-:Y:S01]  /*171c0*/  HMMA.16816.F32 R16, R68.reuse, R82, R16 ;  /* 0x000000524410723c */ /* 0x040fe20000001810 */
[----:B------:R-:W3:Y:S05]  /*171d0*/  LDSM.16.MT88.4 R80, [R144+0xa800] ;  /* 0x00a800009050783b */ /* 0x000eea0000004200 */
[----:B------:R-:W5:Y:S02]  /*171e0*/  MUFU.EX2 R121, R121 ;  /* 0x0000007900797308 */ /* 0x000f640000000800 */
[C---:B--2---:R-:W-:Y:S04]  /*171f0*/  HMMA.16816.F32 R20, R68.reuse, R76, R20 ;  /* 0x0000004c4414723c */ /* 0x044fe80000001814 */
[----:B----4-:R-:W-:Y:S04]  /*17200*/  F2FP.PACK_AB R105, R178, R131 ;  /* 0x00000083b269723e */ /* 0x010fe800000000ff */
[C---:B------:R-:W-:Y:S01]  /*17210*/  HMMA.16816.F32 R24, R68.reuse, R78, R24 ;  /* 0x0000004e4418723c */ /* 0x040fe20000001818 */
[----:B------:R-:W2:Y:S01]  /*17220*/  LDSM.16.MT88.4 R76, [R142+0xa800] ;  /* 0x00a800008e4c783b */ /* 0x000ea20000004200 */
[----:B------:R-:W-:Y:S06]  /*17230*/  MUFU.EX2 R129, R129 ;  /* 0x0000008100817308 */ /* 0x000fec0000000800 */
[C---:B-1----:R-:W-:Y:S04]  /*17240*/  HMMA.16816.F32 R28, R68.reuse, R72, R28 ;  /* 0x00000048441c723c */ /* 0x042fe8000000181c */
[----:B------:R5:W1:Y:S04]  /*17250*/  MUFU.EX2 R130, R106 ;  /* 0x0000006a00827308 */ /* 0x000a680000000800 */
[C---:B------:R-:W-:Y:S01]  /*17260*/  HMMA.16816.F32 R32, R68.reuse, R74, R32 ;  /* 0x0000004a4420723c */ /* 0x040fe20000001820 */
[----:B------:R-:W4:Y:S07]  /*17270*/  LDSM.16.MT88.4 R72, [R141+0xa800] ;  /* 0x00a800008d48783b */ /* 0x000f2e0000004200 */
[C---:B---3--:R-:W-:Y:S08]  /*17280*/  HMMA.16816.F32 R36, R68.reuse, R80, R36 ;  /* 0x000000504424723c */ /* 0x048ff00000001824 */
[C---:B------:R-:W-:Y:S01]  /*17290*/  HMMA.16816.F32 R40, R68.reuse, R82, R40 ;  /* 0x000000524428723c */ /* 0x040fe20000001828 */
[----:B------:R-:W3:Y:S03]  /*172a0*/  LDSM.16.MT88.4 R80, [R140+0xa800] ;  /* 0x00a800008c50783b */ /* 0x000ee60000004200 */
[----:B-----5:R-:W-:Y:S02]  /*172b0*/  F2FP.PACK_AB R106, R121, R128 ;  /* 0x00000080796a723e */ /* 0x020fe400000000ff */
[----:B-1----:R-:W-:Y:S02]  /*172c0*/  F2FP.PACK_AB R107, R130, R129 ;  /* 0x00000081826b723e */ /* 0x002fe400000000ff */
[C---:B--2---:R-:W-:Y:S08]  /*172d0*/  HMMA.16816.F32 R44, R68.reuse, R76, R44 ;  /* 0x0000004c442c723c */ /* 0x044ff0000000182c */
[C---:B------:R-:W-:Y:S01]  /*172e0*/  HMMA.16816.F32 R48, R68.reuse, R78, R48 ;  /* 0x0000004e4430723c */ /* 0x040fe20000001830 */
[----:B------:R-:W1:Y:S07]  /*172f0*/  LDSM.16.MT88.4 R76, [R144+0x9000] ;  /* 0x00900000904c783b */ /* 0x000e6e0000004200 */
[C---:B----4-:R-:W-:Y:S08]  /*17300*/  HMMA.16816.F32 R52, R68.reuse, R72, R52 ;  /* 0x000000484434723c */ /* 0x050ff00000001834 */
[C---:B------:R-:W-:Y:S01]  /*17310*/  HMMA.16816.F32 R56, R68.reuse, R74, R56 ;  /* 0x0000004a4438723c */ /* 0x040fe20000001838 */
[----:B------:R-:W2:Y:S07]  /*17320*/  LDSM.16.MT88.4 R72, [R142+0x9000] ;  /* 0x009000008e48783b */ /* 0x000eae0000004200 */
[C---:B---3--:R-:W-:Y:S08]  /*17330*/  HMMA.16816.F32 R60, R68.reuse, R80, R60 ;  /* 0x00000050443c723c */ /* 0x048ff0000000183c */
[----:B------:R-:W-:Y:S01]  /*17340*/  HMMA.16816.F32 R64, R68, R82, R64 ;  /* 0x000000524440723c */ /* 0x000fe20000001840 */
[----:B------:R-:W3:Y:S06]  /*17350*/  LDSM.16.MT88.4 R80, [R141+0x9000] ;  /* 0x009000008d50783b */ /* 0x000eec0000004200 */
        /* <DEDUP_REMOVED lines=13> */
[C---:B--2---:R-:W-:Y:S04]  /*17430*/  HMMA.16816.F32 R12, R68.reuse, R72, R12 ;  /* 0x00000048440c723c */ /* 0x044fe8000000180c */
[----:B------:R-:W-:Y:S04]  /*17440*/  FADD.FTZ R128, R128, R169 ;  /* 0x000000a980807221 */ /* 0x000fe80000010000 */
        /* <DEDUP_REMOVED lines=15> */
[C---:B------:R-:W-:Y:S01]  /*17540*/  HMMA.16816.F32 R56, R68.reuse, R78, R56 ;  /* 0x0000004e4438723c */ /* 0x040fe20000001838 */
[----:B------:R-:W1:Y:S07]  /*17550*/  LDSM.16.MT88.4 R76, [R141+0x9800] ;  /* 0x009800008d4c783b */ /* 0x000e6e0000004200 */
[C---:B------:R-:W-:Y:S08]  /*17560*/  HMMA.16816.F32 R60, R68.reuse, R84, R60 ;  /* 0x00000054443c723c */ /* 0x040ff0000000183c */
[----:B------:R-:W-:Y:S01]  /*17570*/  HMMA.16816.F32 R64, R68, R86, R64 ;  /* 0x000000564440723c */ /* 0x000fe20000001840 */
[----:B------:R-:W3:Y:S07]  /*17580*/  LDSM.16.MT88.4 R68, [R140+0x9800] ;  /* 0x009800008c44783b */ /* 0x000eee0000004200 */
[C---:B------:R-:W-:Y:S01]  /*17590*/  HMMA.16816.F32 R96, R104.reuse, R92, R4 ;  /* 0x0000005c6860723c */ /* 0x040fe20000001804 */
[----:B------:R-:W4:Y:S07]  /*175a0*/  LDSM.16.MT88.4 R4, [R144+0xb800] ;  /* 0x00b800009004783b */ /* 0x000f2e0000004200 */
[C---:B------:R-:W-:Y:S01]  /*175b0*/  HMMA.16816.F32 R92, R104.reuse, R94, R8 ;  /* 0x0000005e685c723c */ /* 0x040fe20000001808 */
[----:B------:R-:W5:Y:S07]  /*175c0*/  LDSM.16.MT88.4 R8, [R142+0xb800] ;  /* 0x00b800008e08783b */ /* 0x000f6e0000004200 */
[C---:B--2---:R-:W-:Y:S01]  /*175d0*/  HMMA.16816.F32 R88, R104.reuse, R72, R12 ;  /* 0x000000486858723c */ /* 0x044fe2000000180c */
[----:B------:R-:W2:Y:S07]  /*175e0*/  LDSM.16.MT88.4 R12, [R141+0xb800] ;  /* 0x00b800008d0c783b */ /* 0x000eae0000004200 */
[C---:B------:R-:W-:Y:S08]  /*175f0*/  HMMA.16816.F32 R84, R104.reuse, R74, R16 ;  /* 0x0000004a6854723c */ /* 0x040ff00000001810 */
[C---:B-1----:R-:W-:Y:S08]  /*17600*/  HMMA.16816.F32 R80, R104.reuse, R76, R20 ;  /* 0x0000004c6850723c */ /* 0x042ff00000001814 */
[C---:B------:R-:W-:Y:S08]  /*17610*/  HMMA.16816.F32 R76, R104.reuse, R78, R24 ;  /* 0x0000004e684c723c */ /* 0x040ff00000001818 */
[C---:B---3--:R-:W-:Y:S08]  /*17620*/  HMMA.16816.F32 R72, R104.reuse, R68, R28 ;  /* 0x000000446848723c */ /* 0x048ff0000000181c */
[C---:B------:R-:W-:Y:S08]  /*17630*/  HMMA.16816.F32 R68, R104.reuse, R70, R32 ;  /* 0x000000466844723c */ /* 0x040ff00000001820 */
[C---:B----4-:R-:W-:Y:S08]  /*17640*/  HMMA.16816.F32 R36, R104.reuse, R4, R36 ;  /* 0x000000046824723c */ /* 0x050ff00000001824 */
[C---:B------:R-:W-:Y:S01]  /*17650*/  HMMA.16816.F32 R40, R104.reuse, R6, R40 ;  /* 0x000000066828723c */ /* 0x040fe20000001828 */
[----:B------:R-:W1:Y:S07]  /*17660*/  LDSM.16.MT88.4 R4, [R140+0xb800] ;  /* 0x00b800008c04783b */ /* 0x000e6e0000004200 */
[C---:B-----5:R-:W-:Y:S07]  /*17670*/  HMMA.16816.F32 R44, R104.reuse, R8, R44 ;  /* 0x00000008682c723c */ /* 0x060fee000000182c */
[----:B------:R-:W-:Y:S01]  /*17680*/  FADD.FTZ R9, R117, R108 ;  /* 0x0000006c75097221 */ /* 0x000fe20000010000 */
[C---:B------:R-:W-:Y:S04]  /*17690*/  HMMA.16816.F32 R48, R104.reuse, R10, R48 ;  /* 0x0000000a6830723c */ /* 0x040fe80000001830 */
[----:B------:R-:W-:Y:S04]  /*176a0*/  FADD.FTZ R9, R118, R9 ;  /* 0x0000000976097221 */ /* 0x000fe80000010000 */
[C---:B--2---:R-:W-:Y:S04]  /*176b0*/  HMMA.16816.F32 R52, R104.reuse, R12, R52 ;  /* 0x0000000c6834723c */ /* 0x044fe80000001834 */
        /* <DEDUP_REMOVED lines=8> */
[----:B------:R-:W-:Y:S01]  /*17740*/  FADD.FTZ R176, R176, R175 ;  /* 0x000000afb0b07221 */ /* 0x000fe20000010000 */
[----:B------:R-:W-:Y:S02]  /*17750*/  IADD3 R4, R161, -0x1, RZ ;  /* 0xffffffffa1047810 */ /* 0x000fe40007ffe0ff */
[----:B------:R-:W-:Y:S01]  /*17760*/  MOV R107, R2 ;  /* 0x00000002006b7202 */ /* 0x000fe20000000f00 */
[----:B------:R-:W-:Y:S01]  /*17770*/  FADD.FTZ R131, R131, R176 ;  /* 0x000000b083837221 */ /* 0x000fe20000010000 */
[----:B------:R-:W-:Y:S03]  /*17780*/  MOV R161, R4 ;  /* 0x0000000400a17202 */ /* 0x000fe60000000f00 */
[----:B------:R-:W-:Y:S04]  /*17790*/  FADD.FTZ R178, R178, R131 ;  /* 0x00000083b2b27221 */ /* 0x000fe80000010000 */
[----:B------:R-:W-:Y:S04]  /*177a0*/  FADD.FTZ R129, R129, R178 ;  /* 0x000000b281817221 */ /* 0x000fe80000010000 */
[----:B------:R-:W-:Y:S01]  /*177b0*/  FADD.FTZ R165, R130, R129 ;  /* 0x0000008182a57221 */ /* 0x000fe20000010000 */
[----:B------:R-:W-:-:S05]  /*177c0*/  @P0 BRA `(.L_x_5812) ;  /* 0xffffd09000000947 */ /* 0x000fca000383ffff */
.L_x_5808:
        /* <DEDUP_REMOVED lines=151> */
[----:B------:R-:W-:Y:S04]  /*18140*/  STS [R13], R88 ;  /* 0x000000580d007388 */ /* 0x000fe80000000800 */
        /* <DEDUP_REMOVED lines=24> */
[----:B--2---:R-:W-:Y:S01]  /*182d0*/  MOV R40, 0x7f800000 ;  /* 0x7f80000000287802 */ /* 0x004fe20000000f00 */
[----:B------:R-:W-:Y:S02]  /*182e0*/  @P3 FFMA.FTZ R40, R2, c[0x0][0x238], R9 ;  /* 0x00008e0002283a23 */ /* 0x000fe40000010009 */
        /* <DEDUP_REMOVED lines=15> */
.L_x_5813:
[----:B------:R-:W1:Y:S04]  /*183e0*/  S2R R3, SR_CTAID.Z ;  /* 0x0000000000037919 */ /* 0x000e680000002700 */
[----:B------:R-:W1:Y:S02]  /*183f0*/  S2R R2, SR_CTAID.Y ;  /* 0x0000000000027919 */ /* 0x000e640000002600 */
[----:B-1----:R-:W-:-:S04]  /*18400*/  IMAD R4, R2, c[0x0][0x1c0], R3 ;  /* 0x0000700002047a24 */ /* 0x002fc800078e0203 */
[----:B------:R-:W-:Y:S02]  /*18410*/  IMAD R4, R4, c[0x0][0x214], RZ ;  /* 0x0000850004047a24 */ /* 0x000fe400078e02ff */
.L_x_5814:
[----:B------:R-:W-:Y:S01]  /*18420*/  BAR.SYNC.DEFER_BLOCKING 0x0 ;  /* 0x0000000000007b1d */ /* 0x000fe20000010000 */
[----:B------:R-:W-:Y:S01]  /*18430*/  LOP3.LUT R7, R7, 0xffffffe0, RZ, 0xc0, !PT ;  /* 0xffffffe007077812 */ /* 0x000fe200078ec0ff */
[----:B---3--:R-:W-:Y:S01]  /*18440*/  IMAD.WIDE.U32 R44, R156, c[0x0][0x1e8], RZ ;  /* 0x00007a009c2c7a25 */ /* 0x008fe200078e00ff */
        /* <DEDUP_REMOVED lines=38> */
.L_x_5816:
[----:B------:R-:W-:Y:S05]  /*186b0*/  BSYNC B0 ;  /* 0x0000000000007941 */ /* 0x000fea0003800000 */
.L_x_5815:
        /* <DEDUP_REMOVED lines=35> */
.L_x_5818:
[----:B------:R-:W-:Y:S05]  /*188f0*/  BSYNC B0 ;  /* 0x0000000000007941 */ /* 0x000fea0003800000 */
.L_x_5817:
        /* <DEDUP_REMOVED lines=16> */
[----:B---3--:R1:W-:Y:S04]  /*18a00*/  @!P1 STG.E.128 [R18.64], R28 ;  /* 0x0000001c12009986 */ /* 0x0083e8000c101d06 */
[----:B------:R1:W-:Y:S02]  /*18a10*/  @!P0 STG.E.128 [R18.64+0x80], R12 ;  /* 0x0000800c12008986 */ /* 0x0003e4000c101d06 */
.L_x_5820:
[----:B------:R-:W-:Y:S05]  /*18a20*/  BSYNC B0 ;  /* 0x0000000000007941 */ /* 0x000fea0003800000 */
.L_x_5819:
        /* <DEDUP_REMOVED lines=18> */
.L_x_5822:
[----:B------:R-:W-:Y:S05]  /*18b50*/  BSYNC B0 ;  /* 0x0000000000007941 */ /* 0x000fea0003800000 */
.L_x_5821:
        /* <DEDUP_REMOVED lines=19> */
.L_x_5823:
        /* <DEDUP_REMOVED lines=15> */
.L_x_8263:


//--------------------- .text._ZN5flash24flash_fwd_splitkv_kernelI23Flash_fwd_kernel_traitsILi128ELi64ELi64ELi4ELb0ELb0EN7cutlass6half_tE19Flash_kernel_traitsILi128ELi64ELi64ELi4ES3_EELb1ELb0ELb0ELb0ELb0ELb0ELb1ELb0EEEvNS_16Flash_fwd_paramsE --------------------------
	.section	.text._ZN5flash24flash_fwd_splitkv_kernelI23Flash_fwd_kernel_traitsILi128ELi64ELi64ELi4ELb0ELb0EN7cutlass6half_tE19Flash_kernel_traitsILi128ELi64ELi64ELi4ES3_EELb1ELb0ELb0ELb0ELb0ELb0ELb1ELb0EEEvNS_16Flash_fwd_paramsE,"ax",@progbits
	.sectioninfo	@"SHI_REGISTERS=188"
	.align	128
        .global         _ZN5flash24flash_fwd_splitkv_kernelI23Flash_fwd_kernel_traitsILi128ELi64ELi64ELi4ELb0ELb0EN7cutlass6half_tE19Flash_kernel_traitsILi128ELi64ELi64ELi4ES3_EELb1ELb0ELb0ELb0ELb0ELb0ELb1ELb0EEEvNS_16Flash_fwd_paramsE
        .type           _ZN5flash24flash_fwd_splitkv_kernelI23Flash_fwd_kernel_traitsILi128ELi64ELi64ELi4ELb0ELb0EN7cutlass6half_tE19Flash_kernel_traitsILi128ELi64ELi64ELi4ES3_EELb1ELb0ELb0ELb0ELb0ELb0ELb1ELb0EEEvNS_16Flash_fwd_paramsE,@function
        .size           _ZN5flash24flash_fwd_splitkv_kernelI23Flash_fwd_kernel_traitsILi128ELi64ELi64ELi4ELb0ELb0EN7cutlass6half_tE19Flash_kernel_traitsILi128ELi64ELi64ELi4ES3_EELb1ELb0ELb0ELb0ELb0ELb0ELb1ELb0EEEvNS_16Flash_fwd_paramsE,(.L_x_8264 - _ZN5flash24flash_fwd_splitkv_kernelI23Flash_fwd_kernel_traitsILi128ELi64ELi64ELi4ELb0ELb0EN7cutlass6half_tE19Flash_kernel_traitsILi128ELi64ELi64ELi4ES3_EELb1ELb0ELb0ELb0ELb0ELb0ELb1ELb0EEEvNS_16Flash_fwd_paramsE)
        .other          _ZN5flash24flash_fwd_splitkv_kernelI23Flash_fwd_kernel_traitsILi128ELi64ELi64ELi4ELb0ELb0EN7cutlass6half_tE19Flash_kernel_traitsILi128ELi64ELi64ELi4ES3_EELb1ELb0ELb0ELb0ELb0ELb0ELb1ELb0EEEvNS_16Flash_fwd_paramsE,@"STO_CUDA_ENTRY STV_DEFAULT"
_ZN5flash24flash_fwd_splitkv_kernelI23Flash_fwd_kernel_traitsILi128ELi64ELi64ELi4ELb0ELb0EN7cutlass6half_tE19Flash_kernel_traitsILi128ELi64ELi64ELi4ES3_EELb1ELb0ELb0ELb0ELb0ELb0ELb1ELb0EEEvNS_16Flash_fwd_paramsE:
.text._ZN5flash24flash_fwd_splitkv_kernelI23Flash_fwd_kernel_traitsILi128ELi64ELi64ELi4ELb0ELb0EN7cutlass6half_tE19Flash_kernel_traitsILi128ELi64ELi64ELi4ES3_EELb1ELb0ELb0ELb0ELb0ELb0ELb1ELb0EEEvNS_16Flash_fwd_paramsE:
        /* <DEDUP_REMOVED lines=53> */
.L_x_5824:
[----:B-1-34-:R-:W-:Y:S02]  /*0350*/  MOV R4, c[0x0][0x218] ;  /* 0x0000860000047a02 */ /* 0x01afe40000000f00 */
.L_x_5825:
        /* <DEDUP_REMOVED lines=26> */
[----:B------:R-:W-:Y:S02]  /*0500*/  ISETP.GE.AND P0, PT, R6, RZ, PT ;  /* 0x000000ff0600720c */ /* 0x000fe40003f06270 */
[----:B------:R-:W-:Y:S01]  /*0510*/  IADD3 R6, -R89, 0x7f, R88 ;  /* 0x0000007f59067810 */ /* 0x000fe20007ffe158 */
        /* <DEDUP_REMOVED lines=14> */
[----:B------:R-:W-:-:S04]  /*0600*/  SHF.R.S32.HI R5, RZ, 0x1f, R4 ;  /* 0x0000001fff057819 */ /* 0x000fc80000011404 */
[----:B------:R-:W-:-:S04]  /*0610*/  LEA.HI R5, R5, R4, RZ, 0x6 ;  /* 0x0000000405057211 */ /* 0x000fc800078f30ff */
[----:B------:R-:W-:-:S03]  /*0620*/  SHF.R.S32.HI R5, RZ, 0x6, R5 ;  /* 0x00000006ff057819 */ /* 0x000fc60000011405 */
[----:B------:R-:W-:-:S05]  /*0630*/  @P2 IADD3 R7, R7, 0x1, RZ ;  /* 0x0000000107072810 */ /* 0x000fca0007ffe0ff */
[----:B------:R-:W-:Y:S01]  /*0640*/  IMAD.MOV.U32 R2, RZ, RZ, R7 ;  /* 0x000000ffff027224 */ /* 0x000fe200078e0007 */
[----:B------:R-:W-:-:S03]  /*0650*/  IADD3 R7, R6, c[0x0][0x2e8], R31 ;  /* 0x0000ba0006077a10 */ /* 0x000fc60007ffe01f */
[----:B------:R-:W-:Y:S01]  /*0660*/  @!P0 IMAD.MOV R2, RZ, RZ, -R2 ;  /* 0x000000ffff028224 */ /* 0x000fe200078e0a02 */
[----:B------:R-:W-:Y:S02]  /*0670*/  @!P1 LOP3.LUT R2, RZ, c[0x0][0x10], RZ, 0x33, !PT ;  /* 0x00000400ff029a12 */ /* 0x000fe400078e33ff */
[----:B------:R-:W-:-:S03]  /*0680*/  SHF.R.S32.HI R30, RZ, 0x1f, R7 ;  /* 0x0000001fff1e7819 */ /* 0x000fc60000011407 */
[----:B------:R-:W-:Y:S01]  /*0690*/  IMAD R147, R2, R0, RZ ;  /* 0x0000000002937224 */ /* 0x000fe200078e02ff */
[----:B------:R-:W-:-:S03]  /*06a0*/  LEA.HI R30, R30, R7, RZ, 0x6 ;  /* 0x000000071e1e7211 */ /* 0x000fc600078f30ff */
[----:B------:R-:W-:Y:S01]  /*06b0*/  IMAD.IADD R2, R2, 0x1, R147 ;  /* 0x0000000102027824 */ /* 0x000fe200078e0293 */
[----:B------:R-:W-:-:S04]  /*06c0*/  SHF.R.S32.HI R30, RZ, 0x6, R30 ;  /* 0x00000006ff1e7819 */ /* 0x000fc8000001141e */
        /* <DEDUP_REMOVED lines=29> */
.L_x_5828:
[----:B------:R-:W-:Y:S05]  /*08a0*/  BSYNC B0 ;  /* 0x0000000000007941 */ /* 0x000fea0003800000 */
.L_x_5827:
        /* <DEDUP_REMOVED lines=8> */
.L_x_5830:
[----:B------:R-:W-:Y:S05]  /*0930*/  BSYNC B0 ;  /* 0x0000000000007941 */ /* 0x000fea0003800000 */
.L_x_5829:
        /* <DEDUP_REMOVED lines=8> */
.L_x_5832:
[----:B------:R-:W-:Y:S05]  /*09c0*/  BSYNC B0 ;  /* 0x0000000000007941 */ /* 0x000fea0003800000 */
.L_x_5831:
        /* <DEDUP_REMOVED lines=8> */
.L_x_5834:
[----:B------:R-:W-:Y:S05]  /*0a50*/  BSYNC B0 ;  /* 0x0000000000007941 */ /* 0x000fea0003800000 */
.L_x_5833:
        /* <DEDUP_REMOVED lines=8> */
.L_x_5836:
[----:B------:R-:W-:Y:S05]  /*0ae0*/  BSYNC B0 ;  /* 0x0000000000007941 */ /* 0x000fea0003800000 */
.L_x_5835:
        /* <DEDUP_REMOVED lines=8> */
.L_x_5838:
[----:B------:R-:W-:Y:S05]  /*0b70*/  BSYNC B0 ;  /* 0x0000000000007941 */ /* 0x000fea0003800000 */
.L_x_5837:
        /* <DEDUP_REMOVED lines=8> */
.L_x_5840:
[----:B------:R-:W-:Y:S05]  /*0c00*/  BSYNC B0 ;  /* 0x0000000000007941 */ /* 0x000fea0003800000 */
.L_x_5839:
        /* <DEDUP_REMOVED lines=8> */
.L_x_5842:
[----:B------:R-:W-:Y:S05]  /*0c90*/  BSYNC B0 ;  /* 0x0000000000007941 */ /* 0x000fea0003800000 */
.L_x_5841:
        /* <DEDUP_REMOVED lines=32> */
.L_x_5826:
        /* <DEDUP_REMOVED lines=14> */
[----:B------:R-:W-:-:S05]  /*0f80*/  @P2 IMAD.IADD R5, R5, 0x1, R2 ;  /* 0x0000000105052824 */ /* 0x000fca00078e0202 */
[----:B------:R-:W-:-:S04]  /*0f90*/  @P2 SHF.L.U64.HI R5, R4, 0x2, R5 ;  /* 0x0000000204052819 */ /* 0x000fc80000010205 */
[----:B------:R-:W-:Y:S02]  /*0fa0*/  @P2 IADD3.X R159, R5, c[0x0][0x2c4], RZ, P1, !PT ;  /* 0x0000b100059f2a10 */ /* 0x000fe40000ffe4ff */
[----:B------:R-:W-:-:S04]  /*0fb0*/  @P2 ISETP.NE.U32.AND P1, PT, R158, RZ, PT ;  /* 0x000000ff9e00220c */ /* 0x000fc80003f25070 */
[----:B------:R-:W-:Y:S02]  /*0fc0*/  @P2 ISETP.NE.AND.EX P0, PT, R159, RZ, PT, P1 ;  /* 0x000000ff9f00220c */ /* 0x000fe40003f05310 */
[----:B-1----:R-:W-:-:S11]  /*0fd0*/  IABS R7, c[0x0][0x2d0] ;  /* 0x0000b40000077a13 */ /* 0x002fd60000000000 */
        /* <DEDUP_REMOVED lines=73> */
.L_x_5843:
        /* <DEDUP_REMOVED lines=17> */
.L_x_5845:
[----:B------:R-:W-:Y:S01]  /*1580*/  IABS R8, c[0x0][0x1c8] ;  /* 0x0000720000087a13 */ /* 0x000fe20000000000 */
[----:B------:R-:W-:Y:S01]  /*1590*/  IMAD.MOV.U32 R12, RZ, RZ, R6 ;  /* 0x000000ffff0c7224 */ /* 0x000fe200078e0006 */
[----:B------:R-:W-:Y:S01]  /*15a0*/  MOV R13, R5 ;  /* 0x00000005000d7202 */ /* 0x000fe20000000f00 */
[----:B------:R-:W-:Y:S01]  /*15b0*/  @P4 IMAD.IADD R14, R3, 0x1, R14 ;  /* 0x00000001030e4824 */ /* 0x000fe200078e020e */
        /* <DEDUP_REMOVED lines=29> */
[----:B------:R-:W-:Y:S02]  /*1790*/  @!P2 IADD3 R2, -R2, RZ, RZ ;  /* 0x000000ff0202a210 */ /* 0x000fe40007ffe1ff */
[----:B------:R-:W-:-:S04]  /*17a0*/  @!P1 LOP3.LUT R2, RZ, c[0x0][0x1c8], RZ, 0x33, !PT ;  /* 0x00007200ff029a12 */ /* 0x000fc800078e33ff */
        /* <DEDUP_REMOVED lines=16> */
.L_x_5844:
[----:B------:R-:W-:Y:S01]  /*18b0*/  ISETP.NE.AND P1, PT, R15, -0x1, PT ;  /* 0xffffffff0f00780c */ /* 0x000fe20003f25270 */
[----:B------:R-:W-:Y:S01]  /*18c0*/  IMAD.IADD R146, R89, 0x1, -R88 ;  /* 0x0000000159927824 */ /* 0x000fe200078e0a58 */
[----:B-----5:R-:W-:Y:S01]  /*18d0*/  SHF.R.S32.HI R0, RZ, 0x1f, R35 ;  /* 0x0000001fff007819 */ /* 0x020fe20000011423 */
[----:B------:R-:W-:Y:S03]  /*18e0*/  BSSY B0, `(.L_x_5846) ;  /* 0x000005d000007945 */ /* 0x000fe60003800000 */
[CC--:B------:R-:W-:Y:S02]  /*18f0*/  LEA.HI R6, R0.reuse, R35.reuse, RZ, 0x3 ;  /* 0x0000002300067211 */ /* 0x0c0fe400078f18ff */
[----:B------:R-:W-:Y:S02]  /*1900*/  LEA.HI R5, R0, R35, RZ, 0x4 ;  /* 0x0000002300057211 */ /* 0x000fe400078f20ff */
[----:B------:R-:W-:-:S02]  /*1910*/  SHF.R.S32.HI R18, RZ, 0x3, R6 ;  /* 0x00000003ff127819 */ /* 0x000fc40000011406 */
[----:B------:R-:W-:Y:S01]  /*1920*/  LOP3.LUT R6, R6, 0xfffffff8, RZ, 0xc0, !PT ;  /* 0xfffffff806067812 */ /* 0x000fe200078ec0ff */
[----:B------:R-:W-:Y:S01]  /*1930*/  @P1 IMAD.WIDE.U32 R24, R15, c[0x0][0x190], RZ ;  /* 0x000064000f181a25 */ /* 0x000fe200078e00ff */
[----:B------:R-:W-:Y:S02]  /*1940*/  @!P1 SHF.R.S32.HI R8, RZ, 0x1f, R157 ;  /* 0x0000001fff089819 */ /* 0x000fe4000001149d */
[----:B------:R-:W-:Y:S01]  /*1950*/  SHF.R.S32.HI R19, RZ, 0x1f, R18 ;  /* 0x0000001fff137819 */ /* 0x000fe20000011412 */
[----:B------:R-:W-:-:S04]  /*1960*/  @!P1 IMAD.WIDE.U32 R12, R157, c[0x0][0x178], RZ ;  /* 0x00005e009d0c9a25 */ /* 0x000fc800078e00ff */
[----:B------:R-:W-:Y:S02]  /*1970*/  @!P1 IMAD R8, R8, c[0x0][0x178], RZ ;  /* 0x00005e0008089a24 */ /* 0x000fe400078e02ff */
[----:B------:R-:W-:Y:S02]  /*1980*/  @P1 IMAD R15, R15, c[0x0][0x194], R25 ;  /* 0x000065000f0f1a24 */ /* 0x000fe400078e0219 */
[----:B------:R-:W-:Y:S01]  /*1990*/  @!P1 IMAD R3, R157, c[0x0][0x17c], R8 ;  /* 0x00005f009d039a24 */ /* 0x000fe200078e0208 */
[----:B------:R-:W-:Y:S01]  /*19a0*/  LEA.HI R8, R0, R35, RZ, 0x6 ;  /* 0x0000002300087211 */ /* 0x000fe200078f30ff */
[----:B------:R-:W-:Y:S01]  /*19b0*/  @!P1 IMAD.MOV.U32 R24, RZ, RZ, R12 ;  /* 0x000000ffff189224 */ /* 0x000fe200078e000c */
[----:B------:R-:W-:Y:S01]  /*19c0*/  LOP3.LUT R12, R5, 0xfffffff0, RZ, 0xc0, !PT ;  /* 0xfffffff0050c7812 */ /* 0x000fe200078ec0ff */
[----:B------:R-:W-:Y:S01]  /*19d0*/  @!P1 IMAD.IADD R15, R13, 0x1, R3 ;  /* 0x000000010d0f9824 */ /* 0x000fe200078e0203 */
[----:B------:R-:W-:Y:S01]  /*19e0*/  SHF.R.S32.HI R5, RZ, 0x4, R5 ;  /* 0x00000004ff057819 */ /* 0x000fe20000011405 */
[----:B------:R-:W-:-:S02]  /*19f0*/  IMAD.IADD R3, R35, 0x1, -R6 ;  /* 0x0000000123037824 */ /* 0x000fc400078e0a06 */
[----:B------:R-:W-:Y:S02]  /*1a00*/  IMAD.IADD R12, R35, 0x1, -R12 ;  /* 0x00000001230c7824 */ /* 0x000fe400078e0a0c */
[----:B------:R-:W-:Y:S01]  /*1a10*/  IMAD.SHL.U32 R25, R18, 0x40, RZ ;  /* 0x0000004012197824 */ /* 0x000fe200078e00ff */
[----:B------:R-:W-:Y:S01]  /*1a20*/  SHF.L.U32 R156, R3, 0x3, RZ ;  /* 0x00000003039c7819 */ /* 0x000fe200000006ff */
[----:B------:R-:W-:Y:S01]  /*1a30*/  IMAD.SHL.U32 R153, R8, 0x8, RZ ;  /* 0x0000000808997824 */ /* 0x000fe200078e00ff */
[----:B------:R-:W-:Y:S01]  /*1a40*/  SHF.R.S32.HI R21, RZ, 0x1f, R12 ;  /* 0x0000001fff157819 */ /* 0x000fe2000001140c */
[----:B------:R-:W-:Y:S01]  /*1a50*/  IMAD.WIDE R22, R23, 0x40, R18 ;  /* 0x0000004017167825 */ /* 0x000fe200078e0212 */
[----:B------:R-:W-:Y:S02]  /*1a60*/  IADD3 R28, P2, R156, R28, RZ ;  /* 0x0000001c9c1c7210 */ /* 0x000fe40007f5e0ff */
[----:B------:R-:W-:Y:S02]  /*1a70*/  SHF.R.S32.HI R17, RZ, 0x1f, R156 ;  /* 0x0000001fff117819 */ /* 0x000fe4000001149c */
[----:B------:R-:W-:-:S02]  /*1a80*/  LOP3.LUT R25, R25, 0x1c0, RZ, 0xc0, !PT ;  /* 0x000001c019197812 */ /* 0x000fc400078ec0ff */
[----:B------:R-:W-:Y:S01]  /*1a90*/  IADD3 R24, P1, R156, R24, RZ ;  /* 0x000000189c187210 */ /* 0x000fe20007f3e0ff */
[----:B------:R-:W-:Y:S01]  /*1aa0*/  IMAD.X R29, R17, 0x1, R14, P2 ;  /* 0x00000001111d7824 */ /* 0x000fe200010e060e */
[----:B------:R-:W-:Y:S02]  /*1ab0*/  LEA.HI R14, R21, R12, RZ, 0x3 ;  /* 0x0000000c150e7211 */ /* 0x000fe400078f18ff */
[----:B------:R-:W-:Y:S01]  /*1ac0*/  LOP3.LUT R13, R25, 0x38, R156, 0xf8, !PT ;  /* 0x00000038190d7812 */ /* 0x000fe200078ef89c */
[----:B------:R-:W-:Y:S01]  /*1ad0*/  IMAD.WIDE.U32 R28, R2, c[0x0][0x1b8], R28 ;  /* 0x00006e00021c7a25 */ /* 0x000fe200078e001c */
[----:B------:R-:W-:Y:S02]  /*1ae0*/  SHF.R.U32.HI R6, RZ, 0x3, R25 ;  /* 0x00000003ff067819 */ /* 0x000fe40000011619 */
[----:B------:R-:W-:Y:S01]  /*1af0*/  IADD3 R26, P3, R156, R26, RZ ;  /* 0x0000001a9c1a7210 */ /* 0x000fe20007f7e0ff */
[----:B------:R-:W-:Y:S01]  /*1b00*/  IMAD.X R25, R17, 0x1, R15, P1 ;  /* 0x0000000111197824 */ /* 0x000fe200008e060f */
[----:B------:R-:W-:-:S02]  /*1b10*/  LOP3.LUT R15, R14, 0xfffffff8, RZ, 0xc0, !PT ;  /* 0xfffffff80e0f7812 */ /* 0x000fc400078ec0ff */
[----:B------:R-:W-:Y:S01]  /*1b20*/  IADD3 R32, P1, R18, R11, RZ ;  /* 0x0000000b12207210 */ /* 0x000fe20007f3e0ff */
[----:B------:R-:W-:Y:S01]  /*1b30*/  IMAD.X R27, R17, 0x1, R10, P3 ;  /* 0x00000001111b7824 */ /* 0x000fe200018e060a */
[----:B------:R-:W-:Y:S01]  /*1b40*/  LOP3.LUT R6, R13, R6, RZ, 0x3c, !PT ;  /* 0x000000060d067212 */ /* 0x000fe200078e3cff */
[----:B------:R-:W-:Y:S01]  /*1b50*/  IMAD R13, R4, c[0x0][0x1b8], RZ ;  /* 0x00006e00040d7a24 */ /* 0x000fe200078e02ff */
[----:B------:R-:W-:Y:S01]  /*1b60*/  IADD3 R12, R12, -R15, RZ ;  /* 0x8000000f0c0c7210 */ /* 0x000fe20007ffe0ff */
[----:B------:R-:W-:Y:S01]  /*1b70*/  IMAD.X R9, R19, 0x1, R9, P1 ;  /* 0x0000000113097824 */ /* 0x000fe200008e0609 */
[----:B------:R-:W-:Y:S01]  /*1b80*/  SHF.R.S32.HI R4, RZ, 0x1f, R16 ;  /* 0x0000001fff047819 */ /* 0x000fe20000011410 */
[----:B------:R-:W-:Y:S01]  /*1b90*/  IMAD R13, R2, c[0x0][0x1bc], R13 ;  /* 0x00006f00020d7a24 */ /* 0x000fe200078e020d */
[----:B------:R-:W-:Y:S01]  /*1ba0*/  R2P PR, R12, 0x6 ;  /* 0x000000060c007804 */ /* 0x000fe20000000000 */
[----:B------:R-:W-:Y:S01]  /*1bb0*/  IMAD R9, R9, c[0x0][0x1a0], RZ ;  /* 0x0000680009097a24 */ /* 0x000fe200078e02ff */
[----:B------:R-:W-:Y:S01]  /*1bc0*/  ISETP.GE.AND P3, PT, R18, R146, PT ;  /* 0x000000921200720c */ /* 0x000fe20003f66270 */
[----:B------:R-:W-:Y:S01]  /*1bd0*/  IMAD.IADD R29, R29, 0x1, R13 ;  /* 0x000000011d1d7824 */ /* 0x000fe200078e020d */
[----:B------:R-:W-:Y:S01]  /*1be0*/  LOP3.LUT R153, R6, 0xfffffe00, R153, 0xf8, !PT ;  /* 0xfffffe0006997812 */ /* 0x000fe200078ef899 */
[----:B------:R-:W-:Y:S01]  /*1bf0*/  IMAD R9, R32, c[0x0][0x1a4], R9 ;  /* 0x0000690020097a24 */ /* 0x000fe200078e0209 */
[----:B------:R-:W-:Y:S01]  /*1c00*/  IADD3 R155, R156, 0x40, RZ ;  /* 0x000000409c9b7810 */ /* 0x000fe20007ffe0ff */
[----:B------:R-:W-:Y:S01]  /*1c10*/  IMAD.WIDE.U32 R32, R32, c[0x0][0x1a0], R28 ;  /* 0x0000680020207a25 */ /* 0x000fe200078e001c */
[----:B------:R-:W-:-:S02]  /*1c20*/  LEA.HI R29, R0, R35, RZ, 0x5 ;  /* 0x00000023001d7211 */ /* 0x000fc400078f28ff */
[----:B------:R-:W-:Y:S01]  /*1c30*/  SHF.L.U32 R153, R153, 0x1, RZ ;  /* 0x0000000199997819 */ /* 0x000fe200000006ff */
[----:B------:R-:W-:Y:S01]  /*1c40*/  IMAD R21, R4, c[0x0][0x1a8], RZ ;  /* 0x00006a0004157a24 */ /* 0x000fe200078e02ff */
[----:B------:R-:W-:Y:S01]  /*1c50*/  LOP3.LUT R2, R29, 0xffffffe0, RZ, 0xc0, !PT ;  /* 0xffffffe01d027812 */ /* 0x000fe200078ec0ff */
[----:B------:R-:W-:Y:S01]  /*1c60*/  IMAD R11, R19, c[0x0][0x198], RZ ;  /* 0x00006600130b7a24 */ /* 0x000fe200078e02ff */
[----:B------:R-:W-:Y:S01]  /*1c70*/  MOV R4, 0x10 ;  /* 0x0000001000047802 */ /* 0x000fe20000000f00 */
[----:B------:R-:W-:Y:S01]  /*1c80*/  IMAD R21, R16, c[0x0][0x1ac], R21 ;  /* 0x00006b0010157a24 */ /* 0x000fe200078e0215 */
[----:B------:R-:W-:Y:S01]  /*1c90*/  SHF.R.S32.HI R29, RZ, 0x5, R29 ;  /* 0x00000005ff1d7819 */ /* 0x000fe2000001141d */
[----:B------:R-:W-:Y:S01]  /*1ca0*/  IMAD.MOV.U32 R0, RZ, RZ, 0x20 ;  /* 0x00000020ff007424 */ /* 0x000fe200078e00ff */
[----:B------:R-:W-:Y:S01]  /*1cb0*/  SEL R4, R4, 0xfffffff0, !P1 ;  /* 0xfffffff004047807 */ /* 0x000fe20004800000 */
[C---:B------:R-:W-:Y:S02]  /*1cc0*/  IMAD R11, R18.reuse, c[0x0][0x19c], R11 ;  /* 0x00006700120b7a24 */ /* 0x040fe400078e020b */
[----:B------:R-:W-:Y:S01]  /*1cd0*/  IMAD.WIDE.U32 R100, R18, c[0x0][0x198], R26 ;  /* 0x0000660012647a25 */ /* 0x000fe200078e001a */
[----:B------:R-:W-:-:S03]  /*1ce0*/  SEL R0, R0, 0xffffffe0, !P2 ;  /* 0xffffffe000007807 */ /* 0x000fc60005000000 */
[----:B------:R-:W-:-:S04]  /*1cf0*/  IMAD.WIDE.U32 R16, R16, c[0x0][0x1a8], R24 ;  /* 0x00006a0010107a25 */ /* 0x000fc800078e0018 */
[----:B------:R-:W-:Y:S02]  /*1d00*/  IMAD.IADD R101, R101, 0x1, R11 ;  /* 0x0000000165657824 */ /* 0x000fe400078e020b */
[----:B------:R-:W-:Y:S02]  /*1d10*/  IMAD.IADD R15, R35, 0x1, -R2 ;  /* 0x00000001230f7824 */ /* 0x000fe400078e0a02 */
[----:B------:R-:W-:Y:S02]  /*1d20*/  IMAD.IADD R21, R17, 0x1, R21 ;  /* 0x0000000111157824 */ /* 0x000fe400078e0215 */
        /* <DEDUP_REMOVED lines=24> */
.L_x_5847:
[----:B------:R-:W-:Y:S05]  /*1eb0*/  BSYNC B0 ;  /* 0x0000000000007941 */ /* 0x000fea0003800000 */
.L_x_5846:
        /* <DEDUP_REMOVED lines=29> */
.L_x_5849:
[----:B------:R-:W-:Y:S05]  /*2090*/  BSYNC B0 ;  /* 0x0000000000007941 */ /* 0x000fea0003800000 */
.L_x_5848:
        /* <DEDUP_REMOVED lines=29> */
.L_x_5851:
[----:B------:R-:W-:Y:S05]  /*2270*/  BSYNC B0 ;  /* 0x0000000000007941 */ /* 0x000fea0003800000 */
.L_x_5850:
        /* <DEDUP_REMOVED lines=28> */
.L_x_5853:
[----:B------:R-:W-:Y:S05]  /*2440*/  BSYNC B0 ;  /* 0x0000000000007941 */ /* 0x000fea0003800000 */
.L_x_5852:
        /* <DEDUP_REMOVED lines=23> */
.L_x_5855:
[----:B------:R-:W-:Y:S05]  /*25c0*/  BSYNC B0 ;  /* 0x0000000000007941 */ /* 0x000fea0003800000 */
.L_x_5854:
        /* <DEDUP_REMOVED lines=25> */
.L_x_5857:
[----:B------:R-:W-:Y:S05]  /*2760*/  BSYNC B0 ;  /* 0x0000000000007941 */ /* 0x000fea0003800000 */
.L_x_5856:
[----:B------:R-:W-:Y:S01]  /*2770*/  ISETP.GE.AND P1, PT, R9, R8, PT ;  /* 0x000000080900720c */ /* 0x000fe20003f26270 */
[----:B------:R-:W-:-:S12]  /*2780*/  BSSY B0, `(.L_x_5858) ;  /* 0x0000016000007945 */ /* 0x000fd80003800000 */
[----:B------:R-:W-:Y:S05]  /*2790*/  @P1 BRA `(.L_x_5859) ;  /* 0x0000014000001947 */ /* 0x000fea0003800000 */
[----:B------:R-:W-:Y:S01]  /*27a0*/  ISETP.GE.AND P2, PT, R156, c[0x0][0x220], PT ;  /* 0x000088009c007a0c */ /* 0x000fe20003f46270 */
[----:B------:R-:W-:Y:S01]  /*27b0*/  IMAD.MOV.U32 R10, RZ, RZ, c[0x0][0x19c] ;  /* 0x00006700ff0a7624 */ /* 0x000fe200078e00ff */
[C---:B--23--:R-:W-:Y:S02]  /*27c0*/  LEA R17, P3, R6.reuse, R100, 0x5 ;  /* 0x0000006406117211 */ /* 0x04cfe400078628ff */
        /* <DEDUP_REMOVED lines=17> */
.L_x_5859:
[----:B------:R-:W-:Y:S05]  /*28e0*/  BSYNC B0 ;  /* 0x0000000000007941 */ /* 0x000fea0003800000 */
.L_x_5858:
        /* <DEDUP_REMOVED lines=24> */
.L_x_5861:
[----:B------:R-:W-:Y:S05]  /*2a70*/  BSYNC B0 ;  /* 0x0000000000007941 */ /* 0x000fea0003800000 */
.L_x_5860:
        /* <DEDUP_REMOVED lines=17> */
[----:B------:R-:W-:Y:S01]  /*2b90*/  @!P2 IMAD.MOV.U32 R166, RZ, RZ, R168 ;  /* 0x000000ffffa6a224 */ /* 0x000fe200078e00a8 */
[----:B------:R1:W-:Y:S04]  /*2ba0*/  @P2 STS.128 [R153+0x8000], RZ ;  /* 0x008000ff99002388 */ /* 0x0003e80000000c00 */
[----:B------:R-:W-:Y:S01]  /*2bb0*/  @!PT LDS RZ, [RZ] ;  /* 0x00000000fffff984 */ /* 0x000fe20000000800 */
[----:B------:R-:W-:Y:S01]  /*2bc0*/  @!PT LDS RZ, [RZ] ;  /* 0x00000000fffff984 */ /* 0x000fe20000000800 */
[----:B------:R-:W-:Y:S01]  /*2bd0*/  @!PT LDS RZ, [RZ] ;  /* 0x00000000fffff984 */ /* 0x000fe20000000800 */
[----:B------:R1:W-:Y:S04]  /*2be0*/  @!P2 LDGSTS.E.BYPASS.LTC128B.128 [R153+0x8000], [R166.64] ;  /* 0x08000000a699afae */ /* 0x0003e8000b901d48 */
[----:B------:R1:W-:Y:S01]  /*2bf0*/  @P1 STS.128 [R153+0xa000], RZ ;  /* 0x00a000ff99001388 */ /* 0x0003e20000000c00 */
[----:B------:R-:W-:Y:S05]  /*2c00*/  @P1 BRA `(.L_x_5863) ;  /* 0x0000005000001947 */ /* 0x000fea0003800000 */
[----:B-1----:R-:W-:-:S05]  /*2c10*/  MOV R166, R168 ;  /* 0x000000a800a67202 */ /* 0x002fca0000000f00 */
[----:B------:R-:W-:Y:S01]  /*2c20*/  @!PT LDS RZ, [RZ] ;  /* 0x00000000fffff984 */ /* 0x000fe20000000800 */
[----:B------:R-:W-:Y:S01]  /*2c30*/  @!PT LDS RZ, [RZ] ;  /* 0x00000000fffff984 */ /* 0x000fe20000000800 */
[----:B------:R-:W-:Y:S01]  /*2c40*/  @!PT LDS RZ, [RZ] ;  /* 0x00000000fffff984 */ /* 0x000fe20000000800 */
[----:B------:R1:W-:Y:S02]  /*2c50*/  LDGSTS.E.BYPASS.LTC128B.128 [R153+0xa000], [R166.64+0x80] ;  /* 0x0a000080a6997fae */ /* 0x0003e4000b901d48 */
.L_x_5863:
[----:B------:R-:W-:Y:S05]  /*2c60*/  BSYNC B0 ;  /* 0x0000000000007941 */ /* 0x000fea0003800000 */
.L_x_5862:
        /* <DEDUP_REMOVED lines=10> */
[C---:B--23--:R-:W-:Y:S01]  /*2d10*/  @!P2 LEA R16, P3, R151.reuse, R168, 0x1 ;  /* 0x000000a89710a211 */ /* 0x04cfe200078608ff */
        /* <DEDUP_REMOVED lines=14> */
.L_x_5865:
[----:B------:R-:W-:Y:S05]  /*2e00*/  BSYNC B0 ;  /* 0x0000000000007941 */ /* 0x000fea0003800000 */
.L_x_5864:
        /* <DEDUP_REMOVED lines=9> */
[----:B--23--:R-:W-:-:S07]  /*2ea0*/  SHF.L.U64.HI R16, R10, R9, c[0x0][0x1a4] ;  /* 0x000069000a107619 */ /* 0x00cfce0000010209 */
        /* <DEDUP_REMOVED lines=15> */
.L_x_5867:
[----:B------:R-:W-:Y:S05]  /*2fa0*/  BSYNC B0 ;  /* 0x0000000000007941 */ /* 0x000fea0003800000 */
.L_x_5866:
        /* <DEDUP_REMOVED lines=8> */
[----:B------:R1:W-:Y:S02]  /*3030*/  @P2 STS.128 [R153+0x9800], RZ ;  /* 0x009800ff99002388 */ /* 0x0003e40000000c00 */
[----:B-1----:R-:W-:Y:S02]  /*3040*/  @!P2 MOV R166, R168 ;  /* 0x000000a800a6a202 */ /* 0x002fe40000000f00 */
[----:B------:R-:W-:-:S03]  /*3050*/  @!P2 IMAD R8, R8, 0x60, RZ ;  /* 0x000000600808a824 */ /* 0x000fc600078e02ff */
[----:B--23--:R-:W-:-:S05]  /*3060*/  @!P2 IMAD.WIDE.U32 R16, R10, 0x60, R166 ;  /* 0x000000600a10a825 */ /* 0x00cfca00078e00a6 */
[----:B------:R-:W-:-:S05]  /*3070*/  @!P2 IADD3 R17, R17, R8, RZ ;  /* 0x000000081111a210 */ /* 0x000fca0007ffe0ff */
[----:B------:R-:W-:Y:S01]  /*3080*/  @!PT LDS RZ, [RZ] ;  /* 0x00000000fffff984 */ /* 0x000fe20000000800 */
[----:B------:R-:W-:Y:S01]  /*3090*/  @!PT LDS RZ, [RZ] ;  /* 0x00000000fffff984 */ /* 0x000fe20000000800 */
[----:B------:R-:W-:Y:S01]  /*30a0*/  @!PT LDS RZ, [RZ] ;  /* 0x00000000fffff984 */ /* 0x000fe20000000800 */
[----:B------:R1:W-:Y:S04]  /*30b0*/  @!P2 LDGSTS.E.BYPASS.LTC128B.128 [R153+0x9800], [R16.64] ;  /* 0x098000001099afae */ /* 0x0003e8000b901d48 */
[----:B------:R1:W-:Y:S01]  /*30c0*/  @P1 STS.128 [R153+0xb800], RZ ;  /* 0x00b800ff99001388 */ /* 0x0003e20000000c00 */
[----:B------:R-:W-:Y:S05]  /*30d0*/  @P1 BRA `(.L_x_5869) ;  /* 0x0000009000001947 */ /* 0x000fea0003800000 */
[----:B------:R-:W-:Y:S01]  /*30e0*/  MOV R166, R168 ;  /* 0x000000a800a67202 */ /* 0x000fe20000000f00 */
[----:B------:R-:W-:Y:S02]  /*30f0*/  ULDC UR4, c[0x0][0x1a4] ;  /* 0x0000690000047ab9 */ /* 0x000fe40000000800 */
[----:B------:R-:W-:Y:S02]  /*3100*/  UIMAD UR4, UR4, 0x60, URZ ;  /* 0x00000060040478a4 */ /* 0x000fe4000f8e023f */
[----:B------:R-:W-:-:S05]  /*3110*/  IMAD.WIDE.U32 R8, R10, 0x60, R166 ;  /* 0x000000600a087825 */ /* 0x000fca00078e00a6 */
[----:B------:R-:W-:-:S05]  /*3120*/  IADD3 R9, R9, UR4, RZ ;  /* 0x0000000409097c10 */ /* 0x000fca000fffe0ff */
[----:B------:R-:W-:Y:S01]  /*3130*/  @!PT LDS RZ, [RZ] ;  /* 0x00000000fffff984 */ /* 0x000fe20000000800 */
[----:B------:R-:W-:Y:S01]  /*3140*/  @!PT LDS RZ, [RZ] ;  /* 0x00000000fffff984 */ /* 0x000fe20000000800 */
[----:B------:R-:W-:Y:S01]  /*3150*/  @!PT LDS RZ, [RZ] ;  /* 0x00000000fffff984 */ /* 0x000fe20000000800 */
[----:B------:R2:W-:Y:S02]  /*3160*/  LDGSTS.E.BYPASS.LTC128B.128 [R153+0xb800], [R8.64+0x80] ;  /* 0x0b80008008997fae */ /* 0x0005e4000b901d48 */
.L_x_5869:
[----:B------:R-:W-:Y:S05]  /*3170*/  BSYNC B0 ;  /* 0x0000000000007941 */ /* 0x000fea0003800000 */
.L_x_5868:
[----:B------:R-:W-:Y:S01]  /*3180*/  LEA.HI R144, R5, R5, RZ, 0x1 ;  /* 0x0000000505907211 */ /* 0x000fe200078f08ff */
[C---:B--2---:R-:W-:Y:S01]  /*3190*/  IMAD.SHL.U32 R8, R3.reuse, 0x40, RZ ;  /* 0x0000004003087824 */ /* 0x044fe200078e00ff */
        /* <DEDUP_REMOVED lines=9> */
[----:B------:R-:W-:Y:S01]  /*3230*/  IMAD.IADD R35, R2, 0x1, R35 ;  /* 0x0000000102237824 */ /* 0x000fe200078e0223 */
        /* <DEDUP_REMOVED lines=10> */
[C---:B------:R-:W-:Y:S01]  /*32e0*/  IMAD.IADD R145, R5.reuse, 0x1, R10 ;  /* 0x0000000105917824 */ /* 0x040fe200078e020a */
[----:B------:R-:W-:Y:S01]  /*32f0*/  LOP3.LUT R5, R5, R34, RZ, 0xfc, !PT ;  /* 0x0000002205057212 */ /* 0x000fe200078efcff */
[----:B------:R-:W-:Y:S02]  /*3300*/  IMAD.SHL.U32 R144, R144, 0x2, RZ ;  /* 0x0000000290907824 */ /* 0x000fe400078e00ff */
[----:B------:R-:W-:-:S03]  /*3310*/  IMAD.SHL.U32 R145, R145, 0x2, RZ ;  /* 0x0000000291917824 */ /* 0x000fc600078e00ff */
[----:B------:R-:W-:Y:S01]  /*3320*/  LDSM.16.M88.4 R36, [R144+0x4000] ;  /* 0x004000009024783b */ /* 0x000fe20000000200 */
[----:B------:R-:W-:Y:S01]  /*3330*/  IADD3 R3, R144, 0x4000, RZ ;  /* 0x0000400090037810 */ /* 0x000fe20007ffe0ff */
[--C-:B------:R-:W-:Y:S01]  /*3340*/  IMAD R143, R4, 0x2, R145.reuse ;  /* 0x00000002048f7824 */ /* 0x100fe200078e0291 */
[----:B------:R-:W-:Y:S01]  /*3350*/  IADD3 R142, R144, 0x4020, RZ ;  /* 0x00004020908e7810 */ /* 0x000fe20007ffe0ff */
[----:B------:R-:W2:Y:S01]  /*3360*/  LDSM.16.M88.4 R64, [R145] ;  /* 0x000000009140783b */ /* 0x000ea20000000200 */
[----:B------:R-:W-:Y:S01]  /*3370*/  @P1 IADD3 R142, R3, -0x20, RZ ;  /* 0xffffffe0038e1810 */ /* 0x000fe20007ffe0ff */
[----:B------:R-:W-:Y:S02]  /*3380*/  IMAD.MOV.U32 R3, RZ, RZ, 0x40 ;  /* 0x00000040ff037424 */ /* 0x000fe400078e00ff */
[----:B------:R-:W5:Y:S01]  /*3390*/  LDSM.16.M88.4 R20, [R144+0x4800] ;  /* 0x004800009014783b */ /* 0x000f620000000200 */
[----:B------:R-:W-:Y:S01]  /*33a0*/  IMAD R141, R0, 0x2, R145 ;  /* 0x00000002008d7824 */ /* 0x000fe200078e0291 */
[----:B------:R-:W-:Y:S01]  /*33b0*/  IADD3 R134, R142, 0x800, RZ ;  /* 0x000008008e867810 */ /* 0x000fe20007ffe0ff */
[----:B------:R-:W-:Y:S01]  /*33c0*/  IMAD R140, R0, 0x2, R143 ;  /* 0x00000002008c7824 */ /* 0x000fe200078e028f */
[----:B------:R-:W1:Y:S01]  /*33d0*/  LDSM.16.M88.4 R12, [R144+0x5000] ;  /* 0x00500000900c783b */ /* 0x000e620000000200 */
[----:B------:R-:W-:-:S02]  /*33e0*/  SEL R3, R3, 0xffffffc0, !P2 ;  /* 0xffffffc003037807 */ /* 0x000fc40005000000 */
[C---:B------:R-:W-:Y:S01]  /*33f0*/  IADD3 R133, R142.reuse, 0x1000, RZ ;  /* 0x000010008e857810 */ /* 0x040fe20007ffe0ff */
[----:B------:R-:W3:Y:S01]  /*3400*/  LDSM.16.M88.4 R80, [R144+0x5800] ;  /* 0x005800009050783b */ /* 0x000ee20000000200 */
[----:B------:R-:W-:Y:S01]  /*3410*/  IADD3 R132, R142, 0x1800, RZ ;  /* 0x000018008e847810 */ /* 0x000fe20007ffe0ff */
[----:B------:R-:W-:Y:S01]  /*3420*/  IMAD.IADD R138, R144, 0x1, R3 ;  /* 0x00000001908a7824 */ /* 0x000fe200078e0203 */
[C---:B------:R-:W-:Y:S01]  /*3430*/  IADD3 R130, R142.reuse, 0x2000, RZ ;  /* 0x000020008e827810 */ /* 0x040fe20007ffe0ff */
[----:B------:R-:W-:Y:S01]  /*3440*/  LDSM.16.M88.4 R76, [R142] ;  /* 0x000000008e4c783b */ /* 0x000fe20000000200 */
[----:B------:R-:W-:Y:S01]  /*3450*/  IMAD.IADD R131, R3, 0x1, R142 ;  /* 0x0000000103837824 */ /* 0x000fe200078e028e */
[C---:B------:R-:W-:Y:S01]  /*3460*/  IADD3 R129, R142.reuse, 0x2800, RZ ;  /* 0x000028008e817810 */ /* 0x040fe20007ffe0ff */
[----:B------:R-:W-:Y:S01]  /*3470*/  IMAD R3, R29, 0x10, R88 ;  /* 0x000000101d037824 */ /* 0x000fe200078e0258 */
[----:B------:R-:W4:Y:S01]  /*3480*/  LDSM.16.M88.4 R68, [R143] ;  /* 0x000000008f44783b */ /* 0x000f220000000200 */
[----:B------:R-:W-:-:S02]  /*3490*/  IADD3 R128, R142, 0x3000, RZ ;  /* 0x000030008e807810 */ /* 0x000fc40007ffe0ff */
[----:B------:R-:W-:Y:S01]  /*34a0*/  IADD3 R102, R142, 0x3800, RZ ;  /* 0x000038008e667810 */ /* 0x000fe20007ffe0ff */
[----:B------:R-:W1:Y:S01]  /*34b0*/  LDSM.16.M88.4 R72, [R142+0x800] ;  /* 0x000800008e48783b */ /* 0x000e620000000200 */
[----:B------:R-:W-:-:S03]  /*34c0*/  IADD3 R124, R3, 0x1, R152 ;  /* 0x00000001037c7810 */ /* 0x000fc60007ffe098 */
[----:B------:R-:W3:Y:S01]  /*34d0*/  LDSM.16.M88.4 R44, [R142+0x1000] ;  /* 0x001000008e2c783b */ /* 0x000ee20000000200 */
[----:B------:R-:W-:-:S03]  /*34e0*/  IADD3 R124, R31, R124, -R89 ;  /* 0x0000007c1f7c7210 */ /* 0x000fc60007ffe859 */
[----:B------:R-:W3:Y:S01]  /*34f0*/  LDSM.16.M88.4 R84, [R142+0x1800] ;  /* 0x001800008e54783b */ /* 0x000ee20000000200 */
[----:B------:R-:W-:-:S03]  /*3500*/  IADD3 R124, R124, c[0x0][0x2e8], RZ ;  /* 0x0000ba007c7c7a10 */ /* 0x000fc60007ffe0ff */
[----:B------:R-:W-:Y:S01]  /*3510*/  LDSM.16.M88.4 R56, [R138+0x4000] ;  /* 0x004000008a38783b */ /* 0x000fe20000000200 */
[C---:B--2---:R-:W-:Y:S03]  /*3520*/  HMMA.16816.F32 R40, R64.reuse, R36, RZ ;  /* 0x000000244028723c */ /* 0x044fe600000018ff */
[----:B------:R-:W2:Y:S04]  /*3530*/  LDSM.16.M88.4 R60, [R141] ;  /* 0x000000008d3c783b */ /* 0x000ea80000000200 */
[----:B------:R-:W2:Y:S01]  /*3540*/  LDSM.16.M88.4 R52, [R138+0x4800] ;  /* 0x004800008a34783b */ /* 0x000ea20000000200 */
[C---:B------:R-:W-:Y:S03]  /*3550*/  HMMA.16816.F32 R36, R64.reuse, R38, RZ ;  /* 0x000000264024723c */ /* 0x040fe600000018ff */
[----:B------:R-:W2:Y:S05]  /*3560*/  LDSM.16.M88.4 R48, [R138+0x5000] ;  /* 0x005000008a30783b */ /* 0x000eaa0000000200 */
[C---:B-1---5:R-:W-:Y:S08]  /*3570*/  HMMA.16816.F32 R24, R64.reuse, R20, RZ ;  /* 0x000000144018723c */ /* 0x062ff000000018ff */
[C---:B---3--:R-:W-:Y:S08]  /*3580*/  HMMA.16816.F32 R16, R64.reuse, R12, RZ ;  /* 0x0000000c4010723c */ /* 0x048ff000000018ff */
[C---:B------:R-:W-:Y:S08]  /*3590*/  HMMA.16816.F32 R20, R64.reuse, R22, RZ ;  /* 0x000000164014723c */ /* 0x040ff000000018ff */
[C---:B------:R-:W-:Y:S08]  /*35a0*/  HMMA.16816.F32 R12, R64.reuse, R14, RZ ;  /* 0x0000000e400c723c */ /* 0x040ff000000018ff */
[C---:B------:R-:W-:Y:S08]  /*35b0*/  HMMA.16816.F32 R8, R64.reuse, R80, RZ ;  /* 0x000000504008723c */ /* 0x040ff000000018ff */
[----:B------:R-:W-:Y:S01]  /*35c0*/  HMMA.16816.F32 R64, R64, R82, RZ ;  /* 0x000000524040723c */ /* 0x000fe200000018ff */
[----:B------:R-:W-:Y:S07]  /*35d0*/  LDSM.16.M88.4 R80, [R140] ;  /* 0x000000008c50783b */ /* 0x000fee0000000200 */
[C---:B----4-:R-:W-:Y:S08]  /*35e0*/  HMMA.16816.F32 R40, R68.reuse, R76, R40 ;  /* 0x0000004c4428723c */ /* 0x050ff00000001828 */
[C---:B------:R-:W-:Y:S01]  /*35f0*/  HMMA.16816.F32 R36, R68.reuse, R78, R36 ;  /* 0x0000004e4424723c */ /* 0x040fe20000001824 */
[----:B------:R-:W-:Y:S07]  /*3600*/  LDSM.16.M88.4 R76, [R131] ;  /* 0x00000000834c783b */ /* 0x000fee0000000200 */
        /* <DEDUP_REMOVED lines=8> */
[----:B------:R-:W3:Y:S07]  /*3690*/  LDSM.16.M88.4 R64, [R131+0x1000] ;  /* 0x001000008340783b */ /* 0x000eee0000000200 */
[C---:B--2---:R-:W-:Y:S08]  /*36a0*/  HMMA.16816.F32 R40, R60.reuse, R56, R40 ;  /* 0x000000383c28723c */ /* 0x044ff00000001828 */
[C---:B------:R-:W-:Y:S08]  /*36b0*/  HMMA.16816.F32 R36, R60.reuse, R58, R36 ;  /* 0x0000003a3c24723c */ /* 0x040ff00000001824 */
[C---:B------:R-:W-:Y:S08]  /*36c0*/  HMMA.16816.F32 R24, R60.reuse, R52, R24 ;  /* 0x000000343c18723c */ /* 0x040ff00000001818 */
[C---:B------:R-:W-:Y:S01]  /*36d0*/  HMMA.16816.F32 R20, R60.reuse, R54, R20 ;  /* 0x000000363c14723c */ /* 0x040fe20000001814 */
[----:B------:R-:W2:Y:S07]  /*36e0*/  LDSM.16.M88.4 R52, [R131+0x1800] ;  /* 0x001800008334783b */ /* 0x000eae0000000200 */
[C---:B------:R-:W-:Y:S08]  /*36f0*/  HMMA.16816.F32 R16, R60.reuse, R48, R16 ;  /* 0x000000303c10723c */ /* 0x040ff00000001810 */
[C---:B------:R-:W-:Y:S01]  /*3700*/  HMMA.16816.F32 R56, R60.reuse, R50, R12 ;  /* 0x000000323c38723c */ /* 0x040fe2000000180c */
[----:B------:R-:W-:Y:S04]  /*3710*/  LDSM.16.M88.4 R12, [R144+0x6000] ;  /* 0x00600000900c783b */ /* 0x000fe80000000200 */
[----:B------:R-:W4:Y:S03]  /*3720*/  LDSM.16.M88.4 R48, [R145+0x2000] ;  /* 0x002000009130783b */ /* 0x000f260000000200 */
[C---:B-1----:R-:W-:Y:S08]  /*3730*/  HMMA.16816.F32 R8, R60.reuse, R44, R8 ;  /* 0x0000002c3c08723c */ /* 0x042ff00000001808 */
[----:B------:R-:W-:Y:S01]  /*3740*/  HMMA.16816.F32 R68, R60, R46, R68 ;  /* 0x0000002e3c44723c */ /* 0x000fe20000001844 */
[----:B------:R-:W1:Y:S04]  /*3750*/  LDSM.16.M88.4 R60, [R144+0x6800] ;  /* 0x00680000903c783b */ /* 0x000e680000000200 */
[----:B------:R-:W5:Y:S03]  /*3760*/  LDSM.16.M88.4 R44, [R144+0x7000] ;  /* 0x00700000902c783b */ /* 0x000f660000000200 */
[C---:B---3--:R-:W-:Y:S08]  /*3770*/  HMMA.16816.F32 R16, R80.reuse, R64, R16 ;  /* 0x000000405010723c */ /* 0x048ff00000001810 */
[C---:B------:R-:W-:Y:S01]  /*3780*/  HMMA.16816.F32 R56, R80.reuse, R66, R56 ;  /* 0x000000425038723c */ /* 0x040fe20000001838 */
[----:B------:R-:W3:Y:S07]  /*3790*/  LDSM.16.M88.4 R64, [R144+0x7800] ;  /* 0x007800009040783b */ /* 0x000eee0000000200 */
[C---:B------:R-:W-:Y:S08]  /*37a0*/  HMMA.16816.F32 R40, R80.reuse, R76, R40 ;  /* 0x0000004c5028723c */ /* 0x040ff00000001828 */
[C---:B------:R-:W-:Y:S08]  /*37b0*/  HMMA.16816.F32 R36, R80.reuse, R78, R36 ;  /* 0x0000004e5024723c */ /* 0x040ff00000001824 */
[C---:B------:R-:W-:Y:S08]  /*37c0*/  HMMA.16816.F32 R24, R80.reuse, R72, R24 ;  /* 0x000000485018723c */ /* 0x040ff00000001818 */
[C---:B------:R-:W-:Y:S01]  /*37d0*/  HMMA.16816.F32 R20, R80.reuse, R74, R20 ;  /* 0x0000004a5014723c */ /* 0x040fe20000001814 */
[----:B------:R-:W-:Y:S07]  /*37e0*/  LDSM.16.M88.4 R72, [R143+0x2000] ;  /* 0x002000008f48783b */ /* 0x000fee0000000200 */
[C---:B--2---:R-:W-:Y:S01]  /*37f0*/  HMMA.16816.F32 R76, R80.reuse, R52, R8 ;  /* 0x00000034504c723c */ /* 0x044fe20000001808 */
[----:B------:R-:W2:Y:S07]  /*3800*/  LDSM.16.M88.4 R8, [R142+0x2000] ;  /* 0x002000008e08783b */ /* 0x000eae0000000200 */
[----:B------:R-:W-:Y:S01]  /*3810*/  HMMA.16816.F32 R68, R80, R54, R68 ;  /* 0x000000365044723c */ /* 0x000fe20000001844 */
[----:B------:R-:W2:Y:S04]  /*3820*/  LDSM.16.M88.4 R80, [R142+0x2800] ;  /* 0x002800008e50783b */ /* 0x000ea80000000200 */
[----:B------:R-:W2:Y:S03]  /*3830*/  LDSM.16.M88.4 R52, [R142+0x3000] ;  /* 0x003000008e34783b */ /* 0x000ea60000000200 */
[C---:B----4-:R-:W-:Y:S08]  /*3840*/  HMMA.16816.F32 R40, R48.reuse, R12, R40 ;  /* 0x0000000c3028723c */ /* 0x050ff00000001828 */
[C---:B------:R-:W-:Y:S01]  /*3850*/  HMMA.16816.F32 R36, R48.reuse, R14, R36 ;  /* 0x0000000e3024723c */ /* 0x040fe20000001824 */
[----:B------:R-:W-:Y:S07]  /*3860*/  LDSM.16.M88.4 R12, [R142+0x3800] ;  /* 0x003800008e0c783b */ /* 0x000fee0000000200 */
[C---:B-1----:R-:W-:Y:S08]  /*3870*/  HMMA.16816.F32 R24, R48.reuse, R60, R24 ;  /* 0x0000003c3018723c */ /* 0x042ff00000001818 */
[C---:B------:R-:W-:Y:S01]  /*3880*/  HMMA.16816.F32 R20, R48.reuse, R62, R20 ;  /* 0x0000003e3014723c */ /* 0x040fe20000001814 */
[----:B------:R-:W-:Y:S07]  /*3890*/  LDSM.16.M88.4 R60, [R138+0x7000] ;  /* 0x007000008a3c783b */ /* 0x000fee0000000200 */
[C---:B-----5:R-:W-:Y:S08]  /*38a0*/  HMMA.16816.F32 R16, R48.reuse, R44, R16 ;  /* 0x0000002c3010723c */ /* 0x060ff00000001810 */
[C---:B------:R-:W-:Y:S01]  /*38b0*/  HMMA.16816.F32 R56, R48.reuse, R46, R56 ;  /* 0x0000002e3038723c */ /* 0x040fe20000001838 */
[----:B------:R-:W-:Y:S07]  /*38c0*/  LDSM.16.M88.4 R44, [R138+0x6000] ;  /* 0x006000008a2c783b */ /* 0x000fee0000000200 */
[C---:B---3--:R-:W-:Y:S08]  /*38d0*/  HMMA.16816.F32 R76, R48.reuse, R64, R76 ;  /* 0x00000040304c723c */ /* 0x048ff0000000184c */
        /* <DEDUP_REMOVED lines=9> */
[----:B------:R-:W-:Y:S01]  /*3970*/  HMMA.16816.F32 R80, R72, R54, R56 ;  /* 0x000000364850723c */ /* 0x000fe20000001838 */
[----:B------:R-:W-:Y:S04]  /*3980*/  LDSM.16.M88.4 R56, [R131+0x2000] ;  /* 0x002000008338783b */ /* 0x000fe80000000200 */
[----:B------:R-:W3:Y:S03]  /*3990*/  LDSM.16.M88.4 R52, [R140+0x2000] ;  /* 0x002000008c34783b */ /* 0x000ee60000000200 */
[----:B-1----:R-:W-:Y:S07]  /*39a0*/  HMMA.16816.F32 R40, R48, R44, R40 ;  /* 0x0000002c3028723c */ /* 0x002fee0000001828 */
[----:B------:R-:W-:Y:S01]  /*39b0*/  SHF.R.S32.HI R44, RZ, 0x1f, R29 ;  /* 0x0000001fff2c7819 */ /* 0x000fe2000001141d */
[----:B------:R-:W-:Y:S03]  /*39c0*/  HMMA.16816.F32 R76, R72, R12, R76 ;  /* 0x0000000c484c723c */ /* 0x000fe6000000184c */
[----:B------:R-:W-:-:S04]  /*39d0*/  LEA.HI R3, R44, R29, RZ, 0x2 ;  /* 0x0000001d2c037211 */ /* 0x000fc800078f10ff */
[----:B------:R-:W-:Y:S01]  /*39e0*/  LOP3.LUT R44, R3, 0xfffffffc, RZ, 0xc0, !PT ;  /* 0xfffffffc032c7812 */ /* 0x000fe200078ec0ff */
[----:B------:R-:W-:Y:S01]  /*39f0*/  HMMA.16816.F32 R68, R72, R14, R68 ;  /* 0x0000000e4844723c */ /* 0x000fe20000001844 */
[----:B------:R-:W1:Y:S01]  /*3a00*/  LDSM.16.M88.4 R12, [R131+0x2800] ;  /* 0x00280000830c783b */ /* 0x000e620000000200 */
[----:B------:R-:W-:Y:S02]  /*3a10*/  IADD3 R3, R35, 0x1, RZ ;  /* 0x0000000123037810 */ /* 0x000fe40007ffe0ff */
[----:B------:R-:W-:Y:S01]  /*3a20*/  IMAD.IADD R161, R29, 0x1, -R44 ;  /* 0x000000011da17824 */ /* 0x000fe200078e0a2c */
[----:B------:R-:W-:-:S03]  /*3a30*/  IADD3 R29, R35, 0x10, RZ ;  /* 0x00000010231d7810 */ /* 0x000fc60007ffe0ff */
[C---:B--2---:R-:W-:Y:S08]  /*3a40*/  HMMA.16816.F32 R24, R48.reuse, R8, R24 ;  /* 0x000000083018723c */ /* 0x044ff00000001818 */
[----:B------:R-:W-:Y:S01]  /*3a50*/  HMMA.16816.F32 R20, R48, R10, R20 ;  /* 0x0000000a3014723c */ /* 0x000fe20000001814 */
[----:B------:R-:W2:Y:S07]  /*3a60*/  LDSM.16.M88.4 R8, [R131+0x3000] ;  /* 0x003000008308783b */ /* 0x000eae0000000200 */
[----:B---3--:R-:W-:Y:S08]  /*3a70*/  HMMA.16816.F32 R40, R52, R56, R40 ;  /* 0x000000383428723c */ /* 0x008ff00000001828 */
[C---:B------:R-:W-:Y:S07]  /*3a80*/  HMMA.16816.F32 R36, R48.reuse, R46, R36 ;  /* 0x0000002e3024723c */ /* 0x040fee0000001824 */
[C---:B------:R-:W-:Y:S01]  /*3a90*/  IADD3 R46, R124.reuse, 0x8, RZ ;  /* 0x000000087c2e7810 */ /* 0x040fe20007ffe0ff */
[----:B------:R-:W-:Y:S01]  /*3aa0*/  HMMA.16816.F32 R16, R48, R60, R16 ;  /* 0x0000003c3010723c */ /* 0x000fe20000001810 */
[----:B------:R-:W-:-:S02]  /*3ab0*/  IMNMX R124, R124, R31, PT ;  /* 0x0000001f7c7c7217 */ /* 0x000fc40003800200 */
[----:B------:R-:W-:Y:S02]  /*3ac0*/  IMNMX R103, R46, R31, PT ;  /* 0x0000001f2e677217 */ /* 0x000fe40003800200 */
[-C--:B------:R-:W-:Y:S02]  /*3ad0*/  ISETP.GE.AND P3, PT, R35, R124.reuse, PT ;  /* 0x0000007c2300720c */ /* 0x080fe40003f66270 */
[C---:B------:R-:W-:Y:S01]  /*3ae0*/  ISETP.GE.AND P4, PT, R3.reuse, R124, PT ;  /* 0x0000007c0300720c */ /* 0x040fe20003f86270 */
[----:B-1----:R-:W-:Y:S01]  /*3af0*/  HMMA.16816.F32 R24, R52, R12, R24 ;  /* 0x0000000c3418723c */ /* 0x002fe20000001818 */
[----:B------:R-:W-:Y:S02]  /*3b00*/  FSEL R40, R40, -INF , !P3 ;  /* 0xff80000028287808 */ /* 0x000fe40005800000 */
[----:B------:R-:W-:Y:S02]  /*3b10*/  ISETP.GE.AND P1, PT, R3, R103, PT ;  /* 0x000000670300720c */ /* 0x000fe40003f26270 */
[----:B------:R-:W-:-:S02]  /*3b20*/  IADD3 R3, R35, 0x8, RZ ;  /* 0x0000000823037810 */ /* 0x000fc40007ffe0ff */
[----:B------:R-:W-:Y:S01]  /*3b30*/  IADD3 R12, R35, 0x9, RZ ;  /* 0x00000009230c7810 */ /* 0x000fe20007ffe0ff */
[----:B------:R-:W-:Y:S01]  /*3b40*/  HMMA.16816.F32 R20, R52, R14, R20 ;  /* 0x0000000e3414723c */ /* 0x000fe20000001814 */
[CC--:B------:R-:W-:Y:S02]  /*3b50*/  ISETP.GE.AND P2, PT, R3.reuse, R124.reuse, PT ;  /* 0x0000007c0300720c */ /* 0x0c0fe40003f46270 */
[C---:B------:R-:W-:Y:S02]  /*3b60*/  ISETP.GE.AND P5, PT, R12.reuse, R124, PT ;  /* 0x0000007c0c00720c */ /* 0x040fe40003fa6270 */
[-C--:B------:R-:W-:Y:S02]  /*3b70*/  ISETP.GE.AND P3, PT, R12, R103.reuse, PT ;  /* 0x000000670c00720c */ /* 0x080fe40003f66270 */
[----:B------:R-:W1:Y:S01]  /*3b80*/  LDSM.16.M88.4 R12, [R131+0x3800] ;  /* 0x00380000830c783b */ /* 0x000e620000000200 */
[----:B------:R-:W-:Y:S01]  /*3b90*/  HMMA.16816.F32 R80, R48, R62, R80 ;  /* 0x0000003e3050723c */ /* 0x000fe20000001850 */
[----:B------:R-:W-:Y:S01]  /*3ba0*/  ISETP.GE.AND P6, PT, R3, R103, PT ;  /* 0x000000670300720c */ /* 0x000fe20003fc6270 */
[----:B------:R-:W-:-:S04]  /*3bb0*/  DEPBAR.LE SB0, 0x0 ;  /* 0x000080000000791a */ /* 0x000fc80000000000 */
[----:B------:R-:W-:Y:S02]  /*3bc0*/  IADD3 R3, R35, 0x11, RZ ;  /* 0x0000001123037810 */ /* 0x000fe40007ffe0ff */
[----:B------:R-:W-:Y:S01]  /*3bd0*/  HMMA.16816.F32 R36, R52, R58, R36 ;  /* 0x0000003a3424723c */ /* 0x000fe20000001824 */
[----:B------:R-:W-:Y:S02]  /*3be0*/  FSEL R41, R41, -INF , !P4 ;  /* 0xff80000029297808 */ /* 0x000fe40006000000 */
[-C--:B------:R-:W-:Y:S02]  /*3bf0*/  ISETP.GE.AND P4, PT, R35, R103.reuse, PT ;  /* 0x000000672300720c */ /* 0x080fe40003f86270 */
[----:B------:R-:W-:Y:S02]  /*3c00*/  FSEL R43, R43, -INF , !P1 ;  /* 0xff8000002b2b7808 */ /* 0x000fe40004800000 */
[----:B------:R-:W-:Y:S01]  /*3c10*/  ISETP.GE.AND P1, PT, R3, R103, PT ;  /* 0x000000670300720c */ /* 0x000fe20003f26270 */
[----:B------:R-:W-:Y:S01]  /*3c20*/  HMMA.16816.F32 R76, R48, R64, R76 ;  /* 0x00000040304c723c */ /* 0x000fe2000000184c */
[----:B------:R-:W-:-:S02]  /*3c30*/  FSEL R42, R42, -INF , !P4 ;  /* 0xff8000002a2a7808 */ /* 0x000fc40006000000 */
[----:B------:R-:W-:Y:S02]  /*3c40*/  ISETP.GE.AND P4, PT, R29, R103, PT ;  /* 0x000000671d00720c */ /* 0x000fe40003f86270 */
[----:B------:R-:W-:-:S03]  /*3c50*/  FSEL R27, R27, -INF , !P1 ;  /* 0xff8000001b1b7808 */ /* 0x000fc60004800000 */
[----:B--2---:R-:W-:Y:S07]  /*3c60*/  HMMA.16816.F32 R16, R52, R8, R16 ;  /* 0x000000083410723c */ /* 0x004fee0000001810 */
[----:B------:R-:W-:Y:S01]  /*3c70*/  IADD3 R8, R35, 0x19, RZ ;  /* 0x0000001923087810 */ /* 0x000fe20007ffe0ff */
[----:B------:R-:W-:Y:S01]  /*3c80*/  HMMA.16816.F32 R68, R48, R66, R68 ;  /* 0x000000423044723c */ /* 0x000fe20000001844 */
[----:B------:R-:W-:Y:S02]  /*3c90*/  FSEL R36, R36, -INF , !P2 ;  /* 0xff80000024247808 */ /* 0x000fe40005000000 */
[----:B------:R-:W-:Y:S01]  /*3ca0*/  FSEL R44, R37, -INF , !P5 ;  /* 0xff800000252c7808 */ /* 0x000fe20006800000 */
[----:B------:R-:W-:Y:S01]  /*3cb0*/  BAR.SYNC.DEFER_BLOCKING 0x0 ;  /* 0x0000000000007b1d */ /* 0x000fe20000010000 */
[----:B------:R-:W-:-:S02]  /*3cc0*/  ISETP.GE.AND P2, PT, R29, R124, PT ;  /* 0x0000007c1d00720c */ /* 0x000fc40003f46270 */
[-C--:B------:R-:W-:Y:S01]  /*3cd0*/  ISETP.GE.AND P5, PT, R3, R124.reuse, PT ;  /* 0x0000007c0300720c */ /* 0x080fe20003fa6270 */
[C---:B------:R-:W-:Y:S01]  /*3ce0*/  HMMA.16816.F32 R80, R52.reuse, R10, R80 ;  /* 0x0000000a3450723c */ /* 0x040fe20000001850 */
[----:B------:R-:W-:Y:S02]  /*3cf0*/  IADD3 R3, R35, 0x18, RZ ;  /* 0x0000001823037810 */ /* 0x000fe40007ffe0ff */
[----:B------:R-:W-:Y:S02]  /*3d00*/  FSEL R31, R38, -INF , !P6 ;  /* 0xff800000261f7808 */ /* 0x000fe40007000000 */
[----:B------:R-:W-:Y:S02]  /*3d10*/  FSEL R29, R39, -INF , !P3 ;  /* 0xff800000271d7808 */ /* 0x000fe40005800000 */
[----:B------:R-:W-:Y:S01]  /*3d20*/  FSEL R34, R24, -INF , !P2 ;  /* 0xff80000018227808 */ /* 0x000fe20005000000 */
[----:B-1----:R-:W-:Y:S01]  /*3d30*/  HMMA.16816.F32 R76, R52, R12, R76 ;  /* 0x0000000c344c723c */ /* 0x002fe2000000184c */
[----:B------:R-:W-:-:S02]  /*3d40*/  ISETP.GE.AND P3, PT, R3, R124, PT ;  /* 0x0000007c0300720c */ /* 0x000fc40003f66270 */
[-C--:B------:R-:W-:Y:S02]  /*3d50*/  ISETP.GE.AND P6, PT, R3, R103.reuse, PT ;  /* 0x000000670300720c */ /* 0x080fe40003fc6270 */
[C---:B------:R-:W-:Y:S02]  /*3d60*/  ISETP.GE.AND P2, PT, R8.reuse, R124, PT ;  /* 0x0000007c0800720c */ /* 0x040fe40003f46270 */
[C---:B------:R-:W-:Y:S01]  /*3d70*/  IADD3 R3, R35.reuse, 0x20, RZ ;  /* 0x0000002023037810 */ /* 0x040fe20007ffe0ff */
[----:B------:R-:W-:Y:S01]  /*3d80*/  HMMA.16816.F32 R68, R52, R14, R68 ;  /* 0x0000000e3444723c */ /* 0x000fe20000001844 */
        /* <DEDUP_REMOVED lines=11> */
[C---:B------:R-:W-:Y:S02]  /*3e40*/  ISETP.GE.AND P3, PT, R10.reuse, R124, PT ;  /* 0x0000007c0a00720c */ /* 0x040fe40003f66270 */
[----:B------:R-:W-:Y:S02]  /*3e50*/  ISETP.GE.AND P2, PT, R10, R103, PT ;  /* 0x000000670a00720c */ /* 0x000fe40003f46270 */
[----:B------:R-:W-:Y:S02]  /*3e60*/  IADD3 R10, R35, 0x31, RZ ;  /* 0x00000031230a7810 */ /* 0x000fe40007ffe0ff */
[----:B------:R-:W-:-:S02]  /*3e70*/  FSEL R9, R26, -INF , !P4 ;  /* 0xff8000001a097808 */ /* 0x000fc40006000000 */
[----:B------:R-:W-:Y:S02]  /*3e80*/  FSEL R164, R81, -INF , !P3 ;  /* 0xff80000051a47808 */ /* 0x000fe40005800000 */
[-C--:B------:R-:W-:Y:S02]  /*3e90*/  ISETP.GE.AND P4, PT, R3, R103.reuse, PT ;  /* 0x000000670300720c */ /* 0x080fe40003f86270 */
[----:B------:R-:W-:Y:S02]  /*3ea0*/  ISETP.GE.AND P3, PT, R10, R103, PT ;  /* 0x000000670a00720c */ /* 0x000fe40003f66270 */
[----:B------:R-:W-:Y:S02]  /*3eb0*/  IADD3 R3, R35, 0x28, RZ ;  /* 0x0000002823037810 */ /* 0x000fe40007ffe0ff */
[----:B------:R-:W-:Y:S02]  /*3ec0*/  FSEL R21, R22, -INF , !P6 ;  /* 0xff80000016157808 */ /* 0x000fe40007000000 */
[----:B------:R-:W-:-:S02]  /*3ed0*/  FSEL R23, R23, -INF , !P5 ;  /* 0xff80000017177808 */ /* 0x000fc40006800000 */
[----:B------:R-:W-:Y:S02]  /*3ee0*/  FSEL R119, R79, -INF , !P3 ;  /* 0xff8000004f777808 */ /* 0x000fe40005800000 */
[C---:B------:R-:W-:Y:S02]  /*3ef0*/  ISETP.GE.AND P5, PT, R3.reuse, R124, PT ;  /* 0x0000007c0300720c */ /* 0x040fe40003fa6270 */
[----:B------:R-:W-:Y:S02]  /*3f00*/  ISETP.GE.AND P6, PT, R3, R103, PT ;  /* 0x000000670300720c */ /* 0x000fe40003fc6270 */
[----:B------:R-:W-:Y:S02]  /*3f10*/  ISETP.GT.AND P3, PT, R154, R147, PT ;  /* 0x000000939a00720c */ /* 0x000fe40003f64270 */
[----:B------:R-:W-:Y:S02]  /*3f20*/  IADD3 R3, R35, 0x30, RZ ;  /* 0x0000003023037810 */ /* 0x000fe40007ffe0ff */
[----:B------:R-:W-:-:S02]  /*3f30*/  FSEL R162, R80, -INF , !P5 ;  /* 0xff80000050a27808 */ /* 0x000fc40006800000 */
[----:B------:R-:W-:Y:S02]  /*3f40*/  FSEL R163, R18, -INF , !P4 ;  /* 0xff80000012a37808 */ /* 0x000fe40006000000 */
[CC--:B------:R-:W-:Y:S02]  /*3f50*/  ISETP.GE.AND P5, PT, R3.reuse, R124.reuse, PT ;  /* 0x0000007c0300720c */ /* 0x0c0fe40003fa6270 */
[----:B------:R-:W-:Y:S02]  /*3f60*/  ISETP.GE.AND P4, PT, R3, R103, PT ;  /* 0x000000670300720c */ /* 0x000fe40003f86270 */
[----:B------:R-:W-:Y:S02]  /*3f70*/  FSEL R169, R19, -INF , !P1 ;  /* 0xff80000013a97808 */ /* 0x000fe40004800000 */
[----:B------:R-:W-:Y:S02]  /*3f80*/  IADD3 R3, R35, 0x38, RZ ;  /* 0x0000003823037810 */ /* 0x000fe40007ffe0ff */
        /* <DEDUP_REMOVED lines=74> */
.L_x_5871:
[----:B------:R-:W-:-:S04]  /*4430*/  LEA R11, -R6, RZ, 0x6 ;  /* 0x000000ff060b7211 */ /* 0x000fc800078e31ff */
[----:B------:R-:W-:Y:S02]  /*4440*/  SHF.R.S32.HI R10, RZ, 0x1f, R11 ;  /* 0x0000001fff0a7819 */ /* 0x000fe4000001140b */
.L_x_5872:
        /* <DEDUP_REMOVED lines=82> */
.L_x_5874:
[----:B------:R-:W-:Y:S05]  /*4970*/  BSYNC B0 ;  /* 0x0000000000007941 */ /* 0x000fea0003800000 */
.L_x_5873:
[----:B------:R-:W0:Y:S01]  /*4980*/  LDGDEPBAR ;  /* 0x00000000000079af */ /* 0x000e220000000000 */
[----:B------:R-:W-:-:S04]  /*4990*/  IADD3 R100, P1, R11, R100, RZ ;  /* 0x000000640b647210 */ /* 0x000fc80007f3e0ff */
[----:B------:R-:W-:Y:S02]  /*49a0*/  IADD3.X R101, R10, R101, RZ, P1, !PT ;  /* 0x000000650a657210 */ /* 0x000fe40000ffe4ff */
.L_x_5870:
        /* <DEDUP_REMOVED lines=46> */
[----:B------:R-:W-:Y:S01]  /*4c90*/  LDSM.16.MT88.4 R16, [R139+0x8800] ;  /* 0x008800008b10783b */ /* 0x000fe20000004200 */
        /* <DEDUP_REMOVED lines=14> */
[--C-:B------:R-:W-:Y:S01]  /*4d80*/  FFMA.FTZ R108, R42, c[0x0][0x23c], -R116.reuse ;  /* 0x00008f002a6c7a23 */ /* 0x100fe20000010874 */
[----:B------:R-:W2:Y:S01]  /*4d90*/  LDSM.16.MT88.4 R36, [R139+0x8000] ;  /* 0x008000008b24783b */ /* 0x000ea20000004200 */
[----:B------:R-:W-:-:S02]  /*4da0*/  FFMA.FTZ R107, R43, c[0x0][0x23c], -R116 ;  /* 0x00008f002b6b7a23 */ /* 0x000fc40000010874 */
[--C-:B------:R-:W-:Y:S01]  /*4db0*/  FFMA.FTZ R106, R31, c[0x0][0x23c], -R116.reuse ;  /* 0x00008f001f6a7a23 */ /* 0x100fe20000010874 */
[----:B------:R-:W-:Y:S01]  /*4dc0*/  MUFU.EX2 R114, R114 ;  /* 0x0000007200727308 */ /* 0x000fe20000000800 */
[----:B------:R-:W-:Y:S02]  /*4dd0*/  FFMA.FTZ R109, R29, c[0x0][0x23c], -R116 ;  /* 0x00008f001d6d7a23 */ /* 0x000fe40000010874 */
[--C-:B------:R-:W-:Y:S02]  /*4de0*/  FFMA.FTZ R111, R34, c[0x0][0x23c], -R125.reuse ;  /* 0x00008f00226f7a23 */ /* 0x100fe4000001087d */
[--C-:B------:R-:W-:Y:S02]  /*4df0*/  FFMA.FTZ R110, R24, c[0x0][0x23c], -R125.reuse ;  /* 0x00008f00186e7a23 */ /* 0x100fe4000001087d */
[--C-:B------:R-:W-:Y:S01]  /*4e00*/  FFMA.FTZ R35, R20, c[0x0][0x23c], -R125.reuse ;  /* 0x00008f0014237a23 */ /* 0x100fe2000001087d */
[----:B------:R-:W3:Y:S01]  /*4e10*/  MUFU.EX2 R113, R113 ;  /* 0x0000007100717308 */ /* 0x000ee20000000800 */
[----:B------:R-:W-:-:S02]  /*4e20*/  FFMA.FTZ R34, R8, c[0x0][0x23c], -R125 ;  /* 0x00008f0008227a23 */ /* 0x000fc4000001087d */
[--C-:B------:R-:W-:Y:S02]  /*4e30*/  FFMA.FTZ R112, R9, c[0x0][0x23c], -R116.reuse ;  /* 0x00008f0009707a23 */ /* 0x100fe40000010874 */
[--C-:B------:R-:W-:Y:S01]  /*4e40*/  FFMA.FTZ R31, R27, c[0x0][0x23c], -R116.reuse ;  /* 0x00008f001b1f7a23 */ /* 0x100fe20000010874 */
[----:B------:R-:W-:Y:S01]  /*4e50*/  LDSM.16.MT88.4 R8, [R136+0x8800] ;  /* 0x008800008808783b */ /* 0x000fe20000004200 */
[--C-:B------:R-:W-:Y:S01]  /*4e60*/  FFMA.FTZ R29, R21, c[0x0][0x23c], -R116.reuse ;  /* 0x00008f00151d7a23 */ /* 0x100fe20000010874 */
[----:B------:R-:W4:Y:S01]  /*4e70*/  MUFU.EX2 R105, R105 ;  /* 0x0000006900697308 */ /* 0x000f220000000800 */
[--C-:B------:R-:W-:Y:S01]  /*4e80*/  FFMA.FTZ R0, R23, c[0x0][0x23c], -R116.reuse ;  /* 0x00008f0017007a23 */ /* 0x100fe20000010874 */
[----:B------:R-:W-:Y:S01]  /*4e90*/  LDSM.16.MT88.4 R24, [R135+0x8800] ;  /* 0x008800008718783b */ /* 0x000fe20000004200 */
        /* <DEDUP_REMOVED lines=8> */
[----:B------:R-:W-:Y:S02]  /*4f20*/  FFMA.FTZ R120, R120, c[0x0][0x23c], -R125 ;  /* 0x00008f0078787a23 */ /* 0x000fe4000001087d */
[----:B------:R-:W3:Y:S01]  /*4f30*/  MUFU.EX2 R107, R107 ;  /* 0x0000006b006b7308 */ /* 0x000ee20000000800 */
[----:B----4-:R-:W-:Y:S01]  /*4f40*/  F2FP.PACK_AB R86, R104, R105 ;  /* 0x000000696856723e */ /* 0x010fe200000000ff */
[--C-:B------:R-:W-:Y:S02]  /*4f50*/  FFMA.FTZ R119, R119, c[0x0][0x23c], -R116.reuse ;  /* 0x00008f0077777a23 */ /* 0x100fe40000010874 */
[----:B------:R-:W-:Y:S02]  /*4f60*/  FFMA.FTZ R117, R117, c[0x0][0x23c], -R116 ;  /* 0x00008f0075757a23 */ /* 0x000fe40000010874 */
[----:B------:R-:W-:-:S02]  /*4f70*/  FADD.FTZ R114, R114, R113 ;  /* 0x0000007172727221 */ /* 0x000fc40000010000 */
[----:B------:R-:W-:Y:S02]  /*4f80*/  MUFU.EX2 R106, R106 ;  /* 0x0000006a006a7308 */ /* 0x000fe40000000800 */
[----:B------:R-:W-:-:S04]  /*4f90*/  FADD.FTZ R105, R105, R114 ;  /* 0x0000007269697221 */ /* 0x000fc80000010000 */
[----:B------:R-:W-:Y:S02]  /*4fa0*/  FADD.FTZ R104, R104, R105 ;  /* 0x0000006968687221 */ /* 0x000fe40000010000 */
[----:B------:R-:W4:Y:S01]  /*4fb0*/  MUFU.EX2 R109, R109 ;  /* 0x0000006d006d7308 */ /* 0x000f220000000800 */
[----:B---3--:R-:W-:Y:S01]  /*4fc0*/  F2FP.PACK_AB R85, R107, R108 ;  /* 0x0000006c6b55723e */ /* 0x008fe200000000ff */
[----:B------:R-:W-:-:S06]  /*4fd0*/  FADD.FTZ R107, R108, R107 ;  /* 0x0000006b6c6b7221 */ /* 0x000fcc0000010000 */
[----:B------:R-:W-:Y:S01]  /*4fe0*/  MUFU.EX2 R111, R111 ;  /* 0x0000006f006f7308 */ /* 0x000fe20000000800 */
[----:B----4-:R-:W-:-:S07]  /*4ff0*/  F2FP.PACK_AB R87, R109, R106 ;  /* 0x0000006a6d57723e */ /* 0x010fce00000000ff */
[----:B------:R-:W3:Y:S01]  /*5000*/  MUFU.EX2 R110, R110 ;  /* 0x0000006e006e7308 */ /* 0x000ee20000000800 */
[----:B------:R-:W-:-:S04]  /*5010*/  FADD.FTZ R106, R106, R107 ;  /* 0x0000006b6a6a7221 */ /* 0x000fc80000010000 */
[----:B------:R-:W-:Y:S01]  /*5020*/  FADD.FTZ R109, R109, R106 ;  /* 0x0000006a6d6d7221 */ /* 0x000fe20000010000 */
[C---:B-1----:R-:W-:Y:S02]  /*5030*/  HMMA.16816.F32 R40, R84.reuse, R44, RZ ;  /* 0x0000002c5428723c */ /* 0x042fe400000018ff */
[----:B------:R-:W-:Y:S06]  /*5040*/  MUFU.EX2 R35, R35 ;  /* 0x0000002300237308 */ /* 0x000fec0000000800 */
[----:B------:R-:W-:Y:S02]  /*5050*/  HMMA.16816.F32 R44, R84, R46, RZ ;  /* 0x0000002e542c723c */ /* 0x000fe400000018ff */
[----:B------:R-:W1:Y:S01]  /*5060*/  MUFU.EX2 R34, R34 ;  /* 0x0000002200227308 */ /* 0x000e620000000800 */
[----:B---3--:R-:W-:Y:S01]  /*5070*/  F2FP.PACK_AB R4, R110, R111 ;  /* 0x0000006f6e04723e */ /* 0x008fe200000000ff */
[----:B------:R-:W-:-:S04]  /*5080*/  FADD.FTZ R111, R111, R104 ;  /* 0x000000686f6f7221 */ /* 0x000fc80000010000 */
[C---:B------:R-:W-:Y:S01]  /*5090*/  HMMA.16816.F32 R72, R84.reuse, R92, RZ ;  /* 0x0000005c5448723c */ /* 0x040fe200000018ff */
[----:B------:R-:W-:Y:S01]  /*50a0*/  FADD.FTZ R110, R110, R111 ;  /* 0x0000006f6e6e7221 */ /* 0x000fe20000010000 */
[----:B------:R-:W-:Y:S06]  /*50b0*/  MUFU.EX2 R112, R112 ;  /* 0x0000007000707308 */ /* 0x000fec0000000800 */
[----:B------:R-:W-:Y:S02]  /*50c0*/  HMMA.16816.F32 R92, R84, R94, RZ ;  /* 0x0000005e545c723c */ /* 0x000fe400000018ff */
[----:B------:R-:W3:Y:S01]  /*50d0*/  MUFU.EX2 R31, R31 ;  /* 0x0000001f001f7308 */ /* 0x000ee20000000800 */
[----:B-1----:R-:W-:-:S05]  /*50e0*/  F2FP.PACK_AB R6, R34, R35 ;  /* 0x000000232206723e */ /* 0x002fca00000000ff */
[C---:B--2---:R-:W-:Y:S02]  /*50f0*/  HMMA.16816.F32 R96, R84.reuse, R36, RZ ;  /* 0x000000245460723c */ /* 0x044fe400000018ff */
        /* <DEDUP_REMOVED lines=8> */
[----:B------:R-:W-:Y:S01]  /*5180*/  HMMA.16816.F32 R52, R84, R54, RZ ;  /* 0x000000365434723c */ /* 0x000fe200000018ff */
[----:B-1----:R-:W-:Y:S01]  /*5190*/  F2FP.PACK_AB R7, R0, R29 ;  /* 0x0000001d0007723e */ /* 0x002fe200000000ff */
[----:B------:R-:W-:Y:S01]  /*51a0*/  MUFU.EX2 R163, R163 ;  /* 0x000000a300a37308 */ /* 0x000fe20000000800 */
[----:B------:R-:W-:-:S05]  /*51b0*/  FADD.FTZ R29, R29, R112 ;  /* 0x000000701d1d7221 */ /* 0x000fca0000010000 */
[----:B------:R-:W-:Y:S01]  /*51c0*/  HMMA.16816.F32 R56, R84, R60, RZ ;  /* 0x0000003c5438723c */ /* 0x000fe200000018ff */
[----:B------:R-:W-:Y:S01]  /*51d0*/  FADD.FTZ R0, R0, R29 ;  /* 0x0000001d00007221 */ /* 0x000fe20000010000 */
[----:B------:R-:W-:Y:S06]  /*51e0*/  MUFU.EX2 R127, R127 ;  /* 0x0000007f007f7308 */ /* 0x000fec0000000800 */
[C---:B------:R-:W-:Y:S02]  /*51f0*/  HMMA.16816.F32 R40, R4.reuse, R12, R40 ;  /* 0x0000000c0428723c */ /* 0x040fe40000001828 */
[----:B------:R-:W-:Y:S06]  /*5200*/  MUFU.EX2 R123, R123 ;  /* 0x0000007b007b7308 */ /* 0x000fec0000000800 */
[----:B------:R-:W-:Y:S01]  /*5210*/  HMMA.16816.F32 R44, R4, R14, R44 ;  /* 0x0000000e042c723c */ /* 0x000fe2000000182c */
[----:B------:R-:W1:Y:S01]  /*5220*/  LDSM.16.MT88.4 R12, [R137+0xa800] ;  /* 0x00a80000890c783b */ /* 0x000e620000004200 */
[----:B------:R-:W-:Y:S06]  /*5230*/  MUFU.EX2 R122, R122 ;  /* 0x0000007a007a7308 */ /* 0x000fec0000000800 */
[C---:B------:R-:W-:Y:S02]  /*5240*/  HMMA.16816.F32 R64, R84.reuse, R68, RZ ;  /* 0x000000445440723c */ /* 0x040fe400000018ff */
[----:B------:R-:W-:Y:S06]  /*5250*/  MUFU.EX2 R120, R120 ;  /* 0x0000007800787308 */ /* 0x000fec0000000800 */
[C---:B------:R-:W-:Y:S02]  /*5260*/  HMMA.16816.F32 R76, R84.reuse, R80, RZ ;  /* 0x00000050544c723c */ /* 0x040fe400000018ff */
[----:B------:R-:W-:Y:S06]  /*5270*/  MUFU.EX2 R119, R119 ;  /* 0x0000007700777308 */ /* 0x000fec0000000800 */
[C---:B------:R-:W-:Y:S08]  /*5280*/  HMMA.16816.F32 R60, R84.reuse, R62, RZ ;  /* 0x0000003e543c723c */ /* 0x040ff000000018ff */
[C---:B------:R-:W-:Y:S08]  /*5290*/  HMMA.16816.F32 R68, R84.reuse, R70, RZ ;  /* 0x000000465444723c */ /* 0x040ff000000018ff */
[----:B------:R-:W-:Y:S08]  /*52a0*/  HMMA.16816.F32 R80, R84, R82, RZ ;  /* 0x000000525450723c */ /* 0x000ff000000018ff */
[C---:B-1----:R-:W-:Y:S08]  /*52b0*/  HMMA.16816.F32 R72, R4.reuse, R12, R72 ;  /* 0x0000000c0448723c */ /* 0x042ff00000001848 */
[----:B------:R-:W-:Y:S01]  /*52c0*/  HMMA.16816.F32 R92, R4, R14, R92 ;  /* 0x0000000e045c723c */ /* 0x000fe2000000185c */
[----:B------:R-:W1:Y:S07]  /*52d0*/  LDSM.16.MT88.4 R12, [R135+0xa800] ;  /* 0x00a80000870c783b */ /* 0x000e6e0000004200 */
[C---:B------:R-:W-:Y:S08]  /*52e0*/  HMMA.16816.F32 R88, R84.reuse, R20, RZ ;  /* 0x000000145458723c */ /* 0x040ff000000018ff */
[----:B------:R-:W-:Y:S01]  /*52f0*/  HMMA.16816.F32 R84, R84, R22, RZ ;  /* 0x000000165454723c */ /* 0x000fe200000018ff */
[----:B------:R-:W-:Y:S07]  /*5300*/  LDSM.16.MT88.4 R20, [R136+0x9800] ;  /* 0x009800008814783b */ /* 0x000fee0000004200 */
[C---:B------:R-:W-:Y:S08]  /*5310*/  HMMA.16816.F32 R96, R4.reuse, R16, R96 ;  /* 0x000000100460723c */ /* 0x040ff00000001860 */
        /* <DEDUP_REMOVED lines=8> */
[C---:B------:R-:W-:Y:S07]  /*53a0*/  HMMA.16816.F32 R60, R4.reuse, R26, R60 ;  /* 0x0000001a043c723c */ /* 0x040fee000000183c */
[----:B------:R-:W-:Y:S01]  /*53b0*/  FFMA.FTZ R27, R160, c[0x0][0x23c], -R125 ;  /* 0x00008f00a01b7a23 */ /* 0x000fe2000001087d */
[----:B------:R-:W-:Y:S01]  /*53c0*/  HMMA.16816.F32 R56, R4, R24, R56 ;  /* 0x000000180438723c */ /* 0x000fe20000001838 */
[----:B------:R-:W-:-:S02]  /*53d0*/  FFMA.FTZ R160, R169, c[0x0][0x23c], -R116 ;  /* 0x00008f00a9a07a23 */ /* 0x000fc40000010874 */
[--C-:B------:R-:W-:Y:S02]  /*53e0*/  FFMA.FTZ R26, R165, c[0x0][0x23c], -R116.reuse ;  /* 0x00008f00a51a7a23 */ /* 0x100fe40000010874 */
[----:B------:R-:W4:Y:S01]  /*53f0*/  MUFU.EX2 R27, R27 ;  /* 0x0000001b001b7308 */ /* 0x000f220000000800 */
[--C-:B------:R-:W-:Y:S02]  /*5400*/  FFMA.FTZ R165, R115, c[0x0][0x23c], -R116.reuse ;  /* 0x00008f0073a57a23 */ /* 0x100fe40000010874 */
[--C-:B------:R-:W-:Y:S01]  /*5410*/  FFMA.FTZ R25, R162, c[0x0][0x23c], -R125.reuse ;  /* 0x00008f00a2197a23 */ /* 0x100fe2000001087d */
[----:B--2---:R-:W-:Y:S01]  /*5420*/  HMMA.16816.F32 R64, R4, R16, R64 ;  /* 0x000000100440723c */ /* 0x004fe20000001840 */
[--C-:B------:R-:W-:Y:S01]  /*5430*/  FFMA.FTZ R24, R164, c[0x0][0x23c], -R125.reuse ;  /* 0x00008f00a4187a23 */ /* 0x100fe2000001087d */
[----:B------:R-:W-:Y:S01]  /*5440*/  LEA R164, P1, R100, c[0x0][0x168], 0x1 ;  /* 0x00005a0064a47a11 */ /* 0x000fe200078208ff */
[----:B------:R-:W-:Y:S01]  /*5450*/  FFMA.FTZ R125, R118, c[0x0][0x23c], -R125 ;  /* 0x00008f00767d7a23 */ /* 0x000fe2000001087d */
[----:B------:R-:W2:Y:S01]  /*5460*/  MUFU.EX2 R160, R160 ;  /* 0x000000a000a07308 */ /* 0x000ea20000000800 */
[----:B------:R-:W-:-:S03]  /*5470*/  FFMA.FTZ R118, R121, c[0x0][0x23c], -R116 ;  /* 0x00008f0079767a23 */ /* 0x000fc60000010874 */
[C---:B------:R-:W-:Y:S01]  /*5480*/  HMMA.16816.F32 R68, R4.reuse, R18, R68 ;  /* 0x000000120444723c */ /* 0x040fe20000001844 */
[----:B------:R-:W-:Y:S03]  /*5490*/  LDSM.16.MT88.4 R16, [R137+0x9000] ;  /* 0x009000008910783b */ /* 0x000fe60000004200 */
[----:B------:R-:W-:Y:S04]  /*54a0*/  MUFU.EX2 R25, R25 ;  /* 0x0000001900197308 */ /* 0x000fe80000000800 */
[C---:B---3--:R-:W-:Y:S04]  /*54b0*/  HMMA.16816.F32 R76, R4.reuse, R8, R76 ;  /* 0x00000008044c723c */ /* 0x048fe8000000184c */
[----:B------:R-:W3:Y:S04]  /*54c0*/  MUFU.EX2 R24, R24 ;  /* 0x0000001800187308 */ /* 0x000ee80000000800 */
[----:B------:R-:W-:Y:S01]  /*54d0*/  HMMA.16816.F32 R80, R4, R10, R80 ;  /* 0x0000000a0450723c */ /* 0x000fe20000001850 */
[----:B------:R-:W5:Y:S03]  /*54e0*/  LDSM.16.MT88.4 R8, [R139+0x9000] ;  /* 0x009000008b08783b */ /* 0x000f660000004200 */
[----:B------:R-:W1:Y:S03]  /*54f0*/  MUFU.EX2 R26, R26 ;  /* 0x0000001a001a7308 */ /* 0x000e660000000800 */
[----:B----4-:R-:W-:-:S02]  /*5500*/  F2FP.PACK_AB R4, R27, R126 ;  /* 0x0000007e1b04723e */ /* 0x010fc400000000ff */
[----:B--2---:R-:W-:Y:S01]  /*5510*/  F2FP.PACK_AB R5, R160, R163 ;  /* 0x000000a3a005723e */ /* 0x004fe200000000ff */
[----:B------:R-:W-:Y:S01]  /*5520*/  FADD.FTZ R163, R163, R0 ;  /* 0x00000000a3a37221 */ /* 0x000fe20000010000 */
[----:B---3--:R-:W-:Y:S01]  /*5530*/  F2FP.PACK_AB R6, R24, R25 ;  /* 0x000000191806723e */ /* 0x008fe200000000ff */
[----:B------:R-:W-:Y:S02]  /*5540*/  MUFU.EX2 R125, R125 ;  /* 0x0000007d007d7308 */ /* 0x000fe40000000800 */
[----:B------:R-:W-:Y:S01]  /*5550*/  FADD.FTZ R160, R160, R163 ;  /* 0x000000a3a0a07221 */ /* 0x000fe20000010000 */
[----:B------:R-:W-:Y:S02]  /*5560*/  LEA.HI.X R163, R100, c[0x0][0x16c], R101, 0x1, P1 ;  /* 0x00005b0064a37a11 */ /* 0x000fe400008f0c65 */
[----:B-1----:R-:W-:-:S03]  /*5570*/  F2FP.PACK_AB R7, R26, R127 ;  /* 0x0000007f1a07723e */ /* 0x002fc600000000ff */
[----:B------:R-:W1:Y:S01]  /*5580*/  MUFU.EX2 R118, R118 ;  /* 0x0000007600767308 */ /* 0x000e620000000800 */
[----:B------:R-:W-:-:S04]  /*5590*/  FADD.FTZ R127, R127, R160 ;  /* 0x000000a07f7f7221 */ /* 0x000fc80000010000 */
[----:B------:R-:W-:Y:S01]  /*55a0*/  FADD.FTZ R127, R26, R127 ;  /* 0x0000007f1a7f7221 */ /* 0x000fe20000010000 */
[C---:B------:R-:W-:Y:S02]  /*55b0*/  HMMA.16816.F32 R48, R4.reuse, R12, R48 ;  /* 0x0000000c0430723c */ /* 0x040fe40000001830 */
[----:B------:R-:W-:Y:S06]  /*55c0*/  MUFU.EX2 R116, R117 ;  /* 0x0000007500747308 */ /* 0x000fec0000000800 */
[C---:B------:R-:W-:Y:S01]  /*55d0*/  HMMA.16816.F32 R52, R4.reuse, R14, R52 ;  /* 0x0000000e0434723c */ /* 0x040fe20000001834 */
[----:B------:R-:W2:Y:S01]  /*55e0*/  LDSM.16.MT88.4 R12, [R137+0xb000] ;  /* 0x00b00000890c783b */ /* 0x000ea20000004200 */
[----:B------:R-:W3:Y:S06]  /*55f0*/  MUFU.EX2 R165, R165 ;  /* 0x000000a500a57308 */ /* 0x000eec0000000800 */
[C---:B-----5:R-:W-:Y:S08]  /*5600*/  HMMA.16816.F32 R96, R4.reuse, R8, R96 ;  /* 0x000000080460723c */ /* 0x060ff00000001860 */
[C---:B------:R-:W-:Y:S01]  /*5610*/  HMMA.16816.F32 R36, R4.reuse, R10, R36 ;  /* 0x0000000a0424723c */ /* 0x040fe20000001824 */
[----:B------:R-:W4:Y:S07]  /*5620*/  LDSM.16.MT88.4 R8, [R135+0x9000] ;  /* 0x009000008708783b */ /* 0x000f2e0000004200 */
        /* <DEDUP_REMOVED lines=18> */
[----:B------:R-:W-:-:S02]  /*5750*/  F2FP.PACK_AB R4, R122, R123 ;  /* 0x0000007b7a04723e */ /* 0x000fc400000000ff */
[----:B-1----:R-:W-:Y:S01]  /*5760*/  F2FP.PACK_AB R5, R119, R118 ;  /* 0x000000767705723e */ /* 0x002fe200000000ff */
[----:B------:R-:W-:Y:S01]  /*5770*/  FADD.FTZ R118, R118, R127 ;  /* 0x0000007f76767221 */ /* 0x000fe20000010000 */
[----:B------:R-:W-:Y:S02]  /*5780*/  F2FP.PACK_AB R6, R125, R120 ;  /* 0x000000787d06723e */ /* 0x000fe400000000ff */
[----:B---3--:R-:W-:Y:S01]  /*5790*/  F2FP.PACK_AB R7, R165, R116 ;  /* 0x00000074a507723e */ /* 0x008fe200000000ff */
[----:B------:R-:W-:-:S04]  /*57a0*/  FADD.FTZ R119, R119, R118 ;  /* 0x0000007677777221 */ /* 0x000fc80000010000 */
[----:B------:R-:W-:Y:S02]  /*57b0*/  FADD.FTZ R116, R116, R119 ;  /* 0x0000007774747221 */ /* 0x000fe40000010000 */
[----:B------:R-:W-:Y:S02]  /*57c0*/  HMMA.16816.F32 R48, R4, R20, R48 ;  /* 0x000000140430723c */ /* 0x000fe40000001830 */
[----:B------:R-:W-:-:S06]  /*57d0*/  FADD.FTZ R165, R165, R116 ;  /* 0x00000074a5a57221 */ /* 0x000fcc0000010000 */
        /* <DEDUP_REMOVED lines=93> */
.L_x_5876:
[----:B------:R-:W-:-:S05]  /*5db0*/  IMAD.MOV.U32 R0, RZ, RZ, c[0x0][0x1a0] ;  /* 0x00006800ff007624 */ /* 0x000fca00078e00ff */
[----:B------:R-:W-:-:S04]  /*5dc0*/  LEA R0, -R0, RZ, 0x6 ;  /* 0x000000ff00007211 */ /* 0x000fc800078e31ff */
[----:B------:R-:W-:Y:S02]  /*5dd0*/  SHF.R.S32.HI R9, RZ, 0x1f, R0 ;  /* 0x0000001fff097819 */ /* 0x000fe40000011400 */
.L_x_5877:
        /* <DEDUP_REMOVED lines=54> */
[----:B------:R-:W-:-:S03]  /*6140*/  IMAD.MOV.U32 R167, RZ, RZ, R127 ;  /* 0x000000ffffa77224 */ /* 0x000fc600078e007f */
        /* <DEDUP_REMOVED lines=33> */
[----:B-----5:R-:W-:-:S07]  /*6360*/  IMAD.SHL.U32 R0, R0, 0x2, RZ ;  /* 0x0000000200007824 */ /* 0x020fce00078e00ff */
[C---:B------:R-:W-:Y:S08]  /*6370*/  HMMA.16816.F32 R28, R4.reuse, R30, RZ ;  /* 0x0000001e041c723c */ /* 0x040ff000000018ff */
[C---:B------:R-:W-:Y:S08]  /*6380*/  HMMA.16816.F32 R20, R4.reuse, R22, RZ ;  /* 0x000000160414723c */ /* 0x040ff000000018ff */
[C---:B------:R-:W-:Y:S08]  /*6390*/  HMMA.16816.F32 R12, R4.reuse, R14, RZ ;  /* 0x0000000e040c723c */ /* 0x040ff000000018ff */
        /* <DEDUP_REMOVED lines=47> */
[----:B------:R-:W1:Y:S07]  /*6690*/  LDSM.16.M88.4 R116, [R130] ;  /* 0x000000008274783b */ /* 0x000e6e0000000200 */
[C---:B------:R-:W-:Y:S08]  /*66a0*/  HMMA.16816.F32 R16, R104.reuse, R112, R16 ;  /* 0x000000706810723c */ /* 0x040ff00000001810 */
[C---:B------:R-:W-:Y:S01]  /*66b0*/  HMMA.16816.F32 R12, R104.reuse, R114, R12 ;  /* 0x00000072680c723c */ /* 0x040fe2000000180c */
[----:B------:R-:W3:Y:S07]  /*66c0*/  LDSM.16.M88.4 R112, [R129] ;  /* 0x000000008170783b */ /* 0x000eee0000000200 */
[C---:B--2---:R-:W-:Y:S08]  /*66d0*/  HMMA.16816.F32 R8, R104.reuse, R108, R8 ;  /* 0x0000006c6808723c */ /* 0x044ff00000001808 */
[----:B------:R-:W-:Y:S01]  /*66e0*/  HMMA.16816.F32 R4, R104, R110, R4 ;  /* 0x0000006e6804723c */ /* 0x000fe20000001804 */
[----:B------:R-:W2:Y:S04]  /*66f0*/  LDSM.16.M88.4 R108, [R128] ;  /* 0x00000000806c783b */ /* 0x000ea80000000200 */
[----:B------:R-:W4:Y:S03]  /*6700*/  LDSM.16.M88.4 R104, [R102] ;  /* 0x000000006668783b */ /* 0x000f260000000200 */
        /* <DEDUP_REMOVED lines=11> */
[----:B------:R-:W3:Y:S04]  /*67c0*/  LDSM.16.M88.4 R104, [R138+0x7000] ;  /* 0x007000008a68783b */ /* 0x000ee80000000200 */
[----:B------:R-:W4:Y:S03]  /*67d0*/  LDSM.16.M88.4 R120, [R138+0x7800] ;  /* 0x007800008a78783b */ /* 0x000f260000000200 */
        /* <DEDUP_REMOVED lines=13> */
[----:B------:R-:W-:Y:S01]  /*68b0*/  HMMA.16816.F32 R28, R116, R110, R28 ;  /* 0x0000006e741c723c */ /* 0x000fe2000000181c */
[----:B------:R-:W1:Y:S01]  /*68c0*/  LDSM.16.M88.4 R108, [R131+0x3000] ;  /* 0x00300000836c783b */ /* 0x000e620000000200 */
[----:B------:R-:W-:-:S06]  /*68d0*/  DEPBAR.LE SB0, 0x0 ;  /* 0x000080000000791a */ /* 0x000fcc0000000000 */
[C---:B--2---:R-:W-:Y:S07]  /*68e0*/  HMMA.16816.F32 R8, R116.reuse, R104, R8 ;  /* 0x000000687408723c */ /* 0x044fee0000001808 */
[----:B------:R-:W-:Y:S01]  /*68f0*/  LOP3.LUT R105, R0, 0x6, RZ, 0xc0, !PT ;  /* 0x0000000600697812 */ /* 0x000fe200078ec0ff */
[----:B------:R-:W-:Y:S04]  /*6900*/  HMMA.16816.F32 R4, R116, R106, R4 ;  /* 0x0000006a7404723c */ /* 0x000fe80000001804 */
[----:B------:R-:W-:-:S04]  /*6910*/  IMAD R0, R154, 0x40, R105 ;  /* 0x000000409a007824 */ /* 0x000fc800078e0269 */
[C---:B---3--:R-:W-:Y:S01]  /*6920*/  HMMA.16816.F32 R24, R116.reuse, R112, R24 ;  /* 0x000000707418723c */ /* 0x048fe20000001818 */
[C---:B------:R-:W-:Y:S02]  /*6930*/  IADD3 R104, R0.reuse, 0x1, RZ ;  /* 0x0000000100687810 */ /* 0x040fe40007ffe0ff */
[----:B------:R-:W-:Y:S02]  /*6940*/  IADD3 R106, R0, 0x8, RZ ;  /* 0x00000008006a7810 */ /* 0x000fe40007ffe0ff */
[----:B------:R-:W-:Y:S02]  /*6950*/  ISETP.GE.AND P3, PT, R104, R124, PT ;  /* 0x0000007c6800720c */ /* 0x000fe40003f66270 */
[----:B------:R-:W-:Y:S01]  /*6960*/  IADD3 R105, R0, 0x9, RZ ;  /* 0x0000000900697810 */ /* 0x000fe20007ffe0ff */
[----:B------:R-:W-:Y:S01]  /*6970*/  HMMA.16816.F32 R20, R116, R114, R20 ;  /* 0x000000727414723c */ /* 0x000fe20000001814 */
[----:B------:R-:W-:Y:S01]  /*6980*/  FSEL R185, R33, -INF , !P3 ;  /* 0xff80000021b97808 */ /* 0x000fe20005800000 */
[----:B------:R-:W-:Y:S01]  /*6990*/  BAR.SYNC.DEFER_BLOCKING 0x0 ;  /* 0x0000000000007b1d */ /* 0x000fe20000010000 */
[----:B------:R-:W-:-:S02]  /*69a0*/  ISETP.GE.AND P5, PT, R104, R103, PT ;  /* 0x000000676800720c */ /* 0x000fc40003fa6270 */
[CC--:B------:R-:W-:Y:S02]  /*69b0*/  ISETP.GE.AND P6, PT, R106.reuse, R124.reuse, PT ;  /* 0x0000007c6a00720c */ /* 0x0c0fe40003fc6270 */
[----:B------:R-:W-:Y:S01]  /*69c0*/  ISETP.GE.AND P4, PT, R106, R103, PT ;  /* 0x000000676a00720c */ /* 0x000fe20003f86270 */
[C---:B-1----:R-:W-:Y:S01]  /*69d0*/  HMMA.16816.F32 R16, R116.reuse, R108, R16 ;  /* 0x0000006c7410723c */ /* 0x042fe20000001810 */
[----:B------:R-:W-:Y:S02]  /*69e0*/  ISETP.GE.AND P3, PT, R105, R124, PT ;  /* 0x0000007c6900720c */ /* 0x000fe40003f66270 */
[----:B------:R-:W-:Y:S02]  /*69f0*/  IADD3 R104, R0, 0x10, RZ ;  /* 0x0000001000687810 */ /* 0x000fe40007ffe0ff */
[----:B------:R-:W-:Y:S02]  /*6a00*/  FSEL R183, R28, -INF , !P6 ;  /* 0xff8000001cb77808 */ /* 0x000fe40007000000 */
[----:B------:R-:W-:Y:S01]  /*6a10*/  FSEL R33, R30, -INF , !P4 ;  /* 0xff8000001e217808 */ /* 0x000fe20006000000 */
[----:B------:R-:W-:Y:S01]  /*6a20*/  HMMA.16816.F32 R12, R116, R110, R12 ;  /* 0x0000006e740c723c */ /* 0x000fe2000000180c */
        /* <DEDUP_REMOVED lines=32> */
[----:B------:R-:W-:Y:S02]  /*6c30*/  ISETP.GE.AND P4, PT, R22, R124, PT ;  /* 0x0000007c1600720c */ /* 0x000fe40003f86270 */
[----:B------:R-:W-:Y:S02]  /*6c40*/  IADD3 R16, R0, 0x30, RZ ;  /* 0x0000003000107810 */ /* 0x000fe40007ffe0ff */
[----:B------:R-:W-:Y:S02]  /*6c50*/  ISETP.GE.AND P6, PT, R20, R103, PT ;  /* 0x000000671400720c */ /* 0x000fe40003fc6270 */
[----:B------:R-:W-:Y:S02]  /*6c60*/  IADD3 R20, R0, 0x29, RZ ;  /* 0x0000002900147810 */ /* 0x000fe40007ffe0ff */
[----:B------:R-:W-:-:S02]  /*6c70*/  FSEL R113, R14, -INF , !P3 ;  /* 0xff8000000e717808 */ /* 0x000fc40005800000 */
[----:B------:R-:W-:Y:S02]  /*6c80*/  FSEL R171, R12, -INF , !P4 ;  /* 0xff8000000cab7808 */ /* 0x000fe40006000000 */
[----:B------:R-:W-:Y:S02]  /*6c90*/  ISETP.GE.AND P3, PT, R16, R124, PT ;  /* 0x0000007c1000720c */ /* 0x000fe40003f66270 */
[----:B------:R-:W-:Y:S02]  /*6ca0*/  IADD3 R12, R0, 0x31, RZ ;  /* 0x00000031000c7810 */ /* 0x000fe40007ffe0ff */
[-C--:B------:R-:W-:Y:S02]  /*6cb0*/  ISETP.GE.AND P4, PT, R20, R103.reuse, PT ;  /* 0x000000671400720c */ /* 0x080fe40003f86270 */
[----:B------:R-:W-:Y:S02]  /*6cc0*/  FSEL R106, R8, -INF , !P3 ;  /* 0xff800000086a7808 */ /* 0x000fe40005800000 */
[----:B------:R-:W-:-:S02]  /*6cd0*/  ISETP.GE.AND P3, PT, R12, R103, PT ;  /* 0x000000670c00720c */ /* 0x000fc40003f66270 */
[----:B------:R-:W-:Y:S02]  /*6ce0*/  FSEL R117, R15, -INF , !P4 ;  /* 0xff8000000f757808 */ /* 0x000fe40006000000 */
[----:B------:R-:W-:Y:S02]  /*6cf0*/  FSEL R111, R19, -INF , !P6 ;  /* 0xff800000136f7808 */ /* 0x000fe40007000000 */
[-C--:B------:R-:W-:Y:S02]  /*6d00*/  ISETP.GE.AND P4, PT, R12, R124.reuse, PT ;  /* 0x0000007c0c00720c */ /* 0x080fe40003f86270 */
[-C--:B------:R-:W-:Y:S02]  /*6d10*/  ISETP.GE.AND P6, PT, R20, R124.reuse, PT ;  /* 0x0000007c1400720c */ /* 0x080fe40003fc6270 */
[----:B------:R-:W-:Y:S02]  /*6d20*/  FSEL R104, R11, -INF , !P3 ;  /* 0xff8000000b687808 */ /* 0x000fe40005800000 */
[----:B------:R-:W-:-:S02]  /*6d30*/  ISETP.GE.AND P3, PT, R0, R124, PT ;  /* 0x0000007c0000720c */ /* 0x000fc40003f66270 */
[----:B------:R-:W-:Y:S02]  /*6d40*/  FSEL R107, R9, -INF , !P4 ;  /* 0xff800000096b7808 */ /* 0x000fe40006000000 */
[----:B------:R-:W-:Y:S02]  /*6d50*/  FSEL R125, R13, -INF , !P6 ;  /* 0xff8000000d7d7808 */ /* 0x000fe40007000000 */
[----:B------:R-:W-:Y:S02]  /*6d60*/  FSEL R9, R35, -INF , !P5 ;  /* 0xff80000023097808 */ /* 0x000fe40006800000 */
[C---:B------:R-:W-:Y:S02]  /*6d70*/  IADD3 R13, R0.reuse, 0x38, RZ ;  /* 0x00000038000d7810 */ /* 0x040fe40007ffe0ff */
[C---:B------:R-:W-:Y:S02]  /*6d80*/  IADD3 R8, R0.reuse, 0x39, RZ ;  /* 0x0000003900087810 */ /* 0x040fe40007ffe0ff */
[----:B------:R-:W-:-:S02]  /*6d90*/  ISETP.GE.AND P5, PT, R0, R103, PT ;  /* 0x000000670000720c */ /* 0x000fc40003fa6270 */
[----:B------:R-:W-:Y:S02]  /*6da0*/  FSEL R0, R32, -INF , !P3 ;  /* 0xff80000020007808 */ /* 0x000fe40005800000 */
[----:B------:R-:W-:Y:S02]  /*6db0*/  ISETP.GT.AND P3, PT, R154, R147, PT ;  /* 0x000000939a00720c */ /* 0x000fe40003f64270 */
[-C--:B------:R-:W-:Y:S02]  /*6dc0*/  ISETP.GE.AND P6, PT, R16, R103.reuse, PT ;  /* 0x000000671000720c */ /* 0x080fe40003fc6270 */
[C---:B------:R-:W-:Y:S02]  /*6dd0*/  ISETP.GE.AND P4, PT, R13.reuse, R103, PT ;  /* 0x000000670d00720c */ /* 0x040fe40003f86270 */
[----:B------:R-:W-:Y:S02]  /*6de0*/  FSEL R105, R10, -INF , !P6 ;  /* 0xff8000000a697808 */ /* 0x000fe40007000000 */
[----:B------:R-:W-:-:S02]  /*6df0*/  ISETP.GE.AND P6, PT, R13, R124, PT ;  /* 0x0000007c0d00720c */ /* 0x000fc40003fc6270 */
[----:B------:R-:W-:Y:S02]  /*6e00*/  FSEL R35, R6, -INF , !P4 ;  /* 0xff80000006237808 */ /* 0x000fe40006000000 */
[----:B------:R-:W-:Y:S02]  /*6e10*/  FSEL R108, R4, -INF , !P6 ;  /* 0xff800000046c7808 */ /* 0x000fe40007000000 */
[C---:B------:R-:W-:Y:S02]  /*6e20*/  ISETP.GE.AND P6, PT, R8.reuse, R124, PT ;  /* 0x0000007c0800720c */ /* 0x040fe40003fc6270 */
[----:B------:R-:W-:Y:S02]  /*6e30*/  ISETP.GE.AND P4, PT, R8, R103, PT ;  /* 0x000000670800720c */ /* 0x000fe40003f86270 */
[----:B------:R-:W-:Y:S02]  /*6e40*/  FSEL R11, R34, -INF , !P5 ;  /* 0xff800000220b7808 */ /* 0x000fe40006800000 */
[----:B------:R-:W-:-:S02]  /*6e50*/  FSEL R103, R5, -INF , !P6 ;  /* 0xff80000005677808 */ /* 0x000fc40007000000 */
        /* <DEDUP_REMOVED lines=62> */
.L_x_5879:
[----:B------:R-:W-:-:S05]  /*7240*/  IMAD.MOV.U32 R5, RZ, RZ, c[0x0][0x198] ;  /* 0x00006600ff057624 */ /* 0x000fca00078e00ff */
[----:B------:R-:W-:-:S04]  /*7250*/  LEA R5, -R5, RZ, 0x6 ;  /* 0x000000ff05057211 */ /* 0x000fc800078e31ff */
[----:B------:R-:W-:Y:S02]  /*7260*/  SHF.R.S32.HI R4, RZ, 0x1f, R5 ;  /* 0x0000001fff047819 */ /* 0x000fe40000011405 */
.L_x_5880:
[----:B------:R-:W-:Y:S01]  /*7270*/  @!P1 IADD3 R7, P4, R100, R5, RZ ;  /* 0x0000000564079210 */ /* 0x000fe20007f9e0ff */
[----:B------:R1:W-:Y:S01]  /*7280*/  @P2 STS.128 [R153+0x4000], RZ ;  /* 0x004000ff99002388 */ /* 0x0003e20000000c00 */
[----:B------:R-:W-:Y:S01]  /*7290*/  @!P2 LEA R18, P5, R5, R164, 0x1 ;  /* 0x000000a40512a211 */ /* 0x000fe200078a08ff */
[----:B------:R-:W-:Y:S02]  /*72a0*/  BSSY B0, `(.L_x_5881) ;  /* 0x0000045000007945 */ /* 0x000fe40003800000 */
[--C-:B------:R-:W-:Y:S01]  /*72b0*/  @!P1 IMAD.X R6, R101, 0x1, R4.reuse, P4 ;  /* 0x0000000165069824 */ /* 0x100fe200020e0604 */
[----:B------:R-:W-:Y:S02]  /*72c0*/  @!P1 LEA R16, P4, R7, c[0x0][0x168], 0x1 ;  /* 0x00005a0007109a11 */ /* 0x000fe400078808ff */
[----:B------:R-:W-:Y:S02]  /*72d0*/  @!P2 LEA.HI.X R19, R5, R163, R4, 0x1, P5 ;  /* 0x000000a30513a211 */ /* 0x000fe400028f0c04 */
[----:B------:R-:W-:-:S02]  /*72e0*/  @!P1 LEA.HI.X R17, R7, c[0x0][0x16c], R6, 0x1, P4 ;  /* 0x00005b0007119a11 */ /* 0x000fc400020f0c06 */
[-C--:B------:R-:W-:Y:S01]  /*72f0*/  @!P2 IADD3 R7, P6, R149, R5.reuse, RZ ;  /* 0x000000059507a210 */ /* 0x080fe20007fde0ff */
[----:B------:R-:W-:Y:S01]  /*7300*/  @!PT LDS RZ, [RZ] ;  /* 0x00000000fffff984 */ /* 0x000fe20000000800 */
[----:B------:R-:W-:Y:S01]  /*7310*/  @!PT LDS RZ, [RZ] ;  /* 0x00000000fffff984 */ /* 0x000fe20000000800 */
[----:B------:R-:W-:Y:S01]  /*7320*/  @!PT LDS RZ, [RZ] ;  /* 0x00000000fffff984 */ /* 0x000fe20000000800 */
[----:B------:R2:W-:Y:S01]  /*7330*/  @!P2 LDGSTS.E.BYPASS.LTC128B.128 [R153+0x4000], [R18.64] ;  /* 0x040000001299afae */ /* 0x0005e2000b901d48 */
[----:B------:R-:W-:-:S03]  /*7340*/  @!P1 IADD3 R13, P5, P4, R100, R5, R149 ;  /* 0x00000005640d9210 */ /* 0x000fc60007cbe095 */
[----:B------:R-:W-:Y:S01]  /*7350*/  @!P2 IMAD.X R6, R148, 0x1, R4, P6 ;  /* 0x000000019406a824 */ /* 0x000fe200030e0604 */
[----:B------:R-:W-:Y:S01]  /*7360*/  @!P1 IADD3.X R8, R101, R4, R148, P5, P4 ;  /* 0x0000000465089210 */ /* 0x000fe20002fe8494 */
[----:B------:R1:W-:Y:S01]  /*7370*/  @P1 STS.128 [R153+0x6000], RZ ;  /* 0x006000ff99001388 */ /* 0x0003e20000000c00 */
[----:B------:R-:W-:Y:S02]  /*7380*/  @!P2 LEA R14, P6, R7, R164, 0x1 ;  /* 0x000000a4070ea211 */ /* 0x000fe400078c08ff */
[----:B------:R-:W-:Y:S01]  /*7390*/  @!P1 LEA R12, P4, R13, c[0x0][0x168], 0x1 ;  /* 0x00005a000d0c9a11 */ /* 0x000fe200078808ff */
[----:B------:R-:W-:Y:S01]  /*73a0*/  @!PT LDS RZ, [RZ] ;  /* 0x00000000fffff984 */ /* 0x000fe20000000800 */
[----:B------:R-:W-:Y:S01]  /*73b0*/  @!PT LDS RZ, [RZ] ;  /* 0x00000000fffff984 */ /* 0x000fe20000000800 */
[----:B------:R-:W-:Y:S01]  /*73c0*/  @!PT LDS RZ, [RZ] ;  /* 0x00000000fffff984 */ /* 0x000fe20000000800 */
[----:B------:R3:W-:Y:S01]  /*73d0*/  @!P1 LDGSTS.E.BYPASS.LTC128B.128 [R153+0x6000], [R16.64+0x80] ;  /* 0x0600008010999fae */ /* 0x0007e2000b901d48 */
[----:B------:R-:W-:Y:S02]  /*73e0*/  @!P2 LEA.HI.X R15, R7, R163, R6, 0x1, P6 ;  /* 0x000000a3070fa211 */ /* 0x000fe400030f0c06 */
[----:B------:R-:W-:Y:S01]  /*73f0*/  @!P1 LEA.HI.X R13, R13, c[0x0][0x16c], R8, 0x1, P4 ;  /* 0x00005b000d0d9a11 */ /* 0x000fe200020f0c08 */
[----:B------:R1:W-:Y:S01]  /*7400*/  @P2 STS.128 [R153+0x4800], RZ ;  /* 0x004800ff99002388 */ /* 0x0003e20000000c00 */
[----:B------:R-:W-:-:S03]  /*7410*/  IADD3 R6, P5, P4, R149, R5, R149 ;  /* 0x0000000595067210 */ /* 0x000fc60007cbe095 */
[----:B------:R-:W-:Y:S01]  /*7420*/  @!PT LDS RZ, [RZ] ;  /* 0x00000000fffff984 */ /* 0x000fe20000000800 */
[----:B------:R-:W-:Y:S01]  /*7430*/  @!PT LDS RZ, [RZ] ;  /* 0x00000000fffff984 */ /* 0x000fe20000000800 */
[----:B------:R-:W-:Y:S01]  /*7440*/  @!PT LDS RZ, [RZ] ;  /* 0x00000000fffff984 */ /* 0x000fe20000000800 */
[----:B------:R1:W-:Y:S01]  /*7450*/  @!P2 LDGSTS.E.BYPASS.LTC128B.128 [R153+0x4800], [R14.64] ;  /* 0x048000000e99afae */ /* 0x0003e2000b901d48 */
[----:B------:R-:W-:Y:S02]  /*7460*/  IADD3.X R7, R148, R4, R148, P5, P4 ;  /* 0x0000000494077210 */ /* 0x000fe40002fe8494 */
[----:B------:R-:W-:Y:S01]  /*7470*/  @!P1 IADD3 R8, P5, R100, R6, RZ ;  /* 0x0000000664089210 */ /* 0x000fe20007fbe0ff */
[----:B------:R1:W-:Y:S01]  /*7480*/  @P1 STS.128 [R153+0x6800], RZ ;  /* 0x006800ff99001388 */ /* 0x0003e20000000c00 */
[----:B------:R-:W-:-:S03]  /*7490*/  @!P2 LEA R24, P6, R6, R164, 0x1 ;  /* 0x000000a40618a211 */ /* 0x000fc600078c08ff */
[--C-:B------:R-:W-:Y:S01]  /*74a0*/  @!P1 IMAD.X R27, R101, 0x1, R7.reuse, P5 ;  /* 0x00000001651b9824 */ /* 0x100fe200028e0607 */
[----:B--2---:R-:W-:Y:S01]  /*74b0*/  IADD3 R19, P4, R149, R6, RZ ;  /* 0x0000000695137210 */ /* 0x004fe20007f9e0ff */
[----:B------:R-:W-:Y:S01]  /*74c0*/  @!PT LDS RZ, [RZ] ;  /* 0x00000000fffff984 */ /* 0x000fe20000000800 */
[----:B------:R-:W-:Y:S01]  /*74d0*/  @!PT LDS RZ, [RZ] ;  /* 0x00000000fffff984 */ /* 0x000fe20000000800 */
[----:B------:R-:W-:Y:S01]  /*74e0*/  @!PT LDS RZ, [RZ] ;  /* 0x00000000fffff984 */ /* 0x000fe20000000800 */
[----:B------:R1:W-:Y:S01]  /*74f0*/  @!P1 LDGSTS.E.BYPASS.LTC128B.128 [R153+0x6800], [R12.64+0x80] ;  /* 0x068000800c999fae */ /* 0x0003e2000b901d48 */
[-CC-:B------:R-:W-:Y:S02]  /*7500*/  @!P2 LEA.HI.X R25, R6, R163.reuse, R7.reuse, 0x1, P6 ;  /* 0x000000a30619a211 */ /* 0x180fe400030f0c07 */
[----:B------:R-:W-:Y:S01]  /*7510*/  @!P1 LEA R26, P5, R8, c[0x0][0x168], 0x1 ;  /* 0x00005a00081a9a11 */ /* 0x000fe200078a08ff */
[----:B------:R-:W-:Y:S01]  /*7520*/  IMAD.X R6, R148, 0x1, R7, P4 ;  /* 0x0000000194067824 */ /* 0x000fe200020e0607 */
[----:B------:R1:W-:Y:S02]  /*7530*/  @P2 STS.128 [R153+0x5000], RZ ;  /* 0x005000ff99002388 */ /* 0x0003e40000000c00 */
[----:B------:R-:W-:Y:S02]  /*7540*/  @!P1 LEA.HI.X R27, R8, c[0x0][0x16c], R27, 0x1, P5 ;  /* 0x00005b00081b9a11 */ /* 0x000fe400028f0c1b */
[C---:B---3--:R-:W-:Y:S01]  /*7550*/  @!P2 LEA R16, P4, R19.reuse, R164, 0x1 ;  /* 0x000000a41310a211 */ /* 0x048fe200078808ff */
[----:B------:R-:W-:Y:S01]  /*7560*/  @!PT LDS RZ, [RZ] ;  /* 0x00000000fffff984 */ /* 0x000fe20000000800 */
[----:B------:R-:W-:Y:S01]  /*7570*/  @!PT LDS RZ, [RZ] ;  /* 0x00000000fffff984 */ /* 0x000fe20000000800 */
[----:B------:R-:W-:Y:S01]  /*7580*/  @!PT LDS RZ, [RZ] ;  /* 0x00000000fffff984 */ /* 0x000fe20000000800 */
[----:B------:R1:W-:Y:S03]  /*7590*/  @!P2 LDGSTS.E.BYPASS.LTC128B.128 [R153+0x5000], [R24.64] ;  /* 0x050000001899afae */ /* 0x0003e6000b901d48 */
[----:B------:R-:W-:Y:S01]  /*75a0*/  @!P2 LEA.HI.X R17, R19, R163, R6, 0x1, P4 ;  /* 0x000000a31311a211 */ /* 0x000fe200020f0c06 */
        /* <DEDUP_REMOVED lines=20> */
.L_x_5882:
[----:B------:R-:W-:Y:S05]  /*76f0*/  BSYNC B0 ;  /* 0x0000000000007941 */ /* 0x000fea0003800000 */
.L_x_5881:
[----:B------:R-:W0:Y:S01]  /*7700*/  LDGDEPBAR ;  /* 0x00000000000079af */ /* 0x000e220000000000 */
[----:B------:R-:W-:-:S04]  /*7710*/  LEA R164, P1, R5, R164, 0x1 ;  /* 0x000000a405a47211 */ /* 0x000fc800078208ff */
[----:B------:R-:W-:Y:S02]  /*7720*/  LEA.HI.X R163, R5, R163, R4, 0x1, P1 ;  /* 0x000000a305a37211 */ /* 0x000fe400008f0c04 */
.L_x_5878:
        /* <DEDUP_REMOVED lines=27> */
[----:B------:R-:W-:-:S04]  /*78e0*/  FMNMX.FTZ R5, R107, R4, !PT ;  /* 0x000000046b057209 */ /* 0x000fc80007810000 */
[----:B------:R-:W-:Y:S02]  /*78f0*/  FMNMX.FTZ R4, R108, R5, !PT ;  /* 0x000000056c047209 */ /* 0x000fe40007810000 */
[----:B------:R-:W-:Y:S02]  /*7900*/  FMNMX.FTZ R5, R105, R6, !PT ;  /* 0x0000000669057209 */ /* 0x000fe40007810000 */
[----:B------:R-:W-:Y:S02]  /*7910*/  FMNMX.FTZ R7, R103, R4, !PT ;  /* 0x0000000467077209 */ /* 0x000fe40007810000 */
[----:B------:R-:W-:-:S03]  /*7920*/  FMNMX.FTZ R6, R104, R5, !PT ;  /* 0x0000000568067209 */ /* 0x000fc60007810000 */
[----:B------:R-:W1:Y:S01]  /*7930*/  SHFL.BFLY PT, R4, R7, 0x2, 0x1f ;  /* 0x0c401f0007047f89 */ /* 0x000e6200000e0000 */
        /* <DEDUP_REMOVED lines=9> */
[----:B------:R-:W-:-:S03]  /*79d0*/  FMUL.FTZ R100, R27, c[0x0][0x23c] ;  /* 0x00008f001b647a20 */ /* 0x000fc60000410000 */
[----:B------:R-:W-:Y:S02]  /*79e0*/  FSEL R4, R27, RZ, P2 ;  /* 0x000000ff1b047208 */ /* 0x000fe40001000000 */
[----:B--2---:R-:W-:Y:S02]  /*79f0*/  FMNMX.FTZ R26, R5, R26, !PT ;  /* 0x0000001a051a7209 */ /* 0x004fe40007810000 */
[----:B------:R-:W-:Y:S02]  /*7a00*/  FSEL R100, R100, RZ, P2 ;  /* 0x000000ff64647208 */ /* 0x000fe40001000000 */
[C---:B------:R-:W-:Y:S01]  /*7a10*/  FSETP.NEU.FTZ.AND P1, PT, R26.reuse, -INF , PT ;  /* 0xff8000001a00780b */ /* 0x040fe20003f3d000 */
[----:B------:R-:W-:Y:S02]  /*7a20*/  FMUL.FTZ R34, R26, c[0x0][0x23c] ;  /* 0x00008f001a227a20 */ /* 0x000fe40000410000 */
[--C-:B------:R-:W-:Y:S01]  /*7a30*/  FFMA.FTZ R30, R0, c[0x0][0x23c], -R100.reuse ;  /* 0x00008f00001e7a23 */ /* 0x100fe20000010864 */
[----:B------:R-:W-:Y:S01]  /*7a40*/  FSEL R31, R26, RZ, P1 ;  /* 0x000000ff1a1f7208 */ /* 0x000fe20000800000 */
[--C-:B------:R-:W-:Y:S01]  /*7a50*/  FFMA.FTZ R29, R185, c[0x0][0x23c], -R100.reuse ;  /* 0x00008f00b91d7a23 */ /* 0x100fe20000010864 */
[----:B------:R-:W-:Y:S01]  /*7a60*/  FSEL R34, R34, RZ, P1 ;  /* 0x000000ff22227208 */ /* 0x000fe20000800000 */
[----:B------:R-:W-:-:S02]  /*7a70*/  FFMA.FTZ R25, R183, c[0x0][0x23c], -R100 ;  /* 0x00008f00b7197a23 */ /* 0x000fc40000010864 */
[----:B------:R-:W-:Y:S01]  /*7a80*/  FADD.FTZ R31, R2, -R31 ;  /* 0x8000001f021f7221 */ /* 0x000fe20000010000 */
[----:B------:R-:W-:Y:S01]  /*7a90*/  MUFU.EX2 R30, R30 ;  /* 0x0000001e001e7308 */ /* 0x000fe20000000800 */
[--C-:B------:R-:W-:Y:S02]  /*7aa0*/  FFMA.FTZ R6, R33, c[0x0][0x23c], -R34.reuse ;  /* 0x00008f0021067a23 */ /* 0x100fe40000010822 */
[--C-:B------:R-:W-:Y:S02]  /*7ab0*/  FFMA.FTZ R28, R11, c[0x0][0x23c], -R34.reuse ;  /* 0x00008f000b1c7a23 */ /* 0x100fe40000010822 */
[----:B------:R-:W-:Y:S02]  /*7ac0*/  FFMA.FTZ R0, R9, c[0x0][0x23c], -R34 ;  /* 0x00008f0009007a23 */ /* 0x000fe40000010822 */
[----:B------:R-:W-:Y:S01]  /*7ad0*/  FADD.FTZ R33, R3, -R4 ;  /* 0x8000000403217221 */ /* 0x000fe20000010000 */
[----:B------:R-:W1:Y:S01]  /*7ae0*/  LDSM.16.MT88.4 R8, [R139+0x8000] ;  /* 0x008000008b08783b */ /* 0x000e620000004200 */
[----:B------:R-:W-:Y:S01]  /*7af0*/  FFMA.FTZ R24, R181, c[0x0][0x23c], -R100 ;  /* 0x00008f00b5187a23 */ /* 0x000fe20000010864 */
[----:B------:R-:W2:Y:S01]  /*7b00*/  MUFU.EX2 R29, R29 ;  /* 0x0000001d001d7308 */ /* 0x000ea20000000800 */
[----:B------:R-:W-:-:S02]  /*7b10*/  FMUL.FTZ R33, R33, c[0x0][0x23c] ;  /* 0x00008f0021217a20 */ /* 0x000fc40000410000 */
[----:B------:R-:W-:Y:S02]  /*7b20*/  FMUL.FTZ R31, R31, c[0x0][0x23c] ;  /* 0x00008f001f1f7a20 */ /* 0x000fe40000410000 */
[----:B------:R-:W-:Y:S02]  /*7b30*/  FFMA.FTZ R2, R179, c[0x0][0x23c], -R34 ;  /* 0x00008f00b3027a23 */ /* 0x000fe40000010822 */
[----:B------:R-:W-:Y:S01]  /*7b40*/  FFMA.FTZ R110, R109, c[0x0][0x23c], -R100 ;  /* 0x00008f006d6e7a23 */ /* 0x000fe20000010864 */
[----:B------:R-:W-:Y:S01]  /*7b50*/  MUFU.EX2 R25, R25 ;  /* 0x0000001900197308 */ /* 0x000fe20000000800 */
[----:B------:R-:W-:Y:S02]  /*7b60*/  FFMA.FTZ R116, R115, c[0x0][0x23c], -R34 ;  /* 0x00008f0073747a23 */ /* 0x000fe40000010822 */
[--C-:B------:R-:W-:Y:S02]  /*7b70*/  FFMA.FTZ R109, R175, c[0x0][0x23c], -R100.reuse ;  /* 0x00008f00af6d7a23 */ /* 0x100fe40000010864 */
[----:B------:R-:W-:-:S02]  /*7b80*/  FFMA.FTZ R101, R177, c[0x0][0x23c], -R100 ;  /* 0x00008f00b1657a23 */ /* 0x000fc40000010864 */
[----:B------:R-:W-:Y:S01]  /*7b90*/  FFMA.FTZ R112, R21, c[0x0][0x23c], -R100 ;  /* 0x00008f0015707a23 */ /* 0x000fe20000010864 */
[----:B------:R-:W-:Y:S01]  /*7ba0*/  MUFU.EX2 R24, R24 ;  /* 0x0000001800187308 */ /* 0x000fe20000000800 */
[----:B--2---:R-:W-:Y:S01]  /*7bb0*/  F2FP.PACK_AB R4, R29, R30 ;  /* 0x0000001e1d04723e */ /* 0x004fe200000000ff */
[--C-:B------:R-:W-:Y:S02]  /*7bc0*/  FFMA.FTZ R121, R121, c[0x0][0x23c], -R34.reuse ;  /* 0x00008f0079797a23 */ /* 0x100fe40000010822 */
[--C-:B------:R-:W-:Y:S02]  /*7bd0*/  FFMA.FTZ R115, R173, c[0x0][0x23c], -R34.reuse ;  /* 0x00008f00ad737a23 */ /* 0x100fe40000010822 */
[----:B------:R-:W-:Y:S02]  /*7be0*/  FFMA.FTZ R114, R23, c[0x0][0x23c], -R34 ;  /* 0x00008f0017727a23 */ /* 0x000fe40000010822 */
[----:B------:R-:W-:Y:S01]  /*7bf0*/  MUFU.EX2 R28, R28 ;  /* 0x0000001c001c7308 */ /* 0x000fe20000000800 */
[----:B------:R-:W-:Y:S01]  /*7c00*/  LDSM.16.MT88.4 R20, [R139+0xa800] ;  /* 0x00a800008b14783b */ /* 0x000fe20000004200 */
[----:B------:R-:W-:-:S02]  /*7c10*/  FFMA.FTZ R120, R123, c[0x0][0x23c], -R100 ;  /* 0x00008f007b787a23 */ /* 0x000fc40000010864 */
[----:B------:R-:W-:Y:S02]  /*7c20*/  FFMA.FTZ R124, R111, c[0x0][0x23c], -R34 ;  /* 0x00008f006f7c7a23 */ /* 0x000fe40000010822 */
[--C-:B------:R-:W-:Y:S02]  /*7c30*/  FFMA.FTZ R123, R169, c[0x0][0x23c], -R100.reuse ;  /* 0x00008f00a97b7a23 */ /* 0x100fe40000010864 */
[----:B------:R-:W2:Y:S01]  /*7c40*/  MUFU.EX2 R0, R0 ;  /* 0x0000000000007308 */ /* 0x000ea20000000800 */
[--C-:B------:R-:W-:Y:S02]  /*7c50*/  FFMA.FTZ R118, R171, c[0x0][0x23c], -R100.reuse ;  /* 0x00008f00ab767a23 */ /* 0x100fe40000010864 */
[----:B------:R-:W-:Y:S02]  /*7c60*/  FFMA.FTZ R125, R125, c[0x0][0x23c], -R100 ;  /* 0x00008f007d7d7a23 */ /* 0x000fe40000010864 */
[--C-:B------:R-:W-:Y:S02]  /*7c70*/  FFMA.FTZ R119, R119, c[0x0][0x23c], -R34.reuse ;  /* 0x00008f0077777a23 */ /* 0x100fe40000010822 */
[--C-:B------:R-:W-:Y:S01]  /*7c80*/  FFMA.FTZ R111, R113, c[0x0][0x23c], -R34.reuse ;  /* 0x00008f00716f7a23 */ /* 0x100fe20000010822 */
[----:B------:R3:W-:Y:S01]  /*7c90*/  MUFU.EX2 R3, R6 ;  /* 0x0000000600037308 */ /* 0x0007e20000000800 */
[----:B------:R-:W-:-:S02]  /*7ca0*/  FFMA.FTZ R122, R117, c[0x0][0x23c], -R34 ;  /* 0x00008f00757a7a23 */ /* 0x000fc40000010822 */
[--C-:B------:R-:W-:Y:S02]  /*7cb0*/  FFMA.FTZ R106, R106, c[0x0][0x23c], -R100.reuse ;  /* 0x00008f006a6a7a23 */ /* 0x100fe40000010864 */
[--C-:B------:R-:W-:Y:S02]  /*7cc0*/  FFMA.FTZ R107, R107, c[0x0][0x23c], -R100.reuse ;  /* 0x00008f006b6b7a23 */ /* 0x100fe40000010864 */
[--C-:B------:R-:W-:Y:S01]  /*7cd0*/  FFMA.FTZ R108, R108, c[0x0][0x23c], -R100.reuse ;  /* 0x00008f006c6c7a23 */ /* 0x100fe20000010864 */
[----:B------:R-:W4:Y:S01]  /*7ce0*/  MUFU.EX2 R33, R33 ;  /* 0x0000002100217308 */ /* 0x000f220000000800 */
[----:B--2---:R-:W-:Y:S01]  /*7cf0*/  F2FP.PACK_AB R5, R0, R28 ;  /* 0x0000001c0005723e */ /* 0x004fe200000000ff */
[----:B------:R-:W-:Y:S02]  /*7d00*/  FFMA.FTZ R103, R103, c[0x0][0x23c], -R100 ;  /* 0x00008f0067677a23 */ /* 0x000fe40000010864 */
[--C-:B------:R-:W-:Y:S02]  /*7d10*/  FFMA.FTZ R100, R105, c[0x0][0x23c], -R34.reuse ;  /* 0x00008f0069647a23 */ /* 0x100fe40000010822 */
[----:B------:R-:W-:-:S02]  /*7d20*/  FFMA.FTZ R105, R104, c[0x0][0x23c], -R34 ;  /* 0x00008f0068697a23 */ /* 0x000fc40000010822 */
[----:B------:R-:W2:Y:S01]  /*7d30*/  MUFU.EX2 R31, R31 ;  /* 0x0000001f001f7308 */ /* 0x000ea20000000800 */
[----:B---3--:R-:W-:Y:S01]  /*7d40*/  F2FP.PACK_AB R6, R24, R25 ;  /* 0x000000191806723e */ /* 0x008fe200000000ff */
[--C-:B------:R-:W-:Y:S02]  /*7d50*/  FFMA.FTZ R35, R35, c[0x0][0x23c], -R34.reuse ;  /* 0x00008f0023237a23 */ /* 0x100fe40000010822 */
[----:B------:R-:W-:-:S04]  /*7d60*/  FFMA.FTZ R32, R32, c[0x0][0x23c], -R34 ;  /* 0x00008f0020207a23 */ /* 0x000fc80000010822 */
[----:B------:R-:W3:Y:S01]  /*7d70*/  MUFU.EX2 R2, R2 ;  /* 0x0000000200027308 */ /* 0x000ee20000000800 */
[-C--:B----4-:R-:W-:Y:S02]  /*7d80*/  FMUL.FTZ R40, R40, R33.reuse ;  /* 0x0000002128287220 */ /* 0x090fe40000410000 */
[-C--:B------:R-:W-:Y:S02]  /*7d90*/  FMUL.FTZ R41, R41, R33.reuse ;  /* 0x0000002129297220 */ /* 0x080fe40000410000 */
[-C--:B------:R-:W-:Y:S02]  /*7da0*/  FMUL.FTZ R44, R44, R33.reuse ;  /* 0x000000212c2c7220 */ /* 0x080fe40000410000 */
[----:B------:R-:W-:Y:S01]  /*7db0*/  FMUL.FTZ R45, R45, R33 ;  /* 0x000000212d2d7220 */ /* 0x000fe20000410000 */
[----:B------:R-:W-:Y:S01]  /*7dc0*/  MUFU.EX2 R110, R110 ;  /* 0x0000006e006e7308 */ /* 0x000fe20000000800 */
[-C--:B--2---:R-:W-:Y:S02]  /*7dd0*/  FMUL.FTZ R42, R42, R31.reuse ;  /* 0x0000001f2a2a7220 */ /* 0x084fe40000410000 */
[----:B------:R-:W-:-:S02]  /*7de0*/  FMUL.FTZ R43, R43, R31 ;  /* 0x0000001f2b2b7220 */ /* 0x000fc40000410000 */
[-C--:B------:R-:W-:Y:S02]  /*7df0*/  FMUL.FTZ R46, R46, R31.reuse ;  /* 0x0000001f2e2e7220 */ /* 0x080fe40000410000 */
[----:B------:R-:W-:Y:S01]  /*7e00*/  FMUL.FTZ R47, R47, R31 ;  /* 0x0000001f2f2f7220 */ /* 0x000fe20000410000 */
[----:B---3--:R-:W-:Y:S01]  /*7e10*/  F2FP.PACK_AB R7, R2, R3 ;  /* 0x000000030207723e */ /* 0x008fe200000000ff */
[-C--:B------:R-:W-:Y:S01]  /*7e20*/  FMUL.FTZ R96, R96, R33.reuse ;  /* 0x0000002160607220 */ /* 0x080fe20000410000 */
[----:B------:R-:W2:Y:S01]  /*7e30*/  MUFU.EX2 R109, R109 ;  /* 0x0000006d006d7308 */ /* 0x000ea20000000800 */
[----:B------:R-:W-:Y:S02]  /*7e40*/  FMUL.FTZ R97, R97, R33 ;  /* 0x0000002161617220 */ /* 0x000fe40000410000 */
[-C--:B------:R-:W-:Y:S02]  /*7e50*/  FMUL.FTZ R98, R98, R31.reuse ;  /* 0x0000001f62627220 */ /* 0x080fe40000410000 */
[----:B------:R-:W-:Y:S01]  /*7e60*/  HMMA.16816.F32 R40, R4, R12, R40 ;  /* 0x0000000c0428723c */ /* 0x000fe20000001828 */
[----:B------:R-:W-:-:S02]  /*7e70*/  FMUL.FTZ R99, R99, R31 ;  /* 0x0000001f63637220 */ /* 0x000fc40000410000 */
[-C--:B------:R-:W-:Y:S01]  /*7e80*/  FMUL.FTZ R36, R36, R33.reuse ;  /* 0x0000002124247220 */ /* 0x080fe20000410000 */
[----:B------:R-:W-:Y:S01]  /*7e90*/  MUFU.EX2 R101, R101 ;  /* 0x0000006500657308 */ /* 0x000fe20000000800 */
[----:B------:R-:W-:Y:S02]  /*7ea0*/  FMUL.FTZ R37, R37, R33 ;  /* 0x0000002125257220 */ /* 0x000fe40000410000 */
[-C--:B------:R-:W-:Y:S01]  /*7eb0*/  FMUL.FTZ R38, R38, R31.reuse ;  /* 0x0000001f26267220 */ /* 0x080fe20000410000 */
[----:B------:R-:W-:Y:S01]  /*7ec0*/  HMMA.16816.F32 R44, R4, R14, R44 ;  /* 0x0000000e042c723c */ /* 0x000fe2000000182c */
[----:B------:R-:W-:Y:S01]  /*7ed0*/  FMUL.FTZ R39, R39, R31 ;  /* 0x0000001f27277220 */ /* 0x000fe20000410000 */
[----:B------:R-:W3:Y:S01]  /*7ee0*/  LDSM.16.MT88.4 R12, [R135+0x8000] ;  /* 0x00800000870c783b */ /* 0x000ee20000004200 */
[-C--:B------:R-:W-:Y:S01]  /*7ef0*/  FMUL.FTZ R56, R56, R33.reuse ;  /* 0x0000002138387220 */ /* 0x080fe20000410000 */
[----:B------:R-:W-:Y:S01]  /*7f00*/  MUFU.EX2 R112, R112 ;  /* 0x0000007000707308 */ /* 0x000fe20000000800 */
[----:B------:R-:W-:-:S02]  /*7f10*/  FMUL.FTZ R57, R57, R33 ;  /* 0x0000002139397220 */ /* 0x000fc40000410000 */
[-C--:B------:R-:W-:Y:S01]  /*7f20*/  FMUL.FTZ R58, R58, R31.reuse ;  /* 0x0000001f3a3a7220 */ /* 0x080fe20000410000 */
[C---:B-1----:R-:W-:Y:S01]  /*7f30*/  HMMA.16816.F32 R96, R4.reuse, R8, R96 ;  /* 0x000000080460723c */ /* 0x042fe20000001860 */
[----:B------:R-:W-:Y:S02]  /*7f40*/  FMUL.FTZ R59, R59, R31 ;  /* 0x0000001f3b3b7220 */ /* 0x000fe40000410000 */
[-C--:B------:R-:W-:Y:S01]  /*7f50*/  FMUL.FTZ R60, R60, R33.reuse ;  /* 0x000000213c3c7220 */ /* 0x080fe20000410000 */
[----:B------:R-:W-:Y:S01]  /*7f60*/  MUFU.EX2 R121, R121 ;  /* 0x0000007900797308 */ /* 0x000fe20000000800 */
[----:B------:R-:W-:Y:S02]  /*7f70*/  FMUL.FTZ R61, R61, R33 ;  /* 0x000000213d3d7220 */ /* 0x000fe40000410000 */
[-C--:B------:R-:W-:Y:S01]  /*7f80*/  FMUL.FTZ R62, R62, R31.reuse ;  /* 0x0000001f3e3e7220 */ /* 0x080fe20000410000 */
[----:B------:R-:W-:Y:S01]  /*7f90*/  HMMA.16816.F32 R36, R4, R10, R36 ;  /* 0x0000000a0424723c */ /* 0x000fe20000001824 */
[----:B------:R-:W1:Y:S01]  /*7fa0*/  LDSM.16.MT88.4 R8, [R136+0x8000] ;  /* 0x008000008808783b */ /* 0x000e620000004200 */
[----:B------:R-:W-:-:S02]  /*7fb0*/  FMUL.FTZ R63, R63, R31 ;  /* 0x0000001f3f3f7220 */ /* 0x000fc40000410000 */
[-C--:B------:R-:W-:Y:S01]  /*7fc0*/  FMUL.FTZ R48, R48, R33.reuse ;  /* 0x0000002130307220 */ /* 0x080fe20000410000 */
[----:B------:R-:W4:Y:S01]  /*7fd0*/  MUFU.EX2 R116, R116 ;  /* 0x0000007400747308 */ /* 0x000f220000000800 */
[----:B------:R-:W-:Y:S02]  /*7fe0*/  FMUL.FTZ R49, R49, R33 ;  /* 0x0000002131317220 */ /* 0x000fe40000410000 */
[-C--:B------:R-:W-:Y:S02]  /*7ff0*/  FMUL.FTZ R50, R50, R31.reuse ;  /* 0x0000001f32327220 */ /* 0x080fe40000410000 */
[----:B------:R-:W-:Y:S02]  /*8000*/  FMUL.FTZ R51, R51, R31 ;  /* 0x0000001f33337220 */ /* 0x000fe40000410000 */
[-C--:B------:R-:W-:Y:S01]  /*8010*/  FMUL.FTZ R52, R52, R33.reuse ;  /* 0x0000002134347220 */ /* 0x080fe20000410000 */
[----:B------:R-:W-:Y:S01]  /*8020*/  MUFU.EX2 R115, R115 ;  /* 0x0000007300737308 */ /* 0x000fe20000000800 */
[----:B------:R-:W-:-:S02]  /*8030*/  FMUL.FTZ R53, R53, R33 ;  /* 0x0000002135357220 */ /* 0x000fc40000410000 */
[-C--:B------:R-:W-:Y:S02]  /*8040*/  FMUL.FTZ R54, R54, R31.reuse ;  /* 0x0000001f36367220 */ /* 0x080fe40000410000 */
[----:B------:R-:W-:Y:S02]  /*8050*/  FMUL.FTZ R55, R55, R31 ;  /* 0x0000001f37377220 */ /* 0x000fe40000410000 */
[-C--:B------:R-:W-:Y:S01]  /*8060*/  FMUL.FTZ R72, R72, R33.reuse ;  /* 0x0000002148487220 */ /* 0x080fe20000410000 */
[----:B------:R-:W5:Y:S01]  /*8070*/  MUFU.EX2 R114, R114 ;  /* 0x0000007200727308 */ /* 0x000f620000000800 */
[----:B------:R-:W-:Y:S02]  /*8080*/  FMUL.FTZ R73, R73, R33 ;  /* 0x0000002149497220 */ /* 0x000fe40000410000 */
[-C--:B------:R-:W-:Y:S01]  /*8090*/  FMUL.FTZ R74, R74, R31.reuse ;  /* 0x0000001f4a4a7220 */ /* 0x080fe20000410000 */
[----:B---3--:R-:W-:Y:S01]  /*80a0*/  HMMA.16816.F32 R56, R4, R12, R56 ;  /* 0x0000000c0438723c */ /* 0x008fe20000001838 */
[----:B------:R-:W-:-:S02]  /*80b0*/  FMUL.FTZ R75, R75, R31 ;  /* 0x0000001f4b4b7220 */ /* 0x000fc40000410000 */
[-C--:B------:R-:W-:Y:S01]  /*80c0*/  FMUL.FTZ R92, R92, R33.reuse ;  /* 0x000000215c5c7220 */ /* 0x080fe20000410000 */
[----:B------:R-:W-:Y:S01]  /*80d0*/  MUFU.EX2 R120, R120 ;  /* 0x0000007800787308 */ /* 0x000fe20000000800 */
[----:B------:R-:W-:Y:S02]  /*80e0*/  FMUL.FTZ R93, R93, R33 ;  /* 0x000000215d5d7220 */ /* 0x000fe40000410000 */
[-C--:B------:R-:W-:Y:S01]  /*80f0*/  FMUL.FTZ R94, R94, R31.reuse ;  /* 0x0000001f5e5e7220 */ /* 0x080fe20000410000 */
[----:B------:R-:W-:Y:S01]  /*8100*/  HMMA.16816.F32 R60, R4, R14, R60 ;  /* 0x0000000e043c723c */ /* 0x000fe2000000183c */
[----:B------:R-:W3:Y:S01]  /*8110*/  LDSM.16.MT88.4 R12, [R137+0xa000] ;  /* 0x00a00000890c783b */ /* 0x000ee20000004200 */
[----:B------:R-:W-:Y:S02]  /*8120*/  FMUL.FTZ R95, R95, R31 ;  /* 0x0000001f5f5f7220 */ /* 0x000fe40000410000 */
[-C--:B------:R-:W-:Y:S01]  /*8130*/  FMUL.FTZ R64, R64, R33.reuse ;  /* 0x0000002140407220 */ /* 0x080fe20000410000 */
[----:B------:R-:W2:Y:S01]  /*8140*/  MUFU.EX2 R123, R123 ;  /* 0x0000007b007b7308 */ /* 0x000ea20000000800 */
[----:B------:R-:W-:-:S02]  /*8150*/  FMUL.FTZ R65, R65, R33 ;  /* 0x0000002141417220 */ /* 0x000fc40000410000 */
[C---:B-1----:R-:W-:Y:S01]  /*8160*/  HMMA.16816.F32 R48, R4.reuse, R8, R48 ;  /* 0x000000080430723c */ /* 0x042fe20000001830 */
[-C--:B------:R-:W-:Y:S02]  /*8170*/  FMUL.FTZ R66, R66, R31.reuse ;  /* 0x0000001f42427220 */ /* 0x080fe40000410000 */
[----:B------:R-:W-:Y:S02]  /*8180*/  FMUL.FTZ R67, R67, R31 ;  /* 0x0000001f43437220 */ /* 0x000fe40000410000 */
[-C--:B------:R-:W-:Y:S01]  /*8190*/  FMUL.FTZ R68, R68, R33.reuse ;  /* 0x0000002144447220 */ /* 0x080fe20000410000 */
[----:B------:R-:W-:Y:S01]  /*81a0*/  MUFU.EX2 R118, R118 ;  /* 0x0000007600767308 */ /* 0x000fe20000000800 */
[----:B------:R-:W-:Y:S01]  /*81b0*/  FMUL.FTZ R69, R69, R33 ;  /* 0x0000002145457220 */ /* 0x000fe20000410000 */
[----:B------:R-:W-:Y:S01]  /*81c0*/  HMMA.16816.F32 R52, R4, R10, R52 ;  /* 0x0000000a0434723c */ /* 0x000fe20000001834 */
[----:B------:R-:W1:Y:S01]  /*81d0*/  LDSM.16.MT88.4 R8, [R139+0xa000] ;  /* 0x00a000008b08783b */ /* 0x000e620000004200 */
[----:B------:R-:W-:-:S02]  /*81e0*/  FMUL.FTZ R70, R70, R31 ;  /* 0x0000001f46467220 */ /* 0x000fc40000410000 */
[----:B------:R-:W-:Y:S02]  /*81f0*/  FMUL.FTZ R71, R71, R31 ;  /* 0x0000001f47477220 */ /* 0x000fe40000410000 */
[-C--:B------:R-:W-:Y:S01]  /*8200*/  FMUL.FTZ R88, R88, R33.reuse ;  /* 0x0000002158587220 */ /* 0x080fe20000410000 */
[----:B------:R-:W-:Y:S01]  /*8210*/  MUFU.EX2 R125, R125 ;  /* 0x0000007d007d7308 */ /* 0x000fe20000000800 */
        /* <DEDUP_REMOVED lines=9> */
[----:B------:R-:W1:Y:S01]  /*82b0*/  MUFU.EX2 R124, R124 ;  /* 0x0000007c007c7308 */ /* 0x000e620000000800 */
[----:B------:R-:W-:Y:S01]  /*82c0*/  FMUL.FTZ R77, R77, R33 ;  /* 0x000000214d4d7220 */ /* 0x000fe20000410000 */
[----:B---3--:R-:W-:Y:S01]  /*82d0*/  HMMA.16816.F32 R72, R4, R12, R72 ;  /* 0x0000000c0448723c */ /* 0x008fe20000001848 */
[-C--:B------:R-:W-:Y:S02]  /*82e0*/  FMUL.FTZ R78, R78, R31.reuse ;  /* 0x0000001f4e4e7220 */ /* 0x080fe40000410000 */
[----:B------:R-:W-:-:S02]  /*82f0*/  FMUL.FTZ R79, R79, R31 ;  /* 0x0000001f4f4f7220 */ /* 0x000fc40000410000 */
[-C--:B------:R-:W-:Y:S01]  /*8300*/  FMUL.FTZ R80, R80, R33.reuse ;  /* 0x0000002150507220 */ /* 0x080fe20000410000 */
[----:B------:R-:W-:Y:S01]  /*8310*/  MUFU.EX2 R111, R111 ;  /* 0x0000006f006f7308 */ /* 0x000fe20000000800 */
[----:B------:R-:W-:Y:S01]  /*8320*/  FMUL.FTZ R81, R81, R33 ;  /* 0x0000002151517220 */ /* 0x000fe20000410000 */
[C---:B------:R-:W-:Y:S01]  /*8330*/  HMMA.16816.F32 R92, R4.reuse, R14, R92 ;  /* 0x0000000e045c723c */ /* 0x040fe2000000185c */
[----:B------:R-:W3:Y:S01]  /*8340*/  LDSM.16.MT88.4 R12, [R135+0xa000] ;  /* 0x00a00000870c783b */ /* 0x000ee20000004200 */
[-C--:B------:R-:W-:Y:S02]  /*8350*/  FMUL.FTZ R82, R82, R31.reuse ;  /* 0x0000001f52527220 */ /* 0x080fe40000410000 */
[-C--:B------:R-:W-:Y:S02]  /*8360*/  FMUL.FTZ R83, R83, R31.reuse ;  /* 0x0000001f53537220 */ /* 0x080fe40000410000 */
[----:B------:R-:W2:Y:S01]  /*8370*/  MUFU.EX2 R122, R122 ;  /* 0x0000007a007a7308 */ /* 0x000ea20000000800 */
[----:B------:R-:W-:Y:S01]  /*8380*/  FFMA.FTZ R31, R165, R31, R28 ;  /* 0x0000001fa51f7223 */ /* 0x000fe2000001001c */
[----:B-1----:R-:W-:Y:S03]  /*8390*/  HMMA.16816.F32 R64, R4, R8, R64 ;  /* 0x000000080440723c */ /* 0x002fe60000001840 */
[----:B------:R-:W-:-:S03]  /*83a0*/  FADD.FTZ R0, R0, R31 ;  /* 0x0000001f00007221 */ /* 0x000fc60000010000 */
[----:B------:R-:W-:Y:S02]  /*83b0*/  MUFU.EX2 R106, R106 ;  /* 0x0000006a006a7308 */ /* 0x000fe40000000800 */
[C---:B------:R-:W-:Y:S01]  /*83c0*/  HMMA.16816.F32 R68, R4.reuse, R10, R68 ;  /* 0x0000000a0444723c */ /* 0x040fe20000001844 */
[----:B------:R-:W1:Y:S05]  /*83d0*/  LDSM.16.MT88.4 R8, [R136+0xa000] ;  /* 0x00a000008808783b */ /* 0x000e6a0000004200 */
[----:B------:R-:W1:Y:S08]  /*83e0*/  MUFU.EX2 R107, R107 ;  /* 0x0000006b006b7308 */ /* 0x000e700000000800 */
[----:B------:R-:W-:Y:S08]  /*83f0*/  MUFU.EX2 R108, R108 ;  /* 0x0000006c006c7308 */ /* 0x000ff00000000800 */
[----:B------:R-:W-:Y:S01]  /*8400*/  MUFU.EX2 R103, R103 ;  /* 0x0000006700677308 */ /* 0x000fe20000000800 */
[C---:B---3--:R-:W-:Y:S07]  /*8410*/  HMMA.16816.F32 R88, R4.reuse, R12, R88 ;  /* 0x0000000c0458723c */ /* 0x048fee0000001858 */
[----:B------:R-:W-:Y:S01]  /*8420*/  MUFU.EX2 R100, R100 ;  /* 0x0000006400647308 */ /* 0x000fe20000000800 */
[C---:B------:R-:W-:Y:S01]  /*8430*/  HMMA.16816.F32 R84, R4.reuse, R14, R84 ;  /* 0x0000000e0454723c */ /* 0x040fe20000001854 */
[----:B------:R-:W3:Y:S06]  /*8440*/  LDSM.16.MT88.4 R12, [R139+0x8800] ;  /* 0x008800008b0c783b */ /* 0x000eec0000004200 */
[----:B------:R-:W2:Y:S01]  /*8450*/  MUFU.EX2 R105, R105 ;  /* 0x0000006900697308 */ /* 0x000ea20000000800 */
[C---:B-1----:R-:W-:Y:S07]  /*8460*/  HMMA.16816.F32 R76, R4.reuse, R8, R76 ;  /* 0x00000008044c723c */ /* 0x042fee000000184c */
[----:B------:R-:W-:Y:S01]  /*8470*/  MUFU.EX2 R35, R35 ;  /* 0x0000002300237308 */ /* 0x000fe20000000800 */
[----:B------:R-:W-:Y:S01]  /*8480*/  HMMA.16816.F32 R80, R4, R10, R80 ;  /* 0x0000000a0450723c */ /* 0x000fe20000001850 */
[----:B------:R-:W1:Y:S06]  /*8490*/  LDSM.16.MT88.4 R8, [R137+0x8800] ;  /* 0x008800008908783b */ /* 0x000e6c0000004200 */
[----:B------:R-:W1:Y:S01]  /*84a0*/  MUFU.EX2 R32, R32 ;  /* 0x0000002000207308 */ /* 0x000e620000000800 */
[----:B--2---:R-:W-:-:S02]  /*84b0*/  F2FP.PACK_AB R4, R109, R110 ;  /* 0x0000006e6d04723e */ /* 0x004fc400000000ff */
[----:B----4-:R-:W-:Y:S02]  /*84c0*/  F2FP.PACK_AB R5, R116, R121 ;  /* 0x000000797405723e */ /* 0x010fe400000000ff */
[----:B------:R-:W-:Y:S02]  /*84d0*/  F2FP.PACK_AB R6, R112, R101 ;  /* 0x000000657006723e */ /* 0x000fe400000000ff */
[----:B-----5:R-:W-:-:S07]  /*84e0*/  F2FP.PACK_AB R7, R114, R115 ;  /* 0x000000737207723e */ /* 0x020fce00000000ff */
[C---:B------:R-:W-:Y:S08]  /*84f0*/  HMMA.16816.F32 R64, R4.reuse, R20, R64 ;  /* 0x000000140440723c */ /* 0x040ff00000001840 */
[C---:B---3--:R-:W-:Y:S08]  /*8500*/  HMMA.16816.F32 R96, R4.reuse, R12, R96 ;  /* 0x0000000c0460723c */ /* 0x048ff00000001860 */
[C---:B------:R-:W-:Y:S01]  /*8510*/  HMMA.16816.F32 R36, R4.reuse, R14, R36 ;  /* 0x0000000e0424723c */ /* 0x040fe20000001824 */
[----:B------:R-:W2:Y:S07]  /*8520*/  LDSM.16.MT88.4 R12, [R136+0x8800] ;  /* 0x00880000880c783b */ /* 0x000eae0000004200 */
[C---:B-1----:R-:W-:Y:S08]  /*8530*/  HMMA.16816.F32 R40, R4.reuse, R8, R40 ;  /* 0x000000080428723c */ /* 0x042ff00000001828 */
[C---:B------:R-:W-:Y:S01]  /*8540*/  HMMA.16816.F32 R44, R4.reuse, R10, R44 ;  /* 0x0000000a042c723c */ /* 0x040fe2000000182c */
[----:B------:R-:W1:Y:S07]  /*8550*/  LDSM.16.MT88.4 R8, [R135+0x8800] ;  /* 0x008800008708783b */ /* 0x000e6e0000004200 */
        /* <DEDUP_REMOVED lines=11> */
[C---:B--2---:R-:W-:Y:S08]  /*8610*/  HMMA.16816.F32 R76, R4.reuse, R12, R76 ;  /* 0x0000000c044c723c */ /* 0x044ff0000000184c */
[C---:B------:R-:W-:Y:S01]  /*8620*/  HMMA.16816.F32 R80, R4.reuse, R14, R80 ;  /* 0x0000000e0450723c */ /* 0x040fe20000001850 */
[----:B------:R-:W2:Y:S07]  /*8630*/  LDSM.16.MT88.4 R12, [R139+0x9000] ;  /* 0x009000008b0c783b */ /* 0x000eae0000004200 */
[C---:B-1----:R-:W-:Y:S08]  /*8640*/  HMMA.16816.F32 R88, R4.reuse, R8, R88 ;  /* 0x000000080458723c */ /* 0x042ff00000001858 */
[----:B------:R-:W-:Y:S01]  /*8650*/  HMMA.16816.F32 R84, R4, R10, R84 ;  /* 0x0000000a0454723c */ /* 0x000fe20000001854 */
[----:B------:R-:W1:Y:S06]  /*8660*/  LDSM.16.MT88.4 R8, [R137+0x9000] ;  /* 0x009000008908783b */ /* 0x000e6c0000004200 */
[----:B------:R-:W-:-:S02]  /*8670*/  F2FP.PACK_AB R4, R123, R120 ;  /* 0x000000787b04723e */ /* 0x000fc400000000ff */
[----:B------:R-:W-:Y:S02]  /*8680*/  F2FP.PACK_AB R5, R124, R119 ;  /* 0x000000777c05723e */ /* 0x000fe400000000ff */
[----:B------:R-:W-:Y:S02]  /*8690*/  F2FP.PACK_AB R6, R125, R118 ;  /* 0x000000767d06723e */ /* 0x000fe400000000ff */
[----:B------:R-:W-:-:S07]  /*86a0*/  F2FP.PACK_AB R7, R122, R111 ;  /* 0x0000006f7a07723e */ /* 0x000fce00000000ff */
[C---:B------:R-:W-:Y:S08]  /*86b0*/  HMMA.16816.F32 R88, R4.reuse, R16, R88 ;  /* 0x000000100458723c */ /* 0x040ff00000001858 */
[C---:B--2---:R-:W-:Y:S08]  /*86c0*/  HMMA.16816.F32 R96, R4.reuse, R12, R96 ;  /* 0x0000000c0460723c */ /* 0x044ff00000001860 */
[C---:B------:R-:W-:Y:S01]  /*86d0*/  HMMA.16816.F32 R36, R4.reuse, R14, R36 ;  /* 0x0000000e0424723c */ /* 0x040fe20000001824 */
[----:B------:R-:W2:Y:S07]  /*86e0*/  LDSM.16.MT88.4 R12, [R136+0x9000] ;  /* 0x00900000880c783b */ /* 0x000eae0000004200 */
[C---:B-1----:R-:W-:Y:S08]  /*86f0*/  HMMA.16816.F32 R40, R4.reuse, R8, R40 ;  /* 0x000000080428723c */ /* 0x042ff00000001828 */
[C---:B------:R-:W-:Y:S01]  /*8700*/  HMMA.16816.F32 R44, R4.reuse, R10, R44 ;  /* 0x0000000a042c723c */ /* 0x040fe2000000182c */
[----:B------:R-:W1:Y:S07]  /*8710*/  LDSM.16.MT88.4 R8, [R135+0x9000] ;  /* 0x009000008708783b */ /* 0x000e6e0000004200 */
        /* <DEDUP_REMOVED lines=17> */
[----:B------:R-:W-:-:S02]  /*8830*/  F2FP.PACK_AB R4, R107, R106 ;  /* 0x0000006a6b04723e */ /* 0x000fc400000000ff */
[----:B------:R-:W-:Y:S02]  /*8840*/  F2FP.PACK_AB R5, R105, R100 ;  /* 0x000000646905723e */ /* 0x000fe400000000ff */
[----:B------:R-:W-:Y:S02]  /*8850*/  F2FP.PACK_AB R6, R103, R108 ;  /* 0x0000006c6706723e */ /* 0x000fe400000000ff */
[----:B------:R-:W-:-:S07]  /*8860*/  F2FP.PACK_AB R7, R32, R35 ;  /* 0x000000232007723e */ /* 0x000fce00000000ff */
[C---:B-1----:R-:W-:Y:S08]  /*8870*/  HMMA.16816.F32 R96, R4.reuse, R8, R96 ;  /* 0x000000080460723c */ /* 0x042ff00000001860 */
[C---:B------:R-:W-:Y:S01]  /*8880*/  HMMA.16816.F32 R36, R4.reuse, R10, R36 ;  /* 0x0000000a0424723c */ /* 0x040fe20000001824 */
[----:B------:R-:W1:Y:S07]  /*8890*/  LDSM.16.MT88.4 R8, [R139+0xb800] ;  /* 0x00b800008b08783b */ /* 0x000e6e0000004200 */
[C---:B------:R-:W-:Y:S08]  /*88a0*/  HMMA.16816.F32 R48, R4.reuse, R16, R48 ;  /* 0x000000100430723c */ /* 0x040ff00000001830 */
[C---:B------:R-:W-:Y:S01]  /*88b0*/  HMMA.16816.F32 R52, R4.reuse, R18, R52 ;  /* 0x000000120434723c */ /* 0x040fe20000001834 */
[----:B------:R-:W3:Y:S07]  /*88c0*/  LDSM.16.MT88.4 R16, [R137+0xb800] ;  /* 0x00b800008910783b */ /* 0x000eee0000004200 */
[C---:B------:R-:W-:Y:S07]  /*88d0*/  HMMA.16816.F32 R40, R4.reuse, R20, R40 ;  /* 0x000000140428723c */ /* 0x040fee0000001828 */
[----:B------:R-:W-:Y:S01]  /*88e0*/  FFMA.FTZ R20, R166, R33, R30 ;  /* 0x00000021a6147223 */ /* 0x000fe2000001001e */
[----:B--2---:R-:W-:Y:S03]  /*88f0*/  HMMA.16816.F32 R56, R4, R12, R56 ;  /* 0x0000000c0438723c */ /* 0x004fe60000001838 */
[----:B------:R-:W-:-:S04]  /*8900*/  FADD.FTZ R20, R29, R20 ;  /* 0x000000141d147221 */ /* 0x000fc80000010000 */
[----:B------:R-:W-:Y:S01]  /*8910*/  FADD.FTZ R25, R25, R20 ;  /* 0x0000001419197221 */ /* 0x000fe20000010000 */
[C---:B------:R-:W-:Y:S01]  /*8920*/  HMMA.16816.F32 R60, R4.reuse, R14, R60 ;  /* 0x0000000e043c723c */ /* 0x040fe2000000183c */
[----:B------:R-:W2:Y:S07]  /*8930*/  LDSM.16.MT88.4 R12, [R136+0xb800] ;  /* 0x00b80000880c783b */ /* 0x000eae0000004200 */
[C---:B-1----:R-:W-:Y:S08]  /*8940*/  HMMA.16816.F32 R64, R4.reuse, R8, R64 ;  /* 0x000000080440723c */ /* 0x042ff00000001840 */
[C---:B------:R-:W-:Y:S01]  /*8950*/  HMMA.16816.F32 R68, R4.reuse, R10, R68 ;  /* 0x0000000a0444723c */ /* 0x040fe20000001844 */
[----:B------:R-:W1:Y:S07]  /*8960*/  LDSM.16.MT88.4 R8, [R135+0xb800] ;  /* 0x00b800008708783b */ /* 0x000e6e0000004200 */
[C---:B---3--:R-:W-:Y:S07]  /*8970*/  HMMA.16816.F32 R72, R4.reuse, R16, R72 ;  /* 0x000000100448723c */ /* 0x048fee0000001848 */
[----:B------:R-:W-:Y:S01]  /*8980*/  FADD.FTZ R17, R3, R0 ;  /* 0x0000000003117221 */ /* 0x000fe20000010000 */
[----:B------:R-:W-:Y:S01]  /*8990*/  HMMA.16816.F32 R44, R4, R22, R44 ;  /* 0x00000016042c723c */ /* 0x000fe2000000182c */
[----:B------:R-:W-:-:S02]  /*89a0*/  FADD.FTZ R3, R24, R25 ;  /* 0x0000001918037221 */ /* 0x000fc40000010000 */
[----:B------:R-:W-:Y:S02]  /*89b0*/  FADD.FTZ R2, R2, R17 ;  /* 0x0000001102027221 */ /* 0x000fe40000010000 */
[----:B------:R-:W-:Y:S02]  /*89c0*/  FADD.FTZ R0, R110, R3 ;  /* 0x000000036e007221 */ /* 0x000fe40000010000 */
[----:B------:R-:W-:Y:S01]  /*89d0*/  FADD.FTZ R121, R121, R2 ;  /* 0x0000000279797221 */ /* 0x000fe20000010000 */
[----:B------:R-:W-:Y:S01]  /*89e0*/  HMMA.16816.F32 R92, R4, R18, R92 ;  /* 0x00000012045c723c */ /* 0x000fe2000000185c */
[----:B------:R-:W-:Y:S01]  /*89f0*/  FADD.FTZ R0, R109, R0 ;  /* 0x000000006d007221 */ /* 0x000fe20000010000 */
[----:B------:R-:W-:Y:S01]  /*8a00*/  MOV R2, R26 ;  /* 0x0000001a00027202 */ /* 0x000fe20000000f00 */
[----:B------:R-:W-:Y:S02]  /*8a10*/  FADD.FTZ R116, R116, R121 ;  /* 0x0000007974747221 */ /* 0x000fe40000010000 */
[----:B------:R-:W-:-:S02]  /*8a20*/  FADD.FTZ R3, R101, R0 ;  /* 0x0000000065037221 */ /* 0x000fc40000010000 */
[----:B------:R-:W-:Y:S01]  /*8a30*/  FADD.FTZ R115, R115, R116 ;  /* 0x0000007473737221 */ /* 0x000fe20000010000 */
[C---:B--2---:R-:W-:Y:S01]  /*8a40*/  HMMA.16816.F32 R76, R4.reuse, R12, R76 ;  /* 0x0000000c044c723c */ /* 0x044fe2000000184c */
        /* <DEDUP_REMOVED lines=15> */
[----:B------:R-:W-:Y:S01]  /*8b40*/  FADD.FTZ R107, R107, R106 ;  /* 0x0000006a6b6b7221 */ /* 0x000fe20000010000 */
[----:B------:R-:W-:Y:S01]  /*8b50*/  MOV R3, R27 ;  /* 0x0000001b00037202 */ /* 0x000fe20000000f00 */
[----:B------:R-:W-:Y:S02]  /*8b60*/  FADD.FTZ R100, R105, R100 ;  /* 0x0000006469647221 */ /* 0x000fe40000010000 */
[----:B------:R-:W-:Y:S02]  /*8b70*/  FADD.FTZ R108, R108, R107 ;  /* 0x0000006b6c6c7221 */ /* 0x000fe40000010000 */
[----:B------:R-:W-:Y:S02]  /*8b80*/  FADD.FTZ R35, R35, R100 ;  /* 0x0000006423237221 */ /* 0x000fe40000010000 */
[----:B------:R-:W-:-:S02]  /*8b90*/  FADD.FTZ R166, R103, R108 ;  /* 0x0000006c67a67221 */ /* 0x000fc40000010000 */
[----:B------:R-:W-:-:S08]  /*8ba0*/  FADD.FTZ R165, R32, R35 ;  /* 0x0000002320a57221 */ /* 0x000fd00000010000 */
.L_x_5875:
        /* <DEDUP_REMOVED lines=11> */
.L_x_5887:
        /* <DEDUP_REMOVED lines=65> */
.L_x_5884:
        /* <DEDUP_REMOVED lines=41> */
[----:B------:R-:W-:Y:S01]  /*9300*/  @!P3 LEA.HI.X R169, R103, R167, R100, 0x1, P1 ;  /* 0x000000a767a9b211 */ /* 0x000fe200008f0c64 */
[----:B------:R-:W-:Y:S01]  /*9310*/  IMAD.MOV.U32 R167, RZ, RZ, R3 ;  /* 0x000000ffffa77224 */ /* 0x000fe200078e0003 */
[----:B------:R-:W-:Y:S01]  /*9320*/  ISETP.GT.AND P1, PT, R154, R147, PT ;  /* 0x000000939a00720c */ /* 0x000fe20003f24270 */
        /* <DEDUP_REMOVED lines=28> */
[C---:B---3--:R-:W-:Y:S08]  /*94f0*/  HMMA.16816.F32 R4, R104.reuse, R108, RZ ;  /* 0x0000006c6804723c */ /* 0x048ff000000018ff */
[C---:B------:R-:W-:Y:S01]  /*9500*/  HMMA.16816.F32 R8, R104.reuse, R110, RZ ;  /* 0x0000006e6808723c */ /* 0x040fe200000018ff */
[----:B------:R-:W-:Y:S07]  /*9510*/  LDSM.16.M88.4 R108, [R143] ;  /* 0x000000008f6c783b */ /* 0x000fee0000000200 */
[C---:B----4-:R-:W-:Y:S08]  /*9520*/  HMMA.16816.F32 R12, R104.reuse, R112, RZ ;  /* 0x00000070680c723c */ /* 0x050ff000000018ff */
[C---:B------:R-:W-:Y:S01]  /*9530*/  HMMA.16816.F32 R16, R104.reuse, R114, RZ ;  /* 0x000000726810723c */ /* 0x040fe200000018ff */
[----:B------:R-:W2:Y:S07]  /*9540*/  LDSM.16.M88.4 R112, [R142] ;  /* 0x000000008e70783b */ /* 0x000eae0000000200 */
[C---:B-----5:R-:W-:Y:S08]  /*9550*/  HMMA.16816.F32 R20, R104.reuse, R116, RZ ;  /* 0x000000746814723c */ /* 0x060ff000000018ff */
[C---:B------:R-:W-:Y:S01]  /*9560*/  HMMA.16816.F32 R24, R104.reuse, R118, RZ ;  /* 0x000000766818723c */ /* 0x040fe200000018ff */
[----:B------:R-:W3:Y:S07]  /*9570*/  LDSM.16.M88.4 R116, [R134] ;  /* 0x000000008674783b */ /* 0x000eee0000000200 */
[C---:B-1----:R-:W-:Y:S08]  /*9580*/  HMMA.16816.F32 R28, R104.reuse, R120, RZ ;  /* 0x00000078681c723c */ /* 0x042ff000000018ff */
[----:B------:R-:W-:Y:S01]  /*9590*/  HMMA.16816.F32 R32, R104, R122, RZ ;  /* 0x0000007a6820723c */ /* 0x000fe200000018ff */
[----:B------:R-:W1:Y:S04]  /*95a0*/  LDSM.16.M88.4 R104, [R132] ;  /* 0x000000008468783b */ /* 0x000e680000000200 */
[----:B------:R-:W-:Y:S03]  /*95b0*/  LDSM.16.M88.4 R120, [R138+0x4800] ;  /* 0x004800008a78783b */ /* 0x000fe60000000200 */
[C---:B--2---:R-:W-:Y:S08]  /*95c0*/  HMMA.16816.F32 R4, R108.reuse, R112, R4 ;  /* 0x000000706c04723c */ /* 0x044ff00000001804 */
[C---:B------:R-:W-:Y:S01]  /*95d0*/  HMMA.16816.F32 R8, R108.reuse, R114, R8 ;  /* 0x000000726c08723c */ /* 0x040fe20000001808 */
[----:B------:R-:W-:Y:S07]  /*95e0*/  LDSM.16.M88.4 R112, [R141] ;  /* 0x000000008d70783b */ /* 0x000fee0000000200 */
[C---:B---3--:R-:W-:Y:S08]  /*95f0*/  HMMA.16816.F32 R12, R108.reuse, R116, R12 ;  /* 0x000000746c0c723c */ /* 0x048ff0000000180c */
[C---:B------:R-:W-:Y:S01]  /*9600*/  HMMA.16816.F32 R16, R108.reuse, R118, R16 ;  /* 0x000000766c10723c */ /* 0x040fe20000001810 */
[----:B------:R-:W2:Y:S07]  /*9610*/  LDSM.16.M88.4 R116, [R138+0x4000] ;  /* 0x004000008a74783b */ /* 0x000eae0000000200 */
[C---:B------:R-:W-:Y:S08]  /*9620*/  HMMA.16816.F32 R20, R108.reuse, R124, R20 ;  /* 0x0000007c6c14723c */ /* 0x040ff00000001814 */
[C---:B------:R-:W-:Y:S08]  /*9630*/  HMMA.16816.F32 R24, R108.reuse, R126, R24 ;  /* 0x0000007e6c18723c */ /* 0x040ff00000001818 */
        /* <DEDUP_REMOVED lines=41> */
[----:B------:R-:W2:Y:S04]  /*98d0*/  LDSM.16.M88.4 R108, [R128] ;  /* 0x00000000806c783b */ /* 0x000ea80000000200 */
[----:B------:R-:W3:Y:S03]  /*98e0*/  LDSM.16.M88.4 R112, [R102] ;  /* 0x000000006670783b */ /* 0x000ee60000000200 */
        /* <DEDUP_REMOVED lines=26> */
[----:B------:R-:W-:Y:S04]  /*9a90*/  DEPBAR.LE SB0, 0x0 ;  /* 0x000080000000791a */ /* 0x000fe80000000000 */
[----:B------:R-:W-:Y:S01]  /*9aa0*/  BAR.SYNC.DEFER_BLOCKING 0x0 ;  /* 0x0000000000007b1d */ /* 0x000fe20000010000 */
[C---:B-1----:R-:W-:Y:S08]  /*9ab0*/  HMMA.16816.F32 R4, R104.reuse, R116, R4 ;  /* 0x000000746804723c */ /* 0x042ff00000001804 */
[C---:B------:R-:W-:Y:S08]  /*9ac0*/  HMMA.16816.F32 R8, R104.reuse, R118, R8 ;  /* 0x000000766808723c */ /* 0x040ff00000001808 */
[C---:B------:R-:W-:Y:S08]  /*9ad0*/  HMMA.16816.F32 R12, R104.reuse, R120, R12 ;  /* 0x00000078680c723c */ /* 0x040ff0000000180c */
[C---:B------:R-:W-:Y:S08]  /*9ae0*/  HMMA.16816.F32 R16, R104.reuse, R122, R16 ;  /* 0x0000007a6810723c */ /* 0x040ff00000001810 */
[C---:B--2---:R-:W-:Y:S08]  /*9af0*/  HMMA.16816.F32 R20, R104.reuse, R108, R20 ;  /* 0x0000006c6814723c */ /* 0x044ff00000001814 */
[C---:B------:R-:W-:Y:S08]  /*9b00*/  HMMA.16816.F32 R24, R104.reuse, R110, R24 ;  /* 0x0000006e6818723c */ /* 0x040ff00000001818 */
[C---:B---3--:R-:W-:Y:S08]  /*9b10*/  HMMA.16816.F32 R28, R104.reuse, R112, R28 ;  /* 0x00000070681c723c */ /* 0x048ff0000000181c */
[----:B------:R-:W-:Y:S01]  /*9b20*/  HMMA.16816.F32 R32, R104, R114, R32 ;  /* 0x000000726820723c */ /* 0x000fe20000001820 */
[----:B------:R-:W-:Y:S03]  /*9b30*/  @!UPT UIADD3 URZ, URZ, URZ, URZ ;  /* 0x0000003f3f3ff290 */ /* 0x000fe6000fffe03f */
[----:B------:R-:W-:-:S11]  /*9b40*/  @!P1 BRA `(.L_x_5885) ;  /* 0x000007d000009947 */ /* 0x000fd60003800000 */
[----:B------:R-:W-:Y:S02]  /*9b50*/  MOV R2, UR5 ;  /* 0x0000000500027c02 */ /* 0x000fe40008000f00 */
[----:B------:R-:W-:Y:S01]  /*9b60*/  MOV R100, UR4 ;  /* 0x0000000400647c02 */ /* 0x000fe20008000f00 */
[----:B------:R-:W-:-:S06]  /*9b70*/  @!P0 BRA `(.L_x_5886) ;  /* 0x000003b000008947 */ /* 0x000fcc0003800000 */
[----:B------:R-:W-:Y:S04]  /*9b80*/  IABS R2, c[0x0][0x2d0] ;  /* 0x0000b40000027a13 */ /* 0x000fe80000000000 */
[----:B------:R-:W1:Y:S10]  /*9b90*/  I2F.RP R105, R2 ;  /* 0x0000000200697306 */ /* 0x000e740000209400 */
[----:B-1----:R-:W1:Y:S02]  /*9ba0*/  MUFU.RCP R3, R105 ;  /* 0x0000006900037308 */ /* 0x002e640000001000 */
[----:B-1----:R-:W-:Y:S01]  /*9bb0*/  IADD3 R108, R3, 0xffffffe, RZ ;  /* 0x0ffffffe036c7810 */ /* 0x002fe20007ffe0ff */
[----:B------:R-:W-:Y:S07]  /*9bc0*/  IMAD.SHL.U32 R3, R154, 0x40, RZ ;  /* 0x000000409a037824 */ /* 0x000fee00078e00ff */
[----:B------:R-:W1:Y:S01]  /*9bd0*/  F2I.FTZ.U32.TRUNC.NTZ R109, R108 ;  /* 0x0000006c006d7305 */ /* 0x000e62000021f000 */
[----:B------:R-:W-:Y:S02]  /*9be0*/  IABS R104, R3 ;  /* 0x0000000300687213 */ /* 0x000fe40000000000 */
[C---:B------:R-:W-:Y:S02]  /*9bf0*/  IADD3 R107, R3.reuse, -0x40, RZ ;  /* 0xffffffc0036b7810 */ /* 0x040fe40007ffe0ff */
        /* <DEDUP_REMOVED lines=51> */
.L_x_5886:
[----:B------:R1:W-:Y:S01]  /*9f30*/  @P4 STS.128 [R153+0x4000], RZ ;  /* 0x004000ff99004388 */ /* 0x0003e20000000c00 */
[C---:B------:R-:W-:Y:S02]  /*9f40*/  LEA R114, P2, R2.reuse, R164, 0x1 ;  /* 0x000000a402727211 */ /* 0x040fe400078408ff */
[----:B------:R-:W-:Y:S02]  /*9f50*/  IADD3 R3, P1, R149, R2, RZ ;  /* 0x0000000295037210 */ /* 0x000fe40007f3e0ff */
        /* <DEDUP_REMOVED lines=60> */
.L_x_5885:
[----:B------:R-:W-:Y:S01]  /*a320*/  FMNMX.FTZ R2, R4, R0, !PT ;  /* 0x0000000004027209 */ /* 0x000fe20007810000 */
[----:B-1----:R-:W-:Y:S01]  /*a330*/  LDSM.16.MT88.4 R108, [R137+0x8000] ;  /* 0x00800000896c783b */ /* 0x002fe20000004200 */
        /* <DEDUP_REMOVED lines=47> */
[----:B------:R-:W-:Y:S02]  /*a630*/  FSEL R121, R121, RZ, P1 ;  /* 0x000000ff79797208 */ /* 0x000fe40000800000 */
[----:B------:R-:W-:Y:S01]  /*a640*/  FSETP.NEU.FTZ.AND P1, PT, R2, -INF , PT ;  /* 0xff8000000200780b */ /* 0x000fe20003f3d000 */
[----:B------:R-:W-:Y:S01]  /*a650*/  FMUL.FTZ R101, R0, c[0x0][0x23c] ;  /* 0x00008f0000657a20 */ /* 0x000fe20000410000 */
[----:B------:R-:W2:Y:S01]  /*a660*/  MUFU.EX2 R100, R100 ;  /* 0x0000006400647308 */ /* 0x000ea20000000800 */
[--C-:B------:R-:W-:Y:S01]  /*a670*/  FFMA.FTZ R117, R4, c[0x0][0x23c], -R121.reuse ;  /* 0x00008f0004757a23 */ /* 0x100fe20000010879 */
[----:B------:R-:W-:Y:S01]  /*a680*/  FSEL R119, R119, RZ, P1 ;  /* 0x000000ff77777208 */ /* 0x000fe20000800000 */
[--C-:B------:R-:W-:Y:S01]  /*a690*/  FFMA.FTZ R5, R5, c[0x0][0x23c], -R121.reuse ;  /* 0x00008f0005057a23 */ /* 0x100fe20000010879 */
[----:B------:R-:W-:Y:S01]  /*a6a0*/  ISETP.GT.AND P1, PT, R154, R147, PT ;  /* 0x000000939a00720c */ /* 0x000fe20003f24270 */
[----:B------:R-:W-:Y:S02]  /*a6b0*/  FFMA.FTZ R116, R9, c[0x0][0x23c], -R121 ;  /* 0x00008f0009747a23 */ /* 0x000fe40000010879 */
[--C-:B------:R-:W-:Y:S02]  /*a6c0*/  FFMA.FTZ R6, R6, c[0x0][0x23c], -R119.reuse ;  /* 0x00008f0006067a23 */ /* 0x100fe40000010877 */
[--C-:B------:R-:W-:Y:S01]  /*a6d0*/  FFMA.FTZ R7, R7, c[0x0][0x23c], -R119.reuse ;  /* 0x00008f0007077a23 */ /* 0x100fe20000010877 */
[----:B------:R3:W4:Y:S01]  /*a6e0*/  MUFU.EX2 R0, R101 ;  /* 0x0000006500007308 */ /* 0x0007220000000800 */
[--C-:B------:R-:W-:Y:S02]  /*a6f0*/  FFMA.FTZ R103, R10, c[0x0][0x23c], -R119.reuse ;  /* 0x00008f000a677a23 */ /* 0x100fe40000010877 */
[----:B------:R-:W-:Y:S02]  /*a700*/  FFMA.FTZ R118, R11, c[0x0][0x23c], -R119 ;  /* 0x00008f000b767a23 */ /* 0x000fe40000010877 */
[--C-:B------:R-:W-:Y:S02]  /*a710*/  FFMA.FTZ R124, R28, c[0x0][0x23c], -R121.reuse ;  /* 0x00008f001c7c7a23 */ /* 0x100fe40000010879 */
[----:B------:R-:W-:Y:S02]  /*a720*/  FFMA.FTZ R127, R29, c[0x0][0x23c], -R121 ;  /* 0x00008f001d7f7a23 */ /* 0x000fe40000010879 */
[--C-:B------:R-:W-:Y:S01]  /*a730*/  FFMA.FTZ R126, R30, c[0x0][0x23c], -R119.reuse ;  /* 0x00008f001e7e7a23 */ /* 0x100fe20000010877 */
[----:B------:R-:W-:Y:S01]  /*a740*/  MUFU.EX2 R117, R117 ;  /* 0x0000007500757308 */ /* 0x000fe20000000800 */
[----:B------:R-:W-:Y:S02]  /*a750*/  FFMA.FTZ R169, R31, c[0x0][0x23c], -R119 ;  /* 0x00008f001fa97a23 */ /* 0x000fe40000010877 */
[----:B------:R-:W-:Y:S01]  /*a760*/  LDSM.16.MT88.4 R28, [R139+0x9800] ;  /* 0x009800008b1c783b */ /* 0x000fe20000004200 */
[C---:B--2---:R-:W-:Y:S02]  /*a770*/  FMUL.FTZ R9, R100.reuse, R97 ;  /* 0x0000006164097220 */ /* 0x044fe40000410000 */
[C---:B------:R-:W-:Y:S02]  /*a780*/  FMUL.FTZ R36, R100.reuse, R36 ;  /* 0x0000002464247220 */ /* 0x040fe40000410000 */
[C---:B------:R-:W-:Y:S02]  /*a790*/  FMUL.FTZ R37, R100.reuse, R37 ;  /* 0x0000002564257220 */ /* 0x040fe40000410000 */
[----:B------:R-:W2:Y:S01]  /*a7a0*/  MUFU.EX2 R5, R5 ;  /* 0x0000000500057308 */ /* 0x000ea20000000800 */
[C---:B------:R-:W-:Y:S02]  /*a7b0*/  FMUL.FTZ R40, R100.reuse, R40 ;  /* 0x0000002864287220 */ /* 0x040fe40000410000 */
[----:B------:R-:W-:Y:S02]  /*a7c0*/  FMUL.FTZ R41, R100, R41 ;  /* 0x0000002964297220 */ /* 0x000fe40000410000 */
[--C-:B---3--:R-:W-:Y:S02]  /*a7d0*/  FFMA.FTZ R101, R8, c[0x0][0x23c], -R121.reuse ;  /* 0x00008f0008657a23 */ /* 0x108fe40000010879 */
[----:B------:R-:W-:Y:S02]  /*a7e0*/  FMUL.FTZ R8, R100, R96 ;  /* 0x0000006064087220 */ /* 0x000fe40000410000 */
[C---:B----4-:R-:W-:Y:S01]  /*a7f0*/  FMUL.FTZ R10, R0.reuse, R98 ;  /* 0x00000062000a7220 */ /* 0x050fe20000410000 */
[----:B------:R-:W-:Y:S01]  /*a800*/  MUFU.EX2 R6, R6 ;  /* 0x0000000600067308 */ /* 0x000fe20000000800 */
[C---:B------:R-:W-:Y:S02]  /*a810*/  FMUL.FTZ R11, R0.reuse, R99 ;  /* 0x00000063000b7220 */ /* 0x040fe40000410000 */
[C---:B------:R-:W-:Y:S02]  /*a820*/  FMUL.FTZ R38, R0.reuse, R38 ;  /* 0x0000002600267220 */ /* 0x040fe40000410000 */
[C---:B------:R-:W-:Y:S02]  /*a830*/  FMUL.FTZ R39, R0.reuse, R39 ;  /* 0x0000002700277220 */ /* 0x040fe40000410000 */
        /* <DEDUP_REMOVED lines=24> */
[----:B------:R-:W-:Y:S02]  /*a9c0*/  FFMA.FTZ R170, R32, c[0x0][0x23c], -R121 ;  /* 0x00008f0020aa7a23 */ /* 0x000fe40000010879 */
[----:B------:R-:W-:Y:S02]  /*a9d0*/  FFMA.FTZ R171, R34, c[0x0][0x23c], -R119 ;  /* 0x00008f0022ab7a23 */ /* 0x000fe40000010877 */
        /* <DEDUP_REMOVED lines=15> */
[----:B------:R-:W-:Y:S01]  /*aad0*/  MUFU.EX2 R127, R127 ;  /* 0x0000007f007f7308 */ /* 0x000fe20000000800 */
[C---:B------:R-:W-:Y:S02]  /*aae0*/  FMUL.FTZ R72, R100.reuse, R72 ;  /* 0x0000004864487220 */ /* 0x040fe40000410000 */
[----:B------:R-:W-:Y:S01]  /*aaf0*/  FMUL.FTZ R73, R100, R73 ;  /* 0x0000004964497220 */ /* 0x000fe20000410000 */
[----:B---3--:R-:W-:Y:S01]  /*ab00*/  F2FP.PACK_AB R99, R118, R103 ;  /* 0x000000677663723e */ /* 0x008fe200000000ff */
[C---:B------:R-:W-:Y:S02]  /*ab10*/  FMUL.FTZ R74, R0.reuse, R74 ;  /* 0x0000004a004a7220 */ /* 0x040fe40000410000 */
[----:B------:R-:W-:Y:S02]  /*ab20*/  FMUL.FTZ R75, R0, R75 ;  /* 0x0000004b004b7220 */ /* 0x000fe40000410000 */
[--C-:B------:R-:W-:Y:S01]  /*ab30*/  FFMA.FTZ R120, R12, c[0x0][0x23c], -R121.reuse ;  /* 0x00008f000c787a23 */ /* 0x100fe20000010879 */
[----:B------:R-:W-:Y:S01]  /*ab40*/  MUFU.EX2 R126, R126 ;  /* 0x0000007e007e7308 */ /* 0x000fe20000000800 */
[C---:B-1----:R-:W-:Y:S05]  /*ab50*/  HMMA.16816.F32 R8, R96.reuse, R104, R8 ;  /* 0x000000686008723c */ /* 0x042fea0000001808 */
[C---:B------:R-:W-:Y:S02]  /*ab60*/  FMUL.FTZ R12, R100.reuse, R92 ;  /* 0x0000005c640c7220 */ /* 0x040fe40000410000 */
[----:B------:R-:W-:Y:S01]  /*ab70*/  FFMA.FTZ R123, R13, c[0x0][0x23c], -R121 ;  /* 0x00008f000d7b7a23 */ /* 0x000fe20000010879 */
[C---:B------:R-:W-:Y:S01]  /*ab80*/  HMMA.16816.F32 R36, R96.reuse, R106, R36 ;  /* 0x0000006a6024723c */ /* 0x040fe20000001824 */
[----:B------:R-:W1:Y:S01]  /*ab90*/  LDSM.16.MT88.4 R104, [R135+0x8000] ;  /* 0x008000008768783b */ /* 0x000e620000004200 */
[----:B------:R-:W-:Y:S02]  /*aba0*/  MUFU.EX2 R120, R120 ;  /* 0x0000007800787308 */ /* 0x000fe40000000800 */
[----:B------:R-:W-:Y:S02]  /*abb0*/  FMUL.FTZ R13, R100, R93 ;  /* 0x0000005d640d7220 */ /* 0x000fe40000410000 */
[--C-:B------:R-:W-:Y:S02]  /*abc0*/  FFMA.FTZ R122, R14, c[0x0][0x23c], -R119.reuse ;  /* 0x00008f000e7a7a23 */ /* 0x100fe40000010877 */
[C---:B------:R-:W-:Y:S04]  /*abd0*/  HMMA.16816.F32 R40, R96.reuse, R108, R40 ;  /* 0x0000006c6028723c */ /* 0x040fe80000001828 */
[----:B------:R-:W-:Y:S01]  /*abe0*/  FMUL.FTZ R14, R0, R94 ;  /* 0x0000005e000e7220 */ /* 0x000fe20000410000 */
[----:B------:R-:W2:Y:S01]  /*abf0*/  MUFU.EX2 R123, R123 ;  /* 0x0000007b007b7308 */ /* 0x000ea20000000800 */
[C---:B------:R-:W-:Y:S02]  /*ac00*/  FMUL.FTZ R76, R100.reuse, R76 ;  /* 0x0000004c644c7220 */ /* 0x040fe40000410000 */
[C---:B------:R-:W-:Y:S01]  /*ac10*/  HMMA.16816.F32 R44, R96.reuse, R110, R44 ;  /* 0x0000006e602c723c */ /* 0x040fe2000000182c */
[----:B------:R-:W3:Y:S03]  /*ac20*/  LDSM.16.MT88.4 R108, [R139+0xa000] ;  /* 0x00a000008b6c783b */ /* 0x000ee60000004200 */
[----:B------:R-:W-:Y:S02]  /*ac30*/  FMUL.FTZ R77, R100, R77 ;  /* 0x0000004d644d7220 */ /* 0x000fe40000410000 */
[C---:B------:R-:W-:Y:S01]  /*ac40*/  FMUL.FTZ R78, R0.reuse, R78 ;  /* 0x0000004e004e7220 */ /* 0x040fe20000410000 */
[----:B------:R-:W-:Y:S01]  /*ac50*/  MUFU.EX2 R122, R122 ;  /* 0x0000007a007a7308 */ /* 0x000fe20000000800 */
[C---:B------:R-:W-:Y:S04]  /*ac60*/  HMMA.16816.F32 R48, R96.reuse, R112, R48 ;  /* 0x000000706030723c */ /* 0x040fe80000001830 */
[----:B------:R-:W-:Y:S02]  /*ac70*/  FMUL.FTZ R79, R0, R79 ;  /* 0x0000004f004f7220 */ /* 0x000fe40000410000 */
[----:B------:R-:W-:Y:S02]  /*ac80*/  FFMA.FTZ R125, R19, c[0x0][0x23c], -R119 ;  /* 0x00008f00137d7a23 */ /* 0x000fe40000010877 */
[C---:B------:R-:W-:Y:S01]  /*ac90*/  HMMA.16816.F32 R52, R96.reuse, R114, R52 ;  /* 0x000000726034723c */ /* 0x040fe20000001834 */
[----:B------:R-:W4:Y:S01]  /*aca0*/  LDSM.16.MT88.4 R112, [R137+0xa000] ;  /* 0x00a000008970783b */ /* 0x000f220000004200 */
[----:B------:R-:W-:Y:S02]  /*acb0*/  MUFU.EX2 R169, R169 ;  /* 0x000000a900a97308 */ /* 0x000fe40000000800 */
[C---:B------:R-:W-:Y:S02]  /*acc0*/  FMUL.FTZ R80, R100.reuse, R80 ;  /* 0x0000005064507220 */ /* 0x040fe40000410000 */
[----:B------:R-:W-:Y:S02]  /*acd0*/  FMUL.FTZ R81, R100, R81 ;  /* 0x0000005164517220 */ /* 0x000fe40000410000 */
[C---:B------:R-:W-:Y:S01]  /*ace0*/  FMUL.FTZ R82, R0.reuse, R82 ;  /* 0x0000005200527220 */ /* 0x040fe20000410000 */
[C---:B-1----:R-:W-:Y:S03]  /*acf0*/  HMMA.16816.F32 R56, R96.reuse, R104, R56 ;  /* 0x000000686038723c */ /* 0x042fe60000001838 */
[C---:B------:R-:W-:Y:S01]  /*ad00*/  FMUL.FTZ R83, R0.reuse, R83 ;  /* 0x0000005300537220 */ /* 0x040fe20000410000 */
[----:B------:R-:W-:Y:S01]  /*ad10*/  MUFU.EX2 R125, R125 ;  /* 0x0000007d007d7308 */ /* 0x000fe20000000800 */
[----:B------:R-:W-:Y:S02]  /*ad20*/  FMUL.FTZ R19, R0, R91 ;  /* 0x0000005b00137220 */ /* 0x000fe40000410000 */
[C---:B------:R-:W-:Y:S01]  /*ad30*/  FMUL.FTZ R84, R100.reuse, R84 ;  /* 0x0000005464547220 */ /* 0x040fe20000410000 */
[C---:B------:R-:W-:Y:S01]  /*ad40*/  HMMA.16816.F32 R60, R96.reuse, R106, R60 ;  /* 0x0000006a603c723c */ /* 0x040fe2000000183c */
[----:B------:R-:W1:Y:S03]  /*ad50*/  LDSM.16.MT88.4 R104, [R136+0xa000] ;  /* 0x00a000008868783b */ /* 0x000e660000004200 */
[----:B------:R-:W-:Y:S02]  /*ad60*/  FMUL.FTZ R85, R100, R85 ;  /* 0x0000005564557220 */ /* 0x000fe40000410000 */
[C---:B------:R-:W-:Y:S01]  /*ad70*/  FMUL.FTZ R86, R0.reuse, R86 ;  /* 0x0000005600567220 */ /* 0x040fe20000410000 */
[----:B------:R-:W-:Y:S01]  /*ad80*/  MUFU.EX2 R170, R170 ;  /* 0x000000aa00aa7308 */ /* 0x000fe20000000800 */
[C---:B---3--:R-:W-:Y:S04]  /*ad90*/  HMMA.16816.F32 R64, R96.reuse, R108, R64 ;  /* 0x0000006c6040723c */ /* 0x048fe80000001840 */
[----:B------:R-:W-:Y:S02]  /*ada0*/  FMUL.FTZ R87, R0, R87 ;  /* 0x0000005700577220 */ /* 0x000fe40000410000 */
[----:B------:R-:W-:Y:S02]  /*adb0*/  FFMA.FTZ R117, R100, R166, R117 ;  /* 0x000000a664757223 */ /* 0x000fe40000010075 */
[C---:B------:R-:W-:Y:S01]  /*adc0*/  HMMA.16816.F32 R68, R96.reuse, R110, R68 ;  /* 0x0000006e6044723c */ /* 0x040fe20000001844 */
[----:B------:R-:W-:Y:S03]  /*add0*/  MUFU.EX2 R171, R171 ;  /* 0x000000ab00ab7308 */ /* 0x000fe60000000800 */
[----:B------:R-:W-:Y:S02]  /*ade0*/  FFMA.FTZ R108, R15, c[0x0][0x23c], -R119 ;  /* 0x00008f000f6c7a23 */ /* 0x000fe40000010877 */
[C---:B------:R-:W-:Y:S02]  /*adf0*/  FMUL.FTZ R15, R0.reuse, R95 ;  /* 0x0000005f000f7220 */ /* 0x040fe40000410000 */
[C---:B----4-:R-:W-:Y:S01]  /*ae00*/  HMMA.16816.F32 R72, R96.reuse, R112, R72 ;  /* 0x000000706048723c */ /* 0x050fe20000001848 */
[----:B------:R-:W3:Y:S02]  /*ae10*/  LDSM.16.MT88.4 R92, [R135+0xa000] ;  /* 0x00a00000875c783b */ /* 0x000ee40000004200 */
[----:B------:R-:W4:Y:S01]  /*ae20*/  MUFU.EX2 R113, R108 ;  /* 0x0000006c00717308 */ /* 0x000f220000000800 */
[----:B------:R-:W-:Y:S03]  /*ae30*/  FFMA.FTZ R6, R0, R165, R6 ;  /* 0x000000a500067223 */ /* 0x000fe60000010006 */
[--C-:B------:R-:W-:Y:S01]  /*ae40*/  FFMA.FTZ R112, R16, c[0x0][0x23c], -R121.reuse ;  /* 0x00008f0010707a23 */ /* 0x100fe20000010879 */
[C---:B------:R-:W-:Y:S04]  /*ae50*/  HMMA.16816.F32 R12, R96.reuse, R114, R12 ;  /* 0x00000072600c723c */ /* 0x040fe8000000180c */
[----:B------:R-:W-:Y:S01]  /*ae60*/  FMUL.FTZ R16, R100, R88 ;  /* 0x0000005864107220 */ /* 0x000fe20000410000 */
[----:B--2---:R-:W-:Y:S01]  /*ae70*/  F2FP.PACK_AB R88, R123, R120 ;  /* 0x000000787b58723e */ /* 0x004fe200000000ff */
[----:B------:R-:W-:Y:S01]  /*ae80*/  MUFU.EX2 R112, R112 ;  /* 0x0000007000707308 */ /* 0x000fe20000000800 */
[----:B------:R-:W-:Y:S01]  /*ae90*/  FFMA.FTZ R115, R17, c[0x0][0x23c], -R121 ;  /* 0x00008f0011737a23 */ /* 0x000fe20000010879 */
[C---:B-1----:R-:W-:Y:S04]  /*aea0*/  HMMA.16816.F32 R76, R96.reuse, R104, R76 ;  /* 0x00000068604c723c */ /* 0x042fe8000000184c */
[----:B------:R-:W-:Y:S02]  /*aeb0*/  FFMA.FTZ R114, R18, c[0x0][0x23c], -R119 ;  /* 0x00008f0012727a23 */ /* 0x000fe40000010877 */
[----:B------:R-:W-:Y:S02]  /*aec0*/  FMUL.FTZ R17, R100, R89 ;  /* 0x0000005964117220 */ /* 0x000fe40000410000 */
[----:B------:R-:W1:Y:S01]  /*aed0*/  MUFU.EX2 R115, R115 ;  /* 0x0000007300737308 */ /* 0x000e620000000800 */
[C---:B------:R-:W-:Y:S01]  /*aee0*/  HMMA.16816.F32 R80, R96.reuse, R106, R80 ;  /* 0x0000006a6050723c */ /* 0x040fe20000001850 */
[----:B------:R-:W-:Y:S02]  /*aef0*/  LDSM.16.MT88.4 R104, [R137+0x8800] ;  /* 0x008800008968783b */ /* 0x000fe40000004200 */
[----:B------:R-:W-:Y:S01]  /*af00*/  FMUL.FTZ R18, R0, R90 ;  /* 0x0000005a00127220 */ /* 0x000fe20000410000 */
[----:B----4-:R-:W-:Y:S01]  /*af10*/  F2FP.PACK_AB R89, R113, R122 ;  /* 0x0000007a7159723e */ /* 0x010fe200000000ff */
[----:B------:R-:W-:Y:S01]  /*af20*/  FADD.FTZ R6, R7, R6 ;  /* 0x0000000607067221 */ /* 0x000fe20000010000 */
[----:B------:R-:W-:Y:S03]  /*af30*/  MOV R0, R3 ;  /* 0x0000000300007202 */ /* 0x000fe60000000f00 */
[----:B------:R-:W2:Y:S01]  /*af40*/  LDSM.16.MT88.4 R108, [R139+0x8800] ;  /* 0x008800008b6c783b */ /* 0x000ea20000004200 */
[----:B------:R-:W4:Y:S02]  /*af50*/  MUFU.EX2 R114, R114 ;  /* 0x0000007200727308 */ /* 0x000f240000000800 */
[----:B------:R-:W-:Y:S01]  /*af60*/  FADD.FTZ R7, R103, R6 ;  /* 0x0000000667077221 */ /* 0x000fe20000010000 */
[C---:B---3--:R-:W-:Y:S03]  /*af70*/  HMMA.16816.F32 R16, R96.reuse, R92, R16 ;  /* 0x0000005c6010723c */ /* 0x048fe60000001810 */
[----:B------:R-:W-:Y:S01]  /*af80*/  FADD.FTZ R7, R118, R7 ;  /* 0x0000000776077221 */ /* 0x000fe20000010000 */
[----:B-1----:R-:W-:Y:S04]  /*af90*/  F2FP.PACK_AB R90, R115, R112 ;  /* 0x00000070735a723e */ /* 0x002fe800000000ff */
[----:B------:R-:W-:Y:S01]  /*afa0*/  HMMA.16816.F32 R84, R96, R94, R84 ;  /* 0x0000005e6054723c */ /* 0x000fe20000001854 */
[----:B------:R-:W1:Y:S03]  /*afb0*/  LDSM.16.MT88.4 R92, [R136+0x8800] ;  /* 0x00880000885c783b */ /* 0x000e660000004200 */
[----:B------:R-:W-:Y:S04]  /*afc0*/  FADD.FTZ R122, R122, R7 ;  /* 0x000000077a7a7221 */ /* 0x000fe80000010000 */
[----:B------:R-:W-:Y:S01]  /*afd0*/  FADD.FTZ R113, R113, R122 ;  /* 0x0000007a71717221 */ /* 0x000fe20000010000 */
[----:B------:R-:W3:Y:S03]  /*afe0*/  LDSM.16.MT88.4 R96, [R135+0x8800] ;  /* 0x008800008760783b */ /* 0x000ee60000004200 */
[C---:B----4-:R-:W-:Y:S01]  /*aff0*/  F2FP.PACK_AB R91, R125.reuse, R114 ;  /* 0x000000727d5b723e */ /* 0x050fe200000000ff */
[----:B------:R-:W-:Y:S04]  /*b000*/  FADD.FTZ R114, R114, R113 ;  /* 0x0000007172727221 */ /* 0x000fe80000010000 */
[----:B------:R-:W-:Y:S02]  /*b010*/  FADD.FTZ R125, R125, R114 ;  /* 0x000000727d7d7221 */ /* 0x000fe40000010000 */
[C---:B--2---:R-:W-:Y:S07]  /*b020*/  HMMA.16816.F32 R8, R88.reuse, R108, R8 ;  /* 0x0000006c5808723c */ /* 0x044fee0000001808 */
[--C-:B------:R-:W-:Y:S01]  /*b030*/  FFMA.FTZ R108, R20, c[0x0][0x23c], -R121.reuse ;  /* 0x00008f00146c7a23 */ /* 0x100fe20000010879 */
[C---:B------:R-:W-:Y:S04]  /*b040*/  HMMA.16816.F32 R36, R88.reuse, R110, R36 ;  /* 0x0000006e5824723c */ /* 0x040fe80000001824 */
[----:B------:R-:W-:Y:S01]  /*b050*/  FFMA.FTZ R109, R21, c[0x0][0x23c], -R121 ;  /* 0x00008f00156d7a23 */ /* 0x000fe20000010879 */
[----:B------:R-:W-:Y:S02]  /*b060*/  MUFU.EX2 R108, R108 ;  /* 0x0000006c006c7308 */ /* 0x000fe40000000800 */
[--C-:B------:R-:W-:Y:S01]  /*b070*/  FFMA.FTZ R110, R22, c[0x0][0x23c], -R119.reuse ;  /* 0x00008f00166e7a23 */ /* 0x100fe20000010877 */
[C---:B------:R-:W-:Y:S04]  /*b080*/  HMMA.16816.F32 R40, R88.reuse, R104, R40 ;  /* 0x000000685828723c */ /* 0x040fe80000001828 */
[----:B------:R-:W-:Y:S02]  /*b090*/  FFMA.FTZ R111, R23, c[0x0][0x23c], -R119 ;  /* 0x00008f00176f7a23 */ /* 0x000fe40000010877 */
[----:B------:R-:W-:Y:S01]  /*b0a0*/  LDSM.16.MT88.4 R20, [R135+0xa800] ;  /* 0x00a800008714783b */ /* 0x000fe20000004200 */
[----:B------:R-:W2:Y:S01]  /*b0b0*/  MUFU.EX2 R109, R109 ;  /* 0x0000006d006d7308 */ /* 0x000ea20000000800 */
[C---:B------:R-:W-:Y:S06]  /*b0c0*/  HMMA.16816.F32 R44, R88.reuse, R106, R44 ;  /* 0x0000006a582c723c */ /* 0x040fec000000182c */
[----:B------:R-:W4:Y:S02]  /*b0d0*/  LDSM.16.MT88.4 R104, [R139+0xa800] ;  /* 0x00a800008b68783b */ /* 0x000f240000004200 */
[C---:B-1----:R-:W-:Y:S01]  /*b0e0*/  HMMA.16816.F32 R48, R88.reuse, R92, R48 ;  /* 0x0000005c5830723c */ /* 0x042fe20000001830 */
[----:B------:R-:W-:Y:S07]  /*b0f0*/  MUFU.EX2 R110, R110 ;  /* 0x0000006e006e7308 */ /* 0x000fee0000000800 */
[C---:B------:R-:W-:Y:S01]  /*b100*/  HMMA.16816.F32 R52, R88.reuse, R94, R52 ;  /* 0x0000005e5834723c */ /* 0x040fe20000001834 */
[----:B------:R-:W1:Y:S02]  /*b110*/  LDSM.16.MT88.4 R92, [R137+0xa800] ;  /* 0x00a80000895c783b */ /* 0x000e640000004200 */
[----:B------:R-:W5:Y:S05]  /*b120*/  MUFU.EX2 R111, R111 ;  /* 0x0000006f006f7308 */ /* 0x000f6a0000000800 */
[C---:B---3--:R-:W-:Y:S08]  /*b130*/  HMMA.16816.F32 R56, R88.reuse, R96, R56 ;  /* 0x000000605838723c */ /* 0x048ff00000001838 */
[C---:B------:R-:W-:Y:S01]  /*b140*/  HMMA.16816.F32 R60, R88.reuse, R98, R60 ;  /* 0x00000062583c723c */ /* 0x040fe2000000183c */
[----:B------:R-:W3:Y:S07]  /*b150*/  LDSM.16.MT88.4 R96, [R136+0xa800] ;  /* 0x00a800008860783b */ /* 0x000eee0000004200 */
[C---:B----4-:R-:W-:Y:S07]  /*b160*/  HMMA.16816.F32 R64, R88.reuse, R104, R64 ;  /* 0x000000685840723c */ /* 0x050fee0000001840 */
[--C-:B------:R-:W-:Y:S01]  /*b170*/  FFMA.FTZ R104, R24, c[0x0][0x23c], -R121.reuse ;  /* 0x00008f0018687a23 */ /* 0x100fe20000010879 */
[C---:B------:R-:W-:Y:S04]  /*b180*/  HMMA.16816.F32 R68, R88.reuse, R106, R68 ;  /* 0x0000006a5844723c */ /* 0x040fe80000001844 */
[--C-:B------:R-:W-:Y:S01]  /*b190*/  FFMA.FTZ R105, R25, c[0x0][0x23c], -R121.reuse ;  /* 0x00008f0019697a23 */ /* 0x100fe20000010879 */
[----:B------:R-:W-:Y:S01]  /*b1a0*/  MUFU.EX2 R104, R104 ;  /* 0x0000006800687308 */ /* 0x000fe20000000800 */
[----:B------:R-:W-:Y:S02]  /*b1b0*/  FFMA.FTZ R121, R33, c[0x0][0x23c], -R121 ;  /* 0x00008f0021797a23 */ /* 0x000fe40000010879 */
[C---:B-1----:R-:W-:Y:S04]  /*b1c0*/  HMMA.16816.F32 R72, R88.reuse, R92, R72 ;  /* 0x0000005c5848723c */ /* 0x042fe80000001848 */
[--C-:B------:R-:W-:Y:S02]  /*b1d0*/  FFMA.FTZ R106, R26, c[0x0][0x23c], -R119.reuse ;  /* 0x00008f001a6a7a23 */ /* 0x100fe40000010877 */
[--C-:B------:R-:W-:Y:S01]  /*b1e0*/  FFMA.FTZ R107, R27, c[0x0][0x23c], -R119.reuse ;  /* 0x00008f001b6b7a23 */ /* 0x100fe20000010877 */
[----:B------:R-:W1:Y:S01]  /*b1f0*/  MUFU.EX2 R105, R105 ;  /* 0x0000006900697308 */ /* 0x000e620000000800 */
[C---:B------:R-:W-:Y:S01]  /*b200*/  HMMA.16816.F32 R12, R88.reuse, R94, R12 ;  /* 0x0000005e580c723c */ /* 0x040fe2000000180c */
[----:B------:R-:W4:Y:S03]  /*b210*/  LDSM.16.MT88.4 R92, [R139+0x9000] ;  /* 0x009000008b5c783b */ /* 0x000f260000004200 */
[----:B------:R-:W-:Y:S04]  /*b220*/  FFMA.FTZ R119, R35, c[0x0][0x23c], -R119 ;  /* 0x00008f0023777a23 */ /* 0x000fe80000010877 */
[C---:B---3--:R-:W-:Y:S01]  /*b230*/  HMMA.16816.F32 R76, R88.reuse, R96, R76 ;  /* 0x00000060584c723c */ /* 0x048fe2000000184c */
[----:B------:R-:W-:Y:S01]  /*b240*/  MUFU.EX2 R106, R106 ;  /* 0x0000006a006a7308 */ /* 0x000fe20000000800 */
[----:B------:R-:W3:Y:S06]  /*b250*/  LDSM.16.MT88.4 R24, [R137+0x9000] ;  /* 0x009000008918783b */ /* 0x000eec0000004200 */
[C---:B------:R-:W-:Y:S02]  /*b260*/  HMMA.16816.F32 R80, R88.reuse, R98, R80 ;  /* 0x000000625850723c */ /* 0x040fe40000001850 */
[----:B------:R-:W-:Y:S01]  /*b270*/  LDSM.16.MT88.4 R32, [R137+0x9800] ;  /* 0x009800008920783b */ /* 0x000fe20000004200 */
[----:B------:R-:W4:Y:S05]  /*b280*/  MUFU.EX2 R107, R107 ;  /* 0x0000006b006b7308 */ /* 0x000f2a0000000800 */
[C---:B------:R-:W-:Y:S05]  /*b290*/  HMMA.16816.F32 R16, R88.reuse, R20, R16 ;  /* 0x000000145810723c */ /* 0x040fea0000001810 */
[----:B------:R-:W3:Y:S02]  /*b2a0*/  MUFU.EX2 R121, R121 ;  /* 0x0000007900797308 */ /* 0x000ee40000000800 */
[----:B--2---:R-:W-:Y:S01]  /*b2b0*/  F2FP.PACK_AB R20, R109, R108 ;  /* 0x0000006c6d14723e */ /* 0x004fe200000000ff */
[----:B------:R-:W-:Y:S01]  /*b2c0*/  HMMA.16816.F32 R84, R88, R22, R84 ;  /* 0x000000165854723c */ /* 0x000fe20000001854 */
[----:B------:R-:W2:Y:S03]  /*b2d0*/  LDSM.16.MT88.4 R88, [R136+0x9000] ;  /* 0x009000008858783b */ /* 0x000ea60000004200 */
[----:B-----5:R-:W-:Y:S01]  /*b2e0*/  F2FP.PACK_AB R21, R111, R110 ;  /* 0x0000006e6f15723e */ /* 0x020fe200000000ff */
[----:B------:R-:W-:Y:S02]  /*b2f0*/  FADD.FTZ R110, R110, R125 ;  /* 0x0000007d6e6e7221 */ /* 0x000fe40000010000 */
[----:B-1----:R-:W-:Y:S01]  /*b300*/  F2FP.PACK_AB R22, R105, R104 ;  /* 0x000000686916723e */ /* 0x002fe200000000ff */
[----:B------:R-:W1:Y:S01]  /*b310*/  MUFU.EX2 R172, R119 ;  /* 0x0000007700ac7308 */ /* 0x000e620000000800 */
[----:B------:R-:W-:Y:S03]  /*b320*/  FADD.FTZ R111, R111, R110 ;  /* 0x0000006e6f6f7221 */ /* 0x000fe60000010000 */
[C---:B----4-:R-:W-:Y:S01]  /*b330*/  F2FP.PACK_AB R23, R107.reuse, R106 ;  /* 0x0000006a6b17723e */ /* 0x050fe200000000ff */
[----:B------:R-:W-:Y:S04]  /*b340*/  FADD.FTZ R106, R106, R111 ;  /* 0x0000006f6a6a7221 */ /* 0x000fe80000010000 */
[----:B------:R-:W-:Y:S02]  /*b350*/  FADD.FTZ R107, R107, R106 ;  /* 0x0000006a6b6b7221 */ /* 0x000fe40000010000 */
        /* <DEDUP_REMOVED lines=20> */
[----:B------:R-:W-:Y:S07]  /*b4a0*/  LDSM.16.MT88.4 R92, [R137+0xb800] ;  /* 0x00b80000895c783b */ /* 0x000fee0000004200 */
[C---:B---3--:R-:W-:Y:S08]  /*b4b0*/  HMMA.16816.F32 R16, R20.reuse, R24, R16 ;  /* 0x000000181410723c */ /* 0x048ff00000001810 */
[----:B------:R-:W-:Y:S01]  /*b4c0*/  HMMA.16816.F32 R84, R20, R26, R84 ;  /* 0x0000001a1454723c */ /* 0x000fe20000001854 */
[----:B------:R-:W-:Y:S06]  /*b4d0*/  LDSM.16.MT88.4 R24, [R139+0xb800] ;  /* 0x00b800008b18783b */ /* 0x000fec0000004200 */
[----:B------:R-:W-:Y:S02]  /*b4e0*/  F2FP.PACK_AB R20, R127, R124 ;  /* 0x0000007c7f14723e */ /* 0x000fe400000000ff */
[----:B------:R-:W-:Y:S03]  /*b4f0*/  F2FP.PACK_AB R21, R169, R126 ;  /* 0x0000007ea915723e */ /* 0x000fe600000000ff */
[----:B------:R-:W-:Y:S01]  /*b500*/  F2FP.PACK_AB R22, R121, R170 ;  /* 0x000000aa7916723e */ /* 0x000fe200000000ff */
[----:B------:R-:W-:Y:S01]  /*b510*/  FADD.FTZ R126, R126, R107 ;  /* 0x0000006b7e7e7221 */ /* 0x000fe20000010000 */
[C---:B-1----:R-:W-:Y:S03]  /*b520*/  F2FP.PACK_AB R23, R172.reuse, R171 ;  /* 0x000000abac17723e */ /* 0x042fe600000000ff */
[----:B------:R-:W-:Y:S04]  /*b530*/  FADD.FTZ R126, R169, R126 ;  /* 0x0000007ea97e7221 */ /* 0x000fe80000010000 */
[C---:B------:R-:W-:Y:S01]  /*b540*/  HMMA.16816.F32 R96, R20.reuse, R28, R8 ;  /* 0x0000001c1460723c */ /* 0x040fe20000001808 */
[----:B------:R-:W1:Y:S02]  /*b550*/  LDSM.16.MT88.4 R8, [R135+0x9800] ;  /* 0x009800008708783b */ /* 0x000e640000004200 */
[----:B------:R-:W-:Y:S04]  /*b560*/  FADD.FTZ R165, R171, R126 ;  /* 0x0000007eaba57221 */ /* 0x000fe80000010000 */
        /* <DEDUP_REMOVED lines=10> */
[C---:B------:R-:W-:Y:S07]  /*b610*/  HMMA.16816.F32 R64, R20.reuse, R24, R64 ;  /* 0x000000181440723c */ /* 0x040fee0000001840 */
[----:B------:R-:W-:Y:S01]  /*b620*/  FADD.FTZ R24, R5, R117 ;  /* 0x0000007505187221 */ /* 0x000fe20000010000 */
[C---:B------:R-:W-:Y:S04]  /*b630*/  HMMA.16816.F32 R68, R20.reuse, R26, R68 ;  /* 0x0000001a1444723c */ /* 0x040fe80000001844 */
[----:B------:R-:W-:Y:S01]  /*b640*/  FADD.FTZ R5, R101, R24 ;  /* 0x0000001865057221 */ /* 0x000fe20000010000 */
[----:B------:R-:W-:Y:S03]  /*b650*/  MOV R101, R2 ;  /* 0x0000000200657202 */ /* 0x000fe60000000f00 */
[C---:B------:R-:W-:Y:S04]  /*b660*/  HMMA.16816.F32 R72, R20.reuse, R92, R72 ;  /* 0x0000005c1448723c */ /* 0x040fe80000001848 */
[----:B------:R-:W-:Y:S04]  /*b670*/  FADD.FTZ R5, R116, R5 ;  /* 0x0000000574057221 */ /* 0x000fe80000010000 */
[C---:B------:R-:W-:Y:S04]  /*b680*/  HMMA.16816.F32 R92, R20.reuse, R94, R12 ;  /* 0x0000005e145c723c */ /* 0x040fe8000000180c */
[----:B------:R-:W-:Y:S04]  /*b690*/  FADD.FTZ R120, R120, R5 ;  /* 0x0000000578787221 */ /* 0x000fe80000010000 */
[C---:B---3--:R-:W-:Y:S04]  /*b6a0*/  HMMA.16816.F32 R76, R20.reuse, R28, R76 ;  /* 0x0000001c144c723c */ /* 0x048fe8000000184c */
        /* <DEDUP_REMOVED lines=13> */
[----:B------:R-:W-:Y:S01]  /*b780*/  FADD.FTZ R166, R121, R166 ;  /* 0x000000a679a67221 */ /* 0x000fe20000010000 */
[----:B------:R-:W-:-:S05]  /*b790*/  @P1 BRA `(.L_x_5887) ;  /* 0xffffd4c000001947 */ /* 0x000fca000383ffff */
.L_x_5883:
[----:B------:R-:W1:Y:S01]  /*b7a0*/  SHFL.BFLY PT, R7, R166, 0x2, 0x1f ;  /* 0x0c401f00a6077f89 */ /* 0x000e6200000e0000 */
[----:B------:R-:W-:Y:S01]  /*b7b0*/  MOV R9, 0x3f800000 ;  /* 0x3f80000000097802 */ /* 0x000fe20000000f00 */
[----:B------:R-:W-:Y:S01]  /*b7c0*/  BSSY B0, `(.L_x_5888) ;  /* 0x00000d3000007945 */ /* 0x000fe20003800000 */
[----:B------:R-:W-:Y:S01]  /*b7d0*/  MOV R8, 0x3f800000 ;  /* 0x3f80000000087802 */ /* 0x000fe20000000f00 */
[----:B------:R-:W2:Y:S01]  /*b7e0*/  SHFL.BFLY PT, R0, R165, 0x2, 0x1f ;  /* 0x0c401f00a5007f89 */ /* 0x000ea200000e0000 */
[----:B------:R-:W-:-:S03]  /*b7f0*/  LEA R161, R161, R152, 0x4 ;  /* 0x00000098a1a17211 */ /* 0x000fc600078e20ff */
[----:B------:R-:W3:Y:S04]  /*b800*/  S2R R4, SR_TID.X ;  /* 0x0000000000047919 */ /* 0x000ee80000002100 */
[----:B------:R-:W4:Y:S04]  /*b810*/  S2R R15, SR_TID.X ;  /* 0x00000000000f7919 */ /* 0x000f280000002100 */
[----:B------:R-:W-:Y:S01]  /*b820*/  BAR.SYNC.DEFER_BLOCKING 0x0 ;  /* 0x0000000000007b1d */ /* 0x000fe20000010000 */
[----:B-1----:R-:W-:Y:S02]  /*b830*/  FADD.FTZ R7, R7, R166 ;  /* 0x000000a607077221 */ /* 0x002fe40000010000 */
[----:B--2---:R-:W-:-:S03]  /*b840*/  FADD.FTZ R0, R0, R165 ;  /* 0x000000a500007221 */ /* 0x004fc60000010000 */
[----:B------:R-:W1:Y:S01]  /*b850*/  SHFL.BFLY PT, R6, R7, 0x1, 0x1f ;  /* 0x0c201f0007067f89 */ /* 0x000e6200000e0000 */
[----:B---3--:R-:W-:-:S03]  /*b860*/  SHF.R.S32.HI R13, RZ, 0x1f, R4 ;  /* 0x0000001fff0d7819 */ /* 0x008fc60000011404 */
[----:B------:R-:W2:Y:S01]  /*b870*/  SHFL.BFLY PT, R5, R0, 0x1, 0x1f ;  /* 0x0c201f0000057f89 */ /* 0x000ea200000e0000 */
[CC--:B------:R-:W-:Y:S02]  /*b880*/  LEA.HI R17, R13.reuse, R4.reuse, RZ, 0x2 ;  /* 0x000000040d117211 */ /* 0x0c0fe400078f10ff */
[----:B----4-:R-:W-:Y:S02]  /*b890*/  SHF.R.S32.HI R10, RZ, 0x1f, R15 ;  /* 0x0000001fff0a7819 */ /* 0x010fe4000001140f */
[----:B------:R-:W-:Y:S02]  /*b8a0*/  SHF.R.S32.HI R12, RZ, 0x2, R17 ;  /* 0x00000002ff0c7819 */ /* 0x000fe40000011411 */
[----:B------:R-:W-:Y:S02]  /*b8b0*/  LEA.HI R10, R10, R15, RZ, 0x4 ;  /* 0x0000000f0a0a7211 */ /* 0x000fe400078f20ff */
[----:B------:R-:W-:-:S04]  /*b8c0*/  LEA.HI R15, R13, R4, RZ, 0x4 ;  /* 0x000000040d0f7211 */ /* 0x000fc800078f20ff */
[----:B------:R-:W-:Y:S01]  /*b8d0*/  LOP3.LUT R15, R15, 0xfffffff0, RZ, 0xc0, !PT ;  /* 0xfffffff00f0f7812 */ /* 0x000fe200078ec0ff */
[----:B-1----:R-:W-:Y:S01]  /*b8e0*/  FADD.FTZ R6, R7, R6 ;  /* 0x0000000607067221 */ /* 0x002fe20000010000 */
[----:B------:R-:W-:Y:S02]  /*b8f0*/  SHF.R.S32.HI R7, RZ, 0x1f, R17 ;  /* 0x0000001fff077819 */ /* 0x000fe40000011411 */
[----:B------:R-:W-:Y:S01]  /*b900*/  LOP3.LUT R17, R17, 0x1ffffffc, RZ, 0xc0, !PT ;  /* 0x1ffffffc11117812 */ /* 0x000fe200078ec0ff */
[----:B--2---:R-:W-:Y:S01]  /*b910*/  FADD.FTZ R5, R0, R5 ;  /* 0x0000000500057221 */ /* 0x004fe20000010000 */
[----:B------:R-:W-:Y:S02]  /*b920*/  FSETP.NE.FTZ.AND P4, PT, R6, RZ, PT ;  /* 0x000000ff0600720b */ /* 0x000fe40003f95000 */
[----:B------:R-:W-:Y:S02]  /*b930*/  LEA.HI R7, R7, R12, RZ, 0x3 ;  /* 0x0000000c07077211 */ /* 0x000fe400078f18ff */
[----:B------:R-:W-:-:S02]  /*b940*/  FSETP.NE.FTZ.AND P3, PT, R5, RZ, PT ;  /* 0x000000ff0500720b */ /* 0x000fc40003f75000 */
[-C--:B------:R-:W-:Y:S02]  /*b950*/  LEA.HI R0, R13, R4.reuse, RZ, 0x5 ;  /* 0x000000040d007211 */ /* 0x080fe400078f28ff */
[----:B------:R-:W-:Y:S02]  /*b960*/  LOP3.LUT R7, R7, 0xfffffff8, RZ, 0xc0, !PT ;  /* 0xfffffff807077812 */ /* 0x000fe400078ec0ff */
[----:B------:R-:W-:Y:S02]  /*b970*/  SHF.R.S32.HI R11, RZ, 0x5, R0 ;  /* 0x00000005ff0b7819 */ /* 0x000fe40000011400 */
[----:B------:R-:W-:Y:S01]  /*b980*/  IADD3 R14, -R17, R4, RZ ;  /* 0x00000004110e7210 */ /* 0x000fe20007ffe1ff */
[----:B------:R-:W1:Y:S01]  /*b990*/  @P4 MUFU.RCP R9, R6 ;  /* 0x0000000600094308 */ /* 0x000e620000001000 */
[----:B------:R-:W-:Y:S02]  /*b9a0*/  IADD3 R7, R12, -R7, RZ ;  /* 0x800000070c077210 */ /* 0x000fe40007ffe0ff */
[----:B------:R-:W-:-:S02]  /*b9b0*/  SHF.R.S32.HI R13, RZ, 0x4, R10 ;  /* 0x00000004ff0d7819 */ /* 0x000fc4000001140a */
[----:B------:R-:W-:Y:S02]  /*b9c0*/  IADD3 R10, -R15, R4, RZ ;  /* 0x000000040f0a7210 */ /* 0x000fe40007ffe1ff */
[----:B------:R-:W-:Y:S01]  /*b9d0*/  LEA R11, R11, R14, 0x9 ;  /* 0x0000000e0b0b7211 */ /* 0x000fe200078e48ff */
[----:B------:R-:W2:Y:S01]  /*b9e0*/  @P3 MUFU.RCP R8, R5 ;  /* 0x0000000500083308 */ /* 0x000ea20000001000 */
[----:B------:R-:W-:Y:S02]  /*b9f0*/  LOP3.LUT R15, R7, 0x1, RZ, 0xc0, !PT ;  /* 0x00000001070f7812 */ /* 0x000fe400078ec0ff */
[----:B------:R-:W-:Y:S02]  /*ba00*/  SHF.L.U32 R12, R13, 0x6, RZ ;  /* 0x000000060d0c7819 */ /* 0x000fe400000006ff */
[----:B------:R-:W-:Y:S02]  /*ba10*/  LEA.HI R14, R10, R10, RZ, 0x1 ;  /* 0x0000000a0a0e7211 */ /* 0x000fe400078f08ff */
[----:B------:R-:W-:Y:S01]  /*ba20*/  SHF.L.U32 R16, R7, 0x6, RZ ;  /* 0x0000000607107819 */ /* 0x000fe200000006ff */
[----:B-1----:R-:W-:Y:S01]  /*ba30*/  FMUL.FTZ R96, R9, R96 ;  /* 0x0000006009607220 */ /* 0x002fe20000410000 */
[----:B------:R-:W-:Y:S01]  /*ba40*/  ISETP.NE.U32.AND P0, PT, R15, 0x1, PT ;  /* 0x000000010f00780c */ /* 0x000fe20003f05070 */
[C---:B------:R-:W-:Y:S01]  /*ba50*/  FMUL.FTZ R97, R9.reuse, R97 ;  /* 0x0000006109617220 */ /* 0x040fe20000410000 */
[----:B------:R-:W-:Y:S01]  /*ba60*/  LOP3.LUT R12, R12, 0x1c0, RZ, 0xc0, !PT ;  /* 0x000001c00c0c7812 */ /* 0x000fe200078ec0ff */
[C---:B------:R-:W-:Y:S01]  /*ba70*/  FMUL.FTZ R36, R9.reuse, R36 ;  /* 0x0000002409247220 */ /* 0x040fe20000410000 */
[----:B------:R-:W-:Y:S01]  /*ba80*/  SHF.L.U32 R15, R14, 0x2, RZ ;  /* 0x000000020e0f7819 */ /* 0x000fe200000006ff */
[C---:B------:R-:W-:Y:S01]  /*ba90*/  FMUL.FTZ R37, R9.reuse, R37 ;  /* 0x0000002509257220 */ /* 0x040fe20000410000 */
[----:B------:R-:W-:Y:S01]  /*baa0*/  LOP3.LUT R16, R16, 0x1c0, RZ, 0xc0, !PT ;  /* 0x000001c010107812 */ /* 0x000fe200078ec0ff */
[C---:B------:R-:W-:Y:S01]  /*bab0*/  FMUL.FTZ R40, R9.reuse, R40 ;  /* 0x0000002809287220 */ /* 0x040fe20000410000 */
[----:B------:R-:W-:Y:S01]  /*bac0*/  LOP3.LUT R15, R12, 0x38, R15, 0xf8, !PT ;  /* 0x000000380c0f7812 */ /* 0x000fe200078ef80f */
[C---:B------:R-:W-:Y:S01]  /*bad0*/  FMUL.FTZ R41, R9.reuse, R41 ;  /* 0x0000002909297220 */ /* 0x040fe20000410000 */
[----:B------:R-:W-:Y:S01]  /*bae0*/  LEA.HI R16, R16, R16, RZ, 0x1d ;  /* 0x0000001010107211 */ /* 0x000fe200078fe8ff */
[C---:B------:R-:W-:Y:S01]  /*baf0*/  FMUL.FTZ R44, R9.reuse, R44 ;  /* 0x0000002c092c7220 */ /* 0x040fe20000410000 */
[----:B------:R-:W-:Y:S01]  /*bb00*/  SHF.R.U32.HI R12, RZ, 0x3, R12 ;  /* 0x00000003ff0c7819 */ /* 0x000fe2000001160c */
[----:B------:R-:W-:Y:S01]  /*bb10*/  FMUL.FTZ R45, R9, R45 ;  /* 0x0000002d092d7220 */ /* 0x000fe20000410000 */
[----:B------:R-:W-:Y:S01]  /*bb20*/  LEA R11, R11, R16, 0x1 ;  /* 0x000000100b0b7211 */ /* 0x000fe200078e08ff */
[----:B------:R-:W-:Y:S01]  /*bb30*/  FMUL.FTZ R48, R9, R48 ;  /* 0x0000003009307220 */ /* 0x000fe20000410000 */
[----:B------:R-:W-:Y:S01]  /*bb40*/  LOP3.LUT R12, R15, R12, RZ, 0x3c, !PT ;  /* 0x0000000c0f0c7212 */ /* 0x000fe200078e3cff */
[----:B------:R-:W-:Y:S01]  /*bb50*/  FMUL.FTZ R49, R9, R49 ;  /* 0x0000003109317220 */ /* 0x000fe20000410000 */
[----:B------:R-:W-:Y:S01]  /*bb60*/  R2P PR, R7, 0x6 ;  /* 0x0000000607007804 */ /* 0x000fe20000000000 */
[C---:B------:R-:W-:Y:S01]  /*bb70*/  FMUL.FTZ R52, R9.reuse, R52 ;  /* 0x0000003409347220 */ /* 0x040fe20000410000 */
[----:B------:R-:W-:Y:S01]  /*bb80*/  STS.64 [R11.X4], R96 ;  /* 0x000000600b007388 */ /* 0x000fe20000004a00 */
[C---:B------:R-:W-:Y:S01]  /*bb90*/  FMUL.FTZ R53, R9.reuse, R53 ;  /* 0x0000003509357220 */ /* 0x040fe20000410000 */
[----:B------:R-:W1:Y:S01]  /*bba0*/  @P4 MUFU.LG2 R6, R6 ;  /* 0x0000000600064308 */ /* 0x000e620000000c00 */
[----:B------:R-:W-:-:S02]  /*bbb0*/  FMUL.FTZ R56, R9, R56 ;  /* 0x0000003809387220 */ /* 0x000fc40000410000 */
[C---:B------:R-:W-:Y:S02]  /*bbc0*/  FMUL.FTZ R57, R9.reuse, R57 ;  /* 0x0000003909397220 */ /* 0x040fe40000410000 */
[C---:B------:R-:W-:Y:S02]  /*bbd0*/  FMUL.FTZ R60, R9.reuse, R60 ;  /* 0x0000003c093c7220 */ /* 0x040fe40000410000 */
[C---:B------:R-:W-:Y:S01]  /*bbe0*/  FMUL.FTZ R61, R9.reuse, R61 ;  /* 0x0000003d093d7220 */ /* 0x040fe20000410000 */
[----:B------:R-:W3:Y:S01]  /*bbf0*/  @P3 MUFU.LG2 R5, R5 ;  /* 0x0000000500053308 */ /* 0x000ee20000000c00 */
        /* <DEDUP_REMOVED lines=16> */
[----:B------:R-:W-:Y:S01]  /*bd00*/  LOP3.LUT R9, R14, 0xffffffe, RZ, 0xc0, !PT ;  /* 0x0ffffffe0e097812 */ /* 0x000fe200078ec0ff */
[C---:B--2---:R-:W-:Y:S02]  /*bd10*/  FMUL.FTZ R99, R8.reuse, R99 ;  /* 0x0000006308637220 */ /* 0x044fe40000410000 */
[----:B------:R-:W-:Y:S01]  /*bd20*/  FMUL.FTZ R98, R8, R98 ;  /* 0x0000006208627220 */ /* 0x000fe20000410000 */
[----:B------:R-:W-:Y:S01]  /*bd30*/  IADD3 R15, R10, -R9, RZ ;  /* 0x800000090a0f7210 */ /* 0x000fe20007ffe0ff */
[C---:B------:R-:W-:Y:S01]  /*bd40*/  FMUL.FTZ R39, R8.reuse, R39 ;  /* 0x0000002708277220 */ /* 0x040fe20000410000 */
[----:B------:R-:W-:Y:S01]  /*bd50*/  MOV R9, 0x40 ;  /* 0x0000004000097802 */ /* 0x000fe20000000f00 */
[C---:B------:R-:W-:Y:S01]  /*bd60*/  FMUL.FTZ R38, R8.reuse, R38 ;  /* 0x0000002608267220 */ /* 0x040fe20000410000 */
[----:B------:R-:W-:Y:S01]  /*bd70*/  LEA R7, R15, R12, 0x2 ;  /* 0x0000000c0f077211 */ /* 0x000fe200078e10ff */
[C---:B------:R-:W-:Y:S01]  /*bd80*/  FMUL.FTZ R43, R8.reuse, R43 ;  /* 0x0000002b082b7220 */ /* 0x040fe20000410000 */
[----:B------:R-:W-:Y:S01]  /*bd90*/  MOV R12, 0x80 ;  /* 0x00000080000c7802 */ /* 0x000fe20000000f00 */
[C---:B------:R-:W-:Y:S01]  /*bda0*/  FMUL.FTZ R42, R8.reuse, R42 ;  /* 0x0000002a082a7220 */ /* 0x040fe20000410000 */
[----:B------:R-:W-:Y:S01]  /*bdb0*/  SEL R9, R9, 0xffffffc0, !P1 ;  /* 0xffffffc009097807 */ /* 0x000fe20004800000 */
[----:B------:R-:W-:Y:S01]  /*bdc0*/  FMUL.FTZ R47, R8, R47 ;  /* 0x0000002f082f7220 */ /* 0x000fe20000410000 */
[----:B------:R-:W-:Y:S01]  /*bdd0*/  SEL R17, R12, 0xffffff80, !P2 ;  /* 0xffffff800c117807 */ /* 0x000fe20005000000 */
[C---:B------:R-:W-:Y:S01]  /*bde0*/  FMUL.FTZ R46, R8.reuse, R46 ;  /* 0x0000002e082e7220 */ /* 0x040fe20000410000 */
[----:B------:R-:W-:Y:S01]  /*bdf0*/  STS.64 [R11.X4+0x800], R98 ;  /* 0x000800620b007388 */ /* 0x000fe20000004a00 */
        /* <DEDUP_REMOVED lines=24> */
[----:B------:R-:W-:Y:S01]  /*bf80*/  SHF.L.U32 R8, R11, 0x2, RZ ;  /* 0x000000020b087819 */ /* 0x000fe200000006ff */
[----:B-1----:R-:W-:-:S02]  /*bf90*/  @P4 FMUL.FTZ R6, R6, 0.69314718246459960938 ;  /* 0x3f31721806064820 */ /* 0x002fc40000410000 */
[----:B---3--:R-:W-:Y:S01]  /*bfa0*/  @P3 FMUL.FTZ R5, R5, 0.69314718246459960938 ;  /* 0x3f31721805053820 */ /* 0x008fe20000410000 */
[C---:B------:R-:W-:Y:S02]  /*bfb0*/  IADD3 R14, R8.reuse, -0x20, RZ ;  /* 0xffffffe0080e7810 */ /* 0x040fe40007ffe0ff */
        /* <DEDUP_REMOVED lines=26> */
[----:B------:R2:W-:Y:S04]  /*c160*/  STS.64 [R15+0x4800], R74 ;  /* 0x0048004a0f007388 */ /* 0x0005e80000000a00 */
[----:B------:R-:W-:Y:S04]  /*c170*/  STS.64 [R12+0x4000], R92 ;  /* 0x0040005c0c007388 */ /* 0x000fe80000000a00 */
[----:B------:R3:W-:Y:S04]  /*c180*/  STS.64 [R12+0x4800], R94 ;  /* 0x0048005e0c007388 */ /* 0x0007e80000000a00 */
[----:B------:R4:W-:Y:S04]  /*c190*/  STS.64 [R16+0x4000], R76 ;  /* 0x0040004c10007388 */ /* 0x0009e80000000a00 */
[----:B------:R4:W-:Y:S01]  /*c1a0*/  STS.64 [R16+0x4800], R78 ;  /* 0x0048004e10007388 */ /* 0x0009e20000000a00 */
[----:B-1----:R-:W-:-:S03]  /*c1b0*/  SHF.L.U32 R14, R10, 0x2, RZ ;  /* 0x000000020a0e7819 */ /* 0x002fc600000006ff */
[----:B------:R4:W-:Y:S04]  /*c1c0*/  STS.64 [R18+0x4000], R80 ;  /* 0x0040005012007388 */ /* 0x0009e80000000a00 */
[----:B------:R4:W-:Y:S01]  /*c1d0*/  STS.64 [R18+0x4800], R82 ;  /* 0x0048005212007388 */ /* 0x0009e20000000a00 */
[----:B--2---:R-:W-:-:S03]  /*c1e0*/  LOP3.LUT R15, R0, 0xffffffe0, RZ, 0xc0, !PT ;  /* 0xffffffe0000f7812 */ /* 0x004fc600078ec0ff */
[----:B------:R4:W-:Y:S01]  /*c1f0*/  STS.64 [R19+0x4000], R88 ;  /* 0x0040005813007388 */ /* 0x0009e20000000a00 */
[----:B------:R-:W-:Y:S01]  /*c200*/  MOV R0, 0xff800000 ;  /* 0xff80000000007802 */ /* 0x000fe20000000f00 */
[----:B------:R-:W-:Y:S01]  /*c210*/  @P4 FFMA.FTZ R0, R3, c[0x0][0x238], R6 ;  /* 0x00008e0003004a23 */ /* 0x000fe20000010006 */
[----:B------:R-:W-:Y:S01]  /*c220*/  IADD3 R15, -R15, R4, RZ ;  /* 0x000000040f0f7210 */ /* 0x000fe20007ffe1ff */
[----:B------:R4:W-:Y:S01]  /*c230*/  STS.64 [R19+0x4800], R90 ;  /* 0x0048005a13007388 */ /* 0x0009e20000000a00 */
[----:B------:R-:W-:Y:S01]  /*c240*/  MOV R4, 0xff800000 ;  /* 0xff80000000047802 */ /* 0x000fe20000000f00 */
[----:B------:R-:W-:Y:S01]  /*c250*/  @P3 FFMA.FTZ R4, R2, c[0x0][0x238], R5 ;  /* 0x00008e0002043a23 */ /* 0x000fe20000010005 */
[----:B------:R-:W-:Y:S01]  /*c260*/  LOP3.LUT P0, RZ, R15, 0x3, RZ, 0xc0, !PT ;  /* 0x000000030fff7812 */ /* 0x000fe2000780c0ff */
[----:B------:R4:W-:Y:S01]  /*c270*/  STS.64 [R17+0x4000], R84 ;  /* 0x0040005411007388 */ /* 0x0009e20000000a00 */
[----:B---3--:R-:W-:Y:S02]  /*c280*/  IADD3 R12, -R157, RZ, RZ ;  /* 0x000000ff9d0c7210 */ /* 0x008fe40007ffe1ff */
[----:B------:R-:W-:Y:S01]  /*c290*/  SHF.R.S32.HI R15, RZ, 0x1f, R14 ;  /* 0x0000001fff0f7819 */ /* 0x000fe2000001140e */
[----:B------:R4:W-:Y:S04]  /*c2a0*/  STS.64 [R17+0x4800], R86 ;  /* 0x0048005611007388 */ /* 0x0009e80000000a00 */
[----:B------:R-:W-:Y:S06]  /*c2b0*/  BAR.SYNC.DEFER_BLOCKING 0x0 ;  /* 0x0000000000007b1d */ /* 0x000fec0000010000 */
[----:B------:R-:W1:Y:S04]  /*c2c0*/  S2R R9, SR_CTAID.Z ;  /* 0x0000000000097919 */ /* 0x000e680000002700 */
[----:B------:R-:W2:Y:S04]  /*c2d0*/  S2R R8, SR_CTAID.Y ;  /* 0x0000000000087919 */ /* 0x000ea80000002600 */
[----:B------:R-:W3:Y:S04]  /*c2e0*/  S2R R11, SR_CTAID.X ;  /* 0x00000000000b7919 */ /* 0x000ee80000002500 */
[----:B------:R4:W4:Y:S04]  /*c2f0*/  LDS.128 R72, [R7.X4] ;  /* 0x0000000007487984 */ /* 0x0009280000004c00 */
[----:B------:R4:W4:Y:S01]  /*c300*/  LDS.128 R68, [R7.X4+0x800] ;  /* 0x0008000007447984 */ /* 0x0009220000004c00 */
[----:B-1----:R-:W-:-:S03]  /*c310*/  IMAD R9, R12, c[0x0][0x1c0], R9 ;  /* 0x000070000c097a24 */ /* 0x002fc600078e0209 */
[----:B------:R1:W1:Y:S01]  /*c320*/  LDS.128 R64, [R7.X4+0x1000] ;  /* 0x0010000007407984 */ /* 0x0002620000004c00 */
[----:B--2---:R-:W-:-:S03]  /*c330*/  IMAD R8, R8, c[0x0][0x210], R157 ;  /* 0x0000840008087a24 */ /* 0x004fc600078e029d */
[----:B------:R2:W1:Y:S01]  /*c340*/  LDS.128 R60, [R7.X4+0x1800] ;  /* 0x00180000073c7984 */ /* 0x0004620000004c00 */
[----:B---3--:R-:W-:Y:S01]  /*c350*/  SHF.L.U32 R11, R11, 0x6, RZ ;  /* 0x000000060b0b7819 */ /* 0x008fe200000006ff */
[----:B------:R-:W-:Y:S02]  /*c360*/  IMAD R8, R8, c[0x0][0x1c0], R9 ;  /* 0x0000700008087a24 */ /* 0x000fe400078e0209 */
[----:B------:R2:W3:Y:S02]  /*c370*/  LDS.128 R56, [R7.X4+0x2000] ;  /* 0x0020000007387984 */ /* 0x0004e40000004c00 */
[----:B------:R-:W-:Y:S02]  /*c380*/  IMAD R8, R8, c[0x0][0x214], R11 ;  /* 0x0000850008087a24 */ /* 0x000fe400078e020b */
        /* <DEDUP_REMOVED lines=11> */
[----:B------:R-:W-:Y:S05]  /*c440*/  @P0 BRA `(.L_x_5889) ;  /* 0x000000a000000947 */ /* 0x000fea0003800000 */
[----:B---34-:R-:W-:Y:S02]  /*c450*/  IADD3 R5, R161, 0x8, RZ ;  /* 0x00000008a1057810 */ /* 0x018fe40007ffe0ff */
[----:B------:R-:W-:-:S02]  /*c460*/  SHF.R.S32.HI R3, RZ, 0x1f, R161 ;  /* 0x0000001fff037819 */ /* 0x000fc400000114a1 */
[C---:B------:R-:W-:Y:S02]  /*c470*/  IADD3 R2, P0, R8.reuse, R161, RZ ;  /* 0x000000a108027210 */ /* 0x040fe40007f1e0ff */
[-C--:B------:R-:W-:Y:S02]  /*c480*/  ISETP.GE.AND P2, PT, R161, R146.reuse, PT ;  /* 0x00000092a100720c */ /* 0x080fe40003f46270 */
[----:B------:R-:W-:Y:S02]  /*c490*/  ISETP.GE.AND P1, PT, R5, R146, PT ;  /* 0x000000920500720c */ /* 0x000fe40003f26270 */
[----:B------:R-:W-:Y:S02]  /*c4a0*/  LEA.HI.X.SX32 R3, R8, R3, 0x1, P0 ;  /* 0x0000000308037211 */ /* 0x000fe400000f0eff */
[----:B------:R-:W-:-:S04]  /*c4b0*/  LEA R6, P0, R2, c[0x0][0x208], 0x2 ;  /* 0x0000820002067a11 */ /* 0x000fc800078010ff */
[----:B-12---:R-:W-:-:S05]  /*c4c0*/  LEA.HI.X R7, R2, c[0x0][0x20c], R3, 0x2, P0 ;  /* 0x0000830002077a11 */ /* 0x006fca00000f1403 */
[----:B------:R1:W-:Y:S04]  /*c4d0*/  @!P2 STG.E [R6.64], R0 ;  /* 0x000000000600a986 */ /* 0x0003e8000c101908 */
[----:B------:R1:W-:Y:S02]  /*c4e0*/  @!P1 STG.E [R6.64+0x20], R4 ;  /* 0x0000200406009986 */ /* 0x0003e4000c101908 */
.L_x_5889:
[----:B---34-:R-:W-:Y:S05]  /*c4f0*/  BSYNC B0 ;  /* 0x0000000000007941 */ /* 0x018fea0003800000 */
.L_x_5888:
        /* <DEDUP_REMOVED lines=15> */
.L_x_5891:
[----:B------:R-:W-:Y:S05]  /*c5f0*/  BSYNC B0 ;  /* 0x0000000000007941 */ /* 0x000fea0003800000 */
.L_x_5890:
        /* <DEDUP_REMOVED lines=8> */
.L_x_5893:
[----:B------:R-:W-:Y:S05]  /*c680*/  BSYNC B0 ;  /* 0x0000000000007941 */ /* 0x000fea0003800000 */
.L_x_5892:
        /* <DEDUP_REMOVED lines=8> */
.L_x_5895:
[----:B------:R-:W-:Y:S05]  /*c710*/  BSYNC B0 ;  /* 0x0000000000007941 */ /* 0x000fea0003800000 */
.L_x_5894:
        /* <DEDUP_REMOVED lines=8> */
.L_x_5897:
[----:B------:R-:W-:Y:S05]  /*c7a0*/  BSYNC B0 ;  /* 0x0000000000007941 */ /* 0x000fea0003800000 */
.L_x_5896:
        /* <DEDUP_REMOVED lines=8> */
.L_x_5899:
[----:B------:R-:W-:Y:S05]  /*c830*/  BSYNC B0 ;  /* 0x0000000000007941 */ /* 0x000fea0003800000 */
.L_x_5898:
        /* <DEDUP_REMOVED lines=8> */
.L_x_5901:
[----:B------:R-:W-:Y:S05]  /*c8c0*/  BSYNC B0 ;  /* 0x0000000000007941 */ /* 0x000fea0003800000 */
.L_x_5900:
        /* <DEDUP_REMOVED lines=8> */
.L_x_5903:
[----:B------:R-:W-:Y:S05]  /*c950*/  BSYNC B0 ;  /* 0x0000000000007941 */ /* 0x000fea0003800000 */
.L_x_5902:
        /* <DEDUP_REMOVED lines=9> */
.L_x_5904:
        /* <DEDUP_REMOVED lines=9> */
.L_x_8264:


//--------------------- .text._ZN5flash24flash_fwd_splitkv_kernelI23Flash_fwd_kernel_traitsILi128ELi64ELi64ELi4ELb0ELb0EN7cutlass6half_tE19Flash_kernel_traitsILi128ELi64ELi64ELi4ES3_EELb1ELb0ELb0ELb0ELb0ELb1ELb1ELb0EEEvNS_16Flash_fwd_paramsE --------------------------
	.section	.text._ZN5flash24flash_fwd_splitkv_kernelI23Flash_fwd_kernel_traitsILi128ELi64ELi64ELi4ELb0ELb0EN7cutlass6half_tE19Flash_kernel_traitsILi128ELi64ELi64ELi4ES3_EELb1ELb0ELb0ELb0ELb0ELb1ELb1ELb0EEEvNS_16Flash_fwd_paramsE,"ax",@progbits
	.sectioninfo	@"SHI_REGISTERS=202"
	.align	128
        .global         _ZN5flash24flash_fwd_splitkv_kernelI23Flash_fwd_kernel_traitsILi128ELi64ELi64ELi4ELb0ELb0EN7cutlass6half_tE19Flash_kernel_traitsILi128ELi64ELi64ELi4ES3_EELb1ELb0ELb0ELb0ELb0ELb1ELb1ELb0EEEvNS_16Flash_fwd_paramsE
        .type           _ZN5flash24flash_fwd_splitkv_kernelI23Flash_fwd_kernel_traitsILi128ELi64ELi64ELi4ELb0ELb0EN7cutlass6half_tE19Flash_kernel_traitsILi128ELi64ELi64ELi4ES3_EELb1ELb0ELb0ELb0ELb0ELb1ELb1ELb0EEEvNS_16Flash_fwd_paramsE,@function
        .size           _ZN5flash24flash_fwd_splitkv_kernelI23Flash_fwd_kernel_traitsILi128ELi64ELi64ELi4ELb0ELb0EN7cutlass6half_tE19Flash_kernel_traitsILi128ELi64ELi64ELi4ES3_EELb1ELb0ELb0ELb0ELb0ELb1ELb1ELb0EEEvNS_16Flash_fwd_paramsE,(.L_x_8265 - _ZN5flash24flash_fwd_splitkv_kernelI23Flash_fwd_kernel_traitsILi128ELi64ELi64ELi4ELb0ELb0EN7cutlass6half_tE19Flash_kernel_traitsILi128ELi64ELi64ELi4ES3_EELb1ELb0ELb0ELb0ELb0ELb1ELb1ELb0EEEvNS_16Flash_fwd_paramsE)
        .other          _ZN5flash24flash_fwd_splitkv_kernelI23Flash_fwd_kernel_traitsILi128ELi64ELi64ELi4ELb0ELb0EN7cutlass6half_tE19Flash_kernel_traitsILi128ELi64ELi64ELi4ES3_EELb1ELb0ELb0ELb0ELb0ELb1ELb1ELb0EEEvNS_16Flash_fwd_paramsE,@"STO_CUDA_ENTRY STV_DEFAULT"
_ZN5flash24flash_fwd_splitkv_kernelI23Flash_fwd_kernel_traitsILi128ELi64ELi64ELi4ELb0ELb0EN7cutlass6half_tE19Flash_kernel_traitsILi128ELi64ELi64ELi4ES3_EELb1ELb0ELb0ELb0ELb0ELb1ELb1ELb0EEEvNS_16Flash_fwd_paramsE:
.text._ZN5flash24flash_fwd_splitkv_kernelI23Flash_fwd_kernel_traitsILi128ELi64ELi64ELi4ELb0ELb0EN7cutlass6half_tE19Flash_kernel_traitsILi128ELi64ELi64ELi4ES3_EELb1ELb0ELb0ELb0ELb0ELb1ELb1ELb0EEEvNS_16Flash_fwd_paramsE:
        /* <DEDUP_REMOVED lines=53> */
.L_x_5905:
[----:B-1-34-:R-:W-:Y:S02]  /*0350*/  MOV R0, c[0x0][0x218] ;  /* 0x0000860000007a02 */ /* 0x01afe40000000f00 */
.L_x_5906:
        /* <DEDUP_REMOVED lines=27> */
[----:B------:R-:W-:Y:S01]  /*0510*/  IADD3 R6, R87, 0x3f, RZ ;  /* 0x0000003f57067810 */ /* 0x000fe20007ffe0ff */
        /* <DEDUP_REMOVED lines=8> */
[----:B------:R-:W-:-:S04]  /*05a0*/  IADD3 R4, -R86, 0x7f, R91 ;  /* 0x0000007f56047810 */ /* 0x000fc80007ffe15b */
[----:B------:R-:W-:Y:S02]  /*05b0*/  ISETP.GT.U32.AND P1, PT, R5, R0, PT ;  /* 0x000000000500720c */ /* 0x000fe40003f24070 */
[----:B------:R-:W-:-:S04]  /*05c0*/  IADD3 R4, R4, c[0x0][0x2e8], R87 ;  /* 0x0000ba0004047a10 */ /* 0x000fc80007ffe057 */
        /* <DEDUP_REMOVED lines=45> */
.L_x_5909:
[----:B------:R-:W-:Y:S05]  /*08a0*/  BSYNC B0 ;  /* 0x0000000000007941 */ /* 0x000fea0003800000 */
.L_x_5908:
        /* <DEDUP_REMOVED lines=8> */
.L_x_5911:
[----:B------:R-:W-:Y:S05]  /*0930*/  BSYNC B0 ;  /* 0x0000000000007941 */ /* 0x000fea0003800000 */
.L_x_5910:
        /* <DEDUP_REMOVED lines=8> */
.L_x_5913:
[----:B------:R-:W-:Y:S05]  /*09c0*/  BSYNC B0 ;  /* 0x0000000000007941 */ /* 0x000fea0003800000 */
.L_x_5912:
        /* <DEDUP_REMOVED lines=8> */
.L_x_5915:
[----:B------:R-:W-:Y:S05]  /*0a50*/  BSYNC B0 ;  /* 0x0000000000007941 */ /* 0x000fea0003800000 */
.L_x_5914:
        /* <DEDUP_REMOVED lines=8> */
.L_x_5917:
[----:B------:R-:W-:Y:S05]  /*0ae0*/  BSYNC B0 ;  /* 0x0000000000007941 */ /* 0x000fea0003800000 */
.L_x_5916:
        /* <DEDUP_REMOVED lines=8> */
.L_x_5919:
[----:B------:R-:W-:Y:S05]  /*0b70*/  BSYNC B0 ;  /* 0x0000000000007941 */ /* 0x000fea0003800000 */
.L_x_5918:
        /* <DEDUP_REMOVED lines=8> */
.L_x_5921:
[----:B------:R-:W-:Y:S05]  /*0c00*/  BSYNC B0 ;  /* 0x0000000000007941 */ /* 0x000fea0003800000 */
.L_x_5920:
        /* <DEDUP_REMOVED lines=8> */
.L_x_5923:
[----:B------:R-:W-:Y:S05]  /*0c90*/  BSYNC B0 ;  /* 0x0000000000007941 */ /* 0x000fea0003800000 */
.L_x_5922:
        /* <DEDUP_REMOVED lines=32> */
.L_x_5907:
        /* <DEDUP_REMOVED lines=15> */
[----:B------:R-:W-:Y:S02]  /*0f90*/  @P2 SHF.L.U64.HI R3, R4, 0x2, R3 ;  /* 0x0000000204032819 */ /* 0x000fe40000010203 */
[----:B------:R-:W-:Y:S02]  /*0fa0*/  IABS R4, c[0x0][0x2d0] ;  /* 0x0000b40000047a13 */ /* 0x000fe40000000000 */
        /* <DEDUP_REMOVED lines=60> */
[----:B------:R-:W-:Y:S01]  /*1370*/  IMAD.MOV.U32 R24, RZ, RZ, R10 ;  /* 0x000000ffff187224 */ /* 0x000fe200078e000a */
[----:B------:R-:W-:Y:S01]  /*1380*/  SHF.R.S32.HI R10, RZ, 0x1f, R5 ;  /* 0x0000001fff0a7819 */ /* 0x000fe20000011405 */
[----:B------:R-:W-:Y:S02]  /*1390*/  IMAD R2, R32, c[0x0][0x184], R13 ;  /* 0x0000610020027a24 */ /* 0x000fe400078e020d */
[----:B------:R-:W-:-:S03]  /*13a0*/  IMAD R9, R9, c[0x0][0x188], RZ ;  /* 0x0000620009097a24 */ /* 0x000fc600078e02ff */
[----:B------:R-:W-:Y:S01]  /*13b0*/  IADD3 R25, R11, R2, RZ ;  /* 0x000000020b197210 */ /* 0x000fe20007ffe0ff */
[C---:B------:R-:W-:Y:S02]  /*13c0*/  IMAD R11, R7.reuse, c[0x0][0x19c], R0 ;  /* 0x00006700070b7a24 */ /* 0x040fe400078e0200 */
[----:B------:R-:W-:Y:S02]  /*13d0*/  IMAD R0, R10, c[0x0][0x1b0], RZ ;  /* 0x00006c000a007a24 */ /* 0x000fe400078e02ff */
[----:B------:R-:W-:-:S04]  /*13e0*/  IMAD.WIDE.U32 R24, R7, c[0x0][0x198], R24 ;  /* 0x0000660007187a25 */ /* 0x000fc800078e0018 */
[C---:B------:R-:W-:Y:S01]  /*13f0*/  IMAD R14, R32.reuse, c[0x0][0x18c], R9 ;  /* 0x00006300200e7a24 */ /* 0x040fe200078e0209 */
[----:B------:R-:W-:Y:S01]  /*1400*/  IADD3 R25, R25, R11, RZ ;  /* 0x0000000b19197210 */ /* 0x000fe20007ffe0ff */
[----:B------:R-:W-:Y:S02]  /*1410*/  IMAD R9, R5, c[0x0][0x1b4], R0 ;  /* 0x00006d0005097a24 */ /* 0x000fe400078e0200 */
[----:B------:R-:W-:-:S04]  /*1420*/  IMAD.WIDE.U32 R32, R32, c[0x0][0x188], RZ ;  /* 0x0000620020207a25 */ /* 0x000fc800078e00ff */
[----:B------:R-:W-:-:S04]  /*1430*/  IMAD.WIDE.U32 R24, R5, c[0x0][0x1b0], R24 ;  /* 0x00006c0005187a25 */ /* 0x000fc800078e0018 */
[----:B------:R-:W-:Y:S01]  /*1440*/  IMAD.IADD R14, R33, 0x1, R14 ;  /* 0x00000001210e7824 */ /* 0x000fe200078e020e */
[----:B------:R-:W-:Y:S01]  /*1450*/  IADD3 R9, R25, R9, RZ ;  /* 0x0000000919097210 */ /* 0x000fe20007ffe0ff */
[----:B------:R-:W-:Y:S05]  /*1460*/  BRA `(.L_x_5925) ;  /* 0x0000041000007947 */ /* 0x000fea0003800000 */
.L_x_5924:
        /* <DEDUP_REMOVED lines=16> */
.L_x_5926:
        /* <DEDUP_REMOVED lines=14> */
[----:B------:R-:W-:-:S05]  /*1650*/  IMAD.HI.U32 R5, R10, R7, RZ ;  /* 0x000000070a057227 */ /* 0x000fca00078e00ff */
[----:B------:R-:W-:-:S05]  /*1660*/  IADD3 R3, -R5, RZ, RZ ;  /* 0x000000ff05037210 */ /* 0x000fca0007ffe1ff */
[----:B------:R-:W-:Y:S01]  /*1670*/  IMAD R3, R6, R3, R7 ;  /* 0x0000000306037224 */ /* 0x000fe200078e0207 */
[----:B------:R-:W-:-:S04]  /*1680*/  LEA R7, R29, 0xffffffc0, 0x6 ;  /* 0xffffffc01d077811 */ /* 0x000fc800078e30ff */
[----:B------:R-:W-:Y:S01]  /*1690*/  ISETP.GT.U32.AND P1, PT, R6, R3, PT ;  /* 0x000000030600720c */ /* 0x000fe20003f24070 */
[----:B------:R-:W-:-:S12]  /*16a0*/  IMAD.WIDE.U32 R8, R7, c[0x0][0x198], R8 ;  /* 0x0000660007087a25 */ /* 0x000fd800078e0008 */
[----:B------:R-:W-:Y:S01]  /*16b0*/  @!P1 IMAD.IADD R3, R3, 0x1, -R6 ;  /* 0x0000000103039824 */ /* 0x000fe200078e0a06 */
[----:B------:R-:W-:Y:S02]  /*16c0*/  @!P1 IADD3 R5, R5, 0x1, RZ ;  /* 0x0000000105059810 */ /* 0x000fe40007ffe0ff */
[----:B------:R-:W-:Y:S02]  /*16d0*/  ISETP.NE.AND P1, PT, RZ, c[0x0][0x1c8], PT ;  /* 0x00007200ff007a0c */ /* 0x000fe40003f25270 */
[----:B------:R-:W-:Y:S02]  /*16e0*/  ISETP.GE.U32.AND P3, PT, R3, R6, PT ;  /* 0x000000060300720c */ /* 0x000fe40003f66070 */
[----:B------:R-:W-:-:S04]  /*16f0*/  LOP3.LUT R3, R16, c[0x0][0x1c8], RZ, 0x3c, !PT ;  /* 0x0000720010037a12 */ /* 0x000fc800078e3cff */
[----:B------:R-:W-:Y:S02]  /*1700*/  ISETP.GE.AND P2, PT, R3, RZ, PT ;  /* 0x000000ff0300720c */ /* 0x000fe40003f46270 */
[----:B------:R-:W-:-:S05]  /*1710*/  SHF.R.S32.HI R3, RZ, 0x1f, R7 ;  /* 0x0000001fff037819 */ /* 0x000fca0000011407 */
[----:B------:R-:W-:Y:S01]  /*1720*/  @P3 IADD3 R5, R5, 0x1, RZ ;  /* 0x0000000105053810 */ /* 0x000fe20007ffe0ff */
[----:B------:R-:W-:-:S04]  /*1730*/  IMAD R6, R3, c[0x0][0x198], RZ ;  /* 0x0000660003067a24 */ /* 0x000fc800078e02ff */
[----:B------:R-:W-:Y:S01]  /*1740*/  IMAD R11, R7, c[0x0][0x19c], R6 ;  /* 0x00006700070b7a24 */ /* 0x000fe200078e0206 */
        /* <DEDUP_REMOVED lines=19> */
.L_x_5925:
[----:B------:R-:W-:Y:S01]  /*1880*/  ISETP.NE.AND P1, PT, R15, -0x1, PT ;  /* 0xffffffff0f00780c */ /* 0x000fe20003f25270 */
[----:B------:R-:W-:Y:S01]  /*1890*/  IMAD.IADD R147, R86, 0x1, -R91 ;  /* 0x0000000156937824 */ /* 0x000fe200078e0a5b */
[----:B------:R-:W-:Y:S01]  /*18a0*/  SHF.R.S32.HI R2, RZ, 0x1f, R89 ;  /* 0x0000001fff027819 */ /* 0x000fe20000011459 */
[----:B------:R-:W-:Y:S01]  /*18b0*/  IMAD R10, R10, c[0x0][0x1b8], RZ ;  /* 0x00006e000a0a7a24 */ /* 0x000fe200078e02ff */
[----:B------:R-:W-:Y:S02]  /*18c0*/  BSSY B0, `(.L_x_5927) ;  /* 0x000005e000007945 */ /* 0x000fe40003800000 */
[CC--:B-----5:R-:W-:Y:S01]  /*18d0*/  LEA.HI R0, R2.reuse, R89.reuse, RZ, 0x3 ;  /* 0x0000005902007211 */ /* 0x0e0fe200078f18ff */
[----:B------:R-:W-:Y:S01]  /*18e0*/  IMAD R10, R5, c[0x0][0x1bc], R10 ;  /* 0x00006f00050a7a24 */ /* 0x000fe200078e020a */
        /* <DEDUP_REMOVED lines=8> */
[----:B------:R-:W-:Y:S01]  /*1970*/  @P1 IMAD.MOV.U32 R8, RZ, RZ, R12 ;  /* 0x000000ffff081224 */ /* 0x000fe200078e000c */
[----:B------:R-:W-:Y:S01]  /*1980*/  LOP3.LUT R28, R28, 0x1c0, RZ, 0xc0, !PT ;  /* 0x000001c01c1c7812 */ /* 0x000fe200078ec0ff */
[----:B------:R-:W-:-:S04]  /*1990*/  @!P1 IMAD.WIDE.U32 R12, R158, c[0x0][0x178], RZ ;  /* 0x00005e009e0c9a25 */ /* 0x000fc800078e00ff */
[----:B------:R-:W-:Y:S01]  /*19a0*/  @!P1 IMAD.MOV.U32 R8, RZ, RZ, R12 ;  /* 0x000000ffff089224 */ /* 0x000fe200078e000c */
[----:B------:R-:W-:Y:S01]  /*19b0*/  LOP3.LUT R12, R6, 0xfffffff0, RZ, 0xc0, !PT ;  /* 0xfffffff0060c7812 */ /* 0x000fe200078ec0ff */
[----:B------:R-:W-:Y:S01]  /*19c0*/  IMAD.IADD R0, R89, 0x1, -R0 ;  /* 0x0000000159007824 */ /* 0x000fe200078e0a00 */
[----:B------:R-:W-:Y:S01]  /*19d0*/  SHF.R.S32.HI R6, RZ, 0x4, R6 ;  /* 0x00000004ff067819 */ /* 0x000fe20000011406 */
[----:B------:R-:W-:Y:S02]  /*19e0*/  @!P1 IMAD R11, R11, c[0x0][0x178], RZ ;  /* 0x00005e000b0b9a24 */ /* 0x000fe400078e02ff */
[----:B------:R-:W-:Y:S02]  /*19f0*/  IMAD.SHL.U32 R157, R0, 0x8, RZ ;  /* 0x00000008009d7824 */ /* 0x000fe400078e00ff */
[----:B------:R-:W-:Y:S02]  /*1a00*/  IMAD.IADD R12, R89, 0x1, -R12 ;  /* 0x00000001590c7824 */ /* 0x000fe400078e0a0c */
[----:B------:R-:W-:Y:S01]  /*1a10*/  @!P1 IMAD R11, R158, c[0x0][0x17c], R11 ;  /* 0x00005f009e0b9a24 */ /* 0x000fe200078e020b */
[----:B------:R-:W-:Y:S01]  /*1a20*/  IADD3 R32, P2, R157, R32, RZ ;  /* 0x000000209d207210 */ /* 0x000fe20007f5e0ff */
[----:B------:R-:W-:Y:S01]  /*1a30*/  IMAD.WIDE R22, R23, 0x40, R18 ;  /* 0x0000004017167825 */ /* 0x000fe200078e0212 */
[----:B------:R-:W-:-:S02]  /*1a40*/  SHF.R.S32.HI R26, RZ, 0x1f, R157 ;  /* 0x0000001fff1a7819 */ /* 0x000fc4000001149d */
[----:B------:R-:W-:Y:S01]  /*1a50*/  SHF.R.S32.HI R17, RZ, 0x1f, R12 ;  /* 0x0000001fff117819 */ /* 0x000fe2000001140c */
[----:B------:R-:W-:Y:S01]  /*1a60*/  @!P1 IMAD.IADD R15, R13, 0x1, R11 ;  /* 0x000000010d0f9824 */ /* 0x000fe200078e020b */
[C---:B------:R-:W-:Y:S01]  /*1a70*/  IADD3 R24, P3, R157.reuse, R24, RZ ;  /* 0x000000189d187210 */ /* 0x040fe20007f7e0ff */
[----:B------:R-:W-:Y:S01]  /*1a80*/  IMAD.X R33, R26, 0x1, R14, P2 ;  /* 0x000000011a217824 */ /* 0x000fe200010e060e */
[----:B------:R-:W-:Y:S02]  /*1a90*/  IADD3 R8, P1, R157, R8, RZ ;  /* 0x000000089d087210 */ /* 0x000fe40007f3e0ff */
[----:B------:R-:W-:Y:S01]  /*1aa0*/  LEA.HI R13, R2, R89, RZ, 0x6 ;  /* 0x00000059020d7211 */ /* 0x000fe200078f30ff */
[----:B------:R-:W-:Y:S01]  /*1ab0*/  IMAD.WIDE.U32 R32, R5, c[0x0][0x1b8], R32 ;  /* 0x00006e0005207a25 */ /* 0x000fe200078e0020 */
[----:B------:R-:W-:Y:S02]  /*1ac0*/  LEA.HI R14, R17, R12, RZ, 0x3 ;  /* 0x0000000c110e7211 */ /* 0x000fe400078f18ff */
[C---:B------:R-:W-:Y:S01]  /*1ad0*/  IADD3.X R25, R26.reuse, R9, RZ, P3, !PT ;  /* 0x000000091a197210 */ /* 0x040fe20001ffe4ff */
[----:B------:R-:W-:Y:S01]  /*1ae0*/  IMAD.X R9, R26, 0x1, R15, P1 ;  /* 0x000000011a097824 */ /* 0x000fe200008e060f */
[----:B------:R-:W-:Y:S01]  /*1af0*/  IADD3 R30, P1, R18, R7, RZ ;  /* 0x00000007121e7210 */ /* 0x000fe20007f3e0ff */
[----:B------:R-:W-:Y:S01]  /*1b00*/  IMAD.SHL.U32 R15, R13, 0x8, RZ ;  /* 0x000000080d0f7824 */ /* 0x000fe200078e00ff */
[----:B------:R-:W-:Y:S01]  /*1b10*/  LOP3.LUT R13, R14, 0xfffffff8, RZ, 0xc0, !PT ;  /* 0xfffffff80e0d7812 */ /* 0x000fe200078ec0ff */
[----:B------:R-:W-:Y:S01]  /*1b20*/  IMAD R7, R19, c[0x0][0x198], RZ ;  /* 0x0000660013077a24 */ /* 0x000fe200078e02ff */
[----:B------:R-:W-:Y:S01]  /*1b30*/  LOP3.LUT R20, R28, 0x38, R157, 0xf8, !PT ;  /* 0x000000381c147812 */ /* 0x000fe200078ef89d */
[----:B------:R-:W-:Y:S01]  /*1b40*/  IMAD.WIDE.U32 R24, R18, c[0x0][0x198], R24 ;  /* 0x0000660012187a25 */ /* 0x000fe200078e0018 */
[----:B------:R-:W-:-:S02]  /*1b50*/  SHF.R.U32.HI R11, RZ, 0x3, R28 ;  /* 0x00000003ff0b7819 */ /* 0x000fc4000001161c */
[----:B------:R-:W-:Y:S01]  /*1b60*/  IADD3.X R3, R19, R3, RZ, P1, !PT ;  /* 0x0000000313037210 */ /* 0x000fe20000ffe4ff */
[----:B------:R-:W-:Y:S01]  /*1b70*/  IMAD.IADD R12, R12, 0x1, -R13 ;  /* 0x000000010c0c7824 */ /* 0x000fe200078e0a0d */
[----:B------:R-:W-:Y:S01]  /*1b80*/  LOP3.LUT R20, R20, R11, RZ, 0x3c, !PT ;  /* 0x0000000b14147212 */ /* 0x000fe200078e3cff */
[----:B------:R-:W-:Y:S01]  /*1b90*/  IMAD R7, R18, c[0x0][0x19c], R7 ;  /* 0x0000670012077a24 */ /* 0x000fe200078e0207 */
[----:B------:R-:W-:Y:S01]  /*1ba0*/  SHF.R.S32.HI R11, RZ, 0x1f, R16 ;  /* 0x0000001fff0b7819 */ /* 0x000fe20000011410 */
[----:B------:R-:W-:Y:S01]  /*1bb0*/  IMAD R3, R3, c[0x0][0x1a0], RZ ;  /* 0x0000680003037a24 */ /* 0x000fe200078e02ff */
[----:B------:R-:W-:Y:S01]  /*1bc0*/  R2P PR, R12, 0x6 ;  /* 0x000000060c007804 */ /* 0x000fe20000000000 */
[----:B------:R-:W-:Y:S01]  /*1bd0*/  IMAD.IADD R33, R33, 0x1, R10 ;  /* 0x0000000121217824 */ /* 0x000fe200078e020a */
[----:B------:R-:W-:Y:S01]  /*1be0*/  ISETP.GE.AND P3, PT, R18, R147, PT ;  /* 0x000000931200720c */ /* 0x000fe20003f66270 */
[----:B------:R-:W-:Y:S01]  /*1bf0*/  IMAD R11, R11, c[0x0][0x1a8], RZ ;  /* 0x00006a000b0b7a24 */ /* 0x000fe200078e02ff */
[----:B------:R-:W-:Y:S01]  /*1c00*/  LEA.HI R2, R2, R89, RZ, 0x5 ;  /* 0x0000005902027211 */ /* 0x000fe200078f28ff */
[----:B------:R-:W-:Y:S01]  /*1c10*/  IMAD.IADD R120, R25, 0x1, R7 ;  /* 0x0000000119787824 */ /* 0x000fe200078e0207 */
[----:B------:R-:W-:Y:S01]  /*1c20*/  LOP3.LUT R154, R20, 0xfffffe00, R15, 0xf8, !PT ;  /* 0xfffffe00149a7812 */ /* 0x000fe200078ef80f */
[----:B------:R-:W-:Y:S01]  /*1c30*/  IMAD R21, R16, c[0x0][0x1ac], R11 ;  /* 0x00006b0010157a24 */ /* 0x000fe200078e020b */
[----:B------:R-:W-:Y:S01]  /*1c40*/  LOP3.LUT R10, R2, 0xffffffe0, RZ, 0xc0, !PT ;  /* 0xffffffe0020a7812 */ /* 0x000fe200078ec0ff */
[----:B------:R-:W-:Y:S01]  /*1c50*/  IMAD R3, R30, c[0x0][0x1a4], R3 ;  /* 0x000069001e037a24 */ /* 0x000fe200078e0203 */
[----:B------:R-:W-:Y:S01]  /*1c60*/  MOV R7, 0x10 ;  /* 0x0000001000077802 */ /* 0x000fe20000000f00 */
[----:B------:R-:W-:Y:S01]  /*1c70*/  IMAD.MOV.U32 R5, RZ, RZ, 0x20 ;  /* 0x00000020ff057424 */ /* 0x000fe200078e00ff */
[----:B------:R-:W-:Y:S01]  /*1c80*/  SHF.R.S32.HI R84, RZ, 0x5, R2 ;  /* 0x00000005ff547819 */ /* 0x000fe20000011402 */
[----:B------:R-:W-:Y:S01]  /*1c90*/  IMAD.WIDE.U32 R16, R16, c[0x0][0x1a8], R8 ;  /* 0x00006a0010107a25 */ /* 0x000fe200078e0008 */
[----:B------:R-:W-:-:S02]  /*1ca0*/  IADD3 R156, R157, 0x40, RZ ;  /* 0x000000409d9c7810 */ /* 0x000fc40007ffe0ff */
[----:B------:R-:W-:Y:S01]  /*1cb0*/  SHF.L.U32 R154, R154, 0x1, RZ ;  /* 0x000000019a9a7819 */ /* 0x000fe200000006ff */
[----:B------:R-:W-:Y:S01]  /*1cc0*/  IMAD.WIDE.U32 R30, R30, c[0x0][0x1a0], R32 ;  /* 0x000068001e1e7a25 */ /* 0x000fe200078e0020 */
[----:B------:R-:W-:Y:S02]  /*1cd0*/  SEL R7, R7, 0xfffffff0, !P1 ;  /* 0xfffffff007077807 */ /* 0x000fe40004800000 */
[----:B------:R-:W-:Y:S01]  /*1ce0*/  SEL R5, R5, 0xffffffe0, !P2 ;  /* 0xffffffe005057807 */ /* 0x000fe20005000000 */
[----:B------:R-:W-:Y:S02]  /*1cf0*/  IMAD.MOV.U32 R121, RZ, RZ, R24 ;  /* 0x000000ffff797224 */ /* 0x000fe400078e0018 */
        /* <DEDUP_REMOVED lines=26> */
.L_x_5928:
[----:B------:R-:W-:Y:S05]  /*1ea0*/  BSYNC B0 ;  /* 0x0000000000007941 */ /* 0x000fea0003800000 */
.L_x_5927:
        /* <DEDUP_REMOVED lines=29> */
.L_x_5930:
[----:B------:R-:W-:Y:S05]  /*2080*/  BSYNC B0 ;  /* 0x0000000000007941 */ /* 0x000fea0003800000 */
.L_x_5929:
        /* <DEDUP_REMOVED lines=29> */
.L_x_5932:
[----:B------:R-:W-:Y:S05]  /*2260*/  BSYNC B0 ;  /* 0x0000000000007941 */ /* 0x000fea0003800000 */
.L_x_5931:
        /* <DEDUP_REMOVED lines=28> */
.L_x_5934:
[----:B------:R-:W-:Y:S05]  /*2430*/  BSYNC B0 ;  /* 0x0000000000007941 */ /* 0x000fea0003800000 */
.L_x_5933:
        /* <DEDUP_REMOVED lines=23> */
.L_x_5936:
[----:B------:R-:W-:Y:S05]  /*25b0*/  BSYNC B0 ;  /* 0x0000000000007941 */ /* 0x000fea0003800000 */
.L_x_5935:
        /* <DEDUP_REMOVED lines=25> */
.L_x_5938:
[----:B------:R-:W-:Y:S05]  /*2750*/  BSYNC B0 ;  /* 0x0000000000007941 */ /* 0x000fea0003800000 */
.L_x_5937:
        /* <DEDUP_REMOVED lines=23> */
.L_x_5940:
[----:B------:R-:W-:Y:S05]  /*28d0*/  BSYNC B0 ;  /* 0x0000000000007941 */ /* 0x000fea0003800000 */
.L_x_5939:
        /* <DEDUP_REMOVED lines=26> */
.L_x_5942:
[----:B------:R-:W-:Y:S05]  /*2a80*/  BSYNC B0 ;  /* 0x0000000000007941 */ /* 0x000fea0003800000 */
.L_x_5941:
[----:B------:R-:W0:Y:S01]  /*2a90*/  LDGDEPBAR ;  /* 0x00000000000079af */ /* 0x000e220000000000 */
[----:B------:R-:W-:Y:S01]  /*2aa0*/  ISETP.GE.AND P2, PT, R18, R8, PT ;  /* 0x000000081200720c */ /* 0x000fe20003f46270 */
[----:B------:R-:W-:Y:S01]  /*2ab0*/  IMAD.SHL.U32 R89, R89, 0x2, RZ ;  /* 0x0000000259597824 */ /* 0x000fe200078e00ff */
[----:B------:R-:W-:Y:S01]  /*2ac0*/  SHF.R.S32.HI R153, RZ, 0x1f, R10 ;  /* 0x0000001fff997819 */ /* 0x000fe2000001140a */
[----:B------:R-:W-:Y:S01]  /*2ad0*/  BSSY B0, `(.L_x_5943) ;  /* 0x0000018000007945 */ /* 0x000fe20003800000 */
[C---:B------:R-:W-:Y:S02]  /*2ae0*/  LEA R168, P1, R30.reuse, c[0x0][0x170], 0x1 ;  /* 0x00005c001ea87a11 */ /* 0x040fe400078208ff */
        /* <DEDUP_REMOVED lines=22> */
.L_x_5944:
[----:B------:R-:W-:Y:S05]  /*2c50*/  BSYNC B0 ;  /* 0x0000000000007941 */ /* 0x000fea0003800000 */
.L_x_5943:
        /* <DEDUP_REMOVED lines=25> */
.L_x_5946:
[----:B------:R-:W-:Y:S05]  /*2df0*/  BSYNC B0 ;  /* 0x0000000000007941 */ /* 0x000fea0003800000 */
.L_x_5945:
        /* <DEDUP_REMOVED lines=25> */
.L_x_5948:
[----:B------:R-:W-:Y:S05]  /*2f90*/  BSYNC B0 ;  /* 0x0000000000007941 */ /* 0x000fea0003800000 */
.L_x_5947:
        /* <DEDUP_REMOVED lines=8> */
[----:B--23--:R-:W-:Y:S01]  /*3020*/  @!P2 IMAD.WIDE.U32 R16, R10, 0x60, R168 ;  /* 0x000000600a10a825 */ /* 0x00cfe200078e00a8 */
        /* <DEDUP_REMOVED lines=17> */
.L_x_5950:
[----:B------:R-:W-:Y:S05]  /*3140*/  BSYNC B0 ;  /* 0x0000000000007941 */ /* 0x000fea0003800000 */
.L_x_5949:
[----:B------:R-:W-:Y:S01]  /*3150*/  LEA.HI R145, R6, R6, RZ, 0x1 ;  /* 0x0000000606917211 */ /* 0x000fe200078f08ff */
[----:B------:R-:W-:Y:S01]  /*3160*/  IMAD.SHL.U32 R12, R12, 0x40, RZ ;  /* 0x000000400c0c7824 */ /* 0x000fe200078e00ff */
[C---:B------:R-:W-:Y:S01]  /*3170*/  R2P PR, R0.reuse, 0x6 ;  /* 0x0000000600007804 */ /* 0x040fe20000000000 */
[----:B---3--:R-:W-:Y:S01]  /*3180*/  IMAD.SHL.U32 R8, R0, 0x40, RZ ;  /* 0x0000004000087824 */ /* 0x008fe200078e00ff */
[----:B------:R-:W-:Y:S01]  /*3190*/  LOP3.LUT R145, R145, 0xfffffffe, RZ, 0xc0, !PT ;  /* 0xfffffffe91917812 */ /* 0x000fe200078ec0ff */
[----:B------:R-:W-:Y:S01]  /*31a0*/  IMAD.SHL.U32 R18, R18, 0x8, RZ ;  /* 0x0000000812127824 */ /* 0x000fe200078e00ff */
[----:B------:R-:W-:Y:S01]  /*31b0*/  LOP3.LUT R11, R12, 0x1c0, RZ, 0xc0, !PT ;  /* 0x000001c00c0b7812 */ /* 0x000fe200078ec0ff */
[----:B------:R-:W-:Y:S01]  /*31c0*/  IMAD.SHL.U32 R85, R14, 0x40, RZ ;  /* 0x000000400e557824 */ /* 0x000fe200078e00ff */
[----:B------:R-:W-:Y:S01]  /*31d0*/  LOP3.LUT R9, R8, 0x1c0, RZ, 0xc0, !PT ;  /* 0x000001c008097812 */ /* 0x000fe200078ec0ff */
[----:B------:R-:W-:Y:S01]  /*31e0*/  IMAD.IADD R145, R6, 0x1, -R145 ;  /* 0x0000000106917824 */ /* 0x000fe200078e0a91 */
[----:B------:R-:W0:Y:S01]  /*31f0*/  LDGDEPBAR ;  /* 0x00000000000079af */ /* 0x000e220000000000 */
[----:B------:R-:W-:Y:S01]  /*3200*/  IMAD.IADD R89, R2, 0x1, R89 ;  /* 0x0000000102597824 */ /* 0x000fe200078e0259 */
        /* <DEDUP_REMOVED lines=17> */
[----:B------:R-:W3:Y:S01]  /*3320*/  LDSM.16.M88.4 R40, [R146] ;  /* 0x000000009228783b */ /* 0x000ee20000000200 */
        /* <DEDUP_REMOVED lines=9> */
[----:B-1----:R-:W1:Y:S01]  /*33c0*/  LDSM.16.M88.4 R24, [R145+0x5800] ;  /* 0x005800009118783b */ /* 0x002e620000000200 */
[----:B------:R-:W-:Y:S01]  /*33d0*/  IADD3 R133, R143, 0x1800, RZ ;  /* 0x000018008f857810 */ /* 0x000fe20007ffe0ff */
[----:B------:R-:W-:Y:S01]  /*33e0*/  IMAD.IADD R139, R145, 0x1, R0 ;  /* 0x00000001918b7824 */ /* 0x000fe200078e0200 */
[C---:B------:R-:W-:Y:S01]  /*33f0*/  IADD3 R131, R143.reuse, 0x2000, RZ ;  /* 0x000020008f837810 */ /* 0x040fe20007ffe0ff */
[----:B--2---:R-:W-:Y:S01]  /*3400*/  LDSM.16.M88.4 R20, [R143] ;  /* 0x000000008f14783b */ /* 0x004fe20000000200 */
[----:B------:R-:W-:Y:S01]  /*3410*/  IMAD.IADD R132, R0, 0x1, R143 ;  /* 0x0000000100847824 */ /* 0x000fe200078e028f */
[C---:B------:R-:W-:Y:S01]  /*3420*/  IADD3 R130, R143.reuse, 0x2800, RZ ;  /* 0x000028008f827810 */ /* 0x040fe20007ffe0ff */
[----:B------:R-:W-:Y:S01]  /*3430*/  IMAD R0, R84, 0x10, R91 ;  /* 0x0000001054007824 */ /* 0x000fe200078e025b */
[----:B------:R-:W2:Y:S01]  /*3440*/  LDSM.16.M88.4 R64, [R144] ;  /* 0x000000009040783b */ /* 0x000ea20000000200 */
[----:B------:R-:W-:-:S02]  /*3450*/  IADD3 R129, R143, 0x3000, RZ ;  /* 0x000030008f817810 */ /* 0x000fc40007ffe0ff */
[----:B------:R-:W-:Y:S01]  /*3460*/  IADD3 R128, R143, 0x3800, RZ ;  /* 0x000038008f807810 */ /* 0x000fe20007ffe0ff */
[----:B------:R-:W4:Y:S04]  /*3470*/  LDSM.16.M88.4 R60, [R143+0x1000] ;  /* 0x001000008f3c783b */ /* 0x000f280000000200 */
[----:B------:R-:W1:Y:S04]  /*3480*/  LDSM.16.M88.4 R68, [R143+0x800] ;  /* 0x000800008f44783b */ /* 0x000e680000000200 */
[----:B------:R-:W-:Y:S04]  /*3490*/  LDSM.16.M88.4 R32, [R139+0x4000] ;  /* 0x004000008b20783b */ /* 0x000fe80000000200 */
[----:B------:R-:W1:Y:S01]  /*34a0*/  LDSM.16.M88.4 R36, [R142] ;  /* 0x000000008e24783b */ /* 0x000e620000000200 */
[C---:B---3--:R-:W-:Y:S03]  /*34b0*/  HMMA.16816.F32 R16, R40.reuse, R12, RZ ;  /* 0x0000000c2810723c */ /* 0x048fe600000018ff */
[----:B------:R-:W3:Y:S04]  /*34c0*/  LDSM.16.M88.4 R56, [R143+0x1800] ;  /* 0x001800008f38783b */ /* 0x000ee80000000200 */
[----:B------:R-:W-:Y:S01]  /*34d0*/  LDSM.16.M88.4 R72, [R141] ;  /* 0x000000008d48783b */ /* 0x000fe20000000200 */
[C---:B------:R-:W-:Y:S03]  /*34e0*/  HMMA.16816.F32 R12, R40.reuse, R14, RZ ;  /* 0x0000000e280c723c */ /* 0x040fe600000018ff */
[----:B------:R-:W-:Y:S05]  /*34f0*/  LDSM.16.M88.4 R80, [R139+0x5800] ;  /* 0x005800008b50783b */ /* 0x000fea0000000200 */
[C---:B-----5:R-:W-:Y:S08]  /*3500*/  HMMA.16816.F32 R52, R40.reuse, R48, RZ ;  /* 0x000000302834723c */ /* 0x060ff000000018ff */
[C---:B------:R-:W-:Y:S08]  /*3510*/  HMMA.16816.F32 R8, R40.reuse, R76, RZ ;  /* 0x0000004c2808723c */ /* 0x040ff000000018ff */
[C---:B------:R-:W-:Y:S08]  /*3520*/  HMMA.16816.F32 R48, R40.reuse, R50, RZ ;  /* 0x000000322830723c */ /* 0x040ff000000018ff */
[C---:B------:R-:W-:Y:S08]  /*3530*/  HMMA.16816.F32 R76, R40.reuse, R78, RZ ;  /* 0x0000004e284c723c */ /* 0x040ff000000018ff */
[----:B-1----:R-:W-:Y:S08]  /*3540*/  HMMA.16816.F32 R44, R40, R24, RZ ;  /* 0x00000018282c723c */ /* 0x002ff000000018ff */
[C---:B--2---:R-:W-:Y:S08]  /*3550*/  HMMA.16816.F32 R16, R64.reuse, R20, R16 ;  /* 0x000000144010723c */ /* 0x044ff00000001810 */
[----:B------:R-:W-:Y:S01]  /*3560*/  HMMA.16816.F32 R12, R64, R22, R12 ;  /* 0x00000016400c723c */ /* 0x000fe2000000180c */
[----:B------:R-:W1:Y:S07]  /*3570*/  LDSM.16.M88.4 R20, [R139+0x5000] ;  /* 0x005000008b14783b */ /* 0x000e6e0000000200 */
[----:B------:R-:W-:Y:S01]  /*3580*/  HMMA.16816.F32 R40, R40, R26, RZ ;  /* 0x0000001a2828723c */ /* 0x000fe200000018ff */
[----:B------:R-:W2:Y:S07]  /*3590*/  LDSM.16.M88.4 R24, [R139+0x4800] ;  /* 0x004800008b18783b */ /* 0x000eae0000000200 */
[C---:B----4-:R-:W-:Y:S08]  /*35a0*/  HMMA.16816.F32 R52, R64.reuse, R60, R52 ;  /* 0x0000003c4034723c */ /* 0x050ff00000001834 */
[C---:B------:R-:W-:Y:S01]  /*35b0*/  HMMA.16816.F32 R48, R64.reuse, R62, R48 ;  /* 0x0000003e4030723c */ /* 0x040fe20000001830 */
[----:B------:R-:W-:Y:S07]  /*35c0*/  LDSM.16.M88.4 R60, [R132+0x1000] ;  /* 0x00100000843c783b */ /* 0x000fee0000000200 */
[C---:B------:R-:W-:Y:S08]  /*35d0*/  HMMA.16816.F32 R8, R64.reuse, R68, R8 ;  /* 0x000000444008723c */ /* 0x040ff00000001808 */
[----:B------:R-:W-:Y:S01]  /*35e0*/  HMMA.16816.F32 R76, R64, R70, R76 ;  /* 0x00000046404c723c */ /* 0x000fe2000000184c */
[----:B------:R-:W4:Y:S07]  /*35f0*/  LDSM.16.M88.4 R68, [R132] ;  /* 0x000000008444783b */ /* 0x000f2e0000000200 */
[----:B------:R-:W-:Y:S08]  /*3600*/  HMMA.16816.F32 R16, R36, R32, R16 ;  /* 0x000000202410723c */ /* 0x000ff00000001810 */
[----:B---3--:R-:W-:Y:S08]  /*3610*/  HMMA.16816.F32 R44, R64, R56, R44 ;  /* 0x00000038402c723c */ /* 0x008ff0000000182c */
[----:B------:R-:W-:Y:S01]  /*3620*/  HMMA.16816.F32 R12, R36, R34, R12 ;  /* 0x00000022240c723c */ /* 0x000fe2000000180c */
[----:B------:R-:W-:Y:S07]  /*3630*/  LDSM.16.M88.4 R32, [R146+0x2000] ;  /* 0x002000009220783b */ /* 0x000fee0000000200 */
[----:B------:R-:W-:Y:S01]  /*3640*/  HMMA.16816.F32 R40, R64, R58, R40 ;  /* 0x0000003a4028723c */ /* 0x000fe20000001828 */
[----:B------:R-:W3:Y:S04]  /*3650*/  LDSM.16.M88.4 R56, [R132+0x800] ;  /* 0x000800008438783b */ /* 0x000ee80000000200 */
[----:B------:R-:W-:Y:S03]  /*3660*/  LDSM.16.M88.4 R64, [R132+0x1800] ;  /* 0x001800008440783b */ /* 0x000fe60000000200 */
[C---:B-1----:R-:W-:Y:S08]  /*3670*/  HMMA.16816.F32 R52, R36.reuse, R20, R52 ;  /* 0x000000142434723c */ /* 0x042ff00000001834 */
[C---:B------:R-:W-:Y:S01]  /*3680*/  HMMA.16816.F32 R48, R36.reuse, R22, R48 ;  /* 0x000000162430723c */ /* 0x040fe20000001830 */
[----:B------:R-:W-:Y:S07]  /*3690*/  LDSM.16.M88.4 R20, [R143+0x2000] ;  /* 0x002000008f14783b */ /* 0x000fee0000000200 */
[C---:B--2---:R-:W-:Y:S08]  /*36a0*/  HMMA.16816.F32 R8, R36.reuse, R24, R8 ;  /* 0x000000182408723c */ /* 0x044ff00000001808 */
[----:B------:R-:W-:Y:S01]  /*36b0*/  HMMA.16816.F32 R76, R36, R26, R76 ;  /* 0x0000001a244c723c */ /* 0x000fe2000000184c */
[----:B------:R-:W1:Y:S07]  /*36c0*/  LDSM.16.M88.4 R24, [R145+0x6000] ;  /* 0x006000009118783b */ /* 0x000e6e0000000200 */
[----:B----4-:R-:W-:Y:S08]  /*36d0*/  HMMA.16816.F32 R16, R72, R68, R16 ;  /* 0x000000444810723c */ /* 0x010ff00000001810 */
[----:B------:R-:W-:Y:S08]  /*36e0*/  HMMA.16816.F32 R44, R36, R80, R44 ;  /* 0x00000050242c723c */ /* 0x000ff0000000182c */
[----:B------:R-:W-:Y:S08]  /*36f0*/  HMMA.16816.F32 R12, R72, R70, R12 ;  /* 0x00000046480c723c */ /* 0x000ff0000000180c */
[----:B------:R-:W-:Y:S01]  /*3700*/  HMMA.16816.F32 R40, R36, R82, R40 ;  /* 0x000000522428723c */ /* 0x000fe20000001828 */
[----:B------:R-:W-:Y:S07]  /*3710*/  LDSM.16.M88.4 R36, [R144+0x2000] ;  /* 0x002000009024783b */ /* 0x000fee0000000200 */
[C---:B------:R-:W-:Y:S01]  /*3720*/  HMMA.16816.F32 R68, R72.reuse, R60, R52 ;  /* 0x0000003c4844723c */ /* 0x040fe20000001834 */
[----:B------:R-:W-:Y:S07]  /*3730*/  LDSM.16.M88.4 R52, [R142+0x2000] ;  /* 0x002000008e34783b */ /* 0x000fee0000000200 */
[C---:B------:R-:W-:Y:S01]  /*3740*/  HMMA.16816.F32 R48, R72.reuse, R62, R48 ;  /* 0x0000003e4830723c */ /* 0x040fe20000001830 */
[----:B------:R-:W2:Y:S07]  /*3750*/  LDSM.16.M88.4 R60, [R145+0x6800] ;  /* 0x00680000913c783b */ /* 0x000eae0000000200 */
[C---:B---3--:R-:W-:Y:S08]  /*3760*/  HMMA.16816.F32 R8, R72.reuse, R56, R8 ;  /* 0x000000384808723c */ /* 0x048ff00000001808 */
[----:B------:R-:W-:Y:S01]  /*3770*/  HMMA.16816.F32 R76, R72, R58, R76 ;  /* 0x0000003a484c723c */ /* 0x000fe2000000184c */
[----:B------:R-:W-:Y:S07]  /*3780*/  LDSM.16.M88.4 R56, [R139+0x6000] ;  /* 0x006000008b38783b */ /* 0x000fee0000000200 */
[C---:B-1----:R-:W-:Y:S08]  /*3790*/  HMMA.16816.F32 R16, R32.reuse, R24, R16 ;  /* 0x000000182010723c */ /* 0x042ff00000001810 */
[----:B------:R-:W-:Y:S01]  /*37a0*/  HMMA.16816.F32 R12, R32, R26, R12 ;  /* 0x0000001a200c723c */ /* 0x000fe2000000180c */
[----:B------:R-:W-:Y:S07]  /*37b0*/  LDSM.16.M88.4 R24, [R141+0x2000] ;  /* 0x002000008d18783b */ /* 0x000fee0000000200 */
[C---:B------:R-:W-:Y:S01]  /*37c0*/  HMMA.16816.F32 R80, R72.reuse, R64, R44 ;  /* 0x000000404850723c */ /* 0x040fe2000000182c */
[----:B------:R-:W-:Y:S07]  /*37d0*/  LDSM.16.M88.4 R44, [R132+0x2000] ;  /* 0x00200000842c783b */ /* 0x000fee0000000200 */
[----:B------:R-:W-:Y:S01]  /*37e0*/  HMMA.16816.F32 R64, R72, R66, R40 ;  /* 0x000000424840723c */ /* 0x000fe20000001828 */
[----:B------:R-:W1:Y:S07]  /*37f0*/  LDSM.16.M88.4 R40, [R143+0x2800] ;  /* 0x002800008f28783b */ /* 0x000e6e0000000200 */
[C---:B--2---:R-:W-:Y:S08]  /*3800*/  HMMA.16816.F32 R8, R32.reuse, R60, R8 ;  /* 0x0000003c2008723c */ /* 0x044ff00000001808 */
[----:B------:R-:W-:Y:S01]  /*3810*/  HMMA.16816.F32 R76, R32, R62, R76 ;  /* 0x0000003e204c723c */ /* 0x000fe2000000184c */
[----:B------:R-:W-:Y:S07]  /*3820*/  LDSM.16.M88.4 R60, [R139+0x6800] ;  /* 0x006800008b3c783b */ /* 0x000fee0000000200 */
[C---:B------:R-:W-:Y:S08]  /*3830*/  HMMA.16816.F32 R16, R36.reuse, R20, R16 ;  /* 0x000000142410723c */ /* 0x040ff00000001810 */
[C---:B------:R-:W-:Y:S01]  /*3840*/  HMMA.16816.F32 R12, R36.reuse, R22, R12 ;  /* 0x00000016240c723c */ /* 0x040fe2000000180c */
[----:B------:R-:W2:Y:S07]  /*3850*/  LDSM.16.M88.4 R20, [R145+0x7000] ;  /* 0x007000009114783b */ /* 0x000eae0000000200 */
[C---:B-1----:R-:W-:Y:S08]  /*3860*/  HMMA.16816.F32 R8, R36.reuse, R40, R8 ;  /* 0x000000282408723c */ /* 0x042ff00000001808 */
[----:B------:R-:W-:Y:S01]  /*3870*/  HMMA.16816.F32 R76, R36, R42, R76 ;  /* 0x0000002a244c723c */ /* 0x000fe2000000184c */
[----:B------:R-:W-:Y:S07]  /*3880*/  LDSM.16.M88.4 R40, [R132+0x2800] ;  /* 0x002800008428783b */ /* 0x000fee0000000200 */
[C---:B------:R-:W-:Y:S08]  /*3890*/  HMMA.16816.F32 R16, R52.reuse, R56, R16 ;  /* 0x000000383410723c */ /* 0x040ff00000001810 */
[----:B------:R-:W-:Y:S01]  /*38a0*/  HMMA.16816.F32 R12, R52, R58, R12 ;  /* 0x0000003a340c723c */ /* 0x000fe2000000180c */
[----:B------:R-:W1:Y:S07]  /*38b0*/  LDSM.16.M88.4 R56, [R143+0x3000] ;  /* 0x003000008f38783b */ /* 0x000e6e0000000200 */
[----:B--2---:R-:W-:Y:S08]  /*38c0*/  HMMA.16816.F32 R68, R32, R20, R68 ;  /* 0x000000142044723c */ /* 0x004ff00000001844 */
[C---:B------:R-:W-:Y:S08]  /*38d0*/  HMMA.16816.F32 R8, R52.reuse, R60, R8 ;  /* 0x0000003c3408723c */ /* 0x040ff00000001808 */
[----:B------:R-:W-:Y:S08]  /*38e0*/  HMMA.16816.F32 R76, R52, R62, R76 ;  /* 0x0000003e344c723c */ /* 0x000ff0000000184c */
[----:B------:R-:W-:Y:S01]  /*38f0*/  HMMA.16816.F32 R48, R32, R22, R48 ;  /* 0x000000162030723c */ /* 0x000fe20000001830 */
[----:B------:R-:W2:Y:S07]  /*3900*/  LDSM.16.M88.4 R20, [R145+0x7800] ;  /* 0x007800009114783b */ /* 0x000eae0000000200 */
[C---:B------:R-:W-:Y:S08]  /*3910*/  HMMA.16816.F32 R16, R24.reuse, R44, R16 ;  /* 0x0000002c1810723c */ /* 0x040ff00000001810 */
[----:B------:R-:W-:Y:S01]  /*3920*/  HMMA.16816.F32 R12, R24, R46, R12 ;  /* 0x0000002e180c723c */ /* 0x000fe2000000180c */
[----:B------:R-:W3:Y:S07]  /*3930*/  LDSM.16.M88.4 R44, [R139+0x7000] ;  /* 0x007000008b2c783b */ /* 0x000eee0000000200 */
[----:B-1----:R-:W-:Y:S08]  /*3940*/  HMMA.16816.F32 R68, R36, R56, R68 ;  /* 0x000000382444723c */ /* 0x002ff00000001844 */
[----:B------:R-:W-:Y:S01]  /*3950*/  HMMA.16816.F32 R8, R24, R40, R8 ;  /* 0x000000281808723c */ /* 0x000fe20000001808 */
[----:B------:R-:W-:-:S02]  /*3960*/  FMUL.FTZ R16, R16, c[0x0][0x2ec] ;  /* 0x0000bb0010107a20 */ /* 0x000fc40000410000 */
[----:B------:R-:W-:Y:S02]  /*3970*/  FMUL.FTZ R17, R17, c[0x0][0x2ec] ;  /* 0x0000bb0011117a20 */ /* 0x000fe40000410000 */
[----:B------:R-:W-:Y:S01]  /*3980*/  FMUL.FTZ R18, R18, c[0x0][0x2ec] ;  /* 0x0000bb0012127a20 */ /* 0x000fe20000410000 */
[----:B------:R-:W1:Y:S01]  /*3990*/  MUFU.TANH R72, R16 ;  /* 0x0000001000487308 */ /* 0x000e620000002400 */
[----:B------:R-:W-:Y:S01]  /*39a0*/  FMUL.FTZ R57, R19, c[0x0][0x2ec] ;  /* 0x0000bb0013397a20 */ /* 0x000fe20000410000 */
[----:B------:R-:W-:Y:S01]  /*39b0*/  HMMA.16816.F32 R76, R24, R42, R76 ;  /* 0x0000002a184c723c */ /* 0x000fe2000000184c */
[----:B------:R-:W4:Y:S01]  /*39c0*/  LDSM.16.M88.4 R40, [R143+0x3800] ;  /* 0x003800008f28783b */ /* 0x000f220000000200 */
[----:B------:R-:W-:Y:S02]  /*39d0*/  FMUL.FTZ R12, R12, c[0x0][0x2ec] ;  /* 0x0000bb000c0c7a20 */ /* 0x000fe40000410000 */
[----:B------:R-:W-:Y:S02]  /*39e0*/  FMUL.FTZ R13, R13, c[0x0][0x2ec] ;  /* 0x0000bb000d0d7a20 */ /* 0x000fe40000410000 */
[----:B------:R-:W-:Y:S01]  /*39f0*/  MUFU.TANH R60, R17 ;  /* 0x00000011003c7308 */ /* 0x000fe20000002400 */
[----:B------:R-:W-:Y:S01]  /*3a00*/  FMUL.FTZ R14, R14, c[0x0][0x2ec] ;  /* 0x0000bb000e0e7a20 */ /* 0x000fe20000410000 */
[----:B--2---:R-:W-:Y:S06]  /*3a10*/  HMMA.16816.F32 R64, R32, R22, R64 ;  /* 0x000000162040723c */ /* 0x004fec0000001840 */
[----:B------:R2:W-:Y:S02]  /*3a20*/  MUFU.TANH R61, R18 ;  /* 0x00000012003d7308 */ /* 0x0005e40000002400 */
[----:B------:R-:W-:Y:S01]  /*3a30*/  HMMA.16816.F32 R48, R36, R58, R48 ;  /* 0x0000003a2430723c */ /* 0x000fe20000001830 */
[----:B------:R-:W-:-:S02]  /*3a40*/  FMUL.FTZ R8, R8, c[0x0][0x2ec] ;  /* 0x0000bb0008087a20 */ /* 0x000fc40000410000 */
[----:B------:R-:W-:-:S03]  /*3a50*/  FMUL.FTZ R9, R9, c[0x0][0x2ec] ;  /* 0x0000bb0009097a20 */ /* 0x000fc60000410000 */
[----:B------:R-:W5:Y:S01]  /*3a60*/  MUFU.TANH R62, R12 ;  /* 0x0000000c003e7308 */ /* 0x000f620000002400 */
[----:B------:R-:W-:Y:S01]  /*3a70*/  FMUL.FTZ R58, R15, c[0x0][0x2ec] ;  /* 0x0000bb000f3a7a20 */ /* 0x000fe20000410000 */
[----:B---3--:R-:W-:Y:S01]  /*3a80*/  HMMA.16816.F32 R68, R52, R44, R68 ;  /* 0x0000002c3444723c */ /* 0x008fe20000001844 */
[----:B------:R-:W-:Y:S02]  /*3a90*/  FMUL.FTZ R22, R77, c[0x0][0x2ec] ;  /* 0x0000bb004d167a20 */ /* 0x000fe40000410000 */
[----:B------:R-:W-:Y:S01]  /*3aa0*/  FMUL.FTZ R23, R78, c[0x0][0x2ec] ;  /* 0x0000bb004e177a20 */ /* 0x000fe20000410000 */
[----:B--2---:R-:W2:Y:S02]  /*3ab0*/  LDSM.16.M88.4 R16, [R132+0x3000] ;  /* 0x003000008410783b */ /* 0x004ea40000000200 */
[----:B------:R-:W3:Y:S02]  /*3ac0*/  MUFU.TANH R56, R13 ;  /* 0x0000000d00387308 */ /* 0x000ee40000002400 */
[----:B------:R-:W-:Y:S06]  /*3ad0*/  HMMA.16816.F32 R80, R32, R20, R80 ;  /* 0x000000142050723c */ /* 0x000fec0000001850 */
[----:B------:R1:W-:Y:S02]  /*3ae0*/  MUFU.TANH R63, R14 ;  /* 0x0000000e003f7308 */ /* 0x0003e40000002400 */
[----:B------:R-:W-:Y:S01]  /*3af0*/  HMMA.16816.F32 R48, R52, R46, R48 ;  /* 0x0000002e3430723c */ /* 0x000fe20000001830 */
[----:B------:R-:W-:Y:S01]  /*3b00*/  IADD3 R32, R0, 0x1, R153 ;  /* 0x0000000100207810 */ /* 0x000fe20007ffe099 */
[----:B------:R-:W-:-:S03]  /*3b10*/  FMUL.FTZ R21, R76, c[0x0][0x2ec] ;  /* 0x0000bb004c157a20 */ /* 0x000fc60000410000 */
[----:B------:R-:W-:Y:S01]  /*3b20*/  IADD3 R86, R87, R32, -R86 ;  /* 0x0000002057567210 */ /* 0x000fe20007ffe856 */
[----:B------:R-:W-:Y:S02]  /*3b30*/  MUFU.TANH R44, R8 ;  /* 0x00000008002c7308 */ /* 0x000fe40000002400 */
[----:B----4-:R-:W-:Y:S01]  /*3b40*/  HMMA.16816.F32 R64, R36, R42, R64 ;  /* 0x0000002a2440723c */ /* 0x010fe20000001840 */
[----:B------:R-:W-:-:S04]  /*3b50*/  IADD3 R86, R86, c[0x0][0x2e8], RZ ;  /* 0x0000ba0056567a10 */ /* 0x000fc80007ffe0ff */
[C---:B------:R-:W-:Y:S01]  /*3b60*/  IADD3 R122, R86.reuse, 0x8, RZ ;  /* 0x00000008567a7810 */ /* 0x040fe20007ffe0ff */
[----:B-1----:R-:W1:Y:S01]  /*3b70*/  LDSM.16.M88.4 R12, [R139+0x7800] ;  /* 0x007800008b0c783b */ /* 0x002e620000000200 */
[----:B------:R4:W-:Y:S01]  /*3b80*/  MUFU.TANH R20, R9 ;  /* 0x0000000900147308 */ /* 0x0009e20000002400 */
[----:B------:R-:W-:Y:S01]  /*3b90*/  HMMA.16816.F32 R80, R36, R40, R80 ;  /* 0x000000282450723c */ /* 0x000fe20000001850 */
[-C--:B------:R-:W-:Y:S02]  /*3ba0*/  IMNMX R123, R86, R87.reuse, PT ;  /* 0x00000057567b7217 */ /* 0x080fe40003800200 */
[----:B------:R-:W-:Y:S02]  /*3bb0*/  IMNMX R122, R122, R87, PT ;  /* 0x000000577a7a7217 */ /* 0x000fe40003800200 */
[----:B------:R-:W-:Y:S02]  /*3bc0*/  ISETP.GE.AND P6, PT, R89, R123, PT ;  /* 0x0000007b5900720c */ /* 0x000fe40003fc6270 */
[----:B------:R-:W1:Y:S01]  /*3bd0*/  MUFU.TANH R57, R57 ;  /* 0x0000003900397308 */ /* 0x000e620000002400 */
[C---:B--2---:R-:W-:Y:S07]  /*3be0*/  HMMA.16816.F32 R68, R24.reuse, R16, R68 ;  /* 0x000000101844723c */ /* 0x044fee0000001844 */
[----:B------:R-:W2:Y:S01]  /*3bf0*/  MUFU.TANH R58, R58 ;  /* 0x0000003a003a7308 */ /* 0x000ea20000002400 */
[----:B------:R-:W-:Y:S01]  /*3c00*/  FMUL.FTZ R16, R10, c[0x0][0x2ec] ;  /* 0x0000bb000a107a20 */ /* 0x000fe20000410000 */
[----:B------:R-:W-:Y:S01]  /*3c10*/  HMMA.16816.F32 R48, R24, R18, R48 ;  /* 0x000000121830723c */ /* 0x000fe20000001830 */
[----:B------:R-:W-:-:S05]  /*3c20*/  FMUL.FTZ R17, R11, c[0x0][0x2ec] ;  /* 0x0000bb000b117a20 */ /* 0x000fca0000410000 */
[----:B------:R-:W2:Y:S01]  /*3c30*/  MUFU.TANH R21, R21 ;  /* 0x0000001500157308 */ /* 0x000ea20000002400 */
[----:B----4-:R-:W4:Y:S01]  /*3c40*/  LDSM.16.M88.4 R8, [R132+0x3800] ;  /* 0x003800008408783b */ /* 0x010f220000000200 */
[----:B------:R-:W-:-:S04]  /*3c50*/  DEPBAR.LE SB0, 0x0 ;  /* 0x000080000000791a */ /* 0x000fc80000000000 */
[----:B------:R-:W-:Y:S01]  /*3c60*/  SHF.R.S32.HI R19, RZ, 0x1f, R84 ;  /* 0x0000001fff137819 */ /* 0x000fe20000011454 */
[----:B------:R-:W-:Y:S01]  /*3c70*/  FMUL.FTZ R18, R79, c[0x0][0x2ec] ;  /* 0x0000bb004f127a20 */ /* 0x000fe20000410000 */
[----:B------:R-:W2:Y:S02]  /*3c80*/  MUFU.TANH R22, R22 ;  /* 0x0000001600167308 */ /* 0x000ea40000002400 */
[----:B------:R-:W-:Y:S01]  /*3c90*/  LEA.HI R0, R19, R84, RZ, 0x2 ;  /* 0x0000005413007211 */ /* 0x000fe200078f10ff */
[----:B------:R-:W-:Y:S01]  /*3ca0*/  FMUL.FTZ R68, R68, c[0x0][0x2ec] ;  /* 0x0000bb0044447a20 */ /* 0x000fe20000410000 */
[----:B-1----:R-:W-:Y:S04]  /*3cb0*/  HMMA.16816.F32 R64, R52, R14, R64 ;  /* 0x0000000e3440723c */ /* 0x002fe80000001840 */
[----:B------:R-:W1:Y:S01]  /*3cc0*/  MUFU.TANH R16, R16 ;  /* 0x0000001000107308 */ /* 0x000e620000002400 */
[----:B------:R-:W-:-:S02]  /*3cd0*/  FMUL.FTZ R69, R69, c[0x0][0x2ec] ;  /* 0x0000bb0045457a20 */ /* 0x000fc40000410000 */
[----:B------:R-:W-:Y:S02]  /*3ce0*/  FMUL.FTZ R70, R70, c[0x0][0x2ec] ;  /* 0x0000bb0046467a20 */ /* 0x000fe40000410000 */
[----:B------:R-:W-:Y:S01]  /*3cf0*/  FMUL.FTZ R71, R71, c[0x0][0x2ec] ;  /* 0x0000bb0047477a20 */ /* 0x000fe20000410000 */
[----:B------:R-:W-:Y:S01]  /*3d00*/  IADD3 R14, R89, 0x29, RZ ;  /* 0x00000029590e7810 */ /* 0x000fe20007ffe0ff */
[----:B------:R-:W-:Y:S01]  /*3d10*/  HMMA.16816.F32 R80, R52, R12, R80 ;  /* 0x0000000c3450723c */ /* 0x000fe20000001850 */
[----:B------:R-:W1:Y:S01]  /*3d20*/  MUFU.TANH R17, R17 ;  /* 0x0000001100117308 */ /* 0x000e620000002400 */
[----:B------:R-:W-:Y:S02]  /*3d30*/  FMUL.FTZ R48, R48, c[0x0][0x2ec] ;  /* 0x0000bb0030307a20 */ /* 0x000fe40000410000 */
[----:B------:R-:W-:Y:S02]  /*3d40*/  FMUL.FTZ R49, R49, c[0x0][0x2ec] ;  /* 0x0000bb0031317a20 */ /* 0x000fe40000410000 */
[----:B------:R-:W-:Y:S01]  /*3d50*/  FMUL.FTZ R50, R50, c[0x0][0x2ec] ;  /* 0x0000bb0032327a20 */ /* 0x000fe20000410000 */
[----:B------:R-:W-:Y:S01]  /*3d60*/  IADD3 R12, R89, 0x1, RZ ;  /* 0x00000001590c7810 */ /* 0x000fe20007ffe0ff */
[----:B------:R-:W-:Y:S01]  /*3d70*/  FMUL.FTZ R51, R51, c[0x0][0x2ec] ;  /* 0x0000bb0033337a20 */ /* 0x000fe20000410000 */
[----:B------:R-:W-:Y:S01]  /*3d80*/  LOP3.LUT R13, R0, 0xfffffffc, RZ, 0xc0, !PT ;  /* 0xfffffffc000d7812 */ /* 0x000fe200078ec0ff */
[----:B------:R-:W1:Y:S01]  /*3d90*/  MUFU.TANH R23, R23 ;  /* 0x0000001700177308 */ /* 0x000e620000002400 */
[----:B------:R-:W-:-:S02]  /*3da0*/  ISETP.GE.AND P1, PT, R12, R123, PT ;  /* 0x0000007b0c00720c */ /* 0x000fc40003f26270 */
[----:B------:R-:W-:Y:S01]  /*3db0*/  ISETP.GE.AND P4, PT, R12, R122, PT ;  /* 0x0000007a0c00720c */ /* 0x000fe20003f86270 */
[----:B------:R-:W-:Y:S01]  /*3dc0*/  IMAD.IADD R162, R84, 0x1, -R13 ;  /* 0x0000000154a27824 */ /* 0x000fe200078e0a0d */
[C---:B------:R-:W-:Y:S02]  /*3dd0*/  IADD3 R12, R89.reuse, 0x8, RZ ;  /* 0x00000008590c7810 */ /* 0x040fe40007ffe0ff */
[----:B------:R-:W-:Y:S01]  /*3de0*/  LOP3.LUT R0, R6, R85, RZ, 0xfc, !PT ;  /* 0x0000005506007212 */ /* 0x000fe200078efcff */
[----:B----4-:R-:W-:Y:S01]  /*3df0*/  HMMA.16816.F32 R64, R24, R10, R64 ;  /* 0x0000000a1840723c */ /* 0x010fe20000001840 */
[----:B------:R-:W-:Y:S01]  /*3e00*/  ISETP.GE.AND P3, PT, R12, R123, PT ;  /* 0x0000007b0c00720c */ /* 0x000fe20003f66270 */
[----:B------:R-:W4:Y:S01]  /*3e10*/  MUFU.TANH R163, R68 ;  /* 0x0000004400a37308 */ /* 0x000f220000002400 */
[----:B------:R-:W-:Y:S02]  /*3e20*/  IADD3 R6, R89, 0x9, RZ ;  /* 0x0000000959067810 */ /* 0x000fe40007ffe0ff */
[----:B------:R-:W-:-:S02]  /*3e30*/  FSEL R13, R72, -INF , !P6 ;  /* 0xff800000480d7808 */ /* 0x000fc40007000000 */
[----:B-----5:R-:W-:Y:S01]  /*3e40*/  FSEL R19, R62, -INF , !P3 ;  /* 0xff8000003e137808 */ /* 0x020fe20005800000 */
[----:B------:R-:W-:Y:S01]  /*3e50*/  HMMA.16816.F32 R80, R24, R8, R80 ;  /* 0x000000081850723c */ /* 0x000fe20000001850 */
[C---:B------:R-:W-:Y:S01]  /*3e60*/  ISETP.GE.AND P2, PT, R6.reuse, R123, PT ;  /* 0x0000007b0600720c */ /* 0x040fe20003f46270 */
[----:B------:R-:W5:Y:S01]  /*3e70*/  MUFU.TANH R159, R69 ;  /* 0x00000045009f7308 */ /* 0x000f620000002400 */
[-C--:B------:R-:W-:Y:S02]  /*3e80*/  ISETP.GE.AND P6, PT, R6, R122.reuse, PT ;  /* 0x0000007a0600720c */ /* 0x080fe40003fc6270 */
[CC--:B------:R-:W-:Y:S02]  /*3e90*/  ISETP.GE.AND P3, PT, R89.reuse, R122.reuse, PT ;  /* 0x0000007a5900720c */ /* 0x0c0fe40003f66270 */
[C---:B------:R-:W-:Y:S02]  /*3ea0*/  IADD3 R8, R89.reuse, 0x10, RZ ;  /* 0x0000001059087810 */ /* 0x040fe40007ffe0ff */
[----:B------:R-:W-:Y:S01]  /*3eb0*/  IADD3 R6, R89, 0x11, RZ ;  /* 0x0000001159067810 */ /* 0x000fe20007ffe0ff */
[----:B------:R-:W1:Y:S01]  /*3ec0*/  MUFU.TANH R18, R18 ;  /* 0x0000001200127308 */ /* 0x000e620000002400 */
[----:B------:R-:W-:-:S02]  /*3ed0*/  ISETP.GE.AND P5, PT, R12, R122, PT ;  /* 0x0000007a0c00720c */ /* 0x000fc40003fa6270 */
[----:B------:R-:W-:Y:S02]  /*3ee0*/  FSEL R60, R60, -INF , !P1 ;  /* 0xff8000003c3c7808 */ /* 0x000fe40004800000 */
[----:B---3--:R-:W-:Y:S01]  /*3ef0*/  FSEL R15, R56, -INF , !P2 ;  /* 0xff800000380f7808 */ /* 0x008fe20005000000 */
[----:B------:R-:W-:Y:S01]  /*3f00*/  FMUL.FTZ R64, R64, c[0x0][0x2ec] ;  /* 0x0000bb0040407a20 */ /* 0x000fe20000410000 */
[----:B------:R-:W-:Y:S01]  /*3f10*/  FSEL R61, R61, -INF , !P3 ;  /* 0xff8000003d3d7808 */ /* 0x000fe20005800000 */
[----:B------:R-:W3:Y:S01]  /*3f20*/  MUFU.TANH R127, R48 ;  /* 0x00000030007f7308 */ /* 0x000ee20000002400 */
[----:B------:R-:W-:Y:S01]  /*3f30*/  FSEL R12, R57, -INF , !P4 ;  /* 0xff800000390c7808 */ /* 0x000fe20006000000 */
[----:B------:R-:W-:Y:S01]  /*3f40*/  FMUL.FTZ R65, R65, c[0x0][0x2ec] ;  /* 0x0000bb0041417a20 */ /* 0x000fe20000410000 */
[-C--:B------:R-:W-:Y:S01]  /*3f50*/  ISETP.GE.AND P1, PT, R8, R123.reuse, PT ;  /* 0x0000007b0800720c */ /* 0x080fe20003f26270 */
[----:B------:R-:W-:Y:S01]  /*3f60*/  FMUL.FTZ R66, R66, c[0x0][0x2ec] ;  /* 0x0000bb0042427a20 */ /* 0x000fe20000410000 */
[-C--:B------:R-:W-:Y:S01]  /*3f70*/  ISETP.GE.AND P2, PT, R8, R122.reuse, PT ;  /* 0x0000007a0800720c */ /* 0x080fe20003f46270 */
[----:B------:R-:W-:Y:S01]  /*3f80*/  FMUL.FTZ R80, R80, c[0x0][0x2ec] ;  /* 0x0000bb0050507a20 */ /* 0x000fe20000410000 */
[C---:B------:R-:W-:Y:S01]  /*3f90*/  ISETP.GE.AND P3, PT, R6.reuse, R123, PT ;  /* 0x0000007b0600720c */ /* 0x040fe20003f66270 */
[----:B------:R-:W1:Y:S01]  /*3fa0*/  MUFU.TANH R125, R49 ;  /* 0x00000031007d7308 */ /* 0x000e620000002400 */
[----:B------:R-:W-:Y:S01]  /*3fb0*/  ISETP.GE.AND P4, PT, R6, R122, PT ;  /* 0x0000007a0600720c */ /* 0x000fe20003f86270 */
[----:B------:R-:W-:Y:S01]  /*3fc0*/  FMUL.FTZ R81, R81, c[0x0][0x2ec] ;  /* 0x0000bb0051517a20 */ /* 0x000fe20000410000 */
[C---:B------:R-:W-:Y:S01]  /*3fd0*/  IADD3 R8, R89.reuse, 0x18, RZ ;  /* 0x0000001859087810 */ /* 0x040fe20007ffe0ff */
[----:B------:R-:W-:Y:S01]  /*3fe0*/  FMUL.FTZ R82, R82, c[0x0][0x2ec] ;  /* 0x0000bb0052527a20 */ /* 0x000fe20000410000 */
[----:B------:R-:W-:Y:S01]  /*3ff0*/  IADD3 R6, R89, 0x19, RZ ;  /* 0x0000001959067810 */ /* 0x000fe20007ffe0ff */
[----:B------:R-:W-:Y:S01]  /*4000*/  FMUL.FTZ R83, R83, c[0x0][0x2ec] ;  /* 0x0000bb0053537a20 */ /* 0x000fe20000410000 */
[----:B------:R-:W-:Y:S01]  /*4010*/  FSEL R10, R63, -INF , !P5 ;  /* 0xff8000003f0a7808 */ /* 0x000fe20006800000 */
[----:B------:R-:W1:Y:S01]  /*4020*/  MUFU.TANH R170, R50 ;  /* 0x0000003200aa7308 */ /* 0x000e620000002400 */
[----:B--2---:R-:W-:Y:S01]  /*4030*/  FSEL R58, R58, -INF , !P6 ;  /* 0xff8000003a3a7808 */ /* 0x004fe20007000000 */
[----:B------:R-:W-:Y:S01]  /*4040*/  FMUL.FTZ R67, R67, c[0x0][0x2ec] ;  /* 0x0000bb0043437a20 */ /* 0x000fe20000410000 */
[----:B------:R-:W-:-:S02]  /*4050*/  FSEL R25, R44, -INF , !P1 ;  /* 0xff8000002c197808 */ /* 0x000fc40004800000 */
[CC--:B------:R-:W-:Y:S02]  /*4060*/  ISETP.GE.AND P5, PT, R8.reuse, R123.reuse, PT ;  /* 0x0000007b0800720c */ /* 0x0c0fe40003fa6270 */
[-C--:B------:R-:W-:Y:S01]  /*4070*/  ISETP.GE.AND P6, PT, R8, R122.reuse, PT ;  /* 0x0000007a0800720c */ /* 0x080fe20003fc6270 */
[----:B------:R-:W2:Y:S01]  /*4080*/  MUFU.TANH R117, R64 ;  /* 0x0000004000757308 */ /* 0x000ea20000002400 */
[----:B------:R-:W-:Y:S02]  /*4090*/  ISETP.GE.AND P1, PT, R6, R123, PT ;  /* 0x0000007b0600720c */ /* 0x000fe40003f26270 */
[----:B------:R-:W-:Y:S02]  /*40a0*/  FSEL R11, R20, -INF , !P3 ;  /* 0xff800000140b7808 */ /* 0x000fe40005800000 */
[----:B------:R-:W-:Y:S02]  /*40b0*/  ISETP.GE.AND P3, PT, R6, R122, PT ;  /* 0x0000007a0600720c */ /* 0x000fe40003f66270 */
[C---:B------:R-:W-:Y:S01]  /*40c0*/  IADD3 R8, R89.reuse, 0x20, RZ ;  /* 0x0000002059087810 */ /* 0x040fe20007ffe0ff */
[----:B------:R-:W2:Y:S01]  /*40d0*/  MUFU.TANH R164, R70 ;  /* 0x0000004600a47308 */ /* 0x000ea20000002400 */
[----:B------:R-:W-:-:S02]  /*40e0*/  IADD3 R6, R89, 0x21, RZ ;  /* 0x0000002159067810 */ /* 0x000fc40007ffe0ff */
[----:B------:R-:W-:Y:S02]  /*40f0*/  FSEL R21, R21, -INF , !P5 ;  /* 0xff80000015157808 */ /* 0x000fe40006800000 */
[----:B------:R-:W-:Y:S02]  /*4100*/  FSEL R9, R22, -INF , !P1 ;  /* 0xff80000016097808 */ /* 0x000fe40004800000 */
[CC--:B------:R-:W-:Y:S01]  /*4110*/  ISETP.GE.AND P5, PT, R8.reuse, R123.reuse, PT ;  /* 0x0000007b0800720c */ /* 0x0c0fe20003fa6270 */
[----:B------:R-:W2:Y:S01]  /*4120*/  MUFU.TANH R172, R71 ;  /* 0x0000004700ac7308 */ /* 0x000ea20000002400 */
[----:B------:R-:W-:Y:S02]  /*4130*/  ISETP.GE.AND P1, PT, R8, R122, PT ;  /* 0x0000007a0800720c */ /* 0x000fe40003f26270 */
[----:B-1----:R-:W-:Y:S02]  /*4140*/  FSEL R16, R16, -INF , !P2 ;  /* 0xff80000010107808 */ /* 0x002fe40005000000 */
[----:B------:R-:W-:-:S02]  /*4150*/  ISETP.GE.AND P2, PT, R6, R123, PT ;  /* 0x0000007b0600720c */ /* 0x000fc40003f46270 */
[----:B------:R-:W-:Y:S01]  /*4160*/  FSEL R8, R17, -INF , !P4 ;  /* 0xff80000011087808 */ /* 0x000fe20006000000 */
[----:B------:R-:W1:Y:S01]  /*4170*/  MUFU.TANH R166, R51 ;  /* 0x0000003300a67308 */ /* 0x000e620000002400 */
[----:B------:R-:W-:Y:S02]  /*4180*/  IADD3 R17, R89, 0x28, RZ ;  /* 0x0000002859117810 */ /* 0x000fe40007ffe0ff */
[----:B------:R-:W-:Y:S02]  /*4190*/  FSEL R20, R23, -INF , !P6 ;  /* 0xff80000017147808 */ /* 0x000fe40007000000 */
[----:B----4-:R-:W-:Y:S02]  /*41a0*/  FSEL R163, R163, -INF , !P5 ;  /* 0xff800000a3a37808 */ /* 0x010fe40006800000 */
[----:B-----5:R-:W-:Y:S01]  /*41b0*/  FSEL R159, R159, -INF , !P2 ;  /* 0xff8000009f9f7808 */ /* 0x020fe20005000000 */
[----:B------:R-:W4:Y:S01]  /*41c0*/  MUFU.TANH R119, R80 ;  /* 0x0000005000777308 */ /* 0x000f220000002400 */
[----:B------:R-:W-:-:S02]  /*41d0*/  ISETP.GE.AND P6, PT, R17, R123, PT ;  /* 0x0000007b1100720c */ /* 0x000fc40003fc6270 */
[C---:B------:R-:W-:Y:S02]  /*41e0*/  ISETP.GE.AND P5, PT, R14.reuse, R123, PT ;  /* 0x0000007b0e00720c */ /* 0x040fe40003fa6270 */
[-C--:B------:R-:W-:Y:S02]  /*41f0*/  ISETP.GE.AND P2, PT, R14, R122.reuse, PT ;  /* 0x0000007a0e00720c */ /* 0x080fe40003f46270 */
[----:B------:R-:W-:Y:S01]  /*4200*/  IADD3 R14, R89, 0x30, RZ ;  /* 0x00000030590e7810 */ /* 0x000fe20007ffe0ff */
[----:B------:R-:W5:Y:S01]  /*4210*/  MUFU.TANH R118, R81 ;  /* 0x0000005100767308 */ /* 0x000f620000002400 */
[----:B------:R-:W-:Y:S02]  /*4220*/  ISETP.GE.AND P4, PT, R6, R122, PT ;  /* 0x0000007a0600720c */ /* 0x000fe40003f86270 */
[----:B------:R-:W-:Y:S02]  /*4230*/  FSEL R6, R18, -INF , !P3 ;  /* 0xff80000012067808 */ /* 0x000fe40005800000 */
[----:B---3--:R-:W-:-:S02]  /*4240*/  FSEL R127, R127, -INF , !P6 ;  /* 0xff8000007f7f7808 */ /* 0x008fc40007000000 */
[----:B------:R-:W-:Y:S01]  /*4250*/  FSEL R125, R125, -INF , !P5 ;  /* 0xff8000007d7d7808 */ /* 0x000fe20006800000 */
[----:B------:R-:W3:Y:S01]  /*4260*/  MUFU.TANH R115, R65 ;  /* 0x0000004100737308 */ /* 0x000ee20000002400 */
[-C--:B------:R-:W-:Y:S02]  /*4270*/  ISETP.GE.AND P3, PT, R17, R122.reuse, PT ;  /* 0x0000007a1100720c */ /* 0x080fe40003f66270 */
[C---:B------:R-:W-:Y:S02]  /*4280*/  ISETP.GE.AND P6, PT, R14.reuse, R123, PT ;  /* 0x0000007b0e00720c */ /* 0x040fe40003fc6270 */
[----:B------:R-:W-:Y:S02]  /*4290*/  ISETP.GE.AND P5, PT, R14, R122, PT ;  /* 0x0000007a0e00720c */ /* 0x000fe40003fa6270 */
[----:B------:R-:W-:Y:S01]  /*42a0*/  IADD3 R14, R89, 0x38, RZ ;  /* 0x00000038590e7810 */ /* 0x000fe20007ffe0ff */
[----:B------:R-:W1:Y:S01]  /*42b0*/  MUFU.TANH R116, R82 ;  /* 0x0000005200747308 */ /* 0x000e620000002400 */
[----:B------:R-:W-:-:S02]  /*42c0*/  FSEL R170, R170, -INF , !P3 ;  /* 0xff800000aaaa7808 */ /* 0x000fc40005800000 */
[-C--:B------:R-:W-:Y:S02]  /*42d0*/  ISETP.GE.AND P3, PT, R14, R123.reuse, PT ;  /* 0x0000007b0e00720c */ /* 0x080fe40003f66270 */
[----:B------:R-:W-:Y:S02]  /*42e0*/  IADD3 R17, R89, 0x31, RZ ;  /* 0x0000003159117810 */ /* 0x000fe40007ffe0ff */
[----:B--2---:R-:W-:Y:S01]  /*42f0*/  FSEL R117, R117, -INF , !P3 ;  /* 0xff80000075757808 */ /* 0x004fe20005800000 */
[----:B------:R-:W2:Y:S01]  /*4300*/  MUFU.TANH R114, R83 ;  /* 0x0000005300727308 */ /* 0x000ea20000002400 */
[----:B------:R-:W-:Y:S02]  /*4310*/  ISETP.GT.AND P3, PT, R155, R148, PT ;  /* 0x000000949b00720c */ /* 0x000fe40003f64270 */
[----:B------:R-:W-:Y:S02]  /*4320*/  FSEL R164, R164, -INF , !P1 ;  /* 0xff800000a4a47808 */ /* 0x000fe40004800000 */
[----:B------:R-:W-:-:S02]  /*4330*/  ISETP.GE.AND P1, PT, R17, R123, PT ;  /* 0x0000007b1100720c */ /* 0x000fc40003f26270 */
[----:B------:R-:W-:Y:S01]  /*4340*/  IADD3 R89, R89, 0x39, RZ ;  /* 0x0000003959597810 */ /* 0x000fe20007ffe0ff */
[----:B------:R-:W2:Y:S01]  /*4350*/  MUFU.TANH R112, R66 ;  /* 0x0000004200707308 */ /* 0x000ea20000002400 */
[----:B------:R-:W-:Y:S02]  /*4360*/  FSEL R172, R172, -INF , !P4 ;  /* 0xff800000acac7808 */ /* 0x000fe40006000000 */
[----:B-1----:R-:W-:Y:S02]  /*4370*/  FSEL R166, R166, -INF , !P2 ;  /* 0xff800000a6a67808 */ /* 0x002fe40005000000 */
[----:B----4-:R-:W-:Y:S02]  /*4380*/  FSEL R119, R119, -INF , !P6 ;  /* 0xff80000077777808 */ /* 0x010fe40007000000 */
[----:B-----5:R-:W-:Y:S01]  /*4390*/  FSEL R118, R118, -INF , !P1 ;  /* 0xff80000076767808 */ /* 0x020fe20004800000 */
[----:B------:R-:W1:Y:S01]  /*43a0*/  MUFU.TANH R110, R67 ;  /* 0x00000043006e7308 */ /* 0x000e620000002400 */
[----:B------:R-:W-:Y:S01]  /*43b0*/  BAR.SYNC.DEFER_BLOCKING 0x0 ;  /* 0x0000000000007b1d */ /* 0x000fe20000010000 */
[----:B------:R-:W-:-:S02]  /*43c0*/  ISETP.GE.AND P4, PT, R17, R122, PT ;  /* 0x0000007a1100720c */ /* 0x000fc40003f86270 */
[-C--:B------:R-:W-:Y:S02]  /*43d0*/  ISETP.GE.AND P2, PT, R14, R122.reuse, PT ;  /* 0x0000007a0e00720c */ /* 0x080fe40003f46270 */
[C---:B------:R-:W-:Y:S02]  /*43e0*/  ISETP.GE.AND P6, PT, R89.reuse, R123, PT ;  /* 0x0000007b5900720c */ /* 0x040fe40003fc6270 */
[----:B------:R-:W-:Y:S02]  /*43f0*/  ISETP.GE.AND P1, PT, R89, R122, PT ;  /* 0x0000007a5900720c */ /* 0x000fe40003f26270 */
[----:B---3--:R-:W-:Y:S02]  /*4400*/  FSEL R115, R115, -INF , !P6 ;  /* 0xff80000073737808 */ /* 0x008fe40007000000 */
[----:B------:R-:W-:Y:S02]  /*4410*/  FSEL R116, R116, -INF , !P5 ;  /* 0xff80000074747808 */ /* 0x000fe40006800000 */
[----:B--2---:R-:W-:-:S02]  /*4420*/  FSEL R114, R114, -INF , !P4 ;  /* 0xff80000072727808 */ /* 0x004fc40006000000 */
[----:B------:R-:W-:Y:S02]  /*4430*/  FSEL R112, R112, -INF , !P2 ;  /* 0xff80000070707808 */ /* 0x000fe40005000000 */
[----:B-1----:R-:W-:Y:S01]  /*4440*/  FSEL R110, R110, -INF , !P1 ;  /* 0xff8000006e6e7808 */ /* 0x002fe20004800000 */
        /* <DEDUP_REMOVED lines=59> */
.L_x_5952:
[----:B------:R-:W-:-:S04]  /*4800*/  LEA R14, -R3, RZ, 0x6 ;  /* 0x000000ff030e7211 */ /* 0x000fc800078e31ff */
[----:B------:R-:W-:Y:S02]  /*4810*/  SHF.R.S32.HI R23, RZ, 0x1f, R14 ;  /* 0x0000001fff177819 */ /* 0x000fe4000001140e */
.L_x_5953:
        /* <DEDUP_REMOVED lines=82> */
.L_x_5955:
[----:B------:R-:W-:Y:S05]  /*4d40*/  BSYNC B0 ;  /* 0x0000000000007941 */ /* 0x000fea0003800000 */
.L_x_5954:
[----:B------:R-:W0:Y:S01]  /*4d50*/  LDGDEPBAR ;  /* 0x00000000000079af */ /* 0x000e220000000000 */
[----:B------:R-:W-:-:S04]  /*4d60*/  IADD3 R121, P1, R14, R121, RZ ;  /* 0x000000790e797210 */ /* 0x000fc80007f3e0ff */
[----:B------:R-:W-:Y:S02]  /*4d70*/  IADD3.X R120, R23, R120, RZ, P1, !PT ;  /* 0x0000007817787210 */ /* 0x000fe40000ffe4ff */
.L_x_5951:
        /* <DEDUP_REMOVED lines=45> */
[----:B------:R-:W-:Y:S01]  /*5050*/  LDSM.16.MT88.4 R40, [R140+0xa000] ;  /* 0x00a000008c28783b */ /* 0x000fe20000004200 */
[----:B-1----:R-:W-:Y:S02]  /*5060*/  FMNMX.FTZ R3, R4, R3, !PT ;  /* 0x0000000304037209 */ /* 0x002fe40007810000 */
[----:B--2---:R-:W-:-:S03]  /*5070*/  FMNMX.FTZ R2, R17, R2, !PT ;  /* 0x0000000211027209 */ /* 0x004fc60007810000 */
[C---:B------:R-:W-:Y:S01]  /*5080*/  FMUL.FTZ R124, R3.reuse, c[0x0][0x23c] ;  /* 0x00008f00037c7a20 */ /* 0x040fe20000410000 */
[----:B------:R-:W-:Y:S01]  /*5090*/  FSETP.NEU.FTZ.AND P1, PT, R3, -INF , PT ;  /* 0xff8000000300780b */ /* 0x000fe20003f3d000 */
[----:B------:R-:W-:-:S03]  /*50a0*/  FMUL.FTZ R113, R2, c[0x0][0x23c] ;  /* 0x00008f0002717a20 */ /* 0x000fc60000410000 */
        /* <DEDUP_REMOVED lines=14> */
[--C-:B------:R-:W-:Y:S01]  /*5190*/  FFMA.FTZ R107, R25, c[0x0][0x23c], -R124.reuse ;  /* 0x00008f00196b7a23 */ /* 0x100fe2000001087c */
[----:B------:R-:W3:Y:S01]  /*51a0*/  LDSM.16.MT88.4 R56, [R137+0xa000] ;  /* 0x00a000008938783b */ /* 0x000ee20000004200 */
[--C-:B------:R-:W-:Y:S02]  /*51b0*/  FFMA.FTZ R106, R11, c[0x0][0x23c], -R124.reuse ;  /* 0x00008f000b6a7a23 */ /* 0x100fe4000001087c */
[--C-:B------:R-:W-:Y:S01]  /*51c0*/  FFMA.FTZ R35, R21, c[0x0][0x23c], -R124.reuse ;  /* 0x00008f0015237a23 */ /* 0x100fe2000001087c */
[----:B------:R-:W-:Y:S01]  /*51d0*/  LDSM.16.MT88.4 R24, [R136+0x8800] ;  /* 0x008800008818783b */ /* 0x000fe20000004200 */
[----:B------:R-:W-:Y:S01]  /*51e0*/  FFMA.FTZ R34, R9, c[0x0][0x23c], -R124 ;  /* 0x00008f0009227a23 */ /* 0x000fe2000001087c */
[----:B------:R-:W-:Y:S01]  /*51f0*/  MUFU.EX2 R101, R101 ;  /* 0x0000006500657308 */ /* 0x000fe20000000800 */
[----:B------:R-:W-:-:S02]  /*5200*/  FFMA.FTZ R109, R16, c[0x0][0x23c], -R113 ;  /* 0x00008f00106d7a23 */ /* 0x000fc40000010871 */
[--C-:B------:R-:W-:Y:S01]  /*5210*/  FFMA.FTZ R32, R8, c[0x0][0x23c], -R113.reuse ;  /* 0x00008f0008207a23 */ /* 0x100fe20000010871 */
[----:B------:R-:W-:Y:S01]  /*5220*/  LDSM.16.MT88.4 R16, [R140+0x8800] ;  /* 0x008800008c10783b */ /* 0x000fe20000004200 */
[--C-:B------:R-:W-:Y:S02]  /*5230*/  FFMA.FTZ R33, R20, c[0x0][0x23c], -R113.reuse ;  /* 0x00008f0014217a23 */ /* 0x100fe40000010871 */
[--C-:B------:R-:W-:Y:S01]  /*5240*/  FFMA.FTZ R0, R6, c[0x0][0x23c], -R113.reuse ;  /* 0x00008f0006007a23 */ /* 0x100fe20000010871 */
[----:B------:R-:W4:Y:S01]  /*5250*/  MUFU.EX2 R100, R100 ;  /* 0x0000006400647308 */ /* 0x000f220000000800 */
[----:B--2---:R-:W-:Y:S01]  /*5260*/  F2FP.PACK_AB R64, R108, R111 ;  /* 0x0000006f6c40723e */ /* 0x004fe200000000ff */
[----:B------:R-:W-:Y:S01]  /*5270*/  LDSM.16.MT88.4 R20, [R136+0xa000] ;  /* 0x00a000008814783b */ /* 0x000fe20000004200 */
[--C-:B------:R-:W-:Y:S02]  /*5280*/  FFMA.FTZ R126, R163, c[0x0][0x23c], -R124.reuse ;  /* 0x00008f00a37e7a23 */ /* 0x100fe4000001087c */
[----:B------:R-:W-:Y:S01]  /*5290*/  FFMA.FTZ R164, R164, c[0x0][0x23c], -R113 ;  /* 0x00008f00a4a47a23 */ /* 0x000fe20000010871 */
[----:B------:R-:W-:Y:S01]  /*52a0*/  LDSM.16.MT88.4 R8, [R137+0x8800] ;  /* 0x008800008908783b */ /* 0x000fe20000004200 */
[--C-:B------:R-:W-:Y:S01]  /*52b0*/  FFMA.FTZ R119, R119, c[0x0][0x23c], -R124.reuse ;  /* 0x00008f0077777a23 */ /* 0x100fe2000001087c */
[----:B------:R-:W-:Y:S01]  /*52c0*/  MUFU.EX2 R104, R104 ;  /* 0x0000006800687308 */ /* 0x000fe20000000800 */
[----:B------:R-:W-:-:S02]  /*52d0*/  FFMA.FTZ R118, R118, c[0x0][0x23c], -R124 ;  /* 0x00008f0076767a23 */ /* 0x000fc4000001087c */
[----:B------:R-:W-:Y:S02]  /*52e0*/  FFMA.FTZ R117, R117, c[0x0][0x23c], -R124 ;  /* 0x00008f0075757a23 */ /* 0x000fe4000001087c */
[--C-:B------:R-:W-:Y:S02]  /*52f0*/  FFMA.FTZ R114, R114, c[0x0][0x23c], -R113.reuse ;  /* 0x00008f0072727a23 */ /* 0x100fe40000010871 */
[----:B------:R-:W-:Y:S01]  /*5300*/  FFMA.FTZ R112, R112, c[0x0][0x23c], -R113 ;  /* 0x00008f0070707a23 */ /* 0x000fe20000010871 */
[----:B------:R-:W2:Y:S01]  /*5310*/  MUFU.EX2 R103, R103 ;  /* 0x0000006700677308 */ /* 0x000ea20000000800 */
[----:B----4-:R-:W-:Y:S01]  /*5320*/  F2FP.PACK_AB R66, R100, R101 ;  /* 0x000000656442723e */ /* 0x010fe200000000ff */
[----:B------:R-:W-:-:S04]  /*5330*/  FADD.FTZ R108, R111, R108 ;  /* 0x0000006c6f6c7221 */ /* 0x000fc80000010000 */
[----:B------:R-:W-:Y:S02]  /*5340*/  FADD.FTZ R101, R101, R108 ;  /* 0x0000006c65657221 */ /* 0x000fe40000010000 */
[----:B------:R-:W-:Y:S02]  /*5350*/  MUFU.EX2 R102, R102 ;  /* 0x0000006600667308 */ /* 0x000fe40000000800 */
[----:B------:R-:W-:-:S06]  /*5360*/  FADD.FTZ R100, R100, R101 ;  /* 0x0000006564647221 */ /* 0x000fcc0000010000 */
[----:B------:R-:W4:Y:S01]  /*5370*/  MUFU.EX2 R105, R105 ;  /* 0x0000006900697308 */ /* 0x000f220000000800 */
[----:B--2---:R-:W-:Y:S01]  /*5380*/  F2FP.PACK_AB R65, R103, R104 ;  /* 0x000000686741723e */ /* 0x004fe200000000ff */
[----:B------:R-:W-:-:S06]  /*5390*/  FADD.FTZ R103, R104, R103 ;  /* 0x0000006768677221 */ /* 0x000fcc0000010000 */
[----:B------:R-:W-:Y:S01]  /*53a0*/  MUFU.EX2 R107, R107 ;  /* 0x0000006b006b7308 */ /* 0x000fe20000000800 */
[----:B----4-:R-:W-:-:S07]  /*53b0*/  F2FP.PACK_AB R67, R105, R102 ;  /* 0x000000666943723e */ /* 0x010fce00000000ff */
[----:B------:R-:W2:Y:S01]  /*53c0*/  MUFU.EX2 R106, R106 ;  /* 0x0000006a006a7308 */ /* 0x000ea20000000800 */
[----:B------:R-:W-:-:S04]  /*53d0*/  FADD.FTZ R102, R102, R103 ;  /* 0x0000006766667221 */ /* 0x000fc80000010000 */
[----:B------:R-:W-:Y:S01]  /*53e0*/  FADD.FTZ R102, R105, R102 ;  /* 0x0000006669667221 */ /* 0x000fe20000010000 */
[C---:B------:R-:W-:Y:S02]  /*53f0*/  HMMA.16816.F32 R88, R64.reuse, R84, RZ ;  /* 0x000000544058723c */ /* 0x040fe400000018ff */
[----:B------:R-:W-:Y:S06]  /*5400*/  MUFU.EX2 R35, R35 ;  /* 0x0000002300237308 */ /* 0x000fec0000000800 */
[----:B------:R-:W-:Y:S02]  /*5410*/  HMMA.16816.F32 R84, R64, R86, RZ ;  /* 0x000000564054723c */ /* 0x000fe400000018ff */
[----:B------:R-:W4:Y:S01]  /*5420*/  MUFU.EX2 R34, R34 ;  /* 0x0000002200227308 */ /* 0x000f220000000800 */
[----:B--2---:R-:W-:Y:S01]  /*5430*/  F2FP.PACK_AB R4, R106, R107 ;  /* 0x0000006b6a04723e */ /* 0x004fe200000000ff */
[----:B------:R-:W-:-:S04]  /*5440*/  FADD.FTZ R107, R107, R100 ;  /* 0x000000646b6b7221 */ /* 0x000fc80000010000 */
[C---:B------:R-:W-:Y:S01]  /*5450*/  HMMA.16816.F32 R44, R64.reuse, R48, RZ ;  /* 0x00000030402c723c */ /* 0x040fe200000018ff */
[----:B------:R-:W-:Y:S01]  /*5460*/  FADD.FTZ R106, R106, R107 ;  /* 0x0000006b6a6a7221 */ /* 0x000fe20000010000 */
[----:B------:R-:W-:Y:S06]  /*5470*/  MUFU.EX2 R109, R109 ;  /* 0x0000006d006d7308 */ /* 0x000fec0000000800 */
[----:B------:R-:W-:Y:S02]  /*5480*/  HMMA.16816.F32 R48, R64, R50, RZ ;  /* 0x000000324030723c */ /* 0x000fe400000018ff */
[----:B------:R-:W2:Y:S01]  /*5490*/  MUFU.EX2 R32, R32 ;  /* 0x0000002000207308 */ /* 0x000ea20000000800 */
[----:B----4-:R-:W-:-:S05]  /*54a0*/  F2FP.PACK_AB R6, R34, R35 ;  /* 0x000000232206723e */ /* 0x010fca00000000ff */
        /* <DEDUP_REMOVED lines=9> */
[----:B------:R-:W-:Y:S01]  /*5540*/  HMMA.16816.F32 R76, R64, R78, RZ ;  /* 0x0000004e404c723c */ /* 0x000fe200000018ff */
[----:B----4-:R-:W-:Y:S01]  /*5550*/  F2FP.PACK_AB R7, R0, R33 ;  /* 0x000000210007723e */ /* 0x010fe200000000ff */
[----:B------:R-:W-:Y:S01]  /*5560*/  MUFU.EX2 R164, R164 ;  /* 0x000000a400a47308 */ /* 0x000fe20000000800 */
[----:B------:R-:W-:-:S05]  /*5570*/  FADD.FTZ R33, R33, R32 ;  /* 0x0000002021217221 */ /* 0x000fca0000010000 */
[----:B------:R-:W-:Y:S01]  /*5580*/  HMMA.16816.F32 R72, R64, R68, RZ ;  /* 0x000000444048723c */ /* 0x000fe200000018ff */
[----:B------:R-:W-:Y:S01]  /*5590*/  FADD.FTZ R33, R0, R33 ;  /* 0x0000002100217221 */ /* 0x000fe20000010000 */
[----:B------:R-:W-:Y:S06]  /*55a0*/  MUFU.EX2 R119, R119 ;  /* 0x0000007700777308 */ /* 0x000fec0000000800 */
[C---:B-1----:R-:W-:Y:S02]  /*55b0*/  HMMA.16816.F32 R88, R4.reuse, R12, R88 ;  /* 0x0000000c0458723c */ /* 0x042fe40000001858 */
[----:B------:R-:W-:Y:S06]  /*55c0*/  MUFU.EX2 R118, R118 ;  /* 0x0000007600767308 */ /* 0x000fec0000000800 */
[----:B------:R-:W-:Y:S01]  /*55d0*/  HMMA.16816.F32 R84, R4, R14, R84 ;  /* 0x0000000e0454723c */ /* 0x000fe20000001854 */
[----:B------:R-:W1:Y:S01]  /*55e0*/  LDSM.16.MT88.4 R12, [R138+0xa800] ;  /* 0x00a800008a0c783b */ /* 0x000e620000004200 */
[----:B------:R-:W-:Y:S06]  /*55f0*/  MUFU.EX2 R117, R117 ;  /* 0x0000007500757308 */ /* 0x000fec0000000800 */
[C---:B------:R-:W-:Y:S02]  /*5600*/  HMMA.16816.F32 R36, R64.reuse, R40, RZ ;  /* 0x000000284024723c */ /* 0x040fe400000018ff */
[----:B------:R-:W-:Y:S06]  /*5610*/  MUFU.EX2 R114, R114 ;  /* 0x0000007200727308 */ /* 0x000fec0000000800 */
[C---:B---3--:R-:W-:Y:S08]  /*5620*/  HMMA.16816.F32 R52, R64.reuse, R56, RZ ;  /* 0x000000384034723c */ /* 0x048ff000000018ff */
        /* <DEDUP_REMOVED lines=19> */
[--C-:B------:R-:W-:Y:S01]  /*5760*/  FFMA.FTZ R25, R127, c[0x0][0x23c], -R124.reuse ;  /* 0x00008f007f197a23 */ /* 0x100fe2000001087c */
[----:B------:R-:W-:Y:S01]  /*5770*/  HMMA.16816.F32 R68, R4, R26, R68 ;  /* 0x0000001a0444723c */ /* 0x000fe20000001844 */
[----:B------:R-:W-:-:S02]  /*5780*/  FFMA.FTZ R24, R125, c[0x0][0x23c], -R124 ;  /* 0x00008f007d187a23 */ /* 0x000fc4000001087c */
[--C-:B------:R-:W-:Y:S02]  /*5790*/  FFMA.FTZ R127, R172, c[0x0][0x23c], -R113.reuse ;  /* 0x00008f00ac7f7a23 */ /* 0x100fe40000010871 */
[--C-:B------:R-:W-:Y:S01]  /*57a0*/  FFMA.FTZ R125, R170, c[0x0][0x23c], -R113.reuse ;  /* 0x00008f00aa7d7a23 */ /* 0x100fe20000010871 */
[----:B------:R-:W-:Y:S01]  /*57b0*/  MUFU.EX2 R25, R25 ;  /* 0x0000001900197308 */ /* 0x000fe20000000800 */
[--C-:B------:R-:W-:Y:S01]  /*57c0*/  FFMA.FTZ R27, R159, c[0x0][0x23c], -R124.reuse ;  /* 0x00008f009f1b7a23 */ /* 0x100fe2000001087c */
[C---:B--2---:R-:W-:Y:S01]  /*57d0*/  HMMA.16816.F32 R36, R4.reuse, R16, R36 ;  /* 0x000000100424723c */ /* 0x044fe20000001824 */
[--C-:B------:R-:W-:Y:S02]  /*57e0*/  FFMA.FTZ R26, R166, c[0x0][0x23c], -R113.reuse ;  /* 0x00008f00a61a7a23 */ /* 0x100fe40000010871 */
[----:B------:R-:W-:Y:S02]  /*57f0*/  FFMA.FTZ R124, R115, c[0x0][0x23c], -R124 ;  /* 0x00008f00737c7a23 */ /* 0x000fe4000001087c */
[--C-:B------:R-:W-:Y:S01]  /*5800*/  FFMA.FTZ R115, R116, c[0x0][0x23c], -R113.reuse ;  /* 0x00008f0074737a23 */ /* 0x100fe20000010871 */
[----:B------:R-:W2:Y:S01]  /*5810*/  MUFU.EX2 R27, R27 ;  /* 0x0000001b001b7308 */ /* 0x000ea20000000800 */
[----:B------:R-:W-:Y:S01]  /*5820*/  FFMA.FTZ R166, R110, c[0x0][0x23c], -R113 ;  /* 0x00008f006ea67a23 */ /* 0x000fe20000010871 */
[C---:B------:R-:W-:Y:S01]  /*5830*/  HMMA.16816.F32 R40, R4.reuse, R18, R40 ;  /* 0x000000120428723c */ /* 0x040fe20000001828 */
[----:B------:R-:W-:Y:S05]  /*5840*/  LDSM.16.MT88.4 R16, [R138+0x9000] ;  /* 0x009000008a10783b */ /* 0x000fea0000004200 */
[----:B------:R-:W4:Y:S02]  /*5850*/  MUFU.EX2 R24, R24 ;  /* 0x0000001800187308 */ /* 0x000f240000000800 */
[C---:B---3--:R-:W-:Y:S06]  /*5860*/  HMMA.16816.F32 R52, R4.reuse, R8, R52 ;  /* 0x000000080434723c */ /* 0x048fec0000001834 */
[----:B------:R-:W3:Y:S02]  /*5870*/  MUFU.EX2 R127, R127 ;  /* 0x0000007f007f7308 */ /* 0x000ee40000000800 */
[----:B------:R-:W-:Y:S01]  /*5880*/  HMMA.16816.F32 R56, R4, R10, R56 ;  /* 0x0000000a0438723c */ /* 0x000fe20000001838 */
[----:B------:R-:W5:Y:S05]  /*5890*/  LDSM.16.MT88.4 R8, [R140+0x9000] ;  /* 0x009000008c08783b */ /* 0x000f6a0000004200 */
[----:B------:R-:W-:Y:S01]  /*58a0*/  MUFU.EX2 R125, R125 ;  /* 0x0000007d007d7308 */ /* 0x000fe20000000800 */
[----:B--2---:R-:W-:-:S02]  /*58b0*/  F2FP.PACK_AB R4, R27, R126 ;  /* 0x0000007e1b04723e */ /* 0x004fc400000000ff */
[----:B----4-:R-:W-:-:S05]  /*58c0*/  F2FP.PACK_AB R6, R24, R25 ;  /* 0x000000191806723e */ /* 0x010fca00000000ff */
[----:B------:R-:W2:Y:S01]  /*58d0*/  MUFU.EX2 R26, R26 ;  /* 0x0000001a001a7308 */ /* 0x000ea20000000800 */
[----:B---3--:R-:W-:Y:S01]  /*58e0*/  F2FP.PACK_AB R5, R127, R164 ;  /* 0x000000a47f05723e */ /* 0x008fe200000000ff */
[----:B------:R-:W-:-:S04]  /*58f0*/  FADD.FTZ R164, R164, R33 ;  /* 0x00000021a4a47221 */ /* 0x000fc80000010000 */
[----:B------:R-:W-:Y:S02]  /*5900*/  FADD.FTZ R164, R127, R164 ;  /* 0x000000a47fa47221 */ /* 0x000fe40000010000 */
[----:B------:R-:W-:Y:S01]  /*5910*/  MUFU.EX2 R124, R124 ;  /* 0x0000007c007c7308 */ /* 0x000fe20000000800 */
[----:B--2---:R-:W-:-:S07]  /*5920*/  F2FP.PACK_AB R7, R26, R125 ;  /* 0x0000007d1a07723e */ /* 0x004fce00000000ff */
[----:B------:R-:W2:Y:S01]  /*5930*/  MUFU.EX2 R115, R115 ;  /* 0x0000007300737308 */ /* 0x000ea20000000800 */
[----:B------:R-:W-:Y:S01]  /*5940*/  FADD.FTZ R125, R125, R164 ;  /* 0x000000a47d7d7221 */ /* 0x000fe20000010000 */
[----:B------:R-:W-:-:S03]  /*5950*/  LEA R164, P1, R121, c[0x0][0x168], 0x1 ;  /* 0x00005a0079a47a11 */ /* 0x000fc600078208ff */
[----:B------:R-:W-:Y:S01]  /*5960*/  FADD.FTZ R26, R26, R125 ;  /* 0x0000007d1a1a7221 */ /* 0x000fe20000010000 */
[C---:B-1----:R-:W-:Y:S01]  /*5970*/  HMMA.16816.F32 R80, R4.reuse, R12, R80 ;  /* 0x0000000c0450723c */ /* 0x042fe20000001850 */
[----:B------:R-:W-:Y:S01]  /*5980*/  LEA.HI.X R165, R121, c[0x0][0x16c], R120, 0x1, P1 ;  /* 0x00005b0079a57a11 */ /* 0x000fe200008f0c78 */
[----:B------:R-:W-:Y:S06]  /*5990*/  MUFU.EX2 R113, R112 ;  /* 0x0000007000717308 */ /* 0x000fec0000000800 */
[C---:B------:R-:W-:Y:S01]  /*59a0*/  HMMA.16816.F32 R76, R4.reuse, R14, R76 ;  /* 0x0000000e044c723c */ /* 0x040fe2000000184c */
[----:B------:R-:W1:Y:S01]  /*59b0*/  LDSM.16.MT88.4 R12, [R138+0xb000] ;  /* 0x00b000008a0c783b */ /* 0x000e620000004200 */
[----:B------:R-:W3:Y:S06]  /*59c0*/  MUFU.EX2 R166, R166 ;  /* 0x000000a600a67308 */ /* 0x000eec0000000800 */
[C---:B-----5:R-:W-:Y:S08]  /*59d0*/  HMMA.16816.F32 R96, R4.reuse, R8, R96 ;  /* 0x000000080460723c */ /* 0x060ff00000001860 */
[C---:B------:R-:W-:Y:S01]  /*59e0*/  HMMA.16816.F32 R92, R4.reuse, R10, R92 ;  /* 0x0000000a045c723c */ /* 0x040fe2000000185c */
[----:B------:R-:W4:Y:S07]  /*59f0*/  LDSM.16.MT88.4 R8, [R136+0x9000] ;  /* 0x009000008808783b */ /* 0x000f2e0000004200 */
[C---:B------:R-:W-:Y:S08]  /*5a00*/  HMMA.16816.F32 R88, R4.reuse, R16, R88 ;  /* 0x000000100458723c */ /* 0x040ff00000001858 */
        /* <DEDUP_REMOVED lines=10> */
[----:B------:R-:W-:Y:S07]  /*5ab0*/  LDSM.16.MT88.4 R16, [R136+0x9800] ;  /* 0x009800008810783b */ /* 0x000fee0000004200 */
[C---:B-1----:R-:W-:Y:S08]  /*5ac0*/  HMMA.16816.F32 R60, R4.reuse, R12, R60 ;  /* 0x0000000c043c723c */ /* 0x042ff0000000183c */
[C---:B------:R-:W-:Y:S01]  /*5ad0*/  HMMA.16816.F32 R64, R4.reuse, R14, R64 ;  /* 0x0000000e0440723c */ /* 0x040fe20000001840 */
[----:B------:R-:W1:Y:S07]  /*5ae0*/  LDSM.16.MT88.4 R12, [R140+0x9800] ;  /* 0x009800008c0c783b */ /* 0x000e6e0000004200 */
[C---:B----4-:R-:W-:Y:S08]  /*5af0*/  HMMA.16816.F32 R52, R4.reuse, R8, R52 ;  /* 0x000000080434723c */ /* 0x050ff00000001834 */
[----:B------:R-:W-:Y:S01]  /*5b00*/  HMMA.16816.F32 R56, R4, R10, R56 ;  /* 0x0000000a0438723c */ /* 0x000fe20000001838 */
[----:B------:R-:W4:Y:S06]  /*5b10*/  LDSM.16.MT88.4 R8, [R138+0x9800] ;  /* 0x009800008a08783b */ /* 0x000f2c0000004200 */
[----:B------:R-:W-:-:S02]  /*5b20*/  F2FP.PACK_AB R4, R118, R119 ;  /* 0x000000777604723e */ /* 0x000fc400000000ff */
[----:B--2---:R-:W-:Y:S01]  /*5b30*/  F2FP.PACK_AB R5, R114, R115 ;  /* 0x000000737205723e */ /* 0x004fe200000000ff */
[----:B------:R-:W-:Y:S01]  /*5b40*/  FADD.FTZ R115, R115, R26 ;  /* 0x0000001a73737221 */ /* 0x000fe20000010000 */
[----:B------:R-:W-:Y:S02]  /*5b50*/  F2FP.PACK_AB R6, R124, R117 ;  /* 0x000000757c06723e */ /* 0x000fe400000000ff */
[----:B---3--:R-:W-:Y:S01]  /*5b60*/  F2FP.PACK_AB R7, R166, R113 ;  /* 0x00000071a607723e */ /* 0x008fe200000000ff */
[----:B------:R-:W-:-:S04]  /*5b70*/  FADD.FTZ R114, R114, R115 ;  /* 0x0000007372727221 */ /* 0x000fc80000010000 */
[----:B------:R-:W-:Y:S02]  /*5b80*/  FADD.FTZ R113, R113, R114 ;  /* 0x0000007271717221 */ /* 0x000fe40000010000 */
[----:B------:R-:W-:Y:S02]  /*5b90*/  HMMA.16816.F32 R80, R4, R20, R80 ;  /* 0x000000140450723c */ /* 0x000fe40000001850 */
[----:B------:R-:W-:-:S06]  /*5ba0*/  FADD.FTZ R166, R166, R113 ;  /* 0x00000071a6a67221 */ /* 0x000fcc0000010000 */
[C---:B-1----:R-:W-:Y:S08]  /*5bb0*/  HMMA.16816.F32 R96, R4.reuse, R12, R96 ;  /* 0x0000000c0460723c */ /* 0x042ff00000001860 */
        /* <DEDUP_REMOVED lines=92> */
.L_x_5957:
[----:B------:R-:W-:-:S05]  /*6180*/  IMAD.MOV.U32 R5, RZ, RZ, c[0x0][0x1a0] ;  /* 0x00006800ff057624 */ /* 0x000fca00078e00ff */
[----:B------:R-:W-:-:S04]  /*6190*/  LEA R5, -R5, RZ, 0x6 ;  /* 0x000000ff05057211 */ /* 0x000fc800078e31ff */
[----:B------:R-:W-:Y:S02]  /*61a0*/  SHF.R.S32.HI R4, RZ, 0x1f, R5 ;  /* 0x0000001fff047819 */ /* 0x000fe40000011405 */
.L_x_5958:
        /* <DEDUP_REMOVED lines=10> */
[--C-:B------:R-:W-:Y:S01]  /*6250*/  @!P1 IMAD.X R6, R4, 0x1, R28.reuse, P4 ;  /* 0x0000000104069824 */ /* 0x100fe200020e061c */
[C---:B------:R-:W-:Y:S01]  /*6260*/  @!P1 LEA R12, P4, R11.reuse, c[0x0][0x170], 0x1 ;  /* 0x00005c000b0c9a11 */ /* 0x040fe200078808ff */
[----:B------:R-:W-:Y:S01]  /*6270*/  @!P1 IMAD.X R4, R0, 0x1, R28, P3 ;  /* 0x0000000100049824 */ /* 0x000fe200018e061c */
[----:B------:R-:W-:Y:S01]  /*6280*/  IADD3 R5, P3, R152, R7, RZ ;  /* 0x0000000798057210 */ /* 0x000fe20007f7e0ff */
[----:B------:R-:W-:Y:S01]  /*6290*/  @!PT LDS RZ, [RZ] ;  /* 0x00000000fffff984 */ /* 0x000fe20000000800 */
[----:B------:R-:W-:Y:S01]  /*62a0*/  @!PT LDS RZ, [RZ] ;  /* 0x00000000fffff984 */ /* 0x000fe20000000800 */
[----:B------:R-:W-:Y:S01]  /*62b0*/  @!PT LDS RZ, [RZ] ;  /* 0x00000000fffff984 */ /* 0x000fe20000000800 */
[----:B------:R1:W-:Y:S01]  /*62c0*/  @!P2 LDGSTS.E.BYPASS.LTC128B.128 [R154+0x8000], [R124.64] ;  /* 0x080000007c9aafae */ /* 0x0003e2000b901d48 */
[----:B------:R-:W-:-:S02]  /*62d0*/  @!P1 LEA.HI.X R13, R11, c[0x0][0x174], R6, 0x1, P4 ;  /* 0x00005d000b0d9a11 */ /* 0x000fc400020f0c06 */
[----:B------:R-:W-:Y:S01]  /*62e0*/  @!P1 LEA R8, P4, R9, c[0x0][0x170], 0x1 ;  /* 0x00005c0009089a11 */ /* 0x000fe200078808ff */
[----:B------:R-:W-:Y:S01]  /*62f0*/  @P1 STS.128 [R154+0xa000], RZ ;  /* 0x00a000ff9a001388 */ /* 0x000fe20000000c00 */
[--C-:B------:R-:W-:Y:S01]  /*6300*/  @!P2 LEA.HI.X R11, R7, R169, R0.reuse, 0x1, P5 ;  /* 0x000000a9070ba211 */ /* 0x100fe200028f0c00 */
[----:B------:R-:W-:Y:S01]  /*6310*/  IMAD.X R0, R151, 0x1, R0, P3 ;  /* 0x0000000197007824 */ /* 0x000fe200018e0600 */
[----:B------:R-:W-:Y:S01]  /*6320*/  @!P1 LEA.HI.X R9, R9, c[0x0][0x174], R4, 0x1, P4 ;  /* 0x00005d0009099a11 */ /* 0x000fe200020f0c04 */
[----:B------:R-:W-:Y:S01]  /*6330*/  @!PT LDS RZ, [RZ] ;  /* 0x00000000fffff984 */ /* 0x000fe20000000800 */
[----:B------:R-:W-:Y:S01]  /*6340*/  @!PT LDS RZ, [RZ] ;  /* 0x00000000fffff984 */ /* 0x000fe20000000800 */
[----:B------:R-:W-:Y:S01]  /*6350*/  @!PT LDS RZ, [RZ] ;  /* 0x00000000fffff984 */ /* 0x000fe20000000800 */
[----:B------:R2:W-:Y:S01]  /*6360*/  @!P1 LDGSTS.E.BYPASS.LTC128B.128 [R154+0xa000], [R12.64+0x80] ;  /* 0x0a0000800c9a9fae */ /* 0x0005e2000b901d48 */
[C---:B------:R-:W-:Y:S02]  /*6370*/  @!P2 LEA R16, P6, R5.reuse, R168, 0x1 ;  /* 0x000000a80510a211 */ /* 0x040fe400078c08ff */
[----:B------:R-:W-:Y:S01]  /*6380*/  @!P1 IADD3 R4, P5, R5, R30, RZ ;  /* 0x0000001e05049210 */ /* 0x000fe20007fbe0ff */
[----:B------:R-:W-:Y:S01]  /*6390*/  @P2 STS.128 [R154+0x8800], RZ ;  /* 0x008800ff9a002388 */ /* 0x000fe20000000c00 */
[----:B------:R-:W-:-:S02]  /*63a0*/  IADD3 R7, P4, R152, R5, RZ ;  /* 0x0000000598077210 */ /* 0x000fc40007f9e0ff */
[-C--:B------:R-:W-:Y:S01]  /*63b0*/  @!P2 LEA.HI.X R17, R5, R169.reuse, R0, 0x1, P6 ;  /* 0x000000a90511a211 */ /* 0x080fe200030f0c00 */
[----:B------:R-:W-:Y:S01]  /*63c0*/  @!P1 IMAD.X R5, R0, 0x1, R28, P5 ;  /* 0x0000000100059824 */ /* 0x000fe200028e061c */
[----:B------:R-:W-:Y:S01]  /*63d0*/  @!P1 IADD3 R30, P3, R7, R30, RZ ;  /* 0x0000001e071e9210 */ /* 0x000fe20007f7e0ff */
[----:B------:R-:W-:Y:S01]  /*63e0*/  IMAD.X R0, R151, 0x1, R0, P4 ;  /* 0x0000000197007824 */ /* 0x000fe200020e0600 */
[C---:B------:R-:W-:Y:S01]  /*63f0*/  @!P1 LEA R18, P5, R4.reuse, c[0x0][0x170], 0x1 ;  /* 0x00005c0004129a11 */ /* 0x040fe200078a08ff */
[----:B------:R-:W-:Y:S01]  /*6400*/  @!PT LDS RZ, [RZ] ;  /* 0x00000000fffff984 */ /* 0x000fe20000000800 */
[----:B------:R-:W-:Y:S01]  /*6410*/  @!PT LDS RZ, [RZ] ;  /* 0x00000000fffff984 */ /* 0x000fe20000000800 */
[----:B------:R-:W-:Y:S01]  /*6420*/  @!PT LDS RZ, [RZ] ;  /* 0x00000000fffff984 */ /* 0x000fe20000000800 */
[----:B------:R3:W-:Y:S01]  /*6430*/  @!P2 LDGSTS.E.BYPASS.LTC128B.128 [R154+0x8800], [R10.64] ;  /* 0x088000000a9aafae */ /* 0x0007e2000b901d48 */
[C---:B------:R-:W-:Y:S01]  /*6440*/  @!P2 LEA R104, P4, R7.reuse, R168, 0x1 ;  /* 0x000000a80768a211 */ /* 0x040fe200078808ff */
[----:B------:R-:W-:Y:S01]  /*6450*/  IMAD.MOV.U32 R168, RZ, RZ, R124 ;  /* 0x000000ffffa87224 */ /* 0x000fe200078e007c */
        /* <DEDUP_REMOVED lines=40> */
[----:B------:R-:W0:Y:S01]  /*66e0*/  LDGDEPBAR ;  /* 0x00000000000079af */ /* 0x000e220000000000 */
[C---:B-1----:R-:W-:Y:S08]  /*66f0*/  HMMA.16816.F32 R32, R4.reuse, R28, RZ ;  /* 0x0000001c0420723c */ /* 0x042ff000000018ff */
[C---:B---3--:R-:W-:Y:S08]  /*6700*/  HMMA.16816.F32 R24, R4.reuse, R20, RZ ;  /* 0x000000140418723c */ /* 0x048ff000000018ff */
[C---:B----4-:R-:W-:Y:S08]  /*6710*/  HMMA.16816.F32 R16, R4.reuse, R12, RZ ;  /* 0x0000000c0410723c */ /* 0x050ff000000018ff */
        /* <DEDUP_REMOVED lines=72> */
[C---:B------:R-:W-:Y:S08]  /*6ba0*/  HMMA.16816.F32 R32, R116.reuse, R112, R32 ;  /* 0x000000707420723c */ /* 0x040ff00000001820 */
[C---:B---3--:R-:W-:Y:S08]  /*6bb0*/  HMMA.16816.F32 R24, R116.reuse, R108, R24 ;  /* 0x0000006c7418723c */ /* 0x048ff00000001818 */
[C---:B------:R-:W-:Y:S01]  /*6bc0*/  HMMA.16816.F32 R20, R116.reuse, R110, R20 ;  /* 0x0000006e7414723c */ /* 0x040fe20000001814 */
[----:B------:R-:W-:Y:S07]  /*6bd0*/  LDSM.16.M88.4 R108, [R141+0x2000] ;  /* 0x002000008d6c783b */ /* 0x000fee0000000200 */
[C---:B--2---:R-:W-:Y:S08]  /*6be0*/  HMMA.16816.F32 R8, R116.reuse, R100, R8 ;  /* 0x000000647408723c */ /* 0x044ff00000001808 */
[C---:B------:R-:W-:Y:S01]  /*6bf0*/  HMMA.16816.F32 R4, R116.reuse, R102, R4 ;  /* 0x000000667404723c */ /* 0x040fe20000001804 */
[----:B------:R-:W1:Y:S07]  /*6c00*/  LDSM.16.M88.4 R100, [R132+0x2800] ;  /* 0x002800008464783b */ /* 0x000e6e0000000200 */
[C---:B----4-:R-:W-:Y:S08]  /*6c10*/  HMMA.16816.F32 R16, R116.reuse, R104, R16 ;  /* 0x000000687410723c */ /* 0x050ff00000001810 */
[----:B------:R-:W-:Y:S01]  /*6c20*/  HMMA.16816.F32 R12, R116, R106, R12 ;  /* 0x0000006a740c723c */ /* 0x000fe2000000180c */
[----:B------:R-:W2:Y:S07]  /*6c30*/  LDSM.16.M88.4 R104, [R132+0x2000] ;  /* 0x002000008468783b */ /* 0x000eae0000000200 */
[C---:B-1----:R-:W-:Y:S08]  /*6c40*/  HMMA.16816.F32 R24, R108.reuse, R100, R24 ;  /* 0x000000646c18723c */ /* 0x042ff00000001818 */
[C---:B------:R-:W-:Y:S01]  /*6c50*/  HMMA.16816.F32 R20, R108.reuse, R102, R20 ;  /* 0x000000666c14723c */ /* 0x040fe20000001814 */
[----:B------:R-:W1:Y:S07]  /*6c60*/  LDSM.16.M88.4 R100, [R132+0x3000] ;  /* 0x003000008464783b */ /* 0x000e6e0000000200 */
[C---:B--2---:R-:W-:Y:S08]  /*6c70*/  HMMA.16816.F32 R28, R108.reuse, R106, R28 ;  /* 0x0000006a6c1c723c */ /* 0x044ff0000000181c */
[----:B------:R-:W-:Y:S01]  /*6c80*/  HMMA.16816.F32 R32, R108, R104, R32 ;  /* 0x000000686c20723c */ /* 0x000fe20000001820 */
[----:B------:R-:W-:-:S02]  /*6c90*/  FMUL.FTZ R107, R25, c[0x0][0x2ec] ;  /* 0x0000bb00196b7a20 */ /* 0x000fc40000410000 */
[----:B------:R-:W2:Y:S01]  /*6ca0*/  S2R R25, SR_TID.X ;  /* 0x0000000000197919 */ /* 0x000ea20000002100 */
[----:B------:R-:W-:Y:S02]  /*6cb0*/  FMUL.FTZ R113, R24, c[0x0][0x2ec] ;  /* 0x0000bb0018717a20 */ /* 0x000fe40000410000 */
[----:B------:R-:W-:Y:S01]  /*6cc0*/  FMUL.FTZ R26, R26, c[0x0][0x2ec] ;  /* 0x0000bb001a1a7a20 */ /* 0x000fe20000410000 */
[----:B------:R-:W-:Y:S01]  /*6cd0*/  MUFU.TANH R107, R107 ;  /* 0x0000006b006b7308 */ /* 0x000fe20000002400 */
[----:B------:R-:W-:Y:S02]  /*6ce0*/  FMUL.FTZ R175, R20, c[0x0][0x2ec] ;  /* 0x0000bb0014af7a20 */ /* 0x000fe40000410000 */
[----:B------:R-:W-:Y:S02]  /*6cf0*/  FMUL.FTZ R20, R21, c[0x0][0x2ec] ;  /* 0x0000bb0015147a20 */ /* 0x000fe40000410000 */
[----:B------:R-:W-:Y:S02]  /*6d00*/  FMUL.FTZ R24, R27, c[0x0][0x2ec] ;  /* 0x0000bb001b187a20 */ /* 0x000fe40000410000 */
[----:B------:R-:W-:Y:S01]  /*6d10*/  FMUL.FTZ R22, R22, c[0x0][0x2ec] ;  /* 0x0000bb0016167a20 */ /* 0x000fe20000410000 */
[----:B------:R-:W-:Y:S01]  /*6d20*/  MUFU.TANH R113, R113 ;  /* 0x0000007100717308 */ /* 0x000fe20000002400 */
[----:B------:R-:W-:-:S02]  /*6d30*/  FMUL.FTZ R28, R28, c[0x0][0x2ec] ;  /* 0x0000bb001c1c7a20 */ /* 0x000fc40000410000 */
[----:B------:R-:W-:Y:S02]  /*6d40*/  FMUL.FTZ R177, R30, c[0x0][0x2ec] ;  /* 0x0000bb001eb17a20 */ /* 0x000fe40000410000 */
[----:B------:R-:W-:-:S03]  /*6d50*/  FMUL.FTZ R21, R23, c[0x0][0x2ec] ;  /* 0x0000bb0017157a20 */ /* 0x000fc60000410000 */
[----:B------:R-:W-:Y:S01]  /*6d60*/  MUFU.TANH R26, R26 ;  /* 0x0000001a001a7308 */ /* 0x000fe20000002400 */
[----:B------:R-:W-:Y:S01]  /*6d70*/  FMUL.FTZ R181, R33, c[0x0][0x2ec] ;  /* 0x0000bb0021b57a20 */ /* 0x000fe20000410000 */
[C---:B-1----:R-:W-:Y:S01]  /*6d80*/  HMMA.16816.F32 R16, R108.reuse, R100, R16 ;  /* 0x000000646c10723c */ /* 0x042fe20000001810 */
[----:B------:R-:W-:Y:S02]  /*6d90*/  FMUL.FTZ R0, R34, c[0x0][0x2ec] ;  /* 0x0000bb0022007a20 */ /* 0x000fe40000410000 */
[----:B------:R-:W-:Y:S02]  /*6da0*/  FMUL.FTZ R179, R35, c[0x0][0x2ec] ;  /* 0x0000bb0023b37a20 */ /* 0x000fe40000410000 */
[----:B------:R-:W-:Y:S01]  /*6db0*/  FMUL.FTZ R33, R29, c[0x0][0x2ec] ;  /* 0x0000bb001d217a20 */ /* 0x000fe20000410000 */
[----:B------:R1:W-:Y:S01]  /*6dc0*/  MUFU.TANH R34, R28 ;  /* 0x0000001c00227308 */ /* 0x0003e20000002400 */
[----:B------:R-:W-:Y:S01]  /*6dd0*/  FMUL.FTZ R35, R31, c[0x0][0x2ec] ;  /* 0x0000bb001f237a20 */ /* 0x000fe20000410000 */
[----:B------:R-:W-:Y:S01]  /*6de0*/  HMMA.16816.F32 R12, R108, R102, R12 ;  /* 0x000000666c0c723c */ /* 0x000fe2000000180c */
[----:B------:R-:W-:-:S05]  /*6df0*/  FMUL.FTZ R32, R32, c[0x0][0x2ec] ;  /* 0x0000bb0020207a20 */ /* 0x000fca0000410000 */
[----:B------:R-:W3:Y:S01]  /*6e00*/  MUFU.TANH R181, R181 ;  /* 0x000000b500b57308 */ /* 0x000ee20000002400 */
[----:B-1----:R-:W1:Y:S07]  /*6e10*/  LDSM.16.M88.4 R28, [R132+0x3800] ;  /* 0x00380000841c783b */ /* 0x002e6e0000000200 */
[----:B------:R-:W4:Y:S02]  /*6e20*/  MUFU.TANH R179, R179 ;  /* 0x000000b300b37308 */ /* 0x000f240000002400 */
[----:B------:R-:W-:Y:S01]  /*6e30*/  FMUL.FTZ R171, R16, c[0x0][0x2ec] ;  /* 0x0000bb0010ab7a20 */ /* 0x000fe20000410000 */
[----:B------:R-:W-:-:S04]  /*6e40*/  DEPBAR.LE SB0, 0x0 ;  /* 0x000080000000791a */ /* 0x000fc80000000000 */
[----:B--2---:R-:W-:Y:S01]  /*6e50*/  IMAD.SHL.U32 R16, R25, 0x2, RZ ;  /* 0x0000000219107824 */ /* 0x004fe200078e00ff */
[----:B------:R-:W2:Y:S01]  /*6e60*/  MUFU.TANH R177, R177 ;  /* 0x000000b100b17308 */ /* 0x000ea20000002400 */
[----:B------:R-:W-:-:S03]  /*6e70*/  FMUL.FTZ R163, R17, c[0x0][0x2ec] ;  /* 0x0000bb0011a37a20 */ /* 0x000fc60000410000 */
[----:B------:R-:W-:Y:S01]  /*6e80*/  LOP3.LUT R16, R16, 0x6, RZ, 0xc0, !PT ;  /* 0x0000000610107812 */ /* 0x000fe200078ec0ff */
[----:B------:R-:W-:Y:S02]  /*6e90*/  FMUL.FTZ R173, R12, c[0x0][0x2ec] ;  /* 0x0000bb000cad7a20 */ /* 0x000fe40000410000 */
[----:B------:R-:W-:Y:S02]  /*6ea0*/  FMUL.FTZ R159, R13, c[0x0][0x2ec] ;  /* 0x0000bb000d9f7a20 */ /* 0x000fe40000410000 */
[----:B------:R-:W-:Y:S01]  /*6eb0*/  IMAD R16, R155, 0x40, R16 ;  /* 0x000000409b107824 */ /* 0x000fe200078e0210 */
[----:B------:R-:W5:Y:S01]  /*6ec0*/  MUFU.TANH R33, R33 ;  /* 0x0000002100217308 */ /* 0x000f620000002400 */
[----:B------:R-:W-:Y:S02]  /*6ed0*/  FMUL.FTZ R19, R19, c[0x0][0x2ec] ;  /* 0x0000bb0013137a20 */ /* 0x000fe40000410000 */
[----:B------:R-:W-:Y:S01]  /*6ee0*/  FMUL.FTZ R18, R18, c[0x0][0x2ec] ;  /* 0x0000bb0012127a20 */ /* 0x000fe20000410000 */
[----:B------:R-:W-:Y:S01]  /*6ef0*/  IADD3 R17, R16, 0x1, RZ ;  /* 0x0000000110117810 */ /* 0x000fe20007ffe0ff */
[----:B------:R-:W-:Y:S01]  /*6f00*/  FMUL.FTZ R14, R14, c[0x0][0x2ec] ;  /* 0x0000bb000e0e7a20 */ /* 0x000fe20000410000 */
[----:B------:R-:W-:Y:S01]  /*6f10*/  IADD3 R12, R16, 0x10, RZ ;  /* 0x00000010100c7810 */ /* 0x000fe20007ffe0ff */
[----:B------:R-:W-:Y:S01]  /*6f20*/  FMUL.FTZ R15, R15, c[0x0][0x2ec] ;  /* 0x0000bb000f0f7a20 */ /* 0x000fe20000410000 */
[----:B------:R-:W2:Y:S01]  /*6f30*/  MUFU.TANH R35, R35 ;  /* 0x0000002300237308 */ /* 0x000ea20000002400 */
[----:B------:R-:W-:-:S02]  /*6f40*/  ISETP.GE.AND P3, PT, R17, R123, PT ;  /* 0x0000007b1100720c */ /* 0x000fc40003f66270 */
[-C--:B------:R-:W-:Y:S02]  /*6f50*/  ISETP.GE.AND P5, PT, R17, R122.reuse, PT ;  /* 0x0000007a1100720c */ /* 0x080fe40003fa6270 */
[C---:B------:R-:W-:Y:S02]  /*6f60*/  IADD3 R17, R16.reuse, 0x8, RZ ;  /* 0x0000000810117810 */ /* 0x040fe40007ffe0ff */
[----:B---3--:R-:W-:Y:S01]  /*6f70*/  FSEL R181, R181, -INF , !P3 ;  /* 0xff800000b5b57808 */ /* 0x008fe20005800000 */
[----:B------:R-:W3:Y:S01]  /*6f80*/  MUFU.TANH R20, R20 ;  /* 0x0000001400147308 */ /* 0x000ee20000002400 */
[C---:B------:R-:W-:Y:S02]  /*6f90*/  ISETP.GE.AND P6, PT, R17.reuse, R123, PT ;  /* 0x0000007b1100720c */ /* 0x040fe40003fc6270 */
[----:B------:R-:W-:Y:S02]  /*6fa0*/  ISETP.GE.AND P4, PT, R17, R122, PT ;  /* 0x0000007a1100720c */ /* 0x000fe40003f86270 */
[----:B------:R-:W-:Y:S01]  /*6fb0*/  IADD3 R17, R16, 0x9, RZ ;  /* 0x0000000910117810 */ /* 0x000fe20007ffe0ff */
[----:B-1----:R-:W-:Y:S01]  /*6fc0*/  HMMA.16816.F32 R8, R108, R28, R8 ;  /* 0x0000001c6c08723c */ /* 0x002fe20000001808 */
[----:B----4-:R-:W-:Y:S01]  /*6fd0*/  FSEL R179, R179, -INF , !P5 ;  /* 0xff800000b3b37808 */ /* 0x010fe20006800000 */
[----:B------:R-:W-:Y:S01]  /*6fe0*/  MUFU.TANH R163, R163 ;  /* 0x000000a300a37308 */ /* 0x000fe20000002400 */
[----:B------:R-:W-:-:S02]  /*6ff0*/  FSEL R25, R34, -INF , !P6 ;  /* 0xff80000022197808 */ /* 0x000fc40007000000 */
[----:B--2---:R-:W-:Y:S02]  /*7000*/  FSEL R177, R177, -INF , !P4 ;  /* 0xff800000b1b17808 */ /* 0x004fe40006000000 */
[CC--:B------:R-:W-:Y:S01]  /*7010*/  ISETP.GE.AND P3, PT, R17.reuse, R123.reuse, PT ;  /* 0x0000007b1100720c */ /* 0x0c0fe20003f66270 */
[----:B------:R-:W-:Y:S01]  /*7020*/  HMMA.16816.F32 R4, R108, R30, R4 ;  /* 0x0000001e6c04723c */ /* 0x000fe20000001804 */
[-C--:B------:R-:W-:Y:S01]  /*7030*/  ISETP.GE.AND P5, PT, R17, R122.reuse, PT ;  /* 0x0000007a1100720c */ /* 0x080fe20003fa6270 */
[----:B------:R1:W-:Y:S01]  /*7040*/  MUFU.TANH R115, R19 ;  /* 0x0000001300737308 */ /* 0x0003e20000002400 */
[C---:B------:R-:W-:Y:S02]  /*7050*/  ISETP.GE.AND P6, PT, R12.reuse, R123, PT ;  /* 0x0000007b0c00720c */ /* 0x040fe40003fc6270 */
[----:B------:R-:W-:Y:S02]  /*7060*/  ISETP.GE.AND P4, PT, R12, R122, PT ;  /* 0x0000007a0c00720c */ /* 0x000fe40003f86270 */
[----:B------:R-:W-:-:S02]  /*7070*/  IADD3 R12, R16, 0x11, RZ ;  /* 0x00000011100c7810 */ /* 0x000fc40007ffe0ff */
[----:B-----5:R-:W-:Y:S01]  /*7080*/  FSEL R29, R33, -INF , !P3 ;  /* 0xff800000211d7808 */ /* 0x020fe20005800000 */
[----:B------:R-:W2:Y:S01]  /*7090*/  MUFU.TANH R24, R24 ;  /* 0x0000001800187308 */ /* 0x000ea20000002400 */
[----:B------:R-:W-:Y:S02]  /*70a0*/  FSEL R13, R35, -INF , !P5 ;  /* 0xff800000230d7808 */ /* 0x000fe40006800000 */
[CC--:B------:R-:W-:Y:S02]  /*70b0*/  ISETP.GE.AND P3, PT, R12.reuse, R123.reuse, PT ;  /* 0x0000007b0c00720c */ /* 0x0c0fe40003f66270 */
[-C--:B------:R-:W-:Y:S01]  /*70c0*/  ISETP.GE.AND P5, PT, R12, R122.reuse, PT ;  /* 0x0000007a0c00720c */ /* 0x080fe20003fa6270 */
[----:B------:R-:W-:Y:S01]  /*70d0*/  FMUL.FTZ R103, R9, c[0x0][0x2ec] ;  /* 0x0000bb0009677a20 */ /* 0x000fe20000410000 */
[----:B------:R-:W-:Y:S01]  /*70e0*/  IADD3 R12, R16, 0x18, RZ ;  /* 0x00000018100c7810 */ /* 0x000fe20007ffe0ff */
[----:B------:R-:W-:Y:S01]  /*70f0*/  MUFU.TANH R159, R159 ;  /* 0x0000009f009f7308 */ /* 0x000fe20000002400 */
[----:B------:R-:W-:Y:S01]  /*7100*/  FSEL R113, R113, -INF , !P6 ;  /* 0xff80000071717808 */ /* 0x000fe20007000000 */
[----:B------:R-:W-:Y:S01]  /*7110*/  FMUL.FTZ R8, R8, c[0x0][0x2ec] ;  /* 0x0000bb0008087a20 */ /* 0x000fe20000410000 */
[----:B-1----:R-:W-:Y:S01]  /*7120*/  FSEL R19, R26, -INF , !P4 ;  /* 0xff8000001a137808 */ /* 0x002fe20006000000 */
[----:B------:R-:W-:Y:S01]  /*7130*/  FMUL.FTZ R10, R10, c[0x0][0x2ec] ;  /* 0x0000bb000a0a7a20 */ /* 0x000fe20000410000 */
[CC--:B------:R-:W-:Y:S01]  /*7140*/  ISETP.GE.AND P6, PT, R12.reuse, R123.reuse, PT ;  /* 0x0000007b0c00720c */ /* 0x0c0fe20003fc6270 */
[----:B------:R-:W-:Y:S01]  /*7150*/  FMUL.FTZ R105, R5, c[0x0][0x2ec] ;  /* 0x0000bb0005697a20 */ /* 0x000fe20000410000 */
[----:B------:R-:W-:Y:S01]  /*7160*/  ISETP.GE.AND P4, PT, R12, R122, PT ;  /* 0x0000007a0c00720c */ /* 0x000fe20003f86270 */
[----:B------:R-:W1:Y:S01]  /*7170*/  MUFU.TANH R175, R175 ;  /* 0x000000af00af7308 */ /* 0x000e620000002400 */
[----:B------:R-:W-:Y:S01]  /*7180*/  IADD3 R12, R16, 0x19, RZ ;  /* 0x00000019100c7810 */ /* 0x000fe20007ffe0ff */
[----:B------:R-:W-:Y:S01]  /*7190*/  FMUL.FTZ R102, R4, c[0x0][0x2ec] ;  /* 0x0000bb0004667a20 */ /* 0x000fe20000410000 */
[----:B------:R-:W-:Y:S01]  /*71a0*/  FSEL R107, R107, -INF , !P3 ;  /* 0xff8000006b6b7808 */ /* 0x000fe20005800000 */
[----:B------:R-:W-:Y:S01]  /*71b0*/  FMUL.FTZ R11, R11, c[0x0][0x2ec] ;  /* 0x0000bb000b0b7a20 */ /* 0x000fe20000410000 */
[-C--:B------:R-:W-:Y:S01]  /*71c0*/  ISETP.GE.AND P3, PT, R12, R123.reuse, PT ;  /* 0x0000007b0c00720c */ /* 0x080fe20003f66270 */
[----:B------:R-:W-:Y:S01]  /*71d0*/  FMUL.FTZ R6, R6, c[0x0][0x2ec] ;  /* 0x0000bb0006067a20 */ /* 0x000fe20000410000 */
[----:B------:R-:W-:Y:S01]  /*71e0*/  IADD3 R9, R16, 0x21, RZ ;  /* 0x0000002110097810 */ /* 0x000fe20007ffe0ff */
[----:B------:R-:W4:Y:S01]  /*71f0*/  MUFU.TANH R22, R22 ;  /* 0x0000001600167308 */ /* 0x000f220000002400 */
[----:B---3--:R-:W-:Y:S01]  /*7200*/  FSEL R111, R20, -INF , !P3 ;  /* 0xff800000146f7808 */ /* 0x008fe20005800000 */
[----:B------:R-:W-:Y:S01]  /*7210*/  FMUL.FTZ R7, R7, c[0x0][0x2ec] ;  /* 0x0000bb0007077a20 */ /* 0x000fe20000410000 */
[----:B------:R-:W-:-:S02]  /*7220*/  ISETP.GE.AND P3, PT, R9, R123, PT ;  /* 0x0000007b0900720c */ /* 0x000fc40003f66270 */
[----:B--2---:R-:W-:Y:S02]  /*7230*/  FSEL R17, R24, -INF , !P5 ;  /* 0xff80000018117808 */ /* 0x004fe40006800000 */
[----:B------:R-:W-:Y:S01]  /*7240*/  FSEL R163, R163, -INF , !P3 ;  /* 0xff800000a3a37808 */ /* 0x000fe20005800000 */
[----:B------:R-:W2:Y:S01]  /*7250*/  MUFU.TANH R21, R21 ;  /* 0x0000001500157308 */ /* 0x000ea20000002400 */
[----:B------:R-:W-:Y:S02]  /*7260*/  ISETP.GE.AND P5, PT, R12, R122, PT ;  /* 0x0000007a0c00720c */ /* 0x000fe40003fa6270 */
[C---:B------:R-:W-:Y:S02]  /*7270*/  IADD3 R5, R16.reuse, 0x31, RZ ;  /* 0x0000003110057810 */ /* 0x040fe40007ffe0ff */
[----:B------:R-:W-:Y:S02]  /*7280*/  IADD3 R12, R16, 0x20, RZ ;  /* 0x00000020100c7810 */ /* 0x000fe40007ffe0ff */
[----:B-1----:R-:W-:Y:S01]  /*7290*/  FSEL R175, R175, -INF , !P6 ;  /* 0xff800000afaf7808 */ /* 0x002fe20007000000 */
[----:B------:R-:W-:Y:S01]  /*72a0*/  MUFU.TANH R103, R103 ;  /* 0x0000006700677308 */ /* 0x000fe20000002400 */
[----:B----4-:R-:W-:-:S02]  /*72b0*/  FSEL R23, R22, -INF , !P4 ;  /* 0xff80000016177808 */ /* 0x010fc40006000000 */
[C---:B------:R-:W-:Y:S02]  /*72c0*/  ISETP.GE.AND P6, PT, R12.reuse, R123, PT ;  /* 0x0000007b0c00720c */ /* 0x040fe40003fc6270 */
[-C--:B------:R-:W-:Y:S02]  /*72d0*/  ISETP.GE.AND P4, PT, R12, R122.reuse, PT ;  /* 0x0000007a0c00720c */ /* 0x080fe40003f86270 */
[C---:B------:R-:W-:Y:S01]  /*72e0*/  IADD3 R4, R16.reuse, 0x30, RZ ;  /* 0x0000003010047810 */ /* 0x040fe20007ffe0ff */
[----:B------:R-:W1:Y:S01]  /*72f0*/  MUFU.TANH R171, R171 ;  /* 0x000000ab00ab7308 */ /* 0x000e620000002400 */
[----:B--2---:R-:W-:Y:S02]  /*7300*/  FSEL R21, R21, -INF , !P5 ;  /* 0xff80000015157808 */ /* 0x004fe40006800000 */
[----:B------:R-:W-:Y:S02]  /*7310*/  ISETP.GE.AND P5, PT, R9, R122, PT ;  /* 0x0000007a0900720c */ /* 0x000fe40003fa6270 */
[----:B------:R-:W-:-:S02]  /*7320*/  IADD3 R9, R16, 0x28, RZ ;  /* 0x0000002810097810 */ /* 0x000fc40007ffe0ff */
[----:B------:R-:W-:Y:S01]  /*7330*/  FSEL R115, R115, -INF , !P5 ;  /* 0xff80000073737808 */ /* 0x000fe20006800000 */
[----:B------:R-:W2:Y:S08]  /*7340*/  MUFU.TANH R127, R18 ;  /* 0x00000012007f7308 */ /* 0x000eb00000002400 */
[----:B------:R3:W-:Y:S01]  /*7350*/  MUFU.TANH R104, R8 ;  /* 0x0000000800687308 */ /* 0x0007e20000002400 */
[----:B-1----:R-:W-:-:S02]  /*7360*/  FSEL R171, R171, -INF , !P6 ;  /* 0xff800000abab7808 */ /* 0x002fc40007000000 */
[----:B------:R-:W-:-:S05]  /*7370*/  ISETP.GE.AND P6, PT, R9, R123, PT ;  /* 0x0000007b0900720c */ /* 0x000fca0003fc6270 */
[----:B------:R-:W-:Y:S01]  /*7380*/  MUFU.TANH R32, R32 ;  /* 0x0000002000207308 */ /* 0x000fe20000002400 */
[----:B--2---:R-:W-:Y:S02]  /*7390*/  FSEL R127, R127, -INF , !P4 ;  /* 0xff8000007f7f7808 */ /* 0x004fe40006000000 */
[----:B------:R-:W-:Y:S02]  /*73a0*/  ISETP.GE.AND P4, PT, R9, R122, PT ;  /* 0x0000007a0900720c */ /* 0x000fe40003f86270 */
[----:B---3--:R-:W-:-:S03]  /*73b0*/  IADD3 R8, R16, 0x29, RZ ;  /* 0x0000002910087810 */ /* 0x008fc60007ffe0ff */
[----:B------:R-:W1:Y:S01]  /*73c0*/  MUFU.TANH R173, R173 ;  /* 0x000000ad00ad7308 */ /* 0x000e620000002400 */
[C---:B------:R-:W-:Y:S02]  /*73d0*/  ISETP.GE.AND P3, PT, R8.reuse, R123, PT ;  /* 0x0000007b0800720c */ /* 0x040fe40003f66270 */
[----:B------:R-:W-:Y:S02]  /*73e0*/  ISETP.GE.AND P5, PT, R8, R122, PT ;  /* 0x0000007a0800720c */ /* 0x000fe40003fa6270 */
[----:B------:R-:W-:-:S03]  /*73f0*/  FSEL R159, R159, -INF , !P3 ;  /* 0xff8000009f9f7808 */ /* 0x000fc60005800000 */
[----:B------:R-:W2:Y:S01]  /*7400*/  MUFU.TANH R117, R14 ;  /* 0x0000000e00757308 */ /* 0x000ea20000002400 */
[----:B------:R-:W-:-:S04]  /*7410*/  ISETP.GE.AND P3, PT, R5, R123, PT ;  /* 0x0000007b0500720c */ /* 0x000fc80003f66270 */
[----:B------:R-:W-:Y:S02]  /*7420*/  FSEL R103, R103, -INF , !P3 ;  /* 0xff80000067677808 */ /* 0x000fe40005800000 */
[-C--:B------:R-:W-:Y:S01]  /*7430*/  ISETP.GE.AND P3, PT, R16, R123.reuse, PT ;  /* 0x0000007b1000720c */ /* 0x080fe20003f66270 */
[----:B------:R-:W3:Y:S01]  /*7440*/  MUFU.TANH R119, R15 ;  /* 0x0000000f00777308 */ /* 0x000ee20000002400 */
[----:B-1----:R-:W-:Y:S02]  /*7450*/  FSEL R173, R173, -INF , !P6 ;  /* 0xff800000adad7808 */ /* 0x002fe40007000000 */
[----:B------:R-:W-:Y:S02]  /*7460*/  FSEL R32, R32, -INF , !P3 ;  /* 0xff80000020207808 */ /* 0x000fe40005800000 */
[----:B------:R-:W-:Y:S02]  /*7470*/  ISETP.GT.AND P3, PT, R155, R148, PT ;  /* 0x000000949b00720c */ /* 0x000fe40003f64270 */
[----:B------:R-:W-:Y:S01]  /*7480*/  ISETP.GE.AND P6, PT, R4, R123, PT ;  /* 0x0000007b0400720c */ /* 0x000fe20003fc6270 */
[----:B------:R-:W1:Y:S01]  /*7490*/  MUFU.TANH R101, R10 ;  /* 0x0000000a00657308 */ /* 0x000e620000002400 */
[----:B--2---:R-:W-:-:S02]  /*74a0*/  FSEL R117, R117, -INF , !P4 ;  /* 0xff80000075757808 */ /* 0x004fc40006000000 */
[-C--:B------:R-:W-:Y:S02]  /*74b0*/  ISETP.GE.AND P4, PT, R4, R122.reuse, PT ;  /* 0x0000007a0400720c */ /* 0x080fe40003f86270 */
[----:B------:R-:W-:Y:S02]  /*74c0*/  IADD3 R4, R16, 0x38, RZ ;  /* 0x0000003810047810 */ /* 0x000fe40007ffe0ff */
[----:B------:R-:W-:Y:S01]  /*74d0*/  FSEL R104, R104, -INF , !P6 ;  /* 0xff80000068687808 */ /* 0x000fe20007000000 */
[----:B------:R-:W2:Y:S01]  /*74e0*/  MUFU.TANH R35, R11 ;  /* 0x0000000b00237308 */ /* 0x000ea20000002400 */
[----:B---3--:R-:W-:Y:S02]  /*74f0*/  FSEL R119, R119, -INF , !P5 ;  /* 0xff80000077777808 */ /* 0x008fe40006800000 */
[----:B------:R-:W-:Y:S02]  /*7500*/  ISETP.GE.AND P5, PT, R5, R122, PT ;  /* 0x0000007a0500720c */ /* 0x000fe40003fa6270 */
[----:B------:R-:W-:-:S03]  /*7510*/  ISETP.GE.AND P6, PT, R4, R123, PT ;  /* 0x0000007b0400720c */ /* 0x000fc60003fc6270 */
[----:B------:R-:W3:Y:S01]  /*7520*/  MUFU.TANH R102, R102 ;  /* 0x0000006600667308 */ /* 0x000ee20000002400 */
[----:B-1----:R-:W-:Y:S01]  /*7530*/  FSEL R101, R101, -INF , !P4 ;  /* 0xff80000065657808 */ /* 0x002fe20006000000 */
[----:B------:R-:W-:Y:S01]  /*7540*/  BAR.SYNC.DEFER_BLOCKING 0x0 ;  /* 0x0000000000007b1d */ /* 0x000fe20000010000 */
[----:B------:R-:W-:Y:S02]  /*7550*/  ISETP.GE.AND P4, PT, R4, R122, PT ;  /* 0x0000007a0400720c */ /* 0x000fe40003f86270 */
[----:B------:R-:W-:-:S03]  /*7560*/  IADD3 R4, R16, 0x39, RZ ;  /* 0x0000003910047810 */ /* 0x000fc60007ffe0ff */
[----:B------:R-:W1:Y:S01]  /*7570*/  MUFU.TANH R33, R6 ;  /* 0x0000000600217308 */ /* 0x000e620000002400 */
[----:B--2---:R-:W-:Y:S02]  /*7580*/  FSEL R35, R35, -INF , !P5 ;  /* 0xff80000023237808 */ /* 0x004fe40006800000 */
[----:B------:R-:W-:-:S05]  /*7590*/  ISETP.GE.AND P5, PT, R16, R122, PT ;  /* 0x0000007a1000720c */ /* 0x000fca0003fa6270 */
        /* <DEDUP_REMOVED lines=19> */
[----:B-1----:R-:W-:-:S06]  /*76d0*/  IADD3 R14, R14, 0xffffffe, RZ ;  /* 0x0ffffffe0e0e7810 */ /* 0x002fcc0007ffe0ff */
[----:B------:R-:W1:Y:S02]  /*76e0*/  F2I.FTZ.U32.TRUNC.NTZ R15, R14 ;  /* 0x0000000e000f7305 */ /* 0x000e64000021f000 */
[--C-:B-1----:R-:W-:Y:S02]  /*76f0*/  IMAD.MOV R7, RZ, RZ, -R15.reuse ;  /* 0x000000ffff077224 */ /* 0x102fe400078e0a0f */
[----:B------:R-:W-:Y:S02]  /*7700*/  IMAD.MOV.U32 R14, RZ, RZ, RZ ;  /* 0x000000ffff0e7224 */ /* 0x000fe400078e00ff */
[----:B------:R-:W-:Y:S01]  /*7710*/  IMAD R4, R7, R0, RZ ;  /* 0x0000000007047224 */ /* 0x000fe200078e02ff */
[----:B------:R-:W-:Y:S02]  /*7720*/  IABS R7, R8 ;  /* 0x0000000800077213 */ /* 0x000fe40000000000 */
[----:B------:R-:W-:Y:S01]  /*7730*/  LOP3.LUT R8, R8, c[0x0][0x2d0], RZ, 0x3c, !PT ;  /* 0x0000b40008087a12 */ /* 0x000fe200078e3cff */
        /* <DEDUP_REMOVED lines=31> */
[----:B------:R-:W-:-:S05]  /*7930*/  IMAD R7, R0, c[0x0][0x2d0], -R7 ;  /* 0x0000b40000077a24 */ /* 0x000fca00078e0a07 */
        /* <DEDUP_REMOVED lines=9> */
[----:B------:R-:W-:-:S04]  /*79d0*/  IMAD R7, R6, c[0x0][0x184], R7 ;  /* 0x0000610006077a24 */ /* 0x000fc800078e0207 */
[----:B------:R-:W-:Y:S01]  /*79e0*/  IMAD.IADD R0, R9, 0x1, R7 ;  /* 0x0000000109007824 */ /* 0x000fe200078e0207 */
[----:B------:R-:W-:Y:S01]  /*79f0*/  MOV R7, R8 ;  /* 0x0000000800077202 */ /* 0x000fe20000000f00 */
[----:B------:R-:W-:Y:S05]  /*7a00*/  BRA `(.L_x_5961) ;  /* 0x0000003000007947 */ /* 0x000fea0003800000 */
.L_x_5960:
[----:B------:R-:W-:-:S05]  /*7a10*/  IMAD.MOV.U32 R7, RZ, RZ, c[0x0][0x198] ;  /* 0x00006600ff077624 */ /* 0x000fca00078e00ff */
[----:B------:R-:W-:-:S04]  /*7a20*/  LEA R7, -R7, RZ, 0x6 ;  /* 0x000000ff07077211 */ /* 0x000fc800078e31ff */
[----:B------:R-:W-:Y:S02]  /*7a30*/  SHF.R.S32.HI R0, RZ, 0x1f, R7 ;  /* 0x0000001fff007819 */ /* 0x000fe40000011407 */
.L_x_5961:
        /* <DEDUP_REMOVED lines=15> */
[----:B------:R-:W-:Y:S01]  /*7b30*/  @!P2 LEA R14, P6, R9, R164, 0x1 ;  /* 0x000000a4090ea211 */ /* 0x000fe200078c08ff */
[----:B------:R1:W-:Y:S01]  /*7b40*/  @P1 STS.128 [R154+0x6000], RZ ;  /* 0x006000ff9a001388 */ /* 0x0003e20000000c00 */
[----:B------:R-:W-:Y:S02]  /*7b50*/  @!P1 IADD3.X R6, R120, R0, R149, P5, P4 ;  /* 0x0000000078069210 */ /* 0x000fe40002fe8495 */
        /* <DEDUP_REMOVED lines=14> */
[-C--:B------:R-:W-:Y:S01]  /*7c40*/  @!P1 IADD3 R11, P5, R121, R4.reuse, RZ ;  /* 0x00000004790b9210 */ /* 0x080fe20007fbe0ff */
[----:B------:R1:W-:Y:S01]  /*7c50*/  @P1 STS.128 [R154+0x6800], RZ ;  /* 0x006800ff9a001388 */ /* 0x0003e20000000c00 */
[----:B------:R-:W-:-:S03]  /*7c60*/  IADD3 R10, P4, R150, R4, RZ ;  /* 0x00000004960a7210 */ /* 0x000fc60007f9e0ff */
[----:B------:R-:W-:Y:S01]  /*7c70*/  @!PT LDS RZ, [RZ] ;  /* 0x00000000fffff984 */ /* 0x000fe20000000800 */
[----:B------:R-:W-:Y:S01]  /*7c80*/  @!PT LDS RZ, [RZ] ;  /* 0x00000000fffff984 */ /* 0x000fe20000000800 */
[----:B------:R-:W-:Y:S01]  /*7c90*/  @!PT LDS RZ, [RZ] ;  /* 0x00000000fffff984 */ /* 0x000fe20000000800 */
[----:B------:R1:W-:Y:S01]  /*7ca0*/  @!P1 LDGSTS.E.BYPASS.LTC128B.128 [R154+0x6800], [R8.64+0x80] ;  /* 0x06800080089a9fae */ /* 0x0003e2000b901d48 */
[----:B--2---:R-:W-:-:S03]  /*7cb0*/  @!P2 LEA R30, P6, R4, R164, 0x1 ;  /* 0x000000a4041ea211 */ /* 0x004fc600078c08ff */
[----:B------:R1:W-:Y:S01]  /*7cc0*/  @P2 STS.128 [R154+0x5000], RZ ;  /* 0x005000ff9a002388 */ /* 0x0003e20000000c00 */
[--C-:B------:R-:W-:Y:S01]  /*7cd0*/  @!P2 LEA.HI.X R31, R4, R165, R6.reuse, 0x1, P6 ;  /* 0x000000a5041fa211 */ /* 0x100fe200030f0c06 */
[----:B------:R-:W-:Y:S01]  /*7ce0*/  @!P1 IMAD.X R4, R120, 0x1, R6, P5 ;  /* 0x0000000178049824 */ /* 0x000fe200028e0606 */
[----:B------:R-:W-:-:S03]  /*7cf0*/  @!P1 LEA R122, P5, R11, c[0x0][0x168], 0x1 ;  /* 0x00005a000b7a9a11 */ /* 0x000fc600078a08ff */
[----:B------:R-:W-:Y:S01]  /*7d00*/  @!PT LDS RZ, [RZ] ;  /* 0x00000000fffff984 */ /* 0x000fe20000000800 */
[----:B------:R-:W-:Y:S01]  /*7d10*/  @!PT LDS RZ, [RZ] ;  /* 0x00000000fffff984 */ /* 0x000fe20000000800 */
[----:B------:R-:W-:Y:S01]  /*7d20*/  @!PT LDS RZ, [RZ] ;  /* 0x00000000fffff984 */ /* 0x000fe20000000800 */
[----:B------:R1:W-:Y:S01]  /*7d30*/  @!P2 LDGSTS.E.BYPASS.LTC128B.128 [R154+0x5000], [R30.64] ;  /* 0x050000001e9aafae */ /* 0x0003e2000b901d48 */
[----:B---3--:R-:W-:Y:S01]  /*7d40*/  IMAD.X R27, R149, 0x1, R6, P4 ;  /* 0x00000001951b7824 */ /* 0x008fe200020e0606 */
[C---:B------:R-:W-:Y:S02]  /*7d50*/  @!P2 LEA R108, P4, R10.reuse, R164, 0x1 ;  /* 0x000000a40a6ca211 */ /* 0x040fe400078808ff */
[----:B------:R-:W-:Y:S01]  /*7d60*/  @!P1 LEA.HI.X R123, R11, c[0x0][0x16c], R4, 0x1, P5 ;  /* 0x00005b000b7b9a11 */ /* 0x000fe200028f0c04 */
        /* <DEDUP_REMOVED lines=21> */
.L_x_5963:
[----:B------:R-:W-:Y:S05]  /*7ec0*/  BSYNC B0 ;  /* 0x0000000000007941 */ /* 0x000fea0003800000 */
.L_x_5962:
[----:B------:R-:W0:Y:S01]  /*7ed0*/  LDGDEPBAR ;  /* 0x00000000000079af */ /* 0x000e220000000000 */
[----:B------:R-:W-:-:S04]  /*7ee0*/  LEA R164, P1, R7, R164, 0x1 ;  /* 0x000000a407a47211 */ /* 0x000fc800078208ff */
[----:B------:R-:W-:Y:S02]  /*7ef0*/  LEA.HI.X R165, R7, R165, R0, 0x1, P1 ;  /* 0x000000a507a57211 */ /* 0x000fe400008f0c00 */
.L_x_5959:
        /* <DEDUP_REMOVED lines=30> */
[----:B-1----:R-:W-:Y:S02]  /*80e0*/  FMNMX.FTZ R9, R105, R0, !PT ;  /* 0x0000000069097209 */ /* 0x002fe40007810000 */
[----:B------:R-:W-:-:S03]  /*80f0*/  FMNMX.FTZ R4, R34, R7, !PT ;  /* 0x0000000722047209 */ /* 0x000fc60007810000 */
[----:B------:R-:W1:Y:S04]  /*8100*/  SHFL.BFLY PT, R0, R9, 0x2, 0x1f ;  /* 0x0c401f0009007f89 */ /* 0x000e6800000e0000 */
[----:B------:R-:W2:Y:S01]  /*8110*/  SHFL.BFLY PT, R7, R4, 0x2, 0x1f ;  /* 0x0c401f0004077f89 */ /* 0x000ea200000e0000 */
        /* <DEDUP_REMOVED lines=14> */
[----:B------:R-:W-:Y:S01]  /*8200*/  FFMA.FTZ R30, R32, c[0x0][0x23c], -R106 ;  /* 0x00008f00201e7a23 */ /* 0x000fe2000001086a */
[----:B------:R-:W-:Y:S01]  /*8210*/  FSEL R32, R27, RZ, P2 ;  /* 0x000000ff1b207208 */ /* 0x000fe20001000000 */
[----:B------:R-:W-:-:S02]  /*8220*/  FADD.FTZ R31, R2, -R31 ;  /* 0x8000001f021f7221 */ /* 0x000fc40000010000 */
[----:B------:R-:W-:Y:S02]  /*8230*/  FFMA.FTZ R2, R13, c[0x0][0x23c], -R100 ;  /* 0x00008f000d027a23 */ /* 0x000fe40000010864 */
[----:B------:R-:W1:Y:S01]  /*8240*/  LDSM.16.MT88.4 R12, [R138+0x8000] ;  /* 0x008000008a0c783b */ /* 0x000e620000004200 */
[----:B------:R-:W-:Y:S01]  /*8250*/  FADD.FTZ R32, R3, -R32 ;  /* 0x8000002003207221 */ /* 0x000fe20000010000 */
[----:B------:R-:W-:Y:S01]  /*8260*/  MUFU.EX2 R30, R30 ;  /* 0x0000001e001e7308 */ /* 0x000fe20000000800 */
[--C-:B------:R-:W-:Y:S02]  /*8270*/  FFMA.FTZ R24, R29, c[0x0][0x23c], -R106.reuse ;  /* 0x00008f001d187a23 */ /* 0x100fe4000001086a */
[--C-:B------:R-:W-:Y:S02]  /*8280*/  FFMA.FTZ R28, R181, c[0x0][0x23c], -R106.reuse ;  /* 0x00008f00b51c7a23 */ /* 0x100fe4000001086a */
[----:B------:R-:W-:Y:S02]  /*8290*/  FFMA.FTZ R25, R25, c[0x0][0x23c], -R106 ;  /* 0x00008f0019197a23 */ /* 0x000fe4000001086a */
[--C-:B------:R-:W-:Y:S01]  /*82a0*/  FFMA.FTZ R29, R5, c[0x0][0x23c], -R100.reuse ;  /* 0x00008f00051d7a23 */ /* 0x100fe20000010864 */
[----:B------:R-:W-:Y:S01]  /*82b0*/  MUFU.EX2 R24, R24 ;  /* 0x0000001800187308 */ /* 0x000fe20000000800 */
[----:B------:R-:W-:-:S02]  /*82c0*/  FFMA.FTZ R0, R179, c[0x0][0x23c], -R100 ;  /* 0x00008f00b3007a23 */ /* 0x000fc40000010864 */
[----:B------:R-:W-:Y:S02]  /*82d0*/  FMUL.FTZ R32, R32, c[0x0][0x23c] ;  /* 0x00008f0020207a20 */ /* 0x000fe40000410000 */
[----:B------:R-:W-:Y:S02]  /*82e0*/  FMUL.FTZ R31, R31, c[0x0][0x23c] ;  /* 0x00008f001f1f7a20 */ /* 0x000fe40000410000 */
[----:B------:R-:W-:Y:S01]  /*82f0*/  FFMA.FTZ R177, R177, c[0x0][0x23c], -R100 ;  /* 0x00008f00b1b17a23 */ /* 0x000fe20000010864 */
[----:B------:R-:W2:Y:S01]  /*8300*/  MUFU.EX2 R28, R28 ;  /* 0x0000001c001c7308 */ /* 0x000ea20000000800 */
[--C-:B------:R-:W-:Y:S02]  /*8310*/  FFMA.FTZ R109, R113, c[0x0][0x23c], -R106.reuse ;  /* 0x00008f00716d7a23 */ /* 0x100fe4000001086a */
[--C-:B------:R-:W-:Y:S02]  /*8320*/  FFMA.FTZ R108, R107, c[0x0][0x23c], -R106.reuse ;  /* 0x00008f006b6c7a23 */ /* 0x100fe4000001086a */
[----:B------:R-:W-:-:S02]  /*8330*/  FFMA.FTZ R110, R111, c[0x0][0x23c], -R106 ;  /* 0x00008f006f6e7a23 */ /* 0x000fc4000001086a */
[----:B------:R-:W-:Y:S01]  /*8340*/  FFMA.FTZ R107, R175, c[0x0][0x23c], -R106 ;  /* 0x00008f00af6b7a23 */ /* 0x000fe2000001086a */
[----:B------:R-:W3:Y:S01]  /*8350*/  MUFU.EX2 R25, R25 ;  /* 0x0000001900197308 */ /* 0x000ee20000000800 */
[--C-:B------:R-:W-:Y:S02]  /*8360*/  FFMA.FTZ R114, R19, c[0x0][0x23c], -R100.reuse ;  /* 0x00008f0013727a23 */ /* 0x100fe40000010864 */
[--C-:B------:R-:W-:Y:S02]  /*8370*/  FFMA.FTZ R113, R17, c[0x0][0x23c], -R100.reuse ;  /* 0x00008f0011717a23 */ /* 0x100fe40000010864 */
[--C-:B------:R-:W-:Y:S01]  /*8380*/  FFMA.FTZ R112, R23, c[0x0][0x23c], -R100.reuse ;  /* 0x00008f0017707a23 */ /* 0x100fe20000010864 */
[----:B------:R-:W-:Y:S01]  /*8390*/  LDSM.16.MT88.4 R16, [R138+0xa800] ;  /* 0x00a800008a10783b */ /* 0x000fe20000004200 */
[--C-:B------:R-:W-:Y:S01]  /*83a0*/  FFMA.FTZ R111, R21, c[0x0][0x23c], -R100.reuse ;  /* 0x00008f00156f7a23 */ /* 0x100fe20000010864 */
[----:B------:R-:W-:Y:S01]  /*83b0*/  MUFU.EX2 R29, R29 ;  /* 0x0000001d001d7308 */ /* 0x000fe20000000800 */
[----:B--2---:R-:W-:Y:S01]  /*83c0*/  F2FP.PACK_AB R4, R28, R30 ;  /* 0x0000001e1c04723e */ /* 0x004fe200000000ff */
[----:B------:R-:W-:Y:S01]  /*83d0*/  LDSM.16.MT88.4 R20, [R140+0xa800] ;  /* 0x00a800008c14783b */ /* 0x000fe20000004200 */
[----:B------:R-:W-:-:S02]  /*83e0*/  FFMA.FTZ R125, R115, c[0x0][0x23c], -R100 ;  /* 0x00008f00737d7a23 */ /* 0x000fc40000010864 */
[--C-:B------:R-:W-:Y:S02]  /*83f0*/  FFMA.FTZ R118, R171, c[0x0][0x23c], -R106.reuse ;  /* 0x00008f00ab767a23 */ /* 0x100fe4000001086a */
[--C-:B------:R-:W-:Y:S01]  /*8400*/  FFMA.FTZ R121, R163, c[0x0][0x23c], -R106.reuse ;  /* 0x00008f00a3797a23 */ /* 0x100fe2000001086a */
[----:B------:R-:W2:Y:S01]  /*8410*/  MUFU.EX2 R0, R0 ;  /* 0x0000000000007308 */ /* 0x000ea20000000800 */
[----:B---3--:R-:W-:Y:S01]  /*8420*/  F2FP.PACK_AB R6, R24, R25 ;  /* 0x000000191806723e */ /* 0x008fe200000000ff */
[--C-:B------:R-:W-:Y:S02]  /*8430*/  FFMA.FTZ R116, R173, c[0x0][0x23c], -R106.reuse ;  /* 0x00008f00ad747a23 */ /* 0x100fe4000001086a */
[----:B------:R-:W-:Y:S02]  /*8440*/  FFMA.FTZ R123, R159, c[0x0][0x23c], -R106 ;  /* 0x00008f009f7b7a23 */ /* 0x000fe4000001086a */
[--C-:B------:R-:W-:Y:S02]  /*8450*/  FFMA.FTZ R122, R127, c[0x0][0x23c], -R100.reuse ;  /* 0x00008f007f7a7a23 */ /* 0x100fe40000010864 */
[----:B------:R-:W-:Y:S01]  /*8460*/  MUFU.EX2 R3, R177 ;  /* 0x000000b100037308 */ /* 0x000fe20000000800 */
[----:B------:R-:W-:-:S02]  /*8470*/  FFMA.FTZ R115, R117, c[0x0][0x23c], -R100 ;  /* 0x00008f0075737a23 */ /* 0x000fc40000010864 */
[----:B------:R-:W-:Y:S02]  /*8480*/  FFMA.FTZ R120, R119, c[0x0][0x23c], -R100 ;  /* 0x00008f0077787a23 */ /* 0x000fe40000010864 */
[--C-:B------:R-:W-:Y:S02]  /*8490*/  FFMA.FTZ R104, R104, c[0x0][0x23c], -R106.reuse ;  /* 0x00008f0068687a23 */ /* 0x100fe4000001086a */
[--C-:B------:R-:W-:Y:S01]  /*84a0*/  FFMA.FTZ R103, R103, c[0x0][0x23c], -R106.reuse ;  /* 0x00008f0067677a23 */ /* 0x100fe2000001086a */
[----:B------:R-:W3:Y:S01]  /*84b0*/  MUFU.EX2 R32, R32 ;  /* 0x0000002000207308 */ /* 0x000ee20000000800 */
[----:B--2---:R-:W-:Y:S01]  /*84c0*/  F2FP.PACK_AB R5, R0, R29 ;  /* 0x0000001d0005723e */ /* 0x004fe200000000ff */
[--C-:B------:R-:W-:Y:S02]  /*84d0*/  FFMA.FTZ R102, R102, c[0x0][0x23c], -R106.reuse ;  /* 0x00008f0066667a23 */ /* 0x100fe4000001086a */
[----:B------:R-:W-:Y:S02]  /*84e0*/  FFMA.FTZ R105, R105, c[0x0][0x23c], -R106 ;  /* 0x00008f0069697a23 */ /* 0x000fe4000001086a */
[----:B------:R-:W-:-:S02]  /*84f0*/  FFMA.FTZ R101, R101, c[0x0][0x23c], -R100 ;  /* 0x00008f0065657a23 */ /* 0x000fc40000010864 */
[----:B------:R-:W2:Y:S01]  /*8500*/  MUFU.EX2 R31, R31 ;  /* 0x0000001f001f7308 */ /* 0x000ea20000000800 */
[--C-:B------:R-:W-:Y:S02]  /*8510*/  FFMA.FTZ R106, R35, c[0x0][0x23c], -R100.reuse ;  /* 0x00008f00236a7a23 */ /* 0x100fe40000010864 */
[--C-:B------:R-:W-:Y:S02]  /*8520*/  FFMA.FTZ R33, R33, c[0x0][0x23c], -R100.reuse ;  /* 0x00008f0021217a23 */ /* 0x100fe40000010864 */
[----:B------:R-:W-:-:S03]  /*8530*/  FFMA.FTZ R34, R34, c[0x0][0x23c], -R100 ;  /* 0x00008f0022227a23 */ /* 0x000fc60000010864 */
[----:B------:R-:W4:Y:S01]  /*8540*/  MUFU.EX2 R2, R2 ;  /* 0x0000000200027308 */ /* 0x000f220000000800 */
[-C--:B---3--:R-:W-:Y:S02]  /*8550*/  FMUL.FTZ R88, R88, R32.reuse ;  /* 0x0000002058587220 */ /* 0x088fe40000410000 */
        /* <DEDUP_REMOVED lines=8> */
[----:B----4-:R-:W-:Y:S01]  /*85e0*/  F2FP.PACK_AB R7, R2, R3 ;  /* 0x000000030207723e */ /* 0x010fe200000000ff */
[-C--:B------:R-:W-:Y:S01]  /*85f0*/  FMUL.FTZ R96, R96, R32.reuse ;  /* 0x0000002060607220 */ /* 0x080fe20000410000 */
[----:B------:R-:W2:Y:S01]  /*8600*/  MUFU.EX2 R108, R108 ;  /* 0x0000006c006c7308 */ /* 0x000ea20000000800 */
[----:B------:R-:W-:Y:S02]  /*8610*/  FMUL.FTZ R97, R97, R32 ;  /* 0x0000002061617220 */ /* 0x000fe40000410000 */
[-C--:B------:R-:W-:Y:S02]  /*8620*/  FMUL.FTZ R98, R98, R31.reuse ;  /* 0x0000001f62627220 */ /* 0x080fe40000410000 */
[----:B-1----:R-:W-:Y:S01]  /*8630*/  HMMA.16816.F32 R88, R4, R12, R88 ;  /* 0x0000000c0458723c */ /* 0x002fe20000001858 */
[----:B------:R-:W-:-:S02]  /*8640*/  FMUL.FTZ R99, R99, R31 ;  /* 0x0000001f63637220 */ /* 0x000fc40000410000 */
        /* <DEDUP_REMOVED lines=23> */
[-C--:B------:R-:W-:Y:S02]  /*87c0*/  FMUL.FTZ R82, R82, R31.reuse ;  /* 0x0000001f52527220 */ /* 0x080fe40000410000 */
[----:B------:R-:W-:Y:S02]  /*87d0*/  FMUL.FTZ R83, R83, R31 ;  /* 0x0000001f53537220 */ /* 0x000fe40000410000 */
[-C--:B------:R-:W-:Y:S01]  /*87e0*/  FMUL.FTZ R76, R76, R32.reuse ;  /* 0x000000204c4c7220 */ /* 0x080fe20000410000 */
[----:B------:R-:W-:Y:S01]  /*87f0*/  MUFU.EX2 R112, R112 ;  /* 0x0000007000707308 */ /* 0x000fe20000000800 */
[----:B------:R-:W-:-:S02]  /*8800*/  FMUL.FTZ R77, R77, R32 ;  /* 0x000000204d4d7220 */ /* 0x000fc40000410000 */
[-C--:B------:R-:W-:Y:S02]  /*8810*/  FMUL.FTZ R78, R78, R31.reuse ;  /* 0x0000001f4e4e7220 */ /* 0x080fe40000410000 */
[-C--:B------:R-:W-:Y:S02]  /*8820*/  FMUL.FTZ R79, R79, R31.reuse ;  /* 0x0000001f4f4f7220 */ /* 0x080fe40000410000 */
[-C--:B------:R-:W-:Y:S01]  /*8830*/  FMUL.FTZ R44, R44, R32.reuse ;  /* 0x000000202c2c7220 */ /* 0x080fe20000410000 */
[----:B------:R-:W5:Y:S01]  /*8840*/  MUFU.EX2 R111, R111 ;  /* 0x0000006f006f7308 */ /* 0x000f620000000800 */
        /* <DEDUP_REMOVED lines=15> */
[-C--:B------:R-:W-:Y:S02]  /*8940*/  FMUL.FTZ R38, R38, R31.reuse ;  /* 0x0000001f26267220 */ /* 0x080fe40000410000 */
[-C--:B------:R-:W-:Y:S02]  /*8950*/  FMUL.FTZ R39, R39, R31.reuse ;  /* 0x0000001f27277220 */ /* 0x080fe40000410000 */
[-C--:B------:R-:W-:Y:S01]  /*8960*/  FMUL.FTZ R40, R40, R32.reuse ;  /* 0x0000002028287220 */ /* 0x080fe20000410000 */
[----:B------:R-:W-:Y:S01]  /*8970*/  MUFU.EX2 R116, R116 ;  /* 0x0000007400747308 */ /* 0x000fe20000000800 */
[----:B------:R-:W-:Y:S01]  /*8980*/  FMUL.FTZ R41, R41, R32 ;  /* 0x0000002029297220 */ /* 0x000fe20000410000 */
[----:B------:R-:W-:Y:S01]  /*8990*/  HMMA.16816.F32 R76, R4, R10, R76 ;  /* 0x0000000a044c723c */ /* 0x000fe2000000184c */
[----:B------:R-:W3:Y:S01]  /*89a0*/  LDSM.16.MT88.4 R8, [R140+0xa000] ;  /* 0x00a000008c08783b */ /* 0x000ee20000004200 */
[----:B------:R-:W-:-:S02]  /*89b0*/  FMUL.FTZ R42, R42, R31 ;  /* 0x0000001f2a2a7220 */ /* 0x000fc40000410000 */
[-C--:B------:R-:W-:Y:S02]  /*89c0*/  FMUL.FTZ R43, R43, R31.reuse ;  /* 0x0000001f2b2b7220 */ /* 0x080fe40000410000 */
[-C--:B------:R-:W-:Y:S01]  /*89d0*/  FMUL.FTZ R60, R60, R32.reuse ;  /* 0x000000203c3c7220 */ /* 0x080fe20000410000 */
[----:B------:R-:W-:Y:S01]  /*89e0*/  MUFU.EX2 R123, R123 ;  /* 0x0000007b007b7308 */ /* 0x000fe20000000800 */
[-C--:B------:R-:W-:Y:S02]  /*89f0*/  FMUL.FTZ R61, R61, R32.reuse ;  /* 0x000000203d3d7220 */ /* 0x080fe40000410000 */
[-C--:B------:R-:W-:Y:S02]  /*8a00*/  FMUL.FTZ R62, R62, R31.reuse ;  /* 0x0000001f3e3e7220 */ /* 0x080fe40000410000 */
[----:B------:R-:W-:Y:S02]  /*8a10*/  FMUL.FTZ R63, R63, R31 ;  /* 0x0000001f3f3f7220 */ /* 0x000fe40000410000 */
[-C--:B------:R-:W-:Y:S01]  /*8a20*/  FMUL.FTZ R64, R64, R32.reuse ;  /* 0x0000002040407220 */ /* 0x080fe20000410000 */
[----:B------:R-:W2:Y:S01]  /*8a30*/  MUFU.EX2 R122, R122 ;  /* 0x0000007a007a7308 */ /* 0x000ea20000000800 */
[----:B------:R-:W-:-:S02]  /*8a40*/  FMUL.FTZ R65, R65, R32 ;  /* 0x0000002041417220 */ /* 0x000fc40000410000 */
[-C--:B------:R-:W-:Y:S02]  /*8a50*/  FMUL.FTZ R66, R66, R31.reuse ;  /* 0x0000001f42427220 */ /* 0x080fe40000410000 */
[-C--:B------:R-:W-:Y:S02]  /*8a60*/  FMUL.FTZ R67, R67, R31.reuse ;  /* 0x0000001f43437220 */ /* 0x080fe40000410000 */
[-C--:B------:R-:W-:Y:S01]  /*8a70*/  FMUL.FTZ R52, R52, R32.reuse ;  /* 0x0000002034347220 */ /* 0x080fe20000410000 */
[----:B------:R-:W2:Y:S01]  /*8a80*/  MUFU.EX2 R125, R125 ;  /* 0x0000007d007d7308 */ /* 0x000ea20000000800 */
[----:B------:R-:W-:Y:S01]  /*8a90*/  FMUL.FTZ R53, R53, R32 ;  /* 0x0000002035357220 */ /* 0x000fe20000410000 */
[----:B-1----:R-:W-:Y:S01]  /*8aa0*/  HMMA.16816.F32 R44, R4, R12, R44 ;  /* 0x0000000c042c723c */ /* 0x002fe2000000182c */
[-C--:B------:R-:W-:Y:S02]  /*8ab0*/  FMUL.FTZ R54, R54, R31.reuse ;  /* 0x0000001f36367220 */ /* 0x080fe40000410000 */
[----:B------:R-:W-:-:S02]  /*8ac0*/  FMUL.FTZ R55, R55, R31 ;  /* 0x0000001f37377220 */ /* 0x000fc40000410000 */
[-C--:B------:R-:W-:Y:S01]  /*8ad0*/  FMUL.FTZ R56, R56, R32.reuse ;  /* 0x0000002038387220 */ /* 0x080fe20000410000 */
[----:B------:R-:W-:Y:S01]  /*8ae0*/  MUFU.EX2 R115, R115 ;  /* 0x0000007300737308 */ /* 0x000fe20000000800 */
[-C--:B------:R-:W-:Y:S01]  /*8af0*/  FMUL.FTZ R57, R57, R32.reuse ;  /* 0x0000002039397220 */ /* 0x080fe20000410000 */
[C---:B------:R-:W-:Y:S01]  /*8b00*/  HMMA.16816.F32 R48, R4.reuse, R14, R48 ;  /* 0x0000000e0430723c */ /* 0x040fe20000001830 */
[----:B------:R-:W1:Y:S01]  /*8b10*/  LDSM.16.MT88.4 R12, [R136+0xa000] ;  /* 0x00a00000880c783b */ /* 0x000e620000004200 */
[-C--:B------:R-:W-:Y:S02]  /*8b20*/  FMUL.FTZ R58, R58, R31.reuse ;  /* 0x0000001f3a3a7220 */ /* 0x080fe40000410000 */
[-C--:B------:R-:W-:Y:S02]  /*8b30*/  FMUL.FTZ R59, R59, R31.reuse ;  /* 0x0000001f3b3b7220 */ /* 0x080fe40000410000 */
[----:B------:R-:W1:Y:S01]  /*8b40*/  MUFU.EX2 R120, R120 ;  /* 0x0000007800787308 */ /* 0x000e620000000800 */
[----:B------:R-:W-:Y:S01]  /*8b50*/  FFMA.FTZ R167, R167, R32, R30 ;  /* 0x00000020a7a77223 */ /* 0x000fe2000001001e */
[----:B---3--:R-:W-:Y:S01]  /*8b60*/  HMMA.16816.F32 R36, R4, R8, R36 ;  /* 0x000000080424723c */ /* 0x008fe20000001824 */
[----:B------:R-:W-:-:S02]  /*8b70*/  FFMA.FTZ R29, R166, R31, R29 ;  /* 0x0000001fa61d7223 */ /* 0x000fc4000001001d */
[----:B------:R-:W-:Y:S02]  /*8b80*/  FADD.FTZ R28, R28, R167 ;  /* 0x000000a71c1c7221 */ /* 0x000fe40000010000 */
[----:B------:R-:W-:Y:S01]  /*8b90*/  FADD.FTZ R0, R0, R29 ;  /* 0x0000001d00007221 */ /* 0x000fe20000010000 */
[----:B------:R-:W-:Y:S01]  /*8ba0*/  MUFU.EX2 R104, R104 ;  /* 0x0000006800687308 */ /* 0x000fe20000000800 */
[----:B------:R-:W-:Y:S01]  /*8bb0*/  FADD.FTZ R25, R25, R28 ;  /* 0x0000001c19197221 */ /* 0x000fe20000010000 */
[----:B------:R-:W-:Y:S01]  /*8bc0*/  HMMA.16816.F32 R40, R4, R10, R40 ;  /* 0x0000000a0428723c */ /* 0x000fe20000001828 */
[----:B------:R-:W3:Y:S01]  /*8bd0*/  LDSM.16.MT88.4 R8, [R137+0xa000] ;  /* 0x00a000008908783b */ /* 0x000ee20000004200 */
[----:B------:R-:W-:Y:S02]  /*8be0*/  FADD.FTZ R3, R3, R0 ;  /* 0x0000000003037221 */ /* 0x000fe40000010000 */
[----:B------:R-:W-:Y:S02]  /*8bf0*/  FADD.FTZ R24, R24, R25 ;  /* 0x0000001918187221 */ /* 0x000fe40000010000 */
[----:B------:R-:W1:Y:S01]  /*8c00*/  MUFU.EX2 R103, R103 ;  /* 0x0000006700677308 */ /* 0x000e620000000800 */
[----:B------:R-:W-:Y:S01]  /*8c10*/  FADD.FTZ R3, R2, R3 ;  /* 0x0000000302037221 */ /* 0x000fe20000010000 */
[----:B------:R-:W-:-:S06]  /*8c20*/  MOV R2, R26 ;  /* 0x0000001a00027202 */ /* 0x000fcc0000000f00 */
        /* <DEDUP_REMOVED lines=24> */
[----:B------:R-:W-:-:S04]  /*8db0*/  FADD.FTZ R111, R111, R112 ;  /* 0x000000706f6f7221 */ /* 0x000fc80000010000 */
[----:B------:R-:W-:Y:S01]  /*8dc0*/  FADD.FTZ R0, R122, R111 ;  /* 0x0000006f7a007221 */ /* 0x000fe20000010000 */
[----:B-1----:R-:W-:Y:S03]  /*8dd0*/  HMMA.16816.F32 R96, R4, R12, R96 ;  /* 0x0000000c0460723c */ /* 0x002fe60000001860 */
[----:B------:R-:W-:-:S05]  /*8de0*/  FADD.FTZ R0, R125, R0 ;  /* 0x000000007d007221 */ /* 0x000fca0000010000 */
        /* <DEDUP_REMOVED lines=27> */
[----:B------:R-:W-:Y:S01]  /*8fa0*/  F2FP.PACK_AB R7, R120, R115 ;  /* 0x000000737807723e */ /* 0x000fe200000000ff */
[----:B------:R-:W-:Y:S01]  /*8fb0*/  FADD.FTZ R115, R115, R0 ;  /* 0x0000000073737221 */ /* 0x000fe20000010000 */
[----:B------:R-:W-:Y:S01]  /*8fc0*/  MOV R3, R27 ;  /* 0x0000001b00037202 */ /* 0x000fe20000000f00 */
[----:B------:R-:W-:Y:S02]  /*8fd0*/  FADD.FTZ R116, R116, R121 ;  /* 0x0000007974747221 */ /* 0x000fe40000010000 */
[----:B------:R-:W-:Y:S02]  /*8fe0*/  FADD.FTZ R120, R120, R115 ;  /* 0x0000007378787221 */ /* 0x000fe40000010000 */
[----:B------:R-:W-:Y:S01]  /*8ff0*/  HMMA.16816.F32 R60, R4, R16, R60 ;  /* 0x00000010043c723c */ /* 0x000fe2000000183c */
[----:B------:R-:W-:-:S07]  /*9000*/  FADD.FTZ R123, R123, R116 ;  /* 0x000000747b7b7221 */ /* 0x000fce0000010000 */
        /* <DEDUP_REMOVED lines=48> */
[C---:B------:R-:W-:Y:S08]  /*9310*/  HMMA.16816.F32 R84, R4.reuse, R22, R84 ;  /* 0x000000160454723c */ /* 0x040ff00000001854 */
[C---:B---3--:R-:W-:Y:S08]  /*9320*/  HMMA.16816.F32 R44, R4.reuse, R16, R44 ;  /* 0x00000010042c723c */ /* 0x048ff0000000182c */
[C---:B------:R-:W-:Y:S08]  /*9330*/  HMMA.16816.F32 R48, R4.reuse, R18, R48 ;  /* 0x000000120430723c */ /* 0x040ff00000001830 */
[C---:B-1----:R-:W-:Y:S08]  /*9340*/  HMMA.16816.F32 R52, R4.reuse, R12, R52 ;  /* 0x0000000c0434723c */ /* 0x042ff00000001834 */
[C---:B------:R-:W-:Y:S08]  /*9350*/  HMMA.16816.F32 R56, R4.reuse, R14, R56 ;  /* 0x0000000e0438723c */ /* 0x040ff00000001838 */
[C---:B--2---:R-:W-:Y:S08]  /*9360*/  HMMA.16816.F32 R60, R4.reuse, R8, R60 ;  /* 0x00000008043c723c */ /* 0x044ff0000000183c */
[----:B------:R-:W-:Y:S11]  /*9370*/  HMMA.16816.F32 R64, R4, R10, R64 ;  /* 0x0000000a0440723c */ /* 0x000ff60000001840 */
[----:B------:R-:W-:Y:S08]  /*9380*/  @!UPT UIADD3 URZ, URZ, URZ, URZ ;  /* 0x0000003f3f3ff290 */ /* 0x000ff0000fffe03f */
.L_x_5956:
[----:B------:R-:W-:Y:S05]  /*9390*/  @!P3 BRA `(.L_x_5964) ;  /* 0x00002ff00000b947 */ /* 0x000fea0003800000 */
[----:B------:R-:W-:Y:S01]  /*93a0*/  ULDC UR7, c[0x0][0x1a0] ;  /* 0x0000680000077ab9 */ /* 0x000fe20000000800 */
[----:B------:R-:W-:Y:S01]  /*93b0*/  IMAD.MOV.U32 R103, RZ, RZ, R2 ;  /* 0x000000ffff677224 */ /* 0x000fe200078e0002 */
[----:B------:R-:W-:Y:S01]  /*93c0*/  ULEA UR7, -UR7, URZ, 0x6 ;  /* 0x0000003f07077291 */ /* 0x000fe2000f8e313f */
[----:B------:R-:W-:Y:S01]  /*93d0*/  IMAD.MOV.U32 R0, RZ, RZ, R3 ;  /* 0x000000ffff007224 */ /* 0x000fe200078e0003 */
[----:B------:R-:W-:-:S02]  /*93e0*/  ULDC UR5, c[0x0][0x198] ;  /* 0x0000660000057ab9 */ /* 0x000fc40000000800 */
[----:B------:R-:W-:Y:S02]  /*93f0*/  USHF.R.S32.HI UR6, URZ, 0x1f, UR7 ;  /* 0x0000001f3f067899 */ /* 0x000fe40008011407 */
[----:B------:R-:W-:Y:S01]  /*9400*/  ULEA UR5, -UR5, URZ, 0x6 ;  /* 0x0000003f05057291 */ /* 0x000fe2000f8e313f */
[----:B------:R-:W-:-:S03]  /*9410*/  MOV R163, UR7 ;  /* 0x0000000700a37c02 */ /* 0x000fc60008000f00 */
[----:B------:R-:W-:Y:S01]  /*9420*/  MOV R159, UR6 ;  /* 0x00000006009f7c02 */ /* 0x000fe20008000f00 */
[----:B------:R-:W-:Y:S02]  /*9430*/  USHF.R.S32.HI UR4, URZ, 0x1f, UR5 ;  /* 0x0000001f3f047899 */ /* 0x000fe40008011405 */
.L_x_5968:
        /* <DEDUP_REMOVED lines=60> */
[----:B------:R-:W-:Y:S01]  /*9800*/  IMAD.WIDE.U32 R6, R5, c[0x0][0x188], R6 ;  /* 0x0000620005067a25 */ /* 0x000fe200078e0006 */
[----:B------:R-:W-:Y:S05]  /*9810*/  SHF.R.S32.HI R3, RZ, 0x1f, R5 ;  /* 0x0000001fff037819 */ /* 0x000fea0000011405 */
[----:B------:R-:W-:Y:S02]  /*9820*/  IMAD R2, R3, c[0x0][0x188], RZ ;  /* 0x0000620003027a24 */ /* 0x000fe400078e02ff */
[----:B------:R-:W-:Y:S02]  /*9830*/  IMAD.MOV.U32 R3, RZ, RZ, R6 ;  /* 0x000000ffff037224 */ /* 0x000fe400078e0006 */
[----:B------:R-:W-:Y:S04]  /*9840*/  IMAD R2, R5, c[0x0][0x18c], R2 ;  /* 0x0000630005027a24 */ /* 0x000fe800078e0202 */
[----:B------:R-:W-:Y:S02]  /*9850*/  IMAD.IADD R100, R7, 0x1, R2 ;  /* 0x0000000107647824 */ /* 0x000fe400078e0202 */
.L_x_5965:
[----:B------:R-:W-:Y:S02]  /*9860*/  ISETP.GE.AND P4, PT, R157, c[0x0][0x220], PT ;  /* 0x000088009d007a0c */ /* 0x000fe40003f86270 */
[C---:B------:R-:W-:Y:S02]  /*9870*/  LEA R2, P2, R3.reuse, R168, 0x1 ;  /* 0x000000a803027211 */ /* 0x040fe400078408ff */
[----:B------:R-:W-:Y:S02]  /*9880*/  ISETP.GE.AND P3, PT, R156, c[0x0][0x220], PT ;  /* 0x000088009c007a0c */ /* 0x000fe40003f66270 */
[C---:B------:R-:W-:Y:S02]  /*9890*/  IADD3 R101, P1, R152.reuse, R3, RZ ;  /* 0x0000000398657210 */ /* 0x040fe40007f3e0ff */
[----:B------:R-:W-:Y:S02]  /*98a0*/  LEA.HI.X R3, R3, R169, R100, 0x1, P2 ;  /* 0x000000a903037211 */ /* 0x000fe400010f0c64 */
[----:B------:R-:W-:Y:S02]  /*98b0*/  IADD3.X R102, R151, R100, RZ, P1, !PT ;  /* 0x0000006497667210 */ /* 0x000fe40000ffe4ff */
[C---:B------:R-:W-:Y:S01]  /*98c0*/  IADD3 R171, P2, R152.reuse, R101, RZ ;  /* 0x0000006598ab7210 */ /* 0x040fe20007f5e0ff */
[----:B------:R-:W-:Y:S01]  /*98d0*/  @P4 STS.128 [R154+0x8000], RZ ;  /* 0x008000ff9a004388 */ /* 0x000fe20000000c00 */
[-C--:B------:R-:W-:Y:S02]  /*98e0*/  @!P4 LEA R178, P5, R101, R168.reuse, 0x1 ;  /* 0x000000a865b2c211 */ /* 0x080fe400078a08ff */
[-C--:B------:R-:W-:Y:S02]  /*98f0*/  @!P4 LEA R176, P6, R171, R168.reuse, 0x1 ;  /* 0x000000a8abb0c211 */ /* 0x080fe400078c08ff */
[CCC-:B------:R-:W-:Y:S02]  /*9900*/  @!P4 LEA.HI.X R179, R101.reuse, R169.reuse, R102.reuse, 0x1, P5 ;  /* 0x000000a965b3c211 */ /* 0x1c0fe400028f0c66 */
[----:B------:R-:W-:Y:S01]  /*9910*/  @!PT LDS RZ, [RZ] ;  /* 0x00000000fffff984 */ /* 0x000fe20000000800 */
[----:B------:R-:W-:Y:S01]  /*9920*/  @!PT LDS RZ, [RZ] ;  /* 0x00000000fffff984 */ /* 0x000fe20000000800 */
[----:B------:R-:W-:Y:S01]  /*9930*/  @!PT LDS RZ, [RZ] ;  /* 0x00000000fffff984 */ /* 0x000fe20000000800 */
[----:B------:R1:W-:Y:S01]  /*9940*/  @!P4 LDGSTS.E.BYPASS.LTC128B.128 [R154+0x8000], [R2.64] ;  /* 0x08000000029acfae */ /* 0x0003e2000b901d48 */
[C---:B------:R-:W-:Y:S04]  /*9950*/  @!P3 LEA R172, P1, R101.reuse, R168, 0x1 ;  /* 0x000000a865acb211 */ /* 0x040fe800078208ff */
[-C--:B------:R-:W-:Y:S02]  /*9960*/  @!P3 LEA.HI.X R173, R101, R169.reuse, R102, 0x1, P1 ;  /* 0x000000a965adb211 */ /* 0x080fe400008f0c66 */
[----:B------:R-:W-:Y:S01]  /*9970*/  @P3 STS.128 [R154+0xa000], RZ ;  /* 0x00a000ff9a003388 */ /* 0x000fe20000000c00 */
[----:B------:R-:W-:Y:S02]  /*9980*/  IADD3.X R102, R151, R102, RZ, P2, !PT ;  /* 0x0000006697667210 */ /* 0x000fe400017fe4ff */
[CC--:B------:R-:W-:Y:S02]  /*9990*/  @!P3 LEA R170, P2, R171.reuse, R168.reuse, 0x1 ;  /* 0x000000a8abaab211 */ /* 0x0c0fe400078408ff */
[C-C-:B------:R-:W-:Y:S02]  /*99a0*/  @!P4 LEA.HI.X R177, R171.reuse, R169, R102.reuse, 0x1, P6 ;  /* 0x000000a9abb1c211 */ /* 0x140fe400030f0c66 */
[----:B------:R-:W-:Y:S01]  /*99b0*/  @!PT LDS RZ, [RZ] ;  /* 0x00000000fffff984 */ /* 0x000fe20000000800 */
[----:B------:R-:W-:Y:S01]  /*99c0*/  @!PT LDS RZ, [RZ] ;  /* 0x00000000fffff984 */ /* 0x000fe20000000800 */
[----:B------:R-:W-:Y:S01]  /*99d0*/  @!PT LDS RZ, [RZ] ;  /* 0x00000000fffff984 */ /* 0x000fe20000000800 */
[----:B------:R1:W-:Y:S01]  /*99e0*/  @!P3 LDGSTS.E.BYPASS.LTC128B.128 [R154+0xa000], [R2.64+0x80] ;  /* 0x0a000080029abfae */ /* 0x0003e2000b901d48 */
[----:B------:R-:W-:Y:S02]  /*99f0*/  IADD3 R101, P1, R152, R171, RZ ;  /* 0x000000ab98657210 */ /* 0x000fe40007f3e0ff */
[-C--:B------:R-:W-:Y:S02]  /*9a00*/  @!P3 LEA.HI.X R171, R171, R169.reuse, R102, 0x1, P2 ;  /* 0x000000a9ababb211 */ /* 0x080fe400010f0c66 */
[----:B------:R-:W-:Y:S02]  /*9a10*/  @!P4 LEA R174, P5, R101, R168, 0x1 ;  /* 0x000000a865aec211 */ /* 0x000fe400078a08ff */
        /* <DEDUP_REMOVED lines=9> */
[----:B------:R-:W-:Y:S04]  /*9ab0*/  ISETP.GT.AND P1, PT, R155, R148, PT ;  /* 0x000000949b00720c */ /* 0x000fe80003f24270 */
        /* <DEDUP_REMOVED lines=34> */
[C---:B--2---:R-:W-:Y:S08]  /*9ce0*/  HMMA.16816.F32 R4, R104.reuse, R108, RZ ;  /* 0x0000006c6804723c */ /* 0x044ff000000018ff */
[C---:B------:R-:W-:Y:S01]  /*9cf0*/  HMMA.16816.F32 R8, R104.reuse, R110, RZ ;  /* 0x0000006e6808723c */ /* 0x040fe200000018ff */
[----:B------:R-:W-:Y:S07]  /*9d00*/  LDSM.16.M88.4 R108, [R144] ;  /* 0x00000000906c783b */ /* 0x000fee0000000200 */
[C---:B---3--:R-:W-:Y:S08]  /*9d10*/  HMMA.16816.F32 R12, R104.reuse, R112, RZ ;  /* 0x00000070680c723c */ /* 0x048ff000000018ff */
[C---:B------:R-:W-:Y:S01]  /*9d20*/  HMMA.16816.F32 R16, R104.reuse, R114, RZ ;  /* 0x000000726810723c */ /* 0x040fe200000018ff */
[----:B------:R-:W2:Y:S07]  /*9d30*/  LDSM.16.M88.4 R112, [R143] ;  /* 0x000000008f70783b */ /* 0x000eae0000000200 */
[C---:B-1----:R-:W-:Y:S08]  /*9d40*/  HMMA.16816.F32 R20, R104.reuse, R116, RZ ;  /* 0x000000746814723c */ /* 0x042ff000000018ff */
[C---:B------:R-:W-:Y:S01]  /*9d50*/  HMMA.16816.F32 R24, R104.reuse, R118, RZ ;  /* 0x000000766818723c */ /* 0x040fe200000018ff */
[----:B------:R-:W1:Y:S07]  /*9d60*/  LDSM.16.M88.4 R116, [R135] ;  /* 0x000000008774783b */ /* 0x000e6e0000000200 */
[C---:B------:R-:W-:Y:S08]  /*9d70*/  HMMA.16816.F32 R28, R104.reuse, R120, RZ ;  /* 0x00000078681c723c */ /* 0x040ff000000018ff */
[----:B------:R-:W-:Y:S01]  /*9d80*/  HMMA.16816.F32 R32, R104, R122, RZ ;  /* 0x0000007a6820723c */ /* 0x000fe200000018ff */
[----:B------:R-:W3:Y:S07]  /*9d90*/  LDSM.16.M88.4 R104, [R133] ;  /* 0x000000008568783b */ /* 0x000eee0000000200 */
[----:B------:R-:W-:Y:S01]  /*9da0*/  LDSM.16.M88.4 R120, [R139+0x4800] ;  /* 0x004800008b78783b */ /* 0x000fe20000000200 */
[C---:B--2---:R-:W-:Y:S08]  /*9db0*/  HMMA.16816.F32 R4, R108.reuse, R112, R4 ;  /* 0x000000706c04723c */ /* 0x044ff00000001804 */
[C---:B------:R-:W-:Y:S01]  /*9dc0*/  HMMA.16816.F32 R8, R108.reuse, R114, R8 ;  /* 0x000000726c08723c */ /* 0x040fe20000001808 */
[----:B------:R-:W-:Y:S07]  /*9dd0*/  LDSM.16.M88.4 R112, [R142] ;  /* 0x000000008e70783b */ /* 0x000fee0000000200 */
[C---:B-1----:R-:W-:Y:S08]  /*9de0*/  HMMA.16816.F32 R12, R108.reuse, R116, R12 ;  /* 0x000000746c0c723c */ /* 0x042ff0000000180c */
        /* <DEDUP_REMOVED lines=191> */
[C---:B------:R-:W-:Y:S01]  /*a9e0*/  LEA R12, P1, R3.reuse, R160, 0x2 ;  /* 0x000000a0030c7211 */ /* 0x040fe200078210ff */
[----:B------:R-:W-:Y:S01]  /*a9f0*/  IMAD.IADD R2, R3, 0x1, -R7 ;  /* 0x0000000103027824 */ /* 0x000fe200078e0a07 */
[-C--:B------:R-:W-:Y:S02]  /*aa00*/  LEA.HI.X.SX32 R15, R7, R161.reuse, 0x2, P2 ;  /* 0x000000a1070f7211 */ /* 0x080fe400010f16ff */
[----:B------:R-:W-:Y:S01]  /*aa10*/  LEA.HI.X.SX32 R13, R3, R161, 0x2, P1 ;  /* 0x000000a1030d7211 */ /* 0x000fe200008f16ff */
[----:B------:R-:W-:Y:S02]  /*aa20*/  IMAD.MOV.U32 R3, RZ, RZ, 0x40 ;  /* 0x00000040ff037424 */ /* 0x000fe400078e00ff */
[----:B------:R-:W2:Y:S02]  /*aa30*/  LDG.E R4, [R14.64] ;  /* 0x000000080e047981 */ /* 0x000ea4000c1e1900 */
[----:B------:R-:W-:Y:S02]  /*aa40*/  IMAD R3, R2, c[0x0][0x2d0], -R3 ;  /* 0x0000b40002037a24 */ /* 0x000fe400078e0a03 */
[----:B------:R-:W2:Y:S02]  /*aa50*/  LDG.E R5, [R12.64] ;  /* 0x000000080c057981 */ /* 0x000ea4000c1e1900 */
[C---:B------:R-:W-:Y:S01]  /*aa60*/  IMAD.WIDE.U32 R6, R3.reuse, c[0x0][0x198], RZ ;  /* 0x0000660003067a25 */ /* 0x040fe200078e00ff */
[----:B------:R-:W-:Y:S05]  /*aa70*/  SHF.R.S32.HI R2, RZ, 0x1f, R3 ;  /* 0x0000001fff027819 */ /* 0x000fea0000011403 */
[----:B------:R-:W-:Y:S04]  /*aa80*/  IMAD R2, R2, c[0x0][0x198], RZ ;  /* 0x0000660002027a24 */ /* 0x000fe800078e02ff */
[----:B------:R-:W-:Y:S05]  /*aa90*/  IMAD R2, R3, c[0x0][0x19c], R2 ;  /* 0x0000670003027a24 */ /* 0x000fea00078e0202 */
[----:B------:R-:W-:Y:S01]  /*aaa0*/  IADD3 R7, R7, R2, RZ ;  /* 0x0000000207077210 */ /* 0x000fe20007ffe0ff */
[----:B--2---:R-:W-:Y:S04]  /*aab0*/  IMAD.IADD R5, R4, 0x1, -R5 ;  /* 0x0000000104057824 */ /* 0x004fe800078e0a05 */
[----:B------:R-:W-:Y:S01]  /*aac0*/  IMAD.WIDE.U32 R6, R5, c[0x0][0x180], R6 ;  /* 0x0000600005067a25 */ /* 0x000fe200078e0006 */
[----:B------:R-:W-:Y:S05]  /*aad0*/  SHF.R.S32.HI R3, RZ, 0x1f, R5 ;  /* 0x0000001fff037819 */ /* 0x000fea0000011405 */
[----:B------:R-:W-:Y:S04]  /*aae0*/  IMAD R2, R3, c[0x0][0x180], RZ ;  /* 0x0000600003027a24 */ /* 0x000fe800078e02ff */
[----:B------:R-:W-:Y:S02]  /*aaf0*/  IMAD R2, R5, c[0x0][0x184], R2 ;  /* 0x0000610005027a24 */ /* 0x000fe400078e0202 */
[----:B------:R-:W-:Y:S02]  /*ab00*/  IMAD.MOV.U32 R5, RZ, RZ, R6 ;  /* 0x000000ffff057224 */ /* 0x000fe400078e0006 */
[----:B------:R-:W-:Y:S02]  /*ab10*/  IMAD.IADD R4, R7, 0x1, R2 ;  /* 0x0000000107047824 */ /* 0x000fe400078e0202 */
.L_x_5967:
[----:B------:R2:W-:Y:S01]  /*ab20*/  @P4 STS.128 [R154+0x4000], RZ ;  /* 0x004000ff9a004388 */ /* 0x0005e20000000c00 */
[CC--:B------:R-:W-:Y:S02]  /*ab30*/  LEA R16, P2, R5.reuse, R164.reuse, 0x1 ;  /* 0x000000a405107211 */ /* 0x0c0fe400078408ff */
[C---:B------:R-:W-:Y:S02]  /*ab40*/  IADD3 R3, P1, R150.reuse, R5, RZ ;  /* 0x0000000596037210 */ /* 0x040fe40007f3e0ff */
        /* <DEDUP_REMOVED lines=60> */
.L_x_5966:
        /* <DEDUP_REMOVED lines=56> */
[----:B------:R-:W-:Y:S01]  /*b290*/  ISETP.GT.AND P1, PT, R155, R148, PT ;  /* 0x000000949b00720c */ /* 0x000fe20003f24270 */
        /* <DEDUP_REMOVED lines=25> */
[----:B--2---:R-:W-:Y:S02]  /*b430*/  FMUL.FTZ R4, R100, R96 ;  /* 0x0000006064047220 */ /* 0x004fe40000410000 */
        /* <DEDUP_REMOVED lines=14> */
[----:B------:R-:W-:Y:S02]  /*b520*/  FMUL.FTZ R35, R0, R71 ;  /* 0x0000004700237220 */ /* 0x000fe40000410000 */
[----:B------:R-:W-:Y:S02]  /*b530*/  FMUL.FTZ R37, R100, R37 ;  /* 0x0000002564257220 */ /* 0x000fe40000410000 */
[C---:B------:R-:W-:Y:S01]  /*b540*/  FMUL.FTZ R38, R0.reuse, R38 ;  /* 0x0000002600267220 */ /* 0x040fe20000410000 */
[----:B------:R-:W1:Y:S01]  /*b550*/  MUFU.EX2 R108, R108 ;  /* 0x0000006c006c7308 */ /* 0x000e620000000800 */
[----:B------:R-:W-:Y:S01]  /*b560*/  FMUL.FTZ R39, R0, R39 ;  /* 0x0000002700277220 */ /* 0x000fe20000410000 */
[----:B------:R-:W-:Y:S01]  /*b570*/  LDSM.16.MT88.4 R68, [R137+0xa000] ;  /* 0x00a000008944783b */ /* 0x000fe20000004200 */
[----:B------:R-:W-:Y:S01]  /*b580*/  FMUL.FTZ R40, R100, R40 ;  /* 0x0000002864287220 */ /* 0x000fe20000410000 */
[----:B--2---:R-:W-:Y:S01]  /*b590*/  F2FP.PACK_AB R97, R106, R107 ;  /* 0x0000006b6a61723e */ /* 0x004fe200000000ff */
[----:B------:R-:W-:Y:S02]  /*b5a0*/  FMUL.FTZ R41, R100, R41 ;  /* 0x0000002964297220 */ /* 0x000fe40000410000 */
[C---:B------:R-:W-:Y:S02]  /*b5b0*/  FMUL.FTZ R42, R0.reuse, R42 ;  /* 0x0000002a002a7220 */ /* 0x040fe40000410000 */
[----:B------:R-:W-:Y:S01]  /*b5c0*/  FMUL.FTZ R43, R0, R43 ;  /* 0x0000002b002b7220 */ /* 0x000fe20000410000 */
[----:B------:R-:W-:Y:S01]  /*b5d0*/  MUFU.EX2 R105, R105 ;  /* 0x0000006900697308 */ /* 0x000fe20000000800 */
[----:B------:R-:W-:Y:S01]  /*b5e0*/  LDSM.16.MT88.4 R84, [R138+0x9800] ;  /* 0x009800008a54783b */ /* 0x000fe20000004200 */
[C---:B------:R-:W-:Y:S02]  /*b5f0*/  FMUL.FTZ R44, R100.reuse, R44 ;  /* 0x0000002c642c7220 */ /* 0x040fe40000410000 */
[----:B------:R-:W-:Y:S02]  /*b600*/  FMUL.FTZ R45, R100, R45 ;  /* 0x0000002d642d7220 */ /* 0x000fe40000410000 */
[C---:B------:R-:W-:Y:S02]  /*b610*/  FMUL.FTZ R46, R0.reuse, R46 ;  /* 0x0000002e002e7220 */ /* 0x040fe40000410000 */
[----:B------:R-:W-:Y:S02]  /*b620*/  FMUL.FTZ R47, R0, R47 ;  /* 0x0000002f002f7220 */ /* 0x000fe40000410000 */
[----:B------:R-:W2:Y:S01]  /*b630*/  MUFU.EX2 R104, R104 ;  /* 0x0000006800687308 */ /* 0x000ea20000000800 */
[C---:B------:R-:W-:Y:S02]  /*b640*/  FMUL.FTZ R48, R100.reuse, R48 ;  /* 0x0000003064307220 */ /* 0x040fe40000410000 */
[----:B------:R-:W-:Y:S01]  /*b650*/  FMUL.FTZ R49, R100, R49 ;  /* 0x0000003164317220 */ /* 0x000fe20000410000 */
[----:B-1----:R-:W-:Y:S01]  /*b660*/  F2FP.PACK_AB R98, R108, R109 ;  /* 0x0000006d6c62723e */ /* 0x002fe200000000ff */
        /* <DEDUP_REMOVED lines=12> */
[----:B--2---:R-:W-:Y:S01]  /*b730*/  F2FP.PACK_AB R99, R104, R105 ;  /* 0x000000696863723e */ /* 0x004fe200000000ff */
[C---:B------:R-:W-:Y:S02]  /*b740*/  FMUL.FTZ R52, R100.reuse, R52 ;  /* 0x0000003464347220 */ /* 0x040fe40000410000 */
[----:B------:R-:W-:Y:S02]  /*b750*/  FMUL.FTZ R53, R100, R53 ;  /* 0x0000003564357220 */ /* 0x000fe40000410000 */
[C---:B------:R-:W-:Y:S01]  /*b760*/  FMUL.FTZ R54, R0.reuse, R54 ;  /* 0x0000003600367220 */ /* 0x040fe20000410000 */
[----:B------:R-:W-:Y:S01]  /*b770*/  MUFU.EX2 R123, R123 ;  /* 0x0000007b007b7308 */ /* 0x000fe20000000800 */
[C---:B------:R-:W-:Y:S05]  /*b780*/  HMMA.16816.F32 R4, R96.reuse, R12, R4 ;  /* 0x0000000c6004723c */ /* 0x040fea0000001804 */
[----:B------:R-:W-:Y:S02]  /*b790*/  FMUL.FTZ R55, R0, R55 ;  /* 0x0000003700377220 */ /* 0x000fe40000410000 */
[C---:B------:R-:W-:Y:S01]  /*b7a0*/  FMUL.FTZ R12, R100.reuse, R88 ;  /* 0x00000058640c7220 */ /* 0x040fe20000410000 */
[C---:B------:R-:W-:Y:S01]  /*b7b0*/  HMMA.16816.F32 R8, R96.reuse, R14, R8 ;  /* 0x0000000e6008723c */ /* 0x040fe20000001808 */
[----:B------:R-:W-:Y:S03]  /*b7c0*/  MUFU.EX2 R124, R124 ;  /* 0x0000007c007c7308 */ /* 0x000fe60000000800 */
[C---:B------:R-:W-:Y:S02]  /*b7d0*/  FMUL.FTZ R13, R100.reuse, R89 ;  /* 0x00000059640d7220 */ /* 0x040fe40000410000 */
[----:B------:R-:W-:Y:S02]  /*b7e0*/  FMUL.FTZ R56, R100, R56 ;  /* 0x0000003864387220 */ /* 0x000fe40000410000 */
[C---:B------:R-:W-:Y:S03]  /*b7f0*/  FMUL.FTZ R14, R0.reuse, R90 ;  /* 0x0000005a000e7220 */ /* 0x040fe60000410000 */
[----:B------:R-:W-:Y:S01]  /*b800*/  MUFU.EX2 R125, R125 ;  /* 0x0000007d007d7308 */ /* 0x000fe20000000800 */
[----:B------:R-:W-:Y:S02]  /*b810*/  FMUL.FTZ R15, R0, R91 ;  /* 0x0000005b000f7220 */ /* 0x000fe40000410000 */
[----:B------:R-:W1:Y:S01]  /*b820*/  LDSM.16.MT88.4 R88, [R136+0x8000] ;  /* 0x008000008858783b */ /* 0x000e620000004200 */
[----:B------:R-:W-:Y:S02]  /*b830*/  FMUL.FTZ R57, R100, R57 ;  /* 0x0000003964397220 */ /* 0x000fe40000410000 */
        /* <DEDUP_REMOVED lines=13> */
[----:B------:R-:W-:Y:S02]  /*b910*/  FFMA.FTZ R176, R176, c[0x0][0x23c], -R111 ;  /* 0x00008f00b0b07a23 */ /* 0x000fe4000001086f */
[C---:B------:R-:W-:Y:S02]  /*b920*/  FFMA.FTZ R167, R100.reuse, R167, R103 ;  /* 0x000000a764a77223 */ /* 0x040fe40000010067 */
        /* <DEDUP_REMOVED lines=43> */
[----:B------:R-:W-:Y:S06]  /*bbe0*/  MUFU.EX2 R119, R119 ;  /* 0x0000007700777308 */ /* 0x000fec0000000800 */
[----:B-1----:R-:W-:Y:S01]  /*bbf0*/  F2FP.PACK_AB R68, R113, R112 ;  /* 0x000000707144723e */ /* 0x002fe200000000ff */
[C---:B------:R-:W-:Y:S03]  /*bc00*/  HMMA.16816.F32 R56, R96.reuse, R70, R56 ;  /* 0x000000466038723c */ /* 0x040fe60000001838 */
[----:B------:R-:W1:Y:S01]  /*bc10*/  MUFU.EX2 R120, R120 ;  /* 0x0000007800787308 */ /* 0x000e620000000800 */
[----:B--2---:R-:W-:Y:S03]  /*bc20*/  F2FP.PACK_AB R69, R115, R114 ;  /* 0x000000727345723e */ /* 0x004fe600000000ff */
[----:B---3--:R-:W-:Y:S01]  /*bc30*/  F2FP.PACK_AB R70, R117, R118 ;  /* 0x000000767546723e */ /* 0x008fe200000000ff */
[C---:B------:R-:W-:Y:S05]  /*bc40*/  HMMA.16816.F32 R60, R96.reuse, R76, R60 ;  /* 0x0000004c603c723c */ /* 0x040fea000000183c */
[----:B------:R-:W-:Y:S03]  /*bc50*/  MUFU.EX2 R173, R173 ;  /* 0x000000ad00ad7308 */ /* 0x000fe60000000800 */
[----:B------:R-:W-:Y:S01]  /*bc60*/  HMMA.16816.F32 R64, R96, R78, R64 ;  /* 0x0000004e6040723c */ /* 0x000fe20000001840 */
[----:B------:R-:W2:Y:S06]  /*bc70*/  LDSM.16.MT88.4 R76, [R137+0x8800] ;  /* 0x00880000894c783b */ /* 0x000eac0000004200 */
[----:B------:R-:W3:Y:S01]  /*bc80*/  MUFU.EX2 R178, R178 ;  /* 0x000000b200b27308 */ /* 0x000ee20000000800 */
[----:B-1----:R-:W-:Y:S09]  /*bc90*/  F2FP.PACK_AB R71, R120, R119 ;  /* 0x000000777847723e */ /* 0x002ff200000000ff */
        /* <DEDUP_REMOVED lines=17> */
[----:B------:R-:W1:Y:S01]  /*bdb0*/  MUFU.EX2 R111, R111 ;  /* 0x0000006f006f7308 */ /* 0x000e620000000800 */
[----:B-----5:R-:W-:Y:S03]  /*bdc0*/  F2FP.PACK_AB R102, R116, R171 ;  /* 0x000000ab7466723e */ /* 0x020fe600000000ff */
[C---:B------:R-:W-:Y:S01]  /*bdd0*/  HMMA.16816.F32 R32, R68.reuse, R74, R32 ;  /* 0x0000004a4420723c */ /* 0x040fe20000001820 */
[----:B------:R-:W4:Y:S07]  /*bde0*/  LDSM.16.MT88.4 R72, [R137+0xa800] ;  /* 0x00a800008948783b */ /* 0x000f2e0000004200 */
[C---:B---3--:R-:W-:Y:S08]  /*bdf0*/  HMMA.16816.F32 R36, R68.reuse, R80, R36 ;  /* 0x000000504424723c */ /* 0x048ff00000001824 */
[C---:B------:R-:W-:Y:S01]  /*be00*/  HMMA.16816.F32 R40, R68.reuse, R82, R40 ;  /* 0x000000524428723c */ /* 0x040fe20000001828 */
[----:B------:R-:W3:Y:S03]  /*be10*/  LDSM.16.MT88.4 R80, [R136+0xa800] ;  /* 0x00a800008850783b */ /* 0x000ee60000004200 */
[----:B-1----:R-:W-:Y:S04]  /*be20*/  F2FP.PACK_AB R103, R111, R170 ;  /* 0x000000aa6f67723e */ /* 0x002fe800000000ff */
        /* <DEDUP_REMOVED lines=9> */
[----:B------:R-:W-:Y:S02]  /*bec0*/  F2FP.PACK_AB R68, R122, R121 ;  /* 0x000000797a44723e */ /* 0x000fe400000000ff */
[----:B------:R-:W-:Y:S03]  /*bed0*/  F2FP.PACK_AB R69, R124, R123 ;  /* 0x0000007b7c45723e */ /* 0x000fe600000000ff */
[----:B------:R-:W-:Y:S02]  /*bee0*/  F2FP.PACK_AB R70, R126, R125 ;  /* 0x0000007d7e46723e */ /* 0x000fe400000000ff */
[----:B------:R-:W-:Y:S07]  /*bef0*/  F2FP.PACK_AB R71, R176, R127 ;  /* 0x0000007fb047723e */ /* 0x000fee00000000ff */
        /* <DEDUP_REMOVED lines=20> */
[C---:B--2---:R-:W-:Y:S08]  /*c040*/  HMMA.16816.F32 R60, R68.reuse, R72, R60 ;  /* 0x00000048443c723c */ /* 0x044ff0000000183c */
[----:B------:R-:W-:Y:S01]  /*c050*/  HMMA.16816.F32 R64, R68, R74, R64 ;  /* 0x0000004a4440723c */ /* 0x000fe20000001840 */
[----:B------:R-:W2:Y:S07]  /*c060*/  LDSM.16.MT88.4 R68, [R136+0x9800] ;  /* 0x009800008844783b */ /* 0x000eae0000004200 */
[C---:B------:R-:W-:Y:S01]  /*c070*/  HMMA.16816.F32 R96, R100.reuse, R92, R4 ;  /* 0x0000005c6460723c */ /* 0x040fe20000001804 */
[----:B------:R-:W3:Y:S07]  /*c080*/  LDSM.16.MT88.4 R4, [R140+0xb800] ;  /* 0x00b800008c04783b */ /* 0x000eee0000004200 */
[C---:B------:R-:W-:Y:S01]  /*c090*/  HMMA.16816.F32 R92, R100.reuse, R94, R8 ;  /* 0x0000005e645c723c */ /* 0x040fe20000001808 */
[----:B------:R-:W4:Y:S07]  /*c0a0*/  LDSM.16.MT88.4 R8, [R138+0xb800] ;  /* 0x00b800008a08783b */ /* 0x000f2e0000004200 */
[C---:B------:R-:W-:Y:S01]  /*c0b0*/  HMMA.16816.F32 R88, R100.reuse, R84, R12 ;  /* 0x000000546458723c */ /* 0x040fe2000000180c */
[----:B------:R-:W5:Y:S07]  /*c0c0*/  LDSM.16.MT88.4 R12, [R137+0xb800] ;  /* 0x00b80000890c783b */ /* 0x000f6e0000004200 */
[C---:B------:R-:W-:Y:S07]  /*c0d0*/  HMMA.16816.F32 R84, R100.reuse, R86, R16 ;  /* 0x000000566454723c */ /* 0x040fee0000001810 */
[----:B------:R-:W-:Y:S01]  /*c0e0*/  FADD.FTZ R17, R105, R106 ;  /* 0x0000006a69117221 */ /* 0x000fe20000010000 */
[C---:B-1----:R-:W-:Y:S04]  /*c0f0*/  HMMA.16816.F32 R80, R100.reuse, R76, R20 ;  /* 0x0000004c6450723c */ /* 0x042fe80000001814 */
[----:B------:R-:W-:Y:S04]  /*c100*/  FADD.FTZ R17, R104, R17 ;  /* 0x0000001168117221 */ /* 0x000fe80000010000 */
[C---:B------:R-:W-:Y:S08]  /*c110*/  HMMA.16816.F32 R76, R100.reuse, R78, R24 ;  /* 0x0000004e644c723c */ /* 0x040ff00000001818 */
[C---:B--2---:R-:W-:Y:S08]  /*c120*/  HMMA.16816.F32 R72, R100.reuse, R68, R28 ;  /* 0x000000446448723c */ /* 0x044ff0000000181c */
[C---:B------:R-:W-:Y:S08]  /*c130*/  HMMA.16816.F32 R68, R100.reuse, R70, R32 ;  /* 0x000000466444723c */ /* 0x040ff00000001820 */
[C---:B---3--:R-:W-:Y:S08]  /*c140*/  HMMA.16816.F32 R36, R100.reuse, R4, R36 ;  /* 0x000000046424723c */ /* 0x048ff00000001824 */
[C---:B------:R-:W-:Y:S01]  /*c150*/  HMMA.16816.F32 R40, R100.reuse, R6, R40 ;  /* 0x000000066428723c */ /* 0x040fe20000001828 */
[----:B------:R-:W1:Y:S07]  /*c160*/  LDSM.16.MT88.4 R4, [R136+0xb800] ;  /* 0x00b800008804783b */ /* 0x000e6e0000004200 */
[C---:B----4-:R-:W-:Y:S07]  /*c170*/  HMMA.16816.F32 R44, R100.reuse, R8, R44 ;  /* 0x00000008642c723c */ /* 0x050fee000000182c */
[----:B------:R-:W-:Y:S01]  /*c180*/  FADD.FTZ R9, R109, R110 ;  /* 0x0000006e6d097221 */ /* 0x000fe20000010000 */
[C---:B------:R-:W-:Y:S04]  /*c190*/  HMMA.16816.F32 R48, R100.reuse, R10, R48 ;  /* 0x0000000a6430723c */ /* 0x040fe80000001830 */
[----:B------:R-:W-:Y:S02]  /*c1a0*/  FADD.FTZ R9, R108, R9 ;  /* 0x000000096c097221 */ /* 0x000fe40000010000 */
[----:B------:R-:W-:Y:S02]  /*c1b0*/  FADD.FTZ R8, R114, R17 ;  /* 0x0000001172087221 */ /* 0x000fe40000010000 */
[----:B------:R-:W-:Y:S01]  /*c1c0*/  FADD.FTZ R112, R112, R9 ;  /* 0x0000000970707221 */ /* 0x000fe20000010000 */
[C---:B-----5:R-:W-:Y:S03]  /*c1d0*/  HMMA.16816.F32 R52, R100.reuse, R12, R52 ;  /* 0x0000000c6434723c */ /* 0x060fe60000001834 */
        /* <DEDUP_REMOVED lines=11> */
[----:B------:R-:W-:Y:S04]  /*c290*/  HMMA.16816.F32 R64, R100, R6, R64 ;  /* 0x000000066440723c */ /* 0x000fe80000001840 */
[----:B------:R-:W-:Y:S02]  /*c2a0*/  FADD.FTZ R124, R124, R123 ;  /* 0x0000007b7c7c7221 */ /* 0x000fe40000010000 */
        /* <DEDUP_REMOVED lines=14> */
.L_x_5964:
        /* <DEDUP_REMOVED lines=14> */
[----:B------:R-:W-:Y:S02]  /*c470*/  LEA.HI R17, R13, R4, RZ, 0x2 ;  /* 0x000000040d117211 */ /* 0x000fe400078f10ff */
[----:B----4-:R-:W-:Y:S02]  /*c480*/  SHF.R.S32.HI R10, RZ, 0x1f, R15 ;  /* 0x0000001fff0a7819 */ /* 0x010fe4000001140f */
[----:B------:R-:W-:Y:S02]  /*c490*/  SHF.R.S32.HI R12, RZ, 0x2, R17 ;  /* 0x00000002ff0c7819 */ /* 0x000fe40000011411 */
[----:B------:R-:W-:-:S04]  /*c4a0*/  LEA.HI R10, R10, R15, RZ, 0x4 ;  /* 0x0000000f0a0a7211 */ /* 0x000fc800078f20ff */
[----:B------:R-:W-:Y:S01]  /*c4b0*/  SHF.R.S32.HI R10, RZ, 0x4, R10 ;  /* 0x00000004ff0a7819 */ /* 0x000fe2000001140a */
[----:B-1----:R-:W-:Y:S01]  /*c4c0*/  FADD.FTZ R6, R7, R6 ;  /* 0x0000000607067221 */ /* 0x002fe20000010000 */
[----:B------:R-:W-:Y:S02]  /*c4d0*/  SHF.R.S32.HI R7, RZ, 0x1f, R17 ;  /* 0x0000001fff077819 */ /* 0x000fe40000011411 */
[----:B------:R-:W-:Y:S01]  /*c4e0*/  LOP3.LUT R17, R17, 0x1ffffffc, RZ, 0xc0, !PT ;  /* 0x1ffffffc11117812 */ /* 0x000fe200078ec0ff */
[----:B--2---:R-:W-:Y:S01]  /*c4f0*/  FADD.FTZ R5, R0, R5 ;  /* 0x0000000500057221 */ /* 0x004fe20000010000 */
[----:B------:R-:W-:Y:S02]  /*c500*/  FSETP.NE.FTZ.AND P4, PT, R6, RZ, PT ;  /* 0x000000ff0600720b */ /* 0x000fe40003f95000 */
[----:B------:R-:W-:Y:S02]  /*c510*/  LEA.HI R0, R13, R4, RZ, 0x5 ;  /* 0x000000040d007211 */ /* 0x000fe400078f28ff */
[----:B------:R-:W-:-:S02]  /*c520*/  FSETP.NE.FTZ.AND P3, PT, R5, RZ, PT ;  /* 0x000000ff0500720b */ /* 0x000fc40003f75000 */
[----:B------:R-:W-:Y:S02]  /*c530*/  LEA.HI R7, R7, R12, RZ, 0x3 ;  /* 0x0000000c07077211 */ /* 0x000fe400078f18ff */
[-C--:B------:R-:W-:Y:S02]  /*c540*/  LEA.HI R13, R13, R4.reuse, RZ, 0x4 ;  /* 0x000000040d0d7211 */ /* 0x080fe400078f20ff */
[----:B------:R-:W-:Y:S02]  /*c550*/  LOP3.LUT R7, R7, 0xfffffff8, RZ, 0xc0, !PT ;  /* 0xfffffff807077812 */ /* 0x000fe400078ec0ff */
[----:B------:R-:W-:Y:S01]  /*c560*/  LOP3.LUT R13, R13, 0xfffffff0, RZ, 0xc0, !PT ;  /* 0xfffffff00d0d7812 */ /* 0x000fe200078ec0ff */
[----:B------:R-:W1:Y:S01]  /*c570*/  @P4 MUFU.RCP R9, R6 ;  /* 0x0000000600094308 */ /* 0x000e620000001000 */
[----:B------:R-:W-:Y:S02]  /*c580*/  SHF.R.S32.HI R11, RZ, 0x5, R0 ;  /* 0x00000005ff0b7819 */ /* 0x000fe40000011400 */
[----:B------:R-:W-:-:S02]  /*c590*/  IADD3 R14, -R17, R4, RZ ;  /* 0x00000004110e7210 */ /* 0x000fc40007ffe1ff */
[----:B------:R-:W-:Y:S02]  /*c5a0*/  IADD3 R7, R12, -R7, RZ ;  /* 0x800000070c077210 */ /* 0x000fe40007ffe0ff */
[----:B------:R-:W-:Y:S01]  /*c5b0*/  IADD3 R12, -R13, R4, RZ ;  /* 0x000000040d0c7210 */ /* 0x000fe20007ffe1ff */
[----:B------:R-:W2:Y:S01]  /*c5c0*/  @P3 MUFU.RCP R8, R5 ;  /* 0x0000000500083308 */ /* 0x000ea20000001000 */
[----:B------:R-:W-:Y:S02]  /*c5d0*/  LEA R11, R11, R14, 0x9 ;  /* 0x0000000e0b0b7211 */ /* 0x000fe400078e48ff */
[----:B------:R-:W-:Y:S02]  /*c5e0*/  LOP3.LUT R14, R7, 0x1, RZ, 0xc0, !PT ;  /* 0x00000001070e7812 */ /* 0x000fe400078ec0ff */
[----:B------:R-:W-:Y:S02]  /*c5f0*/  SHF.L.U32 R13, R10, 0x6, RZ ;  /* 0x000000060a0d7819 */ /* 0x000fe400000006ff */
[----:B------:R-:W-:Y:S01]  /*c600*/  LEA.HI R15, R12, R12, RZ, 0x1 ;  /* 0x0000000c0c0f7211 */ /* 0x000fe200078f08ff */
[----:B-1----:R-:W-:Y:S01]  /*c610*/  FMUL.FTZ R96, R9, R96 ;  /* 0x0000006009607220 */ /* 0x002fe20000410000 */
[----:B------:R-:W-:Y:S01]  /*c620*/  SHF.L.U32 R16, R7, 0x6, RZ ;  /* 0x0000000607107819 */ /* 0x000fe200000006ff */
[C---:B------:R-:W-:Y:S01]  /*c630*/  FMUL.FTZ R97, R9.reuse, R97 ;  /* 0x0000006109617220 */ /* 0x040fe20000410000 */
[----:B------:R-:W-:Y:S01]  /*c640*/  ISETP.NE.U32.AND P0, PT, R14, 0x1, PT ;  /* 0x000000010e00780c */ /* 0x000fe20003f05070 */
[----:B------:R-:W-:Y:S01]  /*c650*/  FMUL.FTZ R92, R9, R92 ;  /* 0x0000005c095c7220 */ /* 0x000fe20000410000 */
[----:B------:R-:W-:Y:S01]  /*c660*/  LOP3.LUT R13, R13, 0x1c0, RZ, 0xc0, !PT ;  /* 0x000001c00d0d7812 */ /* 0x000fe200078ec0ff */
[----:B------:R-:W-:Y:S01]  /*c670*/  FMUL.FTZ R93, R9, R93 ;  /* 0x0000005d095d7220 */ /* 0x000fe20000410000 */
[----:B------:R-:W-:Y:S01]  /*c680*/  SHF.L.U32 R14, R15, 0x2, RZ ;  /* 0x000000020f0e7819 */ /* 0x000fe200000006ff */
[----:B--2---:R-:W-:Y:S01]  /*c690*/  FMUL.FTZ R99, R8, R99 ;  /* 0x0000006308637220 */ /* 0x004fe20000410000 */
[----:B------:R-:W-:Y:S01]  /*c6a0*/  LOP3.LUT R16, R16, 0x1c0, RZ, 0xc0, !PT ;  /* 0x000001c010107812 */ /* 0x000fe200078ec0ff */
[C---:B------:R-:W-:Y:S01]  /*c6b0*/  FMUL.FTZ R98, R8.reuse, R98 ;  /* 0x0000006208627220 */ /* 0x040fe20000410000 */
[----:B------:R-:W-:Y:S01]  /*c6c0*/  LOP3.LUT R14, R13, 0x38, R14, 0xf8, !PT ;  /* 0x000000380d0e7812 */ /* 0x000fe200078ef80e */
[----:B------:R-:W-:Y:S01]  /*c6d0*/  FMUL.FTZ R95, R8, R95 ;  /* 0x0000005f085f7220 */ /* 0x000fe20000410000 */
        /* <DEDUP_REMOVED lines=11> */
[----:B------:R-:W-:Y:S01]  /*c790*/  FMUL.FTZ R84, R9, R84 ;  /* 0x0000005409547220 */ /* 0x000fe20000410000 */
        /* <DEDUP_REMOVED lines=9> */
[C---:B------:R-:W-:Y:S01]  /*c830*/  FMUL.FTZ R81, R9.reuse, R81 ;  /* 0x0000005109517220 */ /* 0x040fe20000410000 */
[----:B------:R-:W-:Y:S01]  /*c840*/  STS.64 [R11.X4+0x800], R98 ;  /* 0x000800620b007388 */ /* 0x000fe20000004a00 */
[C---:B------:R-:W-:Y:S01]  /*c850*/  FMUL.FTZ R83, R8.reuse, R83 ;  /* 0x0000005308537220 */ /* 0x040fe20000410000 */
[----:B------:R-:W1:Y:S01]  /*c860*/  @P4 MUFU.LG2 R6, R6 ;  /* 0x0000000600064308 */ /* 0x000e620000000c00 */
[----:B------:R-:W-:Y:S01]  /*c870*/  FMUL.FTZ R82, R8, R82 ;  /* 0x0000005208527220 */ /* 0x000fe20000410000 */
[----:B------:R-:W-:Y:S01]  /*c880*/  SHF.L.U32 R12, R12, 0x2, RZ ;  /* 0x000000020c0c7819 */ /* 0x000fe200000006ff */
[----:B------:R-:W-:-:S02]  /*c890*/  FMUL.FTZ R76, R9, R76 ;  /* 0x0000004c094c7220 */ /* 0x000fc40000410000 */
[C---:B------:R-:W-:Y:S02]  /*c8a0*/  FMUL.FTZ R77, R9.reuse, R77 ;  /* 0x0000004d094d7220 */ /* 0x040fe40000410000 */
[C---:B------:R-:W-:Y:S01]  /*c8b0*/  FMUL.FTZ R79, R8.reuse, R79 ;  /* 0x0000004f084f7220 */ /* 0x040fe20000410000 */
[----:B------:R-:W2:Y:S01]  /*c8c0*/  @P3 MUFU.LG2 R5, R5 ;  /* 0x0000000500053308 */ /* 0x000ea20000000c00 */
[C---:B------:R-:W-:Y:S02]  /*c8d0*/  FMUL.FTZ R78, R8.reuse, R78 ;  /* 0x0000004e084e7220 */ /* 0x040fe40000410000 */
[C---:B------:R-:W-:Y:S02]  /*c8e0*/  FMUL.FTZ R72, R9.reuse, R72 ;  /* 0x0000004809487220 */ /* 0x040fe40000410000 */
[----:B------:R-:W-:Y:S02]  /*c8f0*/  FMUL.FTZ R73, R9, R73 ;  /* 0x0000004909497220 */ /* 0x000fe40000410000 */
[----:B------:R-:W-:-:S02]  /*c900*/  FMUL.FTZ R75, R8, R75 ;  /* 0x0000004b084b7220 */ /* 0x000fc40000410000 */
[C---:B------:R-:W-:Y:S02]  /*c910*/  FMUL.FTZ R74, R8.reuse, R74 ;  /* 0x0000004a084a7220 */ /* 0x040fe40000410000 */
[C---:B------:R-:W-:Y:S02]  /*c920*/  FMUL.FTZ R68, R9.reuse, R68 ;  /* 0x0000004409447220 */ /* 0x040fe40000410000 */
        /* <DEDUP_REMOVED lines=38> */
[----:B------:R-:W-:Y:S01]  /*cb90*/  SEL R9, R9, 0xffffffc0, !P1 ;  /* 0xffffffc009097807 */ /* 0x000fe20004800000 */
[----:B--2---:R-:W-:Y:S01]  /*cba0*/  @P3 FMUL.FTZ R5, R5, 0.69314718246459960938 ;  /* 0x3f31721805053820 */ /* 0x004fe20000410000 */
        /* <DEDUP_REMOVED lines=34> */
[----:B------:R-:W-:Y:S01]  /*cdd0*/  MOV R0, 0xff800000 ;  /* 0xff80000000007802 */ /* 0x000fe20000000f00 */
[----:B------:R-:W-:Y:S01]  /*cde0*/  @P4 FFMA.FTZ R0, R3, c[0x0][0x238], R6 ;  /* 0x00008e0003004a23 */ /* 0x000fe20000010006 */
[----:B------:R-:W-:Y:S01]  /*cdf0*/  IADD3 R15, -R15, R4, RZ ;  /* 0x000000040f0f7210 */ /* 0x000fe20007ffe1ff */
[----:B------:R-:W-:Y:S01]  /*ce00*/  STS.64 [R18+0x4800], R58 ;  /* 0x0048003a12007388 */ /* 0x000fe20000000a00 */
[----:B------:R-:W-:Y:S01]  /*ce10*/  MOV R4, 0xff800000 ;  /* 0xff80000000047802 */ /* 0x000fe20000000f00 */
[----:B------:R-:W-:Y:S01]  /*ce20*/  @P3 FFMA.FTZ R4, R2, c[0x0][0x238], R5 ;  /* 0x00008e0002043a23 */ /* 0x000fe20000010005 */
[----:B------:R-:W-:Y:S01]  /*ce30*/  LOP3.LUT P0, RZ, R15, 0x3, RZ, 0xc0, !PT ;  /* 0x000000030fff7812 */ /* 0x000fe2000780c0ff */
[----:B------:R-:W-:Y:S04]  /*ce40*/  STS.64 [R19+0x4000], R60 ;  /* 0x0040003c13007388 */ /* 0x000fe80000000a00 */
[----:B------:R-:W-:Y:S04]  /*ce50*/  STS.64 [R19+0x4800], R62 ;  /* 0x0048003e13007388 */ /* 0x000fe80000000a00 */
[----:B------:R-:W-:Y:S04]  /*ce60*/  STS.64 [R13+0x4000], R64 ;  /* 0x004000400d007388 */ /* 0x000fe80000000a00 */
[----:B------:R1:W-:Y:S04]  /*ce70*/  STS.64 [R13+0x4800], R66 ;  /* 0x004800420d007388 */ /* 0x0003e80000000a00 */
[----:B------:R-:W-:Y:S06]  /*ce80*/  BAR.SYNC.DEFER_BLOCKING 0x0 ;  /* 0x0000000000007b1d */ /* 0x000fec0000010000 */
[----:B------:R-:W2:Y:S04]  /*ce90*/  S2R R8, SR_CTAID.Z ;  /* 0x0000000000087919 */ /* 0x000ea80000002700 */
[----:B------:R-:W3:Y:S04]  /*cea0*/  S2R R9, SR_CTAID.Y ;  /* 0x0000000000097919 */ /* 0x000ee80000002600 */
[----:B------:R-:W4:Y:S01]  /*ceb0*/  S2R R11, SR_CTAID.X ;  /* 0x00000000000b7919 */ /* 0x000f220000002500 */
[----:B-1----:R-:W-:-:S03]  /*cec0*/  IADD3 R13, -R158, RZ, RZ ;  /* 0x000000ff9e0d7210 */ /* 0x002fc60007ffe1ff */
[----:B------:R1:W1:Y:S04]  /*ced0*/  LDS.128 R80, [R7.X4] ;  /* 0x0000000007507984 */ /* 0x0002680000004c00 */
[----:B------:R1:W1:Y:S01]  /*cee0*/  LDS.128 R76, [R7.X4+0x800] ;  /* 0x00080000074c7984 */ /* 0x0002620000004c00 */
[----:B--2---:R-:W-:Y:S01]  /*cef0*/  IMAD R8, R13, c[0x0][0x1c0], R8 ;  /* 0x000070000d087a24 */ /* 0x004fe200078e0208 */
[----:B------:R-:W-:Y:S02]  /*cf00*/  SHF.R.S32.HI R13, RZ, 0x1f, R12 ;  /* 0x0000001fff0d7819 */ /* 0x000fe4000001140c */
[----:B------:R2:W1:Y:S01]  /*cf10*/  LDS.128 R72, [R7.X4+0x1000] ;  /* 0x0010000007487984 */ /* 0x0004620000004c00 */
[----:B---3--:R-:W-:-:S03]  /*cf20*/  IMAD R9, R9, c[0x0][0x210], R158 ;  /* 0x0000840009097a24 */ /* 0x008fc600078e029e */
[----:B------:R2:W3:Y:S01]  /*cf30*/  LDS.128 R68, [R7.X4+0x1800] ;  /* 0x0018000007447984 */ /* 0x0004e20000004c00 */
[----:B----4-:R-:W-:Y:S01]  /*cf40*/  SHF.L.U32 R11, R11, 0x6, RZ ;  /* 0x000000060b0b7819 */ /* 0x010fe200000006ff */
[----:B------:R-:W-:Y:S02]  /*cf50*/  IMAD R8, R9, c[0x0][0x1c0], R8 ;  /* 0x0000700009087a24 */ /* 0x000fe400078e0208 */
[----:B------:R2:W4:Y:S02]  /*cf60*/  LDS.128 R56, [R7.X4+0x2000] ;  /* 0x0020000007387984 */ /* 0x0005240000004c00 */
        /* <DEDUP_REMOVED lines=23> */
.L_x_5970:
[----:B---34-:R-:W-:Y:S05]  /*d0e0*/  BSYNC B0 ;  /* 0x0000000000007941 */ /* 0x018fea0003800000 */
.L_x_5969:
        /* <DEDUP_REMOVED lines=15> */
.L_x_5972:
[----:B------:R-:W-:Y:S05]  /*d1e0*/  BSYNC B0 ;  /* 0x0000000000007941 */ /* 0x000fea0003800000 */
.L_x_5971:
        /* <DEDUP_REMOVED lines=8> */
.L_x_5974:
[----:B------:R-:W-:Y:S05]  /*d270*/  BSYNC B0 ;  /* 0x0000000000007941 */ /* 0x000fea0003800000 */
.L_x_5973:
        /* <DEDUP_REMOVED lines=8> */
.L_x_5976:
[----:B------:R-:W-:Y:S05]  /*d300*/  BSYNC B0 ;  /* 0x0000000000007941 */ /* 0x000fea0003800000 */
.L_x_5975:
        /* <DEDUP_REMOVED lines=8> */
.L_x_5978:
[----:B------:R-:W-:Y:S05]  /*d390*/  BSYNC B0 ;  /* 0x0000000000007941 */ /* 0x000fea0003800000 */
.L_x_5977:
        /* <DEDUP_REMOVED lines=8> */
.L_x_5980:
[----:B------:R-:W-:Y:S05]  /*d420*/  BSYNC B0 ;  /* 0x0000000000007941 */ /* 0x000fea0003800000 */
.L_x_5979:
        /* <DEDUP_REMOVED lines=8> */
.L_x_5982:
[----:B------:R-:W-:Y:S05]  /*d4b0*/  BSYNC B0 ;  /* 0x0000000000007941 */ /* 0x000fea0003800000 */
.L_x_5981:
        /* <DEDUP_REMOVED lines=8> */
.L_x_5984:
[----:B------:R-:W-:Y:S05]  /*d540*/  BSYNC B0 ;  /* 0x0000000000007941 */ /* 0x000fea0003800000 */
.L_x_5983:
        /* <DEDUP_REMOVED lines=9> */
.L_x_5985:
        /* <DEDUP_REMOVED lines=10> */
.L_x_8265:


//--------------------- .text._ZN5flash24flash_fwd_splitkv_kernelI23Flash_fwd_kernel_traitsILi128ELi64ELi64ELi4ELb0ELb0EN7cutlass6half_tE19Flash_kernel_traitsILi128ELi64ELi64ELi4ES3_EELb1ELb0ELb0ELb0ELb0ELb0ELb1ELb1EEEvNS_16Flash_fwd_paramsE --------------------------
	.section	.text._ZN5flash24flash_fwd_splitkv_kernelI23Flash_fwd_kernel_traitsILi128ELi64ELi64ELi4ELb0ELb0EN7cutlass6half_tE19Flash_kernel_traitsILi128ELi64ELi64ELi4ES3_EELb1ELb0ELb0ELb0ELb0ELb0ELb1ELb1EEEvNS_16Flash_fwd_paramsE,"ax",@progbits
	.sectioninfo	@"SHI_REGISTERS=194"
	.align	128
        .global         _ZN5flash24flash_fwd_splitkv_kernelI23Flash_fwd_kernel_traitsILi128ELi64ELi64ELi4ELb0ELb0EN7cutlass6half_tE19Flash_kernel_traitsILi128ELi64ELi64ELi4ES3_EELb1ELb0ELb0ELb0ELb0ELb0ELb1ELb1EEEvNS_16Flash_fwd_paramsE
        .type           _ZN5flash24flash_fwd_splitkv_kernelI23Flash_fwd_kernel_traitsILi128ELi64ELi64ELi4ELb0ELb0EN7cutlass6half_tE19Flash_kernel_traitsILi128ELi64ELi64ELi4ES3_EELb1ELb0ELb0ELb0ELb0ELb0ELb1ELb1EEEvNS_16Flash_fwd_paramsE,@function
        .size           _ZN5flash24flash_fwd_splitkv_kernelI23Flash_fwd_kernel_traitsILi128ELi64ELi64ELi4ELb0ELb0EN7cutlass6half_tE19Flash_kernel_traitsILi128ELi64ELi64ELi4ES3_EELb1ELb0ELb0ELb0ELb0ELb0ELb1ELb1EEEvNS_16Flash_fwd_paramsE,(.L_x_8266 - _ZN5flash24flash_fwd_splitkv_kernelI23Flash_fwd_kernel_traitsILi128ELi64ELi64ELi4ELb0ELb0EN7cutlass6half_tE19Flash_kernel_traitsILi128ELi64ELi64ELi4ES3_EELb1ELb0ELb0ELb0ELb0ELb0ELb1ELb1EEEvNS_16Flash_fwd_paramsE)
        .other          _ZN5flash24flash_fwd_splitkv_kernelI23Flash_fwd_kernel_traitsILi128ELi64ELi64ELi4ELb0ELb0EN7cutlass6half_tE19Flash_kernel_traitsILi128ELi64ELi64ELi4ES3_EELb1ELb0ELb0ELb0ELb0ELb0ELb1ELb1EEEvNS_16Flash_fwd_paramsE,@"STO_CUDA_ENTRY STV_DEFAULT"
_ZN5flash24flash_fwd_splitkv_kernelI23Flash_fwd_kernel_traitsILi128ELi64ELi64ELi4ELb0ELb0EN7cutlass6half_tE19Flash_kernel_traitsILi128ELi64ELi64ELi4ES3_EELb1ELb0ELb0ELb0ELb0ELb0ELb1ELb1EEEvNS_16Flash_fwd_paramsE:
.text._ZN5flash24flash_fwd_splitkv_kernelI23Flash_fwd_kernel_traitsILi128ELi64ELi64ELi4ELb0ELb0EN7cutlass6half_tE19Flash_kernel_traitsILi128ELi64ELi64ELi4ES3_EELb1ELb0ELb0ELb0ELb0ELb0ELb1ELb1EEEvNS_16Flash_fwd_paramsE:
[----:B------:R-:W-:Y:S02]  /*0000*/  MOV R1, c[0x0][0x28] ;  /* 0x00000a0000017a02 */ /* 0x000fe40000000f00 */
[----:B------:R-:W1:Y:S01]  /*0010*/  I2F.U32.RP R6, c[0x0][0x1c0] ;  /* 0x0000700000067b06 */ /* 0x000e620000209000 */
[----:B------:R-:W2:Y:S01]  /*0020*/  S2R R3, SR_CTAID.Z ;  /* 0x0000000000037919 */ /* 0x000ea20000002700 */
[----:B------:R-:W-:Y:S01]  /*0030*/  IMAD.MOV.U32 R4, RZ, RZ, RZ ;  /* 0x000000ffff047224 */ /* 0x000fe200078e00ff */
[----:B------:R-:W-:Y:S01]  /*0040*/  ISETP.NE.U32.AND P0, PT, RZ, c[0x0][0x1c0], PT ;  /* 0x00007000ff007a0c */ /* 0x000fe20003f05070 */
[----:B------:R-:W-:Y:S01]  /*0050*/  IMAD.MOV.U32 R78, RZ, RZ, 0x4 ;  /* 0x00000004ff4e7424 */ /* 0x000fe200078e00ff */
[----:B------:R-:W-:Y:S01]  /*0060*/  ISETP.NE.U32.AND P5, PT, RZ, c[0x0][0x250], PT ;  /* 0x00009400ff007a0c */ /* 0x000fe20003fa5070 */
[----:B------:R-:W-:Y:S01]  /*0070*/  IMAD.MOV.U32 R17, RZ, RZ, -0x1 ;  /* 0xffffffffff117424 */ /* 0x000fe200078e00ff */
[----:B------:R-:W-:Y:S02]  /*0080*/  ULDC.64 UR6, c[0x0][0x118] ;  /* 0x0000460000067ab9 */ /* 0x000fe40000000a00 */
[----:B------:R-:W-:Y:S01]  /*0090*/  ISETP.NE.AND.EX P5, PT, RZ, c[0x0][0x254], PT, P5 ;  /* 0x00009500ff007a0c */ /* 0x000fe20003fa5350 */
[----:B-1----:R-:W1:Y:S02]  /*00a0*/  MUFU.RCP R5, R6 ;  /* 0x0000000600057308 */ /* 0x002e640000001000 */
[----:B-1----:R-:W-:-:S06]  /*00b0*/  IADD3 R5, R5, 0xffffffe, RZ ;  /* 0x0ffffffe05057810 */ /* 0x002fcc0007ffe0ff */
[----:B------:R-:W1:Y:S02]  /*00c0*/  F2I.FTZ.U32.TRUNC.NTZ R5, R5 ;  /* 0x0000000500057305 */ /* 0x000e64000021f000 */
[----:B-1----:R-:W-:-:S04]  /*00d0*/  IMAD.MOV R0, RZ, RZ, -R5 ;  /* 0x000000ffff007224 */ /* 0x002fc800078e0a05 */
[----:B------:R-:W-:Y:S02]  /*00e0*/  IMAD R7, R0, c[0x0][0x1c0], RZ ;  /* 0x0000700000077a24 */ /* 0x000fe400078e02ff */
[----:B------:R-:W-:Y:S01]  /*00f0*/  IMAD.MOV.U32 R10, RZ, RZ, RZ ;  /* 0x000000ffff0a7224 */ /* 0x000fe200078e00ff */
[----:B------:R-:W1:Y:S01]  /*0100*/  LDC.U8 R0, c[0x0][0x312] ;  /* 0x0000c480ff007b82 */ /* 0x000e620000000000 */
[----:B------:R-:W-:-:S06]  /*0110*/  IMAD.HI.U32 R4, R5, R7, R4 ;  /* 0x0000000705047227 */ /* 0x000fcc00078e0004 */
        /* <DEDUP_REMOVED lines=11> */
[----:B-1----:R-:W-:Y:S02]  /*01d0*/  ISETP.NE.AND P2, PT, R0, RZ, PT ;  /* 0x000000ff0000720c */ /* 0x002fe40003f45270 */
[----:B------:R-:W-:Y:S01]  /*01e0*/  ISETP.EQ.U32.AND P0, PT, RZ, c[0x0][0x248], PT ;  /* 0x00009200ff007a0c */ /* 0x000fe20003f02070 */
[----:B------:R-:W-:-:S03]  /*01f0*/  IMAD.WIDE R6, R169, R78, c[0x0][0x240] ;  /* 0x00009000a9067625 */ /* 0x000fc600078e024e */
[----:B------:R-:W-:Y:S01]  /*0200*/  ISETP.EQ.OR.EX P0, PT, RZ, c[0x0][0x24c], !P2, P0 ;  /* 0x00009300ff007a0c */ /* 0x000fe20005702700 */
[CC--:B------:R-:W-:Y:S01]  /*0210*/  IMAD.WIDE R140, R169.reuse, R78.reuse, c[0x0][0x250] ;  /* 0x00009400a98c7625 */ /* 0x0c0fe200078e024e */
[----:B------:R-:W2:Y:S04]  /*0220*/  @P1 LDG.E R17, [R6.64] ;  /* 0x0000000606111981 */ /* 0x000ea8000c1e1900 */
[----:B------:R-:W2:Y:S01]  /*0230*/  @P1 LDG.E R168, [R6.64+0x4] ;  /* 0x0000040606a81981 */ /* 0x000ea2000c1e1900 */
[----:B------:R-:W-:Y:S01]  /*0240*/  MOV R13, 0xffffffff ;  /* 0xffffffff000d7802 */ /* 0x000fe20000000f00 */
[----:B------:R-:W-:Y:S02]  /*0250*/  IMAD.WIDE R4, R169, R78, c[0x0][0x248] ;  /* 0x00009200a9047625 */ /* 0x000fe400078e024e */
[----:B------:R1:W5:Y:S04]  /*0260*/  @P5 LDG.E R10, [R140.64] ;  /* 0x000000068c0a5981 */ /* 0x000368000c1e1900 */
[----:B------:R1:W5:Y:S01]  /*0270*/  @!P0 LDG.E R13, [R4.64] ;  /* 0x00000006040d8981 */ /* 0x000362000c1e1900 */
[----:B------:R-:W-:Y:S01]  /*0280*/  ISETP.NE.U32.AND P0, PT, RZ, c[0x0][0x248], PT ;  /* 0x00009200ff007a0c */ /* 0x000fe20003f05070 */
[----:B------:R-:W-:-:S02]  /*0290*/  IMAD.MOV R136, RZ, RZ, -R169 ;  /* 0x000000ffff887224 */ /* 0x000fc400078e0aa9 */
[----:B------:R-:W3:Y:S01]  /*02a0*/  S2R R23, SR_CTAID.X ;  /* 0x0000000000177919 */ /* 0x000ee20000002500 */
[----:B------:R-:W-:Y:S01]  /*02b0*/  ISETP.NE.AND.EX P0, PT, RZ, c[0x0][0x24c], PT, P0 ;  /* 0x00009300ff007a0c */ /* 0x000fe20003f05300 */
[----:B------:R-:W-:Y:S02]  /*02c0*/  IMAD R136, R136, c[0x0][0x1c0], R3 ;  /* 0x0000700088887a24 */ /* 0x000fe400078e0203 */
        /* <DEDUP_REMOVED lines=8> */
.L_x_5986:
[----:B-1-34-:R-:W-:Y:S02]  /*0350*/  MOV R3, c[0x0][0x218] ;  /* 0x0000860000037a02 */ /* 0x01afe40000000f00 */
.L_x_5987:
        /* <DEDUP_REMOVED lines=64> */
[----:B------:R-:W-:Y:S02]  /*0760*/  LOP3.LUT R3, R2, 0xfffffff0, RZ, 0xc0, !PT ;  /* 0xfffffff002037812 */ /* 0x000fe400078ec0ff */
[----:B------:R-:W-:-:S03]  /*0770*/  SHF.R.S32.HI R0, RZ, 0x4, R2 ;  /* 0x00000004ff007819 */ /* 0x000fc60000011402 */
[----:B------:R-:W-:Y:S02]  /*0780*/  IMAD.IADD R110, R110, 0x1, -R3 ;  /* 0x000000016e6e7824 */ /* 0x000fe400078e0a03 */
[--C-:B------:R-:W-:Y:S02]  /*0790*/  IMAD R3, R136, c[0x0][0x214], R57.reuse ;  /* 0x0000850088037a24 */ /* 0x100fe400078e0239 */
[----:B------:R-:W-:Y:S02]  /*07a0*/  IMAD.SHL.U32 R4, R110, 0x4, RZ ;  /* 0x000000046e047824 */ /* 0x000fe400078e00ff */
[----:B------:R-:W-:Y:S02]  /*07b0*/  IMAD.IADD R57, R168, 0x1, -R57 ;  /* 0x00000001a8397824 */ /* 0x000fe400078e0a39 */
[----:B------:R-:W-:Y:S01]  /*07c0*/  IMAD R7, R3, c[0x0][0x22c], RZ ;  /* 0x00008b0003077a24 */ /* 0x000fe200078e02ff */
[----:B------:R-:W-:Y:S02]  /*07d0*/  SHF.R.S32.HI R5, RZ, 0x1f, R4 ;  /* 0x0000001fff057819 */ /* 0x000fe40000011404 */
[----:B------:R-:W-:-:S03]  /*07e0*/  ISETP.GE.AND P1, PT, R0, R57, PT ;  /* 0x000000390000720c */ /* 0x000fc60003f26270 */
        /* <DEDUP_REMOVED lines=11> */
.L_x_5990:
[----:B------:R-:W-:Y:S05]  /*08a0*/  BSYNC B0 ;  /* 0x0000000000007941 */ /* 0x000fea0003800000 */
.L_x_5989:
        /* <DEDUP_REMOVED lines=8> */
.L_x_5992:
[----:B------:R-:W-:Y:S05]  /*0930*/  BSYNC B0 ;  /* 0x0000000000007941 */ /* 0x000fea0003800000 */
.L_x_5991:
        /* <DEDUP_REMOVED lines=8> */
.L_x_5994:
[----:B------:R-:W-:Y:S05]  /*09c0*/  BSYNC B0 ;  /* 0x0000000000007941 */ /* 0x000fea0003800000 */
.L_x_5993:
        /* <DEDUP_REMOVED lines=8> */
.L_x_5996:
[----:B------:R-:W-:Y:S05]  /*0a50*/  BSYNC B0 ;  /* 0x0000000000007941 */ /* 0x000fea0003800000 */
.L_x_5995:
        /* <DEDUP_REMOVED lines=8> */
.L_x_5998:
[----:B------:R-:W-:Y:S05]  /*0ae0*/  BSYNC B0 ;  /* 0x0000000000007941 */ /* 0x000fea0003800000 */
.L_x_5997:
        /* <DEDUP_REMOVED lines=8> */
.L_x_6000:
[----:B------:R-:W-:Y:S05]  /*0b70*/  BSYNC B0 ;  /* 0x0000000000007941 */ /* 0x000fea0003800000 */
.L_x_5999:
        /* <DEDUP_REMOVED lines=8> */
.L_x_6002:
[----:B------:R-:W-:Y:S05]  /*0c00*/  BSYNC B0 ;  /* 0x0000000000007941 */ /* 0x000fea0003800000 */
.L_x_6001:
        /* <DEDUP_REMOVED lines=8> */
.L_x_6004:
[----:B------:R-:W-:Y:S05]  /*0c90*/  BSYNC B0 ;  /* 0x0000000000007941 */ /* 0x000fea0003800000 */
.L_x_6003:
        /* <DEDUP_REMOVED lines=32> */
.L_x_5988:
[----:B-1----:R-:W-:Y:S01]  /*0ea0*/  ISETP.NE.U32.AND P1, PT, RZ, c[0x0][0x2c0], PT ;  /* 0x0000b000ff007a0c */ /* 0x002fe20003f25070 */
[--C-:B------:R-:W-:Y:S01]  /*0eb0*/  IMAD.MOV.U32 R6, RZ, RZ, R169.reuse ;  /* 0x000000ffff067224 */ /* 0x100fe200078e00a9 */
[----:B------:R-:W-:Y:S02]  /*0ec0*/  ISETP.NE.U32.AND P0, PT, RZ, c[0x0][0x2b8], PT ;  /* 0x0000ae00ff007a0c */ /* 0x000fe40003f05070 */
[----:B------:R-:W-:Y:S02]  /*0ed0*/  ISETP.NE.AND.EX P1, PT, RZ, c[0x0][0x2c4], PT, P1 ;  /* 0x0000b100ff007a0c */ /* 0x000fe40003f25310 */
[----:B------:R-:W-:Y:S02]  /*0ee0*/  ISETP.NE.AND.EX P0, PT, RZ, c[0x0][0x2bc], PT, P0 ;  /* 0x0000af00ff007a0c */ /* 0x000fe40003f05300 */
[----:B------:R-:W-:-:S09]  /*0ef0*/  SHF.R.S32.HI R4, RZ, 0x1f, R169 ;  /* 0x0000001fff047819 */ /* 0x000fd200000114a9 */
[----:B------:R-:W-:Y:S02]  /*0f00*/  @P1 IMAD R0, R4, c[0x0][0x2c8], RZ ;  /* 0x0000b20004001a24 */ /* 0x000fe400078e02ff */
[----:B------:R-:W-:-:S04]  /*0f10*/  @P1 IMAD.WIDE.U32 R2, R169, c[0x0][0x2c8], RZ ;  /* 0x0000b200a9021a25 */ /* 0x000fc800078e00ff */
[C---:B------:R-:W-:Y:S02]  /*0f20*/  @P1 IMAD R0, R169.reuse, c[0x0][0x2cc], R0 ;  /* 0x0000b300a9001a24 */ /* 0x040fe400078e0200 */
        /* <DEDUP_REMOVED lines=45> */
[----:B-----5:R-:W-:Y:S01]  /*1200*/  IMAD R6, R2, R0, RZ ;  /* 0x0000000002067224 */ /* 0x020fe200078e02ff */
        /* <DEDUP_REMOVED lines=40> */
.L_x_6005:
        /* <DEDUP_REMOVED lines=15> */
.L_x_6007:
[----:B------:R-:W-:Y:S02]  /*1580*/  IABS R3, c[0x0][0x1c8] ;  /* 0x0000720000037a13 */ /* 0x000fe40000000000 */
[----:B------:R-:W-:Y:S02]  /*1590*/  @P4 IADD3 R13, R10, R13, RZ ;  /* 0x0000000d0a0d4210 */ /* 0x000fe40007ffe0ff */
[----:B------:R-:W1:Y:S08]  /*15a0*/  I2F.RP R9, R3 ;  /* 0x0000000300097306 */ /* 0x000e700000209400 */
[----:B-1----:R-:W1:Y:S02]  /*15b0*/  MUFU.RCP R14, R9 ;  /* 0x00000009000e7308 */ /* 0x002e640000001000 */
[----:B-1----:R-:W-:Y:S01]  /*15c0*/  IADD3 R14, R14, 0xffffffe, RZ ;  /* 0x0ffffffe0e0e7810 */ /* 0x002fe20007ffe0ff */
[----:B------:R-:W-:-:S05]  /*15d0*/  IMAD.MOV.U32 R9, RZ, RZ, R5 ;  /* 0x000000ffff097224 */ /* 0x000fca00078e0005 */
        /* <DEDUP_REMOVED lines=12> */
[----:B------:R-:W-:-:S04]  /*16a0*/  IMAD.WIDE.U32 R14, R7, c[0x0][0x198], R8 ;  /* 0x00006600070e7a25 */ /* 0x000fc800078e0008 */
[----:B------:R-:W-:-:S04]  /*16b0*/  @P4 IMAD.WIDE.U32 R8, R13, c[0x0][0x1a0], RZ ;  /* 0x000068000d084a25 */ /* 0x000fc800078e00ff */
[----:B------:R-:W-:Y:S02]  /*16c0*/  @P4 IMAD R13, R13, c[0x0][0x1a4], R9 ;  /* 0x000069000d0d4a24 */ /* 0x000fe400078e0209 */
[----:B------:R-:W-:Y:S02]  /*16d0*/  IMAD.MOV.U32 R9, RZ, RZ, R7 ;  /* 0x000000ffff097224 */ /* 0x000fe400078e0007 */
[----:B------:R-:W-:Y:S01]  /*16e0*/  @!P0 IMAD.IADD R0, R0, 0x1, -R3 ;  /* 0x0000000100008824 */ /* 0x000fe200078e0a03 */
[----:B------:R-:W-:Y:S02]  /*16f0*/  @!P0 IADD3 R2, R2, 0x1, RZ ;  /* 0x0000000102028810 */ /* 0x000fe40007ffe0ff */
[----:B------:R-:W-:Y:S02]  /*1700*/  ISETP.NE.AND P0, PT, RZ, c[0x0][0x1c8], PT ;  /* 0x00007200ff007a0c */ /* 0x000fe40003f05270 */
[----:B------:R-:W-:Y:S02]  /*1710*/  ISETP.GE.U32.AND P2, PT, R0, R3, PT ;  /* 0x000000030000720c */ /* 0x000fe40003f46070 */
[----:B------:R-:W-:-:S02]  /*1720*/  LOP3.LUT R0, R136, c[0x0][0x1c8], RZ, 0x3c, !PT ;  /* 0x0000720088007a12 */ /* 0x000fc400078e3cff */
[----:B------:R-:W-:Y:S02]  /*1730*/  SHF.R.S32.HI R3, RZ, 0x1f, R7 ;  /* 0x0000001fff037819 */ /* 0x000fe40000011407 */
        /* <DEDUP_REMOVED lines=24> */
.L_x_6006:
[----:B------:R1:W5:Y:S01]  /*18c0*/  @P5 LDG.E R96, [R140.64] ;  /* 0x000000068c605981 */ /* 0x000362000c1e1900 */
[----:B------:R-:W-:Y:S01]  /*18d0*/  ISETP.NE.AND P0, PT, R17, -0x1, PT ;  /* 0xffffffff1100780c */ /* 0x000fe20003f05270 */
[----:B------:R-:W-:Y:S01]  /*18e0*/  IMAD.MOV.U32 R124, RZ, RZ, c[0x0][0x230] ;  /* 0x00008c00ff7c7624 */ /* 0x000fe200078e00ff */
[----:B------:R-:W-:Y:S01]  /*18f0*/  SHF.R.S32.HI R11, RZ, 0x1f, R110 ;  /* 0x0000001fff0b7819 */ /* 0x000fe2000001146e */
[----:B------:R-:W-:Y:S01]  /*1900*/  IMAD.MOV.U32 R24, RZ, RZ, RZ ;  /* 0x000000ffff187224 */ /* 0x000fe200078e00ff */
[----:B------:R-:W-:Y:S01]  /*1910*/  MOV R145, c[0x0][0x198] ;  /* 0x0000660000917a02 */ /* 0x000fe20000000f00 */
[----:B------:R-:W-:Y:S01]  /*1920*/  IMAD.MOV.U32 R25, RZ, RZ, c[0x0][0x230] ;  /* 0x00008c00ff197624 */ /* 0x000fe200078e00ff */
[CC--:B------:R-:W-:Y:S01]  /*1930*/  LEA.HI R19, R11.reuse, R110.reuse, RZ, 0x3 ;  /* 0x0000006e0b137211 */ /* 0x0c0fe200078f18ff */
[----:B------:R-:W-:Y:S01]  /*1940*/  IMAD.MOV.U32 R45, RZ, RZ, 0x10 ;  /* 0x00000010ff2d7424 */ /* 0x000fe200078e00ff */
[----:B------:R-:W-:Y:S01]  /*1950*/  LEA.HI R58, R11, R110, RZ, 0x4 ;  /* 0x0000006e0b3a7211 */ /* 0x000fe200078f20ff */
[----:B------:R-:W-:Y:S01]  /*1960*/  IMAD.MOV.U32 R65, RZ, RZ, 0x20 ;  /* 0x00000020ff417424 */ /* 0x000fe200078e00ff */
[----:B------:R-:W-:Y:S01]  /*1970*/  SHF.R.S32.HI R134, RZ, 0x3, R19 ;  /* 0x00000003ff867819 */ /* 0x000fe20000011413 */
[----:B------:R-:W-:Y:S01]  /*1980*/  IMAD.SHL.U32 R165, R145, 0x10, RZ ;  /* 0x0000001091a57824 */ /* 0x000fe200078e00ff */
[----:B------:R-:W-:Y:S01]  /*1990*/  LOP3.LUT R19, R19, 0xfffffff8, RZ, 0xc0, !PT ;  /* 0xfffffff813137812 */ /* 0x000fe200078ec0ff */
[----:B------:R-:W-:Y:S01]  /*19a0*/  @P0 IMAD.WIDE.U32 R20, R17, c[0x0][0x190], RZ ;  /* 0x0000640011140a25 */ /* 0x000fe200078e00ff */
[----:B------:R-:W-:-:S02]  /*19b0*/  SHF.R.S32.HI R135, RZ, 0x1f, R134 ;  /* 0x0000001fff877819 */ /* 0x000fc40000011486 */
[----:B------:R-:W-:Y:S01]  /*19c0*/  LOP3.LUT R127, R58, 0xfffffff0, RZ, 0xc0, !PT ;  /* 0xfffffff03a7f7812 */ /* 0x000fe200078ec0ff */
[----:B------:R-:W-:Y:S01]  /*19d0*/  @P0 IMAD R21, R17, c[0x0][0x194], R21 ;  /* 0x0000650011150a24 */ /* 0x000fe200078e0215 */
[-C--:B------:R-:W-:Y:S01]  /*19e0*/  LEA.HI R52, R11, R110.reuse, RZ, 0x5 ;  /* 0x0000006e0b347211 */ /* 0x080fe200078f28ff */
[----:B-----5:R-:W-:Y:S01]  /*19f0*/  @!P0 IMAD R6, R4, c[0x0][0x178], RZ ;  /* 0x00005e0004068a24 */ /* 0x020fe200078e02ff */
[----:B------:R-:W-:Y:S01]  /*1a00*/  IADD3 R127, -R127, R110, RZ ;  /* 0x0000006e7f7f7210 */ /* 0x000fe20007ffe1ff */
[----:B------:R-:W-:Y:S01]  /*1a10*/  IMAD.SHL.U32 R17, R134, 0x40, RZ ;  /* 0x0000004086117824 */ /* 0x000fe200078e00ff */
[----:B------:R-:W-:Y:S01]  /*1a20*/  LOP3.LUT R129, R52, 0xffffffe0, RZ, 0xc0, !PT ;  /* 0xffffffe034817812 */ /* 0x000fe200078ec0ff */
[----:B------:R-:W-:Y:S01]  /*1a30*/  IMAD.IADD R56, R110, 0x1, -R19 ;  /* 0x000000016e387824 */ /* 0x000fe200078e0a13 */
[----:B------:R-:W-:Y:S01]  /*1a40*/  SHF.R.S32.HI R128, RZ, 0x1f, R127 ;  /* 0x0000001fff807819 */ /* 0x000fe2000001147f */
[----:B------:R-:W-:Y:S01]  /*1a50*/  @!P0 IMAD.WIDE.U32 R14, R169, c[0x0][0x178], RZ ;  /* 0x00005e00a90e8a25 */ /* 0x000fe200078e00ff */
[----:B------:R-:W-:-:S02]  /*1a60*/  LOP3.LUT R17, R17, 0x1c0, RZ, 0xc0, !PT ;  /* 0x000001c011117812 */ /* 0x000fc400078ec0ff */
[----:B------:R-:W-:Y:S01]  /*1a70*/  LEA.HI R128, R128, R127, RZ, 0x3 ;  /* 0x0000007f80807211 */ /* 0x000fe200078f18ff */
[----:B------:R-:W-:Y:S01]  /*1a80*/  @!P0 IMAD R6, R169, c[0x0][0x17c], R6 ;  /* 0x00005f00a9068a24 */ /* 0x000fe200078e0206 */
[----:B------:R-:W-:Y:S01]  /*1a90*/  SHF.R.U32.HI R130, RZ, 0x3, R17 ;  /* 0x00000003ff827819 */ /* 0x000fe20000011611 */
[----:B------:R-:W-:Y:S01]  /*1aa0*/  IMAD.SHL.U32 R16, R56, 0x8, RZ ;  /* 0x0000000838107824 */ /* 0x000fe200078e00ff */
[----:B------:R-:W-:Y:S01]  /*1ab0*/  LOP3.LUT R10, R128, 0xfffffff8, RZ, 0xc0, !PT ;  /* 0xfffffff8800a7812 */ /* 0x000fe200078ec0ff */
[----:B------:R-:W-:Y:S01]  /*1ac0*/  @!P0 IMAD.MOV.U32 R20, RZ, RZ, R14 ;  /* 0x000000ffff148224 */ /* 0x000fe200078e000e */
[----:B------:R-:W-:Y:S01]  /*1ad0*/  SHF.L.U32 R121, R56, 0x2, RZ ;  /* 0x0000000238797819 */ /* 0x000fe200000006ff */
[----:B------:R-:W-:Y:S01]  /*1ae0*/  @!P0 IMAD.IADD R21, R15, 0x1, R6 ;  /* 0x000000010f158824 */ /* 0x000fe200078e0206 */
[----:B------:R-:W-:Y:S01]  /*1af0*/  LOP3.LUT R15, R17, 0x38, R16, 0xf8, !PT ;  /* 0x00000038110f7812 */ /* 0x000fe200078ef810 */
[----:B------:R-:W-:Y:S01]  /*1b00*/  IMAD.MOV.U32 R19, RZ, RZ, 0x2 ;  /* 0x00000002ff137424 */ /* 0x000fe200078e00ff */
[C---:B------:R-:W-:Y:S01]  /*1b10*/  IADD3 R12, R16.reuse, 0x40, RZ ;  /* 0x00000040100c7810 */ /* 0x040fe20007ffe0ff */
[----:B------:R-:W-:Y:S01]  /*1b20*/  IMAD.WIDE R22, R23, 0x40, R134 ;  /* 0x0000004017167825 */ /* 0x000fe200078e0286 */
[----:B------:R-:W-:-:S02]  /*1b30*/  IADD3 R20, P0, R16, R20, RZ ;  /* 0x0000001410147210 */ /* 0x000fc40007f1e0ff */
[----:B------:R-:W-:Y:S01]  /*1b40*/  SHF.R.S32.HI R17, RZ, 0x1f, R16 ;  /* 0x0000001fff117819 */ /* 0x000fe20000011410 */
[----:B------:R-:W-:Y:S01]  /*1b50*/  IMAD.HI.U32 R124, R19, R124, R24 ;  /* 0x0000007c137c7227 */ /* 0x000fe200078e0018 */
[----:B------:R-:W-:Y:S02]  /*1b60*/  ISETP.GE.AND P1, PT, R12, c[0x0][0x220], PT ;  /* 0x000088000c007a0c */ /* 0x000fe40003f26270 */
[C---:B------:R-:W-:Y:S01]  /*1b70*/  ISETP.GE.AND P2, PT, R16.reuse, c[0x0][0x220], PT ;  /* 0x0000880010007a0c */ /* 0x040fe20003f46270 */
[----:B------:R-:W-:Y:S01]  /*1b80*/  IMAD.X R21, R17, 0x1, R21, P0 ;  /* 0x0000000111157824 */ /* 0x000fe200000e0615 */
[----:B------:R-:W-:Y:S01]  /*1b90*/  IADD3 R18, P0, R16, R8, RZ ;  /* 0x0000000810127210 */ /* 0x000fe20007f1e0ff */
[----:B------:R-:W-:Y:S01]  /*1ba0*/  IMAD R6, R23, c[0x0][0x190], RZ ;  /* 0x0000640017067a24 */ /* 0x000fe200078e02ff */
[----:B------:R-:W-:Y:S01]  /*1bb0*/  SEL R126, RZ, 0xffffffff, P1 ;  /* 0xffffffffff7e7807 */ /* 0x000fe20000800000 */
[----:B------:R-:W-:Y:S01]  /*1bc0*/  IMAD.WIDE.U32 R20, R22, c[0x0][0x190], R20 ;  /* 0x0000640016147a25 */ /* 0x000fe200078e0014 */
[----:B------:R-:W-:-:S02]  /*1bd0*/  LOP3.LUT R130, R15, R130, RZ, 0x3c, !PT ;  /* 0x000000820f827212 */ /* 0x000fc400078e3cff */
[----:B------:R-:W-:Y:S01]  /*1be0*/  LEA.HI R15, R11, R110, RZ, 0x6 ;  /* 0x0000006e0b0f7211 */ /* 0x000fe200078f30ff */
[----:B------:R-:W-:Y:S01]  /*1bf0*/  IMAD.X R19, R17, 0x1, R13, P0 ;  /* 0x0000000111137824 */ /* 0x000fe200000e060d */
[----:B------:R-:W-:Y:S01]  /*1c00*/  IADD3 R104, P0, R134, R9, RZ ;  /* 0x0000000986687210 */ /* 0x000fe20007f1e0ff */
[----:B------:R-:W-:Y:S01]  /*1c10*/  IMAD.SHL.U32 R126, R126, 0x2, RZ ;  /* 0x000000027e7e7824 */ /* 0x000fe200078e00ff */
[----:B------:R-:W-:Y:S01]  /*1c20*/  SEL R9, RZ, 0x1, P2 ;  /* 0x00000001ff097807 */ /* 0x000fe20001000000 */
[----:B------:R-:W-:Y:S01]  /*1c30*/  IMAD R6, R22, c[0x0][0x194], R6 ;  /* 0x0000650016067a24 */ /* 0x000fe200078e0206 */
[----:B------:R-:W-:Y:S01]  /*1c40*/  SHF.L.U32 R15, R15, 0x3, RZ ;  /* 0x000000030f0f7819 */ /* 0x000fe200000006ff */
[----:B------:R-:W-:Y:S01]  /*1c50*/  IMAD.X R3, R135, 0x1, R3, P0 ;  /* 0x0000000187037824 */ /* 0x000fe200000e0603 */
[----:B------:R-:W-:Y:S01]  /*1c60*/  LOP3.LUT R126, R126, 0x2, R9, 0xe2, !PT ;  /* 0x000000027e7e7812 */ /* 0x000fe200078ee209 */
[----:B------:R-:W-:Y:S01]  /*1c70*/  IMAD.IADD R127, R127, 0x1, -R10 ;  /* 0x000000017f7f7824 */ /* 0x000fe200078e0a0a */
[----:B------:R-:W-:Y:S01]  /*1c80*/  SHF.R.S32.HI R9, RZ, 0x1f, R60 ;  /* 0x0000001fff097819 */ /* 0x000fe2000001143c */
[----:B------:R-:W-:Y:S01]  /*1c90*/  IMAD R3, R3, c[0x0][0x1a0], RZ ;  /* 0x0000680003037a24 */ /* 0x000fe200078e02ff */
[----:B------:R-:W-:Y:S01]  /*1ca0*/  IADD3 R21, R21, R6, RZ ;  /* 0x0000000615157210 */ /* 0x000fe20007ffe0ff */
[----:B------:R-:W-:Y:S01]  /*1cb0*/  IMAD R131, R135, c[0x0][0x198], RZ ;  /* 0x0000660087837a24 */ /* 0x000fe200078e02ff */
[----:B------:R-:W-:Y:S01]  /*1cc0*/  LEA.HI R6, R9, R60, RZ, 0x6 ;  /* 0x0000003c09067211 */ /* 0x000fe200078f30ff */
[----:B------:R-:W-:Y:S01]  /*1cd0*/  IMAD R101, R104, c[0x0][0x1a4], R3 ;  /* 0x0000690068657a24 */ /* 0x000fe200078e0203 */
[----:B------:R-:W-:Y:S01]  /*1ce0*/  IADD3 R132, P0, R16, R132, RZ ;  /* 0x0000008410847210 */ /* 0x000fe20007f1e0ff */
[----:B------:R-:W-:Y:S01]  /*1cf0*/  IMAD.MOV.U32 R3, RZ, RZ, c[0x0][0x1a0] ;  /* 0x00006800ff037624 */ /* 0x000fe200078e00ff */
[----:B------:R-:W-:Y:S01]  /*1d00*/  SHF.R.S32.HI R6, RZ, 0x6, R6 ;  /* 0x00000006ff067819 */ /* 0x000fe20000011406 */
[----:B------:R-:W-:Y:S01]  /*1d10*/  IMAD R131, R134, c[0x0][0x19c], R131 ;  /* 0x0000670086837a24 */ /* 0x000fe200078e0283 */
[----:B------:R-:W-:Y:S01]  /*1d20*/  LOP3.LUT R130, R130, 0xfffffe00, R15, 0xf8, !PT ;  /* 0xfffffe0082827812 */ /* 0x000fe200078ef80f */
[----:B------:R-:W-:Y:S01]  /*1d30*/  IMAD R15, R0, c[0x0][0x1b8], RZ ;  /* 0x00006e00000f7a24 */ /* 0x000fe200078e02ff */
[----:B------:R-:W-:Y:S01]  /*1d40*/  IMNMX R59, R163, R6, !PT ;  /* 0x00000006a33b7217 */ /* 0x000fe20007800200 */
[----:B------:R-:W-:Y:S01]  /*1d50*/  IMAD.X R133, R17, 0x1, R5, P0 ;  /* 0x0000000111857824 */ /* 0x000fe200000e0605 */
[----:B------:R-:W-:Y:S01]  /*1d60*/  R2P PR, R127, 0x6 ;  /* 0x000000067f007804 */ /* 0x000fe20000000000 */
[----:B------:R-:W-:Y:S01]  /*1d70*/  IMAD R10, R2, c[0x0][0x1bc], R15 ;  /* 0x00006f00020a7a24 */ /* 0x000fe200078e020f */
[----:B------:R-:W-:Y:S01]  /*1d80*/  ISETP.GT.AND P0, PT, R102, R59, PT ;  /* 0x0000003b6600720c */ /* 0x000fe20003f04270 */
[----:B------:R-:W-:Y:S01]  /*1d90*/  IMAD.WIDE.U32 R14, R2, c[0x0][0x1b8], R18 ;  /* 0x00006e00020e7a25 */ /* 0x000fe200078e0012 */
[----:B------:R-:W-:-:S02]  /*1da0*/  SHF.R.S32.HI R8, RZ, 0x1f, R136 ;  /* 0x0000001fff087819 */ /* 0x000fc40000011488 */
[----:B------:R-:W-:Y:S01]  /*1db0*/  SHF.R.S32.HI R125, RZ, 0x1, R124 ;  /* 0x00000001ff7d7819 */ /* 0x000fe2000001147c */
[----:B------:R-:W-:Y:S01]  /*1dc0*/  IMAD.IADD R15, R15, 0x1, R10 ;  /* 0x000000010f0f7824 */ /* 0x000fe200078e020a */
[-C--:B------:R-:W-:Y:S01]  /*1dd0*/  SHF.L.U64.HI R164, R145, R78.reuse, c[0x0][0x19c] ;  /* 0x0000670091a47619 */ /* 0x080fe2000001024e */
[----:B------:R-:W-:Y:S01]  /*1de0*/  IMAD R139, R8, c[0x0][0x1a8], RZ ;  /* 0x00006a00088b7a24 */ /* 0x000fe200078e02ff */
[----:B------:R-:W-:Y:S01]  /*1df0*/  SHF.L.U64.HI R166, R3, R78, c[0x0][0x1a4] ;  /* 0x0000690003a67619 */ /* 0x000fe2000001024e */
[----:B------:R-:W-:Y:S01]  /*1e00*/  IMAD R122, R134, R125, R121 ;  /* 0x0000007d867a7224 */ /* 0x000fe200078e0279 */
[----:B------:R-:W-:Y:S01]  /*1e10*/  SHF.R.S32.HI R58, RZ, 0x4, R58 ;  /* 0x00000004ff3a7819 */ /* 0x000fe2000001143a */
[----:B------:R-:W-:Y:S01]  /*1e20*/  IMAD R139, R136, c[0x0][0x1ac], R139 ;  /* 0x00006b00888b7a24 */ /* 0x000fe200078e028b */
[----:B------:R-:W-:Y:S01]  /*1e30*/  SHF.R.S32.HI R52, RZ, 0x5, R52 ;  /* 0x00000005ff347819 */ /* 0x000fe20000011434 */
[--C-:B------:R-:W-:Y:S01]  /*1e40*/  IMAD.IADD R121, R121, 0x1, R122.reuse ;  /* 0x0000000179797824 */ /* 0x100fe200078e027a */
[----:B------:R-:W-:Y:S01]  /*1e50*/  SHF.R.S32.HI R109, RZ, 0x1f, R122 ;  /* 0x0000001fff6d7819 */ /* 0x000fe2000001147a */
[----:B------:R-:W-:Y:S01]  /*1e60*/  IMAD.WIDE.U32 R132, R134, c[0x0][0x198], R132 ;  /* 0x0000660086847a25 */ /* 0x000fe200078e0084 */
[----:B------:R-:W-:-:S02]  /*1e70*/  SEL R45, R45, 0xfffffff0, !P1 ;  /* 0xfffffff02d2d7807 */ /* 0x000fc40004800000 */
[----:B------:R-:W-:Y:S01]  /*1e80*/  SHF.R.S32.HI R108, RZ, 0x1f, R121 ;  /* 0x0000001fff6c7819 */ /* 0x000fe20000011479 */
[----:B------:R-:W-:Y:S01]  /*1e90*/  IMAD.WIDE.U32 R136, R136, c[0x0][0x1a8], R20 ;  /* 0x00006a0088887a25 */ /* 0x000fe200078e0014 */
[----:B------:R-:W-:Y:S02]  /*1ea0*/  IADD3 R131, R133, R131, RZ ;  /* 0x0000008385837210 */ /* 0x000fe40007ffe0ff */
[----:B------:R-:W-:Y:S01]  /*1eb0*/  SEL R43, R65, 0xffffffe0, !P2 ;  /* 0xffffffe0412b7807 */ /* 0x000fe20005000000 */
[----:B------:R-:W-:-:S04]  /*1ec0*/  IMAD.WIDE.U32 R104, R104, c[0x0][0x1a0], R14 ;  /* 0x0000680068687a25 */ /* 0x000fc800078e000e */
[----:B------:R-:W-:Y:S02]  /*1ed0*/  IMAD.SHL.U32 R167, R3, 0x10, RZ ;  /* 0x0000001003a77824 */ /* 0x000fe400078e00ff */
[----:B------:R-:W-:Y:S02]  /*1ee0*/  IMAD.IADD R129, R110, 0x1, -R129 ;  /* 0x000000016e817824 */ /* 0x000fe400078e0a81 */
        /* <DEDUP_REMOVED lines=10> */
[----:B------:R-:W-:Y:S01]  /*1f90*/  IMAD.WIDE.U32 R10, R169, c[0x0][0x278], R16 ;  /* 0x00009e00a90a7a25 */ /* 0x000fe200078e0010 */
[C---:B------:R-:W-:Y:S01]  /*1fa0*/  LEA R86, P2, R132.reuse, c[0x0][0x168], 0x1 ;  /* 0x00005a0084567a11 */ /* 0x040fe200078408ff */
[----:B------:R-:W-:Y:S01]  /*1fb0*/  UMOV UR8, 0x60 ;  /* 0x0000006000087882 */ /* 0x000fe20000000000 */
[----:B------:R-:W-:Y:S01]  /*1fc0*/  IADD3.X R5, R5, R135, ~R9, P1, P0 ;  /* 0x0000008705057210 */ /* 0x000fe20000fe0c09 */
[C---:B------:R-:W-:Y:S01]  /*1fd0*/  IMAD R4, R169.reuse, c[0x0][0x27c], R4 ;  /* 0x00009f00a9047a24 */ /* 0x040fe200078e0204 */
[----:B------:R-:W-:Y:S01]  /*1fe0*/  LEA.HI.X R85, R132, c[0x0][0x16c], R131, 0x1, P2 ;  /* 0x00005b0084557a11 */ /* 0x000fe200010f0c83 */
[----:B------:R-:W-:Y:S01]  /*1ff0*/  IMAD R6, R169, c[0x0][0x284], R6 ;  /* 0x0000a100a9067a24 */ /* 0x000fe200078e0206 */
[----:B------:R-:W-:Y:S01]  /*2000*/  IADD3 R114, R123, 0x40, RZ ;  /* 0x000000407b727810 */ /* 0x000fe20007ffe0ff */
[----:B------:R-:W-:Y:S01]  /*2010*/  IMAD.WIDE.U32 R14, R169, c[0x0][0x280], R16 ;  /* 0x0000a000a90e7a25 */ /* 0x000fe200078e0010 */
[----:B------:R-:W-:Y:S01]  /*2020*/  ULDC.64 UR4, c[0x0][0x1a0] ;  /* 0x0000680000047ab9 */ /* 0x000fe20000000a00 */
[----:B------:R-:W-:Y:S01]  /*2030*/  MOV R63, 0x5 ;  /* 0x00000005003f7802 */ /* 0x000fe20000000f00 */
[----:B------:R-:W-:Y:S01]  /*2040*/  UIMAD UR9, UR8, UR5, URZ ;  /* 0x00000005080972a4 */ /* 0x000fe2000f8e023f */
[----:B------:R-:W-:Y:S01]  /*2050*/  IMAD R9, R5, c[0x0][0x290], RZ ;  /* 0x0000a40005097a24 */ /* 0x000fe200078e02ff */
[----:B------:R-:W-:Y:S01]  /*2060*/  LOP3.LUT R118, R126, 0xffff, RZ, 0xc0, !PT ;  /* 0x0000ffff7e767812 */ /* 0x000fe200078ec0ff */
[----:B------:R-:W-:Y:S01]  /*2070*/  IMAD.IADD R11, R11, 0x1, R4 ;  /* 0x000000010b0b7824 */ /* 0x000fe200078e0204 */
[----:B------:R-:W-:Y:S01]  /*2080*/  ULDC UR5, c[0x0][0x294] ;  /* 0x0000a50000057ab9 */ /* 0x000fe20000000800 */
[----:B------:R-:W-:Y:S01]  /*2090*/  IMAD R5, R5, c[0x0][0x288], RZ ;  /* 0x0000a20005057a24 */ /* 0x000fe200078e02ff */
[----:B------:R-:W-:Y:S01]  /*20a0*/  UIMAD UR5, UR8, UR5, URZ ;  /* 0x00000005080572a4 */ /* 0x000fe2000f8e023f */
[----:B------:R-:W-:Y:S01]  /*20b0*/  IMAD.IADD R15, R15, 0x1, R6 ;  /* 0x000000010f0f7824 */ /* 0x000fe200078e0206 */
[----:B------:R-:W-:Y:S01]  /*20c0*/  UIMAD.WIDE.U32 UR10, UR8, UR4, URZ ;  /* 0x00000004080a72a5 */ /* 0x000fe2000f8e003f */
[----:B------:R-:W-:Y:S01]  /*20d0*/  IMAD R4, R8, c[0x0][0x28c], R5 ;  /* 0x0000a30008047a24 */ /* 0x000fe200078e0205 */
[----:B------:R-:W-:Y:S01]  /*20e0*/  LOP3.LUT R120, R118, 0x1, RZ, 0xc0, !PT ;  /* 0x0000000176787812 */ /* 0x000fe200078ec0ff */
        /* <DEDUP_REMOVED lines=14> */
[----:B------:R-:W-:-:S02]  /*21d0*/  IMAD.IADD R5, R15, 0x1, R9 ;  /* 0x000000010f057824 */ /* 0x000fc400078e0209 */
[----:B------:R-:W-:Y:S02]  /*21e0*/  IMAD.MOV.U32 R4, RZ, RZ, R14 ;  /* 0x000000ffff047224 */ /* 0x000fe400078e000e */
[C---:B------:R-:W-:Y:S02]  /*21f0*/  IMAD R91, R0.reuse, c[0x0][0x2a0], RZ ;  /* 0x0000a800005b7a24 */ /* 0x040fe400078e02ff */
[----:B------:R-:W-:Y:S02]  /*2200*/  IMAD R93, R0, c[0x0][0x298], RZ ;  /* 0x0000a600005d7a24 */ /* 0x000fe400078e02ff */
[----:B------:R-:W-:Y:S02]  /*2210*/  IMAD.MOV.U32 R6, RZ, RZ, R10 ;  /* 0x000000ffff067224 */ /* 0x000fe400078e000a */
[----:B------:R-:W-:-:S04]  /*2220*/  IMAD.WIDE.U32 R82, R3, 0x20, RZ ;  /* 0x0000002003527825 */ /* 0x000fc800078e00ff */
[C---:B------:R-:W-:Y:S02]  /*2230*/  IMAD R91, R2.reuse, c[0x0][0x2a4], R91 ;  /* 0x0000a900025b7a24 */ /* 0x040fe400078e025b */
[C---:B------:R-:W-:Y:S02]  /*2240*/  IMAD R93, R2.reuse, c[0x0][0x29c], R93 ;  /* 0x0000a700025d7a24 */ /* 0x040fe400078e025d */
[----:B------:R-:W-:-:S04]  /*2250*/  IMAD.WIDE.U32 R4, R2, c[0x0][0x2a0], R4 ;  /* 0x0000a80002047a25 */ /* 0x000fc800078e0004 */
[----:B------:R-:W-:Y:S01]  /*2260*/  IMAD.WIDE.U32 R2, R2, c[0x0][0x298], R6 ;  /* 0x0000a60002027a25 */ /* 0x000fe200078e0006 */
[----:B------:R-:W-:-:S03]  /*2270*/  LEA R90, P1, R4, c[0x0][0x270], 0x1 ;  /* 0x00009c00045a7a11 */ /* 0x000fc600078208ff */
[----:B------:R-:W-:Y:S01]  /*2280*/  IMAD.IADD R93, R3, 0x1, R93 ;  /* 0x00000001035d7824 */ /* 0x000fe200078e025d */
[C---:B------:R-:W-:Y:S01]  /*2290*/  LEA R92, P0, R2.reuse, c[0x0][0x268], 0x1 ;  /* 0x00009a00025c7a11 */ /* 0x040fe200078008ff */
        /* <DEDUP_REMOVED lines=11> */
[--C-:B------:R-:W-:Y:S01]  /*2350*/  IMAD.X R47, R109, 0x1, R97.reuse, P4 ;  /* 0x000000016d2f7824 */ /* 0x100fe200020e0661 */
[----:B------:R-:W-:Y:S01]  /*2360*/  IADD3 R96, P2, R121, R96, RZ ;  /* 0x0000006079607210 */ /* 0x000fe20007f5e0ff */
[----:B------:R-:W-:Y:S01]  /*2370*/  IMAD.IADD R112, R123, 0x1, R114 ;  /* 0x000000017b707824 */ /* 0x000fe200078e0272 */
[----:B------:R-:W-:Y:S01]  /*2380*/  LEA R88, P1, R104, c[0x0][0x170], 0x1 ;  /* 0x00005c0068587a11 */ /* 0x000fe200078208ff */
[----:B------:R-:W-:Y:S01]  /*2390*/  IMAD.X R71, RZ, RZ, R164, P0 ;  /* 0x000000ffff477224 */ /* 0x000fe200000e06a4 */
[----:B------:R-:W-:Y:S01]  /*23a0*/  SHF.L.U64.HI R61, R64, R78, c[0x0][0x28c] ;  /* 0x0000a300403d7619 */ /* 0x000fe2000001024e */
[----:B------:R-:W-:Y:S01]  /*23b0*/  IMAD.X R97, R108, 0x1, R97, P2 ;  /* 0x000000016c617824 */ /* 0x000fe200010e0661 */
[----:B------:R-:W-:Y:S01]  /*23c0*/  LEA.HI.X R89, R104, c[0x0][0x174], R101, 0x1, P1 ;  /* 0x00005d0068597a11 */ /* 0x000fe200008f0c65 */
[----:B------:R-:W-:Y:S01]  /*23d0*/  IMAD.SHL.U32 R79, R142, 0x10, RZ ;  /* 0x000000108e4f7824 */ /* 0x000fe200078e00ff */
[----:B------:R-:W-:Y:S01]  /*23e0*/  IADD3 R72, P0, R165, R70, RZ ;  /* 0x00000046a5487210 */ /* 0x000fe20007f1e0ff */
[C---:B------:R-:W-:Y:S01]  /*23f0*/  IMAD.SHL.U32 R115, R125.reuse, 0x20, RZ ;  /* 0x000000207d737824 */ /* 0x040fe200078e00ff */
[----:B------:R-:W-:Y:S01]  /*2400*/  IADD3 R67, P1, R62, 0x40, RZ ;  /* 0x000000403e437810 */ /* 0x000fe20007f3e0ff */
[----:B------:R-:W-:Y:S01]  /*2410*/  IMAD R113, R125, 0x30, RZ ;  /* 0x000000307d717824 */ /* 0x000fe200078e02ff */
[----:B------:R-:W-:Y:S01]  /*2420*/  IADD3.X R73, R164, R71, RZ, P0, !PT ;  /* 0x00000047a4497210 */ /* 0x000fe200007fe4ff */
[----:B------:R-:W-:Y:S01]  /*2430*/  IMAD.IADD R111, R123, 0x1, R112 ;  /* 0x000000017b6f7824 */ /* 0x000fe200078e0270 */
[C---:B------:R-:W-:Y:S01]  /*2440*/  SHF.L.U64.HI R47, R46.reuse, 0x1, R47 ;  /* 0x000000012e2f7819 */ /* 0x040fe2000001022f */
[----:B------:R-:W-:Y:S01]  /*2450*/  IMAD.SHL.U32 R46, R46, 0x2, RZ ;  /* 0x000000022e2e7824 */ /* 0x000fe200078e00ff */
[C---:B------:R-:W-:Y:S01]  /*2460*/  SHF.L.U64.HI R97, R96.reuse, 0x1, R97 ;  /* 0x0000000160617819 */ /* 0x040fe20000010261 */
[----:B------:R-:W-:Y:S01]  /*2470*/  IMAD.SHL.U32 R96, R96, 0x2, RZ ;  /* 0x0000000260607824 */ /* 0x000fe200078e00ff */
[----:B------:R-:W-:Y:S01]  /*2480*/  IADD3.X R66, RZ, R61, RZ, P1, !PT ;  /* 0x0000003dff427210 */ /* 0x000fe20000ffe4ff */
[----:B------:R-:W-:Y:S01]  /*2490*/  IMAD R65, R65, c[0x0][0x19c], RZ ;  /* 0x0000670041417a24 */ /* 0x000fe200078e02ff */
[----:B------:R-:W-:Y:S01]  /*24a0*/  IADD3 R69, P5, R67, R62, RZ ;  /* 0x0000003e43457210 */ /* 0x000fe20007fbe0ff */
[----:B------:R-:W-:Y:S01]  /*24b0*/  IMAD.WIDE.U32 R144, R145, 0x20, RZ ;  /* 0x0000002091907825 */ /* 0x000fe200078e00ff */
[----:B------:R-:W-:-:S02]  /*24c0*/  IADD3 R77, P0, R165, R72, RZ ;  /* 0x00000048a54d7210 */ /* 0x000fc40007f1e0ff */
[----:B------:R-:W-:Y:S01]  /*24d0*/  SHF.L.U64.HI R78, R142, R78, c[0x0][0x294] ;  /* 0x0000a5008e4e7619 */ /* 0x000fe2000001024e */
[----:B------:R-:W-:Y:S01]  /*24e0*/  IMAD.X R68, R66, 0x1, R61, P5 ;  /* 0x0000000142447824 */ /* 0x000fe200028e063d */
[----:B------:R-:W-:Y:S01]  /*24f0*/  SHF.L.U64.HI R80, R142, R63, c[0x0][0x294] ;  /* 0x0000a5008e507619 */ /* 0x000fe2000001023f */
[----:B------:R-:W-:Y:S01]  /*2500*/  IMAD.X R76, R164, 0x1, R73, P0 ;  /* 0x00000001a44c7824 */ /* 0x000fe200000e0649 */
[C---:B------:R-:W-:Y:S01]  /*2510*/  SHF.L.U32 R81, R142.reuse, 0x5, RZ ;  /* 0x000000058e517819 */ /* 0x040fe200000006ff */
[----:B------:R-:W-:Y:S01]  /*2520*/  IMAD.WIDE.U32 R142, R142, 0x60, RZ ;  /* 0x000000608e8e7825 */ /* 0x000fe200078e00ff */
[----:B------:R-:W-:Y:S02]  /*2530*/  IADD3 R94, P4, R96, c[0x0][0x2b0], RZ ;  /* 0x0000ac00605e7a10 */ /* 0x000fe40007f9e0ff */
[----:B------:R-:W-:Y:S01]  /*2540*/  IADD3 R10, P1, R46, c[0x0][0x2b0], RZ ;  /* 0x0000ac002e0a7a10 */ /* 0x000fe20007f3e0ff */
[----:B------:R-:W-:Y:S01]  /*2550*/  IMAD.MOV.U32 R11, RZ, RZ, R102 ;  /* 0x000000ffff0b7224 */ /* 0x000fe200078e0066 */
[----:B------:R-:W-:Y:S01]  /*2560*/  IADD3 R75, P5, R69, R62, RZ ;  /* 0x0000003e454b7210 */ /* 0x000fe20007fbe0ff */
[----:B------:R-:W-:Y:S01]  /*2570*/  IMAD.IADD R65, R145, 0x1, R65 ;  /* 0x0000000191417824 */ /* 0x000fe200078e0241 */
[----:B------:R-:W-:Y:S01]  /*2580*/  IADD3 R0, R83, R0, RZ ;  /* 0x0000000053007210 */ /* 0x000fe20007ffe0ff */
[----:B------:R-:W-:Y:S01]  /*2590*/  IMAD.SHL.U32 R83, R82, 0x2, RZ ;  /* 0x0000000252537824 */ /* 0x000fe200078e00ff */
[----:B------:R-:W-:Y:S01]  /*25a0*/  IADD3 R96, P2, R96, c[0x0][0x2a8], RZ ;  /* 0x0000aa0060607a10 */ /* 0x000fe20007f5e0ff */
[----:B------:R-:W-:Y:S01]  /*25b0*/  IMAD.X R74, R68, 0x1, R61, P5 ;  /* 0x00000001444a7824 */ /* 0x000fe200028e063d */
[----:B------:R-:W-:-:S02]  /*25c0*/  IADD3 R46, P0, R46, c[0x0][0x2a8], RZ ;  /* 0x0000aa002e2e7a10 */ /* 0x000fc40007f1e0ff */
[C---:B------:R-:W-:Y:S01]  /*25d0*/  SHF.L.U64.HI R63, R64.reuse, R63, c[0x0][0x28c] ;  /* 0x0000a300403f7619 */ /* 0x040fe2000001023f */
[----:B------:R-:W-:Y:S01]  /*25e0*/  IMAD.SHL.U32 R64, R64, 0x20, RZ ;  /* 0x0000002040407824 */ /* 0x000fe200078e00ff */
[C---:B------:R-:W-:Y:S01]  /*25f0*/  SHF.L.U64.HI R80, R81.reuse, 0x1, R80 ;  /* 0x0000000151507819 */ /* 0x040fe20000010250 */
[----:B------:R-:W-:Y:S01]  /*2600*/  IMAD.SHL.U32 R81, R81, 0x2, RZ ;  /* 0x0000000251517824 */ /* 0x000fe200078e00ff */
[C---:B------:R-:W-:Y:S01]  /*2610*/  SHF.L.U64.HI R78, R79.reuse, 0x1, R78 ;  /* 0x000000014f4e7819 */ /* 0x040fe2000001024e */
[----:B------:R-:W-:Y:S01]  /*2620*/  IMAD.SHL.U32 R79, R79, 0x2, RZ ;  /* 0x000000024f4f7824 */ /* 0x000fe200078e00ff */
[----:B------:R-:W-:Y:S02]  /*2630*/  IADD3.X R95, R97, c[0x0][0x2b4], RZ, P4, !PT ;  /* 0x0000ad00615f7a10 */ /* 0x000fe400027fe4ff */
[----:B------:R-:W-:Y:S02]  /*2640*/  IADD3.X R9, R47, c[0x0][0x2b4], RZ, P1, !PT ;  /* 0x0000ad002f097a10 */ /* 0x000fe40000ffe4ff */
[----:B------:R-:W-:-:S02]  /*2650*/  SHF.L.U64.HI R82, R82, 0x1, R0 ;  /* 0x0000000152527819 */ /* 0x000fc40000010200 */
[----:B------:R-:W-:Y:S02]  /*2660*/  SHF.R.S32.HI R106, RZ, 0x1f, R115 ;  /* 0x0000001fff6a7819 */ /* 0x000fe40000011473 */
[----:B------:R-:W-:Y:S02]  /*2670*/  SHF.R.S32.HI R100, RZ, 0x1f, R113 ;  /* 0x0000001fff647819 */ /* 0x000fe40000011471 */
[----:B------:R-:W-:Y:S02]  /*2680*/  SHF.R.S32.HI R99, RZ, 0x1f, R112 ;  /* 0x0000001fff637819 */ /* 0x000fe40000011470 */
[----:B------:R-:W-:Y:S02]  /*2690*/  IADD3 R84, R143, UR5, RZ ;  /* 0x000000058f547c10 */ /* 0x000fe4000fffe0ff */
[----:B------:R-:W-:Y:S02]  /*26a0*/  SHF.R.S32.HI R98, RZ, 0x1f, R111 ;  /* 0x0000001fff627819 */ /* 0x000fe4000001146f */
[----:B------:R-:W-:-:S02]  /*26b0*/  IADD3.X R97, R97, c[0x0][0x2ac], RZ, P2, !PT ;  /* 0x0000ab0061617a10 */ /* 0x000fc400017fe4ff */
[----:B------:R-:W-:Y:S02]  /*26c0*/  IADD3.X R47, R47, c[0x0][0x2ac], RZ, P0, !PT ;  /* 0x0000ab002f2f7a10 */ /* 0x000fe400007fe4ff */
.L_x_6077:
        /* <DEDUP_REMOVED lines=8> */
[----:B-123--:R-:W-:-:S05]  /*2750*/  @!P6 BRA `(.L_x_6010) ;  /* 0x000000600000e947 */ /* 0x00efca0003800000 */
[----:B------:R-:W-:Y:S02]  /*2760*/  ISETP.NE.AND P1, PT, R120, RZ, PT ;  /* 0x000000ff7800720c */ /* 0x000fe40003f25270 */
[----:B------:R-:W-:Y:S11]  /*2770*/  ISETP.NE.AND P0, PT, R118, RZ, PT ;  /* 0x000000ff7600720c */ /* 0x000ff60003f05270 */
[----:B------:R-:W2:Y:S04]  /*2780*/  @P1 LDG.E.128 R20, [R90.64] ;  /* 0x000000065a141981 */ /* 0x000ea8000c1e1d00 */
[----:B--2---:R1:W-:Y:S04]  /*2790*/  @P1 STG.E.128 [R88.64], R20 ;  /* 0x0000001458001986 */ /* 0x0043e8000c101d06 */
[----:B------:R-:W2:Y:S04]  /*27a0*/  @P0 LDG.E.128 R4, [R90.64+0x80] ;  /* 0x000080065a040981 */ /* 0x000ea8000c1e1d00 */
[----:B--2---:R1:W-:Y:S02]  /*27b0*/  @P0 STG.E.128 [R88.64+0x80], R4 ;  /* 0x0000800458000986 */ /* 0x0043e4000c101d06 */
.L_x_6010:
[----:B------:R-:W-:Y:S05]  /*27c0*/  BSYNC B0 ;  /* 0x0000000000007941 */ /* 0x000fea0003800000 */
.L_x_6009:
        /* <DEDUP_REMOVED lines=11> */
[----:B-1----:R-:W2:Y:S04]  /*2880*/  @P1 LDG.E.128 R20, [R24.64] ;  /* 0x0000000618141981 */ /* 0x002ea8000c1e1d00 */
[----:B--2---:R1:W-:Y:S04]  /*2890*/  @P1 STG.E.128 [R18.64], R20 ;  /* 0x0000001412001986 */ /* 0x0043e8000c101d06 */
[----:B------:R-:W2:Y:S04]  /*28a0*/  @P0 LDG.E.128 R4, [R24.64+0x80] ;  /* 0x0000800618040981 */ /* 0x000ea8000c1e1d00 */
[----:B--2---:R1:W-:Y:S02]  /*28b0*/  @P0 STG.E.128 [R18.64+0x80], R4 ;  /* 0x0000800412000986 */ /* 0x0043e4000c101d06 */
.L_x_6012:
[----:B------:R-:W-:Y:S05]  /*28c0*/  BSYNC B0 ;  /* 0x0000000000007941 */ /* 0x000fea0003800000 */
.L_x_6011:
        /* <DEDUP_REMOVED lines=15> */
.L_x_6014:
[----:B------:R-:W-:Y:S05]  /*29c0*/  BSYNC B0 ;  /* 0x0000000000007941 */ /* 0x000fea0003800000 */
.L_x_6013:
[C---:B------:R-:W-:Y:S01]  /*29d0*/  ISETP.GE.AND P1, PT, R116.reuse, R2, PT ;  /* 0x000000027400720c */ /* 0x040fe20003f26270 */
[----:B------:R-:W-:Y:S03]  /*29e0*/  BSSY B0, `(.L_x_6015) ;  /* 0x000000e000007945 */ /* 0x000fe60003800000 */
[----:B------:R-:W-:Y:S11]  /*29f0*/  ISETP.GE.AND P1, PT, R116, R0, !P1 ;  /* 0x000000007400720c */ /* 0x000ff60004f26270 */
[----:B------:R-:W-:Y:S02]  /*2a00*/  @!UPT UIADD3 URZ, URZ, URZ, URZ ;  /* 0x0000003f3f3ff290 */ /* 0x000fe4000fffe03f */
[----:B------:R-:W-:-:S05]  /*2a10*/  @!P1 BRA `(.L_x_6016) ;  /* 0x000000a000009947 */ /* 0x000fca0003800000 */
[----:B------:R-:W-:Y:S02]  /*2a20*/  ISETP.NE.AND P5, PT, R120, RZ, PT ;  /* 0x000000ff7800720c */ /* 0x000fe40003fa5270 */
[----:B-1----:R-:W-:Y:S05]  /*2a30*/  IADD3 R18, P0, R90, R142, RZ ;  /* 0x0000008e5a127210 */ /* 0x002fea0007f1e0ff */
[----:B------:R-:W-:Y:S01]  /*2a40*/  IMAD.X R19, R91, 0x1, R84, P0 ;  /* 0x000000015b137824 */ /* 0x000fe200000e0654 */
[----:B------:R-:W-:Y:S04]  /*2a50*/  IADD3 R2, P0, R88, UR10, RZ ;  /* 0x0000000a58027c10 */ /* 0x000fe8000ff1e0ff */
[----:B------:R-:W-:Y:S01]  /*2a60*/  IADD3.X R3, R89, UR9, RZ, P0, !PT ;  /* 0x0000000959037c10 */ /* 0x000fe200087fe4ff */
[----:B------:R-:W2:Y:S01]  /*2a70*/  @P5 LDG.E.128 R20, [R18.64] ;  /* 0x0000000612145981 */ /* 0x000ea2000c1e1d00 */
[----:B------:R-:W-:Y:S03]  /*2a80*/  ISETP.NE.AND P0, PT, R118, RZ, PT ;  /* 0x000000ff7600720c */ /* 0x000fe60003f05270 */
[----:B--2---:R1:W-:Y:S10]  /*2a90*/  @P5 STG.E.128 [R2.64], R20 ;  /* 0x0000001402005986 */ /* 0x0043f4000c101d06 */
[----:B------:R-:W2:Y:S04]  /*2aa0*/  @P0 LDG.E.128 R4, [R18.64+0x80] ;  /* 0x0000800612040981 */ /* 0x000ea8000c1e1d00 */
[----:B--2---:R1:W-:Y:S02]  /*2ab0*/  @P0 STG.E.128 [R2.64+0x80], R4 ;  /* 0x0000800402000986 */ /* 0x0043e4000c101d06 */
.L_x_6016:
[----:B------:R-:W-:Y:S05]  /*2ac0*/  BSYNC B0 ;  /* 0x0000000000007941 */ /* 0x000fea0003800000 */
.L_x_6015:
        /* <DEDUP_REMOVED lines=29> */
[--C-:B------:R-:W-:Y:S01]  /*2ca0*/  @!P0 HADD2.F32 R26, -RZ, R8.reuse.H1_H1 ;  /* 0x30000008ff1a8230 */ /* 0x100fe20000004100 */
        /* <DEDUP_REMOVED lines=8> */
[--C-:B------:R-:W-:Y:S01]  /*2d30*/  @!P0 HADD2.F32 R18, -RZ, R19.reuse.H0_H0 ;  /* 0x20000013ff128230 */ /* 0x100fe20000004100 */
[-C--:B------:R-:W-:Y:S01]  /*2d40*/  @!P0 FMUL.FTZ R3, R8, R5.reuse ;  /* 0x0000000508038220 */ /* 0x080fe20000410000 */
[----:B------:R-:W-:Y:S01]  /*2d50*/  @!P0 HADD2.F32 R24, -RZ, R19.H1_H1 ;  /* 0x30000013ff188230 */ /* 0x000fe20000004100 */
[----:B------:R-:W-:Y:S01]  /*2d60*/  @!P0 FMUL.FTZ R28, R26, R5 ;  /* 0x000000051a1c8220 */ /* 0x000fe20000410000 */
[--C-:B------:R-:W-:Y:S01]  /*2d70*/  @!P0 HADD2.F32 R25, -RZ, R6.reuse.H1_H1 ;  /* 0x30000006ff198230 */ /* 0x100fe20000004100 */
[-C--:B------:R-:W-:Y:S01]  /*2d80*/  @!P0 FMUL.FTZ R2, R18, R15.reuse ;  /* 0x0000000f12028220 */ /* 0x080fe20000410000 */
[----:B------:R-:W-:Y:S01]  /*2d90*/  @!P0 HADD2.F32 R6, -RZ, R6.H0_H0 ;  /* 0x20000006ff068230 */ /* 0x000fe20000004100 */
[----:B------:R-:W-:Y:S01]  /*2da0*/  @!P0 FMUL.FTZ R35, R24, R15 ;  /* 0x0000000f18238220 */ /* 0x000fe20000410000 */
[----:B------:R-:W-:Y:S01]  /*2db0*/  @!P0 F2FP.PACK_AB R33, R0, R33 ;  /* 0x000000210021823e */ /* 0x000fe200000000ff */
[-C--:B------:R-:W-:Y:S01]  /*2dc0*/  @!P0 FFMA.FTZ R2, R24, R27.reuse, R2 ;  /* 0x0000001b18028223 */ /* 0x080fe20000010002 */
[----:B------:R-:W-:Y:S01]  /*2dd0*/  @!P0 HADD2.F32 R7, -RZ, R7.H1_H1 ;  /* 0x30000007ff078230 */ /* 0x000fe20000004100 */
[----:B------:R-:W-:Y:S01]  /*2de0*/  @!P0 FFMA.FTZ R35, R18, R27, -R35 ;  /* 0x0000001b12238223 */ /* 0x000fe20000010823 */
[----:B------:R-:W-:Y:S01]  /*2df0*/  @!P0 MOV R20, R33 ;  /* 0x0000002100148202 */ /* 0x000fe20000000f00 */
[--C-:B------:R-:W-:Y:S02]  /*2e00*/  @!P0 HADD2.F32 R29, -RZ, R31.reuse.H0_H0 ;  /* 0x2000001fff1d8230 */ /* 0x100fe40000004100 */
[----:B------:R-:W-:Y:S01]  /*2e10*/  @!P0 HADD2.F32 R31, -RZ, R31.H1_H1 ;  /* 0x3000001fff1f8230 */ /* 0x000fe20000004100 */
[----:B------:R-:W-:Y:S01]  /*2e20*/  @!P0 F2FP.PACK_AB R34, R2, R35 ;  /* 0x000000230222823e */ /* 0x000fe200000000ff */
[CC--:B------:R-:W-:Y:S02]  /*2e30*/  @!P0 FMUL.FTZ R32, R25.reuse, R7.reuse ;  /* 0x0000000719208220 */ /* 0x0c0fe40000410000 */
[----:B------:R-:W-:Y:S01]  /*2e40*/  @!P0 FMUL.FTZ R4, R6, R7 ;  /* 0x0000000706048220 */ /* 0x000fe20000410000 */
[----:B------:R-:W-:Y:S01]  /*2e50*/  @!P0 MOV R21, R34 ;  /* 0x0000002200158202 */ /* 0x000fe20000000f00 */
        /* <DEDUP_REMOVED lines=9> */
.L_x_6022:
[----:B------:R-:W-:Y:S05]  /*2ef0*/  BSYNC B0 ;  /* 0x0000000000007941 */ /* 0x000fea0003800000 */
.L_x_6021:
        /* <DEDUP_REMOVED lines=53> */
[----:B------:R1:W-:Y:S02]  /*3250*/  STG.E.128 [R86.64+0x80], R20 ;  /* 0x0000801456007986 */ /* 0x0003e4000c101d06 */
.L_x_6020:
[----:B------:R-:W-:Y:S05]  /*3260*/  BSYNC B1 ;  /* 0x0000000000017941 */ /* 0x000fea0003800000 */
.L_x_6019:
        /* <DEDUP_REMOVED lines=34> */
[----:B------:R-:W-:Y:S02]  /*3490*/  @!P0 HADD2.F32 R5, -RZ, R7.H0_H0 ;  /* 0x20000007ff058230 */ /* 0x000fe40000004100 */
[--C-:B------:R-:W-:Y:S01]  /*34a0*/  @!P0 HADD2.F32 R26, -RZ, R24.reuse.H1_H1 ;  /* 0x30000018ff1a8230 */ /* 0x100fe20000004100 */
[-C--:B------:R-:W-:Y:S01]  /*34b0*/  @!P0 FMUL.FTZ R2, R15, R8.reuse ;  /* 0x000000080f028220 */ /* 0x080fe20000410000 */
[----:B------:R-:W-:Y:S01]  /*34c0*/  @!P0 HADD2.F32 R24, -RZ, R24.H0_H0 ;  /* 0x20000018ff188230 */ /* 0x000fe20000004100 */
[----:B------:R-:W-:Y:S01]  /*34d0*/  @!P0 F2FP.PACK_AB R35, R0, R35 ;  /* 0x000000230023823e */ /* 0x000fe200000000ff */
[----:B------:R-:W-:Y:S01]  /*34e0*/  @!P0 HADD2.F32 R27, -RZ, R25.H1_H1 ;  /* 0x30000019ff1b8230 */ /* 0x000fe20000004100 */
[-C--:B------:R-:W-:Y:S01]  /*34f0*/  @!P0 FMUL.FTZ R34, R26, R5.reuse ;  /* 0x000000051a228220 */ /* 0x080fe20000410000 */
[--C-:B------:R-:W-:Y:S01]  /*3500*/  @!P0 HADD2.F32 R30, -RZ, R6.reuse.H1_H1 ;  /* 0x30000006ff1e8230 */ /* 0x100fe20000004100 */
[----:B------:R-:W-:Y:S01]  /*3510*/  @!P0 FMUL.FTZ R3, R24, R5 ;  /* 0x0000000518038220 */ /* 0x000fe20000410000 */
[----:B------:R-:W-:Y:S01]  /*3520*/  @!P0 HADD2.F32 R6, -RZ, R6.H0_H0 ;  /* 0x20000006ff068230 */ /* 0x000fe20000004100 */
[C---:B------:R-:W-:Y:S01]  /*3530*/  @!P0 FMUL.FTZ R37, R27.reuse, R8 ;  /* 0x000000081b258220 */ /* 0x040fe20000410000 */
        /* <DEDUP_REMOVED lines=19> */
.L_x_6026:
[----:B------:R-:W-:Y:S05]  /*3670*/  BSYNC B0 ;  /* 0x0000000000007941 */ /* 0x000fea0003800000 */
.L_x_6025:
[----:B------:R-:W-:Y:S11]  /*3680*/  ISETP.GE.AND P0, PT, R12, c[0x0][0x220], PT ;  /* 0x000088000c007a0c */ /* 0x000ff60003f06270 */
[----:B------:R-:W-:Y:S02]  /*3690*/  @!UPT UIADD3 URZ, URZ, URZ, URZ ;  /* 0x0000003f3f3ff290 */ /* 0x000fe4000fffe03f */
[----:B------:R-:W-:-:S05]  /*36a0*/  @P0 BRA `(.L_x_6024) ;  /* 0x0000035000000947 */ /* 0x000fca0003800000 */
[C---:B------:R-:W-:Y:S02]  /*36b0*/  LEA R34, P4, R67.reuse, R92, 0x1 ;  /* 0x0000005c43227211 */ /* 0x040fe400078808ff */
[----:B------:R-:W-:Y:S02]  /*36c0*/  ISETP.GE.AND P0, PT, R12, UR4, PT ;  /* 0x000000040c007c0c */ /* 0x000fe4000bf06270 */
[----:B------:R-:W-:Y:S02]  /*36d0*/  LEA.HI.X R35, R67, R93, R66, 0x1, P4 ;  /* 0x0000005d43237211 */ /* 0x000fe400020f0c42 */
[C---:B------:R-:W-:Y:S03]  /*36e0*/  LEA R38, P4, R70.reuse, R86, 0x1 ;  /* 0x0000005646267211 */ /* 0x040fe600078808ff */
[----:B-1----:R-:W2:Y:S01]  /*36f0*/  LDG.E.128 R20, [R34.64] ;  /* 0x0000000622147981 */ /* 0x002ea2000c1e1d00 */
        /* <DEDUP_REMOVED lines=15> */
[----:B------:R-:W-:Y:S01]  /*37f0*/  @!P0 HADD2.F32 R27, -RZ, R29.H0_H0 ;  /* 0x2000001dff1b8230 */ /* 0x000fe20000004100 */
[-C--:B------:R-:W-:Y:S01]  /*3800*/  @!P0 FFMA.FTZ R35, R15, R26.reuse, -R35 ;  /* 0x0000001a0f238223 */ /* 0x080fe20000010823 */
[----:B------:R-:W-:Y:S01]  /*3810*/  @!P0 HADD2.F32 R15, -RZ, R19.H0_H0 ;  /* 0x20000013ff0f8230 */ /* 0x000fe20000004100 */
[----:B------:R-:W-:Y:S01]  /*3820*/  @!P0 FFMA.FTZ R0, R25, R26, R0 ;  /* 0x0000001a19008223 */ /* 0x000fe20000010000 */
[--C-:B------:R-:W-:Y:S02]  /*3830*/  @!P0 HADD2.F32 R26, -RZ, R18.reuse.H1_H1 ;  /* 0x30000012ff1a8230 */ /* 0x100fe40000004100 */
[----:B------:R-:W-:Y:S01]  /*3840*/  @!P0 HADD2.F32 R18, -RZ, R18.H0_H0 ;  /* 0x20000012ff128230 */ /* 0x000fe20000004100 */
[-C--:B------:R-:W-:Y:S01]  /*3850*/  @!P0 FMUL.FTZ R2, R15, R8.reuse ;  /* 0x000000080f028220 */ /* 0x080fe20000410000 */
[----:B------:R-:W-:Y:S01]  /*3860*/  @!P0 HADD2.F32 R5, -RZ, R7.H0_H0 ;  /* 0x20000007ff058230 */ /* 0x000fe20000004100 */
[----:B------:R-:W-:Y:S01]  /*3870*/  @!P0 F2FP.PACK_AB R35, R0, R35 ;  /* 0x000000230023823e */ /* 0x000fe200000000ff */
[----:B------:R-:W-:Y:S02]  /*3880*/  @!P0 HADD2.F32 R31, -RZ, R29.H1_H1 ;  /* 0x3000001dff1f8230 */ /* 0x000fe40000004100 */
[----:B------:R-:W-:Y:S01]  /*3890*/  @!P0 HADD2.F32 R25, -RZ, R19.H1_H1 ;  /* 0x30000013ff198230 */ /* 0x000fe20000004100 */
[-C--:B------:R-:W-:Y:S01]  /*38a0*/  @!P0 FMUL.FTZ R3, R18, R5.reuse ;  /* 0x0000000512038220 */ /* 0x080fe20000410000 */
[--C-:B------:R-:W-:Y:S01]  /*38b0*/  @!P0 HADD2.F32 R29, -RZ, R6.reuse.H1_H1 ;  /* 0x30000006ff1d8230 */ /* 0x100fe20000004100 */
[C---:B------:R-:W-:Y:S01]  /*38c0*/  @!P0 FMUL.FTZ R30, R26.reuse, R5 ;  /* 0x000000051a1e8220 */ /* 0x040fe20000410000 */
[----:B------:R-:W-:Y:S01]  /*38d0*/  @!P0 HADD2.F32 R6, -RZ, R6.H0_H0 ;  /* 0x20000006ff068230 */ /* 0x000fe20000004100 */
[C---:B------:R-:W-:Y:S01]  /*38e0*/  @!P0 FMUL.FTZ R37, R25.reuse, R8 ;  /* 0x0000000819258220 */ /* 0x040fe20000410000 */
[----:B------:R-:W-:Y:S01]  /*38f0*/  @!P0 HADD2.F32 R7, -RZ, R7.H1_H1 ;  /* 0x30000007ff078230 */ /* 0x000fe20000004100 */
[-C--:B------:R-:W-:Y:S01]  /*3900*/  @!P0 FFMA.FTZ R2, R25, R28.reuse, R2 ;  /* 0x0000001c19028223 */ /* 0x080fe20000010002 */
[----:B------:R-:W-:Y:S01]  /*3910*/  @!P0 MOV R20, R35 ;  /* 0x0000002300148202 */ /* 0x000fe20000000f00 */
        /* <DEDUP_REMOVED lines=14> */
.L_x_6024:
[----:B------:R-:W-:Y:S05]  /*3a00*/  BSYNC B1 ;  /* 0x0000000000017941 */ /* 0x000fea0003800000 */
.L_x_6023:
        /* <DEDUP_REMOVED lines=64> */
.L_x_6030:
[----:B------:R-:W-:Y:S05]  /*3e10*/  BSYNC B0 ;  /* 0x0000000000007941 */ /* 0x000fea0003800000 */
.L_x_6029:
        /* <DEDUP_REMOVED lines=56> */
.L_x_6028:
[----:B------:R-:W-:Y:S05]  /*41a0*/  BSYNC B1 ;  /* 0x0000000000017941 */ /* 0x000fea0003800000 */
.L_x_6027:
        /* <DEDUP_REMOVED lines=68> */
.L_x_6034:
[----:B------:R-:W-:Y:S05]  /*45f0*/  BSYNC B0 ;  /* 0x0000000000007941 */ /* 0x000fea0003800000 */
.L_x_6033:
        /* <DEDUP_REMOVED lines=56> */
.L_x_6032:
[----:B------:R-:W-:Y:S05]  /*4980*/  BSYNC B1 ;  /* 0x0000000000017941 */ /* 0x000fea0003800000 */
.L_x_6031:
        /* <DEDUP_REMOVED lines=9> */
.L_x_6018:
        /* <DEDUP_REMOVED lines=39> */
[----:B---3--:R-:W-:Y:S01]  /*4c90*/  HADD2.F32 R27, -RZ, R21.H0_H0 ;  /* 0x20000015ff1b7230 */ /* 0x008fe20000004100 */
[----:B------:R-:W-:Y:S01]  /*4ca0*/  MOV R15, R20 ;  /* 0x00000014000f7202 */ /* 0x000fe20000000f00 */
[--C-:B------:R-:W-:Y:S01]  /*4cb0*/  HADD2.F32 R38, -RZ, R50.reuse.H0_H0 ;  /* 0x20000032ff267230 */ /* 0x100fe20000004100 */
[----:B------:R-:W-:Y:S01]  /*4cc0*/  MOV R19, R23 ;  /* 0x0000001700137202 */ /* 0x000fe20000000f00 */
[----:B------:R-:W-:Y:S01]  /*4cd0*/  HADD2.F32 R39, -RZ, R50.H1_H1 ;  /* 0x30000032ff277230 */ /* 0x000fe20000004100 */
[----:B------:R-:W-:Y:S01]  /*4ce0*/  MOV R28, R22 ;  /* 0x00000016001c7202 */ /* 0x000fe20000000f00 */
[----:B------:R-:W-:Y:S02]  /*4cf0*/  HADD2.F32 R32, -RZ, R15.H0_H0 ;  /* 0x2000000fff207230 */ /* 0x000fe40000004100 */
        /* <DEDUP_REMOVED lines=12> */
[----:B------:R-:W-:Y:S01]  /*4dc0*/  HADD2.F32 R25, -RZ, R21.H1_H1 ;  /* 0x30000015ff197230 */ /* 0x000fe20000004100 */
[----:B------:R-:W-:Y:S01]  /*4dd0*/  @!P6 FADD.FTZ R24, -R24, -RZ ;  /* 0x800000ff1818e221 */ /* 0x000fe20000010100 */
[--C-:B------:R-:W-:Y:S01]  /*4de0*/  HADD2.F32 R21, -RZ, R28.reuse.H1_H1 ;  /* 0x3000001cff157230 */ /* 0x100fe20000004100 */
[----:B------:R-:W-:Y:S01]  /*4df0*/  @!P6 FADD.FTZ R20, -R20, -RZ ;  /* 0x800000ff1414e221 */ /* 0x000fe20000010100 */
[--C-:B------:R-:W-:Y:S01]  /*4e00*/  HADD2.F32 R18, -RZ, R151.reuse.H0_H0 ;  /* 0x20000097ff127230 */ /* 0x100fe20000004100 */
[----:B------:R-:W-:Y:S01]  /*4e10*/  @!P6 FADD.FTZ R22, -R22, -RZ ;  /* 0x800000ff1616e221 */ /* 0x000fe20000010100 */
[----:B------:R-:W-:Y:S01]  /*4e20*/  HADD2.F32 R23, -RZ, R28.H0_H0 ;  /* 0x2000001cff177230 */ /* 0x000fe20000004100 */
[----:B------:R-:W-:Y:S01]  /*4e30*/  FMUL.FTZ R3, R27, R26 ;  /* 0x0000001a1b037220 */ /* 0x000fe20000410000 */
[----:B------:R-:W-:Y:S01]  /*4e40*/  HADD2.F32 R15, -RZ, R151.H1_H1 ;  /* 0x30000097ff0f7230 */ /* 0x000fe20000004100 */
[----:B------:R-:W-:Y:S01]  /*4e50*/  FFMA.FTZ R0, R29, R31, R0 ;  /* 0x0000001f1d007223 */ /* 0x000fe20000010000 */
[----:B------:R-:W-:Y:S01]  /*4e60*/  HADD2.F32 R29, -RZ, R55.H1_H1 ;  /* 0x30000037ff1d7230 */ /* 0x000fe20000004100 */
[----:B------:R-:W-:Y:S01]  /*4e70*/  FMUL.FTZ R4, R25, R24 ;  /* 0x0000001819047220 */ /* 0x000fe20000410000 */
[--C-:B------:R-:W-:Y:S01]  /*4e80*/  HADD2.F32 R31, -RZ, R42.reuse.H1_H1 ;  /* 0x3000002aff1f7230 */ /* 0x100fe20000004100 */
[----:B------:R-:W-:Y:S01]  /*4e90*/  FFMA.FTZ R2, R33, R34, R2 ;  /* 0x0000002221027223 */ /* 0x000fe20000010002 */
[----:B------:R-:W-:Y:S01]  /*4ea0*/  HADD2.F32 R34, -RZ, R42.H0_H0 ;  /* 0x2000002aff227230 */ /* 0x000fe20000004100 */
[----:B------:R-:W-:Y:S01]  /*4eb0*/  FMUL.FTZ R6, R21, R20 ;  /* 0x0000001415067220 */ /* 0x000fe20000410000 */
[--C-:B------:R-:W-:Y:S01]  /*4ec0*/  HADD2.F32 R21, -RZ, R19.reuse.H0_H0 ;  /* 0x20000013ff157230 */ /* 0x100fe20000004100 */
[----:B------:R-:W-:Y:S01]  /*4ed0*/  FMUL.FTZ R5, R23, R22 ;  /* 0x0000001617057220 */ /* 0x000fe20000410000 */
[----:B------:R-:W-:Y:S01]  /*4ee0*/  HADD2.F32 R20, -RZ, R19.H1_H1 ;  /* 0x30000013ff147230 */ /* 0x000fe20000004100 */
[----:B------:R-:W-:Y:S01]  /*4ef0*/  @!P6 FADD.FTZ R18, -R18, -RZ ;  /* 0x800000ff1212e221 */ /* 0x000fe20000010100 */
[----:B------:R-:W-:Y:S01]  /*4f00*/  HADD2.F32 R40, -RZ, R51.H0_H0 ;  /* 0x20000033ff287230 */ /* 0x000fe20000004100 */
        /* <DEDUP_REMOVED lines=16> */
.L_x_6041:
[----:B------:R-:W-:Y:S05]  /*5010*/  BSYNC B0 ;  /* 0x0000000000007941 */ /* 0x000fea0003800000 */
.L_x_6040:
[----:B------:R-:W-:Y:S05]  /*5020*/  MOV R87, R85 ;  /* 0x0000005500577202 */ /* 0x000fea0000000f00 */
[----:B-----5:R2:W-:Y:S02]  /*5030*/  STG.E.128 [R86.64], R36 ;  /* 0x0000002456007986 */ /* 0x0205e4000c101d06 */
.L_x_6039:
[----:B------:R-:W-:Y:S05]  /*5040*/  BSYNC B1 ;  /* 0x0000000000017941 */ /* 0x000fea0003800000 */
.L_x_6038:
        /* <DEDUP_REMOVED lines=37> */
[----:B----4-:R-:W-:Y:S01]  /*52a0*/  HADD2.F32 R27, -RZ, R21.H0_H0 ;  /* 0x20000015ff1b7230 */ /* 0x010fe20000004100 */
[----:B------:R-:W-:Y:S01]  /*52b0*/  MOV R15, R20 ;  /* 0x00000014000f7202 */ /* 0x000fe20000000f00 */
[--C-:B------:R-:W-:Y:S01]  /*52c0*/  HADD2.F32 R38, -RZ, R50.reuse.H0_H0 ;  /* 0x20000032ff267230 */ /* 0x100fe20000004100 */
[----:B------:R-:W-:Y:S01]  /*52d0*/  MOV R19, R23 ;  /* 0x0000001700137202 */ /* 0x000fe20000000f00 */
[----:B------:R-:W-:Y:S01]  /*52e0*/  HADD2.F32 R39, -RZ, R50.H1_H1 ;  /* 0x30000032ff277230 */ /* 0x000fe20000004100 */
[----:B------:R-:W-:Y:S01]  /*52f0*/  MOV R28, R22 ;  /* 0x00000016001c7202 */ /* 0x000fe20000000f00 */
[----:B------:R-:W-:Y:S02]  /*5300*/  HADD2.F32 R32, -RZ, R15.H0_H0 ;  /* 0x2000000fff207230 */ /* 0x000fe40000004100 */
        /* <DEDUP_REMOVED lines=49> */
.L_x_6043:
[----:B------:R-:W-:Y:S05]  /*5620*/  BSYNC B0 ;  /* 0x0000000000007941 */ /* 0x000fea0003800000 */
.L_x_6042:
[----:B------:R-:W-:Y:S05]  /*5630*/  MOV R87, R85 ;  /* 0x0000005500577202 */ /* 0x000fea0000000f00 */
[----:B-----5:R3:W-:Y:S02]  /*5640*/  STG.E.128 [R86.64+0x80], R36 ;  /* 0x0000802456007986 */ /* 0x0207e4000c101d06 */
.L_x_6037:
[----:B------:R-:W-:Y:S05]  /*5650*/  BSYNC B2 ;  /* 0x0000000000027941 */ /* 0x000fea0003800000 */
.L_x_6036:
        /* <DEDUP_REMOVED lines=27> */
[C---:B----4-:R-:W-:Y:S02]  /*5810*/  LEA R148, P0, R87.reuse, R94, 0x1 ;  /* 0x0000005e57947211 */ /* 0x050fe400078008ff */
        /* <DEDUP_REMOVED lines=10> */
[----:B------:R4:W3:Y:S02]  /*58c0*/  LDG.E.128 R48, [R36.64] ;  /* 0x0000000624307981 */ /* 0x0008e4000c1e1d00 */
[----:B----4-:R-:W-:Y:S02]  /*58d0*/  HADD2.F32 R36, -RZ, R55.H0_H0 ;  /* 0x20000037ff247230 */ /* 0x010fe40000004100 */
[--C-:B--2---:R-:W-:Y:S01]  /*58e0*/  HADD2.F32 R30, -RZ, R24.reuse.H0_H0 ;  /* 0x20000018ff1e7230 */ /* 0x104fe20000004100 */
[----:B------:R-:W-:Y:S01]  /*58f0*/  MOV R31, R25 ;  /* 0x00000019001f7202 */ /* 0x000fe20000000f00 */
[----:B------:R-:W-:Y:S01]  /*5900*/  HADD2.F32 R28, -RZ, R24.H1_H1 ;  /* 0x30000018ff1c7230 */ /* 0x000fe20000004100 */
[----:B------:R-:W-:Y:S02]  /*5910*/  MOV R21, R27 ;  /* 0x0000001b00157202 */ /* 0x000fe40000000f00 */
[----:B------:R-:W-:Y:S01]  /*5920*/  MOV R22, R26 ;  /* 0x0000001a00167202 */ /* 0x000fe20000000f00 */
        /* <DEDUP_REMOVED lines=21> */
[----:B------:R-:W-:Y:S01]  /*5a80*/  FFMA.FTZ R0, R33, R32, R0 ;  /* 0x0000002021007223 */ /* 0x000fe20000010000 */
[--C-:B------:R-:W-:Y:S01]  /*5a90*/  HADD2.F32 R37, -RZ, R49.reuse.H0_H0 ;  /* 0x20000031ff257230 */ /* 0x100fe20000004100 */
[----:B------:R-:W-:Y:S01]  /*5aa0*/  FMUL.FTZ R4, R24, R23 ;  /* 0x0000001718047220 */ /* 0x000fe20000410000 */
[----:B------:R-:W-:Y:S01]  /*5ab0*/  HADD2.F32 R24, -RZ, R22.H1_H1 ;  /* 0x30000016ff187230 */ /* 0x000fe20000004100 */
[----:B------:R-:W-:Y:S01]  /*5ac0*/  @!P4 FADD.FTZ R19, -R19, -RZ ;  /* 0x800000ff1313c221 */ /* 0x000fe20000010100 */
        /* <DEDUP_REMOVED lines=15> */
[----:B------:R-:W-:Y:S01]  /*5bc0*/  FMUL.FTZ R7, R23, R18 ;  /* 0x0000001217077220 */ /* 0x000fe20000410000 */
[----:B------:R-:W-:Y:S01]  /*5bd0*/  HADD2.F32 R41, -RZ, R51.H0_H0 ;  /* 0x20000033ff297230 */ /* 0x000fe20000004100 */
[----:B------:R-:W-:Y:S01]  /*5be0*/  FFMA.FTZ R5, R32, R39, R5 ;  /* 0x0000002720057223 */ /* 0x000fe20000010005 */
        /* <DEDUP_REMOVED lines=11> */
.L_x_6049:
[----:B------:R-:W-:Y:S05]  /*5ca0*/  BSYNC B0 ;  /* 0x0000000000007941 */ /* 0x000fea0003800000 */
.L_x_6048:
[C---:B------:R-:W-:Y:S04]  /*5cb0*/  LEA R2, P0, R165.reuse, R86, 0x1 ;  /* 0x00000056a5027211 */ /* 0x040fe800078008ff */
[----:B------:R-:W-:Y:S05]  /*5cc0*/  LEA.HI.X R3, R165, R85, R164, 0x1, P0 ;  /* 0x00000055a5037211 */ /* 0x000fea00000f0ca4 */
[----:B-----5:R1:W-:Y:S04]  /*5cd0*/  STG.E.128 [R2.64], R32 ;  /* 0x0000002002007986 */ /* 0x0203e8000c101d06 */
.L_x_6047:
[----:B------:R-:W-:Y:S05]  /*5ce0*/  BSYNC B1 ;  /* 0x0000000000017941 */ /* 0x000fea0003800000 */
.L_x_6046:
        /* <DEDUP_REMOVED lines=58> */
[--C-:B----4-:R-:W-:Y:S01]  /*6090*/  HADD2.F32 R32, -RZ, R48.reuse.H0_H0 ;  /* 0x20000030ff207230 */ /* 0x110fe20000004100 */
        /* <DEDUP_REMOVED lines=38> */
.L_x_6051:
[----:B------:R-:W-:Y:S05]  /*6300*/  BSYNC B0 ;  /* 0x0000000000007941 */ /* 0x000fea0003800000 */
.L_x_6050:
[C---:B------:R-:W-:Y:S04]  /*6310*/  LEA R2, P0, R70.reuse, R86, 0x1 ;  /* 0x0000005646027211 */ /* 0x040fe800078008ff */
[----:B------:R-:W-:Y:S05]  /*6320*/  LEA.HI.X R3, R70, R85, R71, 0x1, P0 ;  /* 0x0000005546037211 */ /* 0x000fea00000f0c47 */
[----:B-----5:R4:W-:Y:S04]  /*6330*/  STG.E.128 [R2.64], R32 ;  /* 0x0000002002007986 */ /* 0x0209e8000c101d06 */
.L_x_6045:
[----:B------:R-:W-:Y:S05]  /*6340*/  BSYNC B2 ;  /* 0x0000000000027941 */ /* 0x000fea0003800000 */
.L_x_6044:
        /* <DEDUP_REMOVED lines=100> */
.L_x_6057:
[----:B------:R-:W-:Y:S05]  /*6990*/  BSYNC B0 ;  /* 0x0000000000007941 */ /* 0x000fea0003800000 */
.L_x_6056:
[C---:B------:R-:W-:Y:S04]  /*69a0*/  LEA R2, P0, R144.reuse, R86, 0x1 ;  /* 0x0000005690027211 */ /* 0x040fe800078008ff */
[----:B------:R-:W-:Y:S05]  /*69b0*/  LEA.HI.X R3, R144, R85, R65, 0x1, P0 ;  /* 0x0000005590037211 */ /* 0x000fea00000f0c41 */
[----:B-----5:R4:W-:Y:S04]  /*69c0*/  STG.E.128 [R2.64], R32 ;  /* 0x0000002002007986 */ /* 0x0209e8000c101d06 */
.L_x_6055:
[----:B------:R-:W-:Y:S05]  /*69d0*/  BSYNC B1 ;  /* 0x0000000000017941 */ /* 0x000fea0003800000 */
.L_x_6054:
        /* <DEDUP_REMOVED lines=97> */
.L_x_6059:
[----:B------:R-:W-:Y:S05]  /*6ff0*/  BSYNC B0 ;  /* 0x0000000000007941 */ /* 0x000fea0003800000 */
.L_x_6058:
[C---:B------:R-:W-:Y:S04]  /*7000*/  LEA R2, P0, R72.reuse, R86, 0x1 ;  /* 0x0000005648027211 */ /* 0x040fe800078008ff */
[----:B------:R-:W-:Y:S05]  /*7010*/  LEA.HI.X R3, R72, R85, R73, 0x1, P0 ;  /* 0x0000005548037211 */ /* 0x000fea00000f0c49 */
[----:B-----5:R4:W-:Y:S04]  /*7020*/  STG.E.128 [R2.64], R32 ;  /* 0x0000002002007986 */ /* 0x0209e8000c101d06 */
.L_x_6053:
[----:B------:R-:W-:Y:S05]  /*7030*/  BSYNC B2 ;  /* 0x0000000000027941 */ /* 0x000fea0003800000 */
.L_x_6052:
        /* <DEDUP_REMOVED lines=102> */
.L_x_6065:
[----:B------:R-:W-:Y:S05]  /*76a0*/  BSYNC B0 ;  /* 0x0000000000007941 */ /* 0x000fea0003800000 */
.L_x_6064:
[C---:B------:R-:W-:Y:S01]  /*76b0*/  IMAD R0, R147.reuse, c[0x0][0x19c], RZ ;  /* 0x0000670093007a24 */ /* 0x040fe200078e02ff */
[----:B--23--:R-:W-:Y:S05]  /*76c0*/  MOV R87, R85 ;  /* 0x0000005500577202 */ /* 0x00cfea0000000f00 */
[----:B------:R-:W-:Y:S05]  /*76d0*/  IMAD.WIDE.U32 R2, R147, c[0x0][0x198], R86 ;  /* 0x0000660093027a25 */ /* 0x000fea00078e0056 */
[----:B------:R-:W-:Y:S05]  /*76e0*/  IADD3 R3, R3, R0, RZ ;  /* 0x0000000003037210 */ /* 0x000fea0007ffe0ff */
[----:B-----5:R2:W-:Y:S02]  /*76f0*/  STG.E.128 [R2.64], R32 ;  /* 0x0000002002007986 */ /* 0x0205e4000c101d06 */
.L_x_6063:
[----:B------:R-:W-:Y:S05]  /*7700*/  BSYNC B1 ;  /* 0x0000000000017941 */ /* 0x000fea0003800000 */
.L_x_6062:
        /* <DEDUP_REMOVED lines=97> */
.L_x_6067:
[----:B------:R-:W-:Y:S05]  /*7d20*/  BSYNC B0 ;  /* 0x0000000000007941 */ /* 0x000fea0003800000 */
.L_x_6066:
[C---:B------:R-:W-:Y:S04]  /*7d30*/  LEA R2, P0, R77.reuse, R86, 0x1 ;  /* 0x000000564d027211 */ /* 0x040fe800078008ff */
[----:B------:R-:W-:Y:S05]  /*7d40*/  LEA.HI.X R3, R77, R85, R76, 0x1, P0 ;  /* 0x000000554d037211 */ /* 0x000fea00000f0c4c */
[----:B-----5:R2:W-:Y:S04]  /*7d50*/  STG.E.128 [R2.64], R32 ;  /* 0x0000002002007986 */ /* 0x0205e8000c101d06 */
.L_x_6061:
[----:B------:R-:W-:Y:S05]  /*7d60*/  BSYNC B2 ;  /* 0x0000000000027941 */ /* 0x000fea0003800000 */
.L_x_6060:
        /* <DEDUP_REMOVED lines=8> */
.L_x_6017:
        /* <DEDUP_REMOVED lines=10> */
.L_x_6069:
[----:B------:R-:W-:Y:S05]  /*7e90*/  BSYNC B0 ;  /* 0x0000000000007941 */ /* 0x000fea0003800000 */
.L_x_6068:
        /* <DEDUP_REMOVED lines=16> */
.L_x_6071:
[----:B------:R-:W-:Y:S05]  /*7fa0*/  BSYNC B0 ;  /* 0x0000000000007941 */ /* 0x000fea0003800000 */
.L_x_6070:
[----:B------:R-:W-:Y:S01]  /*7fb0*/  BSSY B0, `(.L_x_6072) ;  /* 0x0000010000007945 */ /* 0x000fe20003800000 */
[----:B------:R-:W-:-:S05]  /*7fc0*/  @!P2 BRA `(.L_x_6073) ;  /* 0x000000e00000a947 */ /* 0x000fca0003800000 */
[----:B------:R-:W-:Y:S02]  /*7fd0*/  ISETP.NE.AND P5, PT, R120, RZ, PT ;  /* 0x000000ff7800720c */ /* 0x000fe40003fa5270 */
[----:B------:R-:W-:Y:S11]  /*7fe0*/  ISETP.NE.AND P2, PT, R118, RZ, PT ;  /* 0x000000ff7600720c */ /* 0x000ff60003f45270 */
[----:B------:R-:W-:Y:S02]  /*7ff0*/  @P5 LEA R26, P0, R64, R92, 0x1 ;  /* 0x0000005c401a5211 */ /* 0x000fe400078008ff */
[----:B--2---:R-:W-:Y:S02]  /*8000*/  @P5 LEA R18, P4, R144, R86, 0x1 ;  /* 0x0000005690125211 */ /* 0x004fe400078808ff */
[----:B------:R-:W-:Y:S02]  /*8010*/  @P5 LEA.HI.X R27, R64, R93, R63, 0x1, P0 ;  /* 0x0000005d401b5211 */ /* 0x000fe400000f0c3f */
[C---:B------:R-:W-:Y:S02]  /*8020*/  @P2 LEA R2, P0, R69.reuse, R92, 0x1 ;  /* 0x0000005c45022211 */ /* 0x040fe400078008ff */
        /* <DEDUP_REMOVED lines=8> */
.L_x_6073:
[----:B------:R-:W-:Y:S05]  /*80b0*/  BSYNC B0 ;  /* 0x0000000000007941 */ /* 0x000fea0003800000 */
.L_x_6072:
        /* <DEDUP_REMOVED lines=21> */
.L_x_6074:
[----:B------:R-:W-:Y:S05]  /*8210*/  BSYNC B0 ;  /* 0x0000000000007941 */ /* 0x000fea0003800000 */
.L_x_6035:
        /* <DEDUP_REMOVED lines=27> */
[----:B------:R-:W-:Y:S01]  /*83d0*/  IMAD R7, R5, R6, R7 ;  /* 0x0000000605077224 */ /* 0x000fe200078e0207 */
        /* <DEDUP_REMOVED lines=52> */
.L_x_6075:
        /* <DEDUP_REMOVED lines=9> */
.L_x_6076:
[----:B------:R-:W-:Y:S04]  /*87b0*/  IADD3 R11, R11, -0x1, RZ ;  /* 0xffffffff0b0b7810 */ /* 0x000fe80007ffe0ff */
[----:B------:R-:W-:Y:S11]  /*87c0*/  ISETP.GT.AND P0, PT, R11, R59, PT ;  /* 0x0000003b0b00720c */ /* 0x000ff60003f04270 */
[----:B------:R-:W-:Y:S02]  /*87d0*/  @!UPT UIADD3 URZ, URZ, URZ, URZ ;  /* 0x0000003f3f3ff290 */ /* 0x000fe4000fffe03f */
[----:B------:R-:W-:-:S05]  /*87e0*/  @P0 BRA `(.L_x_6077) ;  /* 0xffff9ee000000947 */ /* 0x000fca000383ffff */
.L_x_6008:
        /* <DEDUP_REMOVED lines=39> */
[----:B------:R-:W-:Y:S02]  /*8a60*/  SHF.R.S32.HI R14, RZ, 0x1f, R60 ;  /* 0x0000001fff0e7819 */ /* 0x000fe4000001143c */
[----:B------:R-:W-:-:S03]  /*8a70*/  IADD3 R2, P5, R121, R60, RZ ;  /* 0x0000003c79027210 */ /* 0x000fc60007fbe0ff */
        /* <DEDUP_REMOVED lines=15> */
[----:B------:R2:W5:Y:S01]  /*8b70*/  LDG.E.128 R8, [R32.64] ;  /* 0x0000000620087981 */ /* 0x000562000c1e1d00 */
        /* <DEDUP_REMOVED lines=21> */
[-C--:B------:R-:W-:Y:S01]  /*8cd0*/  FFMA.FTZ R2, R21, R11.reuse, -R2 ;  /* 0x0000000b15027223 */ /* 0x080fe20000010802 */
[--C-:B------:R-:W-:Y:S01]  /*8ce0*/  HADD2.F32 R21, -RZ, R8.reuse.H1_H1 ;  /* 0x30000008ff157230 */ /* 0x100fe20000004100 */
[----:B------:R-:W-:Y:S01]  /*8cf0*/  FFMA.FTZ R11, R15, R11, R0 ;  /* 0x0000000b0f0b7223 */ /* 0x000fe20000010000 */
[----:B------:R-:W-:Y:S01]  /*8d00*/  HADD2.F32 R15, -RZ, R8.H0_H0 ;  /* 0x20000008ff0f7230 */ /* 0x000fe20000004100 */
[-C--:B------:R-:W-:Y:S01]  /*8d10*/  FFMA.FTZ R9, R23, R14.reuse, R9 ;  /* 0x0000000e17097223 */ /* 0x080fe20000010009 */
        /* <DEDUP_REMOVED lines=16> */
.L_x_6086:
[----:B------:R-:W-:Y:S05]  /*8e20*/  BSYNC B0 ;  /* 0x0000000000007941 */ /* 0x000fea0003800000 */
.L_x_6085:
[----:B-----5:R4:W-:Y:S02]  /*8e30*/  STS.128 [R172], R8 ;  /* 0x00000008ac007388 */ /* 0x0209e40000000c00 */
.L_x_6084:
[----:B------:R-:W-:Y:S05]  /*8e40*/  BSYNC B1 ;  /* 0x0000000000017941 */ /* 0x000fea0003800000 */
.L_x_6083:
[----:B------:R1:W-:Y:S01]  /*8e50*/  @P0 STS.128 [R172+0x2000], RZ ;  /* 0x002000ffac000388 */ /* 0x0003e20000000c00 */
[----:B------:R-:W-:Y:S05]  /*8e60*/  @P0 BRA `(.L_x_6082) ;  /* 0x000002d000000947 */ /* 0x000fea0003800000 */
[----:B----4-:R4:W5:Y:S01]  /*8e70*/  LDG.E.128 R8, [R32.64+0x80] ;  /* 0x0000800620087981 */ /* 0x010962000c1e1d00 */
        /* <DEDUP_REMOVED lines=42> */
.L_x_6088:
[----:B------:R-:W-:Y:S05]  /*9120*/  BSYNC B0 ;  /* 0x0000000000007941 */ /* 0x000fea0003800000 */
.L_x_6087:
[----:B-----5:R1:W-:Y:S02]  /*9130*/  STS.128 [R172+0x2000], R8 ;  /* 0x00200008ac007388 */ /* 0x0203e40000000c00 */
.L_x_6082:
[----:B------:R-:W-:Y:S05]  /*9140*/  BSYNC B2 ;  /* 0x0000000000027941 */ /* 0x000fea0003800000 */
.L_x_6081:
        /* <DEDUP_REMOVED lines=9> */
[----:B------:R-:W-:-:S03]  /*91e0*/  IMAD.SHL.U32 R34, R2, 0x2, RZ ;  /* 0x0000000202227824 */ /* 0x000fc600078e00ff */
[----:B------:R-:W-:Y:S02]  /*91f0*/  SHF.L.U64.HI R2, R2, 0x1, R123 ;  /* 0x0000000102027819 */ /* 0x000fe4000001027b */
[C---:B--2-4-:R-:W-:Y:S01]  /*9200*/  IADD3 R32, P4, R34.reuse, c[0x0][0x2a8], RZ ;  /* 0x0000aa0022207a10 */ /* 0x054fe20007f9e0ff */
[----:B------:R2:W-:Y:S01]  /*9210*/  @P1 STS.128 [R172+0x800], RZ ;  /* 0x000800ffac001388 */ /* 0x0005e20000000c00 */
[----:B------:R-:W-:Y:S02]  /*9220*/  IADD3 R34, P2, R34, c[0x0][0x2b0], RZ ;  /* 0x0000ac0022227a10 */ /* 0x000fe40007f5e0ff */
[C---:B------:R-:W-:Y:S02]  /*9230*/  IADD3.X R33, R2.reuse, c[0x0][0x2ac], RZ, P4, !PT ;  /* 0x0000ab0002217a10 */ /* 0x040fe400027fe4ff */
[----:B------:R-:W-:Y:S01]  /*9240*/  IADD3.X R35, R2, c[0x0][0x2b4], RZ, P2, !PT ;  /* 0x0000ad0002237a10 */ /* 0x000fe200017fe4ff */
[----:B------:R-:W-:Y:S05]  /*9250*/  @P1 BRA `(.L_x_6092) ;  /* 0x000002f000001947 */ /* 0x000fea0003800000 */
[----:B-1----:R1:W5:Y:S01]  /*9260*/  LDG.E.128 R8, [R28.64] ;  /* 0x000000061c087981 */ /* 0x002362000c1e1d00 */
        /* <DEDUP_REMOVED lines=44> */
.L_x_6094:
[----:B------:R-:W-:Y:S05]  /*9530*/  BSYNC B0 ;  /* 0x0000000000007941 */ /* 0x000fea0003800000 */
.L_x_6093:
[----:B-----5:R4:W-:Y:S02]  /*9540*/  STS.128 [R172+0x800], R8 ;  /* 0x00080008ac007388 */ /* 0x0209e40000000c00 */
.L_x_6092:
[----:B------:R-:W-:Y:S05]  /*9550*/  BSYNC B1 ;  /* 0x0000000000017941 */ /* 0x000fea0003800000 */
.L_x_6091:
[----:B------:R1:W-:Y:S01]  /*9560*/  @P0 STS.128 [R172+0x2800], RZ ;  /* 0x002800ffac000388 */ /* 0x0003e20000000c00 */
[----:B------:R-:W-:Y:S05]  /*9570*/  @P0 BRA `(.L_x_6090) ;  /* 0x000002f000000947 */ /* 0x000fea0003800000 */
[----:B-1--4-:R1:W5:Y:S01]  /*9580*/  LDG.E.128 R8, [R28.64+0x80] ;  /* 0x000080061c087981 */ /* 0x012362000c1e1d00 */
[----:B------:R-:W-:Y:S01]  /*9590*/  ISETP.GE.AND P1, PT, R12, c[0x0][0x230], PT ;  /* 0x00008c000c007a0c */ /* 0x000fe20003f26270 */
[----:B------:R-:W-:-:S12]  /*95a0*/  BSSY B0, `(.L_x_6095) ;  /* 0x000002b000007945 */ /* 0x000fd80003800000 */
[----:B------:R-:W-:Y:S05]  /*95b0*/  @P1 BRA `(.L_x_6096) ;  /* 0x0000029000001947 */ /* 0x000fea0003800000 */
[----:B------:R-:W4:Y:S04]  /*95c0*/  LDG.E.64 R4, [R34.64+0x40] ;  /* 0x0000400622047981 */ /* 0x000f28000c1e1b00 */
[----:B--2---:R-:W2:Y:S01]  /*95d0*/  LDG.E.64 R6, [R32.64+0x40] ;  /* 0x0000400620067981 */ /* 0x004ea2000c1e1b00 */
        /* <DEDUP_REMOVED lines=39> */
.L_x_6096:
[----:B------:R-:W-:Y:S05]  /*9850*/  BSYNC B0 ;  /* 0x0000000000007941 */ /* 0x000fea0003800000 */
.L_x_6095:
[----:B-----5:R4:W-:Y:S02]  /*9860*/  STS.128 [R172+0x2800], R8 ;  /* 0x00280008ac007388 */ /* 0x0209e40000000c00 */
.L_x_6090:
[----:B------:R-:W-:Y:S05]  /*9870*/  BSYNC B2 ;  /* 0x0000000000027941 */ /* 0x000fea0003800000 */
.L_x_6089:
[----:B-1----:R-:W-:Y:S01]  /*9880*/  IADD3 R28, R134, 0x20, RZ ;  /* 0x00000020861c7810 */ /* 0x002fe20007ffe0ff */
        /* <DEDUP_REMOVED lines=9> */
[C---:B------:R-:W-:Y:S02]  /*9920*/  IMAD.SHL.U32 R34, R5.reuse, 0x2, RZ ;  /* 0x0000000205227824 */ /* 0x040fe400078e00ff */
[----:B------:R1:W-:Y:S01]  /*9930*/  @P1 STS.128 [R172+0x1000], RZ ;  /* 0x001000ffac001388 */ /* 0x0003e20000000c00 */
[----:B------:R-:W-:Y:S02]  /*9940*/  SHF.L.U64.HI R2, R5, 0x1, R2 ;  /* 0x0000000105027819 */ /* 0x000fe40000010202 */
[C---:B--2-4-:R-:W-:Y:S02]  /*9950*/  IADD3 R32, P4, R34.reuse, c[0x0][0x2a8], RZ ;  /* 0x0000aa0022207a10 */ /* 0x054fe40007f9e0ff */
[----:B------:R-:W-:Y:S02]  /*9960*/  IADD3 R34, P2, R34, c[0x0][0x2b0], RZ ;  /* 0x0000ac0022227a10 */ /* 0x000fe40007f5e0ff */
[----:B------:R-:W-:-:S02]  /*9970*/  IADD3.X R33, R2, c[0x0][0x2ac], RZ, P4, !PT ;  /* 0x0000ab0002217a10 */ /* 0x000fc400027fe4ff */
[----:B------:R-:W-:Y:S01]  /*9980*/  IADD3.X R35, R2, c[0x0][0x2b4], RZ, P2, !PT ;  /* 0x0000ad0002237a10 */ /* 0x000fe200017fe4ff */
        /* <DEDUP_REMOVED lines=46> */
.L_x_6102:
[----:B------:R-:W-:Y:S05]  /*9c70*/  BSYNC B0 ;  /* 0x0000000000007941 */ /* 0x000fea0003800000 */
.L_x_6101:
[----:B-----5:R4:W-:Y:S02]  /*9c80*/  STS.128 [R172+0x1000], R8 ;  /* 0x00100008ac007388 */ /* 0x0209e40000000c00 */
.L_x_6100:
[----:B------:R-:W-:Y:S05]  /*9c90*/  BSYNC B1 ;  /* 0x0000000000017941 */ /* 0x000fea0003800000 */
.L_x_6099:
        /* <DEDUP_REMOVED lines=47> */
.L_x_6104:
[----:B------:R-:W-:Y:S05]  /*9f90*/  BSYNC B0 ;  /* 0x0000000000007941 */ /* 0x000fea0003800000 */
.L_x_6103:
[----:B-----5:R1:W-:Y:S02]  /*9fa0*/  STS.128 [R172+0x3000], R8 ;  /* 0x00300008ac007388 */ /* 0x0203e40000000c00 */
.L_x_6098:
[----:B------:R-:W-:Y:S05]  /*9fb0*/  BSYNC B2 ;  /* 0x0000000000027941 */ /* 0x000fea0003800000 */
.L_x_6097:
[----:B--2-4-:R-:W-:-:S04]  /*9fc0*/  IADD3 R30, R134, 0x30, RZ ;  /* 0x00000030861e7810 */ /* 0x014fc80007ffe0ff */
        /* <DEDUP_REMOVED lines=8> */
[C---:B------:R-:W-:Y:S02]  /*a050*/  IMAD.SHL.U32 R26, R2.reuse, 0x2, RZ ;  /* 0x00000002021a7824 */ /* 0x040fe400078e00ff */
[----:B------:R2:W-:Y:S01]  /*a060*/  @P1 STS.128 [R172+0x1800], RZ ;  /* 0x001800ffac001388 */ /* 0x0005e20000000c00 */
[----:B------:R-:W-:Y:S02]  /*a070*/  SHF.L.U64.HI R2, R2, 0x1, R13 ;  /* 0x0000000102027819 */ /* 0x000fe4000001020d */
[C---:B------:R-:W-:Y:S02]  /*a080*/  IADD3 R6, P4, R26.reuse, c[0x0][0x2a8], RZ ;  /* 0x0000aa001a067a10 */ /* 0x040fe40007f9e0ff */
[----:B------:R-:W-:Y:S02]  /*a090*/  IADD3 R26, P2, R26, c[0x0][0x2b0], RZ ;  /* 0x0000ac001a1a7a10 */ /* 0x000fe40007f5e0ff */
[----:B------:R-:W-:-:S02]  /*a0a0*/  IADD3.X R7, R2, c[0x0][0x2ac], RZ, P4, !PT ;  /* 0x0000ab0002077a10 */ /* 0x000fc400027fe4ff */
        /* <DEDUP_REMOVED lines=8> */
[----:B-----5:R-:W-:Y:S01]  /*a130*/  MOV R15, R11 ;  /* 0x0000000b000f7202 */ /* 0x020fe20000000f00 */
[--C-:B------:R-:W-:Y:S01]  /*a140*/  HADD2.F32 R21, -RZ, R9.reuse.H1_H1 ;  /* 0x30000009ff157230 */ /* 0x100fe20000004100 */
[----:B------:R-:W-:Y:S01]  /*a150*/  MOV R20, R10 ;  /* 0x0000000a00147202 */ /* 0x000fe20000000f00 */
[----:B------:R-:W-:Y:S02]  /*a160*/  HADD2.F32 R22, -RZ, R9.H0_H0 ;  /* 0x20000009ff167230 */ /* 0x000fe40000004100 */
[----:B------:R-:W-:-:S02]  /*a170*/  HADD2.F32 R17, -RZ, R15.H0_H0 ;  /* 0x2000000fff117230 */ /* 0x000fc40000004100 */
[----:B------:R-:W-:Y:S02]  /*a180*/  HADD2.F32 R15, -RZ, R15.H1_H1 ;  /* 0x3000000fff0f7230 */ /* 0x000fe40000004100 */
[----:B----4-:R-:W-:Y:S02]  /*a190*/  HADD2.F32 R11, -RZ, R2.H1_H1 ;  /* 0x30000002ff0b7230 */ /* 0x010fe40000004100 */
[----:B------:R-:W-:Y:S02]  /*a1a0*/  HADD2.F32 R24, -RZ, R3.H1_H1 ;  /* 0x30000003ff187230 */ /* 0x000fe40000004100 */
[----:B--2---:R-:W-:Y:S01]  /*a1b0*/  HADD2.F32 R16, -RZ, R4.H1_H1 ;  /* 0x30000004ff107230 */ /* 0x004fe20000004100 */
[-C--:B------:R-:W-:Y:S01]  /*a1c0*/  FMUL.FTZ R13, R21, R11.reuse ;  /* 0x0000000b150d7220 */ /* 0x080fe20000410000 */
[----:B------:R-:W-:Y:S01]  /*a1d0*/  HADD2.F32 R14, -RZ, R5.H1_H1 ;  /* 0x30000005ff0e7230 */ /* 0x000fe20000004100 */
[C---:B------:R-:W-:Y:S01]  /*a1e0*/  FMUL.FTZ R11, R22.reuse, R11 ;  /* 0x0000000b160b7220 */ /* 0x040fe20000410000 */
[----:B------:R-:W-:Y:S01]  /*a1f0*/  HADD2.F32 R2, -RZ, R2.H0_H0 ;  /* 0x20000002ff027230 */ /* 0x000fe20000004100 */
[----:B------:R-:W-:Y:S01]  /*a200*/  FMUL.FTZ R9, R17, R24 ;  /* 0x0000001811097220 */ /* 0x000fe20000410000 */
[----:B------:R-:W-:Y:S01]  /*a210*/  HADD2.F32 R3, -RZ, R3.H0_H0 ;  /* 0x20000003ff037230 */ /* 0x000fe20000004100 */
[----:B------:R-:W-:Y:S01]  /*a220*/  FFMA.FTZ R13, R22, R16, -R13 ;  /* 0x00000010160d7223 */ /* 0x000fe2000001080d */
[----:B------:R-:W-:Y:S01]  /*a230*/  HADD2.F32 R4, -RZ, R4.H0_H0 ;  /* 0x20000004ff047230 */ /* 0x000fe20000004100 */
[----:B------:R-:W-:-:S02]  /*a240*/  FMUL.FTZ R10, R15, R24 ;  /* 0x000000180f0a7220 */ /* 0x000fc40000410000 */
        /* <DEDUP_REMOVED lines=10> */
[----:B------:R-:W-:-:S02]  /*a2f0*/  FMUL.FTZ R5, R15, R2 ;  /* 0x000000020f057220 */ /* 0x000fc40000410000 */
[-C--:B------:R-:W-:Y:S02]  /*a300*/  FMUL.FTZ R2, R20, R3.reuse ;  /* 0x0000000314027220 */ /* 0x080fe40000410000 */
[C---:B------:R-:W-:Y:S02]  /*a310*/  FMUL.FTZ R3, R8.reuse, R3 ;  /* 0x0000000308037220 */ /* 0x040fe40000410000 */
[----:B------:R-:W-:Y:S01]  /*a320*/  FFMA.FTZ R5, R11, R4, -R5 ;  /* 0x000000040b057223 */ /* 0x000fe20000010805 */
[----:B------:R-:W-:Y:S01]  /*a330*/  F2FP.PACK_AB R11, R9, R10 ;  /* 0x0000000a090b723e */ /* 0x000fe200000000ff */
[----:B------:R-:W-:Y:S01]  /*a340*/  FFMA.FTZ R14, R15, R4, R14 ;  /* 0x000000040f0e7223 */ /* 0x000fe2000001000e */
[----:B------:R-:W-:Y:S01]  /*a350*/  MOV R9, R13 ;  /* 0x0000000d00097202 */ /* 0x000fe20000000f00 */
[-C--:B------:R-:W-:Y:S02]  /*a360*/  FFMA.FTZ R2, R8, R17.reuse, -R2 ;  /* 0x0000001108027223 */ /* 0x080fe40000010802 */
[----:B------:R-:W-:Y:S01]  /*a370*/  FFMA.FTZ R3, R20, R17, R3 ;  /* 0x0000001114037223 */ /* 0x000fe20000010003 */
[----:B------:R-:W-:-:S04]  /*a380*/  F2FP.PACK_AB R8, R14, R5 ;  /* 0x000000050e08723e */ /* 0x000fc800000000ff */
[----:B------:R-:W-:Y:S02]  /*a390*/  F2FP.PACK_AB R10, R3, R2 ;  /* 0x00000002030a723e */ /* 0x000fe400000000ff */
.L_x_6109:
[----:B------:R-:W-:Y:S05]  /*a3a0*/  BSYNC B0 ;  /* 0x0000000000007941 */ /* 0x000fea0003800000 */
.L_x_6108:
[----:B-----5:R4:W-:Y:S02]  /*a3b0*/  STS.128 [R172+0x1800], R8 ;  /* 0x00180008ac007388 */ /* 0x0209e40000000c00 */
.L_x_6107:
[----:B------:R-:W-:Y:S05]  /*a3c0*/  BSYNC B1 ;  /* 0x0000000000017941 */ /* 0x000fea0003800000 */
.L_x_6106:
        /* <DEDUP_REMOVED lines=10> */
[--C-:B------:R-:W-:Y:S02]  /*a470*/  HADD2.F32 R12, -RZ, R19.reuse.H0_H0 ;  /* 0x20000013ff0c7230 */ /* 0x100fe40000004100 */
[----:B------:R-:W-:-:S02]  /*a480*/  HADD2.F32 R13, -RZ, R19.H1_H1 ;  /* 0x30000013ff0d7230 */ /* 0x000fc40000004100 */
[----:B--2---:R-:W-:Y:S02]  /*a490*/  HADD2.F32 R17, -RZ, R2.H1_H1 ;  /* 0x30000002ff117230 */ /* 0x004fe40000004100 */
[----:B------:R-:W-:Y:S02]  /*a4a0*/  HADD2.F32 R15, -RZ, R3.H1_H1 ;  /* 0x30000003ff0f7230 */ /* 0x000fe40000004100 */
[----:B---34-:R-:W-:Y:S01]  /*a4b0*/  HADD2.F32 R11, -RZ, R4.H1_H1 ;  /* 0x30000004ff0b7230 */ /* 0x018fe20000004100 */
        /* <DEDUP_REMOVED lines=8> */
[-C--:B------:R-:W-:Y:S01]  /*a540*/  FFMA.FTZ R9, R20, R11.reuse, -R9 ;  /* 0x0000000b14097223 */ /* 0x080fe20000010809 */
[----:B------:R-:W-:Y:S01]  /*a550*/  HADD2.F32 R4, -RZ, R4.H0_H0 ;  /* 0x20000004ff047230 */ /* 0x000fe20000004100 */
[----:B------:R-:W-:Y:S01]  /*a560*/  FFMA.FTZ R8, R14, R11, R8 ;  /* 0x0000000b0e087223 */ /* 0x000fe20000010008 */
[----:B------:R-:W-:Y:S01]  /*a570*/  HADD2.F32 R11, -RZ, R16.H0_H0 ;  /* 0x20000010ff0b7230 */ /* 0x000fe20000004100 */
[----:B------:R-:W-:-:S02]  /*a580*/  FFMA.FTZ R7, R12, R10, -R7 ;  /* 0x0000000a0c077223 */ /* 0x000fc40000010807 */
        /* <DEDUP_REMOVED lines=8> */
[----:B------:R-:W-:Y:S02]  /*a610*/  FFMA.FTZ R12, R13, R4, R12 ;  /* 0x000000040d0c7223 */ /* 0x000fe4000001000c */
[----:B------:R-:W-:-:S02]  /*a620*/  FMUL.FTZ R2, R18, R3 ;  /* 0x0000000312027220 */ /* 0x000fc40000410000 */
[C---:B------:R-:W-:Y:S02]  /*a630*/  FMUL.FTZ R3, R10.reuse, R3 ;  /* 0x000000030a037220 */ /* 0x040fe40000410000 */
[----:B------:R-:W-:Y:S02]  /*a640*/  FFMA.FTZ R5, R11, R4, -R5 ;  /* 0x000000040b057223 */ /* 0x000fe40000010805 */
[-C--:B------:R-:W-:Y:S02]  /*a650*/  FFMA.FTZ R2, R10, R15.reuse, -R2 ;  /* 0x0000000f0a027223 */ /* 0x080fe40000010802 */
[----:B------:R-:W-:Y:S01]  /*a660*/  FFMA.FTZ R3, R18, R15, R3 ;  /* 0x0000000f12037223 */ /* 0x000fe20000010003 */
[----:B------:R-:W-:-:S04]  /*a670*/  F2FP.PACK_AB R16, R12, R5 ;  /* 0x000000050c10723e */ /* 0x000fc800000000ff */
[----:B------:R-:W-:Y:S02]  /*a680*/  F2FP.PACK_AB R18, R3, R2 ;  /* 0x000000020312723e */ /* 0x000fe400000000ff */
.L_x_6111:
[----:B------:R-:W-:Y:S05]  /*a690*/  BSYNC B0 ;  /* 0x0000000000007941 */ /* 0x000fea0003800000 */
.L_x_6110:
[----:B-----5:R1:W-:Y:S01]  /*a6a0*/  STS.128 [R172+0x3800], R16 ;  /* 0x00380010ac007388 */ /* 0x0203e20000000c00 */
[----:B------:R-:W-:Y:S05]  /*a6b0*/  BRA `(.L_x_6105) ;  /* 0x0000353000007947 */ /* 0x000fea0003800000 */
.L_x_6080:
        /* <DEDUP_REMOVED lines=45> */
[----:B------:R-:W-:Y:S01]  /*a990*/  HADD2.F32 R36, -RZ, R21.H1_H1 ;  /* 0x30000015ff247230 */ /* 0x000fe20000004100 */
[----:B------:R-:W-:Y:S01]  /*a9a0*/  FMUL.FTZ R37, R37, R4 ;  /* 0x0000000425257220 */ /* 0x000fe20000410000 */
[----:B------:R-:W-:Y:S01]  /*a9b0*/  HADD2.F32 R4, -RZ, R22.H0_H0 ;  /* 0x20000016ff047230 */ /* 0x000fe20000004100 */
[----:B------:R-:W-:Y:S01]  /*a9c0*/  @!P2 FADD.FTZ R15, -R15, -RZ ;  /* 0x800000ff0f0fa221 */ /* 0x000fe20000010100 */
[----:B------:R-:W-:Y:S01]  /*a9d0*/  HADD2.F32 R0, -RZ, R23.H1_H1 ;  /* 0x30000017ff007230 */ /* 0x000fe20000004100 */
[----:B------:R-:W-:-:S02]  /*a9e0*/  @!P2 FADD.FTZ R5, -R5, -RZ ;  /* 0x800000ff0505a221 */ /* 0x000fc40000010100 */
[----:B------:R-:W-:Y:S02]  /*a9f0*/  @!P2 FADD.FTZ R7, -R7, -RZ ;  /* 0x800000ff0707a221 */ /* 0x000fe40000010100 */
[----:B------:R-:W-:Y:S01]  /*aa00*/  FMUL.FTZ R20, R20, R13 ;  /* 0x0000000d14147220 */ /* 0x000fe20000410000 */
[----:B------:R-:W-:Y:S01]  /*aa10*/  HADD2.F32 R13, -RZ, R23.H0_H0 ;  /* 0x20000017ff0d7230 */ /* 0x000fe20000004100 */
[----:B------:R-:W-:Y:S01]  /*aa20*/  FMUL.FTZ R36, R36, R15 ;  /* 0x0000000f24247220 */ /* 0x000fe20000410000 */
[----:B------:R-:W-:Y:S01]  /*aa30*/  HADD2.F32 R15, -RZ, R22.H1_H1 ;  /* 0x30000016ff0f7230 */ /* 0x000fe20000004100 */
[----:B------:R-:W-:Y:S02]  /*aa40*/  @!P2 FADD.FTZ R6, -R6, -RZ ;  /* 0x800000ff0606a221 */ /* 0x000fe40000010100 */
[----:B------:R-:W-:Y:S01]  /*aa50*/  FMUL.FTZ R5, R4, R5 ;  /* 0x0000000504057220 */ /* 0x000fe20000410000 */
[----:B---3--:R-:W-:Y:S01]  /*aa60*/  HADD2.F32 R4, -RZ, R8.H0_H0 ;  /* 0x20000008ff047230 */ /* 0x008fe20000004100 */
[----:B------:R-:W-:Y:S01]  /*aa70*/  FMUL.FTZ R7, R0, R7 ;  /* 0x0000000700077220 */ /* 0x000fe20000410000 */
[----:B-----5:R-:W-:Y:S01]  /*aa80*/  HADD2.F32 R0, -RZ, R24.H0_H0 ;  /* 0x20000018ff007230 */ /* 0x020fe20000004100 */
[----:B------:R-:W-:-:S02]  /*aa90*/  @!P2 FADD.FTZ R34, -R34, -RZ ;  /* 0x800000ff2222a221 */ /* 0x000fc40000010100 */
[----:B------:R-:W-:Y:S01]  /*aaa0*/  FMUL.FTZ R6, R13, R6 ;  /* 0x000000060d067220 */ /* 0x000fe20000410000 */
[----:B------:R-:W-:Y:S01]  /*aab0*/  HADD2.F32 R13, -RZ, R24.H1_H1 ;  /* 0x30000018ff0d7230 */ /* 0x000fe20000004100 */
[----:B------:R-:W-:Y:S01]  /*aac0*/  FMUL.FTZ R34, R15, R34 ;  /* 0x000000220f227220 */ /* 0x000fe20000410000 */
[--C-:B------:R-:W-:Y:S01]  /*aad0*/  HADD2.F32 R24, -RZ, R10.reuse.H0_H0 ;  /* 0x2000000aff187230 */ /* 0x100fe20000004100 */
[----:B------:R-:W-:Y:S01]  /*aae0*/  FFMA.FTZ R0, R0, R4, R35 ;  /* 0x0000000400007223 */ /* 0x000fe20000010023 */
[----:B------:R-:W-:Y:S02]  /*aaf0*/  HADD2.F32 R23, -RZ, R10.H1_H1 ;  /* 0x3000000aff177230 */ /* 0x000fe40000004100 */
        /* <DEDUP_REMOVED lines=22> */
.L_x_6117:
[----:B------:R-:W-:Y:S05]  /*ac60*/  BSYNC B0 ;  /* 0x0000000000007941 */ /* 0x000fea0003800000 */
.L_x_6116:
[----:B-----5:R4:W-:Y:S02]  /*ac70*/  STS.128 [R172], R24 ;  /* 0x00000018ac007388 */ /* 0x0209e40000000c00 */
.L_x_6115:
[----:B------:R-:W-:Y:S05]  /*ac80*/  BSYNC B1 ;  /* 0x0000000000017941 */ /* 0x000fea0003800000 */
.L_x_6114:
        /* <DEDUP_REMOVED lines=54> */
[----:B----4-:R-:W-:Y:S01]  /*aff0*/  HADD2.F32 R4, -RZ, R8.H0_H0 ;  /* 0x20000008ff047230 */ /* 0x010fe20000004100 */
        /* <DEDUP_REMOVED lines=31> */
.L_x_6119:
[----:B------:R-:W-:Y:S05]  /*b1f0*/  BSYNC B0 ;  /* 0x0000000000007941 */ /* 0x000fea0003800000 */
.L_x_6118:
[----:B-----5:R1:W-:Y:S02]  /*b200*/  STS.128 [R172+0x2000], R24 ;  /* 0x00200018ac007388 */ /* 0x0203e40000000c00 */
.L_x_6113:
[----:B------:R-:W-:Y:S05]  /*b210*/  BSYNC B2 ;  /* 0x0000000000027941 */ /* 0x000fea0003800000 */
.L_x_6112:
        /* <DEDUP_REMOVED lines=64> */
[--C-:B---3--:R-:W-:Y:S01]  /*b620*/  HADD2.F32 R4, -RZ, R8.reuse.H0_H0 ;  /* 0x20000008ff047230 */ /* 0x108fe20000004100 */
        /* <DEDUP_REMOVED lines=30> */
.L_x_6125:
[----:B------:R-:W-:Y:S05]  /*b810*/  BSYNC B0 ;  /* 0x0000000000007941 */ /* 0x000fea0003800000 */
.L_x_6124:
[----:B-----5:R4:W-:Y:S02]  /*b820*/  STS.128 [R172+0x800], R24 ;  /* 0x00080018ac007388 */ /* 0x0209e40000000c00 */
.L_x_6123:
[----:B------:R-:W-:Y:S05]  /*b830*/  BSYNC B1 ;  /* 0x0000000000017941 */ /* 0x000fea0003800000 */
.L_x_6122:
        /* <DEDUP_REMOVED lines=89> */
.L_x_6127:
[----:B------:R-:W-:Y:S05]  /*bdd0*/  BSYNC B0 ;  /* 0x0000000000007941 */ /* 0x000fea0003800000 */
.L_x_6126:
[----:B-----5:R1:W-:Y:S02]  /*bde0*/  STS.128 [R172+0x2800], R20 ;  /* 0x00280014ac007388 */ /* 0x0203e40000000c00 */
.L_x_6121:
[----:B------:R-:W-:Y:S05]  /*bdf0*/  BSYNC B2 ;  /* 0x0000000000027941 */ /* 0x000fea0003800000 */
.L_x_6120:
        /* <DEDUP_REMOVED lines=9> */
[----:B----4-:R4:W5:Y:S01]  /*be90*/  LDG.E.128 R24, [R30.64] ;  /* 0x000000061e187981 */ /* 0x010962000c1e1d00 */
        /* <DEDUP_REMOVED lines=18> */
[----:B--2---:R-:W2:Y:S03]  /*bfc0*/  LDG.E.128 R20, [R20.64] ;  /* 0x0000000614147981 */ /* 0x004ea6000c1e1d00 */
        /* <DEDUP_REMOVED lines=28> */
[----:B------:R-:W-:Y:S01]  /*c190*/  HADD2.F32 R15, -RZ, R22.H1_H1 ;  /* 0x30000016ff0f7230 */ /* 0x000fe20000004100 */
[----:B------:R-:W-:Y:S01]  /*c1a0*/  @!P1 FADD.FTZ R32, -R32, -RZ ;  /* 0x800000ff20209221 */ /* 0x000fe20000010100 */
[----:B------:R-:W-:Y:S01]  /*c1b0*/  HADD2.F32 R36, -RZ, R21.H1_H1 ;  /* 0x30000015ff247230 */ /* 0x000fe20000004100 */
[----:B------:R-:W-:Y:S02]  /*c1c0*/  @!P1 FADD.FTZ R29, -R29, -RZ ;  /* 0x800000ff1d1d9221 */ /* 0x000fe40000010100 */
[----:B------:R-:W-:Y:S01]  /*c1d0*/  FMUL.FTZ R6, R13, R6 ;  /* 0x000000060d067220 */ /* 0x000fe20000410000 */
[----:B-----5:R-:W-:Y:S01]  /*c1e0*/  HADD2.F32 R13, -RZ, R24.H0_H0 ;  /* 0x20000018ff0d7230 */ /* 0x020fe20000004100 */
[----:B------:R-:W-:Y:S01]  /*c1f0*/  FMUL.FTZ R7, R4, R7 ;  /* 0x0000000704077220 */ /* 0x000fe20000410000 */
[----:B----4-:R-:W-:Y:S01]  /*c200*/  HADD2.F32 R4, -RZ, R8.H0_H0 ;  /* 0x20000008ff047230 */ /* 0x010fe20000004100 */
[----:B------:R-:W-:Y:S01]  /*c210*/  FMUL.FTZ R32, R15, R32 ;  /* 0x000000200f207220 */ /* 0x000fe20000410000 */
[----:B------:R-:W-:Y:S01]  /*c220*/  HADD2.F32 R38, -RZ, R22.H0_H0 ;  /* 0x20000016ff267230 */ /* 0x000fe20000004100 */
[----:B------:R-:W-:Y:S01]  /*c230*/  FMUL.FTZ R36, R36, R29 ;  /* 0x0000001d24247220 */ /* 0x000fe20000410000 */
[----:B------:R-:W-:Y:S01]  /*c240*/  HADD2.F32 R15, -RZ, R24.H1_H1 ;  /* 0x30000018ff0f7230 */ /* 0x000fe20000004100 */
[----:B------:R-:W-:Y:S01]  /*c250*/  @!P1 FADD.FTZ R5, -R5, -RZ ;  /* 0x800000ff05059221 */ /* 0x000fe20000010100 */
[--C-:B------:R-:W-:Y:S01]  /*c260*/  HADD2.F32 R24, -RZ, R10.reuse.H0_H0 ;  /* 0x2000000aff187230 */ /* 0x100fe20000004100 */
[----:B------:R-:W-:Y:S01]  /*c270*/  FFMA.FTZ R4, R13, R4, R34 ;  /* 0x000000040d047223 */ /* 0x000fe20000010022 */
[----:B------:R-:W-:-:S02]  /*c280*/  HADD2.F32 R29, -RZ, R10.H1_H1 ;  /* 0x3000000aff1d7230 */ /* 0x000fc40000004100 */
[----:B------:R-:W-:Y:S02]  /*c290*/  HADD2.F32 R21, -RZ, R8.H1_H1 ;  /* 0x30000008ff157230 */ /* 0x000fe40000004100 */
[--C-:B------:R-:W-:Y:S02]  /*c2a0*/  HADD2.F32 R23, -RZ, R11.reuse.H0_H0 ;  /* 0x2000000bff177230 */ /* 0x100fe40000004100 */
[----:B------:R-:W-:Y:S02]  /*c2b0*/  HADD2.F32 R10, -RZ, R11.H1_H1 ;  /* 0x3000000bff0a7230 */ /* 0x000fe40000004100 */
[----:B------:R-:W-:Y:S02]  /*c2c0*/  HADD2.F32 R22, -RZ, R25.H0_H0 ;  /* 0x20000019ff167230 */ /* 0x000fe40000004100 */
[----:B------:R-:W-:Y:S02]  /*c2d0*/  HADD2.F32 R8, -RZ, R9.H0_H0 ;  /* 0x20000009ff087230 */ /* 0x000fe40000004100 */
[----:B------:R-:W-:-:S02]  /*c2e0*/  HADD2.F32 R11, -RZ, R26.H0_H0 ;  /* 0x2000001aff0b7230 */ /* 0x000fc40000004100 */
[----:B------:R-:W-:Y:S01]  /*c2f0*/  HADD2.F32 R13, -RZ, R27.H0_H0 ;  /* 0x2000001bff0d7230 */ /* 0x000fe20000004100 */
[----:B------:R-:W-:Y:S01]  /*c300*/  FMUL.FTZ R5, R38, R5 ;  /* 0x0000000526057220 */ /* 0x000fe20000410000 */
        /* <DEDUP_REMOVED lines=15> */
.L_x_6133:
[----:B------:R-:W-:Y:S05]  /*c400*/  BSYNC B0 ;  /* 0x0000000000007941 */ /* 0x000fea0003800000 */
.L_x_6132:
[----:B-----5:R1:W-:Y:S02]  /*c410*/  STS.128 [R172+0x1000], R24 ;  /* 0x00100018ac007388 */ /* 0x0203e40000000c00 */
.L_x_6131:
[----:B------:R-:W-:Y:S05]  /*c420*/  BSYNC B1 ;  /* 0x0000000000017941 */ /* 0x000fea0003800000 */
.L_x_6130:
[----:B------:R1:W-:Y:S01]  /*c430*/  @P0 STS.128 [R172+0x3000], RZ ;  /* 0x003000ffac000388 */ /* 0x0003e20000000c00 */
[----:B------:R-:W-:Y:S05]  /*c440*/  @P0 BRA `(.L_x_6129) ;  /* 0x0000059000000947 */ /* 0x000fea0003800000 */
[----:B-1--4-:R1:W5:Y:S01]  /*c450*/  LDG.E.128 R24, [R30.64+0x80] ;  /* 0x000080061e187981 */ /* 0x012362000c1e1d00 */
        /* <DEDUP_REMOVED lines=27> */
[----:B-1----:R-:W-:Y:S02]  /*c610*/  HADD2.F32 R31, -RZ, R21.H0_H0 ;  /* 0x20000015ff1f7230 */ /* 0x002fe40000004100 */
        /* <DEDUP_REMOVED lines=26> */
[----:B---3--:R-:W-:Y:S01]  /*c7c0*/  HADD2.F32 R4, -RZ, R8.H0_H0 ;  /* 0x20000008ff047230 */ /* 0x008fe20000004100 */
        /* <DEDUP_REMOVED lines=31> */
.L_x_6135:
[----:B------:R-:W-:Y:S05]  /*c9c0*/  BSYNC B0 ;  /* 0x0000000000007941 */ /* 0x000fea0003800000 */
.L_x_6134:
[----:B-----5:R4:W-:Y:S02]  /*c9d0*/  STS.128 [R172+0x3000], R24 ;  /* 0x00300018ac007388 */ /* 0x0209e40000000c00 */
.L_x_6129:
[----:B------:R-:W-:Y:S05]  /*c9e0*/  BSYNC B2 ;  /* 0x0000000000027941 */ /* 0x000fea0003800000 */
.L_x_6128:
[----:B-1--4-:R-:W-:-:S04]  /*c9f0*/  IADD3 R30, R134, 0x30, RZ ;  /* 0x00000030861e7810 */ /* 0x012fc80007ffe0ff */
[----:B------:R-:W-:-:S04]  /*ca00*/  ISETP.GE.AND P1, PT, R30, R3, PT ;  /* 0x000000031e00720c */ /* 0x000fc80003f26270 */
[----:B------:R-:W-:-:S13]  /*ca10*/  ISETP.LT.OR P1, PT, R110, -0x187, P1 ;  /* 0xfffffe796e00780c */ /* 0x000fda0000f21670 */
[----:B------:R-:W-:Y:S05]  /*ca20*/  @P1 BRA `(.L_x_6105) ;  /* 0x000011c000001947 */ /* 0x000fea0003800000 */
[----:B------:R-:W-:Y:S01]  /*ca30*/  ISETP.GE.AND P1, PT, R16, c[0x0][0x220], PT ;  /* 0x0000880010007a0c */ /* 0x000fe20003f26270 */
[----:B------:R-:W-:-:S12]  /*ca40*/  BSSY B1, `(.L_x_6136) ;  /* 0x000005c000017945 */ /* 0x000fd80003800000 */
[----:B------:R1:W-:Y:S01]  /*ca50*/  @P1 STS.128 [R172+0x1800], RZ ;  /* 0x001800ffac001388 */ /* 0x0003e20000000c00 */
        /* <DEDUP_REMOVED lines=18> */
[----:B--2---:R-:W2:Y:S03]  /*cb80*/  LDG.E.128 R24, [R24.64] ;  /* 0x0000000618187981 */ /* 0x004ea6000c1e1d00 */
[----:B------:R-:W-:Y:S02]  /*cb90*/  LEA.HI.X.SX32 R4, R4, R3, 0x1, P2 ;  /* 0x0000000304047211 */ /* 0x000fe400010f0eff */
[----:B------:R-:W-:-:S04]  /*cba0*/  LEA R6, P2, R5, c[0x0][0x2b0], 0x1 ;  /* 0x0000ac0005067a11 */ /* 0x000fc800078408ff */
[----:B------:R-:W-:Y:S02]  /*cbb0*/  LEA.HI.X R7, R5, c[0x0][0x2b4], R4, 0x1, P2 ;  /* 0x0000ad0005077a11 */ /* 0x000fe400010f0c04 */
[----:B------:R-:W-:-:S04]  /*cbc0*/  IADD3 R8, P2, R9, R8, RZ ;  /* 0x0000000809087210 */ /* 0x000fc80007f5e0ff */
[----:B---3--:R-:W3:Y:S01]  /*cbd0*/  LDG.E.128 R4, [R6.64] ;  /* 0x0000000606047981 */ /* 0x008ee2000c1e1d00 */
[----:B------:R-:W-:Y:S02]  /*cbe0*/  LEA.HI.X.SX32 R3, R9, R3, 0x1, P2 ;  /* 0x0000000309037211 */ /* 0x000fe400010f0eff */
[----:B------:R-:W-:-:S04]  /*cbf0*/  LEA R10, P2, R8, c[0x0][0x2a8], 0x1 ;  /* 0x0000aa00080a7a11 */ /* 0x000fc800078408ff */
[----:B------:R-:W-:-:S06]  /*cc00*/  LEA.HI.X R11, R8, c[0x0][0x2ac], R3, 0x1, P2 ;  /* 0x0000ab00080b7a11 */ /* 0x000fcc00010f0c03 */
[----:B----4-:R-:W4:Y:S01]  /*cc10*/  LDG.E.128 R8, [R10.64] ;  /* 0x000000060a087981 */ /* 0x010f22000c1e1d00 */
[--C-:B--2---:R-:W-:Y:S02]  /*cc20*/  HADD2.F32 R32, -RZ, R24.reuse.H0_H0 ;  /* 0x20000018ff207230 */ /* 0x104fe40000004100 */
[----:B------:R-:W-:Y:S02]  /*cc30*/  HADD2.F32 R17, -RZ, R25.H0_H0 ;  /* 0x20000019ff117230 */ /* 0x000fe40000004100 */
[----:B------:R-:W-:Y:S02]  /*cc40*/  HADD2.F32 R24, -RZ, R24.H1_H1 ;  /* 0x30000018ff187230 */ /* 0x000fe40000004100 */
[--C-:B---3--:R-:W-:Y:S02]  /*cc50*/  HADD2.F32 R3, -RZ, R4.reuse.H0_H0 ;  /* 0x20000004ff037230 */ /* 0x108fe40000004100 */
[----:B------:R-:W-:Y:S02]  /*cc60*/  HADD2.F32 R13, -RZ, R4.H1_H1 ;  /* 0x30000004ff0d7230 */ /* 0x000fe40000004100 */
[----:B------:R-:W-:-:S02]  /*cc70*/  HADD2.F32 R4, -RZ, R5.H0_H0 ;  /* 0x20000005ff047230 */ /* 0x000fc40000004100 */
[----:B------:R-:W-:Y:S01]  /*cc80*/  HADD2.F32 R15, -RZ, R5.H1_H1 ;  /* 0x30000005ff0f7230 */ /* 0x000fe20000004100 */
[----:B------:R-:W-:Y:S01]  /*cc90*/  @!P1 FADD.FTZ R3, -R3, -RZ ;  /* 0x800000ff03039221 */ /* 0x000fe20000010100 */
[--C-:B------:R-:W-:Y:S01]  /*cca0*/  HADD2.F32 R5, -RZ, R6.reuse.H0_H0 ;  /* 0x20000006ff057230 */ /* 0x100fe20000004100 */
[----:B------:R-:W-:Y:S01]  /*ccb0*/  @!P1 FADD.FTZ R4, -R4, -RZ ;  /* 0x800000ff04049221 */ /* 0x000fe20000010100 */
[----:B------:R-:W-:Y:S02]  /*ccc0*/  HADD2.F32 R16, -RZ, R6.H1_H1 ;  /* 0x30000006ff107230 */ /* 0x000fe40000004100 */
[--C-:B------:R-:W-:Y:S02]  /*ccd0*/  HADD2.F32 R6, -RZ, R7.reuse.H0_H0 ;  /* 0x20000007ff067230 */ /* 0x100fe40000004100 */
[----:B------:R-:W-:Y:S01]  /*cce0*/  HADD2.F32 R7, -RZ, R7.H1_H1 ;  /* 0x30000007ff077230 */ /* 0x000fe20000004100 */
[----:B------:R-:W-:Y:S01]  /*ccf0*/  FMUL.FTZ R32, R32, R3 ;  /* 0x0000000320207220 */ /* 0x000fe20000410000 */
[--C-:B------:R-:W-:Y:S01]  /*cd00*/  HADD2.F32 R3, -RZ, R27.reuse.H0_H0 ;  /* 0x2000001bff037230 */ /* 0x100fe20000004100 */
[----:B------:R-:W-:Y:S01]  /*cd10*/  FMUL.FTZ R17, R17, R4 ;  /* 0x0000000411117220 */ /* 0x000fe20000410000 */
[----:B------:R-:W-:Y:S01]  /*cd20*/  HADD2.F32 R4, -RZ, R27.H1_H1 ;  /* 0x3000001bff047230 */ /* 0x000fe20000004100 */
[----:B------:R-:W-:-:S02]  /*cd30*/  @!P1 FADD.FTZ R13, -R13, -RZ ;  /* 0x800000ff0d0d9221 */ /* 0x000fc40000010100 */
        /* <DEDUP_REMOVED lines=9> */
[----:B------:R-:W-:-:S02]  /*cdd0*/  @!P1 FADD.FTZ R15, -R15, -RZ ;  /* 0x800000ff0f0f9221 */ /* 0x000fc40000010100 */
[----:B------:R-:W-:Y:S01]  /*cde0*/  @!P1 FADD.FTZ R16, -R16, -RZ ;  /* 0x800000ff10109221 */ /* 0x000fe20000010100 */
[----:B------:R-:W-:Y:S01]  /*cdf0*/  HADD2.F32 R36, -RZ, R26.H0_H0 ;  /* 0x2000001aff247230 */ /* 0x000fe20000004100 */
[----:B------:R-:W-:Y:S01]  /*ce00*/  FMUL.FTZ R34, R34, R15 ;  /* 0x0000000f22227220 */ /* 0x000fe20000410000 */
[--C-:B------:R-:W-:Y:S01]  /*ce10*/  HADD2.F32 R26, -RZ, R10.reuse.H0_H0 ;  /* 0x2000000aff1a7230 */ /* 0x100fe20000004100 */
[----:B------:R-:W-:Y:S01]  /*ce20*/  @!P1 FADD.FTZ R5, -R5, -RZ ;  /* 0x800000ff05059221 */ /* 0x000fe20000010100 */
[----:B------:R-:W-:Y:S01]  /*ce30*/  HADD2.F32 R27, -RZ, R10.H1_H1 ;  /* 0x3000000aff1b7230 */ /* 0x000fe20000004100 */
        /* <DEDUP_REMOVED lines=26> */
.L_x_6139:
[----:B------:R-:W-:Y:S05]  /*cfe0*/  BSYNC B0 ;  /* 0x0000000000007941 */ /* 0x000fea0003800000 */
.L_x_6138:
[----:B-----5:R1:W-:Y:S02]  /*cff0*/  STS.128 [R172+0x1800], R20 ;  /* 0x00180014ac007388 */ /* 0x0203e40000000c00 */
.L_x_6137:
[----:B------:R-:W-:Y:S05]  /*d000*/  BSYNC B1 ;  /* 0x0000000000017941 */ /* 0x000fea0003800000 */
.L_x_6136:
[----:B------:R1:W-:Y:S01]  /*d010*/  @P0 STS.128 [R172+0x3800], RZ ;  /* 0x003800ffac000388 */ /* 0x0003e20000000c00 */
[----:B------:R-:W-:Y:S05]  /*d020*/  @P0 BRA `(.L_x_6105) ;  /* 0x00000bc000000947 */ /* 0x000fea0003800000 */
[----:B-1----:R1:W5:Y:S01]  /*d030*/  LDG.E.128 R20, [R18.64+0x80] ;  /* 0x0000800612147981 */ /* 0x002362000c1e1d00 */
[----:B------:R-:W-:Y:S01]  /*d040*/  ISETP.GE.AND P0, PT, R12, c[0x0][0x230], PT ;  /* 0x00008c000c007a0c */ /* 0x000fe20003f06270 */
[----:B------:R-:W-:Y:S01]  /*d050*/  BSSY B0, `(.L_x_6140) ;  /* 0x000005a000007945 */ /* 0x000fe20003800000 */
[----:B------:R-:W-:-:S05]  /*d060*/  IADD3 R8, P1, R18, 0x80, RZ ;  /* 0x0000008012087810 */ /* 0x000fca0007f3e0ff */
[----:B------:R-:W-:-:S06]  /*d070*/  IMAD.X R9, RZ, RZ, R19, P1 ;  /* 0x000000ffff097224 */ /* 0x000fcc00008e0613 */
        /* <DEDUP_REMOVED lines=10> */
[----:B------:R-:W-:Y:S01]  /*d120*/  IMAD.WIDE R12, R5, 0x2, R8 ;  /* 0x00000002050c7825 */ /* 0x000fe200078e0208 */
[----:B------:R-:W-:-:S04]  /*d130*/  IADD3 R2, P1, R7, R2, RZ ;  /* 0x0000000207027210 */ /* 0x000fc80007f3e0ff */
[----:B------:R-:W-:Y:S02]  /*d140*/  LEA.HI.X.SX32 R3, R7, R14, 0x1, P1 ;  /* 0x0000000e07037211 */ /* 0x000fe400008f0eff */
[C---:B------:R-:W-:Y:S01]  /*d150*/  IADD3 R6, P1, R4.reuse, R2, RZ ;  /* 0x0000000204067210 */ /* 0x040fe20007f3e0ff */
[----:B--2---:R-:W2:Y:S03]  /*d160*/  LDG.E.128 R12, [R12.64] ;  /* 0x000000060c0c7981 */ /* 0x004ea6000c1e1d00 */
[----:B------:R-:W-:Y:S02]  /*d170*/  LEA.HI.X.SX32 R7, R4, R3, 0x1, P1 ;  /* 0x0000000304077211 */ /* 0x000fe400008f0eff */
[----:B------:R-:W-:Y:S02]  /*d180*/  LEA R4, P1, R6, c[0x0][0x2b0], 0x1 ;  /* 0x0000ac0006047a11 */ /* 0x000fe400078208ff */
[----:B------:R-:W-:-:S02]  /*d190*/  @P0 SHF.R.S32.HI R124, RZ, 0x1, R124 ;  /* 0x00000001ff7c0819 */ /* 0x000fc4000001147c */
[----:B------:R-:W-:Y:S02]  /*d1a0*/  LEA.HI.X R5, R6, c[0x0][0x2b4], R7, 0x1, P1 ;  /* 0x0000ad0006057a11 */ /* 0x000fe400008f0c07 */
[----:B------:R-:W-:Y:S02]  /*d1b0*/  MOV R8, RZ ;  /* 0x000000ff00087202 */ /* 0x000fe40000000f00 */
[----:B------:R-:W-:Y:S02]  /*d1c0*/  @P0 IADD3 R8, -R124, RZ, RZ ;  /* 0x000000ff7c080210 */ /* 0x000fe40007ffe1ff */
[----:B---3--:R-:W3:Y:S02]  /*d1d0*/  LDG.E.128 R4, [R4.64] ;  /* 0x0000000604047981 */ /* 0x008ee4000c1e1d00 */
[----:B------:R-:W-:-:S04]  /*d1e0*/  IADD3 R2, P1, R8, R2, RZ ;  /* 0x0000000208027210 */ /* 0x000fc80007f3e0ff */
[----:B------:R-:W-:Y:S02]  /*d1f0*/  LEA.HI.X.SX32 R3, R8, R3, 0x1, P1 ;  /* 0x0000000308037211 */ /* 0x000fe400008f0eff */
[----:B------:R-:W-:-:S04]  /*d200*/  LEA R8, P1, R2, c[0x0][0x2a8], 0x1 ;  /* 0x0000aa0002087a11 */ /* 0x000fc800078208ff */
[----:B------:R-:W-:-:S06]  /*d210*/  LEA.HI.X R9, R2, c[0x0][0x2ac], R3, 0x1, P1 ;  /* 0x0000ab0002097a11 */ /* 0x000fcc00008f0c03 */
[----:B----4-:R-:W4:Y:S01]  /*d220*/  LDG.E.128 R8, [R8.64] ;  /* 0x0000000608087981 */ /* 0x010f22000c1e1d00 */
[--C-:B-12---:R-:W-:Y:S02]  /*d230*/  HADD2.F32 R19, -RZ, R13.reuse.H0_H0 ;  /* 0x2000000dff137230 */ /* 0x106fe40000004100 */
        /* <DEDUP_REMOVED lines=28> */
[----:B------:R-:W-:Y:S01]  /*d400*/  HADD2.F32 R2, -RZ, R21.H0_H0 ;  /* 0x20000015ff027230 */ /* 0x000fe20000004100 */
[----:B------:R-:W-:Y:S01]  /*d410*/  @!P0 FADD.FTZ R17, -R17, -RZ ;  /* 0x800000ff11118221 */ /* 0x000fe20000010100 */
[----:B----4-:R-:W-:-:S02]  /*d420*/  HADD2.F32 R3, -RZ, R9.H0_H0 ;  /* 0x20000009ff037230 */ /* 0x010fc40000004100 */
        /* <DEDUP_REMOVED lines=28> */
.L_x_6141:
[----:B------:R-:W-:Y:S05]  /*d5f0*/  BSYNC B0 ;  /* 0x0000000000007941 */ /* 0x000fea0003800000 */
.L_x_6140:
[----:B-----5:R1:W-:Y:S01]  /*d600*/  STS.128 [R172+0x3800], R20 ;  /* 0x00380014ac007388 */ /* 0x0203e20000000c00 */
[----:B------:R-:W-:Y:S05]  /*d610*/  BRA `(.L_x_6105) ;  /* 0x000005d000007947 */ /* 0x000fea0003800000 */
.L_x_6079:
[----:B------:R-:W-:Y:S01]  /*d620*/  IADD3 R9, -R57, R168, RZ ;  /* 0x000000a839097210 */ /* 0x000fe20007ffe1ff */
[----:B------:R-:W-:Y:S03]  /*d630*/  BSSY B0, `(.L_x_6142) ;  /* 0x0000013000007945 */ /* 0x000fe60003800000 */
[----:B------:R-:W-:-:S13]  /*d640*/  ISETP.GE.AND P1, PT, R134, R9, PT ;  /* 0x000000098600720c */ /* 0x000fda0003f26270 */
[----:B------:R-:W-:Y:S05]  /*d650*/  @P1 BRA `(.L_x_6143) ;  /* 0x0000010000001947 */ /* 0x000fea0003800000 */
[----:B------:R-:W-:-:S13]  /*d660*/  ISETP.GE.AND P2, PT, R16, c[0x0][0x220], PT ;  /* 0x0000880010007a0c */ /* 0x000fda0003f46270 */
[C---:B------:R-:W-:Y:S01]  /*d670*/  @!P2 LEA R10, P1, R136.reuse, c[0x0][0x160], 0x1 ;  /* 0x00005800880aaa11 */ /* 0x040fe200078208ff */
[----:B------:R1:W-:Y:S03]  /*d680*/  @P2 STS.128 [R172], RZ ;  /* 0x000000ffac002388 */ /* 0x0003e60000000c00 */
        /* <DEDUP_REMOVED lines=13> */
.L_x_6143:
[----:B------:R-:W-:Y:S05]  /*d760*/  BSYNC B0 ;  /* 0x0000000000007941 */ /* 0x000fea0003800000 */
.L_x_6142:
        /* <DEDUP_REMOVED lines=22> */
.L_x_6145:
[----:B------:R-:W-:Y:S05]  /*d8d0*/  BSYNC B0 ;  /* 0x0000000000007941 */ /* 0x000fea0003800000 */
.L_x_6144:
        /* <DEDUP_REMOVED lines=23> */
.L_x_6147:
[----:B------:R-:W-:Y:S05]  /*da50*/  BSYNC B0 ;  /* 0x0000000000007941 */ /* 0x000fea0003800000 */
.L_x_6146:
        /* <DEDUP_REMOVED lines=25> */
.L_x_6105:
[----:B------:R-:W-:Y:S05]  /*dbf0*/  BSYNC B3 ;  /* 0x0000000000037941 */ /* 0x000fea0003800000 */
.L_x_6078:
        /* <DEDUP_REMOVED lines=24> */
.L_x_6149:
[----:B------:R-:W-:Y:S05]  /*dd80*/  BSYNC B0 ;  /* 0x0000000000007941 */ /* 0x000fea0003800000 */
.L_x_6148:
[----:B------:R-:W-:Y:S01]  /*dd90*/  ISETP.GE.AND P0, PT, R0, R5, PT ;  /* 0x000000050000720c */ /* 0x000fe20003f06270 */
[----:B------:R-:W-:-:S12]  /*dda0*/  BSSY B0, `(.L_x_6150) ;  /* 0x0000015000007945 */ /* 0x000fd80003800000 */
[----:B------:R-:W-:Y:S05]  /*ddb0*/  @P0 BRA `(.L_x_6151) ;  /* 0x0000013000000947 */ /* 0x000fea0003800000 */
[C---:B------:R-:W-:Y:S02]  /*ddc0*/  LOP3.LUT R2, R173.reuse, 0x1, RZ, 0xc0, !PT ;  /* 0x00000001ad027812 */ /* 0x040fe400078ec0ff */
[----:B------:R-:W-:Y:S02]  /*ddd0*/  LOP3.LUT P0, RZ, R173, 0x2, RZ, 0xc0, !PT ;  /* 0x00000002adff7812 */ /* 0x000fe4000780c0ff */
[----:B------:R-:W-:-:S11]  /*dde0*/  ISETP.NE.U32.AND P1, PT, R2, 0x1, PT ;  /* 0x000000010200780c */ /* 0x000fd60003f25070 */
[C---:B--2---:R-:W-:Y:S02]  /*ddf0*/  @P0 IADD3 R7, P2, R165.reuse, R132, RZ ;  /* 0x00000084a5070210 */ /* 0x044fe40007f5e0ff */
[----:B-1----:R-:W-:-:S03]  /*de00*/  @!P1 LEA R8, P4, R165, R174, 0x1 ;  /* 0x000000aea5089211 */ /* 0x002fc600078808ff */
[----:B------:R-:W-:Y:S01]  /*de10*/  @P0 IMAD.X R2, R164, 0x1, R131, P2 ;  /* 0x00000001a4020824 */ /* 0x000fe200010e0683 */
[----:B------:R-:W-:Y:S02]  /*de20*/  @P0 LEA R6, P2, R7, c[0x0][0x168], 0x1 ;  /* 0x00005a0007060a11 */ /* 0x000fe400078408ff */
        /* <DEDUP_REMOVED lines=12> */
.L_x_6151:
[----:B------:R-:W-:Y:S05]  /*def0*/  BSYNC B0 ;  /* 0x0000000000007941 */ /* 0x000fea0003800000 */
.L_x_6150:
        /* <DEDUP_REMOVED lines=8> */
[----:B--2---:R-:W-:-:S03]  /*df80*/  IMAD.SHL.U32 R7, R9, 0x20, RZ ;  /* 0x0000002009077824 */ /* 0x004fc600078e00ff */
[----:B------:R-:W-:-:S05]  /*df90*/  SHF.L.U64.HI R2, R9, R2, c[0x0][0x19c] ;  /* 0x0000670009027619 */ /* 0x000fca0000010202 */
[C---:B------:R-:W-:Y:S02]  /*dfa0*/  @P0 IADD3 R9, P2, R7.reuse, R132, RZ ;  /* 0x0000008407090210 */ /* 0x040fe40007f5e0ff */
[----:B------:R-:W-:-:S03]  /*dfb0*/  @!P1 LEA R10, P4, R7, R174, 0x1 ;  /* 0x000000ae070a9211 */ /* 0x000fc600078808ff */
        /* <DEDUP_REMOVED lines=14> */
.L_x_6153:
[----:B------:R-:W-:Y:S05]  /*e0a0*/  BSYNC B0 ;  /* 0x0000000000007941 */ /* 0x000fea0003800000 */
.L_x_6152:
[----:B------:R-:W-:Y:S01]  /*e0b0*/  ISETP.GE.AND P0, PT, R30, R5, PT ;  /* 0x000000051e00720c */ /* 0x000fe20003f06270 */
[----:B------:R-:W-:-:S12]  /*e0c0*/  BSSY B0, `(.L_x_6154) ;  /* 0x000001c000007945 */ /* 0x000fd80003800000 */
[----:B------:R-:W-:Y:S05]  /*e0d0*/  @P0 BRA `(.L_x_6155) ;  /* 0x000001a000000947 */ /* 0x000fea0003800000 */
[C---:B------:R-:W-:Y:S02]  /*e0e0*/  LOP3.LUT R2, R173.reuse, 0x1, RZ, 0xc0, !PT ;  /* 0x00000001ad027812 */ /* 0x040fe400078ec0ff */
[----:B------:R-:W-:Y:S02]  /*e0f0*/  LOP3.LUT P0, RZ, R173, 0x2, RZ, 0xc0, !PT ;  /* 0x00000002adff7812 */ /* 0x000fe4000780c0ff */
[----:B------:R-:W-:-:S11]  /*e100*/  ISETP.NE.U32.AND P1, PT, R2, 0x1, PT ;  /* 0x000000010200780c */ /* 0x000fd60003f25070 */
[----:B------:R-:W-:Y:S01]  /*e110*/  @P0 MOV R2, c[0x0][0x19c] ;  /* 0x0000670000020a02 */ /* 0x000fe20000000f00 */
[----:B-12---:R-:W-:Y:S01]  /*e120*/  @P0 IMAD.MOV.U32 R7, RZ, RZ, c[0x0][0x198] ;  /* 0x00006600ff070624 */ /* 0x006fe200078e00ff */
[----:B------:R-:W-:Y:S01]  /*e130*/  @!P1 MOV R4, c[0x0][0x198] ;  /* 0x0000660000049a02 */ /* 0x000fe20000000f00 */
[----:B------:R-:W-:Y:S02]  /*e140*/  @P0 IMAD.MOV.U32 R130, RZ, RZ, R132 ;  /* 0x000000ffff820224 */ /* 0x000fe400078e0084 */
[----:B------:R-:W-:Y:S02]  /*e150*/  @!P1 IMAD.MOV.U32 R6, RZ, RZ, c[0x0][0x19c] ;  /* 0x00006700ff069624 */ /* 0x000fe400078e00ff */
        /* <DEDUP_REMOVED lines=18> */
.L_x_6155:
[----:B------:R-:W-:Y:S05]  /*e280*/  BSYNC B0 ;  /* 0x0000000000007941 */ /* 0x000fea0003800000 */
.L_x_6154:
[----:B------:R-:W0:Y:S01]  /*e290*/  LDGDEPBAR ;  /* 0x00000000000079af */ /* 0x000e220000000000 */
[----:B------:R-:W-:Y:S01]  /*e2a0*/  ISETP.GE.AND P1, PT, R134, R5, PT ;  /* 0x000000058600720c */ /* 0x000fe20003f26270 */
[----:B------:R-:W-:Y:S01]  /*e2b0*/  IMAD.SHL.U32 R110, R110, 0x2, RZ ;  /* 0x000000026e6e7824 */ /* 0x000fe200078e00ff */
[----:B------:R-:W-:Y:S01]  /*e2c0*/  SHF.R.S32.HI R2, RZ, 0x1f, R129 ;  /* 0x0000001fff027819 */ /* 0x000fe20000011481 */
        /* <DEDUP_REMOVED lines=14> */
[----:B-12---:R-:W-:Y:S02]  /*e3b0*/  @!P1 IMAD.MOV.U32 R6, RZ, RZ, R182 ;  /* 0x000000ffff069224 */ /* 0x006fe400078e00b6 */
        /* <DEDUP_REMOVED lines=11> */
.L_x_6157:
[----:B------:R-:W-:Y:S05]  /*e470*/  BSYNC B0 ;  /* 0x0000000000007941 */ /* 0x000fea0003800000 */
.L_x_6156:
        /* <DEDUP_REMOVED lines=8> */
[CC--:B-12---:R-:W-:Y:S02]  /*e500*/  @P1 LEA R6, P0, R167.reuse, R182.reuse, 0x1 ;  /* 0x000000b6a7061211 */ /* 0x0c6fe400078008ff */
        /* <DEDUP_REMOVED lines=13> */
.L_x_6159:
[----:B------:R-:W-:Y:S05]  /*e5e0*/  BSYNC B0 ;  /* 0x0000000000007941 */ /* 0x000fea0003800000 */
.L_x_6158:
[----:B------:R-:W-:Y:S01]  /*e5f0*/  ISETP.GE.AND P0, PT, R28, R5, PT ;  /* 0x000000051c00720c */ /* 0x000fe20003f06270 */
[----:B------:R-:W-:-:S12]  /*e600*/  BSSY B0, `(.L_x_6160) ;  /* 0x0000019000007945 */ /* 0x000fd80003800000 */
[----:B------:R1:W-:Y:S04]  /*e610*/  @P0 STS.128 [R172+0x9000], RZ ;  /* 0x009000ffac000388 */ /* 0x0003e80000000c00 */
[----:B------:R1:W-:Y:S01]  /*e620*/  @P0 STS.128 [R172+0xb000], RZ ;  /* 0x00b000ffac000388 */ /* 0x0003e20000000c00 */
[----:B------:R-:W-:Y:S05]  /*e630*/  @P0 BRA `(.L_x_6161) ;  /* 0x0000015000000947 */ /* 0x000fea0003800000 */
[C---:B------:R-:W-:Y:S01]  /*e640*/  LOP3.LUT R0, R173.reuse, 0x1, RZ, 0xc0, !PT ;  /* 0x00000001ad007812 */ /* 0x040fe200078ec0ff */
[----:B-12---:R-:W-:Y:S01]  /*e650*/  IMAD.MOV.U32 R7, RZ, RZ, c[0x0][0x1a0] ;  /* 0x00006800ff077624 */ /* 0x006fe200078e00ff */
        /* <DEDUP_REMOVED lines=19> */
.L_x_6161:
[----:B------:R-:W-:Y:S05]  /*e790*/  BSYNC B0 ;  /* 0x0000000000007941 */ /* 0x000fea0003800000 */
.L_x_6160:
        /* <DEDUP_REMOVED lines=10> */
[----:B-12---:R-:W-:Y:S01]  /*e840*/  @!P1 IMAD.MOV.U32 R6, RZ, RZ, c[0x0][0x1a4] ;  /* 0x00006900ff069624 */ /* 0x006fe200078e00ff */
        /* <DEDUP_REMOVED lines=17> */
.L_x_6163:
[----:B------:R-:W-:Y:S05]  /*e960*/  BSYNC B0 ;  /* 0x0000000000007941 */ /* 0x000fea0003800000 */
.L_x_6162:
        /* <DEDUP_REMOVED lines=10> */
[----:B------:R-:W-:-:S02]  /*ea10*/  LOP3.LUT R5, R0, 0x1c0, RZ, 0xc0, !PT ;  /* 0x000001c000057812 */ /* 0x000fc400078ec0ff */
[----:B------:R-:W-:Y:S01]  /*ea20*/  LOP3.LUT R41, R41, 0xfffffe00, RZ, 0xc0, !PT ;  /* 0xfffffe0029297812 */ /* 0x000fe200078ec0ff */
[----:B------:R-:W-:Y:S01]  /*ea30*/  IMAD.SHL.U32 R0, R58, 0x8, RZ ;  /* 0x000000083a007824 */ /* 0x000fe200078e00ff */
[----:B------:R-:W-:Y:S02]  /*ea40*/  LOP3.LUT R134, R5, 0x8, R134, 0xf8, !PT ;  /* 0x0000000805867812 */ /* 0x000fe400078ef886 */
[----:B------:R-:W-:Y:S02]  /*ea50*/  SHF.R.U32.HI R5, RZ, 0x3, R5 ;  /* 0x00000003ff057819 */ /* 0x000fe40000011605 */
[----:B------:R-:W-:Y:S02]  /*ea60*/  LOP3.LUT R0, R127, 0x8, R0, 0xf8, !PT ;  /* 0x000000087f007812 */ /* 0x000fe400078ef800 */
[----:B------:R-:W-:Y:S02]  /*ea70*/  SHF.R.U32.HI R127, RZ, 0x3, R127 ;  /* 0x00000003ff7f7819 */ /* 0x000fe4000001167f */
[----:B------:R-:W-:Y:S01]  /*ea80*/  LOP3.LUT R161, R134, R5, RZ, 0x3c, !PT ;  /* 0x0000000586a17212 */ /* 0x000fe200078e3cff */
[----:B------:R-:W-:Y:S01]  /*ea90*/  IMAD R5, R52, 0x400, R41 ;  /* 0x0000040034057824 */ /* 0x000fe200078e0229 */
[----:B------:R-:W-:Y:S01]  /*eaa0*/  LOP3.LUT R40, R0, R127, RZ, 0x3c, !PT ;  /* 0x0000007f00287212 */ /* 0x000fe200078e3cff */
[----:B------:R-:W-:-:S02]  /*eab0*/  IMAD R52, R52, 0x10, R57 ;  /* 0x0000001034347824 */ /* 0x000fc400078e0239 */
        /* <DEDUP_REMOVED lines=11> */
[----:B------:R-:W-:Y:S01]  /*eb70*/  LDSM.16.M88.4 R80, [R160] ;  /* 0x00000000a050783b */ /* 0x000fe20000000200 */
[----:B------:R-:W-:Y:S01]  /*eb80*/  IMAD R158, R43, 0x2, R162 ;  /* 0x000000022b9e7824 */ /* 0x000fe200078e02a2 */
[----:B------:R-:W-:Y:S01]  /*eb90*/  IADD3 R151, R159, 0x800, RZ ;  /* 0x000008009f977810 */ /* 0x000fe20007ffe0ff */
[----:B------:R-:W-:Y:S01]  /*eba0*/  IMAD R157, R43, 0x2, R160 ;  /* 0x000000022b9d7824 */ /* 0x000fe200078e02a0 */
[----:B--2---:R-:W-:Y:S01]  /*ebb0*/  LDSM.16.M88.4 R4, [R159] ;  /* 0x000000009f04783b */ /* 0x004fe20000000200 */
[----:B------:R-:W-:-:S02]  /*ebc0*/  SEL R0, R0, 0xffffffc0, !P2 ;  /* 0xffffffc000007807 */ /* 0x000fc40005000000 */
[C---:B------:R-:W-:Y:S01]  /*ebd0*/  IADD3 R150, R159.reuse, 0x1000, RZ ;  /* 0x000010009f967810 */ /* 0x040fe20007ffe0ff */
[----:B------:R-:W2:Y:S01]  /*ebe0*/  LDSM.16.M88.4 R60, [R161+0x5000] ;  /* 0x00500000a13c783b */ /* 0x000ea20000000200 */
[----:B------:R-:W-:Y:S01]  /*ebf0*/  IADD3 R149, R159, 0x1800, RZ ;  /* 0x000018009f957810 */ /* 0x000fe20007ffe0ff */
[----:B------:R-:W-:Y:S01]  /*ec00*/  IMAD.IADD R155, R161, 0x1, R0 ;  /* 0x00000001a19b7824 */ /* 0x000fe200078e0200 */
[C---:B------:R-:W-:Y:S01]  /*ec10*/  IADD3 R147, R159.reuse, 0x2000, RZ ;  /* 0x000020009f937810 */ /* 0x040fe20007ffe0ff */
[----:B------:R-:W5:Y:S01]  /*ec20*/  LDSM.16.M88.4 R68, [R161+0x4800] ;  /* 0x00480000a144783b */ /* 0x000f620000000200 */
[----:B------:R-:W-:Y:S01]  /*ec30*/  IMAD.IADD R148, R0, 0x1, R159 ;  /* 0x0000000100947824 */ /* 0x000fe200078e029f */
[----:B------:R-:W-:Y:S02]  /*ec40*/  LOP3.LUT R0, R40, R41, RZ, 0xfc, !PT ;  /* 0x0000002928007212 */ /* 0x000fe400078efcff */
[----:B------:R-:W3:Y:S01]  /*ec50*/  LDSM.16.M88.4 R76, [R161+0x5800] ;  /* 0x00580000a14c783b */ /* 0x000ee20000000200 */
[----:B------:R-:W-:-:S02]  /*ec60*/  IADD3 R146, R159, 0x2800, RZ ;  /* 0x000028009f927810 */ /* 0x000fc40007ffe0ff */
[C---:B------:R-:W-:Y:S01]  /*ec70*/  IADD3 R145, R159.reuse, 0x3000, RZ ;  /* 0x000030009f917810 */ /* 0x040fe20007ffe0ff */
[----:B------:R-:W-:Y:S01]  /*ec80*/  LDSM.16.M88.4 R28, [R155+0x4000] ;  /* 0x004000009b1c783b */ /* 0x000fe20000000200 */
[----:B------:R-:W-:-:S03]  /*ec90*/  IADD3 R144, R159, 0x3800, RZ ;  /* 0x000038009f907810 */ /* 0x000fc60007ffe0ff */
[----:B------:R-:W4:Y:S04]  /*eca0*/  LDSM.16.M88.4 R92, [R158] ;  /* 0x000000009e5c783b */ /* 0x000f280000000200 */
[----:B------:R-:W3:Y:S04]  /*ecb0*/  LDSM.16.M88.4 R32, [R159+0x1000] ;  /* 0x001000009f20783b */ /* 0x000ee80000000200 */
[----:B---3--:R-:W3:Y:S01]  /*ecc0*/  LDSM.16.M88.4 R36, [R159+0x800] ;  /* 0x000800009f24783b */ /* 0x008ee20000000200 */
[C---:B-1----:R-:W-:Y:S03]  /*ecd0*/  HMMA.16816.F32 R16, R88.reuse, R12, RZ ;  /* 0x0000000c5810723c */ /* 0x042fe600000018ff */
[----:B------:R-:W1:Y:S04]  /*ece0*/  LDSM.16.M88.4 R108, [R159+0x1800] ;  /* 0x001800009f6c783b */ /* 0x000e680000000200 */
[----:B------:R-:W-:Y:S01]  /*ecf0*/  LDSM.16.M88.4 R24, [R157] ;  /* 0x000000009d18783b */ /* 0x000fe20000000200 */
[C---:B------:R-:W-:Y:S03]  /*ed00*/  HMMA.16816.F32 R12, R88.reuse, R14, RZ ;  /* 0x0000000e580c723c */ /* 0x040fe600000018ff */
[----:B------:R-:W-:Y:S04]  /*ed10*/  LDSM.16.M88.4 R8, [R155+0x5000] ;  /* 0x005000009b08783b */ /* 0x000fe80000000200 */
[----:B------:R-:W-:Y:S01]  /*ed20*/  LDSM.16.M88.4 R20, [R155+0x4800] ;  /* 0x004800009b14783b */ /* 0x000fe20000000200 */
[----:B--2---:R-:W-:Y:S03]  /*ed30*/  HMMA.16816.F32 R64, R88, R60, RZ ;  /* 0x0000003c5840723c */ /* 0x004fe600000018ff */
[----:B------:R-:W-:Y:S04]  /*ed40*/  LDSM.16.M88.4 R84, [R155+0x5800] ;  /* 0x005800009b54783b */ /* 0x000fe80000000200 */
[----:B------:R-:W-:Y:S01]  /*ed50*/  LDSM.16.M88.4 R96, [R162+0x2000] ;  /* 0x00200000a260783b */ /* 0x000fe20000000200 */
[----:B------:R-:W-:Y:S08]  /*ed60*/  HMMA.16816.F32 R16, R80, R4, R16 ;  /* 0x000000045010723c */ /* 0x000ff00000001810 */
[----:B------:R-:W-:Y:S08]  /*ed70*/  HMMA.16816.F32 R60, R88, R62, RZ ;  /* 0x0000003e583c723c */ /* 0x000ff000000018ff */
[----:B------:R-:W-:Y:S01]  /*ed80*/  HMMA.16816.F32 R12, R80, R6, R12 ;  /* 0x00000006500c723c */ /* 0x000fe2000000180c */
[----:B------:R-:W2:Y:S07]  /*ed90*/  LDSM.16.M88.4 R4, [R148] ;  /* 0x000000009404783b */ /* 0x000eae0000000200 */
[C---:B-----5:R-:W-:Y:S08]  /*eda0*/  HMMA.16816.F32 R72, R88.reuse, R68, RZ ;  /* 0x000000445848723c */ /* 0x060ff000000018ff */
[C---:B------:R-:W-:Y:S08]  /*edb0*/  HMMA.16816.F32 R48, R88.reuse, R76, RZ ;  /* 0x0000004c5830723c */ /* 0x040ff000000018ff */
[----:B------:R-:W-:Y:S08]  /*edc0*/  HMMA.16816.F32 R68, R88, R70, RZ ;  /* 0x000000465844723c */ /* 0x000ff000000018ff */
[----:B----4-:R-:W-:Y:S08]  /*edd0*/  HMMA.16816.F32 R16, R92, R28, R16 ;  /* 0x0000001c5c10723c */ /* 0x010ff00000001810 */
[----:B------:R-:W-:Y:S01]  /*ede0*/  HMMA.16816.F32 R88, R88, R78, RZ ;  /* 0x0000004e5858723c */ /* 0x000fe200000018ff */
[----:B------:R-:W-:Y:S07]  /*edf0*/  LDSM.16.M88.4 R76, [R148+0x800] ;  /* 0x00080000944c783b */ /* 0x000fee0000000200 */
[C---:B------:R-:W-:Y:S08]  /*ee00*/  HMMA.16816.F32 R64, R80.reuse, R32, R64 ;  /* 0x000000205040723c */ /* 0x040ff00000001840 */
[----:B------:R-:W-:Y:S01]  /*ee10*/  HMMA.16816.F32 R60, R80, R34, R60 ;  /* 0x00000022503c723c */ /* 0x000fe2000000183c */
[----:B------:R-:W4:Y:S07]  /*ee20*/  LDSM.16.M88.4 R32, [R161+0x6000] ;  /* 0x00600000a120783b */ /* 0x000f2e0000000200 */
[----:B------:R-:W-:Y:S01]  /*ee30*/  HMMA.16816.F32 R12, R92, R30, R12 ;  /* 0x0000001e5c0c723c */ /* 0x000fe2000000180c */
[----:B------:R-:W-:Y:S07]  /*ee40*/  LDSM.16.M88.4 R28, [R148+0x1800] ;  /* 0x00180000941c783b */ /* 0x000fee0000000200 */
[C---:B---3--:R-:W-:Y:S08]  /*ee50*/  HMMA.16816.F32 R72, R80.reuse, R36, R72 ;  /* 0x000000245048723c */ /* 0x048ff00000001848 */
[C---:B-1----:R-:W-:Y:S08]  /*ee60*/  HMMA.16816.F32 R48, R80.reuse, R108, R48 ;  /* 0x0000006c5030723c */ /* 0x042ff00000001830 */
[----:B------:R-:W-:Y:S01]  /*ee70*/  HMMA.16816.F32 R68, R80, R38, R68 ;  /* 0x000000265044723c */ /* 0x000fe20000001844 */
[----:B------:R-:W1:Y:S07]  /*ee80*/  LDSM.16.M88.4 R36, [R148+0x1000] ;  /* 0x001000009424783b */ /* 0x000e6e0000000200 */
[----:B--2---:R-:W-:Y:S08]  /*ee90*/  HMMA.16816.F32 R16, R24, R4, R16 ;  /* 0x000000041810723c */ /* 0x004ff00000001810 */
[----:B------:R-:W-:Y:S01]  /*eea0*/  HMMA.16816.F32 R80, R80, R110, R88 ;  /* 0x0000006e5050723c */ /* 0x000fe20000001858 */
[----:B------:R-:W-:Y:S04]  /*eeb0*/  LDSM.16.M88.4 R88, [R160+0x2000] ;  /* 0x00200000a058783b */ /* 0x000fe80000000200 */
[----:B------:R-:W-:Y:S03]  /*eec0*/  LDSM.16.M88.4 R108, [R161+0x7800] ;  /* 0x00780000a16c783b */ /* 0x000fe60000000200 */
[C---:B------:R-:W-:Y:S08]  /*eed0*/  HMMA.16816.F32 R64, R92.reuse, R8, R64 ;  /* 0x000000085c40723c */ /* 0x040ff00000001840 */
[----:B------:R-:W-:Y:S01]  /*eee0*/  HMMA.16816.F32 R60, R92, R10, R60 ;  /* 0x0000000a5c3c723c */ /* 0x000fe2000000183c */
[----:B------:R-:W-:Y:S07]  /*eef0*/  LDSM.16.M88.4 R8, [R161+0x7000] ;  /* 0x00700000a108783b */ /* 0x000fee0000000200 */
[----:B------:R-:W-:Y:S01]  /*ef00*/  HMMA.16816.F32 R12, R24, R6, R12 ;  /* 0x00000006180c723c */ /* 0x000fe2000000180c */
[----:B------:R-:W2:Y:S07]  /*ef10*/  LDSM.16.M88.4 R4, [R159+0x2000] ;  /* 0x002000009f04783b */ /* 0x000eae0000000200 */
[C---:B------:R-:W-:Y:S08]  /*ef20*/  HMMA.16816.F32 R72, R92.reuse, R20, R72 ;  /* 0x000000145c48723c */ /* 0x040ff00000001848 */
[C---:B------:R-:W-:Y:S08]  /*ef30*/  HMMA.16816.F32 R48, R92.reuse, R84, R48 ;  /* 0x000000545c30723c */ /* 0x040ff00000001830 */
[----:B------:R-:W-:Y:S01]  /*ef40*/  HMMA.16816.F32 R68, R92, R22, R68 ;  /* 0x000000165c44723c */ /* 0x000fe20000001844 */
[----:B------:R-:W3:Y:S07]  /*ef50*/  LDSM.16.M88.4 R20, [R161+0x6800] ;  /* 0x00680000a114783b */ /* 0x000eee0000000200 */
[----:B----4-:R-:W-:Y:S08]  /*ef60*/  HMMA.16816.F32 R16, R96, R32, R16 ;  /* 0x000000206010723c */ /* 0x010ff00000001810 */
[C---:B-1----:R-:W-:Y:S08]  /*ef70*/  HMMA.16816.F32 R64, R24.reuse, R36, R64 ;  /* 0x000000241840723c */ /* 0x042ff00000001840 */
[----:B------:R-:W-:Y:S01]  /*ef80*/  HMMA.16816.F32 R60, R24, R38, R60 ;  /* 0x00000026183c723c */ /* 0x000fe2000000183c */
[----:B------:R-:W-:Y:S07]  /*ef90*/  LDSM.16.M88.4 R36, [R158+0x2000] ;  /* 0x002000009e24783b */ /* 0x000fee0000000200 */
[----:B------:R-:W-:Y:S01]  /*efa0*/  HMMA.16816.F32 R12, R96, R34, R12 ;  /* 0x00000022600c723c */ /* 0x000fe2000000180c */
[----:B------:R-:W1:Y:S07]  /*efb0*/  LDSM.16.M88.4 R32, [R155+0x6000] ;  /* 0x006000009b20783b */ /* 0x000e6e0000000200 */
[C---:B------:R-:W-:Y:S08]  /*efc0*/  HMMA.16816.F32 R72, R24.reuse, R76, R72 ;  /* 0x0000004c1848723c */ /* 0x040ff00000001848 */
[----:B------:R-:W-:Y:S08]  /*efd0*/  HMMA.16816.F32 R48, R24, R28, R48 ;  /* 0x0000001c1830723c */ /* 0x000ff00000001830 */
[----:B------:R-:W-:Y:S01]  /*efe0*/  HMMA.16816.F32 R92, R92, R86, R80 ;  /* 0x000000565c5c723c */ /* 0x000fe20000001850 */
[----:B------:R-:W4:Y:S04]  /*eff0*/  LDSM.16.M88.4 R80, [R159+0x3000] ;  /* 0x003000009f50783b */ /* 0x000f280000000200 */
[----:B------:R-:W5:Y:S03]  /*f000*/  LDSM.16.M88.4 R84, [R159+0x2800] ;  /* 0x002800009f54783b */ /* 0x000f660000000200 */
        /* <DEDUP_REMOVED lines=8> */
[C---:B---3--:R-:W-:Y:S08]  /*f090*/  HMMA.16816.F32 R72, R96.reuse, R20, R72 ;  /* 0x000000146048723c */ /* 0x048ff00000001848 */
[----:B------:R-:W-:Y:S08]  /*f0a0*/  HMMA.16816.F32 R48, R96, R108, R48 ;  /* 0x0000006c6030723c */ /* 0x000ff00000001830 */
[----:B------:R-:W-:Y:S01]  /*f0b0*/  HMMA.16816.F32 R92, R24, R30, R92 ;  /* 0x0000001e185c723c */ /* 0x000fe2000000185c */
[----:B------:R-:W3:Y:S04]  /*f0c0*/  LDSM.16.M88.4 R24, [R155+0x7000] ;  /* 0x007000009b18783b */ /* 0x000ee80000000200 */
[----:B------:R-:W2:Y:S03]  /*f0d0*/  LDSM.16.M88.4 R28, [R155+0x6800] ;  /* 0x006800009b1c783b */ /* 0x000ea60000000200 */
[----:B------:R-:W-:Y:S01]  /*f0e0*/  HMMA.16816.F32 R68, R96, R22, R68 ;  /* 0x000000166044723c */ /* 0x000fe20000001844 */
[----:B------:R-:W2:Y:S07]  /*f0f0*/  LDSM.16.M88.4 R20, [R155+0x7800] ;  /* 0x007800009b14783b */ /* 0x000eae0000000200 */
[----:B-1----:R-:W-:Y:S08]  /*f100*/  HMMA.16816.F32 R16, R36, R32, R16 ;  /* 0x000000202410723c */ /* 0x002ff00000001810 */
[C---:B----4-:R-:W-:Y:S08]  /*f110*/  HMMA.16816.F32 R64, R88.reuse, R80, R64 ;  /* 0x000000505840723c */ /* 0x050ff00000001840 */
[C---:B------:R-:W-:Y:S08]  /*f120*/  HMMA.16816.F32 R60, R88.reuse, R82, R60 ;  /* 0x00000052583c723c */ /* 0x040ff0000000183c */
[C---:B-----5:R-:W-:Y:S08]  /*f130*/  HMMA.16816.F32 R72, R88.reuse, R84, R72 ;  /* 0x000000545848723c */ /* 0x060ff00000001848 */
[----:B------:R-:W-:Y:S08]  /*f140*/  HMMA.16816.F32 R48, R88, R76, R48 ;  /* 0x0000004c5830723c */ /* 0x000ff00000001830 */
[----:B------:R-:W-:Y:S01]  /*f150*/  HMMA.16816.F32 R32, R36, R34, R12 ;  /* 0x000000222420723c */ /* 0x000fe2000000180c */
[----:B------:R-:W1:Y:S07]  /*f160*/  LDSM.16.M88.4 R12, [R148+0x2800] ;  /* 0x00280000940c783b */ /* 0x000e6e0000000200 */
[----:B------:R-:W-:Y:S08]  /*f170*/  HMMA.16816.F32 R68, R88, R86, R68 ;  /* 0x000000565844723c */ /* 0x000ff00000001844 */
[----:B--2---:R-:W-:Y:S07]  /*f180*/  HMMA.16816.F32 R16, R4, R8, R16 ;  /* 0x000000080410723c */ /* 0x004fee0000001810 */
[----:B------:R-:W-:Y:S01]  /*f190*/  IADD3 R9, R52, 0x1, R177 ;  /* 0x0000000134097810 */ /* 0x000fe20007ffe0b1 */
[----:B------:R-:W-:Y:S03]  /*f1a0*/  HMMA.16816.F32 R92, R96, R110, R92 ;  /* 0x0000006e605c723c */ /* 0x000fe6000000185c */
[----:B------:R-:W-:-:S04]  /*f1b0*/  IADD3 R9, R54, R9, -R168 ;  /* 0x0000000936097210 */ /* 0x000fc80007ffe8a8 */
[----:B------:R-:W-:Y:S01]  /*f1c0*/  IADD3 R9, R9, c[0x0][0x2e8], RZ ;  /* 0x0000ba0009097a10 */ /* 0x000fe20007ffe0ff */
[----:B---3--:R-:W-:Y:S03]  /*f1d0*/  HMMA.16816.F32 R64, R36, R24, R64 ;  /* 0x000000182440723c */ /* 0x008fe60000001840 */
[----:B------:R-:W-:-:S04]  /*f1e0*/  IADD3 R103, R9, 0x8, RZ ;  /* 0x0000000809677810 */ /* 0x000fc80007ffe0ff */
[-C--:B------:R-:W-:Y:S01]  /*f1f0*/  IMNMX R103, R103, R54.reuse, PT ;  /* 0x0000003667677217 */ /* 0x080fe20003800200 */
[C---:B------:R-:W-:Y:S01]  /*f200*/  HMMA.16816.F32 R60, R36.reuse, R26, R60 ;  /* 0x0000001a243c723c */ /* 0x040fe2000000183c */
[----:B------:R-:W2:Y:S07]  /*f210*/  LDSM.16.M88.4 R24, [R148+0x3000] ;  /* 0x003000009418783b */ /* 0x000eae0000000200 */
[C---:B------:R-:W-:Y:S08]  /*f220*/  HMMA.16816.F32 R72, R36.reuse, R28, R72 ;  /* 0x0000001c2448723c */ /* 0x040ff00000001848 */
[----:B------:R-:W-:Y:S07]  /*f230*/  HMMA.16816.F32 R48, R36, R20, R48 ;  /* 0x000000142430723c */ /* 0x000fee0000001830 */
[----:B------:R-:W-:Y:S01]  /*f240*/  IMAD.IADD R21, R3, 0x1, R2 ;  /* 0x0000000103157824 */ /* 0x000fe200078e0202 */
[----:B------:R-:W-:Y:S01]  /*f250*/  HMMA.16816.F32 R32, R4, R10, R32 ;  /* 0x0000000a0420723c */ /* 0x000fe20000001820 */
[----:B------:R-:W-:-:S02]  /*f260*/  IMNMX R2, R9, R54, PT ;  /* 0x0000003609027217 */ /* 0x000fc40003800200 */
[----:B------:R-:W3:Y:S01]  /*f270*/  LDSM.16.M88.4 R8, [R148+0x3800] ;  /* 0x003800009408783b */ /* 0x000ee20000000200 */
[----:B------:R-:W-:Y:S01]  /*f280*/  IADD3 R20, R21, 0x1, RZ ;  /* 0x0000000115147810 */ /* 0x000fe20007ffe0ff */
[----:B------:R-:W-:-:S04]  /*f290*/  DEPBAR.LE SB0, 0x0 ;  /* 0x000080000000791a */ /* 0x000fc80000000000 */
[----:B------:R-:W-:Y:S01]  /*f2a0*/  HMMA.16816.F32 R68, R36, R30, R68 ;  /* 0x0000001e2444723c */ /* 0x000fe20000001844 */
[C---:B------:R-:W-:Y:S02]  /*f2b0*/  ISETP.GE.AND P1, PT, R20.reuse, R2, PT ;  /* 0x000000021400720c */ /* 0x040fe40003f26270 */
[----:B------:R-:W-:Y:S02]  /*f2c0*/  ISETP.GE.AND P6, PT, R20, R103, PT ;  /* 0x000000671400720c */ /* 0x000fe40003fc6270 */
[----:B------:R-:W-:Y:S02]  /*f2d0*/  FSEL R17, R17, -INF , !P1 ;  /* 0xff80000011117808 */ /* 0x000fe40004800000 */
[C---:B------:R-:W-:Y:S01]  /*f2e0*/  IADD3 R20, R21.reuse, 0x18, RZ ;  /* 0x0000001815147810 */ /* 0x040fe20007ffe0ff */
[----:B------:R-:W-:Y:S08]  /*f2f0*/  HMMA.16816.F32 R92, R88, R78, R92 ;  /* 0x0000004e585c723c */ /* 0x000ff0000000185c */
[C---:B-1----:R-:W-:Y:S07]  /*f300*/  HMMA.16816.F32 R72, R4.reuse, R12, R72 ;  /* 0x0000000c0448723c */ /* 0x042fee0000001848 */
[C---:B------:R-:W-:Y:S01]  /*f310*/  IADD3 R13, R21.reuse, 0x8, RZ ;  /* 0x00000008150d7810 */ /* 0x040fe20007ffe0ff */
[----:B------:R-:W-:Y:S01]  /*f320*/  HMMA.16816.F32 R68, R4, R14, R68 ;  /* 0x0000000e0444723c */ /* 0x000fe20000001844 */
[----:B------:R-:W-:-:S02]  /*f330*/  IADD3 R12, R21, 0x9, RZ ;  /* 0x00000009150c7810 */ /* 0x000fc40007ffe0ff */
[-C--:B------:R-:W-:Y:S02]  /*f340*/  ISETP.GE.AND P0, PT, R13, R2.reuse, PT ;  /* 0x000000020d00720c */ /* 0x080fe40003f06270 */
[C---:B------:R-:W-:Y:S02]  /*f350*/  ISETP.GE.AND P5, PT, R12.reuse, R2, PT ;  /* 0x000000020c00720c */ /* 0x040fe40003fa6270 */
[-C--:B------:R-:W-:Y:S01]  /*f360*/  ISETP.GE.AND P2, PT, R12, R103.reuse, PT ;  /* 0x000000670c00720c */ /* 0x080fe20003f46270 */
[----:B--2---:R-:W-:Y:S01]  /*f370*/  HMMA.16816.F32 R60, R4, R26, R60 ;  /* 0x0000001a043c723c */ /* 0x004fe2000000183c */
[----:B------:R-:W-:Y:S01]  /*f380*/  IADD3 R12, R21, 0x10, RZ ;  /* 0x00000010150c7810 */ /* 0x000fe20007ffe0ff */
[----:B------:R-:W-:Y:S01]  /*f390*/  BAR.SYNC.DEFER_BLOCKING 0x0 ;  /* 0x0000000000007b1d */ /* 0x000fe20000010000 */
[----:B------:R-:W-:Y:S02]  /*f3a0*/  ISETP.GE.AND P4, PT, R13, R103, PT ;  /* 0x000000670d00720c */ /* 0x000fe40003f86270 */
[----:B------:R-:W-:-:S02]  /*f3b0*/  IADD3 R14, R21, 0x11, RZ ;  /* 0x00000011150e7810 */ /* 0x000fc40007ffe0ff */
[----:B------:R-:W-:Y:S01]  /*f3c0*/  FSEL R13, R32, -INF , !P0 ;  /* 0xff800000200d7808 */ /* 0x000fe20004000000 */
[----:B------:R-:W-:Y:S01]  /*f3d0*/  HMMA.16816.F32 R92, R36, R22, R92 ;  /* 0x00000016245c723c */ /* 0x000fe2000000185c */
[CC--:B------:R-:W-:Y:S02]  /*f3e0*/  ISETP.GE.AND P1, PT, R12.reuse, R2.reuse, PT ;  /* 0x000000020c00720c */ /* 0x0c0fe40003f26270 */
[----:B------:R-:W-:Y:S02]  /*f3f0*/  ISETP.GE.AND P0, PT, R12, R103, PT ;  /* 0x000000670c00720c */ /* 0x000fe40003f06270 */
[----:B------:R-:W-:Y:S02]  /*f400*/  FSEL R12, R34, -INF , !P4 ;  /* 0xff800000220c7808 */ /* 0x000fe40006000000 */
[----:B------:R-:W-:Y:S01]  /*f410*/  ISETP.GE.AND P4, PT, R14, R2, PT ;  /* 0x000000020e00720c */ /* 0x000fe20003f86270 */
[----:B---3--:R-:W-:Y:S01]  /*f420*/  HMMA.16816.F32 R48, R4, R8, R48 ;  /* 0x000000080430723c */ /* 0x008fe20000001830 */
[----:B------:R-:W-:-:S02]  /*f430*/  IADD3 R22, R21, 0x19, RZ ;  /* 0x0000001915167810 */ /* 0x000fc40007ffe0ff */
[----:B------:R-:W-:Y:S02]  /*f440*/  FSEL R33, R33, -INF , !P5 ;  /* 0xff80000021217808 */ /* 0x000fe40006800000 */
[----:B------:R-:W-:Y:S02]  /*f450*/  ISETP.GE.AND P5, PT, R14, R103, PT ;  /* 0x000000670e00720c */ /* 0x000fe40003fa6270 */
[----:B------:R-:W-:Y:S01]  /*f460*/  FSEL R14, R35, -INF , !P2 ;  /* 0xff800000230e7808 */ /* 0x000fe20005000000 */
[----:B------:R-:W-:Y:S01]  /*f470*/  HMMA.16816.F32 R64, R4, R24, R64 ;  /* 0x000000180440723c */ /* 0x000fe20000001840 */
[----:B------:R-:W-:Y:S02]  /*f480*/  FSEL R74, R74, -INF , !P0 ;  /* 0xff8000004a4a7808 */ /* 0x000fe40004000000 */
[----:B------:R-:W-:Y:S02]  /*f490*/  FSEL R73, R73, -INF , !P4 ;  /* 0xff80000049497808 */ /* 0x000fe40006000000 */
[----:B------:R-:W-:-:S02]  /*f4a0*/  ISETP.GE.AND P2, PT, R20, R2, PT ;  /* 0x000000021400720c */ /* 0x000fc40003f46270 */
[C---:B------:R-:W-:Y:S01]  /*f4b0*/  ISETP.GE.AND P0, PT, R22.reuse, R2, PT ;  /* 0x000000021600720c */ /* 0x040fe20003f06270 */
[----:B------:R-:W-:Y:S01]  /*f4c0*/  HMMA.16816.F32 R92, R4, R10, R92 ;  /* 0x0000000a045c723c */ /* 0x000fe2000000185c */
[-C--:B------:R-:W-:Y:S02]  /*f4d0*/  ISETP.GE.AND P4, PT, R22, R103.reuse, PT ;  /* 0x000000671600720c */ /* 0x080fe40003f86270 */
[----:B------:R-:W-:Y:S02]  /*f4e0*/  IADD3 R22, R21, 0x20, RZ ;  /* 0x0000002015167810 */ /* 0x000fe40007ffe0ff */
[----:B------:R-:W-:Y:S02]  /*f4f0*/  FSEL R15, R72, -INF , !P1 ;  /* 0xff800000480f7808 */ /* 0x000fe40004800000 */
[----:B------:R-:W-:Y:S02]  /*f500*/  ISETP.GE.AND P1, PT, R20, R103, PT ;  /* 0x000000671400720c */ /* 0x000fe40003f26270 */
[----:B------:R-:W-:-:S02]  /*f510*/  FSEL R20, R75, -INF , !P5 ;  /* 0xff8000004b147808 */ /* 0x000fc40006800000 */
[----:B------:R-:W-:Y:S02]  /*f520*/  FSEL R23, R68, -INF , !P2 ;  /* 0xff80000044177808 */ /* 0x000fe40005000000 */
[CC--:B------:R-:W-:Y:S02]  /*f530*/  ISETP.GE.AND P5, PT, R22.reuse, R2.reuse, PT ;  /* 0x000000021600720c */ /* 0x0c0fe40003fa6270 */
[----:B------:R-:W-:Y:S02]  /*f540*/  ISETP.GE.AND P2, PT, R22, R103, PT ;  /* 0x000000671600720c */ /* 0x000fe40003f46270 */
[----:B------:R-:W-:Y:S02]  /*f550*/  IADD3 R22, R21, 0x28, RZ ;  /* 0x0000002815167810 */ /* 0x000fe40007ffe0ff */
[----:B------:R-:W-:Y:S02]  /*f560*/  FSEL R8, R71, -INF , !P4 ;  /* 0xff80000047087808 */ /* 0x000fe40006000000 */
[----:B------:R-:W-:-:S02]  /*f570*/  ISETP.GE.AND P4, PT, R22, R2, PT ;  /* 0x000000021600720c */ /* 0x000fc40003f86270 */
[----:B------:R-:W-:Y:S02]  /*f580*/  IADD3 R9, R21, 0x30, RZ ;  /* 0x0000003015097810 */ /* 0x000fe40007ffe0ff */
[----:B------:R-:W-:Y:S02]  /*f590*/  FSEL R135, R60, -INF , !P4 ;  /* 0xff8000003c877808 */ /* 0x000fe40006000000 */
[----:B------:R-:W-:Y:S02]  /*f5a0*/  ISETP.GE.AND P4, PT, R9, R103, PT ;  /* 0x000000670900720c */ /* 0x000fe40003f86270 */
[----:B------:R-:W-:Y:S02]  /*f5b0*/  IADD3 R24, R21, 0x21, RZ ;  /* 0x0000002115187810 */ /* 0x000fe40007ffe0ff */
[----:B------:R-:W-:Y:S02]  /*f5c0*/  FSEL R122, R50, -INF , !P4 ;  /* 0xff800000327a7808 */ /* 0x000fe40006000000 */
[----:B------:R-:W-:-:S02]  /*f5d0*/  FSEL R69, R69, -INF , !P0 ;  /* 0xff80000045457808 */ /* 0x000fc40004000000 */
[-C--:B------:R-:W-:Y:S02]  /*f5e0*/  ISETP.GE.AND P4, PT, R21, R103.reuse, PT ;  /* 0x000000671500720c */ /* 0x080fe40003f86270 */
[----:B------:R-:W-:Y:S02]  /*f5f0*/  ISETP.GE.AND P0, PT, R24, R103, PT ;  /* 0x000000671800720c */ /* 0x000fe40003f06270 */
[----:B------:R-:W-:Y:S02]  /*f600*/  FSEL R18, R18, -INF , !P4 ;  /* 0xff80000012127808 */ /* 0x000fe40006000000 */
[----:B------:R-:W-:Y:S02]  /*f610*/  FSEL R70, R70, -INF , !P1 ;  /* 0xff80000046467808 */ /* 0x000fe40004800000 */
[----:B------:R-:W-:Y:S02]  /*f620*/  FSEL R127, R64, -INF , !P5 ;  /* 0xff800000407f7808 */ /* 0x000fe40006800000 */
[----:B------:R-:W-:-:S02]  /*f630*/  FSEL R134, R67, -INF , !P0 ;  /* 0xff80000043867808 */ /* 0x000fc40004000000 */
[----:B------:R-:W-:Y:S02]  /*f640*/  ISETP.GT.AND P4, PT, R176, R163, PT ;  /* 0x000000a3b000720c */ /* 0x000fe40003f84270 */
[-C--:B------:R-:W-:Y:S02]  /*f650*/  ISETP.GE.AND P1, PT, R24, R2.reuse, PT ;  /* 0x000000021800720c */ /* 0x080fe40003f26270 */
[----:B------:R-:W-:Y:S02]  /*f660*/  ISETP.GE.AND P5, PT, R22, R103, PT ;  /* 0x000000671600720c */ /* 0x000fe40003fa6270 */
        /* <DEDUP_REMOVED lines=9> */
[----:B------:R-:W-:Y:S02]  /*f700*/  IADD3 R5, R21, 0x38, RZ ;  /* 0x0000003815057810 */ /* 0x000fe40007ffe0ff */
[-C--:B------:R-:W-:Y:S02]  /*f710*/  ISETP.GE.AND P5, PT, R9, R2.reuse, PT ;  /* 0x000000020900720c */ /* 0x080fe40003fa6270 */
[C---:B------:R-:W-:Y:S02]  /*f720*/  ISETP.GE.AND P0, PT, R21.reuse, R2, PT ;  /* 0x000000021500720c */ /* 0x040fe40003f06270 */
[----:B------:R-:W-:Y:S02]  /*f730*/  IADD3 R21, R21, 0x39, RZ ;  /* 0x0000003915157810 */ /* 0x000fe40007ffe0ff */
        /* <DEDUP_REMOVED lines=17> */
[----:B------:R-:W-:Y:S02]  /*f850*/  IABS R5, c[0x0][0x2d0] ;  /* 0x0000b40000057a13 */ /* 0x000fe40000000000 */
[C---:B------:R-:W-:Y:S02]  /*f860*/  IADD3 R19, R3.reuse, -0x40, RZ ;  /* 0xffffffc003137810 */ /* 0x040fe40007ffe0ff */
[----:B------:R-:W1:Y:S01]  /*f870*/  I2F.RP R21, R5 ;  /* 0x0000000500157306 */ /* 0x000e620000209400 */
        /* <DEDUP_REMOVED lines=39> */
[----:B------:R-:W-:Y:S01]  /*faf0*/  MOV R6, 0x40 ;  /* 0x0000004000067802 */ /* 0x000fe20000000f00 */
[----:B------:R-:W-:-:S04]  /*fb00*/  IMAD.IADD R3, R3, 0x1, -R5 ;  /* 0x0000000103037824 */ /* 0x000fc800078e0a05 */
[----:B------:R-:W-:-:S05]  /*fb10*/  IMAD R6, R3, c[0x0][0x2d0], -R6 ;  /* 0x0000b40003067a24 */ /* 0x000fca00078e0a06 */
        /* <DEDUP_REMOVED lines=9> */
[----:B------:R-:W-:-:S05]  /*fbb0*/  IMAD R6, R7, c[0x0][0x184], R6 ;  /* 0x0000610007067a24 */ /* 0x000fca00078e0206 */
[----:B------:R-:W-:Y:S01]  /*fbc0*/  IADD3 R3, R11, R6, RZ ;  /* 0x000000060b037210 */ /* 0x000fe20007ffe0ff */
[----:B------:R-:W-:Y:S01]  /*fbd0*/  IMAD.MOV.U32 R6, RZ, RZ, R10 ;  /* 0x000000ffff067224 */ /* 0x000fe200078e000a */
[----:B------:R-:W-:Y:S05]  /*fbe0*/  BRA `(.L_x_6166) ;  /* 0x0000003000007947 */ /* 0x000fea0003800000 */
.L_x_6165:
[----:B------:R-:W-:-:S05]  /*fbf0*/  IMAD.MOV.U32 R6, RZ, RZ, c[0x0][0x198] ;  /* 0x00006600ff067624 */ /* 0x000fca00078e00ff */
[----:B------:R-:W-:-:S04]  /*fc00*/  LEA R6, -R6, RZ, 0x6 ;  /* 0x000000ff06067211 */ /* 0x000fc800078e31ff */
[----:B------:R-:W-:Y:S02]  /*fc10*/  SHF.R.S32.HI R3, RZ, 0x1f, R6 ;  /* 0x0000001fff037819 */ /* 0x000fe40000011406 */
.L_x_6166:
        /* <DEDUP_REMOVED lines=15> */
[----:B------:R-:W-:-:S02]  /*fd10*/  @P0 IADD3 R10, P2, R22, R132, RZ ;  /* 0x00000084160a0210 */ /* 0x000fc40007f5e0ff */
[C---:B------:R-:W-:Y:S01]  /*fd20*/  @P6 LEA R24, P5, R22.reuse, R174, 0x1 ;  /* 0x000000ae16186211 */ /* 0x040fe200078a08ff */
[----:B------:R-:W-:Y:S01]  /*fd30*/  @!PT LDS RZ, [RZ] ;  /* 0x00000000fffff984 */ /* 0x000fe20000000800 */
[----:B------:R-:W-:Y:S01]  /*fd40*/  @!PT LDS RZ, [RZ] ;  /* 0x00000000fffff984 */ /* 0x000fe20000000800 */
[----:B------:R-:W-:Y:S01]  /*fd50*/  @!PT LDS RZ, [RZ] ;  /* 0x00000000fffff984 */ /* 0x000fe20000000800 */
[----:B------:R1:W-:Y:S01]  /*fd60*/  @P0 LDGSTS.E.BYPASS.LTC128B.128 [R172+0x6000], [R26.64+0x80] ;  /* 0x060000801aac0fae */ /* 0x0003e2000b901d46 */
[----:B------:R-:W-:Y:S01]  /*fd70*/  IADD3 R6, P1, R165, R22, RZ ;  /* 0x00000016a5067210 */ /* 0x000fe20007f3e0ff */
[----:B------:R-:W-:Y:S01]  /*fd80*/  @P0 IMAD.X R5, R3, 0x1, R131, P2 ;  /* 0x0000000103050824 */ /* 0x000fe200010e0683 */
[--C-:B------:R-:W-:Y:S01]  /*fd90*/  @P6 LEA.HI.X R25, R22, R175, R3.reuse, 0x1, P5 ;  /* 0x000000af16196211 */ /* 0x100fe200028f0c03 */
[----:B------:R1:W-:Y:S01]  /*fda0*/  @!P0 STS.128 [R172+0x6000], RZ ;  /* 0x006000ffac008388 */ /* 0x0003e20000000c00 */
[----:B------:R-:W-:Y:S01]  /*fdb0*/  @P0 LEA R30, P2, R10, c[0x0][0x168], 0x1 ;  /* 0x00005a000a1e0a11 */ /* 0x000fe200078408ff */
[----:B------:R-:W-:Y:S01]  /*fdc0*/  IMAD.X R3, R164, 0x1, R3, P1 ;  /* 0x00000001a4037824 */ /* 0x000fe200008e0603 */
[----:B------:R-:W-:Y:S01]  /*fdd0*/  @P0 IADD3 R7, P1, R6, R132, RZ ;  /* 0x0000008406070210 */ /* 0x000fe20007f3e0ff */
[----:B------:R-:W-:Y:S01]  /*fde0*/  @!PT LDS RZ, [RZ] ;  /* 0x00000000fffff984 */ /* 0x000fe20000000800 */
[----:B------:R-:W-:Y:S01]  /*fdf0*/  @!PT LDS RZ, [RZ] ;  /* 0x00000000fffff984 */ /* 0x000fe20000000800 */
[----:B------:R-:W-:Y:S01]  /*fe00*/  @!PT LDS RZ, [RZ] ;  /* 0x00000000fffff984 */ /* 0x000fe20000000800 */
[----:B------:R1:W-:Y:S01]  /*fe10*/  @P6 LDGSTS.E.BYPASS.LTC128B.128 [R172+0x4800], [R24.64] ;  /* 0x0480000018ac6fae */ /* 0x0003e2000b901d46 */
[----:B------:R-:W-:-:S02]  /*fe20*/  @P0 LEA.HI.X R31, R10, c[0x0][0x16c], R5, 0x1, P2 ;  /* 0x00005b000a1f0a11 */ /* 0x000fc400010f0c05 */
[----:B------:R-:W-:Y:S01]  /*fe30*/  @P0 LEA R34, P2, R7, c[0x0][0x168], 0x1 ;  /* 0x00005a0007220a11 */ /* 0x000fe200078408ff */
[----:B------:R-:W-:Y:S01]  /*fe40*/  @P0 IMAD.X R10, R3, 0x1, R131, P1 ;  /* 0x00000001030a0824 */ /* 0x000fe200008e0683 */
[----:B------:R-:W-:Y:S01]  /*fe50*/  IADD3 R5, P1, R165, R6, RZ ;  /* 0x00000006a5057210 */ /* 0x000fe20007f3e0ff */
[----:B------:R1:W-:Y:S01]  /*fe60*/  @!P6 STS.128 [R172+0x4800], RZ ;  /* 0x004800ffac00e388 */ /* 0x0003e20000000c00 */
[----:B------:R-:W-:Y:S02]  /*fe70*/  @P6 LEA R36, P5, R6, R174, 0x1 ;  /* 0x000000ae06246211 */ /* 0x000fe400078a08ff */
[----:B------:R-:W-:Y:S01]  /*fe80*/  @P0 LEA.HI.X R35, R7, c[0x0][0x16c], R10, 0x1, P2 ;  /* 0x00005b0007230a11 */ /* 0x000fe200010f0c0a */
[--C-:B------:R-:W-:Y:S01]  /*fe90*/  IMAD.X R130, R164, 0x1, R3.reuse, P1 ;  /* 0x00000001a4827824 */ /* 0x100fe200008e0603 */
[----:B------:R-:W-:Y:S01]  /*fea0*/  @P0 IADD3 R132, P1, R5, R132, RZ ;  /* 0x0000008405840210 */ /* 0x000fe20007f3e0ff */
[----:B------:R-:W-:Y:S01]  /*feb0*/  @!PT LDS RZ, [RZ] ;  /* 0x00000000fffff984 */ /* 0x000fe20000000800 */
[----:B------:R-:W-:Y:S01]  /*fec0*/  @!PT LDS RZ, [RZ] ;  /* 0x00000000fffff984 */ /* 0x000fe20000000800 */
[----:B------:R-:W-:Y:S01]  /*fed0*/  @!PT LDS RZ, [RZ] ;  /* 0x00000000fffff984 */ /* 0x000fe20000000800 */
[----:B------:R1:W-:Y:S01]  /*fee0*/  @P0 LDGSTS.E.BYPASS.LTC128B.128 [R172+0x6800], [R30.64+0x80] ;  /* 0x068000801eac0fae */ /* 0x0003e2000b901d46 */
[----:B------:R-:W-:-:S02]  /*fef0*/  @P6 LEA.HI.X R37, R6, R175, R3, 0x1, P5 ;  /* 0x000000af06256211 */ /* 0x000fc400028f0c03 */
[C---:B------:R-:W-:Y:S01]  /*ff00*/  @P6 LEA R6, P2, R5.reuse, R174, 0x1 ;  /* 0x000000ae05066211 */ /* 0x040fe200078408ff */
[----:B------:R-:W-:Y:S01]  /*ff10*/  @P0 IMAD.X R131, R130, 0x1, R131, P1 ;  /* 0x0000000182830824 */ /* 0x000fe200008e0683 */
[C---:B------:R-:W-:Y:S01]  /*ff20*/  @P0 LEA R10, P1, R132.reuse, c[0x0][0x168], 0x1 ;  /* 0x00005a00840a0a11 */ /* 0x040fe200078208ff */
[----:B------:R1:W-:Y:S01]  /*ff30*/  @!P0 STS.128 [R172+0x6800], RZ ;  /* 0x006800ffac008388 */ /* 0x0003e20000000c00 */
[----:B------:R-:W-:Y:S01]  /*ff40*/  @P6 LEA.HI.X R7, R5, R175, R130, 0x1, P2 ;  /* 0x000000af05076211 */ /* 0x000fe200010f0c82 */
[----:B------:R-:W-:Y:S01]  /*ff50*/  IMAD.MOV.U32 R174, RZ, RZ, R28 ;  /* 0x000000ffffae7224 */ /* 0x000fe200078e001c */
[----:B------:R-:W-:Y:S01]  /*ff60*/  @P0 LEA.HI.X R11, R132, c[0x0][0x16c], R131, 0x1, P1 ;  /* 0x00005b00840b0a11 */ /* 0x000fe200008f0c83 */
[----:B------:R-:W-:Y:S01]  /*ff70*/  @!PT LDS RZ, [RZ] ;  /* 0x00000000fffff984 */ /* 0x000fe20000000800 */
[----:B------:R-:W-:Y:S01]  /*ff80*/  @!PT LDS RZ, [RZ] ;  /* 0x00000000fffff984 */ /* 0x000fe20000000800 */
[----:B------:R-:W-:Y:S01]  /*ff90*/  @!PT LDS RZ, [RZ] ;  /* 0x00000000fffff984 */ /* 0x000fe20000000800 */
[----:B------:R1:W-:Y:S01]  /*ffa0*/  @P6 LDGSTS.E.BYPASS.LTC128B.128 [R172+0x5000], [R36.64] ;  /* 0x0500000024ac6fae */ /* 0x0003e2000b901d46 */
[----:B------:R-:W-:-:S03]  /*ffb0*/  IMAD.MOV.U32 R175, RZ, RZ, R29 ;  /* 0x000000ffffaf7224 */ /* 0x000fc600078e001d */
        /* <DEDUP_REMOVED lines=17> */
.L_x_6164:
        /* <DEDUP_REMOVED lines=47> */
[----:B------:R-:W-:Y:S01]  /*103c0*/  LDSM.16.MT88.4 R24, [R152+0x8800] ;  /* 0x008800009818783b */ /* 0x000fe20000004200 */
[----:B-1----:R-:W-:-:S02]  /*103d0*/  FMNMX.FTZ R100, R3, R100, !PT ;  /* 0x0000006403647209 */ /* 0x002fc40007810000 */
        /* <DEDUP_REMOVED lines=13> */
[--C-:B------:R-:W-:Y:S01]  /*104b0*/  FFMA.FTZ R112, R4, c[0x0][0x23c], -R119.reuse ;  /* 0x00008f0004707a23 */ /* 0x100fe20000010877 */
[----:B------:R-:W-:Y:S01]  /*104c0*/  LDSM.16.MT88.4 R16, [R156+0xa800] ;  /* 0x00a800009c10783b */ /* 0x000fe20000004200 */
[----:B------:R-:W-:-:S02]  /*104d0*/  FFMA.FTZ R113, R12, c[0x0][0x23c], -R119 ;  /* 0x00008f000c717a23 */ /* 0x000fc40000010877 */
[----:B------:R-:W-:Y:S01]  /*104e0*/  FFMA.FTZ R110, R14, c[0x0][0x23c], -R119 ;  /* 0x00008f000e6e7a23 */ /* 0x000fe20000010877 */
[----:B------:R-:W1:Y:S01]  /*104f0*/  MUFU.EX2 R114, R114 ;  /* 0x0000007200727308 */ /* 0x000e620000000800 */
[--C-:B------:R-:W-:Y:S02]  /*10500*/  FFMA.FTZ R107, R15, c[0x0][0x23c], -R126.reuse ;  /* 0x00008f000f6b7a23 */ /* 0x100fe4000001087e */
[----:B------:R-:W-:Y:S01]  /*10510*/  LDSM.16.MT88.4 R12, [R156+0x8800] ;  /* 0x008800009c0c783b */ /* 0x000fe20000004200 */
[--C-:B------:R-:W-:Y:S02]  /*10520*/  FFMA.FTZ R34, R73, c[0x0][0x23c], -R126.reuse ;  /* 0x00008f0049227a23 */ /* 0x100fe4000001087e */
[--C-:B------:R-:W-:Y:S02]  /*10530*/  FFMA.FTZ R33, R23, c[0x0][0x23c], -R126.reuse ;  /* 0x00008f0017217a23 */ /* 0x100fe4000001087e */
[----:B------:R-:W-:Y:S01]  /*10540*/  MUFU.EX2 R111, R111 ;  /* 0x0000006f006f7308 */ /* 0x000fe20000000800 */
[----:B------:R-:W-:-:S02]  /*10550*/  FFMA.FTZ R32, R69, c[0x0][0x23c], -R126 ;  /* 0x00008f0045207a23 */ /* 0x000fc4000001087e */
[--C-:B------:R-:W-:Y:S02]  /*10560*/  FFMA.FTZ R109, R74, c[0x0][0x23c], -R119.reuse ;  /* 0x00008f004a6d7a23 */ /* 0x100fe40000010877 */
[--C-:B------:R-:W-:Y:S02]  /*10570*/  FFMA.FTZ R106, R20, c[0x0][0x23c], -R119.reuse ;  /* 0x00008f00146a7a23 */ /* 0x100fe40000010877 */
[--C-:B------:R-:W-:Y:S01]  /*10580*/  FFMA.FTZ R35, R70, c[0x0][0x23c], -R119.reuse ;  /* 0x00008f0046237a23 */ /* 0x100fe20000010877 */
[----:B------:R-:W2:Y:S01]  /*10590*/  MUFU.EX2 R108, R108 ;  /* 0x0000006c006c7308 */ /* 0x000ea20000000800 */
[----:B-1----:R-:W-:Y:S01]  /*105a0*/  F2FP.PACK_AB R84, R114, R117 ;  /* 0x000000757254723e */ /* 0x002fe200000000ff */
[--C-:B------:R-:W-:Y:S01]  /*105b0*/  FFMA.FTZ R0, R8, c[0x0][0x23c], -R119.reuse ;  /* 0x00008f0008007a23 */ /* 0x100fe20000010877 */
[----:B------:R-:W1:Y:S01]  /*105c0*/  LDSM.16.MT88.4 R68, [R156+0xa000] ;  /* 0x00a000009c44783b */ /* 0x000e620000004200 */
[--C-:B------:R-:W-:Y:S02]  /*105d0*/  FFMA.FTZ R123, R123, c[0x0][0x23c], -R126.reuse ;  /* 0x00008f007b7b7a23 */ /* 0x100fe4000001087e */
[----:B------:R-:W-:Y:S01]  /*105e0*/  FFMA.FTZ R124, R124, c[0x0][0x23c], -R126 ;  /* 0x00008f007c7c7a23 */ /* 0x000fe2000001087e */
[----:B------:R-:W3:Y:S01]  /*105f0*/  LDSM.16.MT88.4 R8, [R154+0x8800] ;  /* 0x008800009a08783b */ /* 0x000ee20000004200 */
[----:B------:R-:W-:Y:S01]  /*10600*/  MUFU.EX2 R115, R115 ;  /* 0x0000007300737308 */ /* 0x000fe20000000800 */
[----:B------:R-:W-:-:S02]  /*10610*/  FFMA.FTZ R122, R122, c[0x0][0x23c], -R119 ;  /* 0x00008f007a7a7a23 */ /* 0x000fc40000010877 */
[----:B------:R-:W-:Y:S01]  /*10620*/  LDSM.16.MT88.4 R20, [R152+0xa000] ;  /* 0x00a000009814783b */ /* 0x000fe20000004200 */
[--C-:B------:R-:W-:Y:S02]  /*10630*/  FFMA.FTZ R118, R118, c[0x0][0x23c], -R119.reuse ;  /* 0x00008f0076767a23 */ /* 0x100fe40000010877 */
[----:B------:R-:W-:Y:S02]  /*10640*/  FFMA.FTZ R179, R116, c[0x0][0x23c], -R119 ;  /* 0x00008f0074b37a23 */ /* 0x000fe40000010877 */
[----:B------:R-:W4:Y:S01]  /*10650*/  MUFU.EX2 R112, R112 ;  /* 0x0000007000707308 */ /* 0x000f220000000800 */
[----:B--2---:R-:W-:Y:S01]  /*10660*/  F2FP.PACK_AB R86, R108, R111 ;  /* 0x0000006f6c56723e */ /* 0x004fe200000000ff */
[----:B------:R-:W-:-:S04]  /*10670*/  FADD.FTZ R114, R117, R114 ;  /* 0x0000007275727221 */ /* 0x000fc80000010000 */
[----:B------:R-:W-:Y:S02]  /*10680*/  FADD.FTZ R111, R111, R114 ;  /* 0x000000726f6f7221 */ /* 0x000fe40000010000 */
[----:B------:R-:W-:Y:S02]  /*10690*/  MUFU.EX2 R113, R113 ;  /* 0x0000007100717308 */ /* 0x000fe40000000800 */
[----:B------:R-:W-:-:S06]  /*106a0*/  FADD.FTZ R108, R108, R111 ;  /* 0x0000006f6c6c7221 */ /* 0x000fcc0000010000 */
[----:B------:R-:W2:Y:S01]  /*106b0*/  MUFU.EX2 R110, R110 ;  /* 0x0000006e006e7308 */ /* 0x000ea20000000800 */
[----:B----4-:R-:W-:Y:S01]  /*106c0*/  F2FP.PACK_AB R85, R112, R115 ;  /* 0x000000737055723e */ /* 0x010fe200000000ff */
[----:B------:R-:W-:-:S06]  /*106d0*/  FADD.FTZ R112, R115, R112 ;  /* 0x0000007073707221 */ /* 0x000fcc0000010000 */
[----:B------:R-:W-:Y:S01]  /*106e0*/  MUFU.EX2 R107, R107 ;  /* 0x0000006b006b7308 */ /* 0x000fe20000000800 */
[----:B--2---:R-:W-:-:S07]  /*106f0*/  F2FP.PACK_AB R87, R110, R113 ;  /* 0x000000716e57723e */ /* 0x004fce00000000ff */
        /* <DEDUP_REMOVED lines=14> */
[----:B----4-:R-:W-:Y:S01]  /*107e0*/  F2FP.PACK_AB R6, R32, R33 ;  /* 0x000000212006723e */ /* 0x010fe200000000ff */
[----:B------:R-:W-:-:S04]  /*107f0*/  FADD.FTZ R33, R33, R34 ;  /* 0x0000002221217221 */ /* 0x000fc80000010000 */
[C---:B------:R-:W-:Y:S01]  /*10800*/  HMMA.16816.F32 R40, R84.reuse, R44, RZ ;  /* 0x0000002c5428723c */ /* 0x040fe200000018ff */
[----:B------:R-:W-:Y:S01]  /*10810*/  FADD.FTZ R32, R32, R33 ;  /* 0x0000002120207221 */ /* 0x000fe20000010000 */
        /* <DEDUP_REMOVED lines=12> */
[----:B-1----:R-:W-:Y:S01]  /*108e0*/  HMMA.16816.F32 R64, R84, R68, RZ ;  /* 0x000000445440723c */ /* 0x002fe200000018ff */
[----:B------:R-:W-:Y:S01]  /*108f0*/  FADD.FTZ R0, R0, R35 ;  /* 0x0000002300007221 */ /* 0x000fe20000010000 */
[----:B------:R-:W-:Y:S06]  /*10900*/  MUFU.EX2 R122, R122 ;  /* 0x0000007a007a7308 */ /* 0x000fec0000000800 */
[C---:B------:R-:W-:Y:S02]  /*10910*/  HMMA.16816.F32 R96, R4.reuse, R12, R96 ;  /* 0x0000000c0460723c */ /* 0x040fe40000001860 */
[----:B------:R-:W-:Y:S06]  /*10920*/  MUFU.EX2 R118, R118 ;  /* 0x0000007600767308 */ /* 0x000fec0000000800 */
[C---:B------:R-:W-:Y:S01]  /*10930*/  HMMA.16816.F32 R36, R4.reuse, R14, R36 ;  /* 0x0000000e0424723c */ /* 0x040fe20000001824 */
[----:B------:R-:W1:Y:S01]  /*10940*/  LDSM.16.MT88.4 R12, [R154+0xa800] ;  /* 0x00a800009a0c783b */ /* 0x000e620000004200 */
[----:B------:R-:W-:Y:S06]  /*10950*/  MUFU.EX2 R179, R179 ;  /* 0x000000b300b37308 */ /* 0x000fec0000000800 */
[C---:B---3--:R-:W-:Y:S08]  /*10960*/  HMMA.16816.F32 R40, R4.reuse, R8, R40 ;  /* 0x000000080428723c */ /* 0x048ff00000001828 */
[----:B------:R-:W-:Y:S01]  /*10970*/  HMMA.16816.F32 R44, R4, R10, R44 ;  /* 0x0000000a042c723c */ /* 0x000fe2000000182c */
[----:B------:R-:W2:Y:S07]  /*10980*/  LDSM.16.MT88.4 R8, [R153+0xa800] ;  /* 0x00a800009908783b */ /* 0x000eae0000004200 */
[C---:B------:R-:W-:Y:S08]  /*10990*/  HMMA.16816.F32 R76, R84.reuse, R80, RZ ;  /* 0x00000050544c723c */ /* 0x040ff000000018ff */
[C---:B------:R-:W-:Y:S08]  /*109a0*/  HMMA.16816.F32 R52, R84.reuse, R54, RZ ;  /* 0x000000365434723c */ /* 0x040ff000000018ff */
[----:B------:R-:W-:Y:S08]  /*109b0*/  HMMA.16816.F32 R60, R84, R62, RZ ;  /* 0x0000003e543c723c */ /* 0x000ff000000018ff */
[C---:B-1----:R-:W-:Y:S08]  /*109c0*/  HMMA.16816.F32 R72, R4.reuse, R12, R72 ;  /* 0x0000000c0448723c */ /* 0x042ff00000001848 */
[----:B------:R-:W-:Y:S01]  /*109d0*/  HMMA.16816.F32 R92, R4, R14, R92 ;  /* 0x0000000e045c723c */ /* 0x000fe2000000185c */
[----:B------:R-:W1:Y:S07]  /*109e0*/  LDSM.16.MT88.4 R12, [R152+0xa800] ;  /* 0x00a80000980c783b */ /* 0x000e6e0000004200 */
[C---:B------:R-:W-:Y:S08]  /*109f0*/  HMMA.16816.F32 R68, R84.reuse, R70, RZ ;  /* 0x000000465444723c */ /* 0x040ff000000018ff */
[C---:B------:R-:W-:Y:S08]  /*10a00*/  HMMA.16816.F32 R80, R84.reuse, R82, RZ ;  /* 0x000000525450723c */ /* 0x040ff000000018ff */
[C---:B------:R-:W-:Y:S08]  /*10a10*/  HMMA.16816.F32 R88, R84.reuse, R20, RZ ;  /* 0x000000145458723c */ /* 0x040ff000000018ff */
[----:B------:R-:W-:Y:S01]  /*10a20*/  HMMA.16816.F32 R84, R84, R22, RZ ;  /* 0x000000165454723c */ /* 0x000fe200000018ff */
[----:B------:R-:W-:Y:S07]  /*10a30*/  LDSM.16.MT88.4 R20, [R153+0x9000] ;  /* 0x009000009914783b */ /* 0x000fee0000004200 */
[C---:B--2---:R-:W-:Y:S08]  /*10a40*/  HMMA.16816.F32 R76, R4.reuse, R8, R76 ;  /* 0x00000008044c723c */ /* 0x044ff0000000184c */
[C---:B-1----:R-:W-:Y:S08]  /*10a50*/  HMMA.16816.F32 R88, R4.reuse, R12, R88 ;  /* 0x0000000c0458723c */ /* 0x042ff00000001858 */
[C---:B------:R-:W-:Y:S01]  /*10a60*/  HMMA.16816.F32 R84, R4.reuse, R14, R84 ;  /* 0x0000000e0454723c */ /* 0x040fe20000001854 */
[----:B------:R-:W1:Y:S07]  /*10a70*/  LDSM.16.MT88.4 R12, [R156+0x9000] ;  /* 0x009000009c0c783b */ /* 0x000e6e0000004200 */
[C---:B------:R-:W-:Y:S01]  /*10a80*/  HMMA.16816.F32 R80, R4.reuse, R10, R80 ;  /* 0x0000000a0450723c */ /* 0x040fe20000001850 */
[----:B------:R-:W2:Y:S07]  /*10a90*/  LDSM.16.MT88.4 R8, [R154+0x9000] ;  /* 0x009000009a08783b */ /* 0x000eae0000004200 */
[C---:B------:R-:W-:Y:S07]  /*10aa0*/  HMMA.16816.F32 R48, R4.reuse, R28, R48 ;  /* 0x0000001c0430723c */ /* 0x040fee0000001830 */
[----:B------:R-:W-:Y:S01]  /*10ab0*/  FFMA.FTZ R29, R127, c[0x0][0x23c], -R126 ;  /* 0x00008f007f1d7a23 */ /* 0x000fe2000001087e */
[----:B------:R-:W-:Y:S01]  /*10ac0*/  HMMA.16816.F32 R52, R4, R30, R52 ;  /* 0x0000001e0434723c */ /* 0x000fe20000001834 */
[----:B------:R-:W-:-:S04]  /*10ad0*/  FFMA.FTZ R28, R134, c[0x0][0x23c], -R119 ;  /* 0x00008f00861c7a23 */ /* 0x000fc80000010877 */
[----:B------:R-:W-:Y:S02]  /*10ae0*/  MUFU.EX2 R29, R29 ;  /* 0x0000001d001d7308 */ /* 0x000fe40000000800 */
[--C-:B------:R-:W-:Y:S01]  /*10af0*/  FFMA.FTZ R31, R138, c[0x0][0x23c], -R119.reuse ;  /* 0x00008f008a1f7a23 */ /* 0x100fe20000010877 */
[C---:B------:R-:W-:Y:S01]  /*10b00*/  HMMA.16816.F32 R56, R4.reuse, R24, R56 ;  /* 0x000000180438723c */ /* 0x040fe20000001838 */
[----:B------:R-:W-:Y:S02]  /*10b10*/  FFMA.FTZ R30, R128, c[0x0][0x23c], -R119 ;  /* 0x00008f00801e7a23 */ /* 0x000fe40000010877 */
[--C-:B------:R-:W-:Y:S02]  /*10b20*/  FFMA.FTZ R128, R121, c[0x0][0x23c], -R126.reuse ;  /* 0x00008f0079807a23 */ /* 0x100fe4000001087e */
[----:B------:R-:W-:Y:S01]  /*10b30*/  MUFU.EX2 R28, R28 ;  /* 0x0000001c001c7308 */ /* 0x000fe20000000800 */
[--C-:B------:R-:W-:Y:S02]  /*10b40*/  FFMA.FTZ R121, R125, c[0x0][0x23c], -R126.reuse ;  /* 0x00008f007d797a23 */ /* 0x100fe4000001087e */
[----:B------:R-:W-:Y:S01]  /*10b50*/  HMMA.16816.F32 R60, R4, R26, R60 ;  /* 0x0000001a043c723c */ /* 0x000fe2000000183c */
[----:B------:R-:W-:-:S02]  /*10b60*/  FFMA.FTZ R25, R135, c[0x0][0x23c], -R126 ;  /* 0x00008f0087197a23 */ /* 0x000fc4000001087e */
[--C-:B------:R-:W-:Y:S02]  /*10b70*/  FFMA.FTZ R24, R137, c[0x0][0x23c], -R126.reuse ;  /* 0x00008f0089187a23 */ /* 0x100fe4000001087e */
[----:B------:R-:W-:Y:S01]  /*10b80*/  MUFU.EX2 R31, R31 ;  /* 0x0000001f001f7308 */ /* 0x000fe20000000800 */
[--C-:B------:R-:W-:Y:S02]  /*10b90*/  FFMA.FTZ R125, R120, c[0x0][0x23c], -R119.reuse ;  /* 0x00008f00787d7a23 */ /* 0x100fe40000010877 */
[----:B------:R-:W-:Y:S01]  /*10ba0*/  FFMA.FTZ R26, R129, c[0x0][0x23c], -R126 ;  /* 0x00008f00811a7a23 */ /* 0x000fe2000001087e */
[----:B------:R-:W-:Y:S01]  /*10bb0*/  HMMA.16816.F32 R64, R4, R16, R64 ;  /* 0x000000100440723c */ /* 0x000fe20000001840 */
[----:B------:R-:W-:-:S03]  /*10bc0*/  FFMA.FTZ R27, R136, c[0x0][0x23c], -R119 ;  /* 0x00008f00881b7a23 */ /* 0x000fc60000010877 */
[----:B------:R-:W-:Y:S04]  /*10bd0*/  MUFU.EX2 R25, R25 ;  /* 0x0000001900197308 */ /* 0x000fe80000000800 */
[----:B------:R-:W-:Y:S01]  /*10be0*/  HMMA.16816.F32 R68, R4, R18, R68 ;  /* 0x000000120444723c */ /* 0x000fe20000001844 */
[----:B------:R-:W3:Y:S03]  /*10bf0*/  LDSM.16.MT88.4 R16, [R152+0x9000] ;  /* 0x009000009810783b */ /* 0x000ee60000004200 */
[----:B------:R-:W4:Y:S08]  /*10c00*/  MUFU.EX2 R26, R26 ;  /* 0x0000001a001a7308 */ /* 0x000f300000000800 */
[----:B------:R-:W5:Y:S08]  /*10c10*/  MUFU.EX2 R24, R24 ;  /* 0x0000001800187308 */ /* 0x000f700000000800 */
[----:B------:R-:W1:Y:S01]  /*10c20*/  MUFU.EX2 R27, R27 ;  /* 0x0000001b001b7308 */ /* 0x000e620000000800 */
[----:B----4-:R-:W-:Y:S01]  /*10c30*/  F2FP.PACK_AB R4, R26, R29 ;  /* 0x0000001d1a04723e */ /* 0x010fe200000000ff */
[----:B------:R-:W-:-:S04]  /*10c40*/  FADD.FTZ R29, R29, R32 ;  /* 0x000000201d1d7221 */ /* 0x000fc80000010000 */
[----:B------:R-:W-:Y:S02]  /*10c50*/  FADD.FTZ R26, R26, R29 ;  /* 0x0000001d1a1a7221 */ /* 0x000fe40000010000 */
[----:B------:R-:W4:Y:S01]  /*10c60*/  MUFU.EX2 R30, R30 ;  /* 0x0000001e001e7308 */ /* 0x000f220000000800 */
[----:B-----5:R-:W-:Y:S01]  /*10c70*/  F2FP.PACK_AB R6, R24, R25 ;  /* 0x000000191806723e */ /* 0x020fe200000000ff */
[----:B------:R-:W-:-:S04]  /*10c80*/  FADD.FTZ R25, R25, R26 ;  /* 0x0000001a19197221 */ /* 0x000fc80000010000 */
[----:B------:R-:W-:Y:S01]  /*10c90*/  FADD.FTZ R24, R24, R25 ;  /* 0x0000001918187221 */ /* 0x000fe20000010000 */
[----:B-1----:R-:W-:Y:S01]  /*10ca0*/  F2FP.PACK_AB R5, R28, R27 ;  /* 0x0000001b1c05723e */ /* 0x002fe200000000ff */
[----:B------:R-:W1:Y:S01]  /*10cb0*/  MUFU.EX2 R128, R128 ;  /* 0x0000008000807308 */ /* 0x000e620000000800 */
[----:B------:R-:W-:-:S04]  /*10cc0*/  FADD.FTZ R27, R27, R0 ;  /* 0x000000001b1b7221 */ /* 0x000fc80000010000 */
[----:B------:R-:W-:Y:S01]  /*10cd0*/  FADD.FTZ R28, R28, R27 ;  /* 0x0000001b1c1c7221 */ /* 0x000fe20000010000 */
[----:B----4-:R-:W-:Y:S02]  /*10ce0*/  F2FP.PACK_AB R7, R30, R31 ;  /* 0x0000001f1e07723e */ /* 0x010fe400000000ff */
[----:B------:R-:W-:Y:S01]  /*10cf0*/  MUFU.EX2 R121, R121 ;  /* 0x0000007900797308 */ /* 0x000fe20000000800 */
[----:B------:R-:W-:-:S04]  /*10d00*/  FADD.FTZ R31, R31, R28 ;  /* 0x0000001c1f1f7221 */ /* 0x000fc80000010000 */
[----:B------:R-:W-:Y:S01]  /*10d10*/  FADD.FTZ R31, R30, R31 ;  /* 0x0000001f1e1f7221 */ /* 0x000fe20000010000 */
[C---:B------:R-:W-:Y:S02]  /*10d20*/  HMMA.16816.F32 R96, R4.reuse, R12, R96 ;  /* 0x0000000c0460723c */ /* 0x040fe40000001860 */
[----:B------:R-:W4:Y:S06]  /*10d30*/  MUFU.EX2 R125, R125 ;  /* 0x0000007d007d7308 */ /* 0x000f2c0000000800 */
[C---:B------:R-:W-:Y:S01]  /*10d40*/  HMMA.16816.F32 R36, R4.reuse, R14, R36 ;  /* 0x0000000e0424723c */ /* 0x040fe20000001824 */
[----:B------:R-:W5:Y:S07]  /*10d50*/  LDSM.16.MT88.4 R12, [R156+0xb000] ;  /* 0x00b000009c0c783b */ /* 0x000f6e0000004200 */
[C---:B--2---:R-:W-:Y:S08]  /*10d60*/  HMMA.16816.F32 R40, R4.reuse, R8, R40 ;  /* 0x000000080428723c */ /* 0x044ff00000001828 */
[C---:B------:R-:W-:Y:S01]  /*10d70*/  HMMA.16816.F32 R44, R4.reuse, R10, R44 ;  /* 0x0000000a042c723c */ /* 0x040fe2000000182c */
[----:B------:R-:W2:Y:S07]  /*10d80*/  LDSM.16.MT88.4 R8, [R154+0xb000] ;  /* 0x00b000009a08783b */ /* 0x000eae0000004200 */
[C---:B------:R-:W-:Y:S08]  /*10d90*/  HMMA.16816.F32 R48, R4.reuse, R20, R48 ;  /* 0x000000140430723c */ /* 0x040ff00000001830 */
[C---:B------:R-:W-:Y:S01]  /*10da0*/  HMMA.16816.F32 R52, R4.reuse, R22, R52 ;  /* 0x000000160434723c */ /* 0x040fe20000001834 */
[----:B------:R-:W1:Y:S07]  /*10db0*/  LDSM.16.MT88.4 R20, [R153+0xb000] ;  /* 0x00b000009914783b */ /* 0x000e6e0000004200 */
[C---:B---3--:R-:W-:Y:S08]  /*10dc0*/  HMMA.16816.F32 R56, R4.reuse, R16, R56 ;  /* 0x000000100438723c */ /* 0x048ff00000001838 */
[C---:B-----5:R-:W-:Y:S08]  /*10dd0*/  HMMA.16816.F32 R64, R4.reuse, R12, R64 ;  /* 0x0000000c0440723c */ /* 0x060ff00000001840 */
[C---:B------:R-:W-:Y:S01]  /*10de0*/  HMMA.16816.F32 R68, R4.reuse, R14, R68 ;  /* 0x0000000e0444723c */ /* 0x040fe20000001844 */
[----:B------:R-:W3:Y:S07]  /*10df0*/  LDSM.16.MT88.4 R12, [R152+0xb000] ;  /* 0x00b00000980c783b */ /* 0x000eee0000004200 */
[C---:B--2---:R-:W-:Y:S08]  /*10e00*/  HMMA.16816.F32 R72, R4.reuse, R8, R72 ;  /* 0x000000080448723c */ /* 0x044ff00000001848 */
[C---:B------:R-:W-:Y:S01]  /*10e10*/  HMMA.16816.F32 R92, R4.reuse, R10, R92 ;  /* 0x0000000a045c723c */ /* 0x040fe2000000185c */
[----:B------:R-:W2:Y:S07]  /*10e20*/  LDSM.16.MT88.4 R8, [R156+0x9800] ;  /* 0x009800009c08783b */ /* 0x000eae0000004200 */
[C---:B------:R-:W-:Y:S01]  /*10e30*/  HMMA.16816.F32 R60, R4.reuse, R18, R60 ;  /* 0x00000012043c723c */ /* 0x040fe2000000183c */
[----:B------:R-:W5:Y:S07]  /*10e40*/  LDSM.16.MT88.4 R16, [R154+0x9800] ;  /* 0x009800009a10783b */ /* 0x000f6e0000004200 */
[C---:B-1----:R-:W-:Y:S08]  /*10e50*/  HMMA.16816.F32 R76, R4.reuse, R20, R76 ;  /* 0x00000014044c723c */ /* 0x042ff0000000184c */
[C---:B------:R-:W-:Y:S01]  /*10e60*/  HMMA.16816.F32 R80, R4.reuse, R22, R80 ;  /* 0x000000160450723c */ /* 0x040fe20000001850 */
[----:B------:R-:W-:Y:S07]  /*10e70*/  LDSM.16.MT88.4 R20, [R153+0x9800] ;  /* 0x009800009914783b */ /* 0x000fee0000004200 */
[C---:B---3--:R-:W-:Y:S08]  /*10e80*/  HMMA.16816.F32 R88, R4.reuse, R12, R88 ;  /* 0x0000000c0458723c */ /* 0x048ff00000001858 */
        /* <DEDUP_REMOVED lines=98> */
.L_x_6168:
[----:B------:R-:W-:-:S05]  /*114b0*/  IMAD.MOV.U32 R6, RZ, RZ, c[0x0][0x1a0] ;  /* 0x00006800ff067624 */ /* 0x000fca00078e00ff */
[----:B------:R-:W-:-:S04]  /*114c0*/  LEA R6, -R6, RZ, 0x6 ;  /* 0x000000ff06067211 */ /* 0x000fc800078e31ff */
[----:B------:R-:W-:Y:S02]  /*114d0*/  SHF.R.S32.HI R0, RZ, 0x1f, R6 ;  /* 0x0000001fff007819 */ /* 0x000fe40000011406 */
.L_x_6169:
        /* <DEDUP_REMOVED lines=14> */
[----:B------:R-:W-:Y:S01]  /*115c0*/  @P2 LEA R12, P4, R9, c[0x0][0x170], 0x1 ;  /* 0x00005c00090c2a11 */ /* 0x000fe200078808ff */
[----:B------:R-:W-:Y:S01]  /*115d0*/  @P2 IMAD.X R6, R4, 0x1, R101, P1 ;  /* 0x0000000104062824 */ /* 0x000fe200008e0665 */
[----:B------:R-:W-:Y:S01]  /*115e0*/  IADD3 R0, P1, R167, R5, RZ ;  /* 0x00000005a7007210 */ /* 0x000fe20007f3e0ff */
[----:B------:R-:W-:Y:S01]  /*115f0*/  @!P0 STS.128 [R172+0x8000], RZ ;  /* 0x008000ffac008388 */ /* 0x000fe20000000c00 */
[----:B------:R-:W-:-:S02]  /*11600*/  @P2 LEA.HI.X R13, R9, c[0x0][0x174], R8, 0x1, P4 ;  /* 0x00005d00090d2a11 */ /* 0x000fc400020f0c08 */
[----:B------:R-:W-:Y:S02]  /*11610*/  @P2 LEA R8, P4, R7, c[0x0][0x170], 0x1 ;  /* 0x00005c0007082a11 */ /* 0x000fe400078808ff */
[-CC-:B------:R-:W-:Y:S01]  /*11620*/  @P0 LEA.HI.X R11, R5, R183.reuse, R4.reuse, 0x1, P5 ;  /* 0x000000b7050b0211 */ /* 0x180fe200028f0c04 */
[----:B------:R-:W-:Y:S01]  /*11630*/  IMAD.X R4, R166, 0x1, R4, P1 ;  /* 0x00000001a6047824 */ /* 0x000fe200008e0604 */
[----:B------:R-:W-:Y:S01]  /*11640*/  @P2 LEA.HI.X R9, R7, c[0x0][0x174], R6, 0x1, P4 ;  /* 0x00005d0007092a11 */ /* 0x000fe200020f0c06 */
[----:B------:R-:W-:Y:S01]  /*11650*/  @!PT LDS RZ, [RZ] ;  /* 0x00000000fffff984 */ /* 0x000fe20000000800 */
[----:B------:R-:W-:Y:S01]  /*11660*/  @!PT LDS RZ, [RZ] ;  /* 0x00000000fffff984 */ /* 0x000fe20000000800 */
[----:B------:R-:W-:Y:S01]  /*11670*/  @!PT LDS RZ, [RZ] ;  /* 0x00000000fffff984 */ /* 0x000fe20000000800 */
[----:B------:R2:W-:Y:S01]  /*11680*/  @P2 LDGSTS.E.BYPASS.LTC128B.128 [R172+0xa000], [R12.64+0x80] ;  /* 0x0a0000800cac2fae */ /* 0x0005e2000b901d46 */
[C---:B------:R-:W-:Y:S02]  /*11690*/  @P2 IADD3 R6, P5, R0.reuse, R104, RZ ;  /* 0x0000006800062210 */ /* 0x040fe40007fbe0ff */
[----:B------:R-:W-:Y:S01]  /*116a0*/  IADD3 R5, P4, R167, R0, RZ ;  /* 0x00000000a7057210 */ /* 0x000fe20007f9e0ff */
[----:B------:R-:W-:Y:S01]  /*116b0*/  @!P2 STS.128 [R172+0xa000], RZ ;  /* 0x00a000ffac00a388 */ /* 0x000fe20000000c00 */
[----:B------:R-:W-:Y:S01]  /*116c0*/  @P0 LEA R14, P6, R0, R182, 0x1 ;  /* 0x000000b6000e0211 */ /* 0x000fe200078c08ff */
[--C-:B------:R-:W-:Y:S01]  /*116d0*/  @P2 IMAD.X R7, R4, 0x1, R101.reuse, P5 ;  /* 0x0000000104072824 */ /* 0x100fe200028e0665 */
[C---:B------:R-:W-:Y:S01]  /*116e0*/  @P2 IADD3 R104, P1, R5.reuse, R104, RZ ;  /* 0x0000006805682210 */ /* 0x040fe20007f3e0ff */
[----:B------:R-:W-:Y:S01]  /*116f0*/  @!PT LDS RZ, [RZ] ;  /* 0x00000000fffff984 */ /* 0x000fe20000000800 */
[----:B------:R-:W-:Y:S01]  /*11700*/  @!PT LDS RZ, [RZ] ;  /* 0x00000000fffff984 */ /* 0x000fe20000000800 */
[----:B------:R-:W-:Y:S01]  /*11710*/  @!PT LDS RZ, [RZ] ;  /* 0x00000000fffff984 */ /* 0x000fe20000000800 */
[----:B------:R3:W-:Y:S01]  /*11720*/  @P0 LDGSTS.E.BYPASS.LTC128B.128 [R172+0x8800], [R10.64] ;  /* 0x088000000aac0fae */ /* 0x0007e2000b901d46 */
[-CC-:B------:R-:W-:Y:S01]  /*11730*/  @P0 LEA.HI.X R15, R0, R183.reuse, R4.reuse, 0x1, P6 ;  /* 0x000000b7000f0211 */ /* 0x180fe200030f0c04 */
[----:B------:R-:W-:Y:S01]  /*11740*/  IMAD.X R4, R166, 0x1, R4, P4 ;  /* 0x00000001a6047824 */ /* 0x000fe200020e0604 */
[C---:B------:R-:W-:Y:S01]  /*11750*/  @P0 LEA R22, P4, R5.reuse, R182, 0x1 ;  /* 0x000000b605160211 */ /* 0x040fe200078808ff */
[----:B------:R-:W-:Y:S01]  /*11760*/  @!P0 STS.128 [R172+0x8800], RZ ;  /* 0x008800ffac008388 */ /* 0x000fe20000000c00 */
[----:B------:R-:W-:Y:S01]  /*11770*/  @P2 LEA R20, P5, R6, c[0x0][0x170], 0x1 ;  /* 0x00005c0006142a11 */ /* 0x000fe200078a08ff */
[----:B------:R-:W-:Y:S01]  /*11780*/  @P2 IMAD.X R101, R4, 0x1, R101, P1 ;  /* 0x0000000104652824 */ /* 0x000fe200008e0665 */
[----:B------:R-:W-:Y:S01]  /*11790*/  @P0 LEA.HI.X R23, R5, R183, R4, 0x1, P4 ;  /* 0x000000b705170211 */ /* 0x000fe200020f0c04 */
[----:B------:R-:W-:Y:S01]  /*117a0*/  @!PT LDS RZ, [RZ] ;  /* 0x00000000fffff984 */ /* 0x000fe20000000800 */
[----:B------:R-:W-:Y:S01]  /*117b0*/  @!PT LDS RZ, [RZ] ;  /* 0x00000000fffff984 */ /* 0x000fe20000000800 */
[----:B------:R-:W-:Y:S01]  /*117c0*/  @!PT LDS RZ, [RZ] ;  /* 0x00000000fffff984 */ /* 0x000fe20000000800 */
[----:B------:R3:W-:Y:S01]  /*117d0*/  @P2 LDGSTS.E.BYPASS.LTC128B.128 [R172+0xa800], [R8.64+0x80] ;  /* 0x0a80008008ac2fae */ /* 0x0007e2000b901d46 */
[----:B------:R-:W-:Y:S01]  /*117e0*/  @P2 LEA.HI.X R21, R6, c[0x0][0x174], R7, 0x1, P5 ;  /* 0x00005d0006152a11 */ /* 0x000fe200028f0c07 */
[----:B------:R-:W-:Y:S01]  /*117f0*/  IMAD.MOV.U32 R182, RZ, RZ, R128 ;  /* 0x000000ffffb67224 */ /* 0x000fe200078e0080 */
[----:B------:R-:W-:Y:S01]  /*11800*/  @P2 LEA R4, P1, R104, c[0x0][0x170], 0x1 ;  /* 0x00005c0068042a11 */ /* 0x000fe200078208ff */
[----:B------:R-:W-:Y:S01]  /*11810*/  @!P2 STS.128 [R172+0xa800], RZ ;  /* 0x00a800ffac00a388 */ /* 0x000fe20000000c00 */
[----:B------:R-:W-:-:S02]  /*11820*/  IMAD.MOV.U32 R183, RZ, RZ, R129 ;  /* 0x000000ffffb77224 */ /* 0x000fc400078e0081 */
[----:B------:R-:W-:Y:S01]  /*11830*/  @P2 LEA.HI.X R5, R104, c[0x0][0x174], R101, 0x1, P1 ;  /* 0x00005d0068052a11 */ /* 0x000fe200008f0c65 */
        /* <DEDUP_REMOVED lines=22> */
[----:B------:R-:W4:Y:S04]  /*119a0*/  LDSM.16.M88.4 R16, [R161+0x4800] ;  /* 0x00480000a110783b */ /* 0x000f280000000200 */
[----:B---3--:R-:W2:Y:S04]  /*119b0*/  LDSM.16.M88.4 R8, [R161+0x5000] ;  /* 0x00500000a108783b */ /* 0x008ea80000000200 */
[----:B------:R-:W5:Y:S04]  /*119c0*/  LDSM.16.M88.4 R124, [R161+0x5800] ;  /* 0x00580000a17c783b */ /* 0x000f680000000200 */
[----:B------:R-:W-:Y:S04]  /*119d0*/  LDSM.16.M88.4 R116, [R160] ;  /* 0x00000000a074783b */ /* 0x000fe80000000200 */
[----:B------:R-:W3:Y:S04]  /*119e0*/  LDSM.16.M88.4 R112, [R159] ;  /* 0x000000009f70783b */ /* 0x000ee80000000200 */
[----:B------:R-:W3:Y:S04]  /*119f0*/  LDSM.16.M88.4 R108, [R151] ;  /* 0x00000000976c783b */ /* 0x000ee80000000200 */
[----:B------:R-:W3:Y:S04]  /*11a00*/  LDSM.16.M88.4 R104, [R150] ;  /* 0x000000009668783b */ /* 0x000ee80000000200 */
[----:B------:R-:W3:Y:S04]  /*11a10*/  LDSM.16.M88.4 R32, [R149] ;  /* 0x000000009520783b */ /* 0x000ee80000000200 */
        /* <DEDUP_REMOVED lines=14> */
[----:B------:R-:W-:-:S02]  /*11b00*/  ISETP.GE.AND P4, PT, R0, R103, PT ;  /* 0x000000670000720c */ /* 0x000fc40003f86270 */
[C---:B------:R-:W-:Y:S02]  /*11b10*/  IADD3 R0, R102.reuse, 0x9, RZ ;  /* 0x0000000966007810 */ /* 0x040fe40007ffe0ff */
[CC--:B------:R-:W-:Y:S02]  /*11b20*/  ISETP.GE.AND P5, PT, R101.reuse, R2.reuse, PT ;  /* 0x000000026500720c */ /* 0x0c0fe40003fa6270 */
[----:B------:R-:W-:Y:S01]  /*11b30*/  ISETP.GE.AND P0, PT, R101, R103, PT ;  /* 0x000000676500720c */ /* 0x000fe20003f06270 */
[----:B------:R-:W-:Y:S01]  /*11b40*/  HMMA.16816.F32 R4, R120, R124, RZ ;  /* 0x0000007c7804723c */ /* 0x000fe200000018ff */
[----:B------:R-:W-:Y:S02]  /*11b50*/  IADD3 R101, R102, 0x11, RZ ;  /* 0x0000001166657810 */ /* 0x000fe40007ffe0ff */
[----:B------:R-:W-:-:S05]  /*11b60*/  ISETP.GE.AND P1, PT, R0, R2, PT ;  /* 0x000000020000720c */ /* 0x000fca0003f26270 */
        /* <DEDUP_REMOVED lines=75> */
[C---:B------:R-:W-:Y:S08]  /*12020*/  HMMA.16816.F32 R12, R116.reuse, R104, R12 ;  /* 0x00000068740c723c */ /* 0x040ff0000000180c */
[----:B------:R-:W-:Y:S01]  /*12030*/  HMMA.16816.F32 R8, R116, R106, R8 ;  /* 0x0000006a7408723c */ /* 0x000fe20000001808 */
[----:B------:R-:W3:Y:S11]  /*12040*/  LDSM.16.M88.4 R104, [R148+0x2800] ;  /* 0x002800009468783b */ /* 0x000ef60000000200 */
[----:B------:R-:W-:Y:S04]  /*12050*/  @!UPT UIADD3 URZ, URZ, URZ, URZ ;  /* 0x0000003f3f3ff290 */ /* 0x000fe8000fffe03f */
[C---:B-1----:R-:W-:Y:S08]  /*12060*/  HMMA.16816.F32 R12, R112.reuse, R32, R12 ;  /* 0x00000020700c723c */ /* 0x042ff0000000180c */
[----:B------:R-:W-:Y:S01]  /*12070*/  HMMA.16816.F32 R8, R112, R34, R8 ;  /* 0x000000227008723c */ /* 0x000fe20000001808 */
[----:B------:R-:W1:Y:S01]  /*12080*/  LDSM.16.M88.4 R32, [R148+0x3800] ;  /* 0x003800009420783b */ /* 0x000e620000000200 */
[----:B------:R-:W-:-:S06]  /*12090*/  DEPBAR.LE SB0, 0x0 ;  /* 0x000080000000791a */ /* 0x000fcc0000000000 */
[C---:B--2---:R-:W-:Y:S08]  /*120a0*/  HMMA.16816.F32 R28, R112.reuse, R108, R28 ;  /* 0x0000006c701c723c */ /* 0x044ff0000000181c */
[C---:B------:R-:W-:Y:S08]  /*120b0*/  HMMA.16816.F32 R24, R112.reuse, R110, R24 ;  /* 0x0000006e7018723c */ /* 0x040ff00000001818 */
[C---:B---3--:R-:W-:Y:S07]  /*120c0*/  HMMA.16816.F32 R20, R112.reuse, R104, R20 ;  /* 0x000000687014723c */ /* 0x048fee0000001814 */
[----:B------:R-:W-:Y:S01]  /*120d0*/  IADD3 R104, R102, 0x10, RZ ;  /* 0x0000001066687810 */ /* 0x000fe20007ffe0ff */
[----:B------:R-:W-:Y:S01]  /*120e0*/  HMMA.16816.F32 R16, R112, R106, R16 ;  /* 0x0000006a7010723c */ /* 0x000fe20000001810 */
[----:B------:R-:W-:Y:S01]  /*120f0*/  FSEL R142, R29, -INF , !P6 ;  /* 0xff8000001d8e7808 */ /* 0x000fe20007000000 */
[----:B------:R-:W-:Y:S01]  /*12100*/  BAR.SYNC.DEFER_BLOCKING 0x0 ;  /* 0x0000000000007b1d */ /* 0x000fe20000010000 */
[----:B------:R-:W-:-:S02]  /*12110*/  ISETP.GE.AND P6, PT, R0, R103, PT ;  /* 0x000000670000720c */ /* 0x000fc40003fc6270 */
[----:B------:R-:W-:Y:S02]  /*12120*/  FSEL R0, R31, -INF , !P4 ;  /* 0xff8000001f007808 */ /* 0x000fe40006000000 */
[----:B------:R-:W-:Y:S02]  /*12130*/  ISETP.GE.AND P4, PT, R104, R2, PT ;  /* 0x000000026800720c */ /* 0x000fe40003f86270 */
[----:B------:R-:W-:Y:S01]  /*12140*/  FSEL R180, R24, -INF , !P5 ;  /* 0xff80000018b47808 */ /* 0x000fe20006800000 */
[----:B-1----:R-:W-:Y:S01]  /*12150*/  HMMA.16816.F32 R4, R112, R32, R4 ;  /* 0x000000207004723c */ /* 0x002fe20000001804 */
[----:B------:R-:W-:Y:S02]  /*12160*/  FSEL R140, R26, -INF , !P0 ;  /* 0xff8000001a8c7808 */ /* 0x000fe40004000000 */
[----:B------:R-:W-:Y:S02]  /*12170*/  ISETP.GE.AND P5, PT, R104, R103, PT ;  /* 0x000000676800720c */ /* 0x000fe40003fa6270 */
[----:B------:R-:W-:-:S02]  /*12180*/  IADD3 R29, R102, 0x18, RZ ;  /* 0x00000018661d7810 */ /* 0x000fc40007ffe0ff */
[----:B------:R-:W-:Y:S01]  /*12190*/  ISETP.GE.AND P0, PT, R101, R2, PT ;  /* 0x000000026500720c */ /* 0x000fe20003f06270 */
[----:B------:R-:W-:Y:S01]  /*121a0*/  HMMA.16816.F32 R120, R112, R34, R120 ;  /* 0x000000227078723c */ /* 0x000fe20000001878 */
[----:B------:R-:W-:Y:S02]  /*121b0*/  IADD3 R24, R102, 0x19, RZ ;  /* 0x0000001966187810 */ /* 0x000fe40007ffe0ff */
[----:B------:R-:W-:Y:S02]  /*121c0*/  FSEL R104, R20, -INF , !P4 ;  /* 0xff80000014687808 */ /* 0x000fe40006000000 */
[----:B------:R-:W-:Y:S02]  /*121d0*/  ISETP.GE.AND P4, PT, R29, R103, PT ;  /* 0x000000671d00720c */ /* 0x000fe40003f86270 */
[----:B------:R-:W-:Y:S02]  /*121e0*/  FSEL R108, R22, -INF , !P5 ;  /* 0xff800000166c7808 */ /* 0x000fe40006800000 */
[----:B------:R-:W-:-:S02]  /*121f0*/  FSEL R132, R21, -INF , !P0 ;  /* 0xff80000015847808 */ /* 0x000fc40004000000 */
[-C--:B------:R-:W-:Y:S02]  /*12200*/  ISETP.GE.AND P5, PT, R24, R2.reuse, PT ;  /* 0x000000021800720c */ /* 0x080fe40003fa6270 */
[----:B------:R-:W-:Y:S02]  /*12210*/  IADD3 R21, R102, 0x21, RZ ;  /* 0x0000002166157810 */ /* 0x000fe40007ffe0ff */
[----:B------:R-:W-:Y:S02]  /*12220*/  FSEL R22, R18, -INF , !P4 ;  /* 0xff80000012167808 */ /* 0x000fe40006000000 */
[----:B------:R-:W-:Y:S02]  /*12230*/  ISETP.GE.AND P4, PT, R21, R2, PT ;  /* 0x000000021500720c */ /* 0x000fe40003f86270 */
[----:B------:R-:W-:Y:S02]  /*12240*/  FSEL R136, R17, -INF , !P5 ;  /* 0xff80000011887808 */ /* 0x000fe40006800000 */
[----:B------:R-:W-:-:S02]  /*12250*/  FSEL R178, R25, -INF , !P1 ;  /* 0xff80000019b27808 */ /* 0x000fc40004800000 */
[----:B------:R-:W-:Y:S02]  /*12260*/  FSEL R138, R27, -INF , !P6 ;  /* 0xff8000001b8a7808 */ /* 0x000fe40007000000 */
[C---:B------:R-:W-:Y:S02]  /*12270*/  IADD3 R17, R102.reuse, 0x29, RZ ;  /* 0x0000002966117810 */ /* 0x040fe40007ffe0ff */
[----:B------:R-:W-:Y:S02]  /*12280*/  ISETP.GE.AND P1, PT, R101, R103, PT ;  /* 0x000000676500720c */ /* 0x000fe40003f26270 */
[----:B------:R-:W-:Y:S02]  /*12290*/  ISETP.GE.AND P6, PT, R29, R2, PT ;  /* 0x000000021d00720c */ /* 0x000fe40003fc6270 */
[----:B------:R-:W-:Y:S02]  /*122a0*/  IADD3 R20, R102, 0x20, RZ ;  /* 0x0000002066147810 */ /* 0x000fe40007ffe0ff */
[----:B------:R-:W-:-:S02]  /*122b0*/  FSEL R124, R13, -INF , !P4 ;  /* 0xff8000000d7c7808 */ /* 0x000fc40006000000 */
[-C--:B------:R-:W-:Y:S02]  /*122c0*/  ISETP.GE.AND P4, PT, R17, R103.reuse, PT ;  /* 0x000000671100720c */ /* 0x080fe40003f86270 */
[----:B------:R-:W-:Y:S02]  /*122d0*/  ISETP.GE.AND P0, PT, R24, R103, PT ;  /* 0x000000671800720c */ /* 0x000fe40003f06270 */
[----:B------:R-:W-:Y:S02]  /*122e0*/  FSEL R106, R23, -INF , !P1 ;  /* 0xff800000176a7808 */ /* 0x000fe40004800000 */
[----:B------:R-:W-:Y:S02]  /*122f0*/  FSEL R134, R16, -INF , !P6 ;  /* 0xff80000010867808 */ /* 0x000fe40007000000 */
[----:B------:R-:W-:Y:S02]  /*12300*/  ISETP.GE.AND P1, PT, R20, R2, PT ;  /* 0x000000021400720c */ /* 0x000fe40003f26270 */
[----:B------:R-:W-:-:S02]  /*12310*/  IADD3 R16, R102, 0x28, RZ ;  /* 0x0000002866107810 */ /* 0x000fc40007ffe0ff */
[----:B------:R-:W-:Y:S02]  /*12320*/  ISETP.GE.AND P6, PT, R20, R103, PT ;  /* 0x000000671400720c */ /* 0x000fe40003fc6270 */
[----:B------:R-:W-:Y:S02]  /*12330*/  FSEL R110, R11, -INF , !P4 ;  /* 0xff8000000b6e7808 */ /* 0x000fe40006000000 */
[----:B------:R-:W-:Y:S02]  /*12340*/  FSEL R20, R19, -INF , !P0 ;  /* 0xff80000013147808 */ /* 0x000fe40004000000 */
[-C--:B------:R-:W-:Y:S02]  /*12350*/  ISETP.GE.AND P4, PT, R102, R2.reuse, PT ;  /* 0x000000026600720c */ /* 0x080fe40003f86270 */
[----:B------:R-:W-:Y:S02]  /*12360*/  ISETP.GE.AND P0, PT, R16, R2, PT ;  /* 0x000000021000720c */ /* 0x000fe40003f06270 */
[----:B------:R-:W-:-:S02]  /*12370*/  FSEL R118, R12, -INF , !P1 ;  /* 0xff8000000c767808 */ /* 0x000fc40004800000 */
[----:B------:R-:W-:Y:S02]  /*12380*/  ISETP.GE.AND P5, PT, R21, R103, PT ;  /* 0x000000671500720c */ /* 0x000fe40003fa6270 */
[----:B------:R-:W-:Y:S02]  /*12390*/  IADD3 R12, R102, 0x30, RZ ;  /* 0x00000030660c7810 */ /* 0x000fe40007ffe0ff */
[----:B------:R-:W-:Y:S02]  /*123a0*/  FSEL R28, R28, -INF , !P4 ;  /* 0xff8000001c1c7808 */ /* 0x000fe40006000000 */
[----:B------:R-:W-:Y:S02]  /*123b0*/  FSEL R116, R14, -INF , !P6 ;  /* 0xff8000000e747808 */ /* 0x000fe40007000000 */
[----:B------:R-:W-:Y:S02]  /*123c0*/  FSEL R126, R8, -INF , !P0 ;  /* 0xff800000087e7808 */ /* 0x000fe40004000000 */
[----:B------:R-:W-:-:S02]  /*123d0*/  ISETP.GT.AND P4, PT, R176, R163, PT ;  /* 0x000000a3b000720c */ /* 0x000fc40003f84270 */
[-C--:B------:R-:W-:Y:S02]  /*123e0*/  ISETP.GE.AND P1, PT, R16, R103.reuse, PT ;  /* 0x000000671000720c */ /* 0x080fe40003f26270 */
[-C--:B------:R-:W-:Y:S02]  /*123f0*/  ISETP.GE.AND P6, PT, R17, R2.reuse, PT ;  /* 0x000000021100720c */ /* 0x080fe40003fc6270 */
[----:B------:R-:W-:Y:S02]  /*12400*/  FSEL R112, R15, -INF , !P5 ;  /* 0xff8000000f707808 */ /* 0x000fe40006800000 */
[----:B------:R-:W-:Y:S02]  /*12410*/  ISETP.GE.AND P0, PT, R12, R103, PT ;  /* 0x000000670c00720c */ /* 0x000fe40003f06270 */
[----:B------:R-:W-:Y:S02]  /*12420*/  IADD3 R13, R102, 0x31, RZ ;  /* 0x00000031660d7810 */ /* 0x000fe40007ffe0ff */
[----:B------:R-:W-:-:S02]  /*12430*/  ISETP.GE.AND P5, PT, R12, R2, PT ;  /* 0x000000020c00720c */ /* 0x000fc40003fa6270 */
[----:B------:R-:W-:Y:S02]  /*12440*/  IADD3 R8, R102, 0x38, RZ ;  /* 0x0000003866087810 */ /* 0x000fe40007ffe0ff */
[----:B------:R-:W-:Y:S02]  /*12450*/  FSEL R114, R10, -INF , !P1 ;  /* 0xff8000000a727808 */ /* 0x000fe40004800000 */
[----:B------:R-:W-:Y:S02]  /*12460*/  FSEL R130, R9, -INF , !P6 ;  /* 0xff80000009827808 */ /* 0x000fe40007000000 */
[----:B------:R-:W-:Y:S02]  /*12470*/  FSEL R34, R6, -INF , !P0 ;  /* 0xff80000006227808 */ /* 0x000fe40004000000 */
[C---:B------:R-:W-:Y:S02]  /*12480*/  ISETP.GE.AND P1, PT, R13.reuse, R2, PT ;  /* 0x000000020d00720c */ /* 0x040fe40003f26270 */
[----:B------:R-:W-:-:S02]  /*12490*/  ISETP.GE.AND P6, PT, R13, R103, PT ;  /* 0x000000670d00720c */ /* 0x000fc40003fc6270 */
[----:B------:R-:W-:Y:S02]  /*124a0*/  FSEL R101, R4, -INF , !P5 ;  /* 0xff80000004657808 */ /* 0x000fe40006800000 */
[----:B------:R-:W-:Y:S02]  /*124b0*/  ISETP.GE.AND P0, PT, R8, R2, PT ;  /* 0x000000020800720c */ /* 0x000fe40003f06270 */
[C---:B------:R-:W-:Y:S02]  /*124c0*/  IADD3 R4, R102.reuse, 0x39, RZ ;  /* 0x0000003966047810 */ /* 0x040fe40007ffe0ff */
[----:B------:R-:W-:Y:S02]  /*124d0*/  ISETP.GE.AND P5, PT, R102, R103, PT ;  /* 0x000000676600720c */ /* 0x000fe40003fa6270 */
[----:B------:R-:W-:Y:S02]  /*124e0*/  FSEL R102, R5, -INF , !P1 ;  /* 0xff80000005667808 */ /* 0x000fe40004800000 */
[----:B------:R-:W-:-:S02]  /*124f0*/  FSEL R33, R7, -INF , !P6 ;  /* 0xff80000007217808 */ /* 0x000fc40007000000 */
[----:B------:R-:W-:Y:S02]  /*12500*/  FSEL R120, R120, -INF , !P0 ;  /* 0xff80000078787808 */ /* 0x000fe40004000000 */
[-C--:B------:R-:W-:Y:S02]  /*12510*/  ISETP.GE.AND P1, PT, R8, R103.reuse, PT ;  /* 0x000000670800720c */ /* 0x080fe40003f26270 */
[C---:B------:R-:W-:Y:S02]  /*12520*/  ISETP.GE.AND P6, PT, R4.reuse, R2, PT ;  /* 0x000000020400720c */ /* 0x040fe40003fc6270 */
[----:B------:R-:W-:Y:S02]  /*12530*/  ISETP.GE.AND P0, PT, R4, R103, PT ;  /* 0x000000670400720c */ /* 0x000fe40003f06270 */
[----:B------:R-:W-:Y:S02]  /*12540*/  FSEL R4, R30, -INF , !P5 ;  /* 0xff8000001e047808 */ /* 0x000fe40006800000 */
[----:B------:R-:W-:-:S02]  /*12550*/  FSEL R122, R122, -INF , !P1 ;  /* 0xff8000007a7a7808 */ /* 0x000fc40004800000 */
        /* <DEDUP_REMOVED lines=34> */
[----:B------:R-:W-:-:S05]  /*12780*/  ISETP.NE.AND P1, PT, RZ, c[0x0][0x2d0], PT ;  /* 0x0000b400ff007a0c */ /* 0x000fca0003f25270 */
[----:B------:R-:W-:Y:S02]  /*12790*/  @P0 IADD3 R11, R11, 0x1, RZ ;  /* 0x000000010b0b0810 */ /* 0x000fe40007ffe0ff */
[----:B------:R-:W-:-:S03]  /*127a0*/  ISETP.GE.AND P0, PT, R10, RZ, PT ;  /* 0x000000ff0a00720c */ /* 0x000fc60003f06270 */
[----:B------:R-:W-:Y:S01]  /*127b0*/  @!P5 IMAD.MOV R11, RZ, RZ, -R11 ;  /* 0x000000ffff0bd224 */ /* 0x000fe200078e0a0b */
[----:B------:R-:W-:-:S05]  /*127c0*/  @P6 IADD3 R2, R2, 0x1, RZ ;  /* 0x0000000102026810 */ /* 0x000fca0007ffe0ff */
[----:B------:R-:W-:Y:S01]  /*127d0*/  IMAD.MOV.U32 R5, RZ, RZ, R2 ;  /* 0x000000ffff057224 */ /* 0x000fe200078e0002 */
[----:B------:R-:W-:-:S04]  /*127e0*/  LOP3.LUT R2, RZ, c[0x0][0x2d0], RZ, 0x33, !PT ;  /* 0x0000b400ff027a12 */ /* 0x000fc800078e33ff */
[----:B------:R-:W-:Y:S02]  /*127f0*/  @!P0 IADD3 R5, -R5, RZ, RZ ;  /* 0x000000ff05058210 */ /* 0x000fe40007ffe1ff */
[C---:B------:R-:W-:Y:S02]  /*12800*/  SEL R7, R2.reuse, R11, !P1 ;  /* 0x0000000b02077207 */ /* 0x040fe40004800000 */
[----:B------:R-:W-:-:S03]  /*12810*/  SEL R2, R2, R5, !P1 ;  /* 0x0000000502027207 */ /* 0x000fc60004800000 */
[----:B------:R-:W-:-:S04]  /*12820*/  IMAD.WIDE R12, R7, 0x4, R170 ;  /* 0x00000004070c7825 */ /* 0x000fc800078e02aa */
[----:B------:R-:W-:Y:S01]  /*12830*/  IMAD.WIDE R10, R2, 0x4, R170 ;  /* 0x00000004020a7825 */ /* 0x000fe200078e02aa */
[----:B------:R-:W2:Y:S04]  /*12840*/  LDG.E R5, [R12.64] ;  /* 0x000000060c057981 */ /* 0x000ea8000c1e1900 */
[----:B------:R-:W2:Y:S01]  /*12850*/  LDG.E R6, [R10.64] ;  /* 0x000000060a067981 */ /* 0x000ea2000c1e1900 */
[----:B------:R-:W-:Y:S02]  /*12860*/  IMAD.IADD R2, R7, 0x1, -R2 ;  /* 0x0000000107027824 */ /* 0x000fe400078e0a02 */
[----:B------:R-:W-:-:S04]  /*12870*/  IMAD.MOV.U32 R7, RZ, RZ, 0x40 ;  /* 0x00000040ff077424 */ /* 0x000fc800078e00ff */
[----:B------:R-:W-:-:S04]  /*12880*/  IMAD R7, R2, c[0x0][0x2d0], -R7 ;  /* 0x0000b40002077a24 */ /* 0x000fc800078e0a07 */
        /* <DEDUP_REMOVED lines=12> */
.L_x_6171:
[----:B------:R-:W-:-:S05]  /*12950*/  IMAD.MOV.U32 R8, RZ, RZ, c[0x0][0x198] ;  /* 0x00006600ff087624 */ /* 0x000fca00078e00ff */
[----:B------:R-:W-:-:S04]  /*12960*/  LEA R8, -R8, RZ, 0x6 ;  /* 0x000000ff08087211 */ /* 0x000fc800078e31ff */
[----:B------:R-:W-:Y:S02]  /*12970*/  SHF.R.S32.HI R7, RZ, 0x1f, R8 ;  /* 0x0000001fff077819 */ /* 0x000fe40000011408 */
.L_x_6172:
[----:B------:R-:W-:Y:S02]  /*12980*/  LOP3.LUT R2, R173, 0x1, RZ, 0xc0, !PT ;  /* 0x00000001ad027812 */ /* 0x000fe400078ec0ff */
[CC--:B------:R-:W-:Y:S02]  /*12990*/  @P2 IADD3 R9, P0, R165.reuse, R8.reuse, RZ ;  /* 0x00000008a5092210 */ /* 0x0c0fe40007f1e0ff */
[----:B------:R-:W-:Y:S02]  /*129a0*/  ISETP.NE.U32.AND P1, PT, R2, 0x1, PT ;  /* 0x000000010200780c */ /* 0x000fe40003f25070 */
[----:B------:R-:W-:Y:S01]  /*129b0*/  IADD3 R5, P6, P5, R165, R8, R165 ;  /* 0x00000008a5057210 */ /* 0x000fe20007dde0a5 */
[C---:B------:R-:W-:Y:S01]  /*129c0*/  @P2 IMAD.X R2, R164.reuse, 0x1, R7, P0 ;  /* 0x00000001a4022824 */ /* 0x040fe200000e0607 */
[----:B------:R-:W-:Y:S02]  /*129d0*/  @P2 LEA R12, P0, R9, R174, 0x1 ;  /* 0x000000ae090c2211 */ /* 0x000fe400078008ff */
[----:B------:R-:W-:-:S02]  /*129e0*/  IADD3.X R6, R164, R7, R164, P6, P5 ;  /* 0x00000007a4067210 */ /* 0x000fc400037ea4a4 */
[----:B------:R-:W-:Y:S02]  /*129f0*/  @P2 LEA.HI.X R13, R9, R175, R2, 0x1, P0 ;  /* 0x000000af090d2211 */ /* 0x000fe400000f0c02 */
[CC--:B------:R-:W-:Y:S02]  /*12a00*/  LEA R16, P0, R8.reuse, R174.reuse, 0x1 ;  /* 0x000000ae08107211 */ /* 0x0c0fe400078008ff */
[----:B------:R-:W-:Y:S02]  /*12a10*/  IADD3 R2, P6, R165, R5, RZ ;  /* 0x00000005a5027210 */ /* 0x000fe40007fde0ff */
[C---:B------:R-:W-:Y:S02]  /*12a20*/  @!P1 LEA R14, P5, R5.reuse, R174, 0x1 ;  /* 0x000000ae050e9211 */ /* 0x040fe400078a08ff */
[-C--:B------:R-:W-:Y:S02]  /*12a30*/  LEA.HI.X R17, R8, R175.reuse, R7, 0x1, P0 ;  /* 0x000000af08117211 */ /* 0x080fe400000f0c07 */
[----:B------:R-:W-:-:S02]  /*12a40*/  @!P1 LEA.HI.X R15, R5, R175, R6, 0x1, P5 ;  /* 0x000000af050f9211 */ /* 0x000fc400028f0c06 */
[----:B------:R-:W-:Y:S01]  /*12a50*/  @P2 LEA R10, P0, R5, R174, 0x1 ;  /* 0x000000ae050a2211 */ /* 0x000fe200078008ff */
[----:B------:R-:W-:Y:S01]  /*12a60*/  @!PT LDS RZ, [RZ] ;  /* 0x00000000fffff984 */ /* 0x000fe20000000800 */
[----:B------:R-:W-:Y:S01]  /*12a70*/  @!PT LDS RZ, [RZ] ;  /* 0x00000000fffff984 */ /* 0x000fe20000000800 */
[----:B------:R-:W-:Y:S01]  /*12a80*/  @!PT LDS RZ, [RZ] ;  /* 0x00000000fffff984 */ /* 0x000fe20000000800 */
[----:B------:R1:W-:Y:S01]  /*12a90*/  @!P1 LDGSTS.E.BYPASS.LTC128B.128 [R172+0x4000], [R16.64] ;  /* 0x0400000010ac9fae */ /* 0x0003e2000b901d46 */
[----:B------:R-:W-:Y:S02]  /*12aa0*/  @!P1 IADD3 R8, P5, R165, R8, RZ ;  /* 0x00000008a5089210 */ /* 0x000fe40007fbe0ff */
[-CC-:B------:R-:W-:Y:S01]  /*12ab0*/  @P2 LEA.HI.X R11, R5, R175.reuse, R6.reuse, 0x1, P0 ;  /* 0x000000af050b2211 */ /* 0x180fe200000f0c06 */
[----:B------:R-:W-:Y:S01]  /*12ac0*/  IMAD.X R6, R164, 0x1, R6, P6 ;  /* 0x00000001a4067824 */ /* 0x000fe200030e0606 */
[-C--:B------:R-:W-:Y:S01]  /*12ad0*/  @!P1 LEA R18, P0, R2, R174.reuse, 0x1 ;  /* 0x000000ae02129211 */ /* 0x080fe200078008ff */
[----:B------:R-:W-:Y:S01]  /*12ae0*/  @!P1 IMAD.X R7, R164, 0x1, R7, P5 ;  /* 0x00000001a4079824 */ /* 0x000fe200028e0607 */
[-C--:B------:R-:W-:Y:S01]  /*12af0*/  @P2 LEA R24, P5, R2, R174.reuse, 0x1 ;  /* 0x000000ae02182211 */ /* 0x080fe200078a08ff */
[----:B------:R1:W-:Y:S01]  /*12b00*/  @P1 STS.128 [R172+0x4000], RZ ;  /* 0x004000ffac001388 */ /* 0x0003e20000000c00 */
[----:B------:R-:W-:Y:S01]  /*12b10*/  @!P1 LEA R26, P6, R8, R174, 0x1 ;  /* 0x000000ae081a9211 */ /* 0x000fe200078c08ff */
[----:B------:R-:W-:Y:S01]  /*12b20*/  IMAD.MOV.U32 R174, RZ, RZ, R16 ;  /* 0x000000ffffae7224 */ /* 0x000fe200078e0010 */
[----:B------:R-:W-:-:S02]  /*12b30*/  @!P1 LEA.HI.X R19, R2, R175, R6, 0x1, P0 ;  /* 0x000000af02139211 */ /* 0x000fc400000f0c06 */
[-C--:B------:R-:W-:Y:S01]  /*12b40*/  @P2 LEA.HI.X R25, R2, R175.reuse, R6, 0x1, P5 ;  /* 0x000000af02192211 */ /* 0x080fe200028f0c06 */
[----:B------:R-:W-:Y:S01]  /*12b50*/  @P2 IMAD.MOV.U32 R6, RZ, RZ, R16 ;  /* 0x000000ffff062224 */ /* 0x000fe200078e0010 */
[----:B------:R-:W-:Y:S01]  /*12b60*/  @!P1 LEA.HI.X R27, R8, R175, R7, 0x1, P6 ;  /* 0x000000af081b9211 */ /* 0x000fe200030f0c07 */
[--C-:B------:R-:W-:Y:S02]  /*12b70*/  @P2 IMAD.MOV.U32 R7, RZ, RZ, R17.reuse ;  /* 0x000000ffff072224 */ /* 0x100fe400078e0011 */
        /* <DEDUP_REMOVED lines=37> */
.L_x_6170:
        /* <DEDUP_REMOVED lines=58> */
[----:B------:R-:W-:Y:S02]  /*13170*/  FMUL.FTZ R32, R3, c[0x0][0x23c] ;  /* 0x00008f0003207a20 */ /* 0x000fe40000410000 */
[--C-:B------:R-:W-:Y:S01]  /*13180*/  FFMA.FTZ R24, R142, c[0x0][0x23c], -R103.reuse ;  /* 0x00008f008e187a23 */ /* 0x100fe20000010867 */
[----:B------:R-:W1:Y:S01]  /*13190*/  MUFU.EX2 R0, R0 ;  /* 0x0000000000007308 */ /* 0x000e620000000800 */
[--C-:B------:R-:W-:Y:S02]  /*131a0*/  FFMA.FTZ R25, R180, c[0x0][0x23c], -R103.reuse ;  /* 0x00008f00b4197a23 */ /* 0x100fe40000010867 */
[----:B------:R-:W-:Y:S02]  /*131b0*/  FFMA.FTZ R2, R178, c[0x0][0x23c], -R103 ;  /* 0x00008f00b2027a23 */ /* 0x000fe40000010867 */
[--C-:B------:R-:W-:Y:S02]  /*131c0*/  FFMA.FTZ R28, R140, c[0x0][0x23c], -R35.reuse ;  /* 0x00008f008c1c7a23 */ /* 0x100fe40000010823 */
[----:B------:R-:W-:Y:S01]  /*131d0*/  FMUL.FTZ R31, R31, c[0x0][0x23c] ;  /* 0x00008f001f1f7a20 */ /* 0x000fe20000410000 */
[----:B------:R-:W-:Y:S01]  /*131e0*/  MUFU.EX2 R30, R30 ;  /* 0x0000001e001e7308 */ /* 0x000fe20000000800 */
[----:B------:R-:W-:-:S02]  /*131f0*/  FFMA.FTZ R3, R138, c[0x0][0x23c], -R35 ;  /* 0x00008f008a037a23 */ /* 0x000fc40000010823 */
[----:B------:R-:W-:Y:S02]  /*13200*/  FFMA.FTZ R109, R106, c[0x0][0x23c], -R35 ;  /* 0x00008f006a6d7a23 */ /* 0x000fe40000010823 */
[--C-:B------:R-:W-:Y:S02]  /*13210*/  FFMA.FTZ R107, R104, c[0x0][0x23c], -R103.reuse ;  /* 0x00008f00686b7a23 */ /* 0x100fe40000010867 */
[--C-:B------:R-:W-:Y:S01]  /*13220*/  FFMA.FTZ R104, R132, c[0x0][0x23c], -R103.reuse ;  /* 0x00008f0084687a23 */ /* 0x100fe20000010867 */
[----:B------:R-:W2:Y:S01]  /*13230*/  MUFU.EX2 R24, R24 ;  /* 0x0000001800187308 */ /* 0x000ea20000000800 */
[----:B-1----:R-:W-:Y:S01]  /*13240*/  F2FP.PACK_AB R5, R0, R29 ;  /* 0x0000001d0005723e */ /* 0x002fe200000000ff */
[--C-:B------:R-:W-:Y:S02]  /*13250*/  FFMA.FTZ R100, R134, c[0x0][0x23c], -R103.reuse ;  /* 0x00008f0086647a23 */ /* 0x100fe40000010867 */
[----:B------:R-:W-:Y:S02]  /*13260*/  FFMA.FTZ R105, R136, c[0x0][0x23c], -R103 ;  /* 0x00008f0088697a23 */ /* 0x000fe40000010867 */
[----:B------:R-:W-:-:S02]  /*13270*/  FFMA.FTZ R111, R22, c[0x0][0x23c], -R35 ;  /* 0x00008f00166f7a23 */ /* 0x000fc40000010823 */
[----:B------:R-:W-:Y:S01]  /*13280*/  MUFU.EX2 R25, R25 ;  /* 0x0000001900197308 */ /* 0x000fe20000000800 */
[--C-:B------:R-:W-:Y:S02]  /*13290*/  FFMA.FTZ R115, R118, c[0x0][0x23c], -R103.reuse ;  /* 0x00008f0076737a23 */ /* 0x100fe40000010867 */
[----:B------:R-:W-:Y:S02]  /*132a0*/  FFMA.FTZ R118, R124, c[0x0][0x23c], -R103 ;  /* 0x00008f007c767a23 */ /* 0x000fe40000010867 */
        /* <DEDUP_REMOVED lines=11> */
[----:B------:R-:W-:Y:S01]  /*13360*/  FFMA.FTZ R110, R120, c[0x0][0x23c], -R103 ;  /* 0x00008f00786e7a23 */ /* 0x000fe20000010867 */
[----:B------:R-:W2:Y:S01]  /*13370*/  MUFU.EX2 R31, R31 ;  /* 0x0000001f001f7308 */ /* 0x000ea20000000800 */
[----:B-1----:R-:W-:Y:S01]  /*13380*/  F2FP.PACK_AB R6, R2, R25 ;  /* 0x000000190206723e */ /* 0x002fe200000000ff */
[----:B------:R-:W-:-:S02]  /*13390*/  FFMA.FTZ R34, R34, c[0x0][0x23c], -R35 ;  /* 0x00008f0022227a23 */ /* 0x000fc40000010823 */
[--C-:B------:R-:W-:Y:S02]  /*133a0*/  FFMA.FTZ R33, R33, c[0x0][0x23c], -R35.reuse ;  /* 0x00008f0021217a23 */ /* 0x100fe40000010823 */
[----:B------:R-:W-:Y:S02]  /*133b0*/  FFMA.FTZ R114, R122, c[0x0][0x23c], -R35 ;  /* 0x00008f007a727a23 */ /* 0x000fe40000010823 */
[----:B------:R-:W1:Y:S01]  /*133c0*/  MUFU.EX2 R32, R32 ;  /* 0x0000002000207308 */ /* 0x000e620000000800 */
[----:B------:R-:W-:-:S07]  /*133d0*/  FFMA.FTZ R103, R121, c[0x0][0x23c], -R103 ;  /* 0x00008f0079677a23 */ /* 0x000fce0000010867 */
[----:B------:R-:W3:Y:S01]  /*133e0*/  MUFU.EX2 R3, R3 ;  /* 0x0000000300037308 */ /* 0x000ee20000000800 */
[-C--:B--2---:R-:W-:Y:S02]  /*133f0*/  FMUL.FTZ R96, R96, R31.reuse ;  /* 0x0000001f60607220 */ /* 0x084fe40000410000 */
[-C--:B------:R-:W-:Y:S02]  /*13400*/  FMUL.FTZ R97, R97, R31.reuse ;  /* 0x0000001f61617220 */ /* 0x080fe40000410000 */
[-C--:B------:R-:W-:Y:S02]  /*13410*/  FMUL.FTZ R36, R36, R31.reuse ;  /* 0x0000001f24247220 */ /* 0x080fe40000410000 */
[----:B------:R-:W-:Y:S01]  /*13420*/  FMUL.FTZ R37, R37, R31 ;  /* 0x0000001f25257220 */ /* 0x000fe20000410000 */
[----:B------:R2:W4:Y:S01]  /*13430*/  MUFU.EX2 R106, R108 ;  /* 0x0000006c006a7308 */ /* 0x0005220000000800 */
[-C--:B-1----:R-:W-:Y:S02]  /*13440*/  FMUL.FTZ R98, R98, R32.reuse ;  /* 0x0000002062627220 */ /* 0x082fe40000410000 */
[----:B------:R-:W-:-:S02]  /*13450*/  FMUL.FTZ R99, R99, R32 ;  /* 0x0000002063637220 */ /* 0x000fc40000410000 */
[-C--:B------:R-:W-:Y:S02]  /*13460*/  FMUL.FTZ R38, R38, R32.reuse ;  /* 0x0000002026267220 */ /* 0x080fe40000410000 */
[----:B------:R-:W-:Y:S01]  /*13470*/  FMUL.FTZ R39, R39, R32 ;  /* 0x0000002027277220 */ /* 0x000fe20000410000 */
[----:B---3--:R-:W-:Y:S01]  /*13480*/  F2FP.PACK_AB R7, R3, R28 ;  /* 0x0000001c0307723e */ /* 0x008fe200000000ff */
[-C--:B------:R-:W-:Y:S01]  /*13490*/  FMUL.FTZ R40, R40, R31.reuse ;  /* 0x0000001f28287220 */ /* 0x080fe20000410000 */
[----:B------:R-:W-:Y:S01]  /*134a0*/  MUFU.EX2 R107, R107 ;  /* 0x0000006b006b7308 */ /* 0x000fe20000000800 */
[----:B------:R-:W-:Y:S02]  /*134b0*/  FMUL.FTZ R41, R41, R31 ;  /* 0x0000001f29297220 */ /* 0x000fe40000410000 */
[-C--:B------:R-:W-:Y:S02]  /*134c0*/  FMUL.FTZ R42, R42, R32.reuse ;  /* 0x000000202a2a7220 */ /* 0x080fe40000410000 */
[----:B------:R-:W-:Y:S01]  /*134d0*/  HMMA.16816.F32 R96, R4, R8, R96 ;  /* 0x000000080460723c */ /* 0x000fe20000001860 */
        /* <DEDUP_REMOVED lines=22> */
[----:B------:R-:W5:Y:S01]  /*13640*/  MUFU.EX2 R109, R109 ;  /* 0x0000006d006d7308 */ /* 0x000f620000000800 */
        /* <DEDUP_REMOVED lines=9> */
[----:B------:R-:W-:Y:S01]  /*136e0*/  MUFU.EX2 R115, R115 ;  /* 0x0000007300737308 */ /* 0x000fe20000000800 */
        /* <DEDUP_REMOVED lines=10> */
[----:B------:R-:W-:Y:S02]  /*13790*/  FMUL.FTZ R71, R71, R32 ;  /* 0x0000002047477220 */ /* 0x000fe40000410000 */
[-C--:B------:R-:W-:Y:S01]  /*137a0*/  FMUL.FTZ R72, R72, R31.reuse ;  /* 0x0000001f48487220 */ /* 0x080fe20000410000 */
[----:B------:R-:W-:Y:S01]  /*137b0*/  MUFU.EX2 R113, R113 ;  /* 0x0000007100717308 */ /* 0x000fe20000000800 */
[----:B---3--:R-:W-:Y:S01]  /*137c0*/  HMMA.16816.F32 R56, R4, R12, R56 ;  /* 0x0000000c0438723c */ /* 0x008fe20000001838 */
[----:B------:R-:W-:-:S02]  /*137d0*/  FMUL.FTZ R73, R73, R31 ;  /* 0x0000001f49497220 */ /* 0x000fc40000410000 */
[-C--:B------:R-:W-:Y:S02]  /*137e0*/  FMUL.FTZ R74, R74, R32.reuse ;  /* 0x000000204a4a7220 */ /* 0x080fe40000410000 */
[-C--:B------:R-:W-:Y:S02]  /*137f0*/  FMUL.FTZ R75, R75, R32.reuse ;  /* 0x000000204b4b7220 */ /* 0x080fe40000410000 */
[-C--:B------:R-:W-:Y:S01]  /*13800*/  FMUL.FTZ R92, R92, R31.reuse ;  /* 0x0000001f5c5c7220 */ /* 0x080fe20000410000 */
[----:B------:R-:W-:Y:S01]  /*13810*/  HMMA.16816.F32 R60, R4, R14, R60 ;  /* 0x0000000e043c723c */ /* 0x000fe2000000183c */
[----:B------:R-:W3:Y:S01]  /*13820*/  LDSM.16.MT88.4 R12, [R154+0xa000] ;  /* 0x00a000009a0c783b */ /* 0x000ee20000004200 */
[----:B------:R-:W-:Y:S01]  /*13830*/  FMUL.FTZ R93, R93, R31 ;  /* 0x0000001f5d5d7220 */ /* 0x000fe20000410000 */
[----:B------:R-:W-:Y:S01]  /*13840*/  MUFU.EX2 R124, R124 ;  /* 0x0000007c007c7308 */ /* 0x000fe20000000800 */
[-C--:B------:R-:W-:Y:S02]  /*13850*/  FMUL.FTZ R94, R94, R32.reuse ;  /* 0x000000205e5e7220 */ /* 0x080fe40000410000 */
[----:B------:R-:W-:-:S02]  /*13860*/  FMUL.FTZ R95, R95, R32 ;  /* 0x000000205f5f7220 */ /* 0x000fc40000410000 */
[----:B--2---:R-:W-:Y:S02]  /*13870*/  FFMA.FTZ R108, R20, c[0x0][0x23c], -R35 ;  /* 0x00008f00146c7a23 */ /* 0x004fe40000010823 */
[-C--:B------:R-:W-:Y:S01]  /*13880*/  FMUL.FTZ R76, R76, R31.reuse ;  /* 0x0000001f4c4c7220 */ /* 0x080fe20000410000 */
[----:B------:R-:W-:Y:S01]  /*13890*/  LDSM.16.MT88.4 R20, [R153+0x8800] ;  /* 0x008800009914783b */ /* 0x000fe20000004200 */
[-C--:B------:R-:W-:Y:S01]  /*138a0*/  FMUL.FTZ R77, R77, R31.reuse ;  /* 0x0000001f4d4d7220 */ /* 0x080fe20000410000 */
[----:B------:R-:W-:Y:S01]  /*138b0*/  MUFU.EX2 R116, R116 ;  /* 0x0000007400747308 */ /* 0x000fe20000000800 */
[-C--:B------:R-:W-:Y:S02]  /*138c0*/  FMUL.FTZ R78, R78, R32.reuse ;  /* 0x000000204e4e7220 */ /* 0x080fe40000410000 */
[----:B------:R-:W-:Y:S02]  /*138d0*/  FMUL.FTZ R79, R79, R32 ;  /* 0x000000204f4f7220 */ /* 0x000fe40000410000 */
[----:B------:R-:W-:-:S02]  /*138e0*/  FMUL.FTZ R80, R80, R31 ;  /* 0x0000001f50507220 */ /* 0x000fc40000410000 */
[-C--:B------:R-:W-:Y:S01]  /*138f0*/  FMUL.FTZ R81, R81, R31.reuse ;  /* 0x0000001f51517220 */ /* 0x080fe20000410000 */
[----:B------:R-:W2:Y:S01]  /*13900*/  MUFU.EX2 R108, R108 ;  /* 0x0000006c006c7308 */ /* 0x000ea20000000800 */
[-C--:B------:R-:W-:Y:S02]  /*13910*/  FMUL.FTZ R82, R82, R32.reuse ;  /* 0x0000002052527220 */ /* 0x080fe40000410000 */
[-C--:B------:R-:W-:Y:S01]  /*13920*/  FMUL.FTZ R83, R83, R32.reuse ;  /* 0x0000002053537220 */ /* 0x080fe20000410000 */
[----:B-1----:R-:W-:Y:S01]  /*13930*/  HMMA.16816.F32 R64, R4, R8, R64 ;  /* 0x000000080440723c */ /* 0x002fe20000001840 */
[-C--:B------:R-:W-:Y:S02]  /*13940*/  FMUL.FTZ R88, R88, R31.reuse ;  /* 0x0000001f58587220 */ /* 0x080fe40000410000 */
[----:B------:R-:W-:Y:S01]  /*13950*/  FMUL.FTZ R89, R89, R31 ;  /* 0x0000001f59597220 */ /* 0x000fe20000410000 */
[----:B------:R-:W1:Y:S01]  /*13960*/  MUFU.EX2 R117, R117 ;  /* 0x0000007500757308 */ /* 0x000e620000000800 */
[----:B------:R-:W-:-:S02]  /*13970*/  FMUL.FTZ R90, R90, R32 ;  /* 0x000000205a5a7220 */ /* 0x000fc40000410000 */
[-C--:B------:R-:W-:Y:S01]  /*13980*/  FMUL.FTZ R91, R91, R32.reuse ;  /* 0x000000205b5b7220 */ /* 0x080fe20000410000 */
[C---:B------:R-:W-:Y:S01]  /*13990*/  HMMA.16816.F32 R68, R4.reuse, R10, R68 ;  /* 0x0000000a0444723c */ /* 0x040fe20000001844 */
[----:B------:R-:W1:Y:S01]  /*139a0*/  LDSM.16.MT88.4 R8, [R153+0xa000] ;  /* 0x00a000009908783b */ /* 0x000e620000004200 */
[-C--:B------:R-:W-:Y:S02]  /*139b0*/  FMUL.FTZ R84, R84, R31.reuse ;  /* 0x0000001f54547220 */ /* 0x080fe40000410000 */
[----:B------:R-:W-:Y:S01]  /*139c0*/  FMUL.FTZ R85, R85, R31 ;  /* 0x0000001f55557220 */ /* 0x000fe20000410000 */
[----:B------:R-:W-:Y:S01]  /*139d0*/  MUFU.EX2 R112, R112 ;  /* 0x0000007000707308 */ /* 0x000fe20000000800 */
[-C--:B------:R-:W-:Y:S02]  /*139e0*/  FMUL.FTZ R86, R86, R32.reuse ;  /* 0x0000002056567220 */ /* 0x080fe40000410000 */
[----:B---3--:R-:W-:Y:S01]  /*139f0*/  HMMA.16816.F32 R72, R4, R12, R72 ;  /* 0x0000000c0448723c */ /* 0x008fe20000001848 */
[----:B------:R-:W-:-:S02]  /*13a00*/  FMUL.FTZ R87, R87, R32 ;  /* 0x0000002057577220 */ /* 0x000fc40000410000 */
[----:B------:R-:W-:Y:S02]  /*13a10*/  FFMA.FTZ R35, R123, c[0x0][0x23c], -R35 ;  /* 0x00008f007b237a23 */ /* 0x000fe40000010823 */
[----:B------:R-:W3:Y:S01]  /*13a20*/  MUFU.EX2 R119, R119 ;  /* 0x0000007700777308 */ /* 0x000ee20000000800 */
[----:B------:R-:W-:Y:S02]  /*13a30*/  FFMA.FTZ R31, R181, R31, R30 ;  /* 0x0000001fb51f7223 */ /* 0x000fe4000001001e */
[----:B------:R-:W-:Y:S01]  /*13a40*/  HMMA.16816.F32 R92, R4, R14, R92 ;  /* 0x0000000e045c723c */ /* 0x000fe2000000185c */
[----:B------:R-:W2:Y:S01]  /*13a50*/  LDSM.16.MT88.4 R12, [R156+0x8800] ;  /* 0x008800009c0c783b */ /* 0x000ea20000004200 */
[----:B------:R-:W-:Y:S02]  /*13a60*/  FFMA.FTZ R29, R179, R32, R29 ;  /* 0x00000020b31d7223 */ /* 0x000fe4000001001d */
[----:B------:R-:W-:Y:S01]  /*13a70*/  FADD.FTZ R24, R24, R31 ;  /* 0x0000001f18187221 */ /* 0x000fe20000010000 */
[----:B------:R-:W-:Y:S01]  /*13a80*/  MUFU.EX2 R101, R101 ;  /* 0x0000006500657308 */ /* 0x000fe20000000800 */
[----:B------:R-:W-:-:S02]  /*13a90*/  FADD.FTZ R29, R0, R29 ;  /* 0x0000001d001d7221 */ /* 0x000fc40000010000 */
[C---:B------:R-:W-:Y:S01]  /*13aa0*/  HMMA.16816.F32 R88, R4.reuse, R16, R88 ;  /* 0x000000100458723c */ /* 0x040fe20000001858 */
[----:B------:R-:W-:Y:S02]  /*13ab0*/  FADD.FTZ R25, R25, R24 ;  /* 0x0000001819197221 */ /* 0x000fe40000010000 */
[----:B------:R-:W-:Y:S02]  /*13ac0*/  FADD.FTZ R28, R28, R29 ;  /* 0x0000001d1c1c7221 */ /* 0x000fe40000010000 */
[----:B------:R-:W2:Y:S01]  /*13ad0*/  MUFU.EX2 R102, R102 ;  /* 0x0000006600667308 */ /* 0x000ea20000000800 */
[----:B------:R-:W-:Y:S02]  /*13ae0*/  FADD.FTZ R2, R2, R25 ;  /* 0x0000001902027221 */ /* 0x000fe40000010000 */
[----:B------:R-:W-:Y:S01]  /*13af0*/  HMMA.16816.F32 R84, R4, R18, R84 ;  /* 0x000000120454723c */ /* 0x000fe20000001854 */
[----:B------:R-:W3:Y:S01]  /*13b00*/  LDSM.16.MT88.4 R16, [R152+0x8800] ;  /* 0x008800009810783b */ /* 0x000ee20000004200 */
[----:B------:R-:W-:-:S03]  /*13b10*/  FADD.FTZ R3, R3, R28 ;  /* 0x0000001c03037221 */ /* 0x000fc60000010000 */
[----:B------:R-:W-:Y:S01]  /*13b20*/  MUFU.EX2 R110, R110 ;  /* 0x0000006e006e7308 */ /* 0x000fe20000000800 */
[----:B----4-:R-:W-:Y:S02]  /*13b30*/  FADD.FTZ R0, R106, R3 ;  /* 0x000000036a007221 */ /* 0x010fe40000010000 */
[----:B-1----:R-:W-:Y:S02]  /*13b40*/  HMMA.16816.F32 R76, R4, R8, R76 ;  /* 0x00000008044c723c */ /* 0x002fe4000000184c */
[----:B-----5:R-:W-:-:S03]  /*13b50*/  FADD.FTZ R0, R109, R0 ;  /* 0x000000006d007221 */ /* 0x020fc60000010000 */
[----:B------:R-:W-:Y:S03]  /*13b60*/  MUFU.EX2 R103, R103 ;  /* 0x0000006700677308 */ /* 0x000fe60000000800 */
[----:B------:R-:W-:Y:S01]  /*13b70*/  HMMA.16816.F32 R80, R4, R10, R80 ;  /* 0x0000000a0450723c */ /* 0x000fe20000001850 */
[----:B------:R-:W1:Y:S04]  /*13b80*/  LDSM.16.MT88.4 R8, [R154+0x8800] ;  /* 0x008800009a08783b */ /* 0x000e680000004200 */
[----:B------:R-:W-:Y:S02]  /*13b90*/  MUFU.EX2 R34, R34 ;  /* 0x0000002200227308 */ /* 0x000fe40000000800 */
[----:B------:R-:W-:Y:S01]  /*13ba0*/  F2FP.PACK_AB R4, R104, R107 ;  /* 0x0000006b6804723e */ /* 0x000fe200000000ff */
[----:B------:R-:W-:Y:S01]  /*13bb0*/  FADD.FTZ R107, R107, R2 ;  /* 0x000000026b6b7221 */ /* 0x000fe20000010000 */
[----:B------:R-:W-:-:S02]  /*13bc0*/  F2FP.PACK_AB R5, R109, R106 ;  /* 0x0000006a6d05723e */ /* 0x000fc400000000ff */
[----:B------:R-:W-:Y:S02]  /*13bd0*/  F2FP.PACK_AB R6, R105, R100 ;  /* 0x000000646906723e */ /* 0x000fe400000000ff */
[----:B------:R-:W4:Y:S01]  /*13be0*/  MUFU.EX2 R33, R33 ;  /* 0x0000002100217308 */ /* 0x000f220000000800 */
[----:B--2---:R-:W-:Y:S01]  /*13bf0*/  F2FP.PACK_AB R7, R108, R111 ;  /* 0x0000006f6c07723e */ /* 0x004fe200000000ff */
[----:B------:R-:W-:-:S04]  /*13c00*/  FADD.FTZ R3, R104, R107 ;  /* 0x0000006b68037221 */ /* 0x000fc80000010000 */
[----:B------:R-:W-:Y:S02]  /*13c10*/  FADD.FTZ R100, R100, R3 ;  /* 0x0000000364647221 */ /* 0x000fe40000010000 */
[C---:B------:R-:W-:Y:S01]  /*13c20*/  HMMA.16816.F32 R96, R4.reuse, R12, R96 ;  /* 0x0000000c0460723c */ /* 0x040fe20000001860 */
[----:B------:R-:W-:Y:S01]  /*13c30*/  MUFU.EX2 R114, R114 ;  /* 0x0000007200727308 */ /* 0x000fe20000000800 */
[----:B------:R-:W-:Y:S02]  /*13c40*/  FADD.FTZ R3, R111, R0 ;  /* 0x000000006f037221 */ /* 0x000fe40000010000 */
[----:B------:R-:W-:Y:S01]  /*13c50*/  FADD.FTZ R0, R105, R100 ;  /* 0x0000006469007221 */ /* 0x000fe20000010000 */
[----:B------:R-:W-:Y:S01]  /*13c60*/  MOV R100, R27 ;  /* 0x0000001b00647202 */ /* 0x000fe20000000f00 */
[----:B------:R-:W-:Y:S02]  /*13c70*/  FADD.FTZ R3, R108, R3 ;  /* 0x000000036c037221 */ /* 0x000fe40000010000 */
[C---:B------:R-:W-:Y:S01]  /*13c80*/  HMMA.16816.F32 R36, R4.reuse, R14, R36 ;  /* 0x0000000e0424723c */ /* 0x040fe20000001824 */
[----:B------:R-:W2:Y:S01]  /*13c90*/  LDSM.16.MT88.4 R12, [R156+0xa800] ;  /* 0x00a800009c0c783b */ /* 0x000ea20000004200 */
[----:B------:R-:W5:Y:S06]  /*13ca0*/  MUFU.EX2 R35, R35 ;  /* 0x0000002300237308 */ /* 0x000f6c0000000800 */
[C---:B---3--:R-:W-:Y:S08]  /*13cb0*/  HMMA.16816.F32 R56, R4.reuse, R16, R56 ;  /* 0x000000100438723c */ /* 0x048ff00000001838 */
[C---:B-1----:R-:W-:Y:S08]  /*13cc0*/  HMMA.16816.F32 R40, R4.reuse, R8, R40 ;  /* 0x000000080428723c */ /* 0x042ff00000001828 */
[C---:B------:R-:W-:Y:S01]  /*13cd0*/  HMMA.16816.F32 R44, R4.reuse, R10, R44 ;  /* 0x0000000a042c723c */ /* 0x040fe2000000182c */
[----:B------:R-:W1:Y:S07]  /*13ce0*/  LDSM.16.MT88.4 R8, [R154+0xa800] ;  /* 0x00a800009a08783b */ /* 0x000e6e0000004200 */
[C---:B------:R-:W-:Y:S01]  /*13cf0*/  HMMA.16816.F32 R60, R4.reuse, R18, R60 ;  /* 0x00000012043c723c */ /* 0x040fe2000000183c */
[----:B------:R-:W3:Y:S07]  /*13d00*/  LDSM.16.MT88.4 R16, [R152+0xa800] ;  /* 0x00a800009810783b */ /* 0x000eee0000004200 */
[C---:B------:R-:W-:Y:S08]  /*13d10*/  HMMA.16816.F32 R48, R4.reuse, R20, R48 ;  /* 0x000000140430723c */ /* 0x040ff00000001830 */
        /* <DEDUP_REMOVED lines=25> */
[----:B-1----:R-:W-:Y:S01]  /*13eb0*/  HMMA.16816.F32 R40, R4, R8, R40 ;  /* 0x000000080428723c */ /* 0x002fe20000001828 */
[----:B------:R-:W-:Y:S02]  /*13ec0*/  FADD.FTZ R124, R124, R113 ;  /* 0x000000717c7c7221 */ /* 0x000fe40000010000 */
[----:B------:R-:W-:-:S05]  /*13ed0*/  FADD.FTZ R119, R119, R112 ;  /* 0x0000007077777221 */ /* 0x000fca0000010000 */
[C---:B------:R-:W-:Y:S01]  /*13ee0*/  HMMA.16816.F32 R44, R4.reuse, R10, R44 ;  /* 0x0000000a042c723c */ /* 0x040fe2000000182c */
[----:B------:R-:W1:Y:S07]  /*13ef0*/  LDSM.16.MT88.4 R8, [R154+0xb000] ;  /* 0x00b000009a08783b */ /* 0x000e6e0000004200 */
[C---:B---3--:R-:W-:Y:S08]  /*13f00*/  HMMA.16816.F32 R56, R4.reuse, R16, R56 ;  /* 0x000000100438723c */ /* 0x048ff00000001838 */
[C---:B--2---:R-:W-:Y:S08]  /*13f10*/  HMMA.16816.F32 R96, R4.reuse, R12, R96 ;  /* 0x0000000c0460723c */ /* 0x044ff00000001860 */
[C---:B------:R-:W-:Y:S01]  /*13f20*/  HMMA.16816.F32 R36, R4.reuse, R14, R36 ;  /* 0x0000000e0424723c */ /* 0x040fe20000001824 */
[----:B------:R-:W2:Y:S07]  /*13f30*/  LDSM.16.MT88.4 R12, [R156+0xb000] ;  /* 0x00b000009c0c783b */ /* 0x000eae0000004200 */
[C---:B------:R-:W-:Y:S01]  /*13f40*/  HMMA.16816.F32 R60, R4.reuse, R18, R60 ;  /* 0x00000012043c723c */ /* 0x040fe2000000183c */
[----:B------:R-:W3:Y:S07]  /*13f50*/  LDSM.16.MT88.4 R16, [R152+0xb000] ;  /* 0x00b000009810783b */ /* 0x000eee0000004200 */
[C---:B------:R-:W-:Y:S08]  /*13f60*/  HMMA.16816.F32 R48, R4.reuse, R20, R48 ;  /* 0x000000140430723c */ /* 0x040ff00000001830 */
[C---:B-1----:R-:W-:Y:S08]  /*13f70*/  HMMA.16816.F32 R72, R4.reuse, R8, R72 ;  /* 0x000000080448723c */ /* 0x042ff00000001848 */
[C---:B------:R-:W-:Y:S01]  /*13f80*/  HMMA.16816.F32 R92, R4.reuse, R10, R92 ;  /* 0x0000000a045c723c */ /* 0x040fe2000000185c */
[----:B------:R-:W-:Y:S07]  /*13f90*/  LDSM.16.MT88.4 R8, [R156+0x9800] ;  /* 0x009800009c08783b */ /* 0x000fee0000004200 */
[C---:B------:R-:W-:Y:S01]  /*13fa0*/  HMMA.16816.F32 R52, R4.reuse, R22, R52 ;  /* 0x000000160434723c */ /* 0x040fe20000001834 */
[----:B------:R-:W-:Y:S07]  /*13fb0*/  LDSM.16.MT88.4 R20, [R154+0x9800] ;  /* 0x009800009a14783b */ /* 0x000fee0000004200 */
[C---:B--2---:R-:W-:Y:S08]  /*13fc0*/  HMMA.16816.F32 R64, R4.reuse, R12, R64 ;  /* 0x0000000c0440723c */ /* 0x044ff00000001840 */
[C---:B------:R-:W-:Y:S01]  /*13fd0*/  HMMA.16816.F32 R68, R4.reuse, R14, R68 ;  /* 0x0000000e0444723c */ /* 0x040fe20000001844 */
[----:B------:R-:W1:Y:S07]  /*13fe0*/  LDSM.16.MT88.4 R12, [R153+0xb000] ;  /* 0x00b00000990c783b */ /* 0x000e6e0000004200 */
        /* <DEDUP_REMOVED lines=28> */
[C---:B---3--:R-:W-:Y:S08]  /*141b0*/  HMMA.16816.F32 R64, R4.reuse, R8, R64 ;  /* 0x000000080440723c */ /* 0x048ff00000001840 */
[C---:B------:R-:W-:Y:S01]  /*141c0*/  HMMA.16816.F32 R68, R4.reuse, R10, R68 ;  /* 0x0000000a0444723c */ /* 0x040fe20000001844 */
[----:B------:R-:W3:Y:S07]  /*141d0*/  LDSM.16.MT88.4 R8, [R152+0xb800] ;  /* 0x00b800009808783b */ /* 0x000eee0000004200 */
[C---:B------:R-:W-:Y:S08]  /*141e0*/  HMMA.16816.F32 R44, R4.reuse, R22, R44 ;  /* 0x00000016042c723c */ /* 0x040ff0000000182c */
[C---:B--2---:R-:W-:Y:S08]  /*141f0*/  HMMA.16816.F32 R72, R4.reuse, R16, R72 ;  /* 0x000000100448723c */ /* 0x044ff00000001848 */
[C---:B------:R-:W-:Y:S08]  /*14200*/  HMMA.16816.F32 R92, R4.reuse, R18, R92 ;  /* 0x00000012045c723c */ /* 0x040ff0000000185c */
[C---:B-1----:R-:W-:Y:S08]  /*14210*/  HMMA.16816.F32 R76, R4.reuse, R12, R76 ;  /* 0x0000000c044c723c */ /* 0x042ff0000000184c */
[C---:B------:R-:W-:Y:S08]  /*14220*/  HMMA.16816.F32 R80, R4.reuse, R14, R80 ;  /* 0x0000000e0450723c */ /* 0x040ff00000001850 */
[C---:B---3--:R-:W-:Y:S08]  /*14230*/  HMMA.16816.F32 R88, R4.reuse, R8, R88 ;  /* 0x000000080458723c */ /* 0x048ff00000001858 */
[----:B------:R-:W-:Y:S11]  /*14240*/  HMMA.16816.F32 R84, R4, R10, R84 ;  /* 0x0000000a0454723c */ /* 0x000ff60000001854 */
[----:B------:R-:W-:Y:S08]  /*14250*/  @!UPT UIADD3 URZ, URZ, URZ, URZ ;  /* 0x0000003f3f3ff290 */ /* 0x000ff0000fffe03f */
.L_x_6167:
        /* <DEDUP_REMOVED lines=11> */
.L_x_6177:
        /* <DEDUP_REMOVED lines=66> */
.L_x_6174:
[----:B------:R-:W-:Y:S02]  /*14730*/  LOP3.LUT P4, RZ, R173, 0x1, RZ, 0xc0, !PT ;  /* 0x00000001adff7812 */ /* 0x000fe4000788c0ff */
[----:B------:R-:W-:Y:S02]  /*14740*/  IADD3 R33, P0, R167, R100, RZ ;  /* 0x00000064a7217210 */ /* 0x000fe40007f1e0ff */
[-C--:B------:R-:W-:Y:S02]  /*14750*/  LEA R2, P6, R100, R182.reuse, 0x1 ;  /* 0x000000b664027211 */ /* 0x080fe400078c08ff */
[----:B------:R-:W-:Y:S01]  /*14760*/  LOP3.LUT P2, RZ, R173, 0x2, RZ, 0xc0, !PT ;  /* 0x00000002adff7812 */ /* 0x000fe2000784c0ff */
[--C-:B------:R-:W-:Y:S01]  /*14770*/  IMAD.X R34, R166, 0x1, R3.reuse, P0 ;  /* 0x00000001a6227824 */ /* 0x100fe200000e0603 */
[----:B------:R-:W-:Y:S02]  /*14780*/  LEA.HI.X R3, R100, R183, R3, 0x1, P6 ;  /* 0x000000b764037211 */ /* 0x000fe400030f0c03 */
[----:B------:R-:W-:Y:S03]  /*14790*/  IADD3 R32, P1, R167, R33, RZ ;  /* 0x00000021a7207210 */ /* 0x000fe60007f3e0ff */
[----:B------:R-:W-:Y:S01]  /*147a0*/  @!PT LDS RZ, [RZ] ;  /* 0x00000000fffff984 */ /* 0x000fe20000000800 */
[----:B------:R-:W-:Y:S01]  /*147b0*/  @!PT LDS RZ, [RZ] ;  /* 0x00000000fffff984 */ /* 0x000fe20000000800 */
[----:B------:R-:W-:Y:S01]  /*147c0*/  @!PT LDS RZ, [RZ] ;  /* 0x00000000fffff984 */ /* 0x000fe20000000800 */
[----:B------:R1:W-:Y:S01]  /*147d0*/  @P4 LDGSTS.E.BYPASS.LTC128B.128 [R172+0x8000], [R2.64] ;  /* 0x0800000002ac4fae */ /* 0x0003e2000b901d46 */
[CC--:B------:R-:W-:Y:S01]  /*147e0*/  @P4 LEA R184, P5, R33.reuse, R182.reuse, 0x1 ;  /* 0x000000b621b84211 */ /* 0x0c0fe200078a08ff */
[--C-:B------:R-:W-:Y:S01]  /*147f0*/  IMAD.X R35, R166, 0x1, R34.reuse, P1 ;  /* 0x00000001a6237824 */ /* 0x100fe200008e0622 */
[CC--:B------:R-:W-:Y:S01]  /*14800*/  @P4 LEA R190, P6, R32.reuse, R182.reuse, 0x1 ;  /* 0x000000b620be4211 */ /* 0x0c0fe200078c08ff */
[----:B------:R-:W-:Y:S01]  /*14810*/  @!P4 STS.128 [R172+0x8000], RZ ;  /* 0x008000ffac00c388 */ /* 0x000fe20000000c00 */
[CCC-:B------:R-:W-:Y:S02]  /*14820*/  @P4 LEA.HI.X R185, R33.reuse, R183.reuse, R34.reuse, 0x1, P5 ;  /* 0x000000b721b94211 */ /* 0x1c0fe400028f0c22 */
[CC--:B------:R-:W-:Y:S01]  /*14830*/  @P2 LEA R102, P0, R33.reuse, R182.reuse, 0x1 ;  /* 0x000000b621662211 */ /* 0x0c0fe200078008ff */
[----:B------:R-:W-:Y:S01]  /*14840*/  @!PT LDS RZ, [RZ] ;  /* 0x00000000fffff984 */ /* 0x000fe20000000800 */
[----:B------:R-:W-:Y:S01]  /*14850*/  @!PT LDS RZ, [RZ] ;  /* 0x00000000fffff984 */ /* 0x000fe20000000800 */
[----:B------:R-:W-:Y:S01]  /*14860*/  @!PT LDS RZ, [RZ] ;  /* 0x00000000fffff984 */ /* 0x000fe20000000800 */
[----:B------:R1:W-:Y:S01]  /*14870*/  @P2 LDGSTS.E.BYPASS.LTC128B.128 [R172+0xa000], [R2.64+0x80] ;  /* 0x0a00008002ac2fae */ /* 0x0003e2000b901d46 */
[CCC-:B------:R-:W-:Y:S02]  /*14880*/  @P4 LEA.HI.X R191, R32.reuse, R183.reuse, R35.reuse, 0x1, P6 ;  /* 0x000000b720bf4211 */ /* 0x1c0fe400030f0c23 */
[-C--:B------:R-:W-:Y:S01]  /*14890*/  @P2 LEA.HI.X R103, R33, R183.reuse, R34, 0x1, P0 ;  /* 0x000000b721672211 */ /* 0x080fe200000f0c22 */
[----:B------:R-:W-:Y:S01]  /*148a0*/  @!P2 STS.128 [R172+0xa000], RZ ;  /* 0x00a000ffac00a388 */ /* 0x000fe20000000c00 */
[C---:B------:R-:W-:Y:S02]  /*148b0*/  @P2 LEA R186, P1, R32.reuse, R182, 0x1 ;  /* 0x000000b620ba2211 */ /* 0x040fe400078208ff */
[----:B------:R-:W-:Y:S01]  /*148c0*/  IADD3 R33, P0, R167, R32, RZ ;  /* 0x00000020a7217210 */ /* 0x000fe20007f1e0ff */
[----:B------:R-:W-:Y:S01]  /*148d0*/  @!PT LDS RZ, [RZ] ;  /* 0x00000000fffff984 */ /* 0x000fe20000000800 */
[----:B------:R-:W-:Y:S01]  /*148e0*/  @!PT LDS RZ, [RZ] ;  /* 0x00000000fffff984 */ /* 0x000fe20000000800 */
[----:B------:R-:W-:Y:S01]  /*148f0*/  @!PT LDS RZ, [RZ] ;  /* 0x00000000fffff984 */ /* 0x000fe20000000800 */
[----:B------:R1:W-:Y:S01]  /*14900*/  @P4 LDGSTS.E.BYPASS.LTC128B.128 [R172+0x8800], [R184.64] ;  /* 0x08800000b8ac4fae */ /* 0x0003e2000b901d46 */
[-CC-:B------:R-:W-:Y:S02]  /*14910*/  @P2 LEA.HI.X R187, R32, R183.reuse, R35.reuse, 0x1, P1 ;  /* 0x000000b720bb2211 */ /* 0x180fe400008f0c23 */
[CC--:B------:R-:W-:Y:S01]  /*14920*/  @P4 LEA R188, P5, R33.reuse, R182.reuse, 0x1 ;  /* 0x000000b621bc4211 */ /* 0x0c0fe200078a08ff */
        /* <DEDUP_REMOVED lines=10> */
[----:B------:R-:W-:Y:S01]  /*149d0*/  ISETP.GT.AND P0, PT, R176, R163, PT ;  /* 0x000000a3b000720c */ /* 0x000fe20003f04270 */
        /* <DEDUP_REMOVED lines=28> */
[----:B------:R-:W-:Y:S04]  /*14ba0*/  LDSM.16.M88.4 R124, [R160] ;  /* 0x00000000a07c783b */ /* 0x000fe80000000200 */
[----:B------:R-:W1:Y:S04]  /*14bb0*/  LDSM.16.M88.4 R128, [R159] ;  /* 0x000000009f80783b */ /* 0x000e680000000200 */
[----:B------:R-:W1:Y:S04]  /*14bc0*/  LDSM.16.M88.4 R132, [R151] ;  /* 0x000000009784783b */ /* 0x000e680000000200 */
[----:B------:R-:W1:Y:S04]  /*14bd0*/  LDSM.16.M88.4 R136, [R150] ;  /* 0x000000009688783b */ /* 0x000e680000000200 */
[----:B------:R-:W1:Y:S01]  /*14be0*/  LDSM.16.M88.4 R140, [R149] ;  /* 0x00000000958c783b */ /* 0x000e620000000200 */
[C---:B---3--:R-:W-:Y:S08]  /*14bf0*/  HMMA.16816.F32 R4, R104.reuse, R108, RZ ;  /* 0x0000006c6804723c */ /* 0x048ff000000018ff */
[C---:B------:R-:W-:Y:S01]  /*14c00*/  HMMA.16816.F32 R8, R104.reuse, R110, RZ ;  /* 0x0000006e6808723c */ /* 0x040fe200000018ff */
[----:B------:R-:W-:Y:S07]  /*14c10*/  LDSM.16.M88.4 R108, [R155+0x4000] ;  /* 0x004000009b6c783b */ /* 0x000fee0000000200 */
[C---:B----4-:R-:W-:Y:S08]  /*14c20*/  HMMA.16816.F32 R12, R104.reuse, R112, RZ ;  /* 0x00000070680c723c */ /* 0x050ff000000018ff */
[C---:B------:R-:W-:Y:S01]  /*14c30*/  HMMA.16816.F32 R16, R104.reuse, R114, RZ ;  /* 0x000000726810723c */ /* 0x040fe200000018ff */
[----:B------:R-:W-:Y:S07]  /*14c40*/  LDSM.16.M88.4 R112, [R155+0x4800] ;  /* 0x004800009b70783b */ /* 0x000fee0000000200 */
[C---:B-----5:R-:W-:Y:S08]  /*14c50*/  HMMA.16816.F32 R20, R104.reuse, R116, RZ ;  /* 0x000000746814723c */ /* 0x060ff000000018ff */
[C---:B------:R-:W-:Y:S01]  /*14c60*/  HMMA.16816.F32 R24, R104.reuse, R118, RZ ;  /* 0x000000766818723c */ /* 0x040fe200000018ff */
[----:B------:R-:W-:Y:S07]  /*14c70*/  LDSM.16.M88.4 R116, [R155+0x5000] ;  /* 0x005000009b74783b */ /* 0x000fee0000000200 */
[C---:B--2---:R-:W-:Y:S08]  /*14c80*/  HMMA.16816.F32 R28, R104.reuse, R120, RZ ;  /* 0x00000078681c723c */ /* 0x044ff000000018ff */
[----:B------:R-:W-:Y:S01]  /*14c90*/  HMMA.16816.F32 R32, R104, R122, RZ ;  /* 0x0000007a6820723c */ /* 0x000fe200000018ff */
[----:B------:R-:W2:Y:S04]  /*14ca0*/  LDSM.16.M88.4 R104, [R158] ;  /* 0x000000009e68783b */ /* 0x000ea80000000200 */
[----:B------:R-:W3:Y:S03]  /*14cb0*/  LDSM.16.M88.4 R120, [R155+0x5800] ;  /* 0x005800009b78783b */ /* 0x000ee60000000200 */
[C---:B-1----:R-:W-:Y:S08]  /*14cc0*/  HMMA.16816.F32 R4, R124.reuse, R128, R4 ;  /* 0x000000807c04723c */ /* 0x042ff00000001804 */
[C---:B------:R-:W-:Y:S08]  /*14cd0*/  HMMA.16816.F32 R8, R124.reuse, R130, R8 ;  /* 0x000000827c08723c */ /* 0x040ff00000001808 */
[C---:B------:R-:W-:Y:S08]  /*14ce0*/  HMMA.16816.F32 R12, R124.reuse, R132, R12 ;  /* 0x000000847c0c723c */ /* 0x040ff0000000180c */
[C---:B------:R-:W-:Y:S08]  /*14cf0*/  HMMA.16816.F32 R16, R124.reuse, R134, R16 ;  /* 0x000000867c10723c */ /* 0x040ff00000001810 */
[C---:B------:R-:W-:Y:S08]  /*14d00*/  HMMA.16816.F32 R20, R124.reuse, R136, R20 ;  /* 0x000000887c14723c */ /* 0x040ff00000001814 */
[C---:B------:R-:W-:Y:S08]  /*14d10*/  HMMA.16816.F32 R24, R124.reuse, R138, R24 ;  /* 0x0000008a7c18723c */ /* 0x040ff00000001818 */
[C---:B------:R-:W-:Y:S08]  /*14d20*/  HMMA.16816.F32 R28, R124.reuse, R140, R28 ;  /* 0x0000008c7c1c723c */ /* 0x040ff0000000181c */
[----:B------:R-:W-:Y:S01]  /*14d30*/  HMMA.16816.F32 R32, R124, R142, R32 ;  /* 0x0000008e7c20723c */ /* 0x000fe20000001820 */
[----:B------:R-:W-:Y:S07]  /*14d40*/  LDSM.16.M88.4 R124, [R148+0x1000] ;  /* 0x00100000947c783b */ /* 0x000fee0000000200 */
[C---:B--2---:R-:W-:Y:S08]  /*14d50*/  HMMA.16816.F32 R4, R104.reuse, R108, R4 ;  /* 0x0000006c6804723c */ /* 0x044ff00000001804 */
[C---:B------:R-:W-:Y:S01]  /*14d60*/  HMMA.16816.F32 R8, R104.reuse, R110, R8 ;  /* 0x0000006e6808723c */ /* 0x040fe20000001808 */
[----:B------:R-:W-:Y:S07]  /*14d70*/  LDSM.16.M88.4 R108, [R157] ;  /* 0x000000009d6c783b */ /* 0x000fee0000000200 */
[C---:B------:R-:W-:Y:S08]  /*14d80*/  HMMA.16816.F32 R12, R104.reuse, R112, R12 ;  /* 0x00000070680c723c */ /* 0x040ff0000000180c */
[C---:B------:R-:W-:Y:S01]  /*14d90*/  HMMA.16816.F32 R16, R104.reuse, R114, R16 ;  /* 0x000000726810723c */ /* 0x040fe20000001810 */
[----:B------:R-:W1:Y:S07]  /*14da0*/  LDSM.16.M88.4 R112, [R148] ;  /* 0x000000009470783b */ /* 0x000e6e0000000200 */
        /* <DEDUP_REMOVED lines=30> */
[----:B------:R-:W-:Y:S01]  /*14f90*/  HMMA.16816.F32 R32, R112, R106, R32 ;  /* 0x0000006a7020723c */ /* 0x000fe20000001820 */
[----:B------:R-:W3:Y:S04]  /*14fa0*/  LDSM.16.M88.4 R104, [R144] ;  /* 0x000000009068783b */ /* 0x000ee80000000200 */
[----:B------:R-:W-:Y:S03]  /*14fb0*/  LDSM.16.M88.4 R112, [R158+0x2000] ;  /* 0x002000009e70783b */ /* 0x000fe60000000200 */
        /* <DEDUP_REMOVED lines=24> */
[----:B------:R-:W3:Y:S01]  /*15140*/  LDSM.16.M88.4 R104, [R148+0x3800] ;  /* 0x003800009468783b */ /* 0x000ee20000000200 */
[----:B------:R-:W-:Y:S04]  /*15150*/  DEPBAR.LE SB0, 0x0 ;  /* 0x000080000000791a */ /* 0x000fe80000000000 */
[----:B------:R-:W-:Y:S02]  /*15160*/  BAR.SYNC.DEFER_BLOCKING 0x0 ;  /* 0x0000000000007b1d */ /* 0x000fe40000010000 */
[C---:B-1----:R-:W-:Y:S08]  /*15170*/  HMMA.16816.F32 R4, R108.reuse, R116, R4 ;  /* 0x000000746c04723c */ /* 0x042ff00000001804 */
[C---:B------:R-:W-:Y:S08]  /*15180*/  HMMA.16816.F32 R8, R108.reuse, R118, R8 ;  /* 0x000000766c08723c */ /* 0x040ff00000001808 */
[C---:B----4-:R-:W-:Y:S08]  /*15190*/  HMMA.16816.F32 R12, R108.reuse, R120, R12 ;  /* 0x000000786c0c723c */ /* 0x050ff0000000180c */
        /* <DEDUP_REMOVED lines=69> */
.L_x_6176:
[C---:B------:R-:W-:Y:S02]  /*155f0*/  LEA R110, P6, R104.reuse, R174, 0x1 ;  /* 0x000000ae686e7211 */ /* 0x040fe400078c08ff */
[----:B------:R-:W-:Y:S02]  /*15600*/  IADD3 R3, P0, R165, R104, RZ ;  /* 0x00000068a5037210 */ /* 0x000fe40007f1e0ff */
[--C-:B------:R-:W-:Y:S02]  /*15610*/  LEA.HI.X R111, R104, R175, R102.reuse, 0x1, P6 ;  /* 0x000000af686f7211 */ /* 0x100fe400030f0c66 */
[CC--:B------:R-:W-:Y:S01]  /*15620*/  @P4 LEA R108, P5, R3.reuse, R174.reuse, 0x1 ;  /* 0x000000ae036c4211 */ /* 0x0c0fe200078a08ff */
[C---:B------:R-:W-:Y:S01]  /*15630*/  IMAD.X R100, R164.reuse, 0x1, R102, P0 ;  /* 0x00000001a4647824 */ /* 0x040fe200000e0666 */
[-C--:B------:R-:W-:Y:S01]  /*15640*/  @P2 LEA R106, P0, R3, R174.reuse, 0x1 ;  /* 0x000000ae036a2211 */ /* 0x080fe200078008ff */
[----:B------:R-:W-:Y:S01]  /*15650*/  @!PT LDS RZ, [RZ] ;  /* 0x00000000fffff984 */ /* 0x000fe20000000800 */
[----:B------:R-:W-:Y:S01]  /*15660*/  @!PT LDS RZ, [RZ] ;  /* 0x00000000fffff984 */ /* 0x000fe20000000800 */
[----:B------:R-:W-:Y:S01]  /*15670*/  @!PT LDS RZ, [RZ] ;  /* 0x00000000fffff984 */ /* 0x000fe20000000800 */
[----:B------:R1:W-:Y:S01]  /*15680*/  @P4 LDGSTS.E.BYPASS.LTC128B.128 [R172+0x4000], [R110.64] ;  /* 0x040000006eac4fae */ /* 0x0003e2000b901d46 */
[----:B------:R-:W-:Y:S02]  /*15690*/  IADD3 R2, P1, R165, R3, RZ ;  /* 0x00000003a5027210 */ /* 0x000fe40007f3e0ff */
        /* <DEDUP_REMOVED lines=9> */
[C---:B------:R-:W-:Y:S02]  /*15730*/  @P2 LEA R102, P1, R2.reuse, R174, 0x1 ;  /* 0x000000ae02662211 */ /* 0x040fe400078208ff */
[-CC-:B------:R-:W-:Y:S01]  /*15740*/  @P4 LEA.HI.X R113, R2, R175.reuse, R103.reuse, 0x1, P6 ;  /* 0x000000af02714211 */ /* 0x180fe200030f0c67 */
[----:B------:R1:W-:Y:S01]  /*15750*/  @!P2 STS.128 [R172+0x6000], RZ ;  /* 0x006000ffac00a388 */ /* 0x0003e20000000c00 */
[----:B------:R-:W-:Y:S03]  /*15760*/  IADD3 R3, P0, R165, R2, RZ ;  /* 0x00000002a5037210 */ /* 0x000fe60007f1e0ff */
[----:B------:R-:W-:Y:S01]  /*15770*/  @!PT LDS RZ, [RZ] ;  /* 0x00000000fffff984 */ /* 0x000fe20000000800 */
[----:B------:R-:W-:Y:S01]  /*15780*/  @!PT LDS RZ, [RZ] ;  /* 0x00000000fffff984 */ /* 0x000fe20000000800 */
[----:B------:R-:W-:Y:S01]  /*15790*/  @!PT LDS RZ, [RZ] ;  /* 0x00000000fffff984 */ /* 0x000fe20000000800 */
[----:B------:R1:W-:Y:S01]  /*157a0*/  @P4 LDGSTS.E.BYPASS.LTC128B.128 [R172+0x4800], [R108.64] ;  /* 0x048000006cac4fae */ /* 0x0003e2000b901d46 */
[CC--:B------:R-:W-:Y:S01]  /*157b0*/  @P4 LEA R104, P5, R3.reuse, R174.reuse, 0x1 ;  /* 0x000000ae03684211 */ /* 0x0c0fe200078a08ff */
[--C-:B------:R-:W-:Y:S01]  /*157c0*/  IMAD.X R100, R164, 0x1, R103.reuse, P0 ;  /* 0x00000001a4647824 */ /* 0x100fe200000e0667 */
[-C--:B------:R-:W-:Y:S01]  /*157d0*/  @P2 LEA.HI.X R103, R2, R175.reuse, R103, 0x1, P1 ;  /* 0x000000af02672211 */ /* 0x080fe200008f0c67 */
[----:B------:R1:W-:Y:S01]  /*157e0*/  @!P4 STS.128 [R172+0x4800], RZ ;  /* 0x004800ffac00c388 */ /* 0x0003e20000000c00 */
[C---:B------:R-:W-:Y:S01]  /*157f0*/  @P2 LEA R114, P0, R3.reuse, R174, 0x1 ;  /* 0x000000ae03722211 */ /* 0x040fe200078008ff */
[----:B------:R-:W-:Y:S01]  /*15800*/  IMAD.MOV.U32 R174, RZ, RZ, R110 ;  /* 0x000000ffffae7224 */ /* 0x000fe200078e006e */
[CCC-:B------:R-:W-:Y:S01]  /*15810*/  @P4 LEA.HI.X R105, R3.reuse, R175.reuse, R100.reuse, 0x1, P5 ;  /* 0x000000af03694211 */ /* 0x1c0fe200028f0c64 */
[----:B------:R-:W-:Y:S01]  /*15820*/  @!PT LDS RZ, [RZ] ;  /* 0x00000000fffff984 */ /* 0x000fe20000000800 */
[----:B------:R-:W-:Y:S01]  /*15830*/  @!PT LDS RZ, [RZ] ;  /* 0x00000000fffff984 */ /* 0x000fe20000000800 */
[----:B------:R-:W-:Y:S01]  /*15840*/  @!PT LDS RZ, [RZ] ;  /* 0x00000000fffff984 */ /* 0x000fe20000000800 */
[----:B------:R1:W-:Y:S01]  /*15850*/  @P2 LDGSTS.E.BYPASS.LTC128B.128 [R172+0x6800], [R106.64+0x80] ;  /* 0x068000806aac2fae */ /* 0x0003e2000b901d46 */
[----:B------:R-:W-:Y:S01]  /*15860*/  @P2 LEA.HI.X R115, R3, R175, R100, 0x1, P0 ;  /* 0x000000af03732211 */ /* 0x000fe200000f0c64 */
[----:B------:R-:W-:Y:S02]  /*15870*/  IMAD.MOV.U32 R175, RZ, RZ, R111 ;  /* 0x000000ffffaf7224 */ /* 0x000fe400078e006f */
        /* <DEDUP_REMOVED lines=22> */
.L_x_6175:
        /* <DEDUP_REMOVED lines=110> */
[----:B------:R-:W3:Y:S01]  /*160c0*/  MUFU.EX2 R118, R118 ;  /* 0x0000007600767308 */ /* 0x000ee20000000800 */
        /* <DEDUP_REMOVED lines=9> */
[--C-:B------:R-:W-:Y:S02]  /*16160*/  FFMA.FTZ R120, R12, c[0x0][0x23c], -R122.reuse ;  /* 0x00008f000c787a23 */ /* 0x100fe4000001087a */
[C---:B------:R-:W-:Y:S02]  /*16170*/  FMUL.FTZ R12, R2.reuse, R92 ;  /* 0x0000005c020c7220 */ /* 0x040fe40000410000 */
[--C-:B------:R-:W-:Y:S01]  /*16180*/  FFMA.FTZ R121, R13, c[0x0][0x23c], -R122.reuse ;  /* 0x00008f000d797a23 */ /* 0x100fe2000001087a */
[----:B------:R-:W-:Y:S01]  /*16190*/  MUFU.EX2 R130, R130 ;  /* 0x0000008200827308 */ /* 0x000fe20000000800 */
[----:B------:R-:W-:Y:S02]  /*161a0*/  FMUL.FTZ R13, R2, R93 ;  /* 0x0000005d020d7220 */ /* 0x000fe40000410000 */
[--C-:B------:R-:W-:Y:S01]  /*161b0*/  FFMA.FTZ R123, R14, c[0x0][0x23c], -R119.reuse ;  /* 0x00008f000e7b7a23 */ /* 0x100fe20000010877 */
[----:B---3--:R-:W-:Y:S01]  /*161c0*/  F2FP.PACK_AB R99, R118, R117 ;  /* 0x000000757663723e */ /* 0x008fe200000000ff */
[C---:B------:R-:W-:Y:S02]  /*161d0*/  FMUL.FTZ R14, R0.reuse, R94 ;  /* 0x0000005e000e7220 */ /* 0x040fe40000410000 */
[--C-:B------:R-:W-:Y:S02]  /*161e0*/  FFMA.FTZ R124, R15, c[0x0][0x23c], -R119.reuse ;  /* 0x00008f000f7c7a23 */ /* 0x100fe40000010877 */
[----:B------:R-:W-:Y:S01]  /*161f0*/  FMUL.FTZ R15, R0, R95 ;  /* 0x0000005f000f7220 */ /* 0x000fe20000410000 */
[----:B------:R-:W-:Y:S01]  /*16200*/  MUFU.EX2 R120, R120 ;  /* 0x0000007800787308 */ /* 0x000fe20000000800 */
[C---:B-1----:R-:W-:Y:S01]  /*16210*/  HMMA.16816.F32 R8, R96.reuse, R104, R8 ;  /* 0x000000686008723c */ /* 0x042fe20000001808 */
[----:B------:R-:W-:Y:S04]  /*16220*/  LDSM.16.MT88.4 R92, [R152+0xa000] ;  /* 0x00a00000985c783b */ /* 0x000fe80000004200 */
[C---:B------:R-:W-:Y:S02]  /*16230*/  FMUL.FTZ R72, R2.reuse, R72 ;  /* 0x0000004802487220 */ /* 0x040fe40000410000 */
[----:B------:R-:W-:Y:S01]  /*16240*/  FMUL.FTZ R73, R2, R73 ;  /* 0x0000004902497220 */ /* 0x000fe20000410000 */
[C---:B------:R-:W-:Y:S01]  /*16250*/  HMMA.16816.F32 R36, R96.reuse, R106, R36 ;  /* 0x0000006a6024723c */ /* 0x040fe20000001824 */
[----:B------:R-:W1:Y:S01]  /*16260*/  LDSM.16.MT88.4 R104, [R152+0x8000] ;  /* 0x008000009868783b */ /* 0x000e620000004200 */
[----:B------:R-:W2:Y:S02]  /*16270*/  MUFU.EX2 R121, R121 ;  /* 0x0000007900797308 */ /* 0x000ea40000000800 */
[C---:B------:R-:W-:Y:S02]  /*16280*/  FMUL.FTZ R74, R0.reuse, R74 ;  /* 0x0000004a004a7220 */ /* 0x040fe40000410000 */
[----:B------:R-:W-:Y:S02]  /*16290*/  FMUL.FTZ R75, R0, R75 ;  /* 0x0000004b004b7220 */ /* 0x000fe40000410000 */
[C---:B------:R-:W-:Y:S04]  /*162a0*/  HMMA.16816.F32 R40, R96.reuse, R108, R40 ;  /* 0x0000006c6028723c */ /* 0x040fe80000001828 */
[C---:B------:R-:W-:Y:S01]  /*162b0*/  FMUL.FTZ R76, R2.reuse, R76 ;  /* 0x0000004c024c7220 */ /* 0x040fe20000410000 */
[----:B------:R-:W-:Y:S01]  /*162c0*/  MUFU.EX2 R123, R123 ;  /* 0x0000007b007b7308 */ /* 0x000fe20000000800 */
[----:B------:R-:W-:Y:S02]  /*162d0*/  FMUL.FTZ R77, R2, R77 ;  /* 0x0000004d024d7220 */ /* 0x000fe40000410000 */
[C---:B------:R-:W-:Y:S01]  /*162e0*/  HMMA.16816.F32 R44, R96.reuse, R110, R44 ;  /* 0x0000006e602c723c */ /* 0x040fe2000000182c */
[----:B------:R-:W3:Y:S03]  /*162f0*/  LDSM.16.MT88.4 R108, [R156+0xa000] ;  /* 0x00a000009c6c783b */ /* 0x000ee60000004200 */
[C---:B------:R-:W-:Y:S02]  /*16300*/  FMUL.FTZ R78, R0.reuse, R78 ;  /* 0x0000004e004e7220 */ /* 0x040fe40000410000 */
[----:B------:R-:W-:Y:S01]  /*16310*/  FMUL.FTZ R79, R0, R79 ;  /* 0x0000004f004f7220 */ /* 0x000fe20000410000 */
[----:B------:R-:W4:Y:S01]  /*16320*/  MUFU.EX2 R124, R124 ;  /* 0x0000007c007c7308 */ /* 0x000f220000000800 */
[C---:B------:R-:W-:Y:S04]  /*16330*/  HMMA.16816.F32 R48, R96.reuse, R112, R48 ;  /* 0x000000706030723c */ /* 0x040fe80000001830 */
[--C-:B------:R-:W-:Y:S02]  /*16340*/  FFMA.FTZ R125, R16, c[0x0][0x23c], -R122.reuse ;  /* 0x00008f00107d7a23 */ /* 0x100fe4000001087a */
[----:B------:R-:W-:Y:S02]  /*16350*/  FFMA.FTZ R126, R17, c[0x0][0x23c], -R122 ;  /* 0x00008f00117e7a23 */ /* 0x000fe4000001087a */
[C---:B------:R-:W-:Y:S01]  /*16360*/  HMMA.16816.F32 R52, R96.reuse, R114, R52 ;  /* 0x000000726034723c */ /* 0x040fe20000001834 */
[----:B------:R-:W5:Y:S01]  /*16370*/  LDSM.16.MT88.4 R112, [R154+0xa000] ;  /* 0x00a000009a70783b */ /* 0x000f620000004200 */
[----:B------:R-:W-:Y:S02]  /*16380*/  MUFU.EX2 R125, R125 ;  /* 0x0000007d007d7308 */ /* 0x000fe40000000800 */
[--C-:B------:R-:W-:Y:S02]  /*16390*/  FFMA.FTZ R127, R18, c[0x0][0x23c], -R119.reuse ;  /* 0x00008f00127f7a23 */ /* 0x100fe40000010877 */
[----:B------:R-:W-:Y:S02]  /*163a0*/  FFMA.FTZ R128, R19, c[0x0][0x23c], -R119 ;  /* 0x00008f0013807a23 */ /* 0x000fe40000010877 */
[C---:B------:R-:W-:Y:S01]  /*163b0*/  FMUL.FTZ R80, R2.reuse, R80 ;  /* 0x0000005002507220 */ /* 0x040fe20000410000 */
[C---:B-1----:R-:W-:Y:S03]  /*163c0*/  HMMA.16816.F32 R56, R96.reuse, R104, R56 ;  /* 0x000000686038723c */ /* 0x042fe60000001838 */
[----:B------:R-:W1:Y:S01]  /*163d0*/  MUFU.EX2 R126, R126 ;  /* 0x0000007e007e7308 */ /* 0x000e620000000800 */
[----:B------:R-:W-:Y:S02]  /*163e0*/  FMUL.FTZ R81, R2, R81 ;  /* 0x0000005102517220 */ /* 0x000fe40000410000 */
[C---:B------:R-:W-:Y:S02]  /*163f0*/  FMUL.FTZ R82, R0.reuse, R82 ;  /* 0x0000005200527220 */ /* 0x040fe40000410000 */
[C---:B------:R-:W-:Y:S01]  /*16400*/  HMMA.16816.F32 R60, R96.reuse, R106, R60 ;  /* 0x0000006a603c723c */ /* 0x040fe2000000183c */
[----:B------:R-:W5:Y:S03]  /*16410*/  LDSM.16.MT88.4 R104, [R153+0xa000] ;  /* 0x00a000009968783b */ /* 0x000f660000004200 */
[----:B------:R-:W-:Y:S01]  /*16420*/  FMUL.FTZ R83, R0, R83 ;  /* 0x0000005300537220 */ /* 0x000fe20000410000 */
[----:B------:R-:W-:Y:S01]  /*16430*/  MUFU.EX2 R127, R127 ;  /* 0x0000007f007f7308 */ /* 0x000fe20000000800 */
[C---:B------:R-:W-:Y:S01]  /*16440*/  FMUL.FTZ R16, R2.reuse, R88 ;  /* 0x0000005802107220 */ /* 0x040fe20000410000 */
[----:B--2---:R-:W-:Y:S01]  /*16450*/  F2FP.PACK_AB R88, R121, R120 ;  /* 0x000000787958723e */ /* 0x004fe200000000ff */
[C---:B---3--:R-:W-:Y:S04]  /*16460*/  HMMA.16816.F32 R64, R96.reuse, R108, R64 ;  /* 0x0000006c6040723c */ /* 0x048fe80000001840 */
[----:B------:R-:W-:Y:S01]  /*16470*/  FMUL.FTZ R17, R2, R89 ;  /* 0x0000005902117220 */ /* 0x000fe20000410000 */
[----:B----4-:R-:W-:Y:S01]  /*16480*/  F2FP.PACK_AB R89, R124, R123 ;  /* 0x0000007b7c59723e */ /* 0x010fe200000000ff */
[----:B------:R-:W-:Y:S01]  /*16490*/  FMUL.FTZ R18, R0, R90 ;  /* 0x0000005a00127220 */ /* 0x000fe20000410000 */
[----:B------:R-:W2:Y:S01]  /*164a0*/  MUFU.EX2 R128, R128 ;  /* 0x0000008000807308 */ /* 0x000ea20000000800 */
[C---:B------:R-:W-:Y:S01]  /*164b0*/  HMMA.16816.F32 R68, R96.reuse, R110, R68 ;  /* 0x0000006e6044723c */ /* 0x040fe20000001844 */
[----:B------:R-:W3:Y:S03]  /*164c0*/  LDSM.16.MT88.4 R108, [R156+0x8800] ;  /* 0x008800009c6c783b */ /* 0x000ee60000004200 */
[----:B-1----:R-:W-:Y:S01]  /*164d0*/  F2FP.PACK_AB R90, R126, R125 ;  /* 0x0000007d7e5a723e */ /* 0x002fe200000000ff */
[----:B------:R-:W-:Y:S02]  /*164e0*/  FMUL.FTZ R19, R0, R91 ;  /* 0x0000005b00137220 */ /* 0x000fe40000410000 */
[C---:B------:R-:W-:Y:S01]  /*164f0*/  FMUL.FTZ R84, R2.reuse, R84 ;  /* 0x0000005402547220 */ /* 0x040fe20000410000 */
[C---:B-----5:R-:W-:Y:S01]  /*16500*/  HMMA.16816.F32 R72, R96.reuse, R112, R72 ;  /* 0x000000706048723c */ /* 0x060fe20000001848 */
[----:B------:R-:W-:Y:S03]  /*16510*/  MUFU.EX2 R131, R131 ;  /* 0x0000008300837308 */ /* 0x000fe60000000800 */
[----:B------:R-:W-:Y:S02]  /*16520*/  FMUL.FTZ R85, R2, R85 ;  /* 0x0000005502557220 */ /* 0x000fe40000410000 */
[C---:B------:R-:W-:Y:S02]  /*16530*/  FMUL.FTZ R86, R0.reuse, R86 ;  /* 0x0000005600567220 */ /* 0x040fe40000410000 */
[C---:B------:R-:W-:Y:S01]  /*16540*/  HMMA.16816.F32 R12, R96.reuse, R114, R12 ;  /* 0x00000072600c723c */ /* 0x040fe2000000180c */
[----:B------:R-:W1:Y:S03]  /*16550*/  LDSM.16.MT88.4 R112, [R154+0x8800] ;  /* 0x008800009a70783b */ /* 0x000e660000004200 */
[----:B------:R-:W-:Y:S02]  /*16560*/  FMUL.FTZ R87, R0, R87 ;  /* 0x0000005700577220 */ /* 0x000fe40000410000 */
[----:B------:R-:W-:Y:S01]  /*16570*/  FFMA.FTZ R102, R2, R181, R102 ;  /* 0x000000b502667223 */ /* 0x000fe20000010066 */
[----:B--2---:R-:W-:Y:S01]  /*16580*/  F2FP.PACK_AB R91, R128, R127 ;  /* 0x0000007f805b723e */ /* 0x004fe200000000ff */
[----:B------:R-:W-:Y:S01]  /*16590*/  FFMA.FTZ R6, R0, R179, R6 ;  /* 0x000000b300067223 */ /* 0x000fe20000010006 */
        /* <DEDUP_REMOVED lines=8> */
[C---:B------:R-:W-:Y:S04]  /*16620*/  HMMA.16816.F32 R16, R96.reuse, R92, R16 ;  /* 0x0000005c6010723c */ /* 0x040fe80000001810 */
[----:B------:R-:W-:Y:S02]  /*16630*/  FADD.FTZ R118, R118, R117 ;  /* 0x0000007576767221 */ /* 0x000fe40000010000 */
[----:B------:R-:W-:Y:S02]  /*16640*/  FADD.FTZ R0, R120, R5 ;  /* 0x0000000578007221 */ /* 0x000fe40000010000 */
[----:B------:R-:W-:Y:S01]  /*16650*/  HMMA.16816.F32 R84, R96, R94, R84 ;  /* 0x0000005e6054723c */ /* 0x000fe20000001854 */
[----:B------:R-:W4:Y:S03]  /*16660*/  LDSM.16.MT88.4 R92, [R152+0x8800] ;  /* 0x00880000985c783b */ /* 0x000f260000004200 */
[----:B------:R-:W-:Y:S02]  /*16670*/  FADD.FTZ R123, R123, R118 ;  /* 0x000000767b7b7221 */ /* 0x000fe40000010000 */
[----:B------:R-:W-:Y:S02]  /*16680*/  FADD.FTZ R0, R121, R0 ;  /* 0x0000000079007221 */ /* 0x000fe40000010000 */
[C---:B---3--:R-:W-:Y:S01]  /*16690*/  HMMA.16816.F32 R8, R88.reuse, R108, R8 ;  /* 0x0000006c5808723c */ /* 0x048fe20000001808 */
[----:B------:R-:W3:Y:S04]  /*166a0*/  LDSM.16.MT88.4 R96, [R156+0xa800] ;  /* 0x00a800009c60783b */ /* 0x000ee80000004200 */
[----:B------:R-:W-:Y:S02]  /*166b0*/  FADD.FTZ R124, R124, R123 ;  /* 0x0000007b7c7c7221 */ /* 0x000fe40000010000 */
[----:B------:R-:W-:Y:S01]  /*166c0*/  FADD.FTZ R5, R125, R0 ;  /* 0x000000007d057221 */ /* 0x000fe20000010000 */
[C---:B------:R-:W-:Y:S01]  /*166d0*/  HMMA.16816.F32 R36, R88.reuse, R110, R36 ;  /* 0x0000006e5824723c */ /* 0x040fe20000001824 */
[----:B------:R-:W5:Y:S03]  /*166e0*/  LDSM.16.MT88.4 R108, [R154+0xa800] ;  /* 0x00a800009a6c783b */ /* 0x000f660000004200 */
[----:B------:R-:W-:Y:S02]  /*166f0*/  FADD.FTZ R7, R127, R124 ;  /* 0x0000007c7f077221 */ /* 0x000fe40000010000 */
[----:B------:R-:W-:Y:S02]  /*16700*/  FADD.FTZ R5, R126, R5 ;  /* 0x000000057e057221 */ /* 0x000fe40000010000 */
[C---:B-1----:R-:W-:Y:S04]  /*16710*/  HMMA.16816.F32 R40, R88.reuse, R112, R40 ;  /* 0x000000705828723c */ /* 0x042fe80000001828 */
[----:B------:R-:W-:Y:S03]  /*16720*/  FADD.FTZ R7, R128, R7 ;  /* 0x0000000780077221 */ /* 0x000fe60000010000 */
[--C-:B------:R-:W-:Y:S01]  /*16730*/  FFMA.FTZ R112, R20, c[0x0][0x23c], -R122.reuse ;  /* 0x00008f0014707a23 */ /* 0x100fe2000001087a */
[C---:B------:R-:W-:Y:S04]  /*16740*/  HMMA.16816.F32 R44, R88.reuse, R114, R44 ;  /* 0x00000072582c723c */ /* 0x040fe8000000182c */
[----:B------:R-:W-:Y:S01]  /*16750*/  FFMA.FTZ R113, R21, c[0x0][0x23c], -R122 ;  /* 0x00008f0015717a23 */ /* 0x000fe2000001087a */
[----:B------:R-:W1:Y:S01]  /*16760*/  MUFU.EX2 R112, R112 ;  /* 0x0000007000707308 */ /* 0x000e620000000800 */
[--C-:B------:R-:W-:Y:S02]  /*16770*/  FFMA.FTZ R21, R26, c[0x0][0x23c], -R119.reuse ;  /* 0x00008f001a157a23 */ /* 0x100fe40000010877 */
[C---:B--2---:R-:W-:Y:S04]  /*16780*/  HMMA.16816.F32 R48, R88.reuse, R104, R48 ;  /* 0x000000685830723c */ /* 0x044fe80000001830 */
[--C-:B------:R-:W-:Y:S01]  /*16790*/  FFMA.FTZ R114, R22, c[0x0][0x23c], -R119.reuse ;  /* 0x00008f0016727a23 */ /* 0x100fe20000010877 */
[----:B------:R-:W-:Y:S01]  /*167a0*/  F2FP.PACK_AB R22, R130, R129 ;  /* 0x000000818216723e */ /* 0x000fe200000000ff */
[----:B------:R-:W-:Y:S01]  /*167b0*/  FFMA.FTZ R115, R23, c[0x0][0x23c], -R119 ;  /* 0x00008f0017737a23 */ /* 0x000fe20000010877 */
[----:B------:R-:W2:Y:S01]  /*167c0*/  MUFU.EX2 R113, R113 ;  /* 0x0000007100717308 */ /* 0x000ea20000000800 */
[C---:B------:R-:W-:Y:S01]  /*167d0*/  HMMA.16816.F32 R52, R88.reuse, R106, R52 ;  /* 0x0000006a5834723c */ /* 0x040fe20000001834 */
[----:B------:R-:W5:Y:S07]  /*167e0*/  LDSM.16.MT88.4 R104, [R153+0xa800] ;  /* 0x00a800009968783b */ /* 0x000f6e0000004200 */
[C---:B----4-:R-:W-:Y:S01]  /*167f0*/  HMMA.16816.F32 R56, R88.reuse, R92, R56 ;  /* 0x0000005c5838723c */ /* 0x050fe20000001838 */
[----:B------:R-:W-:Y:S03]  /*16800*/  MUFU.EX2 R114, R114 ;  /* 0x0000007200727308 */ /* 0x000fe60000000800 */
[----:B-1----:R-:W-:Y:S04]  /*16810*/  FADD.FTZ R0, R112, R5 ;  /* 0x0000000570007221 */ /* 0x002fe80000010000 */
[C---:B------:R-:W-:Y:S01]  /*16820*/  HMMA.16816.F32 R60, R88.reuse, R94, R60 ;  /* 0x0000005e583c723c */ /* 0x040fe2000000183c */
[----:B------:R-:W1:Y:S02]  /*16830*/  LDSM.16.MT88.4 R92, [R152+0xa800] ;  /* 0x00a80000985c783b */ /* 0x000e640000004200 */
[----:B------:R-:W4:Y:S01]  /*16840*/  MUFU.EX2 R115, R115 ;  /* 0x0000007300737308 */ /* 0x000f220000000800 */
[C---:B--2---:R-:W-:Y:S04]  /*16850*/  F2FP.PACK_AB R20, R113.reuse, R112 ;  /* 0x000000707114723e */ /* 0x044fe800000000ff */
[C---:B---3--:R-:W-:Y:S04]  /*16860*/  HMMA.16816.F32 R64, R88.reuse, R96, R64 ;  /* 0x000000605840723c */ /* 0x048fe80000001840 */
[----:B------:R-:W-:Y:S04]  /*16870*/  FADD.FTZ R0, R113, R0 ;  /* 0x0000000071007221 */ /* 0x000fe80000010000 */
[C---:B------:R-:W-:Y:S01]  /*16880*/  HMMA.16816.F32 R68, R88.reuse, R98, R68 ;  /* 0x000000625844723c */ /* 0x040fe20000001844 */
[----:B------:R-:W2:Y:S03]  /*16890*/  LDSM.16.MT88.4 R96, [R156+0x9000] ;  /* 0x009000009c60783b */ /* 0x000ea60000004200 */
[----:B------:R-:W-:Y:S01]  /*168a0*/  FADD.FTZ R5, R129, R0 ;  /* 0x0000000081057221 */ /* 0x000fe20000010000 */
[----:B------:R-:W-:Y:S03]  /*168b0*/  MOV R0, R3 ;  /* 0x0000000300007202 */ /* 0x000fe60000000f00 */
[C---:B-----5:R-:W-:Y:S04]  /*168c0*/  HMMA.16816.F32 R72, R88.reuse, R108, R72 ;  /* 0x0000006c5848723c */ /* 0x060fe80000001848 */
[----:B------:R-:W-:Y:S04]  /*168d0*/  FADD.FTZ R5, R130, R5 ;  /* 0x0000000582057221 */ /* 0x000fe80000010000 */
[C---:B------:R-:W-:Y:S01]  /*168e0*/  HMMA.16816.F32 R12, R88.reuse, R110, R12 ;  /* 0x0000006e580c723c */ /* 0x040fe2000000180c */
[----:B------:R-:W3:Y:S07]  /*168f0*/  LDSM.16.MT88.4 R108, [R154+0x9000] ;  /* 0x009000009a6c783b */ /* 0x000eee0000004200 */
[C---:B------:R-:W-:Y:S01]  /*16900*/  HMMA.16816.F32 R76, R88.reuse, R104, R76 ;  /* 0x00000068584c723c */ /* 0x040fe2000000184c */
[----:B------:R4:W-:Y:S06]  /*16910*/  MUFU.EX2 R104, R21 ;  /* 0x0000001500687308 */ /* 0x0009ec0000000800 */
[----:B------:R-:W-:Y:S01]  /*16920*/  FFMA.FTZ R105, R27, c[0x0][0x23c], -R119 ;  /* 0x00008f001b697a23 */ /* 0x000fe20000010877 */
[C---:B------:R-:W-:Y:S01]  /*16930*/  HMMA.16816.F32 R80, R88.reuse, R106, R80 ;  /* 0x0000006a5850723c */ /* 0x040fe20000001850 */
[----:B------:R-:W5:Y:S04]  /*16940*/  LDSM.16.MT88.4 R24, [R153+0x9000] ;  /* 0x009000009918783b */ /* 0x000f680000004200 */
[----:B------:R-:W2:Y:S02]  /*16950*/  MUFU.EX2 R105, R105 ;  /* 0x0000006900697308 */ /* 0x000ea40000000800 */
[--C-:B------:R-:W-:Y:S01]  /*16960*/  FFMA.FTZ R106, R28, c[0x0][0x23c], -R122.reuse ;  /* 0x00008f001c6a7a23 */ /* 0x100fe2000001087a */
[C---:B-1----:R-:W-:Y:S04]  /*16970*/  HMMA.16816.F32 R16, R88.reuse, R92, R16 ;  /* 0x0000005c5810723c */ /* 0x042fe80000001810 */
[----:B------:R-:W-:Y:S03]  /*16980*/  FFMA.FTZ R107, R29, c[0x0][0x23c], -R122 ;  /* 0x00008f001d6b7a23 */ /* 0x000fe6000001087a */
[----:B------:R-:W-:Y:S01]  /*16990*/  MUFU.EX2 R106, R106 ;  /* 0x0000006a006a7308 */ /* 0x000fe20000000800 */
[----:B------:R-:W-:Y:S01]  /*169a0*/  HMMA.16816.F32 R84, R88, R94, R84 ;  /* 0x0000005e5854723c */ /* 0x000fe20000001854 */
[----:B------:R-:W1:Y:S03]  /*169b0*/  LDSM.16.MT88.4 R88, [R152+0x9000] ;  /* 0x009000009858783b */ /* 0x000e660000004200 */
[C---:B----4-:R-:W-:Y:S01]  /*169c0*/  F2FP.PACK_AB R21, R115.reuse, R114 ;  /* 0x000000727315723e */ /* 0x050fe200000000ff */
[----:B------:R-:W-:Y:S04]  /*169d0*/  FADD.FTZ R114, R114, R7 ;  /* 0x0000000772727221 */ /* 0x000fe80000010000 */
[----:B------:R-:W4:Y:S01]  /*169e0*/  LDSM.16.MT88.4 R92, [R156+0xb000] ;  /* 0x00b000009c5c783b */ /* 0x000f220000004200 */
[----:B------:R-:W1:Y:S02]  /*169f0*/  MUFU.EX2 R107, R107 ;  /* 0x0000006b006b7308 */ /* 0x000e640000000800 */
[----:B------:R-:W-:Y:S01]  /*16a00*/  FADD.FTZ R115, R115, R114 ;  /* 0x0000007273737221 */ /* 0x000fe20000010000 */
[C---:B--2---:R-:W-:Y:S03]  /*16a10*/  F2FP.PACK_AB R23, R105.reuse, R104 ;  /* 0x000000686917723e */ /* 0x044fe600000000ff */
[----:B------:R-:W-:Y:S04]  /*16a20*/  FADD.FTZ R104, R104, R115 ;  /* 0x0000007368687221 */ /* 0x000fe80000010000 */
[C---:B------:R-:W-:Y:S05]  /*16a30*/  HMMA.16816.F32 R8, R20.reuse, R96, R8 ;  /* 0x000000601408723c */ /* 0x040fea0000001808 */
[----:B------:R-:W-:Y:S03]  /*16a40*/  FADD.FTZ R105, R105, R104 ;  /* 0x0000006869697221 */ /* 0x000fe60000010000 */
[C---:B------:R-:W-:Y:S01]  /*16a50*/  HMMA.16816.F32 R36, R20.reuse, R98, R36 ;  /* 0x000000621424723c */ /* 0x040fe20000001824 */
[----:B------:R-:W2:Y:S07]  /*16a60*/  LDSM.16.MT88.4 R96, [R154+0xb000] ;  /* 0x00b000009a60783b */ /* 0x000eae0000004200 */
[C---:B---3--:R-:W-:Y:S07]  /*16a70*/  HMMA.16816.F32 R40, R20.reuse, R108, R40 ;  /* 0x0000006c1428723c */ /* 0x048fee0000001828 */
[--C-:B------:R-:W-:Y:S01]  /*16a80*/  FFMA.FTZ R108, R30, c[0x0][0x23c], -R119.reuse ;  /* 0x00008f001e6c7a23 */ /* 0x100fe20000010877 */
[C---:B------:R-:W-:Y:S04]  /*16a90*/  HMMA.16816.F32 R44, R20.reuse, R110, R44 ;  /* 0x0000006e142c723c */ /* 0x040fe8000000182c */
[--C-:B------:R-:W-:Y:S01]  /*16aa0*/  FFMA.FTZ R109, R31, c[0x0][0x23c], -R119.reuse ;  /* 0x00008f001f6d7a23 */ /* 0x100fe20000010877 */
[----:B------:R-:W-:Y:S01]  /*16ab0*/  MUFU.EX2 R108, R108 ;  /* 0x0000006c006c7308 */ /* 0x000fe20000000800 */
[----:B------:R-:W-:Y:S01]  /*16ac0*/  LDSM.16.MT88.4 R28, [R152+0xb000] ;  /* 0x00b00000981c783b */ /* 0x000fe20000004200 */
[--C-:B------:R-:W-:Y:S01]  /*16ad0*/  FFMA.FTZ R110, R32, c[0x0][0x23c], -R122.reuse ;  /* 0x00008f00206e7a23 */ /* 0x100fe2000001087a */
[C---:B-----5:R-:W-:Y:S04]  /*16ae0*/  HMMA.16816.F32 R48, R20.reuse, R24, R48 ;  /* 0x000000181430723c */ /* 0x060fe80000001830 */
[----:B------:R-:W-:Y:S02]  /*16af0*/  FFMA.FTZ R122, R33, c[0x0][0x23c], -R122 ;  /* 0x00008f00217a7a23 */ /* 0x000fe4000001087a */
[----:B------:R-:W-:Y:S01]  /*16b00*/  FFMA.FTZ R119, R35, c[0x0][0x23c], -R119 ;  /* 0x00008f0023777a23 */ /* 0x000fe20000010877 */
[----:B------:R-:W3:Y:S01]  /*16b10*/  MUFU.EX2 R109, R109 ;  /* 0x0000006d006d7308 */ /* 0x000ee20000000800 */
[C---:B------:R-:W-:Y:S01]  /*16b20*/  HMMA.16816.F32 R52, R20.reuse, R26, R52 ;  /* 0x0000001a1434723c */ /* 0x040fe20000001834 */
[----:B------:R-:W5:Y:S07]  /*16b30*/  LDSM.16.MT88.4 R24, [R153+0xb000] ;  /* 0x00b000009918783b */ /* 0x000f6e0000004200 */
[C---:B-1----:R-:W-:Y:S01]  /*16b40*/  HMMA.16816.F32 R56, R20.reuse, R88, R56 ;  /* 0x000000581438723c */ /* 0x042fe20000001838 */
[----:B------:R-:W-:Y:S01]  /*16b50*/  LDSM.16.MT88.4 R32, [R154+0x9800] ;  /* 0x009800009a20783b */ /* 0x000fe20000004200 */
[----:B------:R-:W-:Y:S06]  /*16b60*/  MUFU.EX2 R110, R110 ;  /* 0x0000006e006e7308 */ /* 0x000fec0000000800 */
[C---:B------:R-:W-:Y:S01]  /*16b70*/  HMMA.16816.F32 R60, R20.reuse, R90, R60 ;  /* 0x0000005a143c723c */ /* 0x040fe2000000183c */
[----:B------:R-:W1:Y:S03]  /*16b80*/  LDSM.16.MT88.4 R88, [R156+0x9800] ;  /* 0x009800009c58783b */ /* 0x000e660000004200 */
[----:B------:R-:W1:Y:S04]  /*16b90*/  MUFU.EX2 R111, R122 ;  /* 0x0000007a006f7308 */ /* 0x000e680000000800 */
[C---:B----4-:R-:W-:Y:S06]  /*16ba0*/  HMMA.16816.F32 R64, R20.reuse, R92, R64 ;  /* 0x0000005c1440723c */ /* 0x050fec0000001840 */
[----:B------:R-:W4:Y:S02]  /*16bb0*/  MUFU.EX2 R132, R119 ;  /* 0x0000007700847308 */ /* 0x000f240000000800 */
[C---:B------:R-:W-:Y:S01]  /*16bc0*/  HMMA.16816.F32 R68, R20.reuse, R94, R68 ;  /* 0x0000005e1444723c */ /* 0x040fe20000001844 */
[----:B------:R-:W-:Y:S07]  /*16bd0*/  LDSM.16.MT88.4 R92, [R154+0xb800] ;  /* 0x00b800009a5c783b */ /* 0x000fee0000004200 */
[C---:B--2---:R-:W-:Y:S08]  /*16be0*/  HMMA.16816.F32 R72, R20.reuse, R96, R72 ;  /* 0x000000601448723c */ /* 0x044ff00000001848 */
[C---:B------:R-:W-:Y:S08]  /*16bf0*/  HMMA.16816.F32 R12, R20.reuse, R98, R12 ;  /* 0x00000062140c723c */ /* 0x040ff0000000180c */
[C---:B-----5:R-:W-:Y:S08]  /*16c00*/  HMMA.16816.F32 R76, R20.reuse, R24, R76 ;  /* 0x00000018144c723c */ /* 0x060ff0000000184c */
[C---:B------:R-:W-:Y:S01]  /*16c10*/  HMMA.16816.F32 R80, R20.reuse, R26, R80 ;  /* 0x0000001a1450723c */ /* 0x040fe20000001850 */
[----:B------:R-:W2:Y:S07]  /*16c20*/  LDSM.16.MT88.4 R24, [R153+0x9800] ;  /* 0x009800009918783b */ /* 0x000eae0000004200 */
[C---:B------:R-:W-:Y:S08]  /*16c30*/  HMMA.16816.F32 R16, R20.reuse, R28, R16 ;  /* 0x0000001c1410723c */ /* 0x040ff00000001810 */
[----:B------:R-:W-:Y:S01]  /*16c40*/  HMMA.16816.F32 R84, R20, R30, R84 ;  /* 0x0000001e1454723c */ /* 0x000fe20000001854 */
[----:B------:R-:W-:Y:S06]  /*16c50*/  LDSM.16.MT88.4 R28, [R156+0xb800] ;  /* 0x00b800009c1c783b */ /* 0x000fec0000004200 */
[----:B------:R-:W-:Y:S01]  /*16c60*/  F2FP.PACK_AB R20, R107, R106 ;  /* 0x0000006a6b14723e */ /* 0x000fe200000000ff */
[----:B------:R-:W-:Y:S01]  /*16c70*/  FADD.FTZ R106, R106, R5 ;  /* 0x000000056a6a7221 */ /* 0x000fe20000010000 */
[----:B---3--:R-:W-:Y:S03]  /*16c80*/  F2FP.PACK_AB R21, R109, R108 ;  /* 0x0000006c6d15723e */ /* 0x008fe600000000ff */
[----:B-1----:R-:W-:Y:S01]  /*16c90*/  F2FP.PACK_AB R22, R111, R110 ;  /* 0x0000006e6f16723e */ /* 0x002fe200000000ff */
[----:B------:R-:W-:Y:S01]  /*16ca0*/  FADD.FTZ R108, R108, R105 ;  /* 0x000000696c6c7221 */ /* 0x000fe20000010000 */
[----:B----4-:R-:W-:Y:S01]  /*16cb0*/  F2FP.PACK_AB R23, R132, R131 ;  /* 0x000000838417723e */ /* 0x010fe200000000ff */
[----:B------:R-:W-:Y:S02]  /*16cc0*/  FADD.FTZ R107, R107, R106 ;  /* 0x0000006a6b6b7221 */ /* 0x000fe40000010000 */
[----:B------:R-:W-:Y:S02]  /*16cd0*/  FADD.FTZ R108, R109, R108 ;  /* 0x0000006c6d6c7221 */ /* 0x000fe40000010000 */
[----:B------:R-:W-:Y:S02]  /*16ce0*/  FADD.FTZ R110, R110, R107 ;  /* 0x0000006b6e6e7221 */ /* 0x000fe40000010000 */
[C---:B------:R-:W-:Y:S01]  /*16cf0*/  HMMA.16816.F32 R96, R20.reuse, R88, R8 ;  /* 0x000000581460723c */ /* 0x040fe20000001808 */
[----:B------:R-:W1:Y:S02]  /*16d00*/  LDSM.16.MT88.4 R8, [R152+0x9800] ;  /* 0x009800009808783b */ /* 0x000e640000004200 */
[----:B------:R-:W-:Y:S02]  /*16d10*/  FADD.FTZ R131, R131, R108 ;  /* 0x0000006c83837221 */ /* 0x000fe40000010000 */
[----:B------:R-:W-:Y:S02]  /*16d20*/  FADD.FTZ R181, R111, R110 ;  /* 0x0000006e6fb57221 */ /* 0x000fe40000010000 */
[----:B------:R-:W-:Y:S01]  /*16d30*/  FADD.FTZ R179, R132, R131 ;  /* 0x0000008384b37221 */ /* 0x000fe20000010000 */
[C---:B------:R-:W-:Y:S08]  /*16d40*/  HMMA.16816.F32 R36, R20.reuse, R90, R36 ;  /* 0x0000005a1424723c */ /* 0x040ff00000001824 */
[C---:B------:R-:W-:Y:S08]  /*16d50*/  HMMA.16816.F32 R40, R20.reuse, R32, R40 ;  /* 0x000000201428723c */ /* 0x040ff00000001828 */
[C---:B------:R-:W-:Y:S08]  /*16d60*/  HMMA.16816.F32 R44, R20.reuse, R34, R44 ;  /* 0x00000022142c723c */ /* 0x040ff0000000182c */
        /* <DEDUP_REMOVED lines=8> */
[C---:B------:R-:W-:Y:S08]  /*16df0*/  HMMA.16816.F32 R72, R20.reuse, R92, R72 ;  /* 0x0000005c1448723c */ /* 0x040ff00000001848 */
[C---:B------:R-:W-:Y:S08]  /*16e00*/  HMMA.16816.F32 R92, R20.reuse, R94, R12 ;  /* 0x0000005e145c723c */ /* 0x040ff0000000180c */
[C---:B--2---:R-:W-:Y:S08]  /*16e10*/  HMMA.16816.F32 R76, R20.reuse, R24, R76 ;  /* 0x00000018144c723c */ /* 0x044ff0000000184c */
[C---:B------:R-:W-:Y:S08]  /*16e20*/  HMMA.16816.F32 R80, R20.reuse, R26, R80 ;  /* 0x0000001a1450723c */ /* 0x040ff00000001850 */
[C---:B-1----:R-:W-:Y:S08]  /*16e30*/  HMMA.16816.F32 R88, R20.reuse, R8, R16 ;  /* 0x000000081458723c */ /* 0x042ff00000001810 */
[----:B------:R-:W-:Y:S01]  /*16e40*/  HMMA.16816.F32 R84, R20, R10, R84 ;  /* 0x0000000a1454723c */ /* 0x000fe20000001854 */
[----:B------:R-:W-:-:S07]  /*16e50*/  @P0 BRA `(.L_x_6177) ;  /* 0xffffd4b000000947 */ /* 0x000fce000383ffff */
.L_x_6173:
[----:B------:R-:W1:Y:S01]  /*16e60*/  SHFL.BFLY PT, R0, R179, 0x2, 0x1f ;  /* 0x0c401f00b3007f89 */ /* 0x000e6200000e0000 */
[----:B------:R-:W-:Y:S01]  /*16e70*/  MOV R7, 0x3f800000 ;  /* 0x3f80000000077802 */ /* 0x000fe20000000f00 */
[----:B------:R-:W-:Y:S01]  /*16e80*/  BSSY B0, `(.L_x_6178) ;  /* 0x00000d8000007945 */ /* 0x000fe20003800000 */
[----:B------:R-:W-:Y:S01]  /*16e90*/  MOV R6, 0x3f800000 ;  /* 0x3f80000000067802 */ /* 0x000fe20000000f00 */
[----:B------:R-:W2:Y:S04]  /*16ea0*/  SHFL.BFLY PT, R2, R181, 0x2, 0x1f ;  /* 0x0c401f00b5027f89 */ /* 0x000ea800000e0000 */
[----:B------:R-:W3:Y:S04]  /*16eb0*/  S2R R11, SR_TID.X ;  /* 0x00000000000b7919 */ /* 0x000ee80000002100 */
[----:B------:R-:W-:Y:S01]  /*16ec0*/  BAR.SYNC.DEFER_BLOCKING 0x0 ;  /* 0x0000000000007b1d */ /* 0x000fe20000010000 */
[----:B-1----:R-:W-:-:S05]  /*16ed0*/  FADD.FTZ R5, R0, R179 ;  /* 0x000000b300057221 */ /* 0x002fca0000010000 */
[----:B------:R-:W1:Y:S01]  /*16ee0*/  S2R R0, SR_TID.X ;  /* 0x0000000000007919 */ /* 0x000e620000002100 */
[----:B--2---:R-:W-:-:S03]  /*16ef0*/  FADD.FTZ R13, R2, R181 ;  /* 0x000000b5020d7221 */ /* 0x004fc60000010000 */
[----:B------:R-:W2:Y:S01]  /*16f00*/  SHFL.BFLY PT, R2, R5, 0x1, 0x1f ;  /* 0x0c201f0005027f89 */ /* 0x000ea200000e0000 */
[----:B---3--:R-:W-:-:S03]  /*16f10*/  SHF.R.S32.HI R8, RZ, 0x1f, R11 ;  /* 0x0000001fff087819 */ /* 0x008fc6000001140b */
[----:B------:R-:W3:Y:S01]  /*16f20*/  SHFL.BFLY PT, R4, R13, 0x1, 0x1f ;  /* 0x0c201f000d047f89 */ /* 0x000ee200000e0000 */
[----:B------:R-:W-:-:S04]  /*16f30*/  LEA.HI R8, R8, R11, RZ, 0x4 ;  /* 0x0000000b08087211 */ /* 0x000fc800078f20ff */
[----:B------:R-:W-:Y:S02]  /*16f40*/  SHF.R.S32.HI R8, RZ, 0x4, R8 ;  /* 0x00000004ff087819 */ /* 0x000fe40000011408 */
[----:B-1----:R-:W-:-:S04]  /*16f50*/  SHF.R.S32.HI R9, RZ, 0x1f, R0 ;  /* 0x0000001fff097819 */ /* 0x002fc80000011400 */
[-C--:B------:R-:W-:Y:S01]  /*16f60*/  LEA.HI R10, R9, R0.reuse, RZ, 0x2 ;  /* 0x00000000090a7211 */ /* 0x080fe200078f10ff */
[----:B--2---:R-:W-:Y:S01]  /*16f70*/  FADD.FTZ R2, R5, R2 ;  /* 0x0000000205027221 */ /* 0x004fe20000010000 */
[----:B------:R-:W-:Y:S01]  /*16f80*/  LEA.HI R11, R9, R0, RZ, 0x4 ;  /* 0x00000000090b7211 */ /* 0x000fe200078f20ff */
[----:B---3--:R-:W-:Y:S01]  /*16f90*/  FADD.FTZ R4, R13, R4 ;  /* 0x000000040d047221 */ /* 0x008fe20000010000 */
[--C-:B------:R-:W-:Y:S02]  /*16fa0*/  SHF.R.S32.HI R12, RZ, 0x2, R10.reuse ;  /* 0x00000002ff0c7819 */ /* 0x100fe4000001140a */
[----:B------:R-:W-:Y:S02]  /*16fb0*/  SHF.R.S32.HI R5, RZ, 0x1f, R10 ;  /* 0x0000001fff057819 */ /* 0x000fe4000001140a */
[----:B------:R-:W-:Y:S02]  /*16fc0*/  FSETP.NE.FTZ.AND P4, PT, R4, RZ, PT ;  /* 0x000000ff0400720b */ /* 0x000fe40003f95000 */
[----:B------:R-:W-:-:S02]  /*16fd0*/  LEA.HI R5, R5, R12, RZ, 0x3 ;  /* 0x0000000c05057211 */ /* 0x000fc400078f18ff */
[----:B------:R-:W-:Y:S02]  /*16fe0*/  FSETP.NE.FTZ.AND P3, PT, R2, RZ, PT ;  /* 0x000000ff0200720b */ /* 0x000fe40003f75000 */
[----:B------:R-:W-:Y:S02]  /*16ff0*/  LOP3.LUT R5, R5, 0xfffffff8, RZ, 0xc0, !PT ;  /* 0xfffffff805057812 */ /* 0x000fe400078ec0ff */
[----:B------:R-:W-:Y:S02]  /*17000*/  LEA.HI R9, R9, R0, RZ, 0x5 ;  /* 0x0000000009097211 */ /* 0x000fe400078f28ff */
[----:B------:R-:W-:Y:S02]  /*17010*/  LOP3.LUT R15, R10, 0x1ffffffc, RZ, 0xc0, !PT ;  /* 0x1ffffffc0a0f7812 */ /* 0x000fe400078ec0ff */
[----:B------:R-:W-:Y:S01]  /*17020*/  LOP3.LUT R11, R11, 0xfffffff0, RZ, 0xc0, !PT ;  /* 0xfffffff00b0b7812 */ /* 0x000fe200078ec0ff */
[----:B------:R-:W1:Y:S01]  /*17030*/  @P4 MUFU.RCP R7, R4 ;  /* 0x0000000400074308 */ /* 0x000e620000001000 */
[----:B------:R-:W-:-:S02]  /*17040*/  IADD3 R5, R12, -R5, RZ ;  /* 0x800000050c057210 */ /* 0x000fc40007ffe0ff */
[----:B------:R-:W-:Y:S02]  /*17050*/  SHF.R.S32.HI R10, RZ, 0x5, R9 ;  /* 0x00000005ff0a7819 */ /* 0x000fe40000011409 */
[-C--:B------:R-:W-:Y:S02]  /*17060*/  IADD3 R15, -R15, R0.reuse, RZ ;  /* 0x000000000f0f7210 */ /* 0x080fe40007ffe1ff */
[----:B------:R-:W-:Y:S01]  /*17070*/  IADD3 R11, -R11, R0, RZ ;  /* 0x000000000b0b7210 */ /* 0x000fe20007ffe1ff */
[----:B------:R-:W2:Y:S01]  /*17080*/  @P3 MUFU.RCP R6, R2 ;  /* 0x0000000200063308 */ /* 0x000ea20000001000 */
[----:B------:R-:W-:Y:S02]  /*17090*/  LOP3.LUT R14, R5, 0x1, RZ, 0xc0, !PT ;  /* 0x00000001050e7812 */ /* 0x000fe400078ec0ff */
[----:B------:R-:W-:Y:S02]  /*170a0*/  LEA R12, R10, R15, 0x9 ;  /* 0x0000000f0a0c7211 */ /* 0x000fe400078e48ff */
[----:B------:R-:W-:-:S02]  /*170b0*/  SHF.L.U32 R13, R8, 0x6, RZ ;  /* 0x00000006080d7819 */ /* 0x000fc400000006ff */
        /* <DEDUP_REMOVED lines=9> */
[----:B------:R-:W-:Y:S01]  /*17150*/  FMUL.FTZ R40, R7, R40 ;  /* 0x0000002807287220 */ /* 0x000fe20000410000 */
[----:B------:R-:W-:Y:S01]  /*17160*/  LOP3.LUT R17, R17, 0x1c0, RZ, 0xc0, !PT ;  /* 0x000001c011117812 */ /* 0x000fe200078ec0ff */
[----:B------:R-:W-:Y:S01]  /*17170*/  FMUL.FTZ R41, R7, R41 ;  /* 0x0000002907297220 */ /* 0x000fe20000410000 */
[----:B------:R-:W-:Y:S01]  /*17180*/  LOP3.LUT R14, R13, 0x38, R14, 0xf8, !PT ;  /* 0x000000380d0e7812 */ /* 0x000fe200078ef80e */
[C---:B------:R-:W-:Y:S01]  /*17190*/  FMUL.FTZ R44, R7.reuse, R44 ;  /* 0x0000002c072c7220 */ /* 0x040fe20000410000 */
[----:B------:R-:W-:Y:S01]  /*171a0*/  SHF.R.U32.HI R13, RZ, 0x3, R13 ;  /* 0x00000003ff0d7819 */ /* 0x000fe2000001160d */
[----:B------:R-:W-:Y:S01]  /*171b0*/  FMUL.FTZ R45, R7, R45 ;  /* 0x0000002d072d7220 */ /* 0x000fe20000410000 */
[----:B------:R-:W-:Y:S01]  /*171c0*/  LOP3.LUT R16, R15, 0xffffffe, RZ, 0xc0, !PT ;  /* 0x0ffffffe0f107812 */ /* 0x000fe200078ec0ff */
[----:B------:R-:W-:Y:S01]  /*171d0*/  FMUL.FTZ R48, R7, R48 ;  /* 0x0000003007307220 */ /* 0x000fe20000410000 */
[----:B------:R-:W-:Y:S01]  /*171e0*/  LEA.HI R17, R17, R17, RZ, 0x1d ;  /* 0x0000001111117211 */ /* 0x000fe200078fe8ff */
[C---:B------:R-:W-:Y:S01]  /*171f0*/  FMUL.FTZ R49, R7.reuse, R49 ;  /* 0x0000003107317220 */ /* 0x040fe20000410000 */
[----:B------:R-:W-:Y:S01]  /*17200*/  LOP3.LUT R13, R14, R13, RZ, 0x3c, !PT ;  /* 0x0000000d0e0d7212 */ /* 0x000fe200078e3cff */
[----:B------:R-:W-:Y:S01]  /*17210*/  FMUL.FTZ R52, R7, R52 ;  /* 0x0000003407347220 */ /* 0x000fe20000410000 */
[----:B------:R-:W-:Y:S01]  /*17220*/  IADD3 R16, R11, -R16, RZ ;  /* 0x800000100b107210 */ /* 0x000fe20007ffe0ff */
[C---:B------:R-:W-:Y:S01]  /*17230*/  FMUL.FTZ R53, R7.reuse, R53 ;  /* 0x0000003507357220 */ /* 0x040fe20000410000 */
[----:B------:R-:W-:Y:S01]  /*17240*/  LEA R12, R12, R17, 0x1 ;  /* 0x000000110c0c7211 */ /* 0x000fe200078e08ff */
[----:B------:R-:W-:Y:S01]  /*17250*/  FMUL.FTZ R56, R7, R56 ;  /* 0x0000003807387220 */ /* 0x000fe20000410000 */
[----:B------:R-:W-:Y:S01]  /*17260*/  R2P PR, R5, 0x6 ;  /* 0x0000000605007804 */ /* 0x000fe20000000000 */
[C---:B------:R-:W-:Y:S01]  /*17270*/  FMUL.FTZ R57, R7.reuse, R57 ;  /* 0x0000003907397220 */ /* 0x040fe20000410000 */
[----:B------:R-:W-:Y:S01]  /*17280*/  LEA R5, R16, R13, 0x2 ;  /* 0x0000000d10057211 */ /* 0x000fe200078e10ff */
[C---:B------:R-:W-:Y:S01]  /*17290*/  FMUL.FTZ R60, R7.reuse, R60 ;  /* 0x0000003c073c7220 */ /* 0x040fe20000410000 */
[----:B------:R-:W-:Y:S01]  /*172a0*/  MOV R13, 0x80 ;  /* 0x00000080000d7802 */ /* 0x000fe20000000f00 */
[C---:B------:R-:W-:Y:S01]  /*172b0*/  FMUL.FTZ R61, R7.reuse, R61 ;  /* 0x0000003d073d7220 */ /* 0x040fe20000410000 */
[----:B------:R1:W-:Y:S01]  /*172c0*/  STS.64 [R12.X4], R96 ;  /* 0x000000600c007388 */ /* 0x0003e20000004a00 */
[----:B------:R-:W-:Y:S01]  /*172d0*/  FMUL.FTZ R64, R7, R64 ;  /* 0x0000004007407220 */ /* 0x000fe20000410000 */
[----:B------:R-:W-:Y:S01]  /*172e0*/  SEL R13, R13, 0xffffff80, !P2 ;  /* 0xffffff800d0d7807 */ /* 0x000fe20005000000 */
[C---:B------:R-:W-:Y:S01]  /*172f0*/  FMUL.FTZ R65, R7.reuse, R65 ;  /* 0x0000004107417220 */ /* 0x040fe20000410000 */
[----:B------:R-:W-:Y:S01]  /*17300*/  @P4 MUFU.LG2 R4, R4 ;  /* 0x0000000400044308 */ /* 0x000fe20000000c00 */
        /* <DEDUP_REMOVED lines=12> */
[C---:B------:R-:W-:Y:S01]  /*173d0*/  FMUL.FTZ R89, R7.reuse, R89 ;  /* 0x0000005907597220 */ /* 0x040fe20000410000 */
[----:B-1----:R-:W1:Y:S01]  /*173e0*/  S2R R96, SR_CTAID.Z ;  /* 0x0000000000607919 */ /* 0x002e620000002700 */
[----:B------:R-:W-:-:S02]  /*173f0*/  FMUL.FTZ R84, R7, R84 ;  /* 0x0000005407547220 */ /* 0x000fc40000410000 */
[----:B------:R-:W-:Y:S01]  /*17400*/  FMUL.FTZ R85, R7, R85 ;  /* 0x0000005507557220 */ /* 0x000fe20000410000 */
[----:B------:R-:W-:Y:S01]  /*17410*/  MOV R7, 0x40 ;  /* 0x0000004000077802 */ /* 0x000fe20000000f00 */
[C---:B--2---:R-:W-:Y:S02]  /*17420*/  FMUL.FTZ R99, R6.reuse, R99 ;  /* 0x0000006306637220 */ /* 0x044fe40000410000 */
[C---:B------:R-:W-:Y:S01]  /*17430*/  FMUL.FTZ R98, R6.reuse, R98 ;  /* 0x0000006206627220 */ /* 0x040fe20000410000 */
[----:B------:R-:W-:Y:S01]  /*17440*/  SEL R7, R7, 0xffffffc0, !P1 ;  /* 0xffffffc007077807 */ /* 0x000fe20004800000 */
[C---:B------:R-:W-:Y:S02]  /*17450*/  FMUL.FTZ R39, R6.reuse, R39 ;  /* 0x0000002706277220 */ /* 0x040fe40000410000 */
        /* <DEDUP_REMOVED lines=29> */
[----:B------:R-:W-:Y:S01]  /*17630*/  FMUL.FTZ R86, R6, R86 ;  /* 0x0000005606567220 */ /* 0x000fe20000410000 */
[----:B------:R-:W-:Y:S01]  /*17640*/  SHF.L.U32 R6, R12, 0x2, RZ ;  /* 0x000000020c067819 */ /* 0x000fe200000006ff */
[----:B---3--:R-:W-:-:S03]  /*17650*/  @P3 FMUL.FTZ R2, R2, 0.69314718246459960938 ;  /* 0x3f31721802023820 */ /* 0x008fc60000410000 */
[C---:B------:R-:W-:Y:S02]  /*17660*/  IADD3 R14, R6.reuse, -0x20, RZ ;  /* 0xffffffe0060e7810 */ /* 0x040fe40007ffe0ff */
[C---:B------:R-:W-:Y:S02]  /*17670*/  @P0 IADD3 R14, R6.reuse, 0x20, RZ ;  /* 0x00000020060e0810 */ /* 0x040fe40007ffe0ff */
[C---:B------:R-:W-:Y:S02]  /*17680*/  IADD3 R15, R6.reuse, R7, RZ ;  /* 0x00000007060f7210 */ /* 0x040fe40007ffe0ff */
[-C--:B------:R-:W-:Y:S01]  /*17690*/  IADD3 R17, R6, R13.reuse, RZ ;  /* 0x0000000d06117210 */ /* 0x080fe20007ffe0ff */
[----:B------:R-:W-:Y:S01]  /*176a0*/  STS.64 [R14], R36 ;  /* 0x000000240e007388 */ /* 0x000fe20000000a00 */
[-C--:B------:R-:W-:Y:S02]  /*176b0*/  IADD3 R16, R7, R14.reuse, RZ ;  /* 0x0000000e07107210 */ /* 0x080fe40007ffe0ff */
[----:B------:R-:W-:Y:S01]  /*176c0*/  IADD3 R18, R13, R14, RZ ;  /* 0x0000000e0d127210 */ /* 0x000fe20007ffe0ff */
[----:B------:R-:W2:Y:S01]  /*176d0*/  S2R R6, SR_CTAID.Y ;  /* 0x0000000000067919 */ /* 0x000ea20000002600 */
[----:B------:R-:W-:-:S02]  /*176e0*/  IADD3 R19, R15, R13, RZ ;  /* 0x0000000d0f137210 */ /* 0x000fc40007ffe0ff */
[----:B------:R-:W-:Y:S01]  /*176f0*/  IADD3 R13, R16, R13, RZ ;  /* 0x0000000d100d7210 */ /* 0x000fe20007ffe0ff */
[----:B------:R-:W-:Y:S04]  /*17700*/  STS.64 [R14+0x800], R38 ;  /* 0x000800260e007388 */ /* 0x000fe80000000a00 */
[----:B------:R-:W-:Y:S04]  /*17710*/  STS.64 [R15], R40 ;  /* 0x000000280f007388 */ /* 0x000fe80000000a00 */
[----:B------:R-:W-:Y:S04]  /*17720*/  STS.64 [R15+0x800], R42 ;  /* 0x0008002a0f007388 */ /* 0x000fe80000000a00 */
[----:B------:R-:W-:Y:S04]  /*17730*/  STS.64 [R16], R44 ;  /* 0x0000002c10007388 */ /* 0x000fe80000000a00 */
[----:B------:R-:W-:Y:S04]  /*17740*/  STS.64 [R16+0x800], R46 ;  /* 0x0008002e10007388 */ /* 0x000fe80000000a00 */
[----:B------:R-:W-:Y:S01]  /*17750*/  STS.64 [R17], R48 ;  /* 0x0000003011007388 */ /* 0x000fe20000000a00 */
[----:B--2---:R-:W-:-:S03]  /*17760*/  IMAD R6, R6, c[0x0][0x210], R169 ;  /* 0x0000840006067a24 */ /* 0x004fc600078e02a9 */
        /* <DEDUP_REMOVED lines=9> */
[----:B------:R-:W2:Y:S04]  /*17800*/  S2R R7, SR_CTAID.X ;  /* 0x0000000000077919 */ /* 0x000ea80000002500 */
[----:B------:R-:W-:Y:S04]  /*17810*/  STS.64 [R14+0x4000], R68 ;  /* 0x004000440e007388 */ /* 0x000fe80000000a00 */
[----:B------:R-:W-:Y:S04]  /*17820*/  STS.64 [R14+0x4800], R70 ;  /* 0x004800460e007388 */ /* 0x000fe80000000a00 */
[----:B------:R-:W-:Y:S04]  /*17830*/  STS.64 [R15+0x4000], R72 ;  /* 0x004000480f007388 */ /* 0x000fe80000000a00 */
[----:B------:R-:W-:Y:S04]  /*17840*/  STS.64 [R15+0x4800], R74 ;  /* 0x0048004a0f007388 */ /* 0x000fe80000000a00 */
[----:B------:R-:W-:Y:S04]  /*17850*/  STS.64 [R16+0x4000], R92 ;  /* 0x0040005c10007388 */ /* 0x000fe80000000a00 */
[----:B------:R-:W-:Y:S04]  /*17860*/  STS.64 [R16+0x4800], R94 ;  /* 0x0048005e10007388 */ /* 0x000fe80000000a00 */
[----:B------:R3:W-:Y:S04]  /*17870*/  STS.64 [R17+0x4000], R76 ;  /* 0x0040004c11007388 */ /* 0x0007e80000000a00 */
[----:B------:R4:W-:Y:S04]  /*17880*/  STS.64 [R17+0x4800], R78 ;  /* 0x0048004e11007388 */ /* 0x0009e80000000a00 */
[----:B------:R-:W-:Y:S04]  /*17890*/  STS.64 [R18+0x4000], R80 ;  /* 0x0040005012007388 */ /* 0x000fe80000000a00 */
[----:B------:R-:W-:Y:S04]  /*178a0*/  STS.64 [R18+0x4800], R82 ;  /* 0x0048005212007388 */ /* 0x000fe80000000a00 */
[----:B------:R-:W-:Y:S04]  /*178b0*/  STS.64 [R19+0x4000], R88 ;  /* 0x0040005813007388 */ /* 0x000fe80000000a00 */
[----:B------:R-:W-:Y:S04]  /*178c0*/  STS.64 [R19+0x4800], R90 ;  /* 0x0048005a13007388 */ /* 0x000fe80000000a00 */
[----:B------:R-:W-:Y:S01]  /*178d0*/  STS.64 [R13+0x4000], R84 ;  /* 0x004000540d007388 */ /* 0x000fe20000000a00 */
[----:B---3--:R-:W-:-:S03]  /*178e0*/  IADD3 R77, -R169, RZ, RZ ;  /* 0x000000ffa94d7210 */ /* 0x008fc60007ffe1ff */
[----:B------:R-:W-:Y:S01]  /*178f0*/  STS.64 [R13+0x4800], R86 ;  /* 0x004800560d007388 */ /* 0x000fe20000000a00 */
[----:B------:R-:W-:Y:S02]  /*17900*/  SHF.L.U32 R76, R11, 0x2, RZ ;  /* 0x000000020b4c7819 */ /* 0x000fe400000006ff */
[----:B----4-:R-:W-:Y:S01]  /*17910*/  LOP3.LUT R79, R9, 0xffffffe0, RZ, 0xc0, !PT ;  /* 0xffffffe0094f7812 */ /* 0x010fe200078ec0ff */
[----:B------:R-:W-:Y:S01]  /*17920*/  BAR.SYNC.DEFER_BLOCKING 0x0 ;  /* 0x0000000000007b1d */ /* 0x000fe20000010000 */
[----:B-1----:R-:W-:Y:S01]  /*17930*/  IMAD R77, R77, c[0x0][0x1c0], R96 ;  /* 0x000070004d4d7a24 */ /* 0x002fe200078e0260 */
[----:B--2---:R-:W-:Y:S02]  /*17940*/  SHF.L.U32 R9, R7, 0x6, RZ ;  /* 0x0000000607097819 */ /* 0x004fe400000006ff */
[----:B------:R-:W-:Y:S01]  /*17950*/  IADD3 R79, -R79, R0, RZ ;  /* 0x000000004f4f7210 */ /* 0x000fe20007ffe1ff */
[----:B------:R-:W-:Y:S01]  /*17960*/  IMAD R6, R6, c[0x0][0x1c0], R77 ;  /* 0x0000700006067a24 */ /* 0x000fe200078e024d */
[----:B------:R-:W-:-:S02]  /*17970*/  SHF.R.S32.HI R77, RZ, 0x1f, R10 ;  /* 0x0000001fff4d7819 */ /* 0x000fc4000001140a */
[----:B------:R-:W-:Y:S01]  /*17980*/  LOP3.LUT P0, RZ, R79, 0x3, RZ, 0xc0, !PT ;  /* 0x000000034fff7812 */ /* 0x000fe2000780c0ff */
[----:B------:R-:W-:Y:S01]  /*17990*/  IMAD R6, R6, c[0x0][0x214], R9 ;  /* 0x0000850006067a24 */ /* 0x000fe200078e0209 */
[----:B------:R-:W-:Y:S01]  /*179a0*/  LEA.HI R77, R77, R10, RZ, 0x2 ;  /* 0x0000000a4d4d7211 */ /* 0x000fe200078f10ff */
[----:B------:R-:W-:Y:S01]  /*179b0*/  @P4 FMUL.FTZ R9, R4, 0.69314718246459960938 ;  /* 0x3f31721804094820 */ /* 0x000fe20000410000 */
[----:B------:R-:W-:Y:S02]  /*179c0*/  MOV R0, 0xff800000 ;  /* 0xff80000000007802 */ /* 0x000fe40000000f00 */
[----:B------:R-:W-:Y:S01]  /*179d0*/  LOP3.LUT R77, R77, 0xffffffc, RZ, 0xc0, !PT ;  /* 0x0ffffffc4d4d7812 */ /* 0x000fe200078ec0ff */
[----:B------:R-:W-:-:S03]  /*179e0*/  @P4 FFMA.FTZ R0, R100, c[0x0][0x238], R9 ;  /* 0x00008e0064004a23 */ /* 0x000fc60000010009 */
[----:B------:R-:W-:Y:S02]  /*179f0*/  IADD3 R10, R10, -R77, RZ ;  /* 0x8000004d0a0a7210 */ /* 0x000fe40007ffe0ff */
[----:B------:R-:W-:Y:S02]  /*17a00*/  SHF.R.S32.HI R77, RZ, 0x1f, R76 ;  /* 0x0000001fff4d7819 */ /* 0x000fe4000001144c */
[----:B------:R-:W-:Y:S01]  /*17a10*/  LEA R177, R10, R177, 0x4 ;  /* 0x000000b10ab17211 */ /* 0x000fe200078e20ff */
        /* <DEDUP_REMOVED lines=19> */
[----:B--234-:R-:W-:Y:S01]  /*17b50*/  IMAD R2, R7, -0x40, R168 ;  /* 0xffffffc007027824 */ /* 0x01cfe200078e02a8 */
[----:B------:R-:W-:-:S02]  /*17b60*/  IADD3 R11, R177, 0x8, RZ ;  /* 0x00000008b10b7810 */ /* 0x000fc40007ffe0ff */
        /* <DEDUP_REMOVED lines=9> */
.L_x_6179:
[----:B--234-:R-:W-:Y:S05]  /*17c00*/  BSYNC B0 ;  /* 0x0000000000007941 */ /* 0x01cfea0003800000 */
.L_x_6178:
[----:B------:R-:W-:Y:S01]  /*17c10*/  IMAD R7, R7, -0x40, R168 ;  /* 0xffffffc007077824 */ /* 0x000fe200078e02a8 */
[----:B------:R-:W-:Y:S01]  /*17c20*/  BSSY B0, `(.L_x_6180) ;  /* 0x000000f000007945 */ /* 0x000fe20003800000 */
[----:B------:R-:W-:-:S03]  /*17c30*/  IMAD.WIDE R2, R8, 0x80, R76 ;  /* 0x0000008008027825 */ /* 0x000fc600078e024c */
[----:B------:R-:W-:Y:S01]  /*17c40*/  ISETP.GE.AND P1, PT, R8, R7, PT ;  /* 0x000000070800720c */ /* 0x000fe20003f26270 */
        /* <DEDUP_REMOVED lines=12> */
.L_x_6181:
[----:B------:R-:W-:Y:S05]  /*17d10*/  BSYNC B0 ;  /* 0x0000000000007941 */ /* 0x000fea0003800000 */
.L_x_6180:
        /* <DEDUP_REMOVED lines=8> */
.L_x_6183:
[----:B------:R-:W-:Y:S05]  /*17da0*/  BSYNC B0 ;  /* 0x0000000000007941 */ /* 0x000fea0003800000 */
.L_x_6182:
        /* <DEDUP_REMOVED lines=8> */
.L_x_6185:
[----:B------:R-:W-:Y:S05]  /*17e30*/  BSYNC B0 ;  /* 0x0000000000007941 */ /* 0x000fea0003800000 */
.L_x_6184:
        /* <DEDUP_REMOVED lines=8> */
.L_x_6187:
[----:B------:R-:W-:Y:S05]  /*17ec0*/  BSYNC B0 ;  /* 0x0000000000007941 */ /* 0x000fea0003800000 */
.L_x_6186:
        /* <DEDUP_REMOVED lines=8> */
.L_x_6189:
[----:B------:R-:W-:Y:S05]  /*17f50*/  BSYNC B0 ;  /* 0x0000000000007941 */ /* 0x000fea0003800000 */
.L_x_6188:
        /* <DEDUP_REMOVED lines=8> */
.L_x_6191:
[----:B------:R-:W-:Y:S05]  /*17fe0*/  BSYNC B0 ;  /* 0x0000000000007941 */ /* 0x000fea0003800000 */
.L_x_6190:
        /* <DEDUP_REMOVED lines=8> */
.L_x_6193:
[----:B------:R-:W-:Y:S05]  /*18070*/  BSYNC B0 ;  /* 0x0000000000007941 */ /* 0x000fea0003800000 */
.L_x_6192:
        /* <DEDUP_REMOVED lines=9> */
.L_x_6194:
        /* <DEDUP_REMOVED lines=15> */
.L_x_8266:


//--------------------- .text._ZN5flash24flash_fwd_splitkv_kernelI23Flash_fwd_kernel_traitsILi128ELi64ELi64ELi4ELb0ELb0EN7cutlass6half_tE19Flash_kernel_traitsILi128ELi64ELi64ELi4ES3_EELb1ELb0ELb0ELb0ELb0ELb1ELb1ELb1EEEvNS_16Flash_fwd_paramsE --------------------------
	.section	.text._ZN5flash24flash_fwd_splitkv_kernelI23Flash_fwd_kernel_traitsILi128ELi64ELi64ELi4ELb0ELb0EN7cutlass6half_tE19Flash_kernel_traitsILi128ELi64ELi64ELi4ES3_EELb1ELb0ELb0ELb0ELb0ELb1ELb1ELb1EEEvNS_16Flash_fwd_paramsE,"ax",@progbits
	.sectioninfo	@"SHI_REGISTERS=216"
	.align	128
        .global         _ZN5flash24flash_fwd_splitkv_kernelI23Flash_fwd_kernel_traitsILi128ELi64ELi64ELi4ELb0ELb0EN7cutlass6half_tE19Flash_kernel_traitsILi128ELi64ELi64ELi4ES3_EELb1ELb0ELb0ELb0ELb0ELb1ELb1ELb1EEEvNS_16Flash_fwd_paramsE
        .type           _ZN5flash24flash_fwd_splitkv_kernelI23Flash_fwd_kernel_traitsILi128ELi64ELi64ELi4ELb0ELb0EN7cutlass6half_tE19Flash_kernel_traitsILi128ELi64ELi64ELi4ES3_EELb1ELb0ELb0ELb0ELb0ELb1ELb1ELb1EEEvNS_16Flash_fwd_paramsE,@function
        .size           _ZN5flash24flash_fwd_splitkv_kernelI23Flash_fwd_kernel_traitsILi128ELi64ELi64ELi4ELb0ELb0EN7cutlass6half_tE19Flash_kernel_traitsILi128ELi64ELi64ELi4ES3_EELb1ELb0ELb0ELb0ELb0ELb1ELb1ELb1EEEvNS_16Flash_fwd_paramsE,(.L_x_8267 - _ZN5flash24flash_fwd_splitkv_kernelI23Flash_fwd_kernel_traitsILi128ELi64ELi64ELi4ELb0ELb0EN7cutlass6half_tE19Flash_kernel_traitsILi128ELi64ELi64ELi4ES3_EELb1ELb0ELb0ELb0ELb0ELb1ELb1ELb1EEEvNS_16Flash_fwd_paramsE)
        .other          _ZN5flash24flash_fwd_splitkv_kernelI23Flash_fwd_kernel_traitsILi128ELi64ELi64ELi4ELb0ELb0EN7cutlass6half_tE19Flash_kernel_traitsILi128ELi64ELi64ELi4ES3_EELb1ELb0ELb0ELb0ELb0ELb1ELb1ELb1EEEvNS_16Flash_fwd_paramsE,@"STO_CUDA_ENTRY STV_DEFAULT"
_ZN5flash24flash_fwd_splitkv_kernelI23Flash_fwd_kernel_traitsILi128ELi64ELi64ELi4ELb0ELb0EN7cutlass6half_tE19Flash_kernel_traitsILi128ELi64ELi64ELi4ES3_EELb1ELb0ELb0ELb0ELb0ELb1ELb1ELb1EEEvNS_16Flash_fwd_paramsE:
.text._ZN5flash24flash_fwd_splitkv_kernelI23Flash_fwd_kernel_traitsILi128ELi64ELi64ELi4ELb0ELb0EN7cutlass6half_tE19Flash_kernel_traitsILi128ELi64ELi64ELi4ES3_EELb1ELb0ELb0ELb0ELb0ELb1ELb1ELb1EEEvNS_16Flash_fwd_paramsE:
        /* <DEDUP_REMOVED lines=53> */
.L_x_6195:
[----:B-1-34-:R-:W-:Y:S02]  /*0350*/  MOV R3, c[0x0][0x218] ;  /* 0x0000860000037a02 */ /* 0x01afe40000000f00 */
.L_x_6196:
        /* <DEDUP_REMOVED lines=84> */
.L_x_6199:
[----:B------:R-:W-:Y:S05]  /*08a0*/  BSYNC B0 ;  /* 0x0000000000007941 */ /* 0x000fea0003800000 */
.L_x_6198:
        /* <DEDUP_REMOVED lines=8> */
.L_x_6201:
[----:B------:R-:W-:Y:S05]  /*0930*/  BSYNC B0 ;  /* 0x0000000000007941 */ /* 0x000fea0003800000 */
.L_x_6200:
        /* <DEDUP_REMOVED lines=8> */
.L_x_6203:
[----:B------:R-:W-:Y:S05]  /*09c0*/  BSYNC B0 ;  /* 0x0000000000007941 */ /* 0x000fea0003800000 */
.L_x_6202:
        /* <DEDUP_REMOVED lines=8> */
.L_x_6205:
[----:B------:R-:W-:Y:S05]  /*0a50*/  BSYNC B0 ;  /* 0x0000000000007941 */ /* 0x000fea0003800000 */
.L_x_6204:
        /* <DEDUP_REMOVED lines=8> */
.L_x_6207:
[----:B------:R-:W-:Y:S05]  /*0ae0*/  BSYNC B0 ;  /* 0x0000000000007941 */ /* 0x000fea0003800000 */
.L_x_6206:
        /* <DEDUP_REMOVED lines=8> */
.L_x_6209:
[----:B------:R-:W-:Y:S05]  /*0b70*/  BSYNC B0 ;  /* 0x0000000000007941 */ /* 0x000fea0003800000 */
.L_x_6208:
        /* <DEDUP_REMOVED lines=8> */
.L_x_6211:
[----:B------:R-:W-:Y:S05]  /*0c00*/  BSYNC B0 ;  /* 0x0000000000007941 */ /* 0x000fea0003800000 */
.L_x_6210:
        /* <DEDUP_REMOVED lines=8> */
.L_x_6213:
[----:B------:R-:W-:Y:S05]  /*0c90*/  BSYNC B0 ;  /* 0x0000000000007941 */ /* 0x000fea0003800000 */
.L_x_6212:
        /* <DEDUP_REMOVED lines=32> */
.L_x_6197:
        /* <DEDUP_REMOVED lines=95> */
.L_x_6214:
        /* <DEDUP_REMOVED lines=15> */
.L_x_6216:
        /* <DEDUP_REMOVED lines=52> */
.L_x_6215:
        /* <DEDUP_REMOVED lines=225> */
.L_x_6286:
        /* <DEDUP_REMOVED lines=15> */
.L_x_6219:
[----:B------:R-:W-:Y:S05]  /*27c0*/  BSYNC B0 ;  /* 0x0000000000007941 */ /* 0x000fea0003800000 */
.L_x_6218:
        /* <DEDUP_REMOVED lines=15> */
.L_x_6221:
[----:B------:R-:W-:Y:S05]  /*28c0*/  BSYNC B0 ;  /* 0x0000000000007941 */ /* 0x000fea0003800000 */
.L_x_6220:
        /* <DEDUP_REMOVED lines=15> */
.L_x_6223:
[----:B------:R-:W-:Y:S05]  /*29c0*/  BSYNC B0 ;  /* 0x0000000000007941 */ /* 0x000fea0003800000 */
.L_x_6222:
        /* <DEDUP_REMOVED lines=15> */
.L_x_6225:
[----:B------:R-:W-:Y:S05]  /*2ac0*/  BSYNC B0 ;  /* 0x0000000000007941 */ /* 0x000fea0003800000 */
.L_x_6224:
        /* <DEDUP_REMOVED lines=66> */
.L_x_6231:
[----:B------:R-:W-:Y:S05]  /*2ef0*/  BSYNC B0 ;  /* 0x0000000000007941 */ /* 0x000fea0003800000 */
.L_x_6230:
        /* <DEDUP_REMOVED lines=54> */
.L_x_6229:
[----:B------:R-:W-:Y:S05]  /*3260*/  BSYNC B1 ;  /* 0x0000000000017941 */ /* 0x000fea0003800000 */
.L_x_6228:
        /* <DEDUP_REMOVED lines=64> */
.L_x_6235:
[----:B------:R-:W-:Y:S05]  /*3670*/  BSYNC B0 ;  /* 0x0000000000007941 */ /* 0x000fea0003800000 */
.L_x_6234:
        /* <DEDUP_REMOVED lines=56> */
.L_x_6233:
[----:B------:R-:W-:Y:S05]  /*3a00*/  BSYNC B1 ;  /* 0x0000000000017941 */ /* 0x000fea0003800000 */
.L_x_6232:
        /* <DEDUP_REMOVED lines=64> */
.L_x_6239:
[----:B------:R-:W-:Y:S05]  /*3e10*/  BSYNC B0 ;  /* 0x0000000000007941 */ /* 0x000fea0003800000 */
.L_x_6238:
        /* <DEDUP_REMOVED lines=56> */
.L_x_6237:
[----:B------:R-:W-:Y:S05]  /*41a0*/  BSYNC B1 ;  /* 0x0000000000017941 */ /* 0x000fea0003800000 */
.L_x_6236:
        /* <DEDUP_REMOVED lines=68> */
.L_x_6243:
[----:B------:R-:W-:Y:S05]  /*45f0*/  BSYNC B0 ;  /* 0x0000000000007941 */ /* 0x000fea0003800000 */
.L_x_6242:
        /* <DEDUP_REMOVED lines=56> */
.L_x_6241:
[----:B------:R-:W-:Y:S05]  /*4980*/  BSYNC B1 ;  /* 0x0000000000017941 */ /* 0x000fea0003800000 */
.L_x_6240:
        /* <DEDUP_REMOVED lines=9> */
.L_x_6227:
        /* <DEDUP_REMOVED lines=95> */
.L_x_6250:
[----:B------:R-:W-:Y:S05]  /*5010*/  BSYNC B0 ;  /* 0x0000000000007941 */ /* 0x000fea0003800000 */
.L_x_6249:
[----:B------:R-:W-:Y:S05]  /*5020*/  MOV R87, R85 ;  /* 0x0000005500577202 */ /* 0x000fea0000000f00 */
[----:B-----5:R2:W-:Y:S02]  /*5030*/  STG.E.128 [R86.64], R36 ;  /* 0x0000002456007986 */ /* 0x0205e4000c101d06 */
.L_x_6248:
[----:B------:R-:W-:Y:S05]  /*5040*/  BSYNC B1 ;  /* 0x0000000000017941 */ /* 0x000fea0003800000 */
.L_x_6247:
        /* <DEDUP_REMOVED lines=93> */
.L_x_6252:
[----:B------:R-:W-:Y:S05]  /*5620*/  BSYNC B0 ;  /* 0x0000000000007941 */ /* 0x000fea0003800000 */
.L_x_6251:
[----:B------:R-:W-:Y:S05]  /*5630*/  MOV R87, R85 ;  /* 0x0000005500577202 */ /* 0x000fea0000000f00 */
[----:B-----5:R3:W-:Y:S02]  /*5640*/  STG.E.128 [R86.64+0x80], R36 ;  /* 0x0000802456007986 */ /* 0x0207e4000c101d06 */
.L_x_6246:
[----:B------:R-:W-:Y:S05]  /*5650*/  BSYNC B2 ;  /* 0x0000000000027941 */ /* 0x000fea0003800000 */
.L_x_6245:
        /* <DEDUP_REMOVED lines=100> */
.L_x_6258:
[----:B------:R-:W-:Y:S05]  /*5ca0*/  BSYNC B0 ;  /* 0x0000000000007941 */ /* 0x000fea0003800000 */
.L_x_6257:
[C---:B------:R-:W-:Y:S04]  /*5cb0*/  LEA R2, P0, R165.reuse, R86, 0x1 ;  /* 0x00000056a5027211 */ /* 0x040fe800078008ff */
[----:B------:R-:W-:Y:S05]  /*5cc0*/  LEA.HI.X R3, R165, R85, R164, 0x1, P0 ;  /* 0x00000055a5037211 */ /* 0x000fea00000f0ca4 */
[----:B-----5:R1:W-:Y:S04]  /*5cd0*/  STG.E.128 [R2.64], R32 ;  /* 0x0000002002007986 */ /* 0x0203e8000c101d06 */
.L_x_6256:
[----:B------:R-:W-:Y:S05]  /*5ce0*/  BSYNC B1 ;  /* 0x0000000000017941 */ /* 0x000fea0003800000 */
.L_x_6255:
        /* <DEDUP_REMOVED lines=97> */
.L_x_6260:
[----:B------:R-:W-:Y:S05]  /*6300*/  BSYNC B0 ;  /* 0x0000000000007941 */ /* 0x000fea0003800000 */
.L_x_6259:
[C---:B------:R-:W-:Y:S04]  /*6310*/  LEA R2, P0, R70.reuse, R86, 0x1 ;  /* 0x0000005646027211 */ /* 0x040fe800078008ff */
[----:B------:R-:W-:Y:S05]  /*6320*/  LEA.HI.X R3, R70, R85, R71, 0x1, P0 ;  /* 0x0000005546037211 */ /* 0x000fea00000f0c47 */
[----:B-----5:R4:W-:Y:S04]  /*6330*/  STG.E.128 [R2.64], R32 ;  /* 0x0000002002007986 */ /* 0x0209e8000c101d06 */
.L_x_6254:
[----:B------:R-:W-:Y:S05]  /*6340*/  BSYNC B2 ;  /* 0x0000000000027941 */ /* 0x000fea0003800000 */
.L_x_6253:
        /* <DEDUP_REMOVED lines=100> */
.L_x_6266:
[----:B------:R-:W-:Y:S05]  /*6990*/  BSYNC B0 ;  /* 0x0000000000007941 */ /* 0x000fea0003800000 */
.L_x_6265:
[C---:B------:R-:W-:Y:S04]  /*69a0*/  LEA R2, P0, R144.reuse, R86, 0x1 ;  /* 0x0000005690027211 */ /* 0x040fe800078008ff */
[----:B------:R-:W-:Y:S05]  /*69b0*/  LEA.HI.X R3, R144, R85, R65, 0x1, P0 ;  /* 0x0000005590037211 */ /* 0x000fea00000f0c41 */
[----:B-----5:R4:W-:Y:S04]  /*69c0*/  STG.E.128 [R2.64], R32 ;  /* 0x0000002002007986 */ /* 0x0209e8000c101d06 */
.L_x_6264:
[----:B------:R-:W-:Y:S05]  /*69d0*/  BSYNC B1 ;  /* 0x0000000000017941 */ /* 0x000fea0003800000 */
.L_x_6263:
        /* <DEDUP_REMOVED lines=97> */
.L_x_6268:
[----:B------:R-:W-:Y:S05]  /*6ff0*/  BSYNC B0 ;  /* 0x0000000000007941 */ /* 0x000fea0003800000 */
.L_x_6267:
[C---:B------:R-:W-:Y:S04]  /*7000*/  LEA R2, P0, R72.reuse, R86, 0x1 ;  /* 0x0000005648027211 */ /* 0x040fe800078008ff */
[----:B------:R-:W-:Y:S05]  /*7010*/  LEA.HI.X R3, R72, R85, R73, 0x1, P0 ;  /* 0x0000005548037211 */ /* 0x000fea00000f0c49 */
[----:B-----5:R4:W-:Y:S04]  /*7020*/  STG.E.128 [R2.64], R32 ;  /* 0x0000002002007986 */ /* 0x0209e8000c101d06 */
.L_x_6262:
[----:B------:R-:W-:Y:S05]  /*7030*/  BSYNC B2 ;  /* 0x0000000000027941 */ /* 0x000fea0003800000 */
.L_x_6261:
        /* <DEDUP_REMOVED lines=102> */
.L_x_6274:
[----:B------:R-:W-:Y:S05]  /*76a0*/  BSYNC B0 ;  /* 0x0000000000007941 */ /* 0x000fea0003800000 */
.L_x_6273:
[C---:B------:R-:W-:Y:S01]  /*76b0*/  IMAD R0, R147.reuse, c[0x0][0x19c], RZ ;  /* 0x0000670093007a24 */ /* 0x040fe200078e02ff */
[----:B--23--:R-:W-:Y:S05]  /*76c0*/  MOV R87, R85 ;  /* 0x0000005500577202 */ /* 0x00cfea0000000f00 */
[----:B------:R-:W-:Y:S05]  /*76d0*/  IMAD.WIDE.U32 R2, R147, c[0x0][0x198], R86 ;  /* 0x0000660093027a25 */ /* 0x000fea00078e0056 */
[----:B------:R-:W-:Y:S05]  /*76e0*/  IADD3 R3, R3, R0, RZ ;  /* 0x0000000003037210 */ /* 0x000fea0007ffe0ff */
[----:B-----5:R2:W-:Y:S02]  /*76f0*/  STG.E.128 [R2.64], R32 ;  /* 0x0000002002007986 */ /* 0x0205e4000c101d06 */
.L_x_6272:
[----:B------:R-:W-:Y:S05]  /*7700*/  BSYNC B1 ;  /* 0x0000000000017941 */ /* 0x000fea0003800000 */
.L_x_6271:
        /* <DEDUP_REMOVED lines=97> */
.L_x_6276:
[----:B------:R-:W-:Y:S05]  /*7d20*/  BSYNC B0 ;  /* 0x0000000000007941 */ /* 0x000fea0003800000 */
.L_x_6275:
[C---:B------:R-:W-:Y:S04]  /*7d30*/  LEA R2, P0, R77.reuse, R86, 0x1 ;  /* 0x000000564d027211 */ /* 0x040fe800078008ff */
[----:B------:R-:W-:Y:S05]  /*7d40*/  LEA.HI.X R3, R77, R85, R76, 0x1, P0 ;  /* 0x000000554d037211 */ /* 0x000fea00000f0c4c */
[----:B-----5:R2:W-:Y:S04]  /*7d50*/  STG.E.128 [R2.64], R32 ;  /* 0x0000002002007986 */ /* 0x0205e8000c101d06 */
.L_x_6270:
[----:B------:R-:W-:Y:S05]  /*7d60*/  BSYNC B2 ;  /* 0x0000000000027941 */ /* 0x000fea0003800000 */
.L_x_6269:
        /* <DEDUP_REMOVED lines=8> */
.L_x_6226:
        /* <DEDUP_REMOVED lines=10> */
.L_x_6278:
[----:B------:R-:W-:Y:S05]  /*7e90*/  BSYNC B0 ;  /* 0x0000000000007941 */ /* 0x000fea0003800000 */
.L_x_6277:
        /* <DEDUP_REMOVED lines=16> */
.L_x_6280:
[----:B------:R-:W-:Y:S05]  /*7fa0*/  BSYNC B0 ;  /* 0x0000000000007941 */ /* 0x000fea0003800000 */
.L_x_6279:
        /* <DEDUP_REMOVED lines=16> */
.L_x_6282:
[----:B------:R-:W-:Y:S05]  /*80b0*/  BSYNC B0 ;  /* 0x0000000000007941 */ /* 0x000fea0003800000 */
.L_x_6281:
        /* <DEDUP_REMOVED lines=21> */
.L_x_6283:
[----:B------:R-:W-:Y:S05]  /*8210*/  BSYNC B0 ;  /* 0x0000000000007941 */ /* 0x000fea0003800000 */
.L_x_6244:
        /* <DEDUP_REMOVED lines=80> */
.L_x_6284:
        /* <DEDUP_REMOVED lines=9> */
.L_x_6285:
[----:B------:R-:W-:Y:S04]  /*87b0*/  IADD3 R11, R11, -0x1, RZ ;  /* 0xffffffff0b0b7810 */ /* 0x000fe80007ffe0ff */
[----:B------:R-:W-:Y:S11]  /*87c0*/  ISETP.GT.AND P0, PT, R11, R59, PT ;  /* 0x0000003b0b00720c */ /* 0x000ff60003f04270 */
[----:B------:R-:W-:Y:S02]  /*87d0*/  @!UPT UIADD3 URZ, URZ, URZ, URZ ;  /* 0x0000003f3f3ff290 */ /* 0x000fe4000fffe03f */
[----:B------:R-:W-:-:S05]  /*87e0*/  @P0 BRA `(.L_x_6286) ;  /* 0xffff9ee000000947 */ /* 0x000fca000383ffff */
.L_x_6217:
        /* <DEDUP_REMOVED lines=99> */
.L_x_6295:
[----:B------:R-:W-:Y:S05]  /*8e20*/  BSYNC B0 ;  /* 0x0000000000007941 */ /* 0x000fea0003800000 */
.L_x_6294:
[----:B-----5:R4:W-:Y:S02]  /*8e30*/  STS.128 [R172], R8 ;  /* 0x00000008ac007388 */ /* 0x0209e40000000c00 */
.L_x_6293:
[----:B------:R-:W-:Y:S05]  /*8e40*/  BSYNC B1 ;  /* 0x0000000000017941 */ /* 0x000fea0003800000 */
.L_x_6292:
        /* <DEDUP_REMOVED lines=45> */
.L_x_6297:
[----:B------:R-:W-:Y:S05]  /*9120*/  BSYNC B0 ;  /* 0x0000000000007941 */ /* 0x000fea0003800000 */
.L_x_6296:
[----:B-----5:R1:W-:Y:S02]  /*9130*/  STS.128 [R172+0x2000], R8 ;  /* 0x00200008ac007388 */ /* 0x0203e40000000c00 */
.L_x_6291:
[----:B------:R-:W-:Y:S05]  /*9140*/  BSYNC B2 ;  /* 0x0000000000027941 */ /* 0x000fea0003800000 */
.L_x_6290:
        /* <DEDUP_REMOVED lines=62> */
.L_x_6303:
[----:B------:R-:W-:Y:S05]  /*9530*/  BSYNC B0 ;  /* 0x0000000000007941 */ /* 0x000fea0003800000 */
.L_x_6302:
[----:B-----5:R4:W-:Y:S02]  /*9540*/  STS.128 [R172+0x800], R8 ;  /* 0x00080008ac007388 */ /* 0x0209e40000000c00 */
.L_x_6301:
[----:B------:R-:W-:Y:S05]  /*9550*/  BSYNC B1 ;  /* 0x0000000000017941 */ /* 0x000fea0003800000 */
.L_x_6300:
        /* <DEDUP_REMOVED lines=47> */
.L_x_6305:
[----:B------:R-:W-:Y:S05]  /*9850*/  BSYNC B0 ;  /* 0x0000000000007941 */ /* 0x000fea0003800000 */
.L_x_6304:
[----:B-----5:R4:W-:Y:S02]  /*9860*/  STS.128 [R172+0x2800], R8 ;  /* 0x00280008ac007388 */ /* 0x0209e40000000c00 */
.L_x_6299:
[----:B------:R-:W-:Y:S05]  /*9870*/  BSYNC B2 ;  /* 0x0000000000027941 */ /* 0x000fea0003800000 */
.L_x_6298:
        /* <DEDUP_REMOVED lines=63> */
.L_x_6311:
[----:B------:R-:W-:Y:S05]  /*9c70*/  BSYNC B0 ;  /* 0x0000000000007941 */ /* 0x000fea0003800000 */
.L_x_6310:
[----:B-----5:R4:W-:Y:S02]  /*9c80*/  STS.128 [R172+0x1000], R8 ;  /* 0x00100008ac007388 */ /* 0x0209e40000000c00 */
.L_x_6309:
[----:B------:R-:W-:Y:S05]  /*9c90*/  BSYNC B1 ;  /* 0x0000000000017941 */ /* 0x000fea0003800000 */
.L_x_6308:
        /* <DEDUP_REMOVED lines=47> */
.L_x_6313:
[----:B------:R-:W-:Y:S05]  /*9f90*/  BSYNC B0 ;  /* 0x0000000000007941 */ /* 0x000fea0003800000 */
.L_x_6312:
[----:B-----5:R1:W-:Y:S02]  /*9fa0*/  STS.128 [R172+0x3000], R8 ;  /* 0x00300008ac007388 */ /* 0x0203e40000000c00 */
.L_x_6307:
[----:B------:R-:W-:Y:S05]  /*9fb0*/  BSYNC B2 ;  /* 0x0000000000027941 */ /* 0x000fea0003800000 */
.L_x_6306:
        /* <DEDUP_REMOVED lines=62> */
.L_x_6318:
[----:B------:R-:W-:Y:S05]  /*a3a0*/  BSYNC B0 ;  /* 0x0000000000007941 */ /* 0x000fea0003800000 */
.L_x_6317:
[----:B-----5:R4:W-:Y:S02]  /*a3b0*/  STS.128 [R172+0x1800], R8 ;  /* 0x00180008ac007388 */ /* 0x0209e40000000c00 */
.L_x_6316:
[----:B------:R-:W-:Y:S05]  /*a3c0*/  BSYNC B1 ;  /* 0x0000000000017941 */ /* 0x000fea0003800000 */
.L_x_6315:
        /* <DEDUP_REMOVED lines=44> */
.L_x_6320:
[----:B------:R-:W-:Y:S05]  /*a690*/  BSYNC B0 ;  /* 0x0000000000007941 */ /* 0x000fea0003800000 */
.L_x_6319:
[----:B-----5:R1:W-:Y:S01]  /*a6a0*/  STS.128 [R172+0x3800], R16 ;  /* 0x00380010ac007388 */ /* 0x0203e20000000c00 */
[----:B------:R-:W-:Y:S05]  /*a6b0*/  BRA `(.L_x_6314) ;  /* 0x0000353000007947 */ /* 0x000fea0003800000 */
.L_x_6289:
        /* <DEDUP_REMOVED lines=90> */
.L_x_6326:
[----:B------:R-:W-:Y:S05]  /*ac60*/  BSYNC B0 ;  /* 0x0000000000007941 */ /* 0x000fea0003800000 */
.L_x_6325:
[----:B-----5:R4:W-:Y:S02]  /*ac70*/  STS.128 [R172], R24 ;  /* 0x00000018ac007388 */ /* 0x0209e40000000c00 */
.L_x_6324:
[----:B------:R-:W-:Y:S05]  /*ac80*/  BSYNC B1 ;  /* 0x0000000000017941 */ /* 0x000fea0003800000 */
.L_x_6323:
        /* <DEDUP_REMOVED lines=86> */
.L_x_6328:
[----:B------:R-:W-:Y:S05]  /*b1f0*/  BSYNC B0 ;  /* 0x0000000000007941 */ /* 0x000fea0003800000 */
.L_x_6327:
[----:B-----5:R1:W-:Y:S02]  /*b200*/  STS.128 [R172+0x2000], R24 ;  /* 0x00200018ac007388 */ /* 0x0203e40000000c00 */
.L_x_6322:
[----:B------:R-:W-:Y:S05]  /*b210*/  BSYNC B2 ;  /* 0x0000000000027941 */ /* 0x000fea0003800000 */
.L_x_6321:
        /* <DEDUP_REMOVED lines=95> */
.L_x_6334:
[----:B------:R-:W-:Y:S05]  /*b810*/  BSYNC B0 ;  /* 0x0000000000007941 */ /* 0x000fea0003800000 */
.L_x_6333:
[----:B-----5:R4:W-:Y:S02]  /*b820*/  STS.128 [R172+0x800], R24 ;  /* 0x00080018ac007388 */ /* 0x0209e40000000c00 */
.L_x_6332:
[----:B------:R-:W-:Y:S05]  /*b830*/  BSYNC B1 ;  /* 0x0000000000017941 */ /* 0x000fea0003800000 */
.L_x_6331:
        /* <DEDUP_REMOVED lines=89> */
.L_x_6336:
[----:B------:R-:W-:Y:S05]  /*bdd0*/  BSYNC B0 ;  /* 0x0000000000007941 */ /* 0x000fea0003800000 */
.L_x_6335:
[----:B-----5:R1:W-:Y:S02]  /*bde0*/  STS.128 [R172+0x2800], R20 ;  /* 0x00280014ac007388 */ /* 0x0203e40000000c00 */
.L_x_6330:
[----:B------:R-:W-:Y:S05]  /*bdf0*/  BSYNC B2 ;  /* 0x0000000000027941 */ /* 0x000fea0003800000 */
.L_x_6329:
        /* <DEDUP_REMOVED lines=96> */
.L_x_6342:
[----:B------:R-:W-:Y:S05]  /*c400*/  BSYNC B0 ;  /* 0x0000000000007941 */ /* 0x000fea0003800000 */
.L_x_6341:
[----:B-----5:R1:W-:Y:S02]  /*c410*/  STS.128 [R172+0x1000], R24 ;  /* 0x00100018ac007388 */ /* 0x0203e40000000c00 */
.L_x_6340:
[----:B------:R-:W-:Y:S05]  /*c420*/  BSYNC B1 ;  /* 0x0000000000017941 */ /* 0x000fea0003800000 */
.L_x_6339:
        /* <DEDUP_REMOVED lines=89> */
.L_x_6344:
[----:B------:R-:W-:Y:S05]  /*c9c0*/  BSYNC B0 ;  /* 0x0000000000007941 */ /* 0x000fea0003800000 */
.L_x_6343:
[----:B-----5:R4:W-:Y:S02]  /*c9d0*/  STS.128 [R172+0x3000], R24 ;  /* 0x00300018ac007388 */ /* 0x0209e40000000c00 */
.L_x_6338:
[----:B------:R-:W-:Y:S05]  /*c9e0*/  BSYNC B2 ;  /* 0x0000000000027941 */ /* 0x000fea0003800000 */
.L_x_6337:
        /* <DEDUP_REMOVED lines=95> */
.L_x_6348:
[----:B------:R-:W-:Y:S05]  /*cfe0*/  BSYNC B0 ;  /* 0x0000000000007941 */ /* 0x000fea0003800000 */
.L_x_6347:
[----:B-----5:R1:W-:Y:S02]  /*cff0*/  STS.128 [R172+0x1800], R20 ;  /* 0x00180014ac007388 */ /* 0x0203e40000000c00 */
.L_x_6346:
[----:B------:R-:W-:Y:S05]  /*d000*/  BSYNC B1 ;  /* 0x0000000000017941 */ /* 0x000fea0003800000 */
.L_x_6345:
        /* <DEDUP_REMOVED lines=94> */
.L_x_6350:
[----:B------:R-:W-:Y:S05]  /*d5f0*/  BSYNC B0 ;  /* 0x0000000000007941 */ /* 0x000fea0003800000 */
.L_x_6349:
[----:B-----5:R1:W-:Y:S01]  /*d600*/  STS.128 [R172+0x3800], R20 ;  /* 0x00380014ac007388 */ /* 0x0203e20000000c00 */
[----:B------:R-:W-:Y:S05]  /*d610*/  BRA `(.L_x_6314) ;  /* 0x000005d000007947 */ /* 0x000fea0003800000 */
.L_x_6288:
        /* <DEDUP_REMOVED lines=20> */
.L_x_6352:
[----:B------:R-:W-:Y:S05]  /*d760*/  BSYNC B0 ;  /* 0x0000000000007941 */ /* 0x000fea0003800000 */
.L_x_6351:
        /* <DEDUP_REMOVED lines=22> */
.L_x_6354:
[----:B------:R-:W-:Y:S05]  /*d8d0*/  BSYNC B0 ;  /* 0x0000000000007941 */ /* 0x000fea0003800000 */
.L_x_6353:
        /* <DEDUP_REMOVED lines=23> */
.L_x_6356:
[----:B------:R-:W-:Y:S05]  /*da50*/  BSYNC B0 ;  /* 0x0000000000007941 */ /* 0x000fea0003800000 */
.L_x_6355:
        /* <DEDUP_REMOVED lines=25> */
.L_x_6314:
[----:B------:R-:W-:Y:S05]  /*dbf0*/  BSYNC B3 ;  /* 0x0000000000037941 */ /* 0x000fea0003800000 */
.L_x_6287:
        /* <DEDUP_REMOVED lines=24> */
.L_x_6358:
[----:B------:R-:W-:Y:S05]  /*dd80*/  BSYNC B0 ;  /* 0x0000000000007941 */ /* 0x000fea0003800000 */
.L_x_6357:
        /* <DEDUP_REMOVED lines=22> */
.L_x_6360:
[----:B------:R-:W-:Y:S05]  /*def0*/  BSYNC B0 ;  /* 0x0000000000007941 */ /* 0x000fea0003800000 */
.L_x_6359:
        /* <DEDUP_REMOVED lines=26> */
.L_x_6362:
[----:B------:R-:W-:Y:S05]  /*e0a0*/  BSYNC B0 ;  /* 0x0000000000007941 */ /* 0x000fea0003800000 */
.L_x_6361:
        /* <DEDUP_REMOVED lines=29> */
.L_x_6364:
[----:B------:R-:W-:Y:S05]  /*e280*/  BSYNC B0 ;  /* 0x0000000000007941 */ /* 0x000fea0003800000 */
.L_x_6363:
        /* <DEDUP_REMOVED lines=30> */
.L_x_6366:
[----:B------:R-:W-:Y:S05]  /*e470*/  BSYNC B0 ;  /* 0x0000000000007941 */ /* 0x000fea0003800000 */
.L_x_6365:
        /* <DEDUP_REMOVED lines=22> */
.L_x_6368:
[----:B------:R-:W-:Y:S05]  /*e5e0*/  BSYNC B0 ;  /* 0x0000000000007941 */ /* 0x000fea0003800000 */
.L_x_6367:
        /* <DEDUP_REMOVED lines=26> */
.L_x_6370:
[----:B------:R-:W-:Y:S05]  /*e790*/  BSYNC B0 ;  /* 0x0000000000007941 */ /* 0x000fea0003800000 */
.L_x_6369:
        /* <DEDUP_REMOVED lines=28> */
.L_x_6372:
[----:B------:R-:W-:Y:S05]  /*e960*/  BSYNC B0 ;  /* 0x0000000000007941 */ /* 0x000fea0003800000 */
.L_x_6371:
        /* <DEDUP_REMOVED lines=36> */
[----:B------:R-:W-:Y:S01]  /*ebb0*/  LDSM.16.M88.4 R28, [R159] ;  /* 0x000000009f1c783b */ /* 0x000fe20000000200 */
[----:B------:R-:W-:-:S02]  /*ebc0*/  SEL R0, R0, 0xffffffc0, !P2 ;  /* 0xffffffc000007807 */ /* 0x000fc40005000000 */
[C---:B------:R-:W-:Y:S01]  /*ebd0*/  IADD3 R150, R159.reuse, 0x1000, RZ ;  /* 0x000010009f967810 */ /* 0x040fe20007ffe0ff */
[----:B------:R-:W5:Y:S01]  /*ebe0*/  LDSM.16.M88.4 R32, [R161+0x4800] ;  /* 0x00480000a120783b */ /* 0x000f620000000200 */
[----:B------:R-:W-:Y:S01]  /*ebf0*/  IADD3 R149, R159, 0x1800, RZ ;  /* 0x000018009f957810 */ /* 0x000fe20007ffe0ff */
[----:B------:R-:W-:Y:S01]  /*ec00*/  IMAD.IADD R155, R161, 0x1, R0 ;  /* 0x00000001a19b7824 */ /* 0x000fe200078e0200 */
[C---:B------:R-:W-:Y:S01]  /*ec10*/  IADD3 R147, R159.reuse, 0x2000, RZ ;  /* 0x000020009f937810 */ /* 0x040fe20007ffe0ff */
[----:B------:R-:W2:Y:S01]  /*ec20*/  LDSM.16.M88.4 R60, [R161+0x5000] ;  /* 0x00500000a13c783b */ /* 0x000ea20000000200 */
[----:B------:R-:W-:Y:S01]  /*ec30*/  IMAD.IADD R148, R0, 0x1, R159 ;  /* 0x0000000100947824 */ /* 0x000fe200078e029f */
[C---:B------:R-:W-:Y:S02]  /*ec40*/  IADD3 R146, R159.reuse, 0x2800, RZ ;  /* 0x000028009f927810 */ /* 0x040fe40007ffe0ff */
[----:B--2---:R-:W2:Y:S01]  /*ec50*/  LDSM.16.M88.4 R4, [R161+0x5800] ;  /* 0x00580000a104783b */ /* 0x004ea20000000200 */
[----:B------:R-:W-:-:S02]  /*ec60*/  IADD3 R145, R159, 0x3000, RZ ;  /* 0x000030009f917810 */ /* 0x000fc40007ffe0ff */
[----:B------:R-:W-:Y:S01]  /*ec70*/  IADD3 R144, R159, 0x3800, RZ ;  /* 0x000038009f907810 */ /* 0x000fe20007ffe0ff */
[----:B------:R-:W-:Y:S04]  /*ec80*/  LDSM.16.M88.4 R48, [R155+0x4000] ;  /* 0x004000009b30783b */ /* 0x000fe80000000200 */
[----:B------:R-:W3:Y:S04]  /*ec90*/  LDSM.16.M88.4 R76, [R158] ;  /* 0x000000009e4c783b */ /* 0x000ee80000000200 */
[----:B---3--:R-:W3:Y:S04]  /*eca0*/  LDSM.16.M88.4 R84, [R159+0x800] ;  /* 0x000800009f54783b */ /* 0x008ee80000000200 */
[----:B------:R-:W4:Y:S01]  /*ecb0*/  LDSM.16.M88.4 R20, [R159+0x1000] ;  /* 0x001000009f14783b */ /* 0x000f220000000200 */
[C---:B-1----:R-:W-:Y:S03]  /*ecc0*/  HMMA.16816.F32 R12, R8.reuse, R16, RZ ;  /* 0x00000010080c723c */ /* 0x042fe600000018ff */
[----:B------:R-:W1:Y:S04]  /*ecd0*/  LDSM.16.M88.4 R72, [R159+0x1800] ;  /* 0x001800009f48783b */ /* 0x000e680000000200 */
[----:B------:R-:W-:Y:S01]  /*ece0*/  LDSM.16.M88.4 R88, [R157] ;  /* 0x000000009d58783b */ /* 0x000fe20000000200 */
[C---:B------:R-:W-:Y:S03]  /*ecf0*/  HMMA.16816.F32 R16, R8.reuse, R18, RZ ;  /* 0x000000120810723c */ /* 0x040fe600000018ff */
[----:B------:R-:W-:Y:S04]  /*ed00*/  LDSM.16.M88.4 R36, [R155+0x5000] ;  /* 0x005000009b24783b */ /* 0x000fe80000000200 */
[----:B------:R-:W-:Y:S01]  /*ed10*/  LDSM.16.M88.4 R108, [R148+0x1000] ;  /* 0x00100000946c783b */ /* 0x000fe20000000200 */
[C---:B-----5:R-:W-:Y:S03]  /*ed20*/  HMMA.16816.F32 R24, R8.reuse, R32, RZ ;  /* 0x000000200818723c */ /* 0x060fe600000018ff */
[----:B------:R-:W-:Y:S04]  /*ed30*/  LDSM.16.M88.4 R92, [R148+0x2000] ;  /* 0x00200000945c783b */ /* 0x000fe80000000200 */
[----:B------:R-:W-:Y:S01]  /*ed40*/  LDSM.16.M88.4 R96, [R159+0x2800] ;  /* 0x002800009f60783b */ /* 0x000fe20000000200 */
[----:B------:R-:W-:Y:S08]  /*ed50*/  HMMA.16816.F32 R64, R8, R60, RZ ;  /* 0x0000003c0840723c */ /* 0x000ff000000018ff */
[----:B------:R-:W-:Y:S08]  /*ed60*/  HMMA.16816.F32 R16, R68, R30, R16 ;  /* 0x0000001e4410723c */ /* 0x000ff00000001810 */
[C---:B------:R-:W-:Y:S08]  /*ed70*/  HMMA.16816.F32 R32, R8.reuse, R34, RZ ;  /* 0x000000220820723c */ /* 0x040ff000000018ff */
[C---:B------:R-:W-:Y:S08]  /*ed80*/  HMMA.16816.F32 R60, R8.reuse, R62, RZ ;  /* 0x0000003e083c723c */ /* 0x040ff000000018ff */
[C---:B--2---:R-:W-:Y:S08]  /*ed90*/  HMMA.16816.F32 R80, R8.reuse, R4, RZ ;  /* 0x000000040850723c */ /* 0x044ff000000018ff */
[----:B------:R-:W-:Y:S01]  /*eda0*/  HMMA.16816.F32 R8, R8, R6, RZ ;  /* 0x000000060808723c */ /* 0x000fe200000018ff */
[----:B------:R-:W-:Y:S07]  /*edb0*/  LDSM.16.M88.4 R4, [R155+0x4800] ;  /* 0x004800009b04783b */ /* 0x000fee0000000200 */
[----:B------:R-:W-:Y:S01]  /*edc0*/  HMMA.16816.F32 R12, R68, R28, R12 ;  /* 0x0000001c440c723c */ /* 0x000fe2000000180c */
[----:B------:R-:W2:Y:S07]  /*edd0*/  LDSM.16.M88.4 R28, [R148] ;  /* 0x00000000941c783b */ /* 0x000eae0000000200 */
[----:B------:R-:W-:Y:S08]  /*ede0*/  HMMA.16816.F32 R16, R76, R50, R16 ;  /* 0x000000324c10723c */ /* 0x000ff00000001810 */
[C---:B---3--:R-:W-:Y:S08]  /*edf0*/  HMMA.16816.F32 R24, R68.reuse, R84, R24 ;  /* 0x000000544418723c */ /* 0x048ff00000001818 */
[C---:B------:R-:W-:Y:S01]  /*ee00*/  HMMA.16816.F32 R32, R68.reuse, R86, R32 ;  /* 0x000000564420723c */ /* 0x040fe20000001820 */
[----:B------:R-:W-:Y:S07]  /*ee10*/  LDSM.16.M88.4 R84, [R148+0x1800] ;  /* 0x001800009454783b */ /* 0x000fee0000000200 */
[C---:B----4-:R-:W-:Y:S08]  /*ee20*/  HMMA.16816.F32 R64, R68.reuse, R20, R64 ;  /* 0x000000144440723c */ /* 0x050ff00000001840 */
[C---:B------:R-:W-:Y:S01]  /*ee30*/  HMMA.16816.F32 R60, R68.reuse, R22, R60 ;  /* 0x00000016443c723c */ /* 0x040fe2000000183c */
[----:B------:R-:W-:Y:S07]  /*ee40*/  LDSM.16.M88.4 R20, [R155+0x5800] ;  /* 0x005800009b14783b */ /* 0x000fee0000000200 */
[C---:B-1----:R-:W-:Y:S08]  /*ee50*/  HMMA.16816.F32 R80, R68.reuse, R72, R80 ;  /* 0x000000484450723c */ /* 0x042ff00000001850 */
[----:B------:R-:W-:Y:S01]  /*ee60*/  HMMA.16816.F32 R8, R68, R74, R8 ;  /* 0x0000004a4408723c */ /* 0x000fe20000001808 */
[----:B------:R-:W-:Y:S04]  /*ee70*/  LDSM.16.M88.4 R68, [R161+0x6000] ;  /* 0x00600000a144783b */ /* 0x000fe80000000200 */
[----:B------:R-:W1:Y:S03]  /*ee80*/  LDSM.16.M88.4 R72, [R162+0x2000] ;  /* 0x00200000a248783b */ /* 0x000e660000000200 */
[----:B--2---:R-:W-:Y:S08]  /*ee90*/  HMMA.16816.F32 R16, R88, R30, R16 ;  /* 0x0000001e5810723c */ /* 0x004ff00000001810 */
[C---:B------:R-:W-:Y:S01]  /*eea0*/  HMMA.16816.F32 R12, R76.reuse, R48, R12 ;  /* 0x000000304c0c723c */ /* 0x040fe2000000180c */
[----:B------:R-:W-:Y:S07]  /*eeb0*/  LDSM.16.M88.4 R48, [R160+0x2000] ;  /* 0x00200000a030783b */ /* 0x000fee0000000200 */
[C---:B------:R-:W-:Y:S08]  /*eec0*/  HMMA.16816.F32 R64, R76.reuse, R36, R64 ;  /* 0x000000244c40723c */ /* 0x040ff00000001840 */
[C---:B------:R-:W-:Y:S01]  /*eed0*/  HMMA.16816.F32 R60, R76.reuse, R38, R60 ;  /* 0x000000264c3c723c */ /* 0x040fe2000000183c */
[----:B------:R-:W2:Y:S07]  /*eee0*/  LDSM.16.M88.4 R36, [R159+0x2000] ;  /* 0x002000009f24783b */ /* 0x000eae0000000200 */
[C---:B------:R-:W-:Y:S08]  /*eef0*/  HMMA.16816.F32 R24, R76.reuse, R4, R24 ;  /* 0x000000044c18723c */ /* 0x040ff00000001818 */
[----:B------:R-:W-:Y:S01]  /*ef00*/  HMMA.16816.F32 R32, R76, R6, R32 ;  /* 0x000000064c20723c */ /* 0x000fe20000001820 */
[----:B------:R-:W3:Y:S07]  /*ef10*/  LDSM.16.M88.4 R4, [R148+0x800] ;  /* 0x000800009404783b */ /* 0x000eee0000000200 */
[----:B-1----:R-:W-:Y:S08]  /*ef20*/  HMMA.16816.F32 R16, R72, R70, R16 ;  /* 0x000000464810723c */ /* 0x002ff00000001810 */
[C---:B------:R-:W-:Y:S08]  /*ef30*/  HMMA.16816.F32 R80, R76.reuse, R20, R80 ;  /* 0x000000144c50723c */ /* 0x040ff00000001850 */
[----:B------:R-:W-:Y:S01]  /*ef40*/  HMMA.16816.F32 R76, R76, R22, R8 ;  /* 0x000000164c4c723c */ /* 0x000fe20000001808 */
[----:B------:R-:W-:Y:S04]  /*ef50*/  LDSM.16.M88.4 R20, [R155+0x6000] ;  /* 0x006000009b14783b */ /* 0x000fe80000000200 */
[----:B------:R-:W1:Y:S03]  /*ef60*/  LDSM.16.M88.4 R8, [R158+0x2000] ;  /* 0x002000009e08783b */ /* 0x000e660000000200 */
[----:B------:R-:W-:Y:S01]  /*ef70*/  HMMA.16816.F32 R12, R88, R28, R12 ;  /* 0x0000001c580c723c */ /* 0x000fe2000000180c */
[----:B------:R-:W4:Y:S07]  /*ef80*/  LDSM.16.M88.4 R28, [R161+0x6800] ;  /* 0x00680000a11c783b */ /* 0x000f2e0000000200 */
[----:B--2---:R-:W-:Y:S08]  /*ef90*/  HMMA.16816.F32 R16, R48, R38, R16 ;  /* 0x000000263010723c */ /* 0x004ff00000001810 */
[C---:B---3--:R-:W-:Y:S08]  /*efa0*/  HMMA.16816.F32 R32, R88.reuse, R6, R32 ;  /* 0x000000065820723c */ /* 0x048ff00000001820 */
[----:B------:R-:W-:Y:S01]  /*efb0*/  HMMA.16816.F32 R24, R88, R4, R24 ;  /* 0x000000045818723c */ /* 0x000fe20000001818 */
[----:B------:R-:W2:Y:S07]  /*efc0*/  LDSM.16.M88.4 R4, [R157+0x2000] ;  /* 0x002000009d04783b */ /* 0x000eae0000000200 */
[----:B------:R-:W-:Y:S01]  /*efd0*/  HMMA.16816.F32 R12, R72, R68, R12 ;  /* 0x00000044480c723c */ /* 0x000fe2000000180c */
[----:B------:R-:W3:Y:S07]  /*efe0*/  LDSM.16.M88.4 R68, [R161+0x7000] ;  /* 0x00700000a144783b */ /* 0x000eee0000000200 */
[----:B-1----:R-:W-:Y:S08]  /*eff0*/  HMMA.16816.F32 R16, R8, R22, R16 ;  /* 0x000000160810723c */ /* 0x002ff00000001810 */
[----:B------:R-:W-:Y:S08]  /*f000*/  HMMA.16816.F32 R64, R88, R108, R64 ;  /* 0x0000006c5840723c */ /* 0x000ff00000001840 */
[C---:B----4-:R-:W-:Y:S08]  /*f010*/  HMMA.16816.F32 R32, R72.reuse, R30, R32 ;  /* 0x0000001e4820723c */ /* 0x050ff00000001820 */
[----:B------:R-:W-:Y:S01]  /*f020*/  HMMA.16816.F32 R24, R72, R28, R24 ;  /* 0x0000001c4818723c */ /* 0x000fe20000001818 */
[----:B------:R-:W-:Y:S07]  /*f030*/  LDSM.16.M88.4 R28, [R155+0x6800] ;  /* 0x006800009b1c783b */ /* 0x000fee0000000200 */
[----:B------:R-:W-:Y:S01]  /*f040*/  HMMA.16816.F32 R12, R48, R36, R12 ;  /* 0x00000024300c723c */ /* 0x000fe2000000180c */
[----:B------:R-:W1:Y:S07]  /*f050*/  LDSM.16.M88.4 R36, [R159+0x3000] ;  /* 0x003000009f24783b */ /* 0x000e6e0000000200 */
[----:B--2---:R-:W-:Y:S08]  /*f060*/  HMMA.16816.F32 R16, R4, R94, R16 ;  /* 0x0000005e0410723c */ /* 0x004ff00000001810 */
[----:B---3--:R-:W-:Y:S08]  /*f070*/  HMMA.16816.F32 R64, R72, R68, R64 ;  /* 0x000000444840723c */ /* 0x008ff00000001840 */
[C---:B------:R-:W-:Y:S08]  /*f080*/  HMMA.16816.F32 R32, R48.reuse, R98, R32 ;  /* 0x000000623020723c */ /* 0x040ff00000001820 */
[----:B------:R-:W-:Y:S01]  /*f090*/  HMMA.16816.F32 R24, R48, R96, R24 ;  /* 0x000000603018723c */ /* 0x000fe20000001818 */
[----:B------:R-:W2:Y:S01]  /*f0a0*/  LDSM.16.M88.4 R96, [R161+0x7800] ;  /* 0x00780000a160783b */ /* 0x000ea20000000200 */
[----:B------:R-:W-:-:S02]  /*f0b0*/  FMUL.FTZ R16, R16, c[0x0][0x2ec] ;  /* 0x0000bb0010107a20 */ /* 0x000fc40000410000 */
[----:B------:R-:W-:Y:S02]  /*f0c0*/  FMUL.FTZ R17, R17, c[0x0][0x2ec] ;  /* 0x0000bb0011117a20 */ /* 0x000fe40000410000 */
[----:B------:R-:W-:Y:S02]  /*f0d0*/  FMUL.FTZ R44, R19, c[0x0][0x2ec] ;  /* 0x0000bb00132c7a20 */ /* 0x000fe40000410000 */
[----:B------:R-:W-:Y:S01]  /*f0e0*/  HMMA.16816.F32 R12, R8, R20, R12 ;  /* 0x00000014080c723c */ /* 0x000fe2000000180c */
[----:B------:R-:W3:Y:S03]  /*f0f0*/  LDSM.16.M88.4 R20, [R148+0x2800] ;  /* 0x002800009414783b */ /* 0x000ee60000000200 */
[----:B------:R-:W-:Y:S04]  /*f100*/  MUFU.TANH R44, R44 ;  /* 0x0000002c002c7308 */ /* 0x000fe80000002400 */
[C---:B------:R-:W-:Y:S08]  /*f110*/  HMMA.16816.F32 R60, R88.reuse, R110, R60 ;  /* 0x0000006e583c723c */ /* 0x040ff0000000183c */
[C---:B------:R-:W-:Y:S08]  /*f120*/  HMMA.16816.F32 R76, R88.reuse, R86, R76 ;  /* 0x00000056584c723c */ /* 0x040ff0000000184c */
[----:B------:R-:W-:Y:S08]  /*f130*/  HMMA.16816.F32 R80, R88, R84, R80 ;  /* 0x000000545850723c */ /* 0x000ff00000001850 */
[----:B-1----:R-:W-:Y:S01]  /*f140*/  HMMA.16816.F32 R64, R48, R36, R64 ;  /* 0x000000243040723c */ /* 0x002fe20000001840 */
[----:B------:R-:W-:Y:S06]  /*f150*/  MUFU.TANH R36, R17 ;  /* 0x0000001100247308 */ /* 0x000fec0000002400 */
[----:B------:R-:W-:Y:S01]  /*f160*/  FMUL.FTZ R37, R18, c[0x0][0x2ec] ;  /* 0x0000bb0012257a20 */ /* 0x000fe20000410000 */
[C---:B------:R-:W-:Y:S01]  /*f170*/  HMMA.16816.F32 R32, R8.reuse, R30, R32 ;  /* 0x0000001e0820723c */ /* 0x040fe20000001820 */
[----:B------:R1:W-:Y:S07]  /*f180*/  MUFU.TANH R31, R16 ;  /* 0x00000010001f7308 */ /* 0x0003ee0000002400 */
[----:B------:R-:W-:Y:S01]  /*f190*/  HMMA.16816.F32 R24, R8, R28, R24 ;  /* 0x0000001c0818723c */ /* 0x000fe20000001818 */
[----:B------:R-:W-:Y:S07]  /*f1a0*/  MUFU.TANH R37, R37 ;  /* 0x0000002500257308 */ /* 0x000fee0000002400 */
[----:B------:R-:W-:Y:S01]  /*f1b0*/  HMMA.16816.F32 R12, R4, R92, R12 ;  /* 0x0000005c040c723c */ /* 0x000fe2000000180c */
[----:B-1----:R-:W1:Y:S04]  /*f1c0*/  LDSM.16.M88.4 R16, [R159+0x3800] ;  /* 0x003800009f10783b */ /* 0x002e680000000200 */
[----:B------:R-:W4:Y:S03]  /*f1d0*/  LDSM.16.M88.4 R92, [R155+0x7000] ;  /* 0x007000009b5c783b */ /* 0x000f260000000200 */
[C---:B------:R-:W-:Y:S08]  /*f1e0*/  HMMA.16816.F32 R60, R72.reuse, R70, R60 ;  /* 0x00000046483c723c */ /* 0x040ff0000000183c */
[C---:B--2---:R-:W-:Y:S08]  /*f1f0*/  HMMA.16816.F32 R76, R72.reuse, R98, R76 ;  /* 0x00000062484c723c */ /* 0x044ff0000000184c */
[----:B------:R-:W-:Y:S01]  /*f200*/  HMMA.16816.F32 R80, R72, R96, R80 ;  /* 0x000000604850723c */ /* 0x000fe20000001850 */
[----:B------:R-:W-:-:S02]  /*f210*/  FMUL.FTZ R12, R12, c[0x0][0x2ec] ;  /* 0x0000bb000c0c7a20 */ /* 0x000fc40000410000 */
[----:B------:R-:W-:Y:S02]  /*f220*/  FMUL.FTZ R13, R13, c[0x0][0x2ec] ;  /* 0x0000bb000d0d7a20 */ /* 0x000fe40000410000 */
[----:B------:R-:W-:Y:S01]  /*f230*/  FMUL.FTZ R14, R14, c[0x0][0x2ec] ;  /* 0x0000bb000e0e7a20 */ /* 0x000fe20000410000 */
[----:B------:R-:W-:Y:S01]  /*f240*/  MUFU.TANH R28, R12 ;  /* 0x0000000c001c7308 */ /* 0x000fe20000002400 */
[----:B------:R-:W-:Y:S01]  /*f250*/  FMUL.FTZ R30, R15, c[0x0][0x2ec] ;  /* 0x0000bb000f1e7a20 */ /* 0x000fe20000410000 */
[C---:B---3--:R-:W-:Y:S06]  /*f260*/  HMMA.16816.F32 R24, R4.reuse, R20, R24 ;  /* 0x000000140418723c */ /* 0x048fec0000001818 */
[----:B------:R-:W2:Y:S02]  /*f270*/  MUFU.TANH R42, R13 ;  /* 0x0000000d002a7308 */ /* 0x000ea40000002400 */
[----:B------:R-:W-:Y:S01]  /*f280*/  HMMA.16816.F32 R32, R4, R22, R32 ;  /* 0x000000160420723c */ /* 0x000fe20000001820 */
[----:B------:R-:W3:Y:S05]  /*f290*/  LDSM.16.M88.4 R20, [R155+0x7800] ;  /* 0x007800009b14783b */ /* 0x000eea0000000200 */
[----:B------:R5:W-:Y:S02]  /*f2a0*/  MUFU.TANH R29, R14 ;  /* 0x0000000e001d7308 */ /* 0x000be40000002400 */
[C---:B------:R-:W-:Y:S06]  /*f2b0*/  HMMA.16816.F32 R60, R48.reuse, R38, R60 ;  /* 0x00000026303c723c */ /* 0x040fec000000183c */
[----:B------:R-:W2:Y:S02]  /*f2c0*/  MUFU.TANH R30, R30 ;  /* 0x0000001e001e7308 */ /* 0x000ea40000002400 */
[----:B-1----:R-:W-:Y:S01]  /*f2d0*/  HMMA.16816.F32 R76, R48, R18, R76 ;  /* 0x00000012304c723c */ /* 0x002fe2000000184c */
[----:B------:R-:W-:-:S02]  /*f2e0*/  FMUL.FTZ R24, R24, c[0x0][0x2ec] ;  /* 0x0000bb0018187a20 */ /* 0x000fc40000410000 */
[----:B------:R-:W-:Y:S02]  /*f2f0*/  FMUL.FTZ R26, R26, c[0x0][0x2ec] ;  /* 0x0000bb001a1a7a20 */ /* 0x000fe40000410000 */
[----:B------:R-:W-:Y:S01]  /*f300*/  FMUL.FTZ R25, R25, c[0x0][0x2ec] ;  /* 0x0000bb0019197a20 */ /* 0x000fe20000410000 */
[----:B-----5:R-:W1:Y:S01]  /*f310*/  LDSM.16.M88.4 R12, [R148+0x3000] ;  /* 0x00300000940c783b */ /* 0x020e620000000200 */
[----:B------:R-:W5:Y:S01]  /*f320*/  MUFU.TANH R24, R24 ;  /* 0x0000001800187308 */ /* 0x000f620000002400 */
[----:B------:R-:W-:Y:S01]  /*f330*/  HMMA.16816.F32 R80, R48, R16, R80 ;  /* 0x000000103050723c */ /* 0x000fe20000001850 */
[----:B------:R-:W-:Y:S01]  /*f340*/  FMUL.FTZ R0, R32, c[0x0][0x2ec] ;  /* 0x0000bb0020007a20 */ /* 0x000fe20000410000 */
[----:B------:R-:W2:Y:S01]  /*f350*/  LDSM.16.M88.4 R16, [R148+0x3800] ;  /* 0x003800009410783b */ /* 0x000ea20000000200 */
[----:B------:R-:W-:Y:S01]  /*f360*/  FMUL.FTZ R32, R34, c[0x0][0x2ec] ;  /* 0x0000bb0022207a20 */ /* 0x000fe20000410000 */
[----:B------:R-:W-:-:S04]  /*f370*/  DEPBAR.LE SB0, 0x0 ;  /* 0x000080000000791a */ /* 0x000fc80000000000 */
[----:B----4-:R-:W-:Y:S01]  /*f380*/  HMMA.16816.F32 R64, R8, R92, R64 ;  /* 0x0000005c0840723c */ /* 0x010fe20000001840 */
[----:B------:R-:W4:Y:S01]  /*f390*/  MUFU.TANH R26, R26 ;  /* 0x0000001a001a7308 */ /* 0x000f220000002400 */
[----:B------:R-:W-:-:S06]  /*f3a0*/  FMUL.FTZ R27, R27, c[0x0][0x2ec] ;  /* 0x0000bb001b1b7a20 */ /* 0x000fcc0000410000 */
[C---:B------:R-:W-:Y:S01]  /*f3b0*/  HMMA.16816.F32 R60, R8.reuse, R94, R60 ;  /* 0x0000005e083c723c */ /* 0x040fe2000000183c */
[----:B------:R-:W-:Y:S07]  /*f3c0*/  MUFU.TANH R32, R32 ;  /* 0x0000002000207308 */ /* 0x000fee0000002400 */
[C---:B---3--:R-:W-:Y:S01]  /*f3d0*/  HMMA.16816.F32 R76, R8.reuse, R22, R76 ;  /* 0x00000016084c723c */ /* 0x048fe2000000184c */
[----:B------:R-:W-:Y:S07]  /*f3e0*/  MUFU.TANH R25, R25 ;  /* 0x0000001900197308 */ /* 0x000fee0000002400 */
[----:B------:R-:W-:Y:S01]  /*f3f0*/  HMMA.16816.F32 R80, R8, R20, R80 ;  /* 0x000000140850723c */ /* 0x000fe20000001850 */
[----:B------:R-:W-:Y:S07]  /*f400*/  MUFU.TANH R27, R27 ;  /* 0x0000001b001b7308 */ /* 0x000fee0000002400 */
[C---:B-1----:R-:W-:Y:S01]  /*f410*/  HMMA.16816.F32 R64, R4.reuse, R12, R64 ;  /* 0x0000000c0440723c */ /* 0x042fe20000001840 */
[----:B------:R1:W3:Y:S06]  /*f420*/  MUFU.TANH R12, R0 ;  /* 0x00000000000c7308 */ /* 0x0002ec0000002400 */
[----:B------:R-:W-:Y:S01]  /*f430*/  FMUL.FTZ R13, R33, c[0x0][0x2ec] ;  /* 0x0000bb00210d7a20 */ /* 0x000fe20000410000 */
[----:B------:R-:W-:Y:S01]  /*f440*/  HMMA.16816.F32 R60, R4, R14, R60 ;  /* 0x0000000e043c723c */ /* 0x000fe2000000183c */
[----:B------:R-:W-:Y:S01]  /*f450*/  FMUL.FTZ R33, R35, c[0x0][0x2ec] ;  /* 0x0000bb0023217a20 */ /* 0x000fe20000410000 */
[----:B------:R-:W-:-:S03]  /*f460*/  IADD3 R35, R52, 0x1, R177 ;  /* 0x0000000134237810 */ /* 0x000fc60007ffe0b1 */
[----:B------:R-:W3:Y:S02]  /*f470*/  MUFU.TANH R13, R13 ;  /* 0x0000000d000d7308 */ /* 0x000ee40000002400 */
[----:B------:R-:W-:Y:S01]  /*f480*/  IADD3 R15, R54, R35, -R168 ;  /* 0x00000023360f7210 */ /* 0x000fe20007ffe8a8 */
[C---:B--2---:R-:W-:Y:S01]  /*f490*/  HMMA.16816.F32 R76, R4.reuse, R18, R76 ;  /* 0x00000012044c723c */ /* 0x044fe2000000184c */
[----:B------:R-:W-:Y:S01]  /*f4a0*/  IMAD.IADD R14, R3, 0x1, R2 ;  /* 0x00000001030e7824 */ /* 0x000fe200078e0202 */
[----:B-1----:R-:W-:Y:S02]  /*f4b0*/  LOP3.LUT R0, R40, R41, RZ, 0xfc, !PT ;  /* 0x0000002928007212 */ /* 0x002fe400078efcff */
[----:B------:R-:W-:Y:S01]  /*f4c0*/  IADD3 R15, R15, c[0x0][0x2e8], RZ ;  /* 0x0000ba000f0f7a10 */ /* 0x000fe20007ffe0ff */
[----:B------:R-:W1:Y:S01]  /*f4d0*/  MUFU.TANH R33, R33 ;  /* 0x0000002100217308 */ /* 0x000e620000002400 */
[----:B------:R-:W-:Y:S02]  /*f4e0*/  IADD3 R20, R14, 0x8, RZ ;  /* 0x000000080e147810 */ /* 0x000fe40007ffe0ff */
[C---:B------:R-:W-:Y:S01]  /*f4f0*/  IADD3 R103, R15.reuse, 0x8, RZ ;  /* 0x000000080f677810 */ /* 0x040fe20007ffe0ff */
[----:B------:R-:W-:Y:S01]  /*f500*/  HMMA.16816.F32 R80, R4, R16, R80 ;  /* 0x000000100450723c */ /* 0x000fe20000001850 */
[-C--:B------:R-:W-:Y:S01]  /*f510*/  IMNMX R2, R15, R54.reuse, PT ;  /* 0x000000360f027217 */ /* 0x080fe20003800200 */
[----:B------:R-:W-:Y:S01]  /*f520*/  FMUL.FTZ R64, R64, c[0x0][0x2ec] ;  /* 0x0000bb0040407a20 */ /* 0x000fe20000410000 */
[----:B------:R-:W-:Y:S01]  /*f530*/  IMNMX R103, R103, R54, PT ;  /* 0x0000003667677217 */ /* 0x000fe20003800200 */
[----:B------:R-:W-:Y:S01]  /*f540*/  FMUL.FTZ R65, R65, c[0x0][0x2ec] ;  /* 0x0000bb0041417a20 */ /* 0x000fe20000410000 */
[C---:B------:R-:W-:Y:S01]  /*f550*/  IADD3 R15, R14.reuse, 0x1, RZ ;  /* 0x000000010e0f7810 */ /* 0x040fe20007ffe0ff */
[----:B------:R-:W-:Y:S01]  /*f560*/  FMUL.FTZ R67, R67, c[0x0][0x2ec] ;  /* 0x0000bb0043437a20 */ /* 0x000fe20000410000 */
[----:B------:R-:W-:Y:S01]  /*f570*/  IADD3 R8, R14, 0x10, RZ ;  /* 0x000000100e087810 */ /* 0x000fe20007ffe0ff */
[----:B------:R-:W2:Y:S01]  /*f580*/  MUFU.TANH R137, R64 ;  /* 0x0000004000897308 */ /* 0x000ea20000002400 */
[-C--:B------:R-:W-:Y:S01]  /*f590*/  ISETP.GE.AND P5, PT, R15, R2.reuse, PT ;  /* 0x000000020f00720c */ /* 0x080fe20003fa6270 */
[----:B------:R-:W-:Y:S01]  /*f5a0*/  FMUL.FTZ R61, R61, c[0x0][0x2ec] ;  /* 0x0000bb003d3d7a20 */ /* 0x000fe20000410000 */
[-C--:B------:R-:W-:Y:S01]  /*f5b0*/  ISETP.GE.AND P0, PT, R15, R103.reuse, PT ;  /* 0x000000670f00720c */ /* 0x080fe20003f06270 */
[----:B------:R-:W-:Y:S01]  /*f5c0*/  FMUL.FTZ R66, R66, c[0x0][0x2ec] ;  /* 0x0000bb0042427a20 */ /* 0x000fe20000410000 */
[----:B------:R-:W-:Y:S01]  /*f5d0*/  IADD3 R15, R14, 0x9, RZ ;  /* 0x000000090e0f7810 */ /* 0x000fe20007ffe0ff */
[----:B------:R-:W-:Y:S01]  /*f5e0*/  FMUL.FTZ R60, R60, c[0x0][0x2ec] ;  /* 0x0000bb003c3c7a20 */ /* 0x000fe20000410000 */
[CC--:B------:R-:W-:Y:S01]  /*f5f0*/  ISETP.GE.AND P4, PT, R20.reuse, R2.reuse, PT ;  /* 0x000000021400720c */ /* 0x0c0fe20003f86270 */
[----:B------:R-:W1:Y:S01]  /*f600*/  MUFU.TANH R135, R65 ;  /* 0x0000004100877308 */ /* 0x000e620000002400 */
[-C--:B------:R-:W-:Y:S01]  /*f610*/  ISETP.GE.AND P1, PT, R20, R103.reuse, PT ;  /* 0x000000671400720c */ /* 0x080fe20003f26270 */
[----:B------:R-:W-:Y:S01]  /*f620*/  FMUL.FTZ R76, R76, c[0x0][0x2ec] ;  /* 0x0000bb004c4c7a20 */ /* 0x000fe20000410000 */
[----:B------:R-:W-:Y:S01]  /*f630*/  IADD3 R11, R14, 0x11, RZ ;  /* 0x000000110e0b7810 */ /* 0x000fe20007ffe0ff */
[----:B------:R-:W-:Y:S01]  /*f640*/  FMUL.FTZ R62, R62, c[0x0][0x2ec] ;  /* 0x0000bb003e3e7a20 */ /* 0x000fe20000410000 */
[-C--:B------:R-:W-:Y:S01]  /*f650*/  ISETP.GE.AND P6, PT, R15, R2.reuse, PT ;  /* 0x000000020f00720c */ /* 0x080fe20003fc6270 */
[----:B------:R-:W-:Y:S01]  /*f660*/  FMUL.FTZ R63, R63, c[0x0][0x2ec] ;  /* 0x0000bb003f3f7a20 */ /* 0x000fe20000410000 */
[-C--:B------:R-:W-:Y:S01]  /*f670*/  ISETP.GE.AND P2, PT, R15, R103.reuse, PT ;  /* 0x000000670f00720c */ /* 0x080fe20003f46270 */
[----:B------:R-:W1:Y:S01]  /*f680*/  MUFU.TANH R136, R67 ;  /* 0x0000004300887308 */ /* 0x000e620000002400 */
[----:B------:R-:W-:Y:S01]  /*f690*/  FSEL R9, R42, -INF , !P5 ;  /* 0xff8000002a097808 */ /* 0x000fe20006800000 */
[----:B------:R-:W-:Y:S01]  /*f6a0*/  FMUL.FTZ R80, R80, c[0x0][0x2ec] ;  /* 0x0000bb0050507a20 */ /* 0x000fe20000410000 */
[----:B------:R-:W-:Y:S01]  /*f6b0*/  FSEL R30, R30, -INF , !P0 ;  /* 0xff8000001e1e7808 */ /* 0x000fe20004000000 */
[----:B------:R-:W-:Y:S01]  /*f6c0*/  FMUL.FTZ R82, R82, c[0x0][0x2ec] ;  /* 0x0000bb0052527a20 */ /* 0x000fe20000410000 */
[CC--:B------:R-:W-:Y:S01]  /*f6d0*/  ISETP.GE.AND P5, PT, R8.reuse, R2.reuse, PT ;  /* 0x000000020800720c */ /* 0x0c0fe20003fa6270 */
[----:B------:R-:W-:Y:S01]  /*f6e0*/  FMUL.FTZ R81, R81, c[0x0][0x2ec] ;  /* 0x0000bb0051517a20 */ /* 0x000fe20000410000 */
[-C--:B------:R-:W-:Y:S01]  /*f6f0*/  ISETP.GE.AND P0, PT, R8, R103.reuse, PT ;  /* 0x000000670800720c */ /* 0x080fe20003f06270 */
[----:B------:R-:W1:Y:S01]  /*f700*/  MUFU.TANH R127, R61 ;  /* 0x0000003d007f7308 */ /* 0x000e620000002400 */
[----:B------:R-:W-:Y:S01]  /*f710*/  IADD3 R10, R14, 0x18, RZ ;  /* 0x000000180e0a7810 */ /* 0x000fe20007ffe0ff */
[----:B------:R-:W-:Y:S01]  /*f720*/  FMUL.FTZ R83, R83, c[0x0][0x2ec] ;  /* 0x0000bb0053537a20 */ /* 0x000fe20000410000 */
[----:B------:R-:W-:Y:S01]  /*f730*/  FSEL R31, R31, -INF , !P4 ;  /* 0xff8000001f1f7808 */ /* 0x000fe20006000000 */
[----:B------:R-:W-:Y:S01]  /*f740*/  FMUL.FTZ R77, R77, c[0x0][0x2ec] ;  /* 0x0000bb004d4d7a20 */ /* 0x000fe20000410000 */
[----:B------:R-:W-:Y:S01]  /*f750*/  FSEL R8, R37, -INF , !P1 ;  /* 0xff80000025087808 */ /* 0x000fe20004800000 */
[----:B------:R-:W-:Y:S01]  /*f760*/  FMUL.FTZ R78, R78, c[0x0][0x2ec] ;  /* 0x0000bb004e4e7a20 */ /* 0x000fe20000410000 */
[C---:B------:R-:W-:Y:S01]  /*f770*/  ISETP.GE.AND P4, PT, R11.reuse, R2, PT ;  /* 0x000000020b00720c */ /* 0x040fe20003f86270 */
[----:B------:R-:W1:Y:S01]  /*f780*/  MUFU.TANH R123, R76 ;  /* 0x0000004c007b7308 */ /* 0x000e620000002400 */
[----:B------:R-:W-:Y:S01]  /*f790*/  ISETP.GE.AND P1, PT, R11, R103, PT ;  /* 0x000000670b00720c */ /* 0x000fe20003f26270 */
[----:B------:R-:W-:Y:S01]  /*f7a0*/  FMUL.FTZ R79, R79, c[0x0][0x2ec] ;  /* 0x0000bb004f4f7a20 */ /* 0x000fe20000410000 */
[----:B------:R-:W-:-:S02]  /*f7b0*/  FSEL R11, R36, -INF , !P6 ;  /* 0xff800000240b7808 */ /* 0x000fc40007000000 */
[----:B------:R-:W-:Y:S02]  /*f7c0*/  FSEL R44, R44, -INF , !P2 ;  /* 0xff8000002c2c7808 */ /* 0x000fe40005000000 */
[C---:B------:R-:W-:Y:S01]  /*f7d0*/  ISETP.GE.AND P6, PT, R10.reuse, R2, PT ;  /* 0x000000020a00720c */ /* 0x040fe20003fc6270 */
[----:B------:R-:W1:Y:S01]  /*f7e0*/  MUFU.TANH R138, R66 ;  /* 0x00000042008a7308 */ /* 0x000e620000002400 */
[----:B------:R-:W-:Y:S02]  /*f7f0*/  ISETP.GE.AND P2, PT, R10, R103, PT ;  /* 0x000000670a00720c */ /* 0x000fe40003f46270 */
[----:B------:R-:W-:Y:S02]  /*f800*/  IADD3 R10, R14, 0x19, RZ ;  /* 0x000000190e0a7810 */ /* 0x000fe40007ffe0ff */
[----:B-----5:R-:W-:Y:S02]  /*f810*/  FSEL R15, R24, -INF , !P5 ;  /* 0xff800000180f7808 */ /* 0x020fe40006800000 */
[----:B----4-:R-:W-:Y:S01]  /*f820*/  FSEL R26, R26, -INF , !P0 ;  /* 0xff8000001a1a7808 */ /* 0x010fe20004000000 */
[----:B------:R-:W4:Y:S01]  /*f830*/  MUFU.TANH R129, R60 ;  /* 0x0000003c00817308 */ /* 0x000f220000002400 */
[----:B------:R-:W-:-:S02]  /*f840*/  IADD3 R4, R14, 0x21, RZ ;  /* 0x000000210e047810 */ /* 0x000fc40007ffe0ff */
[C---:B------:R-:W-:Y:S02]  /*f850*/  ISETP.GE.AND P5, PT, R10.reuse, R2, PT ;  /* 0x000000020a00720c */ /* 0x040fe40003fa6270 */
[----:B------:R-:W-:Y:S02]  /*f860*/  ISETP.GE.AND P0, PT, R10, R103, PT ;  /* 0x000000670a00720c */ /* 0x000fe40003f06270 */
[C---:B------:R-:W-:Y:S01]  /*f870*/  IADD3 R16, R14.reuse, 0x20, RZ ;  /* 0x000000200e107810 */ /* 0x040fe20007ffe0ff */
[----:B------:R-:W5:Y:S01]  /*f880*/  MUFU.TANH R134, R62 ;  /* 0x0000003e00867308 */ /* 0x000f620000002400 */
[----:B------:R-:W-:Y:S02]  /*f890*/  IADD3 R7, R14, 0x28, RZ ;  /* 0x000000280e077810 */ /* 0x000fe40007ffe0ff */
[----:B---3--:R-:W-:Y:S02]  /*f8a0*/  FSEL R5, R12, -INF , !P6 ;  /* 0xff8000000c057808 */ /* 0x008fe40007000000 */
[----:B------:R-:W-:-:S02]  /*f8b0*/  FSEL R6, R32, -INF , !P2 ;  /* 0xff80000020067808 */ /* 0x000fc40005000000 */
[CC--:B------:R-:W-:Y:S01]  /*f8c0*/  ISETP.GE.AND P6, PT, R4.reuse, R2.reuse, PT ;  /* 0x000000020400720c */ /* 0x0c0fe20003fc6270 */
[----:B------:R-:W3:Y:S01]  /*f8d0*/  MUFU.TANH R125, R80 ;  /* 0x00000050007d7308 */ /* 0x000ee20000002400 */
[----:B------:R-:W-:Y:S02]  /*f8e0*/  ISETP.GE.AND P2, PT, R4, R103, PT ;  /* 0x000000670400720c */ /* 0x000fe40003f46270 */
[----:B------:R-:W-:Y:S02]  /*f8f0*/  FSEL R25, R25, -INF , !P4 ;  /* 0xff80000019197808 */ /* 0x000fe40006000000 */
[----:B------:R-:W-:Y:S02]  /*f900*/  FSEL R13, R13, -INF , !P5 ;  /* 0xff8000000d0d7808 */ /* 0x000fe40006800000 */
[----:B-1----:R-:W-:Y:S01]  /*f910*/  FSEL R4, R33, -INF , !P0 ;  /* 0xff80000021047808 */ /* 0x002fe20004000000 */
[----:B------:R-:W1:Y:S01]  /*f920*/  MUFU.TANH R122, R82 ;  /* 0x00000052007a7308 */ /* 0x000e620000002400 */
[----:B------:R-:W-:-:S02]  /*f930*/  ISETP.GE.AND P4, PT, R16, R2, PT ;  /* 0x000000021000720c */ /* 0x000fc40003f86270 */
[C---:B------:R-:W-:Y:S02]  /*f940*/  ISETP.GE.AND P5, PT, R7.reuse, R2, PT ;  /* 0x000000020700720c */ /* 0x040fe40003fa6270 */
[----:B------:R-:W-:Y:S02]  /*f950*/  ISETP.GE.AND P0, PT, R7, R103, PT ;  /* 0x000000670700720c */ /* 0x000fe40003f06270 */
[C---:B------:R-:W-:Y:S01]  /*f960*/  IADD3 R12, R14.reuse, 0x29, RZ ;  /* 0x000000290e0c7810 */ /* 0x040fe20007ffe0ff */
[----:B------:R-:W1:Y:S01]  /*f970*/  MUFU.TANH R128, R63 ;  /* 0x0000003f00807308 */ /* 0x000e620000002400 */
[----:B------:R-:W-:Y:S02]  /*f980*/  IADD3 R7, R14, 0x30, RZ ;  /* 0x000000300e077810 */ /* 0x000fe40007ffe0ff */
[----:B--2---:R-:W-:Y:S02]  /*f990*/  FSEL R137, R137, -INF , !P4 ;  /* 0xff80000089897808 */ /* 0x004fe40006000000 */
[----:B------:R-:W-:-:S02]  /*f9a0*/  FSEL R135, R135, -INF , !P6 ;  /* 0xff80000087877808 */ /* 0x000fc40007000000 */
[----:B------:R-:W-:Y:S01]  /*f9b0*/  FSEL R136, R136, -INF , !P2 ;  /* 0xff80000088887808 */ /* 0x000fe20005000000 */
[----:B------:R-:W2:Y:S01]  /*f9c0*/  MUFU.TANH R124, R81 ;  /* 0x00000051007c7308 */ /* 0x000ea20000002400 */
[-C--:B------:R-:W-:Y:S02]  /*f9d0*/  ISETP.GE.AND P4, PT, R12, R2.reuse, PT ;  /* 0x000000020c00720c */ /* 0x080fe40003f86270 */
[C---:B------:R-:W-:Y:S02]  /*f9e0*/  ISETP.GE.AND P6, PT, R7.reuse, R2, PT ;  /* 0x000000020700720c */ /* 0x040fe40003fc6270 */
[----:B------:R-:W-:Y:S02]  /*f9f0*/  ISETP.GE.AND P2, PT, R7, R103, PT ;  /* 0x000000670700720c */ /* 0x000fe40003f46270 */
[----:B------:R-:W-:Y:S01]  /*fa00*/  IADD3 R7, R14, 0x38, RZ ;  /* 0x000000380e077810 */ /* 0x000fe20007ffe0ff */
[----:B------:R-:W1:Y:S01]  /*fa10*/  MUFU.TANH R120, R83 ;  /* 0x0000005300787308 */ /* 0x000e620000002400 */
[----:B------:R-:W-:-:S02]  /*fa20*/  FSEL R127, R127, -INF , !P4 ;  /* 0xff8000007f7f7808 */ /* 0x000fc40006000000 */
[----:B------:R-:W-:Y:S02]  /*fa30*/  FSEL R10, R27, -INF , !P1 ;  /* 0xff8000001b0a7808 */ /* 0x000fe40004800000 */
[----:B------:R-:W-:Y:S02]  /*fa40*/  ISETP.GE.AND P4, PT, R7, R2, PT ;  /* 0x000000020700720c */ /* 0x000fe40003f86270 */
[----:B------:R-:W-:Y:S01]  /*fa50*/  ISETP.GE.AND P1, PT, R16, R103, PT ;  /* 0x000000671000720c */ /* 0x000fe20003f26270 */
[----:B------:R-:W-:Y:S01]  /*fa60*/  MUFU.TANH R121, R77 ;  /* 0x0000004d00797308 */ /* 0x000fe20000002400 */
[----:B------:R-:W-:Y:S02]  /*fa70*/  FSEL R123, R123, -INF , !P4 ;  /* 0xff8000007b7b7808 */ /* 0x000fe40006000000 */
[----:B------:R-:W-:Y:S02]  /*fa80*/  FSEL R138, R138, -INF , !P1 ;  /* 0xff8000008a8a7808 */ /* 0x000fe40004800000 */
[----:B------:R-:W-:Y:S01]  /*fa90*/  ISETP.GT.AND P4, PT, R176, R163, PT ;  /* 0x000000a3b000720c */ /* 0x000fe20003f84270 */
[----:B------:R-:W-:Y:S01]  /*faa0*/  BAR.SYNC.DEFER_BLOCKING 0x0 ;  /* 0x0000000000007b1d */ /* 0x000fe20000010000 */
[----:B------:R-:W-:-:S02]  /*fab0*/  ISETP.GE.AND P1, PT, R12, R103, PT ;  /* 0x000000670c00720c */ /* 0x000fc40003f26270 */
[----:B------:R-:W-:Y:S02]  /*fac0*/  IADD3 R12, R14, 0x31, RZ ;  /* 0x000000310e0c7810 */ /* 0x000fe40007ffe0ff */
[----:B----4-:R-:W-:Y:S01]  /*fad0*/  FSEL R129, R129, -INF , !P5 ;  /* 0xff80000081817808 */ /* 0x010fe20006800000 */
[----:B------:R-:W4:Y:S01]  /*fae0*/  MUFU.TANH R118, R78 ;  /* 0x0000004e00767308 */ /* 0x000f220000002400 */
[----:B-----5:R-:W-:Y:S02]  /*faf0*/  FSEL R134, R134, -INF , !P0 ;  /* 0xff80000086867808 */ /* 0x020fe40004000000 */
[----:B---3--:R-:W-:Y:S02]  /*fb00*/  FSEL R125, R125, -INF , !P6 ;  /* 0xff8000007d7d7808 */ /* 0x008fe40007000000 */
[----:B-1----:R-:W-:Y:S02]  /*fb10*/  FSEL R122, R122, -INF , !P2 ;  /* 0xff8000007a7a7808 */ /* 0x002fe40005000000 */
[C---:B------:R-:W-:Y:S01]  /*fb20*/  ISETP.GE.AND P5, PT, R12.reuse, R2, PT ;  /* 0x000000020c00720c */ /* 0x040fe20003fa6270 */
[----:B------:R-:W1:Y:S01]  /*fb30*/  MUFU.TANH R116, R79 ;  /* 0x0000004f00747308 */ /* 0x000e620000002400 */
[----:B------:R-:W-:-:S02]  /*fb40*/  ISETP.GE.AND P0, PT, R12, R103, PT ;  /* 0x000000670c00720c */ /* 0x000fc40003f06270 */
[C---:B------:R-:W-:Y:S02]  /*fb50*/  ISETP.GE.AND P6, PT, R14.reuse, R2, PT ;  /* 0x000000020e00720c */ /* 0x040fe40003fc6270 */
[C---:B------:R-:W-:Y:S02]  /*fb60*/  ISETP.GE.AND P2, PT, R14.reuse, R103, PT ;  /* 0x000000670e00720c */ /* 0x040fe40003f46270 */
[----:B------:R-:W-:Y:S02]  /*fb70*/  IADD3 R14, R14, 0x39, RZ ;  /* 0x000000390e0e7810 */ /* 0x000fe40007ffe0ff */
[----:B------:R-:W-:Y:S02]  /*fb80*/  FSEL R128, R128, -INF , !P1 ;  /* 0xff80000080807808 */ /* 0x000fe40004800000 */
[----:B--2---:R-:W-:Y:S02]  /*fb90*/  FSEL R124, R124, -INF , !P5 ;  /* 0xff8000007c7c7808 */ /* 0x004fe40006800000 */
[----:B------:R-:W-:-:S02]  /*fba0*/  FSEL R120, R120, -INF , !P0 ;  /* 0xff80000078787808 */ /* 0x000fc40004000000 */
[-C--:B------:R-:W-:Y:S02]  /*fbb0*/  ISETP.GE.AND P1, PT, R7, R103.reuse, PT ;  /* 0x000000670700720c */ /* 0x080fe40003f26270 */
[C---:B------:R-:W-:Y:S02]  /*fbc0*/  ISETP.GE.AND P5, PT, R14.reuse, R2, PT ;  /* 0x000000020e00720c */ /* 0x040fe40003fa6270 */
[----:B------:R-:W-:Y:S02]  /*fbd0*/  ISETP.GE.AND P0, PT, R14, R103, PT ;  /* 0x000000670e00720c */ /* 0x000fe40003f06270 */
[----:B----4-:R-:W-:Y:S02]  /*fbe0*/  FSEL R118, R118, -INF , !P1 ;  /* 0xff80000076767808 */ /* 0x010fe40004800000 */
[----:B------:R-:W-:Y:S02]  /*fbf0*/  FSEL R28, R28, -INF , !P6 ;  /* 0xff8000001c1c7808 */ /* 0x000fe40007000000 */
[----:B------:R-:W-:-:S02]  /*fc00*/  FSEL R29, R29, -INF , !P2 ;  /* 0xff8000001d1d7808 */ /* 0x000fc40005000000 */
[----:B------:R-:W-:Y:S02]  /*fc10*/  FSEL R121, R121, -INF , !P5 ;  /* 0xff80000079797808 */ /* 0x000fe40006800000 */
[----:B-1----:R-:W-:Y:S01]  /*fc20*/  FSEL R116, R116, -INF , !P0 ;  /* 0xff80000074747808 */ /* 0x002fe20004000000 */
[----:B------:R-:W-:Y:S05]  /*fc30*/  @!P4 BRA `(.L_x_6373) ;  /* 0x000008900000c947 */ /* 0x000fea0003800000 */
[----:B------:R-:W-:Y:S05]  /*fc40*/  @!P3 BRA `(.L_x_6374) ;  /* 0x000003a00000b947 */ /* 0x000fea0003800000 */
[----:B------:R-:W-:Y:S02]  /*fc50*/  IABS R7, c[0x0][0x2d0] ;  /* 0x0000b40000077a13 */ /* 0x000fe40000000000 */
[----:B------:R-:W-:Y:S02]  /*fc60*/  IADD3 R19, R3, -0x40, RZ ;  /* 0xffffffc003137810 */ /* 0x000fe40007ffe0ff */
[----:B------:R-:W1:Y:S01]  /*fc70*/  I2F.RP R12, R7 ;  /* 0x00000007000c7306 */ /* 0x000e620000209400 */
        /* <DEDUP_REMOVED lines=55> */
.L_x_6374:
[----:B------:R-:W-:-:S05]  /*fff0*/  IMAD.MOV.U32 R12, RZ, RZ, c[0x0][0x198] ;  /* 0x00006600ff0c7624 */ /* 0x000fca00078e00ff */
[----:B------:R-:W-:-:S04]  /*10000*/  LEA R12, -R12, RZ, 0x6 ;  /* 0x000000ff0c0c7211 */ /* 0x000fc800078e31ff */
[----:B------:R-:W-:Y:S02]  /*10010*/  SHF.R.S32.HI R3, RZ, 0x1f, R12 ;  /* 0x0000001fff037819 */ /* 0x000fe4000001140c */
.L_x_6375:
        /* <DEDUP_REMOVED lines=75> */
.L_x_6373:
        /* <DEDUP_REMOVED lines=45> */
[----:B------:R-:W4:Y:S04]  /*107a0*/  LDSM.16.MT88.4 R40, [R156+0xa000] ;  /* 0x00a000009c28783b */ /* 0x000f280000004200 */
[----:B------:R-:W-:Y:S04]  /*107b0*/  LDSM.16.MT88.4 R56, [R153+0xa000] ;  /* 0x00a000009938783b */ /* 0x000fe80000004200 */
[----:B-1----:R-:W-:Y:S04]  /*107c0*/  LDSM.16.MT88.4 R20, [R152+0xa000] ;  /* 0x00a000009814783b */ /* 0x002fe80000004200 */
[----:B------:R-:W-:Y:S01]  /*107d0*/  LDSM.16.MT88.4 R16, [R156+0xa800] ;  /* 0x00a800009c10783b */ /* 0x000fe20000004200 */
[----:B--2---:R-:W-:-:S02]  /*107e0*/  FMNMX.FTZ R100, R3, R100, !PT ;  /* 0x0000006403647209 */ /* 0x004fc40007810000 */
[----:B---3--:R-:W-:-:S03]  /*107f0*/  FMNMX.FTZ R3, R7, R12, !PT ;  /* 0x0000000c07037209 */ /* 0x008fc60007810000 */
        /* <DEDUP_REMOVED lines=17> */
[--C-:B------:R-:W-:Y:S02]  /*10910*/  FFMA.FTZ R107, R15, c[0x0][0x23c], -R126.reuse ;  /* 0x00008f000f6b7a23 */ /* 0x100fe4000001087e */
[--C-:B------:R-:W-:Y:S02]  /*10920*/  FFMA.FTZ R32, R13, c[0x0][0x23c], -R126.reuse ;  /* 0x00008f000d207a23 */ /* 0x100fe4000001087e */
[----:B------:R-:W2:Y:S01]  /*10930*/  LDSM.16.MT88.4 R12, [R156+0x8800] ;  /* 0x008800009c0c783b */ /* 0x000ea20000004200 */
[--C-:B------:R-:W-:Y:S02]  /*10940*/  FFMA.FTZ R34, R25, c[0x0][0x23c], -R126.reuse ;  /* 0x00008f0019227a23 */ /* 0x100fe4000001087e */
[----:B------:R-:W-:Y:S01]  /*10950*/  MUFU.EX2 R111, R111 ;  /* 0x0000006f006f7308 */ /* 0x000fe20000000800 */
[----:B------:R-:W-:-:S02]  /*10960*/  FFMA.FTZ R33, R5, c[0x0][0x23c], -R126 ;  /* 0x00008f0005217a23 */ /* 0x000fc4000001087e */
[--C-:B------:R-:W-:Y:S02]  /*10970*/  FFMA.FTZ R109, R26, c[0x0][0x23c], -R119.reuse ;  /* 0x00008f001a6d7a23 */ /* 0x100fe40000010877 */
[--C-:B------:R-:W-:Y:S01]  /*10980*/  FFMA.FTZ R106, R10, c[0x0][0x23c], -R119.reuse ;  /* 0x00008f000a6a7a23 */ /* 0x100fe20000010877 */
[----:B------:R-:W-:Y:S01]  /*10990*/  LDSM.16.MT88.4 R24, [R152+0x8800] ;  /* 0x008800009818783b */ /* 0x000fe20000004200 */
[--C-:B------:R-:W-:Y:S01]  /*109a0*/  FFMA.FTZ R35, R6, c[0x0][0x23c], -R119.reuse ;  /* 0x00008f0006237a23 */ /* 0x100fe20000010877 */
[----:B------:R-:W3:Y:S01]  /*109b0*/  MUFU.EX2 R108, R108 ;  /* 0x0000006c006c7308 */ /* 0x000ee20000000800 */
[----:B-1----:R-:W-:Y:S01]  /*109c0*/  F2FP.PACK_AB R64, R114, R117 ;  /* 0x000000757240723e */ /* 0x002fe200000000ff */
[----:B------:R-:W-:Y:S01]  /*109d0*/  FFMA.FTZ R0, R4, c[0x0][0x23c], -R119 ;  /* 0x00008f0004007a23 */ /* 0x000fe20000010877 */
[----:B------:R-:W1:Y:S01]  /*109e0*/  LDSM.16.MT88.4 R8, [R154+0x8800] ;  /* 0x008800009a08783b */ /* 0x000e620000004200 */
[--C-:B------:R-:W-:Y:S02]  /*109f0*/  FFMA.FTZ R125, R125, c[0x0][0x23c], -R126.reuse ;  /* 0x00008f007d7d7a23 */ /* 0x100fe4000001087e */
[----:B------:R-:W-:-:S02]  /*10a00*/  FFMA.FTZ R124, R124, c[0x0][0x23c], -R126 ;  /* 0x00008f007c7c7a23 */ /* 0x000fc4000001087e */
[----:B------:R-:W-:Y:S01]  /*10a10*/  MUFU.EX2 R115, R115 ;  /* 0x0000007300737308 */ /* 0x000fe20000000800 */
[----:B------:R-:W-:Y:S02]  /*10a20*/  FFMA.FTZ R123, R123, c[0x0][0x23c], -R126 ;  /* 0x00008f007b7b7a23 */ /* 0x000fe4000001087e */
[--C-:B------:R-:W-:Y:S02]  /*10a30*/  FFMA.FTZ R120, R120, c[0x0][0x23c], -R119.reuse ;  /* 0x00008f0078787a23 */ /* 0x100fe40000010877 */
[--C-:B------:R-:W-:Y:S02]  /*10a40*/  FFMA.FTZ R118, R118, c[0x0][0x23c], -R119.reuse ;  /* 0x00008f0076767a23 */ /* 0x100fe40000010877 */
[----:B------:R-:W-:Y:S01]  /*10a50*/  FFMA.FTZ R179, R116, c[0x0][0x23c], -R119 ;  /* 0x00008f0074b37a23 */ /* 0x000fe20000010877 */
[----:B------:R-:W5:Y:S01]  /*10a60*/  MUFU.EX2 R112, R112 ;  /* 0x0000007000707308 */ /* 0x000f620000000800 */
[----:B---3--:R-:W-:Y:S01]  /*10a70*/  F2FP.PACK_AB R66, R108, R111 ;  /* 0x0000006f6c42723e */ /* 0x008fe200000000ff */
[----:B------:R-:W-:-:S04]  /*10a80*/  FADD.FTZ R114, R117, R114 ;  /* 0x0000007275727221 */ /* 0x000fc80000010000 */
[----:B------:R-:W-:Y:S02]  /*10a90*/  FADD.FTZ R111, R111, R114 ;  /* 0x000000726f6f7221 */ /* 0x000fe40000010000 */
[----:B------:R-:W-:Y:S02]  /*10aa0*/  MUFU.EX2 R113, R113 ;  /* 0x0000007100717308 */ /* 0x000fe40000000800 */
[----:B------:R-:W-:-:S06]  /*10ab0*/  FADD.FTZ R108, R108, R111 ;  /* 0x0000006f6c6c7221 */ /* 0x000fcc0000010000 */
[----:B------:R-:W3:Y:S01]  /*10ac0*/  MUFU.EX2 R110, R110 ;  /* 0x0000006e006e7308 */ /* 0x000ee20000000800 */
[----:B-----5:R-:W-:Y:S01]  /*10ad0*/  F2FP.PACK_AB R65, R112, R115 ;  /* 0x000000737041723e */ /* 0x020fe200000000ff */
[----:B------:R-:W-:-:S06]  /*10ae0*/  FADD.FTZ R112, R115, R112 ;  /* 0x0000007073707221 */ /* 0x000fcc0000010000 */
[----:B------:R-:W-:Y:S01]  /*10af0*/  MUFU.EX2 R107, R107 ;  /* 0x0000006b006b7308 */ /* 0x000fe20000000800 */
[----:B---3--:R-:W-:-:S07]  /*10b00*/  F2FP.PACK_AB R67, R110, R113 ;  /* 0x000000716e43723e */ /* 0x008fce00000000ff */
[----:B------:R-:W3:Y:S01]  /*10b10*/  MUFU.EX2 R34, R34 ;  /* 0x0000002200227308 */ /* 0x000ee20000000800 */
[----:B------:R-:W-:-:S04]  /*10b20*/  FADD.FTZ R113, R113, R112 ;  /* 0x0000007071717221 */ /* 0x000fc80000010000 */
[----:B------:R-:W-:Y:S01]  /*10b30*/  FADD.FTZ R110, R110, R113 ;  /* 0x000000716e6e7221 */ /* 0x000fe20000010000 */
[C---:B------:R-:W-:Y:S02]  /*10b40*/  HMMA.16816.F32 R96, R64.reuse, R92, RZ ;  /* 0x0000005c4060723c */ /* 0x040fe400000018ff */
[----:B------:R-:W-:Y:S06]  /*10b50*/  MUFU.EX2 R33, R33 ;  /* 0x0000002100217308 */ /* 0x000fec0000000800 */
[----:B------:R-:W-:Y:S02]  /*10b60*/  HMMA.16816.F32 R92, R64, R94, RZ ;  /* 0x0000005e405c723c */ /* 0x000fe400000018ff */
[----:B------:R-:W5:Y:S01]  /*10b70*/  MUFU.EX2 R32, R32 ;  /* 0x0000002000207308 */ /* 0x000f620000000800 */
[----:B---3--:R-:W-:Y:S01]  /*10b80*/  F2FP.PACK_AB R4, R34, R107 ;  /* 0x0000006b2204723e */ /* 0x008fe200000000ff */
[----:B------:R-:W-:-:S04]  /*10b90*/  FADD.FTZ R107, R107, R108 ;  /* 0x0000006c6b6b7221 */ /* 0x000fc80000010000 */
[C---:B------:R-:W-:Y:S01]  /*10ba0*/  HMMA.16816.F32 R44, R64.reuse, R48, RZ ;  /* 0x00000030402c723c */ /* 0x040fe200000018ff */
[----:B------:R-:W-:Y:S01]  /*10bb0*/  FADD.FTZ R34, R34, R107 ;  /* 0x0000006b22227221 */ /* 0x000fe20000010000 */
[----:B------:R-:W-:Y:S06]  /*10bc0*/  MUFU.EX2 R109, R109 ;  /* 0x0000006d006d7308 */ /* 0x000fec0000000800 */
[----:B------:R-:W-:Y:S02]  /*10bd0*/  HMMA.16816.F32 R48, R64, R50, RZ ;  /* 0x000000324030723c */ /* 0x000fe400000018ff */
[----:B------:R-:W3:Y:S01]  /*10be0*/  MUFU.EX2 R106, R106 ;  /* 0x0000006a006a7308 */ /* 0x000ee20000000800 */
[----:B-----5:R-:W-:Y:S01]  /*10bf0*/  F2FP.PACK_AB R6, R32, R33 ;  /* 0x000000212006723e */ /* 0x020fe200000000ff */
[----:B------:R-:W-:-:S04]  /*10c00*/  FADD.FTZ R33, R33, R34 ;  /* 0x0000002221217221 */ /* 0x000fc80000010000 */
[C---:B------:R-:W-:Y:S01]  /*10c10*/  HMMA.16816.F32 R88, R64.reuse, R84, RZ ;  /* 0x000000544058723c */ /* 0x040fe200000018ff */
[----:B------:R-:W-:Y:S01]  /*10c20*/  FADD.FTZ R32, R32, R33 ;  /* 0x0000002120207221 */ /* 0x000fe20000010000 */
        /* <DEDUP_REMOVED lines=8> */
[----:B------:R-:W-:Y:S01]  /*10cb0*/  HMMA.16816.F32 R72, R64, R68, RZ ;  /* 0x000000444048723c */ /* 0x000fe200000018ff */
[----:B-----5:R-:W-:Y:S01]  /*10cc0*/  F2FP.PACK_AB R7, R0, R35 ;  /* 0x000000230007723e */ /* 0x020fe200000000ff */
[----:B------:R-:W-:Y:S01]  /*10cd0*/  MUFU.EX2 R124, R124 ;  /* 0x0000007c007c7308 */ /* 0x000fe20000000800 */
[----:B------:R-:W-:-:S05]  /*10ce0*/  FADD.FTZ R35, R35, R106 ;  /* 0x0000006a23237221 */ /* 0x000fca0000010000 */
[----:B----4-:R-:W-:Y:S01]  /*10cf0*/  HMMA.16816.F32 R36, R64, R40, RZ ;  /* 0x000000284024723c */ /* 0x010fe200000018ff */
[----:B------:R-:W-:Y:S01]  /*10d00*/  FADD.FTZ R0, R0, R35 ;  /* 0x0000002300007221 */ /* 0x000fe20000010000 */
[----:B------:R-:W-:Y:S06]  /*10d10*/  MUFU.EX2 R123, R123 ;  /* 0x0000007b007b7308 */ /* 0x000fec0000000800 */
[C---:B--2---:R-:W-:Y:S02]  /*10d20*/  HMMA.16816.F32 R96, R4.reuse, R12, R96 ;  /* 0x0000000c0460723c */ /* 0x044fe40000001860 */
[----:B------:R-:W-:Y:S06]  /*10d30*/  MUFU.EX2 R120, R120 ;  /* 0x0000007800787308 */ /* 0x000fec0000000800 */
[C---:B------:R-:W-:Y:S01]  /*10d40*/  HMMA.16816.F32 R92, R4.reuse, R14, R92 ;  /* 0x0000000e045c723c */ /* 0x040fe2000000185c */
[----:B------:R-:W2:Y:S01]  /*10d50*/  LDSM.16.MT88.4 R12, [R154+0xa800] ;  /* 0x00a800009a0c783b */ /* 0x000ea20000004200 */
[----:B------:R-:W-:Y:S06]  /*10d60*/  MUFU.EX2 R118, R118 ;  /* 0x0000007600767308 */ /* 0x000fec0000000800 */
[C---:B-1----:R-:W-:Y:S02]  /*10d70*/  HMMA.16816.F32 R88, R4.reuse, R8, R88 ;  /* 0x000000080458723c */ /* 0x042fe40000001858 */
[----:B------:R-:W-:Y:S06]  /*10d80*/  MUFU.EX2 R179, R179 ;  /* 0x000000b300b37308 */ /* 0x000fec0000000800 */
[----:B------:R-:W-:Y:S01]  /*10d90*/  HMMA.16816.F32 R84, R4, R10, R84 ;  /* 0x0000000a0454723c */ /* 0x000fe20000001854 */
[----:B------:R-:W1:Y:S07]  /*10da0*/  LDSM.16.MT88.4 R8, [R153+0xa800] ;  /* 0x00a800009908783b */ /* 0x000e6e0000004200 */
[C---:B------:R-:W-:Y:S08]  /*10db0*/  HMMA.16816.F32 R52, R64.reuse, R56, RZ ;  /* 0x000000384034723c */ /* 0x040ff000000018ff */
[C---:B------:R-:W-:Y:S08]  /*10dc0*/  HMMA.16816.F32 R76, R64.reuse, R78, RZ ;  /* 0x0000004e404c723c */ /* 0x040ff000000018ff */
[----:B------:R-:W-:Y:S08]  /*10dd0*/  HMMA.16816.F32 R68, R64, R70, RZ ;  /* 0x000000464044723c */ /* 0x000ff000000018ff */
[C---:B--2---:R-:W-:Y:S08]  /*10de0*/  HMMA.16816.F32 R44, R4.reuse, R12, R44 ;  /* 0x0000000c042c723c */ /* 0x044ff0000000182c */
[----:B------:R-:W-:Y:S01]  /*10df0*/  HMMA.16816.F32 R48, R4, R14, R48 ;  /* 0x0000000e0430723c */ /* 0x000fe20000001830 */
[----:B------:R-:W2:Y:S07]  /*10e00*/  LDSM.16.MT88.4 R12, [R152+0xa800] ;  /* 0x00a80000980c783b */ /* 0x000eae0000004200 */
[C---:B------:R-:W-:Y:S08]  /*10e10*/  HMMA.16816.F32 R40, R64.reuse, R42, RZ ;  /* 0x0000002a4028723c */ /* 0x040ff000000018ff */
[C---:B------:R-:W-:Y:S08]  /*10e20*/  HMMA.16816.F32 R56, R64.reuse, R58, RZ ;  /* 0x0000003a4038723c */ /* 0x040ff000000018ff */
[C---:B------:R-:W-:Y:S08]  /*10e30*/  HMMA.16816.F32 R60, R64.reuse, R20, RZ ;  /* 0x00000014403c723c */ /* 0x040ff000000018ff */
[----:B------:R-:W-:Y:S01]  /*10e40*/  HMMA.16816.F32 R64, R64, R22, RZ ;  /* 0x000000164040723c */ /* 0x000fe200000018ff */
        /* <DEDUP_REMOVED lines=21> */
[C---:B------:R-:W-:Y:S01]  /*10fa0*/  HMMA.16816.F32 R36, R4.reuse, R16, R36 ;  /* 0x000000100424723c */ /* 0x040fe20000001824 */
[--C-:B------:R-:W-:Y:S02]  /*10fb0*/  FFMA.FTZ R27, R138, c[0x0][0x23c], -R119.reuse ;  /* 0x00008f008a1b7a23 */ /* 0x100fe40000010877 */
[----:B------:R-:W-:Y:S02]  /*10fc0*/  FFMA.FTZ R126, R121, c[0x0][0x23c], -R126 ;  /* 0x00008f00797e7a23 */ /* 0x000fe4000001087e */
[----:B------:R-:W3:Y:S01]  /*10fd0*/  MUFU.EX2 R26, R26 ;  /* 0x0000001a001a7308 */ /* 0x000ee20000000800 */
[----:B------:R-:W-:Y:S02]  /*10fe0*/  FFMA.FTZ R121, R122, c[0x0][0x23c], -R119 ;  /* 0x00008f007a797a23 */ /* 0x000fe40000010877 */
[----:B------:R-:W-:Y:S01]  /*10ff0*/  HMMA.16816.F32 R40, R4, R18, R40 ;  /* 0x000000120428723c */ /* 0x000fe20000001828 */
[----:B------:R-:W4:Y:S04]  /*11000*/  LDSM.16.MT88.4 R16, [R152+0x9000] ;  /* 0x009000009810783b */ /* 0x000f280000004200 */
[----:B------:R-:W5:Y:S08]  /*11010*/  MUFU.EX2 R24, R24 ;  /* 0x0000001800187308 */ /* 0x000f700000000800 */
[----:B------:R-:W1:Y:S01]  /*11020*/  MUFU.EX2 R27, R27 ;  /* 0x0000001b001b7308 */ /* 0x000e620000000800 */
[----:B---3--:R-:W-:Y:S01]  /*11030*/  F2FP.PACK_AB R4, R26, R29 ;  /* 0x0000001d1a04723e */ /* 0x008fe200000000ff */
[----:B------:R-:W-:-:S04]  /*11040*/  FADD.FTZ R29, R29, R32 ;  /* 0x000000201d1d7221 */ /* 0x000fc80000010000 */
[----:B------:R-:W-:Y:S02]  /*11050*/  FADD.FTZ R26, R26, R29 ;  /* 0x0000001d1a1a7221 */ /* 0x000fe40000010000 */
[----:B------:R-:W-:Y:S01]  /*11060*/  MUFU.EX2 R31, R31 ;  /* 0x0000001f001f7308 */ /* 0x000fe20000000800 */
[----:B-----5:R-:W-:Y:S01]  /*11070*/  F2FP.PACK_AB R6, R24, R25 ;  /* 0x000000191806723e */ /* 0x020fe200000000ff */
[----:B------:R-:W-:-:S04]  /*11080*/  FADD.FTZ R25, R25, R26 ;  /* 0x0000001a19197221 */ /* 0x000fc80000010000 */
[----:B------:R-:W-:Y:S02]  /*11090*/  FADD.FTZ R24, R24, R25 ;  /* 0x0000001918187221 */ /* 0x000fe40000010000 */
[----:B------:R-:W3:Y:S01]  /*110a0*/  MUFU.EX2 R30, R30 ;  /* 0x0000001e001e7308 */ /* 0x000ee20000000800 */
[----:B-1----:R-:W-:Y:S01]  /*110b0*/  F2FP.PACK_AB R5, R28, R27 ;  /* 0x0000001b1c05723e */ /* 0x002fe200000000ff */
[----:B------:R-:W-:-:S04]  /*110c0*/  FADD.FTZ R27, R27, R0 ;  /* 0x000000001b1b7221 */ /* 0x000fc80000010000 */
[----:B------:R-:W-:Y:S02]  /*110d0*/  FADD.FTZ R28, R28, R27 ;  /* 0x0000001b1c1c7221 */ /* 0x000fe40000010000 */
[----:B------:R-:W-:Y:S01]  /*110e0*/  MUFU.EX2 R126, R126 ;  /* 0x0000007e007e7308 */ /* 0x000fe20000000800 */
[----:B---3--:R-:W-:-:S07]  /*110f0*/  F2FP.PACK_AB R7, R30, R31 ;  /* 0x0000001f1e07723e */ /* 0x008fce00000000ff */
[----:B------:R-:W1:Y:S01]  /*11100*/  MUFU.EX2 R121, R121 ;  /* 0x0000007900797308 */ /* 0x000e620000000800 */
[----:B------:R-:W-:-:S04]  /*11110*/  FADD.FTZ R31, R31, R28 ;  /* 0x0000001c1f1f7221 */ /* 0x000fc80000010000 */
[----:B------:R-:W-:Y:S01]  /*11120*/  FADD.FTZ R30, R30, R31 ;  /* 0x0000001f1e1e7221 */ /* 0x000fe20000010000 */
[C---:B------:R-:W-:Y:S08]  /*11130*/  HMMA.16816.F32 R96, R4.reuse, R12, R96 ;  /* 0x0000000c0460723c */ /* 0x040ff00000001860 */
        /* <DEDUP_REMOVED lines=12> */
[C---:B--2---:R-:W-:Y:S08]  /*11200*/  HMMA.16816.F32 R44, R4.reuse, R8, R44 ;  /* 0x00000008042c723c */ /* 0x044ff0000000182c */
[C---:B------:R-:W-:Y:S01]  /*11210*/  HMMA.16816.F32 R48, R4.reuse, R10, R48 ;  /* 0x0000000a0430723c */ /* 0x040fe20000001830 */
[----:B------:R-:W2:Y:S07]  /*11220*/  LDSM.16.MT88.4 R8, [R156+0x9800] ;  /* 0x009800009c08783b */ /* 0x000eae0000004200 */
[C---:B------:R-:W-:Y:S01]  /*11230*/  HMMA.16816.F32 R68, R4.reuse, R18, R68 ;  /* 0x000000120444723c */ /* 0x040fe20000001844 */
[----:B------:R-:W4:Y:S07]  /*11240*/  LDSM.16.MT88.4 R16, [R154+0x9800] ;  /* 0x009800009a10783b */ /* 0x000f2e0000004200 */
[C---:B-----5:R-:W-:Y:S08]  /*11250*/  HMMA.16816.F32 R52, R4.reuse, R20, R52 ;  /* 0x000000140434723c */ /* 0x060ff00000001834 */
[C---:B------:R-:W-:Y:S01]  /*11260*/  HMMA.16816.F32 R56, R4.reuse, R22, R56 ;  /* 0x000000160438723c */ /* 0x040fe20000001838 */
[----:B------:R-:W-:Y:S07]  /*11270*/  LDSM.16.MT88.4 R20, [R153+0x9800] ;  /* 0x009800009914783b */ /* 0x000fee0000004200 */
[C---:B---3--:R-:W-:Y:S08]  /*11280*/  HMMA.16816.F32 R60, R4.reuse, R12, R60 ;  /* 0x0000000c043c723c */ /* 0x048ff0000000183c */
[----:B------:R-:W-:Y:S01]  /*11290*/  HMMA.16816.F32 R64, R4, R14, R64 ;  /* 0x0000000e0440723c */ /* 0x000fe20000001840 */
[----:B------:R-:W3:Y:S06]  /*112a0*/  LDSM.16.MT88.4 R12, [R152+0x9800] ;  /* 0x00980000980c783b */ /* 0x000eec0000004200 */
        /* <DEDUP_REMOVED lines=96> */
.L_x_6377:
[----:B------:R-:W-:-:S05]  /*118b0*/  IMAD.MOV.U32 R6, RZ, RZ, c[0x0][0x1a0] ;  /* 0x00006800ff067624 */ /* 0x000fca00078e00ff */
[----:B------:R-:W-:-:S04]  /*118c0*/  LEA R6, -R6, RZ, 0x6 ;  /* 0x000000ff06067211 */ /* 0x000fc800078e31ff */
[----:B------:R-:W-:Y:S02]  /*118d0*/  SHF.R.S32.HI R0, RZ, 0x1f, R6 ;  /* 0x0000001fff007819 */ /* 0x000fe40000011406 */
.L_x_6378:
        /* <DEDUP_REMOVED lines=39> */
[----:B------:R-:W-:Y:S01]  /*11b50*/  @P2 LEA R18, P5, R6, c[0x0][0x170], 0x1 ;  /* 0x00005c0006122a11 */ /* 0x000fe200078a08ff */
[----:B------:R-:W-:Y:S01]  /*11b60*/  @!P0 STS.128 [R172+0x8800], RZ ;  /* 0x008800ffac008388 */ /* 0x000fe20000000c00 */
[C---:B------:R-:W-:Y:S01]  /*11b70*/  @P0 LEA R24, P4, R5.reuse, R182, 0x1 ;  /* 0x000000b605180211 */ /* 0x040fe200078808ff */
[----:B------:R-:W-:Y:S01]  /*11b80*/  @P2 IMAD.X R101, R4, 0x1, R101, P1 ;  /* 0x0000000104652824 */ /* 0x000fe200008e0665 */
[----:B------:R-:W-:Y:S01]  /*11b90*/  @P2 LEA.HI.X R19, R6, c[0x0][0x174], R7, 0x1, P5 ;  /* 0x00005d0006132a11 */ /* 0x000fe200028f0c07 */
[----:B------:R-:W-:Y:S01]  /*11ba0*/  @!PT LDS RZ, [RZ] ;  /* 0x00000000fffff984 */ /* 0x000fe20000000800 */
[----:B------:R-:W-:Y:S01]  /*11bb0*/  @!PT LDS RZ, [RZ] ;  /* 0x00000000fffff984 */ /* 0x000fe20000000800 */
[----:B------:R-:W-:Y:S01]  /*11bc0*/  @!PT LDS RZ, [RZ] ;  /* 0x00000000fffff984 */ /* 0x000fe20000000800 */
[----:B------:R3:W-:Y:S01]  /*11bd0*/  @P2 LDGSTS.E.BYPASS.LTC128B.128 [R172+0xa800], [R8.64+0x80] ;  /* 0x0a80008008ac2fae */ /* 0x0007e2000b901d46 */
[C---:B------:R-:W-:Y:S01]  /*11be0*/  @P2 LEA R26, P1, R104.reuse, c[0x0][0x170], 0x1 ;  /* 0x00005c00681a2a11 */ /* 0x040fe200078208ff */
[----:B------:R-:W-:Y:S01]  /*11bf0*/  IMAD.MOV.U32 R182, RZ, RZ, R128 ;  /* 0x000000ffffb67224 */ /* 0x000fe200078e0080 */
[----:B------:R-:W-:Y:S01]  /*11c00*/  @P0 LEA.HI.X R25, R5, R183, R4, 0x1, P4 ;  /* 0x000000b705190211 */ /* 0x000fe200020f0c04 */
[----:B------:R-:W-:Y:S01]  /*11c10*/  @!P2 STS.128 [R172+0xa800], RZ ;  /* 0x00a800ffac00a388 */ /* 0x000fe20000000c00 */
[----:B------:R-:W-:Y:S01]  /*11c20*/  @P2 LEA.HI.X R27, R104, c[0x0][0x174], R101, 0x1, P1 ;  /* 0x00005d00681b2a11 */ /* 0x000fe200008f0c65 */
[----:B------:R-:W-:-:S02]  /*11c30*/  IMAD.MOV.U32 R183, RZ, RZ, R129 ;  /* 0x000000ffffb77224 */ /* 0x000fc400078e0081 */
        /* <DEDUP_REMOVED lines=22> */
[----:B--2---:R-:W4:Y:S04]  /*11da0*/  LDSM.16.M88.4 R12, [R161+0x4800] ;  /* 0x00480000a10c783b */ /* 0x004f280000000200 */
[----:B------:R-:W3:Y:S04]  /*11db0*/  LDSM.16.M88.4 R4, [R161+0x5000] ;  /* 0x00500000a104783b */ /* 0x000ee80000000200 */
[----:B------:R-:W2:Y:S04]  /*11dc0*/  LDSM.16.M88.4 R124, [R161+0x5800] ;  /* 0x00580000a17c783b */ /* 0x000ea80000000200 */
[----:B------:R-:W-:Y:S04]  /*11dd0*/  LDSM.16.M88.4 R28, [R160] ;  /* 0x00000000a01c783b */ /* 0x000fe80000000200 */
[----:B------:R-:W1:Y:S04]  /*11de0*/  LDSM.16.M88.4 R120, [R159] ;  /* 0x000000009f78783b */ /* 0x000e680000000200 */
[----:B------:R-:W1:Y:S04]  /*11df0*/  LDSM.16.M88.4 R108, [R151] ;  /* 0x00000000976c783b */ /* 0x000e680000000200 */
[----:B------:R-:W1:Y:S04]  /*11e00*/  LDSM.16.M88.4 R104, [R150] ;  /* 0x000000009668783b */ /* 0x000e680000000200 */
[----:B------:R-:W1:Y:S04]  /*11e10*/  LDSM.16.M88.4 R32, [R149] ;  /* 0x000000009520783b */ /* 0x000e680000000200 */
[----:B------:R-:W0:Y:S01]  /*11e20*/  LDGDEPBAR ;  /* 0x00000000000079af */ /* 0x000e220000000000 */
[C---:B-----5:R-:W-:Y:S08]  /*11e30*/  HMMA.16816.F32 R24, R112.reuse, R20, RZ ;  /* 0x000000147018723c */ /* 0x060ff000000018ff */
[C---:B----4-:R-:W-:Y:S08]  /*11e40*/  HMMA.16816.F32 R16, R112.reuse, R12, RZ ;  /* 0x0000000c7010723c */ /* 0x050ff000000018ff */
[C---:B---3--:R-:W-:Y:S08]  /*11e50*/  HMMA.16816.F32 R8, R112.reuse, R4, RZ ;  /* 0x000000047008723c */ /* 0x048ff000000018ff */
[C---:B------:R-:W-:Y:S08]  /*11e60*/  HMMA.16816.F32 R20, R112.reuse, R22, RZ ;  /* 0x000000167014723c */ /* 0x040ff000000018ff */
[C---:B------:R-:W-:Y:S08]  /*11e70*/  HMMA.16816.F32 R12, R112.reuse, R14, RZ ;  /* 0x0000000e700c723c */ /* 0x040ff000000018ff */
[C---:B------:R-:W-:Y:S08]  /*11e80*/  HMMA.16816.F32 R4, R112.reuse, R6, RZ ;  /* 0x000000067004723c */ /* 0x040ff000000018ff */
[C---:B--2---:R-:W-:Y:S08]  /*11e90*/  HMMA.16816.F32 R116, R112.reuse, R124, RZ ;  /* 0x0000007c7074723c */ /* 0x044ff000000018ff */
[----:B------:R-:W-:Y:S01]  /*11ea0*/  HMMA.16816.F32 R112, R112, R126, RZ ;  /* 0x0000007e7070723c */ /* 0x000fe200000018ff */
        /* <DEDUP_REMOVED lines=43> */
[C---:B--2---:R-:W-:Y:S08]  /*12160*/  HMMA.16816.F32 R8, R32.reuse, R28, R8 ;  /* 0x0000001c2008723c */ /* 0x044ff00000001808 */
[C---:B------:R-:W-:Y:S01]  /*12170*/  HMMA.16816.F32 R4, R32.reuse, R30, R4 ;  /* 0x0000001e2004723c */ /* 0x040fe20000001804 */
[----:B------:R-:W1:Y:S07]  /*12180*/  LDSM.16.M88.4 R28, [R160+0x2000] ;  /* 0x00200000a01c783b */ /* 0x000e6e0000000200 */
[C---:B------:R-:W-:Y:S08]  /*12190*/  HMMA.16816.F32 R16, R32.reuse, R104, R16 ;  /* 0x000000682010723c */ /* 0x040ff00000001810 */
[C---:B------:R-:W-:Y:S01]  /*121a0*/  HMMA.16816.F32 R12, R32.reuse, R106, R12 ;  /* 0x0000006a200c723c */ /* 0x040fe2000000180c */
[----:B------:R-:W2:Y:S07]  /*121b0*/  LDSM.16.M88.4 R104, [R146] ;  /* 0x000000009268783b */ /* 0x000eae0000000200 */
[C---:B------:R-:W-:Y:S08]  /*121c0*/  HMMA.16816.F32 R116, R32.reuse, R120, R116 ;  /* 0x000000782074723c */ /* 0x040ff00000001874 */
[----:B------:R-:W-:Y:S01]  /*121d0*/  HMMA.16816.F32 R112, R32, R122, R112 ;  /* 0x0000007a2070723c */ /* 0x000fe20000001870 */
[----:B------:R-:W3:Y:S04]  /*121e0*/  LDSM.16.M88.4 R32, [R145] ;  /* 0x000000009120783b */ /* 0x000ee80000000200 */
[----:B------:R-:W-:Y:S03]  /*121f0*/  LDSM.16.M88.4 R120, [R155+0x7800] ;  /* 0x007800009b78783b */ /* 0x000fe60000000200 */
        /* <DEDUP_REMOVED lines=20> */
[C---:B-1----:R-:W-:Y:S08]  /*12340*/  HMMA.16816.F32 R8, R124.reuse, R28, R8 ;  /* 0x0000001c7c08723c */ /* 0x042ff00000001808 */
[----:B------:R-:W-:Y:S01]  /*12350*/  HMMA.16816.F32 R4, R124, R30, R4 ;  /* 0x0000001e7c04723c */ /* 0x000fe20000001804 */
[----:B------:R-:W1:Y:S07]  /*12360*/  LDSM.16.M88.4 R28, [R148+0x3000] ;  /* 0x00300000941c783b */ /* 0x000e6e0000000200 */
[C---:B--2---:R-:W-:Y:S08]  /*12370*/  HMMA.16816.F32 R20, R108.reuse, R106, R20 ;  /* 0x0000006a6c14723c */ /* 0x044ff00000001814 */
[C---:B------:R-:W-:Y:S08]  /*12380*/  HMMA.16816.F32 R24, R108.reuse, R104, R24 ;  /* 0x000000686c18723c */ /* 0x040ff00000001818 */
[C---:B---3--:R-:W-:Y:S01]  /*12390*/  HMMA.16816.F32 R16, R108.reuse, R32, R16 ;  /* 0x000000206c10723c */ /* 0x048fe20000001810 */
[----:B------:R-:W2:Y:S07]  /*123a0*/  S2R R33, SR_TID.X ;  /* 0x0000000000217919 */ /* 0x000eae0000002100 */
[----:B------:R-:W-:Y:S01]  /*123b0*/  FMUL.FTZ R20, R20, c[0x0][0x2ec] ;  /* 0x0000bb0014147a20 */ /* 0x000fe20000410000 */
[----:B------:R-:W-:Y:S01]  /*123c0*/  HMMA.16816.F32 R12, R108, R34, R12 ;  /* 0x000000226c0c723c */ /* 0x000fe2000000180c */
[----:B------:R-:W-:-:S02]  /*123d0*/  FMUL.FTZ R22, R22, c[0x0][0x2ec] ;  /* 0x0000bb0016167a20 */ /* 0x000fc40000410000 */
[----:B------:R-:W-:-:S04]  /*123e0*/  FMUL.FTZ R21, R21, c[0x0][0x2ec] ;  /* 0x0000bb0015157a20 */ /* 0x000fc80000410000 */
[----:B------:R-:W-:Y:S01]  /*123f0*/  FMUL.FTZ R0, R24, c[0x0][0x2ec] ;  /* 0x0000bb0018007a20 */ /* 0x000fe20000410000 */
[----:B-1----:R-:W-:Y:S01]  /*12400*/  HMMA.16816.F32 R8, R108, R28, R8 ;  /* 0x0000001c6c08723c */ /* 0x002fe20000001808 */
[----:B------:R-:W-:Y:S01]  /*12410*/  FMUL.FTZ R24, R26, c[0x0][0x2ec] ;  /* 0x0000bb001a187a20 */ /* 0x000fe20000410000 */
[----:B------:R-:W-:Y:S01]  /*12420*/  MUFU.TANH R22, R22 ;  /* 0x0000001600167308 */ /* 0x000fe20000002400 */
[----:B------:R-:W-:Y:S02]  /*12430*/  FMUL.FTZ R26, R27, c[0x0][0x2ec] ;  /* 0x0000bb001b1a7a20 */ /* 0x000fe40000410000 */
[----:B------:R-:W-:Y:S02]  /*12440*/  FMUL.FTZ R25, R25, c[0x0][0x2ec] ;  /* 0x0000bb0019197a20 */ /* 0x000fe40000410000 */
[----:B------:R-:W-:Y:S01]  /*12450*/  FMUL.FTZ R16, R16, c[0x0][0x2ec] ;  /* 0x0000bb0010107a20 */ /* 0x000fe20000410000 */
[----:B------:R-:W-:Y:S01]  /*12460*/  HMMA.16816.F32 R112, R124, R122, R112 ;  /* 0x0000007a7c70723c */ /* 0x000fe20000001870 */
[----:B------:R-:W-:Y:S01]  /*12470*/  FMUL.FTZ R17, R17, c[0x0][0x2ec] ;  /* 0x0000bb0011117a20 */ /* 0x000fe20000410000 */
[----:B------:R1:W3:Y:S01]  /*12480*/  MUFU.TANH R27, R20 ;  /* 0x00000014001b7308 */ /* 0x0002e20000002400 */
[----:B------:R-:W-:-:S02]  /*12490*/  FMUL.FTZ R18, R18, c[0x0][0x2ec] ;  /* 0x0000bb0012127a20 */ /* 0x000fc40000410000 */
[----:B------:R-:W-:-:S03]  /*124a0*/  FMUL.FTZ R29, R23, c[0x0][0x2ec] ;  /* 0x0000bb00171d7a20 */ /* 0x000fc60000410000 */
[----:B------:R-:W-:Y:S01]  /*124b0*/  HMMA.16816.F32 R4, R108, R30, R4 ;  /* 0x0000001e6c04723c */ /* 0x000fe20000001804 */
[----:B------:R-:W-:Y:S01]  /*124c0*/  FMUL.FTZ R124, R14, c[0x0][0x2ec] ;  /* 0x0000bb000e7c7a20 */ /* 0x000fe20000410000 */
[----:B------:R-:W-:Y:S01]  /*124d0*/  MUFU.TANH R23, R16 ;  /* 0x0000001000177308 */ /* 0x000fe20000002400 */
[----:B------:R-:W-:Y:S02]  /*124e0*/  FMUL.FTZ R14, R15, c[0x0][0x2ec] ;  /* 0x0000bb000f0e7a20 */ /* 0x000fe40000410000 */
[----:B------:R-:W-:Y:S02]  /*124f0*/  FMUL.FTZ R107, R12, c[0x0][0x2ec] ;  /* 0x0000bb000c6b7a20 */ /* 0x000fe40000410000 */
[----:B------:R-:W-:Y:S02]  /*12500*/  FMUL.FTZ R12, R13, c[0x0][0x2ec] ;  /* 0x0000bb000d0c7a20 */ /* 0x000fe40000410000 */
[----:B------:R-:W-:Y:S01]  /*12510*/  FMUL.FTZ R15, R9, c[0x0][0x2ec] ;  /* 0x0000bb00090f7a20 */ /* 0x000fe20000410000 */
[----:B------:R-:W-:Y:S01]  /*12520*/  MUFU.TANH R28, R17 ;  /* 0x00000011001c7308 */ /* 0x000fe20000002400 */
[----:B-1----:R-:W-:-:S02]  /*12530*/  FMUL.FTZ R20, R19, c[0x0][0x2ec] ;  /* 0x0000bb0013147a20 */ /* 0x002fc40000410000 */
[----:B--2---:R-:W-:Y:S02]  /*12540*/  IMAD.SHL.U32 R9, R33, 0x2, RZ ;  /* 0x0000000221097824 */ /* 0x004fe400078e00ff */
[----:B------:R-:W-:Y:S02]  /*12550*/  FMUL.FTZ R8, R8, c[0x0][0x2ec] ;  /* 0x0000bb0008087a20 */ /* 0x000fe40000410000 */
[----:B------:R-:W-:Y:S01]  /*12560*/  FMUL.FTZ R122, R10, c[0x0][0x2ec] ;  /* 0x0000bb000a7a7a20 */ /* 0x000fe20000410000 */
[----:B------:R1:W2:Y:S01]  /*12570*/  MUFU.TANH R32, R18 ;  /* 0x0000001200207308 */ /* 0x0002a20000002400 */
[----:B------:R-:W-:Y:S01]  /*12580*/  LOP3.LUT R9, R9, 0x6, RZ, 0xc0, !PT ;  /* 0x0000000609097812 */ /* 0x000fe200078ec0ff */
[----:B------:R-:W-:-:S04]  /*12590*/  FMUL.FTZ R10, R11, c[0x0][0x2ec] ;  /* 0x0000bb000b0a7a20 */ /* 0x000fc80000410000 */
[----:B------:R-:W-:Y:S02]  /*125a0*/  IMAD R9, R176, 0x40, R9 ;  /* 0x00000040b0097824 */ /* 0x000fe400078e0209 */
[----:B------:R-:W4:Y:S01]  /*125b0*/  MUFU.TANH R25, R25 ;  /* 0x0000001900197308 */ /* 0x000f220000002400 */
[----:B------:R-:W-:Y:S02]  /*125c0*/  FMUL.FTZ R123, R4, c[0x0][0x2ec] ;  /* 0x0000bb00047b7a20 */ /* 0x000fe40000410000 */
[----:B------:R-:W-:Y:S01]  /*125d0*/  IADD3 R4, R9, 0x8, RZ ;  /* 0x0000000809047810 */ /* 0x000fe20007ffe0ff */
[----:B------:R-:W-:Y:S02]  /*125e0*/  FMUL.FTZ R121, R5, c[0x0][0x2ec] ;  /* 0x0000bb0005797a20 */ /* 0x000fe40000410000 */
[----:B------:R-:W-:Y:S01]  /*125f0*/  FMUL.FTZ R120, R6, c[0x0][0x2ec] ;  /* 0x0000bb0006787a20 */ /* 0x000fe20000410000 */
[C---:B------:R-:W-:Y:S01]  /*12600*/  ISETP.GE.AND P1, PT, R4.reuse, R2, PT ;  /* 0x000000020400720c */ /* 0x040fe20003f26270 */
[----:B-1----:R-:W1:Y:S01]  /*12610*/  LDSM.16.M88.4 R16, [R148+0x3800] ;  /* 0x003800009410783b */ /* 0x002e620000000200 */
[----:B------:R-:W5:Y:S01]  /*12620*/  MUFU.TANH R26, R26 ;  /* 0x0000001a001a7308 */ /* 0x000f620000002400 */
[----:B------:R-:W-:Y:S01]  /*12630*/  ISETP.GE.AND P0, PT, R4, R103, PT ;  /* 0x000000670400720c */ /* 0x000fe20003f06270 */
[----:B------:R-:W-:Y:S01]  /*12640*/  FMUL.FTZ R11, R7, c[0x0][0x2ec] ;  /* 0x0000bb00070b7a20 */ /* 0x000fe20000410000 */
[----:B------:R-:W-:Y:S01]  /*12650*/  IADD3 R4, R9, 0x10, RZ ;  /* 0x0000001009047810 */ /* 0x000fe20007ffe0ff */
[----:B------:R-:W-:-:S04]  /*12660*/  DEPBAR.LE SB0, 0x0 ;  /* 0x000080000000791a */ /* 0x000fc80000000000 */
[----:B------:R4:W-:Y:S01]  /*12670*/  MUFU.TANH R13, R8 ;  /* 0x00000008000d7308 */ /* 0x0009e20000002400 */
[----:B---3--:R-:W-:Y:S02]  /*12680*/  FSEL R5, R27, -INF , !P1 ;  /* 0xff8000001b057808 */ /* 0x008fe40004800000 */
[----:B------:R-:W-:Y:S02]  /*12690*/  ISETP.GE.AND P1, PT, R4, R103, PT ;  /* 0x000000670400720c */ /* 0x000fe40003f26270 */
[----:B------:R-:W-:Y:S02]  /*126a0*/  FSEL R6, R22, -INF , !P0 ;  /* 0xff80000016067808 */ /* 0x000fe40004000000 */
[----:B--2---:R-:W-:Y:S01]  /*126b0*/  FSEL R22, R32, -INF , !P1 ;  /* 0xff80000020167808 */ /* 0x004fe20004800000 */
[----:B------:R-:W2:Y:S01]  /*126c0*/  MUFU.TANH R21, R21 ;  /* 0x0000001500157308 */ /* 0x000ea20000002400 */
[----:B----4-:R-:W-:-:S07]  /*126d0*/  IADD3 R8, R9, 0x1, RZ ;  /* 0x0000000109087810 */ /* 0x010fce0007ffe0ff */
[----:B------:R-:W3:Y:S01]  /*126e0*/  MUFU.TANH R29, R29 ;  /* 0x0000001d001d7308 */ /* 0x000ee20000002400 */
[C---:B------:R-:W-:Y:S02]  /*126f0*/  ISETP.GE.AND P5, PT, R8.reuse, R2, PT ;  /* 0x000000020800720c */ /* 0x040fe40003fa6270 */
[----:B------:R-:W-:Y:S02]  /*12700*/  ISETP.GE.AND P6, PT, R8, R103, PT ;  /* 0x000000670800720c */ /* 0x000fe40003fc6270 */
[----:B------:R-:W-:-:S03]  /*12710*/  IADD3 R8, R9, 0x9, RZ ;  /* 0x0000000909087810 */ /* 0x000fc60007ffe0ff */
[----:B------:R-:W4:Y:S01]  /*12720*/  MUFU.TANH R20, R20 ;  /* 0x0000001400147308 */ /* 0x000f220000002400 */
[----:B------:R-:W-:Y:S02]  /*12730*/  FSEL R25, R25, -INF , !P5 ;  /* 0xff80000019197808 */ /* 0x000fe40006800000 */
[CC--:B------:R-:W-:Y:S02]  /*12740*/  ISETP.GE.AND P4, PT, R8.reuse, R2.reuse, PT ;  /* 0x000000020800720c */ /* 0x0c0fe40003f86270 */
[----:B------:R-:W-:Y:S01]  /*12750*/  ISETP.GE.AND P5, PT, R8, R103, PT ;  /* 0x000000670800720c */ /* 0x000fe20003fa6270 */
[----:B-1----:R-:W-:Y:S01]  /*12760*/  HMMA.16816.F32 R116, R108, R16, R116 ;  /* 0x000000106c74723c */ /* 0x002fe20000001874 */
[----:B-----5:R-:W-:Y:S01]  /*12770*/  FSEL R8, R26, -INF , !P6 ;  /* 0xff8000001a087808 */ /* 0x020fe20007000000 */
[----:B------:R-:W1:Y:S01]  /*12780*/  MUFU.TANH R107, R107 ;  /* 0x0000006b006b7308 */ /* 0x000e620000002400 */
[----:B------:R-:W-:Y:S02]  /*12790*/  ISETP.GE.AND P6, PT, R4, R2, PT ;  /* 0x000000020400720c */ /* 0x000fe40003fc6270 */
[----:B------:R-:W-:-:S02]  /*127a0*/  IADD3 R4, R9, 0x11, RZ ;  /* 0x0000001109047810 */ /* 0x000fc40007ffe0ff */
[C---:B------:R-:W-:Y:S01]  /*127b0*/  IADD3 R17, R9.reuse, 0x18, RZ ;  /* 0x0000001809117810 */ /* 0x040fe20007ffe0ff */
[----:B------:R-:W-:Y:S01]  /*127c0*/  HMMA.16816.F32 R112, R108, R18, R112 ;  /* 0x000000126c70723c */ /* 0x000fe20000001870 */
[C---:B------:R-:W-:Y:S01]  /*127d0*/  ISETP.GE.AND P0, PT, R4.reuse, R2, PT ;  /* 0x000000020400720c */ /* 0x040fe20003f06270 */
[----:B------:R-:W-:Y:S01]  /*127e0*/  MUFU.TANH R12, R12 ;  /* 0x0000000c000c7308 */ /* 0x000fe20000002400 */
[----:B------:R-:W-:Y:S02]  /*127f0*/  IADD3 R16, R9, 0x19, RZ ;  /* 0x0000001909107810 */ /* 0x000fe40007ffe0ff */
[----:B--2---:R-:W-:Y:S02]  /*12800*/  FSEL R7, R21, -INF , !P4 ;  /* 0xff80000015077808 */ /* 0x004fe40006000000 */
[----:B------:R-:W-:Y:S02]  /*12810*/  ISETP.GE.AND P4, PT, R4, R103, PT ;  /* 0x000000670400720c */ /* 0x000fe40003f86270 */
[----:B---3--:R-:W-:Y:S01]  /*12820*/  FSEL R4, R29, -INF , !P5 ;  /* 0xff8000001d047808 */ /* 0x008fe20006800000 */
[----:B------:R-:W2:Y:S01]  /*12830*/  MUFU.TANH R124, R124 ;  /* 0x0000007c007c7308 */ /* 0x000ea20000002400 */
[----:B------:R-:W-:-:S02]  /*12840*/  FSEL R23, R23, -INF , !P6 ;  /* 0xff80000017177808 */ /* 0x000fc40007000000 */
[----:B------:R-:W-:Y:S02]  /*12850*/  FSEL R21, R28, -INF , !P0 ;  /* 0xff8000001c157808 */ /* 0x000fe40004000000 */
[-C--:B------:R-:W-:Y:S01]  /*12860*/  ISETP.GE.AND P5, PT, R17, R2.reuse, PT ;  /* 0x000000021100720c */ /* 0x080fe20003fa6270 */
[----:B------:R-:W-:Y:S01]  /*12870*/  FMUL.FTZ R101, R117, c[0x0][0x2ec] ;  /* 0x0000bb0075657a20 */ /* 0x000fe20000410000 */
[-C--:B------:R-:W-:Y:S01]  /*12880*/  ISETP.GE.AND P6, PT, R17, R103.reuse, PT ;  /* 0x000000671100720c */ /* 0x080fe20003fc6270 */
[----:B------:R-:W-:Y:S01]  /*12890*/  MUFU.TANH R15, R15 ;  /* 0x0000000f000f7308 */ /* 0x000fe20000002400 */
[-C--:B------:R-:W-:Y:S01]  /*128a0*/  ISETP.GE.AND P1, PT, R16, R2.reuse, PT ;  /* 0x000000021000720c */ /* 0x080fe20003f26270 */
[----:B------:R-:W-:Y:S01]  /*128b0*/  FMUL.FTZ R105, R116, c[0x0][0x2ec] ;  /* 0x0000bb0074697a20 */ /* 0x000fe20000410000 */
[----:B------:R-:W-:Y:S01]  /*128c0*/  ISETP.GE.AND P0, PT, R16, R103, PT ;  /* 0x000000671000720c */ /* 0x000fe20003f06270 */
[----:B------:R-:W-:Y:S01]  /*128d0*/  FMUL.FTZ R104, R118, c[0x0][0x2ec] ;  /* 0x0000bb0076687a20 */ /* 0x000fe20000410000 */
[C---:B------:R-:W-:Y:S01]  /*128e0*/  IADD3 R17, R9.reuse, 0x20, RZ ;  /* 0x0000002009117810 */ /* 0x040fe20007ffe0ff */
[----:B------:R-:W-:Y:S01]  /*128f0*/  FMUL.FTZ R33, R114, c[0x0][0x2ec] ;  /* 0x0000bb0072217a20 */ /* 0x000fe20000410000 */
[----:B------:R-:W-:Y:S01]  /*12900*/  IADD3 R16, R9, 0x21, RZ ;  /* 0x0000002109107810 */ /* 0x000fe20007ffe0ff */
[----:B------:R-:W3:Y:S01]  /*12910*/  MUFU.TANH R122, R122 ;  /* 0x0000007a007a7308 */ /* 0x000ee20000002400 */
[----:B----4-:R-:W-:Y:S01]  /*12920*/  FSEL R126, R20, -INF , !P4 ;  /* 0xff800000147e7808 */ /* 0x010fe20006000000 */
[----:B------:R-:W-:Y:S01]  /*12930*/  FMUL.FTZ R102, R119, c[0x0][0x2ec] ;  /* 0x0000bb0077667a20 */ /* 0x000fe20000410000 */
[----:B-1----:R-:W-:Y:S01]  /*12940*/  FSEL R107, R107, -INF , !P5 ;  /* 0xff8000006b6b7808 */ /* 0x002fe20006800000 */
[----:B------:R-:W-:Y:S01]  /*12950*/  FMUL.FTZ R106, R112, c[0x0][0x2ec] ;  /* 0x0000bb00706a7a20 */ /* 0x000fe20000410000 */
[----:B--2---:R-:W-:Y:S01]  /*12960*/  FSEL R124, R124, -INF , !P6 ;  /* 0xff8000007c7c7808 */ /* 0x004fe20007000000 */
[----:B------:R-:W-:Y:S01]  /*12970*/  FMUL.FTZ R34, R115, c[0x0][0x2ec] ;  /* 0x0000bb0073227a20 */ /* 0x000fe20000410000 */
[----:B------:R-:W-:Y:S01]  /*12980*/  FSEL R111, R12, -INF , !P1 ;  /* 0xff8000000c6f7808 */ /* 0x000fe20004800000 */
        /* <DEDUP_REMOVED lines=12> */
[-C--:B------:R-:W-:Y:S02]  /*12a50*/  ISETP.GE.AND P4, PT, R16, R103.reuse, PT ;  /* 0x000000671000720c */ /* 0x080fe40003f86270 */
[C---:B------:R-:W-:Y:S02]  /*12a60*/  ISETP.GE.AND P5, PT, R12.reuse, R2, PT ;  /* 0x000000020c00720c */ /* 0x040fe40003fa6270 */
[----:B------:R-:W-:Y:S01]  /*12a70*/  ISETP.GE.AND P6, PT, R12, R103, PT ;  /* 0x000000670c00720c */ /* 0x000fe20003fc6270 */
[----:B------:R-:W4:Y:S01]  /*12a80*/  MUFU.TANH R101, R101 ;  /* 0x0000006500657308 */ /* 0x000f220000002400 */
[----:B------:R-:W-:-:S02]  /*12a90*/  IADD3 R12, R9, 0x31, RZ ;  /* 0x00000031090c7810 */ /* 0x000fc40007ffe0ff */
[----:B-1----:R-:W-:Y:S02]  /*12aa0*/  FSEL R120, R120, -INF , !P4 ;  /* 0xff80000078787808 */ /* 0x002fe40006000000 */
[----:B------:R-:W-:Y:S02]  /*12ab0*/  ISETP.GE.AND P4, PT, R12, R2, PT ;  /* 0x000000020c00720c */ /* 0x000fe40003f86270 */
[----:B--2---:R-:W-:Y:S01]  /*12ac0*/  FSEL R116, R11, -INF , !P6 ;  /* 0xff8000000b747808 */ /* 0x004fe20007000000 */
[----:B------:R-:W1:Y:S01]  /*12ad0*/  MUFU.TANH R14, R14 ;  /* 0x0000000e000e7308 */ /* 0x000e620000002400 */
[----:B------:R-:W-:Y:S02]  /*12ae0*/  IADD3 R11, R9, 0x38, RZ ;  /* 0x00000038090b7810 */ /* 0x000fe40007ffe0ff */
[----:B---3--:R-:W-:Y:S01]  /*12af0*/  FSEL R118, R10, -INF , !P1 ;  /* 0xff8000000a767808 */ /* 0x008fe20004800000 */
[----:B------:R-:W-:Y:S01]  /*12b00*/  FMUL.FTZ R10, R113, c[0x0][0x2ec] ;  /* 0x0000bb00710a7a20 */ /* 0x000fe20000410000 */
[----:B------:R-:W-:-:S02]  /*12b10*/  IADD3 R13, R9, 0x30, RZ ;  /* 0x00000030090d7810 */ /* 0x000fc40007ffe0ff */
[-C--:B------:R-:W-:Y:S01]  /*12b20*/  ISETP.GE.AND P6, PT, R9, R2.reuse, PT ;  /* 0x000000020900720c */ /* 0x080fe20003fc6270 */
[----:B------:R-:W2:Y:S01]  /*12b30*/  MUFU.TANH R33, R33 ;  /* 0x0000002100217308 */ /* 0x000ea20000002400 */
[----:B----4-:R-:W-:Y:S02]  /*12b40*/  FSEL R101, R101, -INF , !P4 ;  /* 0xff80000065657808 */ /* 0x010fe40006000000 */
[----:B------:R-:W-:Y:S02]  /*12b50*/  ISETP.GE.AND P4, PT, R11, R103, PT ;  /* 0x000000670b00720c */ /* 0x000fe40003f86270 */
[----:B------:R-:W-:-:S03]  /*12b60*/  ISETP.GE.AND P1, PT, R13, R2, PT ;  /* 0x000000020d00720c */ /* 0x000fc60003f26270 */
[----:B------:R-:W3:Y:S01]  /*12b70*/  MUFU.TANH R123, R123 ;  /* 0x0000007b007b7308 */ /* 0x000ee20000002400 */
[----:B-1----:R-:W-:Y:S02]  /*12b80*/  FSEL R20, R14, -INF , !P0 ;  /* 0xff8000000e147808 */ /* 0x002fe40004000000 */
[----:B------:R-:W-:-:S05]  /*12b90*/  ISETP.GE.AND P0, PT, R16, R2, PT ;  /* 0x000000021000720c */ /* 0x000fca0003f06270 */
[----:B------:R-:W1:Y:S01]  /*12ba0*/  MUFU.TANH R121, R121 ;  /* 0x0000007900797308 */ /* 0x000e620000002400 */
[----:B--2---:R-:W-:Y:S02]  /*12bb0*/  FSEL R33, R33, -INF , !P4 ;  /* 0xff80000021217808 */ /* 0x004fe40006000000 */
[----:B------:R-:W-:-:S05]  /*12bc0*/  ISETP.GT.AND P4, PT, R176, R163, PT ;  /* 0x000000a3b000720c */ /* 0x000fca0003f84270 */
        /* <DEDUP_REMOVED lines=8> */
[C---:B------:R-:W-:Y:S02]  /*12c50*/  ISETP.GE.AND P1, PT, R9.reuse, R103, PT ;  /* 0x000000670900720c */ /* 0x040fe40003f26270 */
[----:B------:R-:W-:-:S03]  /*12c60*/  IADD3 R9, R9, 0x39, RZ ;  /* 0x0000003909097810 */ /* 0x000fc60007ffe0ff */
[----:B------:R-:W2:Y:S01]  /*12c70*/  MUFU.TANH R106, R106 ;  /* 0x0000006a006a7308 */ /* 0x000ea20000002400 */
[----:B---3--:R-:W-:Y:S01]  /*12c80*/  FSEL R104, R104, -INF , !P0 ;  /* 0xff80000068687808 */ /* 0x008fe20004000000 */
[----:B------:R-:W-:Y:S01]  /*12c90*/  BAR.SYNC.DEFER_BLOCKING 0x0 ;  /* 0x0000000000007b1d */ /* 0x000fe20000010000 */
        /* <DEDUP_REMOVED lines=8> */
[----:B---3--:R-:W-:-:S07]  /*12d20*/  FSEL R9, R0, -INF , !P6 ;  /* 0xff80000000097808 */ /* 0x008fce0007000000 */
[----:B------:R-:W3:Y:S01]  /*12d30*/  MUFU.TANH R34, R34 ;  /* 0x0000002200227308 */ /* 0x000ee20000002400 */
[----:B-1----:R-:W-:Y:S02]  /*12d40*/  FSEL R0, R24, -INF , !P1 ;  /* 0xff80000018007808 */ /* 0x002fe40004800000 */
[----:B--2---:R-:W-:Y:S02]  /*12d50*/  FSEL R103, R10, -INF , !P5 ;  /* 0xff8000000a677808 */ /* 0x004fe40006800000 */
[----:B---3--:R-:W-:Y:S01]  /*12d60*/  FSEL R34, R34, -INF , !P0 ;  /* 0xff80000022227808 */ /* 0x008fe20004000000 */
        /* <DEDUP_REMOVED lines=61> */
.L_x_6380:
[----:B------:R-:W-:-:S05]  /*13140*/  IMAD.MOV.U32 R12, RZ, RZ, c[0x0][0x198] ;  /* 0x00006600ff0c7624 */ /* 0x000fca00078e00ff */
[----:B------:R-:W-:-:S04]  /*13150*/  LEA R12, -R12, RZ, 0x6 ;  /* 0x000000ff0c0c7211 */ /* 0x000fc800078e31ff */
[----:B------:R-:W-:Y:S02]  /*13160*/  SHF.R.S32.HI R13, RZ, 0x1f, R12 ;  /* 0x0000001fff0d7819 */ /* 0x000fe4000001140c */
.L_x_6381:
        /* <DEDUP_REMOVED lines=24> */
[----:B------:R-:W-:Y:S01]  /*132f0*/  @P2 IMAD.MOV.U32 R11, RZ, RZ, R27 ;  /* 0x000000ffff0b2224 */ /* 0x000fe200078e001b */
[----:B------:R-:W-:Y:S01]  /*13300*/  @!P1 LEA R108, P6, R12, R174, 0x1 ;  /* 0x000000ae0c6c9211 */ /* 0x000fe200078c08ff */
        /* <DEDUP_REMOVED lines=43> */
.L_x_6379:
        /* <DEDUP_REMOVED lines=38> */
[----:B------:R-:W2:Y:S04]  /*13820*/  SHFL.BFLY PT, R27, R2, 0x1, 0x1f ;  /* 0x0c201f00021b7f89 */ /* 0x000ea800000e0000 */
[----:B------:R-:W-:Y:S01]  /*13830*/  LDSM.16.MT88.4 R12, [R154+0x8000] ;  /* 0x008000009a0c783b */ /* 0x000fe20000004200 */
        /* <DEDUP_REMOVED lines=12> */
[----:B------:R-:W-:Y:S01]  /*13900*/  FFMA.FTZ R28, R6, c[0x0][0x23c], -R35 ;  /* 0x00008f00061c7a23 */ /* 0x000fe20000010823 */
[----:B------:R-:W1:Y:S01]  /*13910*/  LDSM.16.MT88.4 R8, [R156+0x8000] ;  /* 0x008000009c08783b */ /* 0x000e620000004200 */
[----:B------:R-:W-:Y:S01]  /*13920*/  FSEL R6, R26, RZ, P0 ;  /* 0x000000ff1a067208 */ /* 0x000fe20000000000 */
[----:B------:R-:W-:Y:S01]  /*13930*/  FADD.FTZ R31, R100, -R31 ;  /* 0x8000001f641f7221 */ /* 0x000fe20000010000 */
[----:B------:R-:W-:Y:S01]  /*13940*/  MUFU.EX2 R30, R30 ;  /* 0x0000001e001e7308 */ /* 0x000fe20000000800 */
[----:B------:R-:W-:Y:S02]  /*13950*/  FFMA.FTZ R24, R25, c[0x0][0x23c], -R108 ;  /* 0x00008f0019187a23 */ /* 0x000fe4000001086c */
[----:B------:R-:W-:-:S02]  /*13960*/  FADD.FTZ R3, R3, -R6 ;  /* 0x8000000603037221 */ /* 0x000fc40000010000 */
[--C-:B------:R-:W-:Y:S02]  /*13970*/  FFMA.FTZ R25, R5, c[0x0][0x23c], -R108.reuse ;  /* 0x00008f0005197a23 */ /* 0x100fe4000001086c */
[----:B------:R-:W-:Y:S01]  /*13980*/  FMUL.FTZ R32, R3, c[0x0][0x23c] ;  /* 0x00008f0003207a20 */ /* 0x000fe20000410000 */
[----:B------:R-:W2:Y:S01]  /*13990*/  MUFU.EX2 R24, R24 ;  /* 0x0000001800187308 */ /* 0x000ea20000000800 */
[--C-:B------:R-:W-:Y:S02]  /*139a0*/  FFMA.FTZ R2, R7, c[0x0][0x23c], -R108.reuse ;  /* 0x00008f0007027a23 */ /* 0x100fe4000001086c */
[----:B------:R-:W-:Y:S02]  /*139b0*/  FMUL.FTZ R31, R31, c[0x0][0x23c] ;  /* 0x00008f001f1f7a20 */ /* 0x000fe40000410000 */
[----:B------:R-:W-:Y:S02]  /*139c0*/  FFMA.FTZ R3, R4, c[0x0][0x23c], -R35 ;  /* 0x00008f0004037a23 */ /* 0x000fe40000010823 */
[--C-:B------:R-:W-:Y:S01]  /*139d0*/  FFMA.FTZ R100, R107, c[0x0][0x23c], -R108.reuse ;  /* 0x00008f006b647a23 */ /* 0x100fe2000001086c */
        /* <DEDUP_REMOVED lines=10> */
[----:B------:R-:W-:Y:S01]  /*13a80*/  MUFU.EX2 R29, R29 ;  /* 0x0000001d001d7308 */ /* 0x000fe20000000800 */
[----:B------:R-:W-:Y:S01]  /*13a90*/  LDSM.16.MT88.4 R20, [R153+0x8800] ;  /* 0x008800009914783b */ /* 0x000fe20000004200 */
        /* <DEDUP_REMOVED lines=16> */
[----:B------:R-:W-:Y:S02]  /*13ba0*/  FFMA.FTZ R105, R105, c[0x0][0x23c], -R108 ;  /* 0x00008f0069697a23 */ /* 0x000fe4000001086c */
[--C-:B------:R-:W-:Y:S02]  /*13bb0*/  FFMA.FTZ R103, R104, c[0x0][0x23c], -R35.reuse ;  /* 0x00008f0068677a23 */ /* 0x100fe40000010823 */
        /* <DEDUP_REMOVED lines=16> */
[----:B------:R-:W-:Y:S01]  /*13cc0*/  MUFU.EX2 R109, R109 ;  /* 0x0000006d006d7308 */ /* 0x000fe20000000800 */
        /* <DEDUP_REMOVED lines=18> */
[----:B------:R-:W2:Y:S01]  /*13df0*/  MUFU.EX2 R111, R111 ;  /* 0x0000006f006f7308 */ /* 0x000ea20000000800 */
[----:B------:R-:W-:Y:S01]  /*13e00*/  FMUL.FTZ R77, R77, R31 ;  /* 0x0000001f4d4d7220 */ /* 0x000fe20000410000 */
[----:B------:R-:W-:Y:S01]  /*13e10*/  HMMA.16816.F32 R84, R4, R14, R84 ;  /* 0x0000000e0454723c */ /* 0x000fe20000001854 */
[----:B------:R-:W3:Y:S01]  /*13e20*/  LDSM.16.MT88.4 R12, [R152+0x8000] ;  /* 0x00800000980c783b */ /* 0x000ee20000004200 */
[----:B------:R-:W-:-:S02]  /*13e30*/  FMUL.FTZ R78, R78, R32 ;  /* 0x000000204e4e7220 */ /* 0x000fc40000410000 */
[-C--:B------:R-:W-:Y:S02]  /*13e40*/  FMUL.FTZ R79, R79, R32.reuse ;  /* 0x000000204f4f7220 */ /* 0x080fe40000410000 */
        /* <DEDUP_REMOVED lines=24> */
[----:B------:R-:W1:Y:S01]  /*13fd0*/  MUFU.EX2 R124, R124 ;  /* 0x0000007c007c7308 */ /* 0x000e620000000800 */
        /* <DEDUP_REMOVED lines=11> */
[-C--:B------:R-:W-:Y:S02]  /*14090*/  FMUL.FTZ R52, R52, R31.reuse ;  /* 0x0000001f34347220 */ /* 0x080fe40000410000 */
[-C--:B------:R-:W-:Y:S01]  /*140a0*/  FMUL.FTZ R53, R53, R31.reuse ;  /* 0x0000001f35357220 */ /* 0x080fe20000410000 */
[----:B------:R-:W-:Y:S01]  /*140b0*/  MUFU.EX2 R126, R126 ;  /* 0x0000007e007e7308 */ /* 0x000fe20000000800 */
[-C--:B------:R-:W-:Y:S02]  /*140c0*/  FMUL.FTZ R54, R54, R32.reuse ;  /* 0x0000002036367220 */ /* 0x080fe40000410000 */
[-C--:B------:R-:W-:Y:S02]  /*140d0*/  FMUL.FTZ R55, R55, R32.reuse ;  /* 0x0000002037377220 */ /* 0x080fe40000410000 */
[-C--:B------:R-:W-:Y:S02]  /*140e0*/  FMUL.FTZ R56, R56, R31.reuse ;  /* 0x0000001f38387220 */ /* 0x080fe40000410000 */
[----:B------:R-:W-:Y:S01]  /*140f0*/  FMUL.FTZ R57, R57, R31 ;  /* 0x0000001f39397220 */ /* 0x000fe20000410000 */
[----:B------:R-:W-:Y:S01]  /*14100*/  MUFU.EX2 R117, R117 ;  /* 0x0000007500757308 */ /* 0x000fe20000000800 */
[----:B------:R-:W-:-:S02]  /*14110*/  FMUL.FTZ R58, R58, R32 ;  /* 0x000000203a3a7220 */ /* 0x000fc40000410000 */
[-C--:B------:R-:W-:Y:S02]  /*14120*/  FMUL.FTZ R59, R59, R32.reuse ;  /* 0x000000203b3b7220 */ /* 0x080fe40000410000 */
[-C--:B------:R-:W-:Y:S01]  /*14130*/  FMUL.FTZ R60, R60, R31.reuse ;  /* 0x0000001f3c3c7220 */ /* 0x080fe20000410000 */
[C---:B-1----:R-:W-:Y:S01]  /*14140*/  HMMA.16816.F32 R36, R4.reuse, R8, R36 ;  /* 0x000000080424723c */ /* 0x042fe20000001824 */
[-C--:B------:R-:W-:Y:S01]  /*14150*/  FMUL.FTZ R61, R61, R31.reuse ;  /* 0x0000001f3d3d7220 */ /* 0x080fe20000410000 */
[----:B------:R-:W1:Y:S01]  /*14160*/  MUFU.EX2 R118, R118 ;  /* 0x0000007600767308 */ /* 0x000e620000000800 */
        /* <DEDUP_REMOVED lines=9> */
[C---:B---3--:R-:W-:Y:S01]  /*14200*/  HMMA.16816.F32 R44, R4.reuse, R12, R44 ;  /* 0x0000000c042c723c */ /* 0x048fe2000000182c */
[----:B------:R-:W-:Y:S02]  /*14210*/  FFMA.FTZ R31, R181, R31, R30 ;  /* 0x0000001fb51f7223 */ /* 0x000fe4000001001e */
[----:B------:R-:W3:Y:S01]  /*14220*/  MUFU.EX2 R121, R121 ;  /* 0x0000007900797308 */ /* 0x000ee20000000800 */
[----:B------:R-:W-:Y:S02]  /*14230*/  FFMA.FTZ R29, R179, R32, R29 ;  /* 0x00000020b31d7223 */ /* 0x000fe4000001001d */
[----:B------:R-:W-:Y:S02]  /*14240*/  FADD.FTZ R24, R24, R31 ;  /* 0x0000001f18187221 */ /* 0x000fe40000010000 */
[----:B------:R-:W-:Y:S01]  /*14250*/  HMMA.16816.F32 R48, R4, R14, R48 ;  /* 0x0000000e0430723c */ /* 0x000fe20000001830 */
[----:B------:R-:W3:Y:S01]  /*14260*/  LDSM.16.MT88.4 R12, [R156+0x8800] ;  /* 0x008800009c0c783b */ /* 0x000ee20000004200 */
[----:B------:R-:W-:Y:S01]  /*14270*/  FADD.FTZ R29, R0, R29 ;  /* 0x0000001d001d7221 */ /* 0x000fe20000010000 */
[----:B------:R-:W-:Y:S03]  /*14280*/  MUFU.EX2 R105, R105 ;  /* 0x0000006900697308 */ /* 0x000fe60000000800 */
[----:B------:R-:W-:-:S02]  /*14290*/  FADD.FTZ R0, R28, R29 ;  /* 0x0000001d1c007221 */ /* 0x000fc40000010000 */
[C---:B------:R-:W-:Y:S02]  /*142a0*/  HMMA.16816.F32 R60, R4.reuse, R16, R60 ;  /* 0x00000010043c723c */ /* 0x040fe4000000183c */
[----:B------:R-:W-:Y:S01]  /*142b0*/  FADD.FTZ R0, R3, R0 ;  /* 0x0000000003007221 */ /* 0x000fe20000010000 */
[----:B------:R-:W3:Y:S03]  /*142c0*/  MUFU.EX2 R116, R116 ;  /* 0x0000007400747308 */ /* 0x000ee60000000800 */
[----:B--2---:R-:W-:Y:S02]  /*142d0*/  FADD.FTZ R3, R111, R0 ;  /* 0x000000006f037221 */ /* 0x004fe40000010000 */
[C---:B------:R-:W-:Y:S01]  /*142e0*/  HMMA.16816.F32 R64, R4.reuse, R18, R64 ;  /* 0x000000120440723c */ /* 0x040fe20000001840 */
[----:B------:R-:W2:Y:S01]  /*142f0*/  LDSM.16.MT88.4 R16, [R152+0x8800] ;  /* 0x008800009810783b */ /* 0x000ea20000004200 */
[----:B----4-:R-:W-:Y:S01]  /*14300*/  FADD.FTZ R3, R112, R3 ;  /* 0x0000000370037221 */ /* 0x010fe20000010000 */
[----:B------:R-:W-:Y:S05]  /*14310*/  MUFU.EX2 R101, R101 ;  /* 0x0000006500657308 */ /* 0x000fea0000000800 */
[C---:B-1----:R-:W-:Y:S03]  /*14320*/  HMMA.16816.F32 R52, R4.reuse, R8, R52 ;  /* 0x000000080434723c */ /* 0x042fe60000001834 */
[----:B------:R-:W-:Y:S05]  /*14330*/  MUFU.EX2 R106, R106 ;  /* 0x0000006a006a7308 */ /* 0x000fea0000000800 */
[----:B------:R-:W-:Y:S01]  /*14340*/  HMMA.16816.F32 R56, R4, R10, R56 ;  /* 0x0000000a0438723c */ /* 0x000fe20000001838 */
[----:B------:R-:W1:Y:S02]  /*14350*/  LDSM.16.MT88.4 R8, [R154+0x8800] ;  /* 0x008800009a08783b */ /* 0x000e640000004200 */
[----:B------:R-:W-:Y:S04]  /*14360*/  MUFU.EX2 R103, R103 ;  /* 0x0000006700677308 */ /* 0x000fe80000000800 */
[----:B------:R-:W-:-:S02]  /*14370*/  F2FP.PACK_AB R4, R109, R110 ;  /* 0x0000006e6d04723e */ /* 0x000fc400000000ff */
[----:B------:R-:W-:Y:S02]  /*14380*/  F2FP.PACK_AB R5, R112, R111 ;  /* 0x0000006f7005723e */ /* 0x000fe400000000ff */
[----:B------:R-:W4:Y:S01]  /*14390*/  MUFU.EX2 R102, R102 ;  /* 0x0000006600667308 */ /* 0x000f220000000800 */
[----:B------:R-:W-:Y:S02]  /*143a0*/  F2FP.PACK_AB R6, R107, R100 ;  /* 0x000000646b06723e */ /* 0x000fe400000000ff */
[----:B-----5:R-:W-:-:S05]  /*143b0*/  F2FP.PACK_AB R7, R113, R114 ;  /* 0x000000727107723e */ /* 0x020fca00000000ff */
[----:B------:R-:W-:Y:S02]  /*143c0*/  MUFU.EX2 R33, R33 ;  /* 0x0000002100217308 */ /* 0x000fe40000000800 */
[C---:B---3--:R-:W-:Y:S06]  /*143d0*/  HMMA.16816.F32 R96, R4.reuse, R12, R96 ;  /* 0x0000000c0460723c */ /* 0x048fec0000001860 */
[----:B------:R-:W3:Y:S02]  /*143e0*/  MUFU.EX2 R34, R34 ;  /* 0x0000002200227308 */ /* 0x000ee40000000800 */
[C---:B------:R-:W-:Y:S01]  /*143f0*/  HMMA.16816.F32 R92, R4.reuse, R14, R92 ;  /* 0x0000000e045c723c */ /* 0x040fe2000000185c */
[----:B------:R-:W5:Y:S07]  /*14400*/  LDSM.16.MT88.4 R12, [R156+0xa800] ;  /* 0x00a800009c0c783b */ /* 0x000f6e0000004200 */
[C---:B--2---:R-:W-:Y:S08]  /*14410*/  HMMA.16816.F32 R72, R4.reuse, R16, R72 ;  /* 0x000000100448723c */ /* 0x044ff00000001848 */
[C---:B-1----:R-:W-:Y:S08]  /*14420*/  HMMA.16816.F32 R88, R4.reuse, R8, R88 ;  /* 0x000000080458723c */ /* 0x042ff00000001858 */
[C---:B------:R-:W-:Y:S01]  /*14430*/  HMMA.16816.F32 R84, R4.reuse, R10, R84 ;  /* 0x0000000a0454723c */ /* 0x040fe20000001854 */
[----:B------:R-:W1:Y:S07]  /*14440*/  LDSM.16.MT88.4 R8, [R154+0xa800] ;  /* 0x00a800009a08783b */ /* 0x000e6e0000004200 */
[C---:B------:R-:W-:Y:S01]  /*14450*/  HMMA.16816.F32 R68, R4.reuse, R18, R68 ;  /* 0x000000120444723c */ /* 0x040fe20000001844 */
[----:B------:R-:W2:Y:S07]  /*14460*/  LDSM.16.MT88.4 R16, [R152+0xa800] ;  /* 0x00a800009810783b */ /* 0x000eae0000004200 */
[C---:B------:R-:W-:Y:S08]  /*14470*/  HMMA.16816.F32 R80, R4.reuse, R20, R80 ;  /* 0x000000140450723c */ /* 0x040ff00000001850 */
[C---:B-----5:R-:W-:Y:S08]  /*14480*/  HMMA.16816.F32 R36, R4.reuse, R12, R36 ;  /* 0x0000000c0424723c */ /* 0x060ff00000001824 */
[C---:B------:R-:W-:Y:S01]  /*14490*/  HMMA.16816.F32 R40, R4.reuse, R14, R40 ;  /* 0x0000000e0428723c */ /* 0x040fe20000001828 */
[----:B------:R-:W5:Y:S07]  /*144a0*/  LDSM.16.MT88.4 R12, [R153+0xa800] ;  /* 0x00a80000990c783b */ /* 0x000f6e0000004200 */
        /* <DEDUP_REMOVED lines=11> */
[----:B------:R-:W-:-:S02]  /*14560*/  F2FP.PACK_AB R4, R124, R119 ;  /* 0x000000777c04723e */ /* 0x000fc400000000ff */
[----:B------:R-:W-:Y:S02]  /*14570*/  F2FP.PACK_AB R5, R118, R117 ;  /* 0x000000757605723e */ /* 0x000fe400000000ff */
[----:B------:R-:W-:Y:S02]  /*14580*/  F2FP.PACK_AB R6, R126, R115 ;  /* 0x000000737e06723e */ /* 0x000fe400000000ff */
[----:B------:R-:W-:-:S07]  /*14590*/  F2FP.PACK_AB R7, R121, R120 ;  /* 0x000000787907723e */ /* 0x000fce00000000ff */
[C---:B-1----:R-:W-:Y:S08]  /*145a0*/  HMMA.16816.F32 R88, R4.reuse, R8, R88 ;  /* 0x000000080458723c */ /* 0x042ff00000001858 */
[C---:B------:R-:W-:Y:S01]  /*145b0*/  HMMA.16816.F32 R84, R4.reuse, R10, R84 ;  /* 0x0000000a0454723c */ /* 0x040fe20000001854 */
[----:B------:R-:W1:Y:S07]  /*145c0*/  LDSM.16.MT88.4 R8, [R154+0xb000] ;  /* 0x00b000009a08783b */ /* 0x000e6e0000004200 */
[C---:B--2---:R-:W-:Y:S08]  /*145d0*/  HMMA.16816.F32 R72, R4.reuse, R16, R72 ;  /* 0x000000100448723c */ /* 0x044ff00000001848 */
[C---:B-----5:R-:W-:Y:S08]  /*145e0*/  HMMA.16816.F32 R96, R4.reuse, R12, R96 ;  /* 0x0000000c0460723c */ /* 0x060ff00000001860 */
[C---:B------:R-:W-:Y:S01]  /*145f0*/  HMMA.16816.F32 R92, R4.reuse, R14, R92 ;  /* 0x0000000e045c723c */ /* 0x040fe2000000185c */
[----:B------:R-:W2:Y:S07]  /*14600*/  LDSM.16.MT88.4 R12, [R156+0xb000] ;  /* 0x00b000009c0c783b */ /* 0x000eae0000004200 */
[C---:B------:R-:W-:Y:S01]  /*14610*/  HMMA.16816.F32 R68, R4.reuse, R18, R68 ;  /* 0x000000120444723c */ /* 0x040fe20000001844 */
[----:B------:R-:W5:Y:S07]  /*14620*/  LDSM.16.MT88.4 R16, [R152+0xb000] ;  /* 0x00b000009810783b */ /* 0x000f6e0000004200 */
        /* <DEDUP_REMOVED lines=9> */
[C---:B-----5:R-:W-:Y:S08]  /*146c0*/  HMMA.16816.F32 R60, R4.reuse, R16, R60 ;  /* 0x00000010043c723c */ /* 0x060ff0000000183c */
[C---:B------:R-:W-:Y:S01]  /*146d0*/  HMMA.16816.F32 R64, R4.reuse, R18, R64 ;  /* 0x000000120440723c */ /* 0x040fe20000001840 */
[----:B------:R-:W2:Y:S07]  /*146e0*/  LDSM.16.MT88.4 R16, [R153+0x9800] ;  /* 0x009800009910783b */ /* 0x000eae0000004200 */
[C---:B-1----:R-:W-:Y:S08]  /*146f0*/  HMMA.16816.F32 R52, R4.reuse, R12, R52 ;  /* 0x0000000c0434723c */ /* 0x042ff00000001834 */
[----:B------:R-:W-:Y:S01]  /*14700*/  HMMA.16816.F32 R56, R4, R14, R56 ;  /* 0x0000000e0438723c */ /* 0x000fe20000001838 */
[----:B------:R-:W1:Y:S06]  /*14710*/  LDSM.16.MT88.4 R12, [R152+0x9800] ;  /* 0x00980000980c783b */ /* 0x000e6c0000004200 */
[----:B------:R-:W-:-:S02]  /*14720*/  F2FP.PACK_AB R4, R116, R105 ;  /* 0x000000697404723e */ /* 0x000fc400000000ff */
[----:B----4-:R-:W-:Y:S02]  /*14730*/  F2FP.PACK_AB R5, R102, R103 ;  /* 0x000000676605723e */ /* 0x010fe400000000ff */
[----:B------:R-:W-:Y:S02]  /*14740*/  F2FP.PACK_AB R6, R106, R101 ;  /* 0x000000656a06723e */ /* 0x000fe400000000ff */
[----:B---3--:R-:W-:-:S07]  /*14750*/  F2FP.PACK_AB R7, R34, R33 ;  /* 0x000000212207723e */ /* 0x008fce00000000ff */
        /* <DEDUP_REMOVED lines=13> */
[C---:B--2---:R-:W-:Y:S07]  /*14830*/  HMMA.16816.F32 R44, R4.reuse, R16, R44 ;  /* 0x00000010042c723c */ /* 0x044fee000000182c */
[----:B------:R-:W-:Y:S01]  /*14840*/  FADD.FTZ R17, R25, R24 ;  /* 0x0000001819117221 */ /* 0x000fe20000010000 */
[----:B------:R-:W-:Y:S03]  /*14850*/  HMMA.16816.F32 R84, R4, R22, R84 ;  /* 0x000000160454723c */ /* 0x000fe60000001854 */
        /* <DEDUP_REMOVED lines=8> */
[----:B-1----:R-:W-:Y:S01]  /*148e0*/  HMMA.16816.F32 R52, R4, R12, R52 ;  /* 0x0000000c0434723c */ /* 0x002fe20000001834 */
[----:B------:R-:W-:Y:S01]  /*148f0*/  FADD.FTZ R3, R118, R3 ;  /* 0x0000000376037221 */ /* 0x000fe20000010000 */
[----:B------:R-:W-:Y:S01]  /*14900*/  MOV R100, R27 ;  /* 0x0000001b00647202 */ /* 0x000fe20000000f00 */
[----:B------:R-:W-:-:S04]  /*14910*/  FADD.FTZ R0, R107, R0 ;  /* 0x000000006b007221 */ /* 0x000fc80000010000 */
[----:B------:R-:W-:Y:S01]  /*14920*/  FADD.FTZ R119, R119, R0 ;  /* 0x0000000077777221 */ /* 0x000fe20000010000 */
[C---:B------:R-:W-:Y:S01]  /*14930*/  HMMA.16816.F32 R56, R4.reuse, R14, R56 ;  /* 0x0000000e0438723c */ /* 0x040fe20000001838 */
[----:B------:R-:W-:Y:S01]  /*14940*/  FADD.FTZ R0, R120, R3 ;  /* 0x0000000378007221 */ /* 0x000fe20000010000 */
[----:B------:R-:W-:Y:S01]  /*14950*/  MOV R3, R26 ;  /* 0x0000001a00037202 */ /* 0x000fe20000000f00 */
[----:B------:R-:W-:Y:S02]  /*14960*/  FADD.FTZ R124, R124, R119 ;  /* 0x000000777c7c7221 */ /* 0x000fe40000010000 */
[----:B------:R-:W-:Y:S02]  /*14970*/  FADD.FTZ R0, R121, R0 ;  /* 0x0000000079007221 */ /* 0x000fe40000010000 */
[----:B------:R-:W-:Y:S01]  /*14980*/  FADD.FTZ R115, R115, R124 ;  /* 0x0000007c73737221 */ /* 0x000fe20000010000 */
[----:B---3--:R-:W-:Y:S01]  /*14990*/  HMMA.16816.F32 R60, R4, R8, R60 ;  /* 0x00000008043c723c */ /* 0x008fe2000000183c */
        /* <DEDUP_REMOVED lines=8> */
[----:B------:R-:W-:-:S04]  /*14a20*/  FADD.FTZ R101, R101, R116 ;  /* 0x0000007465657221 */ /* 0x000fc80000010000 */
[----:B------:R-:W-:-:S08]  /*14a30*/  FADD.FTZ R181, R106, R101 ;  /* 0x000000656ab57221 */ /* 0x000fd00000010000 */
.L_x_6376:
        /* <DEDUP_REMOVED lines=11> */
.L_x_6386:
        /* <DEDUP_REMOVED lines=65> */
.L_x_6383:
[----:B------:R-:W-:Y:S02]  /*14f00*/  LOP3.LUT P4, RZ, R173, 0x1, RZ, 0xc0, !PT ;  /* 0x00000001adff7812 */ /* 0x000fe4000788c0ff */
[----:B------:R-:W-:Y:S02]  /*14f10*/  LEA R2, P6, R16, R182, 0x1 ;  /* 0x000000b610027211 */ /* 0x000fe400078c08ff */
[----:B------:R-:W-:Y:S02]  /*14f20*/  IADD3 R13, P0, R167, R16, RZ ;  /* 0x00000010a70d7210 */ /* 0x000fe40007f1e0ff */
[----:B------:R-:W-:Y:S02]  /*14f30*/  LOP3.LUT P2, RZ, R173, 0x2, RZ, 0xc0, !PT ;  /* 0x00000002adff7812 */ /* 0x000fe4000784c0ff */
[----:B------:R-:W-:Y:S02]  /*14f40*/  IADD3.X R14, R166, R3, RZ, P0, !PT ;  /* 0x00000003a60e7210 */ /* 0x000fe400007fe4ff */
[----:B------:R-:W-:Y:S02]  /*14f50*/  LEA.HI.X R3, R16, R183, R3, 0x1, P6 ;  /* 0x000000b710037211 */ /* 0x000fe400030f0c03 */
[----:B------:R-:W-:Y:S02]  /*14f60*/  IADD3 R12, P1, R167, R13, RZ ;  /* 0x0000000da70c7210 */ /* 0x000fe40007f3e0ff */
[CC--:B------:R-:W-:Y:S01]  /*14f70*/  @P4 LEA R20, P5, R13.reuse, R182.reuse, 0x1 ;  /* 0x000000b60d144211 */ /* 0x0c0fe200078a08ff */
[----:B------:R-:W-:Y:S01]  /*14f80*/  @!PT LDS RZ, [RZ] ;  /* 0x00000000fffff984 */ /* 0x000fe20000000800 */
[----:B------:R-:W-:Y:S01]  /*14f90*/  @!PT LDS RZ, [RZ] ;  /* 0x00000000fffff984 */ /* 0x000fe20000000800 */
[----:B------:R-:W-:Y:S01]  /*14fa0*/  @!PT LDS RZ, [RZ] ;  /* 0x00000000fffff984 */ /* 0x000fe20000000800 */
[----:B------:R1:W-:Y:S01]  /*14fb0*/  @P4 LDGSTS.E.BYPASS.LTC128B.128 [R172+0x8000], [R2.64] ;  /* 0x0800000002ac4fae */ /* 0x0003e2000b901d46 */
[-C--:B------:R-:W-:Y:S02]  /*14fc0*/  @P4 LEA R24, P6, R12, R182.reuse, 0x1 ;  /* 0x000000b60c184211 */ /* 0x080fe400078c08ff */
[CCC-:B------:R-:W-:Y:S02]  /*14fd0*/  @P4 LEA.HI.X R21, R13.reuse, R183.reuse, R14.reuse, 0x1, P5 ;  /* 0x000000b70d154211 */ /* 0x1c0fe400028f0c0e */
[C---:B------:R-:W-:Y:S02]  /*14fe0*/  @P2 LEA R18, P0, R13.reuse, R182, 0x1 ;  /* 0x000000b60d122211 */ /* 0x040fe400078008ff */
[----:B------:R-:W-:Y:S01]  /*14ff0*/  @!P4 STS.128 [R172+0x8000], RZ ;  /* 0x008000ffac00c388 */ /* 0x000fe20000000c00 */
[----:B------:R-:W-:Y:S02]  /*15000*/  IADD3.X R15, R166, R14, RZ, P1, !PT ;  /* 0x0000000ea60f7210 */ /* 0x000fe40000ffe4ff */
[-C--:B------:R-:W-:Y:S02]  /*15010*/  @P2 LEA.HI.X R19, R13, R183.reuse, R14, 0x1, P0 ;  /* 0x000000b70d132211 */ /* 0x080fe400000f0c0e */
[CCC-:B------:R-:W-:Y:S02]  /*15020*/  @P4 LEA.HI.X R25, R12.reuse, R183.reuse, R15.reuse, 0x1, P6 ;  /* 0x000000b70c194211 */ /* 0x1c0fe400030f0c0f */
[----:B------:R-:W-:Y:S01]  /*15030*/  @!PT LDS RZ, [RZ] ;  /* 0x00000000fffff984 */ /* 0x000fe20000000800 */
[----:B------:R-:W-:Y:S01]  /*15040*/  @!PT LDS RZ, [RZ] ;  /* 0x00000000fffff984 */ /* 0x000fe20000000800 */
[----:B------:R-:W-:Y:S01]  /*15050*/  @!PT LDS RZ, [RZ] ;  /* 0x00000000fffff984 */ /* 0x000fe20000000800 */
[----:B------:R1:W-:Y:S01]  /*15060*/  @P2 LDGSTS.E.BYPASS.LTC128B.128 [R172+0xa000], [R2.64+0x80] ;  /* 0x0a00008002ac2fae */ /* 0x0003e2000b901d46 */
[C---:B------:R-:W-:Y:S02]  /*15070*/  @P2 LEA R16, P1, R12.reuse, R182, 0x1 ;  /* 0x000000b60c102211 */ /* 0x040fe400078208ff */
[----:B------:R-:W-:Y:S02]  /*15080*/  IADD3 R13, P0, R167, R12, RZ ;  /* 0x0000000ca70d7210 */ /* 0x000fe40007f1e0ff */
[----:B------:R-:W-:Y:S02]  /*15090*/  @P2 LEA.HI.X R17, R12, R183, R15, 0x1, P1 ;  /* 0x000000b70c112211 */ /* 0x000fe400008f0c0f */
[----:B------:R-:W-:Y:S01]  /*150a0*/  @!P2 STS.128 [R172+0xa000], RZ ;  /* 0x00a000ffac00a388 */ /* 0x000fe20000000c00 */
[CC--:B------:R-:W-:Y:S02]  /*150b0*/  @P4 LEA R22, P5, R13.reuse, R182.reuse, 0x1 ;  /* 0x000000b60d164211 */ /* 0x0c0fe400078a08ff */
[----:B------:R-:W-:Y:S02]  /*150c0*/  IADD3.X R14, R166, R15, RZ, P0, !PT ;  /* 0x0000000fa60e7210 */ /* 0x000fe400007fe4ff */
[C---:B------:R-:W-:Y:S02]  /*150d0*/  @P2 LEA R26, P0, R13.reuse, R182, 0x1 ;  /* 0x000000b60d1a2211 */ /* 0x040fe400078008ff */
[----:B------:R-:W-:Y:S01]  /*150e0*/  @!PT LDS RZ, [RZ] ;  /* 0x00000000fffff984 */ /* 0x000fe20000000800 */
[----:B------:R-:W-:Y:S01]  /*150f0*/  @!PT LDS RZ, [RZ] ;  /* 0x00000000fffff984 */ /* 0x000fe20000000800 */
[----:B------:R-:W-:Y:S01]  /*15100*/  @!PT LDS RZ, [RZ] ;  /* 0x00000000fffff984 */ /* 0x000fe20000000800 */
[----:B------:R2:W-:Y:S01]  /*15110*/  @P4 LDGSTS.E.BYPASS.LTC128B.128 [R172+0x8800], [R20.64] ;  /* 0x0880000014ac4fae */ /* 0x0005e2000b901d46 */
[CCC-:B------:R-:W-:Y:S02]  /*15120*/  @P4 LEA.HI.X R23, R13.reuse, R183.reuse, R14.reuse, 0x1, P5 ;  /* 0x000000b70d174211 */ /* 0x1c0fe400028f0c0e */
[----:B------:R-:W-:Y:S02]  /*15130*/  @P2 LEA.HI.X R27, R13, R183, R14, 0x1, P0 ;  /* 0x000000b70d1b2211 */ /* 0x000fe400000f0c0e */
[----:B------:R-:W-:Y:S02]  /*15140*/  ISETP.GT.AND P0, PT, R176, R163, PT ;  /* 0x000000a3b000720c */ /* 0x000fe40003f04270 */
[----:B------:R-:W-:Y:S01]  /*15150*/  @!P4 STS.128 [R172+0x8800], RZ ;  /* 0x008800ffac00c388 */ /* 0x000fe20000000c00 */
[----:B------:R-:W-:Y:S02]  /*15160*/  MOV R182, R2 ;  /* 0x0000000200b67202 */ /* 0x000fe40000000f00 */
[----:B------:R-:W-:Y:S04]  /*15170*/  MOV R183, R3 ;  /* 0x0000000300b77202 */ /* 0x000fe80000000f00 */
        /* <DEDUP_REMOVED lines=26> */
[----:B------:R-:W5:Y:S07]  /*15320*/  LDSM.16.M88.4 R108, [R161+0x4000] ;  /* 0x00400000a16c783b */ /* 0x000f6e0000000200 */
[----:B------:R-:W1:Y:S07]  /*15330*/  LDSM.16.M88.4 R112, [R161+0x4800] ;  /* 0x00480000a170783b */ /* 0x000e6e0000000200 */
[----:B------:R-:W2:Y:S07]  /*15340*/  LDSM.16.M88.4 R116, [R161+0x5000] ;  /* 0x00500000a174783b */ /* 0x000eae0000000200 */
[----:B------:R-:W0:Y:S07]  /*15350*/  LDGDEPBAR ;  /* 0x00000000000079af */ /* 0x000e2e0000000000 */
[----:B------:R-:W2:Y:S07]  /*15360*/  LDSM.16.M88.4 R120, [R161+0x5800] ;  /* 0x00580000a178783b */ /* 0x000eae0000000200 */
[----:B------:R-:W-:Y:S01]  /*15370*/  LDSM.16.M88.4 R124, [R160] ;  /* 0x00000000a07c783b */ /* 0x000fe20000000200 */
[C---:B-----5:R-:W-:Y:S06]  /*15380*/  HMMA.16816.F32 R4, R104.reuse, R108, RZ ;  /* 0x0000006c6804723c */ /* 0x060fec00000018ff */
[----:B------:R-:W5:Y:S02]  /*15390*/  LDSM.16.M88.4 R128, [R159] ;  /* 0x000000009f80783b */ /* 0x000f640000000200 */
[C---:B------:R-:W-:Y:S05]  /*153a0*/  HMMA.16816.F32 R8, R104.reuse, R110, RZ ;  /* 0x0000006e6808723c */ /* 0x040fea00000018ff */
[----:B------:R-:W5:Y:S03]  /*153b0*/  LDSM.16.M88.4 R132, [R151] ;  /* 0x000000009784783b */ /* 0x000f660000000200 */
[C---:B-1----:R-:W-:Y:S04]  /*153c0*/  HMMA.16816.F32 R12, R104.reuse, R112, RZ ;  /* 0x00000070680c723c */ /* 0x042fe800000018ff */
[----:B------:R-:W1:Y:S04]  /*153d0*/  LDSM.16.M88.4 R136, [R150] ;  /* 0x000000009688783b */ /* 0x000e680000000200 */
[C---:B---3--:R-:W-:Y:S03]  /*153e0*/  HMMA.16816.F32 R16, R104.reuse, R114, RZ ;  /* 0x000000726810723c */ /* 0x048fe600000018ff */
[----:B------:R-:W3:Y:S05]  /*153f0*/  LDSM.16.M88.4 R140, [R149] ;  /* 0x00000000958c783b */ /* 0x000eea0000000200 */
[C---:B--2---:R-:W-:Y:S02]  /*15400*/  HMMA.16816.F32 R20, R104.reuse, R116, RZ ;  /* 0x000000746814723c */ /* 0x044fe400000018ff */
[----:B------:R-:W-:Y:S06]  /*15410*/  LDSM.16.M88.4 R108, [R155+0x4000] ;  /* 0x004000009b6c783b */ /* 0x000fec0000000200 */
[C---:B----4-:R-:W-:Y:S01]  /*15420*/  HMMA.16816.F32 R24, R104.reuse, R118, RZ ;  /* 0x000000766818723c */ /* 0x050fe200000018ff */
[----:B------:R-:W-:Y:S07]  /*15430*/  LDSM.16.M88.4 R112, [R155+0x4800] ;  /* 0x004800009b70783b */ /* 0x000fee0000000200 */
[C---:B------:R-:W-:Y:S01]  /*15440*/  HMMA.16816.F32 R28, R104.reuse, R120, RZ ;  /* 0x00000078681c723c */ /* 0x040fe200000018ff */
[----:B------:R-:W-:Y:S07]  /*15450*/  LDSM.16.M88.4 R116, [R155+0x5000] ;  /* 0x005000009b74783b */ /* 0x000fee0000000200 */
[----:B------:R-:W-:Y:S01]  /*15460*/  HMMA.16816.F32 R32, R104, R122, RZ ;  /* 0x0000007a6820723c */ /* 0x000fe200000018ff */
[----:B------:R-:W2:Y:S07]  /*15470*/  LDSM.16.M88.4 R104, [R158] ;  /* 0x000000009e68783b */ /* 0x000eae0000000200 */
[C---:B-----5:R-:W-:Y:S01]  /*15480*/  HMMA.16816.F32 R4, R124.reuse, R128, R4 ;  /* 0x000000807c04723c */ /* 0x060fe20000001804 */
[----:B------:R-:W4:Y:S07]  /*15490*/  LDSM.16.M88.4 R120, [R155+0x5800] ;  /* 0x005800009b78783b */ /* 0x000f2e0000000200 */
[C---:B------:R-:W-:Y:S08]  /*154a0*/  HMMA.16816.F32 R8, R124.reuse, R130, R8 ;  /* 0x000000827c08723c */ /* 0x040ff00000001808 */
[C---:B------:R-:W-:Y:S08]  /*154b0*/  HMMA.16816.F32 R12, R124.reuse, R132, R12 ;  /* 0x000000847c0c723c */ /* 0x040ff0000000180c */
[C---:B------:R-:W-:Y:S08]  /*154c0*/  HMMA.16816.F32 R16, R124.reuse, R134, R16 ;  /* 0x000000867c10723c */ /* 0x040ff00000001810 */
[C---:B-1----:R-:W-:Y:S08]  /*154d0*/  HMMA.16816.F32 R20, R124.reuse, R136, R20 ;  /* 0x000000887c14723c */ /* 0x042ff00000001814 */
[C---:B------:R-:W-:Y:S08]  /*154e0*/  HMMA.16816.F32 R24, R124.reuse, R138, R24 ;  /* 0x0000008a7c18723c */ /* 0x040ff00000001818 */
[C---:B---3--:R-:W-:Y:S08]  /*154f0*/  HMMA.16816.F32 R28, R124.reuse, R140, R28 ;  /* 0x0000008c7c1c723c */ /* 0x048ff0000000181c */
        /* <DEDUP_REMOVED lines=11> */
[C---:B----4-:R-:W-:Y:S08]  /*155b0*/  HMMA.16816.F32 R28, R104.reuse, R120, R28 ;  /* 0x00000078681c723c */ /* 0x050ff0000000181c */
[----:B------:R-:W-:Y:S01]  /*155c0*/  HMMA.16816.F32 R32, R104, R122, R32 ;  /* 0x0000007a6820723c */ /* 0x000fe20000001820 */
[----:B------:R-:W3:Y:S07]  /*155d0*/  LDSM.16.M88.4 R104, [R148+0x1800] ;  /* 0x001800009468783b */ /* 0x000eee0000000200 */
[----:B------:R-:W-:Y:S01]  /*155e0*/  LDSM.16.M88.4 R120, [R161+0x6800] ;  /* 0x00680000a178783b */ /* 0x000fe20000000200 */
        /* <DEDUP_REMOVED lines=11> */
[----:B------:R-:W3:Y:S07]  /*156a0*/  LDSM.16.M88.4 R104, [R161+0x7800] ;  /* 0x00780000a168783b */ /* 0x000eee0000000200 */
[----:B------:R-:W-:Y:S01]  /*156b0*/  LDSM.16.M88.4 R108, [R160+0x2000] ;  /* 0x00200000a06c783b */ /* 0x000fe20000000200 */
        /* <DEDUP_REMOVED lines=11> */
[----:B------:R-:W3:Y:S07]  /*15770*/  LDSM.16.M88.4 R104, [R144] ;  /* 0x000000009068783b */ /* 0x000eee0000000200 */
[----:B------:R-:W-:Y:S01]  /*15780*/  LDSM.16.M88.4 R112, [R158+0x2000] ;  /* 0x002000009e70783b */ /* 0x000fe20000000200 */
        /* <DEDUP_REMOVED lines=8> */
[----:B------:R-:W-:Y:S07]  /*15810*/  LDSM.16.M88.4 R124, [R148+0x2000] ;  /* 0x00200000947c783b */ /* 0x000fee0000000200 */
[C---:B---3--:R-:W-:Y:S08]  /*15820*/  HMMA.16816.F32 R28, R108.reuse, R104, R28 ;  /* 0x000000686c1c723c */ /* 0x048ff0000000181c */
[----:B------:R-:W-:Y:S01]  /*15830*/  HMMA.16816.F32 R32, R108, R106, R32 ;  /* 0x0000006a6c20723c */ /* 0x000fe20000001820 */
[----:B------:R-:W2:Y:S07]  /*15840*/  LDSM.16.M88.4 R104, [R155+0x7000] ;  /* 0x007000009b68783b */ /* 0x000eae0000000200 */
[----:B------:R-:W3:Y:S01]  /*15850*/  LDSM.16.M88.4 R108, [R155+0x7800] ;  /* 0x007800009b6c783b */ /* 0x000ee20000000200 */
[C---:B-1----:R-:W-:Y:S08]  /*15860*/  HMMA.16816.F32 R4, R112.reuse, R116, R4 ;  /* 0x000000747004723c */ /* 0x042ff00000001804 */
[C---:B------:R-:W-:Y:S01]  /*15870*/  HMMA.16816.F32 R8, R112.reuse, R118, R8 ;  /* 0x000000767008723c */ /* 0x040fe20000001808 */
[----:B------:R-:W1:Y:S07]  /*15880*/  LDSM.16.M88.4 R116, [R157+0x2000] ;  /* 0x002000009d74783b */ /* 0x000e6e0000000200 */
[C---:B----4-:R-:W-:Y:S08]  /*15890*/  HMMA.16816.F32 R12, R112.reuse, R120, R12 ;  /* 0x00000078700c723c */ /* 0x050ff0000000180c */
[C---:B------:R-:W-:Y:S08]  /*158a0*/  HMMA.16816.F32 R16, R112.reuse, R122, R16 ;  /* 0x0000007a7010723c */ /* 0x040ff00000001810 */
        /* <DEDUP_REMOVED lines=8> */
[C---:B--2---:R-:W-:Y:S08]  /*15930*/  HMMA.16816.F32 R12, R116.reuse, R104, R12 ;  /* 0x00000068740c723c */ /* 0x044ff0000000180c */
[----:B------:R-:W-:Y:S01]  /*15940*/  FMUL.FTZ R210, R4, c[0x0][0x2ec] ;  /* 0x0000bb0004d27a20 */ /* 0x000fe20000410000 */
[C---:B------:R-:W-:Y:S03]  /*15950*/  HMMA.16816.F32 R16, R116.reuse, R106, R16 ;  /* 0x0000006a7410723c */ /* 0x040fe60000001810 */
[----:B------:R-:W-:Y:S02]  /*15960*/  FMUL.FTZ R208, R5, c[0x0][0x2ec] ;  /* 0x0000bb0005d07a20 */ /* 0x000fe40000410000 */
[----:B------:R-:W1:Y:S01]  /*15970*/  MUFU.TANH R210, R210 ;  /* 0x000000d200d27308 */ /* 0x000e620000002400 */
[----:B------:R-:W-:Y:S02]  /*15980*/  FMUL.FTZ R209, R6, c[0x0][0x2ec] ;  /* 0x0000bb0006d17a20 */ /* 0x000fe40000410000 */
[C---:B---3--:R-:W-:Y:S04]  /*15990*/  HMMA.16816.F32 R20, R116.reuse, R108, R20 ;  /* 0x0000006c7414723c */ /* 0x048fe80000001814 */
[----:B------:R-:W-:Y:S02]  /*159a0*/  FMUL.FTZ R207, R7, c[0x0][0x2ec] ;  /* 0x0000bb0007cf7a20 */ /* 0x000fe40000410000 */
[----:B------:R-:W-:Y:S01]  /*159b0*/  FMUL.FTZ R206, R8, c[0x0][0x2ec] ;  /* 0x0000bb0008ce7a20 */ /* 0x000fe20000410000 */
[----:B------:R-:W2:Y:S01]  /*159c0*/  MUFU.TANH R208, R208 ;  /* 0x000000d000d07308 */ /* 0x000ea20000002400 */
[----:B------:R-:W-:Y:S01]  /*159d0*/  FMUL.FTZ R204, R12, c[0x0][0x2ec] ;  /* 0x0000bb000ccc7a20 */ /* 0x000fe20000410000 */
[C---:B------:R-:W-:Y:S03]  /*159e0*/  HMMA.16816.F32 R24, R116.reuse, R110, R24 ;  /* 0x0000006e7418723c */ /* 0x040fe60000001818 */
[----:B------:R-:W-:Y:S02]  /*159f0*/  FMUL.FTZ R202, R13, c[0x0][0x2ec] ;  /* 0x0000bb000dca7a20 */ /* 0x000fe40000410000 */
[----:B------:R-:W-:Y:S02]  /*15a00*/  FMUL.FTZ R205, R14, c[0x0][0x2ec] ;  /* 0x0000bb000ecd7a20 */ /* 0x000fe40000410000 */
[----:B------:R-:W-:Y:S01]  /*15a10*/  FMUL.FTZ R203, R15, c[0x0][0x2ec] ;  /* 0x0000bb000fcb7a20 */ /* 0x000fe20000410000 */
[----:B------:R-:W3:Y:S01]  /*15a20*/  MUFU.TANH R209, R209 ;  /* 0x000000d100d17308 */ /* 0x000ee20000002400 */
[----:B------:R-:W4:Y:S01]  /*15a30*/  LDSM.16.M88.4 R12, [R148+0x3800] ;  /* 0x00380000940c783b */ /* 0x000f220000000200 */
[----:B------:R-:W-:Y:S04]  /*15a40*/  DEPBAR.LE SB0, 0x0 ;  /* 0x000080000000791a */ /* 0x000fe80000000000 */
[----:B------:R-:W-:Y:S02]  /*15a50*/  FMUL.FTZ R212, R9, c[0x0][0x2ec] ;  /* 0x0000bb0009d47a20 */ /* 0x000fe40000410000 */
[----:B------:R-:W-:Y:S02]  /*15a60*/  FMUL.FTZ R213, R10, c[0x0][0x2ec] ;  /* 0x0000bb000ad57a20 */ /* 0x000fe40000410000 */
[----:B------:R-:W1:Y:S01]  /*15a70*/  MUFU.TANH R207, R207 ;  /* 0x000000cf00cf7308 */ /* 0x000e620000002400 */
[----:B------:R-:W-:Y:S01]  /*15a80*/  BAR.SYNC.DEFER_BLOCKING 0x0 ;  /* 0x0000000000007b1d */ /* 0x000fe20000010000 */
[----:B------:R-:W-:Y:S02]  /*15a90*/  FMUL.FTZ R211, R11, c[0x0][0x2ec] ;  /* 0x0000bb000bd37a20 */ /* 0x000fe40000410000 */
[----:B------:R-:W-:Y:S02]  /*15aa0*/  FMUL.FTZ R200, R16, c[0x0][0x2ec] ;  /* 0x0000bb0010c87a20 */ /* 0x000fe40000410000 */
        /* <DEDUP_REMOVED lines=13> */
[----:B------:R-:W1:Y:S01]  /*15b80*/  MUFU.TANH R213, R213 ;  /* 0x000000d500d57308 */ /* 0x000e620000002400 */
[C---:B----4-:R-:W-:Y:S08]  /*15b90*/  HMMA.16816.F32 R28, R116.reuse, R12, R28 ;  /* 0x0000000c741c723c */ /* 0x050ff0000000181c */
[----:B------:R-:W-:Y:S01]  /*15ba0*/  HMMA.16816.F32 R32, R116, R14, R32 ;  /* 0x0000000e7420723c */ /* 0x000fe20000001820 */
[----:B------:R-:W4:Y:S10]  /*15bb0*/  MUFU.TANH R211, R211 ;  /* 0x000000d300d37308 */ /* 0x000f340000002400 */
[----:B------:R-:W1:Y:S05]  /*15bc0*/  MUFU.TANH R204, R204 ;  /* 0x000000cc00cc7308 */ /* 0x000e6a0000002400 */
        /* <DEDUP_REMOVED lines=41> */
[----:B------:R-:W-:Y:S02]  /*15e60*/  IADD3 R9, R3, -0x40, RZ ;  /* 0xffffffc003097810 */ /* 0x000fe40007ffe0ff */
        /* <DEDUP_REMOVED lines=52> */
.L_x_6385:
        /* <DEDUP_REMOVED lines=21> */
[CCC-:B-1----:R-:W-:Y:S01]  /*16300*/  @P4 LEA.HI.X R17, R2.reuse, R175.reuse, R5.reuse, 0x1, P6 ;  /* 0x000000af02114211 */ /* 0x1c2fe200030f0c05 */
[----:B------:R2:W-:Y:S01]  /*16310*/  @!P2 STS.128 [R172+0x6000], RZ ;  /* 0x006000ffac00a388 */ /* 0x0005e20000000c00 */
[-CC-:B------:R-:W-:Y:S02]  /*16320*/  @P2 LEA.HI.X R7, R2, R175.reuse, R5.reuse, 0x1, P1 ;  /* 0x000000af02072211 */ /* 0x180fe400008f0c05 */
[----:B------:R-:W-:Y:S01]  /*16330*/  IADD3 R3, P0, R165, R2, RZ ;  /* 0x00000002a5037210 */ /* 0x000fe20007f1e0ff */
[----:B------:R-:W-:Y:S01]  /*16340*/  @!PT LDS RZ, [RZ] ;  /* 0x00000000fffff984 */ /* 0x000fe20000000800 */
[----:B------:R-:W-:Y:S01]  /*16350*/  @!PT LDS RZ, [RZ] ;  /* 0x00000000fffff984 */ /* 0x000fe20000000800 */
[----:B------:R-:W-:Y:S01]  /*16360*/  @!PT LDS RZ, [RZ] ;  /* 0x00000000fffff984 */ /* 0x000fe20000000800 */
[----:B------:R2:W-:Y:S03]  /*16370*/  @P4 LDGSTS.E.BYPASS.LTC128B.128 [R172+0x4800], [R10.64] ;  /* 0x048000000aac4fae */ /* 0x0005e6000b901d46 */
[CC--:B------:R-:W-:Y:S01]  /*16380*/  @P4 LEA R14, P5, R3.reuse, R174.reuse, 0x1 ;  /* 0x000000ae030e4211 */ /* 0x0c0fe200078a08ff */
        /* <DEDUP_REMOVED lines=33> */
.L_x_6384:
[----:B-1234-:R-:W-:Y:S01]  /*165a0*/  FMNMX.FTZ R3, R210, R103, !PT ;  /* 0x00000067d2037209 */ /* 0x01efe20007810000 */
        /* <DEDUP_REMOVED lines=199> */
[----:B------:R-:W-:Y:S02]  /*17220*/  FFMA.FTZ R111, R0, R179, R111 ;  /* 0x000000b3006f7223 */ /* 0x000fe4000001006f */
[----:B------:R-:W-:Y:S02]  /*17230*/  FADD.FTZ R114, R114, R115 ;  /* 0x0000007372727221 */ /* 0x000fe40000010000 */
[C---:B------:R-:W-:Y:S04]  /*17240*/  HMMA.16816.F32 R60, R96.reuse, R76, R60 ;  /* 0x0000004c603c723c */ /* 0x040fe8000000183c */
[----:B------:R-:W-:Y:S01]  /*17250*/  FADD.FTZ R110, R110, R111 ;  /* 0x0000006f6e6e7221 */ /* 0x000fe20000010000 */
[----:B------:R-:W3:Y:S03]  /*17260*/  MUFU.EX2 R119, R119 ;  /* 0x0000007700777308 */ /* 0x000ee60000000800 */
[----:B------:R-:W-:Y:S01]  /*17270*/  HMMA.16816.F32 R64, R96, R78, R64 ;  /* 0x0000004e6040723c */ /* 0x000fe20000001840 */
[----:B------:R-:W4:Y:S03]  /*17280*/  LDSM.16.MT88.4 R76, [R152+0x8800] ;  /* 0x00880000984c783b */ /* 0x000f260000004200 */
[----:B--2---:R-:W-:Y:S03]  /*17290*/  F2FP.PACK_AB R68, R117, R116 ;  /* 0x000000747544723e */ /* 0x004fe600000000ff */
[----:B------:R-:W-:Y:S10]  /*172a0*/  MUFU.EX2 R121, R121 ;  /* 0x0000007900797308 */ /* 0x000ff40000000800 */
[----:B------:R-:W2:Y:S01]  /*172b0*/  MUFU.EX2 R120, R120 ;  /* 0x0000007800787308 */ /* 0x000ea20000000800 */
[----:B---3--:R-:W-:Y:S09]  /*172c0*/  F2FP.PACK_AB R69, R119, R118 ;  /* 0x000000767745723e */ /* 0x008ff200000000ff */
[----:B------:R-:W-:Y:S10]  /*172d0*/  MUFU.EX2 R122, R122 ;  /* 0x0000007a007a7308 */ /* 0x000ff40000000800 */
[----:B------:R-:W3:Y:S01]  /*172e0*/  MUFU.EX2 R123, R123 ;  /* 0x0000007b007b7308 */ /* 0x000ee20000000800 */
[----:B--2---:R-:W-:Y:S09]  /*172f0*/  F2FP.PACK_AB R70, R120, R121 ;  /* 0x000000797846723e */ /* 0x004ff200000000ff */
        /* <DEDUP_REMOVED lines=12> */
[----:B------:R2:W5:Y:S02]  /*173c0*/  MUFU.EX2 R137, R105 ;  /* 0x0000006900897308 */ /* 0x0005640000000800 */
[C---:B------:R-:W-:Y:S08]  /*173d0*/  HMMA.16816.F32 R20, R68.reuse, R84, R20 ;  /* 0x000000544414723c */ /* 0x040ff00000001814 */
[C---:B------:R-:W-:Y:S01]  /*173e0*/  HMMA.16816.F32 R24, R68.reuse, R86, R24 ;  /* 0x000000564418723c */ /* 0x040fe20000001818 */
[----:B------:R-:W3:Y:S01]  /*173f0*/  LDSM.16.MT88.4 R84, [R153+0xa800] ;  /* 0x00a800009954783b */ /* 0x000ee20000004200 */
[----:B------:R-:W-:Y:S06]  /*17400*/  MUFU.EX2 R102, R102 ;  /* 0x0000006600667308 */ /* 0x000fec0000000800 */
[C---:B----4-:R-:W-:Y:S04]  /*17410*/  HMMA.16816.F32 R28, R68.reuse, R76, R28 ;  /* 0x0000004c441c723c */ /* 0x050fe8000000181c */
[----:B------:R4:W4:Y:S01]  /*17420*/  MUFU.EX2 R101, R104 ;  /* 0x0000006800657308 */ /* 0x0009220000000800 */
[----:B--2---:R-:W-:Y:S03]  /*17430*/  F2FP.PACK_AB R105, R135, R134 ;  /* 0x000000868769723e */ /* 0x004fe600000000ff */
[C---:B------:R-:W-:Y:S01]  /*17440*/  HMMA.16816.F32 R32, R68.reuse, R78, R32 ;  /* 0x0000004e4420723c */ /* 0x040fe20000001820 */
[----:B------:R-:W2:Y:S03]  /*17450*/  LDSM.16.MT88.4 R76, [R152+0xa800] ;  /* 0x00a80000984c783b */ /* 0x000ea60000004200 */
[----:B-----5:R-:W-:Y:S04]  /*17460*/  F2FP.PACK_AB R106, R137, R136 ;  /* 0x00000088896a723e */ /* 0x020fe800000000ff */
[C---:B-1----:R-:W-:Y:S08]  /*17470*/  HMMA.16816.F32 R36, R68.reuse, R72, R36 ;  /* 0x000000484424723c */ /* 0x042ff00000001824 */
[C---:B------:R-:W-:Y:S01]  /*17480*/  HMMA.16816.F32 R40, R68.reuse, R74, R40 ;  /* 0x0000004a4428723c */ /* 0x040fe20000001828 */
[----:B------:R-:W1:Y:S03]  /*17490*/  LDSM.16.MT88.4 R72, [R156+0x9000] ;  /* 0x009000009c48783b */ /* 0x000e660000004200 */
[----:B----4-:R-:W-:Y:S02]  /*174a0*/  F2FP.PACK_AB R104, R133, R132 ;  /* 0x000000848568723e */ /* 0x010fe400000000ff */
[----:B------:R-:W-:Y:S02]  /*174b0*/  F2FP.PACK_AB R107, R101, R102 ;  /* 0x00000066656b723e */ /* 0x000fe400000000ff */
[C---:B---3--:R-:W-:Y:S08]  /*174c0*/  HMMA.16816.F32 R44, R68.reuse, R80, R44 ;  /* 0x00000050442c723c */ /* 0x048ff0000000182c */
[C---:B------:R-:W-:Y:S01]  /*174d0*/  HMMA.16816.F32 R48, R68.reuse, R82, R48 ;  /* 0x000000524430723c */ /* 0x040fe20000001830 */
[----:B------:R-:W3:Y:S07]  /*174e0*/  LDSM.16.MT88.4 R80, [R154+0x9000] ;  /* 0x009000009a50783b */ /* 0x000eee0000004200 */
[C---:B------:R-:W-:Y:S08]  /*174f0*/  HMMA.16816.F32 R52, R68.reuse, R84, R52 ;  /* 0x000000544434723c */ /* 0x040ff00000001834 */
[C---:B------:R-:W-:Y:S01]  /*17500*/  HMMA.16816.F32 R56, R68.reuse, R86, R56 ;  /* 0x000000564438723c */ /* 0x040fe20000001838 */
[----:B------:R-:W4:Y:S07]  /*17510*/  LDSM.16.MT88.4 R84, [R153+0x9000] ;  /* 0x009000009954783b */ /* 0x000f2e0000004200 */
        /* <DEDUP_REMOVED lines=24> */
[C---:B--2---:R-:W-:Y:S08]  /*176a0*/  HMMA.16816.F32 R52, R68.reuse, R76, R52 ;  /* 0x0000004c4434723c */ /* 0x044ff00000001834 */
[C---:B------:R-:W-:Y:S01]  /*176b0*/  HMMA.16816.F32 R56, R68.reuse, R78, R56 ;  /* 0x0000004e4438723c */ /* 0x040fe20000001838 */
[----:B------:R-:W2:Y:S07]  /*176c0*/  LDSM.16.MT88.4 R76, [R153+0x9800] ;  /* 0x00980000994c783b */ /* 0x000eae0000004200 */
[C---:B------:R-:W-:Y:S08]  /*176d0*/  HMMA.16816.F32 R60, R68.reuse, R84, R60 ;  /* 0x00000054443c723c */ /* 0x040ff0000000183c */
        /* <DEDUP_REMOVED lines=8> */
[C---:B------:R-:W-:Y:S07]  /*17760*/  HMMA.16816.F32 R84, R104.reuse, R74, R16 ;  /* 0x0000004a6854723c */ /* 0x040fee0000001810 */
[----:B------:R-:W-:Y:S01]  /*17770*/  FADD.FTZ R17, R109, R110 ;  /* 0x0000006e6d117221 */ /* 0x000fe20000010000 */
[C---:B--2---:R-:W-:Y:S04]  /*17780*/  HMMA.16816.F32 R80, R104.reuse, R76, R20 ;  /* 0x0000004c6850723c */ /* 0x044fe80000001814 */
[----:B------:R-:W-:Y:S04]  /*17790*/  FADD.FTZ R17, R108, R17 ;  /* 0x000000116c117221 */ /* 0x000fe80000010000 */
[C---:B------:R-:W-:Y:S04]  /*177a0*/  HMMA.16816.F32 R76, R104.reuse, R78, R24 ;  /* 0x0000004e684c723c */ /* 0x040fe80000001818 */
[----:B------:R-:W-:Y:S04]  /*177b0*/  FADD.FTZ R118, R118, R17 ;  /* 0x0000001176767221 */ /* 0x000fe80000010000 */
[C---:B---3--:R-:W-:Y:S04]  /*177c0*/  HMMA.16816.F32 R72, R104.reuse, R68, R28 ;  /* 0x000000446848723c */ /* 0x048fe8000000181c */
[----:B------:R-:W-:Y:S04]  /*177d0*/  FADD.FTZ R119, R119, R118 ;  /* 0x0000007677777221 */ /* 0x000fe80000010000 */
[C---:B------:R-:W-:Y:S04]  /*177e0*/  HMMA.16816.F32 R68, R104.reuse, R70, R32 ;  /* 0x000000466844723c */ /* 0x040fe80000001820 */
[----:B------:R-:W-:Y:S04]  /*177f0*/  FADD.FTZ R122, R122, R119 ;  /* 0x000000777a7a7221 */ /* 0x000fe80000010000 */
[C---:B----4-:R-:W-:Y:S04]  /*17800*/  HMMA.16816.F32 R36, R104.reuse, R4, R36 ;  /* 0x000000046824723c */ /* 0x050fe80000001824 */
[----:B------:R-:W-:Y:S04]  /*17810*/  FADD.FTZ R123, R123, R122 ;  /* 0x0000007a7b7b7221 */ /* 0x000fe80000010000 */
[C---:B------:R-:W-:Y:S01]  /*17820*/  HMMA.16816.F32 R40, R104.reuse, R6, R40 ;  /* 0x000000066828723c */ /* 0x040fe20000001828 */
[----:B------:R-:W2:Y:S03]  /*17830*/  LDSM.16.MT88.4 R4, [R152+0xb800] ;  /* 0x00b800009804783b */ /* 0x000ea60000004200 */
[----:B------:R-:W-:Y:S04]  /*17840*/  FADD.FTZ R126, R126, R123 ;  /* 0x0000007b7e7e7221 */ /* 0x000fe80000010000 */
[C---:B-----5:R-:W-:Y:S04]  /*17850*/  HMMA.16816.F32 R44, R104.reuse, R8, R44 ;  /* 0x00000008682c723c */ /* 0x060fe8000000182c */
[----:B------:R-:W-:Y:S03]  /*17860*/  FADD.FTZ R127, R127, R126 ;  /* 0x0000007e7f7f7221 */ /* 0x000fe60000010000 */
        /* <DEDUP_REMOVED lines=10> */
[----:B------:R-:W-:Y:S01]  /*17910*/  FADD.FTZ R9, R120, R9 ;  /* 0x0000000978097221 */ /* 0x000fe20000010000 */
[----:B------:R-:W-:Y:S01]  /*17920*/  MOV R0, R3 ;  /* 0x0000000300007202 */ /* 0x000fe20000000f00 */
        /* <DEDUP_REMOVED lines=12> */
[----:B------:R-:W-:Y:S04]  /*179f0*/  FADD.FTZ R136, R136, R133 ;  /* 0x0000008588887221 */ /* 0x000fe80000010000 */
[----:B------:R-:W-:Y:S01]  /*17a00*/  FADD.FTZ R181, R137, R136 ;  /* 0x0000008889b57221 */ /* 0x000fe20000010000 */
[----:B------:R-:W-:-:S05]  /*17a10*/  @P0 BRA `(.L_x_6386) ;  /* 0xffffd0d000000947 */ /* 0x000fca000383ffff */
.L_x_6382:
        /* <DEDUP_REMOVED lines=23> */
[----:B------:R-:W-:-:S02]  /*17b90*/  FSETP.NE.FTZ.AND P3, PT, R2, RZ, PT ;  /* 0x000000ff0200720b */ /* 0x000fc40003f75000 */
[----:B------:R-:W-:Y:S02]  /*17ba0*/  LEA.HI R5, R5, R12, RZ, 0x3 ;  /* 0x0000000c05057211 */ /* 0x000fe400078f18ff */
[----:B------:R-:W-:Y:S02]  /*17bb0*/  LEA.HI R9, R9, R0, RZ, 0x5 ;  /* 0x0000000009097211 */ /* 0x000fe400078f28ff */
[----:B------:R-:W-:Y:S02]  /*17bc0*/  LOP3.LUT R5, R5, 0xfffffff8, RZ, 0xc0, !PT ;  /* 0xfffffff805057812 */ /* 0x000fe400078ec0ff */
        /* <DEDUP_REMOVED lines=8> */
[C---:B------:R-:W-:Y:S02]  /*17c50*/  LOP3.LUT R14, R5.reuse, 0x1, RZ, 0xc0, !PT ;  /* 0x00000001050e7812 */ /* 0x040fe400078ec0ff */
[----:B------:R-:W-:Y:S02]  /*17c60*/  LEA R12, R10, R15, 0x9 ;  /* 0x0000000f0a0c7211 */ /* 0x000fe400078e48ff */
[----:B------:R-:W-:-:S02]  /*17c70*/  SHF.L.U32 R17, R5, 0x6, RZ ;  /* 0x0000000605117819 */ /* 0x000fc400000006ff */
[----:B------:R-:W-:Y:S01]  /*17c80*/  SHF.L.U32 R13, R8, 0x6, RZ ;  /* 0x00000006080d7819 */ /* 0x000fe200000006ff */
[----:B-1----:R-:W-:Y:S01]  /*17c90*/  FMUL.FTZ R96, R7, R96 ;  /* 0x0000006007607220 */ /* 0x002fe20000410000 */
[----:B------:R-:W-:Y:S01]  /*17ca0*/  LEA.HI R15, R11, R11, RZ, 0x1 ;  /* 0x0000000b0b0f7211 */ /* 0x000fe200078f08ff */
[C---:B------:R-:W-:Y:S01]  /*17cb0*/  FMUL.FTZ R97, R7.reuse, R97 ;  /* 0x0000006107617220 */ /* 0x040fe20000410000 */
[----:B------:R-:W-:Y:S01]  /*17cc0*/  ISETP.NE.U32.AND P0, PT, R14, 0x1, PT ;  /* 0x000000010e00780c */ /* 0x000fe20003f05070 */
[----:B------:R-:W-:Y:S01]  /*17cd0*/  FMUL.FTZ R92, R7, R92 ;  /* 0x0000005c075c7220 */ /* 0x000fe20000410000 */
[----:B------:R-:W-:Y:S01]  /*17ce0*/  LOP3.LUT R17, R17, 0x1c0, RZ, 0xc0, !PT ;  /* 0x000001c011117812 */ /* 0x000fe200078ec0ff */
[----:B------:R-:W-:Y:S01]  /*17cf0*/  FMUL.FTZ R93, R7, R93 ;  /* 0x0000005d075d7220 */ /* 0x000fe20000410000 */
[----:B------:R-:W-:Y:S01]  /*17d00*/  LOP3.LUT R13, R13, 0x1c0, RZ, 0xc0, !PT ;  /* 0x000001c00d0d7812 */ /* 0x000fe200078ec0ff */
[C---:B--2---:R-:W-:Y:S01]  /*17d10*/  FMUL.FTZ R99, R6.reuse, R99 ;  /* 0x0000006306637220 */ /* 0x044fe20000410000 */
[----:B------:R-:W-:Y:S01]  /*17d20*/  SHF.L.U32 R14, R15, 0x2, RZ ;  /* 0x000000020f0e7819 */ /* 0x000fe200000006ff */
[C---:B------:R-:W-:Y:S01]  /*17d30*/  FMUL.FTZ R98, R6.reuse, R98 ;  /* 0x0000006206627220 */ /* 0x040fe20000410000 */
[----:B------:R-:W-:Y:S01]  /*17d40*/  LEA.HI R17, R17, R17, RZ, 0x1d ;  /* 0x0000001111117211 */ /* 0x000fe200078fe8ff */
[C---:B------:R-:W-:Y:S01]  /*17d50*/  FMUL.FTZ R95, R6.reuse, R95 ;  /* 0x0000005f065f7220 */ /* 0x040fe20000410000 */
[----:B------:R-:W-:Y:S01]  /*17d60*/  LOP3.LUT R14, R13, 0x38, R14, 0xf8, !PT ;  /* 0x000000380d0e7812 */ /* 0x000fe200078ef80e */
[----:B------:R-:W-:Y:S01]  /*17d70*/  FMUL.FTZ R94, R6, R94 ;  /* 0x0000005e065e7220 */ /* 0x000fe20000410000 */
        /* <DEDUP_REMOVED lines=22> */
[----:B------:R-:W-:Y:S01]  /*17ee0*/  @P4 MUFU.LG2 R4, R4 ;  /* 0x0000000400044308 */ /* 0x000fe20000000c00 */
[----:B------:R-:W-:-:S02]  /*17ef0*/  FMUL.FTZ R82, R6, R82 ;  /* 0x0000005206527220 */ /* 0x000fc40000410000 */
[C---:B------:R-:W-:Y:S02]  /*17f00*/  FMUL.FTZ R76, R7.reuse, R76 ;  /* 0x0000004c074c7220 */ /* 0x040fe40000410000 */
[C---:B------:R-:W-:Y:S02]  /*17f10*/  FMUL.FTZ R77, R7.reuse, R77 ;  /* 0x0000004d074d7220 */ /* 0x040fe40000410000 */
[C---:B------:R-:W-:Y:S01]  /*17f20*/  FMUL.FTZ R79, R6.reuse, R79 ;  /* 0x0000004f064f7220 */ /* 0x040fe20000410000 */
[----:B------:R-:W1:Y:S01]  /*17f30*/  @P3 MUFU.LG2 R2, R2 ;  /* 0x0000000200023308 */ /* 0x000e620000000c00 */
        /* <DEDUP_REMOVED lines=59> */
[----:B------:R1:W-:Y:S04]  /*182f0*/  STS.64 [R17], R80 ;  /* 0x0000005011007388 */ /* 0x0003e80000000a00 */
[----:B------:R-:W2:Y:S04]  /*18300*/  S2R R6, SR_CTAID.Y ;  /* 0x0000000000067919 */ /* 0x000ea80000002600 */
[----:B------:R-:W-:Y:S04]  /*18310*/  STS.64 [R17+0x800], R82 ;  /* 0x0008005211007388 */ /* 0x000fe80000000a00 */
[----:B------:R-:W-:Y:S04]  /*18320*/  STS.64 [R18], R76 ;  /* 0x0000004c12007388 */ /* 0x000fe80000000a00 */
[----:B------:R-:W-:Y:S04]  /*18330*/  STS.64 [R18+0x800], R78 ;  /* 0x0008004e12007388 */ /* 0x000fe80000000a00 */
[----:B------:R-:W-:Y:S04]  /*18340*/  STS.64 [R19], R72 ;  /* 0x0000004813007388 */ /* 0x000fe80000000a00 */
[----:B------:R-:W-:Y:S04]  /*18350*/  STS.64 [R19+0x800], R74 ;  /* 0x0008004a13007388 */ /* 0x000fe80000000a00 */
[----:B-1----:R-:W1:Y:S01]  /*18360*/  S2R R80, SR_CTAID.Z ;  /* 0x0000000000507919 */ /* 0x002e620000002700 */
[----:B--2---:R-:W-:-:S03]  /*18370*/  IMAD R6, R6, c[0x0][0x210], R169 ;  /* 0x0000840006067a24 */ /* 0x004fc600078e02a9 */
        /* <DEDUP_REMOVED lines=19> */
[----:B------:R-:W-:Y:S01]  /*184b0*/  BAR.SYNC.DEFER_BLOCKING 0x0 ;  /* 0x0000000000007b1d */ /* 0x000fe20000010000 */
[----:B---3--:R-:W-:-:S02]  /*184c0*/  IADD3 R65, -R169, RZ, RZ ;  /* 0x000000ffa9417210 */ /* 0x008fc40007ffe1ff */
[----:B------:R-:W-:Y:S02]  /*184d0*/  SHF.L.U32 R64, R11, 0x2, RZ ;  /* 0x000000020b407819 */ /* 0x000fe400000006ff */
[----:B----4-:R-:W-:Y:S01]  /*184e0*/  LOP3.LUT R67, R9, 0xffffffe0, RZ, 0xc0, !PT ;  /* 0xffffffe009437812 */ /* 0x010fe200078ec0ff */
[----:B-1----:R-:W-:Y:S01]  /*184f0*/  IMAD R65, R65, c[0x0][0x1c0], R80 ;  /* 0x0000700041417a24 */ /* 0x002fe200078e0250 */
[----:B--2---:R-:W-:Y:S01]  /*18500*/  SHF.L.U32 R9, R7, 0x6, RZ ;  /* 0x0000000607097819 */ /* 0x004fe200000006ff */
[----:B------:R-:W1:Y:S01]  /*18510*/  LDS.128 R76, [R5.X4] ;  /* 0x00000000054c7984 */ /* 0x000e620000004c00 */
[----:B------:R-:W-:Y:S01]  /*18520*/  IADD3 R67, -R67, R0, RZ ;  /* 0x0000000043437210 */ /* 0x000fe20007ffe1ff */
[----:B------:R-:W-:Y:S01]  /*18530*/  IMAD R6, R6, c[0x0][0x1c0], R65 ;  /* 0x0000700006067a24 */ /* 0x000fe200078e0241 */
[----:B------:R-:W-:Y:S01]  /*18540*/  SHF.R.S32.HI R65, RZ, 0x1f, R10 ;  /* 0x0000001fff417819 */ /* 0x000fe2000001140a */
[----:B------:R-:W2:Y:S01]  /*18550*/  LDS.128 R72, [R5.X4+0x800] ;  /* 0x0008000005487984 */ /* 0x000ea20000004c00 */
[----:B------:R-:W-:Y:S01]  /*18560*/  LOP3.LUT P0, RZ, R67, 0x3, RZ, 0xc0, !PT ;  /* 0x0000000343ff7812 */ /* 0x000fe2000780c0ff */
[----:B------:R-:W-:Y:S01]  /*18570*/  IMAD R6, R6, c[0x0][0x214], R9 ;  /* 0x0000850006067a24 */ /* 0x000fe200078e0209 */
[----:B------:R-:W-:Y:S01]  /*18580*/  LEA.HI R65, R65, R10, RZ, 0x2 ;  /* 0x0000000a41417211 */ /* 0x000fe200078f10ff */
[----:B------:R-:W-:Y:S01]  /*18590*/  @P4 FMUL.FTZ R9, R4, 0.69314718246459960938 ;  /* 0x3f31721804094820 */ /* 0x000fe20000410000 */
[----:B------:R-:W3:Y:S01]  /*185a0*/  LDS.128 R68, [R5.X4+0x1000] ;  /* 0x0010000005447984 */ /* 0x000ee20000004c00 */
[----:B------:R-:W-:-:S02]  /*185b0*/  MOV R0, 0xff800000 ;  /* 0xff80000000007802 */ /* 0x000fc40000000f00 */
[----:B------:R-:W-:Y:S01]  /*185c0*/  LOP3.LUT R65, R65, 0xffffffc, RZ, 0xc0, !PT ;  /* 0x0ffffffc41417812 */ /* 0x000fe200078ec0ff */
[----:B------:R-:W4:Y:S01]  /*185d0*/  LDS.128 R56, [R5.X4+0x1800] ;  /* 0x0018000005387984 */ /* 0x000f220000004c00 */
[----:B------:R-:W-:Y:S02]  /*185e0*/  @P4 FFMA.FTZ R0, R100, c[0x0][0x238], R9 ;  /* 0x00008e0064004a23 */ /* 0x000fe40000010009 */
[----:B------:R-:W-:Y:S01]  /*185f0*/  IADD3 R10, R10, -R65, RZ ;  /* 0x800000410a0a7210 */ /* 0x000fe20007ffe0ff */
[----:B------:R-:W1:Y:S01]  /*18600*/  LDS.128 R52, [R5.X4+0x2000] ;  /* 0x0020000005347984 */ /* 0x000e620000004c00 */
[----:B------:R-:W-:Y:S02]  /*18610*/  SHF.R.S32.HI R65, RZ, 0x1f, R64 ;  /* 0x0000001fff417819 */ /* 0x000fe40000011440 */
[----:B------:R-:W-:Y:S01]  /*18620*/  LEA R177, R10, R177, 0x4 ;  /* 0x000000b10ab17211 */ /* 0x000fe200078e20ff */
        /* <DEDUP_REMOVED lines=25> */
.L_x_6388:
[----:B--234-:R-:W-:Y:S05]  /*187c0*/  BSYNC B0 ;  /* 0x0000000000007941 */ /* 0x01cfea0003800000 */
.L_x_6387:
        /* <DEDUP_REMOVED lines=16> */
.L_x_6390:
[----:B------:R-:W-:Y:S05]  /*188d0*/  BSYNC B0 ;  /* 0x0000000000007941 */ /* 0x000fea0003800000 */
.L_x_6389:
        /* <DEDUP_REMOVED lines=8> */
.L_x_6392:
[----:B------:R-:W-:Y:S05]  /*18960*/  BSYNC B0 ;  /* 0x0000000000007941 */ /* 0x000fea0003800000 */
.L_x_6391:
        /* <DEDUP_REMOVED lines=8> */
.L_x_6394:
[----:B------:R-:W-:Y:S05]  /*189f0*/  BSYNC B0 ;  /* 0x0000000000007941 */ /* 0x000fea0003800000 */
.L_x_6393:
        /* <DEDUP_REMOVED lines=8> */
.L_x_6396:
[----:B------:R-:W-:Y:S05]  /*18a80*/  BSYNC B0 ;  /* 0x0000000000007941 */ /* 0x000fea0003800000 */
.L_x_6395:
        /* <DEDUP_REMOVED lines=8> */
.L_x_6398:
[----:B------:R-:W-:Y:S05]  /*18b10*/  BSYNC B0 ;  /* 0x0000000000007941 */ /* 0x000fea0003800000 */
.L_x_6397:
        /* <DEDUP_REMOVED lines=8> */
.L_x_6400:
[----:B------:R-:W-:Y:S05]  /*18ba0*/  BSYNC B0 ;  /* 0x0000000000007941 */ /* 0x000fea0003800000 */
.L_x_6399:
        /* <DEDUP_REMOVED lines=8> */
.L_x_6402:
[----:B------:R-:W-:Y:S05]  /*18c30*/  BSYNC B0 ;  /* 0x0000000000007941 */ /* 0x000fea0003800000 */
.L_x_6401:
        /* <DEDUP_REMOVED lines=9> */
.L_x_6403:
        /* <DEDUP_REMOVED lines=11> */
.L_x_8267:


//--------------------- .text._ZN5flash24flash_fwd_splitkv_kernelI23Flash_fwd_kernel_traitsILi128ELi64ELi64ELi4ELb0ELb0EN7cutlass6half_tE19Flash_kernel_traitsILi128ELi64ELi64ELi4ES3_EELb1ELb0ELb0ELb1ELb1ELb0ELb0ELb0EEEvNS_16Flash_fwd_paramsE --------------------------
	.section	.text._ZN5flash24flash_fwd_splitkv_kernelI23Flash_fwd_kernel_traitsILi128ELi64ELi64ELi4ELb0ELb0EN7cutlass6half_tE19Flash_kernel_traitsILi128ELi64ELi64ELi4ES3_EELb1ELb0ELb0ELb1ELb1ELb0ELb0ELb0EEEvNS_16Flash_fwd_paramsE,"ax",@progbits
	.sectioninfo	@"SHI_REGISTERS=182"
	.align	128
        .global         _ZN5flash24flash_fwd_splitkv_kernelI23Flash_fwd_kernel_traitsILi128ELi64ELi64ELi4ELb0ELb0EN7cutlass6half_tE19Flash_kernel_traitsILi128ELi64ELi64ELi4ES3_EELb1ELb0ELb0ELb1ELb1ELb0ELb0ELb0EEEvNS_16Flash_fwd_paramsE
        .type           _ZN5flash24flash_fwd_splitkv_kernelI23Flash_fwd_kernel_traitsILi128ELi64ELi64ELi4ELb0ELb0EN7cutlass6half_tE19Flash_kernel_traitsILi128ELi64ELi64ELi4ES3_EELb1ELb0ELb0ELb1ELb1ELb0ELb0ELb0EEEvNS_16Flash_fwd_paramsE,@function
        .size           _ZN5flash24flash_fwd_splitkv_kernelI23Flash_fwd_kernel_traitsILi128ELi64ELi64ELi4ELb0ELb0EN7cutlass6half_tE19Flash_kernel_traitsILi128ELi64ELi64ELi4ES3_EELb1ELb0ELb0ELb1ELb1ELb0ELb0ELb0EEEvNS_16Flash_fwd_paramsE,(.L_x_8268 - _ZN5flash24flash_fwd_splitkv_kernelI23Flash_fwd_kernel_traitsILi128ELi64ELi64ELi4ELb0ELb0EN7cutlass6half_tE19Flash_kernel_traitsILi128ELi64ELi64ELi4ES3_EELb1ELb0ELb0ELb1ELb1ELb0ELb0ELb0EEEvNS_16Flash_fwd_paramsE)
        .other          _ZN5flash24flash_fwd_splitkv_kernelI23Flash_fwd_kernel_traitsILi128ELi64ELi64ELi4ELb0ELb0EN7cutlass6half_tE19Flash_kernel_traitsILi128ELi64ELi64ELi4ES3_EELb1ELb0ELb0ELb1ELb1ELb0ELb0ELb0EEEvNS_16Flash_fwd_paramsE,@"STO_CUDA_ENTRY STV_DEFAULT"
_ZN5flash24flash_fwd_splitkv_kernelI23Flash_fwd_kernel_traitsILi128ELi64ELi64ELi4ELb0ELb0EN7cutlass6half_tE19Flash_kernel_traitsILi128ELi64ELi64ELi4ES3_EELb1ELb0ELb0ELb1ELb1ELb0ELb0ELb0EEEvNS_16Flash_fwd_paramsE:
.text._ZN5flash24flash_fwd_splitkv_kernelI23Flash_fwd_kernel_traitsILi128ELi64ELi64ELi4ELb0ELb0EN7cutlass6half_tE19Flash_kernel_traitsILi128ELi64ELi64ELi4ES3_EELb1ELb0ELb0ELb1ELb1ELb0ELb0ELb0EEEvNS_16Flash_fwd_paramsE:
        /* <DEDUP_REMOVED lines=117> */
.L_x_6404:
        /* <DEDUP_REMOVED lines=19> */
.L_x_6405:
        /* <DEDUP_REMOVED lines=65> */
[----:B------:R-:W-:Y:S02]  /*0c90*/  IMAD R15, R13, c[0x0][0x1b4], R0 ;  /* 0x00006d000d0f7a24 */ /* 0x000fe400078e0200 */
[----:B------:R-:W-:-:S04]  /*0ca0*/  IMAD.WIDE.U32 R18, R11, c[0x0][0x198], R18 ;  /* 0x000066000b127a25 */ /* 0x000fc800078e0012 */
[----:B------:R-:W-:Y:S02]  /*0cb0*/  IMAD.IADD R19, R19, 0x1, R5 ;  /* 0x0000000113137824 */ /* 0x000fe400078e0205 */
[----:B------:R-:W-:-:S04]  /*0cc0*/  IMAD.WIDE.U32 R4, R4, c[0x0][0x188], RZ ;  /* 0x0000620004047a25 */ /* 0x000fc800078e00ff */
[----:B------:R-:W-:Y:S01]  /*0cd0*/  IMAD.WIDE.U32 R18, R13, c[0x0][0x1b0], R18 ;  /* 0x00006c000d127a25 */ /* 0x000fe200078e0012 */
[----:B------:R-:W-:-:S03]  /*0ce0*/  IADD3 R17, R5, R17, RZ ;  /* 0x0000001105117210 */ /* 0x000fc60007ffe0ff */
[----:B------:R-:W-:Y:S01]  /*0cf0*/  IMAD.IADD R15, R19, 0x1, R15 ;  /* 0x00000001130f7824 */ /* 0x000fe200078e020f */
[----:B------:R-:W-:Y:S01]  /*0d00*/  MOV R16, R18 ;  /* 0x0000001200107202 */ /* 0x000fe20000000f00 */
[----:B------:R-:W-:Y:S05]  /*0d10*/  BRA `(.L_x_6407) ;  /* 0x0000035000007947 */ /* 0x000fea0003800000 */
.L_x_6406:
        /* <DEDUP_REMOVED lines=35> */
[----:B------:R-:W-:Y:S01]  /*0f50*/  @!P1 IMAD.MOV R13, RZ, RZ, -R13 ;  /* 0x000000ffff0d9224 */ /* 0x000fe200078e0a0d */
[----:B------:R-:W-:Y:S01]  /*0f60*/  @!P0 LOP3.LUT R13, RZ, c[0x0][0x1c8], RZ, 0x33, !PT ;  /* 0x00007200ff0d8a12 */ /* 0x000fe200078e33ff */
[----:B------:R-:W-:Y:S02]  /*0f70*/  IMAD R5, R17, c[0x0][0x180], RZ ;  /* 0x0000600011057a24 */ /* 0x000fe400078e02ff */
[----:B------:R-:W-:Y:S01]  /*0f80*/  IMAD.WIDE.U32 R18, R2, c[0x0][0x180], R18 ;  /* 0x0000600002127a25 */ /* 0x000fe200078e0012 */
[----:B------:R-:W-:-:S03]  /*0f90*/  SHF.R.S32.HI R12, RZ, 0x1f, R13 ;  /* 0x0000001fff0c7819 */ /* 0x000fc6000001140d */
[----:B------:R-:W-:Y:S01]  /*0fa0*/  IMAD R0, R2, c[0x0][0x184], R5 ;  /* 0x0000610002007a24 */ /* 0x000fe200078e0205 */
[----:B------:R-:W-:Y:S01]  /*0fb0*/  IADD3 R5, R21, R4, RZ ;  /* 0x0000000415057210 */ /* 0x000fe20007ffe0ff */
[----:B------:R-:W-:Y:S01]  /*0fc0*/  IMAD R17, R17, c[0x0][0x188], RZ ;  /* 0x0000620011117a24 */ /* 0x000fe200078e02ff */
[----:B------:R-:W-:Y:S01]  /*0fd0*/  MOV R4, R20 ;  /* 0x0000001400047202 */ /* 0x000fe20000000f00 */
[----:B------:R-:W-:Y:S02]  /*0fe0*/  IMAD.IADD R19, R19, 0x1, R0 ;  /* 0x0000000113137824 */ /* 0x000fe400078e0200 */
        /* <DEDUP_REMOVED lines=8> */
.L_x_6407:
        /* <DEDUP_REMOVED lines=11> */
[----:B------:R-:W-:Y:S01]  /*1120*/  UMOV UR8, 0x5 ;  /* 0x0000000500087882 */ /* 0x000fe20000000000 */
[----:B------:R-:W-:Y:S01]  /*1130*/  SHF.R.S32.HI R24, RZ, 0x4, R5 ;  /* 0x00000004ff187819 */ /* 0x000fe20000011405 */
[----:B------:R-:W-:Y:S01]  /*1140*/  IMAD.IADD R2, R6, 0x1, -R7 ;  /* 0x0000000106027824 */ /* 0x000fe200078e0a07 */
[----:B------:R-:W-:Y:S01]  /*1150*/  SHF.R.S32.HI R9, RZ, 0x1f, R14 ;  /* 0x0000001fff097819 */ /* 0x000fe2000001140e */
[----:B------:R-:W-:Y:S01]  /*1160*/  IMAD.SHL.U32 R19, R26, 0x40, RZ ;  /* 0x000000401a137824 */ /* 0x000fe200078e00ff */
[C---:B------:R-:W-:Y:S01]  /*1170*/  LEA.HI R7, R5.reuse, R24, RZ, 0x1 ;  /* 0x0000001805077211 */ /* 0x040fe200078f08ff */
[----:B------:R-:W-:Y:S01]  /*1180*/  IMAD.SHL.U32 R166, R2, 0x8, RZ ;  /* 0x0000000802a67824 */ /* 0x000fe200078e00ff */
[----:B------:R-:W-:Y:S01]  /*1190*/  LOP3.LUT R5, R5, 0xfffffff0, RZ, 0xc0, !PT ;  /* 0xfffffff005057812 */ /* 0x000fe200078ec0ff */
[----:B------:R-:W-:Y:S01]  /*11a0*/  IMAD R9, R9, c[0x0][0x1a8], RZ ;  /* 0x00006a0009097a24 */ /* 0x000fe200078e02ff */
[----:B------:R-:W-:Y:S01]  /*11b0*/  LOP3.LUT R19, R19, 0x1c0, RZ, 0xc0, !PT ;  /* 0x000001c013137812 */ /* 0x000fe200078ec0ff */
[----:B------:R-:W-:Y:S01]  /*11c0*/  USHF.L.U64.HI UR5, UR4, UR8, UR5 ;  /* 0x0000000804057299 */ /* 0x000fe20008010205 */
[----:B------:R-:W-:Y:S01]  /*11d0*/  LOP3.LUT R7, R7, 0xfffffffe, RZ, 0xc0, !PT ;  /* 0xfffffffe07077812 */ /* 0x000fe200078ec0ff */
[----:B------:R-:W-:Y:S01]  /*11e0*/  IMAD R9, R14, c[0x0][0x1ac], R9 ;  /* 0x00006b000e097a24 */ /* 0x000fe200078e0209 */
[--C-:B------:R-:W-:Y:S01]  /*11f0*/  LOP3.LUT R18, R19, 0x38, R166.reuse, 0xf8, !PT ;  /* 0x0000003813127812 */ /* 0x100fe200078ef8a6 */
[----:B------:R-:W-:Y:S01]  /*1200*/  ULDC.64 UR6, c[0x0][0x198] ;  /* 0x0000660000067ab9 */ /* 0x000fe20000000a00 */
[----:B------:R-:W-:Y:S01]  /*1210*/  SHF.R.U32.HI R19, RZ, 0x3, R19 ;  /* 0x00000003ff137819 */ /* 0x000fe20000011613 */
[----:B------:R-:W-:Y:S01]  /*1220*/  IMAD.IADD R7, R24, 0x1, -R7 ;  /* 0x0000000118077824 */ /* 0x000fe200078e0a07 */
[----:B------:R-:W-:Y:S01]  /*1230*/  SHF.R.S32.HI R167, RZ, 0x1f, R166 ;  /* 0x0000001fffa77819 */ /* 0x000fe200000114a6 */
[----:B------:R-:W-:Y:S01]  /*1240*/  USHF.L.U32 UR12, UR6, 0x5, URZ ;  /* 0x00000005060c7899 */ /* 0x000fe2000800063f */
[----:B------:R-:W-:Y:S01]  /*1250*/  LOP3.LUT R19, R18, R19, RZ, 0x3c, !PT ;  /* 0x0000001312137212 */ /* 0x000fe200078e3cff */
[----:B------:R-:W-:Y:S01]  /*1260*/  IMAD.IADD R18, R6, 0x1, -R5 ;  /* 0x0000000106127824 */ /* 0x000fe200078e0a05 */
[C---:B------:R-:W-:Y:S01]  /*1270*/  IADD3 R32, P0, R166.reuse, R4, RZ ;  /* 0x00000004a6207210 */ /* 0x040fe20007f1e0ff */
[C---:B------:R-:W-:Y:S01]  /*1280*/  IMAD R5, R25.reuse, c[0x0][0x17c], R20 ;  /* 0x00005f0019057a24 */ /* 0x040fe200078e0214 */
[----:B------:R-:W-:Y:S01]  /*1290*/  IADD3 R34, P1, R166, R16, RZ ;  /* 0x00000010a6227210 */ /* 0x000fe20007f3e0ff */
[----:B------:R-:W-:Y:S01]  /*12a0*/  IMAD.WIDE.U32 R24, R25, c[0x0][0x178], R166 ;  /* 0x00005e0019187a25 */ /* 0x000fe200078e00a6 */
[----:B------:R-:W-:Y:S01]  /*12b0*/  SHF.R.S32.HI R27, RZ, 0x1f, R26 ;  /* 0x0000001fff1b7819 */ /* 0x000fe2000001141a */
[----:B------:R-:W-:Y:S01]  /*12c0*/  USHF.L.U64.HI UR7, UR6, UR8, UR7 ;  /* 0x0000000806077299 */ /* 0x000fe20008010207 */
[----:B------:R-:W-:Y:S01]  /*12d0*/  LEA.HI R20, R29, R6, RZ, 0x6 ;  /* 0x000000061d147211 */ /* 0x000fe200078f30ff */
[----:B------:R-:W-:Y:S01]  /*12e0*/  IMAD.IADD R25, R25, 0x1, R5 ;  /* 0x0000000119197824 */ /* 0x000fe200078e0205 */
[----:B------:R-:W-:Y:S01]  /*12f0*/  SHF.R.S32.HI R21, RZ, 0x1f, R18 ;  /* 0x0000001fff157819 */ /* 0x000fe20000011412 */
[----:B------:R-:W-:Y:S01]  /*1300*/  IMAD.X R33, R167, 0x1, R17, P0 ;  /* 0x00000001a7217824 */ /* 0x000fe200000e0611 */
[----:B------:R-:W-:Y:S01]  /*1310*/  IADD3 R11, P0, R26, R11, RZ ;  /* 0x0000000b1a0b7210 */ /* 0x000fe20007f1e0ff */
[----:B------:R-:W-:Y:S01]  /*1320*/  IMAD.WIDE.U32 R24, R14, c[0x0][0x1a8], R24 ;  /* 0x00006a000e187a25 */ /* 0x000fe200078e0018 */
[----:B------:R-:W-:-:S02]  /*1330*/  LEA.HI R4, R21, R18, RZ, 0x3 ;  /* 0x0000001215047211 */ /* 0x000fc400078f18ff */
[----:B------:R-:W-:Y:S01]  /*1340*/  LEA.HI R29, R29, R6, RZ, 0x5 ;  /* 0x000000061d1d7211 */ /* 0x000fe200078f28ff */
[----:B------:R-:W-:Y:S01]  /*1350*/  IMAD.SHL.U32 R14, R2, 0x40, RZ ;  /* 0x00000040020e7824 */ /* 0x000fe200078e00ff */
[----:B------:R-:W-:Y:S01]  /*1360*/  LOP3.LUT R17, R4, 0xfffffff8, RZ, 0xc0, !PT ;  /* 0xfffffff804117812 */ /* 0x000fe200078ec0ff */
[----:B------:R-:W-:Y:S01]  /*1370*/  IMAD.IADD R25, R25, 0x1, R9 ;  /* 0x0000000119197824 */ /* 0x000fe200078e0209 */
[----:B------:R-:W-:Y:S01]  /*1380*/  SHF.R.S32.HI R30, RZ, 0x5, R29 ;  /* 0x00000005ff1e7819 */ /* 0x000fe2000001141d */
[----:B------:R-:W-:Y:S01]  /*1390*/  IMAD.X R35, R167, 0x1, R15, P1 ;  /* 0x00000001a7237824 */ /* 0x000fe200008e060f */
[----:B------:R-:W-:Y:S01]  /*13a0*/  LOP3.LUT R9, R14, 0x1c0, RZ, 0xc0, !PT ;  /* 0x000001c00e097812 */ /* 0x000fe200078ec0ff */
[----:B------:R-:W-:-:S03]  /*13b0*/  IMAD.WIDE R22, R23, 0x40, R26 ;  /* 0x0000004017167825 */ /* 0x000fc600078e021a */
[----:B------:R-:W-:Y:S01]  /*13c0*/  LOP3.LUT R0, R9, 0x8, R0, 0xf8, !PT ;  /* 0x0000000809007812 */ /* 0x000fe200078ef800 */
[----:B------:R-:W-:Y:S02]  /*13d0*/  IMAD R15, R27, c[0x0][0x198], RZ ;  /* 0x000066001b0f7a24 */ /* 0x000fe400078e02ff */
[----:B------:R-:W-:Y:S01]  /*13e0*/  IMAD.WIDE.U32 R32, R13, c[0x0][0x1b8], R32 ;  /* 0x00006e000d207a25 */ /* 0x000fe200078e0020 */
[----:B------:R-:W-:-:S03]  /*13f0*/  SHF.R.U32.HI R13, RZ, 0x3, R9 ;  /* 0x00000003ff0d7819 */ /* 0x000fc60000011609 */
[----:B------:R-:W-:Y:S01]  /*1400*/  IMAD R15, R26, c[0x0][0x19c], R15 ;  /* 0x000067001a0f7a24 */ /* 0x000fe200078e020f */
[----:B------:R-:W-:Y:S01]  /*1410*/  LOP3.LUT R0, R0, R13, RZ, 0x3c, !PT ;  /* 0x0000000d00007212 */ /* 0x000fe200078e3cff */
[----:B------:R-:W-:-:S04]  /*1420*/  IMAD.WIDE.U32 R34, R26, c[0x0][0x198], R34 ;  /* 0x000066001a227a25 */ /* 0x000fc800078e0022 */
[----:B------:R-:W-:Y:S02]  /*1430*/  IMAD R9, R23, c[0x0][0x190], RZ ;  /* 0x0000640017097a24 */ /* 0x000fe400078e02ff */
        /* <DEDUP_REMOVED lines=9> */
[----:B------:R-:W-:Y:S02]  /*14d0*/  IMAD.SHL.U32 R20, R20, 0x8, RZ ;  /* 0x0000000814147824 */ /* 0x000fe400078e00ff */
[----:B------:R-:W-:Y:S01]  /*14e0*/  IMAD.IADD R5, R18, 0x1, -R17 ;  /* 0x0000000112057824 */ /* 0x000fe200078e0a11 */
[----:B------:R-:W-:Y:S01]  /*14f0*/  LEA.HI.X R13, R22, c[0x0][0x164], R9, 0x1, P0 ;  /* 0x00005900160d7a11 */ /* 0x000fe200000f0c09 */
[----:B------:R-:W-:Y:S01]  /*1500*/  IMAD R10, R10, c[0x0][0x1a0], RZ ;  /* 0x000068000a0a7a24 */ /* 0x000fe200078e02ff */
[----:B------:R-:W-:Y:S01]  /*1510*/  IADD3 R14, P0, R12, UR9, RZ ;  /* 0x000000090c0e7c10 */ /* 0x000fe2000ff1e0ff */
[----:B------:R-:W-:Y:S01]  /*1520*/  IMAD.WIDE.U32 R32, R11, c[0x0][0x1a0], R32 ;  /* 0x000068000b207a25 */ /* 0x000fe200078e0020 */
[----:B------:R-:W-:-:S02]  /*1530*/  LOP3.LUT R19, R19, 0x7ffffe00, R20, 0xf8, !PT ;  /* 0x7ffffe0013137812 */ /* 0x000fc400078ef814 */
[----:B------:R-:W-:Y:S01]  /*1540*/  IADD3.X R15, R13, UR5, RZ, P0, !PT ;  /* 0x000000050d0f7c10 */ /* 0x000fe200087fe4ff */
[----:B------:R-:W-:Y:S01]  /*1550*/  IMAD R10, R11, c[0x0][0x1a4], R10 ;  /* 0x000069000b0a7a24 */ /* 0x000fe200078e020a */
[----:B------:R-:W-:Y:S01]  /*1560*/  IADD3 R16, P0, R14, UR9, RZ ;  /* 0x000000090e107c10 */ /* 0x000fe2000ff1e0ff */
[----:B------:R-:W-:Y:S02]  /*1570*/  IMAD.SHL.U32 R165, R19, 0x2, RZ ;  /* 0x0000000213a57824 */ /* 0x000fe400078e00ff */
[----:B------:R-:W-:Y:S01]  /*1580*/  IMAD.SHL.U32 R9, R5, 0x40, RZ ;  /* 0x0000004005097824 */ /* 0x000fe200078e00ff */
[----:B------:R-:W-:Y:S01]  /*1590*/  IADD3.X R17, R15, UR5, RZ, P0, !PT ;  /* 0x000000050f117c10 */ /* 0x000fe200087fe4ff */
[----:B------:R-:W-:Y:S01]  /*15a0*/  IMAD.IADD R159, R33, 0x1, R10 ;  /* 0x00000001219f7824 */ /* 0x000fe200078e020a */
[----:B------:R-:W-:Y:S01]  /*15b0*/  IADD3 R18, P0, R162, UR12, RZ ;  /* 0x0000000ca2127c10 */ /* 0x000fe2000ff1e0ff */
[----:B------:R-:W-:Y:S01]  /*15c0*/  @!PT LDS RZ, [RZ] ;  /* 0x00000000fffff984 */ /* 0x000fe20000000800 */
[----:B------:R-:W-:Y:S01]  /*15d0*/  @!PT LDS RZ, [RZ] ;  /* 0x00000000fffff984 */ /* 0x000fe20000000800 */
[----:B------:R-:W-:Y:S01]  /*15e0*/  @!PT LDS RZ, [RZ] ;  /* 0x00000000fffff984 */ /* 0x000fe20000000800 */
[----:B------:R1:W-:Y:S01]  /*15f0*/  LDGSTS.E.BYPASS.LTC128B.128 [R165], [R12.64] ;  /* 0x000000000ca57fae */ /* 0x0003e2000b901d4a */
[----:B------:R-:W-:Y:S01]  /*1600*/  IADD3 R20, P1, R16, UR9, RZ ;  /* 0x0000000910147c10 */ /* 0x000fe2000ff3e0ff */
[----:B------:R-:W-:Y:S01]  /*1610*/  IMAD R0, R7, 0x200, R0 ;  /* 0x0000020007007824 */ /* 0x000fe200078e0200 */
[----:B------:R-:W-:Y:S01]  /*1620*/  IADD3.X R19, R163, UR7, RZ, P0, !PT ;  /* 0x00000007a3137c10 */ /* 0x000fe200087fe4ff */
[----:B------:R1:W-:Y:S01]  /*1630*/  LDGSTS.E.BYPASS.LTC128B.128 [R165+0x2000], [R12.64+0x80] ;  /* 0x020000800ca57fae */ /* 0x0003e2000b901d4a */
[----:B------:R-:W-:Y:S01]  /*1640*/  IADD3.X R21, R17, UR5, RZ, P1, !PT ;  /* 0x0000000511157c10 */ /* 0x000fe20008ffe4ff */
[----:B------:R-:W-:Y:S01]  /*1650*/  ULDC.64 UR4, c[0x0][0x1a0] ;  /* 0x0000680000047ab9 */ /* 0x000fe20000000a00 */
[----:B------:R-:W-:Y:S01]  /*1660*/  IMAD.SHL.U32 R10, R7, 0x8, RZ ;  /* 0x00000008070a7824 */ /* 0x000fe200078e00ff */
[----:B------:R2:W-:Y:S01]  /*1670*/  LDGSTS.E.BYPASS.LTC128B.128 [R165+0x800], [R14.64] ;  /* 0x008000000ea57fae */ /* 0x0005e2000b901d4a */
[----:B------:R-:W-:Y:S01]  /*1680*/  LOP3.LUT R7, R9, 0x1c0, RZ, 0xc0, !PT ;  /* 0x000001c009077812 */ /* 0x000fe200078ec0ff */
[----:B------:R-:W-:Y:S01]  /*1690*/  USHF.L.U32 UR9, UR4, 0x5, URZ ;  /* 0x0000000504097899 */ /* 0x000fe2000800063f */
[----:B------:R-:W-:Y:S01]  /*16a0*/  IMAD.SHL.U32 R9, R4, 0x40, RZ ;  /* 0x0000004004097824 */ /* 0x000fe200078e00ff */
[----:B------:R2:W-:Y:S01]  /*16b0*/  LDGSTS.E.BYPASS.LTC128B.128 [R165+0x2800], [R14.64+0x80] ;  /* 0x028000800ea57fae */ /* 0x0005e2000b901d4a */
[----:B------:R-:W-:Y:S01]  /*16c0*/  LOP3.LUT R10, R7, 0x8, R10, 0xf8, !PT ;  /* 0x00000008070a7812 */ /* 0x000fe200078ef80a */
[----:B------:R-:W-:Y:S01]  /*16d0*/  USHF.L.U64.HI UR5, UR4, UR8, UR5 ;  /* 0x0000000804057299 */ /* 0x000fe20008010205 */
[----:B------:R-:W-:Y:S01]  /*16e0*/  SHF.R.U32.HI R7, RZ, 0x3, R7 ;  /* 0x00000003ff077819 */ /* 0x000fe20000011607 */
[----:B------:R3:W-:Y:S01]  /*16f0*/  LDGSTS.E.BYPASS.LTC128B.128 [R165+0x1000], [R16.64] ;  /* 0x0100000010a57fae */ /* 0x0007e2000b901d4a */
[----:B------:R-:W-:Y:S01]  /*1700*/  IMAD.SHL.U32 R88, R0, 0x2, RZ ;  /* 0x0000000200587824 */ /* 0x000fe200078e00ff */
[----:B------:R-:W-:Y:S01]  /*1710*/  LOP3.LUT P1, RZ, R5, 0x2, RZ, 0xc0, !PT ;  /* 0x0000000205ff7812 */ /* 0x000fe2000782c0ff */
[----:B------:R-:W-:Y:S01]  /*1720*/  IMAD R89, R30, 0x10, R89 ;  /* 0x000000101e597824 */ /* 0x000fe200078e0259 */
[----:B------:R3:W-:Y:S01]  /*1730*/  LDGSTS.E.BYPASS.LTC128B.128 [R165+0x3000], [R16.64+0x80] ;  /* 0x0300008010a57fae */ /* 0x0007e2000b901d4a */
[----:B------:R-:W-:-:S02]  /*1740*/  LOP3.LUT R4, R10, R7, RZ, 0x3c, !PT ;  /* 0x000000070a047212 */ /* 0x000fc400078e3cff */
[----:B------:R-:W-:Y:S01]  /*1750*/  LOP3.LUT R7, R9, 0xfffffe00, RZ, 0xc0, !PT ;  /* 0xfffffe0009077812 */ /* 0x000fe200078ec0ff */
[----:B------:R4:W-:Y:S01]  /*1760*/  LDGSTS.E.BYPASS.LTC128B.128 [R165+0x1800], [R20.64] ;  /* 0x0180000014a57fae */ /* 0x0009e2000b901d4a */
[----:B------:R-:W-:Y:S02]  /*1770*/  LEA R157, R0, 0x4000, 0x1 ;  /* 0x00004000009d7811 */ /* 0x000fe400078e08ff */
[----:B------:R-:W-:Y:S01]  /*1780*/  SEL R0, R8, 0xffffffe0, !P1 ;  /* 0xffffffe008007807 */ /* 0x000fe20004800000 */
[----:B------:R4:W-:Y:S01]  /*1790*/  LDGSTS.E.BYPASS.LTC128B.128 [R165+0x3800], [R20.64+0x80] ;  /* 0x0380008014a57fae */ /* 0x0009e2000b901d4a */
[----:B------:R-:W-:Y:S01]  /*17a0*/  IMAD R9, R30, 0x400, R7 ;  /* 0x000004001e097824 */ /* 0x000fe200078e0207 */
[----:B------:R-:W-:Y:S01]  /*17b0*/  IADD3 R155, R157, 0x20, RZ ;  /* 0x000000209d9b7810 */ /* 0x000fe20007ffe0ff */
[----:B------:R-:W-:Y:S01]  /*17c0*/  IMAD.MOV.U32 R8, RZ, RZ, 0x40 ;  /* 0x00000040ff087424 */ /* 0x000fe200078e00ff */
[----:B-1----:R-:W-:Y:S01]  /*17d0*/  IADD3 R12, P0, R18, UR12, RZ ;  /* 0x0000000c120c7c10 */ /* 0x002fe2000ff1e0ff */
[----:B------:R1:W-:Y:S01]  /*17e0*/  LDGSTS.E.BYPASS.LTC128B.128 [R165+0x4000], [R162.64] ;  /* 0x04000000a2a57fae */ /* 0x0003e2000b901d4a */
[----:B------:R-:W-:Y:S01]  /*17f0*/  IMAD.IADD R158, R9, 0x1, R4 ;  /* 0x00000001099e7824 */ /* 0x000fe200078e0204 */
[----:B------:R-:W-:-:S02]  /*1800*/  LOP3.LUT P1, RZ, R5, 0x4, RZ, 0xc0, !PT ;  /* 0x0000000405ff7812 */ /* 0x000fc4000782c0ff */
[----:B------:R-:W-:Y:S01]  /*1810*/  IADD3.X R13, R19, UR7, RZ, P0, !PT ;  /* 0x00000007130d7c10 */ /* 0x000fe200087fe4ff */
[----:B------:R1:W-:Y:S01]  /*1820*/  LDGSTS.E.BYPASS.LTC128B.128 [R165+0x6000], [R162.64+0x80] ;  /* 0x06000080a2a57fae */ /* 0x0003e2000b901d4a */
[----:B--2---:R-:W-:Y:S01]  /*1830*/  IADD3 R14, P0, R12, UR12, RZ ;  /* 0x0000000c0c0e7c10 */ /* 0x004fe2000ff1e0ff */
[----:B------:R-:W-:Y:S01]  /*1840*/  IMAD.SHL.U32 R158, R158, 0x2, RZ ;  /* 0x000000029e9e7824 */ /* 0x000fe200078e00ff */
[----:B------:R-:W-:Y:S01]  /*1850*/  SEL R5, R8, 0xffffffc0, !P1 ;  /* 0xffffffc008057807 */ /* 0x000fe20004800000 */
[----:B------:R2:W-:Y:S01]  /*1860*/  LDGSTS.E.BYPASS.LTC128B.128 [R165+0x4800], [R18.64] ;  /* 0x0480000012a57fae */ /* 0x0005e2000b901d4a */
[----:B------:R-:W-:Y:S01]  /*1870*/  IADD3.X R15, R13, UR7, RZ, P0, !PT ;  /* 0x000000070d0f7c10 */ /* 0x000fe200087fe4ff */
[----:B------:R-:W-:Y:S01]  /*1880*/  IMAD.IADD R156, R158, 0x1, R0 ;  /* 0x000000019e9c7824 */ /* 0x000fe200078e0200 */
[----:B------:R-:W-:Y:S01]  /*1890*/  LEA R160, P0, R32, c[0x0][0x170], 0x1 ;  /* 0x00005c0020a07a11 */ /* 0x000fe200078008ff */
[----:B------:R2:W-:Y:S01]  /*18a0*/  LDGSTS.E.BYPASS.LTC128B.128 [R165+0x6800], [R18.64+0x80] ;  /* 0x0680008012a57fae */ /* 0x0005e2000b901d4a */
[----:B------:R-:W-:-:S02]  /*18b0*/  IMAD.IADD R154, R158, 0x1, R5 ;  /* 0x000000019e9a7824 */ /* 0x000fc400078e0205 */
[----:B------:R-:W-:Y:S01]  /*18c0*/  LEA.HI.X R159, R32, c[0x0][0x174], R159, 0x1, P0 ;  /* 0x00005d00209f7a11 */ /* 0x000fe200000f0c9f */
[----:B------:R5:W-:Y:S01]  /*18d0*/  LDGSTS.E.BYPASS.LTC128B.128 [R165+0x5000], [R12.64] ;  /* 0x050000000ca57fae */ /* 0x000be2000b901d4a */
[----:B------:R-:W-:-:S03]  /*18e0*/  IMAD.IADD R152, R156, 0x1, R5 ;  /* 0x000000019c987824 */ /* 0x000fc600078e0205 */
[----:B------:R5:W-:Y:S01]  /*18f0*/  LDGSTS.E.BYPASS.LTC128B.128 [R165+0x7000], [R12.64+0x80] ;  /* 0x070000800ca57fae */ /* 0x000be2000b901d4a */
[----:B------:R-:W-:-:S03]  /*1900*/  IMAD.MOV.U32 R161, RZ, RZ, R159 ;  /* 0x000000ffffa17224 */ /* 0x000fc600078e009f */
[----:B------:R1:W-:Y:S04]  /*1910*/  LDGSTS.E.BYPASS.LTC128B.128 [R165+0x5800], [R14.64] ;  /* 0x058000000ea57fae */ /* 0x0003e8000b901d4a */
[----:B------:R1:W-:Y:S04]  /*1920*/  LDGSTS.E.BYPASS.LTC128B.128 [R165+0x7800], [R14.64+0x80] ;  /* 0x078000800ea57fae */ /* 0x0003e8000b901d4a */
[----:B------:R-:W0:Y:S01]  /*1930*/  LDGDEPBAR ;  /* 0x00000000000079af */ /* 0x000e220000000000 */
[----:B-----5:R-:W-:-:S04]  /*1940*/  IADD3 R12, P0, R160, UR9, RZ ;  /* 0x00000009a00c7c10 */ /* 0x020fc8000ff1e0ff */
[----:B------:R-:W-:Y:S02]  /*1950*/  IADD3.X R13, R159, UR5, RZ, P0, !PT ;  /* 0x000000059f0d7c10 */ /* 0x000fe400087fe4ff */
[----:B---3--:R-:W-:Y:S01]  /*1960*/  IADD3 R16, P0, R12, UR9, RZ ;  /* 0x000000090c107c10 */ /* 0x008fe2000ff1e0ff */
[----:B------:R-:W-:-:S04]  /*1970*/  DEPBAR.LE SB0, 0x0 ;  /* 0x000080000000791a */ /* 0x000fc80000000000 */
[----:B------:R-:W-:Y:S01]  /*1980*/  BAR.SYNC.DEFER_BLOCKING 0x0 ;  /* 0x0000000000007b1d */ /* 0x000fe20000010000 */
[----:B------:R-:W-:Y:S02]  /*1990*/  IADD3.X R17, R13, UR5, RZ, P0, !PT ;  /* 0x000000050d117c10 */ /* 0x000fe400087fe4ff */
[----:B------:R-:W-:-:S04]  /*19a0*/  IADD3 R10, P0, R16, UR9, RZ ;  /* 0x00000009100a7c10 */ /* 0x000fc8000ff1e0ff */
[----:B------:R-:W-:Y:S02]  /*19b0*/  IADD3.X R11, R17, UR5, RZ, P0, !PT ;  /* 0x00000005110b7c10 */ /* 0x000fe400087fe4ff */
[----:B------:R-:W-:-:S13]  /*19c0*/  LOP3.LUT P0, RZ, R2, 0x2, RZ, 0xc0, !PT ;  /* 0x0000000202ff7812 */ /* 0x000fda000780c0ff */
[----:B------:R-:W-:Y:S01]  /*19d0*/  @P0 IADD3 R155, R157, -0x20, RZ ;  /* 0xffffffe09d9b0810 */ /* 0x000fe20007ffe0ff */
[----:B------:R-:W-:Y:S01]  /*19e0*/  @!PT LDS RZ, [RZ] ;  /* 0x00000000fffff984 */ /* 0x000fe20000000800 */
[----:B------:R-:W-:Y:S01]  /*19f0*/  @!PT LDS RZ, [RZ] ;  /* 0x00000000fffff984 */ /* 0x000fe20000000800 */
[----:B------:R-:W-:Y:S01]  /*1a00*/  @!PT LDS RZ, [RZ] ;  /* 0x00000000fffff984 */ /* 0x000fe20000000800 */
[----:B------:R3:W-:Y:S01]  /*1a10*/  LDGSTS.E.BYPASS.LTC128B.128 [R165+0x8000], [R160.64] ;  /* 0x08000000a0a57fae */ /* 0x0007e2000b901d4a */
[----:B------:R-:W-:Y:S02]  /*1a20*/  LOP3.LUT P0, RZ, R2, 0x4, RZ, 0xc0, !PT ;  /* 0x0000000402ff7812 */ /* 0x000fe4000780c0ff */
[C---:B------:R-:W-:Y:S01]  /*1a30*/  IADD3 R147, R155.reuse, 0x800, RZ ;  /* 0x000008009b937810 */ /* 0x040fe20007ffe0ff */
[----:B------:R3:W-:Y:S01]  /*1a40*/  LDGSTS.E.BYPASS.LTC128B.128 [R165+0xa000], [R160.64+0x80] ;  /* 0x0a000080a0a57fae */ /* 0x0007e2000b901d4a */
[----:B------:R-:W-:Y:S02]  /*1a50*/  SEL R2, R8, 0xffffffc0, !P0 ;  /* 0xffffffc008027807 */ /* 0x000fe40004000000 */
[C---:B------:R-:W-:Y:S01]  /*1a60*/  IADD3 R146, R155.reuse, 0x1000, RZ ;  /* 0x000010009b927810 */ /* 0x040fe20007ffe0ff */
[----:B------:R1:W-:Y:S01]  /*1a70*/  LDGSTS.E.BYPASS.LTC128B.128 [R165+0x8800], [R12.64] ;  /* 0x088000000ca57fae */ /* 0x0003e2000b901d4a */
[----:B------:R-:W-:Y:S01]  /*1a80*/  IADD3 R145, R155, 0x1800, RZ ;  /* 0x000018009b917810 */ /* 0x000fe20007ffe0ff */
[----:B------:R-:W-:Y:S01]  /*1a90*/  IMAD.IADD R153, R157, 0x1, R2 ;  /* 0x000000019d997824 */ /* 0x000fe200078e0202 */
[C---:B------:R-:W-:Y:S01]  /*1aa0*/  IADD3 R143, R155.reuse, 0x2000, RZ ;  /* 0x000020009b8f7810 */ /* 0x040fe20007ffe0ff */
[----:B------:R1:W-:Y:S01]  /*1ab0*/  LDGSTS.E.BYPASS.LTC128B.128 [R165+0xa800], [R12.64+0x80] ;  /* 0x0a8000800ca57fae */ /* 0x0003e2000b901d4a */
[----:B------:R-:W-:Y:S01]  /*1ac0*/  IMAD.IADD R144, R2, 0x1, R155 ;  /* 0x0000000102907824 */ /* 0x000fe200078e029b */
[----:B------:R-:W-:-:S02]  /*1ad0*/  IADD3 R142, R155, 0x2800, RZ ;  /* 0x000028009b8e7810 */ /* 0x000fc40007ffe0ff */
[----:B------:R2:W-:Y:S01]  /*1ae0*/  LDGSTS.E.BYPASS.LTC128B.128 [R165+0x9000], [R16.64] ;  /* 0x0900000010a57fae */ /* 0x0005e2000b901d4a */
[C---:B------:R-:W-:Y:S02]  /*1af0*/  IADD3 R141, R155.reuse, 0x3000, RZ ;  /* 0x000030009b8d7810 */ /* 0x040fe40007ffe0ff */
[----:B------:R-:W-:Y:S01]  /*1b00*/  IADD3 R140, R155, 0x3800, RZ ;  /* 0x000038009b8c7810 */ /* 0x000fe20007ffe0ff */
[----:B------:R2:W-:Y:S04]  /*1b10*/  LDGSTS.E.BYPASS.LTC128B.128 [R165+0xb000], [R16.64+0x80] ;  /* 0x0b00008010a57fae */ /* 0x0005e8000b901d4a */
[----:B------:R5:W-:Y:S04]  /*1b20*/  LDGSTS.E.BYPASS.LTC128B.128 [R165+0x9800], [R10.64] ;  /* 0x098000000aa57fae */ /* 0x000be8000b901d4a */
[----:B------:R5:W-:Y:S04]  /*1b30*/  LDGSTS.E.BYPASS.LTC128B.128 [R165+0xb800], [R10.64+0x80] ;  /* 0x0b8000800aa57fae */ /* 0x000be8000b901d4a */
[----:B------:R-:W-:Y:S04]  /*1b40*/  LDSM.16.M88.4 R48, [R158] ;  /* 0x000000009e30783b */ /* 0x000fe80000000200 */
[----:B----4-:R-:W4:Y:S04]  /*1b50*/  LDSM.16.M88.4 R20, [R88+0x4000] ;  /* 0x004000005814783b */ /* 0x010f280000000200 */
[----:B------:R-:W5:Y:S04]  /*1b60*/  LDSM.16.M88.4 R80, [R88+0x5000] ;  /* 0x005000005850783b */ /* 0x000f680000000200 */
[----:B-1----:R-:W2:Y:S04]  /*1b70*/  LDSM.16.M88.4 R12, [R88+0x4800] ;  /* 0x00480000580c783b */ /* 0x002ea80000000200 */
[----:B------:R-:W1:Y:S04]  /*1b80*/  LDSM.16.M88.4 R76, [R88+0x5800] ;  /* 0x00580000584c783b */ /* 0x000e680000000200 */
[----:B------:R-:W-:Y:S04]  /*1b90*/  LDSM.16.M88.4 R60, [R156] ;  /* 0x000000009c3c783b */ /* 0x000fe80000000200 */
[----:B------:R-:W1:Y:S04]  /*1ba0*/  LDSM.16.M88.4 R72, [R155] ;  /* 0x000000009b48783b */ /* 0x000e680000000200 */
[----:B------:R-:W1:Y:S04]  /*1bb0*/  LDSM.16.M88.4 R64, [R155+0x1000] ;  /* 0x001000009b40783b */ /* 0x000e680000000200 */
[----:B------:R-:W1:Y:S04]  /*1bc0*/  LDSM.16.M88.4 R68, [R155+0x800] ;  /* 0x000800009b44783b */ /* 0x000e680000000200 */
[----:B------:R-:W1:Y:S04]  /*1bd0*/  LDSM.16.M88.4 R56, [R155+0x1800] ;  /* 0x001800009b38783b */ /* 0x000e680000000200 */
[----:B------:R-:W-:Y:S01]  /*1be0*/  LDSM.16.M88.4 R44, [R154] ;  /* 0x000000009a2c783b */ /* 0x000fe20000000200 */
[C---:B----4-:R-:W-:Y:S03]  /*1bf0*/  HMMA.16816.F32 R24, R48.reuse, R20, RZ ;  /* 0x000000143018723c */ /* 0x050fe600000018ff */
[----:B------:R-:W4:Y:S04]  /*1c00*/  LDSM.16.M88.4 R40, [R153] ;  /* 0x000000009928783b */ /* 0x000f280000000200 */
[----:B------:R-:W1:Y:S01]  /*1c10*/  LDSM.16.M88.4 R32, [R153+0x1000] ;  /* 0x001000009920783b */ /* 0x000e620000000200 */
[C---:B------:R-:W-:Y:S03]  /*1c20*/  HMMA.16816.F32 R20, R48.reuse, R22, RZ ;  /* 0x000000163014723c */ /* 0x040fe600000018ff */
[----:B------:R-:W3:Y:S04]  /*1c30*/  LDSM.16.M88.4 R36, [R153+0x800] ;  /* 0x000800009924783b */ /* 0x000ee80000000200 */
[----:B------:R-:W-:Y:S01]  /*1c40*/  LDSM.16.M88.4 R84, [R153+0x1800] ;  /* 0x001800009954783b */ /* 0x000fe20000000200 */
[C---:B-----5:R-:W-:Y:S03]  /*1c50*/  HMMA.16816.F32 R8, R48.reuse, R80, RZ ;  /* 0x000000503008723c */ /* 0x060fe600000018ff */
[----:B------:R-:W0:Y:S05]  /*1c60*/  LDGDEPBAR ;  /* 0x00000000000079af */ /* 0x000e2a0000000000 */
[C---:B--2---:R-:W-:Y:S08]  /*1c70*/  HMMA.16816.F32 R16, R48.reuse, R12, RZ ;  /* 0x0000000c3010723c */ /* 0x044ff000000018ff */
[C---:B------:R-:W-:Y:S08]  /*1c80*/  HMMA.16816.F32 R12, R48.reuse, R14, RZ ;  /* 0x0000000e300c723c */ /* 0x040ff000000018ff */
[C---:B------:R-:W-:Y:S08]  /*1c90*/  HMMA.16816.F32 R80, R48.reuse, R82, RZ ;  /* 0x000000523050723c */ /* 0x040ff000000018ff */
[C---:B-1----:R-:W-:Y:S08]  /*1ca0*/  HMMA.16816.F32 R52, R48.reuse, R76, RZ ;  /* 0x0000004c3034723c */ /* 0x042ff000000018ff */
[----:B------:R-:W-:Y:S01]  /*1cb0*/  HMMA.16816.F32 R48, R48, R78, RZ ;  /* 0x0000004e3030723c */ /* 0x000fe200000018ff */
[----:B------:R-:W-:Y:S07]  /*1cc0*/  LDSM.16.M88.4 R76, [R152] ;  /* 0x00000000984c783b */ /* 0x000fee0000000200 */
[C---:B------:R-:W-:Y:S08]  /*1cd0*/  HMMA.16816.F32 R24, R60.reuse, R72, R24 ;  /* 0x000000483c18723c */ /* 0x040ff00000001818 */
[C---:B------:R-:W-:Y:S01]  /*1ce0*/  HMMA.16816.F32 R20, R60.reuse, R74, R20 ;  /* 0x0000004a3c14723c */ /* 0x040fe20000001814 */
[----:B------:R-:W1:Y:S07]  /*1cf0*/  LDSM.16.M88.4 R72, [R144] ;  /* 0x000000009048783b */ /* 0x000e6e0000000200 */
[C---:B------:R-:W-:Y:S08]  /*1d00*/  HMMA.16816.F32 R8, R60.reuse, R64, R8 ;  /* 0x000000403c08723c */ /* 0x040ff00000001808 */
[C---:B------:R-:W-:Y:S08]  /*1d10*/  HMMA.16816.F32 R16, R60.reuse, R68, R16 ;  /* 0x000000443c10723c */ /* 0x040ff00000001810 */
[C---:B------:R-:W-:Y:S01]  /*1d20*/  HMMA.16816.F32 R12, R60.reuse, R70, R12 ;  /* 0x000000463c0c723c */ /* 0x040fe2000000180c */
[----:B------:R-:W-:Y:S07]  /*1d30*/  LDSM.16.M88.4 R68, [R144+0x800] ;  /* 0x000800009044783b */ /* 0x000fee0000000200 */
[C---:B------:R-:W-:Y:S01]  /*1d40*/  HMMA.16816.F32 R80, R60.reuse, R66, R80 ;  /* 0x000000423c50723c */ /* 0x040fe20000001850 */
[----:B------:R-:W2:Y:S07]  /*1d50*/  LDSM.16.M88.4 R64, [R144+0x1000] ;  /* 0x001000009040783b */ /* 0x000eae0000000200 */
[C---:B------:R-:W-:Y:S08]  /*1d60*/  HMMA.16816.F32 R52, R60.reuse, R56, R52 ;  /* 0x000000383c34723c */ /* 0x040ff00000001834 */
[----:B------:R-:W-:Y:S01]  /*1d70*/  HMMA.16816.F32 R48, R60, R58, R48 ;  /* 0x0000003a3c30723c */ /* 0x000fe20000001830 */
[----:B------:R-:W-:Y:S07]  /*1d80*/  LDSM.16.M88.4 R60, [R144+0x1800] ;  /* 0x00180000903c783b */ /* 0x000fee0000000200 */
[C---:B----4-:R-:W-:Y:S08]  /*1d90*/  HMMA.16816.F32 R24, R44.reuse, R40, R24 ;  /* 0x000000282c18723c */ /* 0x050ff00000001818 */
[C---:B------:R-:W-:Y:S01]  /*1da0*/  HMMA.16816.F32 R20, R44.reuse, R42, R20 ;  /* 0x0000002a2c14723c */ /* 0x040fe20000001814 */
[----:B------:R-:W-:Y:S07]  /*1db0*/  LDSM.16.M88.4 R40, [R158+0x2000] ;  /* 0x002000009e28783b */ /* 0x000fee0000000200 */
[C---:B------:R-:W-:Y:S01]  /*1dc0*/  HMMA.16816.F32 R56, R44.reuse, R32, R8 ;  /* 0x000000202c38723c */ /* 0x040fe20000001808 */
[----:B------:R-:W-:Y:S07]  /*1dd0*/  LDSM.16.M88.4 R8, [R88+0x6800] ;  /* 0x006800005808783b */ /* 0x000fee0000000200 */
[C---:B---3--:R-:W-:Y:S08]  /*1de0*/  HMMA.16816.F32 R16, R44.reuse, R36, R16 ;  /* 0x000000242c10723c */ /* 0x048ff00000001810 */
[C---:B------:R-:W-:Y:S01]  /*1df0*/  HMMA.16816.F32 R12, R44.reuse, R38, R12 ;  /* 0x000000262c0c723c */ /* 0x040fe2000000180c */
[----:B------:R-:W-:Y:S07]  /*1e00*/  LDSM.16.M88.4 R36, [R88+0x6000] ;  /* 0x006000005824783b */ /* 0x000fee0000000200 */
[----:B------:R-:W-:Y:S01]  /*1e10*/  HMMA.16816.F32 R80, R44, R34, R80 ;  /* 0x000000222c50723c */ /* 0x000fe20000001850 */
[----:B------:R-:W3:Y:S07]  /*1e20*/  LDSM.16.M88.4 R32, [R88+0x7000] ;  /* 0x007000005820783b */ /* 0x000eee0000000200 */
[C---:B-1----:R-:W-:Y:S08]  /*1e30*/  HMMA.16816.F32 R24, R76.reuse, R72, R24 ;  /* 0x000000484c18723c */ /* 0x042ff00000001818 */
[C---:B------:R-:W-:Y:S08]  /*1e40*/  HMMA.16816.F32 R20, R76.reuse, R74, R20 ;  /* 0x0000004a4c14723c */ /* 0x040ff00000001814 */
[----:B--2---:R-:W-:Y:S01]  /*1e50*/  HMMA.16816.F32 R72, R76, R64, R56 ;  /* 0x000000404c48723c */ /* 0x004fe20000001838 */
[----:B------:R-:W-:Y:S07]  /*1e60*/  LDSM.16.M88.4 R56, [R155+0x2000] ;  /* 0x002000009b38783b */ /* 0x000fee0000000200 */
[----:B------:R-:W-:Y:S08]  /*1e70*/  HMMA.16816.F32 R52, R44, R84, R52 ;  /* 0x000000542c34723c */ /* 0x000ff00000001834 */
[C---:B------:R-:W-:Y:S08]  /*1e80*/  HMMA.16816.F32 R16, R76.reuse, R68, R16 ;  /* 0x000000444c10723c */ /* 0x040ff00000001810 */
[C---:B------:R-:W-:Y:S01]  /*1e90*/  HMMA.16816.F32 R12, R76.reuse, R70, R12 ;  /* 0x000000464c0c723c */ /* 0x040fe2000000180c */
[----:B------:R-:W-:Y:S07]  /*1ea0*/  LDSM.16.M88.4 R68, [R156+0x2000] ;  /* 0x002000009c44783b */ /* 0x000fee0000000200 */
[----:B------:R-:W-:Y:S01]  /*1eb0*/  HMMA.16816.F32 R80, R76, R66, R80 ;  /* 0x000000424c50723c */ /* 0x000fe20000001850 */
[----:B------:R-:W1:Y:S07]  /*1ec0*/  LDSM.16.M88.4 R64, [R155+0x3000] ;  /* 0x003000009b40783b */ /* 0x000e6e0000000200 */
[----:B------:R-:W-:Y:S01]  /*1ed0*/  HMMA.16816.F32 R48, R44, R86, R48 ;  /* 0x000000562c30723c */ /* 0x000fe20000001830 */
[----:B------:R-:W2:Y:S04]  /*1ee0*/  LDSM.16.M88.4 R84, [R88+0x7800] ;  /* 0x007800005854783b */ /* 0x000ea80000000200 */
[----:B------:R-:W-:Y:S03]  /*1ef0*/  LDSM.16.M88.4 R44, [R155+0x2800] ;  /* 0x002800009b2c783b */ /* 0x000fe60000000200 */
[----:B---3--:R-:W-:Y:S08]  /*1f00*/  HMMA.16816.F32 R72, R40, R32, R72 ;  /* 0x000000202848723c */ /* 0x008ff00000001848 */
[----:B------:R-:W-:Y:S08]  /*1f10*/  HMMA.16816.F32 R52, R76, R60, R52 ;  /* 0x0000003c4c34723c */ /* 0x000ff00000001834 */
[C---:B------:R-:W-:Y:S08]  /*1f20*/  HMMA.16816.F32 R16, R40.reuse, R8, R16 ;  /* 0x000000082810723c */ /* 0x040ff00000001810 */
[C---:B------:R-:W-:Y:S01]  /*1f30*/  HMMA.16816.F32 R12, R40.reuse, R10, R12 ;  /* 0x0000000a280c723c */ /* 0x040fe2000000180c */
[----:B------:R-:W-:Y:S07]  /*1f40*/  LDSM.16.M88.4 R8, [R154+0x2000] ;  /* 0x002000009a08783b */ /* 0x000fee0000000200 */
[----:B------:R-:W-:Y:S01]  /*1f50*/  HMMA.16816.F32 R80, R40, R34, R80 ;  /* 0x000000222850723c */ /* 0x000fe20000001850 */
[----:B------:R-:W3:Y:S07]  /*1f60*/  LDSM.16.M88.4 R32, [R153+0x3000] ;  /* 0x003000009920783b */ /* 0x000eee0000000200 */
[----:B------:R-:W-:Y:S01]  /*1f70*/  HMMA.16816.F32 R48, R76, R62, R48 ;  /* 0x0000003e4c30723c */ /* 0x000fe20000001830 */
[----:B------:R-:W4:Y:S04]  /*1f80*/  LDSM.16.M88.4 R60, [R155+0x3800] ;  /* 0x003800009b3c783b */ /* 0x000f280000000200 */
[----:B------:R-:W-:Y:S03]  /*1f90*/  LDSM.16.M88.4 R76, [R153+0x2800] ;  /* 0x00280000994c783b */ /* 0x000fe60000000200 */
[C---:B------:R-:W-:Y:S08]  /*1fa0*/  HMMA.16816.F32 R24, R40.reuse, R36, R24 ;  /* 0x000000242818723c */ /* 0x040ff00000001818 */
[----:B------:R-:W-:Y:S01]  /*1fb0*/  HMMA.16816.F32 R20, R40, R38, R20 ;  /* 0x000000262814723c */ /* 0x000fe20000001814 */
[----:B------:R-:W5:Y:S07]  /*1fc0*/  LDSM.16.M88.4 R36, [R153+0x2000] ;  /* 0x002000009924783b */ /* 0x000f6e0000000200 */
[----:B-1----:R-:W-:Y:S08]  /*1fd0*/  HMMA.16816.F32 R72, R68, R64, R72 ;  /* 0x000000404448723c */ /* 0x002ff00000001848 */
[C---:B--2---:R-:W-:Y:S08]  /*1fe0*/  HMMA.16816.F32 R52, R40.reuse, R84, R52 ;  /* 0x000000542834723c */ /* 0x044ff00000001834 */
[----:B------:R-:W-:Y:S01]  /*1ff0*/  HMMA.16816.F32 R48, R40, R86, R48 ;  /* 0x000000562830723c */ /* 0x000fe20000001830 */
[----:B------:R-:W1:Y:S07]  /*2000*/  LDSM.16.M88.4 R40, [R153+0x3800] ;  /* 0x003800009928783b */ /* 0x000e6e0000000200 */
[----:B------:R-:W-:Y:S08]  /*2010*/  HMMA.16816.F32 R24, R68, R56, R24 ;  /* 0x000000384418723c */ /* 0x000ff00000001818 */
[----:B---3--:R-:W-:Y:S07]  /*2020*/  HMMA.16816.F32 R72, R8, R32, R72 ;  /* 0x000000200848723c */ /* 0x008fee0000001848 */
[----:B------:R-:W-:Y:S01]  /*2030*/  LOP3.LUT R33, R29, 0xffffffe0, RZ, 0xc0, !PT ;  /* 0xffffffe01d217812 */ /* 0x000fe200078ec0ff */
[----:B----4-:R-:W-:Y:S04]  /*2040*/  HMMA.16816.F32 R52, R68, R60, R52 ;  /* 0x0000003c4434723c */ /* 0x010fe80000001834 */
[----:B------:R-:W-:-:S02]  /*2050*/  IMAD.IADD R2, R6, 0x1, -R33 ;  /* 0x0000000106027824 */ /* 0x000fc400078e0a21 */
[----:B------:R-:W-:Y:S02]  /*2060*/  IMAD.SHL.U32 R6, R6, 0x2, RZ ;  /* 0x0000000206067824 */ /* 0x000fe400078e00ff */
[C---:B------:R-:W-:Y:S08]  /*2070*/  HMMA.16816.F32 R80, R68.reuse, R66, R80 ;  /* 0x000000424450723c */ /* 0x040ff00000001850 */
[----:B------:R-:W-:Y:S01]  /*2080*/  HMMA.16816.F32 R20, R68, R58, R20 ;  /* 0x0000003a4414723c */ /* 0x000fe20000001814 */
[----:B------:R-:W-:Y:S07]  /*2090*/  LDSM.16.M88.4 R56, [R144+0x2000] ;  /* 0x002000009038783b */ /* 0x000fee0000000200 */
[----:B-----5:R-:W-:Y:S07]  /*20a0*/  HMMA.16816.F32 R24, R8, R36, R24 ;  /* 0x000000240818723c */ /* 0x020fee0000001818 */
[----:B------:R-:W-:Y:S01]  /*20b0*/  SHF.R.S32.HI R37, RZ, 0x1f, R2 ;  /* 0x0000001fff257819 */ /* 0x000fe20000011402 */
[----:B------:R-:W-:Y:S03]  /*20c0*/  HMMA.16816.F32 R16, R68, R44, R16 ;  /* 0x0000002c4410723c */ /* 0x000fe60000001810 */
[----:B------:R-:W-:-:S04]  /*20d0*/  LEA.HI R164, R37, R2, RZ, 0x2 ;  /* 0x0000000225a47211 */ /* 0x000fc800078f10ff */
[----:B------:R-:W-:Y:S01]  /*20e0*/  SHF.R.S32.HI R164, RZ, 0x2, R164 ;  /* 0x00000002ffa47819 */ /* 0x000fe200000114a4 */
[----:B------:R-:W-:Y:S01]  /*20f0*/  HMMA.16816.F32 R12, R68, R46, R12 ;  /* 0x0000002e440c723c */ /* 0x000fe2000000180c */
[----:B------:R-:W2:Y:S02]  /*2100*/  LDSM.16.M88.4 R44, [R152+0x2000] ;  /* 0x00200000982c783b */ /* 0x000ea40000000200 */
[----:B------:R-:W-:-:S04]  /*2110*/  IADD3 R2, R89, 0x1, R164 ;  /* 0x0000000159027810 */ /* 0x000fc80007ffe0a4 */
[----:B------:R-:W-:Y:S01]  /*2120*/  IADD3 R2, R31, -c[0x0][0x214], R2 ;  /* 0x800085001f027a10 */ /* 0x000fe20007ffe002 */
[----:B------:R-:W-:Y:S08]  /*2130*/  HMMA.16816.F32 R48, R68, R62, R48 ;  /* 0x0000003e4430723c */ /* 0x000ff00000001830 */
[C---:B-1----:R-:W-:Y:S07]  /*2140*/  HMMA.16816.F32 R52, R8.reuse, R40, R52 ;  /* 0x000000280834723c */ /* 0x042fee0000001834 */
[----:B------:R-:W-:Y:S01]  /*2150*/  SHF.R.S32.HI R41, RZ, 0x1f, R29 ;  /* 0x0000001fff297819 */ /* 0x000fe2000001141d */
[----:B------:R-:W-:Y:S01]  /*2160*/  HMMA.16816.F32 R80, R8, R34, R80 ;  /* 0x000000220850723c */ /* 0x000fe20000001850 */
[----:B------:R-:W1:Y:S01]  /*2170*/  LDSM.16.M88.4 R32, [R144+0x2800] ;  /* 0x002800009020783b */ /* 0x000e620000000200 */
[----:B------:R-:W-:Y:S01]  /*2180*/  IMAD.SHL.U32 R29, R28, 0x40, RZ ;  /* 0x000000401c1d7824 */ /* 0x000fe200078e00ff */
[----:B------:R-:W-:-:S02]  /*2190*/  IADD3 R40, R2, c[0x0][0x2e8], RZ ;  /* 0x0000ba0002287a10 */ /* 0x000fc40007ffe0ff */
[----:B------:R-:W-:Y:S02]  /*21a0*/  LEA.HI R171, R41, R30, RZ, 0x2 ;  /* 0x0000001e29ab7211 */ /* 0x000fe400078f10ff */
[----:B------:R-:W-:Y:S01]  /*21b0*/  LOP3.LUT R41, R29, 0x6, R6, 0xf8, !PT ;  /* 0x000000061d297812 */ /* 0x000fe200078ef806 */
[C---:B------:R-:W-:Y:S01]  /*21c0*/  HMMA.16816.F32 R20, R8.reuse, R38, R20 ;  /* 0x000000260814723c */ /* 0x040fe20000001814 */
[----:B------:R-:W3:Y:S01]  /*21d0*/  LDSM.16.M88.4 R36, [R144+0x3000] ;  /* 0x003000009024783b */ /* 0x000ee20000000200 */
[C---:B------:R-:W-:Y:S02]  /*21e0*/  IADD3 R2, R40.reuse, 0x8, RZ ;  /* 0x0000000828027810 */ /* 0x040fe40007ffe0ff */
[-C--:B------:R-:W-:Y:S02]  /*21f0*/  IMNMX R40, R40, R31.reuse, PT ;  /* 0x0000001f28287217 */ /* 0x080fe40003800200 */
[----:B------:R-:W-:Y:S02]  /*2200*/  IMNMX R2, R2, R31, PT ;  /* 0x0000001f02027217 */ /* 0x000fe40003800200 */
[----:B------:R-:W-:Y:S01]  /*2210*/  HMMA.16816.F32 R16, R8, R76, R16 ;  /* 0x0000004c0810723c */ /* 0x000fe20000001810 */
[----:B------:R-:W-:-:S02]  /*2220*/  LOP3.LUT R171, R171, 0xfffffffc, RZ, 0xc0, !PT ;  /* 0xfffffffcabab7812 */ /* 0x000fc400078ec0ff */
[----:B------:R-:W-:-:S03]  /*2230*/  IADD3 R31, R41, -0x38, RZ ;  /* 0xffffffc8291f7810 */ /* 0x000fc60007ffe0ff */
[----:B------:R-:W-:Y:S01]  /*2240*/  IMAD.IADD R171, R30, 0x1, -R171 ;  /* 0x000000011eab7824 */ /* 0x000fe200078e0aab */
[C---:B------:R-:W-:Y:S01]  /*2250*/  ISETP.GE.AND P2, PT, R31.reuse, R40, PT ;  /* 0x000000281f00720c */ /* 0x040fe20003f46270 */
[----:B------:R-:W-:Y:S01]  /*2260*/  HMMA.16816.F32 R12, R8, R78, R12 ;  /* 0x0000004e080c723c */ /* 0x000fe2000000180c */
[----:B------:R-:W-:Y:S02]  /*2270*/  ISETP.GE.AND P0, PT, R31, R2, PT ;  /* 0x000000021f00720c */ /* 0x000fe40003f06270 */
[----:B------:R-:W-:-:S05]  /*2280*/  IADD3 R31, R41, -0x30, RZ ;  /* 0xffffffd0291f7810 */ /* 0x000fca0007ffe0ff */
[----:B------:R-:W-:Y:S07]  /*2290*/  HMMA.16816.F32 R48, R8, R42, R48 ;  /* 0x0000002a0830723c */ /* 0x000fee0000001830 */
[C---:B------:R-:W-:Y:S01]  /*22a0*/  IADD3 R9, R41.reuse, -0x40, RZ ;  /* 0xffffffc029097810 */ /* 0x040fe20007ffe0ff */
[----:B--2---:R-:W-:Y:S01]  /*22b0*/  HMMA.16816.F32 R24, R44, R56, R24 ;  /* 0x000000382c18723c */ /* 0x004fe20000001818 */
[----:B------:R-:W-:Y:S02]  /*22c0*/  IADD3 R11, R41, -0x3f, RZ ;  /* 0xffffffc1290b7810 */ /* 0x000fe40007ffe0ff */
[----:B------:R-:W-:-:S02]  /*22d0*/  ISETP.GE.AND P5, PT, R9, R40, PT ;  /* 0x000000280900720c */ /* 0x000fc40003fa6270 */
[----:B------:R-:W-:Y:S02]  /*22e0*/  ISETP.GE.AND P1, PT, R9, R2, PT ;  /* 0x000000020900720c */ /* 0x000fe40003f26270 */
[C---:B------:R-:W-:Y:S01]  /*22f0*/  ISETP.GE.AND P4, PT, R11.reuse, R40, PT ;  /* 0x000000280b00720c */ /* 0x040fe20003f86270 */
[----:B------:R-:W-:Y:S01]  /*2300*/  HMMA.16816.F32 R20, R44, R58, R20 ;  /* 0x0000003a2c14723c */ /* 0x000fe20000001814 */
[----:B------:R-:W-:Y:S02]  /*2310*/  ISETP.GE.AND P3, PT, R11, R2, PT ;  /* 0x000000020b00720c */ /* 0x000fe40003f66270 */
[----:B------:R-:W2:Y:S01]  /*2320*/  LDSM.16.M88.4 R8, [R144+0x3800] ;  /* 0x003800009008783b */ /* 0x000ea20000000200 */
[----:B------:R-:W-:-:S04]  /*2330*/  DEPBAR.LE SB0, 0x0 ;  /* 0x000080000000791a */ /* 0x000fc80000000000 */
[C---:B-1----:R-:W-:Y:S07]  /*2340*/  HMMA.16816.F32 R16, R44.reuse, R32, R16 ;  /* 0x000000202c10723c */ /* 0x042fee0000001810 */
[----:B------:R-:W-:Y:S01]  /*2350*/  IADD3 R33, R41, -0x37, RZ ;  /* 0xffffffc929217810 */ /* 0x000fe20007ffe0ff */
[----:B---3--:R-:W-:Y:S01]  /*2360*/  HMMA.16816.F32 R72, R44, R36, R72 ;  /* 0x000000242c48723c */ /* 0x008fe20000001848 */
[----:B------:R-:W-:Y:S02]  /*2370*/  FSEL R32, R24, -INF , !P5 ;  /* 0xff80000018207808 */ /* 0x000fe40006800000 */
[----:B------:R-:W-:-:S02]  /*2380*/  FSEL R30, R26, -INF , !P1 ;  /* 0xff8000001a1e7808 */ /* 0x000fc40004800000 */
[C---:B------:R-:W-:Y:S01]  /*2390*/  ISETP.GE.AND P5, PT, R33.reuse, R40, PT ;  /* 0x000000282100720c */ /* 0x040fe20003fa6270 */
[----:B------:R-:W-:Y:S01]  /*23a0*/  BAR.SYNC.DEFER_BLOCKING 0x0 ;  /* 0x0000000000007b1d */ /* 0x000fe20000010000 */
[----:B------:R-:W-:Y:S01]  /*23b0*/  ISETP.GE.AND P1, PT, R33, R2, PT ;  /* 0x000000022100720c */ /* 0x000fe20003f26270 */
[C---:B------:R-:W-:Y:S01]  /*23c0*/  HMMA.16816.F32 R12, R44.reuse, R34, R12 ;  /* 0x000000222c0c723c */ /* 0x040fe2000000180c */
[----:B------:R-:W-:Y:S02]  /*23d0*/  FSEL R26, R25, -INF , !P4 ;  /* 0xff800000191a7808 */ /* 0x000fe40006000000 */
[----:B------:R-:W-:Y:S02]  /*23e0*/  FSEL R33, R27, -INF , !P3 ;  /* 0xff8000001b217808 */ /* 0x000fe40005800000 */
[C---:B------:R-:W-:Y:S02]  /*23f0*/  IADD3 R25, R41.reuse, -0x2f, RZ ;  /* 0xffffffd129197810 */ /* 0x040fe40007ffe0ff */
[----:B------:R-:W-:Y:S01]  /*2400*/  IADD3 R27, R41, -0x28, RZ ;  /* 0xffffffd8291b7810 */ /* 0x000fe20007ffe0ff */
[----:B------:R-:W-:Y:S01]  /*2410*/  HMMA.16816.F32 R80, R44, R38, R80 ;  /* 0x000000262c50723c */ /* 0x000fe20000001850 */
[----:B------:R-:W-:-:S02]  /*2420*/  ISETP.GE.AND P4, PT, R31, R40, PT ;  /* 0x000000281f00720c */ /* 0x000fc40003f86270 */
[-C--:B------:R-:W-:Y:S02]  /*2430*/  ISETP.GE.AND P3, PT, R31, R2.reuse, PT ;  /* 0x000000021f00720c */ /* 0x080fe40003f66270 */
[----:B------:R-:W-:Y:S02]  /*2440*/  FSEL R31, R22, -INF , !P0 ;  /* 0xff800000161f7808 */ /* 0x000fe40004000000 */
[----:B------:R-:W-:Y:S02]  /*2450*/  FSEL R22, R21, -INF , !P5 ;  /* 0xff80000015167808 */ /* 0x000fe40006800000 */
[----:B------:R-:W-:Y:S01]  /*2460*/  FSEL R23, R23, -INF , !P1 ;  /* 0xff80000017177808 */ /* 0x000fe20004800000 */
[----:B--2---:R-:W-:Y:S01]  /*2470*/  HMMA.16816.F32 R52, R44, R8, R52 ;  /* 0x000000082c34723c */ /* 0x004fe20000001834 */
[----:B------:R-:W-:Y:S02]  /*2480*/  FSEL R20, R20, -INF , !P2 ;  /* 0xff80000014147808 */ /* 0x000fe40005000000 */
[----:B------:R-:W-:-:S02]  /*2490*/  ISETP.GE.AND P0, PT, R25, R2, PT ;  /* 0x000000021900720c */ /* 0x000fc40003f06270 */
[C---:B------:R-:W-:Y:S02]  /*24a0*/  ISETP.GE.AND P5, PT, R27.reuse, R40, PT ;  /* 0x000000281b00720c */ /* 0x040fe40003fa6270 */
[----:B------:R-:W-:Y:S01]  /*24b0*/  ISETP.GE.AND P1, PT, R27, R2, PT ;  /* 0x000000021b00720c */ /* 0x000fe20003f26270 */
[----:B------:R-:W-:Y:S01]  /*24c0*/  HMMA.16816.F32 R48, R44, R10, R48 ;  /* 0x0000000a2c30723c */ /* 0x000fe20000001830 */
[----:B------:R-:W-:Y:S02]  /*24d0*/  ISETP.GE.AND P2, PT, R25, R40, PT ;  /* 0x000000281900720c */ /* 0x000fe40003f46270 */
[C---:B------:R-:W-:Y:S02]  /*24e0*/  IADD3 R27, R41.reuse, -0x20, RZ ;  /* 0xffffffe0291b7810 */ /* 0x040fe40007ffe0ff */
[----:B------:R-:W-:Y:S02]  /*24f0*/  IADD3 R25, R41, -0x27, RZ ;  /* 0xffffffd929197810 */ /* 0x000fe40007ffe0ff */
[----:B------:R-:W-:-:S02]  /*2500*/  FSEL R19, R19, -INF , !P0 ;  /* 0xff80000013137808 */ /* 0x000fc40004000000 */
[----:B------:R-:W-:Y:S02]  /*2510*/  FSEL R16, R16, -INF , !P4 ;  /* 0xff80000010107808 */ /* 0x000fe40006000000 */
[-C--:B------:R-:W-:Y:S02]  /*2520*/  ISETP.GE.AND P0, PT, R27, R40.reuse, PT ;  /* 0x000000281b00720c */ /* 0x080fe40003f06270 */
[----:B------:R-:W-:Y:S02]  /*2530*/  ISETP.GE.AND P4, PT, R25, R40, PT ;  /* 0x000000281900720c */ /* 0x000fe40003f86270 */
[----:B------:R-:W-:Y:S02]  /*2540*/  IADD3 R9, R41, -0x17, RZ ;  /* 0xffffffe929097810 */ /* 0x000fe40007ffe0ff */
[----:B------:R-:W-:Y:S02]  /*2550*/  FSEL R21, R18, -INF , !P3 ;  /* 0xff80000012157808 */ /* 0x000fe40005800000 */
[----:B------:R-:W-:-:S02]  /*2560*/  FSEL R6, R17, -INF , !P2 ;  /* 0xff80000011067808 */ /* 0x000fc40005000000 */
[-C--:B------:R-:W-:Y:S02]  /*2570*/  ISETP.GE.AND P3, PT, R25, R2.reuse, PT ;  /* 0x000000021900720c */ /* 0x080fe40003f66270 */
[----:B------:R-:W-:Y:S02]  /*2580*/  ISETP.GE.AND P2, PT, R27, R2, PT ;  /* 0x000000021b00720c */ /* 0x000fe40003f46270 */
[----:B------:R-:W-:Y:S02]  /*2590*/  FSEL R108, R72, -INF , !P0 ;  /* 0xff800000486c7808 */ /* 0x000fe40004000000 */
[----:B------:R-:W-:Y:S02]  /*25a0*/  IADD3 R25, R41, -0x1f, RZ ;  /* 0xffffffe129197810 */ /* 0x000fe40007ffe0ff */
[----:B------:R-:W-:Y:S02]  /*25b0*/  FSEL R8, R13, -INF , !P4 ;  /* 0xff8000000d087808 */ /* 0x000fe40006000000 */
[----:B------:R-:W-:-:S02]  /*25c0*/  ISETP.GE.AND P0, PT, R9, R40, PT ;  /* 0x000000280900720c */ /* 0x000fc40003f06270 */
[----:B------:R-:W-:Y:S02]  /*25d0*/  IADD3 R13, R41, -0x10, RZ ;  /* 0xfffffff0290d7810 */ /* 0x000fe40007ffe0ff */
[----:B------:R-:W-:Y:S02]  /*25e0*/  FSEL R12, R12, -INF , !P5 ;  /* 0xff8000000c0c7808 */ /* 0x000fe40006800000 */
[----:B------:R-:W-:Y:S02]  /*25f0*/  FSEL R17, R14, -INF , !P1 ;  /* 0xff8000000e117808 */ /* 0x000fe40004800000 */
[----:B------:R-:W-:Y:S02]  /*2600*/  FSEL R113, R74, -INF , !P2 ;  /* 0xff8000004a717808 */ /* 0x000fe40005000000 */
[C---:B------:R-:W-:Y:S02]  /*2610*/  ISETP.GE.AND P5, PT, R25.reuse, R40, PT ;  /* 0x000000281900720c */ /* 0x040fe40003fa6270 */
[----:B------:R-:W-:-:S02]  /*2620*/  ISETP.GE.AND P1, PT, R25, R2, PT ;  /* 0x000000021900720c */ /* 0x000fc40003f26270 */
[-C--:B------:R-:W-:Y:S02]  /*2630*/  ISETP.GE.AND P2, PT, R9, R2.reuse, PT ;  /* 0x000000020900720c */ /* 0x080fe40003f46270 */
[----:B------:R-:W-:Y:S02]  /*2640*/  FSEL R112, R81, -INF , !P0 ;  /* 0xff80000051707808 */ /* 0x000fe40004000000 */
[C---:B------:R-:W-:Y:S02]  /*2650*/  IADD3 R25, R41.reuse, -0x18, RZ ;  /* 0xffffffe829197810 */ /* 0x040fe40007ffe0ff */
[C---:B------:R-:W-:Y:S02]  /*2660*/  IADD3 R11, R41.reuse, -0xf, RZ ;  /* 0xfffffff1290b7810 */ /* 0x040fe40007ffe0ff */
[----:B------:R-:W-:Y:S02]  /*2670*/  IADD3 R9, R41, -0x8, RZ ;  /* 0xfffffff829097810 */ /* 0x000fe40007ffe0ff */
[----:B------:R-:W-:-:S02]  /*2680*/  ISETP.GE.AND P0, PT, R13, R2, PT ;  /* 0x000000020d00720c */ /* 0x000fc40003f06270 */
[----:B------:R-:W-:Y:S02]  /*2690*/  IADD3 R41, R41, -0x7, RZ ;  /* 0xfffffff929297810 */ /* 0x000fe40007ffe0ff */
[----:B------:R-:W-:Y:S02]  /*26a0*/  FSEL R117, R54, -INF , !P0 ;  /* 0xff80000036757808 */ /* 0x000fe40004000000 */
[----:B------:R-:W-:Y:S02]  /*26b0*/  ISETP.GE.AND P0, PT, R41, R2, PT ;  /* 0x000000022900720c */ /* 0x000fe40003f06270 */
[----:B------:R-:W-:Y:S02]  /*26c0*/  FSEL R15, R15, -INF , !P3 ;  /* 0xff8000000f0f7808 */ /* 0x000fe40005800000 */
[----:B------:R-:W-:Y:S02]  /*26d0*/  FSEL R24, R51, -INF , !P0 ;  /* 0xff80000033187808 */ /* 0x000fe40004000000 */
[----:B------:R-:W-:-:S02]  /*26e0*/  ISETP.GE.AND P0, PT, R28, 0x2, PT ;  /* 0x000000021c00780c */ /* 0x000fc40003f06270 */
[----:B------:R-:W-:Y:S02]  /*26f0*/  FSEL R123, R75, -INF , !P1 ;  /* 0xff8000004b7b7808 */ /* 0x000fe40004800000 */
[C---:B------:R-:W-:Y:S02]  /*2700*/  ISETP.GE.AND P4, PT, R25.reuse, R40, PT ;  /* 0x000000281900720c */ /* 0x040fe40003f86270 */
[----:B------:R-:W-:Y:S02]  /*2710*/  ISETP.GE.AND P3, PT, R25, R2, PT ;  /* 0x000000021900720c */ /* 0x000fe40003f66270 */
[----:B------:R-:W-:Y:S02]  /*2720*/  ISETP.GE.AND P1, PT, R13, R40, PT ;  /* 0x000000280d00720c */ /* 0x000fe40003f26270 */
[----:B------:R-:W-:Y:S02]  /*2730*/  FSEL R114, R73, -INF , !P5 ;  /* 0xff80000049727808 */ /* 0x000fe40006800000 */
[----:B------:R-:W-:-:S02]  /*2740*/  FSEL R110, R80, -INF , !P4 ;  /* 0xff800000506e7808 */ /* 0x000fc40006000000 */
[----:B------:R-:W-:Y:S02]  /*2750*/  FSEL R121, R82, -INF , !P3 ;  /* 0xff80000052797808 */ /* 0x000fe40005800000 */
[----:B------:R-:W-:Y:S02]  /*2760*/  FSEL R115, R83, -INF , !P2 ;  /* 0xff80000053737808 */ /* 0x000fe40005000000 */
[----:B------:R-:W-:Y:S02]  /*2770*/  FSEL R122, R52, -INF , !P1 ;  /* 0xff800000347a7808 */ /* 0x000fe40004800000 */
[-C--:B------:R-:W-:Y:S02]  /*2780*/  ISETP.GE.AND P5, PT, R11, R40.reuse, PT ;  /* 0x000000280b00720c */ /* 0x080fe40003fa6270 */
[-C--:B------:R-:W-:Y:S02]  /*2790*/  ISETP.GE.AND P4, PT, R9, R40.reuse, PT ;  /* 0x000000280900720c */ /* 0x080fe40003f86270 */
[----:B------:R-:W-:-:S02]  /*27a0*/  ISETP.GE.AND P3, PT, R41, R40, PT ;  /* 0x000000282900720c */ /* 0x000fc40003f66270 */
[-C--:B------:R-:W-:Y:S02]  /*27b0*/  ISETP.GE.AND P2, PT, R11, R2.reuse, PT ;  /* 0x000000020b00720c */ /* 0x080fe40003f46270 */
[----:B------:R-:W-:Y:S02]  /*27c0*/  ISETP.GE.AND P1, PT, R9, R2, PT ;  /* 0x000000020900720c */ /* 0x000fe40003f26270 */
[----:B------:R-:W-:Y:S02]  /*27d0*/  LOP3.LUT R2, R4, R7, RZ, 0xfc, !PT ;  /* 0x0000000704027212 */ /* 0x000fe400078efcff */
[----:B------:R-:W-:Y:S02]  /*27e0*/  FSEL R120, R53, -INF , !P5 ;  /* 0xff80000035787808 */ /* 0x000fe40006800000 */
[----:B------:R-:W-:Y:S02]  /*27f0*/  FSEL R27, R55, -INF , !P2 ;  /* 0xff800000371b7808 */ /* 0x000fe40005000000 */
[----:B------:R-:W-:-:S02]  /*2800*/  FSEL R118, R48, -INF , !P4 ;  /* 0xff80000030767808 */ /* 0x000fc40006000000 */
[----:B------:R-:W-:Y:S02]  /*2810*/  FSEL R116, R49, -INF , !P3 ;  /* 0xff80000031747808 */ /* 0x000fe40005800000 */
[----:B------:R-:W-:Y:S01]  /*2820*/  FSEL R25, R50, -INF , !P1 ;  /* 0xff80000032197808 */ /* 0x000fe20004800000 */
[----:B------:R-:W-:Y:S05]  /*2830*/  @!P0 BRA `(.L_x_6408) ;  /* 0x0000053000008947 */ /* 0x000fea0003800000 */
[----:B------:R-:W-:Y:S05]  /*2840*/  @P6 BRA `(.L_x_6409) ;  /* 0x000003a000006947 */ /* 0x000fea0003800000 */
[----:B------:R-:W1:Y:S01]  /*2850*/  I2F.RP R11, R3 ;  /* 0x00000003000b7306 */ /* 0x000e620000209400 */
[C---:B------:R-:W-:Y:S02]  /*2860*/  IADD3 R4, R29.reuse, -0x40, RZ ;  /* 0xffffffc01d047810 */ /* 0x040fe40007ffe0ff */
        /* <DEDUP_REMOVED lines=56> */
.L_x_6409:
[----:B------:R-:W-:-:S04]  /*2bf0*/  ULEA UR6, -UR6, URZ, 0x6 ;  /* 0x0000003f06067291 */ /* 0x000fc8000f8e313f */
[----:B------:R-:W-:Y:S02]  /*2c00*/  USHF.R.S32.HI UR4, URZ, 0x1f, UR6 ;  /* 0x0000001f3f047899 */ /* 0x000fe40008011406 */
[----:B------:R-:W-:-:S04]  /*2c10*/  MOV R3, UR6 ;  /* 0x0000000600037c02 */ /* 0x000fc80008000f00 */
[----:B------:R-:W-:Y:S02]  /*2c20*/  MOV R4, UR4 ;  /* 0x0000000400047c02 */ /* 0x000fe40008000f00 */
.L_x_6410:
        /* <DEDUP_REMOVED lines=19> */
[----:B------:R-:W0:Y:S02]  /*2d60*/  LDGDEPBAR ;  /* 0x00000000000079af */ /* 0x000e240000000000 */
.L_x_6408:
        /* <DEDUP_REMOVED lines=28> */
[----:B-1----:R-:W-:Y:S02]  /*2f30*/  FMNMX.FTZ R10, R116, R3, !PT ;  /* 0x00000003740a7209 */ /* 0x002fe40007810000 */
[----:B------:R-:W-:Y:S02]  /*2f40*/  FMNMX.FTZ R9, R24, R9, !PT ;  /* 0x0000000918097209 */ /* 0x000fe40007810000 */
[----:B------:R-:W-:Y:S01]  /*2f50*/  SHF.L.U32 R151, R2, 0x1, RZ ;  /* 0x0000000102977819 */ /* 0x000fe200000006ff */
[----:B------:R-:W1:Y:S03]  /*2f60*/  SHFL.BFLY PT, R7, R10, 0x2, 0x1f ;  /* 0x0c401f000a077f89 */ /* 0x000e6600000e0000 */
[-C--:B------:R-:W-:Y:S01]  /*2f70*/  IADD3 R150, R0, R151.reuse, RZ ;  /* 0x0000009700967210 */ /* 0x080fe20007ffe0ff */
[----:B------:R-:W2:Y:S01]  /*2f80*/  SHFL.BFLY PT, R4, R9, 0x2, 0x1f ;  /* 0x0c401f0009047f89 */ /* 0x000ea200000e0000 */
[----:B------:R-:W-:-:S02]  /*2f90*/  IADD3 R149, R5, R151, RZ ;  /* 0x0000009705957210 */ /* 0x000fc40007ffe0ff */
        /* <DEDUP_REMOVED lines=11> */
[----:B------:R-:W4:Y:S01]  /*3050*/  LDSM.16.MT88.4 R80, [R149+0xa000] ;  /* 0x00a000009550783b */ /* 0x000f220000004200 */
[----:B-1----:R-:W-:-:S04]  /*3060*/  FMNMX.FTZ R100, R7, R100, !PT ;  /* 0x0000006407647209 */ /* 0x002fc80007810000 */
[C---:B------:R-:W-:Y:S01]  /*3070*/  FSETP.NEU.FTZ.AND P1, PT, R100.reuse, -INF , PT ;  /* 0xff8000006400780b */ /* 0x040fe20003f3d000 */
[----:B------:R-:W-:Y:S01]  /*3080*/  FMUL.FTZ R119, R100, c[0x0][0x23c] ;  /* 0x00008f0064777a20 */ /* 0x000fe20000410000 */
[----:B--2---:R-:W-:-:S04]  /*3090*/  FMNMX.FTZ R3, R4, R3, !PT ;  /* 0x0000000304037209 */ /* 0x004fc80007810000 */
        /* <DEDUP_REMOVED lines=14> */
[----:B------:R-:W-:Y:S02]  /*3180*/  FFMA.FTZ R35, R23, c[0x0][0x23c], -R26 ;  /* 0x00008f0017237a23 */ /* 0x000fe4000001081a */
[--C-:B------:R-:W-:Y:S02]  /*3190*/  FFMA.FTZ R30, R6, c[0x0][0x23c], -R119.reuse ;  /* 0x00008f00061e7a23 */ /* 0x100fe40000010877 */
[----:B------:R-:W2:Y:S01]  /*31a0*/  LDSM.16.MT88.4 R4, [R148+0xa000] ;  /* 0x00a000009404783b */ /* 0x000ea20000004200 */
[----:B------:R-:W-:-:S02]  /*31b0*/  FFMA.FTZ R31, R12, c[0x0][0x23c], -R119 ;  /* 0x00008f000c1f7a23 */ /* 0x000fc40000010877 */
[----:B------:R-:W-:Y:S01]  /*31c0*/  MUFU.EX2 R103, R103 ;  /* 0x0000006700677308 */ /* 0x000fe20000000800 */
[----:B------:R-:W-:Y:S02]  /*31d0*/  FFMA.FTZ R2, R8, c[0x0][0x23c], -R119 ;  /* 0x00008f0008027a23 */ /* 0x000fe40000010877 */
[--C-:B------:R-:W-:Y:S01]  /*31e0*/  FFMA.FTZ R29, R19, c[0x0][0x23c], -R26.reuse ;  /* 0x00008f00131d7a23 */ /* 0x100fe2000001081a */
[----:B------:R-:W-:Y:S01]  /*31f0*/  LDSM.16.MT88.4 R8, [R148+0x8800] ;  /* 0x008800009408783b */ /* 0x000fe20000004200 */
[--C-:B------:R-:W-:Y:S02]  /*3200*/  FFMA.FTZ R33, R17, c[0x0][0x23c], -R26.reuse ;  /* 0x00008f0011217a23 */ /* 0x100fe4000001081a */
[--C-:B------:R-:W-:Y:S01]  /*3210*/  FFMA.FTZ R0, R15, c[0x0][0x23c], -R26.reuse ;  /* 0x00008f000f007a23 */ /* 0x100fe2000001081a */
[----:B------:R-:W5:Y:S01]  /*3220*/  MUFU.EX2 R32, R32 ;  /* 0x0000002000207308 */ /* 0x000f620000000800 */
[----:B------:R-:W2:Y:S01]  /*3230*/  LDSM.16.MT88.4 R16, [R150+0x8800] ;  /* 0x008800009610783b */ /* 0x000ea20000004200 */
[----:B-1----:R-:W-:Y:S01]  /*3240*/  F2FP.PACK_AB R84, R102, R105 ;  /* 0x000000696654723e */ /* 0x002fe200000000ff */
[----:B------:R-:W-:-:S02]  /*3250*/  FFMA.FTZ R34, R21, c[0x0][0x23c], -R26 ;  /* 0x00008f0015227a23 */ /* 0x000fc4000001081a */
[----:B------:R-:W1:Y:S01]  /*3260*/  LDSM.16.MT88.4 R12, [R149+0x8800] ;  /* 0x00880000950c783b */ /* 0x000e620000004200 */
[--C-:B------:R-:W-:Y:S02]  /*3270*/  FFMA.FTZ R111, R112, c[0x0][0x23c], -R119.reuse ;  /* 0x00008f00706f7a23 */ /* 0x100fe40000010877 */
[----:B------:R-:W-:Y:S01]  /*3280*/  MUFU.EX2 R107, R107 ;  /* 0x0000006b006b7308 */ /* 0x000fe20000000800 */
[----:B------:R-:W1:Y:S01]  /*3290*/  LDSM.16.MT88.4 R20, [R151+0x8800] ;  /* 0x008800009714783b */ /* 0x000e620000004200 */
[--C-:B------:R-:W-:Y:S02]  /*32a0*/  FFMA.FTZ R109, R114, c[0x0][0x23c], -R119.reuse ;  /* 0x00008f00726d7a23 */ /* 0x100fe40000010877 */
[----:B------:R-:W-:Y:S02]  /*32b0*/  FFMA.FTZ R112, R113, c[0x0][0x23c], -R26 ;  /* 0x00008f0071707a23 */ /* 0x000fe4000001081a */
[--C-:B------:R-:W-:Y:S02]  /*32c0*/  FFMA.FTZ R108, R108, c[0x0][0x23c], -R119.reuse ;  /* 0x00008f006c6c7a23 */ /* 0x100fe40000010877 */
        /* <DEDUP_REMOVED lines=17> */
[----:B------:R-:W-:Y:S02]  /*33e0*/  FFMA.FTZ R122, R24, c[0x0][0x23c], -R26 ;  /* 0x00008f00187a7a23 */ /* 0x000fe4000001081a */
[----:B------:R-:W-:Y:S01]  /*33f0*/  FADD.FTZ R102, R105, R102 ;  /* 0x0000006669667221 */ /* 0x000fe20000010000 */
[----:B------:R-:W-:Y:S01]  /*3400*/  LDSM.16.MT88.4 R24, [R149+0x9800] ;  /* 0x009800009518783b */ /* 0x000fe20000004200 */
[----:B------:R-:W-:Y:S01]  /*3410*/  FADD.FTZ R107, R107, R106 ;  /* 0x0000006a6b6b7221 */ /* 0x000fe20000010000 */
[----:B-----5:R-:W-:Y:S01]  /*3420*/  F2FP.PACK_AB R87, R35, R104 ;  /* 0x000000682357723e */ /* 0x020fe200000000ff */
[----:B------:R-:W3:Y:S01]  /*3430*/  MUFU.EX2 R30, R30 ;  /* 0x0000001e001e7308 */ /* 0x000ee20000000800 */
[----:B------:R-:W-:-:S02]  /*3440*/  FADD.FTZ R103, R103, R102 ;  /* 0x0000006667677221 */ /* 0x000fc40000010000 */
[----:B------:R-:W-:Y:S02]  /*3450*/  FADD.FTZ R104, R104, R107 ;  /* 0x0000006b68687221 */ /* 0x000fe40000010000 */
        /* <DEDUP_REMOVED lines=20> */
[C---:B----4-:R-:W-:Y:S02]  /*35a0*/  HMMA.16816.F32 R76, R84.reuse, R80, RZ ;  /* 0x00000050544c723c */ /* 0x050fe400000018ff */
        /* <DEDUP_REMOVED lines=70> */
[C---:B-----5:R-:W-:Y:S08]  /*3a10*/  HMMA.16816.F32 R48, R4.reuse, R12, R48 ;  /* 0x0000000c0430723c */ /* 0x060ff00000001830 */
        /* <DEDUP_REMOVED lines=42> */
[C---:B------:R-:W-:Y:S08]  /*3cc0*/  HMMA.16816.F32 R52, R4.reuse, R26, R52 ;  /* 0x0000001a0434723c */ /* 0x040ff00000001834 */
[C---:B---3--:R-:W-:Y:S08]  /*3cd0*/  HMMA.16816.F32 R56, R4.reuse, R20, R56 ;  /* 0x000000140438723c */ /* 0x048ff00000001838 */
[C---:B------:R-:W-:Y:S08]  /*3ce0*/  HMMA.16816.F32 R60, R4.reuse, R22, R60 ;  /* 0x00000016043c723c */ /* 0x040ff0000000183c */
[C---:B-1----:R-:W-:Y:S08]  /*3cf0*/  HMMA.16816.F32 R72, R4.reuse, R16, R72 ;  /* 0x000000100448723c */ /* 0x042ff00000001848 */
[C---:B------:R-:W-:Y:S08]  /*3d00*/  HMMA.16816.F32 R92, R4.reuse, R18, R92 ;  /* 0x00000012045c723c */ /* 0x040ff0000000185c */
[C---:B----4-:R-:W-:Y:S08]  /*3d10*/  HMMA.16816.F32 R76, R4.reuse, R12, R76 ;  /* 0x0000000c044c723c */ /* 0x050ff0000000184c */
        /* <DEDUP_REMOVED lines=12> */
.L_x_6415:
        /* <DEDUP_REMOVED lines=64> */
.L_x_6412:
        /* <DEDUP_REMOVED lines=21> */
[----:B------:R-:W-:Y:S04]  /*4330*/  LDSM.16.M88.4 R104, [R158] ;  /* 0x000000009e68783b */ /* 0x000fe80000000200 */
[----:B------:R-:W2:Y:S04]  /*4340*/  LDSM.16.M88.4 R108, [R157] ;  /* 0x000000009d6c783b */ /* 0x000ea80000000200 */
[----:B------:R-:W3:Y:S04]  /*4350*/  LDSM.16.M88.4 R112, [R157+0x800] ;  /* 0x000800009d70783b */ /* 0x000ee80000000200 */
[----:B------:R-:W4:Y:S04]  /*4360*/  LDSM.16.M88.4 R116, [R157+0x1000] ;  /* 0x001000009d74783b */ /* 0x000f280000000200 */
[----:B------:R-:W0:Y:S04]  /*4370*/  LDGDEPBAR ;  /* 0x00000000000079af */ /* 0x000e280000000000 */
[----:B------:R-:W5:Y:S04]  /*4380*/  LDSM.16.M88.4 R120, [R157+0x1800] ;  /* 0x001800009d78783b */ /* 0x000f680000000200 */
[----:B------:R-:W-:Y:S04]  /*4390*/  LDSM.16.M88.4 R124, [R156] ;  /* 0x000000009c7c783b */ /* 0x000fe80000000200 */
[----:B------:R-:W1:Y:S04]  /*43a0*/  LDSM.16.M88.4 R128, [R155] ;  /* 0x000000009b80783b */ /* 0x000e680000000200 */
[----:B------:R-:W1:Y:S04]  /*43b0*/  LDSM.16.M88.4 R132, [R147] ;  /* 0x000000009384783b */ /* 0x000e680000000200 */
[----:B------:R-:W1:Y:S01]  /*43c0*/  LDSM.16.M88.4 R136, [R146] ;  /* 0x000000009288783b */ /* 0x000e620000000200 */
[C---:B--2---:R-:W-:Y:S08]  /*43d0*/  HMMA.16816.F32 R4, R104.reuse, R108, RZ ;  /* 0x0000006c6804723c */ /* 0x044ff000000018ff */
[C---:B------:R-:W-:Y:S01]  /*43e0*/  HMMA.16816.F32 R8, R104.reuse, R110, RZ ;  /* 0x0000006e6808723c */ /* 0x040fe200000018ff */
[----:B------:R-:W2:Y:S07]  /*43f0*/  LDSM.16.M88.4 R108, [R145] ;  /* 0x00000000916c783b */ /* 0x000eae0000000200 */
[C---:B---3--:R-:W-:Y:S08]  /*4400*/  HMMA.16816.F32 R12, R104.reuse, R112, RZ ;  /* 0x00000070680c723c */ /* 0x048ff000000018ff */
[C---:B------:R-:W-:Y:S01]  /*4410*/  HMMA.16816.F32 R16, R104.reuse, R114, RZ ;  /* 0x000000726810723c */ /* 0x040fe200000018ff */
[----:B------:R-:W-:Y:S07]  /*4420*/  LDSM.16.M88.4 R112, [R153] ;  /* 0x000000009970783b */ /* 0x000fee0000000200 */
[C---:B----4-:R-:W-:Y:S08]  /*4430*/  HMMA.16816.F32 R20, R104.reuse, R116, RZ ;  /* 0x000000746814723c */ /* 0x050ff000000018ff */
[C---:B------:R-:W-:Y:S01]  /*4440*/  HMMA.16816.F32 R24, R104.reuse, R118, RZ ;  /* 0x000000766818723c */ /* 0x040fe200000018ff */
[----:B------:R-:W-:Y:S07]  /*4450*/  LDSM.16.M88.4 R116, [R153+0x800] ;  /* 0x000800009974783b */ /* 0x000fee0000000200 */
[C---:B-----5:R-:W-:Y:S08]  /*4460*/  HMMA.16816.F32 R28, R104.reuse, R120, RZ ;  /* 0x00000078681c723c */ /* 0x060ff000000018ff */
[----:B------:R-:W-:Y:S01]  /*4470*/  HMMA.16816.F32 R32, R104, R122, RZ ;  /* 0x0000007a6820723c */ /* 0x000fe200000018ff */
[----:B------:R-:W3:Y:S04]  /*4480*/  LDSM.16.M88.4 R104, [R154] ;  /* 0x000000009a68783b */ /* 0x000ee80000000200 */
[----:B------:R-:W4:Y:S03]  /*4490*/  LDSM.16.M88.4 R120, [R153+0x1000] ;  /* 0x001000009978783b */ /* 0x000f260000000200 */
[C---:B-1----:R-:W-:Y:S08]  /*44a0*/  HMMA.16816.F32 R4, R124.reuse, R128, R4 ;  /* 0x000000807c04723c */ /* 0x042ff00000001804 */
[C---:B------:R-:W-:Y:S01]  /*44b0*/  HMMA.16816.F32 R8, R124.reuse, R130, R8 ;  /* 0x000000827c08723c */ /* 0x040fe20000001808 */
[----:B------:R-:W1:Y:S07]  /*44c0*/  LDSM.16.M88.4 R128, [R153+0x1800] ;  /* 0x001800009980783b */ /* 0x000e6e0000000200 */
[C---:B------:R-:W-:Y:S08]  /*44d0*/  HMMA.16816.F32 R12, R124.reuse, R132, R12 ;  /* 0x000000847c0c723c */ /* 0x040ff0000000180c */
[C---:B------:R-:W-:Y:S08]  /*44e0*/  HMMA.16816.F32 R16, R124.reuse, R134, R16 ;  /* 0x000000867c10723c */ /* 0x040ff00000001810 */
[C---:B------:R-:W-:Y:S08]  /*44f0*/  HMMA.16816.F32 R20, R124.reuse, R136, R20 ;  /* 0x000000887c14723c */ /* 0x040ff00000001814 */
[C---:B------:R-:W-:Y:S08]  /*4500*/  HMMA.16816.F32 R24, R124.reuse, R138, R24 ;  /* 0x0000008a7c18723c */ /* 0x040ff00000001818 */
[C---:B--2---:R-:W-:Y:S08]  /*4510*/  HMMA.16816.F32 R28, R124.reuse, R108, R28 ;  /* 0x0000006c7c1c723c */ /* 0x044ff0000000181c */
[----:B------:R-:W-:Y:S01]  /*4520*/  HMMA.16816.F32 R32, R124, R110, R32 ;  /* 0x0000006e7c20723c */ /* 0x000fe20000001820 */
[----:B------:R-:W-:Y:S04]  /*4530*/  LDSM.16.M88.4 R108, [R152] ;  /* 0x00000000986c783b */ /* 0x000fe80000000200 */
[----:B------:R-:W2:Y:S03]  /*4540*/  LDSM.16.M88.4 R124, [R144] ;  /* 0x00000000907c783b */ /* 0x000ea60000000200 */
        /* <DEDUP_REMOVED lines=8> */
[----:B------:R-:W-:Y:S07]  /*45d0*/  LDSM.16.M88.4 R120, [R158+0x2000] ;  /* 0x002000009e78783b */ /* 0x000fee0000000200 */
[C---:B-1----:R-:W-:Y:S08]  /*45e0*/  HMMA.16816.F32 R28, R104.reuse, R128, R28 ;  /* 0x00000080681c723c */ /* 0x042ff0000000181c */
[----:B------:R-:W-:Y:S01]  /*45f0*/  HMMA.16816.F32 R32, R104, R130, R32 ;  /* 0x000000826820723c */ /* 0x000fe20000001820 */
[----:B------:R-:W1:Y:S04]  /*4600*/  LDSM.16.M88.4 R104, [R144+0x1800] ;  /* 0x001800009068783b */ /* 0x000e680000000200 */
[----:B------:R-:W4:Y:S03]  /*4610*/  LDSM.16.M88.4 R128, [R157+0x2000] ;  /* 0x002000009d80783b */ /* 0x000f260000000200 */
[C---:B--2---:R-:W-:Y:S08]  /*4620*/  HMMA.16816.F32 R4, R108.reuse, R124, R4 ;  /* 0x0000007c6c04723c */ /* 0x044ff00000001804 */
[C---:B------:R-:W-:Y:S01]  /*4630*/  HMMA.16816.F32 R8, R108.reuse, R126, R8 ;  /* 0x0000007e6c08723c */ /* 0x040fe20000001808 */
[----:B------:R-:W2:Y:S07]  /*4640*/  LDSM.16.M88.4 R124, [R157+0x2800] ;  /* 0x002800009d7c783b */ /* 0x000eae0000000200 */
[C---:B---3--:R-:W-:Y:S08]  /*4650*/  HMMA.16816.F32 R12, R108.reuse, R112, R12 ;  /* 0x000000706c0c723c */ /* 0x048ff0000000180c */
[C---:B------:R-:W-:Y:S01]  /*4660*/  HMMA.16816.F32 R16, R108.reuse, R114, R16 ;  /* 0x000000726c10723c */ /* 0x040fe20000001810 */
[----:B------:R-:W-:Y:S07]  /*4670*/  LDSM.16.M88.4 R112, [R156+0x2000] ;  /* 0x002000009c70783b */ /* 0x000fee0000000200 */
[C---:B-----5:R-:W-:Y:S08]  /*4680*/  HMMA.16816.F32 R20, R108.reuse, R116, R20 ;  /* 0x000000746c14723c */ /* 0x060ff00000001814 */
[C---:B------:R-:W-:Y:S01]  /*4690*/  HMMA.16816.F32 R24, R108.reuse, R118, R24 ;  /* 0x000000766c18723c */ /* 0x040fe20000001818 */
[----:B------:R-:W-:Y:S07]  /*46a0*/  LDSM.16.M88.4 R116, [R143] ;  /* 0x000000008f74783b */ /* 0x000fee0000000200 */
[C---:B-1----:R-:W-:Y:S08]  /*46b0*/  HMMA.16816.F32 R28, R108.reuse, R104, R28 ;  /* 0x000000686c1c723c */ /* 0x042ff0000000181c */
[----:B------:R-:W-:Y:S01]  /*46c0*/  HMMA.16816.F32 R32, R108, R106, R32 ;  /* 0x0000006a6c20723c */ /* 0x000fe20000001820 */
[----:B------:R-:W1:Y:S04]  /*46d0*/  LDSM.16.M88.4 R104, [R157+0x3000] ;  /* 0x003000009d68783b */ /* 0x000e680000000200 */
[----:B------:R-:W3:Y:S03]  /*46e0*/  LDSM.16.M88.4 R108, [R157+0x3800] ;  /* 0x003800009d6c783b */ /* 0x000ee60000000200 */
[C---:B----4-:R-:W-:Y:S08]  /*46f0*/  HMMA.16816.F32 R4, R120.reuse, R128, R4 ;  /* 0x000000807804723c */ /* 0x050ff00000001804 */
[C---:B------:R-:W-:Y:S01]  /*4700*/  HMMA.16816.F32 R8, R120.reuse, R130, R8 ;  /* 0x000000827808723c */ /* 0x040fe20000001808 */
[----:B------:R-:W4:Y:S07]  /*4710*/  LDSM.16.M88.4 R128, [R142] ;  /* 0x000000008e80783b */ /* 0x000f2e0000000200 */
[C---:B--2---:R-:W-:Y:S08]  /*4720*/  HMMA.16816.F32 R12, R120.reuse, R124, R12 ;  /* 0x0000007c780c723c */ /* 0x044ff0000000180c */
[C---:B------:R-:W-:Y:S01]  /*4730*/  HMMA.16816.F32 R16, R120.reuse, R126, R16 ;  /* 0x0000007e7810723c */ /* 0x040fe20000001810 */
[----:B------:R-:W2:Y:S07]  /*4740*/  LDSM.16.M88.4 R124, [R141] ;  /* 0x000000008d7c783b */ /* 0x000eae0000000200 */
[C---:B-1----:R-:W-:Y:S08]  /*4750*/  HMMA.16816.F32 R20, R120.reuse, R104, R20 ;  /* 0x000000687814723c */ /* 0x042ff00000001814 */
[C---:B------:R-:W-:Y:S01]  /*4760*/  HMMA.16816.F32 R24, R120.reuse, R106, R24 ;  /* 0x0000006a7818723c */ /* 0x040fe20000001818 */
[----:B------:R-:W1:Y:S07]  /*4770*/  LDSM.16.M88.4 R104, [R140] ;  /* 0x000000008c68783b */ /* 0x000e6e0000000200 */
[C---:B---3--:R-:W-:Y:S08]  /*4780*/  HMMA.16816.F32 R28, R120.reuse, R108, R28 ;  /* 0x0000006c781c723c */ /* 0x048ff0000000181c */
[----:B------:R-:W-:Y:S01]  /*4790*/  HMMA.16816.F32 R32, R120, R110, R32 ;  /* 0x0000006e7820723c */ /* 0x000fe20000001820 */
[----:B------:R-:W-:Y:S04]  /*47a0*/  LDSM.16.M88.4 R108, [R154+0x2000] ;  /* 0x002000009a6c783b */ /* 0x000fe80000000200 */
[----:B------:R-:W-:Y:S03]  /*47b0*/  LDSM.16.M88.4 R120, [R153+0x2800] ;  /* 0x002800009978783b */ /* 0x000fe60000000200 */
        /* <DEDUP_REMOVED lines=9> */
[C---:B-1----:R-:W-:Y:S08]  /*4850*/  HMMA.16816.F32 R28, R112.reuse, R104, R28 ;  /* 0x00000068701c723c */ /* 0x042ff0000000181c */
[----:B------:R-:W-:Y:S01]  /*4860*/  HMMA.16816.F32 R32, R112, R106, R32 ;  /* 0x0000006a7020723c */ /* 0x000fe20000001820 */
[----:B------:R-:W-:Y:S04]  /*4870*/  LDSM.16.M88.4 R104, [R152+0x2000] ;  /* 0x002000009868783b */ /* 0x000fe80000000200 */
[----:B------:R-:W1:Y:S03]  /*4880*/  LDSM.16.M88.4 R112, [R144+0x2000] ;  /* 0x002000009070783b */ /* 0x000e660000000200 */
        /* <DEDUP_REMOVED lines=8> */
[----:B------:R-:W4:Y:S01]  /*4910*/  LDSM.16.M88.4 R128, [R144+0x3800] ;  /* 0x003800009080783b */ /* 0x000f220000000200 */
[----:B------:R-:W-:Y:S04]  /*4920*/  DEPBAR.LE SB0, 0x0 ;  /* 0x000080000000791a */ /* 0x000fe80000000000 */
[----:B------:R-:W-:Y:S02]  /*4930*/  BAR.SYNC.DEFER_BLOCKING 0x0 ;  /* 0x0000000000007b1d */ /* 0x000fe40000010000 */
[C---:B--2---:R-:W-:Y:S08]  /*4940*/  HMMA.16816.F32 R28, R108.reuse, R124, R28 ;  /* 0x0000007c6c1c723c */ /* 0x044ff0000000181c */
[----:B------:R-:W-:Y:S08]  /*4950*/  HMMA.16816.F32 R32, R108, R126, R32 ;  /* 0x0000007e6c20723c */ /* 0x000ff00000001820 */
[C---:B-1----:R-:W-:Y:S08]  /*4960*/  HMMA.16816.F32 R4, R104.reuse, R112, R4 ;  /* 0x000000706804723c */ /* 0x042ff00000001804 */
[C---:B------:R-:W-:Y:S08]  /*4970*/  HMMA.16816.F32 R8, R104.reuse, R114, R8 ;  /* 0x000000726808723c */ /* 0x040ff00000001808 */
[C---:B---3--:R-:W-:Y:S08]  /*4980*/  HMMA.16816.F32 R12, R104.reuse, R116, R12 ;  /* 0x00000074680c723c */ /* 0x048ff0000000180c */
[C---:B------:R-:W-:Y:S08]  /*4990*/  HMMA.16816.F32 R16, R104.reuse, R118, R16 ;  /* 0x000000766810723c */ /* 0x040ff00000001810 */
[C---:B-----5:R-:W-:Y:S08]  /*49a0*/  HMMA.16816.F32 R20, R104.reuse, R120, R20 ;  /* 0x000000786814723c */ /* 0x060ff00000001814 */
[C---:B------:R-:W-:Y:S08]  /*49b0*/  HMMA.16816.F32 R24, R104.reuse, R122, R24 ;  /* 0x0000007a6818723c */ /* 0x040ff00000001818 */
[C---:B----4-:R-:W-:Y:S08]  /*49c0*/  HMMA.16816.F32 R28, R104.reuse, R128, R28 ;  /* 0x00000080681c723c */ /* 0x050ff0000000181c */
        /* <DEDUP_REMOVED lines=52> */
[----:B------:R-:W-:Y:S03]  /*4d10*/  IMAD.MOV.U32 R3, RZ, RZ, 0x40 ;  /* 0x00000040ff037424 */ /* 0x000fe600078e00ff */
[----:B------:R-:W2:Y:S01]  /*4d20*/  LDG.E R103, [R102.64] ;  /* 0x0000000a66677981 */ /* 0x000ea2000c1e1900 */
[----:B------:R-:W-:Y:S03]  /*4d30*/  IMAD R3, R2, c[0x0][0x2d0], -R3 ;  /* 0x0000b40002037a24 */ /* 0x000fe600078e0a03 */
        /* <DEDUP_REMOVED lines=12> */
.L_x_6414:
        /* <DEDUP_REMOVED lines=19> */
[----:B------:R-:W0:Y:S02]  /*4f30*/  LDGDEPBAR ;  /* 0x00000000000079af */ /* 0x000e240000000000 */
.L_x_6413:
        /* <DEDUP_REMOVED lines=123> */
[----:B------:R-:W-:Y:S01]  /*56f0*/  FMUL.FTZ R13, R2, R93 ;  /* 0x0000005d020d7220 */ /* 0x000fe20000410000 */
[----:B------:R-:W-:Y:S01]  /*5700*/  MUFU.EX2 R133, R133 ;  /* 0x0000008500857308 */ /* 0x000fe20000000800 */
[--C-:B------:R-:W-:Y:S02]  /*5710*/  FFMA.FTZ R127, R14, c[0x0][0x23c], -R123.reuse ;  /* 0x00008f000e7f7a23 */ /* 0x100fe4000001087b */
[----:B------:R-:W-:Y:S01]  /*5720*/  FMUL.FTZ R14, R0, R94 ;  /* 0x0000005e000e7220 */ /* 0x000fe20000410000 */
[----:B---3--:R-:W-:Y:S01]  /*5730*/  F2FP.PACK_AB R99, R122, R121 ;  /* 0x000000797a63723e */ /* 0x008fe200000000ff */
[--C-:B------:R-:W-:Y:S02]  /*5740*/  FFMA.FTZ R128, R15, c[0x0][0x23c], -R123.reuse ;  /* 0x00008f000f807a23 */ /* 0x100fe4000001087b */
[----:B------:R-:W-:Y:S02]  /*5750*/  FMUL.FTZ R15, R0, R95 ;  /* 0x0000005f000f7220 */ /* 0x000fe40000410000 */
[----:B------:R-:W-:Y:S01]  /*5760*/  LDSM.16.MT88.4 R92, [R148+0xa000] ;  /* 0x00a00000945c783b */ /* 0x000fe20000004200 */
[C---:B------:R-:W-:Y:S01]  /*5770*/  FMUL.FTZ R72, R2.reuse, R72 ;  /* 0x0000004802487220 */ /* 0x040fe20000410000 */
[C---:B-1----:R-:W-:Y:S01]  /*5780*/  HMMA.16816.F32 R8, R96.reuse, R104, R8 ;  /* 0x000000686008723c */ /* 0x042fe20000001808 */
[----:B------:R-:W1:Y:S04]  /*5790*/  MUFU.EX2 R126, R126 ;  /* 0x0000007e007e7308 */ /* 0x000e680000000800 */
[----:B------:R-:W-:Y:S02]  /*57a0*/  FMUL.FTZ R73, R2, R73 ;  /* 0x0000004902497220 */ /* 0x000fe40000410000 */
[C---:B------:R-:W-:Y:S01]  /*57b0*/  FMUL.FTZ R74, R0.reuse, R74 ;  /* 0x0000004a004a7220 */ /* 0x040fe20000410000 */
[C---:B------:R-:W-:Y:S01]  /*57c0*/  HMMA.16816.F32 R36, R96.reuse, R106, R36 ;  /* 0x0000006a6024723c */ /* 0x040fe20000001824 */
[----:B------:R-:W2:Y:S02]  /*57d0*/  LDSM.16.MT88.4 R104, [R148+0x8000] ;  /* 0x008000009468783b */ /* 0x000ea40000004200 */
[----:B------:R-:W-:Y:S01]  /*57e0*/  MUFU.EX2 R127, R127 ;  /* 0x0000007f007f7308 */ /* 0x000fe20000000800 */
[----:B------:R-:W-:Y:S02]  /*57f0*/  FMUL.FTZ R75, R0, R75 ;  /* 0x0000004b004b7220 */ /* 0x000fe40000410000 */
[C---:B------:R-:W-:Y:S02]  /*5800*/  FMUL.FTZ R76, R2.reuse, R76 ;  /* 0x0000004c024c7220 */ /* 0x040fe40000410000 */
[C---:B------:R-:W-:Y:S04]  /*5810*/  HMMA.16816.F32 R40, R96.reuse, R108, R40 ;  /* 0x0000006c6028723c */ /* 0x040fe80000001828 */
[----:B------:R-:W-:Y:S01]  /*5820*/  FMUL.FTZ R77, R2, R77 ;  /* 0x0000004d024d7220 */ /* 0x000fe20000410000 */
[----:B------:R-:W3:Y:S01]  /*5830*/  MUFU.EX2 R128, R128 ;  /* 0x0000008000807308 */ /* 0x000ee20000000800 */
[C---:B------:R-:W-:Y:S02]  /*5840*/  FMUL.FTZ R78, R0.reuse, R78 ;  /* 0x0000004e004e7220 */ /* 0x040fe40000410000 */
[C---:B------:R-:W-:Y:S01]  /*5850*/  HMMA.16816.F32 R44, R96.reuse, R110, R44 ;  /* 0x0000006e602c723c */ /* 0x040fe2000000182c */
[----:B------:R-:W4:Y:S03]  /*5860*/  LDSM.16.MT88.4 R108, [R151+0xa000] ;  /* 0x00a00000976c783b */ /* 0x000f260000004200 */
[----:B------:R-:W-:Y:S02]  /*5870*/  FMUL.FTZ R79, R0, R79 ;  /* 0x0000004f004f7220 */ /* 0x000fe40000410000 */
[--C-:B------:R-:W-:Y:S01]  /*5880*/  FFMA.FTZ R129, R16, c[0x0][0x23c], -R124.reuse ;  /* 0x00008f0010817a23 */ /* 0x100fe2000001087c */
[----:B------:R-:W-:Y:S01]  /*5890*/  MUFU.EX2 R134, R134 ;  /* 0x0000008600867308 */ /* 0x000fe20000000800 */
[C---:B------:R-:W-:Y:S04]  /*58a0*/  HMMA.16816.F32 R48, R96.reuse, R112, R48 ;  /* 0x000000706030723c */ /* 0x040fe80000001830 */
[----:B------:R-:W-:Y:S02]  /*58b0*/  FFMA.FTZ R130, R17, c[0x0][0x23c], -R124 ;  /* 0x00008f0011827a23 */ /* 0x000fe4000001087c */
[--C-:B------:R-:W-:Y:S02]  /*58c0*/  FFMA.FTZ R131, R18, c[0x0][0x23c], -R123.reuse ;  /* 0x00008f0012837a23 */ /* 0x100fe4000001087b */
[C---:B------:R-:W-:Y:S01]  /*58d0*/  HMMA.16816.F32 R52, R96.reuse, R114, R52 ;  /* 0x000000726034723c */ /* 0x040fe20000001834 */
[----:B------:R-:W5:Y:S01]  /*58e0*/  LDSM.16.MT88.4 R112, [R150+0xa000] ;  /* 0x00a000009670783b */ /* 0x000f620000004200 */
[----:B------:R-:W-:Y:S02]  /*58f0*/  MUFU.EX2 R129, R129 ;  /* 0x0000008100817308 */ /* 0x000fe40000000800 */
[----:B------:R-:W-:Y:S02]  /*5900*/  FFMA.FTZ R132, R19, c[0x0][0x23c], -R123 ;  /* 0x00008f0013847a23 */ /* 0x000fe4000001087b */
[C---:B------:R-:W-:Y:S02]  /*5910*/  FMUL.FTZ R80, R2.reuse, R80 ;  /* 0x0000005002507220 */ /* 0x040fe40000410000 */
[----:B------:R-:W-:Y:S01]  /*5920*/  FMUL.FTZ R81, R2, R81 ;  /* 0x0000005102517220 */ /* 0x000fe20000410000 */
[C---:B--2---:R-:W-:Y:S03]  /*5930*/  HMMA.16816.F32 R56, R96.reuse, R104, R56 ;  /* 0x000000686038723c */ /* 0x044fe60000001838 */
[----:B------:R-:W2:Y:S01]  /*5940*/  MUFU.EX2 R130, R130 ;  /* 0x0000008200827308 */ /* 0x000ea20000000800 */
[C---:B------:R-:W-:Y:S02]  /*5950*/  FMUL.FTZ R82, R0.reuse, R82 ;  /* 0x0000005200527220 */ /* 0x040fe40000410000 */
[----:B------:R-:W-:Y:S02]  /*5960*/  FMUL.FTZ R83, R0, R83 ;  /* 0x0000005300537220 */ /* 0x000fe40000410000 */
[C---:B------:R-:W-:Y:S01]  /*5970*/  HMMA.16816.F32 R60, R96.reuse, R106, R60 ;  /* 0x0000006a603c723c */ /* 0x040fe2000000183c */
[----:B------:R-:W5:Y:S03]  /*5980*/  LDSM.16.MT88.4 R104, [R149+0xa000] ;  /* 0x00a000009568783b */ /* 0x000f660000004200 */
[----:B------:R-:W-:Y:S01]  /*5990*/  FMUL.FTZ R16, R2, R88 ;  /* 0x0000005802107220 */ /* 0x000fe20000410000 */
[----:B-1----:R-:W-:Y:S01]  /*59a0*/  F2FP.PACK_AB R88, R126, R125 ;  /* 0x0000007d7e58723e */ /* 0x002fe200000000ff */
[----:B------:R-:W-:Y:S01]  /*59b0*/  MUFU.EX2 R131, R131 ;  /* 0x0000008300837308 */ /* 0x000fe20000000800 */
[----:B------:R-:W-:Y:S01]  /*59c0*/  FMUL.FTZ R17, R2, R89 ;  /* 0x0000005902117220 */ /* 0x000fe20000410000 */
[C---:B----4-:R-:W-:Y:S04]  /*59d0*/  HMMA.16816.F32 R64, R96.reuse, R108, R64 ;  /* 0x0000006c6040723c */ /* 0x050fe80000001840 */
[----:B---3--:R-:W-:Y:S01]  /*59e0*/  F2FP.PACK_AB R89, R128, R127 ;  /* 0x0000007f8059723e */ /* 0x008fe200000000ff */
[C---:B------:R-:W-:Y:S02]  /*59f0*/  FMUL.FTZ R18, R0.reuse, R90 ;  /* 0x0000005a00127220 */ /* 0x040fe40000410000 */
[----:B------:R-:W-:Y:S01]  /*5a00*/  FMUL.FTZ R19, R0, R91 ;  /* 0x0000005b00137220 */ /* 0x000fe20000410000 */
[C---:B------:R-:W-:Y:S01]  /*5a10*/  HMMA.16816.F32 R68, R96.reuse, R110, R68 ;  /* 0x0000006e6044723c */ /* 0x040fe20000001844 */
[----:B------:R-:W1:Y:S01]  /*5a20*/  LDSM.16.MT88.4 R108, [R151+0x8800] ;  /* 0x00880000976c783b */ /* 0x000e620000004200 */
[----:B------:R-:W3:Y:S02]  /*5a30*/  MUFU.EX2 R132, R132 ;  /* 0x0000008400847308 */ /* 0x000ee40000000800 */
[----:B--2---:R-:W-:Y:S01]  /*5a40*/  F2FP.PACK_AB R90, R130, R129 ;  /* 0x00000081825a723e */ /* 0x004fe200000000ff */
[C---:B------:R-:W-:Y:S02]  /*5a50*/  FMUL.FTZ R84, R2.reuse, R84 ;  /* 0x0000005402547220 */ /* 0x040fe40000410000 */
[----:B------:R-:W-:Y:S01]  /*5a60*/  FMUL.FTZ R85, R2, R85 ;  /* 0x0000005502557220 */ /* 0x000fe20000410000 */
[C---:B-----5:R-:W-:Y:S04]  /*5a70*/  HMMA.16816.F32 R72, R96.reuse, R112, R72 ;  /* 0x000000706048723c */ /* 0x060fe80000001848 */
[C---:B------:R-:W-:Y:S02]  /*5a80*/  FMUL.FTZ R86, R0.reuse, R86 ;  /* 0x0000005600567220 */ /* 0x040fe40000410000 */
[----:B------:R-:W-:Y:S02]  /*5a90*/  FMUL.FTZ R87, R0, R87 ;  /* 0x0000005700577220 */ /* 0x000fe40000410000 */
[C---:B------:R-:W-:Y:S01]  /*5aa0*/  HMMA.16816.F32 R12, R96.reuse, R114, R12 ;  /* 0x00000072600c723c */ /* 0x040fe2000000180c */
[----:B------:R-:W2:Y:S03]  /*5ab0*/  LDSM.16.MT88.4 R112, [R150+0x8800] ;  /* 0x008800009670783b */ /* 0x000ea60000004200 */
[----:B------:R-:W-:Y:S02]  /*5ac0*/  FFMA.FTZ R120, R2, R177, R120 ;  /* 0x000000b102787223 */ /* 0x000fe40000010078 */
[----:B------:R-:W-:Y:S01]  /*5ad0*/  FFMA.FTZ R6, R0, R175, R6 ;  /* 0x000000af00067223 */ /* 0x000fe20000010006 */
[----:B------:R-:W-:Y:S01]  /*5ae0*/  IADD3 R0, R173, -0x1, RZ ;  /* 0xffffffffad007810 */ /* 0x000fe20007ffe0ff */
[----:B------:R-:W-:Y:S01]  /*5af0*/  FADD.FTZ R5, R5, R120 ;  /* 0x0000007805057221 */ /* 0x000fe20000010000 */
[C---:B------:R-:W-:Y:S03]  /*5b00*/  HMMA.16816.F32 R76, R96.reuse, R104, R76 ;  /* 0x00000068604c723c */ /* 0x040fe6000000184c */
[----:B---3--:R-:W-:Y:S01]  /*5b10*/  F2FP.PACK_AB R91, R132, R131 ;  /* 0x00000083845b723e */ /* 0x008fe200000000ff */
[----:B------:R-:W-:Y:S01]  /*5b20*/  FADD.FTZ R6, R7, R6 ;  /* 0x0000000607067221 */ /* 0x000fe20000010000 */
[----:B------:R-:W-:Y:S01]  /*5b30*/  MOV R173, R0 ;  /* 0x0000000000ad7202 */ /* 0x000fe20000000f00 */
[----:B------:R-:W-:Y:S01]  /*5b40*/  FADD.FTZ R102, R102, R5 ;  /* 0x0000000566667221 */ /* 0x000fe20000010000 */
[----:B------:R-:W-:Y:S01]  /*5b50*/  MOV R0, R3 ;  /* 0x0000000300007202 */ /* 0x000fe20000000f00 */
[C---:B------:R-:W-:Y:S01]  /*5b60*/  HMMA.16816.F32 R80, R96.reuse, R106, R80 ;  /* 0x0000006a6050723c */ /* 0x040fe20000001850 */
[----:B------:R-:W3:Y:S03]  /*5b70*/  LDSM.16.MT88.4 R104, [R149+0x8800] ;  /* 0x008800009568783b */ /* 0x000ee60000004200 */
        /* <DEDUP_REMOVED lines=9> */
[C---:B-1----:R-:W-:Y:S01]  /*5c10*/  HMMA.16816.F32 R8, R88.reuse, R108, R8 ;  /* 0x0000006c5808723c */ /* 0x042fe20000001808 */
[----:B------:R-:W1:Y:S04]  /*5c20*/  LDSM.16.MT88.4 R96, [R150+0xa800] ;  /* 0x00a800009660783b */ /* 0x000e680000004200 */
[----:B------:R-:W-:Y:S02]  /*5c30*/  FADD.FTZ R128, R128, R127 ;  /* 0x0000007f80807221 */ /* 0x000fe40000010000 */
[----:B------:R-:W-:Y:S01]  /*5c40*/  FADD.FTZ R129, R129, R126 ;  /* 0x0000007e81817221 */ /* 0x000fe20000010000 */
[C---:B------:R-:W-:Y:S01]  /*5c50*/  HMMA.16816.F32 R36, R88.reuse, R110, R36 ;  /* 0x0000006e5824723c */ /* 0x040fe20000001824 */
[----:B------:R-:W-:Y:S03]  /*5c60*/  LDSM.16.MT88.4 R108, [R150+0x9000] ;  /* 0x00900000966c783b */ /* 0x000fe60000004200 */
[----:B------:R-:W-:Y:S02]  /*5c70*/  FADD.FTZ R5, R131, R128 ;  /* 0x0000008083057221 */ /* 0x000fe40000010000 */
[----:B------:R-:W-:Y:S02]  /*5c80*/  FADD.FTZ R129, R130, R129 ;  /* 0x0000008182817221 */ /* 0x000fe40000010000 */
[C---:B--2---:R-:W-:Y:S04]  /*5c90*/  HMMA.16816.F32 R40, R88.reuse, R112, R40 ;  /* 0x000000705828723c */ /* 0x044fe80000001828 */
[----:B------:R-:W-:Y:S03]  /*5ca0*/  FADD.FTZ R5, R132, R5 ;  /* 0x0000000584057221 */ /* 0x000fe60000010000 */
[--C-:B------:R-:W-:Y:S01]  /*5cb0*/  FFMA.FTZ R112, R20, c[0x0][0x23c], -R124.reuse ;  /* 0x00008f0014707a23 */ /* 0x100fe2000001087c */
[C---:B------:R-:W-:Y:S04]  /*5cc0*/  HMMA.16816.F32 R44, R88.reuse, R114, R44 ;  /* 0x00000072582c723c */ /* 0x040fe8000000182c */
[--C-:B------:R-:W-:Y:S01]  /*5cd0*/  FFMA.FTZ R113, R21, c[0x0][0x23c], -R124.reuse ;  /* 0x00008f0015717a23 */ /* 0x100fe2000001087c */
[----:B------:R-:W-:Y:S02]  /*5ce0*/  MUFU.EX2 R112, R112 ;  /* 0x0000007000707308 */ /* 0x000fe40000000800 */
[--C-:B------:R-:W-:Y:S01]  /*5cf0*/  FFMA.FTZ R114, R22, c[0x0][0x23c], -R123.reuse ;  /* 0x00008f0016727a23 */ /* 0x100fe2000001087b */
[C---:B---3--:R-:W-:Y:S04]  /*5d00*/  HMMA.16816.F32 R48, R88.reuse, R104, R48 ;  /* 0x000000685830723c */ /* 0x048fe80000001830 */
[--C-:B------:R-:W-:Y:S02]  /*5d10*/  FFMA.FTZ R115, R23, c[0x0][0x23c], -R123.reuse ;  /* 0x00008f0017737a23 */ /* 0x100fe4000001087b */
[----:B------:R-:W2:Y:S01]  /*5d20*/  LDSM.16.MT88.4 R20, [R149+0xa800] ;  /* 0x00a800009514783b */ /* 0x000ea20000004200 */
[----:B------:R-:W3:Y:S01]  /*5d30*/  MUFU.EX2 R113, R113 ;  /* 0x0000007100717308 */ /* 0x000ee20000000800 */
[C---:B------:R-:W-:Y:S06]  /*5d40*/  HMMA.16816.F32 R52, R88.reuse, R106, R52 ;  /* 0x0000006a5834723c */ /* 0x040fec0000001834 */
[----:B------:R-:W-:Y:S02]  /*5d50*/  LDSM.16.MT88.4 R104, [R151+0x9000] ;  /* 0x009000009768783b */ /* 0x000fe40000004200 */
[C---:B------:R-:W-:Y:S01]  /*5d60*/  HMMA.16816.F32 R56, R88.reuse, R116, R56 ;  /* 0x000000745838723c */ /* 0x040fe20000001838 */
[----:B------:R-:W-:Y:S06]  /*5d70*/  MUFU.EX2 R114, R114 ;  /* 0x0000007200727308 */ /* 0x000fec0000000800 */
[--C-:B------:R-:W-:Y:S01]  /*5d80*/  FFMA.FTZ R116, R24, c[0x0][0x23c], -R124.reuse ;  /* 0x00008f0018747a23 */ /* 0x100fe2000001087c */
[C---:B------:R-:W-:Y:S03]  /*5d90*/  HMMA.16816.F32 R60, R88.reuse, R118, R60 ;  /* 0x00000076583c723c */ /* 0x040fe6000000183c */
[----:B------:R-:W5:Y:S01]  /*5da0*/  MUFU.EX2 R115, R115 ;  /* 0x0000007300737308 */ /* 0x000f620000000800 */
[----:B------:R-:W-:Y:S03]  /*5db0*/  FFMA.FTZ R117, R25, c[0x0][0x23c], -R124 ;  /* 0x00008f0019757a23 */ /* 0x000fe6000001087c */
[--C-:B------:R-:W-:Y:S01]  /*5dc0*/  FFMA.FTZ R118, R26, c[0x0][0x23c], -R123.reuse ;  /* 0x00008f001a767a23 */ /* 0x100fe2000001087b */
[C---:B----4-:R-:W-:Y:S04]  /*5dd0*/  HMMA.16816.F32 R64, R88.reuse, R92, R64 ;  /* 0x0000005c5840723c */ /* 0x050fe80000001840 */
[----:B------:R-:W-:Y:S01]  /*5de0*/  FFMA.FTZ R119, R27, c[0x0][0x23c], -R123 ;  /* 0x00008f001b777a23 */ /* 0x000fe2000001087b */
[----:B------:R-:W-:Y:S01]  /*5df0*/  MUFU.EX2 R116, R116 ;  /* 0x0000007400747308 */ /* 0x000fe20000000800 */
[----:B------:R-:W-:Y:S02]  /*5e00*/  LDSM.16.MT88.4 R24, [R148+0x9000] ;  /* 0x009000009418783b */ /* 0x000fe40000004200 */
[C---:B------:R-:W-:Y:S06]  /*5e10*/  HMMA.16816.F32 R68, R88.reuse, R94, R68 ;  /* 0x0000005e5844723c */ /* 0x040fec0000001844 */
[----:B------:R-:W4:Y:S01]  /*5e20*/  LDSM.16.MT88.4 R92, [R148+0xa800] ;  /* 0x00a80000945c783b */ /* 0x000f220000004200 */
[----:B------:R-:W3:Y:S01]  /*5e30*/  MUFU.EX2 R117, R117 ;  /* 0x0000007500757308 */ /* 0x000ee20000000800 */
[C---:B-1----:R-:W-:Y:S08]  /*5e40*/  HMMA.16816.F32 R72, R88.reuse, R96, R72 ;  /* 0x000000605848723c */ /* 0x042ff00000001848 */
[C---:B------:R-:W-:Y:S01]  /*5e50*/  HMMA.16816.F32 R12, R88.reuse, R98, R12 ;  /* 0x00000062580c723c */ /* 0x040fe2000000180c */
[----:B------:R-:W1:Y:S01]  /*5e60*/  LDSM.16.MT88.4 R96, [R149+0x9000] ;  /* 0x009000009560783b */ /* 0x000e620000004200 */
[----:B------:R-:W-:Y:S06]  /*5e70*/  MUFU.EX2 R118, R118 ;  /* 0x0000007600767308 */ /* 0x000fec0000000800 */
[C---:B--2---:R-:W-:Y:S04]  /*5e80*/  HMMA.16816.F32 R76, R88.reuse, R20, R76 ;  /* 0x00000014584c723c */ /* 0x044fe8000000184c */
[----:B------:R-:W2:Y:S03]  /*5e90*/  MUFU.EX2 R119, R119 ;  /* 0x0000007700777308 */ /* 0x000ea60000000800 */
[----:B---3--:R-:W-:Y:S01]  /*5ea0*/  F2FP.PACK_AB R20, R113, R112 ;  /* 0x000000707114723e */ /* 0x008fe200000000ff */
[C---:B------:R-:W-:Y:S04]  /*5eb0*/  HMMA.16816.F32 R80, R88.reuse, R22, R80 ;  /* 0x000000165850723c */ /* 0x040fe80000001850 */
[----:B-----5:R-:W-:Y:S01]  /*5ec0*/  F2FP.PACK_AB R21, R115, R114 ;  /* 0x000000727315723e */ /* 0x020fe200000000ff */
[----:B------:R-:W-:Y:S02]  /*5ed0*/  FADD.FTZ R112, R112, R129 ;  /* 0x0000008170707221 */ /* 0x000fe40000010000 */
[----:B------:R-:W-:Y:S01]  /*5ee0*/  F2FP.PACK_AB R22, R117, R116 ;  /* 0x000000747516723e */ /* 0x000fe200000000ff */
[----:B------:R-:W-:Y:S04]  /*5ef0*/  FADD.FTZ R114, R114, R5 ;  /* 0x0000000572727221 */ /* 0x000fe80000010000 */
[----:B------:R-:W-:Y:S01]  /*5f00*/  FADD.FTZ R113, R113, R112 ;  /* 0x0000007071717221 */ /* 0x000fe20000010000 */
[C---:B----4-:R-:W-:Y:S03]  /*5f10*/  HMMA.16816.F32 R16, R88.reuse, R92, R16 ;  /* 0x0000005c5810723c */ /* 0x050fe60000001810 */
[----:B------:R-:W-:Y:S02]  /*5f20*/  FADD.FTZ R115, R115, R114 ;  /* 0x0000007273737221 */ /* 0x000fe40000010000 */
[----:B------:R-:W-:Y:S01]  /*5f30*/  FADD.FTZ R116, R116, R113 ;  /* 0x0000007174747221 */ /* 0x000fe20000010000 */
[----:B--2---:R-:W-:Y:S01]  /*5f40*/  F2FP.PACK_AB R23, R119, R118 ;  /* 0x000000767717723e */ /* 0x004fe200000000ff */
[----:B------:R-:W-:Y:S01]  /*5f50*/  FADD.FTZ R118, R118, R115 ;  /* 0x0000007376767221 */ /* 0x000fe20000010000 */
[----:B------:R-:W-:Y:S01]  /*5f60*/  HMMA.16816.F32 R84, R88, R94, R84 ;  /* 0x0000005e5854723c */ /* 0x000fe20000001854 */
[----:B------:R-:W2:Y:S03]  /*5f70*/  LDSM.16.MT88.4 R88, [R151+0xb000] ;  /* 0x00b000009758783b */ /* 0x000ea60000004200 */
[----:B------:R-:W-:Y:S02]  /*5f80*/  FADD.FTZ R117, R117, R116 ;  /* 0x0000007475757221 */ /* 0x000fe40000010000 */
[----:B------:R-:W-:Y:S02]  /*5f90*/  FADD.FTZ R119, R119, R118 ;  /* 0x0000007677777221 */ /* 0x000fe40000010000 */
[C---:B------:R-:W-:Y:S01]  /*5fa0*/  HMMA.16816.F32 R8, R20.reuse, R104, R8 ;  /* 0x000000681408723c */ /* 0x040fe20000001808 */
[----:B------:R-:W3:Y:S07]  /*5fb0*/  LDSM.16.MT88.4 R92, [R150+0xb000] ;  /* 0x00b00000965c783b */ /* 0x000eee0000004200 */
[C---:B------:R-:W-:Y:S01]  /*5fc0*/  HMMA.16816.F32 R36, R20.reuse, R106, R36 ;  /* 0x0000006a1424723c */ /* 0x040fe20000001824 */
[----:B------:R-:W-:Y:S07]  /*5fd0*/  LDSM.16.MT88.4 R104, [R151+0xb800] ;  /* 0x00b800009768783b */ /* 0x000fee0000004200 */
[C---:B------:R-:W-:Y:S07]  /*5fe0*/  HMMA.16816.F32 R40, R20.reuse, R108, R40 ;  /* 0x0000006c1428723c */ /* 0x040fee0000001828 */
        /* <DEDUP_REMOVED lines=12> */
[C---:B------:R-:W-:Y:S01]  /*60b0*/  HMMA.16816.F32 R56, R20.reuse, R24, R56 ;  /* 0x000000181438723c */ /* 0x040fe20000001838 */
[----:B------:R-:W-:Y:S01]  /*60c0*/  LDSM.16.MT88.4 R28, [R151+0x9800] ;  /* 0x00980000971c783b */ /* 0x000fe20000004200 */
[----:B------:R-:W-:Y:S06]  /*60d0*/  MUFU.EX2 R110, R110 ;  /* 0x0000006e006e7308 */ /* 0x000fec0000000800 */
[C---:B------:R-:W-:Y:S01]  /*60e0*/  HMMA.16816.F32 R60, R20.reuse, R26, R60 ;  /* 0x0000001a143c723c */ /* 0x040fe2000000183c */
[----:B------:R-:W5:Y:S03]  /*60f0*/  LDSM.16.MT88.4 R24, [R148+0xb000] ;  /* 0x00b000009418783b */ /* 0x000f660000004200 */
[----:B------:R-:W1:Y:S04]  /*6100*/  MUFU.EX2 R111, R111 ;  /* 0x0000006f006f7308 */ /* 0x000e680000000800 */
[C---:B--2---:R-:W-:Y:S01]  /*6110*/  HMMA.16816.F32 R64, R20.reuse, R88, R64 ;  /* 0x000000581440723c */ /* 0x044fe20000001840 */
[----:B------:R-:W-:Y:S05]  /*6120*/  LDSM.16.MT88.4 R32, [R149+0x9800] ;  /* 0x009800009520783b */ /* 0x000fea0000004200 */
[----:B------:R-:W2:Y:S02]  /*6130*/  MUFU.EX2 R124, R124 ;  /* 0x0000007c007c7308 */ /* 0x000ea40000000800 */
[C---:B------:R-:W-:Y:S01]  /*6140*/  HMMA.16816.F32 R68, R20.reuse, R90, R68 ;  /* 0x0000005a1444723c */ /* 0x040fe20000001844 */
[----:B------:R-:W1:Y:S07]  /*6150*/  LDSM.16.MT88.4 R88, [R150+0x9800] ;  /* 0x009800009658783b */ /* 0x000e6e0000004200 */
[C---:B---3--:R-:W-:Y:S01]  /*6160*/  HMMA.16816.F32 R72, R20.reuse, R92, R72 ;  /* 0x0000005c1448723c */ /* 0x048fe20000001848 */
[----:B------:R-:W3:Y:S07]  /*6170*/  MUFU.EX2 R123, R123 ;  /* 0x0000007b007b7308 */ /* 0x000eee0000000800 */
[C---:B------:R-:W-:Y:S01]  /*6180*/  HMMA.16816.F32 R12, R20.reuse, R94, R12 ;  /* 0x0000005e140c723c */ /* 0x040fe2000000180c */
[----:B------:R-:W2:Y:S07]  /*6190*/  LDSM.16.MT88.4 R92, [R148+0x9800] ;  /* 0x00980000945c783b */ /* 0x000eae0000004200 */
[C---:B----4-:R-:W-:Y:S08]  /*61a0*/  HMMA.16816.F32 R76, R20.reuse, R96, R76 ;  /* 0x00000060144c723c */ /* 0x050ff0000000184c */
[C---:B------:R-:W-:Y:S08]  /*61b0*/  HMMA.16816.F32 R80, R20.reuse, R98, R80 ;  /* 0x000000621450723c */ /* 0x040ff00000001850 */
[C---:B-----5:R-:W-:Y:S08]  /*61c0*/  HMMA.16816.F32 R16, R20.reuse, R24, R16 ;  /* 0x000000181410723c */ /* 0x060ff00000001810 */
[----:B------:R-:W-:Y:S01]  /*61d0*/  HMMA.16816.F32 R84, R20, R26, R84 ;  /* 0x0000001a1454723c */ /* 0x000fe20000001854 */
[----:B------:R-:W4:Y:S06]  /*61e0*/  LDSM.16.MT88.4 R24, [R150+0xb800] ;  /* 0x00b800009618783b */ /* 0x000f2c0000004200 */
[----:B-1----:R-:W-:Y:S01]  /*61f0*/  F2FP.PACK_AB R20, R109, R108 ;  /* 0x0000006c6d14723e */ /* 0x002fe200000000ff */
[----:B------:R-:W-:Y:S01]  /*6200*/  FADD.FTZ R108, R108, R117 ;  /* 0x000000756c6c7221 */ /* 0x000fe20000010000 */
[----:B------:R-:W-:Y:S03]  /*6210*/  F2FP.PACK_AB R21, R111, R110 ;  /* 0x0000006e6f15723e */ /* 0x000fe600000000ff */
[----:B--2---:R-:W-:Y:S01]  /*6220*/  F2FP.PACK_AB R22, R124, R133 ;  /* 0x000000857c16723e */ /* 0x004fe200000000ff */
[----:B------:R-:W-:Y:S01]  /*6230*/  FADD.FTZ R110, R110, R119 ;  /* 0x000000776e6e7221 */ /* 0x000fe20000010000 */
[----:B---3--:R-:W-:Y:S01]  /*6240*/  F2FP.PACK_AB R23, R123, R134 ;  /* 0x000000867b17723e */ /* 0x008fe200000000ff */
        /* <DEDUP_REMOVED lines=20> */
[C---:B-1----:R-:W-:Y:S08]  /*6390*/  HMMA.16816.F32 R76, R20.reuse, R8, R76 ;  /* 0x00000008144c723c */ /* 0x042ff0000000184c */
[C---:B------:R-:W-:Y:S08]  /*63a0*/  HMMA.16816.F32 R80, R20.reuse, R10, R80 ;  /* 0x0000000a1450723c */ /* 0x040ff00000001850 */
[C---:B--2---:R-:W-:Y:S08]  /*63b0*/  HMMA.16816.F32 R88, R20.reuse, R28, R16 ;  /* 0x0000001c1458723c */ /* 0x044ff00000001810 */
[----:B------:R-:W-:Y:S01]  /*63c0*/  HMMA.16816.F32 R84, R20, R30, R84 ;  /* 0x0000001e1454723c */ /* 0x000fe20000001854 */
[----:B------:R-:W-:-:S07]  /*63d0*/  @P0 BRA `(.L_x_6415) ;  /* 0xffffda0000000947 */ /* 0x000fce000383ffff */
.L_x_6411:
[----:B------:R-:W1:Y:S01]  /*63e0*/  SHFL.BFLY PT, R0, R177, 0x2, 0x1f ;  /* 0x0c401f00b1007f89 */ /* 0x000e6200000e0000 */
[----:B------:R-:W-:Y:S01]  /*63f0*/  MOV R10, 0x3f800000 ;  /* 0x3f800000000a7802 */ /* 0x000fe20000000f00 */
[----:B------:R-:W-:Y:S01]  /*6400*/  ULDC.U8 UR4, c[0x0][0x328] ;  /* 0x0000ca0000047ab9 */ /* 0x000fe20000000000 */
[----:B------:R-:W-:Y:S01]  /*6410*/  MOV R11, 0x3f800000 ;  /* 0x3f800000000b7802 */ /* 0x000fe20000000f00 */
[----:B------:R-:W2:Y:S01]  /*6420*/  SHFL.BFLY PT, R2, R175, 0x2, 0x1f ;  /* 0x0c401f00af027f89 */ /* 0x000ea200000e0000 */
[----:B------:R-:W-:Y:S01]  /*6430*/  BSSY B0, `(.L_x_6416) ;  /* 0x00000d7000007945 */ /* 0x000fe20003800000 */
[----:B------:R-:W-:-:S02]  /*6440*/  LEA R171, R171, R164, 0x4 ;  /* 0x000000a4abab7211 */ /* 0x000fc400078e20ff */
        /* <DEDUP_REMOVED lines=29> */
[----:B------:R-:W-:Y:S01]  /*6620*/  @P3 MUFU.LG2 R6, R6 ;  /* 0x0000000600063308 */ /* 0x000fe20000000c00 */
        /* <DEDUP_REMOVED lines=21> */
[----:B------:R-:W1:Y:S01]  /*6780*/  @P4 MUFU.LG2 R7, R7 ;  /* 0x0000000700074308 */ /* 0x000e620000000c00 */
        /* <DEDUP_REMOVED lines=88> */
[----:B------:R-:W-:Y:S01]  /*6d10*/  IADD3 R11, R9, -0x10, RZ ;  /* 0xfffffff0090b7810 */ /* 0x000fe20007ffe0ff */
[----:B-1----:R-:W-:Y:S01]  /*6d20*/  @P4 FMUL.FTZ R7, R7, 0.69314718246459960938 ;  /* 0x3f31721807074820 */ /* 0x002fe20000410000 */
[----:B------:R-:W-:Y:S02]  /*6d30*/  @P0 IADD3 R11, R9, 0x10, RZ ;  /* 0x00000010090b0810 */ /* 0x000fe40007ffe0ff */
[----:B------:R-:W-:Y:S01]  /*6d40*/  F2FP.PACK_AB R90, R91, R90 ;  /* 0x0000005a5b5a723e */ /* 0x000fe200000000ff */
[----:B------:R-:W-:Y:S01]  /*6d50*/  @P4 FFMA.FTZ R2, R100, c[0x0][0x238], R7 ;  /* 0x00008e0064024a23 */ /* 0x000fe20000010007 */
[-C--:B------:R-:W-:Y:S01]  /*6d60*/  IADD3 R15, R0, R11.reuse, RZ ;  /* 0x0000000b000f7210 */ /* 0x080fe20007ffe0ff */
[----:B------:R-:W-:Y:S01]  /*6d70*/  STS [R11], R36 ;  /* 0x000000240b007388 */ /* 0x000fe20000000800 */
[----:B------:R-:W-:Y:S02]  /*6d80*/  IADD3 R19, R8, R11, RZ ;  /* 0x0000000b08137210 */ /* 0x000fe40007ffe0ff */
[----:B------:R-:W-:Y:S01]  /*6d90*/  IADD3 R37, R15, R8, RZ ;  /* 0x000000080f257210 */ /* 0x000fe20007ffe0ff */
[----:B------:R-:W-:Y:S01]  /*6da0*/  STS [R11+0x400], R38 ;  /* 0x000400260b007388 */ /* 0x000fe20000000800 */
[----:B------:R-:W-:-:S02]  /*6db0*/  F2FP.PACK_AB R86, R87, R86 ;  /* 0x000000565756723e */ /* 0x000fc400000000ff */
[----:B------:R-:W-:Y:S01]  /*6dc0*/  ISETP.NE.AND P0, PT, RZ, UR4, PT ;  /* 0x00000004ff007c0c */ /* 0x000fe2000bf05270 */
[----:B------:R-:W-:Y:S04]  /*6dd0*/  STS [R13], R40 ;  /* 0x000000280d007388 */ /* 0x000fe80000000800 */
[----:B------:R1:W-:Y:S04]  /*6de0*/  STS [R13+0x400], R42 ;  /* 0x0004002a0d007388 */ /* 0x0003e80000000800 */
[----:B------:R2:W-:Y:S04]  /*6df0*/  STS [R15], R44 ;  /* 0x0000002c0f007388 */ /* 0x0005e80000000800 */
[----:B------:R3:W-:Y:S04]  /*6e00*/  STS [R15+0x400], R46 ;  /* 0x0004002e0f007388 */ /* 0x0007e80000000800 */
[----:B------:R3:W-:Y:S04]  /*6e10*/  STS [R17], R48 ;  /* 0x0000003011007388 */ /* 0x0007e80000000800 */
[----:B------:R3:W-:Y:S04]  /*6e20*/  STS [R17+0x400], R50 ;  /* 0x0004003211007388 */ /* 0x0007e80000000800 */
[----:B------:R3:W-:Y:S04]  /*6e30*/  STS [R19], R52 ;  /* 0x0000003413007388 */ /* 0x0007e80000000800 */
[----:B------:R3:W-:Y:S01]  /*6e40*/  STS [R19+0x400], R54 ;  /* 0x0004003613007388 */ /* 0x0007e20000000800 */
[----:B-1----:R-:W-:-:S03]  /*6e50*/  MOV R42, 0x7f800000 ;  /* 0x7f800000002a7802 */ /* 0x002fc60000000f00 */
[----:B------:R3:W-:Y:S01]  /*6e60*/  STS [R21], R56 ;  /* 0x0000003815007388 */ /* 0x0007e20000000800 */
[----:B--2---:R-:W-:-:S03]  /*6e70*/  @P3 FMUL.FTZ R44, R6, 0.69314718246459960938 ;  /* 0x3f317218062c3820 */ /* 0x004fc60000410000 */
[----:B------:R3:W-:Y:S01]  /*6e80*/  STS [R21+0x400], R58 ;  /* 0x0004003a15007388 */ /* 0x0007e20000000800 */
[----:B------:R-:W-:-:S03]  /*6e90*/  @P3 FFMA.FTZ R42, R3, c[0x0][0x238], R44 ;  /* 0x00008e00032a3a23 */ /* 0x000fc6000001002c */
        /* <DEDUP_REMOVED lines=20> */
[----:B------:R-:W2:Y:S04]  /*6fe0*/  S2R R0, SR_CTAID.Y ;  /* 0x0000000000007919 */ /* 0x000ea80000002600 */
[----:B------:R3:W4:Y:S04]  /*6ff0*/  LDS.128 R32, [R165] ;  /* 0x00000000a5207984 */ /* 0x0007280000000c00 */
[----:B------:R3:W3:Y:S01]  /*7000*/  LDS.128 R28, [R165+0x800] ;  /* 0x00080000a51c7984 */ /* 0x0006e20000000c00 */
[----:B-1----:R-:W-:-:S03]  /*7010*/  @P0 IMAD R41, R40, c[0x0][0x234], RZ ;  /* 0x00008d0028290a24 */ /* 0x002fc600078e02ff */
[----:B------:R1:W1:Y:S01]  /*7020*/  LDS.128 R24, [R165+0x1000] ;  /* 0x00100000a5187984 */ /* 0x0002620000000c00 */
[----:B--2---:R-:W-:-:S03]  /*7030*/  @!P0 IMAD R6, R0, c[0x0][0x1c0], R40 ;  /* 0x0000700000068a24 */ /* 0x004fc600078e0228 */
[----:B------:R2:W1:Y:S01]  /*7040*/  LDS.128 R20, [R165+0x1800] ;  /* 0x00180000a5147984 */ /* 0x0004620000000c00 */
[----:B------:R-:W-:Y:S02]  /*7050*/  @P0 IMAD R41, R0, c[0x0][0x214], R41 ;  /* 0x0000850000290a24 */ /* 0x000fe400078e0229 */
[----:B------:R-:W-:Y:S01]  /*7060*/  @!P0 IMAD R41, R6, c[0x0][0x214], RZ ;  /* 0x0000850006298a24 */ /* 0x000fe200078e02ff */
        /* <DEDUP_REMOVED lines=8> */
[----:B---3--:R-:W-:Y:S01]  /*70f0*/  IMAD R46, R6, R3, c[0x0][0x214] ;  /* 0x00008500062e7624 */ /* 0x008fe200078e0203 */
        /* <DEDUP_REMOVED lines=10> */
.L_x_6417:
[----:B------:R-:W-:Y:S05]  /*71a0*/  BSYNC B0 ;  /* 0x0000000000007941 */ /* 0x000fea0003800000 */
.L_x_6416:
[----:B------:R-:W5:Y:S01]  /*71b0*/  S2R R3, SR_CTAID.X ;  /* 0x0000000000037919 */ /* 0x000f620000002500 */
[----:B------:R-:W-:Y:S01]  /*71c0*/  SHF.R.S32.HI R167, RZ, 0x1f, R166 ;  /* 0x0000001fffa77819 */ /* 0x000fe200000114a6 */
[----:B------:R-:W-:Y:S01]  /*71d0*/  ULDC.64 UR4, c[0x0][0x1e8] ;  /* 0x00007a0000047ab9 */ /* 0x000fe20000000a00 */
[----:B------:R-:W-:Y:S01]  /*71e0*/  LEA.HI R4, R4, R5, RZ, 0x3 ;  /* 0x0000000504047211 */ /* 0x000fe200078f18ff */
[----:B------:R-:W-:Y:S02]  /*71f0*/  USHF.L.U32 UR7, UR4, 0x5, URZ ;  /* 0x0000000504077899 */ /* 0x000fe4000800063f */
[----:B------:R-:W-:Y:S01]  /*7200*/  UMOV UR6, 0x5 ;  /* 0x0000000500067882 */ /* 0x000fe20000000000 */
[----:B------:R-:W-:Y:S01]  /*7210*/  SHF.R.S32.HI R4, RZ, 0x3, R4 ;  /* 0x00000003ff047819 */ /* 0x000fe20000011404 */
[----:B------:R-:W-:Y:S01]  /*7220*/  USHF.L.U64.HI UR5, UR4, UR6, UR5 ;  /* 0x0000000604057299 */ /* 0x000fe20008010205 */
[----:B-----5:R-:W-:-:S04]  /*7230*/  IMAD.SHL.U32 R3, R3, 0x40, RZ ;  /* 0x0000004003037824 */ /* 0x020fc800078e00ff */
[----:B---3--:R-:W-:Y:S01]  /*7240*/  IMAD.WIDE.U32 R6, R3, c[0x0][0x1e8], R166 ;  /* 0x00007a0003067a25 */ /* 0x008fe200078e00a6 */
[----:B------:R-:W-:-:S05]  /*7250*/  SHF.R.S32.HI R2, RZ, 0x1f, R3 ;  /* 0x0000001fff027819 */ /* 0x000fca0000011403 */
[----:B------:R-:W-:-:S04]  /*7260*/  IMAD R2, R2, c[0x0][0x1e8], RZ ;  /* 0x00007a0002027a24 */ /* 0x000fc800078e02ff */
[----:B------:R-:W-:Y:S01]  /*7270*/  IMAD R3, R3, c[0x0][0x1ec], R2 ;  /* 0x00007b0003037a24 */ /* 0x000fe200078e0202 */
[----:B------:R-:W-:-:S03]  /*7280*/  SHF.R.S32.HI R2, RZ, 0x1f, R0 ;  /* 0x0000001fff027819 */ /* 0x000fc60000011400 */
[----:B------:R-:W-:Y:S02]  /*7290*/  IMAD.IADD R7, R3, 0x1, R7 ;  /* 0x0000000103077824 */ /* 0x000fe400078e0207 */
[----:B------:R-:W-:Y:S01]  /*72a0*/  IMAD R3, R2, c[0x0][0x1e0], RZ ;  /* 0x0000780002037a24 */ /* 0x000fe200078e02ff */
[----:B------:R-:W-:Y:S01]  /*72b0*/  SHF.R.S32.HI R2, RZ, 0x1f, R40 ;  /* 0x0000001fff027819 */ /* 0x000fe20000011428 */
[----:B------:R-:W-:-:S04]  /*72c0*/  IMAD.WIDE.U32 R6, R0, c[0x0][0x1e0], R6 ;  /* 0x0000780000067a25 */ /* 0x000fc800078e0006 */
[----:B------:R-:W-:Y:S01]  /*72d0*/  IMAD R3, R0, c[0x0][0x1e4], R3 ;  /* 0x0000790000037a24 */ /* 0x000fe200078e0203 */
[----:B------:R-:W-:Y:S01]  /*72e0*/  SHF.R.S32.HI R0, RZ, 0x1f, R4 ;  /* 0x0000001fff007819 */ /* 0x000fe20000011404 */
[----:B------:R-:W-:-:S03]  /*72f0*/  IMAD R5, R2, c[0x0][0x1f0], RZ ;  /* 0x00007c0002057a24 */ /* 0x000fc600078e02ff */
[----:B------:R-:W-:Y:S01]  /*7300*/  IADD3 R7, R3, R7, RZ ;  /* 0x0000000703077210 */ /* 0x000fe20007ffe0ff */
[----:B------:R-:W-:Y:S02]  /*7310*/  IMAD R5, R40, c[0x0][0x1f4], R5 ;  /* 0x00007d0028057a24 */ /* 0x000fe400078e0205 */
[----:B------:R-:W-:Y:S02]  /*7320*/  IMAD R3, R0, c[0x0][0x1e8], RZ ;  /* 0x00007a0000037a24 */ /* 0x000fe400078e02ff */
[----:B------:R-:W-:-:S04]  /*7330*/  IMAD.WIDE.U32 R6, R40, c[0x0][0x1f0], R6 ;  /* 0x00007c0028067a25 */ /* 0x000fc800078e0006 */
[----:B------:R-:W-:Y:S02]  /*7340*/  IMAD.IADD R7, R5, 0x1, R7 ;  /* 0x0000000105077824 */ /* 0x000fe400078e0207 */
[C---:B------:R-:W-:Y:S02]  /*7350*/  IMAD R3, R4.reuse, c[0x0][0x1ec], R3 ;  /* 0x00007b0004037a24 */ /* 0x040fe400078e0203 */
[----:B------:R-:W-:-:S05]  /*7360*/  IMAD.WIDE.U32 R4, R4, c[0x0][0x1e8], R6 ;  /* 0x00007a0004047a25 */ /* 0x000fca00078e0006 */
[----:B------:R-:W-:Y:S02]  /*7370*/  IADD3 R3, R3, R5, RZ ;  /* 0x0000000503037210 */ /* 0x000fe40007ffe0ff */
[----:B------:R-:W-:-:S04]  /*7380*/  LEA R2, P0, R4, c[0x0][0x1d0], 0x1 ;  /* 0x0000740004027a11 */ /* 0x000fc800078008ff */
[----:B------:R-:W-:Y:S02]  /*7390*/  LEA.HI.X R3, R4, c[0x0][0x1d4], R3, 0x1, P0 ;  /* 0x0000750004037a11 */ /* 0x000fe400000f0c03 */
[----:B------:R-:W-:-:S03]  /*73a0*/  IADD3 R6, P0, R2, UR7, RZ ;  /* 0x0000000702067c10 */ /* 0x000fc6000ff1e0ff */
[----:B----4-:R-:W-:Y:S01]  /*73b0*/  STG.E.128 [R2.64], R32 ;  /* 0x0000002002007986 */ /* 0x010fe2000c101d0a */
[----:B------:R-:W-:Y:S02]  /*73c0*/  IADD3.X R7, R3, UR5, RZ, P0, !PT ;  /* 0x0000000503077c10 */ /* 0x000fe400087fe4ff */
[----:B------:R-:W-:Y:S01]  /*73d0*/  IADD3 R4, P0, R6, UR7, RZ ;  /* 0x0000000706047c10 */ /* 0x000fe2000ff1e0ff */
[----:B-1----:R-:W-:Y:S03]  /*73e0*/  STG.E.128 [R2.64+0x80], R16 ;  /* 0x0000801002007986 */ /* 0x002fe6000c101d0a */
[----:B------:R-:W-:Y:S01]  /*73f0*/  IADD3.X R5, R7, UR5, RZ, P0, !PT ;  /* 0x0000000507057c10 */ /* 0x000fe200087fe4ff */
[----:B------:R-:W-:Y:S01]  /*7400*/  STG.E.128 [R6.64], R28 ;  /* 0x0000001c06007986 */ /* 0x000fe2000c101d0a */
        /* <DEDUP_REMOVED lines=8> */
.L_x_6418:
        /* <DEDUP_REMOVED lines=15> */
.L_x_8268:


//--------------------- .text._ZN5flash24flash_fwd_splitkv_kernelI23Flash_fwd_kernel_traitsILi128ELi64ELi64ELi4ELb0ELb0EN7cutlass6half_tE19Flash_kernel_traitsILi128ELi64ELi64ELi4ES3_EELb1ELb0ELb0ELb1ELb1ELb1ELb0ELb0EEEvNS_16Flash_fwd_paramsE --------------------------
	.section	.text._ZN5flash24flash_fwd_splitkv_kernelI23Flash_fwd_kernel_traitsILi128ELi64ELi64ELi4ELb0ELb0EN7cutlass6half_tE19Flash_kernel_traitsILi128ELi64ELi64ELi4ES3_EELb1ELb0ELb0ELb1ELb1ELb1ELb0ELb0EEEvNS_16Flash_fwd_paramsE,"ax",@progbits
	.sectioninfo	@"SHI_REGISTERS=199"
	.align	128
        .global         _ZN5flash24flash_fwd_splitkv_kernelI23Flash_fwd_kernel_traitsILi128ELi64ELi64ELi4ELb0ELb0EN7cutlass6half_tE19Flash_kernel_traitsILi128ELi64ELi64ELi4ES3_EELb1ELb0ELb0ELb1ELb1ELb1ELb0ELb0EEEvNS_16Flash_fwd_paramsE
        .type           _ZN5flash24flash_fwd_splitkv_kernelI23Flash_fwd_kernel_traitsILi128ELi64ELi64ELi4ELb0ELb0EN7cutlass6half_tE19Flash_kernel_traitsILi128ELi64ELi64ELi4ES3_EELb1ELb0ELb0ELb1ELb1ELb1ELb0ELb0EEEvNS_16Flash_fwd_paramsE,@function
        .size           _ZN5flash24flash_fwd_splitkv_kernelI23Flash_fwd_kernel_traitsILi128ELi64ELi64ELi4ELb0ELb0EN7cutlass6half_tE19Flash_kernel_traitsILi128ELi64ELi64ELi4ES3_EELb1ELb0ELb0ELb1ELb1ELb1ELb0ELb0EEEvNS_16Flash_fwd_paramsE,(.L_x_8269 - _ZN5flash24flash_fwd_splitkv_kernelI23Flash_fwd_kernel_traitsILi128ELi64ELi64ELi4ELb0ELb0EN7cutlass6half_tE19Flash_kernel_traitsILi128ELi64ELi64ELi4ES3_EELb1ELb0ELb0ELb1ELb1ELb1ELb0ELb0EEEvNS_16Flash_fwd_paramsE)
        .other          _ZN5flash24flash_fwd_splitkv_kernelI23Flash_fwd_kernel_traitsILi128ELi64ELi64ELi4ELb0ELb0EN7cutlass6half_tE19Flash_kernel_traitsILi128ELi64ELi64ELi4ES3_EELb1ELb0ELb0ELb1ELb1ELb1ELb0ELb0EEEvNS_16Flash_fwd_paramsE,@"STO_CUDA_ENTRY STV_DEFAULT"
_ZN5flash24flash_fwd_splitkv_kernelI23Flash_fwd_kernel_traitsILi128ELi64ELi64ELi4ELb0ELb0EN7cutlass6half_tE19Flash_kernel_traitsILi128ELi64ELi64ELi4ES3_EELb1ELb0ELb0ELb1ELb1ELb1ELb0ELb0EEEvNS_16Flash_fwd_paramsE:
.text._ZN5flash24flash_fwd_splitkv_kernelI23Flash_fwd_kernel_traitsILi128ELi64ELi64ELi4ELb0ELb0EN7cutlass6half_tE19Flash_kernel_traitsILi128ELi64ELi64ELi4ES3_EELb1ELb0ELb0ELb1ELb1ELb1ELb0ELb0EEEvNS_16Flash_fwd_paramsE:
        /* <DEDUP_REMOVED lines=47> */
[----:B------:R-:W-:Y:S01]  /*02f0*/  IMAD.WIDE.U32 R12, R8, c[0x0][0x1e8], RZ ;  /* 0x00007a00080c7a25 */ /* 0x000fe200078e00ff */
[----:B------:R-:W-:Y:S02]  /*0300*/  SHF.R.S32.HI R2, RZ, 0x1f, R93 ;  /* 0x0000001fff027819 */ /* 0x000fe4000001145d */
[----:B------:R-:W-:Y:S01]  /*0310*/  LEA.HI R0, R0, R29, RZ, 0x3 ;  /* 0x0000001d00007211 */ /* 0x000fe200078f18ff */
[----:B------:R-:W-:Y:S01]  /*0320*/  IMAD R8, R8, c[0x0][0x1ec], RZ ;  /* 0x00007b0008087a24 */ /* 0x000fe200078e02ff */
[----:B------:R-:W-:Y:S01]  /*0330*/  SHF.R.S32.HI R3, RZ, 0x1f, R26 ;  /* 0x0000001fff037819 */ /* 0x000fe2000001141a */
[----:B------:R-:W-:Y:S01]  /*0340*/  IMAD R2, R2, c[0x0][0x1e8], RZ ;  /* 0x00007a0002027a24 */ /* 0x000fe200078e02ff */
[----:B------:R-:W-:Y:S02]  /*0350*/  LOP3.LUT R4, R0, 0x1ffffff8, RZ, 0xc0, !PT ;  /* 0x1ffffff800047812 */ /* 0x000fe400078ec0ff */
[----:B------:R-:W-:Y:S01]  /*0360*/  SHF.R.S32.HI R0, RZ, 0x3, R0 ;  /* 0x00000003ff007819 */ /* 0x000fe20000011400 */
[----:B------:R-:W-:Y:S01]  /*0370*/  IMAD R7, R93, c[0x0][0x1ec], R2 ;  /* 0x00007b005d077a24 */ /* 0x000fe200078e0202 */
[----:B------:R-:W-:Y:S01]  /*0380*/  SHF.R.S32.HI R2, RZ, 0x1f, R15 ;  /* 0x0000001fff027819 */ /* 0x000fe2000001140f */
[C---:B------:R-:W-:Y:S01]  /*0390*/  IMAD.IADD R4, R29.reuse, 0x1, -R4 ;  /* 0x000000011d047824 */ /* 0x040fe200078e0a04 */
[----:B------:R-:W-:Y:S01]  /*03a0*/  LOP3.LUT P5, RZ, R29, 0x7, RZ, 0xc0, !PT ;  /* 0x000000071dff7812 */ /* 0x000fe200078ac0ff */
[----:B------:R-:W-:Y:S01]  /*03b0*/  IMAD R3, R3, c[0x0][0x1e0], RZ ;  /* 0x0000780003037a24 */ /* 0x000fe200078e02ff */
[----:B------:R-:W-:Y:S01]  /*03c0*/  IADD3 R6, R0, 0x10, RZ ;  /* 0x0000001000067810 */ /* 0x000fe20007ffe0ff */
[----:B------:R-:W-:-:S02]  /*03d0*/  IMAD.SHL.U32 R4, R4, 0x8, RZ ;  /* 0x0000000804047824 */ /* 0x000fc400078e00ff */
[----:B------:R-:W-:Y:S02]  /*03e0*/  IMAD R3, R26, c[0x0][0x1e4], R3 ;  /* 0x000079001a037a24 */ /* 0x000fe400078e0203 */
[----:B------:R-:W-:Y:S01]  /*03f0*/  IMAD R2, R2, c[0x0][0x1f0], RZ ;  /* 0x00007c0002027a24 */ /* 0x000fe200078e02ff */
[----:B------:R-:W-:-:S05]  /*0400*/  SHF.R.S32.HI R5, RZ, 0x1f, R4 ;  /* 0x0000001fff057819 */ /* 0x000fca0000011404 */
        /* <DEDUP_REMOVED lines=52> */
.L_x_6419:
        /* <DEDUP_REMOVED lines=19> */
.L_x_6420:
        /* <DEDUP_REMOVED lines=28> */
[----:B------:R-:W-:Y:S02]  /*0a40*/  IABS R0, c[0x0][0x1c8] ;  /* 0x0000720000007a13 */ /* 0x000fe40000000000 */
[----:B------:R-:W-:Y:S02]  /*0a50*/  IADD3 R5, -R5, RZ, RZ ;  /* 0x000000ff05057210 */ /* 0x000fe40007ffe1ff */
[----:B------:R-:W1:Y:S03]  /*0a60*/  I2F.RP R9, R0 ;  /* 0x0000000000097306 */ /* 0x000e660000209400 */
[----:B------:R-:W-:-:S05]  /*0a70*/  IMAD R12, R5, c[0x0][0x2d0], R12 ;  /* 0x0000b400050c7a24 */ /* 0x000fca00078e020c */
        /* <DEDUP_REMOVED lines=8> */
[----:B------:R-:W-:-:S05]  /*0b00*/  SHF.R.S32.HI R11, RZ, 0x1f, R12 ;  /* 0x0000001fff0b7819 */ /* 0x000fca000001140c */
        /* <DEDUP_REMOVED lines=8> */
[----:B------:R-:W-:-:S07]  /*0b90*/  ISETP.GE.AND P0, PT, R0, RZ, PT ;  /* 0x000000ff0000720c */ /* 0x000fce0003f06270 */
        /* <DEDUP_REMOVED lines=10> */
[----:B------:R-:W-:Y:S02]  /*0c40*/  IMAD R5, R11, c[0x0][0x198], RZ ;  /* 0x000066000b057a24 */ /* 0x000fe400078e02ff */
[----:B------:R-:W-:Y:S01]  /*0c50*/  IMAD R19, R4, c[0x0][0x18c], R19 ;  /* 0x0000630004137a24 */ /* 0x000fe200078e0213 */
[----:B------:R-:W-:Y:S01]  /*0c60*/  IADD3 R17, R17, R0, RZ ;  /* 0x0000000011117210 */ /* 0x000fe20007ffe0ff */
[----:B------:R-:W-:-:S04]  /*0c70*/  IMAD R5, R12, c[0x0][0x19c], R5 ;  /* 0x000067000c057a24 */ /* 0x000fc800078e0205 */
[----:B------:R-:W-:-:S04]  /*0c80*/  IMAD.WIDE.U32 R20, R12, c[0x0][0x198], R16 ;  /* 0x000066000c147a25 */ /* 0x000fc800078e0010 */
[----:B------:R-:W-:Y:S02]  /*0c90*/  IMAD.IADD R21, R21, 0x1, R5 ;  /* 0x0000000115157824 */ /* 0x000fe400078e0205 */
[----:B------:R-:W-:Y:S02]  /*0ca0*/  IMAD R17, R13, c[0x0][0x1b0], RZ ;  /* 0x00006c000d117a24 */ /* 0x000fe400078e02ff */
[----:B------:R-:W-:-:S04]  /*0cb0*/  IMAD.WIDE.U32 R4, R4, c[0x0][0x188], RZ ;  /* 0x0000620004047a25 */ /* 0x000fc800078e00ff */
[----:B------:R-:W-:Y:S01]  /*0cc0*/  IMAD.WIDE.U32 R20, R14, c[0x0][0x1b0], R20 ;  /* 0x00006c000e147a25 */ /* 0x000fe200078e0014 */
[----:B------:R-:W-:-:S03]  /*0cd0*/  IADD3 R19, R5, R19, RZ ;  /* 0x0000001305137210 */ /* 0x000fc60007ffe0ff */
[----:B------:R-:W-:Y:S01]  /*0ce0*/  IMAD R17, R14, c[0x0][0x1b4], R17 ;  /* 0x00006d000e117a24 */ /* 0x000fe200078e0211 */
[----:B------:R-:W-:-:S03]  /*0cf0*/  MOV R16, R20 ;  /* 0x0000001400107202 */ /* 0x000fc60000000f00 */
[----:B------:R-:W-:Y:S01]  /*0d00*/  IMAD.IADD R17, R21, 0x1, R17 ;  /* 0x0000000115117824 */ /* 0x000fe200078e0211 */
[----:B------:R-:W-:Y:S05]  /*0d10*/  BRA `(.L_x_6422) ;  /* 0x0000036000007947 */ /* 0x000fea0003800000 */
.L_x_6421:
[----:B------:R-:W-:Y:S02]  /*0d20*/  IABS R5, c[0x0][0x1c8] ;  /* 0x0000720000057a13 */ /* 0x000fe40000000000 */
[----:B------:R-:W-:Y:S02]  /*0d30*/  LEA R12, R28, 0xffffffc0, 0x6 ;  /* 0xffffffc01c0c7811 */ /* 0x000fe400078e30ff */
[----:B------:R-:W1:Y:S01]  /*0d40*/  I2F.RP R7, R5 ;  /* 0x0000000500077306 */ /* 0x000e620000209400 */
[----:B------:R-:W-:Y:S02]  /*0d50*/  SHF.R.S32.HI R16, RZ, 0x1f, R21 ;  /* 0x0000001fff107819 */ /* 0x000fe40000011415 */
[----:B------:R-:W-:Y:S02]  /*0d60*/  IADD3 R24, P1, R21, R12, RZ ;  /* 0x0000000c15187210 */ /* 0x000fe40007f3e0ff */
[----:B-----5:R-:W-:-:S03]  /*0d70*/  SHF.R.S32.HI R19, RZ, 0x1f, R0 ;  /* 0x0000001fff137819 */ /* 0x020fc60000011400 */
        /* <DEDUP_REMOVED lines=10> */
[----:B------:R-:W-:-:S03]  /*0e20*/  SHF.R.S32.HI R11, RZ, 0x1f, R12 ;  /* 0x0000001fff0b7819 */ /* 0x000fc6000001140c */
        /* <DEDUP_REMOVED lines=37> */
.L_x_6422:
[----:B------:R-:W-:Y:S01]  /*1080*/  SHF.R.S32.HI R10, RZ, 0x1f, R29 ;  /* 0x0000001fff0a7819 */ /* 0x000fe2000001141d */
[----:B------:R-:W-:Y:S01]  /*1090*/  IMAD R13, R13, c[0x0][0x1b8], RZ ;  /* 0x00006e000d0d7a24 */ /* 0x000fe200078e02ff */
[----:B------:R-:W-:Y:S01]  /*10a0*/  SHF.R.S32.HI R9, RZ, 0x1f, R26 ;  /* 0x0000001fff097819 */ /* 0x000fe2000001141a */
[----:B------:R-:W-:Y:S01]  /*10b0*/  ULDC.64 UR4, c[0x0][0x190] ;  /* 0x0000640000047ab9 */ /* 0x000fe20000000a00 */
[-C--:B------:R-:W-:Y:S01]  /*10c0*/  LEA.HI R0, R10, R29.reuse, RZ, 0x3 ;  /* 0x0000001d0a007211 */ /* 0x080fe200078f18ff */
[----:B------:R-:W-:Y:S01]  /*10d0*/  IMAD R13, R14, c[0x0][0x1bc], R13 ;  /* 0x00006f000e0d7a24 */ /* 0x000fe200078e020d */
[-C--:B------:R-:W-:Y:S01]  /*10e0*/  LEA.HI R25, R10, R29.reuse, RZ, 0x4 ;  /* 0x0000001d0a197211 */ /* 0x080fe200078f20ff */
[----:B------:R-:W-:Y:S01]  /*10f0*/  IMAD R9, R9, c[0x0][0x178], RZ ;  /* 0x00005e0009097a24 */ /* 0x000fe200078e02ff */
[----:B------:R-:W-:Y:S01]  /*1100*/  LOP3.LUT R18, R0, 0xfffffff8, RZ, 0xc0, !PT ;  /* 0xfffffff800127812 */ /* 0x000fe200078ec0ff */
[----:B------:R-:W-:Y:S01]  /*1110*/  USHF.L.U32 UR9, UR4, 0x5, URZ ;  /* 0x0000000504097899 */ /* 0x000fe2000800063f */
[----:B------:R-:W-:Y:S01]  /*1120*/  SHF.R.S32.HI R30, RZ, 0x3, R0 ;  /* 0x00000003ff1e7819 */ /* 0x000fe20000011400 */
[----:B------:R-:W-:Y:S01]  /*1130*/  UMOV UR8, 0x5 ;  /* 0x0000000500087882 */ /* 0x000fe20000000000 */
[----:B------:R-:W-:Y:S01]  /*1140*/  SHF.R.S32.HI R2, RZ, 0x4, R25 ;  /* 0x00000004ff027819 */ /* 0x000fe20000011419 */
[----:B------:R-:W-:Y:S01]  /*1150*/  IMAD.IADD R5, R29, 0x1, -R18 ;  /* 0x000000011d057824 */ /* 0x000fe200078e0a12 */
[C---:B------:R-:W-:Y:S01]  /*1160*/  LOP3.LUT R18, R25.reuse, 0xfffffff0, RZ, 0xc0, !PT ;  /* 0xfffffff019127812 */ /* 0x040fe200078ec0ff */
[----:B------:R-:W-:Y:S01]  /*1170*/  IMAD.SHL.U32 R27, R30, 0x40, RZ ;  /* 0x000000401e1b7824 */ /* 0x000fe200078e00ff */
[----:B------:R-:W-:Y:S01]  /*1180*/  LEA.HI R7, R25, R2, RZ, 0x1 ;  /* 0x0000000219077211 */ /* 0x000fe200078f08ff */
[----:B------:R-:W-:Y:S01]  /*1190*/  IMAD.SHL.U32 R158, R5, 0x8, RZ ;  /* 0x00000008059e7824 */ /* 0x000fe200078e00ff */
[----:B------:R-:W-:Y:S01]  /*11a0*/  SHF.R.S32.HI R31, RZ, 0x1f, R30 ;  /* 0x0000001fff1f7819 */ /* 0x000fe2000001141e */
[----:B------:R-:W-:Y:S01]  /*11b0*/  IMAD.IADD R18, R29, 0x1, -R18 ;  /* 0x000000011d127824 */ /* 0x000fe200078e0a12 */
[----:B------:R-:W-:Y:S01]  /*11c0*/  LOP3.LUT R7, R7, 0xfffffffe, RZ, 0xc0, !PT ;  /* 0xfffffffe07077812 */ /* 0x000fe200078ec0ff */
[----:B------:R-:W-:Y:S01]  /*11d0*/  USHF.L.U64.HI UR5, UR4, UR8, UR5 ;  /* 0x0000000804057299 */ /* 0x000fe20008010205 */
[----:B------:R-:W-:Y:S01]  /*11e0*/  SHF.R.S32.HI R159, RZ, 0x1f, R158 ;  /* 0x0000001fff9f7819 */ /* 0x000fe2000001149e */
[----:B------:R-:W-:Y:S01]  /*11f0*/  IMAD.WIDE R22, R23, 0x40, R30 ;  /* 0x0000004017167825 */ /* 0x000fe200078e021e */
[----:B------:R-:W-:Y:S01]  /*1200*/  SHF.R.S32.HI R25, RZ, 0x1f, R18 ;  /* 0x0000001fff197819 */ /* 0x000fe20000011412 */
[----:B------:R-:W-:Y:S01]  /*1210*/  ULDC.64 UR6, c[0x0][0x198] ;  /* 0x0000660000067ab9 */ /* 0x000fe20000000a00 */
[----:B------:R-:W-:Y:S01]  /*1220*/  IADD3 R24, P0, R158, R4, RZ ;  /* 0x000000049e187210 */ /* 0x000fe20007f1e0ff */
[----:B------:R-:W-:Y:S01]  /*1230*/  IMAD.IADD R7, R2, 0x1, -R7 ;  /* 0x0000000102077824 */ /* 0x000fe200078e0a07 */
[----:B------:R-:W-:Y:S01]  /*1240*/  LOP3.LUT R27, R27, 0x1c0, RZ, 0xc0, !PT ;  /* 0x000001c01b1b7812 */ /* 0x000fe200078ec0ff */
[C---:B------:R-:W-:Y:S01]  /*1250*/  IMAD R2, R26.reuse, c[0x0][0x17c], R9 ;  /* 0x00005f001a027a24 */ /* 0x040fe200078e0209 */
[----:B------:R-:W-:Y:S01]  /*1260*/  LEA.HI R4, R25, R18, RZ, 0x3 ;  /* 0x0000001219047211 */ /* 0x000fe200078f18ff */
[----:B------:R-:W-:Y:S01]  /*1270*/  IMAD.X R25, R159, 0x1, R19, P0 ;  /* 0x000000019f197824 */ /* 0x000fe200000e0613 */
[--C-:B------:R-:W-:Y:S01]  /*1280*/  LOP3.LUT R21, R27, 0x38, R158.reuse, 0xf8, !PT ;  /* 0x000000381b157812 */ /* 0x100fe200078ef89e */
[----:B------:R-:W-:Y:S01]  /*1290*/  USHF.L.U32 UR12, UR6, 0x5, URZ ;  /* 0x00000005060c7899 */ /* 0x000fe2000800063f */
[----:B------:R-:W-:Y:S01]  /*12a0*/  SHF.R.U32.HI R20, RZ, 0x3, R27 ;  /* 0x00000003ff147819 */ /* 0x000fe2000001161b */
[----:B------:R-:W-:Y:S01]  /*12b0*/  IMAD.WIDE.U32 R26, R26, c[0x0][0x178], R158 ;  /* 0x00005e001a1a7a25 */ /* 0x000fe200078e009e */
[----:B------:R-:W-:Y:S01]  /*12c0*/  LOP3.LUT R19, R4, 0xfffffff8, RZ, 0xc0, !PT ;  /* 0xfffffff804137812 */ /* 0x000fe200078ec0ff */
[----:B------:R-:W-:Y:S01]  /*12d0*/  USHF.L.U64.HI UR7, UR6, UR8, UR7 ;  /* 0x0000000806077299 */ /* 0x000fe20008010207 */
[----:B------:R-:W-:Y:S01]  /*12e0*/  SHF.R.S32.HI R9, RZ, 0x1f, R15 ;  /* 0x0000001fff097819 */ /* 0x000fe2000001140f */
[----:B------:R-:W-:Y:S01]  /*12f0*/  IMAD.IADD R27, R27, 0x1, R2 ;  /* 0x000000011b1b7824 */ /* 0x000fe200078e0202 */
[----:B------:R-:W-:Y:S01]  /*1300*/  IADD3 R16, P1, R158, R16, RZ ;  /* 0x000000109e107210 */ /* 0x000fe20007f3e0ff */
[----:B------:R-:W-:Y:S01]  /*1310*/  IMAD.IADD R2, R18, 0x1, -R19 ;  /* 0x0000000112027824 */ /* 0x000fe200078e0a13 */
[----:B------:R-:W-:Y:S01]  /*1320*/  IADD3 R12, P0, R30, R12, RZ ;  /* 0x0000000c1e0c7210 */ /* 0x000fe20007f1e0ff */
[----:B------:R-:W-:Y:S01]  /*1330*/  IMAD R18, R9, c[0x0][0x1a8], RZ ;  /* 0x00006a0009127a24 */ /* 0x000fe200078e02ff */
[----:B------:R-:W-:Y:S01]  /*1340*/  LOP3.LUT R20, R21, R20, RZ, 0x3c, !PT ;  /* 0x0000001415147212 */ /* 0x000fe200078e3cff */
[----:B------:R-:W-:Y:S01]  /*1350*/  IMAD.WIDE.U32 R26, R15, c[0x0][0x1a8], R26 ;  /* 0x00006a000f1a7a25 */ /* 0x000fe200078e001a */
[----:B------:R-:W-:-:S03]  /*1360*/  LEA.HI R21, R10, R29, RZ, 0x6 ;  /* 0x0000001d0a157211 */ /* 0x000fc600078f30ff */
[----:B------:R-:W-:Y:S02]  /*1370*/  IMAD R18, R15, c[0x0][0x1ac], R18 ;  /* 0x00006b000f127a24 */ /* 0x000fe400078e0212 */
[----:B------:R-:W-:Y:S02]  /*1380*/  IMAD.SHL.U32 R15, R5, 0x40, RZ ;  /* 0x00000040050f7824 */ /* 0x000fe400078e00ff */
[----:B------:R-:W-:Y:S02]  /*1390*/  IMAD R9, R31, c[0x0][0x198], RZ ;  /* 0x000066001f097a24 */ /* 0x000fe400078e02ff */
[----:B------:R-:W-:Y:S01]  /*13a0*/  IMAD.X R17, R159, 0x1, R17, P1 ;  /* 0x000000019f117824 */ /* 0x000fe200008e0611 */
[----:B------:R-:W-:Y:S01]  /*13b0*/  LOP3.LUT R15, R15, 0x1c0, RZ, 0xc0, !PT ;  /* 0x000001c00f0f7812 */ /* 0x000fe200078ec0ff */
[----:B------:R-:W-:Y:S02]  /*13c0*/  IMAD.X R11, R31, 0x1, R11, P0 ;  /* 0x000000011f0b7824 */ /* 0x000fe400000e060b */
[C---:B------:R-:W-:Y:S01]  /*13d0*/  IMAD R9, R30.reuse, c[0x0][0x19c], R9 ;  /* 0x000067001e097a24 */ /* 0x040fe200078e0209 */
[----:B------:R-:W-:Y:S01]  /*13e0*/  LOP3.LUT R0, R15, 0x8, R0, 0xf8, !PT ;  /* 0x000000080f007812 */ /* 0x000fe200078ef800 */
[----:B------:R-:W-:Y:S01]  /*13f0*/  IMAD.WIDE.U32 R30, R30, c[0x0][0x198], R16 ;  /* 0x000066001e1e7a25 */ /* 0x000fe200078e0010 */
[----:B------:R-:W-:-:S03]  /*1400*/  SHF.R.U32.HI R17, RZ, 0x3, R15 ;  /* 0x00000003ff117819 */ /* 0x000fc6000001160f */
[----:B------:R-:W-:Y:S01]  /*1410*/  IMAD R15, R23, c[0x0][0x190], RZ ;  /* 0x00006400170f7a24 */ /* 0x000fe200078e02ff */
[----:B------:R-:W-:Y:S01]  /*1420*/  LEA R154, P0, R30, c[0x0][0x168], 0x1 ;  /* 0x00005a001e9a7a11 */ /* 0x000fe200078008ff */
[----:B------:R-:W-:Y:S01]  /*1430*/  IMAD.IADD R27, R27, 0x1, R18 ;  /* 0x000000011b1b7824 */ /* 0x000fe200078e0212 */
[----:B------:R-:W-:Y:S01]  /*1440*/  LOP3.LUT R0, R0, R17, RZ, 0x3c, !PT ;  /* 0x0000001100007212 */ /* 0x000fe200078e3cff */
[----:B------:R-:W-:Y:S01]  /*1450*/  IMAD.IADD R9, R31, 0x1, R9 ;  /* 0x000000011f097824 */ /* 0x000fe200078e0209 */
[----:B------:R-:W-:Y:S01]  /*1460*/  LEA.HI R31, R10, R29, RZ, 0x5 ;  /* 0x0000001d0a1f7211 */ /* 0x000fe200078f28ff */
[C---:B------:R-:W-:Y:S02]  /*1470*/  IMAD R15, R22.reuse, c[0x0][0x194], R15 ;  /* 0x00006500160f7a24 */ /* 0x040fe400078e020f */
[----:B------:R-:W-:Y:S01]  /*1480*/  IMAD.WIDE.U32 R22, R22, c[0x0][0x190], R26 ;  /* 0x0000640016167a25 */ /* 0x000fe200078e001a */
[----:B------:R-:W-:Y:S02]  /*1490*/  LEA.HI.X R155, R30, c[0x0][0x16c], R9, 0x1, P0 ;  /* 0x00005b001e9b7a11 */ /* 0x000fe400000f0c09 */
[----:B------:R-:W-:Y:S01]  /*14a0*/  SHF.R.S32.HI R30, RZ, 0x5, R31 ;  /* 0x00000005ff1e7819 */ /* 0x000fe2000001141f */
[----:B------:R-:W-:Y:S01]  /*14b0*/  IMAD.WIDE.U32 R24, R14, c[0x0][0x1b8], R24 ;  /* 0x00006e000e187a25 */ /* 0x000fe200078e0018 */
[----:B------:R-:W-:-:S03]  /*14c0*/  LEA R14, P0, R22, c[0x0][0x160], 0x1 ;  /* 0x00005800160e7a11 */ /* 0x000fc600078008ff */
[----:B------:R-:W-:Y:S02]  /*14d0*/  IMAD.IADD R15, R23, 0x1, R15 ;  /* 0x00000001170f7824 */ /* 0x000fe400078e020f */
[----:B------:R-:W-:Y:S02]  /*14e0*/  IMAD.SHL.U32 R21, R21, 0x8, RZ ;  /* 0x0000000815157824 */ /* 0x000fe400078e00ff */
[----:B------:R-:W-:Y:S01]  /*14f0*/  IMAD R11, R11, c[0x0][0x1a0], RZ ;  /* 0x000068000b0b7a24 */ /* 0x000fe200078e02ff */
[----:B------:R-:W-:Y:S01]  /*1500*/  LEA.HI.X R15, R22, c[0x0][0x164], R15, 0x1, P0 ;  /* 0x00005900160f7a11 */ /* 0x000fe200000f0c0f */
[----:B------:R-:W-:Y:S01]  /*1510*/  IMAD.IADD R25, R25, 0x1, R13 ;  /* 0x0000000119197824 */ /* 0x000fe200078e020d */
[----:B------:R-:W-:Y:S01]  /*1520*/  IADD3 R16, P0, R14, UR9, RZ ;  /* 0x000000090e107c10 */ /* 0x000fe2000ff1e0ff */
[----:B------:R-:W-:Y:S01]  /*1530*/  IMAD R11, R12, c[0x0][0x1a4], R11 ;  /* 0x000069000c0b7a24 */ /* 0x000fe200078e020b */
[----:B------:R-:W-:Y:S01]  /*1540*/  LOP3.LUT R20, R20, 0x7ffffe00, R21, 0xf8, !PT ;  /* 0x7ffffe0014147812 */ /* 0x000fe200078ef815 */
[----:B------:R-:W-:Y:S01]  /*1550*/  IMAD.WIDE.U32 R12, R12, c[0x0][0x1a0], R24 ;  /* 0x000068000c0c7a25 */ /* 0x000fe200078e0018 */
[----:B------:R-:W-:-:S02]  /*1560*/  IADD3.X R17, R15, UR5, RZ, P0, !PT ;  /* 0x000000050f117c10 */ /* 0x000fc400087fe4ff */
[----:B------:R-:W-:Y:S01]  /*1570*/  IADD3 R18, P0, R16, UR9, RZ ;  /* 0x0000000910127c10 */ /* 0x000fe2000ff1e0ff */
[----:B------:R-:W-:Y:S02]  /*1580*/  IMAD.SHL.U32 R157, R20, 0x2, RZ ;  /* 0x00000002149d7824 */ /* 0x000fe400078e00ff */
[----:B------:R-:W-:Y:S01]  /*1590*/  IMAD.SHL.U32 R9, R2, 0x40, RZ ;  /* 0x0000004002097824 */ /* 0x000fe200078e00ff */
[----:B------:R-:W-:Y:S01]  /*15a0*/  IADD3.X R19, R17, UR5, RZ, P0, !PT ;  /* 0x0000000511137c10 */ /* 0x000fe200087fe4ff */
[----:B------:R-:W-:Y:S01]  /*15b0*/  IMAD R0, R7, 0x200, R0 ;  /* 0x0000020007007824 */ /* 0x000fe200078e0200 */
[----:B------:R-:W-:Y:S01]  /*15c0*/  IADD3 R20, P0, R154, UR12, RZ ;  /* 0x0000000c9a147c10 */ /* 0x000fe2000ff1e0ff */
[----:B------:R-:W-:Y:S01]  /*15d0*/  @!PT LDS RZ, [RZ] ;  /* 0x00000000fffff984 */ /* 0x000fe20000000800 */
[----:B------:R-:W-:Y:S01]  /*15e0*/  @!PT LDS RZ, [RZ] ;  /* 0x00000000fffff984 */ /* 0x000fe20000000800 */
[----:B------:R-:W-:Y:S01]  /*15f0*/  @!PT LDS RZ, [RZ] ;  /* 0x00000000fffff984 */ /* 0x000fe20000000800 */
[----:B------:R1:W-:Y:S01]  /*1600*/  LDGSTS.E.BYPASS.LTC128B.128 [R157], [R14.64] ;  /* 0x000000000e9d7fae */ /* 0x0003e2000b901d4a */
[----:B------:R-:W-:Y:S01]  /*1610*/  IADD3 R24, P1, R18, UR9, RZ ;  /* 0x0000000912187c10 */ /* 0x000fe2000ff3e0ff */
[----:B------:R-:W-:Y:S01]  /*1620*/  IMAD.IADD R11, R13, 0x1, R11 ;  /* 0x000000010d0b7824 */ /* 0x000fe200078e020b */
[----:B------:R-:W-:Y:S01]  /*1630*/  IADD3.X R21, R155, UR7, RZ, P0, !PT ;  /* 0x000000079b157c10 */ /* 0x000fe200087fe4ff */
[----:B------:R1:W-:Y:S01]  /*1640*/  LDGSTS.E.BYPASS.LTC128B.128 [R157+0x2000], [R14.64+0x80] ;  /* 0x020000800e9d7fae */ /* 0x0003e2000b901d4a */
[----:B------:R-:W-:Y:S01]  /*1650*/  IADD3 R22, P0, R20, UR12, RZ ;  /* 0x0000000c14167c10 */ /* 0x000fe2000ff1e0ff */
[----:B------:R-:W-:Y:S01]  /*1660*/  IMAD.SHL.U32 R92, R0, 0x2, RZ ;  /* 0x00000002005c7824 */ /* 0x000fe200078e00ff */
[----:B------:R-:W-:Y:S01]  /*1670*/  IADD3.X R25, R19, UR5, RZ, P1, !PT ;  /* 0x0000000513197c10 */ /* 0x000fe20008ffe4ff */
[----:B------:R2:W-:Y:S01]  /*1680*/  LDGSTS.E.BYPASS.LTC128B.128 [R157+0x800], [R16.64] ;  /* 0x00800000109d7fae */ /* 0x0005e2000b901d4a */
[----:B------:R-:W-:Y:S01]  /*1690*/  IADD3.X R23, R21, UR7, RZ, P0, !PT ;  /* 0x0000000715177c10 */ /* 0x000fe200087fe4ff */
[----:B------:R-:W-:Y:S01]  /*16a0*/  ULDC.64 UR4, c[0x0][0x1a0] ;  /* 0x0000680000047ab9 */ /* 0x000fe20000000a00 */
[----:B------:R-:W-:Y:S01]  /*16b0*/  LOP3.LUT P1, RZ, R2, 0x2, RZ, 0xc0, !PT ;  /* 0x0000000202ff7812 */ /* 0x000fe2000782c0ff */
[----:B------:R2:W-:Y:S01]  /*16c0*/  LDGSTS.E.BYPASS.LTC128B.128 [R157+0x2800], [R16.64+0x80] ;  /* 0x02800080109d7fae */ /* 0x0005e2000b901d4a */
[----:B------:R-:W-:Y:S01]  /*16d0*/  USHF.L.U32 UR9, UR4, 0x5, URZ ;  /* 0x0000000504097899 */ /* 0x000fe2000800063f */
[----:B------:R-:W-:Y:S01]  /*16e0*/  LEA R149, R0, 0x4000, 0x1 ;  /* 0x0000400000957811 */ /* 0x000fe200078e08ff */
[----:B------:R-:W-:Y:S01]  /*16f0*/  USHF.L.U64.HI UR5, UR4, UR8, UR5 ;  /* 0x0000000804057299 */ /* 0x000fe20008010205 */
[----:B------:R3:W-:Y:S01]  /*1700*/  LDGSTS.E.BYPASS.LTC128B.128 [R157+0x1000], [R18.64] ;  /* 0x01000000129d7fae */ /* 0x0007e2000b901d4a */
[----:B------:R-:W-:Y:S01]  /*1710*/  SEL R0, R8, 0xffffffe0, !P1 ;  /* 0xffffffe008007807 */ /* 0x000fe20004800000 */
[----:B------:R-:W-:Y:S01]  /*1720*/  IMAD R93, R30, 0x10, R93 ;  /* 0x000000101e5d7824 */ /* 0x000fe200078e025d */
[----:B------:R-:W-:Y:S01]  /*1730*/  IADD3 R147, R149, 0x20, RZ ;  /* 0x0000002095937810 */ /* 0x000fe20007ffe0ff */
[----:B------:R3:W-:Y:S01]  /*1740*/  LDGSTS.E.BYPASS.LTC128B.128 [R157+0x3000], [R18.64+0x80] ;  /* 0x03000080129d7fae */ /* 0x0007e2000b901d4a */
[----:B------:R-:W-:Y:S01]  /*1750*/  LOP3.LUT P1, RZ, R2, 0x4, RZ, 0xc0, !PT ;  /* 0x0000000402ff7812 */ /* 0x000fe2000782c0ff */
[----:B------:R-:W-:-:S02]  /*1760*/  IMAD.MOV.U32 R2, RZ, RZ, 0x40 ;  /* 0x00000040ff027424 */ /* 0x000fc400078e00ff */
[----:B------:R4:W-:Y:S04]  /*1770*/  LDGSTS.E.BYPASS.LTC128B.128 [R157+0x1800], [R24.64] ;  /* 0x01800000189d7fae */ /* 0x0009e8000b901d4a */
[----:B------:R4:W-:Y:S01]  /*1780*/  LDGSTS.E.BYPASS.LTC128B.128 [R157+0x3800], [R24.64+0x80] ;  /* 0x03800080189d7fae */ /* 0x0009e2000b901d4a */
[----:B-1----:R-:W-:-:S03]  /*1790*/  IMAD.SHL.U32 R14, R7, 0x8, RZ ;  /* 0x00000008070e7824 */ /* 0x002fc600078e00ff */
[----:B------:R1:W-:Y:S01]  /*17a0*/  LDGSTS.E.BYPASS.LTC128B.128 [R157+0x4000], [R154.64] ;  /* 0x040000009a9d7fae */ /* 0x0003e2000b901d4a */
[----:B------:R-:W-:Y:S01]  /*17b0*/  LOP3.LUT R7, R9, 0x1c0, RZ, 0xc0, !PT ;  /* 0x000001c009077812 */ /* 0x000fe200078ec0ff */
[----:B------:R-:W-:Y:S02]  /*17c0*/  IMAD.SHL.U32 R9, R4, 0x40, RZ ;  /* 0x0000004004097824 */ /* 0x000fe400078e00ff */
[----:B------:R1:W-:Y:S01]  /*17d0*/  LDGSTS.E.BYPASS.LTC128B.128 [R157+0x6000], [R154.64+0x80] ;  /* 0x060000809a9d7fae */ /* 0x0003e2000b901d4a */
[----:B------:R-:W-:Y:S02]  /*17e0*/  LOP3.LUT R14, R7, 0x8, R14, 0xf8, !PT ;  /* 0x00000008070e7812 */ /* 0x000fe400078ef80e */
[----:B--2---:R-:W-:Y:S01]  /*17f0*/  IADD3 R16, P0, R22, UR12, RZ ;  /* 0x0000000c16107c10 */ /* 0x004fe2000ff1e0ff */
[----:B------:R2:W-:Y:S01]  /*1800*/  LDGSTS.E.BYPASS.LTC128B.128 [R157+0x4800], [R20.64] ;  /* 0x04800000149d7fae */ /* 0x0005e2000b901d4a */
[----:B------:R-:W-:Y:S02]  /*1810*/  SHF.R.U32.HI R7, RZ, 0x3, R7 ;  /* 0x00000003ff077819 */ /* 0x000fe40000011607 */
[----:B------:R-:W-:Y:S01]  /*1820*/  IADD3.X R17, R23, UR7, RZ, P0, !PT ;  /* 0x0000000717117c10 */ /* 0x000fe200087fe4ff */
[----:B------:R2:W-:Y:S01]  /*1830*/  LDGSTS.E.BYPASS.LTC128B.128 [R157+0x6800], [R20.64+0x80] ;  /* 0x06800080149d7fae */ /* 0x0005e2000b901d4a */
[----:B------:R-:W-:-:S02]  /*1840*/  LEA R152, P0, R12, c[0x0][0x170], 0x1 ;  /* 0x00005c000c987a11 */ /* 0x000fc400078008ff */
[----:B------:R-:W-:Y:S01]  /*1850*/  LOP3.LUT R4, R14, R7, RZ, 0x3c, !PT ;  /* 0x000000070e047212 */ /* 0x000fe200078e3cff */
[----:B------:R2:W-:Y:S01]  /*1860*/  LDGSTS.E.BYPASS.LTC128B.128 [R157+0x5000], [R22.64] ;  /* 0x05000000169d7fae */ /* 0x0005e2000b901d4a */
[----:B------:R-:W-:Y:S02]  /*1870*/  LEA.HI.X R151, R12, c[0x0][0x174], R11, 0x1, P0 ;  /* 0x00005d000c977a11 */ /* 0x000fe400000f0c0b */
[----:B------:R-:W-:Y:S01]  /*1880*/  IADD3 R12, P0, R152, UR9, RZ ;  /* 0x00000009980c7c10 */ /* 0x000fe2000ff1e0ff */
[----:B------:R2:W-:Y:S01]  /*1890*/  LDGSTS.E.BYPASS.LTC128B.128 [R157+0x7000], [R22.64+0x80] ;  /* 0x07000080169d7fae */ /* 0x0005e2000b901d4a */
[----:B------:R-:W-:Y:S01]  /*18a0*/  LOP3.LUT R7, R9, 0xfffffe00, RZ, 0xc0, !PT ;  /* 0xfffffe0009077812 */ /* 0x000fe200078ec0ff */
[----:B------:R-:W-:Y:S01]  /*18b0*/  IMAD.MOV.U32 R153, RZ, RZ, R151 ;  /* 0x000000ffff997224 */ /* 0x000fe200078e0097 */
[----:B------:R-:W-:Y:S01]  /*18c0*/  IADD3.X R13, R151, UR5, RZ, P0, !PT ;  /* 0x00000005970d7c10 */ /* 0x000fe200087fe4ff */
[----:B------:R3:W-:Y:S01]  /*18d0*/  LDGSTS.E.BYPASS.LTC128B.128 [R157+0x5800], [R16.64] ;  /* 0x05800000109d7fae */ /* 0x0007e2000b901d4a */
[----:B------:R-:W-:Y:S01]  /*18e0*/  IADD3 R14, P0, R12, UR9, RZ ;  /* 0x000000090c0e7c10 */ /* 0x000fe2000ff1e0ff */
[----:B------:R-:W-:Y:S01]  /*18f0*/  IMAD R9, R30, 0x400, R7 ;  /* 0x000004001e097824 */ /* 0x000fe200078e0207 */
[----:B------:R-:W-:Y:S01]  /*1900*/  LOP3.LUT R143, R4, R7, RZ, 0xfc, !PT ;  /* 0x00000007048f7212 */ /* 0x000fe200078efcff */
[----:B------:R3:W-:Y:S01]  /*1910*/  LDGSTS.E.BYPASS.LTC128B.128 [R157+0x7800], [R16.64+0x80] ;  /* 0x07800080109d7fae */ /* 0x0007e2000b901d4a */
[----:B------:R-:W-:Y:S01]  /*1920*/  IADD3.X R15, R13, UR5, RZ, P0, !PT ;  /* 0x000000050d0f7c10 */ /* 0x000fe200087fe4ff */
[----:B------:R-:W-:Y:S01]  /*1930*/  IMAD.IADD R150, R9, 0x1, R4 ;  /* 0x0000000109967824 */ /* 0x000fe200078e0204 */
[----:B------:R-:W-:Y:S01]  /*1940*/  IADD3 R10, P0, R14, UR9, RZ ;  /* 0x000000090e0a7c10 */ /* 0x000fe2000ff1e0ff */
[----:B------:R-:W0:Y:S02]  /*1950*/  LDGDEPBAR ;  /* 0x00000000000079af */ /* 0x000e240000000000 */
[----:B------:R-:W-:Y:S01]  /*1960*/  IMAD.SHL.U32 R150, R150, 0x2, RZ ;  /* 0x0000000296967824 */ /* 0x000fe200078e00ff */
[----:B------:R-:W-:-:S02]  /*1970*/  IADD3.X R11, R15, UR5, RZ, P0, !PT ;  /* 0x000000050f0b7c10 */ /* 0x000fc400087fe4ff */
[----:B------:R-:W-:Y:S01]  /*1980*/  LOP3.LUT P0, RZ, R5, 0x2, RZ, 0xc0, !PT ;  /* 0x0000000205ff7812 */ /* 0x000fe2000780c0ff */
[----:B------:R-:W-:-:S12]  /*1990*/  IMAD.IADD R148, R150, 0x1, R0 ;  /* 0x0000000196947824 */ /* 0x000fd800078e0200 */
[----:B------:R-:W-:Y:S02]  /*19a0*/  @P0 IADD3 R147, R149, -0x20, RZ ;  /* 0xffffffe095930810 */ /* 0x000fe40007ffe0ff */
[----:B------:R-:W-:Y:S02]  /*19b0*/  LOP3.LUT P0, RZ, R5, 0x4, RZ, 0xc0, !PT ;  /* 0x0000000405ff7812 */ /* 0x000fe4000780c0ff */
[----:B------:R-:W-:Y:S01]  /*19c0*/  SEL R5, R2, 0xffffffc0, !P1 ;  /* 0xffffffc002057807 */ /* 0x000fe20004800000 */
[----:B------:R-:W-:-:S04]  /*19d0*/  DEPBAR.LE SB0, 0x0 ;  /* 0x000080000000791a */ /* 0x000fc80000000000 */
[----:B------:R-:W-:Y:S01]  /*19e0*/  BAR.SYNC.DEFER_BLOCKING 0x0 ;  /* 0x0000000000007b1d */ /* 0x000fe20000010000 */
[----:B------:R-:W-:Y:S01]  /*19f0*/  SEL R2, R2, 0xffffffc0, !P0 ;  /* 0xffffffc002027807 */ /* 0x000fe20004000000 */
[--C-:B------:R-:W-:Y:S01]  /*1a00*/  IMAD.IADD R146, R150, 0x1, R5.reuse ;  /* 0x0000000196927824 */ /* 0x100fe200078e0205 */
[C---:B------:R-:W-:Y:S01]  /*1a10*/  IADD3 R139, R147.reuse, 0x800, RZ ;  /* 0x00000800938b7810 */ /* 0x040fe20007ffe0ff */
[----:B------:R-:W-:Y:S01]  /*1a20*/  IMAD.IADD R144, R148, 0x1, R5 ;  /* 0x0000000194907824 */ /* 0x000fe200078e0205 */
[----:B------:R-:W-:Y:S01]  /*1a30*/  IADD3 R138, R147, 0x1000, RZ ;  /* 0x00001000938a7810 */ /* 0x000fe20007ffe0ff */
[----:B------:R-:W-:Y:S01]  /*1a40*/  IMAD.IADD R145, R149, 0x1, R2 ;  /* 0x0000000195917824 */ /* 0x000fe200078e0202 */
[C---:B------:R-:W-:Y:S01]  /*1a50*/  IADD3 R137, R147.reuse, 0x1800, RZ ;  /* 0x0000180093897810 */ /* 0x040fe20007ffe0ff */
[----:B------:R-:W-:Y:S01]  /*1a60*/  IMAD.IADD R136, R2, 0x1, R147 ;  /* 0x0000000102887824 */ /* 0x000fe200078e0293 */
[C---:B------:R-:W-:Y:S02]  /*1a70*/  IADD3 R135, R147.reuse, 0x2000, RZ ;  /* 0x0000200093877810 */ /* 0x040fe40007ffe0ff */
[----:B------:R-:W-:-:S02]  /*1a80*/  IADD3 R134, R147, 0x2800, RZ ;  /* 0x0000280093867810 */ /* 0x000fc40007ffe0ff */
[C---:B------:R-:W-:Y:S02]  /*1a90*/  IADD3 R133, R147.reuse, 0x3000, RZ ;  /* 0x0000300093857810 */ /* 0x040fe40007ffe0ff */
[----:B------:R-:W-:Y:S01]  /*1aa0*/  IADD3 R132, R147, 0x3800, RZ ;  /* 0x0000380093847810 */ /* 0x000fe20007ffe0ff */
        /* <DEDUP_REMOVED lines=11> */
[----:B----4-:R-:W-:Y:S04]  /*1b60*/  LDSM.16.M88.4 R24, [R150] ;  /* 0x000000009618783b */ /* 0x010fe80000000200 */
[----:B------:R-:W1:Y:S04]  /*1b70*/  LDSM.16.M88.4 R76, [R92+0x4000] ;  /* 0x004000005c4c783b */ /* 0x000e680000000200 */
[----:B------:R-:W-:Y:S04]  /*1b80*/  LDSM.16.M88.4 R64, [R148] ;  /* 0x000000009440783b */ /* 0x000fe80000000200 */
[----:B------:R-:W-:Y:S04]  /*1b90*/  LDSM.16.M88.4 R68, [R147] ;  /* 0x000000009344783b */ /* 0x000fe80000000200 */
[----:B------:R-:W4:Y:S04]  /*1ba0*/  LDSM.16.M88.4 R36, [R92+0x5000] ;  /* 0x005000005c24783b */ /* 0x000f280000000200 */
[----:B------:R-:W4:Y:S04]  /*1bb0*/  LDSM.16.M88.4 R44, [R92+0x4800] ;  /* 0x004800005c2c783b */ /* 0x000f280000000200 */
[----:B-----5:R-:W5:Y:S04]  /*1bc0*/  LDSM.16.M88.4 R12, [R92+0x5800] ;  /* 0x005800005c0c783b */ /* 0x020f680000000200 */
[----:B--2---:R-:W-:Y:S04]  /*1bd0*/  LDSM.16.M88.4 R20, [R146] ;  /* 0x000000009214783b */ /* 0x004fe80000000200 */
[----:B---3--:R-:W2:Y:S04]  /*1be0*/  LDSM.16.M88.4 R16, [R145] ;  /* 0x000000009110783b */ /* 0x008ea80000000200 */
[----:B------:R-:W3:Y:S04]  /*1bf0*/  LDSM.16.M88.4 R56, [R147+0x1000] ;  /* 0x001000009338783b */ /* 0x000ee80000000200 */
[----:B------:R-:W2:Y:S01]  /*1c00*/  LDSM.16.M88.4 R60, [R147+0x800] ;  /* 0x00080000933c783b */ /* 0x000ea20000000200 */
[C---:B-1----:R-:W-:Y:S03]  /*1c10*/  HMMA.16816.F32 R8, R24.reuse, R76, RZ ;  /* 0x0000004c1808723c */ /* 0x042fe600000018ff */
[----:B------:R-:W-:Y:S04]  /*1c20*/  LDSM.16.M88.4 R72, [R144] ;  /* 0x000000009048783b */ /* 0x000fe80000000200 */
[----:B------:R-:W-:Y:S01]  /*1c30*/  LDSM.16.M88.4 R52, [R147+0x1800] ;  /* 0x001800009334783b */ /* 0x000fe20000000200 */
[C---:B------:R-:W-:Y:S03]  /*1c40*/  HMMA.16816.F32 R76, R24.reuse, R78, RZ ;  /* 0x0000004e184c723c */ /* 0x040fe600000018ff */
[----:B------:R-:W-:Y:S04]  /*1c50*/  LDSM.16.M88.4 R84, [R145+0x1000] ;  /* 0x001000009154783b */ /* 0x000fe80000000200 */
[----:B------:R-:W-:Y:S01]  /*1c60*/  LDSM.16.M88.4 R80, [R145+0x1800] ;  /* 0x001800009150783b */ /* 0x000fe20000000200 */
[----:B----4-:R-:W-:Y:S03]  /*1c70*/  HMMA.16816.F32 R40, R24, R36, RZ ;  /* 0x000000241828723c */ /* 0x010fe600000018ff */
[----:B------:R-:W-:Y:S04]  /*1c80*/  LDSM.16.M88.4 R88, [R92+0x7000] ;  /* 0x007000005c58783b */ /* 0x000fe80000000200 */
[----:B------:R-:W0:Y:S01]  /*1c90*/  LDGDEPBAR ;  /* 0x00000000000079af */ /* 0x000e220000000000 */
[C---:B------:R-:W-:Y:S08]  /*1ca0*/  HMMA.16816.F32 R8, R64.reuse, R68, R8 ;  /* 0x000000444008723c */ /* 0x040ff00000001808 */
[----:B------:R-:W-:Y:S01]  /*1cb0*/  HMMA.16816.F32 R76, R64, R70, R76 ;  /* 0x00000046404c723c */ /* 0x000fe2000000184c */
[----:B------:R-:W1:Y:S07]  /*1cc0*/  LDSM.16.M88.4 R68, [R136] ;  /* 0x000000008844783b */ /* 0x000e6e0000000200 */
[C---:B------:R-:W-:Y:S08]  /*1cd0*/  HMMA.16816.F32 R48, R24.reuse, R44, RZ ;  /* 0x0000002c1830723c */ /* 0x040ff000000018ff */
[C---:B------:R-:W-:Y:S08]  /*1ce0*/  HMMA.16816.F32 R36, R24.reuse, R38, RZ ;  /* 0x000000261824723c */ /* 0x040ff000000018ff */
[C---:B------:R-:W-:Y:S08]  /*1cf0*/  HMMA.16816.F32 R44, R24.reuse, R46, RZ ;  /* 0x0000002e182c723c */ /* 0x040ff000000018ff */
[C---:B-----5:R-:W-:Y:S08]  /*1d00*/  HMMA.16816.F32 R32, R24.reuse, R12, RZ ;  /* 0x0000000c1820723c */ /* 0x060ff000000018ff */
[----:B------:R-:W-:Y:S01]  /*1d10*/  HMMA.16816.F32 R24, R24, R14, RZ ;  /* 0x0000000e1818723c */ /* 0x000fe200000018ff */
[----:B------:R-:W4:Y:S07]  /*1d20*/  LDSM.16.M88.4 R12, [R145+0x800] ;  /* 0x00080000910c783b */ /* 0x000f2e0000000200 */
[C---:B--2---:R-:W-:Y:S08]  /*1d30*/  HMMA.16816.F32 R8, R20.reuse, R16, R8 ;  /* 0x000000101408723c */ /* 0x044ff00000001808 */
[----:B------:R-:W-:Y:S01]  /*1d40*/  HMMA.16816.F32 R76, R20, R18, R76 ;  /* 0x00000012144c723c */ /* 0x000fe2000000184c */
[----:B------:R-:W-:Y:S07]  /*1d50*/  LDSM.16.M88.4 R16, [R92+0x6000] ;  /* 0x006000005c10783b */ /* 0x000fee0000000200 */
[C---:B---3--:R-:W-:Y:S08]  /*1d60*/  HMMA.16816.F32 R40, R64.reuse, R56, R40 ;  /* 0x000000384028723c */ /* 0x048ff00000001828 */
[C---:B------:R-:W-:Y:S01]  /*1d70*/  HMMA.16816.F32 R36, R64.reuse, R58, R36 ;  /* 0x0000003a4024723c */ /* 0x040fe20000001824 */
[----:B------:R-:W2:Y:S07]  /*1d80*/  LDSM.16.M88.4 R56, [R150+0x2000] ;  /* 0x002000009638783b */ /* 0x000eae0000000200 */
[C---:B------:R-:W-:Y:S08]  /*1d90*/  HMMA.16816.F32 R48, R64.reuse, R60, R48 ;  /* 0x0000003c4030723c */ /* 0x040ff00000001830 */
[----:B------:R-:W-:Y:S08]  /*1da0*/  HMMA.16816.F32 R44, R64, R62, R44 ;  /* 0x0000003e402c723c */ /* 0x000ff0000000182c */
[----:B-1----:R-:W-:Y:S01]  /*1db0*/  HMMA.16816.F32 R60, R72, R68, R8 ;  /* 0x00000044483c723c */ /* 0x002fe20000001808 */
[----:B------:R-:W-:Y:S07]  /*1dc0*/  LDSM.16.M88.4 R8, [R147+0x2000] ;  /* 0x002000009308783b */ /* 0x000fee0000000200 */
[C---:B------:R-:W-:Y:S08]  /*1dd0*/  HMMA.16816.F32 R32, R64.reuse, R52, R32 ;  /* 0x000000344020723c */ /* 0x040ff00000001820 */
[----:B------:R-:W-:Y:S01]  /*1de0*/  HMMA.16816.F32 R24, R64, R54, R24 ;  /* 0x000000364018723c */ /* 0x000fe20000001818 */
[----:B------:R-:W1:Y:S04]  /*1df0*/  LDSM.16.M88.4 R52, [R136+0x800] ;  /* 0x000800008834783b */ /* 0x000e680000000200 */
[----:B------:R-:W-:Y:S03]  /*1e00*/  LDSM.16.M88.4 R64, [R92+0x6800] ;  /* 0x006800005c40783b */ /* 0x000fe60000000200 */
[----:B------:R-:W-:Y:S08]  /*1e10*/  HMMA.16816.F32 R76, R72, R70, R76 ;  /* 0x00000046484c723c */ /* 0x000ff0000000184c */
[C---:B----4-:R-:W-:Y:S08]  /*1e20*/  HMMA.16816.F32 R48, R20.reuse, R12, R48 ;  /* 0x0000000c1430723c */ /* 0x050ff00000001830 */
[----:B------:R-:W-:Y:S01]  /*1e30*/  HMMA.16816.F32 R44, R20, R14, R44 ;  /* 0x0000000e142c723c */ /* 0x000fe2000000182c */
[----:B------:R-:W3:Y:S07]  /*1e40*/  LDSM.16.M88.4 R12, [R148+0x2000] ;  /* 0x00200000940c783b */ /* 0x000eee0000000200 */
[C---:B--2---:R-:W-:Y:S08]  /*1e50*/  HMMA.16816.F32 R68, R56.reuse, R16, R60 ;  /* 0x000000103844723c */ /* 0x044ff0000000183c */
[----:B------:R-:W-:Y:S01]  /*1e60*/  HMMA.16816.F32 R16, R56, R18, R76 ;  /* 0x000000123810723c */ /* 0x000fe2000000184c */
[----:B------:R-:W-:Y:S07]  /*1e70*/  LDSM.16.M88.4 R76, [R136+0x2000] ;  /* 0x00200000884c783b */ /* 0x000fee0000000200 */
[C---:B------:R-:W-:Y:S08]  /*1e80*/  HMMA.16816.F32 R40, R20.reuse, R84, R40 ;  /* 0x000000541428723c */ /* 0x040ff00000001828 */
[C---:B------:R-:W-:Y:S01]  /*1e90*/  HMMA.16816.F32 R36, R20.reuse, R86, R36 ;  /* 0x000000561424723c */ /* 0x040fe20000001824 */
[----:B------:R-:W-:Y:S07]  /*1ea0*/  LDSM.16.M88.4 R84, [R136+0x1800] ;  /* 0x001800008854783b */ /* 0x000fee0000000200 */
[C---:B------:R-:W-:Y:S08]  /*1eb0*/  HMMA.16816.F32 R32, R20.reuse, R80, R32 ;  /* 0x000000501420723c */ /* 0x040ff00000001820 */
[----:B------:R-:W-:Y:S01]  /*1ec0*/  HMMA.16816.F32 R24, R20, R82, R24 ;  /* 0x000000521418723c */ /* 0x000fe20000001818 */
[----:B------:R-:W2:Y:S07]  /*1ed0*/  LDSM.16.M88.4 R20, [R136+0x1000] ;  /* 0x001000008814783b */ /* 0x000eae0000000200 */
[C---:B-1----:R-:W-:Y:S08]  /*1ee0*/  HMMA.16816.F32 R48, R72.reuse, R52, R48 ;  /* 0x000000344830723c */ /* 0x042ff00000001830 */
[----:B------:R-:W-:Y:S01]  /*1ef0*/  HMMA.16816.F32 R60, R72, R54, R44 ;  /* 0x00000036483c723c */ /* 0x000fe2000000182c */
[----:B------:R-:W-:Y:S04]  /*1f00*/  LDSM.16.M88.4 R44, [R146+0x2000] ;  /* 0x00200000922c783b */ /* 0x000fe80000000200 */
[----:B------:R-:W1:Y:S03]  /*1f10*/  LDSM.16.M88.4 R52, [R145+0x2000] ;  /* 0x002000009134783b */ /* 0x000e660000000200 */
[C---:B---3--:R-:W-:Y:S08]  /*1f20*/  HMMA.16816.F32 R68, R12.reuse, R8, R68 ;  /* 0x000000080c44723c */ /* 0x048ff00000001844 */
[----:B------:R-:W-:Y:S01]  /*1f30*/  HMMA.16816.F32 R16, R12, R10, R16 ;  /* 0x0000000a0c10723c */ /* 0x000fe20000001810 */
[----:B------:R-:W3:Y:S07]  /*1f40*/  LDSM.16.M88.4 R8, [R147+0x2800] ;  /* 0x002800009308783b */ /* 0x000eee0000000200 */
[C---:B------:R-:W-:Y:S08]  /*1f50*/  HMMA.16816.F32 R48, R56.reuse, R64, R48 ;  /* 0x000000403830723c */ /* 0x040ff00000001830 */
[----:B------:R-:W-:Y:S01]  /*1f60*/  HMMA.16816.F32 R60, R56, R66, R60 ;  /* 0x00000042383c723c */ /* 0x000fe2000000183c */
[----:B------:R-:W-:Y:S07]  /*1f70*/  LDSM.16.M88.4 R64, [R136+0x2800] ;  /* 0x002800008840783b */ /* 0x000fee0000000200 */
[C---:B--2---:R-:W-:Y:S01]  /*1f80*/  HMMA.16816.F32 R80, R72.reuse, R20, R40 ;  /* 0x000000144850723c */ /* 0x044fe20000001828 */
[----:B------:R-:W2:Y:S07]  /*1f90*/  LDSM.16.M88.4 R40, [R144+0x2000] ;  /* 0x002000009028783b */ /* 0x000eae0000000200 */
[----:B------:R-:W-:Y:S01]  /*1fa0*/  HMMA.16816.F32 R36, R72, R22, R36 ;  /* 0x000000164824723c */ /* 0x000fe20000001824 */
[----:B------:R-:W4:Y:S07]  /*1fb0*/  LDSM.16.M88.4 R20, [R145+0x2800] ;  /* 0x002800009114783b */ /* 0x000f2e0000000200 */
[C---:B-1----:R-:W-:Y:S08]  /*1fc0*/  HMMA.16816.F32 R16, R44.reuse, R54, R16 ;  /* 0x000000362c10723c */ /* 0x042ff00000001810 */
[----:B------:R-:W-:Y:S01]  /*1fd0*/  HMMA.16816.F32 R68, R44, R52, R68 ;  /* 0x000000342c44723c */ /* 0x000fe20000001844 */
[----:B------:R-:W1:Y:S07]  /*1fe0*/  LDSM.16.M88.4 R52, [R147+0x3000] ;  /* 0x003000009334783b */ /* 0x000e6e0000000200 */
[C---:B---3--:R-:W-:Y:S08]  /*1ff0*/  HMMA.16816.F32 R48, R12.reuse, R8, R48 ;  /* 0x000000080c30723c */ /* 0x048ff00000001830 */
[----:B------:R-:W-:Y:S01]  /*2000*/  HMMA.16816.F32 R60, R12, R10, R60 ;  /* 0x0000000a0c3c723c */ /* 0x000fe2000000183c */
[----:B------:R-:W-:Y:S07]  /*2010*/  LDSM.16.M88.4 R8, [R145+0x3000] ;  /* 0x003000009108783b */ /* 0x000fee0000000200 */
[C---:B--2---:R-:W-:Y:S08]  /*2020*/  HMMA.16816.F32 R16, R40.reuse, R78, R16 ;  /* 0x0000004e2810723c */ /* 0x044ff00000001810 */
[----:B------:R-:W-:Y:S08]  /*2030*/  HMMA.16816.F32 R68, R40, R76, R68 ;  /* 0x0000004c2844723c */ /* 0x000ff00000001844 */
[----:B------:R-:W-:Y:S08]  /*2040*/  HMMA.16816.F32 R80, R56, R88, R80 ;  /* 0x000000583850723c */ /* 0x000ff00000001850 */
[----:B----4-:R-:W-:Y:S01]  /*2050*/  HMMA.16816.F32 R48, R44, R20, R48 ;  /* 0x000000142c30723c */ /* 0x010fe20000001830 */
[----:B------:R-:W-:-:S07]  /*2060*/  FMUL.FTZ R16, R16, c[0x0][0x2ec] ;  /* 0x0000bb0010107a20 */ /* 0x000fce0000410000 */
[----:B------:R-:W-:Y:S01]  /*2070*/  HMMA.16816.F32 R36, R56, R90, R36 ;  /* 0x0000005a3824723c */ /* 0x000fe20000001824 */
[----:B------:R-:W-:Y:S02]  /*2080*/  FMUL.FTZ R2, R68, c[0x0][0x2ec] ;  /* 0x0000bb0044027a20 */ /* 0x000fe40000410000 */
[----:B------:R-:W-:Y:S02]  /*2090*/  FMUL.FTZ R68, R69, c[0x0][0x2ec] ;  /* 0x0000bb0045447a20 */ /* 0x000fe40000410000 */
[----:B------:R-:W-:Y:S02]  /*20a0*/  FMUL.FTZ R69, R70, c[0x0][0x2ec] ;  /* 0x0000bb0046457a20 */ /* 0x000fe40000410000 */
[----:B------:R-:W-:Y:S01]  /*20b0*/  FMUL.FTZ R70, R71, c[0x0][0x2ec] ;  /* 0x0000bb0047467a20 */ /* 0x000fe20000410000 */
[----:B------:R-:W-:Y:S01]  /*20c0*/  HMMA.16816.F32 R60, R44, R22, R60 ;  /* 0x000000162c3c723c */ /* 0x000fe2000000183c */
[----:B------:R-:W2:Y:S01]  /*20d0*/  LDSM.16.M88.4 R20, [R92+0x7800] ;  /* 0x007800005c14783b */ /* 0x000ea20000000200 */
[----:B------:R3:W-:Y:S06]  /*20e0*/  MUFU.TANH R71, R16 ;  /* 0x0000001000477308 */ /* 0x0007ec0000002400 */
[----:B------:R-:W-:Y:S02]  /*20f0*/  HMMA.16816.F32 R32, R72, R84, R32 ;  /* 0x000000544820723c */ /* 0x000fe40000001820 */
[----:B------:R-:W4:Y:S06]  /*2100*/  MUFU.TANH R2, R2 ;  /* 0x0000000200027308 */ /* 0x000f2c0000002400 */
[----:B-1----:R-:W-:Y:S02]  /*2110*/  HMMA.16816.F32 R80, R12, R52, R80 ;  /* 0x000000340c50723c */ /* 0x002fe40000001850 */
[----:B------:R-:W-:Y:S06]  /*2120*/  MUFU.TANH R68, R68 ;  /* 0x0000004400447308 */ /* 0x000fec0000002400 */
[----:B------:R-:W-:Y:S02]  /*2130*/  HMMA.16816.F32 R48, R40, R64, R48 ;  /* 0x000000402830723c */ /* 0x000fe40000001830 */
[----:B------:R-:W1:Y:S05]  /*2140*/  MUFU.TANH R69, R69 ;  /* 0x0000004500457308 */ /* 0x000e6a0000002400 */
[----:B------:R-:W-:Y:S01]  /*2150*/  FMUL.FTZ R64, R17, c[0x0][0x2ec] ;  /* 0x0000bb0011407a20 */ /* 0x000fe20000410000 */
[----:B------:R-:W-:Y:S01]  /*2160*/  HMMA.16816.F32 R24, R72, R86, R24 ;  /* 0x000000564818723c */ /* 0x000fe20000001818 */
[----:B------:R-:W-:Y:S01]  /*2170*/  FMUL.FTZ R65, R18, c[0x0][0x2ec] ;  /* 0x0000bb0012417a20 */ /* 0x000fe20000410000 */
[----:B------:R-:W5:Y:S05]  /*2180*/  MUFU.TANH R70, R70 ;  /* 0x0000004600467308 */ /* 0x000f6a0000002400 */
[----:B------:R-:W-:Y:S01]  /*2190*/  FMUL.FTZ R72, R19, c[0x0][0x2ec] ;  /* 0x0000bb0013487a20 */ /* 0x000fe20000410000 */
[----:B------:R-:W-:Y:S01]  /*21a0*/  HMMA.16816.F32 R52, R12, R54, R36 ;  /* 0x000000360c34723c */ /* 0x000fe20000001824 */
[----:B---3--:R-:W3:Y:S01]  /*21b0*/  LDSM.16.M88.4 R16, [R147+0x3800] ;  /* 0x003800009310783b */ /* 0x008ee20000000200 */
[----:B------:R-:W1:Y:S03]  /*21c0*/  MUFU.TANH R65, R65 ;  /* 0x0000004100417308 */ /* 0x000e660000002400 */
[----:B------:R-:W1:Y:S03]  /*21d0*/  LDSM.16.M88.4 R36, [R136+0x3000] ;  /* 0x003000008824783b */ /* 0x000e660000000200 */
[----:B--2---:R-:W-:Y:S01]  /*21e0*/  HMMA.16816.F32 R32, R56, R20, R32 ;  /* 0x000000143820723c */ /* 0x004fe20000001820 */
[----:B------:R-:W-:Y:S01]  /*21f0*/  FMUL.FTZ R48, R48, c[0x0][0x2ec] ;  /* 0x0000bb0030307a20 */ /* 0x000fe20000410000 */
[----:B------:R-:W2:Y:S01]  /*2200*/  MUFU.TANH R64, R64 ;  /* 0x0000004000407308 */ /* 0x000ea20000002400 */
[----:B------:R-:W-:-:S04]  /*2210*/  FMUL.FTZ R49, R49, c[0x0][0x2ec] ;  /* 0x0000bb0031317a20 */ /* 0x000fc80000410000 */
[----:B------:R-:W-:Y:S01]  /*2220*/  FMUL.FTZ R20, R50, c[0x0][0x2ec] ;  /* 0x0000bb0032147a20 */ /* 0x000fe20000410000 */
[----:B------:R-:W-:Y:S01]  /*2230*/  HMMA.16816.F32 R80, R44, R8, R80 ;  /* 0x000000082c50723c */ /* 0x000fe20000001850 */
[----:B------:R-:W-:Y:S01]  /*2240*/  FMUL.FTZ R21, R51, c[0x0][0x2ec] ;  /* 0x0000bb0033157a20 */ /* 0x000fe20000410000 */
[----:B------:R-:W1:Y:S06]  /*2250*/  MUFU.TANH R72, R72 ;  /* 0x0000004800487308 */ /* 0x000e6c0000002400 */
[----:B------:R-:W-:Y:S02]  /*2260*/  HMMA.16816.F32 R24, R56, R22, R24 ;  /* 0x000000163818723c */ /* 0x000fe40000001818 */
[----:B------:R-:W1:Y:S06]  /*2270*/  MUFU.TANH R48, R48 ;  /* 0x0000003000307308 */ /* 0x000e6c0000002400 */
[----:B------:R-:W-:Y:S01]  /*2280*/  HMMA.16816.F32 R52, R44, R10, R52 ;  /* 0x0000000a2c34723c */ /* 0x000fe20000001834 */
[----:B------:R-:W2:Y:S01]  /*2290*/  LDSM.16.M88.4 R8, [R145+0x3800] ;  /* 0x003800009108783b */ /* 0x000ea20000000200 */
[----:B------:R-:W1:Y:S06]  /*22a0*/  MUFU.TANH R20, R20 ;  /* 0x0000001400147308 */ /* 0x000e6c0000002400 */
[----:B------:R-:W-:Y:S02]  /*22b0*/  HMMA.16816.F32 R60, R40, R66, R60 ;  /* 0x00000042283c723c */ /* 0x000fe4000000183c */
[----:B------:R-:W1:Y:S06]  /*22c0*/  MUFU.TANH R49, R49 ;  /* 0x0000003100317308 */ /* 0x000e6c0000002400 */
[C---:B---3--:R-:W-:Y:S02]  /*22d0*/  HMMA.16816.F32 R32, R12.reuse, R16, R32 ;  /* 0x000000100c20723c */ /* 0x048fe40000001820 */
[----:B------:R-:W3:Y:S06]  /*22e0*/  MUFU.TANH R21, R21 ;  /* 0x0000001500157308 */ /* 0x000eec0000002400 */
[----:B------:R-:W-:Y:S01]  /*22f0*/  HMMA.16816.F32 R24, R12, R18, R24 ;  /* 0x000000120c18723c */ /* 0x000fe20000001818 */
[----:B------:R-:W3:Y:S01]  /*2300*/  LDSM.16.M88.4 R12, [R136+0x3800] ;  /* 0x00380000880c783b */ /* 0x000ee20000000200 */
[----:B------:R-:W-:-:S06]  /*2310*/  DEPBAR.LE SB0, 0x0 ;  /* 0x000080000000791a */ /* 0x000fcc0000000000 */
[C---:B-1----:R-:W-:Y:S01]  /*2320*/  HMMA.16816.F32 R80, R40.reuse, R36, R80 ;  /* 0x000000242850723c */ /* 0x042fe20000001850 */
[----:B------:R-:W-:Y:S02]  /*2330*/  FMUL.FTZ R22, R60, c[0x0][0x2ec] ;  /* 0x0000bb003c167a20 */ /* 0x000fe40000410000 */
[----:B------:R-:W-:Y:S02]  /*2340*/  FMUL.FTZ R17, R62, c[0x0][0x2ec] ;  /* 0x0000bb003e117a20 */ /* 0x000fe40000410000 */
[----:B------:R-:W-:Y:S02]  /*2350*/  FMUL.FTZ R23, R61, c[0x0][0x2ec] ;  /* 0x0000bb003d177a20 */ /* 0x000fe40000410000 */
[----:B------:R-:W-:Y:S01]  /*2360*/  LOP3.LUT R36, R31, 0xffffffe0, RZ, 0xc0, !PT ;  /* 0xffffffe01f247812 */ /* 0x000fe200078ec0ff */
[----:B------:R-:W-:Y:S01]  /*2370*/  HMMA.16816.F32 R52, R40, R38, R52 ;  /* 0x000000262834723c */ /* 0x000fe20000001834 */
[----:B------:R-:W-:Y:S01]  /*2380*/  SHF.R.S32.HI R31, RZ, 0x1f, R31 ;  /* 0x0000001fff1f7819 */ /* 0x000fe2000001141f */
[----:B------:R-:W-:Y:S01]  /*2390*/  FMUL.FTZ R63, R63, c[0x0][0x2ec] ;  /* 0x0000bb003f3f7a20 */ /* 0x000fe20000410000 */
[----:B------:R-:W1:Y:S01]  /*23a0*/  MUFU.TANH R22, R22 ;  /* 0x0000001600167308 */ /* 0x000e620000002400 */
[----:B------:R-:W-:Y:S01]  /*23b0*/  IMAD.IADD R37, R29, 0x1, -R36 ;  /* 0x000000011d257824 */ /* 0x000fe200078e0a24 */
[----:B------:R-:W-:Y:S01]  /*23c0*/  LEA.HI R31, R31, R30, RZ, 0x2 ;  /* 0x0000001e1f1f7211 */ /* 0x000fe200078f10ff */
[----:B------:R-:W-:-:S02]  /*23d0*/  IMAD.SHL.U32 R29, R29, 0x2, RZ ;  /* 0x000000021d1d7824 */ /* 0x000fc400078e00ff */
[----:B--2---:R-:W-:Y:S01]  /*23e0*/  HMMA.16816.F32 R32, R44, R8, R32 ;  /* 0x000000082c20723c */ /* 0x004fe20000001820 */
[----:B------:R-:W-:Y:S02]  /*23f0*/  SHF.R.S32.HI R16, RZ, 0x1f, R37 ;  /* 0x0000001fff107819 */ /* 0x000fe40000011425 */
[----:B------:R-:W-:Y:S01]  /*2400*/  LOP3.LUT R163, R31, 0xfffffffc, RZ, 0xc0, !PT ;  /* 0xfffffffc1fa37812 */ /* 0x000fe200078ec0ff */
[----:B------:R-:W2:Y:S01]  /*2410*/  MUFU.TANH R17, R17 ;  /* 0x0000001100117308 */ /* 0x000ea20000002400 */
[----:B------:R-:W-:-:S03]  /*2420*/  LEA.HI R16, R16, R37, RZ, 0x2 ;  /* 0x0000002510107211 */ /* 0x000fc600078f10ff */
[----:B------:R-:W-:Y:S01]  /*2430*/  HMMA.16816.F32 R24, R44, R10, R24 ;  /* 0x0000000a2c18723c */ /* 0x000fe20000001818 */
[----:B------:R-:W-:Y:S01]  /*2440*/  SHF.R.S32.HI R156, RZ, 0x2, R16 ;  /* 0x00000002ff9c7819 */ /* 0x000fe20000011410 */
[----:B------:R-:W-:Y:S02]  /*2450*/  IMAD.SHL.U32 R16, R28, 0x40, RZ ;  /* 0x000000401c107824 */ /* 0x000fe400078e00ff */
[----:B------:R-:W-:Y:S01]  /*2460*/  IMAD.IADD R163, R30, 0x1, -R163 ;  /* 0x000000011ea37824 */ /* 0x000fe200078e0aa3 */
[----:B------:R-:W-:Y:S01]  /*2470*/  IADD3 R37, R93, 0x1, R156 ;  /* 0x000000015d257810 */ /* 0x000fe20007ffe09c */
[----:B------:R-:W-:Y:S01]  /*2480*/  FMUL.FTZ R81, R81, c[0x0][0x2ec] ;  /* 0x0000bb0051517a20 */ /* 0x000fe20000410000 */
[----:B------:R-:W-:Y:S01]  /*2490*/  LOP3.LUT R36, R16, 0x6, R29, 0xf8, !PT ;  /* 0x0000000610247812 */ /* 0x000fe200078ef81d */
[----:B------:R-:W1:Y:S01]  /*24a0*/  MUFU.TANH R23, R23 ;  /* 0x0000001700177308 */ /* 0x000e620000002400 */
[----:B------:R-:W-:Y:S01]  /*24b0*/  IADD3 R37, R6, -c[0x0][0x214], R37 ;  /* 0x8000850006257a10 */ /* 0x000fe20007ffe025 */
[----:B------:R-:W-:Y:S01]  /*24c0*/  FMUL.FTZ R80, R80, c[0x0][0x2ec] ;  /* 0x0000bb0050507a20 */ /* 0x000fe20000410000 */
[----:B------:R-:W-:Y:S01]  /*24d0*/  IADD3 R8, R36, -0x40, RZ ;  /* 0xffffffc024087810 */ /* 0x000fe20007ffe0ff */
[----:B------:R-:W-:Y:S01]  /*24e0*/  FMUL.FTZ R82, R82, c[0x0][0x2ec] ;  /* 0x0000bb0052527a20 */ /* 0x000fe20000410000 */
[----:B------:R-:W-:Y:S01]  /*24f0*/  IADD3 R37, R37, c[0x0][0x2e8], RZ ;  /* 0x0000ba0025257a10 */ /* 0x000fe20007ffe0ff */
[----:B------:R-:W-:-:S02]  /*2500*/  FMUL.FTZ R53, R53, c[0x0][0x2ec] ;  /* 0x0000bb0035357a20 */ /* 0x000fc40000410000 */
[C---:B---3--:R-:W-:Y:S01]  /*2510*/  HMMA.16816.F32 R32, R40.reuse, R12, R32 ;  /* 0x0000000c2820723c */ /* 0x048fe20000001820 */
[C---:B------:R-:W-:Y:S01]  /*2520*/  IADD3 R31, R37.reuse, 0x8, RZ ;  /* 0x00000008251f7810 */ /* 0x040fe20007ffe0ff */
[----:B------:R-:W3:Y:S01]  /*2530*/  MUFU.TANH R18, R63 ;  /* 0x0000003f00127308 */ /* 0x000ee20000002400 */
[-C--:B------:R-:W-:Y:S01]  /*2540*/  IMNMX R37, R37, R6.reuse, PT ;  /* 0x0000000625257217 */ /* 0x080fe20003800200 */
[----:B------:R-:W-:Y:S01]  /*2550*/  FMUL.FTZ R54, R54, c[0x0][0x2ec] ;  /* 0x0000bb0036367a20 */ /* 0x000fe20000410000 */
[----:B------:R-:W-:Y:S01]  /*2560*/  IMNMX R31, R31, R6, PT ;  /* 0x000000061f1f7217 */ /* 0x000fe20003800200 */
[----:B------:R-:W-:Y:S01]  /*2570*/  FMUL.FTZ R83, R83, c[0x0][0x2ec] ;  /* 0x0000bb0053537a20 */ /* 0x000fe20000410000 */
[----:B------:R-:W-:Y:S01]  /*2580*/  IADD3 R6, R36, -0x3f, RZ ;  /* 0xffffffc124067810 */ /* 0x000fe20007ffe0ff */
[----:B------:R-:W-:Y:S01]  /*2590*/  HMMA.16816.F32 R24, R40, R14, R24 ;  /* 0x0000000e2818723c */ /* 0x000fe20000001818 */
[-C--:B------:R-:W-:Y:S01]  /*25a0*/  ISETP.GE.AND P0, PT, R8, R37.reuse, PT ;  /* 0x000000250800720c */ /* 0x080fe20003f06270 */
[----:B------:R-:W1:Y:S01]  /*25b0*/  MUFU.TANH R114, R81 ;  /* 0x0000005100727308 */ /* 0x000e620000002400 */
[----:B------:R-:W-:Y:S01]  /*25c0*/  ISETP.GE.AND P4, PT, R6, R37, PT ;  /* 0x000000250600720c */ /* 0x000fe20003f86270 */
[----:B------:R-:W-:Y:S01]  /*25d0*/  FMUL.FTZ R52, R52, c[0x0][0x2ec] ;  /* 0x0000bb0034347a20 */ /* 0x000fe20000410000 */
[----:B------:R-:W-:Y:S01]  /*25e0*/  ISETP.GE.AND P3, PT, R6, R31, PT ;  /* 0x0000001f0600720c */ /* 0x000fe20003f66270 */
[----:B------:R-:W-:Y:S01]  /*25f0*/  FMUL.FTZ R55, R55, c[0x0][0x2ec] ;  /* 0x0000bb0037377a20 */ /* 0x000fe20000410000 */
[----:B------:R-:W-:-:S02]  /*2600*/  IADD3 R6, R36, -0x38, RZ ;  /* 0xffffffc824067810 */ /* 0x000fc40007ffe0ff */
[----:B------:R-:W-:Y:S01]  /*2610*/  ISETP.GE.AND P5, PT, R8, R31, PT ;  /* 0x0000001f0800720c */ /* 0x000fe20003fa6270 */
[----:B------:R-:W-:Y:S01]  /*2620*/  MUFU.TANH R108, R80 ;  /* 0x00000050006c7308 */ /* 0x000fe20000002400 */
[C---:B------:R-:W-:Y:S02]  /*2630*/  ISETP.GE.AND P1, PT, R6.reuse, R37, PT ;  /* 0x000000250600720c */ /* 0x040fe40003f26270 */
[----:B------:R-:W-:Y:S02]  /*2640*/  ISETP.GE.AND P2, PT, R6, R31, PT ;  /* 0x0000001f0600720c */ /* 0x000fe40003f46270 */
[C---:B------:R-:W-:Y:S01]  /*2650*/  IADD3 R8, R36.reuse, -0x37, RZ ;  /* 0xffffffc924087810 */ /* 0x040fe20007ffe0ff */
[----:B------:R-:W-:Y:S01]  /*2660*/  FMUL.FTZ R33, R33, c[0x0][0x2ec] ;  /* 0x0000bb0021217a20 */ /* 0x000fe20000410000 */
[----:B------:R-:W-:Y:S01]  /*2670*/  IADD3 R6, R36, -0x30, RZ ;  /* 0xffffffd024067810 */ /* 0x000fe20007ffe0ff */
[----:B------:R-:W-:Y:S01]  /*2680*/  MUFU.TANH R123, R82 ;  /* 0x00000052007b7308 */ /* 0x000fe20000002400 */
[----:B----4-:R-:W-:Y:S01]  /*2690*/  FSEL R30, R2, -INF , !P0 ;  /* 0xff800000021e7808 */ /* 0x010fe20004000000 */
[----:B------:R-:W-:Y:S01]  /*26a0*/  FMUL.FTZ R32, R32, c[0x0][0x2ec] ;  /* 0x0000bb0020207a20 */ /* 0x000fe20000410000 */
[----:B------:R-:W-:Y:S01]  /*26b0*/  IADD3 R2, R36, -0x2f, RZ ;  /* 0xffffffd124027810 */ /* 0x000fe20007ffe0ff */
[----:B------:R-:W-:Y:S01]  /*26c0*/  FMUL.FTZ R34, R34, c[0x0][0x2ec] ;  /* 0x0000bb0022227a20 */ /* 0x000fe20000410000 */
[----:B------:R-:W-:Y:S01]  /*26d0*/  FSEL R69, R69, -INF , !P5 ;  /* 0xff80000045457808 */ /* 0x000fe20006800000 */
[----:B------:R-:W-:Y:S01]  /*26e0*/  FMUL.FTZ R24, R24, c[0x0][0x2ec] ;  /* 0x0000bb0018187a20 */ /* 0x000fe20000410000 */
[----:B------:R-:W-:Y:S01]  /*26f0*/  FSEL R68, R68, -INF , !P4 ;  /* 0xff80000044447808 */ /* 0x000fe20006000000 */
[----:B------:R-:W4:Y:S01]  /*2700*/  MUFU.TANH R120, R33 ;  /* 0x0000002100787308 */ /* 0x000f220000002400 */
[----:B-----5:R-:W-:Y:S01]  /*2710*/  FSEL R29, R70, -INF , !P3 ;  /* 0xff800000461d7808 */ /* 0x020fe20005800000 */
[----:B------:R-:W-:Y:S01]  /*2720*/  FMUL.FTZ R116, R25, c[0x0][0x2ec] ;  /* 0x0000bb0019747a20 */ /* 0x000fe20000410000 */
[----:B------:R-:W-:Y:S01]  /*2730*/  ISETP.GE.AND P0, PT, R8, R37, PT ;  /* 0x000000250800720c */ /* 0x000fe20003f06270 */
[----:B------:R-:W-:Y:S01]  /*2740*/  FMUL.FTZ R25, R26, c[0x0][0x2ec] ;  /* 0x0000bb001a197a20 */ /* 0x000fe20000410000 */
[----:B------:R-:W-:-:S02]  /*2750*/  ISETP.GE.AND P5, PT, R8, R31, PT ;  /* 0x0000001f0800720c */ /* 0x000fc40003fa6270 */
[C---:B------:R-:W-:Y:S01]  /*2760*/  ISETP.GE.AND P4, PT, R6.reuse, R37, PT ;  /* 0x000000250600720c */ /* 0x040fe20003f86270 */
[----:B------:R-:W-:Y:S01]  /*2770*/  MUFU.TANH R112, R53 ;  /* 0x0000003500707308 */ /* 0x000fe20000002400 */
[----:B------:R-:W-:Y:S02]  /*2780*/  ISETP.GE.AND P3, PT, R6, R31, PT ;  /* 0x0000001f0600720c */ /* 0x000fe40003f66270 */
[----:B------:R-:W-:Y:S02]  /*2790*/  FSEL R12, R71, -INF , !P1 ;  /* 0xff800000470c7808 */ /* 0x000fe40004800000 */
[----:B------:R-:W-:Y:S02]  /*27a0*/  FSEL R65, R65, -INF , !P2 ;  /* 0xff80000041417808 */ /* 0x000fe40005000000 */
[----:B------:R-:W-:Y:S01]  /*27b0*/  IADD3 R6, R36, -0x28, RZ ;  /* 0xffffffd824067810 */ /* 0x000fe20007ffe0ff */
[----:B------:R-:W5:Y:S01]  /*27c0*/  MUFU.TANH R121, R54 ;  /* 0x0000003600797308 */ /* 0x000f620000002400 */
[----:B------:R-:W-:-:S02]  /*27d0*/  ISETP.GE.AND P1, PT, R2, R37, PT ;  /* 0x000000250200720c */ /* 0x000fc40003f26270 */
[----:B------:R-:W-:Y:S02]  /*27e0*/  ISETP.GE.AND P2, PT, R2, R31, PT ;  /* 0x0000001f0200720c */ /* 0x000fe40003f46270 */
[----:B------:R-:W-:Y:S02]  /*27f0*/  IADD3 R2, R36, -0x27, RZ ;  /* 0xffffffd924027810 */ /* 0x000fe40007ffe0ff */
[----:B------:R-:W-:Y:S01]  /*2800*/  FSEL R64, R64, -INF , !P0 ;  /* 0xff80000040407808 */ /* 0x000fe20004000000 */
[----:B------:R1:W-:Y:S01]  /*2810*/  MUFU.TANH R118, R24 ;  /* 0x0000001800767308 */ /* 0x0003e20000002400 */
[----:B------:R-:W-:Y:S02]  /*2820*/  FSEL R19, R72, -INF , !P5 ;  /* 0xff80000048137808 */ /* 0x000fe40006800000 */
[C---:B------:R-:W-:Y:S02]  /*2830*/  ISETP.GE.AND P0, PT, R6.reuse, R37, PT ;  /* 0x000000250600720c */ /* 0x040fe40003f06270 */
[----:B------:R-:W-:-:S02]  /*2840*/  ISETP.GE.AND P5, PT, R6, R31, PT ;  /* 0x0000001f0600720c */ /* 0x000fc40003fa6270 */
[----:B------:R-:W-:Y:S01]  /*2850*/  FSEL R6, R48, -INF , !P4 ;  /* 0xff80000030067808 */ /* 0x000fe20006000000 */
[----:B------:R-:W2:Y:S01]  /*2860*/  MUFU.TANH R113, R83 ;  /* 0x0000005300717308 */ /* 0x000ea20000002400 */
[----:B------:R-:W-:Y:S02]  /*2870*/  FSEL R13, R20, -INF , !P3 ;  /* 0xff800000140d7808 */ /* 0x000fe40005800000 */
[C---:B------:R-:W-:Y:S02]  /*2880*/  ISETP.GE.AND P4, PT, R2.reuse, R37, PT ;  /* 0x000000250200720c */ /* 0x040fe40003f86270 */
[----:B------:R-:W-:Y:S02]  /*2890*/  ISETP.GE.AND P3, PT, R2, R31, PT ;  /* 0x0000001f0200720c */ /* 0x000fe40003f66270 */
[----:B------:R-:W-:Y:S01]  /*28a0*/  IADD3 R2, R36, -0x20, RZ ;  /* 0xffffffe024027810 */ /* 0x000fe20007ffe0ff */
[----:B-1----:R-:W-:Y:S01]  /*28b0*/  FMUL.FTZ R24, R27, c[0x0][0x2ec] ;  /* 0x0000bb001b187a20 */ /* 0x002fe20000410000 */
[----:B------:R-:W-:Y:S01]  /*28c0*/  FSEL R10, R49, -INF , !P1 ;  /* 0xff800000310a7808 */ /* 0x000fe20004800000 */
[----:B------:R-:W1:Y:S01]  /*28d0*/  MUFU.TANH R110, R52 ;  /* 0x00000034006e7308 */ /* 0x000e620000002400 */
[----:B------:R-:W-:-:S02]  /*28e0*/  FSEL R15, R21, -INF , !P2 ;  /* 0xff800000150f7808 */ /* 0x000fc40005000000 */
[C---:B------:R-:W-:Y:S02]  /*28f0*/  ISETP.GE.AND P1, PT, R2.reuse, R37, PT ;  /* 0x000000250200720c */ /* 0x040fe40003f26270 */
[----:B------:R-:W-:Y:S02]  /*2900*/  ISETP.GE.AND P2, PT, R2, R31, PT ;  /* 0x0000001f0200720c */ /* 0x000fe40003f46270 */
[C---:B------:R-:W-:Y:S01]  /*2910*/  IADD3 R2, R36.reuse, -0x1f, RZ ;  /* 0xffffffe124027810 */ /* 0x040fe20007ffe0ff */
[----:B------:R-:W1:Y:S01]  /*2920*/  MUFU.TANH R115, R55 ;  /* 0x0000003700737308 */ /* 0x000e620000002400 */
[----:B------:R-:W-:Y:S02]  /*2930*/  IADD3 R14, R36, -0x18, RZ ;  /* 0xffffffe8240e7810 */ /* 0x000fe40007ffe0ff */
[----:B------:R-:W-:Y:S02]  /*2940*/  FSEL R8, R22, -INF , !P0 ;  /* 0xff80000016087808 */ /* 0x000fe40004000000 */
[----:B--2---:R-:W-:-:S02]  /*2950*/  FSEL R11, R17, -INF , !P5 ;  /* 0xff800000110b7808 */ /* 0x004fc40006800000 */
[C---:B------:R-:W-:Y:S01]  /*2960*/  ISETP.GE.AND P0, PT, R2.reuse, R37, PT ;  /* 0x000000250200720c */ /* 0x040fe20003f06270 */
[----:B------:R2:W1:Y:S01]  /*2970*/  MUFU.TANH R122, R32 ;  /* 0x00000020007a7308 */ /* 0x0004620000002400 */
[----:B------:R-:W-:Y:S02]  /*2980*/  ISETP.GE.AND P5, PT, R2, R31, PT ;  /* 0x0000001f0200720c */ /* 0x000fe40003fa6270 */
[----:B------:R-:W-:Y:S02]  /*2990*/  FSEL R2, R23, -INF , !P4 ;  /* 0xff80000017027808 */ /* 0x000fe40006000000 */
[----:B---3--:R-:W-:Y:S02]  /*29a0*/  FSEL R9, R18, -INF , !P3 ;  /* 0xff80000012097808 */ /* 0x008fe40005800000 */
[----:B------:R-:W-:Y:S01]  /*29b0*/  IADD3 R20, R36, -0xf, RZ ;  /* 0xfffffff124147810 */ /* 0x000fe20007ffe0ff */
[----:B------:R-:W3:Y:S01]  /*29c0*/  MUFU.TANH R117, R34 ;  /* 0x0000002200757308 */ /* 0x000ee20000002400 */
[----:B------:R-:W-:-:S02]  /*29d0*/  ISETP.GE.AND P4, PT, R14, R37, PT ;  /* 0x000000250e00720c */ /* 0x000fc40003f86270 */
[----:B------:R-:W-:Y:S01]  /*29e0*/  ISETP.GE.AND P3, PT, R14, R31, PT ;  /* 0x0000001f0e00720c */ /* 0x000fe20003f66270 */
[----:B------:R-:W-:Y:S01]  /*29f0*/  FMUL.FTZ R14, R35, c[0x0][0x2ec] ;  /* 0x0000bb00230e7a20 */ /* 0x000fe20000410000 */
[----:B------:R-:W-:Y:S02]  /*2a00*/  FSEL R114, R114, -INF , !P0 ;  /* 0xff80000072727808 */ /* 0x000fe40004000000 */
[----:B------:R-:W-:Y:S01]  /*2a10*/  ISETP.GE.AND P0, PT, R20, R37, PT ;  /* 0x000000251400720c */ /* 0x000fe20003f06270 */
[----:B------:R-:W-:Y:S01]  /*2a20*/  MUFU.TANH R116, R116 ;  /* 0x0000007400747308 */ /* 0x000fe20000002400 */
[----:B--2---:R-:W-:Y:S02]  /*2a30*/  IADD3 R32, R36, -0x17, RZ ;  /* 0xffffffe924207810 */ /* 0x004fe40007ffe0ff */
[----:B----4-:R-:W-:Y:S02]  /*2a40*/  FSEL R120, R120, -INF , !P0 ;  /* 0xff80000078787808 */ /* 0x010fe40004000000 */
[----:B------:R-:W-:-:S02]  /*2a50*/  FSEL R108, R108, -INF , !P1 ;  /* 0xff8000006c6c7808 */ /* 0x000fc40004800000 */
[----:B------:R-:W-:Y:S01]  /*2a60*/  ISETP.GE.AND P0, PT, R28, 0x2, PT ;  /* 0x000000021c00780c */ /* 0x000fe20003f06270 */
[----:B------:R-:W2:Y:S01]  /*2a70*/  MUFU.TANH R14, R14 ;  /* 0x0000000e000e7308 */ /* 0x000ea20000002400 */
[----:B------:R-:W-:Y:S02]  /*2a80*/  ISETP.GE.AND P1, PT, R32, R37, PT ;  /* 0x000000252000720c */ /* 0x000fe40003f26270 */
[----:B------:R-:W-:Y:S02]  /*2a90*/  IADD3 R22, R36, -0x10, RZ ;  /* 0xfffffff024167810 */ /* 0x000fe40007ffe0ff */
[----:B------:R-:W-:Y:S02]  /*2aa0*/  FSEL R123, R123, -INF , !P2 ;  /* 0xff8000007b7b7808 */ /* 0x000fe40005000000 */
[----:B-----5:R-:W-:Y:S01]  /*2ab0*/  FSEL R121, R121, -INF , !P3 ;  /* 0xff80000079797808 */ /* 0x020fe20005800000 */
[----:B------:R-:W4:Y:S01]  /*2ac0*/  MUFU.TANH R25, R25 ;  /* 0x0000001900197308 */ /* 0x000f220000002400 */
[----:B------:R-:W-:-:S02]  /*2ad0*/  FSEL R112, R112, -INF , !P1 ;  /* 0xff80000070707808 */ /* 0x000fc40004800000 */
[----:B------:R-:W-:Y:S01]  /*2ae0*/  IADD3 R18, R36, -0x8, RZ ;  /* 0xfffffff824127810 */ /* 0x000fe20007ffe0ff */
[----:B------:R-:W-:Y:S01]  /*2af0*/  BAR.SYNC.DEFER_BLOCKING 0x0 ;  /* 0x0000000000007b1d */ /* 0x000fe20000010000 */
[----:B------:R-:W-:Y:S02]  /*2b00*/  ISETP.GE.AND P2, PT, R22, R37, PT ;  /* 0x000000251600720c */ /* 0x000fe40003f46270 */
[-C--:B------:R-:W-:Y:S02]  /*2b10*/  ISETP.GE.AND P3, PT, R32, R31.reuse, PT ;  /* 0x0000001f2000720c */ /* 0x080fe40003f66270 */
[----:B------:R-:W-:Y:S01]  /*2b20*/  ISETP.GE.AND P1, PT, R22, R31, PT ;  /* 0x0000001f1600720c */ /* 0x000fe20003f26270 */
[----:B------:R-:W5:Y:S01]  /*2b30*/  MUFU.TANH R24, R24 ;  /* 0x0000001800187308 */ /* 0x000f620000002400 */
[----:B------:R-:W-:Y:S02]  /*2b40*/  IADD3 R36, R36, -0x7, RZ ;  /* 0xfffffff924247810 */ /* 0x000fe40007ffe0ff */
[----:B------:R-:W-:-:S02]  /*2b50*/  FSEL R113, R113, -INF , !P5 ;  /* 0xff80000071717808 */ /* 0x000fc40006800000 */
[----:B-1----:R-:W-:Y:S02]  /*2b60*/  FSEL R110, R110, -INF , !P4 ;  /* 0xff8000006e6e7808 */ /* 0x002fe40006000000 */
[----:B------:R-:W-:Y:S02]  /*2b70*/  FSEL R115, R115, -INF , !P3 ;  /* 0xff80000073737808 */ /* 0x000fe40005800000 */
[----:B------:R-:W-:Y:S02]  /*2b80*/  FSEL R122, R122, -INF , !P2 ;  /* 0xff8000007a7a7808 */ /* 0x000fe40005000000 */
[----:B---3--:R-:W-:Y:S02]  /*2b90*/  FSEL R117, R117, -INF , !P1 ;  /* 0xff80000075757808 */ /* 0x008fe40004800000 */
[-C--:B------:R-:W-:Y:S02]  /*2ba0*/  ISETP.GE.AND P5, PT, R18, R37.reuse, PT ;  /* 0x000000251200720c */ /* 0x080fe40003fa6270 */
[----:B------:R-:W-:-:S02]  /*2bb0*/  ISETP.GE.AND P4, PT, R36, R37, PT ;  /* 0x000000252400720c */ /* 0x000fc40003f86270 */
[-C--:B------:R-:W-:Y:S02]  /*2bc0*/  ISETP.GE.AND P3, PT, R20, R31.reuse, PT ;  /* 0x0000001f1400720c */ /* 0x080fe40003f66270 */
[-C--:B------:R-:W-:Y:S02]  /*2bd0*/  ISETP.GE.AND P2, PT, R18, R31.reuse, PT ;  /* 0x0000001f1200720c */ /* 0x080fe40003f46270 */
[----:B------:R-:W-:Y:S02]  /*2be0*/  ISETP.GE.AND P1, PT, R36, R31, PT ;  /* 0x0000001f2400720c */ /* 0x000fe40003f26270 */
[----:B--2---:R-:W-:Y:S02]  /*2bf0*/  FSEL R27, R14, -INF , !P3 ;  /* 0xff8000000e1b7808 */ /* 0x004fe40005800000 */
[----:B------:R-:W-:Y:S02]  /*2c00*/  FSEL R118, R118, -INF , !P5 ;  /* 0xff80000076767808 */ /* 0x000fe40006800000 */
[----:B------:R-:W-:-:S02]  /*2c10*/  FSEL R116, R116, -INF , !P4 ;  /* 0xff80000074747808 */ /* 0x000fc40006000000 */
[----:B----4-:R-:W-:Y:S02]  /*2c20*/  FSEL R25, R25, -INF , !P2 ;  /* 0xff80000019197808 */ /* 0x010fe40005000000 */
[----:B-----5:R-:W-:Y:S01]  /*2c30*/  FSEL R24, R24, -INF , !P1 ;  /* 0xff80000018187808 */ /* 0x020fe20004800000 */
        /* <DEDUP_REMOVED lines=60> */
.L_x_6424:
[----:B------:R-:W-:-:S04]  /*3000*/  ULEA UR6, -UR6, URZ, 0x6 ;  /* 0x0000003f06067291 */ /* 0x000fc8000f8e313f */
[----:B------:R-:W-:Y:S02]  /*3010*/  USHF.R.S32.HI UR4, URZ, 0x1f, UR6 ;  /* 0x0000001f3f047899 */ /* 0x000fe40008011406 */
[----:B------:R-:W-:-:S04]  /*3020*/  MOV R3, UR6 ;  /* 0x0000000600037c02 */ /* 0x000fc80008000f00 */
[----:B------:R-:W-:Y:S02]  /*3030*/  MOV R4, UR4 ;  /* 0x0000000400047c02 */ /* 0x000fe40008000f00 */
.L_x_6425:
        /* <DEDUP_REMOVED lines=20> */
.L_x_6423:
        /* <DEDUP_REMOVED lines=27> */
[----:B-1----:R-:W-:Y:S02]  /*3330*/  FMNMX.FTZ R17, R25, R4, !PT ;  /* 0x0000000419117209 */ /* 0x002fe40007810000 */
[----:B------:R-:W-:Y:S02]  /*3340*/  FMNMX.FTZ R14, R116, R3, !PT ;  /* 0x00000003740e7209 */ /* 0x000fe40007810000 */
        /* <DEDUP_REMOVED lines=36> */
[----:B------:R-:W2:Y:S01]  /*3590*/  MUFU.EX2 R105, R105 ;  /* 0x0000006900697308 */ /* 0x000ea20000000800 */
[--C-:B------:R-:W-:Y:S01]  /*35a0*/  FFMA.FTZ R101, R6, c[0x0][0x23c], -R119.reuse ;  /* 0x00008f0006657a23 */ /* 0x100fe20000010877 */
[----:B------:R-:W-:Y:S01]  /*35b0*/  LDSM.16.MT88.4 R16, [R142+0x8800] ;  /* 0x008800008e10783b */ /* 0x000fe20000004200 */
[--C-:B------:R-:W-:Y:S02]  /*35c0*/  FFMA.FTZ R30, R10, c[0x0][0x23c], -R119.reuse ;  /* 0x00008f000a1e7a23 */ /* 0x100fe40000010877 */
[----:B------:R-:W-:Y:S01]  /*35d0*/  FFMA.FTZ R31, R8, c[0x0][0x23c], -R119 ;  /* 0x00008f00081f7a23 */ /* 0x000fe20000010877 */
[----:B------:R-:W3:Y:S01]  /*35e0*/  LDSM.16.MT88.4 R4, [R140+0xa000] ;  /* 0x00a000008c04783b */ /* 0x000ee20000004200 */
[--C-:B------:R-:W-:Y:S01]  /*35f0*/  FFMA.FTZ R34, R13, c[0x0][0x23c], -R26.reuse ;  /* 0x00008f000d227a23 */ /* 0x100fe2000001081a */
[----:B------:R-:W-:Y:S01]  /*3600*/  MUFU.EX2 R103, R103 ;  /* 0x0000006700677308 */ /* 0x000fe20000000800 */
[----:B------:R-:W-:-:S02]  /*3610*/  FFMA.FTZ R29, R15, c[0x0][0x23c], -R26 ;  /* 0x00008f000f1d7a23 */ /* 0x000fc4000001081a */
[--C-:B------:R-:W-:Y:S01]  /*3620*/  FFMA.FTZ R33, R11, c[0x0][0x23c], -R26.reuse ;  /* 0x00008f000b217a23 */ /* 0x100fe2000001081a */
[----:B------:R-:W4:Y:S01]  /*3630*/  LDSM.16.MT88.4 R12, [R141+0x8800] ;  /* 0x008800008d0c783b */ /* 0x000f220000004200 */
[----:B------:R-:W-:Y:S02]  /*3640*/  FFMA.FTZ R0, R9, c[0x0][0x23c], -R26 ;  /* 0x00008f0009007a23 */ /* 0x000fe4000001081a */
[--C-:B------:R-:W-:Y:S01]  /*3650*/  FFMA.FTZ R2, R2, c[0x0][0x23c], -R119.reuse ;  /* 0x00008f0002027a23 */ /* 0x100fe20000010877 */
[----:B------:R-:W5:Y:S01]  /*3660*/  MUFU.EX2 R32, R32 ;  /* 0x0000002000207308 */ /* 0x000f620000000800 */
[----:B------:R-:W1:Y:S01]  /*3670*/  LDSM.16.MT88.4 R8, [R140+0x8800] ;  /* 0x008800008c08783b */ /* 0x000e620000004200 */
[----:B--2---:R-:W-:Y:S01]  /*3680*/  F2FP.PACK_AB R64, R102, R105 ;  /* 0x000000696640723e */ /* 0x004fe200000000ff */
        /* <DEDUP_REMOVED lines=8> */
[----:B------:R-:W2:Y:S01]  /*3710*/  MUFU.EX2 R106, R106 ;  /* 0x0000006a006a7308 */ /* 0x000ea20000000800 */
        /* <DEDUP_REMOVED lines=20> */
[----:B------:R-:W2:Y:S01]  /*3860*/  MUFU.EX2 R30, R30 ;  /* 0x0000001e001e7308 */ /* 0x000ea20000000800 */
[----:B------:R-:W-:-:S04]  /*3870*/  FADD.FTZ R104, R104, R107 ;  /* 0x0000006b68687221 */ /* 0x000fc80000010000 */
[----:B------:R-:W-:Y:S01]  /*3880*/  FADD.FTZ R35, R35, R104 ;  /* 0x0000006823237221 */ /* 0x000fe20000010000 */
[C---:B------:R-:W-:Y:S02]  /*3890*/  HMMA.16816.F32 R88, R64.reuse, R84, RZ ;  /* 0x000000544058723c */ /* 0x040fe400000018ff */
[----:B------:R-:W-:Y:S06]  /*38a0*/  MUFU.EX2 R31, R31 ;  /* 0x0000001f001f7308 */ /* 0x000fec0000000800 */
[C---:B------:R-:W-:Y:S02]  /*38b0*/  HMMA.16816.F32 R80, R64.reuse, R76, RZ ;  /* 0x0000004c4050723c */ /* 0x040fe400000018ff */
[----:B------:R-:W-:Y:S06]  /*38c0*/  MUFU.EX2 R2, R2 ;  /* 0x0000000200027308 */ /* 0x000fec0000000800 */
[C---:B-1----:R-:W-:Y:S02]  /*38d0*/  HMMA.16816.F32 R72, R64.reuse, R68, RZ ;  /* 0x000000444048723c */ /* 0x042fe400000018ff */
[----:B------:R-:W-:Y:S06]  /*38e0*/  MUFU.EX2 R34, R34 ;  /* 0x0000002200227308 */ /* 0x000fec0000000800 */
[C---:B------:R-:W-:Y:S02]  /*38f0*/  HMMA.16816.F32 R84, R64.reuse, R86, RZ ;  /* 0x000000564054723c */ /* 0x040fe400000018ff */
[----:B------:R-:W1:Y:S06]  /*3900*/  MUFU.EX2 R29, R29 ;  /* 0x0000001d001d7308 */ /* 0x000e6c0000000800 */
        /* <DEDUP_REMOVED lines=43> */
[----:B------:R-:W3:Y:S06]  /*3bc0*/  MUFU.EX2 R117, R117 ;  /* 0x0000007500757308 */ /* 0x000eec0000000800 */
[C---:B------:R-:W-:Y:S01]  /*3bd0*/  HMMA.16816.F32 R76, R4.reuse, R14, R76 ;  /* 0x0000000e044c723c */ /* 0x040fe2000000184c */
[----:B------:R-:W4:Y:S01]  /*3be0*/  LDSM.16.MT88.4 R12, [R141+0xa800] ;  /* 0x00a800008d0c783b */ /* 0x000f220000004200 */
[----:B------:R-:W-:Y:S06]  /*3bf0*/  MUFU.EX2 R119, R119 ;  /* 0x0000007700777308 */ /* 0x000fec0000000800 */
[C---:B------:R-:W-:Y:S02]  /*3c00*/  HMMA.16816.F32 R72, R4.reuse, R8, R72 ;  /* 0x000000080448723c */ /* 0x040fe40000001848 */
[----:B------:R-:W5:Y:S06]  /*3c10*/  MUFU.EX2 R166, R166 ;  /* 0x000000a600a67308 */ /* 0x000f6c0000000800 */
        /* <DEDUP_REMOVED lines=11> */
[C---:B-1----:R-:W-:Y:S08]  /*3cd0*/  HMMA.16816.F32 R60, R4.reuse, R8, R60 ;  /* 0x00000008043c723c */ /* 0x042ff0000000183c */
[C---:B------:R-:W-:Y:S01]  /*3ce0*/  HMMA.16816.F32 R64, R4.reuse, R10, R64 ;  /* 0x0000000a0440723c */ /* 0x040fe20000001840 */
[----:B------:R-:W1:Y:S07]  /*3cf0*/  LDSM.16.MT88.4 R8, [R140+0x9000] ;  /* 0x009000008c08783b */ /* 0x000e6e0000004200 */
        /* <DEDUP_REMOVED lines=60> */
[C---:B------:R-:W-:Y:S08]  /*40c0*/  HMMA.16816.F32 R80, R4.reuse, R24, R80 ;  /* 0x000000180450723c */ /* 0x040ff00000001850 */
[C---:B------:R-:W-:Y:S08]  /*40d0*/  HMMA.16816.F32 R76, R4.reuse, R26, R76 ;  /* 0x0000001a044c723c */ /* 0x040ff0000000184c */
[C---:B---3--:R-:W-:Y:S08]  /*40e0*/  HMMA.16816.F32 R72, R4.reuse, R20, R72 ;  /* 0x000000140448723c */ /* 0x048ff00000001848 */
[C---:B------:R-:W-:Y:S08]  /*40f0*/  HMMA.16816.F32 R68, R4.reuse, R22, R68 ;  /* 0x000000160444723c */ /* 0x040ff00000001844 */
[C---:B--2---:R-:W-:Y:S08]  /*4100*/  HMMA.16816.F32 R44, R4.reuse, R16, R44 ;  /* 0x00000010042c723c */ /* 0x044ff0000000182c */
[C---:B------:R-:W-:Y:S08]  /*4110*/  HMMA.16816.F32 R48, R4.reuse, R18, R48 ;  /* 0x000000120430723c */ /* 0x040ff00000001830 */
[C---:B----4-:R-:W-:Y:S08]  /*4120*/  HMMA.16816.F32 R52, R4.reuse, R12, R52 ;  /* 0x0000000c0434723c */ /* 0x050ff00000001834 */
[C---:B------:R-:W-:Y:S08]  /*4130*/  HMMA.16816.F32 R56, R4.reuse, R14, R56 ;  /* 0x0000000e0438723c */ /* 0x040ff00000001838 */
[C---:B-1----:R-:W-:Y:S08]  /*4140*/  HMMA.16816.F32 R60, R4.reuse, R8, R60 ;  /* 0x00000008043c723c */ /* 0x042ff0000000183c */
        /* <DEDUP_REMOVED lines=10> */
.L_x_6430:
        /* <DEDUP_REMOVED lines=64> */
.L_x_6427:
        /* <DEDUP_REMOVED lines=11> */
[----:B------:R-:W-:Y:S02]  /*46a0*/  IADD3 R168, P0, R2, UR9, RZ ;  /* 0x0000000902a87c10 */ /* 0x000fe4000ff1e0ff */
[----:B------:R1:W-:Y:S02]  /*46b0*/  LDGSTS.E.BYPASS.LTC128B.128 [R157+0xa000], [R152.64+0x80] ;  /* 0x0a000080989d7fae */ /* 0x0003e4000b901d4a */
[----:B------:R-:W-:Y:S02]  /*46c0*/  IADD3.X R169, R3, UR5, RZ, P0, !PT ;  /* 0x0000000503a97c10 */ /* 0x000fe400087fe4ff */
[----:B------:R-:W-:Y:S03]  /*46d0*/  ISETP.GE.AND P0, PT, R165, 0x1, PT ;  /* 0x00000001a500780c */ /* 0x000fe60003f06270 */
[----:B------:R2:W-:Y:S07]  /*46e0*/  LDGSTS.E.BYPASS.LTC128B.128 [R157+0x8800], [R100.64] ;  /* 0x08800000649d7fae */ /* 0x0005ee000b901d4a */
[----:B------:R2:W-:Y:S07]  /*46f0*/  LDGSTS.E.BYPASS.LTC128B.128 [R157+0xa800], [R100.64+0x80] ;  /* 0x0a800080649d7fae */ /* 0x0005ee000b901d4a */
[----:B------:R3:W-:Y:S07]  /*4700*/  LDGSTS.E.BYPASS.LTC128B.128 [R157+0x9000], [R2.64] ;  /* 0x09000000029d7fae */ /* 0x0007ee000b901d4a */
[----:B------:R3:W-:Y:S07]  /*4710*/  LDGSTS.E.BYPASS.LTC128B.128 [R157+0xb000], [R2.64+0x80] ;  /* 0x0b000080029d7fae */ /* 0x0007ee000b901d4a */
[----:B------:R4:W-:Y:S07]  /*4720*/  LDGSTS.E.BYPASS.LTC128B.128 [R157+0x9800], [R168.64] ;  /* 0x09800000a89d7fae */ /* 0x0009ee000b901d4a */
[----:B------:R4:W-:Y:S07]  /*4730*/  LDGSTS.E.BYPASS.LTC128B.128 [R157+0xb800], [R168.64+0x80] ;  /* 0x0b800080a89d7fae */ /* 0x0009ee000b901d4a */
[----:B------:R-:W-:Y:S07]  /*4740*/  LDSM.16.M88.4 R104, [R150] ;  /* 0x000000009668783b */ /* 0x000fee0000000200 */
[----:B------:R-:W5:Y:S07]  /*4750*/  LDSM.16.M88.4 R108, [R149] ;  /* 0x00000000956c783b */ /* 0x000f6e0000000200 */
[----:B------:R-:W1:Y:S07]  /*4760*/  LDSM.16.M88.4 R112, [R149+0x800] ;  /* 0x000800009570783b */ /* 0x000e6e0000000200 */
[----:B------:R-:W1:Y:S07]  /*4770*/  LDSM.16.M88.4 R116, [R149+0x1000] ;  /* 0x001000009574783b */ /* 0x000e6e0000000200 */
[----:B------:R-:W0:Y:S07]  /*4780*/  LDGDEPBAR ;  /* 0x00000000000079af */ /* 0x000e2e0000000000 */
[----:B------:R-:W2:Y:S07]  /*4790*/  LDSM.16.M88.4 R120, [R149+0x1800] ;  /* 0x001800009578783b */ /* 0x000eae0000000200 */
[----:B------:R-:W-:Y:S01]  /*47a0*/  LDSM.16.M88.4 R124, [R148] ;  /* 0x00000000947c783b */ /* 0x000fe20000000200 */
[C---:B-----5:R-:W-:Y:S06]  /*47b0*/  HMMA.16816.F32 R4, R104.reuse, R108, RZ ;  /* 0x0000006c6804723c */ /* 0x060fec00000018ff */
[----:B------:R-:W5:Y:S02]  /*47c0*/  LDSM.16.M88.4 R128, [R147] ;  /* 0x000000009380783b */ /* 0x000f640000000200 */
[C---:B------:R-:W-:Y:S05]  /*47d0*/  HMMA.16816.F32 R8, R104.reuse, R110, RZ ;  /* 0x0000006e6808723c */ /* 0x040fea00000018ff */
[----:B------:R-:W3:Y:S03]  /*47e0*/  LDSM.16.M88.4 R108, [R139] ;  /* 0x000000008b6c783b */ /* 0x000ee60000000200 */
[C---:B-1----:R-:W-:Y:S08]  /*47f0*/  HMMA.16816.F32 R12, R104.reuse, R112, RZ ;  /* 0x00000070680c723c */ /* 0x042ff000000018ff */
[C---:B------:R-:W-:Y:S01]  /*4800*/  HMMA.16816.F32 R16, R104.reuse, R114, RZ ;  /* 0x000000726810723c */ /* 0x040fe200000018ff */
[----:B------:R-:W1:Y:S07]  /*4810*/  LDSM.16.M88.4 R112, [R138] ;  /* 0x000000008a70783b */ /* 0x000e6e0000000200 */
[C---:B------:R-:W-:Y:S08]  /*4820*/  HMMA.16816.F32 R20, R104.reuse, R116, RZ ;  /* 0x000000746814723c */ /* 0x040ff000000018ff */
[C---:B------:R-:W-:Y:S01]  /*4830*/  HMMA.16816.F32 R24, R104.reuse, R118, RZ ;  /* 0x000000766818723c */ /* 0x040fe200000018ff */
[----:B------:R-:W-:Y:S07]  /*4840*/  LDSM.16.M88.4 R116, [R146] ;  /* 0x000000009274783b */ /* 0x000fee0000000200 */
[C---:B--2---:R-:W-:Y:S08]  /*4850*/  HMMA.16816.F32 R28, R104.reuse, R120, RZ ;  /* 0x00000078681c723c */ /* 0x044ff000000018ff */
[----:B------:R-:W-:Y:S01]  /*4860*/  HMMA.16816.F32 R32, R104, R122, RZ ;  /* 0x0000007a6820723c */ /* 0x000fe200000018ff */
[----:B------:R-:W2:Y:S07]  /*4870*/  LDSM.16.M88.4 R104, [R137] ;  /* 0x000000008968783b */ /* 0x000eae0000000200 */
[C---:B-----5:R-:W-:Y:S01]  /*4880*/  HMMA.16816.F32 R4, R124.reuse, R128, R4 ;  /* 0x000000807c04723c */ /* 0x060fe20000001804 */
[----:B------:R-:W5:Y:S07]  /*4890*/  LDSM.16.M88.4 R120, [R145] ;  /* 0x000000009178783b */ /* 0x000f6e0000000200 */
[C---:B------:R-:W-:Y:S01]  /*48a0*/  HMMA.16816.F32 R8, R124.reuse, R130, R8 ;  /* 0x000000827c08723c */ /* 0x040fe20000001808 */
[----:B------:R-:W4:Y:S07]  /*48b0*/  LDSM.16.M88.4 R128, [R145+0x800] ;  /* 0x000800009180783b */ /* 0x000f2e0000000200 */
[C---:B---3--:R-:W-:Y:S08]  /*48c0*/  HMMA.16816.F32 R12, R124.reuse, R108, R12 ;  /* 0x0000006c7c0c723c */ /* 0x048ff0000000180c */
[C---:B------:R-:W-:Y:S01]  /*48d0*/  HMMA.16816.F32 R16, R124.reuse, R110, R16 ;  /* 0x0000006e7c10723c */ /* 0x040fe20000001810 */
[----:B------:R-:W-:Y:S07]  /*48e0*/  LDSM.16.M88.4 R108, [R145+0x1800] ;  /* 0x00180000916c783b */ /* 0x000fee0000000200 */
[C---:B-1----:R-:W-:Y:S08]  /*48f0*/  HMMA.16816.F32 R20, R124.reuse, R112, R20 ;  /* 0x000000707c14723c */ /* 0x042ff00000001814 */
[C---:B------:R-:W-:Y:S01]  /*4900*/  HMMA.16816.F32 R24, R124.reuse, R114, R24 ;  /* 0x000000727c18723c */ /* 0x040fe20000001818 */
[----:B------:R-:W-:Y:S07]  /*4910*/  LDSM.16.M88.4 R112, [R144] ;  /* 0x000000009070783b */ /* 0x000fee0000000200 */
[C---:B--2---:R-:W-:Y:S08]  /*4920*/  HMMA.16816.F32 R28, R124.reuse, R104, R28 ;  /* 0x000000687c1c723c */ /* 0x044ff0000000181c */
[----:B------:R-:W-:Y:S01]  /*4930*/  HMMA.16816.F32 R32, R124, R106, R32 ;  /* 0x0000006a7c20723c */ /* 0x000fe20000001820 */
[----:B------:R-:W1:Y:S07]  /*4940*/  LDSM.16.M88.4 R104, [R145+0x1000] ;  /* 0x001000009168783b */ /* 0x000e6e0000000200 */
[C---:B-----5:R-:W-:Y:S01]  /*4950*/  HMMA.16816.F32 R4, R116.reuse, R120, R4 ;  /* 0x000000787404723c */ /* 0x060fe20000001804 */
[----:B------:R-:W2:Y:S07]  /*4960*/  LDSM.16.M88.4 R124, [R136] ;  /* 0x00000000887c783b */ /* 0x000eae0000000200 */
        /* <DEDUP_REMOVED lines=10> */
[----:B------:R-:W-:Y:S07]  /*4a10*/  LDSM.16.M88.4 R108, [R150+0x2000] ;  /* 0x00200000966c783b */ /* 0x000fee0000000200 */
[C---:B--2---:R-:W-:Y:S01]  /*4a20*/  HMMA.16816.F32 R4, R112.reuse, R124, R4 ;  /* 0x0000007c7004723c */ /* 0x044fe20000001804 */
[----:B------:R-:W2:Y:S07]  /*4a30*/  LDSM.16.M88.4 R116, [R149+0x2000] ;  /* 0x002000009574783b */ /* 0x000eae0000000200 */
        /* <DEDUP_REMOVED lines=10> */
[----:B------:R-:W-:Y:S07]  /*4ae0*/  LDSM.16.M88.4 R104, [R148+0x2000] ;  /* 0x002000009468783b */ /* 0x000fee0000000200 */
[C---:B--2---:R-:W-:Y:S01]  /*4af0*/  HMMA.16816.F32 R4, R108.reuse, R116, R4 ;  /* 0x000000746c04723c */ /* 0x044fe20000001804 */
[----:B------:R-:W1:Y:S07]  /*4b00*/  LDSM.16.M88.4 R112, [R135] ;  /* 0x000000008770783b */ /* 0x000e6e0000000200 */
[C---:B------:R-:W-:Y:S01]  /*4b10*/  HMMA.16816.F32 R8, R108.reuse, R118, R8 ;  /* 0x000000766c08723c */ /* 0x040fe20000001808 */
[----:B------:R-:W2:Y:S07]  /*4b20*/  LDSM.16.M88.4 R116, [R134] ;  /* 0x000000008674783b */ /* 0x000eae0000000200 */
[C---:B-----5:R-:W-:Y:S08]  /*4b30*/  HMMA.16816.F32 R12, R108.reuse, R124, R12 ;  /* 0x0000007c6c0c723c */ /* 0x060ff0000000180c */
[C---:B------:R-:W-:Y:S01]  /*4b40*/  HMMA.16816.F32 R16, R108.reuse, R126, R16 ;  /* 0x0000007e6c10723c */ /* 0x040fe20000001810 */
[----:B------:R-:W5:Y:S07]  /*4b50*/  LDSM.16.M88.4 R124, [R133] ;  /* 0x00000000857c783b */ /* 0x000f6e0000000200 */
[C---:B---3--:R-:W-:Y:S08]  /*4b60*/  HMMA.16816.F32 R20, R108.reuse, R120, R20 ;  /* 0x000000786c14723c */ /* 0x048ff00000001814 */
[C---:B------:R-:W-:Y:S01]  /*4b70*/  HMMA.16816.F32 R24, R108.reuse, R122, R24 ;  /* 0x0000007a6c18723c */ /* 0x040fe20000001818 */
[----:B------:R-:W3:Y:S07]  /*4b80*/  LDSM.16.M88.4 R120, [R132] ;  /* 0x000000008478783b */ /* 0x000eee0000000200 */
[C---:B----4-:R-:W-:Y:S08]  /*4b90*/  HMMA.16816.F32 R28, R108.reuse, R128, R28 ;  /* 0x000000806c1c723c */ /* 0x050ff0000000181c */
[----:B------:R-:W-:Y:S01]  /*4ba0*/  HMMA.16816.F32 R32, R108, R130, R32 ;  /* 0x000000826c20723c */ /* 0x000fe20000001820 */
[----:B------:R-:W-:Y:S07]  /*4bb0*/  LDSM.16.M88.4 R108, [R146+0x2000] ;  /* 0x00200000926c783b */ /* 0x000fee0000000200 */
[----:B------:R-:W4:Y:S01]  /*4bc0*/  LDSM.16.M88.4 R128, [R145+0x2000] ;  /* 0x002000009180783b */ /* 0x000f220000000200 */
        /* <DEDUP_REMOVED lines=8> */
[----:B------:R-:W-:Y:S07]  /*4c50*/  LDSM.16.M88.4 R124, [R136+0x2000] ;  /* 0x00200000887c783b */ /* 0x000fee0000000200 */
[C---:B---3--:R-:W-:Y:S08]  /*4c60*/  HMMA.16816.F32 R28, R104.reuse, R120, R28 ;  /* 0x00000078681c723c */ /* 0x048ff0000000181c */
[----:B------:R-:W-:Y:S01]  /*4c70*/  HMMA.16816.F32 R32, R104, R122, R32 ;  /* 0x0000007a6820723c */ /* 0x000fe20000001820 */
[----:B------:R-:W3:Y:S07]  /*4c80*/  LDSM.16.M88.4 R104, [R145+0x3800] ;  /* 0x003800009168783b */ /* 0x000eee0000000200 */
[----:B------:R-:W5:Y:S01]  /*4c90*/  LDSM.16.M88.4 R120, [R144+0x2000] ;  /* 0x002000009078783b */ /* 0x000f620000000200 */
[C---:B----4-:R-:W-:Y:S08]  /*4ca0*/  HMMA.16816.F32 R4, R108.reuse, R128, R4 ;  /* 0x000000806c04723c */ /* 0x050ff00000001804 */
[C---:B------:R-:W-:Y:S08]  /*4cb0*/  HMMA.16816.F32 R8, R108.reuse, R130, R8 ;  /* 0x000000826c08723c */ /* 0x040ff00000001808 */
[C---:B-1----:R-:W-:Y:S08]  /*4cc0*/  HMMA.16816.F32 R12, R108.reuse, R112, R12 ;  /* 0x000000706c0c723c */ /* 0x042ff0000000180c */
[C---:B------:R-:W-:Y:S08]  /*4cd0*/  HMMA.16816.F32 R16, R108.reuse, R114, R16 ;  /* 0x000000726c10723c */ /* 0x040ff00000001810 */
[C---:B--2---:R-:W-:Y:S08]  /*4ce0*/  HMMA.16816.F32 R20, R108.reuse, R116, R20 ;  /* 0x000000746c14723c */ /* 0x044ff00000001814 */
[C---:B------:R-:W-:Y:S08]  /*4cf0*/  HMMA.16816.F32 R24, R108.reuse, R118, R24 ;  /* 0x000000766c18723c */ /* 0x040ff00000001818 */
[C---:B---3--:R-:W-:Y:S08]  /*4d00*/  HMMA.16816.F32 R28, R108.reuse, R104, R28 ;  /* 0x000000686c1c723c */ /* 0x048ff0000000181c */
[----:B------:R-:W-:Y:S01]  /*4d10*/  HMMA.16816.F32 R32, R108, R106, R32 ;  /* 0x0000006a6c20723c */ /* 0x000fe20000001820 */
[----:B------:R-:W1:Y:S07]  /*4d20*/  LDSM.16.M88.4 R104, [R136+0x2800] ;  /* 0x002800008868783b */ /* 0x000e6e0000000200 */
[----:B------:R-:W2:Y:S01]  /*4d30*/  LDSM.16.M88.4 R108, [R136+0x3000] ;  /* 0x00300000886c783b */ /* 0x000ea20000000200 */
[C---:B-----5:R-:W-:Y:S08]  /*4d40*/  HMMA.16816.F32 R4, R120.reuse, R124, R4 ;  /* 0x0000007c7804723c */ /* 0x060ff00000001804 */
        /* <DEDUP_REMOVED lines=76> */
[----:B--234-:R-:W-:Y:S02]  /*5210*/  ULDC UR6, c[0x0][0x198] ;  /* 0x0000660000067ab9 */ /* 0x01cfe40000000800 */
[----:B------:R-:W-:Y:S04]  /*5220*/  ULEA UR6, -UR6, URZ, 0x6 ;  /* 0x0000003f06067291 */ /* 0x000fe8000f8e313f */
[----:B------:R-:W-:Y:S02]  /*5230*/  USHF.R.S32.HI UR4, URZ, 0x1f, UR6 ;  /* 0x0000001f3f047899 */ /* 0x000fe40008011406 */
[----:B------:R-:W-:Y:S04]  /*5240*/  MOV R6, UR6 ;  /* 0x0000000600067c02 */ /* 0x000fe80008000f00 */
[----:B------:R-:W-:Y:S01]  /*5250*/  MOV R3, UR4 ;  /* 0x0000000400037c02 */ /* 0x000fe20008000f00 */
[----:B------:R-:W-:-:S05]  /*5260*/  @P6 BRA `(.L_x_6429) ;  /* 0x000003b000006947 */ /* 0x000fca0003800000 */
        /* <DEDUP_REMOVED lines=10> */
[----:B------:R-:W-:Y:S02]  /*5310*/  LOP3.LUT R3, R3, c[0x0][0x2d0], RZ, 0x3c, !PT ;  /* 0x0000b40003037a12 */ /* 0x000fe400078e3cff */
[----:B------:R-:W-:Y:S02]  /*5320*/  ISETP.GE.AND P0, PT, R9, RZ, PT ;  /* 0x000000ff0900720c */ /* 0x000fe40003f06270 */
[----:B------:R-:W-:Y:S02]  /*5330*/  ISETP.GE.AND P2, PT, R3, RZ, PT ;  /* 0x000000ff0300720c */ /* 0x000fe40003f46270 */
[----:B------:R-:W-:Y:S01]  /*5340*/  LOP3.LUT R3, RZ, c[0x0][0x2d0], RZ, 0x33, !PT ;  /* 0x0000b400ff037a12 */ /* 0x000fe200078e33ff */
        /* <DEDUP_REMOVED lines=45> */
.L_x_6429:
        /* <DEDUP_REMOVED lines=20> */
.L_x_6428:
        /* <DEDUP_REMOVED lines=152> */
[----:B------:R-:W2:Y:S01]  /*60e0*/  MUFU.EX2 R129, R129 ;  /* 0x0000008100817308 */ /* 0x000ea20000000800 */
[----:B------:R-:W3:Y:S01]  /*60f0*/  LDSM.16.MT88.4 R80, [R143+0xa000] ;  /* 0x00a000008f50783b */ /* 0x000ee20000004200 */
        /* <DEDUP_REMOVED lines=22> */
[----:B------:R-:W1:Y:S01]  /*6260*/  MUFU.EX2 R173, R173 ;  /* 0x000000ad00ad7308 */ /* 0x000e620000000800 */
[--C-:B------:R-:W-:Y:S02]  /*6270*/  FFMA.FTZ R184, R181, c[0x0][0x23c], -R104.reuse ;  /* 0x00008f00b5b87a23 */ /* 0x100fe40000010868 */
[--C-:B------:R-:W-:Y:S02]  /*6280*/  FFMA.FTZ R180, R180, c[0x0][0x23c], -R105.reuse ;  /* 0x00008f00b4b47a23 */ /* 0x100fe40000010869 */
[C---:B---3--:R-:W-:Y:S04]  /*6290*/  HMMA.16816.F32 R36, R96.reuse, R80, R36 ;  /* 0x000000506024723c */ /* 0x048fe80000001824 */
[--C-:B------:R-:W-:Y:S01]  /*62a0*/  FFMA.FTZ R181, R178, c[0x0][0x23c], -R105.reuse ;  /* 0x00008f00b2b57a23 */ /* 0x100fe20000010869 */
[----:B------:R-:W-:Y:S01]  /*62b0*/  MUFU.EX2 R175, R175 ;  /* 0x000000af00af7308 */ /* 0x000fe20000000800 */
[--C-:B------:R-:W-:Y:S02]  /*62c0*/  FFMA.FTZ R178, R179, c[0x0][0x23c], -R104.reuse ;  /* 0x00008f00b3b27a23 */ /* 0x100fe40000010868 */
[C---:B------:R-:W-:Y:S01]  /*62d0*/  HMMA.16816.F32 R40, R96.reuse, R82, R40 ;  /* 0x000000526028723c */ /* 0x040fe20000001828 */
[----:B------:R-:W-:Y:S03]  /*62e0*/  LDSM.16.MT88.4 R80, [R142+0x8800] ;  /* 0x008800008e50783b */ /* 0x000fe60000004200 */
[--C-:B------:R-:W-:Y:S02]  /*62f0*/  FFMA.FTZ R177, R177, c[0x0][0x23c], -R104.reuse ;  /* 0x00008f00b1b17a23 */ /* 0x100fe40000010868 */
[--C-:B------:R-:W-:Y:S01]  /*6300*/  FFMA.FTZ R172, R172, c[0x0][0x23c], -R105.reuse ;  /* 0x00008f00acac7a23 */ /* 0x100fe20000010869 */
[----:B------:R-:W3:Y:S01]  /*6310*/  MUFU.EX2 R176, R176 ;  /* 0x000000b000b07308 */ /* 0x000ee20000000800 */
[--C-:B------:R-:W-:Y:S01]  /*6320*/  FFMA.FTZ R179, R170, c[0x0][0x23c], -R105.reuse ;  /* 0x00008f00aab37a23 */ /* 0x100fe20000010869 */
[C---:B-----5:R-:W-:Y:S03]  /*6330*/  HMMA.16816.F32 R44, R96.reuse, R72, R44 ;  /* 0x00000048602c723c */ /* 0x060fe6000000182c */
[--C-:B------:R-:W-:Y:S02]  /*6340*/  FFMA.FTZ R170, R171, c[0x0][0x23c], -R104.reuse ;  /* 0x00008f00abaa7a23 */ /* 0x100fe40000010868 */
[--C-:B------:R-:W-:Y:S03]  /*6350*/  FFMA.FTZ R169, R169, c[0x0][0x23c], -R104.reuse ;  /* 0x00008f00a9a97a23 */ /* 0x100fe60000010868 */
[----:B------:R-:W-:Y:S01]  /*6360*/  MUFU.EX2 R182, R182 ;  /* 0x000000b600b67308 */ /* 0x000fe20000000800 */
[--C-:B------:R-:W-:Y:S01]  /*6370*/  FFMA.FTZ R168, R168, c[0x0][0x23c], -R105.reuse ;  /* 0x00008f00a8a87a23 */ /* 0x100fe20000010869 */
[C---:B------:R-:W-:Y:S01]  /*6380*/  HMMA.16816.F32 R48, R96.reuse, R74, R48 ;  /* 0x0000004a6030723c */ /* 0x040fe20000001830 */
[----:B------:R-:W5:Y:S02]  /*6390*/  LDSM.16.MT88.4 R72, [R143+0x8800] ;  /* 0x008800008f48783b */ /* 0x000f640000004200 */
[----:B------:R-:W-:Y:S02]  /*63a0*/  FFMA.FTZ R105, R153, c[0x0][0x23c], -R105 ;  /* 0x00008f0099697a23 */ /* 0x000fe40000010869 */
[--C-:B------:R-:W-:Y:S03]  /*63b0*/  FFMA.FTZ R102, R102, c[0x0][0x23c], -R104.reuse ;  /* 0x00008f0066667a23 */ /* 0x100fe60000010868 */
[C---:B------:R-:W-:Y:S01]  /*63c0*/  HMMA.16816.F32 R52, R96.reuse, R68, R52 ;  /* 0x000000446034723c */ /* 0x040fe20000001834 */
[----:B------:R-:W-:Y:S03]  /*63d0*/  MUFU.EX2 R185, R185 ;  /* 0x000000b900b97308 */ /* 0x000fe60000000800 */
[----:B------:R-:W-:Y:S02]  /*63e0*/  FFMA.FTZ R104, R101, c[0x0][0x23c], -R104 ;  /* 0x00008f0065687a23 */ /* 0x000fe40000010868 */
[----:B------:R-:W-:Y:S01]  /*63f0*/  FFMA.FTZ R127, R2, R167, R127 ;  /* 0x000000a7027f7223 */ /* 0x000fe2000001007f */
[----:B--2---:R-:W-:Y:S01]  /*6400*/  F2FP.PACK_AB R68, R129, R128 ;  /* 0x000000808144723e */ /* 0x004fe200000000ff */
[C---:B------:R-:W-:Y:S03]  /*6410*/  HMMA.16816.F32 R56, R96.reuse, R70, R56 ;  /* 0x000000466038723c */ /* 0x040fe60000001838 */
[----:B------:R-:W-:Y:S01]  /*6420*/  MUFU.EX2 R183, R183 ;  /* 0x000000b700b77308 */ /* 0x000fe20000000800 */
[----:B----4-:R-:W-:Y:S01]  /*6430*/  F2FP.PACK_AB R69, R131, R130 ;  /* 0x000000828345723e */ /* 0x010fe200000000ff */
[----:B------:R-:W-:Y:S02]  /*6440*/  FFMA.FTZ R123, R0, R166, R123 ;  /* 0x000000a6007b7223 */ /* 0x000fe4000001007b */
[----:B-1----:R-:W-:Y:S01]  /*6450*/  F2FP.PACK_AB R70, R173, R174 ;  /* 0x000000aead46723e */ /* 0x002fe200000000ff */
[C---:B------:R-:W-:Y:S04]  /*6460*/  HMMA.16816.F32 R60, R96.reuse, R76, R60 ;  /* 0x0000004c603c723c */ /* 0x040fe8000000183c */
[----:B---3--:R-:W-:Y:S01]  /*6470*/  F2FP.PACK_AB R71, R176, R175 ;  /* 0x000000afb047723e */ /* 0x008fe200000000ff */
[----:B------:R-:W-:Y:S01]  /*6480*/  MUFU.EX2 R184, R184 ;  /* 0x000000b800b87308 */ /* 0x000fe20000000800 */
[----:B------:R-:W-:Y:S02]  /*6490*/  FADD.FTZ R126, R126, R127 ;  /* 0x0000007f7e7e7221 */ /* 0x000fe40000010000 */
[----:B------:R-:W-:Y:S01]  /*64a0*/  HMMA.16816.F32 R64, R96, R78, R64 ;  /* 0x0000004e6040723c */ /* 0x000fe20000001840 */
[----:B------:R-:W1:Y:S03]  /*64b0*/  LDSM.16.MT88.4 R76, [R143+0xa800] ;  /* 0x00a800008f4c783b */ /* 0x000e660000004200 */
[----:B------:R-:W-:Y:S02]  /*64c0*/  FADD.FTZ R122, R122, R123 ;  /* 0x0000007b7a7a7221 */ /* 0x000fe40000010000 */
[----:B------:R-:W-:Y:S01]  /*64d0*/  FADD.FTZ R125, R125, R126 ;  /* 0x0000007e7d7d7221 */ /* 0x000fe20000010000 */
[----:B------:R-:W-:Y:S01]  /*64e0*/  MUFU.EX2 R180, R180 ;  /* 0x000000b400b47308 */ /* 0x000fe20000000800 */
[C---:B-----5:R-:W-:Y:S05]  /*64f0*/  HMMA.16816.F32 R4, R68.reuse, R72, R4 ;  /* 0x000000484404723c */ /* 0x060fea0000001804 */
[----:B------:R-:W-:Y:S03]  /*6500*/  FADD.FTZ R125, R124, R125 ;  /* 0x0000007d7c7d7221 */ /* 0x000fe60000010000 */
[C---:B------:R-:W-:Y:S01]  /*6510*/  HMMA.16816.F32 R8, R68.reuse, R74, R8 ;  /* 0x0000004a4408723c */ /* 0x040fe20000001808 */
[----:B------:R-:W2:Y:S01]  /*6520*/  LDSM.16.MT88.4 R72, [R142+0xa800] ;  /* 0x00a800008e48783b */ /* 0x000ea20000004200 */
[----:B------:R-:W-:Y:S02]  /*6530*/  MUFU.EX2 R181, R181 ;  /* 0x000000b500b57308 */ /* 0x000fe40000000800 */
[----:B------:R-:W-:Y:S04]  /*6540*/  FADD.FTZ R128, R128, R125 ;  /* 0x0000007d80807221 */ /* 0x000fe80000010000 */
[C---:B------:R-:W-:Y:S04]  /*6550*/  HMMA.16816.F32 R12, R68.reuse, R80, R12 ;  /* 0x00000050440c723c */ /* 0x040fe8000000180c */
[----:B------:R-:W-:Y:S01]  /*6560*/  MUFU.EX2 R178, R178 ;  /* 0x000000b200b27308 */ /* 0x000fe20000000800 */
[----:B------:R-:W-:Y:S03]  /*6570*/  FADD.FTZ R129, R129, R128 ;  /* 0x0000008081817221 */ /* 0x000fe60000010000 */
[C---:B------:R-:W-:Y:S01]  /*6580*/  HMMA.16816.F32 R16, R68.reuse, R82, R16 ;  /* 0x000000524410723c */ /* 0x040fe20000001810 */
[----:B------:R-:W3:Y:S03]  /*6590*/  LDSM.16.MT88.4 R80, [R141+0xa800] ;  /* 0x00a800008d50783b */ /* 0x000ee60000004200 */
[----:B------:R-:W-:Y:S02]  /*65a0*/  FADD.FTZ R174, R174, R129 ;  /* 0x00000081aeae7221 */ /* 0x000fe40000010000 */
[----:B------:R-:W-:Y:S02]  /*65b0*/  MUFU.EX2 R177, R177 ;  /* 0x000000b100b17308 */ /* 0x000fe40000000800 */
[C---:B------:R-:W-:Y:S04]  /*65c0*/  HMMA.16816.F32 R20, R68.reuse, R84, R20 ;  /* 0x000000544414723c */ /* 0x040fe80000001814 */
[----:B------:R-:W-:Y:S04]  /*65d0*/  FADD.FTZ R173, R173, R174 ;  /* 0x000000aeadad7221 */ /* 0x000fe80000010000 */
[C---:B------:R-:W-:Y:S01]  /*65e0*/  HMMA.16816.F32 R24, R68.reuse, R86, R24 ;  /* 0x000000564418723c */ /* 0x040fe20000001818 */
[----:B------:R-:W-:Y:S01]  /*65f0*/  LDSM.16.MT88.4 R84, [R143+0x9000] ;  /* 0x009000008f54783b */ /* 0x000fe20000004200 */
[----:B------:R-:W-:Y:S06]  /*6600*/  MUFU.EX2 R172, R172 ;  /* 0x000000ac00ac7308 */ /* 0x000fec0000000800 */
[C---:B------:R-:W-:Y:S04]  /*6610*/  HMMA.16816.F32 R28, R68.reuse, R88, R28 ;  /* 0x00000058441c723c */ /* 0x040fe8000000181c */
        /* <DEDUP_REMOVED lines=8> */
[C---:B--2---:R-:W-:Y:S04]  /*66a0*/  HMMA.16816.F32 R44, R68.reuse, R72, R44 ;  /* 0x00000048442c723c */ /* 0x044fe8000000182c */
[----:B------:R-:W-:Y:S04]  /*66b0*/  MUFU.EX2 R168, R168 ;  /* 0x000000a800a87308 */ /* 0x000fe80000000800 */
[C---:B------:R-:W-:Y:S01]  /*66c0*/  HMMA.16816.F32 R48, R68.reuse, R74, R48 ;  /* 0x0000004a4430723c */ /* 0x040fe20000001830 */
[----:B------:R-:W2:Y:S05]  /*66d0*/  LDSM.16.MT88.4 R72, [R141+0x9000] ;  /* 0x009000008d48783b */ /* 0x000eaa0000004200 */
[----:B------:R4:W5:Y:S02]  /*66e0*/  MUFU.EX2 R153, R105 ;  /* 0x0000006900997308 */ /* 0x0009640000000800 */
[C---:B---3--:R-:W-:Y:S08]  /*66f0*/  HMMA.16816.F32 R52, R68.reuse, R80, R52 ;  /* 0x000000504434723c */ /* 0x048ff00000001834 */
[C---:B------:R-:W-:Y:S01]  /*6700*/  HMMA.16816.F32 R56, R68.reuse, R82, R56 ;  /* 0x000000524438723c */ /* 0x040fe20000001838 */
[----:B------:R-:W3:Y:S01]  /*6710*/  LDSM.16.MT88.4 R80, [R140+0x9000] ;  /* 0x009000008c50783b */ /* 0x000ee20000004200 */
[----:B------:R-:W-:Y:S06]  /*6720*/  MUFU.EX2 R102, R102 ;  /* 0x0000006600667308 */ /* 0x000fec0000000800 */
[C---:B-1----:R-:W-:Y:S04]  /*6730*/  HMMA.16816.F32 R60, R68.reuse, R76, R60 ;  /* 0x0000004c443c723c */ /* 0x042fe8000000183c */
[----:B------:R1:W1:Y:S01]  /*6740*/  MUFU.EX2 R101, R104 ;  /* 0x0000006800657308 */ /* 0x0002620000000800 */
[----:B----4-:R-:W-:Y:S02]  /*6750*/  F2FP.PACK_AB R105, R169, R170 ;  /* 0x000000aaa969723e */ /* 0x010fe400000000ff */
[----:B-----5:R-:W-:Y:S01]  /*6760*/  F2FP.PACK_AB R106, R153, R168 ;  /* 0x000000a8996a723e */ /* 0x020fe200000000ff */
[----:B------:R-:W-:Y:S01]  /*6770*/  HMMA.16816.F32 R64, R68, R78, R64 ;  /* 0x0000004e4440723c */ /* 0x000fe20000001840 */
[----:B------:R-:W4:Y:S06]  /*6780*/  LDSM.16.MT88.4 R76, [R143+0xb000] ;  /* 0x00b000008f4c783b */ /* 0x000f2c0000004200 */
[----:B------:R-:W-:Y:S01]  /*6790*/  F2FP.PACK_AB R68, R185, R182 ;  /* 0x000000b6b944723e */ /* 0x000fe200000000ff */
[----:B------:R-:W-:Y:S01]  /*67a0*/  FADD.FTZ R182, R182, R173 ;  /* 0x000000adb6b67221 */ /* 0x000fe20000010000 */
[----:B------:R-:W-:Y:S03]  /*67b0*/  F2FP.PACK_AB R69, R184, R183 ;  /* 0x000000b7b845723e */ /* 0x000fe600000000ff */
[----:B------:R-:W-:Y:S01]  /*67c0*/  F2FP.PACK_AB R70, R181, R180 ;  /* 0x000000b4b546723e */ /* 0x000fe200000000ff */
[----:B------:R-:W-:Y:S01]  /*67d0*/  FADD.FTZ R185, R185, R182 ;  /* 0x000000b6b9b97221 */ /* 0x000fe20000010000 */
[----:B------:R-:W-:Y:S03]  /*67e0*/  F2FP.PACK_AB R71, R177, R178 ;  /* 0x000000b2b147723e */ /* 0x000fe600000000ff */
[----:B------:R-:W-:Y:S01]  /*67f0*/  FADD.FTZ R180, R180, R185 ;  /* 0x000000b9b4b47221 */ /* 0x000fe20000010000 */
[----:B-1----:R-:W-:Y:S03]  /*6800*/  F2FP.PACK_AB R104, R179, R172 ;  /* 0x000000acb368723e */ /* 0x002fe600000000ff */
[C---:B------:R-:W-:Y:S03]  /*6810*/  HMMA.16816.F32 R4, R68.reuse, R84, R4 ;  /* 0x000000544404723c */ /* 0x040fe60000001804 */
[----:B------:R-:W-:Y:S01]  /*6820*/  F2FP.PACK_AB R107, R101, R102 ;  /* 0x00000066656b723e */ /* 0x000fe200000000ff */
[----:B------:R-:W-:Y:S04]  /*6830*/  FADD.FTZ R181, R181, R180 ;  /* 0x000000b4b5b57221 */ /* 0x000fe80000010000 */
[C---:B------:R-:W-:Y:S01]  /*6840*/  HMMA.16816.F32 R8, R68.reuse, R86, R8 ;  /* 0x000000564408723c */ /* 0x040fe20000001808 */
[----:B------:R-:W1:Y:S03]  /*6850*/  LDSM.16.MT88.4 R84, [R142+0xb000] ;  /* 0x00b000008e54783b */ /* 0x000e660000004200 */
[----:B------:R-:W-:Y:S04]  /*6860*/  FADD.FTZ R172, R172, R181 ;  /* 0x000000b5acac7221 */ /* 0x000fe80000010000 */
[C---:B------:R-:W-:Y:S04]  /*6870*/  HMMA.16816.F32 R12, R68.reuse, R88, R12 ;  /* 0x00000058440c723c */ /* 0x040fe8000000180c */
[----:B------:R-:W-:Y:S04]  /*6880*/  FADD.FTZ R179, R179, R172 ;  /* 0x000000acb3b37221 */ /* 0x000fe80000010000 */
[C---:B------:R-:W-:Y:S04]  /*6890*/  HMMA.16816.F32 R16, R68.reuse, R90, R16 ;  /* 0x0000005a4410723c */ /* 0x040fe80000001810 */
[----:B------:R-:W-:Y:S04]  /*68a0*/  FADD.FTZ R168, R168, R179 ;  /* 0x000000b3a8a87221 */ /* 0x000fe80000010000 */
[C---:B--2---:R-:W-:Y:S04]  /*68b0*/  HMMA.16816.F32 R20, R68.reuse, R72, R20 ;  /* 0x000000484414723c */ /* 0x044fe80000001814 */
[----:B------:R-:W-:Y:S04]  /*68c0*/  FADD.FTZ R167, R153, R168 ;  /* 0x000000a899a77221 */ /* 0x000fe80000010000 */
[C---:B------:R-:W-:Y:S01]  /*68d0*/  HMMA.16816.F32 R24, R68.reuse, R74, R24 ;  /* 0x0000004a4418723c */ /* 0x040fe20000001818 */
[----:B------:R-:W2:Y:S07]  /*68e0*/  LDSM.16.MT88.4 R72, [R141+0xb000] ;  /* 0x00b000008d48783b */ /* 0x000eae0000004200 */
[C---:B---3--:R-:W-:Y:S08]  /*68f0*/  HMMA.16816.F32 R28, R68.reuse, R80, R28 ;  /* 0x00000050441c723c */ /* 0x048ff0000000181c */
[C---:B------:R-:W-:Y:S01]  /*6900*/  HMMA.16816.F32 R32, R68.reuse, R82, R32 ;  /* 0x000000524420723c */ /* 0x040fe20000001820 */
[----:B------:R-:W3:Y:S07]  /*6910*/  LDSM.16.MT88.4 R80, [R140+0xb000] ;  /* 0x00b000008c50783b */ /* 0x000eee0000004200 */
[C---:B----4-:R-:W-:Y:S08]  /*6920*/  HMMA.16816.F32 R36, R68.reuse, R76, R36 ;  /* 0x0000004c4424723c */ /* 0x050ff00000001824 */
[C---:B------:R-:W-:Y:S01]  /*6930*/  HMMA.16816.F32 R40, R68.reuse, R78, R40 ;  /* 0x0000004e4428723c */ /* 0x040fe20000001828 */
[----:B------:R-:W-:Y:S07]  /*6940*/  LDSM.16.MT88.4 R76, [R141+0x9800] ;  /* 0x009800008d4c783b */ /* 0x000fee0000004200 */
[C---:B-1----:R-:W-:Y:S08]  /*6950*/  HMMA.16816.F32 R44, R68.reuse, R84, R44 ;  /* 0x00000054442c723c */ /* 0x042ff0000000182c */
[C---:B------:R-:W-:Y:S01]  /*6960*/  HMMA.16816.F32 R48, R68.reuse, R86, R48 ;  /* 0x000000564430723c */ /* 0x040fe20000001830 */
[----:B------:R-:W1:Y:S07]  /*6970*/  LDSM.16.MT88.4 R84, [R142+0x9800] ;  /* 0x009800008e54783b */ /* 0x000e6e0000004200 */
[C---:B--2---:R-:W-:Y:S08]  /*6980*/  HMMA.16816.F32 R52, R68.reuse, R72, R52 ;  /* 0x000000484434723c */ /* 0x044ff00000001834 */
[C---:B------:R-:W-:Y:S08]  /*6990*/  HMMA.16816.F32 R56, R68.reuse, R74, R56 ;  /* 0x0000004a4438723c */ /* 0x040ff00000001838 */
[C---:B---3--:R-:W-:Y:S08]  /*69a0*/  HMMA.16816.F32 R60, R68.reuse, R80, R60 ;  /* 0x00000050443c723c */ /* 0x048ff0000000183c */
[----:B------:R-:W-:Y:S08]  /*69b0*/  HMMA.16816.F32 R64, R68, R82, R64 ;  /* 0x000000524440723c */ /* 0x000ff00000001840 */
[C---:B------:R-:W-:Y:S01]  /*69c0*/  HMMA.16816.F32 R96, R104.reuse, R92, R4 ;  /* 0x0000005c6860723c */ /* 0x040fe20000001804 */
[----:B------:R-:W2:Y:S07]  /*69d0*/  LDSM.16.MT88.4 R4, [R141+0xb800] ;  /* 0x00b800008d04783b */ /* 0x000eae0000004200 */
[C---:B------:R-:W-:Y:S01]  /*69e0*/  HMMA.16816.F32 R92, R104.reuse, R94, R8 ;  /* 0x0000005e685c723c */ /* 0x040fe20000001808 */
[----:B------:R-:W3:Y:S07]  /*69f0*/  LDSM.16.MT88.4 R8, [R140+0xb800] ;  /* 0x00b800008c08783b */ /* 0x000eee0000004200 */
[C---:B-1----:R-:W-:Y:S07]  /*6a00*/  HMMA.16816.F32 R88, R104.reuse, R84, R12 ;  /* 0x000000546858723c */ /* 0x042fee000000180c */
[----:B------:R-:W-:Y:S01]  /*6a10*/  FADD.FTZ R13, R121, R122 ;  /* 0x0000007a790d7221 */ /* 0x000fe20000010000 */
[C---:B------:R-:W-:Y:S04]  /*6a20*/  HMMA.16816.F32 R84, R104.reuse, R86, R16 ;  /* 0x000000566854723c */ /* 0x040fe80000001810 */
[----:B------:R-:W-:Y:S04]  /*6a30*/  FADD.FTZ R13, R120, R13 ;  /* 0x0000000d780d7221 */ /* 0x000fe80000010000 */
[C---:B------:R-:W-:Y:S04]  /*6a40*/  HMMA.16816.F32 R80, R104.reuse, R76, R20 ;  /* 0x0000004c6850723c */ /* 0x040fe80000001814 */
[----:B------:R-:W-:Y:S04]  /*6a50*/  FADD.FTZ R0, R130, R13 ;  /* 0x0000000d82007221 */ /* 0x000fe80000010000 */
[C---:B------:R-:W-:Y:S04]  /*6a60*/  HMMA.16816.F32 R76, R104.reuse, R78, R24 ;  /* 0x0000004e684c723c */ /* 0x040fe80000001818 */
[----:B------:R-:W-:Y:S04]  /*6a70*/  FADD.FTZ R0, R131, R0 ;  /* 0x0000000083007221 */ /* 0x000fe80000010000 */
[C---:B------:R-:W-:Y:S04]  /*6a80*/  HMMA.16816.F32 R72, R104.reuse, R108, R28 ;  /* 0x0000006c6848723c */ /* 0x040fe8000000181c */
[----:B------:R-:W-:Y:S01]  /*6a90*/  FADD.FTZ R175, R175, R0 ;  /* 0x00000000afaf7221 */ /* 0x000fe20000010000 */
[----:B------:R-:W-:Y:S03]  /*6aa0*/  IADD3 R0, R165, -0x1, RZ ;  /* 0xffffffffa5007810 */ /* 0x000fe60007ffe0ff */
[C---:B------:R-:W-:Y:S04]  /*6ab0*/  HMMA.16816.F32 R68, R104.reuse, R110, R32 ;  /* 0x0000006e6844723c */ /* 0x040fe80000001820 */
[----:B------:R-:W-:Y:S01]  /*6ac0*/  FADD.FTZ R176, R176, R175 ;  /* 0x000000afb0b07221 */ /* 0x000fe20000010000 */
[----:B------:R-:W-:Y:S02]  /*6ad0*/  MOV R165, R0 ;  /* 0x0000000000a57202 */ /* 0x000fe40000000f00 */
[----:B------:R-:W-:Y:S01]  /*6ae0*/  MOV R0, R3 ;  /* 0x0000000300007202 */ /* 0x000fe20000000f00 */
[C---:B------:R-:W-:Y:S08]  /*6af0*/  HMMA.16816.F32 R36, R104.reuse, R112, R36 ;  /* 0x000000706824723c */ /* 0x040ff00000001824 */
[C---:B------:R-:W-:Y:S08]  /*6b00*/  HMMA.16816.F32 R40, R104.reuse, R114, R40 ;  /* 0x000000726828723c */ /* 0x040ff00000001828 */
[C---:B------:R-:W-:Y:S08]  /*6b10*/  HMMA.16816.F32 R44, R104.reuse, R116, R44 ;  /* 0x00000074682c723c */ /* 0x040ff0000000182c */
[C---:B------:R-:W-:Y:S08]  /*6b20*/  HMMA.16816.F32 R48, R104.reuse, R118, R48 ;  /* 0x000000766830723c */ /* 0x040ff00000001830 */
[C---:B--2---:R-:W-:Y:S07]  /*6b30*/  HMMA.16816.F32 R52, R104.reuse, R4, R52 ;  /* 0x000000046834723c */ /* 0x044fee0000001834 */
[----:B------:R-:W-:Y:S01]  /*6b40*/  FADD.FTZ R5, R183, R176 ;  /* 0x000000b0b7057221 */ /* 0x000fe20000010000 */
[C---:B------:R-:W-:Y:S04]  /*6b50*/  HMMA.16816.F32 R56, R104.reuse, R6, R56 ;  /* 0x000000066838723c */ /* 0x040fe80000001838 */
[----:B------:R-:W-:Y:S04]  /*6b60*/  FADD.FTZ R5, R184, R5 ;  /* 0x00000005b8057221 */ /* 0x000fe80000010000 */
[C---:B---3--:R-:W-:Y:S04]  /*6b70*/  HMMA.16816.F32 R60, R104.reuse, R8, R60 ;  /* 0x00000008683c723c */ /* 0x048fe8000000183c */
[----:B------:R-:W-:Y:S04]  /*6b80*/  FADD.FTZ R178, R178, R5 ;  /* 0x00000005b2b27221 */ /* 0x000fe80000010000 */
[----:B------:R-:W-:Y:S01]  /*6b90*/  FADD.FTZ R177, R177, R178 ;  /* 0x000000b2b1b17221 */ /* 0x000fe20000010000 */
[----:B------:R-:W-:Y:S03]  /*6ba0*/  HMMA.16816.F32 R64, R104, R10, R64 ;  /* 0x0000000a6840723c */ /* 0x000fe60000001840 */
[----:B------:R-:W-:Y:S04]  /*6bb0*/  FADD.FTZ R170, R170, R177 ;  /* 0x000000b1aaaa7221 */ /* 0x000fe80000010000 */
[----:B------:R-:W-:Y:S05]  /*6bc0*/  FADD.FTZ R169, R169, R170 ;  /* 0x000000aaa9a97221 */ /* 0x000fea0000010000 */
[----:B------:R-:W-:Y:S04]  /*6bd0*/  FADD.FTZ R102, R102, R169 ;  /* 0x000000a966667221 */ /* 0x000fe80000010000 */
[----:B------:R-:W-:Y:S01]  /*6be0*/  FADD.FTZ R166, R101, R102 ;  /* 0x0000006665a67221 */ /* 0x000fe20000010000 */
[----:B------:R-:W-:-:S05]  /*6bf0*/  @P0 BRA `(.L_x_6430) ;  /* 0xffffd5f000000947 */ /* 0x000fca000383ffff */
.L_x_6426:
        /* <DEDUP_REMOVED lines=181> */
[----:B-1----:R-:W-:-:S03]  /*7750*/  MOV R42, 0x7f800000 ;  /* 0x7f800000002a7802 */ /* 0x002fc60000000f00 */
[----:B------:R3:W-:Y:S01]  /*7760*/  STS [R19+0x2000], R56 ;  /* 0x0020003813007388 */ /* 0x0007e20000000800 */
[----:B--2---:R-:W-:-:S03]  /*7770*/  @P3 FMUL.FTZ R44, R6, 0.69314718246459960938 ;  /* 0x3f317218062c3820 */ /* 0x004fc60000410000 */
[----:B------:R3:W-:Y:S01]  /*7780*/  STS [R19+0x2400], R58 ;  /* 0x0024003a13007388 */ /* 0x0007e20000000800 */
[----:B------:R-:W-:-:S03]  /*7790*/  @P3 FFMA.FTZ R42, R3, c[0x0][0x238], R44 ;  /* 0x00008e00032a3a23 */ /* 0x000fc6000001002c */
        /* <DEDUP_REMOVED lines=34> */
.L_x_6432:
[----:B------:R-:W-:Y:S05]  /*79c0*/  BSYNC B0 ;  /* 0x0000000000007941 */ /* 0x000fea0003800000 */
.L_x_6431:
        /* <DEDUP_REMOVED lines=46> */
.L_x_6433:
        /* <DEDUP_REMOVED lines=13> */
.L_x_8269:


//--------------------- .text._ZN5flash24flash_fwd_splitkv_kernelI23Flash_fwd_kernel_traitsILi128ELi64ELi64ELi4ELb0ELb0EN7cutlass6half_tE19Flash_kernel_traitsILi128ELi64ELi64ELi4ES3_EELb1ELb0ELb0ELb1ELb1ELb0ELb1ELb0EEEvNS_16Flash_fwd_paramsE --------------------------
	.section	.text._ZN5flash24flash_fwd_splitkv_kernelI23Flash_fwd_kernel_traitsILi128ELi64ELi64ELi4ELb0ELb0EN7cutlass6half_tE19Flash_kernel_traitsILi128ELi64ELi64ELi4ES3_EELb1ELb0ELb0ELb1ELb1ELb0ELb1ELb0EEEvNS_16Flash_fwd_paramsE,"ax",@progbits
	.sectioninfo	@"SHI_REGISTERS=176"
	.align	128
        .global         _ZN5flash24flash_fwd_splitkv_kernelI23Flash_fwd_kernel_traitsILi128ELi64ELi64ELi4ELb0ELb0EN7cutlass6half_tE19Flash_kernel_traitsILi128ELi64ELi64ELi4ES3_EELb1ELb0ELb0ELb1ELb1ELb0ELb1ELb0EEEvNS_16Flash_fwd_paramsE
        .type           _ZN5flash24flash_fwd_splitkv_kernelI23Flash_fwd_kernel_traitsILi128ELi64ELi64ELi4ELb0ELb0EN7cutlass6half_tE19Flash_kernel_traitsILi128ELi64ELi64ELi4ES3_EELb1ELb0ELb0ELb1ELb1ELb0ELb1ELb0EEEvNS_16Flash_fwd_paramsE,@function
        .size           _ZN5flash24flash_fwd_splitkv_kernelI23Flash_fwd_kernel_traitsILi128ELi64ELi64ELi4ELb0ELb0EN7cutlass6half_tE19Flash_kernel_traitsILi128ELi64ELi64ELi4ES3_EELb1ELb0ELb0ELb1ELb1ELb0ELb1ELb0EEEvNS_16Flash_fwd_paramsE,(.L_x_8270 - _ZN5flash24flash_fwd_splitkv_kernelI23Flash_fwd_kernel_traitsILi128ELi64ELi64ELi4ELb0ELb0EN7cutlass6half_tE19Flash_kernel_traitsILi128ELi64ELi64ELi4ES3_EELb1ELb0ELb0ELb1ELb1ELb0ELb1ELb0EEEvNS_16Flash_fwd_paramsE)
        .other          _ZN5flash24flash_fwd_splitkv_kernelI23Flash_fwd_kernel_traitsILi128ELi64ELi64ELi4ELb0ELb0EN7cutlass6half_tE19Flash_kernel_traitsILi128ELi64ELi64ELi4ES3_EELb1ELb0ELb0ELb1ELb1ELb0ELb1ELb0EEEvNS_16Flash_fwd_paramsE,@"STO_CUDA_ENTRY STV_DEFAULT"
_ZN5flash24flash_fwd_splitkv_kernelI23Flash_fwd_kernel_traitsILi128ELi64ELi64ELi4ELb0ELb0EN7cutlass6half_tE19Flash_kernel_traitsILi128ELi64ELi64ELi4ES3_EELb1ELb0ELb0ELb1ELb1ELb0ELb1ELb0EEEvNS_16Flash_fwd_paramsE:
.text._ZN5flash24flash_fwd_splitkv_kernelI23Flash_fwd_kernel_traitsILi128ELi64ELi64ELi4ELb0ELb0EN7cutlass6half_tE19Flash_kernel_traitsILi128ELi64ELi64ELi4ES3_EELb1ELb0ELb0ELb1ELb1ELb0ELb1ELb0EEEvNS_16Flash_fwd_paramsE:
        /* <DEDUP_REMOVED lines=13> */
[----:B-1----:R-:W-:Y:S02]  /*00d0*/  IMAD.MOV R0, RZ, RZ, -R5 ;  /* 0x000000ffff007224 */ /* 0x002fe400078e0a05 */
[----:B------:R-:W-:Y:S02]  /*00e0*/  IMAD.MOV.U32 R4, RZ, RZ, RZ ;  /* 0x000000ffff047224 */ /* 0x000fe400078e00ff */
[----:B------:R-:W-:-:S04]  /*00f0*/  IMAD R3, R0, c[0x0][0x1c0], RZ ;  /* 0x0000700000037a24 */ /* 0x000fc800078e02ff */
[----:B------:R-:W-:-:S04]  /*0100*/  IMAD.HI.U32 R3, R5, R3, R4 ;  /* 0x0000000305037227 */ /* 0x000fc800078e0004 */
[----:B------:R-:W-:Y:S02]  /*0110*/  @P1 IMAD.MOV.U32 R5, RZ, RZ, 0x4 ;  /* 0x00000004ff051424 */ /* 0x000fe400078e00ff */
[----:B--2---:R-:W-:-:S04]  /*0120*/  IMAD.HI.U32 R160, R3, R2, RZ ;  /* 0x0000000203a07227 */ /* 0x004fc800078e00ff */
[----:B------:R-:W-:-:S04]  /*0130*/  IMAD.MOV R3, RZ, RZ, -R160 ;  /* 0x000000ffff037224 */ /* 0x000fc800078e0aa0 */
        /* <DEDUP_REMOVED lines=10> */
[----:B------:R-:W2:Y:S05]  /*01e0*/  @P1 LDG.E R23, [R6.64] ;  /* 0x0000000a06171981 */ /* 0x000eaa000c1e1900 */
        /* <DEDUP_REMOVED lines=132> */
.L_x_6434:
        /* <DEDUP_REMOVED lines=19> */
.L_x_6435:
        /* <DEDUP_REMOVED lines=48> */
[----:B------:R-:W-:Y:S02]  /*0e60*/  ISETP.GE.AND P0, PT, R0, RZ, PT ;  /* 0x000000ff0000720c */ /* 0x000fe40003f06270 */
[----:B------:R-:W-:-:S05]  /*0e70*/  SHF.R.S32.HI R0, RZ, 0x1f, R8 ;  /* 0x0000001fff007819 */ /* 0x000fca0000011408 */
        /* <DEDUP_REMOVED lines=9> */
[----:B------:R-:W-:Y:S02]  /*0f10*/  IMAD R2, R32, c[0x0][0x184], R5 ;  /* 0x0000610020027a24 */ /* 0x000fe400078e0205 */
[----:B------:R-:W-:Y:S02]  /*0f20*/  IMAD R5, R0, c[0x0][0x198], RZ ;  /* 0x0000660000057a24 */ /* 0x000fe400078e02ff */
[----:B------:R-:W-:Y:S01]  /*0f30*/  IMAD R15, R32, c[0x0][0x18c], R15 ;  /* 0x00006300200f7a24 */ /* 0x000fe200078e020f */
[----:B------:R-:W-:Y:S01]  /*0f40*/  IADD3 R19, R19, R2, RZ ;  /* 0x0000000213137210 */ /* 0x000fe20007ffe0ff */
[----:B------:R-:W-:-:S02]  /*0f50*/  IMAD R5, R8, c[0x0][0x19c], R5 ;  /* 0x0000670008057a24 */ /* 0x000fc400078e0205 */
[----:B------:R-:W-:-:S04]  /*0f60*/  IMAD.WIDE.U32 R32, R32, c[0x0][0x188], RZ ;  /* 0x0000620020207a25 */ /* 0x000fc800078e00ff */
[----:B------:R-:W-:Y:S01]  /*0f70*/  IMAD.WIDE.U32 R22, R8, c[0x0][0x198], R18 ;  /* 0x0000660008167a25 */ /* 0x000fe200078e0012 */
[----:B------:R-:W-:-:S03]  /*0f80*/  IADD3 R15, R33, R15, RZ ;  /* 0x0000000f210f7210 */ /* 0x000fc60007ffe0ff */
[----:B------:R-:W-:Y:S02]  /*0f90*/  IMAD.IADD R23, R23, 0x1, R5 ;  /* 0x0000000117177824 */ /* 0x000fe400078e0205 */
[----:B------:R-:W-:Y:S02]  /*0fa0*/  IMAD R5, R9, c[0x0][0x1b0], RZ ;  /* 0x00006c0009057a24 */ /* 0x000fe400078e02ff */
[----:B------:R-:W-:-:S04]  /*0fb0*/  IMAD.WIDE.U32 R22, R10, c[0x0][0x1b0], R22 ;  /* 0x00006c000a167a25 */ /* 0x000fc800078e0016 */
[----:B------:R-:W-:-:S04]  /*0fc0*/  IMAD R14, R10, c[0x0][0x1b4], R5 ;  /* 0x00006d000a0e7a24 */ /* 0x000fc800078e0205 */
[----:B------:R-:W-:Y:S01]  /*0fd0*/  IMAD.IADD R14, R23, 0x1, R14 ;  /* 0x00000001170e7824 */ /* 0x000fe200078e020e */
[----:B------:R-:W-:Y:S05]  /*0fe0*/  BRA `(.L_x_6437) ;  /* 0x0000033000007947 */ /* 0x000fea0003800000 */
.L_x_6436:
[----:B-1----:R-:W-:Y:S02]  /*0ff0*/  IABS R5, c[0x0][0x1c8] ;  /* 0x0000720000057a13 */ /* 0x002fe40000000000 */
[----:B-----5:R-:W-:Y:S02]  /*1000*/  SHF.R.S32.HI R15, RZ, 0x1f, R2 ;  /* 0x0000001fff0f7819 */ /* 0x020fe40000011402 */
[----:B------:R-:W1:Y:S08]  /*1010*/  I2F.RP R7, R5 ;  /* 0x0000000500077306 */ /* 0x000e700000209400 */
[----:B-1----:R-:W1:Y:S02]  /*1020*/  MUFU.RCP R8, R7 ;  /* 0x0000000700087308 */ /* 0x002e640000001000 */
[----:B-1----:R-:W-:-:S02]  /*1030*/  IADD3 R8, R8, 0xffffffe, RZ ;  /* 0x0ffffffe08087810 */ /* 0x002fc40007ffe0ff */
[----:B------:R-:W-:-:S04]  /*1040*/  SHF.R.S32.HI R7, RZ, 0x1f, R23 ;  /* 0x0000001fff077819 */ /* 0x000fc80000011417 */
[----:B------:R-:W1:Y:S01]  /*1050*/  F2I.FTZ.U32.TRUNC.NTZ R9, R8 ;  /* 0x0000000800097305 */ /* 0x000e62000021f000 */
[----:B------:R-:W-:-:S04]  /*1060*/  IMAD R18, R7, c[0x0][0x1a0], RZ ;  /* 0x0000680007127a24 */ /* 0x000fc800078e02ff */
[----:B------:R-:W-:Y:S01]  /*1070*/  IMAD R18, R23, c[0x0][0x1a4], R18 ;  /* 0x0000690017127a24 */ /* 0x000fe200078e0212 */
[----:B-1----:R-:W-:Y:S01]  /*1080*/  IADD3 R0, RZ, -R9, RZ ;  /* 0x80000009ff007210 */ /* 0x002fe20007ffe0ff */
[----:B------:R-:W-:-:S04]  /*1090*/  IMAD.MOV.U32 R8, RZ, RZ, RZ ;  /* 0x000000ffff087224 */ /* 0x000fc800078e00ff */
[----:B------:R-:W-:Y:S01]  /*10a0*/  IMAD R4, R0, R5, RZ ;  /* 0x0000000500047224 */ /* 0x000fe200078e02ff */
[----:B------:R-:W-:-:S03]  /*10b0*/  IABS R0, R13 ;  /* 0x0000000d00007213 */ /* 0x000fc60000000000 */
[----:B------:R-:W-:Y:S01]  /*10c0*/  IMAD.HI.U32 R9, R9, R4, R8 ;  /* 0x0000000409097227 */ /* 0x000fe200078e0008 */
[----:B------:R-:W-:-:S04]  /*10d0*/  LEA R8, R28, 0xffffffc0, 0x6 ;  /* 0xffffffc01c087811 */ /* 0x000fc800078e30ff */
[----:B------:R-:W-:Y:S01]  /*10e0*/  IADD3 R20, P1, R23, R8, RZ ;  /* 0x0000000817147210 */ /* 0x000fe20007f3e0ff */
[----:B------:R-:W-:-:S04]  /*10f0*/  IMAD.HI.U32 R10, R9, R0, RZ ;  /* 0x00000000090a7227 */ /* 0x000fc800078e00ff */
[----:B------:R-:W-:Y:S01]  /*1100*/  IMAD.WIDE.U32 R22, R23, c[0x0][0x1a0], RZ ;  /* 0x0000680017167a25 */ /* 0x000fe200078e00ff */
[----:B------:R-:W-:-:S03]  /*1110*/  IADD3 R4, -R10, RZ, RZ ;  /* 0x000000ff0a047210 */ /* 0x000fc60007ffe1ff */
[----:B------:R-:W-:Y:S02]  /*1120*/  IMAD.IADD R19, R23, 0x1, R18 ;  /* 0x0000000117137824 */ /* 0x000fe400078e0212 */
[----:B------:R-:W-:Y:S01]  /*1130*/  IMAD R4, R5, R4, R0 ;  /* 0x0000000405047224 */ /* 0x000fe200078e0200 */
[----:B------:R-:W-:Y:S01]  /*1140*/  SHF.R.S32.HI R0, RZ, 0x1f, R8 ;  /* 0x0000001fff007819 */ /* 0x000fe20000011408 */
[----:B------:R-:W-:-:S03]  /*1150*/  IMAD.MOV.U32 R18, RZ, RZ, R22 ;  /* 0x000000ffff127224 */ /* 0x000fc600078e0016 */
[----:B------:R-:W-:Y:S01]  /*1160*/  ISETP.GT.U32.AND P0, PT, R5, R4, PT ;  /* 0x000000040500720c */ /* 0x000fe20003f04070 */
[----:B------:R-:W-:-:S12]  /*1170*/  IMAD.WIDE.U32 R32, R2, c[0x0][0x188], R18 ;  /* 0x0000620002207a25 */ /* 0x000fd800078e0012 */
[----:B------:R-:W-:Y:S01]  /*1180*/  @!P0 IMAD.IADD R4, R4, 0x1, -R5 ;  /* 0x0000000104048824 */ /* 0x000fe200078e0a05 */
[----:B------:R-:W-:Y:S02]  /*1190*/  @!P0 IADD3 R10, R10, 0x1, RZ ;  /* 0x000000010a0a8810 */ /* 0x000fe40007ffe0ff */
[----:B------:R-:W-:Y:S02]  /*11a0*/  ISETP.NE.AND P0, PT, RZ, c[0x0][0x1c8], PT ;  /* 0x00007200ff007a0c */ /* 0x000fe40003f05270 */
[----:B------:R-:W-:Y:S02]  /*11b0*/  ISETP.GE.U32.AND P2, PT, R4, R5, PT ;  /* 0x000000050400720c */ /* 0x000fe40003f46070 */
[----:B------:R-:W-:Y:S02]  /*11c0*/  LOP3.LUT R4, R13, c[0x0][0x1c8], RZ, 0x3c, !PT ;  /* 0x000072000d047a12 */ /* 0x000fe400078e3cff */
[----:B------:R-:W-:Y:S02]  /*11d0*/  IADD3.X R5, R7, R0, RZ, P1, !PT ;  /* 0x0000000007057210 */ /* 0x000fe40000ffe4ff */
[----:B------:R-:W-:-:S03]  /*11e0*/  ISETP.GE.AND P1, PT, R4, RZ, PT ;  /* 0x000000ff0400720c */ /* 0x000fc60003f26270 */
[----:B------:R-:W-:-:S04]  /*11f0*/  IMAD R5, R5, c[0x0][0x198], RZ ;  /* 0x0000660005057a24 */ /* 0x000fc800078e02ff */
[----:B------:R-:W-:Y:S01]  /*1200*/  IMAD R5, R20, c[0x0][0x19c], R5 ;  /* 0x0000670014057a24 */ /* 0x000fe200078e0205 */
[----:B------:R-:W-:Y:S01]  /*1210*/  @P2 IADD3 R10, R10, 0x1, RZ ;  /* 0x000000010a0a2810 */ /* 0x000fe20007ffe0ff */
[----:B------:R-:W-:-:S04]  /*1220*/  IMAD.WIDE.U32 R20, R20, c[0x0][0x198], RZ ;  /* 0x0000660014147a25 */ /* 0x000fc800078e00ff */
[----:B------:R-:W-:Y:S01]  /*1230*/  IMAD.IADD R21, R21, 0x1, R5 ;  /* 0x0000000115157824 */ /* 0x000fe200078e0205 */
[----:B------:R-:W-:Y:S01]  /*1240*/  @!P1 IADD3 R10, -R10, RZ, RZ ;  /* 0x000000ff0a0a9210 */ /* 0x000fe20007ffe1ff */
[----:B------:R-:W-:Y:S01]  /*1250*/  IMAD R5, R15, c[0x0][0x180], RZ ;  /* 0x000060000f057a24 */ /* 0x000fe200078e02ff */
[----:B------:R-:W-:Y:S01]  /*1260*/  @!P0 LOP3.LUT R10, RZ, c[0x0][0x1c8], RZ, 0x33, !PT ;  /* 0x00007200ff0a8a12 */ /* 0x000fe200078e33ff */
[----:B------:R-:W-:-:S03]  /*1270*/  IMAD.WIDE.U32 R20, R2, c[0x0][0x180], R20 ;  /* 0x0000600002147a25 */ /* 0x000fc600078e0014 */
[----:B------:R-:W-:Y:S01]  /*1280*/  SHF.R.S32.HI R9, RZ, 0x1f, R10 ;  /* 0x0000001fff097819 */ /* 0x000fe2000001140a */
[C---:B------:R-:W-:Y:S02]  /*1290*/  IMAD R4, R2.reuse, c[0x0][0x184], R5 ;  /* 0x0000610002047a24 */ /* 0x040fe400078e0205 */
[----:B------:R-:W-:Y:S02]  /*12a0*/  IMAD R15, R15, c[0x0][0x188], RZ ;  /* 0x000062000f0f7a24 */ /* 0x000fe400078e02ff */
[----:B------:R-:W-:Y:S01]  /*12b0*/  IMAD R5, R9, c[0x0][0x1b0], RZ ;  /* 0x00006c0009057a24 */ /* 0x000fe200078e02ff */
[----:B------:R-:W-:Y:S01]  /*12c0*/  IADD3 R21, R21, R4, RZ ;  /* 0x0000000415157210 */ /* 0x000fe20007ffe0ff */
[----:B------:R-:W-:Y:S02]  /*12d0*/  IMAD R15, R2, c[0x0][0x18c], R15 ;  /* 0x00006300020f7a24 */ /* 0x000fe400078e020f */
[C---:B------:R-:W-:Y:S02]  /*12e0*/  IMAD R5, R10.reuse, c[0x0][0x1b4], R5 ;  /* 0x00006d000a057a24 */ /* 0x040fe400078e0205 */
[----:B------:R-:W-:Y:S01]  /*12f0*/  IMAD.WIDE.U32 R22, R10, c[0x0][0x1b0], R20 ;  /* 0x00006c000a167a25 */ /* 0x000fe200078e0014 */
[----:B------:R-:W-:-:S04]  /*1300*/  IADD3 R15, R33, R15, RZ ;  /* 0x0000000f210f7210 */ /* 0x000fc80007ffe0ff */
[----:B------:R-:W-:Y:S02]  /*1310*/  IADD3 R14, R23, R5, RZ ;  /* 0x00000005170e7210 */ /* 0x000fe40007ffe0ff */
.L_x_6437:
[----:B------:R-:W-:Y:S01]  /*1320*/  SHF.R.S32.HI R29, RZ, 0x1f, R6 ;  /* 0x0000001fff1d7819 */ /* 0x000fe20000011406 */
[----:B------:R-:W-:Y:S01]  /*1330*/  IMAD R9, R9, c[0x0][0x1b8], RZ ;  /* 0x00006e0009097a24 */ /* 0x000fe200078e02ff */
[----:B------:R-:W-:Y:S01]  /*1340*/  SHF.R.S32.HI R21, RZ, 0x1f, R160 ;  /* 0x0000001fff157819 */ /* 0x000fe200000114a0 */
[----:B------:R-:W-:Y:S01]  /*1350*/  ULDC.64 UR4, c[0x0][0x190] ;  /* 0x0000640000047ab9 */ /* 0x000fe20000000a00 */
[CC--:B------:R-:W-:Y:S01]  /*1360*/  LEA.HI R12, R29.reuse, R6.reuse, RZ, 0x3 ;  /* 0x000000061d0c7211 */ /* 0x0c0fe200078f18ff */
[----:B------:R-:W-:Y:S01]  /*1370*/  IMAD R9, R10, c[0x0][0x1bc], R9 ;  /* 0x00006f000a097a24 */ /* 0x000fe200078e0209 */
[----:B------:R-:W-:Y:S01]  /*1380*/  LEA.HI R2, R29, R6, RZ, 0x4 ;  /* 0x000000061d027211 */ /* 0x000fe200078f20ff */
[----:B------:R-:W-:Y:S01]  /*1390*/  IMAD R21, R21, c[0x0][0x178], RZ ;  /* 0x00005e0015157a24 */ /* 0x000fe200078e02ff */
[----:B------:R-:W-:Y:S01]  /*13a0*/  SHF.R.S32.HI R26, RZ, 0x3, R12 ;  /* 0x00000003ff1a7819 */ /* 0x000fe2000001140c */
[----:B------:R-:W-:Y:S01]  /*13b0*/  USHF.L.U32 UR9, UR4, 0x5, URZ ;  /* 0x0000000504097899 */ /* 0x000fe2000800063f */
[----:B------:R-:W-:Y:S01]  /*13c0*/  LOP3.LUT R5, R12, 0xfffffff8, RZ, 0xc0, !PT ;  /* 0xfffffff80c057812 */ /* 0x000fe200078ec0ff */
[----:B------:R-:W-:Y:S01]  /*13d0*/  UMOV UR8, 0x5 ;  /* 0x0000000500087882 */ /* 0x000fe20000000000 */
[----:B------:R-:W-:Y:S01]  /*13e0*/  SHF.R.S32.HI R7, RZ, 0x4, R2 ;  /* 0x00000004ff077819 */ /* 0x000fe20000011402 */
[----:B------:R-:W-:Y:S01]  /*13f0*/  IMAD.SHL.U32 R19, R26, 0x40, RZ ;  /* 0x000000401a137824 */ /* 0x000fe200078e00ff */
[----:B------:R-:W-:Y:S01]  /*1400*/  LOP3.LUT R11, R2, 0xfffffff0, RZ, 0xc0, !PT ;  /* 0xfffffff0020b7812 */ /* 0x000fe200078ec0ff */
[----:B------:R-:W-:Y:S01]  /*1410*/  IMAD.IADD R5, R6, 0x1, -R5 ;  /* 0x0000000106057824 */ /* 0x000fe200078e0a05 */
[----:B------:R-:W-:Y:S01]  /*1420*/  LEA.HI R4, R2, R7, RZ, 0x1 ;  /* 0x0000000702047211 */ /* 0x000fe200078f08ff */
[----:B------:R-:W-:Y:S01]  /*1430*/  USHF.L.U64.HI UR5, UR4, UR8, UR5 ;  /* 0x0000000804057299 */ /* 0x000fe20008010205 */
[----:B------:R-:W-:Y:S01]  /*1440*/  LOP3.LUT R19, R19, 0x1c0, RZ, 0xc0, !PT ;  /* 0x000001c013137812 */ /* 0x000fe200078ec0ff */
[----:B------:R-:W-:Y:S01]  /*1450*/  IMAD.SHL.U32 R34, R5, 0x8, RZ ;  /* 0x0000000805227824 */ /* 0x000fe200078e00ff */
[----:B------:R-:W-:Y:S01]  /*1460*/  LOP3.LUT R4, R4, 0xfffffffe, RZ, 0xc0, !PT ;  /* 0xfffffffe04047812 */ /* 0x000fe200078ec0ff */
[----:B------:R-:W-:Y:S01]  /*1470*/  IMAD.IADD R18, R6, 0x1, -R11 ;  /* 0x0000000106127824 */ /* 0x000fe200078e0a0b */
[----:B------:R-:W-:Y:S01]  /*1480*/  SHF.R.S32.HI R27, RZ, 0x1f, R26 ;  /* 0x0000001fff1b7819 */ /* 0x000fe2000001141a */
[----:B------:R-:W-:Y:S01]  /*1490*/  ULDC.64 UR6, c[0x0][0x198] ;  /* 0x0000660000067ab9 */ /* 0x000fe20000000a00 */
[----:B------:R-:W-:Y:S01]  /*14a0*/  LOP3.LUT R2, R19, 0x38, R34, 0xf8, !PT ;  /* 0x0000003813027812 */ /* 0x000fe200078ef822 */
[----:B------:R-:W-:Y:S01]  /*14b0*/  IMAD.IADD R7, R7, 0x1, -R4 ;  /* 0x0000000107077824 */ /* 0x000fe200078e0a04 */
[----:B------:R-:W-:Y:S01]  /*14c0*/  SHF.R.S32.HI R11, RZ, 0x1f, R18 ;  /* 0x0000001fff0b7819 */ /* 0x000fe20000011412 */
[----:B------:R-:W-:Y:S01]  /*14d0*/  IMAD.WIDE R16, R17, 0x40, R26 ;  /* 0x0000004011107825 */ /* 0x000fe200078e021a */
[----:B------:R-:W-:Y:S01]  /*14e0*/  SHF.R.U32.HI R19, RZ, 0x3, R19 ;  /* 0x00000003ff137819 */ /* 0x000fe20000011613 */
[----:B------:R-:W-:Y:S01]  /*14f0*/  USHF.L.U32 UR12, UR6, 0x5, URZ ;  /* 0x00000005060c7899 */ /* 0x000fe2000800063f */
[----:B------:R-:W-:Y:S01]  /*1500*/  SHF.R.S32.HI R35, RZ, 0x1f, R34 ;  /* 0x0000001fff237819 */ /* 0x000fe20000011422 */
[----:B------:R-:W-:Y:S01]  /*1510*/  USHF.L.U64.HI UR7, UR6, UR8, UR7 ;  /* 0x0000000806077299 */ /* 0x000fe20008010207 */
[----:B------:R-:W-:-:S02]  /*1520*/  IADD3 R22, P1, R34, R22, RZ ;  /* 0x0000001622167210 */ /* 0x000fc40007f3e0ff */
[----:B------:R-:W-:Y:S01]  /*1530*/  LEA.HI R4, R11, R18, RZ, 0x3 ;  /* 0x000000120b047211 */ /* 0x000fe200078f18ff */
[----:B------:R-:W-:Y:S01]  /*1540*/  IMAD.WIDE.U32 R24, R160, c[0x0][0x178], R34 ;  /* 0x00005e00a0187a25 */ /* 0x000fe200078e0022 */
[----:B------:R-:W-:Y:S02]  /*1550*/  LOP3.LUT R19, R2, R19, RZ, 0x3c, !PT ;  /* 0x0000001302137212 */ /* 0x000fe400078e3cff */
[----:B------:R-:W-:Y:S01]  /*1560*/  SHF.R.S32.HI R11, RZ, 0x1f, R13 ;  /* 0x0000001fff0b7819 */ /* 0x000fe2000001140d */
[----:B------:R-:W-:Y:S01]  /*1570*/  IMAD R2, R160, c[0x0][0x17c], R21 ;  /* 0x00005f00a0027a24 */ /* 0x000fe200078e0215 */
[----:B------:R-:W-:Y:S01]  /*1580*/  IADD3 R32, P0, R34, R32, RZ ;  /* 0x0000002022207210 */ /* 0x000fe20007f1e0ff */
[----:B------:R-:W-:Y:S01]  /*1590*/  IMAD.X R23, R35, 0x1, R14, P1 ;  /* 0x0000000123177824 */ /* 0x000fe200008e060e */
[-C--:B------:R-:W-:Y:S01]  /*15a0*/  LEA.HI R20, R29, R6.reuse, RZ, 0x6 ;  /* 0x000000061d147211 */ /* 0x080fe200078f30ff */
[----:B------:R-:W-:Y:S01]  /*15b0*/  IMAD.IADD R25, R25, 0x1, R2 ;  /* 0x0000000119197824 */ /* 0x000fe200078e0202 */
[----:B------:R-:W-:Y:S01]  /*15c0*/  LEA.HI R29, R29, R6, RZ, 0x5 ;  /* 0x000000061d1d7211 */ /* 0x000fe200078f28ff */
[----:B------:R-:W-:-:S02]  /*15d0*/  IMAD R14, R11, c[0x0][0x1a8], RZ ;  /* 0x00006a000b0e7a24 */ /* 0x000fc400078e02ff */
[----:B------:R-:W-:Y:S01]  /*15e0*/  IMAD.WIDE.U32 R24, R13, c[0x0][0x1a8], R24 ;  /* 0x00006a000d187a25 */ /* 0x000fe200078e0018 */
[----:B------:R-:W-:-:S03]  /*15f0*/  SHF.R.S32.HI R30, RZ, 0x5, R29 ;  /* 0x00000005ff1e7819 */ /* 0x000fc6000001141d */
[----:B------:R-:W-:Y:S02]  /*1600*/  IMAD R14, R13, c[0x0][0x1ac], R14 ;  /* 0x00006b000d0e7a24 */ /* 0x000fe400078e020e */
[----:B------:R-:W-:Y:S02]  /*1610*/  IMAD.SHL.U32 R13, R5, 0x40, RZ ;  /* 0x00000040050d7824 */ /* 0x000fe400078e00ff */
[----:B------:R-:W-:Y:S01]  /*1620*/  IMAD.X R33, R35, 0x1, R15, P0 ;  /* 0x0000000123217824 */ /* 0x000fe200000e060f */
[----:B------:R-:W-:Y:S01]  /*1630*/  LOP3.LUT R15, R4, 0xfffffff8, RZ, 0xc0, !PT ;  /* 0xfffffff8040f7812 */ /* 0x000fe200078ec0ff */
[----:B------:R-:W-:Y:S01]  /*1640*/  IMAD R11, R27, c[0x0][0x198], RZ ;  /* 0x000066001b0b7a24 */ /* 0x000fe200078e02ff */
[----:B------:R-:W-:Y:S01]  /*1650*/  LOP3.LUT R13, R13, 0x1c0, RZ, 0xc0, !PT ;  /* 0x000001c00d0d7812 */ /* 0x000fe200078ec0ff */
[C---:B------:R-:W-:Y:S01]  /*1660*/  IMAD.WIDE.U32 R22, R26.reuse, c[0x0][0x198], R22 ;  /* 0x000066001a167a25 */ /* 0x040fe200078e0016 */
[----:B------:R-:W-:Y:S02]  /*1670*/  IADD3 R8, P0, R26, R8, RZ ;  /* 0x000000081a087210 */ /* 0x000fe40007f1e0ff */
[----:B------:R-:W-:Y:S01]  /*1680*/  LOP3.LUT R12, R13, 0x8, R12, 0xf8, !PT ;  /* 0x000000080d0c7812 */ /* 0x000fe200078ef80c */
[----:B------:R-:W-:Y:S01]  /*1690*/  IMAD.IADD R2, R18, 0x1, -R15 ;  /* 0x0000000112027824 */ /* 0x000fe200078e0a0f */
[----:B------:R-:W-:Y:S01]  /*16a0*/  SHF.R.U32.HI R15, RZ, 0x3, R13 ;  /* 0x00000003ff0f7819 */ /* 0x000fe2000001160d */
[----:B------:R-:W-:-:S02]  /*16b0*/  IMAD R11, R26, c[0x0][0x19c], R11 ;  /* 0x000067001a0b7a24 */ /* 0x000fc400078e020b */
[----:B------:R-:W-:Y:S01]  /*16c0*/  IMAD R13, R17, c[0x0][0x190], RZ ;  /* 0x00006400110d7a24 */ /* 0x000fe200078e02ff */
[----:B------:R-:W-:Y:S01]  /*16d0*/  LOP3.LUT R12, R12, R15, RZ, 0x3c, !PT ;  /* 0x0000000f0c0c7212 */ /* 0x000fe200078e3cff */
[----:B------:R-:W-:Y:S02]  /*16e0*/  IMAD.IADD R25, R25, 0x1, R14 ;  /* 0x0000000119197824 */ /* 0x000fe400078e020e */
[----:B------:R-:W-:Y:S01]  /*16f0*/  IMAD.X R0, R27, 0x1, R0, P0 ;  /* 0x000000011b007824 */ /* 0x000fe200000e0600 */
[----:B------:R-:W-:Y:S01]  /*1700*/  LEA R158, P0, R22, c[0x0][0x168], 0x1 ;  /* 0x00005a00169e7a11 */ /* 0x000fe200078008ff */
[----:B------:R-:W-:Y:S02]  /*1710*/  IMAD.IADD R11, R23, 0x1, R11 ;  /* 0x00000001170b7824 */ /* 0x000fe400078e020b */
[C---:B------:R-:W-:Y:S02]  /*1720*/  IMAD R13, R16.reuse, c[0x0][0x194], R13 ;  /* 0x00006500100d7a24 */ /* 0x040fe400078e020d */
[----:B------:R-:W-:Y:S01]  /*1730*/  IMAD.WIDE.U32 R16, R16, c[0x0][0x190], R24 ;  /* 0x0000640010107a25 */ /* 0x000fe200078e0018 */
[----:B------:R-:W-:-:S03]  /*1740*/  LEA.HI.X R159, R22, c[0x0][0x16c], R11, 0x1, P0 ;  /* 0x00005b00169f7a11 */ /* 0x000fc600000f0c0b */
[----:B------:R-:W-:Y:S01]  /*1750*/  IMAD.WIDE.U32 R32, R10, c[0x0][0x1b8], R32 ;  /* 0x00006e000a207a25 */ /* 0x000fe200078e0020 */
[----:B------:R-:W-:-:S03]  /*1760*/  LEA R10, P0, R16, c[0x0][0x160], 0x1 ;  /* 0x00005800100a7a11 */ /* 0x000fc600078008ff */
[----:B------:R-:W-:Y:S02]  /*1770*/  IMAD.IADD R13, R17, 0x1, R13 ;  /* 0x00000001110d7824 */ /* 0x000fe400078e020d */
[----:B------:R-:W-:Y:S02]  /*1780*/  IMAD.SHL.U32 R20, R20, 0x8, RZ ;  /* 0x0000000814147824 */ /* 0x000fe400078e00ff */
[----:B------:R-:W-:Y:S01]  /*1790*/  IMAD.IADD R33, R33, 0x1, R9 ;  /* 0x0000000121217824 */ /* 0x000fe200078e0209 */
[----:B------:R-:W-:Y:S01]  /*17a0*/  LEA.HI.X R11, R16, c[0x0][0x164], R13, 0x1, P0 ;  /* 0x00005900100b7a11 */ /* 0x000fe200000f0c0d */
[----:B------:R-:W-:Y:S01]  /*17b0*/  IMAD R9, R0, c[0x0][0x1a0], RZ ;  /* 0x0000680000097a24 */ /* 0x000fe200078e02ff */
[----:B------:R-:W-:Y:S01]  /*17c0*/  IADD3 R14, P0, R10, UR9, RZ ;  /* 0x000000090a0e7c10 */ /* 0x000fe2000ff1e0ff */
[C---:B------:R-:W-:Y:S01]  /*17d0*/  IMAD.WIDE.U32 R32, R8.reuse, c[0x0][0x1a0], R32 ;  /* 0x0000680008207a25 */ /* 0x040fe200078e0020 */
[----:B------:R-:W-:Y:S02]  /*17e0*/  LOP3.LUT R19, R19, 0x7ffffe00, R20, 0xf8, !PT ;  /* 0x7ffffe0013137812 */ /* 0x000fe400078ef814 */
[----:B------:R-:W-:Y:S01]  /*17f0*/  IADD3.X R15, R11, UR5, RZ, P0, !PT ;  /* 0x000000050b0f7c10 */ /* 0x000fe200087fe4ff */
[----:B------:R-:W-:Y:S01]  /*1800*/  IMAD R9, R8, c[0x0][0x1a4], R9 ;  /* 0x0000690008097a24 */ /* 0x000fe200078e0209 */
[----:B------:R-:W-:Y:S01]  /*1810*/  IADD3 R16, P0, R14, UR9, RZ ;  /* 0x000000090e107c10 */ /* 0x000fe2000ff1e0ff */
[----:B------:R-:W-:-:S02]  /*1820*/  IMAD.SHL.U32 R161, R19, 0x2, RZ ;  /* 0x0000000213a17824 */ /* 0x000fc400078e00ff */
        /* <DEDUP_REMOVED lines=24> */
[----:B------:R-:W-:Y:S01]  /*19b0*/  IMAD R81, R30, 0x10, R81 ;  /* 0x000000101e517824 */ /* 0x000fe200078e0251 */
[----:B------:R-:W-:-:S02]  /*19c0*/  IADD3 R151, R153, 0x20, RZ ;  /* 0x0000002099977810 */ /* 0x000fc40007ffe0ff */
[----:B------:R3:W-:Y:S04]  /*19d0*/  LDGSTS.E.BYPASS.LTC128B.128 [R161+0x3000], [R16.64+0x80] ;  /* 0x0300008010a17fae */ /* 0x0007e8000b901d4a */
        /* <DEDUP_REMOVED lines=17> */
[----:B------:R-:W-:Y:S01]  /*1af0*/  LOP3.LUT R7, R8, 0xfffffe00, RZ, 0xc0, !PT ;  /* 0xfffffe0008077812 */ /* 0x000fe200078ec0ff */
[----:B------:R4:W-:Y:S01]  /*1b00*/  LDGSTS.E.BYPASS.LTC128B.128 [R161+0x7000], [R20.64+0x80] ;  /* 0x0700008014a17fae */ /* 0x0009e2000b901d4a */
[----:B------:R-:W-:-:S03]  /*1b10*/  IMAD.MOV.U32 R8, RZ, RZ, 0x20 ;  /* 0x00000020ff087424 */ /* 0x000fc600078e00ff */
[----:B------:R2:W-:Y:S01]  /*1b20*/  LDGSTS.E.BYPASS.LTC128B.128 [R161+0x5800], [R14.64] ;  /* 0x058000000ea17fae */ /* 0x0005e2000b901d4a */
[----:B------:R-:W-:Y:S01]  /*1b30*/  IMAD R9, R30, 0x400, R7 ;  /* 0x000004001e097824 */ /* 0x000fe200078e0207 */
[----:B------:R-:W-:Y:S02]  /*1b40*/  SEL R0, R8, 0xffffffe0, !P1 ;  /* 0xffffffe008007807 */ /* 0x000fe40004800000 */
[----:B------:R2:W-:Y:S01]  /*1b50*/  LDGSTS.E.BYPASS.LTC128B.128 [R161+0x7800], [R14.64+0x80] ;  /* 0x078000800ea17fae */ /* 0x0005e2000b901d4a */
[----:B------:R-:W-:Y:S01]  /*1b60*/  IMAD.IADD R154, R9, 0x1, R4 ;  /* 0x00000001099a7824 */ /* 0x000fe200078e0204 */
[----:B------:R-:W-:Y:S01]  /*1b70*/  LOP3.LUT P1, RZ, R2, 0x4, RZ, 0xc0, !PT ;  /* 0x0000000402ff7812 */ /* 0x000fe2000782c0ff */
[----:B------:R-:W-:Y:S01]  /*1b80*/  IMAD.MOV.U32 R2, RZ, RZ, 0x40 ;  /* 0x00000040ff027424 */ /* 0x000fe200078e00ff */
[----:B------:R-:W0:Y:S01]  /*1b90*/  LDGDEPBAR ;  /* 0x00000000000079af */ /* 0x000e220000000000 */
[----:B------:R-:W-:-:S04]  /*1ba0*/  IMAD.SHL.U32 R154, R154, 0x2, RZ ;  /* 0x000000029a9a7824 */ /* 0x000fc800078e00ff */
[----:B------:R-:W-:Y:S01]  /*1bb0*/  IMAD.IADD R152, R154, 0x1, R0 ;  /* 0x000000019a987824 */ /* 0x000fe200078e0200 */
[----:B--2---:R-:W-:Y:S01]  /*1bc0*/  IADD3 R14, P0, R156, UR9, RZ ;  /* 0x000000099c0e7c10 */ /* 0x004fe2000ff1e0ff */
[----:B------:R-:W-:-:S04]  /*1bd0*/  DEPBAR.LE SB0, 0x0 ;  /* 0x000080000000791a */ /* 0x000fc80000000000 */
[----:B------:R-:W-:Y:S01]  /*1be0*/  BAR.SYNC.DEFER_BLOCKING 0x0 ;  /* 0x0000000000007b1d */ /* 0x000fe20000010000 */
[----:B------:R-:W-:Y:S02]  /*1bf0*/  IADD3.X R15, R157, UR5, RZ, P0, !PT ;  /* 0x000000059d0f7c10 */ /* 0x000fe400087fe4ff */
[----:B------:R-:W-:-:S04]  /*1c00*/  IADD3 R12, P0, R14, UR9, RZ ;  /* 0x000000090e0c7c10 */ /* 0x000fc8000ff1e0ff */
[----:B------:R-:W-:Y:S02]  /*1c10*/  IADD3.X R13, R15, UR5, RZ, P0, !PT ;  /* 0x000000050f0d7c10 */ /* 0x000fe400087fe4ff */
[----:B------:R-:W-:-:S04]  /*1c20*/  IADD3 R10, P0, R12, UR9, RZ ;  /* 0x000000090c0a7c10 */ /* 0x000fc8000ff1e0ff */
[----:B------:R-:W-:Y:S02]  /*1c30*/  IADD3.X R11, R13, UR5, RZ, P0, !PT ;  /* 0x000000050d0b7c10 */ /* 0x000fe400087fe4ff */
[----:B------:R-:W-:Y:S01]  /*1c40*/  LOP3.LUT P0, RZ, R5, 0x2, RZ, 0xc0, !PT ;  /* 0x0000000205ff7812 */ /* 0x000fe2000780c0ff */
[----:B------:R-:W-:Y:S01]  /*1c50*/  @!PT LDS RZ, [RZ] ;  /* 0x00000000fffff984 */ /* 0x000fe20000000800 */
[----:B------:R-:W-:Y:S01]  /*1c60*/  @!PT LDS RZ, [RZ] ;  /* 0x00000000fffff984 */ /* 0x000fe20000000800 */
[----:B------:R-:W-:Y:S01]  /*1c70*/  @!PT LDS RZ, [RZ] ;  /* 0x00000000fffff984 */ /* 0x000fe20000000800 */
[----:B------:R1:W-:Y:S04]  /*1c80*/  LDGSTS.E.BYPASS.LTC128B.128 [R161+0x8000], [R156.64] ;  /* 0x080000009ca17fae */ /* 0x0003e8000b901d4a */
[----:B------:R1:W-:Y:S08]  /*1c90*/  LDGSTS.E.BYPASS.LTC128B.128 [R161+0xa000], [R156.64+0x80] ;  /* 0x0a0000809ca17fae */ /* 0x0003f0000b901d4a */
[----:B------:R-:W-:-:S02]  /*1ca0*/  @P0 IADD3 R151, R153, -0x20, RZ ;  /* 0xffffffe099970810 */ /* 0x000fc40007ffe0ff */
[----:B------:R-:W-:Y:S01]  /*1cb0*/  LOP3.LUT P0, RZ, R5, 0x4, RZ, 0xc0, !PT ;  /* 0x0000000405ff7812 */ /* 0x000fe2000780c0ff */
[----:B------:R2:W-:Y:S01]  /*1cc0*/  LDGSTS.E.BYPASS.LTC128B.128 [R161+0x8800], [R14.64] ;  /* 0x088000000ea17fae */ /* 0x0005e2000b901d4a */
[C---:B------:R-:W-:Y:S02]  /*1cd0*/  SEL R5, R2.reuse, 0xffffffc0, !P1 ;  /* 0xffffffc002057807 */ /* 0x040fe40004800000 */
[----:B------:R-:W-:Y:S01]  /*1ce0*/  SEL R2, R2, 0xffffffc0, !P0 ;  /* 0xffffffc002027807 */ /* 0x000fe20004000000 */
[----:B------:R2:W-:Y:S01]  /*1cf0*/  LDGSTS.E.BYPASS.LTC128B.128 [R161+0xa800], [R14.64+0x80] ;  /* 0x0a8000800ea17fae */ /* 0x0005e2000b901d4a */
[C---:B------:R-:W-:Y:S01]  /*1d00*/  IADD3 R143, R151.reuse, 0x800, RZ ;  /* 0x00000800978f7810 */ /* 0x040fe20007ffe0ff */
[--C-:B------:R-:W-:Y:S01]  /*1d10*/  IMAD.IADD R150, R154, 0x1, R5.reuse ;  /* 0x000000019a967824 */ /* 0x100fe200078e0205 */
[----:B------:R-:W-:Y:S01]  /*1d20*/  IADD3 R142, R151, 0x1000, RZ ;  /* 0x00001000978e7810 */ /* 0x000fe20007ffe0ff */
[----:B------:R2:W-:Y:S01]  /*1d30*/  LDGSTS.E.BYPASS.LTC128B.128 [R161+0x9000], [R12.64] ;  /* 0x090000000ca17fae */ /* 0x0005e2000b901d4a */
[----:B------:R-:W-:Y:S01]  /*1d40*/  IMAD.IADD R149, R153, 0x1, R2 ;  /* 0x0000000199957824 */ /* 0x000fe200078e0202 */
[C---:B------:R-:W-:Y:S01]  /*1d50*/  IADD3 R141, R151.reuse, 0x1800, RZ ;  /* 0x00001800978d7810 */ /* 0x040fe20007ffe0ff */
[----:B------:R-:W-:Y:S01]  /*1d60*/  IMAD.IADD R148, R152, 0x1, R5 ;  /* 0x0000000198947824 */ /* 0x000fe200078e0205 */
[----:B------:R2:W-:Y:S01]  /*1d70*/  LDGSTS.E.BYPASS.LTC128B.128 [R161+0xb000], [R12.64+0x80] ;  /* 0x0b0000800ca17fae */ /* 0x0005e2000b901d4a */
[----:B------:R-:W-:Y:S01]  /*1d80*/  IMAD.IADD R140, R2, 0x1, R151 ;  /* 0x00000001028c7824 */ /* 0x000fe200078e0297 */
[----:B------:R-:W-:-:S02]  /*1d90*/  IADD3 R139, R151, 0x2000, RZ ;  /* 0x00002000978b7810 */ /* 0x000fc40007ffe0ff */
[----:B------:R5:W-:Y:S01]  /*1da0*/  LDGSTS.E.BYPASS.LTC128B.128 [R161+0x9800], [R10.64] ;  /* 0x098000000aa17fae */ /* 0x000be2000b901d4a */
[C---:B------:R-:W-:Y:S02]  /*1db0*/  IADD3 R138, R151.reuse, 0x2800, RZ ;  /* 0x00002800978a7810 */ /* 0x040fe40007ffe0ff */
[C---:B------:R-:W-:Y:S01]  /*1dc0*/  IADD3 R137, R151.reuse, 0x3000, RZ ;  /* 0x0000300097897810 */ /* 0x040fe20007ffe0ff */
[----:B------:R5:W-:Y:S01]  /*1dd0*/  LDGSTS.E.BYPASS.LTC128B.128 [R161+0xb800], [R10.64+0x80] ;  /* 0x0b8000800aa17fae */ /* 0x000be2000b901d4a */
[----:B------:R-:W-:-:S03]  /*1de0*/  IADD3 R136, R151, 0x3800, RZ ;  /* 0x0000380097887810 */ /* 0x000fc60007ffe0ff */
[----:B------:R-:W-:Y:S04]  /*1df0*/  LDSM.16.M88.4 R64, [R154] ;  /* 0x000000009a40783b */ /* 0x000fe80000000200 */
[----:B------:R-:W1:Y:S04]  /*1e00*/  LDSM.16.M88.4 R36, [R80+0x4000] ;  /* 0x004000005024783b */ /* 0x000e680000000200 */
[----:B------:R-:W4:Y:S04]  /*1e10*/  LDSM.16.M88.4 R24, [R80+0x4800] ;  /* 0x004800005018783b */ /* 0x000f280000000200 */
[----:B---3--:R-:W3:Y:S04]  /*1e20*/  LDSM.16.M88.4 R16, [R80+0x5000] ;  /* 0x005000005010783b */ /* 0x008ee80000000200 */
[----:B------:R-:W3:Y:S04]  /*1e30*/  LDSM.16.M88.4 R44, [R80+0x5800] ;  /* 0x00580000502c783b */ /* 0x000ee80000000200 */
[----:B--2---:R-:W-:Y:S04]  /*1e40*/  LDSM.16.M88.4 R12, [R152] ;  /* 0x00000000980c783b */ /* 0x004fe80000000200 */
[----:B------:R-:W2:Y:S04]  /*1e50*/  LDSM.16.M88.4 R48, [R151] ;  /* 0x000000009730783b */ /* 0x000ea80000000200 */
[----:B-----5:R-:W5:Y:S04]  /*1e60*/  LDSM.16.M88.4 R8, [R151+0x800] ;  /* 0x000800009708783b */ /* 0x020f680000000200 */
[----:B------:R-:W2:Y:S04]  /*1e70*/  LDSM.16.M88.4 R52, [R151+0x1000] ;  /* 0x001000009734783b */ /* 0x000ea80000000200 */
[----:B------:R-:W-:Y:S04]  /*1e80*/  LDSM.16.M88.4 R60, [R150] ;  /* 0x00000000963c783b */ /* 0x000fe80000000200 */
[----:B------:R-:W-:Y:S01]  /*1e90*/  LDSM.16.M88.4 R72, [R149] ;  /* 0x000000009548783b */ /* 0x000fe20000000200 */
[C---:B-1----:R-:W-:Y:S03]  /*1ea0*/  HMMA.16816.F32 R40, R64.reuse, R36, RZ ;  /* 0x000000244028723c */ /* 0x042fe600000018ff */
[----:B------:R-:W-:Y:S04]  /*1eb0*/  LDSM.16.M88.4 R76, [R149+0x1800] ;  /* 0x00180000954c783b */ /* 0x000fe80000000200 */
[----:B------:R-:W-:Y:S01]  /*1ec0*/  LDSM.16.M88.4 R56, [R140] ;  /* 0x000000008c38783b */ /* 0x000fe20000000200 */
[C---:B------:R-:W-:Y:S03]  /*1ed0*/  HMMA.16816.F32 R36, R64.reuse, R38, RZ ;  /* 0x000000264024723c */ /* 0x040fe600000018ff */
[----:B------:R-:W0:Y:S05]  /*1ee0*/  LDGDEPBAR ;  /* 0x00000000000079af */ /* 0x000e2a0000000000 */
[C---:B----4-:R-:W-:Y:S08]  /*1ef0*/  HMMA.16816.F32 R32, R64.reuse, R24, RZ ;  /* 0x000000184020723c */ /* 0x050ff000000018ff */
[C---:B---3--:R-:W-:Y:S08]  /*1f00*/  HMMA.16816.F32 R20, R64.reuse, R16, RZ ;  /* 0x000000104014723c */ /* 0x048ff000000018ff */
[C---:B------:R-:W-:Y:S08]  /*1f10*/  HMMA.16816.F32 R24, R64.reuse, R26, RZ ;  /* 0x0000001a4018723c */ /* 0x040ff000000018ff */
[C---:B------:R-:W-:Y:S08]  /*1f20*/  HMMA.16816.F32 R16, R64.reuse, R18, RZ ;  /* 0x000000124010723c */ /* 0x040ff000000018ff */
[C---:B------:R-:W-:Y:S08]  /*1f30*/  HMMA.16816.F32 R68, R64.reuse, R44, RZ ;  /* 0x0000002c4044723c */ /* 0x040ff000000018ff */
[----:B------:R-:W-:Y:S01]  /*1f40*/  HMMA.16816.F32 R64, R64, R46, RZ ;  /* 0x0000002e4040723c */ /* 0x000fe200000018ff */
[----:B------:R-:W1:Y:S07]  /*1f50*/  LDSM.16.M88.4 R44, [R151+0x1800] ;  /* 0x00180000972c783b */ /* 0x000e6e0000000200 */
        /* <DEDUP_REMOVED lines=9> */
[C---:B-1----:R-:W-:Y:S08]  /*1ff0*/  HMMA.16816.F32 R68, R12.reuse, R44, R68 ;  /* 0x0000002c0c44723c */ /* 0x042ff00000001844 */
[----:B------:R-:W-:Y:S01]  /*2000*/  HMMA.16816.F32 R64, R12, R46, R64 ;  /* 0x0000002e0c40723c */ /* 0x000fe20000001840 */
[----:B------:R-:W1:Y:S04]  /*2010*/  LDSM.16.M88.4 R12, [R148] ;  /* 0x00000000940c783b */ /* 0x000e680000000200 */
[----:B------:R-:W4:Y:S03]  /*2020*/  LDSM.16.M88.4 R44, [R140+0x1000] ;  /* 0x001000008c2c783b */ /* 0x000f260000000200 */
[C---:B------:R-:W-:Y:S08]  /*2030*/  HMMA.16816.F32 R40, R60.reuse, R72, R40 ;  /* 0x000000483c28723c */ /* 0x040ff00000001828 */
[C---:B------:R-:W-:Y:S01]  /*2040*/  HMMA.16816.F32 R36, R60.reuse, R74, R36 ;  /* 0x0000004a3c24723c */ /* 0x040fe20000001824 */
[----:B------:R-:W5:Y:S07]  /*2050*/  LDSM.16.M88.4 R72, [R140+0x1800] ;  /* 0x001800008c48783b */ /* 0x000f6e0000000200 */
        /* <DEDUP_REMOVED lines=22> */
[----:B------:R-:W4:Y:S03]  /*21c0*/  LDSM.16.M88.4 R72, [R151+0x3800] ;  /* 0x003800009748783b */ /* 0x000f260000000200 */
[C---:B--2---:R-:W-:Y:S08]  /*21d0*/  HMMA.16816.F32 R40, R48.reuse, R8, R40 ;  /* 0x000000083028723c */ /* 0x044ff00000001828 */
[C---:B------:R-:W-:Y:S01]  /*21e0*/  HMMA.16816.F32 R36, R48.reuse, R10, R36 ;  /* 0x0000000a3024723c */ /* 0x040fe20000001824 */
[----:B------:R-:W2:Y:S07]  /*21f0*/  LDSM.16.M88.4 R8, [R151+0x3000] ;  /* 0x003000009708783b */ /* 0x000eae0000000200 */
[C---:B---3--:R-:W-:Y:S08]  /*2200*/  HMMA.16816.F32 R32, R48.reuse, R60, R32 ;  /* 0x0000003c3020723c */ /* 0x048ff00000001820 */
[C---:B------:R-:W-:Y:S01]  /*2210*/  HMMA.16816.F32 R24, R48.reuse, R62, R24 ;  /* 0x0000003e3018723c */ /* 0x040fe20000001818 */
[----:B------:R-:W-:Y:S07]  /*2220*/  LDSM.16.M88.4 R60, [R150+0x2000] ;  /* 0x00200000963c783b */ /* 0x000fee0000000200 */
[C---:B-1----:R-:W-:Y:S08]  /*2230*/  HMMA.16816.F32 R68, R48.reuse, R52, R68 ;  /* 0x000000343044723c */ /* 0x042ff00000001844 */
[C---:B------:R-:W-:Y:S01]  /*2240*/  HMMA.16816.F32 R64, R48.reuse, R54, R64 ;  /* 0x000000363040723c */ /* 0x040fe20000001840 */
[----:B------:R-:W1:Y:S07]  /*2250*/  LDSM.16.M88.4 R52, [R149+0x2800] ;  /* 0x002800009534783b */ /* 0x000e6e0000000200 */
[C---:B------:R-:W-:Y:S08]  /*2260*/  HMMA.16816.F32 R20, R48.reuse, R56, R20 ;  /* 0x000000383014723c */ /* 0x040ff00000001814 */
[----:B------:R-:W-:Y:S01]  /*2270*/  HMMA.16816.F32 R16, R48, R58, R16 ;  /* 0x0000003a3010723c */ /* 0x000fe20000001810 */
[----:B------:R-:W3:Y:S04]  /*2280*/  LDSM.16.M88.4 R56, [R149+0x2000] ;  /* 0x002000009538783b */ /* 0x000ee80000000200 */
[----:B------:R-:W-:Y:S03]  /*2290*/  LDSM.16.M88.4 R48, [R149+0x3000] ;  /* 0x003000009530783b */ /* 0x000fe60000000200 */
[C---:B----4-:R-:W-:Y:S08]  /*22a0*/  HMMA.16816.F32 R40, R76.reuse, R44, R40 ;  /* 0x0000002c4c28723c */ /* 0x050ff00000001828 */
[C---:B------:R-:W-:Y:S01]  /*22b0*/  HMMA.16816.F32 R36, R76.reuse, R46, R36 ;  /* 0x0000002e4c24723c */ /* 0x040fe20000001824 */
[----:B------:R-:W4:Y:S07]  /*22c0*/  LDSM.16.M88.4 R44, [R149+0x3800] ;  /* 0x00380000952c783b */ /* 0x000f2e0000000200 */
[C---:B-----5:R-:W-:Y:S08]  /*22d0*/  HMMA.16816.F32 R32, R76.reuse, R12, R32 ;  /* 0x0000000c4c20723c */ /* 0x060ff00000001820 */
[C---:B------:R-:W-:Y:S08]  /*22e0*/  HMMA.16816.F32 R68, R76.reuse, R72, R68 ;  /* 0x000000484c44723c */ /* 0x040ff00000001844 */
[C---:B------:R-:W-:Y:S01]  /*22f0*/  HMMA.16816.F32 R24, R76.reuse, R14, R24 ;  /* 0x0000000e4c18723c */ /* 0x040fe20000001818 */
[----:B------:R-:W-:Y:S07]  /*2300*/  LDSM.16.M88.4 R12, [R140+0x2000] ;  /* 0x002000008c0c783b */ /* 0x000fee0000000200 */
[C---:B--2---:R-:W-:Y:S08]  /*2310*/  HMMA.16816.F32 R20, R76.reuse, R8, R20 ;  /* 0x000000084c14723c */ /* 0x044ff00000001814 */
[----:B------:R-:W-:Y:S01]  /*2320*/  HMMA.16816.F32 R16, R76, R10, R16 ;  /* 0x0000000a4c10723c */ /* 0x000fe20000001810 */
[----:B------:R-:W2:Y:S07]  /*2330*/  LDSM.16.M88.4 R8, [R148+0x2000] ;  /* 0x002000009408783b */ /* 0x000eae0000000200 */
[----:B-1----:R-:W-:Y:S07]  /*2340*/  HMMA.16816.F32 R32, R60, R52, R32 ;  /* 0x000000343c20723c */ /* 0x002fee0000001820 */
[----:B------:R-:W-:Y:S01]  /*2350*/  LOP3.LUT R53, R29, 0xffffffe0, RZ, 0xc0, !PT ;  /* 0xffffffe01d357812 */ /* 0x000fe200078ec0ff */
[----:B------:R-:W-:Y:S01]  /*2360*/  HMMA.16816.F32 R64, R76, R74, R64 ;  /* 0x0000004a4c40723c */ /* 0x000fe20000001840 */
[----:B------:R-:W-:-:S03]  /*2370*/  SHF.R.S32.HI R29, RZ, 0x1f, R29 ;  /* 0x0000001fff1d7819 */ /* 0x000fc6000001141d */
[C---:B------:R-:W-:Y:S02]  /*2380*/  IMAD.IADD R2, R6.reuse, 0x1, -R53 ;  /* 0x0000000106027824 */ /* 0x040fe400078e0a35 */
[----:B------:R-:W-:Y:S02]  /*2390*/  IMAD.SHL.U32 R53, R6, 0x2, RZ ;  /* 0x0000000206357824 */ /* 0x000fe400078e00ff */
[C---:B---3--:R-:W-:Y:S08]  /*23a0*/  HMMA.16816.F32 R40, R60.reuse, R56, R40 ;  /* 0x000000383c28723c */ /* 0x048ff00000001828 */
[C---:B----4-:R-:W-:Y:S07]  /*23b0*/  HMMA.16816.F32 R68, R60.reuse, R44, R68 ;  /* 0x0000002c3c44723c */ /* 0x050fee0000001844 */
[----:B------:R-:W-:Y:S01]  /*23c0*/  SHF.R.S32.HI R45, RZ, 0x1f, R2 ;  /* 0x0000001fff2d7819 */ /* 0x000fe20000011402 */
[----:B------:R-:W-:Y:S03]  /*23d0*/  HMMA.16816.F32 R36, R60, R58, R36 ;  /* 0x0000003a3c24723c */ /* 0x000fe60000001824 */
[----:B------:R-:W-:-:S04]  /*23e0*/  LEA.HI R164, R45, R2, RZ, 0x2 ;  /* 0x000000022da47211 */ /* 0x000fc800078f10ff */
[----:B------:R-:W-:Y:S01]  /*23f0*/  SHF.R.S32.HI R164, RZ, 0x2, R164 ;  /* 0x00000002ffa47819 */ /* 0x000fe200000114a4 */
[----:B------:R-:W-:Y:S03]  /*2400*/  HMMA.16816.F32 R20, R60, R48, R20 ;  /* 0x000000303c14723c */ /* 0x000fe60000001814 */
[----:B------:R-:W-:-:S04]  /*2410*/  IADD3 R2, R81, 0x1, R164 ;  /* 0x0000000151027810 */ /* 0x000fc80007ffe0a4 */
[----:B------:R-:W-:Y:S01]  /*2420*/  IADD3 R2, R31, -c[0x0][0x214], R2 ;  /* 0x800085001f027a10 */ /* 0x000fe20007ffe002 */
[----:B------:R-:W-:Y:S01]  /*2430*/  HMMA.16816.F32 R16, R60, R50, R16 ;  /* 0x000000323c10723c */ /* 0x000fe20000001810 */
[----:B------:R-:W1:Y:S02]  /*2440*/  LDSM.16.M88.4 R48, [R140+0x2800] ;  /* 0x002800008c30783b */ /* 0x000e640000000200 */
[----:B------:R-:W-:Y:S02]  /*2450*/  IADD3 R52, R2, c[0x0][0x2e8], RZ ;  /* 0x0000ba0002347a10 */ /* 0x000fe40007ffe0ff */
[----:B------:R-:W-:-:S03]  /*2460*/  LEA.HI R2, R29, R30, RZ, 0x2 ;  /* 0x0000001e1d027211 */ /* 0x000fc600078f10ff */
[----:B------:R-:W-:Y:S01]  /*2470*/  HMMA.16816.F32 R24, R60, R54, R24 ;  /* 0x000000363c18723c */ /* 0x000fe20000001818 */
[----:B------:R-:W-:-:S05]  /*2480*/  LOP3.LUT R165, R2, 0xfffffffc, RZ, 0xc0, !PT ;  /* 0xfffffffc02a57812 */ /* 0x000fca00078ec0ff */
[----:B------:R-:W-:Y:S01]  /*2490*/  IMAD.IADD R165, R30, 0x1, -R165 ;  /* 0x000000011ea57824 */ /* 0x000fe200078e0aa5 */
[----:B------:R-:W-:Y:S01]  /*24a0*/  IADD3 R54, R28, -0x1, RZ ;  /* 0xffffffff1c367810 */ /* 0x000fe20007ffe0ff */
[----:B------:R-:W-:Y:S01]  /*24b0*/  HMMA.16816.F32 R64, R60, R46, R64 ;  /* 0x0000002e3c40723c */ /* 0x000fe20000001840 */
[----:B------:R-:W3:Y:S02]  /*24c0*/  LDSM.16.M88.4 R44, [R140+0x3000] ;  /* 0x003000008c2c783b */ /* 0x000ee40000000200 */
[C---:B------:R-:W-:Y:S01]  /*24d0*/  ISETP.GT.AND P0, PT, R54.reuse, R155, PT ;  /* 0x0000009b3600720c */ /* 0x040fe20003f04270 */
[----:B------:R-:W-:-:S04]  /*24e0*/  IMAD.SHL.U32 R6, R54, 0x40, RZ ;  /* 0x0000004036067824 */ /* 0x000fc800078e00ff */
[----:B--2---:R-:W-:Y:S01]  /*24f0*/  HMMA.16816.F32 R40, R8, R12, R40 ;  /* 0x0000000c0828723c */ /* 0x004fe20000001828 */
[----:B------:R-:W-:-:S04]  /*2500*/  LOP3.LUT R53, R6, 0x6, R53, 0xf8, !PT ;  /* 0x0000000606357812 */ /* 0x000fc800078ef835 */
[C---:B------:R-:W-:Y:S02]  /*2510*/  LOP3.LUT R29, R53.reuse, 0x8, RZ, 0xfc, !PT ;  /* 0x00000008351d7812 */ /* 0x040fe400078efcff */
[C---:B------:R-:W-:Y:S01]  /*2520*/  IADD3 R12, R52.reuse, 0x8, RZ ;  /* 0x00000008340c7810 */ /* 0x040fe20007ffe0ff */
[----:B------:R-:W-:Y:S01]  /*2530*/  HMMA.16816.F32 R36, R8, R14, R36 ;  /* 0x0000000e0824723c */ /* 0x000fe20000001824 */
[----:B------:R-:W-:Y:S02]  /*2540*/  LOP3.LUT R13, R53, 0x1, RZ, 0xfc, !PT ;  /* 0x00000001350d7812 */ /* 0x000fe400078efcff */
[-C--:B------:R-:W-:Y:S02]  /*2550*/  IMNMX R52, R52, R31.reuse, PT ;  /* 0x0000001f34347217 */ /* 0x080fe40003800200 */
[----:B------:R-:W-:Y:S02]  /*2560*/  IMNMX R2, R12, R31, PT ;  /* 0x0000001f0c027217 */ /* 0x000fe40003800200 */
[----:B------:R-:W-:-:S02]  /*2570*/  ISETP.GE.AND P4, PT, R13, R52, PT ;  /* 0x000000340d00720c */ /* 0x000fc40003f86270 */
[----:B------:R-:W-:Y:S01]  /*2580*/  ISETP.GE.AND P2, PT, R13, R2, PT ;  /* 0x000000020d00720c */ /* 0x000fe20003f46270 */
[----:B-1----:R-:W-:Y:S01]  /*2590*/  HMMA.16816.F32 R32, R8, R48, R32 ;  /* 0x000000300820723c */ /* 0x002fe20000001820 */
[----:B------:R-:W1:Y:S01]  /*25a0*/  LDSM.16.M88.4 R12, [R140+0x3800] ;  /* 0x003800008c0c783b */ /* 0x000e620000000200 */
[----:B------:R-:W-:Y:S01]  /*25b0*/  ISETP.GE.AND P1, PT, R53, R52, PT ;  /* 0x000000343500720c */ /* 0x000fe20003f26270 */
[----:B------:R-:W-:-:S04]  /*25c0*/  DEPBAR.LE SB0, 0x0 ;  /* 0x000080000000791a */ /* 0x000fc80000000000 */
[C---:B------:R-:W-:Y:S01]  /*25d0*/  ISETP.GE.AND P5, PT, R53.reuse, R2, PT ;  /* 0x000000023500720c */ /* 0x040fe20003fa6270 */
[C---:B------:R-:W-:Y:S01]  /*25e0*/  HMMA.16816.F32 R24, R8.reuse, R50, R24 ;  /* 0x000000320818723c */ /* 0x040fe20000001818 */
[----:B------:R-:W-:Y:S02]  /*25f0*/  LOP3.LUT R31, R53, 0x9, RZ, 0xfc, !PT ;  /* 0x00000009351f7812 */ /* 0x000fe400078efcff */
[----:B------:R-:W-:Y:S02]  /*2600*/  FSEL R49, R40, -INF , !P1 ;  /* 0xff80000028317808 */ /* 0x000fe40004800000 */
[C---:B------:R-:W-:Y:S02]  /*2610*/  ISETP.GE.AND P3, PT, R29.reuse, R52, PT ;  /* 0x000000341d00720c */ /* 0x040fe40003f66270 */
[----:B------:R-:W-:Y:S01]  /*2620*/  ISETP.GE.AND P1, PT, R29, R2, PT ;  /* 0x000000021d00720c */ /* 0x000fe20003f26270 */
[----:B---3--:R-:W-:Y:S01]  /*2630*/  HMMA.16816.F32 R20, R8, R44, R20 ;  /* 0x0000002c0814723c */ /* 0x008fe20000001814 */
[----:B------:R-:W-:-:S02]  /*2640*/  FSEL R42, R42, -INF , !P5 ;  /* 0xff8000002a2a7808 */ /* 0x000fc40006800000 */
[----:B------:R-:W-:Y:S02]  /*2650*/  FSEL R41, R41, -INF , !P4 ;  /* 0xff80000029297808 */ /* 0x000fe40006000000 */
[----:B------:R-:W-:Y:S01]  /*2660*/  LOP3.LUT R29, R53, 0x10, RZ, 0xfc, !PT ;  /* 0x00000010351d7812 */ /* 0x000fe200078efcff */
[----:B------:R-:W-:Y:S01]  /*2670*/  BAR.SYNC.DEFER_BLOCKING 0x0 ;  /* 0x0000000000007b1d */ /* 0x000fe20000010000 */
[C---:B------:R-:W-:Y:S01]  /*2680*/  ISETP.GE.AND P5, PT, R31.reuse, R52, PT ;  /* 0x000000341f00720c */ /* 0x040fe20003fa6270 */
[----:B------:R-:W-:Y:S01]  /*2690*/  HMMA.16816.F32 R16, R8, R46, R16 ;  /* 0x0000002e0810723c */ /* 0x000fe20000001810 */
[----:B------:R-:W-:Y:S02]  /*26a0*/  ISETP.GE.AND P4, PT, R31, R2, PT ;  /* 0x000000021f00720c */ /* 0x000fe40003f86270 */
[----:B------:R-:W-:Y:S02]  /*26b0*/  FSEL R40, R43, -INF , !P2 ;  /* 0xff8000002b287808 */ /* 0x000fe40005000000 */
[----:B------:R-:W-:-:S02]  /*26c0*/  LOP3.LUT R31, R53, 0x11, RZ, 0xfc, !PT ;  /* 0x00000011351f7812 */ /* 0x000fc400078efcff */
[----:B------:R-:W-:Y:S02]  /*26d0*/  FSEL R43, R36, -INF , !P3 ;  /* 0xff800000242b7808 */ /* 0x000fe40005800000 */
[C---:B------:R-:W-:Y:S02]  /*26e0*/  ISETP.GE.AND P2, PT, R29.reuse, R52, PT ;  /* 0x000000341d00720c */ /* 0x040fe40003f46270 */
[----:B------:R-:W-:Y:S02]  /*26f0*/  ISETP.GE.AND P3, PT, R29, R2, PT ;  /* 0x000000021d00720c */ /* 0x000fe40003f66270 */
[----:B------:R-:W-:Y:S02]  /*2700*/  FSEL R30, R38, -INF , !P1 ;  /* 0xff800000261e7808 */ /* 0x000fe40004800000 */
[----:B------:R-:W-:Y:S02]  /*2710*/  FSEL R37, R37, -INF , !P5 ;  /* 0xff80000025257808 */ /* 0x000fe40006800000 */
[----:B------:R-:W-:Y:S01]  /*2720*/  LOP3.LUT R29, R53, 0x18, RZ, 0xfc, !PT ;  /* 0x00000018351d7812 */ /* 0x000fe200078efcff */
[----:B-1----:R-:W-:Y:S01]  /*2730*/  HMMA.16816.F32 R68, R8, R12, R68 ;  /* 0x0000000c0844723c */ /* 0x002fe20000001844 */
[----:B------:R-:W-:-:S02]  /*2740*/  ISETP.GE.AND P1, PT, R31, R52, PT ;  /* 0x000000341f00720c */ /* 0x000fc40003f26270 */
[----:B------:R-:W-:Y:S02]  /*2750*/  ISETP.GE.AND P5, PT, R31, R2, PT ;  /* 0x000000021f00720c */ /* 0x000fe40003fa6270 */
[----:B------:R-:W-:Y:S02]  /*2760*/  LOP3.LUT R31, R53, 0x19, RZ, 0xfc, !PT ;  /* 0x00000019351f7812 */ /* 0x000fe400078efcff */
[----:B------:R-:W-:Y:S01]  /*2770*/  FSEL R48, R39, -INF , !P4 ;  /* 0xff80000027307808 */ /* 0x000fe20006000000 */
[----:B------:R-:W-:Y:S01]  /*2780*/  HMMA.16816.F32 R64, R8, R14, R64 ;  /* 0x0000000e0840723c */ /* 0x000fe20000001840 */
[----:B------:R-:W-:Y:S02]  /*2790*/  FSEL R57, R32, -INF , !P2 ;  /* 0xff80000020397808 */ /* 0x000fe40005000000 */
[C---:B------:R-:W-:Y:S02]  /*27a0*/  ISETP.GE.AND P4, PT, R29.reuse, R52, PT ;  /* 0x000000341d00720c */ /* 0x040fe40003f86270 */
[----:B------:R-:W-:-:S02]  /*27b0*/  ISETP.GE.AND P2, PT, R29, R2, PT ;  /* 0x000000021d00720c */ /* 0x000fc40003f46270 */
[----:B------:R-:W-:Y:S02]  /*27c0*/  FSEL R34, R34, -INF , !P3 ;  /* 0xff80000022227808 */ /* 0x000fe40005800000 */
[----:B------:R-:W-:Y:S02]  /*27d0*/  LOP3.LUT R29, R53, 0x20, RZ, 0xfc, !PT ;  /* 0x00000020351d7812 */ /* 0x000fe400078efcff */
[----:B------:R-:W-:Y:S02]  /*27e0*/  FSEL R74, R35, -INF , !P5 ;  /* 0xff800000234a7808 */ /* 0x000fe40006800000 */
[----:B------:R-:W-:Y:S02]  /*27f0*/  ISETP.GE.AND P3, PT, R31, R52, PT ;  /* 0x000000341f00720c */ /* 0x000fe40003f66270 */
[----:B------:R-:W-:Y:S02]  /*2800*/  FSEL R33, R33, -INF , !P1 ;  /* 0xff80000021217808 */ /* 0x000fe40004800000 */
[----:B------:R-:W-:-:S02]  /*2810*/  LOP3.LUT R35, R53, 0x21, RZ, 0xfc, !PT ;  /* 0x0000002135237812 */ /* 0x000fc400078efcff */
[----:B------:R-:W-:Y:S02]  /*2820*/  ISETP.GE.AND P1, PT, R31, R2, PT ;  /* 0x000000021f00720c */ /* 0x000fe40003f26270 */
[----:B------:R-:W-:Y:S02]  /*2830*/  FSEL R31, R24, -INF , !P4 ;  /* 0xff800000181f7808 */ /* 0x000fe40006000000 */
[C---:B------:R-:W-:Y:S02]  /*2840*/  ISETP.GE.AND P5, PT, R29.reuse, R52, PT ;  /* 0x000000341d00720c */ /* 0x040fe40003fa6270 */
[----:B------:R-:W-:Y:S02]  /*2850*/  ISETP.GE.AND P4, PT, R29, R2, PT ;  /* 0x000000021d00720c */ /* 0x000fe40003f86270 */
[----:B------:R-:W-:Y:S02]  /*2860*/  FSEL R72, R26, -INF , !P2 ;  /* 0xff8000001a487808 */ /* 0x000fe40005000000 */
[----:B------:R-:W-:-:S02]  /*2870*/  ISETP.GE.AND P2, PT, R35, R52, PT ;  /* 0x000000342300720c */ /* 0x000fc40003f46270 */
[----:B------:R-:W-:Y:S02]  /*2880*/  FSEL R29, R25, -INF , !P3 ;  /* 0xff800000191d7808 */ /* 0x000fe40005800000 */
[C---:B------:R-:W-:Y:S02]  /*2890*/  LOP3.LUT R25, R53.reuse, 0x28, RZ, 0xfc, !PT ;  /* 0x0000002835197812 */ /* 0x040fe400078efcff */
[----:B------:R-:W-:Y:S02]  /*28a0*/  LOP3.LUT R13, R53, 0x29, RZ, 0xfc, !PT ;  /* 0x00000029350d7812 */ /* 0x000fe400078efcff */
[----:B------:R-:W-:Y:S02]  /*28b0*/  FSEL R12, R27, -INF , !P1 ;  /* 0xff8000001b0c7808 */ /* 0x000fe40004800000 */
[----:B------:R-:W-:Y:S02]  /*28c0*/  FSEL R112, R22, -INF , !P4 ;  /* 0xff80000016707808 */ /* 0x000fe40006000000 */
[----:B------:R-:W-:-:S02]  /*28d0*/  FSEL R27, R21, -INF , !P2 ;  /* 0xff800000151b7808 */ /* 0x000fc40005000000 */
[----:B------:R-:W-:Y:S02]  /*28e0*/  ISETP.GE.AND P3, PT, R35, R2, PT ;  /* 0x000000022300720c */ /* 0x000fe40003f66270 */
[-C--:B------:R-:W-:Y:S02]  /*28f0*/  ISETP.GE.AND P1, PT, R25, R52.reuse, PT ;  /* 0x000000341900720c */ /* 0x080fe40003f26270 */
[C---:B------:R-:W-:Y:S02]  /*2900*/  ISETP.GE.AND P4, PT, R13.reuse, R52, PT ;  /* 0x000000340d00720c */ /* 0x040fe40003f86270 */
[----:B------:R-:W-:Y:S02]  /*2910*/  ISETP.GE.AND P2, PT, R13, R2, PT ;  /* 0x000000020d00720c */ /* 0x000fe40003f46270 */
[C---:B------:R-:W-:Y:S02]  /*2920*/  LOP3.LUT R13, R53.reuse, 0x30, RZ, 0xfc, !PT ;  /* 0x00000030350d7812 */ /* 0x040fe400078efcff */
[----:B------:R-:W-:-:S02]  /*2930*/  LOP3.LUT R11, R53, 0x31, RZ, 0xfc, !PT ;  /* 0x00000031350b7812 */ /* 0x000fc400078efcff */
[----:B------:R-:W-:Y:S02]  /*2940*/  FSEL R109, R20, -INF , !P5 ;  /* 0xff800000146d7808 */ /* 0x000fe40006800000 */
[----:B------:R-:W-:Y:S02]  /*2950*/  FSEL R116, R23, -INF , !P3 ;  /* 0xff80000017747808 */ /* 0x000fe40005800000 */
[----:B------:R-:W-:Y:S02]  /*2960*/  FSEL R111, R16, -INF , !P1 ;  /* 0xff800000106f7808 */ /* 0x000fe40004800000 */
[----:B------:R-:W-:Y:S02]  /*2970*/  FSEL R24, R19, -INF , !P2 ;  /* 0xff80000013187808 */ /* 0x000fe40005000000 */
[----:B------:R-:W-:Y:S02]  /*2980*/  ISETP.GE.AND P5, PT, R25, R2, PT ;  /* 0x000000021900720c */ /* 0x000fe40003fa6270 */
[----:B------:R-:W-:-:S02]  /*2990*/  LOP3.LUT R9, R53, 0x38, RZ, 0xfc, !PT ;  /* 0x0000003835097812 */ /* 0x000fc400078efcff */
[-C--:B------:R-:W-:Y:S02]  /*29a0*/  ISETP.GE.AND P3, PT, R13, R52.reuse, PT ;  /* 0x000000340d00720c */ /* 0x080fe40003f66270 */
[----:B------:R-:W-:Y:S02]  /*29b0*/  ISETP.GE.AND P1, PT, R11, R52, PT ;  /* 0x000000340b00720c */ /* 0x000fe40003f26270 */
[----:B------:R-:W-:Y:S02]  /*29c0*/  ISETP.GE.AND P2, PT, R13, R2, PT ;  /* 0x000000020d00720c */ /* 0x000fe40003f46270 */
[----:B------:R-:W-:Y:S02]  /*29d0*/  LOP3.LUT R53, R53, 0x39, RZ, 0xfc, !PT ;  /* 0x0000003935357812 */ /* 0x000fe400078efcff */
[----:B------:R-:W-:Y:S02]  /*29e0*/  FSEL R26, R18, -INF , !P5 ;  /* 0xff800000121a7808 */ /* 0x000fe40006800000 */
[----:B------:R-:W-:-:S02]  /*29f0*/  FSEL R25, R17, -INF , !P4 ;  /* 0xff80000011197808 */ /* 0x000fc40006000000 */
[----:B------:R-:W-:Y:S02]  /*2a00*/  FSEL R125, R68, -INF , !P3 ;  /* 0xff800000447d7808 */ /* 0x000fe40005800000 */
[----:B------:R-:W-:Y:S02]  /*2a10*/  FSEL R122, R70, -INF , !P2 ;  /* 0xff800000467a7808 */ /* 0x000fe40005000000 */
[----:B------:R-:W-:Y:S02]  /*2a20*/  FSEL R121, R69, -INF , !P1 ;  /* 0xff80000045797808 */ /* 0x000fe40004800000 */
[-C--:B------:R-:W-:Y:S02]  /*2a30*/  ISETP.GE.AND P5, PT, R9, R52.reuse, PT ;  /* 0x000000340900720c */ /* 0x080fe40003fa6270 */
[----:B------:R-:W-:Y:S02]  /*2a40*/  ISETP.GE.AND P4, PT, R53, R52, PT ;  /* 0x000000343500720c */ /* 0x000fe40003f86270 */
        /* <DEDUP_REMOVED lines=67> */
.L_x_6439:
[----:B------:R-:W-:-:S04]  /*2e80*/  ULEA UR6, -UR6, URZ, 0x6 ;  /* 0x0000003f06067291 */ /* 0x000fc8000f8e313f */
[----:B------:R-:W-:Y:S02]  /*2e90*/  USHF.R.S32.HI UR4, URZ, 0x1f, UR6 ;  /* 0x0000001f3f047899 */ /* 0x000fe40008011406 */
[----:B------:R-:W-:-:S04]  /*2ea0*/  MOV R8, UR6 ;  /* 0x0000000600087c02 */ /* 0x000fc80008000f00 */
[----:B------:R-:W-:Y:S02]  /*2eb0*/  MOV R4, UR4 ;  /* 0x0000000400047c02 */ /* 0x000fe40008000f00 */
.L_x_6440:
        /* <DEDUP_REMOVED lines=20> */
.L_x_6438:
        /* <DEDUP_REMOVED lines=49> */
[----:B-1----:R-:W-:-:S02]  /*3310*/  FMNMX.FTZ R100, R7, R100, !PT ;  /* 0x0000006407647209 */ /* 0x002fc40007810000 */
        /* <DEDUP_REMOVED lines=18> */
[----:B------:R-:W2:Y:S01]  /*3440*/  MUFU.EX2 R102, R102 ;  /* 0x0000006600667308 */ /* 0x000ea20000000800 */
        /* <DEDUP_REMOVED lines=8> */
[----:B------:R-:W-:Y:S01]  /*34d0*/  FFMA.FTZ R0, R12, c[0x0][0x23c], -R117 ;  /* 0x00008f000c007a23 */ /* 0x000fe20000010875 */
[----:B------:R-:W3:Y:S01]  /*34e0*/  MUFU.EX2 R32, R32 ;  /* 0x0000002000207308 */ /* 0x000ee20000000800 */
[----:B--2---:R-:W-:Y:S01]  /*34f0*/  F2FP.PACK_AB R84, R102, R105 ;  /* 0x000000696654723e */ /* 0x004fe200000000ff */
[----:B------:R-:W2:Y:S01]  /*3500*/  LDSM.16.MT88.4 R12, [R144+0x8800] ;  /* 0x00880000900c783b */ /* 0x000ea20000004200 */
[--C-:B------:R-:W-:Y:S02]  /*3510*/  FFMA.FTZ R108, R109, c[0x0][0x23c], -R124.reuse ;  /* 0x00008f006d6c7a23 */ /* 0x100fe4000001087c */
[----:B------:R-:W-:-:S02]  /*3520*/  FFMA.FTZ R110, R111, c[0x0][0x23c], -R124 ;  /* 0x00008f006f6e7a23 */ /* 0x000fc4000001087c */
[--C-:B------:R-:W-:Y:S01]  /*3530*/  FFMA.FTZ R113, R116, c[0x0][0x23c], -R117.reuse ;  /* 0x00008f0074717a23 */ /* 0x100fe20000010875 */
        /* <DEDUP_REMOVED lines=8> */
[----:B------:R-:W-:Y:S01]  /*35c0*/  LDSM.16.MT88.4 R24, [R146+0xb000] ;  /* 0x00b000009218783b */ /* 0x000fe20000004200 */
[--C-:B------:R-:W-:Y:S02]  /*35d0*/  FFMA.FTZ R126, R121, c[0x0][0x23c], -R124.reuse ;  /* 0x00008f00797e7a23 */ /* 0x100fe4000001087c */
[--C-:B------:R-:W-:Y:S01]  /*35e0*/  FFMA.FTZ R125, R125, c[0x0][0x23c], -R124.reuse ;  /* 0x00008f007d7d7a23 */ /* 0x100fe2000001087c */
        /* <DEDUP_REMOVED lines=8> */
[----:B------:R-:W-:Y:S02]  /*3670*/  FFMA.FTZ R169, R114, c[0x0][0x23c], -R117 ;  /* 0x00008f0072a97a23 */ /* 0x000fe40000010875 */
[----:B------:R-:W-:Y:S02]  /*3680*/  FADD.FTZ R102, R105, R102 ;  /* 0x0000006669667221 */ /* 0x000fe40000010000 */
[----:B------:R-:W-:Y:S01]  /*3690*/  MUFU.EX2 R101, R101 ;  /* 0x0000006500657308 */ /* 0x000fe20000000800 */
[----:B------:R-:W-:Y:S02]  /*36a0*/  FADD.FTZ R107, R107, R106 ;  /* 0x0000006a6b6b7221 */ /* 0x000fe40000010000 */
[----:B------:R-:W-:-:S04]  /*36b0*/  FADD.FTZ R103, R103, R102 ;  /* 0x0000006667677221 */ /* 0x000fc80000010000 */
[----:B------:R-:W-:Y:S01]  /*36c0*/  FADD.FTZ R32, R32, R103 ;  /* 0x0000006720207221 */ /* 0x000fe20000010000 */
[----:B---3--:R-:W-:Y:S01]  /*36d0*/  F2FP.PACK_AB R87, R35, R104 ;  /* 0x000000682357723e */ /* 0x008fe200000000ff */
[----:B------:R-:W3:Y:S01]  /*36e0*/  MUFU.EX2 R30, R30 ;  /* 0x0000001e001e7308 */ /* 0x000ee20000000800 */
        /* <DEDUP_REMOVED lines=75> */
[----:B------:R-:W2:Y:S06]  /*3ba0*/  LDSM.16.MT88.4 R12, [R144+0x9000] ;  /* 0x00900000900c783b */ /* 0x000eac0000004200 */
        /* <DEDUP_REMOVED lines=27> */
[C---:B------:R-:W-:Y:S08]  /*3d60*/  HMMA.16816.F32 R72, R4.reuse, R24, R72 ;  /* 0x000000180448723c */ /* 0x040ff00000001848 */
[C---:B------:R-:W-:Y:S01]  /*3d70*/  HMMA.16816.F32 R92, R4.reuse, R26, R92 ;  /* 0x0000001a045c723c */ /* 0x040fe2000000185c */
[----:B------:R-:W5:Y:S07]  /*3d80*/  LDSM.16.MT88.4 R24, [R145+0x9800] ;  /* 0x009800009118783b */ /* 0x000f6e0000004200 */
[C---:B-1----:R-:W-:Y:S08]  /*3d90*/  HMMA.16816.F32 R76, R4.reuse, R20, R76 ;  /* 0x00000014044c723c */ /* 0x042ff0000000184c */
[C---:B------:R-:W-:Y:S01]  /*3da0*/  HMMA.16816.F32 R80, R4.reuse, R22, R80 ;  /* 0x000000160450723c */ /* 0x040fe20000001850 */
[----:B------:R-:W1:Y:S07]  /*3db0*/  LDSM.16.MT88.4 R20, [R144+0x9800] ;  /* 0x009800009014783b */ /* 0x000e6e0000004200 */
[C---:B----4-:R-:W-:Y:S08]  /*3dc0*/  HMMA.16816.F32 R88, R4.reuse, R16, R88 ;  /* 0x000000100458723c */ /* 0x050ff00000001858 */
        /* <DEDUP_REMOVED lines=21> */
[C---:B------:R-:W-:Y:S08]  /*3f20*/  HMMA.16816.F32 R52, R4.reuse, R26, R52 ;  /* 0x0000001a0434723c */ /* 0x040ff00000001834 */
[C---:B-1----:R-:W-:Y:S08]  /*3f30*/  HMMA.16816.F32 R56, R4.reuse, R20, R56 ;  /* 0x000000140438723c */ /* 0x042ff00000001838 */
[C---:B--2---:R-:W-:Y:S08]  /*3f40*/  HMMA.16816.F32 R64, R4.reuse, R8, R64 ;  /* 0x000000080440723c */ /* 0x044ff00000001840 */
[C---:B------:R-:W-:Y:S01]  /*3f50*/  HMMA.16816.F32 R68, R4.reuse, R10, R68 ;  /* 0x0000000a0444723c */ /* 0x040fe20000001844 */
[----:B------:R-:W1:Y:S07]  /*3f60*/  LDSM.16.MT88.4 R8, [R144+0xb800] ;  /* 0x00b800009008783b */ /* 0x000e6e0000004200 */
[C---:B------:R-:W-:Y:S08]  /*3f70*/  HMMA.16816.F32 R60, R4.reuse, R22, R60 ;  /* 0x00000016043c723c */ /* 0x040ff0000000183c */
[C---:B------:R-:W-:Y:S08]  /*3f80*/  HMMA.16816.F32 R72, R4.reuse, R16, R72 ;  /* 0x000000100448723c */ /* 0x040ff00000001848 */
[C---:B------:R-:W-:Y:S08]  /*3f90*/  HMMA.16816.F32 R92, R4.reuse, R18, R92 ;  /* 0x00000012045c723c */ /* 0x040ff0000000185c */
[C---:B---3--:R-:W-:Y:S08]  /*3fa0*/  HMMA.16816.F32 R76, R4.reuse, R12, R76 ;  /* 0x0000000c044c723c */ /* 0x048ff0000000184c */
        /* <DEDUP_REMOVED lines=12> */
.L_x_6445:
        /* <DEDUP_REMOVED lines=64> */
.L_x_6442:
        /* <DEDUP_REMOVED lines=15> */
[----:B------:R-:W-:Y:S01]  /*4560*/  ISETP.GT.AND P0, PT, R168, R155, PT ;  /* 0x0000009ba800720c */ /* 0x000fe20003f04270 */
        /* <DEDUP_REMOVED lines=12> */
[----:B------:R-:W1:Y:S01]  /*4630*/  LDSM.16.M88.4 R132, [R143] ;  /* 0x000000008f84783b */ /* 0x000e620000000200 */
[C---:B--2---:R-:W-:Y:S08]  /*4640*/  HMMA.16816.F32 R4, R104.reuse, R108, RZ ;  /* 0x0000006c6804723c */ /* 0x044ff000000018ff */
[C---:B------:R-:W-:Y:S01]  /*4650*/  HMMA.16816.F32 R8, R104.reuse, R110, RZ ;  /* 0x0000006e6808723c */ /* 0x040fe200000018ff */
[----:B------:R-:W2:Y:S07]  /*4660*/  LDSM.16.M88.4 R108, [R142] ;  /* 0x000000008e6c783b */ /* 0x000eae0000000200 */
[C---:B---3--:R-:W-:Y:S08]  /*4670*/  HMMA.16816.F32 R12, R104.reuse, R112, RZ ;  /* 0x00000070680c723c */ /* 0x048ff000000018ff */
[C---:B------:R-:W-:Y:S01]  /*4680*/  HMMA.16816.F32 R16, R104.reuse, R114, RZ ;  /* 0x000000726810723c */ /* 0x040fe200000018ff */
[----:B------:R-:W3:Y:S07]  /*4690*/  LDSM.16.M88.4 R112, [R141] ;  /* 0x000000008d70783b */ /* 0x000eee0000000200 */
[C---:B----4-:R-:W-:Y:S08]  /*46a0*/  HMMA.16816.F32 R20, R104.reuse, R116, RZ ;  /* 0x000000746814723c */ /* 0x050ff000000018ff */
[C---:B------:R-:W-:Y:S01]  /*46b0*/  HMMA.16816.F32 R24, R104.reuse, R118, RZ ;  /* 0x000000766818723c */ /* 0x040fe200000018ff */
[----:B------:R-:W-:Y:S07]  /*46c0*/  LDSM.16.M88.4 R116, [R149] ;  /* 0x000000009574783b */ /* 0x000fee0000000200 */
[C---:B-----5:R-:W-:Y:S08]  /*46d0*/  HMMA.16816.F32 R28, R104.reuse, R120, RZ ;  /* 0x00000078681c723c */ /* 0x060ff000000018ff */
[----:B------:R-:W-:Y:S01]  /*46e0*/  HMMA.16816.F32 R32, R104, R122, RZ ;  /* 0x0000007a6820723c */ /* 0x000fe200000018ff */
[----:B------:R-:W4:Y:S04]  /*46f0*/  LDSM.16.M88.4 R104, [R150] ;  /* 0x000000009668783b */ /* 0x000f280000000200 */
[----:B------:R-:W5:Y:S03]  /*4700*/  LDSM.16.M88.4 R120, [R149+0x800] ;  /* 0x000800009578783b */ /* 0x000f660000000200 */
[C---:B-1----:R-:W-:Y:S08]  /*4710*/  HMMA.16816.F32 R4, R124.reuse, R128, R4 ;  /* 0x000000807c04723c */ /* 0x042ff00000001804 */
[C---:B------:R-:W-:Y:S01]  /*4720*/  HMMA.16816.F32 R8, R124.reuse, R130, R8 ;  /* 0x000000827c08723c */ /* 0x040fe20000001808 */
[----:B------:R-:W1:Y:S07]  /*4730*/  LDSM.16.M88.4 R128, [R149+0x1000] ;  /* 0x001000009580783b */ /* 0x000e6e0000000200 */
[C---:B------:R-:W-:Y:S08]  /*4740*/  HMMA.16816.F32 R12, R124.reuse, R132, R12 ;  /* 0x000000847c0c723c */ /* 0x040ff0000000180c */
[C---:B------:R-:W-:Y:S08]  /*4750*/  HMMA.16816.F32 R16, R124.reuse, R134, R16 ;  /* 0x000000867c10723c */ /* 0x040ff00000001810 */
[C---:B--2---:R-:W-:Y:S08]  /*4760*/  HMMA.16816.F32 R20, R124.reuse, R108, R20 ;  /* 0x0000006c7c14723c */ /* 0x044ff00000001814 */
[C---:B------:R-:W-:Y:S01]  /*4770*/  HMMA.16816.F32 R24, R124.reuse, R110, R24 ;  /* 0x0000006e7c18723c */ /* 0x040fe20000001818 */
[----:B------:R-:W2:Y:S07]  /*4780*/  LDSM.16.M88.4 R108, [R149+0x1800] ;  /* 0x00180000956c783b */ /* 0x000eae0000000200 */
[C---:B---3--:R-:W-:Y:S08]  /*4790*/  HMMA.16816.F32 R28, R124.reuse, R112, R28 ;  /* 0x000000707c1c723c */ /* 0x048ff0000000181c */
[----:B------:R-:W-:Y:S01]  /*47a0*/  HMMA.16816.F32 R32, R124, R114, R32 ;  /* 0x000000727c20723c */ /* 0x000fe20000001820 */
[----:B------:R-:W-:Y:S04]  /*47b0*/  LDSM.16.M88.4 R112, [R148] ;  /* 0x000000009470783b */ /* 0x000fe80000000200 */
[----:B------:R-:W-:Y:S03]  /*47c0*/  LDSM.16.M88.4 R124, [R140+0x800] ;  /* 0x000800008c7c783b */ /* 0x000fe60000000200 */
[C---:B----4-:R-:W-:Y:S08]  /*47d0*/  HMMA.16816.F32 R4, R104.reuse, R116, R4 ;  /* 0x000000746804723c */ /* 0x050ff00000001804 */
[C---:B------:R-:W-:Y:S01]  /*47e0*/  HMMA.16816.F32 R8, R104.reuse, R118, R8 ;  /* 0x000000766808723c */ /* 0x040fe20000001808 */
[----:B------:R-:W3:Y:S07]  /*47f0*/  LDSM.16.M88.4 R116, [R140] ;  /* 0x000000008c74783b */ /* 0x000eee0000000200 */
[C---:B-----5:R-:W-:Y:S08]  /*4800*/  HMMA.16816.F32 R12, R104.reuse, R120, R12 ;  /* 0x00000078680c723c */ /* 0x060ff0000000180c */
[C---:B------:R-:W-:Y:S01]  /*4810*/  HMMA.16816.F32 R16, R104.reuse, R122, R16 ;  /* 0x0000007a6810723c */ /* 0x040fe20000001810 */
[----:B------:R-:W4:Y:S07]  /*4820*/  LDSM.16.M88.4 R120, [R140+0x1000] ;  /* 0x001000008c78783b */ /* 0x000f2e0000000200 */
[C---:B-1----:R-:W-:Y:S08]  /*4830*/  HMMA.16816.F32 R20, R104.reuse, R128, R20 ;  /* 0x000000806814723c */ /* 0x042ff00000001814 */
[C---:B------:R-:W-:Y:S01]  /*4840*/  HMMA.16816.F32 R24, R104.reuse, R130, R24 ;  /* 0x000000826818723c */ /* 0x040fe20000001818 */
[----:B------:R-:W1:Y:S07]  /*4850*/  LDSM.16.M88.4 R128, [R140+0x1800] ;  /* 0x001800008c80783b */ /* 0x000e6e0000000200 */
        /* <DEDUP_REMOVED lines=15> */
[----:B------:R-:W-:Y:S04]  /*4950*/  LDSM.16.M88.4 R112, [R139] ;  /* 0x000000008b70783b */ /* 0x000fe80000000200 */
[----:B------:R-:W-:Y:S03]  /*4960*/  LDSM.16.M88.4 R128, [R137] ;  /* 0x000000008980783b */ /* 0x000fe60000000200 */
[C---:B--2---:R-:W-:Y:S08]  /*4970*/  HMMA.16816.F32 R4, R104.reuse, R108, R4 ;  /* 0x0000006c6804723c */ /* 0x044ff00000001804 */
[C---:B------:R-:W-:Y:S01]  /*4980*/  HMMA.16816.F32 R8, R104.reuse, R110, R8 ;  /* 0x0000006e6808723c */ /* 0x040fe20000001808 */
[----:B------:R-:W1:Y:S07]  /*4990*/  LDSM.16.M88.4 R108, [R152+0x2000] ;  /* 0x00200000986c783b */ /* 0x000e6e0000000200 */
[C---:B---3--:R-:W-:Y:S08]  /*49a0*/  HMMA.16816.F32 R12, R104.reuse, R116, R12 ;  /* 0x00000074680c723c */ /* 0x048ff0000000180c */
[C---:B------:R-:W-:Y:S01]  /*49b0*/  HMMA.16816.F32 R16, R104.reuse, R118, R16 ;  /* 0x000000766810723c */ /* 0x040fe20000001810 */
[----:B------:R-:W2:Y:S07]  /*49c0*/  LDSM.16.M88.4 R116, [R138] ;  /* 0x000000008a74783b */ /* 0x000eae0000000200 */
[C---:B-----5:R-:W-:Y:S08]  /*49d0*/  HMMA.16816.F32 R20, R104.reuse, R124, R20 ;  /* 0x0000007c6814723c */ /* 0x060ff00000001814 */
[C---:B------:R-:W-:Y:S01]  /*49e0*/  HMMA.16816.F32 R24, R104.reuse, R126, R24 ;  /* 0x0000007e6818723c */ /* 0x040fe20000001818 */
[----:B------:R-:W3:Y:S07]  /*49f0*/  LDSM.16.M88.4 R124, [R136] ;  /* 0x00000000887c783b */ /* 0x000eee0000000200 */
[C---:B----4-:R-:W-:Y:S08]  /*4a00*/  HMMA.16816.F32 R28, R104.reuse, R120, R28 ;  /* 0x00000078681c723c */ /* 0x050ff0000000181c */
        /* <DEDUP_REMOVED lines=24> */
[----:B------:R-:W3:Y:S01]  /*4b90*/  LDSM.16.M88.4 R120, [R140+0x3000] ;  /* 0x003000008c78783b */ /* 0x000ee20000000200 */
[----:B------:R-:W-:Y:S04]  /*4ba0*/  DEPBAR.LE SB0, 0x0 ;  /* 0x000080000000791a */ /* 0x000fe80000000000 */
[----:B------:R-:W-:Y:S02]  /*4bb0*/  BAR.SYNC.DEFER_BLOCKING 0x0 ;  /* 0x0000000000007b1d */ /* 0x000fe40000010000 */
[C---:B----4-:R-:W-:Y:S08]  /*4bc0*/  HMMA.16816.F32 R28, R104.reuse, R128, R28 ;  /* 0x00000080681c723c */ /* 0x050ff0000000181c */
[----:B------:R-:W-:Y:S08]  /*4bd0*/  HMMA.16816.F32 R32, R104, R130, R32 ;  /* 0x000000826820723c */ /* 0x000ff00000001820 */
[C---:B-1----:R-:W-:Y:S08]  /*4be0*/  HMMA.16816.F32 R4, R108.reuse, R112, R4 ;  /* 0x000000706c04723c */ /* 0x042ff00000001804 */
[C---:B------:R-:W-:Y:S08]  /*4bf0*/  HMMA.16816.F32 R8, R108.reuse, R114, R8 ;  /* 0x000000726c08723c */ /* 0x040ff00000001808 */
[C---:B--2---:R-:W-:Y:S08]  /*4c00*/  HMMA.16816.F32 R12, R108.reuse, R116, R12 ;  /* 0x000000746c0c723c */ /* 0x044ff0000000180c */
[C---:B------:R-:W-:Y:S08]  /*4c10*/  HMMA.16816.F32 R16, R108.reuse, R118, R16 ;  /* 0x000000766c10723c */ /* 0x040ff00000001810 */
[C---:B---3--:R-:W-:Y:S08]  /*4c20*/  HMMA.16816.F32 R20, R108.reuse, R120, R20 ;  /* 0x000000786c14723c */ /* 0x048ff00000001814 */
[C---:B------:R-:W-:Y:S08]  /*4c30*/  HMMA.16816.F32 R24, R108.reuse, R122, R24 ;  /* 0x0000007a6c18723c */ /* 0x040ff00000001818 */
[C---:B------:R-:W-:Y:S08]  /*4c40*/  HMMA.16816.F32 R28, R108.reuse, R124, R28 ;  /* 0x0000007c6c1c723c */ /* 0x040ff0000000181c */
        /* <DEDUP_REMOVED lines=67> */
.L_x_6444:
        /* <DEDUP_REMOVED lines=20> */
.L_x_6443:
        /* <DEDUP_REMOVED lines=330> */
.L_x_6441:
        /* <DEDUP_REMOVED lines=15> */
[CC--:B------:R-:W-:Y:S02]  /*6750*/  LEA.HI R2, R11.reuse, R4.reuse, RZ, 0x5 ;  /* 0x000000040b027211 */ /* 0x0c0fe400078f28ff */
[----:B------:R-:W-:Y:S02]  /*6760*/  SHF.R.S32.HI R12, RZ, 0x2, R13 ;  /* 0x00000002ff0c7819 */ /* 0x000fe4000001140d */
[----:B------:R-:W-:Y:S02]  /*6770*/  LEA.HI R11, R11, R4, RZ, 0x4 ;  /* 0x000000040b0b7211 */ /* 0x000fe400078f20ff */
[----:B------:R-:W-:Y:S02]  /*6780*/  SHF.R.S32.HI R10, RZ, 0x5, R2 ;  /* 0x00000005ff0a7819 */ /* 0x000fe40000011402 */
[----:B------:R-:W-:Y:S01]  /*6790*/  SHF.R.S32.HI R11, RZ, 0x4, R11 ;  /* 0x00000004ff0b7819 */ /* 0x000fe2000001140b */
[----:B-1----:R-:W-:Y:S01]  /*67a0*/  FADD.FTZ R6, R7, R6 ;  /* 0x0000000607067221 */ /* 0x002fe20000010000 */
[----:B------:R-:W-:-:S02]  /*67b0*/  SHF.R.S32.HI R7, RZ, 0x1f, R13 ;  /* 0x0000001fff077819 */ /* 0x000fc4000001140d */
[----:B------:R-:W-:Y:S01]  /*67c0*/  LOP3.LUT R13, R13, 0x1ffffffc, RZ, 0xc0, !PT ;  /* 0x1ffffffc0d0d7812 */ /* 0x000fe200078ec0ff */
[----:B--2---:R-:W-:Y:S01]  /*67d0*/  FADD.FTZ R5, R0, R5 ;  /* 0x0000000500057221 */ /* 0x004fe20000010000 */
[----:B------:R-:W-:Y:S02]  /*67e0*/  FSETP.NE.FTZ.AND P4, PT, R6, RZ, PT ;  /* 0x000000ff0600720b */ /* 0x000fe40003f95000 */
[----:B----4-:R-:W-:Y:S02]  /*67f0*/  SHF.R.S32.HI R0, RZ, 0x1f, R15 ;  /* 0x0000001fff007819 */ /* 0x010fe4000001140f */
[----:B------:R-:W-:Y:S02]  /*6800*/  FSETP.NE.FTZ.AND P3, PT, R5, RZ, PT ;  /* 0x000000ff0500720b */ /* 0x000fe40003f75000 */
[----:B------:R-:W-:Y:S02]  /*6810*/  LEA.HI R7, R7, R12, RZ, 0x3 ;  /* 0x0000000c07077211 */ /* 0x000fe400078f18ff */
[----:B------:R-:W-:-:S02]  /*6820*/  LEA.HI R0, R0, R15, RZ, 0x4 ;  /* 0x0000000f00007211 */ /* 0x000fc400078f20ff */
[----:B------:R-:W-:Y:S02]  /*6830*/  LOP3.LUT R7, R7, 0xfffffff8, RZ, 0xc0, !PT ;  /* 0xfffffff807077812 */ /* 0x000fe400078ec0ff */
[----:B------:R-:W-:Y:S01]  /*6840*/  LOP3.LUT R0, R0, 0xfffffff0, RZ, 0xc0, !PT ;  /* 0xfffffff000007812 */ /* 0x000fe200078ec0ff */
[----:B------:R-:W1:Y:S01]  /*6850*/  @P4 MUFU.RCP R9, R6 ;  /* 0x0000000600094308 */ /* 0x000e620000001000 */
[----:B------:R-:W-:Y:S02]  /*6860*/  IADD3 R13, -R13, R4, RZ ;  /* 0x000000040d0d7210 */ /* 0x000fe40007ffe1ff */
[----:B------:R-:W-:Y:S02]  /*6870*/  IADD3 R7, R12, -R7, RZ ;  /* 0x800000070c077210 */ /* 0x000fe40007ffe0ff */
[----:B------:R-:W-:Y:S02]  /*6880*/  IADD3 R0, -R0, R15, RZ ;  /* 0x0000000f00007210 */ /* 0x000fe40007ffe1ff */
[----:B------:R-:W-:Y:S01]  /*6890*/  LEA R10, R10, R13, 0x9 ;  /* 0x0000000d0a0a7211 */ /* 0x000fe200078e48ff */
[----:B------:R-:W2:Y:S01]  /*68a0*/  @P3 MUFU.RCP R8, R5 ;  /* 0x0000000500083308 */ /* 0x000ea20000001000 */
[----:B------:R-:W-:-:S02]  /*68b0*/  LOP3.LUT R13, R7, 0x1, RZ, 0xc0, !PT ;  /* 0x00000001070d7812 */ /* 0x000fc400078ec0ff */
        /* <DEDUP_REMOVED lines=9> */
[----:B------:R-:W-:Y:S01]  /*6950*/  FMUL.FTZ R37, R9, R37 ;  /* 0x0000002509257220 */ /* 0x000fe20000410000 */
[----:B------:R-:W-:Y:S01]  /*6960*/  LOP3.LUT R15, R15, 0x1c0, RZ, 0xc0, !PT ;  /* 0x000001c00f0f7812 */ /* 0x000fe200078ec0ff */
[C---:B------:R-:W-:Y:S01]  /*6970*/  FMUL.FTZ R40, R9.reuse, R40 ;  /* 0x0000002809287220 */ /* 0x040fe20000410000 */
[----:B------:R-:W-:Y:S01]  /*6980*/  LOP3.LUT R13, R12, 0x38, R13, 0xf8, !PT ;  /* 0x000000380c0d7812 */ /* 0x000fe200078ef80d */
[----:B------:R-:W-:Y:S01]  /*6990*/  FMUL.FTZ R41, R9, R41 ;  /* 0x0000002909297220 */ /* 0x000fe20000410000 */
[----:B------:R-:W-:Y:S01]  /*69a0*/  LEA.HI R15, R15, R15, RZ, 0x1d ;  /* 0x0000000f0f0f7211 */ /* 0x000fe200078fe8ff */
[C---:B------:R-:W-:Y:S01]  /*69b0*/  FMUL.FTZ R44, R9.reuse, R44 ;  /* 0x0000002c092c7220 */ /* 0x040fe20000410000 */
[----:B------:R-:W-:Y:S01]  /*69c0*/  SHF.R.U32.HI R12, RZ, 0x3, R12 ;  /* 0x00000003ff0c7819 */ /* 0x000fe2000001160c */
[C---:B------:R-:W-:Y:S01]  /*69d0*/  FMUL.FTZ R45, R9.reuse, R45 ;  /* 0x0000002d092d7220 */ /* 0x040fe20000410000 */
        /* <DEDUP_REMOVED lines=70> */
[----:B------:R-:W-:-:S04]  /*6e40*/  SHF.L.U32 R8, R10, 0x2, RZ ;  /* 0x000000020a087819 */ /* 0x000fc800000006ff */
        /* <DEDUP_REMOVED lines=32> */
[----:B------:R-:W5:Y:S04]  /*7050*/  S2R R8, SR_CTAID.Z ;  /* 0x0000000000087919 */ /* 0x000f680000002700 */
[----:B------:R-:W1:Y:S04]  /*7060*/  S2R R9, SR_CTAID.Y ;  /* 0x0000000000097919 */ /* 0x000e680000002600 */
[----:B------:R-:W-:Y:S04]  /*7070*/  STS.64 [R17+0x4000], R80 ;  /* 0x0040005011007388 */ /* 0x000fe80000000a00 */
[----:B------:R-:W-:Y:S04]  /*7080*/  STS.64 [R17+0x4800], R82 ;  /* 0x0048005211007388 */ /* 0x000fe80000000a00 */
[----:B------:R-:W-:Y:S01]  /*7090*/  STS.64 [R18+0x4000], R88 ;  /* 0x0040005812007388 */ /* 0x000fe20000000a00 */
[----:B--2---:R-:W-:-:S03]  /*70a0*/  IADD3 R77, -R160, RZ, RZ ;  /* 0x000000ffa04d7210 */ /* 0x004fc60007ffe1ff */
[----:B------:R-:W-:Y:S01]  /*70b0*/  STS.64 [R18+0x4800], R90 ;  /* 0x0048005a12007388 */ /* 0x000fe20000000a00 */
[----:B----4-:R-:W-:-:S03]  /*70c0*/  LOP3.LUT R79, R2, 0xffffffe0, RZ, 0xc0, !PT ;  /* 0xffffffe0024f7812 */ /* 0x010fc600078ec0ff */
[----:B------:R-:W-:Y:S01]  /*70d0*/  STS.64 [R15+0x4000], R84 ;  /* 0x004000540f007388 */ /* 0x000fe20000000a00 */
[----:B-----5:R-:W-:Y:S01]  /*70e0*/  IMAD R8, R77, c[0x0][0x1c0], R8 ;  /* 0x000070004d087a24 */ /* 0x020fe200078e0208 */
[----:B------:R-:W-:Y:S02]  /*70f0*/  MOV R2, 0xff800000 ;  /* 0xff80000000027802 */ /* 0x000fe40000000f00 */
[----:B------:R-:W-:Y:S01]  /*7100*/  STS.64 [R15+0x4800], R86 ;  /* 0x004800560f007388 */ /* 0x000fe20000000a00 */
[----:B------:R-:W-:Y:S01]  /*7110*/  IADD3 R79, -R79, R4, RZ ;  /* 0x000000044f4f7210 */ /* 0x000fe20007ffe1ff */
[----:B-1----:R-:W-:Y:S01]  /*7120*/  IMAD R9, R9, c[0x0][0x210], R160 ;  /* 0x0000840009097a24 */ /* 0x002fe200078e02a0 */
[----:B------:R-:W-:Y:S01]  /*7130*/  MOV R4, 0xff800000 ;  /* 0xff80000000047802 */ /* 0x000fe20000000f00 */
[----:B------:R-:W-:Y:S01]  /*7140*/  BAR.SYNC.DEFER_BLOCKING 0x0 ;  /* 0x0000000000007b1d */ /* 0x000fe20000010000 */
[----:B------:R-:W-:Y:S01]  /*7150*/  LOP3.LUT P0, RZ, R79, 0x3, RZ, 0xc0, !PT ;  /* 0x000000034fff7812 */ /* 0x000fe2000780c0ff */
[----:B------:R-:W-:-:S02]  /*7160*/  IMAD R8, R9, c[0x0][0x1c0], R8 ;  /* 0x0000700009087a24 */ /* 0x000fc400078e0208 */
[----:B------:R-:W-:Y:S02]  /*7170*/  @P4 FMUL.FTZ R9, R6, 0.69314718246459960938 ;  /* 0x3f31721806094820 */ /* 0x000fe40000410000 */
[----:B------:R-:W1:Y:S01]  /*7180*/  S2R R10, SR_CTAID.X ;  /* 0x00000000000a7919 */ /* 0x000e620000002500 */
[----:B---3--:R-:W-:Y:S02]  /*7190*/  @P3 FMUL.FTZ R6, R5, 0.69314718246459960938 ;  /* 0x3f31721805063820 */ /* 0x008fe40000410000 */
[----:B------:R-:W-:Y:S02]  /*71a0*/  @P4 FFMA.FTZ R2, R100, c[0x0][0x238], R9 ;  /* 0x00008e0064024a23 */ /* 0x000fe40000010009 */
[----:B------:R-:W-:Y:S01]  /*71b0*/  @P3 FFMA.FTZ R4, R3, c[0x0][0x238], R6 ;  /* 0x00008e0003043a23 */ /* 0x000fe20000010006 */
[----:B------:R-:W2:Y:S04]  /*71c0*/  LDS.128 R68, [R7.X4] ;  /* 0x0000000007447984 */ /* 0x000ea80000004c00 */
        /* <DEDUP_REMOVED lines=10> */
[----:B------:R-:W2:Y:S04]  /*7270*/  LDS.128 R24, [R7.X4+0x5800] ;  /* 0x0058000007187984 */ /* 0x000ea80000004c00 */
[----:B------:R-:W2:Y:S04]  /*7280*/  LDS.128 R20, [R7.X4+0x6000] ;  /* 0x0060000007147984 */ /* 0x000ea80000004c00 */
[----:B------:R-:W2:Y:S04]  /*7290*/  LDS.128 R16, [R7.X4+0x6800] ;  /* 0x0068000007107984 */ /* 0x000ea80000004c00 */
[----:B------:R-:W2:Y:S04]  /*72a0*/  LDS.128 R12, [R7.X4+0x7000] ;  /* 0x00700000070c7984 */ /* 0x000ea80000004c00 */
[----:B------:R1:W2:Y:S02]  /*72b0*/  LDS.128 R72, [R7.X4+0x7800] ;  /* 0x0078000007487984 */ /* 0x0002a40000004c00 */
[----:B-1----:R-:W-:-:S05]  /*72c0*/  SHF.L.U32 R7, R10, 0x6, RZ ;  /* 0x000000060a077819 */ /* 0x002fca00000006ff */
[----:B------:R-:W-:Y:S01]  /*72d0*/  IMAD R8, R8, c[0x0][0x214], R7 ;  /* 0x0000850008087a24 */ /* 0x000fe200078e0207 */
[----:B------:R-:W-:Y:S05]  /*72e0*/  @P0 BRA `(.L_x_6447) ;  /* 0x000000c000000947 */ /* 0x000fea0003800000 */
[----:B---34-:R-:W-:Y:S01]  /*72f0*/  IMAD.MOV.U32 R3, RZ, RZ, -0x40 ;  /* 0xffffffc0ff037424 */ /* 0x018fe200078e00ff */
[----:B------:R-:W-:Y:S02]  /*7300*/  IADD3 R6, R165, 0x8, RZ ;  /* 0x00000008a5067810 */ /* 0x000fe40007ffe0ff */
        /* <DEDUP_REMOVED lines=10> */
.L_x_6447:
[----:B---34-:R-:W-:Y:S05]  /*73b0*/  BSYNC B0 ;  /* 0x0000000000007941 */ /* 0x018fea0003800000 */
.L_x_6446:
[----:B-1----:R-:W-:Y:S02]  /*73c0*/  IMAD.SHL.U32 R2, R0, 0x4, RZ ;  /* 0x0000000400027824 */ /* 0x002fe400078e00ff */
[----:B------:R-:W-:-:S03]  /*73d0*/  IMAD R8, R8, c[0x0][0x22c], RZ ;  /* 0x00008b0008087a24 */ /* 0x000fc600078e02ff */
[----:B------:R-:W-:-:S05]  /*73e0*/  SHF.R.S32.HI R3, RZ, 0x1f, R2 ;  /* 0x0000001fff037819 */ /* 0x000fca0000011402 */
[----:B------:R-:W-:-:S05]  /*73f0*/  IMAD.WIDE R2, R11, 0x80, R2 ;  /* 0x000000800b027825 */ /* 0x000fca00078e0202 */
[----:B------:R-:W-:-:S04]  /*7400*/  IADD3 R0, P0, R8, R2, RZ ;  /* 0x0000000208007210 */ /* 0x000fc80007f1e0ff */
[----:B------:R-:W-:Y:S02]  /*7410*/  LEA.HI.X.SX32 R3, R8, R3, 0x1, P0 ;  /* 0x0000000308037211 */ /* 0x000fe400000f0eff */
[----:B------:R-:W-:-:S04]  /*7420*/  LEA R2, P0, R0, c[0x0][0x1d8], 0x2 ;  /* 0x0000760000027a11 */ /* 0x000fc800078010ff */
[----:B------:R-:W-:-:S05]  /*7430*/  LEA.HI.X R3, R0, c[0x0][0x1dc], R3, 0x2, P0 ;  /* 0x0000770000037a11 */ /* 0x000fca00000f1403 */
[----:B--2---:R-:W-:Y:S04]  /*7440*/  STG.E.128 [R2.64], R68 ;  /* 0x0000004402007986 */ /* 0x004fe8000c101d0a */
        /* <DEDUP_REMOVED lines=16> */
.L_x_6448:
        /* <DEDUP_REMOVED lines=11> */
.L_x_8270:


//--------------------- .text._ZN5flash24flash_fwd_splitkv_kernelI23Flash_fwd_kernel_traitsILi128ELi64ELi64ELi4ELb0ELb0EN7cutlass6half_tE19Flash_kernel_traitsILi128ELi64ELi64ELi4ES3_EELb1ELb0ELb0ELb1ELb1ELb1ELb1ELb0EEEvNS_16Flash_fwd_paramsE --------------------------
	.section	.text._ZN5flash24flash_fwd_splitkv_kernelI23Flash_fwd_kernel_traitsILi128ELi64ELi64ELi4ELb0ELb0EN7cutlass6half_tE19Flash_kernel_traitsILi128ELi64ELi64ELi4ES3_EELb1ELb0ELb0ELb1ELb1ELb1ELb1ELb0EEEvNS_16Flash_fwd_paramsE,"ax",@progbits
	.sectioninfo	@"SHI_REGISTERS=203"
	.align	128
        .global         _ZN5flash24flash_fwd_splitkv_kernelI23Flash_fwd_kernel_traitsILi128ELi64ELi64ELi4ELb0ELb0EN7cutlass6half_tE19Flash_kernel_traitsILi128ELi64ELi64ELi4ES3_EELb1ELb0ELb0ELb1ELb1ELb1ELb1ELb0EEEvNS_16Flash_fwd_paramsE
        .type           _ZN5flash24flash_fwd_splitkv_kernelI23Flash_fwd_kernel_traitsILi128ELi64ELi64ELi4ELb0ELb0EN7cutlass6half_tE19Flash_kernel_traitsILi128ELi64ELi64ELi4ES3_EELb1ELb0ELb0ELb1ELb1ELb1ELb1ELb0EEEvNS_16Flash_fwd_paramsE,@function
        .size           _ZN5flash24flash_fwd_splitkv_kernelI23Flash_fwd_kernel_traitsILi128ELi64ELi64ELi4ELb0ELb0EN7cutlass6half_tE19Flash_kernel_traitsILi128ELi64ELi64ELi4ES3_EELb1ELb0ELb0ELb1ELb1ELb1ELb1ELb0EEEvNS_16Flash_fwd_paramsE,(.L_x_8271 - _ZN5flash24flash_fwd_splitkv_kernelI23Flash_fwd_kernel_traitsILi128ELi64ELi64ELi4ELb0ELb0EN7cutlass6half_tE19Flash_kernel_traitsILi128ELi64ELi64ELi4ES3_EELb1ELb0ELb0ELb1ELb1ELb1ELb1ELb0EEEvNS_16Flash_fwd_paramsE)
        .other          _ZN5flash24flash_fwd_splitkv_kernelI23Flash_fwd_kernel_traitsILi128ELi64ELi64ELi4ELb0ELb0EN7cutlass6half_tE19Flash_kernel_traitsILi128ELi64ELi64ELi4ES3_EELb1ELb0ELb0ELb1ELb1ELb1ELb1ELb0EEEvNS_16Flash_fwd_paramsE,@"STO_CUDA_ENTRY STV_DEFAULT"
_ZN5flash24flash_fwd_splitkv_kernelI23Flash_fwd_kernel_traitsILi128ELi64ELi64ELi4ELb0ELb0EN7cutlass6half_tE19Flash_kernel_traitsILi128ELi64ELi64ELi4ES3_EELb1ELb0ELb0ELb1ELb1ELb1ELb1ELb0EEEvNS_16Flash_fwd_paramsE:
.text._ZN5flash24flash_fwd_splitkv_kernelI23Flash_fwd_kernel_traitsILi128ELi64ELi64ELi4ELb0ELb0EN7cutlass6half_tE19Flash_kernel_traitsILi128ELi64ELi64ELi4ES3_EELb1ELb0ELb0ELb1ELb1ELb1ELb1ELb0EEEvNS_16Flash_fwd_paramsE:
[----:B------:R-:W-:Y:S02]  /*0000*/  MOV R1, c[0x0][0x28] ;  /* 0x00000a0000017a02 */ /* 0x000fe40000000f00 */
[----:B------:R-:W1:Y:S01]  /*0010*/  I2F.U32.RP R4, c[0x0][0x1c0] ;  /* 0x0000700000047b06 */ /* 0x000e620000209000 */
[----:B------:R-:W2:Y:S01]  /*0020*/  S2R R5, SR_CTAID.Z ;  /* 0x0000000000057919 */ /* 0x000ea20000002700 */
[----:B------:R-:W-:Y:S01]  /*0030*/  IMAD.MOV.U32 R2, RZ, RZ, RZ ;  /* 0x000000ffff027224 */ /* 0x000fe200078e00ff */
        /* <DEDUP_REMOVED lines=11> */
[----:B------:R-:W-:-:S04]  /*00f0*/  IMAD R7, R0, c[0x0][0x1c0], RZ ;  /* 0x0000700000077a24 */ /* 0x000fc800078e02ff */
[----:B------:R-:W-:-:S04]  /*0100*/  IMAD.HI.U32 R2, R3, R7, R2 ;  /* 0x0000000703027227 */ /* 0x000fc800078e0002 */
[----:B------:R-:W-:Y:S02]  /*0110*/  @P1 IMAD.MOV.U32 R7, RZ, RZ, 0x4 ;  /* 0x00000004ff071424 */ /* 0x000fe400078e00ff */
[----:B--2---:R-:W-:-:S04]  /*0120*/  IMAD.HI.U32 R160, R2, R5, RZ ;  /* 0x0000000502a07227 */ /* 0x004fc800078e00ff */
[----:B------:R-:W-:Y:S02]  /*0130*/  IMAD.MOV R0, RZ, RZ, -R160 ;  /* 0x000000ffff007224 */ /* 0x000fe400078e0aa0 */
[----:B------:R-:W-:Y:S02]  /*0140*/  @P0 IMAD.MOV.U32 R3, RZ, RZ, 0x4 ;  /* 0x00000004ff030424 */ /* 0x000fe400078e00ff */
[----:B------:R-:W-:-:S05]  /*0150*/  IMAD R0, R0, c[0x0][0x1c0], R5 ;  /* 0x0000700000007a24 */ /* 0x000fca00078e0205 */
[----:B------:R-:W-:-:S13]  /*0160*/  ISETP.GE.U32.AND P4, PT, R0, c[0x0][0x1c0], PT ;  /* 0x0000700000007a0c */ /* 0x000fda0003f86070 */
[----:B------:R-:W-:Y:S02]  /*0170*/  @P4 IADD3 R0, R0, -c[0x0][0x1c0], RZ ;  /* 0x8000700000004a10 */ /* 0x000fe40007ffe0ff */
[----:B------:R-:W-:Y:S02]  /*0180*/  @P4 IADD3 R160, R160, 0x1, RZ ;  /* 0x00000001a0a04810 */ /* 0x000fe40007ffe0ff */
[----:B------:R-:W-:-:S13]  /*0190*/  ISETP.GE.U32.AND P3, PT, R0, c[0x0][0x1c0], PT ;  /* 0x0000700000007a0c */ /* 0x000fda0003f66070 */
        /* <DEDUP_REMOVED lines=18> */
[----:B------:R-:W-:Y:S01]  /*02c0*/  IMAD.MOV.U32 R5, RZ, RZ, c[0x0][0x218] ;  /* 0x00008600ff057624 */ /* 0x000fe200078e00ff */
[----:B------:R-:W-:Y:S01]  /*02d0*/  IADD3 R7, R93, 0x7f, RZ ;  /* 0x0000007f5d077810 */ /* 0x000fe20007ffe0ff */
[----:B------:R-:W1:Y:S01]  /*02e0*/  S2R R29, SR_TID.X ;  /* 0x00000000001d7919 */ /* 0x000e620000002100 */
[----:B------:R-:W2:Y:S02]  /*02f0*/  I2F.RP R0, R3 ;  /* 0x0000000300007306 */ /* 0x000ea40000209400 */
[----:B------:R-:W-:Y:S02]  /*0300*/  IADD3 R5, R5, 0x3f, RZ ;  /* 0x0000003f05057810 */ /* 0x000fe40007ffe0ff */
[----:B------:R-:W-:Y:S02]  /*0310*/  IADD3 R7, R6, -c[0x0][0x214], R7 ;  /* 0x8000850006077a10 */ /* 0x000fe40007ffe007 */
[----:B------:R-:W-:-:S02]  /*0320*/  SHF.R.S32.HI R4, RZ, 0x1f, R5 ;  /* 0x0000001fff047819 */ /* 0x000fc40000011405 */
[----:B------:R-:W-:Y:S02]  /*0330*/  IADD3 R7, R7, c[0x0][0x2e8], RZ ;  /* 0x0000ba0007077a10 */ /* 0x000fe40007ffe0ff */
[----:B------:R-:W-:Y:S02]  /*0340*/  LEA.HI R4, R4, R5, RZ, 0x6 ;  /* 0x0000000504047211 */ /* 0x000fe400078f30ff */
[----:B------:R-:W-:Y:S02]  /*0350*/  SHF.R.S32.HI R28, RZ, 0x1f, R7 ;  /* 0x0000001fff1c7819 */ /* 0x000fe40000011407 */
[----:B------:R-:W-:Y:S01]  /*0360*/  LEA.HI.SX32 R4, R4, c[0x0][0x10], 0x1a ;  /* 0x0000040004047a11 */ /* 0x000fe200078fd2ff */
[----:B--2---:R-:W2:Y:S01]  /*0370*/  MUFU.RCP R8, R0 ;  /* 0x0000000000087308 */ /* 0x004ea20000001000 */
[----:B------:R-:W-:Y:S02]  /*0380*/  LEA.HI R28, R28, R7, RZ, 0x6 ;  /* 0x000000071c1c7211 */ /* 0x000fe400078f30ff */
[----:B------:R-:W-:-:S02]  /*0390*/  IADD3 R4, R4, -0x1, RZ ;  /* 0xffffffff04047810 */ /* 0x000fc40007ffe0ff */
[----:B------:R-:W-:Y:S02]  /*03a0*/  SHF.R.S32.HI R28, RZ, 0x6, R28 ;  /* 0x00000006ff1c7819 */ /* 0x000fe4000001141c */
[----:B--2---:R-:W-:Y:S02]  /*03b0*/  IADD3 R8, R8, 0xffffffe, RZ ;  /* 0x0ffffffe08087810 */ /* 0x004fe40007ffe0ff */
[----:B------:R-:W-:Y:S02]  /*03c0*/  IABS R0, R4 ;  /* 0x0000000400007213 */ /* 0x000fe40000000000 */
[----:B------:R-:W2:Y:S01]  /*03d0*/  F2I.FTZ.U32.TRUNC.NTZ R9, R8 ;  /* 0x0000000800097305 */ /* 0x000ea2000021f000 */
[----:B------:R-:W-:Y:S02]  /*03e0*/  LOP3.LUT R4, R4, c[0x0][0x10], RZ, 0x3c, !PT ;  /* 0x0000040004047a12 */ /* 0x000fe400078e3cff */
[----:B------:R-:W-:Y:S02]  /*03f0*/  IMAD.MOV.U32 R5, RZ, RZ, R0 ;  /* 0x000000ffff057224 */ /* 0x000fe400078e0000 */
[----:B------:R-:W-:Y:S01]  /*0400*/  ISETP.GE.AND P0, PT, R4, RZ, PT ;  /* 0x000000ff0400720c */ /* 0x000fe20003f06270 */
[----:B--2---:R-:W-:-:S02]  /*0410*/  IMAD.MOV R2, RZ, RZ, -R9 ;  /* 0x000000ffff027224 */ /* 0x004fc400078e0a09 */
        /* <DEDUP_REMOVED lines=35> */
[C---:B------:R-:W-:Y:S02]  /*0650*/  IADD3 R8, R0.reuse, 0x8, RZ ;  /* 0x0000000800087810 */ /* 0x040fe40007ffe0ff */
[-C--:B------:R-:W-:Y:S01]  /*0660*/  ISETP.GE.OR P5, PT, R0, R93.reuse, P6 ;  /* 0x0000005d0000720c */ /* 0x080fe200037a6670 */
[----:B------:R-:W-:Y:S01]  /*0670*/  IMAD.SHL.U32 R4, R2, 0x4, RZ ;  /* 0x0000000402047824 */ /* 0x000fe200078e00ff */
[----:B------:R-:W-:Y:S01]  /*0680*/  ISETP.GE.OR P4, PT, R8, R93, P6 ;  /* 0x0000005d0800720c */ /* 0x000fe20003786670 */
[----:B------:R-:W-:Y:S01]  /*0690*/  IMAD R2, R3, c[0x0][0x22c], RZ ;  /* 0x00008b0003027a24 */ /* 0x000fe200078e02ff */
[----:B------:R-:W-:-:S02]  /*06a0*/  IADD3 R6, R0, 0x10, RZ ;  /* 0x0000001000067810 */ /* 0x000fc40007ffe0ff */
        /* <DEDUP_REMOVED lines=56> */
.L_x_6449:
        /* <DEDUP_REMOVED lines=19> */
.L_x_6450:
[----:B-1----:R-:W-:Y:S01]  /*0b60*/  IABS R3, c[0x0][0x2d0] ;  /* 0x0000b40000037a13 */ /* 0x002fe20000000000 */
[----:B------:R-:W-:Y:S05]  /*0b70*/  @P6 BRA `(.L_x_6451) ;  /* 0x0000047000006947 */ /* 0x000fea0003800000 */
[----:B------:R-:W1:Y:S01]  /*0b80*/  I2F.RP R7, R3 ;  /* 0x0000000300077306 */ /* 0x000e620000209400 */
[----:B------:R-:W-:-:S04]  /*0b90*/  LEA R9, R28, 0xffffffc0, 0x6 ;  /* 0xffffffc01c097811 */ /* 0x000fc800078e30ff */
[----:B------:R-:W-:-:S03]  /*0ba0*/  IABS R0, R9 ;  /* 0x0000000900007213 */ /* 0x000fc60000000000 */
[----:B-1---5:R-:W1:Y:S02]  /*0bb0*/  MUFU.RCP R4, R7 ;  /* 0x0000000700047308 */ /* 0x022e640000001000 */
        /* <DEDUP_REMOVED lines=61> */
[----:B------:R-:W-:-:S03]  /*0f90*/  IADD3 R16, R31, R16, RZ ;  /* 0x000000101f107210 */ /* 0x000fc60007ffe0ff */
[----:B------:R-:W-:Y:S02]  /*0fa0*/  IMAD.IADD R23, R23, 0x1, R7 ;  /* 0x0000000117177824 */ /* 0x000fe400078e0207 */
[C---:B------:R-:W-:Y:S02]  /*0fb0*/  IMAD R15, R11.reuse, c[0x0][0x1b4], R2 ;  /* 0x00006d000b0f7a24 */ /* 0x040fe400078e0202 */
[----:B------:R-:W-:-:S04]  /*0fc0*/  IMAD.WIDE.U32 R22, R11, c[0x0][0x1b0], R22 ;  /* 0x00006c000b167a25 */ /* 0x000fc800078e0016 */
[----:B------:R-:W-:Y:S01]  /*0fd0*/  IMAD.IADD R15, R23, 0x1, R15 ;  /* 0x00000001170f7824 */ /* 0x000fe200078e020f */
[----:B------:R-:W-:Y:S05]  /*0fe0*/  BRA `(.L_x_6452) ;  /* 0x0000033000007947 */ /* 0x000fea0003800000 */
.L_x_6451:
[----:B------:R-:W-:Y:S02]  /*0ff0*/  IABS R5, c[0x0][0x1c8] ;  /* 0x0000720000057a13 */ /* 0x000fe40000000000 */
[----:B------:R-:W-:Y:S02]  /*1000*/  SHF.R.S32.HI R13, RZ, 0x1f, R16 ;  /* 0x0000001fff0d7819 */ /* 0x000fe40000011410 */
        /* <DEDUP_REMOVED lines=9> */
[----:B------:R-:W-:Y:S01]  /*10a0*/  IMAD.HI.U32 R11, R9, R0, RZ ;  /* 0x00000000090b7227 */ /* 0x000fe200078e00ff */
[----:B------:R-:W-:-:S04]  /*10b0*/  LEA R9, R28, 0xffffffc0, 0x6 ;  /* 0xffffffc01c097811 */ /* 0x000fc800078e30ff */
[----:B------:R-:W-:Y:S02]  /*10c0*/  IADD3 R2, -R11, RZ, RZ ;  /* 0x000000ff0b027210 */ /* 0x000fe40007ffe1ff */
[----:B------:R-:W-:-:S03]  /*10d0*/  IADD3 R20, P1, R16, R9, RZ ;  /* 0x0000000910147210 */ /* 0x000fc60007f3e0ff */
[----:B------:R-:W-:Y:S01]  /*10e0*/  IMAD R2, R5, R2, R0 ;  /* 0x0000000205027224 */ /* 0x000fe200078e0200 */
[----:B------:R-:W-:-:S04]  /*10f0*/  SHF.R.S32.HI R0, RZ, 0x1f, R9 ;  /* 0x0000001fff007819 */ /* 0x000fc80000011409 */
[----:B------:R-:W-:Y:S02]  /*1100*/  ISETP.GT.U32.AND P0, PT, R5, R2, PT ;  /* 0x000000020500720c */ /* 0x000fe40003f04070 */
[C---:B------:R-:W-:Y:S01]  /*1110*/  IADD3.X R7, R13.reuse, R0, RZ, P1, !PT ;  /* 0x000000000d077210 */ /* 0x040fe20000ffe4ff */
[----:B------:R-:W-:-:S04]  /*1120*/  IMAD R13, R13, c[0x0][0x1a0], RZ ;  /* 0x000068000d0d7a24 */ /* 0x000fc800078e02ff */
[----:B------:R-:W-:Y:S02]  /*1130*/  IMAD R7, R7, c[0x0][0x198], RZ ;  /* 0x0000660007077a24 */ /* 0x000fe400078e02ff */
[----:B------:R-:W-:Y:S02]  /*1140*/  IMAD R12, R16, c[0x0][0x1a4], R13 ;  /* 0x00006900100c7a24 */ /* 0x000fe400078e020d */
[----:B------:R-:W-:Y:S02]  /*1150*/  IMAD R7, R20, c[0x0][0x19c], R7 ;  /* 0x0000670014077a24 */ /* 0x000fe400078e0207 */
[----:B------:R-:W-:Y:S01]  /*1160*/  @!P0 IMAD.IADD R2, R2, 0x1, -R5 ;  /* 0x0000000102028824 */ /* 0x000fe200078e0a05 */
[----:B------:R-:W-:Y:S01]  /*1170*/  @!P0 IADD3 R11, R11, 0x1, RZ ;  /* 0x000000010b0b8810 */ /* 0x000fe20007ffe0ff */
[----:B------:R-:W-:Y:S01]  /*1180*/  IMAD.WIDE.U32 R20, R20, c[0x0][0x198], RZ ;  /* 0x0000660014147a25 */ /* 0x000fe200078e00ff */
[----:B------:R-:W-:Y:S02]  /*1190*/  ISETP.NE.AND P0, PT, RZ, c[0x0][0x1c8], PT ;  /* 0x00007200ff007a0c */ /* 0x000fe40003f05270 */
[----:B------:R-:W-:Y:S01]  /*11a0*/  ISETP.GE.U32.AND P2, PT, R2, R5, PT ;  /* 0x000000050200720c */ /* 0x000fe20003f46070 */
[----:B------:R-:W-:Y:S01]  /*11b0*/  IMAD.IADD R21, R21, 0x1, R7 ;  /* 0x0000000115157824 */ /* 0x000fe200078e0207 */
[----:B------:R-:W-:Y:S01]  /*11c0*/  LOP3.LUT R2, R14, c[0x0][0x1c8], RZ, 0x3c, !PT ;  /* 0x000072000e027a12 */ /* 0x000fe200078e3cff */
[----:B------:R-:W-:Y:S01]  /*11d0*/  IMAD.WIDE.U32 R16, R16, c[0x0][0x1a0], RZ ;  /* 0x0000680010107a25 */ /* 0x000fe200078e00ff */
[----:B-----5:R-:W-:-:S02]  /*11e0*/  SHF.R.S32.HI R5, RZ, 0x1f, R4 ;  /* 0x0000001fff057819 */ /* 0x020fc40000011404 */
[----:B------:R-:W-:Y:S01]  /*11f0*/  ISETP.GE.AND P1, PT, R2, RZ, PT ;  /* 0x000000ff0200720c */ /* 0x000fe20003f26270 */
[----:B------:R-:W-:-:S04]  /*1200*/  IMAD.WIDE.U32 R20, R4, c[0x0][0x180], R20 ;  /* 0x0000600004147a25 */ /* 0x000fc800078e0014 */
[----:B------:R-:W-:Y:S02]  /*1210*/  IMAD R7, R5, c[0x0][0x180], RZ ;  /* 0x0000600005077a24 */ /* 0x000fe400078e02ff */
[----:B------:R-:W-:Y:S01]  /*1220*/  @P2 IADD3 R11, R11, 0x1, RZ ;  /* 0x000000010b0b2810 */ /* 0x000fe20007ffe0ff */
[----:B------:R-:W-:Y:S02]  /*1230*/  IMAD.IADD R13, R17, 0x1, R12 ;  /* 0x00000001110d7824 */ /* 0x000fe400078e020c */
[C---:B------:R-:W-:Y:S02]  /*1240*/  IMAD R2, R4.reuse, c[0x0][0x184], R7 ;  /* 0x0000610004027a24 */ /* 0x040fe400078e0207 */
[----:B------:R-:W-:Y:S01]  /*1250*/  IMAD R5, R5, c[0x0][0x188], RZ ;  /* 0x0000620005057a24 */ /* 0x000fe200078e02ff */
[----:B------:R-:W-:Y:S01]  /*1260*/  @!P1 IADD3 R11, -R11, RZ, RZ ;  /* 0x000000ff0b0b9210 */ /* 0x000fe20007ffe1ff */
[----:B------:R-:W-:Y:S01]  /*1270*/  IMAD.MOV.U32 R12, RZ, RZ, R16 ;  /* 0x000000ffff0c7224 */ /* 0x000fe200078e0010 */
[----:B------:R-:W-:Y:S01]  /*1280*/  @!P0 LOP3.LUT R11, RZ, c[0x0][0x1c8], RZ, 0x33, !PT ;  /* 0x00007200ff0b8a12 */ /* 0x000fe200078e33ff */
[C---:B------:R-:W-:Y:S01]  /*1290*/  IMAD R16, R4.reuse, c[0x0][0x18c], R5 ;  /* 0x0000630004107a24 */ /* 0x040fe200078e0205 */
[----:B------:R-:W-:Y:S01]  /*12a0*/  IADD3 R21, R21, R2, RZ ;  /* 0x0000000215157210 */ /* 0x000fe20007ffe0ff */
[----:B------:R-:W-:Y:S01]  /*12b0*/  IMAD.WIDE.U32 R30, R4, c[0x0][0x188], R12 ;  /* 0x00006200041e7a25 */ /* 0x000fe200078e000c */
[----:B------:R-:W-:-:S03]  /*12c0*/  SHF.R.S32.HI R10, RZ, 0x1f, R11 ;  /* 0x0000001fff0a7819 */ /* 0x000fc6000001140b */
[----:B------:R-:W-:Y:S01]  /*12d0*/  IMAD.WIDE.U32 R22, R11, c[0x0][0x1b0], R20 ;  /* 0x00006c000b167a25 */ /* 0x000fe200078e0014 */
[----:B------:R-:W-:-:S03]  /*12e0*/  IADD3 R16, R31, R16, RZ ;  /* 0x000000101f107210 */ /* 0x000fc60007ffe0ff */
[----:B------:R-:W-:-:S04]  /*12f0*/  IMAD R2, R10, c[0x0][0x1b0], RZ ;  /* 0x00006c000a027a24 */ /* 0x000fc800078e02ff */
[----:B------:R-:W-:-:S05]  /*1300*/  IMAD R2, R11, c[0x0][0x1b4], R2 ;  /* 0x00006d000b027a24 */ /* 0x000fca00078e0202 */
[----:B------:R-:W-:Y:S02]  /*1310*/  IADD3 R15, R23, R2, RZ ;  /* 0x00000002170f7210 */ /* 0x000fe40007ffe0ff */
.L_x_6452:
        /* <DEDUP_REMOVED lines=14> */
[----:B------:R-:W-:Y:S01]  /*1400*/  SHF.R.S32.HI R12, RZ, 0x1f, R14 ;  /* 0x0000001fff0c7819 */ /* 0x000fe2000001140e */
[----:B------:R-:W-:Y:S01]  /*1410*/  IMAD.IADD R5, R29, 0x1, -R4 ;  /* 0x000000011d057824 */ /* 0x000fe200078e0a04 */
[C---:B------:R-:W-:Y:S01]  /*1420*/  LEA.HI R4, R2.reuse, R7, RZ, 0x1 ;  /* 0x0000000702047211 */ /* 0x040fe200078f08ff */
[----:B------:R-:W-:Y:S01]  /*1430*/  USHF.L.U64.HI UR5, UR4, UR8, UR5 ;  /* 0x0000000804057299 */ /* 0x000fe20008010205 */
[----:B------:R-:W-:Y:S01]  /*1440*/  LOP3.LUT R17, R17, 0x1c0, RZ, 0xc0, !PT ;  /* 0x000001c011117812 */ /* 0x000fe200078ec0ff */
[----:B------:R-:W-:Y:S01]  /*1450*/  IMAD.SHL.U32 R32, R5, 0x8, RZ ;  /* 0x0000000805207824 */ /* 0x000fe200078e00ff */
[----:B------:R-:W-:Y:S01]  /*1460*/  LOP3.LUT R2, R2, 0xfffffff0, RZ, 0xc0, !PT ;  /* 0xfffffff002027812 */ /* 0x000fe200078ec0ff */
[----:B------:R-:W-:Y:S01]  /*1470*/  ULDC.64 UR6, c[0x0][0x198] ;  /* 0x0000660000067ab9 */ /* 0x000fe20000000a00 */
[----:B------:R-:W-:Y:S01]  /*1480*/  LOP3.LUT R4, R4, 0xfffffffe, RZ, 0xc0, !PT ;  /* 0xfffffffe04047812 */ /* 0x000fe200078ec0ff */
[----:B------:R-:W-:Y:S01]  /*1490*/  USHF.L.U32 UR12, UR6, 0x5, URZ ;  /* 0x00000005060c7899 */ /* 0x000fe2000800063f */
[----:B------:R-:W-:Y:S01]  /*14a0*/  LOP3.LUT R21, R17, 0x38, R32, 0xf8, !PT ;  /* 0x0000003811157812 */ /* 0x000fe200078ef820 */
[----:B------:R-:W-:Y:S01]  /*14b0*/  USHF.L.U64.HI UR7, UR6, UR8, UR7 ;  /* 0x0000000806077299 */ /* 0x000fe20008010207 */
[----:B------:R-:W-:Y:S01]  /*14c0*/  SHF.R.U32.HI R20, RZ, 0x3, R17 ;  /* 0x00000003ff147819 */ /* 0x000fe20000011611 */
[----:B------:R-:W-:Y:S01]  /*14d0*/  IMAD.IADD R17, R29, 0x1, -R2 ;  /* 0x000000011d117824 */ /* 0x000fe200078e0a02 */
[----:B------:R-:W-:Y:S01]  /*14e0*/  SHF.R.S32.HI R33, RZ, 0x1f, R32 ;  /* 0x0000001fff217819 */ /* 0x000fe20000011420 */
[----:B------:R-:W-:Y:S01]  /*14f0*/  IMAD.IADD R7, R7, 0x1, -R4 ;  /* 0x0000000107077824 */ /* 0x000fe200078e0a04 */
[----:B------:R-:W-:Y:S01]  /*1500*/  IADD3 R30, P0, R32, R30, RZ ;  /* 0x0000001e201e7210 */ /* 0x000fe20007f1e0ff */
[C---:B------:R-:W-:Y:S01]  /*1510*/  IMAD R2, R160.reuse, c[0x0][0x17c], R23 ;  /* 0x00005f00a0027a24 */ /* 0x040fe200078e0217 */
[----:B------:R-:W-:Y:S01]  /*1520*/  SHF.R.S32.HI R4, RZ, 0x1f, R17 ;  /* 0x0000001fff047819 */ /* 0x000fe20000011411 */
[----:B------:R-:W-:Y:S01]  /*1530*/  IMAD.WIDE.U32 R24, R160, c[0x0][0x178], R32 ;  /* 0x00005e00a0187a25 */ /* 0x000fe200078e0020 */
[----:B------:R-:W-:-:S02]  /*1540*/  IADD3 R22, P1, R32, R22, RZ ;  /* 0x0000001620167210 */ /* 0x000fc40007f3e0ff */
[----:B------:R-:W-:Y:S01]  /*1550*/  LEA.HI R4, R4, R17, RZ, 0x3 ;  /* 0x0000001104047211 */ /* 0x000fe200078f18ff */
[C---:B------:R-:W-:Y:S01]  /*1560*/  IMAD.X R31, R33.reuse, 0x1, R16, P0 ;  /* 0x00000001211f7824 */ /* 0x040fe200000e0610 */
[----:B------:R-:W-:Y:S01]  /*1570*/  SHF.R.S32.HI R27, RZ, 0x1f, R26 ;  /* 0x0000001fff1b7819 */ /* 0x000fe2000001141a */
[----:B------:R-:W-:Y:S01]  /*1580*/  IMAD.X R23, R33, 0x1, R15, P1 ;  /* 0x0000000121177824 */ /* 0x000fe200008e060f */
[----:B------:R-:W-:Y:S01]  /*1590*/  LOP3.LUT R16, R4, 0xfffffff8, RZ, 0xc0, !PT ;  /* 0xfffffff804107812 */ /* 0x000fe200078ec0ff */
[----:B------:R-:W-:Y:S01]  /*15a0*/  IMAD.IADD R25, R25, 0x1, R2 ;  /* 0x0000000119197824 */ /* 0x000fe200078e0202 */
[----:B------:R-:W-:Y:S01]  /*15b0*/  IADD3 R9, P0, R26, R9, RZ ;  /* 0x000000091a097210 */ /* 0x000fe20007f1e0ff */
[----:B------:R-:W-:Y:S01]  /*15c0*/  IMAD R15, R12, c[0x0][0x1a8], RZ ;  /* 0x00006a000c0f7a24 */ /* 0x000fe200078e02ff */
[----:B------:R-:W-:Y:S01]  /*15d0*/  LOP3.LUT R20, R21, R20, RZ, 0x3c, !PT ;  /* 0x0000001415147212 */ /* 0x000fe200078e3cff */
[----:B------:R-:W-:Y:S01]  /*15e0*/  IMAD.IADD R2, R17, 0x1, -R16 ;  /* 0x0000000111027824 */ /* 0x000fe200078e0a10 */
[----:B------:R-:W-:Y:S01]  /*15f0*/  LEA.HI R21, R8, R29, RZ, 0x6 ;  /* 0x0000001d08157211 */ /* 0x000fe200078f30ff */
[----:B------:R-:W-:-:S04]  /*1600*/  IMAD.WIDE R18, R19, 0x40, R26 ;  /* 0x0000004013127825 */ /* 0x000fc800078e021a */
[----:B------:R-:W-:Y:S02]  /*1610*/  IMAD R17, R27, c[0x0][0x198], RZ ;  /* 0x000066001b117a24 */ /* 0x000fe400078e02ff */
[C---:B------:R-:W-:Y:S02]  /*1620*/  IMAD R15, R14.reuse, c[0x0][0x1ac], R15 ;  /* 0x00006b000e0f7a24 */ /* 0x040fe400078e020f */
[----:B------:R-:W-:-:S04]  /*1630*/  IMAD.WIDE.U32 R24, R14, c[0x0][0x1a8], R24 ;  /* 0x00006a000e187a25 */ /* 0x000fc800078e0018 */
[----:B------:R-:W-:-:S04]  /*1640*/  IMAD.WIDE.U32 R30, R11, c[0x0][0x1b8], R30 ;  /* 0x00006e000b1e7a25 */ /* 0x000fc800078e001e */
[C---:B------:R-:W-:Y:S02]  /*1650*/  IMAD R17, R26.reuse, c[0x0][0x19c], R17 ;  /* 0x000067001a117a24 */ /* 0x040fe400078e0211 */
[----:B------:R-:W-:-:S04]  /*1660*/  IMAD.WIDE.U32 R22, R26, c[0x0][0x198], R22 ;  /* 0x000066001a167a25 */ /* 0x000fc800078e0016 */
        /* <DEDUP_REMOVED lines=9> */
[C---:B------:R-:W-:Y:S01]  /*1700*/  LEA R10, P0, R18.reuse, c[0x0][0x160], 0x1 ;  /* 0x00005800120a7a11 */ /* 0x040fe200078008ff */
[----:B------:R-:W-:Y:S02]  /*1710*/  IMAD.IADD R11, R19, 0x1, R11 ;  /* 0x00000001130b7824 */ /* 0x000fe400078e020b */
[----:B------:R-:W-:Y:S02]  /*1720*/  IMAD.SHL.U32 R21, R21, 0x8, RZ ;  /* 0x0000000815157824 */ /* 0x000fe400078e00ff */
[----:B------:R-:W-:Y:S01]  /*1730*/  IMAD.SHL.U32 R12, R5, 0x40, RZ ;  /* 0x00000040050c7824 */ /* 0x000fe200078e00ff */
[----:B------:R-:W-:Y:S01]  /*1740*/  LEA.HI.X R11, R18, c[0x0][0x164], R11, 0x1, P0 ;  /* 0x00005900120b7a11 */ /* 0x000fe200000f0c0b */
[----:B------:R-:W-:Y:S01]  /*1750*/  IMAD R0, R0, c[0x0][0x1a0], RZ ;  /* 0x0000680000007a24 */ /* 0x000fe200078e02ff */
[----:B------:R-:W-:Y:S01]  /*1760*/  IADD3 R14, P0, R10, UR9, RZ ;  /* 0x000000090a0e7c10 */ /* 0x000fe2000ff1e0ff */
[----:B------:R-:W-:Y:S01]  /*1770*/  IMAD.WIDE.U32 R30, R9, c[0x0][0x1a0], R30 ;  /* 0x00006800091e7a25 */ /* 0x000fe200078e001e */
[----:B------:R-:W-:-:S02]  /*1780*/  LOP3.LUT R20, R20, 0x7ffffe00, R21, 0xf8, !PT ;  /* 0x7ffffe0014147812 */ /* 0x000fc400078ef815 */
[----:B------:R-:W-:Y:S02]  /*1790*/  IADD3.X R15, R11, UR5, RZ, P0, !PT ;  /* 0x000000050b0f7c10 */ /* 0x000fe400087fe4ff */
[----:B------:R-:W-:Y:S01]  /*17a0*/  IADD3 R16, P0, R14, UR9, RZ ;  /* 0x000000090e107c10 */ /* 0x000fe2000ff1e0ff */
[----:B------:R-:W-:Y:S01]  /*17b0*/  IMAD.SHL.U32 R161, R20, 0x2, RZ ;  /* 0x0000000214a17824 */ /* 0x000fe200078e00ff */
[----:B------:R-:W-:Y:S02]  /*17c0*/  LOP3.LUT R12, R12, 0x1c0, RZ, 0xc0, !PT ;  /* 0x000001c00c0c7812 */ /* 0x000fe400078ec0ff */
[----:B------:R-:W-:Y:S02]  /*17d0*/  IADD3.X R17, R15, UR5, RZ, P0, !PT ;  /* 0x000000050f117c10 */ /* 0x000fe400087fe4ff */
[----:B------:R-:W-:Y:S01]  /*17e0*/  IADD3 R18, P0, R158, UR12, RZ ;  /* 0x0000000c9e127c10 */ /* 0x000fe2000ff1e0ff */
[----:B------:R-:W-:Y:S01]  /*17f0*/  @!PT LDS RZ, [RZ] ;  /* 0x00000000fffff984 */ /* 0x000fe20000000800 */
[----:B------:R-:W-:Y:S01]  /*1800*/  @!PT LDS RZ, [RZ] ;  /* 0x00000000fffff984 */ /* 0x000fe20000000800 */
[----:B------:R-:W-:Y:S01]  /*1810*/  @!PT LDS RZ, [RZ] ;  /* 0x00000000fffff984 */ /* 0x000fe20000000800 */
[----:B------:R1:W-:Y:S01]  /*1820*/  LDGSTS.E.BYPASS.LTC128B.128 [R161], [R10.64] ;  /* 0x000000000aa17fae */ /* 0x0003e2000b901d4a */
[----:B------:R-:W-:-:S02]  /*1830*/  IADD3 R22, P1, R16, UR9, RZ ;  /* 0x0000000910167c10 */ /* 0x000fc4000ff3e0ff */
[----:B------:R-:W-:Y:S01]  /*1840*/  IADD3.X R19, R159, UR7, RZ, P0, !PT ;  /* 0x000000079f137c10 */ /* 0x000fe200087fe4ff */
[----:B------:R1:W-:Y:S01]  /*1850*/  LDGSTS.E.BYPASS.LTC128B.128 [R161+0x2000], [R10.64+0x80] ;  /* 0x020000800aa17fae */ /* 0x0003e2000b901d4a */
[----:B------:R-:W-:Y:S02]  /*1860*/  IADD3 R20, P0, R18, UR12, RZ ;  /* 0x0000000c12147c10 */ /* 0x000fe4000ff1e0ff */
[----:B------:R-:W-:Y:S01]  /*1870*/  IADD3.X R23, R17, UR5, RZ, P1, !PT ;  /* 0x0000000511177c10 */ /* 0x000fe20008ffe4ff */
[----:B------:R2:W-:Y:S01]  /*1880*/  LDGSTS.E.BYPASS.LTC128B.128 [R161+0x800], [R14.64] ;  /* 0x008000000ea17fae */ /* 0x0005e2000b901d4a */
[----:B------:R-:W-:Y:S01]  /*1890*/  IADD3.X R21, R19, UR7, RZ, P0, !PT ;  /* 0x0000000713157c10 */ /* 0x000fe200087fe4ff */
[----:B------:R-:W-:Y:S01]  /*18a0*/  ULDC.64 UR4, c[0x0][0x1a0] ;  /* 0x0000680000047ab9 */ /* 0x000fe20000000a00 */
[----:B------:R-:W-:Y:S01]  /*18b0*/  LOP3.LUT R13, R12, 0x8, R13, 0xf8, !PT ;  /* 0x000000080c0d7812 */ /* 0x000fe200078ef80d */
[----:B------:R2:W-:Y:S01]  /*18c0*/  LDGSTS.E.BYPASS.LTC128B.128 [R161+0x2800], [R14.64+0x80] ;  /* 0x028000800ea17fae */ /* 0x0005e2000b901d4a */
[----:B------:R-:W-:Y:S01]  /*18d0*/  SHF.R.U32.HI R12, RZ, 0x3, R12 ;  /* 0x00000003ff0c7819 */ /* 0x000fe2000001160c */
[----:B------:R-:W-:Y:S01]  /*18e0*/  USHF.L.U32 UR9, UR4, 0x5, URZ ;  /* 0x0000000504097899 */ /* 0x000fe2000800063f */
[C---:B------:R-:W-:Y:S01]  /*18f0*/  LOP3.LUT P1, RZ, R2.reuse, 0x2, RZ, 0xc0, !PT ;  /* 0x0000000202ff7812 */ /* 0x040fe2000782c0ff */
[----:B------:R3:W-:Y:S01]  /*1900*/  LDGSTS.E.BYPASS.LTC128B.128 [R161+0x1000], [R16.64] ;  /* 0x0100000010a17fae */ /* 0x0007e2000b901d4a */
[----:B------:R-:W-:Y:S01]  /*1910*/  LOP3.LUT R12, R13, R12, RZ, 0x3c, !PT ;  /* 0x0000000c0d0c7212 */ /* 0x000fe200078e3cff */
[----:B------:R-:W-:Y:S01]  /*1920*/  IMAD R13, R9, c[0x0][0x1a4], R0 ;  /* 0x00006900090d7a24 */ /* 0x000fe200078e0200 */
[----:B------:R-:W-:Y:S01]  /*1930*/  USHF.L.U64.HI UR5, UR4, UR8, UR5 ;  /* 0x0000000804057299 */ /* 0x000fe20008010205 */
[----:B------:R3:W-:Y:S01]  /*1940*/  LDGSTS.E.BYPASS.LTC128B.128 [R161+0x3000], [R16.64+0x80] ;  /* 0x0300008010a17fae */ /* 0x0007e2000b901d4a */
[----:B------:R-:W-:-:S02]  /*1950*/  IMAD.SHL.U32 R9, R2, 0x40, RZ ;  /* 0x0000004002097824 */ /* 0x000fc400078e00ff */
[----:B------:R-:W-:Y:S01]  /*1960*/  IMAD R0, R7, 0x200, R12 ;  /* 0x0000020007007824 */ /* 0x000fe200078e020c */
[----:B------:R4:W-:Y:S01]  /*1970*/  LDGSTS.E.BYPASS.LTC128B.128 [R161+0x1800], [R22.64] ;  /* 0x0180000016a17fae */ /* 0x0009e2000b901d4a */
[----:B------:R-:W-:Y:S01]  /*1980*/  IMAD.IADD R13, R31, 0x1, R13 ;  /* 0x000000011f0d7824 */ /* 0x000fe200078e020d */
[----:B------:R-:W-:Y:S01]  /*1990*/  LEA.HI R31, R8, R29, RZ, 0x5 ;  /* 0x0000001d081f7211 */ /* 0x000fe200078f28ff */
[----:B------:R-:W-:Y:S01]  /*19a0*/  IMAD.SHL.U32 R8, R4, 0x40, RZ ;  /* 0x0000004004087824 */ /* 0x000fe200078e00ff */
[----:B------:R4:W-:Y:S01]  /*19b0*/  LDGSTS.E.BYPASS.LTC128B.128 [R161+0x3800], [R22.64+0x80] ;  /* 0x0380008016a17fae */ /* 0x0009e2000b901d4a */
[C---:B------:R-:W-:Y:S01]  /*19c0*/  IMAD.SHL.U32 R92, R0.reuse, 0x2, RZ ;  /* 0x00000002005c7824 */ /* 0x040fe200078e00ff */
[----:B------:R-:W-:Y:S01]  /*19d0*/  LEA R153, R0, 0x4000, 0x1 ;  /* 0x0000400000997811 */ /* 0x000fe200078e08ff */
[----:B-1----:R-:W-:Y:S01]  /*19e0*/  IMAD.SHL.U32 R10, R7, 0x8, RZ ;  /* 0x00000008070a7824 */ /* 0x002fe200078e00ff */
[----:B------:R1:W-:Y:S01]  /*19f0*/  LDGSTS.E.BYPASS.LTC128B.128 [R161+0x4000], [R158.64] ;  /* 0x040000009ea17fae */ /* 0x0003e2000b901d4a */
[----:B------:R-:W-:-:S02]  /*1a00*/  LOP3.LUT R7, R9, 0x1c0, RZ, 0xc0, !PT ;  /* 0x000001c009077812 */ /* 0x000fc400078ec0ff */
[----:B------:R-:W-:Y:S01]  /*1a10*/  IADD3 R151, R153, 0x20, RZ ;  /* 0x0000002099977810 */ /* 0x000fe20007ffe0ff */
        /* <DEDUP_REMOVED lines=11> */
[--C-:B------:R-:W-:Y:S01]  /*1ad0*/  SHF.R.S32.HI R30, RZ, 0x5, R31.reuse ;  /* 0x00000005ff1e7819 */ /* 0x100fe2000001141f */
[----:B------:R4:W-:Y:S01]  /*1ae0*/  LDGSTS.E.BYPASS.LTC128B.128 [R161+0x7000], [R20.64+0x80] ;  /* 0x0700008014a17fae */ /* 0x0009e2000b901d4a */
[----:B------:R-:W-:Y:S01]  /*1af0*/  LOP3.LUT R7, R8, 0xfffffe00, RZ, 0xc0, !PT ;  /* 0xfffffe0008077812 */ /* 0x000fe200078ec0ff */
[----:B------:R-:W-:Y:S01]  /*1b00*/  IMAD.MOV.U32 R8, RZ, RZ, 0x20 ;  /* 0x00000020ff087424 */ /* 0x000fe200078e00ff */
[----:B------:R-:W-:Y:S01]  /*1b10*/  LOP3.LUT R164, R31, 0xffffffe0, RZ, 0xc0, !PT ;  /* 0xffffffe01fa47812 */ /* 0x000fe200078ec0ff */
[----:B------:R2:W-:Y:S01]  /*1b20*/  LDGSTS.E.BYPASS.LTC128B.128 [R161+0x5800], [R14.64] ;  /* 0x058000000ea17fae */ /* 0x0005e2000b901d4a */
[----:B------:R-:W-:Y:S01]  /*1b30*/  SHF.R.S32.HI R31, RZ, 0x1f, R31 ;  /* 0x0000001fff1f7819 */ /* 0x000fe2000001141f */
[----:B------:R-:W-:Y:S01]  /*1b40*/  IMAD R9, R30, 0x400, R7 ;  /* 0x000004001e097824 */ /* 0x000fe200078e0207 */
[----:B------:R-:W-:Y:S01]  /*1b50*/  SEL R0, R8, 0xffffffe0, !P1 ;  /* 0xffffffe008007807 */ /* 0x000fe20004800000 */
[----:B------:R2:W-:Y:S01]  /*1b60*/  LDGSTS.E.BYPASS.LTC128B.128 [R161+0x7800], [R14.64+0x80] ;  /* 0x078000800ea17fae */ /* 0x0005e2000b901d4a */
[----:B------:R-:W-:Y:S01]  /*1b70*/  LOP3.LUT P1, RZ, R2, 0x4, RZ, 0xc0, !PT ;  /* 0x0000000402ff7812 */ /* 0x000fe2000782c0ff */
[----:B------:R-:W-:Y:S01]  /*1b80*/  IMAD.IADD R154, R9, 0x1, R4 ;  /* 0x00000001099a7824 */ /* 0x000fe200078e0204 */
[----:B------:R-:W-:Y:S01]  /*1b90*/  LEA.HI R165, R31, R30, RZ, 0x2 ;  /* 0x0000001e1fa57211 */ /* 0x000fe200078f10ff */
[----:B------:R-:W0:Y:S01]  /*1ba0*/  LDGDEPBAR ;  /* 0x00000000000079af */ /* 0x000e220000000000 */
[----:B------:R-:W-:Y:S01]  /*1bb0*/  IMAD.MOV.U32 R2, RZ, RZ, 0x40 ;  /* 0x00000040ff027424 */ /* 0x000fe200078e00ff */
[----:B------:R-:W-:Y:S01]  /*1bc0*/  LOP3.LUT R147, R4, R7, RZ, 0xfc, !PT ;  /* 0x0000000704937212 */ /* 0x000fe200078efcff */
[----:B------:R-:W-:Y:S01]  /*1bd0*/  IMAD.SHL.U32 R154, R154, 0x2, RZ ;  /* 0x000000029a9a7824 */ /* 0x000fe200078e00ff */
[----:B------:R-:W-:Y:S01]  /*1be0*/  LOP3.LUT R165, R165, 0xfffffffc, RZ, 0xc0, !PT ;  /* 0xfffffffca5a57812 */ /* 0x000fe200078ec0ff */
[----:B------:R-:W-:-:S02]  /*1bf0*/  IMAD.IADD R164, R29, 0x1, -R164 ;  /* 0x000000011da47824 */ /* 0x000fc400078e0aa4 */
[----:B------:R-:W-:Y:S02]  /*1c00*/  IMAD.IADD R152, R154, 0x1, R0 ;  /* 0x000000019a987824 */ /* 0x000fe400078e0200 */
[C---:B------:R-:W-:Y:S02]  /*1c10*/  IMAD R93, R30.reuse, 0x10, R93 ;  /* 0x000000101e5d7824 */ /* 0x040fe400078e025d */
[----:B------:R-:W-:Y:S01]  /*1c20*/  IMAD.IADD R165, R30, 0x1, -R165 ;  /* 0x000000011ea57824 */ /* 0x000fe200078e0aa5 */
        /* <DEDUP_REMOVED lines=35> */
[----:B---3--:R-:W-:Y:S04]  /*1e60*/  LDSM.16.M88.4 R16, [R154] ;  /* 0x000000009a10783b */ /* 0x008fe80000000200 */
[----:B------:R-:W3:Y:S04]  /*1e70*/  LDSM.16.M88.4 R24, [R92+0x4000] ;  /* 0x004000005c18783b */ /* 0x000ee80000000200 */
[----:B------:R-:W1:Y:S04]  /*1e80*/  LDSM.16.M88.4 R64, [R92+0x4800] ;  /* 0x004800005c40783b */ /* 0x000e680000000200 */
[----:B------:R-:W1:Y:S04]  /*1e90*/  LDSM.16.M88.4 R56, [R92+0x5000] ;  /* 0x005000005c38783b */ /* 0x000e680000000200 */
[----:B----4-:R-:W4:Y:S04]  /*1ea0*/  LDSM.16.M88.4 R20, [R92+0x5800] ;  /* 0x005800005c14783b */ /* 0x010f280000000200 */
[----:B--2---:R-:W-:Y:S04]  /*1eb0*/  LDSM.16.M88.4 R12, [R151] ;  /* 0x00000000970c783b */ /* 0x004fe80000000200 */
[----:B-----5:R-:W2:Y:S04]  /*1ec0*/  LDSM.16.M88.4 R8, [R152] ;  /* 0x000000009808783b */ /* 0x020ea80000000200 */
[----:B------:R-:W5:Y:S04]  /*1ed0*/  LDSM.16.M88.4 R40, [R151+0x1000] ;  /* 0x001000009728783b */ /* 0x000f680000000200 */
[----:B------:R-:W2:Y:S04]  /*1ee0*/  LDSM.16.M88.4 R48, [R151+0x800] ;  /* 0x000800009730783b */ /* 0x000ea80000000200 */
[----:B------:R-:W2:Y:S04]  /*1ef0*/  LDSM.16.M88.4 R36, [R151+0x1800] ;  /* 0x001800009724783b */ /* 0x000ea80000000200 */
[----:B------:R-:W-:Y:S01]  /*1f00*/  LDSM.16.M88.4 R76, [R150] ;  /* 0x00000000964c783b */ /* 0x000fe20000000200 */
[C---:B---3--:R-:W-:Y:S03]  /*1f10*/  HMMA.16816.F32 R32, R16.reuse, R24, RZ ;  /* 0x000000181020723c */ /* 0x048fe600000018ff */
        /* <DEDUP_REMOVED lines=11> */
[C---:B----4-:R-:W-:Y:S08]  /*1fd0*/  HMMA.16816.F32 R52, R16.reuse, R20, RZ ;  /* 0x000000141034723c */ /* 0x050ff000000018ff */
[----:B------:R-:W-:Y:S01]  /*1fe0*/  HMMA.16816.F32 R16, R16, R22, RZ ;  /* 0x000000161010723c */ /* 0x000fe200000018ff */
[----:B------:R-:W1:Y:S07]  /*1ff0*/  LDSM.16.M88.4 R20, [R149] ;  /* 0x000000009514783b */ /* 0x000e6e0000000200 */
[C---:B--2---:R-:W-:Y:S08]  /*2000*/  HMMA.16816.F32 R32, R8.reuse, R12, R32 ;  /* 0x0000000c0820723c */ /* 0x044ff00000001820 */
[C---:B------:R-:W-:Y:S01]  /*2010*/  HMMA.16816.F32 R24, R8.reuse, R14, R24 ;  /* 0x0000000e0818723c */ /* 0x040fe20000001818 */
[----:B------:R-:W2:Y:S07]  /*2020*/  LDSM.16.M88.4 R12, [R149+0x800] ;  /* 0x00080000950c783b */ /* 0x000eae0000000200 */
[C---:B-----5:R-:W-:Y:S08]  /*2030*/  HMMA.16816.F32 R60, R8.reuse, R40, R60 ;  /* 0x00000028083c723c */ /* 0x060ff0000000183c */
[C---:B------:R-:W-:Y:S01]  /*2040*/  HMMA.16816.F32 R56, R8.reuse, R42, R56 ;  /* 0x0000002a0838723c */ /* 0x040fe20000001838 */
[----:B------:R-:W3:Y:S07]  /*2050*/  LDSM.16.M88.4 R40, [R140] ;  /* 0x000000008c28783b */ /* 0x000eee0000000200 */
        /* <DEDUP_REMOVED lines=9> */
[----:B------:R-:W1:Y:S07]  /*20f0*/  LDSM.16.M88.4 R20, [R92+0x6000] ;  /* 0x006000005c14783b */ /* 0x000e6e0000000200 */
[C---:B--2---:R-:W-:Y:S08]  /*2100*/  HMMA.16816.F32 R44, R76.reuse, R12, R44 ;  /* 0x0000000c4c2c723c */ /* 0x044ff0000000182c */
[----:B------:R-:W-:Y:S01]  /*2110*/  HMMA.16816.F32 R64, R76, R14, R64 ;  /* 0x0000000e4c40723c */ /* 0x000fe20000001840 */
[----:B------:R-:W2:Y:S07]  /*2120*/  LDSM.16.M88.4 R12, [R140+0x800] ;  /* 0x000800008c0c783b */ /* 0x000eae0000000200 */
[----:B---3--:R-:W-:Y:S08]  /*2130*/  HMMA.16816.F32 R32, R80, R40, R32 ;  /* 0x000000285020723c */ /* 0x008ff00000001820 */
[C---:B----4-:R-:W-:Y:S08]  /*2140*/  HMMA.16816.F32 R60, R76.reuse, R8, R60 ;  /* 0x000000084c3c723c */ /* 0x050ff0000000183c */
[C---:B------:R-:W-:Y:S01]  /*2150*/  HMMA.16816.F32 R56, R76.reuse, R10, R56 ;  /* 0x0000000a4c38723c */ /* 0x040fe20000001838 */
[----:B------:R-:W3:Y:S07]  /*2160*/  LDSM.16.M88.4 R8, [R140+0x1000] ;  /* 0x001000008c08783b */ /* 0x000eee0000000200 */
[----:B-----5:R-:W-:Y:S08]  /*2170*/  HMMA.16816.F32 R52, R76, R36, R52 ;  /* 0x000000244c34723c */ /* 0x020ff00000001834 */
[----:B------:R-:W-:Y:S01]  /*2180*/  HMMA.16816.F32 R24, R80, R42, R24 ;  /* 0x0000002a5018723c */ /* 0x000fe20000001818 */
[----:B------:R-:W-:Y:S07]  /*2190*/  LDSM.16.M88.4 R40, [R149+0x2000] ;  /* 0x002000009528783b */ /* 0x000fee0000000200 */
[----:B------:R-:W-:Y:S01]  /*21a0*/  HMMA.16816.F32 R76, R76, R38, R16 ;  /* 0x000000264c4c723c */ /* 0x000fe20000001810 */
[----:B------:R-:W-:Y:S04]  /*21b0*/  LDSM.16.M88.4 R16, [R152+0x2000] ;  /* 0x002000009810783b */ /* 0x000fe80000000200 */
[----:B------:R-:W4:Y:S03]  /*21c0*/  LDSM.16.M88.4 R36, [R151+0x2000] ;  /* 0x002000009724783b */ /* 0x000f260000000200 */
[C---:B-1----:R-:W-:Y:S08]  /*21d0*/  HMMA.16816.F32 R32, R72.reuse, R20, R32 ;  /* 0x000000144820723c */ /* 0x042ff00000001820 */
[----:B------:R-:W-:Y:S01]  /*21e0*/  HMMA.16816.F32 R24, R72, R22, R24 ;  /* 0x000000164818723c */ /* 0x000fe20000001818 */
[----:B------:R-:W-:Y:S07]  /*21f0*/  LDSM.16.M88.4 R20, [R140+0x2000] ;  /* 0x002000008c14783b */ /* 0x000fee0000000200 */
[C---:B--2---:R-:W-:Y:S08]  /*2200*/  HMMA.16816.F32 R44, R80.reuse, R12, R44 ;  /* 0x0000000c502c723c */ /* 0x044ff0000000182c */
[C---:B------:R-:W-:Y:S01]  /*2210*/  HMMA.16816.F32 R64, R80.reuse, R14, R64 ;  /* 0x0000000e5040723c */ /* 0x040fe20000001840 */
[----:B------:R-:W1:Y:S07]  /*2220*/  LDSM.16.M88.4 R12, [R150+0x2000] ;  /* 0x00200000960c783b */ /* 0x000e6e0000000200 */
[----:B---3--:R-:W-:Y:S08]  /*2230*/  HMMA.16816.F32 R60, R80, R8, R60 ;  /* 0x00000008503c723c */ /* 0x008ff0000000183c */
[C---:B----4-:R-:W-:Y:S08]  /*2240*/  HMMA.16816.F32 R32, R16.reuse, R36, R32 ;  /* 0x000000241020723c */ /* 0x050ff00000001820 */
[----:B------:R-:W-:Y:S01]  /*2250*/  HMMA.16816.F32 R24, R16, R38, R24 ;  /* 0x000000261018723c */ /* 0x000fe20000001818 */
[----:B------:R-:W-:Y:S07]  /*2260*/  LDSM.16.M88.4 R36, [R149+0x2800] ;  /* 0x002800009524783b */ /* 0x000fee0000000200 */
[----:B------:R-:W-:Y:S01]  /*2270*/  HMMA.16816.F32 R56, R80, R10, R56 ;  /* 0x0000000a5038723c */ /* 0x000fe20000001838 */
[----:B------:R-:W2:Y:S07]  /*2280*/  LDSM.16.M88.4 R8, [R148+0x2000] ;  /* 0x002000009408783b */ /* 0x000eae0000000200 */
[----:B------:R-:W-:Y:S08]  /*2290*/  HMMA.16816.F32 R44, R72, R84, R44 ;  /* 0x00000054482c723c */ /* 0x000ff0000000182c */
[----:B-1----:R-:W-:Y:S08]  /*22a0*/  HMMA.16816.F32 R32, R12, R40, R32 ;  /* 0x000000280c20723c */ /* 0x002ff00000001820 */
[----:B------:R-:W-:Y:S01]  /*22b0*/  HMMA.16816.F32 R64, R72, R86, R64 ;  /* 0x000000564840723c */ /* 0x000fe20000001840 */
[----:B------:R-:W-:Y:S07]  /*22c0*/  LDSM.16.M88.4 R84, [R92+0x7800] ;  /* 0x007800005c54783b */ /* 0x000fee0000000200 */
[----:B------:R-:W-:Y:S01]  /*22d0*/  HMMA.16816.F32 R24, R12, R42, R24 ;  /* 0x0000002a0c18723c */ /* 0x000fe20000001818 */
[----:B------:R-:W1:Y:S07]  /*22e0*/  LDSM.16.M88.4 R40, [R151+0x3000] ;  /* 0x003000009728783b */ /* 0x000e6e0000000200 */
[----:B------:R-:W-:Y:S08]  /*22f0*/  HMMA.16816.F32 R60, R72, R68, R60 ;  /* 0x00000044483c723c */ /* 0x000ff0000000183c */
[----:B------:R-:W-:Y:S08]  /*2300*/  HMMA.16816.F32 R44, R16, R48, R44 ;  /* 0x00000030102c723c */ /* 0x000ff0000000182c */
[----:B--2---:R-:W-:Y:S08]  /*2310*/  HMMA.16816.F32 R32, R8, R20, R32 ;  /* 0x000000140820723c */ /* 0x004ff00000001820 */
[----:B------:R-:W-:Y:S01]  /*2320*/  HMMA.16816.F32 R64, R16, R50, R64 ;  /* 0x000000321040723c */ /* 0x000fe20000001840 */
[----:B------:R-:W2:Y:S07]  /*2330*/  LDSM.16.M88.4 R48, [R140+0x2800] ;  /* 0x002800008c30783b */ /* 0x000eae0000000200 */
[----:B------:R-:W-:Y:S08]  /*2340*/  HMMA.16816.F32 R52, R80, R88, R52 ;  /* 0x000000585034723c */ /* 0x000ff00000001834 */
[----:B------:R-:W-:Y:S01]  /*2350*/  HMMA.16816.F32 R24, R8, R22, R24 ;  /* 0x000000160818723c */ /* 0x000fe20000001818 */
[----:B------:R-:W-:Y:S01]  /*2360*/  FMUL.FTZ R2, R32, c[0x0][0x2ec] ;  /* 0x0000bb0020027a20 */ /* 0x000fe20000410000 */
[----:B------:R-:W3:Y:S01]  /*2370*/  LDSM.16.M88.4 R20, [R149+0x3000] ;  /* 0x003000009514783b */ /* 0x000ee20000000200 */
[----:B------:R-:W-:-:S04]  /*2380*/  FMUL.FTZ R68, R33, c[0x0][0x2ec] ;  /* 0x0000bb0021447a20 */ /* 0x000fc80000410000 */
[----:B------:R-:W4:Y:S01]  /*2390*/  MUFU.TANH R2, R2 ;  /* 0x0000000200027308 */ /* 0x000f220000002400 */
[----:B------:R-:W-:Y:S07]  /*23a0*/  HMMA.16816.F32 R76, R80, R90, R76 ;  /* 0x0000005a504c723c */ /* 0x000fee000000184c */
[----:B------:R-:W-:Y:S01]  /*23b0*/  MUFU.TANH R68, R68 ;  /* 0x0000004400447308 */ /* 0x000fe20000002400 */
[----:B------:R-:W-:Y:S08]  /*23c0*/  HMMA.16816.F32 R44, R12, R36, R44 ;  /* 0x000000240c2c723c */ /* 0x000ff0000000182c */
[----:B------:R-:W-:Y:S01]  /*23d0*/  HMMA.16816.F32 R56, R72, R70, R56 ;  /* 0x000000464838723c */ /* 0x000fe20000001838 */
[----:B------:R-:W-:-:S02]  /*23e0*/  FMUL.FTZ R24, R24, c[0x0][0x2ec] ;  /* 0x0000bb0018187a20 */ /* 0x000fc40000410000 */
[----:B------:R-:W-:-:S05]  /*23f0*/  FMUL.FTZ R25, R25, c[0x0][0x2ec] ;  /* 0x0000bb0019197a20 */ /* 0x000fca0000410000 */
[----:B-1----:R-:W-:Y:S07]  /*2400*/  HMMA.16816.F32 R60, R16, R40, R60 ;  /* 0x00000028103c723c */ /* 0x002fee000000183c */
[----:B------:R-:W-:Y:S01]  /*2410*/  FMUL.FTZ R40, R34, c[0x0][0x2ec] ;  /* 0x0000bb0022287a20 */ /* 0x000fe20000410000 */
[C---:B------:R-:W-:Y:S01]  /*2420*/  HMMA.16816.F32 R52, R72.reuse, R84, R52 ;  /* 0x000000544834723c */ /* 0x040fe20000001834 */
[----:B------:R-:W-:Y:S02]  /*2430*/  FMUL.FTZ R41, R35, c[0x0][0x2ec] ;  /* 0x0000bb0023297a20 */ /* 0x000fe40000410000 */
[----:B------:R-:W1:Y:S02]  /*2440*/  LDSM.16.M88.4 R32, [R151+0x3800] ;  /* 0x003800009720783b */ /* 0x000e640000000200 */
[----:B------:R-:W5:Y:S03]  /*2450*/  MUFU.TANH R40, R40 ;  /* 0x0000002800287308 */ /* 0x000f660000002400 */
[----:B------:R-:W-:Y:S05]  /*2460*/  HMMA.16816.F32 R76, R72, R86, R76 ;  /* 0x00000056484c723c */ /* 0x000fea000000184c */
[----:B------:R-:W1:Y:S03]  /*2470*/  MUFU.TANH R41, R41 ;  /* 0x0000002900297308 */ /* 0x000e660000002400 */
[----:B--2---:R-:W-:Y:S05]  /*2480*/  HMMA.16816.F32 R44, R8, R48, R44 ;  /* 0x00000030082c723c */ /* 0x004fea000000182c */
[----:B------:R-:W2:Y:S03]  /*2490*/  MUFU.TANH R48, R24 ;  /* 0x0000001800307308 */ /* 0x000ea60000002400 */
[----:B------:R-:W-:Y:S05]  /*24a0*/  HMMA.16816.F32 R56, R16, R42, R56 ;  /* 0x0000002a1038723c */ /* 0x000fea0000001838 */
[----:B------:R1:W-:Y:S02]  /*24b0*/  MUFU.TANH R49, R25 ;  /* 0x0000001900317308 */ /* 0x0003e40000002400 */
[----:B------:R-:W-:Y:S01]  /*24c0*/  FMUL.FTZ R42, R26, c[0x0][0x2ec] ;  /* 0x0000bb001a2a7a20 */ /* 0x000fe20000410000 */
[C---:B------:R-:W-:Y:S01]  /*24d0*/  HMMA.16816.F32 R64, R12.reuse, R38, R64 ;  /* 0x000000260c40723c */ /* 0x040fe20000001840 */
[----:B------:R-:W-:Y:S01]  /*24e0*/  FMUL.FTZ R43, R27, c[0x0][0x2ec] ;  /* 0x0000bb001b2b7a20 */ /* 0x000fe20000410000 */
[----:B------:R-:W2:Y:S03]  /*24f0*/  LDSM.16.M88.4 R36, [R140+0x3000] ;  /* 0x003000008c24783b */ /* 0x000ea60000000200 */
[----:B------:R-:W2:Y:S03]  /*2500*/  MUFU.TANH R42, R42 ;  /* 0x0000002a002a7308 */ /* 0x000ea60000002400 */
[----:B---3--:R-:W-:Y:S01]  /*2510*/  HMMA.16816.F32 R60, R12, R20, R60 ;  /* 0x000000140c3c723c */ /* 0x008fe2000000183c */
[----:B-1----:R-:W1:Y:S04]  /*2520*/  LDSM.16.M88.4 R24, [R149+0x3800] ;  /* 0x003800009518783b */ /* 0x002e680000000200 */
[----:B------:R-:W3:Y:S02]  /*2530*/  MUFU.TANH R43, R43 ;  /* 0x0000002b002b7308 */ /* 0x000ee40000002400 */
[----:B------:R-:W-:Y:S01]  /*2540*/  SHF.R.S32.HI R21, RZ, 0x1f, R164 ;  /* 0x0000001fff157819 */ /* 0x000fe200000114a4 */
[----:B------:R-:W-:Y:S03]  /*2550*/  HMMA.16816.F32 R52, R16, R32, R52 ;  /* 0x000000201034723c */ /* 0x000fe60000001834 */
[----:B------:R-:W-:-:S04]  /*2560*/  LEA.HI R164, R21, R164, RZ, 0x2 ;  /* 0x000000a415a47211 */ /* 0x000fc800078f10ff */
[----:B------:R-:W-:Y:S01]  /*2570*/  SHF.R.S32.HI R164, RZ, 0x2, R164 ;  /* 0x00000002ffa47819 */ /* 0x000fe200000114a4 */
[----:B------:R-:W-:Y:S01]  /*2580*/  HMMA.16816.F32 R76, R16, R34, R76 ;  /* 0x00000022104c723c */ /* 0x000fe2000000184c */
[----:B------:R-:W-:Y:S02]  /*2590*/  FMUL.FTZ R32, R47, c[0x0][0x2ec] ;  /* 0x0000bb002f207a20 */ /* 0x000fe40000410000 */
[----:B------:R-:W-:-:S04]  /*25a0*/  IADD3 R31, R93, 0x1, R164 ;  /* 0x000000015d1f7810 */ /* 0x000fc80007ffe0a4 */
[----:B------:R-:W-:Y:S01]  /*25b0*/  IADD3 R31, R6, -c[0x0][0x214], R31 ;  /* 0x80008500061f7a10 */ /* 0x000fe20007ffe01f */
[----:B------:R-:W-:Y:S01]  /*25c0*/  HMMA.16816.F32 R56, R12, R22, R56 ;  /* 0x000000160c38723c */ /* 0x000fe20000001838 */
[----:B------:R-:W3:Y:S01]  /*25d0*/  LDSM.16.M88.4 R20, [R140+0x3800] ;  /* 0x003800008c14783b */ /* 0x000ee20000000200 */
[----:B------:R-:W-:Y:S01]  /*25e0*/  MUFU.TANH R32, R32 ;  /* 0x0000002000207308 */ /* 0x000fe20000002400 */
[----:B------:R-:W-:Y:S01]  /*25f0*/  IADD3 R31, R31, c[0x0][0x2e8], RZ ;  /* 0x0000ba001f1f7a10 */ /* 0x000fe20007ffe0ff */
[----:B------:R-:W-:-:S04]  /*2600*/  DEPBAR.LE SB0, 0x0 ;  /* 0x000080000000791a */ /* 0x000fc80000000000 */
[C---:B------:R-:W-:Y:S01]  /*2610*/  HMMA.16816.F32 R64, R8.reuse, R50, R64 ;  /* 0x000000320840723c */ /* 0x040fe20000001840 */
[C---:B------:R-:W-:Y:S02]  /*2620*/  IADD3 R17, R31.reuse, 0x8, RZ ;  /* 0x000000081f117810 */ /* 0x040fe40007ffe0ff */
[-C--:B------:R-:W-:Y:S02]  /*2630*/  IMNMX R16, R31, R6.reuse, PT ;  /* 0x000000061f107217 */ /* 0x080fe40003800200 */
[----:B------:R-:W-:Y:S02]  /*2640*/  IMNMX R6, R17, R6, PT ;  /* 0x0000000611067217 */ /* 0x000fe40003800200 */
[----:B------:R-:W-:Y:S01]  /*2650*/  FMUL.FTZ R50, R44, c[0x0][0x2ec] ;  /* 0x0000bb002c327a20 */ /* 0x000fe20000410000 */
[----:B--2---:R-:W-:Y:S01]  /*2660*/  HMMA.16816.F32 R60, R8, R36, R60 ;  /* 0x00000024083c723c */ /* 0x004fe2000000183c */
[----:B------:R-:W-:Y:S02]  /*2670*/  FMUL.FTZ R44, R45, c[0x0][0x2ec] ;  /* 0x0000bb002d2c7a20 */ /* 0x000fe40000410000 */
[----:B------:R-:W-:Y:S01]  /*2680*/  FMUL.FTZ R45, R46, c[0x0][0x2ec] ;  /* 0x0000bb002e2d7a20 */ /* 0x000fe20000410000 */
[----:B------:R-:W-:Y:S01]  /*2690*/  IADD3 R46, R28, -0x1, RZ ;  /* 0xffffffff1c2e7810 */ /* 0x000fe20007ffe0ff */
[----:B------:R-:W2:Y:S03]  /*26a0*/  MUFU.TANH R50, R50 ;  /* 0x0000003200327308 */ /* 0x000ea60000002400 */
[----:B-1----:R-:W-:Y:S01]  /*26b0*/  HMMA.16816.F32 R52, R12, R24, R52 ;  /* 0x000000180c34723c */ /* 0x002fe20000001834 */
[----:B------:R-:W-:-:S04]  /*26c0*/  ISETP.GT.AND P0, PT, R46, R155, PT ;  /* 0x0000009b2e00720c */ /* 0x000fc80003f04270 */
[----:B------:R-:W1:Y:S03]  /*26d0*/  MUFU.TANH R45, R45 ;  /* 0x0000002d002d7308 */ /* 0x000e660000002400 */
[----:B------:R-:W-:Y:S01]  /*26e0*/  HMMA.16816.F32 R76, R12, R26, R76 ;  /* 0x0000001a0c4c723c */ /* 0x000fe2000000184c */
[----:B------:R-:W-:Y:S02]  /*26f0*/  FMUL.FTZ R33, R64, c[0x0][0x2ec] ;  /* 0x0000bb0040217a20 */ /* 0x000fe40000410000 */
[----:B------:R-:W-:Y:S02]  /*2700*/  FMUL.FTZ R36, R65, c[0x0][0x2ec] ;  /* 0x0000bb0041247a20 */ /* 0x000fe40000410000 */
[----:B------:R-:W-:Y:S01]  /*2710*/  FMUL.FTZ R37, R66, c[0x0][0x2ec] ;  /* 0x0000bb0042257a20 */ /* 0x000fe20000410000 */
[----:B------:R-:W-:Y:S01]  /*2720*/  MUFU.TANH R44, R44 ;  /* 0x0000002c002c7308 */ /* 0x000fe20000002400 */
[----:B------:R-:W-:Y:S01]  /*2730*/  FMUL.FTZ R24, R67, c[0x0][0x2ec] ;  /* 0x0000bb0043187a20 */ /* 0x000fe20000410000 */
[----:B------:R-:W-:Y:S01]  /*2740*/  HMMA.16816.F32 R56, R8, R38, R56 ;  /* 0x000000260838723c */ /* 0x000fe20000001838 */
[----:B------:R-:W-:-:S02]  /*2750*/  FMUL.FTZ R61, R61, c[0x0][0x2ec] ;  /* 0x0000bb003d3d7a20 */ /* 0x000fc40000410000 */
[----:B------:R-:W-:Y:S02]  /*2760*/  FMUL.FTZ R60, R60, c[0x0][0x2ec] ;  /* 0x0000bb003c3c7a20 */ /* 0x000fe40000410000 */
[----:B------:R-:W-:Y:S01]  /*2770*/  FMUL.FTZ R62, R62, c[0x0][0x2ec] ;  /* 0x0000bb003e3e7a20 */ /* 0x000fe20000410000 */
[----:B------:R-:W1:Y:S01]  /*2780*/  MUFU.TANH R33, R33 ;  /* 0x0000002100217308 */ /* 0x000e620000002400 */
[----:B------:R-:W-:Y:S01]  /*2790*/  IMAD.SHL.U32 R38, R29, 0x2, RZ ;  /* 0x000000021d267824 */ /* 0x000fe200078e00ff */
[----:B---3--:R-:W-:Y:S01]  /*27a0*/  HMMA.16816.F32 R52, R8, R20, R52 ;  /* 0x000000140834723c */ /* 0x008fe20000001834 */
[----:B------:R-:W-:Y:S02]  /*27b0*/  IMAD.SHL.U32 R29, R46, 0x40, RZ ;  /* 0x000000402e1d7824 */ /* 0x000fe400078e00ff */
[----:B------:R-:W-:-:S03]  /*27c0*/  FMUL.FTZ R63, R63, c[0x0][0x2ec] ;  /* 0x0000bb003f3f7a20 */ /* 0x000fc60000410000 */
[----:B------:R-:W-:Y:S01]  /*27d0*/  LOP3.LUT R25, R29, 0x6, R38, 0xf8, !PT ;  /* 0x000000061d197812 */ /* 0x000fe200078ef826 */
[----:B------:R-:W-:Y:S01]  /*27e0*/  MUFU.TANH R36, R36 ;  /* 0x0000002400247308 */ /* 0x000fe20000002400 */
[----:B------:R-:W-:Y:S02]  /*27f0*/  HMMA.16816.F32 R76, R8, R22, R76 ;  /* 0x00000016084c723c */ /* 0x000fe4000000184c */
[C---:B------:R-:W-:Y:S02]  /*2800*/  LOP3.LUT R17, R25.reuse, 0x8, RZ, 0xfc, !PT ;  /* 0x0000000819117812 */ /* 0x040fe400078efcff */
[CC--:B------:R-:W-:Y:S02]  /*2810*/  ISETP.GE.AND P5, PT, R25.reuse, R16.reuse, PT ;  /* 0x000000101900720c */ /* 0x0c0fe40003fa6270 */
[----:B------:R-:W-:Y:S01]  /*2820*/  LOP3.LUT R19, R25, 0x1, RZ, 0xfc, !PT ;  /* 0x0000000119137812 */ /* 0x000fe200078efcff */
[----:B------:R-:W3:Y:S01]  /*2830*/  MUFU.TANH R37, R37 ;  /* 0x0000002500257308 */ /* 0x000ee20000002400 */
[C---:B------:R-:W-:Y:S01]  /*2840*/  ISETP.GE.AND P3, PT, R17.reuse, R16, PT ;  /* 0x000000101100720c */ /* 0x040fe20003f66270 */
[----:B------:R-:W-:Y:S01]  /*2850*/  FMUL.FTZ R18, R56, c[0x0][0x2ec] ;  /* 0x0000bb0038127a20 */ /* 0x000fe20000410000 */
[----:B------:R-:W-:Y:S01]  /*2860*/  ISETP.GE.AND P1, PT, R17, R6, PT ;  /* 0x000000061100720c */ /* 0x000fe20003f26270 */
[----:B------:R-:W-:Y:S01]  /*2870*/  FMUL.FTZ R20, R57, c[0x0][0x2ec] ;  /* 0x0000bb0039147a20 */ /* 0x000fe20000410000 */
[----:B----4-:R-:W-:Y:S01]  /*2880*/  FSEL R17, R2, -INF , !P5 ;  /* 0xff80000002117808 */ /* 0x010fe20006800000 */
[----:B------:R-:W-:Y:S01]  /*2890*/  FMUL.FTZ R26, R58, c[0x0][0x2ec] ;  /* 0x0000bb003a1a7a20 */ /* 0x000fe20000410000 */
[C---:B------:R-:W-:Y:S01]  /*28a0*/  ISETP.GE.AND P4, PT, R19.reuse, R16, PT ;  /* 0x000000101300720c */ /* 0x040fe20003f86270 */
[----:B------:R-:W4:Y:S01]  /*28b0*/  MUFU.TANH R24, R24 ;  /* 0x0000001800187308 */ /* 0x000f220000002400 */
[-C--:B------:R-:W-:Y:S01]  /*28c0*/  ISETP.GE.AND P2, PT, R19, R6.reuse, PT ;  /* 0x000000061300720c */ /* 0x080fe20003f46270 */
[----:B------:R-:W-:Y:S01]  /*28d0*/  FMUL.FTZ R52, R52, c[0x0][0x2ec] ;  /* 0x0000bb0034347a20 */ /* 0x000fe20000410000 */
[----:B------:R-:W-:Y:S01]  /*28e0*/  ISETP.GE.AND P5, PT, R25, R6, PT ;  /* 0x000000061900720c */ /* 0x000fe20003fa6270 */
[----:B------:R-:W-:Y:S01]  /*28f0*/  FMUL.FTZ R53, R53, c[0x0][0x2ec] ;  /* 0x0000bb0035357a20 */ /* 0x000fe20000410000 */
[C---:B------:R-:W-:Y:S01]  /*2900*/  LOP3.LUT R19, R25.reuse, 0x9, RZ, 0xfc, !PT ;  /* 0x0000000919137812 */ /* 0x040fe200078efcff */
[----:B------:R-:W-:Y:S01]  /*2910*/  FMUL.FTZ R54, R54, c[0x0][0x2ec] ;  /* 0x0000bb0036367a20 */ /* 0x000fe20000410000 */
[----:B-----5:R-:W-:Y:S01]  /*2920*/  FSEL R40, R40, -INF , !P5 ;  /* 0xff80000028287808 */ /* 0x020fe20006800000 */
[----:B------:R-:W5:Y:S01]  /*2930*/  MUFU.TANH R109, R61 ;  /* 0x0000003d006d7308 */ /* 0x000f620000002400 */
[----:B------:R-:W-:Y:S01]  /*2940*/  LOP3.LUT R21, R25, 0x10, RZ, 0xfc, !PT ;  /* 0x0000001019157812 */ /* 0x000fe200078efcff */
[----:B------:R-:W-:Y:S01]  /*2950*/  FMUL.FTZ R55, R55, c[0x0][0x2ec] ;  /* 0x0000bb0037377a20 */ /* 0x000fe20000410000 */
[----:B------:R-:W-:Y:S01]  /*2960*/  ISETP.GE.AND P5, PT, R19, R16, PT ;  /* 0x000000101300720c */ /* 0x000fe20003fa6270 */
[----:B------:R-:W-:Y:S01]  /*2970*/  FMUL.FTZ R76, R76, c[0x0][0x2ec] ;  /* 0x0000bb004c4c7a20 */ /* 0x000fe20000410000 */
[----:B------:R-:W-:Y:S01]  /*2980*/  FSEL R68, R68, -INF , !P4 ;  /* 0xff80000044447808 */ /* 0x000fe20006000000 */
[----:B------:R-:W-:Y:S01]  /*2990*/  FMUL.FTZ R77, R77, c[0x0][0x2ec] ;  /* 0x0000bb004d4d7a20 */ /* 0x000fe20000410000 */
[----:B------:R-:W-:Y:S01]  /*29a0*/  ISETP.GE.AND P4, PT, R19, R6, PT ;  /* 0x000000061300720c */ /* 0x000fe20003f86270 */
[----:B------:R-:W1:Y:S01]  /*29b0*/  MUFU.TANH R111, R60 ;  /* 0x0000003c006f7308 */ /* 0x000e620000002400 */
[----:B------:R-:W-:Y:S01]  /*29c0*/  LOP3.LUT R13, R25, 0x11, RZ, 0xfc, !PT ;  /* 0x00000011190d7812 */ /* 0x000fe200078efcff */
[----:B------:R-:W-:Y:S01]  /*29d0*/  FMUL.FTZ R78, R78, c[0x0][0x2ec] ;  /* 0x0000bb004e4e7a20 */ /* 0x000fe20000410000 */
[----:B------:R-:W-:Y:S01]  /*29e0*/  FSEL R41, R41, -INF , !P2 ;  /* 0xff80000029297808 */ /* 0x000fe20005000000 */
[----:B------:R-:W-:Y:S01]  /*29f0*/  FMUL.FTZ R79, R79, c[0x0][0x2ec] ;  /* 0x0000bb004f4f7a20 */ /* 0x000fe20000410000 */
[----:B------:R-:W-:-:S02]  /*2a00*/  FSEL R19, R48, -INF , !P3 ;  /* 0xff80000030137808 */ /* 0x000fc40005800000 */
[C---:B------:R-:W-:Y:S01]  /*2a10*/  ISETP.GE.AND P2, PT, R21.reuse, R16, PT ;  /* 0x000000101500720c */ /* 0x040fe20003f46270 */
[----:B------:R-:W1:Y:S01]  /*2a20*/  MUFU.TANH R112, R62 ;  /* 0x0000003e00707308 */ /* 0x000e620000002400 */
[----:B------:R-:W-:Y:S01]  /*2a30*/  ISETP.GE.AND P3, PT, R21, R6, PT ;  /* 0x000000061500720c */ /* 0x000fe20003f66270 */
[----:B------:R-:W-:Y:S01]  /*2a40*/  FMUL.FTZ R21, R59, c[0x0][0x2ec] ;  /* 0x0000bb003b157a20 */ /* 0x000fe20000410000 */
[----:B------:R-:W-:Y:S02]  /*2a50*/  FSEL R42, R42, -INF , !P1 ;  /* 0xff8000002a2a7808 */ /* 0x000fe40004800000 */
[----:B------:R-:W-:Y:S02]  /*2a60*/  FSEL R49, R49, -INF , !P5 ;  /* 0xff80000031317808 */ /* 0x000fe40006800000 */
[C---:B------:R-:W-:Y:S01]  /*2a70*/  ISETP.GE.AND P1, PT, R13.reuse, R16, PT ;  /* 0x000000100d00720c */ /* 0x040fe20003f26270 */
[----:B------:R-:W3:Y:S01]  /*2a80*/  MUFU.TANH R116, R63 ;  /* 0x0000003f00747308 */ /* 0x000ee20000002400 */
[----:B------:R-:W-:-:S02]  /*2a90*/  ISETP.GE.AND P5, PT, R13, R6, PT ;  /* 0x000000060d00720c */ /* 0x000fc40003fa6270 */
[C---:B------:R-:W-:Y:S02]  /*2aa0*/  LOP3.LUT R13, R25.reuse, 0x18, RZ, 0xfc, !PT ;  /* 0x00000018190d7812 */ /* 0x040fe400078efcff */
[----:B------:R-:W-:Y:S02]  /*2ab0*/  LOP3.LUT R27, R25, 0x19, RZ, 0xfc, !PT ;  /* 0x00000019191b7812 */ /* 0x000fe400078efcff */
[----:B------:R-:W-:Y:S01]  /*2ac0*/  FSEL R2, R43, -INF , !P4 ;  /* 0xff8000002b027808 */ /* 0x000fe20006000000 */
[----:B------:R-:W3:Y:S01]  /*2ad0*/  MUFU.TANH R18, R18 ;  /* 0x0000001200127308 */ /* 0x000ee20000002400 */
[----:B------:R-:W-:Y:S02]  /*2ae0*/  ISETP.GE.AND P4, PT, R13, R16, PT ;  /* 0x000000100d00720c */ /* 0x000fe40003f86270 */
[----:B--2---:R-:W-:Y:S02]  /*2af0*/  FSEL R15, R50, -INF , !P2 ;  /* 0xff800000320f7808 */ /* 0x004fe40005000000 */
[----:B-1----:R-:W-:-:S02]  /*2b00*/  FSEL R14, R45, -INF , !P3 ;  /* 0xff8000002d0e7808 */ /* 0x002fc40005800000 */
[----:B------:R-:W-:Y:S01]  /*2b10*/  LOP3.LUT R9, R25, 0x20, RZ, 0xfc, !PT ;  /* 0x0000002019097812 */ /* 0x000fe200078efcff */
[----:B------:R-:W1:Y:S01]  /*2b20*/  MUFU.TANH R21, R21 ;  /* 0x0000001500157308 */ /* 0x000e620000002400 */
[----:B------:R-:W-:Y:S02]  /*2b30*/  ISETP.GE.AND P2, PT, R13, R6, PT ;  /* 0x000000060d00720c */ /* 0x000fe40003f46270 */
[----:B------:R-:W-:Y:S02]  /*2b40*/  ISETP.GE.AND P3, PT, R27, R16, PT ;  /* 0x000000101b00720c */ /* 0x000fe40003f66270 */
[----:B------:R-:W-:Y:S02]  /*2b50*/  LOP3.LUT R23, R25, 0x21, RZ, 0xfc, !PT ;  /* 0x0000002119177812 */ /* 0x000fe400078efcff */
[----:B------:R-:W-:Y:S01]  /*2b60*/  FSEL R10, R32, -INF , !P5 ;  /* 0xff800000200a7808 */ /* 0x000fe20006800000 */
[----:B------:R-:W-:Y:S01]  /*2b70*/  MUFU.TANH R20, R20 ;  /* 0x0000001400147308 */ /* 0x000fe20000002400 */
[----:B------:R-:W-:-:S02]  /*2b80*/  FSEL R11, R33, -INF , !P4 ;  /* 0xff800000210b7808 */ /* 0x000fc40006000000 */
[C---:B------:R-:W-:Y:S02]  /*2b90*/  ISETP.GE.AND P5, PT, R9.reuse, R16, PT ;  /* 0x000000100900720c */ /* 0x040fe40003fa6270 */
[-C--:B------:R-:W-:Y:S02]  /*2ba0*/  ISETP.GE.AND P4, PT, R9, R6.reuse, PT ;  /* 0x000000060900720c */ /* 0x080fe40003f86270 */
[----:B------:R-:W-:Y:S01]  /*2bb0*/  FSEL R13, R44, -INF , !P1 ;  /* 0xff8000002c0d7808 */ /* 0x000fe20004800000 */
[----:B------:R-:W2:Y:S01]  /*2bc0*/  MUFU.TANH R26, R26 ;  /* 0x0000001a001a7308 */ /* 0x000ea20000002400 */
[----:B---3--:R-:W-:Y:S02]  /*2bd0*/  FSEL R8, R37, -INF , !P2 ;  /* 0xff80000025087808 */ /* 0x008fe40005000000 */
[----:B------:R-:W-:Y:S02]  /*2be0*/  FSEL R9, R36, -INF , !P3 ;  /* 0xff80000024097808 */ /* 0x000fe40005800000 */
[----:B------:R-:W-:-:S02]  /*2bf0*/  ISETP.GE.AND P1, PT, R27, R6, PT ;  /* 0x000000061b00720c */ /* 0x000fc40003f26270 */
[C---:B------:R-:W-:Y:S01]  /*2c00*/  ISETP.GE.AND P2, PT, R23.reuse, R16, PT ;  /* 0x000000101700720c */ /* 0x040fe20003f46270 */
[----:B------:R-:W3:Y:S01]  /*2c10*/  MUFU.TANH R125, R52 ;  /* 0x00000034007d7308 */ /* 0x000ee20000002400 */
[----:B------:R-:W-:Y:S02]  /*2c20*/  ISETP.GE.AND P3, PT, R23, R6, PT ;  /* 0x000000061700720c */ /* 0x000fe40003f66270 */
[C---:B------:R-:W-:Y:S02]  /*2c30*/  LOP3.LUT R27, R25.reuse, 0x28, RZ, 0xfc, !PT ;  /* 0x00000028191b7812 */ /* 0x040fe400078efcff */
[----:B------:R-:W-:Y:S02]  /*2c40*/  LOP3.LUT R23, R25, 0x29, RZ, 0xfc, !PT ;  /* 0x0000002919177812 */ /* 0x000fe400078efcff */
[----:B----4-:R-:W-:Y:S01]  /*2c50*/  FSEL R12, R24, -INF , !P1 ;  /* 0xff800000180c7808 */ /* 0x010fe20004800000 */
[----:B------:R-:W-:Y:S01]  /*2c60*/  MUFU.TANH R121, R53 ;  /* 0x0000003500797308 */ /* 0x000fe20000002400 */
[----:B-----5:R-:W-:-:S02]  /*2c70*/  FSEL R109, R109, -INF , !P2 ;  /* 0xff8000006d6d7808 */ /* 0x020fc40005000000 */
[----:B------:R-:W-:Y:S02]  /*2c80*/  ISETP.GE.AND P1, PT, R27, R16, PT ;  /* 0x000000101b00720c */ /* 0x000fe40003f26270 */
[-C--:B------:R-:W-:Y:S02]  /*2c90*/  ISETP.GE.AND P2, PT, R23, R6.reuse, PT ;  /* 0x000000061700720c */ /* 0x080fe40003f46270 */
[C---:B------:R-:W-:Y:S01]  /*2ca0*/  LOP3.LUT R35, R25.reuse, 0x30, RZ, 0xfc, !PT ;  /* 0x0000003019237812 */ /* 0x040fe200078efcff */
[----:B------:R-:W4:Y:S01]  /*2cb0*/  MUFU.TANH R122, R54 ;  /* 0x00000036007a7308 */ /* 0x000f220000002400 */
[----:B------:R-:W-:Y:S02]  /*2cc0*/  LOP3.LUT R33, R25, 0x31, RZ, 0xfc, !PT ;  /* 0x0000003119217812 */ /* 0x000fe400078efcff */
[----:B------:R-:W-:Y:S02]  /*2cd0*/  FSEL R111, R111, -INF , !P5 ;  /* 0xff8000006f6f7808 */ /* 0x000fe40006800000 */
[----:B------:R-:W-:-:S02]  /*2ce0*/  ISETP.GE.AND P5, PT, R27, R6, PT ;  /* 0x000000061b00720c */ /* 0x000fc40003fa6270 */
[----:B------:R-:W-:Y:S01]  /*2cf0*/  FSEL R112, R112, -INF , !P4 ;  /* 0xff80000070707808 */ /* 0x000fe20006000000 */
[----:B------:R-:W5:Y:S01]  /*2d00*/  MUFU.TANH R120, R55 ;  /* 0x0000003700787308 */ /* 0x000f620000002400 */
[----:B------:R-:W-:Y:S02]  /*2d10*/  FSEL R116, R116, -INF , !P3 ;  /* 0xff80000074747808 */ /* 0x000fe40005800000 */
[----:B------:R-:W-:Y:S02]  /*2d20*/  FSEL R27, R18, -INF , !P1 ;  /* 0xff800000121b7808 */ /* 0x000fe40004800000 */
[----:B-1----:R-:W-:Y:S02]  /*2d30*/  FSEL R24, R21, -INF , !P2 ;  /* 0xff80000015187808 */ /* 0x002fe40005000000 */
[-C--:B------:R-:W-:Y:S01]  /*2d40*/  ISETP.GE.AND P4, PT, R23, R16.reuse, PT ;  /* 0x000000101700720c */ /* 0x080fe20003f86270 */
[----:B------:R-:W1:Y:S01]  /*2d50*/  MUFU.TANH R123, R76 ;  /* 0x0000004c007b7308 */ /* 0x000e620000002400 */
[----:B------:R-:W-:-:S02]  /*2d60*/  ISETP.GE.AND P3, PT, R35, R16, PT ;  /* 0x000000102300720c */ /* 0x000fc40003f66270 */
[----:B------:R-:W-:Y:S02]  /*2d70*/  ISETP.GE.AND P1, PT, R33, R16, PT ;  /* 0x000000102100720c */ /* 0x000fe40003f26270 */
[----:B------:R-:W-:Y:S02]  /*2d80*/  ISETP.GE.AND P2, PT, R35, R6, PT ;  /* 0x000000062300720c */ /* 0x000fe40003f46270 */
[C---:B------:R-:W-:Y:S01]  /*2d90*/  LOP3.LUT R31, R25.reuse, 0x38, RZ, 0xfc, !PT ;  /* 0x00000038191f7812 */ /* 0x040fe200078efcff */
[----:B------:R-:W1:Y:S01]  /*2da0*/  MUFU.TANH R119, R77 ;  /* 0x0000004d00777308 */ /* 0x000e620000002400 */
[----:B------:R-:W-:Y:S02]  /*2db0*/  LOP3.LUT R23, R25, 0x39, RZ, 0xfc, !PT ;  /* 0x0000003919177812 */ /* 0x000fe400078efcff */
[----:B--2---:R-:W-:Y:S02]  /*2dc0*/  FSEL R26, R26, -INF , !P5 ;  /* 0xff8000001a1a7808 */ /* 0x004fe40006800000 */
[----:B------:R-:W-:-:S02]  /*2dd0*/  FSEL R25, R20, -INF , !P4 ;  /* 0xff80000014197808 */ /* 0x000fc40006000000 */
[----:B---3--:R-:W-:Y:S01]  /*2de0*/  FSEL R125, R125, -INF , !P3 ;  /* 0xff8000007d7d7808 */ /* 0x008fe20005800000 */
[----:B------:R-:W2:Y:S01]  /*2df0*/  MUFU.TANH R118, R78 ;  /* 0x0000004e00767308 */ /* 0x000ea20000002400 */
[----:B----4-:R-:W-:Y:S02]  /*2e00*/  FSEL R122, R122, -INF , !P2 ;  /* 0xff8000007a7a7808 */ /* 0x010fe40005000000 */
[----:B------:R-:W-:Y:S01]  /*2e10*/  FSEL R121, R121, -INF , !P1 ;  /* 0xff80000079797808 */ /* 0x000fe20004800000 */
[----:B------:R-:W-:Y:S01]  /*2e20*/  BAR.SYNC.DEFER_BLOCKING 0x0 ;  /* 0x0000000000007b1d */ /* 0x000fe20000010000 */
[-C--:B------:R-:W-:Y:S02]  /*2e30*/  ISETP.GE.AND P5, PT, R31, R16.reuse, PT ;  /* 0x000000101f00720c */ /* 0x080fe40003fa6270 */
[----:B------:R-:W-:Y:S02]  /*2e40*/  ISETP.GE.AND P4, PT, R23, R16, PT ;  /* 0x000000101700720c */ /* 0x000fe40003f86270 */
[-C--:B------:R-:W-:Y:S01]  /*2e50*/  ISETP.GE.AND P3, PT, R33, R6.reuse, PT ;  /* 0x000000062100720c */ /* 0x080fe20003f66270 */
[----:B------:R-:W3:Y:S01]  /*2e60*/  MUFU.TANH R114, R79 ;  /* 0x0000004f00727308 */ /* 0x000ee20000002400 */
[----:B------:R-:W-:-:S02]  /*2e70*/  ISETP.GE.AND P2, PT, R31, R6, PT ;  /* 0x000000061f00720c */ /* 0x000fc40003f46270 */
[----:B------:R-:W-:Y:S02]  /*2e80*/  ISETP.GE.AND P1, PT, R23, R6, PT ;  /* 0x000000061700720c */ /* 0x000fe40003f26270 */
[----:B-----5:R-:W-:Y:S02]  /*2e90*/  FSEL R120, R120, -INF , !P3 ;  /* 0xff80000078787808 */ /* 0x020fe40005800000 */
[----:B-1----:R-:W-:Y:S02]  /*2ea0*/  FSEL R123, R123, -INF , !P5 ;  /* 0xff8000007b7b7808 */ /* 0x002fe40006800000 */
[----:B------:R-:W-:Y:S02]  /*2eb0*/  FSEL R119, R119, -INF , !P4 ;  /* 0xff80000077777808 */ /* 0x000fe40006000000 */
[----:B--2---:R-:W-:Y:S02]  /*2ec0*/  FSEL R118, R118, -INF , !P2 ;  /* 0xff80000076767808 */ /* 0x004fe40005000000 */
[----:B---3--:R-:W-:Y:S01]  /*2ed0*/  FSEL R114, R114, -INF , !P1 ;  /* 0xff80000072727808 */ /* 0x008fe20004800000 */
[----:B------:R-:W-:Y:S05]  /*2ee0*/  @!P0 BRA `(.L_x_6453) ;  /* 0x0000051000008947 */ /* 0x000fea0003800000 */
[----:B------:R-:W-:Y:S05]  /*2ef0*/  @P6 BRA `(.L_x_6454) ;  /* 0x0000038000006947 */ /* 0x000fea0003800000 */
        /* <DEDUP_REMOVED lines=56> */
.L_x_6454:
[----:B------:R-:W-:-:S04]  /*3280*/  ULEA UR6, -UR6, URZ, 0x6 ;  /* 0x0000003f06067291 */ /* 0x000fc8000f8e313f */
[----:B------:R-:W-:Y:S02]  /*3290*/  USHF.R.S32.HI UR4, URZ, 0x1f, UR6 ;  /* 0x0000001f3f047899 */ /* 0x000fe40008011406 */
[----:B------:R-:W-:-:S04]  /*32a0*/  MOV R20, UR6 ;  /* 0x0000000600147c02 */ /* 0x000fc80008000f00 */
[----:B------:R-:W-:Y:S02]  /*32b0*/  MOV R4, UR4 ;  /* 0x0000000400047c02 */ /* 0x000fe40008000f00 */
.L_x_6455:
        /* <DEDUP_REMOVED lines=20> */
.L_x_6453:
        /* <DEDUP_REMOVED lines=40> */
[----:B-1----:R-:W-:-:S02]  /*3680*/  FMNMX.FTZ R7, R6, R7, !PT ;  /* 0x0000000706077209 */ /* 0x002fc40007810000 */
        /* <DEDUP_REMOVED lines=15> */
[--C-:B------:R-:W-:Y:S01]  /*3780*/  FFMA.FTZ R103, R19, c[0x0][0x23c], -R124.reuse ;  /* 0x00008f0013677a23 */ /* 0x100fe2000001087c */
[----:B------:R-:W1:Y:S01]  /*3790*/  LDSM.16.MT88.4 R68, [R144+0x8000] ;  /* 0x008000009044783b */ /* 0x000e620000004200 */
[----:B------:R-:W-:Y:S01]  /*37a0*/  FFMA.FTZ R32, R49, c[0x0][0x23c], -R124 ;  /* 0x00008f0031207a23 */ /* 0x000fe2000001087c */
[----:B------:R-:W-:Y:S01]  /*37b0*/  MUFU.EX2 R105, R105 ;  /* 0x0000006900697308 */ /* 0x000fe20000000800 */
[--C-:B------:R-:W-:Y:S01]  /*37c0*/  FFMA.FTZ R107, R40, c[0x0][0x23c], -R117.reuse ;  /* 0x00008f00286b7a23 */ /* 0x100fe20000010875 */
[----:B------:R-:W-:Y:S01]  /*37d0*/  LDSM.16.MT88.4 R48, [R146+0xa000] ;  /* 0x00a000009230783b */ /* 0x000fe20000004200 */
        /* <DEDUP_REMOVED lines=8> */
[--C-:B------:R-:W-:Y:S02]  /*3860*/  FFMA.FTZ R29, R10, c[0x0][0x23c], -R117.reuse ;  /* 0x00008f000a1d7a23 */ /* 0x100fe40000010875 */
[----:B------:R-:W-:Y:S01]  /*3870*/  FFMA.FTZ R33, R8, c[0x0][0x23c], -R117 ;  /* 0x00008f0008217a23 */ /* 0x000fe20000010875 */
[----:B------:R-:W-:Y:S01]  /*3880*/  MUFU.EX2 R103, R103 ;  /* 0x0000006700677308 */ /* 0x000fe20000000800 */
[----:B------:R-:W4:Y:S01]  /*3890*/  LDSM.16.MT88.4 R8, [R146+0x8800] ;  /* 0x008800009208783b */ /* 0x000f220000004200 */
[----:B------:R-:W-:-:S02]  /*38a0*/  FFMA.FTZ R101, R15, c[0x0][0x23c], -R124 ;  /* 0x00008f000f657a23 */ /* 0x000fc4000001087c */
[--C-:B------:R-:W-:Y:S02]  /*38b0*/  FFMA.FTZ R30, R13, c[0x0][0x23c], -R124.reuse ;  /* 0x00008f000d1e7a23 */ /* 0x100fe4000001087c */
[--C-:B------:R-:W-:Y:S02]  /*38c0*/  FFMA.FTZ R34, R14, c[0x0][0x23c], -R117.reuse ;  /* 0x00008f000e227a23 */ /* 0x100fe40000010875 */
[----:B------:R-:W5:Y:S01]  /*38d0*/  MUFU.EX2 R32, R32 ;  /* 0x0000002000207308 */ /* 0x000f620000000800 */
[----:B--2---:R-:W-:Y:S01]  /*38e0*/  F2FP.PACK_AB R64, R102, R105 ;  /* 0x000000696640723e */ /* 0x004fe200000000ff */
[--C-:B------:R-:W-:Y:S02]  /*38f0*/  FFMA.FTZ R0, R12, c[0x0][0x23c], -R117.reuse ;  /* 0x00008f000c007a23 */ /* 0x100fe40000010875 */
[----:B------:R-:W2:Y:S01]  /*3900*/  LDSM.16.MT88.4 R12, [R144+0x8800] ;  /* 0x00880000900c783b */ /* 0x000ea20000004200 */
[--C-:B------:R-:W-:Y:S02]  /*3910*/  FFMA.FTZ R108, R111, c[0x0][0x23c], -R124.reuse ;  /* 0x00008f006f6c7a23 */ /* 0x100fe4000001087c */
[----:B------:R-:W-:Y:S01]  /*3920*/  FFMA.FTZ R113, R116, c[0x0][0x23c], -R117 ;  /* 0x00008f0074717a23 */ /* 0x000fe20000010875 */
[----:B------:R-:W-:Y:S01]  /*3930*/  MUFU.EX2 R107, R107 ;  /* 0x0000006b006b7308 */ /* 0x000fe20000000800 */
[----:B------:R-:W-:-:S02]  /*3940*/  FFMA.FTZ R109, R109, c[0x0][0x23c], -R124 ;  /* 0x00008f006d6d7a23 */ /* 0x000fc4000001087c */
[--C-:B------:R-:W-:Y:S02]  /*3950*/  FFMA.FTZ R110, R27, c[0x0][0x23c], -R124.reuse ;  /* 0x00008f001b6e7a23 */ /* 0x100fe4000001087c */
[--C-:B------:R-:W-:Y:S02]  /*3960*/  FFMA.FTZ R111, R25, c[0x0][0x23c], -R124.reuse ;  /* 0x00008f00196f7a23 */ /* 0x100fe4000001087c */
[--C-:B------:R-:W-:Y:S01]  /*3970*/  FFMA.FTZ R112, R112, c[0x0][0x23c], -R117.reuse ;  /* 0x00008f0070707a23 */ /* 0x100fe20000010875 */
[----:B------:R-:W1:Y:S01]  /*3980*/  MUFU.EX2 R106, R106 ;  /* 0x0000006a006a7308 */ /* 0x000e620000000800 */
[----:B-----5:R-:W-:Y:S01]  /*3990*/  F2FP.PACK_AB R66, R32, R103 ;  /* 0x000000672042723e */ /* 0x020fe200000000ff */
[--C-:B------:R-:W-:Y:S02]  /*39a0*/  FFMA.FTZ R115, R26, c[0x0][0x23c], -R117.reuse ;  /* 0x00008f001a737a23 */ /* 0x100fe40000010875 */
[----:B------:R-:W-:Y:S02]  /*39b0*/  FFMA.FTZ R116, R24, c[0x0][0x23c], -R117 ;  /* 0x00008f0018747a23 */ /* 0x000fe40000010875 */
[----:B------:R-:W-:Y:S01]  /*39c0*/  LDSM.16.MT88.4 R24, [R146+0xb000] ;  /* 0x00b000009218783b */ /* 0x000fe20000004200 */
[--C-:B------:R-:W-:Y:S01]  /*39d0*/  FFMA.FTZ R126, R121, c[0x0][0x23c], -R124.reuse ;  /* 0x00008f00797e7a23 */ /* 0x100fe2000001087c */
[----:B------:R-:W-:Y:S01]  /*39e0*/  MUFU.EX2 R104, R104 ;  /* 0x0000006800687308 */ /* 0x000fe20000000800 */
[----:B------:R-:W-:-:S02]  /*39f0*/  FFMA.FTZ R125, R125, c[0x0][0x23c], -R124 ;  /* 0x00008f007d7d7a23 */ /* 0x000fc4000001087c */
[--C-:B------:R-:W-:Y:S02]  /*3a00*/  FFMA.FTZ R121, R123, c[0x0][0x23c], -R124.reuse ;  /* 0x00008f007b797a23 */ /* 0x100fe4000001087c */
[----:B------:R-:W-:Y:S02]  /*3a10*/  FFMA.FTZ R124, R119, c[0x0][0x23c], -R124 ;  /* 0x00008f00777c7a23 */ /* 0x000fe4000001087c */
[--C-:B------:R-:W-:Y:S01]  /*3a20*/  FFMA.FTZ R119, R122, c[0x0][0x23c], -R117.reuse ;  /* 0x00008f007a777a23 */ /* 0x100fe20000010875 */
[----:B------:R-:W5:Y:S01]  /*3a30*/  MUFU.EX2 R35, R35 ;  /* 0x0000002300237308 */ /* 0x000f620000000800 */
[----:B-1----:R-:W-:Y:S01]  /*3a40*/  F2FP.PACK_AB R65, R106, R107 ;  /* 0x0000006b6a41723e */ /* 0x002fe200000000ff */
[--C-:B------:R-:W-:Y:S02]  /*3a50*/  FFMA.FTZ R120, R120, c[0x0][0x23c], -R117.reuse ;  /* 0x00008f0078787a23 */ /* 0x100fe40000010875 */
[--C-:B------:R-:W-:Y:S02]  /*3a60*/  FFMA.FTZ R118, R118, c[0x0][0x23c], -R117.reuse ;  /* 0x00008f0076767a23 */ /* 0x100fe40000010875 */
[----:B------:R-:W-:-:S02]  /*3a70*/  FFMA.FTZ R169, R114, c[0x0][0x23c], -R117 ;  /* 0x00008f0072a97a23 */ /* 0x000fc40000010875 */
[----:B------:R-:W-:Y:S01]  /*3a80*/  MUFU.EX2 R101, R101 ;  /* 0x0000006500657308 */ /* 0x000fe20000000800 */
[----:B------:R-:W-:Y:S02]  /*3a90*/  FADD.FTZ R102, R105, R102 ;  /* 0x0000006669667221 */ /* 0x000fe40000010000 */
[----:B------:R-:W-:Y:S02]  /*3aa0*/  FADD.FTZ R107, R107, R106 ;  /* 0x0000006a6b6b7221 */ /* 0x000fe40000010000 */
[----:B------:R-:W-:Y:S01]  /*3ab0*/  FADD.FTZ R103, R103, R102 ;  /* 0x0000006667677221 */ /* 0x000fe20000010000 */
[----:B-----5:R-:W-:Y:S02]  /*3ac0*/  F2FP.PACK_AB R67, R35, R104 ;  /* 0x000000682343723e */ /* 0x020fe400000000ff */
[----:B------:R-:W1:Y:S01]  /*3ad0*/  MUFU.EX2 R30, R30 ;  /* 0x0000001e001e7308 */ /* 0x000e620000000800 */
[----:B------:R-:W-:Y:S02]  /*3ae0*/  FADD.FTZ R104, R104, R107 ;  /* 0x0000006b68687221 */ /* 0x000fe40000010000 */
[----:B------:R-:W-:-:S02]  /*3af0*/  FADD.FTZ R32, R32, R103 ;  /* 0x0000006720207221 */ /* 0x000fc40000010000 */
        /* <DEDUP_REMOVED lines=11> */
[C---:B---3--:R-:W-:Y:S02]  /*3bb0*/  HMMA.16816.F32 R36, R64.reuse, R40, RZ ;  /* 0x000000284024723c */ /* 0x048fe400000018ff */
[----:B------:R-:W3:Y:S06]  /*3bc0*/  MUFU.EX2 R0, R0 ;  /* 0x0000000000007308 */ /* 0x000eec0000000800 */
        /* <DEDUP_REMOVED lines=91> */
[----:B------:R-:W2:Y:S07]  /*4180*/  LDSM.16.MT88.4 R24, [R145+0x9800] ;  /* 0x009800009118783b */ /* 0x000eae0000004200 */
[C---:B-----5:R-:W-:Y:S08]  /*4190*/  HMMA.16816.F32 R52, R4.reuse, R20, R52 ;  /* 0x000000140434723c */ /* 0x060ff00000001834 */
[C---:B------:R-:W-:Y:S01]  /*41a0*/  HMMA.16816.F32 R56, R4.reuse, R22, R56 ;  /* 0x000000160438723c */ /* 0x040fe20000001838 */
[----:B------:R-:W5:Y:S07]  /*41b0*/  LDSM.16.MT88.4 R20, [R144+0x9800] ;  /* 0x009800009014783b */ /* 0x000f6e0000004200 */
[C---:B-1----:R-:W-:Y:S08]  /*41c0*/  HMMA.16816.F32 R60, R4.reuse, R16, R60 ;  /* 0x00000010043c723c */ /* 0x042ff0000000183c */
        /* <DEDUP_REMOVED lines=21> */
[C---:B------:R-:W-:Y:S08]  /*4320*/  HMMA.16816.F32 R76, R4.reuse, R26, R76 ;  /* 0x0000001a044c723c */ /* 0x040ff0000000184c */
[C---:B-----5:R-:W-:Y:S08]  /*4330*/  HMMA.16816.F32 R72, R4.reuse, R20, R72 ;  /* 0x000000140448723c */ /* 0x060ff00000001848 */
[C---:B-1----:R-:W-:Y:S08]  /*4340*/  HMMA.16816.F32 R36, R4.reuse, R8, R36 ;  /* 0x000000080424723c */ /* 0x042ff00000001824 */
[C---:B------:R-:W-:Y:S01]  /*4350*/  HMMA.16816.F32 R40, R4.reuse, R10, R40 ;  /* 0x0000000a0428723c */ /* 0x040fe20000001828 */
[----:B------:R-:W1:Y:S07]  /*4360*/  LDSM.16.MT88.4 R8, [R144+0xb800] ;  /* 0x00b800009008783b */ /* 0x000e6e0000004200 */
[C---:B------:R-:W-:Y:S08]  /*4370*/  HMMA.16816.F32 R68, R4.reuse, R22, R68 ;  /* 0x000000160444723c */ /* 0x040ff00000001844 */
[C---:B------:R-:W-:Y:S08]  /*4380*/  HMMA.16816.F32 R44, R4.reuse, R16, R44 ;  /* 0x00000010042c723c */ /* 0x040ff0000000182c */
[C---:B------:R-:W-:Y:S08]  /*4390*/  HMMA.16816.F32 R48, R4.reuse, R18, R48 ;  /* 0x000000120430723c */ /* 0x040ff00000001830 */
[C---:B--2---:R-:W-:Y:S08]  /*43a0*/  HMMA.16816.F32 R52, R4.reuse, R12, R52 ;  /* 0x0000000c0434723c */ /* 0x044ff00000001834 */
        /* <DEDUP_REMOVED lines=12> */
.L_x_6460:
        /* <DEDUP_REMOVED lines=64> */
.L_x_6457:
        /* <DEDUP_REMOVED lines=9> */
[----:B------:R1:W-:Y:S01]  /*4900*/  LDGSTS.E.BYPASS.LTC128B.128 [R161+0xa000], [R156.64+0x80] ;  /* 0x0a0000809ca17fae */ /* 0x0003e2000b901d4a */
[----:B------:R-:W-:Y:S02]  /*4910*/  IADD3.X R3, R101, UR5, RZ, P0, !PT ;  /* 0x0000000565037c10 */ /* 0x000fe400087fe4ff */
[----:B------:R-:W-:Y:S04]  /*4920*/  IADD3 R172, P0, R2, UR9, RZ ;  /* 0x0000000902ac7c10 */ /* 0x000fe8000ff1e0ff */
[----:B------:R2:W-:Y:S01]  /*4930*/  LDGSTS.E.BYPASS.LTC128B.128 [R161+0x8800], [R100.64] ;  /* 0x0880000064a17fae */ /* 0x0005e2000b901d4a */
[----:B------:R-:W-:Y:S02]  /*4940*/  IADD3.X R173, R3, UR5, RZ, P0, !PT ;  /* 0x0000000503ad7c10 */ /* 0x000fe400087fe4ff */
[----:B------:R-:W-:Y:S04]  /*4950*/  ISETP.GT.AND P0, PT, R168, R155, PT ;  /* 0x0000009ba800720c */ /* 0x000fe80003f04270 */
[----:B------:R2:W-:Y:S07]  /*4960*/  LDGSTS.E.BYPASS.LTC128B.128 [R161+0xa800], [R100.64+0x80] ;  /* 0x0a80008064a17fae */ /* 0x0005ee000b901d4a */
[----:B------:R1:W-:Y:S07]  /*4970*/  LDGSTS.E.BYPASS.LTC128B.128 [R161+0x9000], [R2.64] ;  /* 0x0900000002a17fae */ /* 0x0003ee000b901d4a */
[----:B------:R1:W-:Y:S07]  /*4980*/  LDGSTS.E.BYPASS.LTC128B.128 [R161+0xb000], [R2.64+0x80] ;  /* 0x0b00008002a17fae */ /* 0x0003ee000b901d4a */
[----:B------:R3:W-:Y:S07]  /*4990*/  LDGSTS.E.BYPASS.LTC128B.128 [R161+0x9800], [R172.64] ;  /* 0x09800000aca17fae */ /* 0x0007ee000b901d4a */
[----:B------:R3:W-:Y:S07]  /*49a0*/  LDGSTS.E.BYPASS.LTC128B.128 [R161+0xb800], [R172.64+0x80] ;  /* 0x0b800080aca17fae */ /* 0x0007ee000b901d4a */
[----:B------:R-:W-:Y:S07]  /*49b0*/  LDSM.16.M88.4 R104, [R154] ;  /* 0x000000009a68783b */ /* 0x000fee0000000200 */
[----:B------:R-:W4:Y:S07]  /*49c0*/  LDSM.16.M88.4 R108, [R153] ;  /* 0x00000000996c783b */ /* 0x000f2e0000000200 */
[----:B------:R-:W5:Y:S07]  /*49d0*/  LDSM.16.M88.4 R112, [R153+0x800] ;  /* 0x000800009970783b */ /* 0x000f6e0000000200 */
[----:B------:R-:W1:Y:S07]  /*49e0*/  LDSM.16.M88.4 R116, [R153+0x1000] ;  /* 0x001000009974783b */ /* 0x000e6e0000000200 */
[----:B------:R-:W0:Y:S07]  /*49f0*/  LDGDEPBAR ;  /* 0x00000000000079af */ /* 0x000e2e0000000000 */
[----:B------:R-:W1:Y:S07]  /*4a00*/  LDSM.16.M88.4 R120, [R153+0x1800] ;  /* 0x001800009978783b */ /* 0x000e6e0000000200 */
[----:B------:R-:W-:Y:S01]  /*4a10*/  LDSM.16.M88.4 R124, [R152] ;  /* 0x00000000987c783b */ /* 0x000fe20000000200 */
[C---:B----4-:R-:W-:Y:S06]  /*4a20*/  HMMA.16816.F32 R4, R104.reuse, R108, RZ ;  /* 0x0000006c6804723c */ /* 0x050fec00000018ff */
[----:B------:R-:W4:Y:S02]  /*4a30*/  LDSM.16.M88.4 R128, [R151] ;  /* 0x000000009780783b */ /* 0x000f240000000200 */
[C---:B------:R-:W-:Y:S05]  /*4a40*/  HMMA.16816.F32 R8, R104.reuse, R110, RZ ;  /* 0x0000006e6808723c */ /* 0x040fea00000018ff */
[----:B------:R-:W2:Y:S03]  /*4a50*/  LDSM.16.M88.4 R132, [R143] ;  /* 0x000000008f84783b */ /* 0x000ea60000000200 */
[C---:B-----5:R-:W-:Y:S04]  /*4a60*/  HMMA.16816.F32 R12, R104.reuse, R112, RZ ;  /* 0x00000070680c723c */ /* 0x060fe800000018ff */
[----:B------:R-:W5:Y:S04]  /*4a70*/  LDSM.16.M88.4 R108, [R142] ;  /* 0x000000008e6c783b */ /* 0x000f680000000200 */
[C---:B------:R-:W-:Y:S03]  /*4a80*/  HMMA.16816.F32 R16, R104.reuse, R114, RZ ;  /* 0x000000726810723c */ /* 0x040fe600000018ff */
[----:B------:R-:W2:Y:S05]  /*4a90*/  LDSM.16.M88.4 R112, [R141] ;  /* 0x000000008d70783b */ /* 0x000eaa0000000200 */
[C---:B-1----:R-:W-:Y:S08]  /*4aa0*/  HMMA.16816.F32 R20, R104.reuse, R116, RZ ;  /* 0x000000746814723c */ /* 0x042ff000000018ff */
[C---:B------:R-:W-:Y:S01]  /*4ab0*/  HMMA.16816.F32 R24, R104.reuse, R118, RZ ;  /* 0x000000766818723c */ /* 0x040fe200000018ff */
[----:B------:R-:W-:Y:S07]  /*4ac0*/  LDSM.16.M88.4 R116, [R149] ;  /* 0x000000009574783b */ /* 0x000fee0000000200 */
[C---:B------:R-:W-:Y:S08]  /*4ad0*/  HMMA.16816.F32 R28, R104.reuse, R120, RZ ;  /* 0x00000078681c723c */ /* 0x040ff000000018ff */
[----:B------:R-:W-:Y:S01]  /*4ae0*/  HMMA.16816.F32 R32, R104, R122, RZ ;  /* 0x0000007a6820723c */ /* 0x000fe200000018ff */
[----:B------:R-:W1:Y:S07]  /*4af0*/  LDSM.16.M88.4 R104, [R150] ;  /* 0x000000009668783b */ /* 0x000e6e0000000200 */
[C---:B----4-:R-:W-:Y:S01]  /*4b00*/  HMMA.16816.F32 R4, R124.reuse, R128, R4 ;  /* 0x000000807c04723c */ /* 0x050fe20000001804 */
[----:B------:R-:W4:Y:S07]  /*4b10*/  LDSM.16.M88.4 R120, [R149+0x800] ;  /* 0x000800009578783b */ /* 0x000f2e0000000200 */
[C---:B------:R-:W-:Y:S01]  /*4b20*/  HMMA.16816.F32 R8, R124.reuse, R130, R8 ;  /* 0x000000827c08723c */ /* 0x040fe20000001808 */
[----:B------:R-:W1:Y:S07]  /*4b30*/  LDSM.16.M88.4 R128, [R149+0x1000] ;  /* 0x001000009580783b */ /* 0x000e6e0000000200 */
[C---:B--2---:R-:W-:Y:S08]  /*4b40*/  HMMA.16816.F32 R12, R124.reuse, R132, R12 ;  /* 0x000000847c0c723c */ /* 0x044ff0000000180c */
[C---:B------:R-:W-:Y:S08]  /*4b50*/  HMMA.16816.F32 R16, R124.reuse, R134, R16 ;  /* 0x000000867c10723c */ /* 0x040ff00000001810 */
[C---:B-----5:R-:W-:Y:S08]  /*4b60*/  HMMA.16816.F32 R20, R124.reuse, R108, R20 ;  /* 0x0000006c7c14723c */ /* 0x060ff00000001814 */
[C---:B------:R-:W-:Y:S01]  /*4b70*/  HMMA.16816.F32 R24, R124.reuse, R110, R24 ;  /* 0x0000006e7c18723c */ /* 0x040fe20000001818 */
[----:B------:R-:W2:Y:S07]  /*4b80*/  LDSM.16.M88.4 R108, [R149+0x1800] ;  /* 0x00180000956c783b */ /* 0x000eae0000000200 */
[C---:B------:R-:W-:Y:S08]  /*4b90*/  HMMA.16816.F32 R28, R124.reuse, R112, R28 ;  /* 0x000000707c1c723c */ /* 0x040ff0000000181c */
[----:B------:R-:W-:Y:S01]  /*4ba0*/  HMMA.16816.F32 R32, R124, R114, R32 ;  /* 0x000000727c20723c */ /* 0x000fe20000001820 */
[----:B------:R-:W-:Y:S07]  /*4bb0*/  LDSM.16.M88.4 R112, [R148] ;  /* 0x000000009470783b */ /* 0x000fee0000000200 */
[C---:B-1----:R-:W-:Y:S01]  /*4bc0*/  HMMA.16816.F32 R4, R104.reuse, R116, R4 ;  /* 0x000000746804723c */ /* 0x042fe20000001804 */
[----:B------:R-:W-:Y:S07]  /*4bd0*/  LDSM.16.M88.4 R124, [R140+0x1000] ;  /* 0x001000008c7c783b */ /* 0x000fee0000000200 */
[C---:B------:R-:W-:Y:S01]  /*4be0*/  HMMA.16816.F32 R8, R104.reuse, R118, R8 ;  /* 0x000000766808723c */ /* 0x040fe20000001808 */
[----:B------:R-:W1:Y:S07]  /*4bf0*/  LDSM.16.M88.4 R116, [R140] ;  /* 0x000000008c74783b */ /* 0x000e6e0000000200 */
[C---:B----4-:R-:W-:Y:S08]  /*4c00*/  HMMA.16816.F32 R12, R104.reuse, R120, R12 ;  /* 0x00000078680c723c */ /* 0x050ff0000000180c */
[C---:B------:R-:W-:Y:S01]  /*4c10*/  HMMA.16816.F32 R16, R104.reuse, R122, R16 ;  /* 0x0000007a6810723c */ /* 0x040fe20000001810 */
[----:B------:R-:W4:Y:S07]  /*4c20*/  LDSM.16.M88.4 R120, [R140+0x800] ;  /* 0x000800008c78783b */ /* 0x000f2e0000000200 */
[C---:B------:R-:W-:Y:S08]  /*4c30*/  HMMA.16816.F32 R20, R104.reuse, R128, R20 ;  /* 0x000000806814723c */ /* 0x040ff00000001814 */
[C---:B------:R-:W-:Y:S01]  /*4c40*/  HMMA.16816.F32 R24, R104.reuse, R130, R24 ;  /* 0x000000826818723c */ /* 0x040fe20000001818 */
[----:B------:R-:W5:Y:S07]  /*4c50*/  LDSM.16.M88.4 R128, [R140+0x1800] ;  /* 0x001800008c80783b */ /* 0x000f6e0000000200 */
[C---:B--2---:R-:W-:Y:S08]  /*4c60*/  HMMA.16816.F32 R28, R104.reuse, R108, R28 ;  /* 0x0000006c681c723c */ /* 0x044ff0000000181c */
[----:B------:R-:W-:Y:S01]  /*4c70*/  HMMA.16816.F32 R32, R104, R110, R32 ;  /* 0x0000006e6820723c */ /* 0x000fe20000001820 */
[----:B------:R-:W-:Y:S07]  /*4c80*/  LDSM.16.M88.4 R104, [R154+0x2000] ;  /* 0x002000009a68783b */ /* 0x000fee0000000200 */
[C---:B-1----:R-:W-:Y:S01]  /*4c90*/  HMMA.16816.F32 R4, R112.reuse, R116, R4 ;  /* 0x000000747004723c */ /* 0x042fe20000001804 */
[----:B------:R-:W1:Y:S07]  /*4ca0*/  LDSM.16.M88.4 R108, [R153+0x2000] ;  /* 0x00200000996c783b */ /* 0x000e6e0000000200 */
[C---:B------:R-:W-:Y:S01]  /*4cb0*/  HMMA.16816.F32 R8, R112.reuse, R118, R8 ;  /* 0x000000767008723c */ /* 0x040fe20000001808 */
[----:B------:R-:W2:Y:S07]  /*4cc0*/  LDSM.16.M88.4 R116, [R153+0x2800] ;  /* 0x002800009974783b */ /* 0x000eae0000000200 */
[C---:B----4-:R-:W-:Y:S08]  /*4cd0*/  HMMA.16816.F32 R12, R112.reuse, R120, R12 ;  /* 0x00000078700c723c */ /* 0x050ff0000000180c */
[C---:B------:R-:W-:Y:S01]  /*4ce0*/  HMMA.16816.F32 R16, R112.reuse, R122, R16 ;  /* 0x0000007a7010723c */ /* 0x040fe20000001810 */
[----:B------:R-:W4:Y:S07]  /*4cf0*/  LDSM.16.M88.4 R120, [R153+0x3000] ;  /* 0x003000009978783b */ /* 0x000f2e0000000200 */
[C---:B------:R-:W-:Y:S08]  /*4d00*/  HMMA.16816.F32 R20, R112.reuse, R124, R20 ;  /* 0x0000007c7014723c */ /* 0x040ff00000001814 */
[C---:B------:R-:W-:Y:S01]  /*4d10*/  HMMA.16816.F32 R24, R112.reuse, R126, R24 ;  /* 0x0000007e7018723c */ /* 0x040fe20000001818 */
[----:B------:R-:W3:Y:S07]  /*4d20*/  LDSM.16.M88.4 R124, [R153+0x3800] ;  /* 0x00380000997c783b */ /* 0x000eee0000000200 */
[C---:B-----5:R-:W-:Y:S08]  /*4d30*/  HMMA.16816.F32 R28, R112.reuse, R128, R28 ;  /* 0x00000080701c723c */ /* 0x060ff0000000181c */
[----:B------:R-:W-:Y:S01]  /*4d40*/  HMMA.16816.F32 R32, R112, R130, R32 ;  /* 0x000000827020723c */ /* 0x000fe20000001820 */
[----:B------:R-:W-:Y:S07]  /*4d50*/  LDSM.16.M88.4 R112, [R139] ;  /* 0x000000008b70783b */ /* 0x000fee0000000200 */
[C---:B-1----:R-:W-:Y:S01]  /*4d60*/  HMMA.16816.F32 R4, R104.reuse, R108, R4 ;  /* 0x0000006c6804723c */ /* 0x042fe20000001804 */
[----:B------:R-:W-:Y:S07]  /*4d70*/  LDSM.16.M88.4 R128, [R136] ;  /* 0x000000008880783b */ /* 0x000fee0000000200 */
[C---:B------:R-:W-:Y:S01]  /*4d80*/  HMMA.16816.F32 R8, R104.reuse, R110, R8 ;  /* 0x0000006e6808723c */ /* 0x040fe20000001808 */
[----:B------:R-:W1:Y:S07]  /*4d90*/  LDSM.16.M88.4 R108, [R152+0x2000] ;  /* 0x00200000986c783b */ /* 0x000e6e0000000200 */
[C---:B--2---:R-:W-:Y:S08]  /*4da0*/  HMMA.16816.F32 R12, R104.reuse, R116, R12 ;  /* 0x00000074680c723c */ /* 0x044ff0000000180c */
[C---:B------:R-:W-:Y:S01]  /*4db0*/  HMMA.16816.F32 R16, R104.reuse, R118, R16 ;  /* 0x000000766810723c */ /* 0x040fe20000001810 */
[----:B------:R-:W2:Y:S07]  /*4dc0*/  LDSM.16.M88.4 R116, [R138] ;  /* 0x000000008a74783b */ /* 0x000eae0000000200 */
[C---:B----4-:R-:W-:Y:S08]  /*4dd0*/  HMMA.16816.F32 R20, R104.reuse, R120, R20 ;  /* 0x000000786814723c */ /* 0x050ff00000001814 */
[C---:B------:R-:W-:Y:S01]  /*4de0*/  HMMA.16816.F32 R24, R104.reuse, R122, R24 ;  /* 0x0000007a6818723c */ /* 0x040fe20000001818 */
[----:B------:R-:W4:Y:S07]  /*4df0*/  LDSM.16.M88.4 R120, [R137] ;  /* 0x000000008978783b */ /* 0x000f2e0000000200 */
[C---:B---3--:R-:W-:Y:S08]  /*4e00*/  HMMA.16816.F32 R28, R104.reuse, R124, R28 ;  /* 0x0000007c681c723c */ /* 0x048ff0000000181c */
[----:B------:R-:W-:Y:S01]  /*4e10*/  HMMA.16816.F32 R32, R104, R126, R32 ;  /* 0x0000007e6820723c */ /* 0x000fe20000001820 */
[----:B------:R-:W-:Y:S07]  /*4e20*/  LDSM.16.M88.4 R104, [R150+0x2000] ;  /* 0x002000009668783b */ /* 0x000fee0000000200 */
[----:B------:R-:W3:Y:S01]  /*4e30*/  LDSM.16.M88.4 R124, [R149+0x2000] ;  /* 0x00200000957c783b */ /* 0x000ee20000000200 */
        /* <DEDUP_REMOVED lines=8> */
[----:B------:R-:W-:Y:S07]  /*4ec0*/  LDSM.16.M88.4 R120, [R148+0x2000] ;  /* 0x002000009478783b */ /* 0x000fee0000000200 */
[C---:B------:R-:W-:Y:S08]  /*4ed0*/  HMMA.16816.F32 R28, R108.reuse, R128, R28 ;  /* 0x000000806c1c723c */ /* 0x040ff0000000181c */
[----:B------:R-:W-:Y:S01]  /*4ee0*/  HMMA.16816.F32 R32, R108, R130, R32 ;  /* 0x000000826c20723c */ /* 0x000fe20000001820 */
[----:B------:R-:W4:Y:S07]  /*4ef0*/  LDSM.16.M88.4 R108, [R149+0x3800] ;  /* 0x00380000956c783b */ /* 0x000f2e0000000200 */
[----:B------:R-:W5:Y:S01]  /*4f00*/  LDSM.16.M88.4 R128, [R140+0x2000] ;  /* 0x002000008c80783b */ /* 0x000f620000000200 */
[C---:B---3--:R-:W-:Y:S08]  /*4f10*/  HMMA.16816.F32 R4, R104.reuse, R124, R4 ;  /* 0x0000007c6804723c */ /* 0x048ff00000001804 */
[C---:B------:R-:W-:Y:S08]  /*4f20*/  HMMA.16816.F32 R8, R104.reuse, R126, R8 ;  /* 0x0000007e6808723c */ /* 0x040ff00000001808 */
[C---:B-1----:R-:W-:Y:S08]  /*4f30*/  HMMA.16816.F32 R12, R104.reuse, R112, R12 ;  /* 0x00000070680c723c */ /* 0x042ff0000000180c */
[C---:B------:R-:W-:Y:S08]  /*4f40*/  HMMA.16816.F32 R16, R104.reuse, R114, R16 ;  /* 0x000000726810723c */ /* 0x040ff00000001810 */
[C---:B--2---:R-:W-:Y:S08]  /*4f50*/  HMMA.16816.F32 R20, R104.reuse, R116, R20 ;  /* 0x000000746814723c */ /* 0x044ff00000001814 */
[C---:B------:R-:W-:Y:S08]  /*4f60*/  HMMA.16816.F32 R24, R104.reuse, R118, R24 ;  /* 0x000000766818723c */ /* 0x040ff00000001818 */
[C---:B----4-:R-:W-:Y:S08]  /*4f70*/  HMMA.16816.F32 R28, R104.reuse, R108, R28 ;  /* 0x0000006c681c723c */ /* 0x050ff0000000181c */
        /* <DEDUP_REMOVED lines=145> */
.L_x_6459:
        /* <DEDUP_REMOVED lines=20> */
.L_x_6458:
        /* <DEDUP_REMOVED lines=206> */
[----:B------:R-:W3:Y:S01]  /*66b0*/  MUFU.EX2 R123, R123 ;  /* 0x0000007b007b7308 */ /* 0x000ee20000000800 */
[----:B------:R-:W-:Y:S02]  /*66c0*/  FADD.FTZ R117, R117, R118 ;  /* 0x0000007675757221 */ /* 0x000fe40000010000 */
[----:B------:R-:W-:Y:S01]  /*66d0*/  HMMA.16816.F32 R64, R96, R78, R64 ;  /* 0x0000004e6040723c */ /* 0x000fe20000001840 */
[----:B------:R-:W-:Y:S03]  /*66e0*/  LDSM.16.MT88.4 R76, [R146+0xa800] ;  /* 0x00a80000924c783b */ /* 0x000fe60000004200 */
[C---:B--2---:R-:W-:Y:S01]  /*66f0*/  F2FP.PACK_AB R68, R121.reuse, R120 ;  /* 0x000000787944723e */ /* 0x044fe200000000ff */
[----:B------:R-:W-:Y:S02]  /*6700*/  FADD.FTZ R117, R116, R117 ;  /* 0x0000007574757221 */ /* 0x000fe40000010000 */
        /* <DEDUP_REMOVED lines=110> */
[----:B------:R-:W-:Y:S01]  /*6df0*/  FADD.FTZ R175, R175, R0 ;  /* 0x00000000afaf7221 */ /* 0x000fe20000010000 */
[----:B------:R-:W-:Y:S03]  /*6e00*/  IADD3 R0, R168, -0x1, RZ ;  /* 0xffffffffa8007810 */ /* 0x000fe60007ffe0ff */
[----:B------:R-:W-:Y:S01]  /*6e10*/  FADD.FTZ R175, R176, R175 ;  /* 0x000000afb0af7221 */ /* 0x000fe20000010000 */
[----:B------:R-:W-:Y:S02]  /*6e20*/  MOV R168, R0 ;  /* 0x0000000000a87202 */ /* 0x000fe40000000f00 */
[----:B------:R-:W-:Y:S01]  /*6e30*/  MOV R0, R3 ;  /* 0x0000000300007202 */ /* 0x000fe20000000f00 */
[----:B------:R-:W-:Y:S04]  /*6e40*/  FADD.FTZ R102, R102, R175 ;  /* 0x000000af66667221 */ /* 0x000fe80000010000 */
[----:B------:R-:W-:Y:S01]  /*6e50*/  FADD.FTZ R169, R101, R102 ;  /* 0x0000006665a97221 */ /* 0x000fe20000010000 */
[----:B------:R-:W-:-:S05]  /*6e60*/  @P0 BRA `(.L_x_6460) ;  /* 0xffffd60000000947 */ /* 0x000fca000383ffff */
.L_x_6456:
        /* <DEDUP_REMOVED lines=159> */
[----:B------:R-:W4:Y:S04]  /*7860*/  S2R R8, SR_CTAID.Z ;  /* 0x0000000000087919 */ /* 0x000f280000002700 */
[----:B------:R-:W5:Y:S04]  /*7870*/  S2R R9, SR_CTAID.Y ;  /* 0x0000000000097919 */ /* 0x000f680000002600 */
[----:B------:R-:W-:Y:S04]  /*7880*/  STS.64 [R17+0x4000], R56 ;  /* 0x0040003811007388 */ /* 0x000fe80000000a00 */
[----:B------:R-:W-:Y:S04]  /*7890*/  STS.64 [R17+0x4800], R58 ;  /* 0x0048003a11007388 */ /* 0x000fe80000000a00 */
[----:B------:R-:W-:Y:S04]  /*78a0*/  STS.64 [R18+0x4000], R60 ;  /* 0x0040003c12007388 */ /* 0x000fe80000000a00 */
[----:B------:R-:W-:Y:S04]  /*78b0*/  STS.64 [R18+0x4800], R62 ;  /* 0x0048003e12007388 */ /* 0x000fe80000000a00 */
[----:B------:R1:W-:Y:S04]  /*78c0*/  STS.64 [R15+0x4000], R64 ;  /* 0x004000400f007388 */ /* 0x0003e80000000a00 */
[----:B------:R3:W-:Y:S01]  /*78d0*/  STS.64 [R15+0x4800], R66 ;  /* 0x004800420f007388 */ /* 0x0007e20000000a00 */
[----:B-----5:R-:W-:-:S03]  /*78e0*/  IMAD R9, R9, c[0x0][0x210], R160 ;  /* 0x0000840009097a24 */ /* 0x020fc600078e02a0 */
[----:B------:R-:W-:Y:S06]  /*78f0*/  BAR.SYNC.DEFER_BLOCKING 0x0 ;  /* 0x0000000000007b1d */ /* 0x000fec0000010000 */
[----:B--2---:R-:W2:Y:S01]  /*7900*/  S2R R10, SR_CTAID.X ;  /* 0x00000000000a7919 */ /* 0x004ea20000002500 */
[----:B-1----:R-:W-:Y:S02]  /*7910*/  IADD3 R65, -R160, RZ, RZ ;  /* 0x000000ffa0417210 */ /* 0x002fe40007ffe1ff */
[----:B---3--:R-:W-:-:S03]  /*7920*/  LOP3.LUT R67, R2, 0xffffffe0, RZ, 0xc0, !PT ;  /* 0xffffffe002437812 */ /* 0x008fc600078ec0ff */
[----:B----4-:R-:W-:Y:S01]  /*7930*/  IMAD R8, R65, c[0x0][0x1c0], R8 ;  /* 0x0000700041087a24 */ /* 0x010fe200078e0208 */
[----:B------:R-:W1:Y:S01]  /*7940*/  LDS.128 R76, [R7.X4] ;  /* 0x00000000074c7984 */ /* 0x000e620000004c00 */
[----:B------:R-:W-:Y:S02]  /*7950*/  MOV R2, 0xff800000 ;  /* 0xff80000000027802 */ /* 0x000fe40000000f00 */
[----:B------:R-:W-:Y:S01]  /*7960*/  IADD3 R67, -R67, R4, RZ ;  /* 0x0000000443437210 */ /* 0x000fe20007ffe1ff */
[----:B------:R-:W3:Y:S01]  /*7970*/  LDS.128 R72, [R7.X4+0x800] ;  /* 0x0008000007487984 */ /* 0x000ee20000004c00 */
[----:B------:R-:W-:Y:S01]  /*7980*/  IMAD R8, R9, c[0x0][0x1c0], R8 ;  /* 0x0000700009087a24 */ /* 0x000fe200078e0208 */
[----:B------:R-:W-:Y:S01]  /*7990*/  MOV R4, 0xff800000 ;  /* 0xff80000000047802 */ /* 0x000fe20000000f00 */
[----:B------:R-:W-:Y:S01]  /*79a0*/  @P4 FMUL.FTZ R9, R6, 0.69314718246459960938 ;  /* 0x3f31721806094820 */ /* 0x000fe20000410000 */
[----:B------:R-:W-:Y:S01]  /*79b0*/  LOP3.LUT P0, RZ, R67, 0x3, RZ, 0xc0, !PT ;  /* 0x0000000343ff7812 */ /* 0x000fe2000780c0ff */
[----:B------:R-:W4:Y:S01]  /*79c0*/  LDS.128 R68, [R7.X4+0x1000] ;  /* 0x0010000007447984 */ /* 0x000f220000004c00 */
[----:B------:R-:W-:-:S02]  /*79d0*/  @P3 FMUL.FTZ R6, R5, 0.69314718246459960938 ;  /* 0x3f31721805063820 */ /* 0x000fc40000410000 */
[----:B------:R-:W-:Y:S01]  /*79e0*/  @P4 FFMA.FTZ R2, R100, c[0x0][0x238], R9 ;  /* 0x00008e0064024a23 */ /* 0x000fe20000010009 */
[----:B------:R-:W1:Y:S01]  /*79f0*/  LDS.128 R56, [R7.X4+0x1800] ;  /* 0x0018000007387984 */ /* 0x000e620000004c00 */
[----:B------:R-:W-:-:S03]  /*7a00*/  @P3 FFMA.FTZ R4, R3, c[0x0][0x238], R6 ;  /* 0x00008e0003043a23 */ /* 0x000fc60000010006 */
        /* <DEDUP_REMOVED lines=27> */
.L_x_6462:
[----:B---34-:R-:W-:Y:S05]  /*7bc0*/  BSYNC B0 ;  /* 0x0000000000007941 */ /* 0x018fea0003800000 */
.L_x_6461:
[----:B--2---:R-:W-:Y:S02]  /*7bd0*/  IMAD.SHL.U32 R2, R0, 0x4, RZ ;  /* 0x0000000400027824 */ /* 0x004fe400078e00ff */
        /* <DEDUP_REMOVED lines=24> */
.L_x_6463:
        /* <DEDUP_REMOVED lines=10> */
.L_x_8271:


//--------------------- .text._ZN5flash24flash_fwd_splitkv_kernelI23Flash_fwd_kernel_traitsILi128ELi64ELi64ELi4ELb0ELb0EN7cutlass6half_tE19Flash_kernel_traitsILi128ELi64ELi64ELi4ES3_EELb1ELb0ELb0ELb0ELb1ELb0ELb0ELb0EEEvNS_16Flash_fwd_paramsE --------------------------
	.section	.text._ZN5flash24flash_fwd_splitkv_kernelI23Flash_fwd_kernel_traitsILi128ELi64ELi64ELi4ELb0ELb0EN7cutlass6half_tE19Flash_kernel_traitsILi128ELi64ELi64ELi4ES3_EELb1ELb0ELb0ELb0ELb1ELb0ELb0ELb0EEEvNS_16Flash_fwd_paramsE,"ax",@progbits
	.sectioninfo	@"SHI_REGISTERS=196"
	.align	128
        .global         _ZN5flash24flash_fwd_splitkv_kernelI23Flash_fwd_kernel_traitsILi128ELi64ELi64ELi4ELb0ELb0EN7cutlass6half_tE19Flash_kernel_traitsILi128ELi64ELi64ELi4ES3_EELb1ELb0ELb0ELb0ELb1ELb0ELb0ELb0EEEvNS_16Flash_fwd_paramsE
        .type           _ZN5flash24flash_fwd_splitkv_kernelI23Flash_fwd_kernel_traitsILi128ELi64ELi64ELi4ELb0ELb0EN7cutlass6half_tE19Flash_kernel_traitsILi128ELi64ELi64ELi4ES3_EELb1ELb0ELb0ELb0ELb1ELb0ELb0ELb0EEEvNS_16Flash_fwd_paramsE,@function
        .size           _ZN5flash24flash_fwd_splitkv_kernelI23Flash_fwd_kernel_traitsILi128ELi64ELi64ELi4ELb0ELb0EN7cutlass6half_tE19Flash_kernel_traitsILi128ELi64ELi64ELi4ES3_EELb1ELb0ELb0ELb0ELb1ELb0ELb0ELb0EEEvNS_16Flash_fwd_paramsE,(.L_x_8272 - _ZN5flash24flash_fwd_splitkv_kernelI23Flash_fwd_kernel_traitsILi128ELi64ELi64ELi4ELb0ELb0EN7cutlass6half_tE19Flash_kernel_traitsILi128ELi64ELi64ELi4ES3_EELb1ELb0ELb0ELb0ELb1ELb0ELb0ELb0EEEvNS_16Flash_fwd_paramsE)
        .other          _ZN5flash24flash_fwd_splitkv_kernelI23Flash_fwd_kernel_traitsILi128ELi64ELi64ELi4ELb0ELb0EN7cutlass6half_tE19Flash_kernel_traitsILi128ELi64ELi64ELi4ES3_EELb1ELb0ELb0ELb0ELb1ELb0ELb0ELb0EEEvNS_16Flash_fwd_paramsE,@"STO_CUDA_ENTRY STV_DEFAULT"
_ZN5flash24flash_fwd_splitkv_kernelI23Flash_fwd_kernel_traitsILi128ELi64ELi64ELi4ELb0ELb0EN7cutlass6half_tE19Flash_kernel_traitsILi128ELi64ELi64ELi4ES3_EELb1ELb0ELb0ELb0ELb1ELb0ELb0ELb0EEEvNS_16Flash_fwd_paramsE:
.text._ZN5flash24flash_fwd_splitkv_kernelI23Flash_fwd_kernel_traitsILi128ELi64ELi64ELi4ELb0ELb0EN7cutlass6half_tE19Flash_kernel_traitsILi128ELi64ELi64ELi4ES3_EELb1ELb0ELb0ELb0ELb1ELb0ELb0ELb0EEEvNS_16Flash_fwd_paramsE:
        /* <DEDUP_REMOVED lines=24> */
[----:B------:R-:W4:Y:S04]  /*0180*/  S2R R30, SR_CTAID.Z ;  /* 0x00000000001e7919 */ /* 0x000f280000002700 */
[----:B------:R-:W1:Y:S01]  /*0190*/  S2R R76, SR_TID.X ;  /* 0x00000000004c7919 */ /* 0x000e620000002100 */
[----:B------:R-:W-:Y:S01]  /*01a0*/  ISETP.NE.AND.EX P0, PT, RZ, c[0x0][0x24c], PT, P0 ;  /* 0x00009300ff007a0c */ /* 0x000fe20003f05300 */
[----:B--2---:R-:W-:-:S02]  /*01b0*/  @P2 IMAD.IADD R79, R79, 0x1, -R166 ;  /* 0x000000014f4f2824 */ /* 0x004fc400078e0aa6 */
[----:B------:R-:W-:-:S10]  /*01c0*/  @!P2 IMAD.MOV.U32 R79, RZ, RZ, c[0x0][0x214] ;  /* 0x00008500ff4fa624 */ /* 0x000fd400078e00ff */
[----:B------:R-:W-:Y:S05]  /*01d0*/  @!P0 BRA `(.L_x_6464) ;  /* 0x0000004000008947 */ /* 0x000fea0003800000 */
[----:B-1-34-:R-:W2:Y:S02]  /*01e0*/  @P3 LDG.E R0, [R6.64+0x4] ;  /* 0x0000040606003981 */ /* 0x01aea4000c1e1900 */
[----:B--2--5:R-:W-:-:S06]  /*01f0*/  @P3 IADD3 R0, R0, -R5, RZ ;  /* 0x8000000500003210 */ /* 0x024fcc0007ffe0ff */
[----:B------:R1:W5:Y:S01]  /*0200*/  @!P3 LDG.E R0, [R6.64] ;  /* 0x000000060600b981 */ /* 0x000362000c1e1900 */
[----:B------:R-:W-:Y:S05]  /*0210*/  BRA `(.L_x_6465) ;  /* 0x0000001000007947 */ /* 0x000fea0003800000 */
.L_x_6464:
[----:B-1-34-:R-:W-:Y:S02]  /*0220*/  MOV R0, c[0x0][0x218] ;  /* 0x0000860000007a02 */ /* 0x01afe40000000f00 */
.L_x_6465:
        /* <DEDUP_REMOVED lines=15> */
[----:B------:R-:W-:Y:S02]  /*0320*/  IADD3 R9, R6, 0x3f, RZ ;  /* 0x0000003f06097810 */ /* 0x000fe40007ffe0ff */
        /* <DEDUP_REMOVED lines=14> */
[----:B------:R-:W-:Y:S01]  /*0410*/  SHF.R.S32.HI R5, RZ, 0x1f, R76 ;  /* 0x0000001fff057819 */ /* 0x000fe2000001144c */
        /* <DEDUP_REMOVED lines=10> */
[----:B------:R-:W-:Y:S01]  /*04c0*/  @!P0 IMAD.WIDE.U32 R10, R3, c[0x0][0x1e0], RZ ;  /* 0x00007800030a8a25 */ /* 0x000fe200078e00ff */
[----:B------:R-:W-:-:S03]  /*04d0*/  @!P0 SHF.R.S32.HI R6, RZ, 0x1f, R3 ;  /* 0x0000001fff068819 */ /* 0x000fc60000011403 */
        /* <DEDUP_REMOVED lines=10> */
[----:B------:R-:W-:Y:S02]  /*0580*/  IMAD R7, R80, c[0x0][0x1ec], R7 ;  /* 0x00007b0050077a24 */ /* 0x000fe400078e0207 */
[----:B------:R-:W-:Y:S02]  /*0590*/  IMAD R9, R0, c[0x0][0x1f0], RZ ;  /* 0x00007c0000097a24 */ /* 0x000fe400078e02ff */
[----:B------:R-:W-:Y:S01]  /*05a0*/  IMAD R3, R3, c[0x0][0x1c0], R30 ;  /* 0x0000700003037a24 */ /* 0x000fe200078e021e */
[----:B------:R-:W-:Y:S01]  /*05b0*/  IADD3.X R5, R166, R5, R7, P0, !PT ;  /* 0x00000005a6057210 */ /* 0x000fe200007fe407 */
[----:B------:R-:W-:Y:S01]  /*05c0*/  IMAD R9, R30, c[0x0][0x1f4], R9 ;  /* 0x00007d001e097a24 */ /* 0x000fe200078e0209 */
[----:B------:R-:W-:-:S03]  /*05d0*/  ISETP.GE.AND P0, PT, R2, R79, PT ;  /* 0x0000004f0200720c */ /* 0x000fc60003f06270 */
[----:B------:R-:W-:Y:S01]  /*05e0*/  IMAD.WIDE.U32 R30, R30, c[0x0][0x1f0], R4 ;  /* 0x00007c001e1e7a25 */ /* 0x000fe200078e0004 */
[----:B------:R-:W-:-:S03]  /*05f0*/  SHF.R.S32.HI R4, RZ, 0x1f, R2 ;  /* 0x0000001fff047819 */ /* 0x000fc60000011402 */
[----:B------:R-:W-:Y:S01]  /*0600*/  IMAD R5, R3, c[0x0][0x214], R80 ;  /* 0x0000850003057a24 */ /* 0x000fe200078e0250 */
        /* <DEDUP_REMOVED lines=11> */
.L_x_6468:
[----:B------:R-:W-:Y:S05]  /*06c0*/  BSYNC B0 ;  /* 0x0000000000007941 */ /* 0x000fea0003800000 */
.L_x_6467:
        /* <DEDUP_REMOVED lines=16> */
.L_x_6470:
[----:B------:R-:W-:Y:S05]  /*07d0*/  BSYNC B0 ;  /* 0x0000000000007941 */ /* 0x000fea0003800000 */
.L_x_6469:
        /* <DEDUP_REMOVED lines=16> */
.L_x_6472:
[----:B------:R-:W-:Y:S05]  /*08e0*/  BSYNC B0 ;  /* 0x0000000000007941 */ /* 0x000fea0003800000 */
.L_x_6471:
        /* <DEDUP_REMOVED lines=15> */
.L_x_6474:
[----:B------:R-:W-:Y:S05]  /*09e0*/  BSYNC B0 ;  /* 0x0000000000007941 */ /* 0x000fea0003800000 */
.L_x_6473:
        /* <DEDUP_REMOVED lines=19> */
.L_x_6466:
[----:B------:R-:W-:Y:S01]  /*0b20*/  ISETP.NE.U32.AND P0, PT, RZ, c[0x0][0x2b8], PT ;  /* 0x0000ae00ff007a0c */ /* 0x000fe20003f05070 */
        /* <DEDUP_REMOVED lines=81> */
[----:B------:R-:W-:Y:S02]  /*1040*/  IMAD R13, R19, c[0x0][0x19c], R0 ;  /* 0x00006700130d7a24 */ /* 0x000fe400078e0200 */
        /* <DEDUP_REMOVED lines=10> */
.L_x_6475:
        /* <DEDUP_REMOVED lines=15> */
.L_x_6477:
[----:B------:R-:W-:Y:S01]  /*11e0*/  IABS R10, c[0x0][0x1c8] ;  /* 0x00007200000a7a13 */ /* 0x000fe20000000000 */
[----:B------:R-:W-:Y:S01]  /*11f0*/  @P3 IMAD.IADD R5, R4, 0x1, R5 ;  /* 0x0000000104053824 */ /* 0x000fe200078e0205 */
        /* <DEDUP_REMOVED lines=10> */
[----:B------:R-:W-:-:S03]  /*12a0*/  MOV R13, R7 ;  /* 0x00000007000d7202 */ /* 0x000fc60000000f00 */
[----:B------:R-:W-:Y:S02]  /*12b0*/  IMAD.MOV.U32 R12, RZ, RZ, R8 ;  /* 0x000000ffff0c7224 */ /* 0x000fe400078e0008 */
[----:B------:R-:W-:-:S04]  /*12c0*/  IMAD.HI.U32 R9, R9, R2, RZ ;  /* 0x0000000209097227 */ /* 0x000fc800078e00ff */
[----:B------:R-:W-:Y:S01]  /*12d0*/  IMAD.WIDE.U32 R12, R19, c[0x0][0x198], R12 ;  /* 0x00006600130c7a25 */ /* 0x000fe200078e000c */
        /* <DEDUP_REMOVED lines=13> */
[----:B------:R-:W-:Y:S01]  /*13b0*/  IADD3 R13, R13, R15, RZ ;  /* 0x0000000f0d0d7210 */ /* 0x000fe20007ffe0ff */
[----:B------:R-:W-:Y:S01]  /*13c0*/  @P3 IMAD.WIDE.U32 R14, R5, c[0x0][0x1a0], RZ ;  /* 0x00006800050e3a25 */ /* 0x000fe200078e00ff */
[----:B------:R-:W-:Y:S02]  /*13d0*/  @!P1 IADD3 R9, -R9, RZ, RZ ;  /* 0x000000ff09099210 */ /* 0x000fe40007ffe1ff */
[----:B------:R-:W-:Y:S01]  /*13e0*/  @!P0 LOP3.LUT R9, RZ, c[0x0][0x1c8], RZ, 0x33, !PT ;  /* 0x00007200ff098a12 */ /* 0x000fe200078e33ff */
[----:B------:R-:W-:-:S03]  /*13f0*/  @P3 IMAD R5, R5, c[0x0][0x1a4], R15 ;  /* 0x0000690005053a24 */ /* 0x000fc600078e020f */
        /* <DEDUP_REMOVED lines=16> */
.L_x_6476:
[----:B------:R-:W-:Y:S01]  /*1500*/  ISETP.NE.AND P0, PT, R166, -0x1, PT ;  /* 0xffffffffa600780c */ /* 0x000fe20003f05270 */
[----:B------:R-:W-:Y:S01]  /*1510*/  IMAD.IADD R163, R79, 0x1, -R80 ;  /* 0x000000014fa37824 */ /* 0x000fe200078e0a50 */
[----:B------:R-:W-:Y:S01]  /*1520*/  SHF.R.S32.HI R81, RZ, 0x1f, R76 ;  /* 0x0000001fff517819 */ /* 0x000fe2000001144c */
[----:B------:R-:W-:Y:S01]  /*1530*/  IMAD.SHL.U32 R182, R76, 0x2, RZ ;  /* 0x000000024cb67824 */ /* 0x000fe200078e00ff */
[----:B------:R-:W-:Y:S02]  /*1540*/  IADD3 R167, R171, -0x1, RZ ;  /* 0xffffffffaba77810 */ /* 0x000fe40007ffe0ff */
[----:B------:R-:W-:Y:S02]  /*1550*/  LEA.HI R17, R81, R76, RZ, 0x3 ;  /* 0x0000004c51117211 */ /* 0x000fe400078f18ff */
[----:B------:R-:W-:-:S05]  /*1560*/  LOP3.LUT R182, R182, 0x6, RZ, 0xc0, !PT ;  /* 0x00000006b6b67812 */ /* 0x000fca00078ec0ff */
[----:B-----5:R-:W-:Y:S01]  /*1570*/  @!P0 SHF.R.S32.HI R0, RZ, 0x1f, R3 ;  /* 0x0000001fff008819 */ /* 0x020fe20000011403 */
[----:B------:R-:W-:-:S04]  /*1580*/  @P0 IMAD.WIDE.U32 R12, R166, c[0x0][0x190], RZ ;  /* 0x00006400a60c0a25 */ /* 0x000fc800078e00ff */
[----:B------:R-:W-:Y:S02]  /*1590*/  @!P0 IMAD R0, R0, c[0x0][0x178], RZ ;  /* 0x00005e0000008a24 */ /* 0x000fe400078e02ff */
[----:B------:R-:W-:Y:S01]  /*15a0*/  @P0 IMAD.MOV.U32 R15, RZ, RZ, R12 ;  /* 0x000000ffff0f0224 */ /* 0x000fe200078e000c */
[----:B------:R-:W-:Y:S01]  /*15b0*/  SHF.R.S32.HI R12, RZ, 0x3, R17 ;  /* 0x00000003ff0c7819 */ /* 0x000fe20000011411 */
[----:B------:R-:W-:Y:S01]  /*15c0*/  @!P0 IMAD.WIDE.U32 R20, R3, c[0x0][0x178], RZ ;  /* 0x00005e0003148a25 */ /* 0x000fe200078e00ff */
[----:B------:R-:W-:Y:S02]  /*15d0*/  LOP3.LUT R17, R17, 0xfffffff8, RZ, 0xc0, !PT ;  /* 0xfffffff811117812 */ /* 0x000fe400078ec0ff */
[C---:B------:R-:W-:Y:S01]  /*15e0*/  IADD3 R10, R12.reuse, 0x10, RZ ;  /* 0x000000100c0a7810 */ /* 0x040fe20007ffe0ff */
[----:B------:R-:W-:Y:S01]  /*15f0*/  @!P0 IMAD R0, R3, c[0x0][0x17c], R0 ;  /* 0x00005f0003008a24 */ /* 0x000fe200078e0200 */
[----:B------:R-:W-:Y:S01]  /*1600*/  IADD3 R8, R12, 0x20, RZ ;  /* 0x000000200c087810 */ /* 0x000fe20007ffe0ff */
[----:B------:R-:W-:Y:S01]  /*1610*/  @P0 IMAD R16, R166, c[0x0][0x194], R13 ;  /* 0x00006500a6100a24 */ /* 0x000fe200078e020d */
[----:B------:R-:W-:Y:S01]  /*1620*/  IADD3 R4, R12, 0x30, RZ ;  /* 0x000000300c047810 */ /* 0x000fe20007ffe0ff */
[----:B------:R-:W-:Y:S01]  /*1630*/  @!P0 IMAD.IADD R16, R21, 0x1, R0 ;  /* 0x0000000115108824 */ /* 0x000fe200078e0200 */
[----:B------:R-:W-:Y:S01]  /*1640*/  SHF.R.S32.HI R13, RZ, 0x1f, R12 ;  /* 0x0000001fff0d7819 */ /* 0x000fe2000001140c */
[----:B------:R-:W-:Y:S01]  /*1650*/  IMAD.IADD R0, R76, 0x1, -R17 ;  /* 0x000000014c007824 */ /* 0x000fe200078e0a11 */
[-C--:B------:R-:W-:Y:S01]  /*1660*/  ISETP.GE.AND P5, PT, R8, R163.reuse, PT ;  /* 0x000000a30800720c */ /* 0x080fe20003fa6270 */
[----:B------:R-:W-:Y:S01]  /*1670*/  @!P0 IMAD.MOV.U32 R15, RZ, RZ, R20 ;  /* 0x000000ffff0f8224 */ /* 0x000fe200078e0014 */
[-C--:B------:R-:W-:Y:S01]  /*1680*/  ISETP.GE.AND P0, PT, R10, R163.reuse, PT ;  /* 0x000000a30a00720c */ /* 0x080fe20003f06270 */
[----:B------:R-:W-:Y:S01]  /*1690*/  IMAD.SHL.U32 R170, R0, 0x8, RZ ;  /* 0x0000000800aa7824 */ /* 0x000fe200078e00ff */
[----:B------:R-:W-:Y:S01]  /*16a0*/  SHF.R.S32.HI R3, RZ, 0x1f, R30 ;  /* 0x0000001fff037819 */ /* 0x000fe2000001141e */
[C---:B------:R-:W-:Y:S01]  /*16b0*/  IMAD.SHL.U32 R21, R12.reuse, 0x40, RZ ;  /* 0x000000400c157824 */ /* 0x040fe200078e00ff */
[----:B------:R-:W-:Y:S01]  /*16c0*/  ISETP.GE.AND P2, PT, R12, R163, PT ;  /* 0x000000a30c00720c */ /* 0x000fe20003f46270 */
[----:B------:R-:W-:Y:S01]  /*16d0*/  IMAD.WIDE R32, R33, 0x40, R12 ;  /* 0x0000004021207825 */ /* 0x000fe200078e020c */
[----:B------:R-:W-:-:S02]  /*16e0*/  IADD3 R14, P4, R170, R14, RZ ;  /* 0x0000000eaa0e7210 */ /* 0x000fc40007f9e0ff */
[--C-:B------:R-:W-:Y:S01]  /*16f0*/  SHF.R.S32.HI R17, RZ, 0x1f, R170.reuse ;  /* 0x0000001fff117819 */ /* 0x100fe200000114aa */
[----:B------:R-:W-:Y:S01]  /*1700*/  IMAD R3, R3, c[0x0][0x1a8], RZ ;  /* 0x00006a0003037a24 */ /* 0x000fe200078e02ff */
[----:B------:R-:W-:Y:S01]  /*1710*/  IADD3 R20, P1, R170, R15, RZ ;  /* 0x0000000faa147210 */ /* 0x000fe20007f3e0ff */
[----:B------:R-:W-:Y:S01]  /*1720*/  IMAD R103, R13, c[0x0][0x198], RZ ;  /* 0x000066000d677a24 */ /* 0x000fe200078e02ff */
[----:B------:R-:W-:Y:S01]  /*1730*/  LOP3.LUT R21, R21, 0x1c0, RZ, 0xc0, !PT ;  /* 0x000001c015157812 */ /* 0x000fe200078ec0ff */
[----:B------:R-:W-:Y:S01]  /*1740*/  IMAD.X R15, R17, 0x1, R5, P4 ;  /* 0x00000001110f7824 */ /* 0x000fe200020e0605 */
[----:B------:R-:W-:Y:S01]  /*1750*/  ISETP.GE.AND P4, PT, R4, R163, PT ;  /* 0x000000a30400720c */ /* 0x000fe20003f86270 */
[----:B------:R-:W-:Y:S01]  /*1760*/  IMAD R3, R30, c[0x0][0x1ac], R3 ;  /* 0x00006b001e037a24 */ /* 0x000fe200078e0203 */
[----:B------:R-:W-:Y:S01]  /*1770*/  LOP3.LUT R169, R21, 0x38, R170, 0xf8, !PT ;  /* 0x0000003815a97812 */ /* 0x000fe200078ef8aa */
[----:B------:R-:W-:Y:S01]  /*1780*/  IMAD R103, R12, c[0x0][0x19c], R103 ;  /* 0x000067000c677a24 */ /* 0x000fe200078e0267 */
[----:B------:R-:W-:Y:S01]  /*1790*/  SHF.R.U32.HI R18, RZ, 0x3, R21 ;  /* 0x00000003ff127819 */ /* 0x000fe20000011615 */
[----:B------:R-:W-:Y:S01]  /*17a0*/  IMAD.X R21, R17, 0x1, R16, P1 ;  /* 0x0000000111157824 */ /* 0x000fe200008e0610 */
[----:B------:R-:W-:Y:S01]  /*17b0*/  IADD3 R26, P3, R170, R26, RZ ;  /* 0x0000001aaa1a7210 */ /* 0x000fe20007f7e0ff */
[----:B------:R-:W-:Y:S01]  /*17c0*/  IMAD.WIDE.U32 R14, R9, c[0x0][0x1b8], R14 ;  /* 0x00006e00090e7a25 */ /* 0x000fe200078e000e */
[----:B------:R-:W-:-:S02]  /*17d0*/  @!P0 IADD3 R28, P1, R32, 0x10, RZ ;  /* 0x00000010201c8810 */ /* 0x000fc40007f3e0ff */
[----:B------:R-:W-:Y:S01]  /*17e0*/  LEA.HI R16, R81, R76, RZ, 0x6 ;  /* 0x0000004c51107211 */ /* 0x000fe200078f30ff */
[----:B------:R-:W-:Y:S01]  /*17f0*/  IMAD.X R27, R17, 0x1, R2, P3 ;  /* 0x00000001111b7824 */ /* 0x000fe200018e0602 */
[----:B------:R-:W-:Y:S01]  /*1800*/  @!P5 IADD3 R24, P3, R32, 0x20, RZ ;  /* 0x000000202018d810 */ /* 0x000fe20007f7e0ff */
[----:B------:R-:W-:Y:S01]  /*1810*/  IMAD.WIDE.U32 R30, R30, c[0x0][0x1a8], R20 ;  /* 0x00006a001e1e7a25 */ /* 0x000fe200078e0014 */
[----:B------:R-:W-:-:S03]  /*1820*/  LOP3.LUT R169, R169, R18, RZ, 0x3c, !PT ;  /* 0x00000012a9a97212 */ /* 0x000fc600078e3cff */
[----:B------:R-:W-:Y:S01]  /*1830*/  @!P0 IMAD.X R17, RZ, RZ, R33, P1 ;  /* 0x000000ffff118224 */ /* 0x000fe200008e0621 */
[----:B------:R-:W-:Y:S01]  /*1840*/  @!P4 IADD3 R22, P1, R32, 0x30, RZ ;  /* 0x000000302016c810 */ /* 0x000fe20007f3e0ff */
[----:B------:R-:W-:Y:S02]  /*1850*/  @!P2 IMAD R2, R33, c[0x0][0x190], RZ ;  /* 0x000064002102aa24 */ /* 0x000fe400078e02ff */
[----:B------:R-:W-:Y:S02]  /*1860*/  IMAD.IADD R31, R31, 0x1, R3 ;  /* 0x000000011f1f7824 */ /* 0x000fe400078e0203 */
[--C-:B------:R-:W-:Y:S01]  /*1870*/  @!P5 IMAD.X R3, RZ, RZ, R33.reuse, P3 ;  /* 0x000000ffff03d224 */ /* 0x100fe200018e0621 */
[----:B------:R-:W-:Y:S01]  /*1880*/  IADD3 R106, P3, R12, R19, RZ ;  /* 0x000000130c6a7210 */ /* 0x000fe20007f7e0ff */
[----:B------:R-:W-:Y:S02]  /*1890*/  @!P2 IMAD R2, R32, c[0x0][0x194], R2 ;  /* 0x000065002002aa24 */ /* 0x000fe400078e0202 */
[----:B------:R-:W-:-:S02]  /*18a0*/  @!P4 IMAD.X R5, RZ, RZ, R33, P1 ;  /* 0x000000ffff05c224 */ /* 0x000fc400008e0621 */
[----:B------:R-:W-:Y:S02]  /*18b0*/  @!P0 IMAD R17, R17, c[0x0][0x190], RZ ;  /* 0x0000640011118a24 */ /* 0x000fe400078e02ff */
[----:B------:R-:W-:-:S04]  /*18c0*/  @!P2 IMAD.WIDE.U32 R32, R32, c[0x0][0x190], R30 ;  /* 0x000064002020aa25 */ /* 0x000fc800078e001e */
[----:B------:R-:W-:Y:S02]  /*18d0*/  @!P0 IMAD.MOV.U32 R20, RZ, RZ, R30 ;  /* 0x000000ffff148224 */ /* 0x000fe400078e001e */
[----:B------:R-:W-:Y:S02]  /*18e0*/  @!P0 IMAD.MOV.U32 R21, RZ, RZ, R31 ;  /* 0x000000ffff158224 */ /* 0x000fe400078e001f */
[----:B------:R-:W-:Y:S02]  /*18f0*/  @!P5 IMAD R3, R3, c[0x0][0x190], RZ ;  /* 0x000064000303da24 */ /* 0x000fe400078e02ff */
[C---:B------:R-:W-:Y:S02]  /*1900*/  @!P0 IMAD R17, R28.reuse, c[0x0][0x194], R17 ;  /* 0x000065001c118a24 */ /* 0x040fe400078e0211 */
[----:B------:R-:W-:Y:S01]  /*1910*/  @!P0 IMAD.WIDE.U32 R28, R28, c[0x0][0x190], R20 ;  /* 0x000064001c1c8a25 */ /* 0x000fe200078e0014 */
[----:B------:R-:W-:-:S03]  /*1920*/  @!P2 LEA R20, P1, R32, c[0x0][0x160], 0x1 ;  /* 0x000058002014aa11 */ /* 0x000fc600078208ff */
[----:B------:R-:W-:Y:S02]  /*1930*/  @!P2 IMAD.IADD R2, R33, 0x1, R2 ;  /* 0x000000012102a824 */ /* 0x000fe400078e0202 */
[----:B------:R-:W-:Y:S02]  /*1940*/  IMAD.SHL.U32 R16, R16, 0x8, RZ ;  /* 0x0000000810107824 */ /* 0x000fe400078e00ff */
[----:B------:R-:W-:Y:S01]  /*1950*/  @!P5 IMAD R18, R24, c[0x0][0x194], R3 ;  /* 0x000065001812da24 */ /* 0x000fe200078e0203 */
[----:B------:R-:W-:Y:S01]  /*1960*/  @!P2 LEA.HI.X R21, R32, c[0x0][0x164], R2, 0x1, P1 ;  /* 0x000059002015aa11 */ /* 0x000fe200008f0c02 */
[----:B------:R-:W-:Y:S01]  /*1970*/  @!P4 IMAD R5, R5, c[0x0][0x190], RZ ;  /* 0x000064000505ca24 */ /* 0x000fe200078e02ff */
[----:B------:R-:W-:Y:S01]  /*1980*/  LOP3.LUT R169, R169, 0xfffffe00, R16, 0xf8, !PT ;  /* 0xfffffe00a9a97812 */ /* 0x000fe200078ef810 */
[----:B------:R-:W-:Y:S01]  /*1990*/  IMAD.SHL.U32 R3, R167, 0x40, RZ ;  /* 0x00000040a7037824 */ /* 0x000fe200078e00ff */
[----:B------:R-:W-:Y:S01]  /*19a0*/  @!P0 LEA R16, P1, R28, c[0x0][0x160], 0x1 ;  /* 0x000058001c108a11 */ /* 0x000fe200078208ff */
[----:B------:R-:W-:-:S02]  /*19b0*/  @!P5 IMAD.MOV.U32 R34, RZ, RZ, R30 ;  /* 0x000000ffff22d224 */ /* 0x000fc400078e001e */
[----:B------:R-:W-:Y:S02]  /*19c0*/  @!P5 IMAD.MOV.U32 R35, RZ, RZ, R31 ;  /* 0x000000ffff23d224 */ /* 0x000fe400078e001f */
[----:B------:R-:W-:Y:S02]  /*19d0*/  @!P0 IMAD.IADD R17, R29, 0x1, R17 ;  /* 0x000000011d118824 */ /* 0x000fe400078e0211 */
[----:B------:R-:W-:Y:S02]  /*19e0*/  @!P4 IMAD R2, R22, c[0x0][0x194], R5 ;  /* 0x000065001602ca24 */ /* 0x000fe400078e0205 */
[----:B------:R-:W-:Y:S01]  /*19f0*/  IMAD.IADD R5, R6, 0x1, -R3 ;  /* 0x0000000106057824 */ /* 0x000fe200078e0a03 */
[----:B------:R-:W-:Y:S01]  /*1a00*/  @!P0 LEA.HI.X R17, R28, c[0x0][0x164], R17, 0x1, P1 ;  /* 0x000059001c118a11 */ /* 0x000fe200008f0c11 */
[----:B------:R-:W-:-:S03]  /*1a10*/  @!P5 IMAD.WIDE.U32 R24, R24, c[0x0][0x190], R34 ;  /* 0x000064001818da25 */ /* 0x000fc600078e0022 */
[----:B------:R-:W-:Y:S01]  /*1a20*/  ISETP.GE.AND P1, PT, R10, R5, PT ;  /* 0x000000050a00720c */ /* 0x000fe20003f26270 */
[----:B------:R-:W-:Y:S02]  /*1a30*/  IMAD.X R11, R13, 0x1, R11, P3 ;  /* 0x000000010d0b7824 */ /* 0x000fe400018e060b */
[----:B------:R-:W-:Y:S01]  /*1a40*/  @!P5 IMAD.IADD R13, R25, 0x1, R18 ;  /* 0x00000001190dd824 */ /* 0x000fe200078e0212 */
[----:B------:R-:W-:Y:S01]  /*1a50*/  @!P5 LEA R18, P3, R24, c[0x0][0x160], 0x1 ;  /* 0x000058001812da11 */ /* 0x000fe200078608ff */
[----:B------:R-:W-:-:S03]  /*1a60*/  @!P4 IMAD.WIDE.U32 R22, R22, c[0x0][0x190], R30 ;  /* 0x000064001616ca25 */ /* 0x000fc600078e001e */
[----:B------:R-:W-:Y:S01]  /*1a70*/  @!P5 LEA.HI.X R19, R24, c[0x0][0x164], R13, 0x1, P3 ;  /* 0x000059001813da11 */ /* 0x000fe200018f0c0d */
[----:B------:R-:W-:Y:S01]  /*1a80*/  IMAD.WIDE.U32 R26, R12, c[0x0][0x198], R26 ;  /* 0x000066000c1a7a25 */ /* 0x000fe200078e001a */
[----:B------:R-:W-:-:S03]  /*1a90*/  @!P4 LEA R24, P3, R22, c[0x0][0x160], 0x1 ;  /* 0x000058001618ca11 */ /* 0x000fc600078608ff */
[----:B------:R-:W-:Y:S02]  /*1aa0*/  @!P4 IMAD.IADD R13, R23, 0x1, R2 ;  /* 0x00000001170dc824 */ /* 0x000fe400078e0202 */
[----:B------:R-:W-:Y:S02]  /*1ab0*/  IMAD.SHL.U32 R169, R169, 0x2, RZ ;  /* 0x00000002a9a97824 */ /* 0x000fe400078e00ff */
[----:B------:R-:W-:Y:S01]  /*1ac0*/  IMAD.MOV.U32 R102, RZ, RZ, R26 ;  /* 0x000000ffff667224 */ /* 0x000fe200078e001a */
[----:B------:R-:W-:Y:S01]  /*1ad0*/  @!P4 LEA.HI.X R25, R22, c[0x0][0x164], R13, 0x1, P3 ;  /* 0x000059001619ca11 */ /* 0x000fe200018f0c0d */
[----:B------:R-:W-:Y:S01]  /*1ae0*/  IMAD.MOV.U32 R2, RZ, RZ, c[0x0][0x198] ;  /* 0x00006600ff027624 */ /* 0x000fe200078e00ff */
[----:B------:R-:W-:Y:S01]  /*1af0*/  @!PT LDS RZ, [RZ] ;  /* 0x00000000fffff984 */ /* 0x000fe20000000800 */
[----:B------:R-:W-:Y:S01]  /*1b00*/  @!PT LDS RZ, [RZ] ;  /* 0x00000000fffff984 */ /* 0x000fe20000000800 */
[----:B------:R-:W-:Y:S01]  /*1b10*/  @!PT LDS RZ, [RZ] ;  /* 0x00000000fffff984 */ /* 0x000fe20000000800 */
[----:B------:R1:W-:Y:S01]  /*1b20*/  @!P2 LDGSTS.E.BYPASS.LTC128B.128 [R169], [R20.64] ;  /* 0x0000000014a9afae */ /* 0x0003e2000b901d46 */
[----:B------:R-:W-:Y:S01]  /*1b30*/  IMAD.IADD R103, R27, 0x1, R103 ;  /* 0x000000011b677824 */ /* 0x000fe200078e0267 */
[----:B------:R-:W-:Y:S01]  /*1b40*/  ISETP.GE.AND P3, PT, R12, R5, PT ;  /* 0x000000050c00720c */ /* 0x000fe20003f66270 */
[----:B------:R-:W-:Y:S01]  /*1b50*/  IMAD.MOV.U32 R13, RZ, RZ, c[0x0][0x19c] ;  /* 0x00006700ff0d7624 */ /* 0x000fe200078e00ff */
[----:B------:R1:W-:Y:S01]  /*1b60*/  @!P2 LDGSTS.E.BYPASS.LTC128B.128 [R169+0x2000], [R20.64+0x80] ;  /* 0x0200008014a9afae */ /* 0x0003e2000b901d46 */
[----:B------:R-:W-:-:S03]  /*1b70*/  @!P1 LEA R22, P2, R2, R102, 0x4 ;  /* 0x0000006602169211 */ /* 0x000fc600078420ff */
[----:B------:R2:W-:Y:S01]  /*1b80*/  @!P0 LDGSTS.E.BYPASS.LTC128B.128 [R169+0x800], [R16.64] ;  /* 0x0080000010a98fae */ /* 0x0005e2000b901d46 */
[----:B------:R-:W-:Y:S02]  /*1b90*/  @!P1 LEA.HI.X R23, R2, R103, R13, 0x4, P2 ;  /* 0x0000006702179211 */ /* 0x000fe400010f240d */
[----:B------:R-:W-:Y:S01]  /*1ba0*/  @!P1 LEA R26, P2, R22, c[0x0][0x168], 0x1 ;  /* 0x00005a00161a9a11 */ /* 0x000fe200078408ff */
[----:B------:R2:W-:Y:S01]  /*1bb0*/  @!P0 LDGSTS.E.BYPASS.LTC128B.128 [R169+0x2800], [R16.64+0x80] ;  /* 0x0280008010a98fae */ /* 0x0005e2000b901d46 */
[-C--:B------:R-:W-:Y:S02]  /*1bc0*/  ISETP.GE.AND P0, PT, R8, R5.reuse, PT ;  /* 0x000000050800720c */ /* 0x080fe40003f06270 */
[----:B------:R-:W-:Y:S01]  /*1bd0*/  @!P1 LEA.HI.X R27, R22, c[0x0][0x16c], R23, 0x1, P2 ;  /* 0x00005b00161b9a11 */ /* 0x000fe200010f0c17 */
[----:B------:R-:W-:Y:S01]  /*1be0*/  IMAD.WIDE.U32 R22, R2, 0x20, RZ ;  /* 0x0000002002167825 */ /* 0x000fe200078e00ff */
[----:B------:R3:W-:Y:S04]  /*1bf0*/  @!P5 LDGSTS.E.BYPASS.LTC128B.128 [R169+0x1000], [R18.64] ;  /* 0x0100000012a9dfae */ /* 0x0007e8000b901d46 */
[----:B------:R3:W-:Y:S04]  /*1c00*/  @!P5 LDGSTS.E.BYPASS.LTC128B.128 [R169+0x3000], [R18.64+0x80] ;  /* 0x0300008012a9dfae */ /* 0x0007e8000b901d46 */
[----:B------:R4:W-:Y:S04]  /*1c10*/  @!P4 LDGSTS.E.BYPASS.LTC128B.128 [R169+0x1800], [R24.64] ;  /* 0x0180000018a9cfae */ /* 0x0009e8000b901d46 */
[----:B------:R4:W-:Y:S01]  /*1c20*/  @!P4 LDGSTS.E.BYPASS.LTC128B.128 [R169+0x3800], [R24.64+0x80] ;  /* 0x0380008018a9cfae */ /* 0x0009e2000b901d46 */
[----:B------:R-:W-:Y:S01]  /*1c30*/  ISETP.GE.AND P4, PT, R8, R5, PT ;  /* 0x000000050800720c */ /* 0x000fe20003f86270 */
[----:B-1----:R-:W-:Y:S01]  /*1c40*/  IMAD.SHL.U32 R20, R13, 0x20, RZ ;  /* 0x000000200d147824 */ /* 0x002fe200078e00ff */
[----:B------:R-:W-:-:S02]  /*1c50*/  @!P0 IADD3 R21, P2, R102, R22, RZ ;  /* 0x0000001666158210 */ /* 0x000fc40007f5e0ff */
[C---:B------:R-:W-:Y:S02]  /*1c60*/  @!P3 LEA R22, P5, R102.reuse, c[0x0][0x168], 0x1 ;  /* 0x00005a006616ba11 */ /* 0x040fe400078a08ff */
[----:B------:R-:W-:Y:S02]  /*1c70*/  @!P0 IADD3.X R20, R103, R23, R20, P2, !PT ;  /* 0x0000001767148210 */ /* 0x000fe400017fe414 */
[----:B------:R-:W-:Y:S02]  /*1c80*/  @!P3 LEA.HI.X R23, R102, c[0x0][0x16c], R103, 0x1, P5 ;  /* 0x00005b006617ba11 */ /* 0x000fe400028f0c67 */
[----:B--2---:R-:W-:Y:S02]  /*1c90*/  @!P0 LEA R16, P2, R21, c[0x0][0x168], 0x1 ;  /* 0x00005a0015108a11 */ /* 0x004fe400078408ff */
[----:B------:R-:W-:Y:S01]  /*1ca0*/  LEA.HI R8, R81, R76, RZ, 0x4 ;  /* 0x0000004c51087211 */ /* 0x000fe200078f20ff */
[----:B------:R1:W-:Y:S01]  /*1cb0*/  @!P3 LDGSTS.E.BYPASS.LTC128B.128 [R169+0x4000], [R22.64] ;  /* 0x0400000016a9bfae */ /* 0x0003e2000b901d46 */
[----:B------:R-:W-:-:S02]  /*1cc0*/  @!P0 LEA.HI.X R17, R21, c[0x0][0x16c], R20, 0x1, P2 ;  /* 0x00005b0015118a11 */ /* 0x000fc400010f0c14 */
[-C--:B------:R-:W-:Y:S01]  /*1cd0*/  ISETP.GE.AND P2, PT, R4, R5.reuse, PT ;  /* 0x000000050400720c */ /* 0x080fe20003f46270 */
[----:B------:R1:W-:Y:S01]  /*1ce0*/  @!P3 LDGSTS.E.BYPASS.LTC128B.128 [R169+0x6000], [R22.64+0x80] ;  /* 0x0600008016a9bfae */ /* 0x0003e2000b901d46 */
[-C--:B------:R-:W-:Y:S01]  /*1cf0*/  ISETP.GE.AND P5, PT, R10, R5.reuse, PT ;  /* 0x000000050a00720c */ /* 0x080fe20003fa6270 */
[----:B------:R-:W-:Y:S01]  /*1d00*/  IMAD R10, R7, c[0x0][0x1b8], RZ ;  /* 0x00006e00070a7a24 */ /* 0x000fe200078e02ff */
[-C--:B------:R-:W-:Y:S01]  /*1d10*/  ISETP.GE.AND P3, PT, R4, R5.reuse, PT ;  /* 0x000000050400720c */ /* 0x080fe20003f66270 */
[----:B------:R4:W-:Y:S01]  /*1d20*/  @!P1 LDGSTS.E.BYPASS.LTC128B.128 [R169+0x4800], [R26.64] ;  /* 0x048000001aa99fae */ /* 0x0009e2000b901d46 */
[----:B------:R-:W-:Y:S01]  /*1d30*/  IMAD R7, R11, c[0x0][0x1a0], RZ ;  /* 0x000068000b077a24 */ /* 0x000fe200078e02ff */
[----:B------:R-:W-:Y:S01]  /*1d40*/  LOP3.LUT R11, R8, 0xfffffff0, RZ, 0xc0, !PT ;  /* 0xfffffff0080b7812 */ /* 0x000fe200078ec0ff */
[----:B------:R-:W-:Y:S01]  /*1d50*/  IMAD R10, R9, c[0x0][0x1bc], R10 ;  /* 0x00006f00090a7a24 */ /* 0x000fe200078e020a */
[----:B------:R4:W-:Y:S01]  /*1d60*/  @!P1 LDGSTS.E.BYPASS.LTC128B.128 [R169+0x6800], [R26.64+0x80] ;  /* 0x068000801aa99fae */ /* 0x0009e2000b901d46 */
[----:B------:R-:W-:Y:S01]  /*1d70*/  ISETP.GE.AND P1, PT, R12, R5, PT ;  /* 0x000000050c00720c */ /* 0x000fe20003f26270 */
[----:B------:R-:W-:Y:S01]  /*1d80*/  IMAD R7, R106, c[0x0][0x1a4], R7 ;  /* 0x000069006a077a24 */ /* 0x000fe200078e0207 */
[----:B------:R-:W-:Y:S01]  /*1d90*/  SHF.R.S32.HI R5, RZ, 0x4, R8 ;  /* 0x00000004ff057819 */ /* 0x000fe20000011408 */
[----:B------:R-:W-:Y:S01]  /*1da0*/  @!P2 IMAD R13, R13, 0x30, RZ ;  /* 0x000000300d0da824 */ /* 0x000fe200078e02ff */
[----:B------:R2:W-:Y:S01]  /*1db0*/  @!P0 LDGSTS.E.BYPASS.LTC128B.128 [R169+0x5000], [R16.64] ;  /* 0x0500000010a98fae */ /* 0x0005e2000b901d46 */
[----:B---3--:R-:W-:Y:S01]  /*1dc0*/  @!P2 IMAD.WIDE.U32 R18, R2, 0x30, R102 ;  /* 0x000000300212a825 */ /* 0x008fe200078e0066 */
[----:B------:R-:W-:-:S02]  /*1dd0*/  LEA.HI R4, R8, R5, RZ, 0x1 ;  /* 0x0000000508047211 */ /* 0x000fc400078f08ff */
[----:B------:R2:W-:Y:S01]  /*1de0*/  @!P0 LDGSTS.E.BYPASS.LTC128B.128 [R169+0x7000], [R16.64+0x80] ;  /* 0x0700008010a98fae */ /* 0x0005e2000b901d46 */
[----:B------:R-:W-:Y:S01]  /*1df0*/  @!P2 IMAD.IADD R13, R19, 0x1, R13 ;  /* 0x00000001130da824 */ /* 0x000fe200078e020d */
[----:B------:R-:W-:Y:S01]  /*1e00*/  @!P2 LEA R20, P0, R18, c[0x0][0x168], 0x1 ;  /* 0x00005a001214aa11 */ /* 0x000fe200078008ff */
[----:B------:R-:W-:Y:S01]  /*1e10*/  IMAD.IADD R15, R15, 0x1, R10 ;  /* 0x000000010f0f7824 */ /* 0x000fe200078e020a */
[----:B------:R-:W-:Y:S01]  /*1e20*/  LOP3.LUT R4, R4, 0xfffffffe, RZ, 0xc0, !PT ;  /* 0xfffffffe04047812 */ /* 0x000fe200078ec0ff */
[----:B------:R-:W-:Y:S01]  /*1e30*/  IMAD.SHL.U32 R8, R0, 0x40, RZ ;  /* 0x0000004000087824 */ /* 0x000fe200078e00ff */
[----:B------:R-:W-:Y:S01]  /*1e40*/  @!P2 LEA.HI.X R21, R18, c[0x0][0x16c], R13, 0x1, P0 ;  /* 0x00005b001215aa11 */ /* 0x000fe200000f0c0d */
[----:B------:R-:W-:Y:S01]  /*1e50*/  IMAD.WIDE.U32 R106, R106, c[0x0][0x1a0], R14 ;  /* 0x000068006a6a7a25 */ /* 0x000fe200078e000e */
[----:B------:R-:W-:Y:S02]  /*1e60*/  LEA.HI R81, R81, R76, RZ, 0x5 ;  /* 0x0000004c51517211 */ /* 0x000fe400078f28ff */
[----:B------:R-:W-:Y:S01]  /*1e70*/  LOP3.LUT R8, R8, 0x1c0, RZ, 0xc0, !PT ;  /* 0x000001c008087812 */ /* 0x000fe200078ec0ff */
[----:B------:R1:W-:Y:S01]  /*1e80*/  @!P2 LDGSTS.E.BYPASS.LTC128B.128 [R169+0x5800], [R20.64] ;  /* 0x0580000014a9afae */ /* 0x0003e2000b901d46 */
[----:B------:R-:W-:Y:S01]  /*1e90*/  IMAD.IADD R9, R5, 0x1, -R4 ;  /* 0x0000000105097824 */ /* 0x000fe200078e0a04 */
[----:B------:R-:W-:Y:S01]  /*1ea0*/  LEA R164, P0, R106, c[0x0][0x170], 0x1 ;  /* 0x00005c006aa47a11 */ /* 0x000fe200078008ff */
[----:B------:R-:W-:Y:S01]  /*1eb0*/  IMAD.IADD R4, R76, 0x1, -R11 ;  /* 0x000000014c047824 */ /* 0x000fe200078e0a0b */
[----:B------:R1:W-:Y:S01]  /*1ec0*/  @!P2 LDGSTS.E.BYPASS.LTC128B.128 [R169+0x7800], [R20.64+0x80] ;  /* 0x0780008014a9afae */ /* 0x0003e2000b901d46 */
[----:B------:R-:W-:Y:S01]  /*1ed0*/  IMAD.MOV.U32 R5, RZ, RZ, 0x20 ;  /* 0x00000020ff057424 */ /* 0x000fe200078e00ff */
[----:B------:R-:W-:Y:S01]  /*1ee0*/  SHF.R.S32.HI R78, RZ, 0x5, R81 ;  /* 0x00000005ff4e7819 */ /* 0x000fe20000011451 */
[----:B------:R-:W-:Y:S01]  /*1ef0*/  IMAD.IADD R104, R107, 0x1, R7 ;  /* 0x000000016b687824 */ /* 0x000fe200078e0207 */
[----:B------:R-:W0:Y:S01]  /*1f00*/  LDGDEPBAR ;  /* 0x00000000000079af */ /* 0x000e220000000000 */
[----:B------:R-:W-:Y:S01]  /*1f10*/  SHF.R.S32.HI R77, RZ, 0x1f, R4 ;  /* 0x0000001fff4d7819 */ /* 0x000fe20000011404 */
[----:B------:R-:W-:Y:S01]  /*1f20*/  IMAD.WIDE.U32 R14, R5, c[0x0][0x1a0], RZ ;  /* 0x00006800050e7a25 */ /* 0x000fe200078e00ff */
[----:B------:R-:W-:-:S02]  /*1f30*/  LOP3.LUT R81, R81, 0xffffffe0, RZ, 0xc0, !PT ;  /* 0xffffffe051517812 */ /* 0x000fc400078ec0ff */
[----:B------:R-:W-:Y:S01]  /*1f40*/  LEA.HI R77, R77, R4, RZ, 0x3 ;  /* 0x000000044d4d7211 */ /* 0x000fe200078f18ff */
[----:B------:R-:W-:Y:S01]  /*1f50*/  IMAD.SHL.U32 R13, R12, 0x8, RZ ;  /* 0x000000080c0d7824 */ /* 0x000fe200078e00ff */
[----:B------:R-:W-:Y:S01]  /*1f60*/  LEA.HI.X R165, R106, c[0x0][0x174], R104, 0x1, P0 ;  /* 0x00005d006aa57a11 */ /* 0x000fe200000f0c68 */
[----:B------:R-:W-:Y:S01]  /*1f70*/  IMAD R10, R5, c[0x0][0x1a4], RZ ;  /* 0x00006900050a7a24 */ /* 0x000fe200078e02ff */
[----:B------:R-:W-:Y:S01]  /*1f80*/  @!P5 IADD3 R14, P0, R164, R14, RZ ;  /* 0x0000000ea40ed210 */ /* 0x000fe20007f1e0ff */
[----:B------:R-:W-:Y:S01]  /*1f90*/  @!P3 IMAD.MOV.U32 R12, RZ, RZ, c[0x0][0x1a0] ;  /* 0x00006800ff0cb624 */ /* 0x000fe200078e00ff */
[C---:B------:R-:W-:Y:S01]  /*1fa0*/  LOP3.LUT R11, R77.reuse, 0xfffffff8, RZ, 0xc0, !PT ;  /* 0xfffffff84d0b7812 */ /* 0x040fe200078ec0ff */
[----:B------:R-:W-:Y:S01]  /*1fb0*/  IMAD.SHL.U32 R77, R77, 0x40, RZ ;  /* 0x000000404d4d7824 */ /* 0x000fe200078e00ff */
[----:B------:R-:W-:Y:S01]  /*1fc0*/  LOP3.LUT R7, R8, 0x8, R13, 0xf8, !PT ;  /* 0x0000000808077812 */ /* 0x000fe200078ef80d */
[----:B------:R-:W-:Y:S01]  /*1fd0*/  @!P3 IMAD.WIDE.U32 R12, R12, 0x60, R164 ;  /* 0x000000600c0cb825 */ /* 0x000fe200078e00a4 */
[----:B------:R-:W-:-:S02]  /*1fe0*/  SHF.R.U32.HI R8, RZ, 0x3, R8 ;  /* 0x00000003ff087819 */ /* 0x000fc40000011608 */
[----:B------:R-:W-:Y:S01]  /*1ff0*/  @!P5 IADD3.X R15, R165, R15, R10, P0, !PT ;  /* 0x0000000fa50fd210 */ /* 0x000fe200007fe40a */
[----:B------:R-:W-:Y:S01]  /*2000*/  IMAD.IADD R4, R4, 0x1, -R11 ;  /* 0x0000000104047824 */ /* 0x000fe200078e0a0b */
[----:B------:R-:W-:Y:S01]  /*2010*/  LOP3.LUT R8, R7, R8, RZ, 0x3c, !PT ;  /* 0x0000000807087212 */ /* 0x000fe200078e3cff */
[----:B------:R-:W-:Y:S01]  /*2020*/  @!P4 IMAD.MOV.U32 R7, RZ, RZ, c[0x0][0x1a0] ;  /* 0x00006800ff07c624 */ /* 0x000fe200078e00ff */
[----:B------:R-:W-:Y:S01]  /*2030*/  LOP3.LUT R77, R77, 0xfffffe00, RZ, 0xc0, !PT ;  /* 0xfffffe004d4d7812 */ /* 0x000fe200078ec0ff */
[----:B------:R-:W-:Y:S01]  /*2040*/  @!P3 IMAD.MOV.U32 R10, RZ, RZ, c[0x0][0x1a4] ;  /* 0x00006900ff0ab624 */ /* 0x000fe200078e00ff */
[----:B------:R-:W-:-:S04]  /*2050*/  DEPBAR.LE SB0, 0x0 ;  /* 0x000080000000791a */ /* 0x000fc80000000000 */
[----:B------:R-:W-:Y:S01]  /*2060*/  BAR.SYNC.DEFER_BLOCKING 0x0 ;  /* 0x0000000000007b1d */ /* 0x000fe20000010000 */
[C---:B------:R-:W-:Y:S02]  /*2070*/  IMAD R161, R9.reuse, 0x200, R8 ;  /* 0x0000020009a17824 */ /* 0x040fe400078e0208 */
[----:B------:R-:W-:Y:S02]  /*2080*/  IMAD.SHL.U32 R9, R9, 0x8, RZ ;  /* 0x0000000809097824 */ /* 0x000fe400078e00ff */
[----:B------:R-:W-:Y:S02]  /*2090*/  @!P4 IMAD.MOV.U32 R8, RZ, RZ, c[0x0][0x1a4] ;  /* 0x00006900ff08c624 */ /* 0x000fe400078e00ff */
[----:B------:R-:W-:Y:S02]  /*20a0*/  @!P3 IMAD R10, R10, 0x60, RZ ;  /* 0x000000600a0ab824 */ /* 0x000fe400078e02ff */
[----:B------:R-:W-:Y:S02]  /*20b0*/  IMAD.SHL.U32 R161, R161, 0x2, RZ ;  /* 0x00000002a1a17824 */ /* 0x000fe400078e00ff */
[----:B------:R-:W-:-:S02]  /*20c0*/  @!P3 IMAD.IADD R11, R13, 0x1, R10 ;  /* 0x000000010d0bb824 */ /* 0x000fc400078e020a */
[----:B------:R-:W-:Y:S01]  /*20d0*/  @!P3 IMAD.MOV.U32 R10, RZ, RZ, R12 ;  /* 0x000000ffff0ab224 */ /* 0x000fe200078e000c */
[----:B------:R-:W-:Y:S01]  /*20e0*/  IADD3 R159, R161, 0x4020, RZ ;  /* 0x00004020a19f7810 */ /* 0x000fe20007ffe0ff */
[----:B------:R-:W-:Y:S01]  /*20f0*/  IMAD.IADD R168, R76, 0x1, -R81 ;  /* 0x000000014ca87824 */ /* 0x000fe200078e0a51 */
[----:B------:R-:W-:Y:S04]  /*2100*/  @P1 STS.128 [R169+0x8000], RZ ;  /* 0x008000ffa9001388 */ /* 0x000fe80000000c00 */
[----:B------:R-:W-:Y:S04]  /*2110*/  @P1 STS.128 [R169+0xa000], RZ ;  /* 0x00a000ffa9001388 */ /* 0x000fe80000000c00 */
[----:B------:R-:W-:Y:S01]  /*2120*/  @!PT LDS RZ, [RZ] ;  /* 0x00000000fffff984 */ /* 0x000fe20000000800 */
[----:B------:R-:W-:Y:S01]  /*2130*/  @!PT LDS RZ, [RZ] ;  /* 0x00000000fffff984 */ /* 0x000fe20000000800 */
[----:B------:R-:W-:Y:S01]  /*2140*/  @!PT LDS RZ, [RZ] ;  /* 0x00000000fffff984 */ /* 0x000fe20000000800 */
[----:B------:R3:W-:Y:S04]  /*2150*/  @!P1 LDGSTS.E.BYPASS.LTC128B.128 [R169+0x8000], [R164.64] ;  /* 0x08000000a4a99fae */ /* 0x0007e8000b901d46 */
[----:B------:R3:W-:Y:S01]  /*2160*/  @!P1 LDGSTS.E.BYPASS.LTC128B.128 [R169+0xa000], [R164.64+0x80] ;  /* 0x0a000080a4a99fae */ /* 0x0007e2000b901d46 */
[C---:B------:R-:W-:Y:S01]  /*2170*/  R2P PR, R4.reuse, 0x6 ;  /* 0x0000000604007804 */ /* 0x040fe20000000000 */
[----:B------:R-:W-:Y:S01]  /*2180*/  IMAD.SHL.U32 R4, R4, 0x40, RZ ;  /* 0x0000004004047824 */ /* 0x000fe200078e00ff */
[----:B--2---:R-:W-:Y:S01]  /*2190*/  @!P4 LEA R16, P0, R7, R164, 0x6 ;  /* 0x000000a40710c211 */ /* 0x004fe200078030ff */
[----:B------:R-:W-:Y:S02]  /*21a0*/  @P5 STS.128 [R169+0x8800], RZ ;  /* 0x008800ffa9005388 */ /* 0x000fe40000000c00 */
[----:B------:R-:W-:-:S02]  /*21b0*/  SEL R5, R5, 0xffffffe0, !P2 ;  /* 0xffffffe005057807 */ /* 0x000fc40005000000 */
[----:B------:R-:W-:Y:S01]  /*21c0*/  LOP3.LUT R4, R4, 0x1c0, RZ, 0xc0, !PT ;  /* 0x000001c004047812 */ /* 0x000fe200078ec0ff */
[----:B------:R-:W-:Y:S01]  /*21d0*/  @P5 STS.128 [R169+0xa800], RZ ;  /* 0x00a800ffa9005388 */ /* 0x000fe20000000c00 */
[----:B------:R-:W-:Y:S01]  /*21e0*/  @!P4 LEA.HI.X R17, R7, R165, R8, 0x6, P0 ;  /* 0x000000a50711c211 */ /* 0x000fe200000f3408 */
[----:B------:R-:W-:Y:S01]  /*21f0*/  IMAD R7, R78, 0x400, R77 ;  /* 0x000004004e077824 */ /* 0x000fe200078e024d */
[----:B------:R-:W-:Y:S01]  /*2200*/  LOP3.LUT R9, R4, 0x8, R9, 0xf8, !PT ;  /* 0x0000000804097812 */ /* 0x000fe200078ef809 */
[----:B------:R-:W-:Y:S01]  /*2210*/  @!PT LDS RZ, [RZ] ;  /* 0x00000000fffff984 */ /* 0x000fe20000000800 */
[----:B------:R-:W-:Y:S01]  /*2220*/  @!PT LDS RZ, [RZ] ;  /* 0x00000000fffff984 */ /* 0x000fe20000000800 */
[----:B------:R-:W-:Y:S01]  /*2230*/  @!PT LDS RZ, [RZ] ;  /* 0x00000000fffff984 */ /* 0x000fe20000000800 */
[----:B------:R2:W-:Y:S01]  /*2240*/  @!P5 LDGSTS.E.BYPASS.LTC128B.128 [R169+0x8800], [R14.64] ;  /* 0x088000000ea9dfae */ /* 0x0005e2000b901d46 */
[----:B------:R-:W-:-:S03]  /*2250*/  SHF.R.U32.HI R4, RZ, 0x3, R4 ;  /* 0x00000003ff047819 */ /* 0x000fc60000011604 */
[----:B------:R2:W-:Y:S01]  /*2260*/  @!P5 LDGSTS.E.BYPASS.LTC128B.128 [R169+0xa800], [R14.64+0x80] ;  /* 0x0a8000800ea9dfae */ /* 0x0005e2000b901d46 */
[----:B------:R-:W-:-:S03]  /*2270*/  LOP3.LUT R4, R9, R4, RZ, 0x3c, !PT ;  /* 0x0000000409047212 */ /* 0x000fc600078e3cff */
[----:B------:R-:W-:Y:S02]  /*2280*/  @P4 STS.128 [R169+0x9000], RZ ;  /* 0x009000ffa9004388 */ /* 0x000fe40000000c00 */
[----:B------:R-:W-:Y:S02]  /*2290*/  IMAD.IADD R162, R4, 0x1, R7 ;  /* 0x0000000104a27824 */ /* 0x000fe400078e0207 */
[----:B------:R-:W-:Y:S01]  /*22a0*/  @P4 STS.128 [R169+0xb000], RZ ;  /* 0x00b000ffa9004388 */ /* 0x000fe20000000c00 */
[----:B------:R-:W-:Y:S02]  /*22b0*/  IMAD.MOV.U32 R7, RZ, RZ, 0x10 ;  /* 0x00000010ff077424 */ /* 0x000fe400078e00ff */
[----:B------:R-:W-:Y:S01]  /*22c0*/  IMAD.SHL.U32 R162, R162, 0x2, RZ ;  /* 0x00000002a2a27824 */ /* 0x000fe200078e00ff */
[----:B------:R-:W-:Y:S01]  /*22d0*/  @!PT LDS RZ, [RZ] ;  /* 0x00000000fffff984 */ /* 0x000fe20000000800 */
[----:B------:R-:W-:Y:S01]  /*22e0*/  @!PT LDS RZ, [RZ] ;  /* 0x00000000fffff984 */ /* 0x000fe20000000800 */
[----:B------:R-:W-:Y:S01]  /*22f0*/  @!PT LDS RZ, [RZ] ;  /* 0x00000000fffff984 */ /* 0x000fe20000000800 */
[----:B------:R1:W-:Y:S02]  /*2300*/  @!P4 LDGSTS.E.BYPASS.LTC128B.128 [R169+0x9000], [R16.64] ;  /* 0x0900000010a9cfae */ /* 0x0003e4000b901d46 */
[----:B------:R-:W-:Y:S01]  /*2310*/  SEL R7, R7, 0xfffffff0, !P1 ;  /* 0xfffffff007077807 */ /* 0x000fe20004800000 */
[----:B------:R-:W-:Y:S01]  /*2320*/  IMAD R158, R5, 0x2, R162 ;  /* 0x00000002059e7824 */ /* 0x000fe200078e02a2 */
[----:B------:R2:W-:Y:S01]  /*2330*/  @!P4 LDGSTS.E.BYPASS.LTC128B.128 [R169+0xb000], [R16.64+0x80] ;  /* 0x0b00008010a9cfae */ /* 0x0005e2000b901d46 */
[----:B------:R-:W-:-:S02]  /*2340*/  R2P PR, R0, 0x6 ;  /* 0x0000000600007804 */ /* 0x000fc40000000000 */
[----:B------:R-:W-:Y:S01]  /*2350*/  IADD3 R0, R161, 0x4000, RZ ;  /* 0x00004000a1007810 */ /* 0x000fe20007ffe0ff */
[----:B------:R-:W-:Y:S01]  /*2360*/  @P3 STS.128 [R169+0x9800], RZ ;  /* 0x009800ffa9003388 */ /* 0x000fe20000000c00 */
[----:B------:R-:W-:-:S03]  /*2370*/  IMAD R160, R7, 0x2, R162 ;  /* 0x0000000207a07824 */ /* 0x000fc600078e02a2 */
[----:B------:R-:W-:Y:S01]  /*2380*/  @P3 STS.128 [R169+0xb800], RZ ;  /* 0x00b800ffa9003388 */ /* 0x000fe20000000c00 */
[----:B------:R-:W-:-:S03]  /*2390*/  IMAD R157, R5, 0x2, R160 ;  /* 0x00000002059d7824 */ /* 0x000fc600078e02a0 */
[----:B------:R-:W-:Y:S01]  /*23a0*/  @!PT LDS RZ, [RZ] ;  /* 0x00000000fffff984 */ /* 0x000fe20000000800 */
[----:B------:R-:W-:Y:S01]  /*23b0*/  @!PT LDS RZ, [RZ] ;  /* 0x00000000fffff984 */ /* 0x000fe20000000800 */
[----:B------:R-:W-:Y:S01]  /*23c0*/  @!PT LDS RZ, [RZ] ;  /* 0x00000000fffff984 */ /* 0x000fe20000000800 */
[----:B------:R3:W-:Y:S02]  /*23d0*/  @!P3 LDGSTS.E.BYPASS.LTC128B.128 [R169+0x9800], [R10.64] ;  /* 0x098000000aa9bfae */ /* 0x0007e4000b901d46 */
[----:B------:R-:W-:Y:S01]  /*23e0*/  @P1 IADD3 R159, R0, -0x20, RZ ;  /* 0xffffffe0009f1810 */ /* 0x000fe20007ffe0ff */
[----:B------:R-:W-:Y:S01]  /*23f0*/  IMAD.MOV.U32 R0, RZ, RZ, 0x40 ;  /* 0x00000040ff007424 */ /* 0x000fe200078e00ff */
[----:B------:R3:W-:Y:S02]  /*2400*/  @!P3 LDGSTS.E.BYPASS.LTC128B.128 [R169+0xb800], [R10.64+0x80] ;  /* 0x0b8000800aa9bfae */ /* 0x0007e4000b901d46 */
[C---:B------:R-:W-:Y:S02]  /*2410*/  IADD3 R151, R159.reuse, 0x800, RZ ;  /* 0x000008009f977810 */ /* 0x040fe40007ffe0ff */
[----:B------:R-:W-:Y:S01]  /*2420*/  LDSM.16.M88.4 R44, [R162] ;  /* 0x00000000a22c783b */ /* 0x000fe20000000200 */
[----:B------:R-:W-:Y:S02]  /*2430*/  SEL R0, R0, 0xffffffc0, !P2 ;  /* 0xffffffc000007807 */ /* 0x000fe40005000000 */
[C---:B------:R-:W-:Y:S01]  /*2440*/  IADD3 R150, R159.reuse, 0x1000, RZ ;  /* 0x000010009f967810 */ /* 0x040fe20007ffe0ff */
[----:B-1----:R-:W4:Y:S01]  /*2450*/  LDSM.16.M88.4 R20, [R161+0x4000] ;  /* 0x00400000a114783b */ /* 0x002f220000000200 */
[----:B------:R-:W-:Y:S01]  /*2460*/  IADD3 R149, R159, 0x1800, RZ ;  /* 0x000018009f957810 */ /* 0x000fe20007ffe0ff */
[----:B------:R-:W-:Y:S01]  /*2470*/  IMAD.IADD R155, R161, 0x1, R0 ;  /* 0x00000001a19b7824 */ /* 0x000fe200078e0200 */
[C---:B------:R-:W-:Y:S01]  /*2480*/  IADD3 R147, R159.reuse, 0x2000, RZ ;  /* 0x000020009f937810 */ /* 0x040fe20007ffe0ff */
[----:B--2---:R-:W1:Y:S01]  /*2490*/  LDSM.16.M88.4 R12, [R161+0x4800] ;  /* 0x00480000a10c783b */ /* 0x004e620000000200 */
[----:B------:R-:W-:Y:S01]  /*24a0*/  IMAD.IADD R148, R0, 0x1, R159 ;  /* 0x0000000100947824 */ /* 0x000fe200078e029f */
[----:B------:R-:W-:Y:S01]  /*24b0*/  IADD3 R146, R159, 0x2800, RZ ;  /* 0x000028009f927810 */ /* 0x000fe20007ffe0ff */
[----:B------:R-:W-:Y:S01]  /*24c0*/  IMAD.IADD R0, R77, 0x1, R4 ;  /* 0x000000014d007824 */ /* 0x000fe200078e0204 */
[----:B------:R-:W3:Y:S01]  /*24d0*/  LDSM.16.M88.4 R68, [R161+0x5000] ;  /* 0x00500000a144783b */ /* 0x000ee20000000200 */
[----:B------:R-:W-:-:S02]  /*24e0*/  IADD3 R145, R159, 0x3000, RZ ;  /* 0x000030009f917810 */ /* 0x000fc40007ffe0ff */
[----:B------:R-:W-:Y:S01]  /*24f0*/  IADD3 R144, R159, 0x3800, RZ ;  /* 0x000038009f907810 */ /* 0x000fe20007ffe0ff */
[----:B------:R-:W2:Y:S04]  /*2500*/  LDSM.16.M88.4 R36, [R161+0x5800] ;  /* 0x00580000a124783b */ /* 0x000ea80000000200 */
[----:B------:R-:W-:Y:S04]  /*2510*/  LDSM.16.M88.4 R56, [R160] ;  /* 0x00000000a038783b */ /* 0x000fe80000000200 */
[----:B------:R-:W2:Y:S04]  /*2520*/  LDSM.16.M88.4 R32, [R159] ;  /* 0x000000009f20783b */ /* 0x000ea80000000200 */
[----:B------:R-:W2:Y:S04]  /*2530*/  LDSM.16.M88.4 R28, [R159+0x800] ;  /* 0x000800009f1c783b */ /* 0x000ea80000000200 */
[----:B------:R-:W2:Y:S04]  /*2540*/  LDSM.16.M88.4 R60, [R159+0x1000] ;  /* 0x001000009f3c783b */ /* 0x000ea80000000200 */
[----:B------:R-:W2:Y:S04]  /*2550*/  LDSM.16.M88.4 R52, [R159+0x1800] ;  /* 0x001800009f34783b */ /* 0x000ea80000000200 */
[----:B------:R-:W-:Y:S01]  /*2560*/  LDSM.16.M88.4 R40, [R158] ;  /* 0x000000009e28783b */ /* 0x000fe20000000200 */
[C---:B----4-:R-:W-:Y:S03]  /*2570*/  HMMA.16816.F32 R24, R44.reuse, R20, RZ ;  /* 0x000000142c18723c */ /* 0x050fe600000018ff */
[----:B------:R-:W-:Y:S04]  /*2580*/  LDSM.16.M88.4 R72, [R155+0x5800] ;  /* 0x005800009b48783b */ /* 0x000fe80000000200 */
[----:B------:R-:W-:Y:S01]  /*2590*/  LDSM.16.M88.4 R64, [R157] ;  /* 0x000000009d40783b */ /* 0x000fe20000000200 */
[C---:B-1----:R-:W-:Y:S03]  /*25a0*/  HMMA.16816.F32 R16, R44.reuse, R12, RZ ;  /* 0x0000000c2c10723c */ /* 0x042fe600000018ff */
[----:B------:R-:W0:Y:S05]  /*25b0*/  LDGDEPBAR ;  /* 0x00000000000079af */ /* 0x000e2a0000000000 */
[C---:B------:R-:W-:Y:S08]  /*25c0*/  HMMA.16816.F32 R20, R44.reuse, R22, RZ ;  /* 0x000000162c14723c */ /* 0x040ff000000018ff */
[C---:B------:R-:W-:Y:S08]  /*25d0*/  HMMA.16816.F32 R12, R44.reuse, R14, RZ ;  /* 0x0000000e2c0c723c */ /* 0x040ff000000018ff */
[C---:B---3--:R-:W-:Y:S08]  /*25e0*/  HMMA.16816.F32 R8, R44.reuse, R68, RZ ;  /* 0x000000442c08723c */ /* 0x048ff000000018ff */
[C---:B------:R-:W-:Y:S08]  /*25f0*/  HMMA.16816.F32 R68, R44.reuse, R70, RZ ;  /* 0x000000462c44723c */ /* 0x040ff000000018ff */
[C---:B--2---:R-:W-:Y:S08]  /*2600*/  HMMA.16816.F32 R48, R44.reuse, R36, RZ ;  /* 0x000000242c30723c */ /* 0x044ff000000018ff */
[----:B------:R-:W-:Y:S01]  /*2610*/  HMMA.16816.F32 R44, R44, R38, RZ ;  /* 0x000000262c2c723c */ /* 0x000fe200000018ff */
[----:B------:R-:W1:Y:S07]  /*2620*/  LDSM.16.M88.4 R36, [R155+0x4000] ;  /* 0x004000009b24783b */ /* 0x000e6e0000000200 */
        /* <DEDUP_REMOVED lines=8> */
[----:B------:R-:W4:Y:S07]  /*26b0*/  LDSM.16.M88.4 R60, [R148] ;  /* 0x00000000943c783b */ /* 0x000f2e0000000200 */
[C---:B------:R-:W-:Y:S08]  /*26c0*/  HMMA.16816.F32 R48, R56.reuse, R52, R48 ;  /* 0x000000343830723c */ /* 0x040ff00000001830 */
[----:B------:R-:W-:Y:S01]  /*26d0*/  HMMA.16816.F32 R52, R56, R54, R44 ;  /* 0x000000363834723c */ /* 0x000fe2000000182c */
[----:B------:R-:W4:Y:S04]  /*26e0*/  LDSM.16.M88.4 R56, [R148+0x1000] ;  /* 0x001000009438783b */ /* 0x000f280000000200 */
[----:B------:R-:W4:Y:S03]  /*26f0*/  LDSM.16.M88.4 R44, [R148+0x800] ;  /* 0x00080000942c783b */ /* 0x000f260000000200 */
[C---:B-1----:R-:W-:Y:S08]  /*2700*/  HMMA.16816.F32 R24, R40.reuse, R36, R24 ;  /* 0x000000242818723c */ /* 0x042ff00000001818 */
        /* <DEDUP_REMOVED lines=11> */
[----:B------:R-:W1:Y:S03]  /*27c0*/  LDSM.16.M88.4 R72, [R161+0x7000] ;  /* 0x00700000a148783b */ /* 0x000e660000000200 */
[C---:B----4-:R-:W-:Y:S08]  /*27d0*/  HMMA.16816.F32 R24, R64.reuse, R60, R24 ;  /* 0x0000003c4018723c */ /* 0x050ff00000001818 */
[C---:B------:R-:W-:Y:S01]  /*27e0*/  HMMA.16816.F32 R20, R64.reuse, R62, R20 ;  /* 0x0000003e4014723c */ /* 0x040fe20000001814 */
[----:B------:R-:W4:Y:S07]  /*27f0*/  LDSM.16.M88.4 R60, [R161+0x7800] ;  /* 0x00780000a13c783b */ /* 0x000f2e0000000200 */
[C---:B------:R-:W-:Y:S08]  /*2800*/  HMMA.16816.F32 R8, R64.reuse, R56, R8 ;  /* 0x000000384008723c */ /* 0x040ff00000001808 */
[C---:B------:R-:W-:Y:S08]  /*2810*/  HMMA.16816.F32 R68, R64.reuse, R58, R68 ;  /* 0x0000003a4044723c */ /* 0x040ff00000001844 */
[C---:B------:R-:W-:Y:S08]  /*2820*/  HMMA.16816.F32 R16, R64.reuse, R44, R16 ;  /* 0x0000002c4010723c */ /* 0x040ff00000001810 */
[C---:B------:R-:W-:Y:S01]  /*2830*/  HMMA.16816.F32 R12, R64.reuse, R46, R12 ;  /* 0x0000002e400c723c */ /* 0x040fe2000000180c */
[----:B------:R-:W-:Y:S07]  /*2840*/  LDSM.16.M88.4 R44, [R159+0x2000] ;  /* 0x002000009f2c783b */ /* 0x000fee0000000200 */
[C---:B-1----:R-:W-:Y:S01]  /*2850*/  HMMA.16816.F32 R56, R64.reuse, R36, R48 ;  /* 0x000000244038723c */ /* 0x042fe20000001830 */
[----:B------:R-:W1:Y:S07]  /*2860*/  LDSM.16.M88.4 R48, [R160+0x2000] ;  /* 0x00200000a030783b */ /* 0x000e6e0000000200 */
        /* <DEDUP_REMOVED lines=8> */
[----:B------:R-:W-:Y:S07]  /*28f0*/  LDSM.16.M88.4 R40, [R155+0x6000] ;  /* 0x006000009b28783b */ /* 0x000fee0000000200 */
[C---:B------:R-:W-:Y:S08]  /*2900*/  HMMA.16816.F32 R8, R32.reuse, R72, R8 ;  /* 0x000000482008723c */ /* 0x040ff00000001808 */
[C---:B------:R-:W-:Y:S08]  /*2910*/  HMMA.16816.F32 R68, R32.reuse, R74, R68 ;  /* 0x0000004a2044723c */ /* 0x040ff00000001844 */
[C---:B----4-:R-:W-:Y:S08]  /*2920*/  HMMA.16816.F32 R56, R32.reuse, R60, R56 ;  /* 0x0000003c2038723c */ /* 0x050ff00000001838 */
[----:B------:R-:W-:Y:S01]  /*2930*/  HMMA.16816.F32 R52, R32, R62, R52 ;  /* 0x0000003e2034723c */ /* 0x000fe20000001834 */
[----:B------:R-:W3:Y:S04]  /*2940*/  LDSM.16.M88.4 R32, [R158+0x2000] ;  /* 0x002000009e20783b */ /* 0x000ee80000000200 */
[----:B------:R-:W4:Y:S03]  /*2950*/  LDSM.16.M88.4 R60, [R159+0x3800] ;  /* 0x003800009f3c783b */ /* 0x000f260000000200 */
[C---:B-1----:R-:W-:Y:S08]  /*2960*/  HMMA.16816.F32 R24, R48.reuse, R44, R24 ;  /* 0x0000002c3018723c */ /* 0x042ff00000001818 */
[C---:B------:R-:W-:Y:S01]  /*2970*/  HMMA.16816.F32 R20, R48.reuse, R46, R20 ;  /* 0x0000002e3014723c */ /* 0x040fe20000001814 */
[----:B------:R-:W1:Y:S07]  /*2980*/  LDSM.16.M88.4 R44, [R155+0x7000] ;  /* 0x007000009b2c783b */ /* 0x000e6e0000000200 */
[C---:B--2---:R-:W-:Y:S08]  /*2990*/  HMMA.16816.F32 R16, R48.reuse, R28, R16 ;  /* 0x0000001c3010723c */ /* 0x044ff00000001810 */
[C---:B------:R-:W-:Y:S08]  /*29a0*/  HMMA.16816.F32 R8, R48.reuse, R36, R8 ;  /* 0x000000243008723c */ /* 0x040ff00000001808 */
[C---:B------:R-:W-:Y:S08]  /*29b0*/  HMMA.16816.F32 R68, R48.reuse, R38, R68 ;  /* 0x000000263044723c */ /* 0x040ff00000001844 */
[----:B------:R-:W-:Y:S01]  /*29c0*/  HMMA.16816.F32 R12, R48, R30, R12 ;  /* 0x0000001e300c723c */ /* 0x000fe2000000180c */
[----:B------:R-:W-:Y:S07]  /*29d0*/  LDSM.16.M88.4 R28, [R148+0x2000] ;  /* 0x00200000941c783b */ /* 0x000fee0000000200 */
[C---:B---3--:R-:W-:Y:S01]  /*29e0*/  HMMA.16816.F32 R36, R32.reuse, R64, R16 ;  /* 0x000000402024723c */ /* 0x048fe20000001810 */
[----:B------:R-:W2:Y:S07]  /*29f0*/  LDSM.16.M88.4 R16, [R157+0x2000] ;  /* 0x002000009d10783b */ /* 0x000eae0000000200 */
[----:B------:R-:W-:Y:S08]  /*2a00*/  HMMA.16816.F32 R24, R32, R40, R24 ;  /* 0x000000282018723c */ /* 0x000ff00000001818 */
[C---:B----4-:R-:W-:Y:S07]  /*2a10*/  HMMA.16816.F32 R56, R48.reuse, R60, R56 ;  /* 0x0000003c3038723c */ /* 0x050fee0000001838 */
[----:B------:R-:W-:Y:S01]  /*2a20*/  IMAD R61, R78, 0x10, R80 ;  /* 0x000000104e3d7824 */ /* 0x000fe200078e0250 */
[----:B------:R-:W-:Y:S01]  /*2a30*/  HMMA.16816.F32 R52, R48, R62, R52 ;  /* 0x0000003e3034723c */ /* 0x000fe20000001834 */
[----:B------:R-:W-:Y:S07]  /*2a40*/  LDSM.16.M88.4 R48, [R148+0x2800] ;  /* 0x002800009430783b */ /* 0x000fee0000000200 */
[C---:B------:R-:W-:Y:S01]  /*2a50*/  HMMA.16816.F32 R40, R32.reuse, R42, R20 ;  /* 0x0000002a2028723c */ /* 0x040fe20000001814 */
[----:B------:R-:W3:Y:S07]  /*2a60*/  LDSM.16.M88.4 R20, [R155+0x7800] ;  /* 0x007800009b14783b */ /* 0x000eee0000000200 */
[C---:B-1----:R-:W-:Y:S07]  /*2a70*/  HMMA.16816.F32 R8, R32.reuse, R44, R8 ;  /* 0x0000002c2008723c */ /* 0x042fee0000001808 */
[----:B------:R-:W-:Y:S01]  /*2a80*/  SHF.R.S32.HI R45, RZ, 0x1f, R168 ;  /* 0x0000001fff2d7819 */ /* 0x000fe200000114a8 */
[----:B------:R-:W-:Y:S03]  /*2a90*/  HMMA.16816.F32 R68, R32, R46, R68 ;  /* 0x0000002e2044723c */ /* 0x000fe60000001844 */
[----:B------:R-:W-:-:S02]  /*2aa0*/  LEA.HI R168, R45, R168, RZ, 0x2 ;  /* 0x000000a82da87211 */ /* 0x000fc400078f10ff */
[----:B------:R-:W1:Y:S02]  /*2ab0*/  LDSM.16.M88.4 R44, [R148+0x3000] ;  /* 0x00300000942c783b */ /* 0x000e640000000200 */
[----:B------:R-:W-:Y:S01]  /*2ac0*/  SHF.R.S32.HI R168, RZ, 0x2, R168 ;  /* 0x00000002ffa87819 */ /* 0x000fe200000114a8 */
[----:B------:R-:W-:Y:S03]  /*2ad0*/  HMMA.16816.F32 R12, R32, R66, R12 ;  /* 0x00000042200c723c */ /* 0x000fe6000000180c */
[----:B------:R-:W-:-:S04]  /*2ae0*/  IADD3 R61, R61, 0x1, R168 ;  /* 0x000000013d3d7810 */ /* 0x000fc80007ffe0a8 */
[----:B------:R-:W-:Y:S01]  /*2af0*/  IADD3 R61, R6, R61, -R79 ;  /* 0x0000003d063d7210 */ /* 0x000fe20007ffe84f */
[----:B--2---:R-:W-:Y:S03]  /*2b00*/  HMMA.16816.F32 R40, R16, R30, R40 ;  /* 0x0000001e1028723c */ /* 0x004fe60000001828 */
[----:B------:R-:W-:Y:S02]  /*2b10*/  IADD3 R181, R61, c[0x0][0x2e8], RZ ;  /* 0x0000ba003db57a10 */ /* 0x000fe40007ffe0ff */
[----:B------:R-:W2:Y:S01]  /*2b20*/  LDSM.16.M88.4 R60, [R148+0x3800] ;  /* 0x00380000943c783b */ /* 0x000ea20000000200 */
[----:B------:R-:W-:-:S04]  /*2b30*/  DEPBAR.LE SB0, 0x0 ;  /* 0x000080000000791a */ /* 0x000fc80000000000 */
[----:B---3--:R-:W-:Y:S07]  /*2b40*/  HMMA.16816.F32 R56, R32, R20, R56 ;  /* 0x000000142038723c */ /* 0x008fee0000001838 */
[C---:B------:R-:W-:Y:S01]  /*2b50*/  IADD3 R21, R181.reuse, 0x8, RZ ;  /* 0x00000008b5157810 */ /* 0x040fe20007ffe0ff */
[----:B------:R-:W-:Y:S01]  /*2b60*/  HMMA.16816.F32 R36, R16, R48, R36 ;  /* 0x000000301024723c */ /* 0x000fe20000001824 */
[-C--:B------:R-:W-:Y:S02]  /*2b70*/  IMNMX R181, R181, R6.reuse, PT ;  /* 0x00000006b5b57217 */ /* 0x080fe40003800200 */
[----:B------:R-:W-:-:S04]  /*2b80*/  IMNMX R180, R21, R6, PT ;  /* 0x0000000615b47217 */ /* 0x000fc80003800200 */
[----:B------:R-:W-:Y:S01]  /*2b90*/  IMAD.IADD R48, R3, 0x1, R182 ;  /* 0x0000000103307824 */ /* 0x000fe200078e02b6 */
[C---:B------:R-:W-:Y:S04]  /*2ba0*/  HMMA.16816.F32 R12, R16.reuse, R50, R12 ;  /* 0x00000032100c723c */ /* 0x040fe8000000180c */
[C---:B------:R-:W-:Y:S02]  /*2bb0*/  IADD3 R6, R48.reuse, 0x1, RZ ;  /* 0x0000000130067810 */ /* 0x040fe40007ffe0ff */
[C---:B------:R-:W-:Y:S02]  /*2bc0*/  IADD3 R20, R48.reuse, 0x8, RZ ;  /* 0x0000000830147810 */ /* 0x040fe40007ffe0ff */
[----:B-1----:R-:W-:Y:S01]  /*2bd0*/  HMMA.16816.F32 R8, R16, R44, R8 ;  /* 0x0000002c1008723c */ /* 0x002fe20000001808 */
[----:B------:R-:W-:-:S02]  /*2be0*/  IADD3 R4, R48, 0x9, RZ ;  /* 0x0000000930047810 */ /* 0x000fc40007ffe0ff */
[CC--:B------:R-:W-:Y:S02]  /*2bf0*/  ISETP.GE.AND P1, PT, R6.reuse, R181.reuse, PT ;  /* 0x000000b50600720c */ /* 0x0c0fe40003f26270 */
[-C--:B------:R-:W-:Y:S02]  /*2c00*/  ISETP.GE.AND P3, PT, R6, R180.reuse, PT ;  /* 0x000000b40600720c */ /* 0x080fe40003f66270 */
[CC--:B------:R-:W-:Y:S01]  /*2c10*/  ISETP.GE.AND P5, PT, R20.reuse, R181.reuse, PT ;  /* 0x000000b51400720c */ /* 0x0c0fe20003fa6270 */
[----:B------:R-:W-:Y:S01]  /*2c20*/  HMMA.16816.F32 R52, R32, R22, R52 ;  /* 0x000000162034723c */ /* 0x000fe20000001834 */
[----:B------:R-:W-:Y:S02]  /*2c30*/  ISETP.GE.AND P2, PT, R20, R180, PT ;  /* 0x000000b41400720c */ /* 0x000fe40003f46270 */
[----:B------:R-:W-:Y:S02]  /*2c40*/  IADD3 R6, R48, 0x10, RZ ;  /* 0x0000001030067810 */ /* 0x000fe40007ffe0ff */
[----:B------:R-:W-:-:S02]  /*2c50*/  ISETP.GE.AND P4, PT, R4, R181, PT ;  /* 0x000000b50400720c */ /* 0x000fc40003f86270 */
[-C--:B------:R-:W-:Y:S01]  /*2c60*/  ISETP.GE.AND P0, PT, R4, R180.reuse, PT ;  /* 0x000000b40400720c */ /* 0x080fe20003f06270 */
[C---:B------:R-:W-:Y:S01]  /*2c70*/  HMMA.16816.F32 R68, R16.reuse, R46, R68 ;  /* 0x0000002e1044723c */ /* 0x040fe20000001844 */
[----:B------:R-:W-:Y:S02]  /*2c80*/  FSEL R49, R40, -INF , !P5 ;  /* 0xff80000028317808 */ /* 0x000fe40006800000 */
[----:B------:R-:W-:Y:S02]  /*2c90*/  FSEL R42, R42, -INF , !P2 ;  /* 0xff8000002a2a7808 */ /* 0x000fe40005000000 */
[----:B------:R-:W-:Y:S02]  /*2ca0*/  IADD3 R20, R48, 0x11, RZ ;  /* 0x0000001130147810 */ /* 0x000fe40007ffe0ff */
[C---:B------:R-:W-:Y:S01]  /*2cb0*/  ISETP.GE.AND P5, PT, R6.reuse, R181, PT ;  /* 0x000000b50600720c */ /* 0x040fe20003fa6270 */
[----:B--2---:R-:W-:Y:S01]  /*2cc0*/  HMMA.16816.F32 R56, R16, R60, R56 ;  /* 0x0000003c1038723c */ /* 0x004fe20000001838 */
[----:B------:R-:W-:-:S02]  /*2cd0*/  ISETP.GE.AND P2, PT, R6, R180, PT ;  /* 0x000000b40600720c */ /* 0x000fc40003f46270 */
[----:B------:R-:W-:Y:S02]  /*2ce0*/  IADD3 R6, R48, 0x18, RZ ;  /* 0x0000001830067810 */ /* 0x000fe40007ffe0ff */
[----:B------:R-:W-:Y:S02]  /*2cf0*/  FSEL R41, R41, -INF , !P4 ;  /* 0xff80000029297808 */ /* 0x000fe40006000000 */
[----:B------:R-:W-:Y:S01]  /*2d00*/  FSEL R4, R43, -INF , !P0 ;  /* 0xff8000002b047808 */ /* 0x000fe20004000000 */
[----:B------:R-:W-:Y:S01]  /*2d10*/  HMMA.16816.F32 R24, R16, R28, R24 ;  /* 0x0000001c1018723c */ /* 0x000fe20000001818 */
[C---:B------:R-:W-:Y:S02]  /*2d20*/  ISETP.GE.AND P4, PT, R20.reuse, R181, PT ;  /* 0x000000b51400720c */ /* 0x040fe40003f86270 */
[----:B------:R-:W-:Y:S02]  /*2d30*/  ISETP.GE.AND P0, PT, R20, R180, PT ;  /* 0x000000b41400720c */ /* 0x000fe40003f06270 */
[----:B------:R-:W-:-:S02]  /*2d40*/  FSEL R23, R36, -INF , !P5 ;  /* 0xff80000024177808 */ /* 0x000fc40006800000 */
[----:B------:R-:W-:Y:S01]  /*2d50*/  FSEL R22, R38, -INF , !P2 ;  /* 0xff80000026167808 */ /* 0x000fe20005000000 */
[----:B------:R-:W-:Y:S01]  /*2d60*/  HMMA.16816.F32 R52, R16, R62, R52 ;  /* 0x0000003e1034723c */ /* 0x000fe20000001834 */
[----:B------:R-:W-:Y:S01]  /*2d70*/  IADD3 R21, R48, 0x19, RZ ;  /* 0x0000001930157810 */ /* 0x000fe20007ffe0ff */
[----:B------:R-:W-:Y:S01]  /*2d80*/  BAR.SYNC.DEFER_BLOCKING 0x0 ;  /* 0x0000000000007b1d */ /* 0x000fe20000010000 */
[C---:B------:R-:W-:Y:S02]  /*2d90*/  ISETP.GE.AND P5, PT, R6.reuse, R181, PT ;  /* 0x000000b50600720c */ /* 0x040fe40003fa6270 */
[----:B------:R-:W-:Y:S02]  /*2da0*/  ISETP.GE.AND P2, PT, R6, R180, PT ;  /* 0x000000b40600720c */ /* 0x000fe40003f46270 */
[----:B------:R-:W-:Y:S02]  /*2db0*/  IADD3 R6, R48, 0x20, RZ ;  /* 0x0000002030067810 */ /* 0x000fe40007ffe0ff */
[----:B------:R-:W-:-:S02]  /*2dc0*/  FSEL R65, R37, -INF , !P4 ;  /* 0xff80000025417808 */ /* 0x000fc40006000000 */
[----:B------:R-:W-:Y:S02]  /*2dd0*/  FSEL R20, R39, -INF , !P0 ;  /* 0xff80000027147808 */ /* 0x000fe40004000000 */
[CC--:B------:R-:W-:Y:S02]  /*2de0*/  ISETP.GE.AND P4, PT, R21.reuse, R181.reuse, PT ;  /* 0x000000b51500720c */ /* 0x0c0fe40003f86270 */
[----:B------:R-:W-:Y:S02]  /*2df0*/  ISETP.GE.AND P0, PT, R21, R180, PT ;  /* 0x000000b41500720c */ /* 0x000fe40003f06270 */
        /* <DEDUP_REMOVED lines=8> */
[----:B------:R-:W-:-:S02]  /*2e80*/  IADD3 R8, R48, 0x29, RZ ;  /* 0x0000002930087810 */ /* 0x000fc40007ffe0ff */
[----:B------:R-:W-:Y:S02]  /*2e90*/  FSEL R35, R9, -INF , !P4 ;  /* 0xff80000009237808 */ /* 0x000fe40006000000 */
[----:B------:R-:W-:Y:S02]  /*2ea0*/  FSEL R128, R11, -INF , !P0 ;  /* 0xff8000000b807808 */ /* 0x000fe40004000000 */
[----:B------:R-:W-:Y:S02]  /*2eb0*/  FSEL R14, R14, -INF , !P2 ;  /* 0xff8000000e0e7808 */ /* 0x000fe40005000000 */
[C---:B------:R-:W-:Y:S02]  /*2ec0*/  ISETP.GE.AND P4, PT, R8.reuse, R181, PT ;  /* 0x000000b50800720c */ /* 0x040fe40003f86270 */
[-C--:B------:R-:W-:Y:S02]  /*2ed0*/  ISETP.GE.AND P0, PT, R8, R180.reuse, PT ;  /* 0x000000b40800720c */ /* 0x080fe40003f06270 */
[----:B------:R-:W-:-:S02]  /*2ee0*/  ISETP.GE.AND P2, PT, R6, R180, PT ;  /* 0x000000b40600720c */ /* 0x000fc40003f46270 */
[C---:B------:R-:W-:Y:S02]  /*2ef0*/  IADD3 R8, R48.reuse, 0x31, RZ ;  /* 0x0000003130087810 */ /* 0x040fe40007ffe0ff */
[----:B------:R-:W-:Y:S02]  /*2f00*/  IADD3 R6, R48, 0x28, RZ ;  /* 0x0000002830067810 */ /* 0x000fe40007ffe0ff */
[----:B------:R-:W-:Y:S02]  /*2f10*/  FSEL R140, R71, -INF , !P0 ;  /* 0xff800000478c7808 */ /* 0x000fe40004000000 */
[----:B------:R-:W-:Y:S02]  /*2f20*/  FSEL R30, R10, -INF , !P2 ;  /* 0xff8000000a1e7808 */ /* 0x000fe40005000000 */
[----:B------:R-:W-:Y:S02]  /*2f30*/  ISETP.GE.AND P0, PT, R8, R180, PT ;  /* 0x000000b40800720c */ /* 0x000fe40003f06270 */
[----:B------:R-:W-:-:S02]  /*2f40*/  ISETP.GE.AND P5, PT, R6, R181, PT ;  /* 0x000000b50600720c */ /* 0x000fc40003fa6270 */
[----:B------:R-:W-:Y:S02]  /*2f50*/  ISETP.GE.AND P2, PT, R6, R180, PT ;  /* 0x000000b40600720c */ /* 0x000fe40003f46270 */
[----:B------:R-:W-:Y:S02]  /*2f60*/  IADD3 R6, R48, 0x30, RZ ;  /* 0x0000003030067810 */ /* 0x000fe40007ffe0ff */
[----:B------:R-:W-:Y:S02]  /*2f70*/  FSEL R134, R59, -INF , !P0 ;  /* 0xff8000003b867808 */ /* 0x000fe40004000000 */
[----:B------:R-:W-:Y:S02]  /*2f80*/  FSEL R29, R68, -INF , !P5 ;  /* 0xff800000441d7808 */ /* 0x000fe40006800000 */
[----:B------:R-:W-:Y:S02]  /*2f90*/  FSEL R130, R70, -INF , !P2 ;  /* 0xff80000046827808 */ /* 0x000fe40005000000 */
[----:B------:R-:W-:-:S02]  /*2fa0*/  ISETP.GT.AND P0, PT, R171, 0x1, PT ;  /* 0x00000001ab00780c */ /* 0x000fc40003f04270 */
[CC--:B------:R-:W-:Y:S02]  /*2fb0*/  ISETP.GE.AND P5, PT, R6.reuse, R181.reuse, PT ;  /* 0x000000b50600720c */ /* 0x0c0fe40003fa6270 */
[----:B------:R-:W-:Y:S02]  /*2fc0*/  ISETP.GE.AND P2, PT, R6, R180, PT ;  /* 0x000000b40600720c */ /* 0x000fe40003f46270 */
[----:B------:R-:W-:Y:S02]  /*2fd0*/  IADD3 R6, R48, 0x38, RZ ;  /* 0x0000003830067810 */ /* 0x000fe40007ffe0ff */
[----:B------:R-:W-:Y:S02]  /*2fe0*/  FSEL R139, R56, -INF , !P5 ;  /* 0xff800000388b7808 */ /* 0x000fe40006800000 */
[----:B------:R-:W-:Y:S02]  /*2ff0*/  FSEL R136, R58, -INF , !P2 ;  /* 0xff8000003a887808 */ /* 0x000fe40005000000 */
[----:B------:R-:W-:-:S02]  /*3000*/  ISETP.GE.AND P5, PT, R6, R181, PT ;  /* 0x000000b50600720c */ /* 0x000fc40003fa6270 */
[----:B------:R-:W-:Y:S02]  /*3010*/  ISETP.GE.AND P2, PT, R6, R180, PT ;  /* 0x000000b40600720c */ /* 0x000fe40003f46270 */
[----:B------:R-:W-:Y:S02]  /*3020*/  FSEL R31, R69, -INF , !P4 ;  /* 0xff800000451f7808 */ /* 0x000fe40006000000 */
[----:B------:R-:W-:Y:S02]  /*3030*/  FSEL R25, R25, -INF , !P1 ;  /* 0xff80000019197808 */ /* 0x000fe40004800000 */
[----:B------:R-:W-:Y:S02]  /*3040*/  FSEL R6, R27, -INF , !P3 ;  /* 0xff8000001b067808 */ /* 0x000fe40005800000 */
[-C--:B------:R-:W-:Y:S02]  /*3050*/  ISETP.GE.AND P4, PT, R8, R181.reuse, PT ;  /* 0x000000b50800720c */ /* 0x080fe40003f86270 */
[----:B------:R-:W-:-:S02]  /*3060*/  ISETP.GE.AND P1, PT, R48, R181, PT ;  /* 0x000000b53000720c */ /* 0x000fc40003f26270 */
[C---:B------:R-:W-:Y:S02]  /*3070*/  ISETP.GE.AND P3, PT, R48.reuse, R180, PT ;  /* 0x000000b43000720c */ /* 0x040fe40003f66270 */
[----:B------:R-:W-:Y:S02]  /*3080*/  IADD3 R48, R48, 0x39, RZ ;  /* 0x0000003930307810 */ /* 0x000fe40007ffe0ff */
[----:B------:R-:W-:Y:S02]  /*3090*/  FSEL R137, R57, -INF , !P4 ;  /* 0xff80000039897808 */ /* 0x000fe40006000000 */
[----:B------:R-:W-:Y:S02]  /*30a0*/  FSEL R24, R24, -INF , !P1 ;  /* 0xff80000018187808 */ /* 0x000fe40004800000 */
[----:B------:R-:W-:Y:S02]  /*30b0*/  FSEL R26, R26, -INF , !P3 ;  /* 0xff8000001a1a7808 */ /* 0x000fe40005800000 */
[----:B------:R-:W-:-:S02]  /*30c0*/  ISETP.GE.AND P4, PT, R48, R181, PT ;  /* 0x000000b53000720c */ /* 0x000fc40003f86270 */
[----:B------:R-:W-:Y:S02]  /*30d0*/  ISETP.GE.AND P1, PT, R48, R180, PT ;  /* 0x000000b43000720c */ /* 0x000fe40003f26270 */
[----:B------:R-:W-:Y:S02]  /*30e0*/  @!P0 LEA R174, P3, R102, c[0x0][0x168], 0x1 ;  /* 0x00005a0066ae8a11 */ /* 0x000fe400078608ff */
[----:B------:R-:W-:Y:S02]  /*30f0*/  FSEL R135, R52, -INF , !P5 ;  /* 0xff80000034877808 */ /* 0x000fe40006800000 */
[----:B------:R-:W-:Y:S02]  /*3100*/  FSEL R132, R54, -INF , !P2 ;  /* 0xff80000036847808 */ /* 0x000fe40005000000 */
[----:B------:R-:W-:Y:S02]  /*3110*/  FSEL R133, R53, -INF , !P4 ;  /* 0xff80000035857808 */ /* 0x000fe40006000000 */
[----:B------:R-:W-:-:S02]  /*3120*/  FSEL R126, R55, -INF , !P1 ;  /* 0xff800000377e7808 */ /* 0x000fc40004800000 */
[----:B------:R-:W-:Y:S01]  /*3130*/  @!P0 LEA.HI.X R175, R102, c[0x0][0x16c], R103, 0x1, P3 ;  /* 0x00005b0066af8a11 */ /* 0x000fe200018f0c67 */
        /* <DEDUP_REMOVED lines=59> */
.L_x_6479:
[----:B------:R-:W-:-:S04]  /*34f0*/  LEA R3, -R2, RZ, 0x6 ;  /* 0x000000ff02037211 */ /* 0x000fc800078e31ff */
[----:B------:R-:W-:Y:S02]  /*3500*/  SHF.R.S32.HI R8, RZ, 0x1f, R3 ;  /* 0x0000001fff087819 */ /* 0x000fe40000011403 */
.L_x_6480:
        /* <DEDUP_REMOVED lines=10> */
[----:B------:R-:W-:Y:S01]  /*35b0*/  IADD3 R18, P0, R10, R3, RZ ;  /* 0x000000030a127210 */ /* 0x000fe20007f1e0ff */
        /* <DEDUP_REMOVED lines=13> */
[----:B------:R-:W0:Y:S02]  /*3690*/  LDGDEPBAR ;  /* 0x00000000000079af */ /* 0x000e240000000000 */
.L_x_6478:
        /* <DEDUP_REMOVED lines=58> */
[--C-:B------:R-:W-:Y:S01]  /*3a40*/  FFMA.FTZ R115, R25, c[0x0][0x23c], -R138.reuse ;  /* 0x00008f0019737a23 */ /* 0x100fe2000001088a */
[----:B------:R-:W-:Y:S01]  /*3a50*/  ISETP.GE.AND P0, PT, R171, 0x2, PT ;  /* 0x00000002ab00780c */ /* 0x000fe20003f06270 */
[--C-:B------:R-:W-:Y:S02]  /*3a60*/  FFMA.FTZ R114, R49, c[0x0][0x23c], -R138.reuse ;  /* 0x00008f0031727a23 */ /* 0x100fe4000001088a */
[----:B------:R-:W-:Y:S01]  /*3a70*/  FFMA.FTZ R111, R41, c[0x0][0x23c], -R138 ;  /* 0x00008f00296f7a23 */ /* 0x000fe2000001088a */
[----:B------:R-:W-:Y:S01]  /*3a80*/  MUFU.EX2 R116, R116 ;  /* 0x0000007400747308 */ /* 0x000fe20000000800 */
[--C-:B------:R-:W-:Y:S02]  /*3a90*/  FFMA.FTZ R119, R26, c[0x0][0x23c], -R129.reuse ;  /* 0x00008f001a777a23 */ /* 0x100fe40000010881 */
[--C-:B------:R-:W-:Y:S01]  /*3aa0*/  FFMA.FTZ R120, R6, c[0x0][0x23c], -R129.reuse ;  /* 0x00008f0006787a23 */ /* 0x100fe20000010881 */
[----:B------:R-:W-:Y:S01]  /*3ab0*/  LDSM.16.MT88.4 R24, [R156+0x8800] ;  /* 0x008800009c18783b */ /* 0x000fe20000004200 */
[----:B------:R-:W-:-:S02]  /*3ac0*/  FFMA.FTZ R121, R42, c[0x0][0x23c], -R129 ;  /* 0x00008f002a797a23 */ /* 0x000fc40000010881 */
[--C-:B------:R-:W-:Y:S01]  /*3ad0*/  FFMA.FTZ R112, R4, c[0x0][0x23c], -R129.reuse ;  /* 0x00008f0004707a23 */ /* 0x100fe20000010881 */
[----:B------:R-:W1:Y:S01]  /*3ae0*/  MUFU.EX2 R115, R115 ;  /* 0x0000007300737308 */ /* 0x000e620000000800 */
[----:B------:R-:W2:Y:S01]  /*3af0*/  LDSM.16.MT88.4 R4, [R152+0xa000] ;  /* 0x00a000009804783b */ /* 0x000ea20000004200 */
[--C-:B------:R-:W-:Y:S02]  /*3b00*/  FFMA.FTZ R0, R13, c[0x0][0x23c], -R138.reuse ;  /* 0x00008f000d007a23 */ /* 0x100fe4000001088a */
[--C-:B------:R-:W-:Y:S02]  /*3b10*/  FFMA.FTZ R118, R14, c[0x0][0x23c], -R129.reuse ;  /* 0x00008f000e767a23 */ /* 0x100fe40000010881 */
[----:B------:R-:W-:Y:S02]  /*3b20*/  FFMA.FTZ R105, R12, c[0x0][0x23c], -R129 ;  /* 0x00008f000c697a23 */ /* 0x000fe40000010881 */
[----:B------:R-:W-:Y:S01]  /*3b30*/  MUFU.EX2 R114, R114 ;  /* 0x0000007200727308 */ /* 0x000fe20000000800 */
[----:B------:R-:W5:Y:S01]  /*3b40*/  LDSM.16.MT88.4 R12, [R152+0x8800] ;  /* 0x00880000980c783b */ /* 0x000f620000004200 */
[----:B------:R-:W-:-:S02]  /*3b50*/  FFMA.FTZ R113, R23, c[0x0][0x23c], -R138 ;  /* 0x00008f0017717a23 */ /* 0x000fc4000001088a */
[--C-:B------:R-:W-:Y:S02]  /*3b60*/  FFMA.FTZ R110, R65, c[0x0][0x23c], -R138.reuse ;  /* 0x00008f00416e7a23 */ /* 0x100fe4000001088a */
[--C-:B------:R-:W-:Y:S02]  /*3b70*/  FFMA.FTZ R109, R21, c[0x0][0x23c], -R138.reuse ;  /* 0x00008f00156d7a23 */ /* 0x100fe4000001088a */
[----:B------:R-:W3:Y:S01]  /*3b80*/  MUFU.EX2 R111, R111 ;  /* 0x0000006f006f7308 */ /* 0x000ee20000000800 */
[----:B-1----:R-:W-:Y:S01]  /*3b90*/  F2FP.PACK_AB R84, R115, R116 ;  /* 0x000000747354723e */ /* 0x002fe200000000ff */
[--C-:B------:R-:W-:Y:S02]  /*3ba0*/  FFMA.FTZ R117, R22, c[0x0][0x23c], -R129.reuse ;  /* 0x00008f0016757a23 */ /* 0x100fe40000010881 */
[----:B------:R-:W-:Y:S02]  /*3bb0*/  FFMA.FTZ R108, R20, c[0x0][0x23c], -R129 ;  /* 0x00008f00146c7a23 */ /* 0x000fe40000010881 */
[----:B------:R-:W1:Y:S01]  /*3bc0*/  LDSM.16.MT88.4 R20, [R153+0x8800] ;  /* 0x008800009914783b */ /* 0x000e620000004200 */
[--C-:B------:R-:W-:Y:S01]  /*3bd0*/  FFMA.FTZ R122, R33, c[0x0][0x23c], -R138.reuse ;  /* 0x00008f00217a7a23 */ /* 0x100fe2000001088a */
[----:B------:R-:W-:Y:S01]  /*3be0*/  MUFU.EX2 R119, R119 ;  /* 0x0000007700777308 */ /* 0x000fe20000000800 */
[----:B------:R-:W-:-:S02]  /*3bf0*/  FFMA.FTZ R123, R35, c[0x0][0x23c], -R138 ;  /* 0x00008f00237b7a23 */ /* 0x000fc4000001088a */
[----:B------:R-:W-:Y:S01]  /*3c00*/  LDSM.16.MT88.4 R32, [R153+0xa800] ;  /* 0x00a800009920783b */ /* 0x000fe20000004200 */
[--C-:B------:R-:W-:Y:S02]  /*3c10*/  FFMA.FTZ R124, R29, c[0x0][0x23c], -R138.reuse ;  /* 0x00008f001d7c7a23 */ /* 0x100fe4000001088a */
[----:B------:R-:W-:Y:S02]  /*3c20*/  FFMA.FTZ R125, R31, c[0x0][0x23c], -R138 ;  /* 0x00008f001f7d7a23 */ /* 0x000fe4000001088a */
[----:B------:R-:W2:Y:S01]  /*3c30*/  MUFU.EX2 R120, R120 ;  /* 0x0000007800787308 */ /* 0x000ea20000000800 */
[----:B---3--:R-:W-:Y:S01]  /*3c40*/  F2FP.PACK_AB R86, R111, R114 ;  /* 0x000000726f56723e */ /* 0x008fe200000000ff */
[--C-:B------:R-:W-:Y:S02]  /*3c50*/  FFMA.FTZ R127, R30, c[0x0][0x23c], -R129.reuse ;  /* 0x00008f001e7f7a23 */ /* 0x100fe40000010881 */
[--C-:B------:R-:W-:Y:S01]  /*3c60*/  FFMA.FTZ R128, R128, c[0x0][0x23c], -R129.reuse ;  /* 0x00008f0080807a23 */ /* 0x100fe20000010881 */
[----:B------:R-:W-:Y:S01]  /*3c70*/  LDSM.16.MT88.4 R28, [R156+0x9000] ;  /* 0x009000009c1c783b */ /* 0x000fe20000004200 */
[----:B------:R-:W-:-:S02]  /*3c80*/  FFMA.FTZ R130, R130, c[0x0][0x23c], -R129 ;  /* 0x00008f0082827a23 */ /* 0x000fc40000010881 */
        /* <DEDUP_REMOVED lines=12> */
[----:B------:R-:W-:Y:S02]  /*3d50*/  FFMA.FTZ R185, R126, c[0x0][0x23c], -R129 ;  /* 0x00008f007eb97a23 */ /* 0x000fe40000010881 */
[----:B------:R-:W-:Y:S02]  /*3d60*/  FADD.FTZ R115, R116, R115 ;  /* 0x0000007374737221 */ /* 0x000fe40000010000 */
[----:B------:R-:W-:Y:S01]  /*3d70*/  FADD.FTZ R120, R119, R120 ;  /* 0x0000007877787221 */ /* 0x000fe20000010000 */
[----:B---3--:R-:W-:Y:S01]  /*3d80*/  F2FP.PACK_AB R87, R112, R121 ;  /* 0x000000797057723e */ /* 0x008fe200000000ff */
[----:B------:R-:W2:Y:S01]  /*3d90*/  MUFU.EX2 R110, R110 ;  /* 0x0000006e006e7308 */ /* 0x000ea20000000800 */
        /* <DEDUP_REMOVED lines=54> */
[C---:B-----5:R-:W-:Y:S02]  /*4100*/  HMMA.16816.F32 R56, R4.reuse, R12, R56 ;  /* 0x0000000c0438723c */ /* 0x060fe40000001838 */
        /* <DEDUP_REMOVED lines=20> */
[C---:B-----5:R-:W-:Y:S08]  /*4250*/  HMMA.16816.F32 R88, R4.reuse, R12, R88 ;  /* 0x0000000c0458723c */ /* 0x060ff00000001858 */
[----:B------:R-:W-:Y:S01]  /*4260*/  HMMA.16816.F32 R84, R4, R14, R84 ;  /* 0x0000000e0454723c */ /* 0x000fe20000001854 */
[----:B------:R-:W1:Y:S06]  /*4270*/  LDSM.16.MT88.4 R12, [R154+0xb000] ;  /* 0x00b000009a0c783b */ /* 0x000e6c0000004200 */
[----:B------:R-:W-:Y:S01]  /*4280*/  F2FP.PACK_AB R4, R123, R122 ;  /* 0x0000007a7b04723e */ /* 0x000fe200000000ff */
        /* <DEDUP_REMOVED lines=15> */
[C---:B-1----:R-:W-:Y:S08]  /*4380*/  HMMA.16816.F32 R72, R4.reuse, R12, R72 ;  /* 0x0000000c0448723c */ /* 0x042ff00000001848 */
[C---:B------:R-:W-:Y:S01]  /*4390*/  HMMA.16816.F32 R92, R4.reuse, R14, R92 ;  /* 0x0000000e045c723c */ /* 0x040fe2000000185c */
[----:B------:R-:W1:Y:S07]  /*43a0*/  LDSM.16.MT88.4 R12, [R156+0x9800] ;  /* 0x009800009c0c783b */ /* 0x000e6e0000004200 */
[C---:B------:R-:W-:Y:S01]  /*43b0*/  HMMA.16816.F32 R36, R4.reuse, R30, R36 ;  /* 0x0000001e0424723c */ /* 0x040fe20000001824 */
[----:B------:R-:W-:Y:S07]  /*43c0*/  LDSM.16.MT88.4 R28, [R154+0x9800] ;  /* 0x009800009a1c783b */ /* 0x000fee0000004200 */
[C---:B------:R-:W-:Y:S08]  /*43d0*/  HMMA.16816.F32 R64, R4.reuse, R16, R64 ;  /* 0x000000100440723c */ /* 0x040ff00000001840 */
[C---:B--2---:R-:W-:Y:S08]  /*43e0*/  HMMA.16816.F32 R76, R4.reuse, R8, R76 ;  /* 0x00000008044c723c */ /* 0x044ff0000000184c */
[C---:B------:R-:W-:Y:S01]  /*43f0*/  HMMA.16816.F32 R80, R4.reuse, R10, R80 ;  /* 0x0000000a0450723c */ /* 0x040fe20000001850 */
[----:B------:R-:W2:Y:S07]  /*4400*/  LDSM.16.MT88.4 R8, [R156+0xb800] ;  /* 0x00b800009c08783b */ /* 0x000eae0000004200 */
[C---:B------:R-:W-:Y:S01]  /*4410*/  HMMA.16816.F32 R68, R4.reuse, R18, R68 ;  /* 0x000000120444723c */ /* 0x040fe20000001844 */
[----:B------:R-:W-:Y:S07]  /*4420*/  LDSM.16.MT88.4 R16, [R154+0xb800] ;  /* 0x00b800009a10783b */ /* 0x000fee0000004200 */
[C---:B------:R-:W-:Y:S08]  /*4430*/  HMMA.16816.F32 R40, R4.reuse, R24, R40 ;  /* 0x000000180428723c */ /* 0x040ff00000001828 */
[C---:B------:R-:W-:Y:S01]  /*4440*/  HMMA.16816.F32 R44, R4.reuse, R26, R44 ;  /* 0x0000001a042c723c */ /* 0x040fe2000000182c */
[----:B------:R-:W4:Y:S07]  /*4450*/  LDSM.16.MT88.4 R24, [R153+0x9800] ;  /* 0x009800009918783b */ /* 0x000f2e0000004200 */
[C---:B------:R-:W-:Y:S08]  /*4460*/  HMMA.16816.F32 R56, R4.reuse, R20, R56 ;  /* 0x000000140438723c */ /* 0x040ff00000001838 */
[C---:B------:R-:W-:Y:S01]  /*4470*/  HMMA.16816.F32 R60, R4.reuse, R22, R60 ;  /* 0x00000016043c723c */ /* 0x040fe2000000183c */
[----:B------:R-:W5:Y:S07]  /*4480*/  LDSM.16.MT88.4 R20, [R152+0x9800] ;  /* 0x009800009814783b */ /* 0x000f6e0000004200 */
[C---:B------:R-:W-:Y:S08]  /*4490*/  HMMA.16816.F32 R88, R4.reuse, R32, R88 ;  /* 0x000000200458723c */ /* 0x040ff00000001858 */
[----:B------:R-:W-:Y:S07]  /*44a0*/  HMMA.16816.F32 R84, R4, R34, R84 ;  /* 0x000000220454723c */ /* 0x000fee0000001854 */
        /* <DEDUP_REMOVED lines=19> */
[C---:B------:R-:W-:Y:S08]  /*45e0*/  HMMA.16816.F32 R44, R4.reuse, R30, R44 ;  /* 0x0000001e042c723c */ /* 0x040ff0000000182c */
[C---:B----4-:R-:W-:Y:S08]  /*45f0*/  HMMA.16816.F32 R48, R4.reuse, R24, R48 ;  /* 0x000000180430723c */ /* 0x050ff00000001830 */
[C---:B------:R-:W-:Y:S08]  /*4600*/  HMMA.16816.F32 R52, R4.reuse, R26, R52 ;  /* 0x0000001a0434723c */ /* 0x040ff00000001834 */
[C---:B-----5:R-:W-:Y:S08]  /*4610*/  HMMA.16816.F32 R56, R4.reuse, R20, R56 ;  /* 0x000000140438723c */ /* 0x060ff00000001838 */
[C---:B------:R-:W-:Y:S08]  /*4620*/  HMMA.16816.F32 R60, R4.reuse, R22, R60 ;  /* 0x00000016043c723c */ /* 0x040ff0000000183c */
[C---:B------:R-:W-:Y:S08]  /*4630*/  HMMA.16816.F32 R72, R4.reuse, R16, R72 ;  /* 0x000000100448723c */ /* 0x040ff00000001848 */
        /* <DEDUP_REMOVED lines=68> */
.L_x_6482:
[----:B------:R-:W-:-:S05]  /*4a80*/  IMAD.MOV.U32 R4, RZ, RZ, c[0x0][0x1a0] ;  /* 0x00006800ff047624 */ /* 0x000fca00078e00ff */
[----:B------:R-:W-:-:S04]  /*4a90*/  LEA R4, -R4, RZ, 0x6 ;  /* 0x000000ff04047211 */ /* 0x000fc800078e31ff */
[----:B------:R-:W-:Y:S02]  /*4aa0*/  SHF.R.S32.HI R5, RZ, 0x1f, R4 ;  /* 0x0000001fff057819 */ /* 0x000fe40000011404 */
.L_x_6483:
[----:B------:R-:W-:Y:S01]  /*4ab0*/  IMAD.MOV.U32 R0, RZ, RZ, c[0x0][0x1a0] ;  /* 0x00006800ff007624 */ /* 0x000fe200078e00ff */
[C---:B------:R-:W-:Y:S01]  /*4ac0*/  LEA R164, P1, R4.reuse, R164, 0x1 ;  /* 0x000000a404a47211 */ /* 0x040fe200078208ff */
[----:B------:R-:W-:Y:S01]  /*4ad0*/  IMAD.MOV.U32 R183, RZ, RZ, 0x5 ;  /* 0x00000005ffb77424 */ /* 0x000fe200078e00ff */
[----:B------:R-:W-:Y:S01]  /*4ae0*/  IADD3 R106, P0, R4, R106, RZ ;  /* 0x0000006a046a7210 */ /* 0x000fe20007f1e0ff */
[----:B------:R-:W-:Y:S01]  /*4af0*/  IMAD.SHL.U32 R7, R0, 0x20, RZ ;  /* 0x0000002000077824 */ /* 0x000fe200078e00ff */
[----:B------:R-:W-:Y:S01]  /*4b00*/  LEA.HI.X R165, R4, R165, R5, 0x1, P1 ;  /* 0x000000a504a57211 */ /* 0x000fe200008f0c05 */
[----:B------:R-:W-:Y:S01]  /*4b10*/  IMAD R182, R167, 0x40, R182 ;  /* 0x00000040a7b67824 */ /* 0x000fe200078e02b6 */
[----:B------:R-:W-:Y:S01]  /*4b20*/  SHF.L.U64.HI R0, R0, R183, c[0x0][0x1a4] ;  /* 0x0000690000007619 */ /* 0x000fe200000102b7 */
[----:B------:R-:W-:Y:S01]  /*4b30*/  IMAD.X R5, R5, 0x1, R104, P0 ;  /* 0x0000000105057824 */ /* 0x000fe200000e0668 */
[----:B------:R-:W-:Y:S01]  /*4b40*/  IADD3 R8, P1, R7, R164, RZ ;  /* 0x000000a407087210 */ /* 0x000fe20007f3e0ff */
[----:B------:R-:W-:Y:S01]  /*4b50*/  @!PT LDS RZ, [RZ] ;  /* 0x00000000fffff984 */ /* 0x000fe20000000800 */
[----:B------:R-:W-:Y:S01]  /*4b60*/  @!PT LDS RZ, [RZ] ;  /* 0x00000000fffff984 */ /* 0x000fe20000000800 */
[----:B------:R-:W-:Y:S01]  /*4b70*/  @!PT LDS RZ, [RZ] ;  /* 0x00000000fffff984 */ /* 0x000fe20000000800 */
[----:B------:R1:W-:Y:S01]  /*4b80*/  LDGSTS.E.BYPASS.LTC128B.128 [R169+0x8000], [R164.64] ;  /* 0x08000000a4a97fae */ /* 0x0003e2000b901d46 */
[----:B------:R-:W-:-:S02]  /*4b90*/  LEA R4, P2, R106, c[0x0][0x170], 0x1 ;  /* 0x00005c006a047a11 */ /* 0x000fc400078408ff */
[-C--:B------:R-:W-:Y:S01]  /*4ba0*/  IADD3 R12, P0, R8, R7.reuse, RZ ;  /* 0x00000007080c7210 */ /* 0x080fe20007f1e0ff */
[----:B------:R-:W-:Y:S01]  /*4bb0*/  IMAD.X R9, R0, 0x1, R165, P1 ;  /* 0x0000000100097824 */ /* 0x000fe200008e06a5 */
[----:B------:R-:W-:Y:S02]  /*4bc0*/  LEA.HI.X R5, R106, c[0x0][0x174], R5, 0x1, P2 ;  /* 0x00005d006a057a11 */ /* 0x000fe400010f0c05 */
[----:B------:R-:W-:Y:S01]  /*4bd0*/  IADD3 R14, P1, R12, R7, RZ ;  /* 0x000000070c0e7210 */ /* 0x000fe20007f3e0ff */
[--C-:B------:R-:W-:Y:S01]  /*4be0*/  IMAD.X R13, R9, 0x1, R0.reuse, P0 ;  /* 0x00000001090d7824 */ /* 0x100fe200000e0600 */
[----:B------:R-:W-:Y:S01]  /*4bf0*/  ISETP.GE.AND P0, PT, R171, 0x3, PT ;  /* 0x00000003ab00780c */ /* 0x000fe20003f06270 */
[----:B------:R2:W-:Y:S02]  /*4c00*/  LDGSTS.E.BYPASS.LTC128B.128 [R169+0xa000], [R4.64+0x80] ;  /* 0x0a00008004a97fae */ /* 0x0005e4000b901d46 */
[----:B------:R-:W-:Y:S01]  /*4c10*/  IMAD.X R15, R13, 0x1, R0, P1 ;  /* 0x000000010d0f7824 */ /* 0x000fe200008e0600 */
[C---:B------:R-:W-:Y:S01]  /*4c20*/  IADD3 R0, R182.reuse, 0x1, RZ ;  /* 0x00000001b6007810 */ /* 0x040fe20007ffe0ff */
[----:B------:R3:W-:Y:S01]  /*4c30*/  LDGSTS.E.BYPASS.LTC128B.128 [R169+0x8800], [R8.64] ;  /* 0x0880000008a97fae */ /* 0x0007e2000b901d46 */
[----:B------:R-:W-:-:S02]  /*4c40*/  ISETP.GE.AND P1, PT, R182, R181, PT ;  /* 0x000000b5b600720c */ /* 0x000fc40003f26270 */
[CC--:B------:R-:W-:Y:S01]  /*4c50*/  ISETP.GE.AND P2, PT, R0.reuse, R181.reuse, PT ;  /* 0x000000b50000720c */ /* 0x0c0fe20003f46270 */
[----:B------:R3:W-:Y:S01]  /*4c60*/  LDGSTS.E.BYPASS.LTC128B.128 [R169+0xa800], [R8.64+0x80] ;  /* 0x0a80008008a97fae */ /* 0x0007e2000b901d46 */
[----:B------:R-:W-:Y:S02]  /*4c70*/  ISETP.GE.AND P3, PT, R0, R180, PT ;  /* 0x000000b40000720c */ /* 0x000fe40003f66270 */
[C---:B------:R-:W-:Y:S01]  /*4c80*/  IADD3 R0, R182.reuse, 0x10, RZ ;  /* 0x00000010b6007810 */ /* 0x040fe20007ffe0ff */
[----:B------:R4:W-:Y:S04]  /*4c90*/  LDGSTS.E.BYPASS.LTC128B.128 [R169+0x9000], [R12.64] ;  /* 0x090000000ca97fae */ /* 0x0009e8000b901d46 */
[----:B------:R4:W-:Y:S04]  /*4ca0*/  LDGSTS.E.BYPASS.LTC128B.128 [R169+0xb000], [R12.64+0x80] ;  /* 0x0b0000800ca97fae */ /* 0x0009e8000b901d46 */
[----:B------:R4:W-:Y:S04]  /*4cb0*/  LDGSTS.E.BYPASS.LTC128B.128 [R169+0x9800], [R14.64] ;  /* 0x098000000ea97fae */ /* 0x0009e8000b901d46 */
[----:B------:R4:W-:Y:S04]  /*4cc0*/  LDGSTS.E.BYPASS.LTC128B.128 [R169+0xb800], [R14.64+0x80] ;  /* 0x0b8000800ea97fae */ /* 0x0009e8000b901d46 */
[----:B------:R-:W-:Y:S04]  /*4cd0*/  LDSM.16.M88.4 R120, [R162] ;  /* 0x00000000a278783b */ /* 0x000fe80000000200 */
[----:B------:R-:W5:Y:S04]  /*4ce0*/  LDSM.16.M88.4 R24, [R161+0x4000] ;  /* 0x00400000a118783b */ /* 0x000f680000000200 */
[----:B------:R-:W1:Y:S04]  /*4cf0*/  LDSM.16.M88.4 R16, [R161+0x4800] ;  /* 0x00480000a110783b */ /* 0x000e680000000200 */
[----:B------:R-:W-:Y:S04]  /*4d00*/  LDSM.16.M88.4 R116, [R160] ;  /* 0x00000000a074783b */ /* 0x000fe80000000200 */
[----:B---3--:R-:W3:Y:S04]  /*4d10*/  LDSM.16.M88.4 R8, [R159] ;  /* 0x000000009f08783b */ /* 0x008ee80000000200 */
[----:B------:R-:W1:Y:S04]  /*4d20*/  LDSM.16.M88.4 R128, [R161+0x5000] ;  /* 0x00500000a180783b */ /* 0x000e680000000200 */
[----:B------:R-:W3:Y:S04]  /*4d30*/  LDSM.16.M88.4 R32, [R161+0x5800] ;  /* 0x00580000a120783b */ /* 0x000ee80000000200 */
[----:B--2---:R-:W2:Y:S04]  /*4d40*/  LDSM.16.M88.4 R4, [R151] ;  /* 0x000000009704783b */ /* 0x004ea80000000200 */
[----:B----4-:R-:W-:Y:S04]  /*4d50*/  LDSM.16.M88.4 R12, [R158] ;  /* 0x000000009e0c783b */ /* 0x010fe80000000200 */
[----:B------:R-:W4:Y:S04]  /*4d60*/  LDSM.16.M88.4 R112, [R155+0x4000] ;  /* 0x004000009b70783b */ /* 0x000f280000000200 */
[----:B------:R-:W2:Y:S01]  /*4d70*/  LDSM.16.M88.4 R140, [R150] ;  /* 0x00000000968c783b */ /* 0x000ea20000000200 */
[C---:B-----5:R-:W-:Y:S03]  /*4d80*/  HMMA.16816.F32 R28, R120.reuse, R24, RZ ;  /* 0x00000018781c723c */ /* 0x060fe600000018ff */
[----:B------:R-:W5:Y:S04]  /*4d90*/  LDSM.16.M88.4 R136, [R149] ;  /* 0x000000009588783b */ /* 0x000f680000000200 */
[----:B------:R-:W2:Y:S01]  /*4da0*/  LDSM.16.M88.4 R108, [R155+0x4800] ;  /* 0x004800009b6c783b */ /* 0x000ea20000000200 */
[C---:B------:R-:W-:Y:S03]  /*4db0*/  HMMA.16816.F32 R24, R120.reuse, R26, RZ ;  /* 0x0000001a7818723c */ /* 0x040fe600000018ff */
[----:B------:R-:W-:Y:S04]  /*4dc0*/  LDSM.16.M88.4 R176, [R157] ;  /* 0x000000009db0783b */ /* 0x000fe80000000200 */
[----:B------:R-:W-:Y:S01]  /*4dd0*/  LDSM.16.M88.4 R104, [R155+0x5000] ;  /* 0x005000009b68783b */ /* 0x000fe20000000200 */
[C---:B-1----:R-:W-:Y:S03]  /*4de0*/  HMMA.16816.F32 R20, R120.reuse, R16, RZ ;  /* 0x000000107814723c */ /* 0x042fe600000018ff */
[----:B------:R-:W0:Y:S05]  /*4df0*/  LDGDEPBAR ;  /* 0x00000000000079af */ /* 0x000e2a0000000000 */
[----:B------:R-:W-:Y:S08]  /*4e00*/  HMMA.16816.F32 R16, R120, R18, RZ ;  /* 0x000000127810723c */ /* 0x000ff000000018ff */
[C---:B---3--:R-:W-:Y:S08]  /*4e10*/  HMMA.16816.F32 R28, R116.reuse, R8, R28 ;  /* 0x00000008741c723c */ /* 0x048ff0000000181c */
[----:B------:R-:W-:Y:S01]  /*4e20*/  HMMA.16816.F32 R24, R116, R10, R24 ;  /* 0x0000000a7418723c */ /* 0x000fe20000001818 */
[----:B------:R-:W1:Y:S07]  /*4e30*/  LDSM.16.M88.4 R8, [R148] ;  /* 0x000000009408783b */ /* 0x000e6e0000000200 */
[C---:B------:R-:W-:Y:S08]  /*4e40*/  HMMA.16816.F32 R132, R120.reuse, R128, RZ ;  /* 0x000000807884723c */ /* 0x040ff000000018ff */
[C---:B------:R-:W-:Y:S08]  /*4e50*/  HMMA.16816.F32 R128, R120.reuse, R130, RZ ;  /* 0x000000827880723c */ /* 0x040ff000000018ff */
[C---:B------:R-:W-:Y:S08]  /*4e60*/  HMMA.16816.F32 R124, R120.reuse, R32, RZ ;  /* 0x00000020787c723c */ /* 0x040ff000000018ff */
[----:B------:R-:W-:Y:S01]  /*4e70*/  HMMA.16816.F32 R120, R120, R34, RZ ;  /* 0x000000227878723c */ /* 0x000fe200000018ff */
[----:B------:R-:W3:Y:S07]  /*4e80*/  LDSM.16.M88.4 R32, [R155+0x5800] ;  /* 0x005800009b20783b */ /* 0x000eee0000000200 */
[C---:B--2---:R-:W-:Y:S08]  /*4e90*/  HMMA.16816.F32 R20, R116.reuse, R4, R20 ;  /* 0x000000047414723c */ /* 0x044ff00000001814 */
[----:B------:R-:W-:Y:S01]  /*4ea0*/  HMMA.16816.F32 R16, R116, R6, R16 ;  /* 0x000000067410723c */ /* 0x000fe20000001810 */
[----:B------:R-:W2:Y:S07]  /*4eb0*/  LDSM.16.M88.4 R4, [R148+0x800] ;  /* 0x000800009404783b */ /* 0x000eae0000000200 */
[C---:B----4-:R-:W-:Y:S08]  /*4ec0*/  HMMA.16816.F32 R28, R12.reuse, R112, R28 ;  /* 0x000000700c1c723c */ /* 0x050ff0000000181c */
[----:B------:R-:W-:Y:S01]  /*4ed0*/  HMMA.16816.F32 R24, R12, R114, R24 ;  /* 0x000000720c18723c */ /* 0x000fe20000001818 */
[----:B------:R-:W-:Y:S07]  /*4ee0*/  LDSM.16.M88.4 R112, [R161+0x6000] ;  /* 0x00600000a170783b */ /* 0x000fee0000000200 */
[C---:B------:R-:W-:Y:S08]  /*4ef0*/  HMMA.16816.F32 R132, R116.reuse, R140, R132 ;  /* 0x0000008c7484723c */ /* 0x040ff00000001884 */
[C---:B------:R-:W-:Y:S01]  /*4f00*/  HMMA.16816.F32 R128, R116.reuse, R142, R128 ;  /* 0x0000008e7480723c */ /* 0x040fe20000001880 */
[----:B------:R-:W-:Y:S07]  /*4f10*/  LDSM.16.M88.4 R140, [R148+0x1000] ;  /* 0x00100000948c783b */ /* 0x000fee0000000200 */
[C---:B-----5:R-:W-:Y:S08]  /*4f20*/  HMMA.16816.F32 R124, R116.reuse, R136, R124 ;  /* 0x00000088747c723c */ /* 0x060ff0000000187c */
[----:B------:R-:W-:Y:S01]  /*4f30*/  HMMA.16816.F32 R120, R116, R138, R120 ;  /* 0x0000008a7478723c */ /* 0x000fe20000001878 */
[----:B------:R-:W4:Y:S04]  /*4f40*/  LDSM.16.M88.4 R116, [R162+0x2000] ;  /* 0x00200000a274783b */ /* 0x000f280000000200 */
[----:B------:R-:W5:Y:S03]  /*4f50*/  LDSM.16.M88.4 R136, [R148+0x1800] ;  /* 0x001800009488783b */ /* 0x000f660000000200 */
[C---:B------:R-:W-:Y:S08]  /*4f60*/  HMMA.16816.F32 R20, R12.reuse, R108, R20 ;  /* 0x0000006c0c14723c */ /* 0x040ff00000001814 */
[----:B------:R-:W-:Y:S01]  /*4f70*/  HMMA.16816.F32 R16, R12, R110, R16 ;  /* 0x0000006e0c10723c */ /* 0x000fe20000001810 */
[----:B------:R-:W2:Y:S07]  /*4f80*/  LDSM.16.M88.4 R108, [R161+0x6800] ;  /* 0x00680000a16c783b */ /* 0x000eae0000000200 */
[C---:B-1----:R-:W-:Y:S08]  /*4f90*/  HMMA.16816.F32 R28, R176.reuse, R8, R28 ;  /* 0x00000008b01c723c */ /* 0x042ff0000000181c */
[----:B------:R-:W-:Y:S01]  /*4fa0*/  HMMA.16816.F32 R24, R176, R10, R24 ;  /* 0x0000000ab018723c */ /* 0x000fe20000001818 */
[----:B------:R-:W-:Y:S07]  /*4fb0*/  LDSM.16.M88.4 R8, [R147] ;  /* 0x000000009308783b */ /* 0x000fee0000000200 */
[C---:B------:R-:W-:Y:S08]  /*4fc0*/  HMMA.16816.F32 R132, R12.reuse, R104, R132 ;  /* 0x000000680c84723c */ /* 0x040ff00000001884 */
[C---:B------:R-:W-:Y:S01]  /*4fd0*/  HMMA.16816.F32 R128, R12.reuse, R106, R128 ;  /* 0x0000006a0c80723c */ /* 0x040fe20000001880 */
[----:B------:R-:W-:Y:S07]  /*4fe0*/  LDSM.16.M88.4 R104, [R161+0x7000] ;  /* 0x00700000a168783b */ /* 0x000fee0000000200 */
[C---:B---3--:R-:W-:Y:S08]  /*4ff0*/  HMMA.16816.F32 R124, R12.reuse, R32, R124 ;  /* 0x000000200c7c723c */ /* 0x048ff0000000187c */
[----:B------:R-:W-:Y:S01]  /*5000*/  HMMA.16816.F32 R120, R12, R34, R120 ;  /* 0x000000220c78723c */ /* 0x000fe20000001878 */
[----:B------:R-:W1:Y:S04]  /*5010*/  LDSM.16.M88.4 R12, [R160+0x2000] ;  /* 0x00200000a00c783b */ /* 0x000e680000000200 */
[----:B------:R-:W3:Y:S03]  /*5020*/  LDSM.16.M88.4 R32, [R161+0x7800] ;  /* 0x00780000a120783b */ /* 0x000ee60000000200 */
[C---:B--2---:R-:W-:Y:S08]  /*5030*/  HMMA.16816.F32 R20, R176.reuse, R4, R20 ;  /* 0x00000004b014723c */ /* 0x044ff00000001814 */
[----:B------:R-:W-:Y:S01]  /*5040*/  HMMA.16816.F32 R16, R176, R6, R16 ;  /* 0x00000006b010723c */ /* 0x000fe20000001810 */
[----:B------:R-:W2:Y:S07]  /*5050*/  LDSM.16.M88.4 R4, [R146] ;  /* 0x000000009204783b */ /* 0x000eae0000000200 */
[C---:B----4-:R-:W-:Y:S08]  /*5060*/  HMMA.16816.F32 R28, R116.reuse, R112, R28 ;  /* 0x00000070741c723c */ /* 0x050ff0000000181c */
[----:B------:R-:W-:Y:S01]  /*5070*/  HMMA.16816.F32 R24, R116, R114, R24 ;  /* 0x000000727418723c */ /* 0x000fe20000001818 */
[----:B------:R-:W-:Y:S07]  /*5080*/  LDSM.16.M88.4 R112, [R158+0x2000] ;  /* 0x002000009e70783b */ /* 0x000fee0000000200 */
[C---:B------:R-:W-:Y:S08]  /*5090*/  HMMA.16816.F32 R132, R176.reuse, R140, R132 ;  /* 0x0000008cb084723c */ /* 0x040ff00000001884 */
[C---:B------:R-:W-:Y:S01]  /*50a0*/  HMMA.16816.F32 R128, R176.reuse, R142, R128 ;  /* 0x0000008eb080723c */ /* 0x040fe20000001880 */
[----:B------:R-:W-:Y:S07]  /*50b0*/  LDSM.16.M88.4 R140, [R144] ;  /* 0x00000000908c783b */ /* 0x000fee0000000200 */
[C---:B-----5:R-:W-:Y:S08]  /*50c0*/  HMMA.16816.F32 R124, R176.reuse, R136, R124 ;  /* 0x00000088b07c723c */ /* 0x060ff0000000187c */
[----:B------:R-:W-:Y:S01]  /*50d0*/  HMMA.16816.F32 R120, R176, R138, R120 ;  /* 0x0000008ab078723c */ /* 0x000fe20000001878 */
[----:B------:R-:W-:Y:S07]  /*50e0*/  LDSM.16.M88.4 R176, [R145] ;  /* 0x0000000091b0783b */ /* 0x000fee0000000200 */
[C---:B------:R-:W-:Y:S01]  /*50f0*/  HMMA.16816.F32 R136, R116.reuse, R108, R20 ;  /* 0x0000006c7488723c */ /* 0x040fe20000001814 */
[----:B------:R-:W4:Y:S07]  /*5100*/  LDSM.16.M88.4 R20, [R155+0x6000] ;  /* 0x006000009b14783b */ /* 0x000f2e0000000200 */
[----:B------:R-:W-:Y:S08]  /*5110*/  HMMA.16816.F32 R16, R116, R110, R16 ;  /* 0x0000006e7410723c */ /* 0x000ff00000001810 */
[C---:B-1----:R-:W-:Y:S08]  /*5120*/  HMMA.16816.F32 R28, R12.reuse, R8, R28 ;  /* 0x000000080c1c723c */ /* 0x042ff0000000181c */
[----:B------:R-:W-:Y:S01]  /*5130*/  HMMA.16816.F32 R24, R12, R10, R24 ;  /* 0x0000000a0c18723c */ /* 0x000fe20000001818 */
[----:B------:R-:W1:Y:S07]  /*5140*/  LDSM.16.M88.4 R8, [R155+0x6800] ;  /* 0x006800009b08783b */ /* 0x000e6e0000000200 */
[C---:B------:R-:W-:Y:S08]  /*5150*/  HMMA.16816.F32 R132, R116.reuse, R104, R132 ;  /* 0x000000687484723c */ /* 0x040ff00000001884 */
[C---:B------:R-:W-:Y:S01]  /*5160*/  HMMA.16816.F32 R128, R116.reuse, R106, R128 ;  /* 0x0000006a7480723c */ /* 0x040fe20000001880 */
[----:B------:R-:W-:Y:S07]  /*5170*/  LDSM.16.M88.4 R104, [R155+0x7000] ;  /* 0x007000009b68783b */ /* 0x000fee0000000200 */
[C---:B---3--:R-:W-:Y:S08]  /*5180*/  HMMA.16816.F32 R124, R116.reuse, R32, R124 ;  /* 0x00000020747c723c */ /* 0x048ff0000000187c */
[----:B------:R-:W-:Y:S01]  /*5190*/  HMMA.16816.F32 R120, R116, R34, R120 ;  /* 0x000000227478723c */ /* 0x000fe20000001878 */
[----:B------:R-:W-:Y:S07]  /*51a0*/  LDSM.16.M88.4 R32, [R155+0x7800] ;  /* 0x007800009b20783b */ /* 0x000fee0000000200 */
[C---:B--2---:R-:W-:Y:S08]  /*51b0*/  HMMA.16816.F32 R136, R12.reuse, R4, R136 ;  /* 0x000000040c88723c */ /* 0x044ff00000001888 */
[----:B------:R-:W-:Y:S01]  /*51c0*/  HMMA.16816.F32 R108, R12, R6, R16 ;  /* 0x000000060c6c723c */ /* 0x000fe20000001810 */
[----:B------:R-:W-:Y:S04]  /*51d0*/  LDSM.16.M88.4 R16, [R157+0x2000] ;  /* 0x002000009d10783b */ /* 0x000fe80000000200 */
[----:B------:R-:W2:Y:S03]  /*51e0*/  LDSM.16.M88.4 R4, [R148+0x2000] ;  /* 0x002000009404783b */ /* 0x000ea60000000200 */
[----:B----4-:R-:W-:Y:S08]  /*51f0*/  HMMA.16816.F32 R28, R112, R20, R28 ;  /* 0x00000014701c723c */ /* 0x010ff0000000181c */
[C---:B------:R-:W-:Y:S08]  /*5200*/  HMMA.16816.F32 R132, R12.reuse, R176, R132 ;  /* 0x000000b00c84723c */ /* 0x040ff00000001884 */
[C---:B------:R-:W-:Y:S08]  /*5210*/  HMMA.16816.F32 R128, R12.reuse, R178, R128 ;  /* 0x000000b20c80723c */ /* 0x040ff00000001880 */
[C---:B------:R-:W-:Y:S08]  /*5220*/  HMMA.16816.F32 R124, R12.reuse, R140, R124 ;  /* 0x0000008c0c7c723c */ /* 0x040ff0000000187c */
[----:B------:R-:W-:Y:S01]  /*5230*/  HMMA.16816.F32 R120, R12, R142, R120 ;  /* 0x0000008e0c78723c */ /* 0x000fe20000001878 */
[----:B------:R-:W3:Y:S07]  /*5240*/  LDSM.16.M88.4 R12, [R148+0x2800] ;  /* 0x00280000940c783b */ /* 0x000eee0000000200 */
[C---:B------:R-:W-:Y:S08]  /*5250*/  HMMA.16816.F32 R24, R112.reuse, R22, R24 ;  /* 0x000000167018723c */ /* 0x040ff00000001818 */
[C---:B-1----:R-:W-:Y:S08]  /*5260*/  HMMA.16816.F32 R136, R112.reuse, R8, R136 ;  /* 0x000000087088723c */ /* 0x042ff00000001888 */
[----:B------:R-:W-:Y:S01]  /*5270*/  HMMA.16816.F32 R108, R112, R10, R108 ;  /* 0x0000000a706c723c */ /* 0x000fe2000000186c */
[----:B------:R-:W1:Y:S07]  /*5280*/  LDSM.16.M88.4 R8, [R148+0x3000] ;  /* 0x003000009408783b */ /* 0x000e6e0000000200 */
[C---:B--2---:R-:W-:Y:S07]  /*5290*/  HMMA.16816.F32 R28, R16.reuse, R4, R28 ;  /* 0x00000004101c723c */ /* 0x044fee000000181c */
[----:B------:R-:W-:Y:S01]  /*52a0*/  IADD3 R4, R182, 0x8, RZ ;  /* 0x00000008b6047810 */ /* 0x000fe20007ffe0ff */
[----:B------:R-:W-:Y:S03]  /*52b0*/  HMMA.16816.F32 R24, R16, R6, R24 ;  /* 0x000000061018723c */ /* 0x000fe60000001818 */
[----:B------:R-:W-:-:S02]  /*52c0*/  ISETP.GE.AND P5, PT, R4, R181, PT ;  /* 0x000000b50400720c */ /* 0x000fc40003fa6270 */
[----:B------:R-:W-:Y:S02]  /*52d0*/  ISETP.GE.AND P4, PT, R4, R180, PT ;  /* 0x000000b40400720c */ /* 0x000fe40003f86270 */
[----:B------:R-:W2:Y:S01]  /*52e0*/  LDSM.16.M88.4 R4, [R148+0x3800] ;  /* 0x003800009404783b */ /* 0x000ea20000000200 */
[----:B------:R-:W-:Y:S01]  /*52f0*/  HMMA.16816.F32 R132, R112, R104, R132 ;  /* 0x000000687084723c */ /* 0x000fe20000001884 */
[----:B------:R-:W-:-:S07]  /*5300*/  DEPBAR.LE SB0, 0x0 ;  /* 0x000080000000791a */ /* 0x000fce0000000000 */
[----:B------:R-:W-:Y:S01]  /*5310*/  HMMA.16816.F32 R128, R112, R106, R128 ;  /* 0x0000006a7080723c */ /* 0x000fe20000001880 */
[----:B------:R-:W-:Y:S02]  /*5320*/  FSEL R105, R29, -INF , !P2 ;  /* 0xff8000001d697808 */ /* 0x000fe40005000000 */
[----:B------:R-:W-:-:S04]  /*5330*/  FSEL R193, R31, -INF , !P3 ;  /* 0xff8000001fc17808 */ /* 0x000fc80005800000 */
[----:B------:R-:W-:Y:S01]  /*5340*/  FSEL R107, R28, -INF , !P1 ;  /* 0xff8000001c6b7808 */ /* 0x000fe20004800000 */
[----:B---3--:R-:W-:Y:S01]  /*5350*/  HMMA.16816.F32 R136, R16, R12, R136 ;  /* 0x0000000c1088723c */ /* 0x008fe20000001888 */
[----:B------:R-:W-:Y:S01]  /*5360*/  BAR.SYNC.DEFER_BLOCKING 0x0 ;  /* 0x0000000000007b1d */ /* 0x000fe20000010000 */
[----:B------:R-:W-:-:S04]  /*5370*/  ISETP.GE.AND P1, PT, R182, R180, PT ;  /* 0x000000b4b600720c */ /* 0x000fc80003f26270 */
[----:B------:R-:W-:Y:S02]  /*5380*/  FSEL R30, R30, -INF , !P1 ;  /* 0xff8000001e1e7808 */ /* 0x000fe40004800000 */
[----:B------:R-:W-:Y:S01]  /*5390*/  HMMA.16816.F32 R108, R16, R14, R108 ;  /* 0x0000000e106c723c */ /* 0x000fe2000000186c */
[----:B------:R-:W-:Y:S02]  /*53a0*/  IADD3 R12, R182, 0x9, RZ ;  /* 0x00000009b60c7810 */ /* 0x000fe40007ffe0ff */
[----:B------:R-:W-:Y:S02]  /*53b0*/  ISETP.GE.AND P1, PT, R0, R180, PT ;  /* 0x000000b40000720c */ /* 0x000fe40003f26270 */
[----:B------:R-:W-:Y:S02]  /*53c0*/  ISETP.GE.AND P2, PT, R12, R181, PT ;  /* 0x000000b50c00720c */ /* 0x000fe40003f46270 */
[----:B------:R-:W-:Y:S01]  /*53d0*/  FSEL R15, R24, -INF , !P5 ;  /* 0xff800000180f7808 */ /* 0x000fe20006800000 */
[----:B------:R-:W-:Y:S01]  /*53e0*/  HMMA.16816.F32 R124, R112, R32, R124 ;  /* 0x00000020707c723c */ /* 0x000fe2000000187c */
[----:B------:R-:W-:-:S02]  /*53f0*/  FSEL R13, R25, -INF , !P2 ;  /* 0xff800000190d7808 */ /* 0x000fc40005000000 */
[----:B------:R-:W-:Y:S02]  /*5400*/  ISETP.GE.AND P5, PT, R12, R180, PT ;  /* 0x000000b40c00720c */ /* 0x000fe40003fa6270 */
[-C--:B------:R-:W-:Y:S02]  /*5410*/  ISETP.GE.AND P2, PT, R0, R181.reuse, PT ;  /* 0x000000b50000720c */ /* 0x080fe40003f46270 */
[----:B------:R-:W-:Y:S01]  /*5420*/  IADD3 R0, R182, 0x11, RZ ;  /* 0x00000011b6007810 */ /* 0x000fe20007ffe0ff */
[----:B------:R-:W-:Y:S01]  /*5430*/  HMMA.16816.F32 R120, R112, R34, R120 ;  /* 0x000000227078723c */ /* 0x000fe20000001878 */
[----:B------:R-:W-:Y:S02]  /*5440*/  FSEL R189, R136, -INF , !P2 ;  /* 0xff80000088bd7808 */ /* 0x000fe40005000000 */
[----:B------:R-:W-:Y:S02]  /*5450*/  ISETP.GE.AND P3, PT, R0, R181, PT ;  /* 0x000000b50000720c */ /* 0x000fe40003f66270 */
[----:B------:R-:W-:-:S02]  /*5460*/  FSEL R25, R138, -INF , !P1 ;  /* 0xff8000008a197808 */ /* 0x000fc40004800000 */
[----:B------:R-:W-:Y:S01]  /*5470*/  FSEL R113, R27, -INF , !P5 ;  /* 0xff8000001b717808 */ /* 0x000fe20006800000 */
[----:B-1----:R-:W-:Y:S01]  /*5480*/  HMMA.16816.F32 R132, R16, R8, R132 ;  /* 0x000000081084723c */ /* 0x002fe20000001884 */
[----:B------:R-:W-:-:S06]  /*5490*/  FSEL R191, R137, -INF , !P3 ;  /* 0xff80000089bf7808 */ /* 0x000fcc0005800000 */
[----:B------:R-:W-:Y:S01]  /*54a0*/  IADD3 R8, R182, 0x18, RZ ;  /* 0x00000018b6087810 */ /* 0x000fe20007ffe0ff */
[C---:B------:R-:W-:Y:S01]  /*54b0*/  HMMA.16816.F32 R128, R16.reuse, R10, R128 ;  /* 0x0000000a1080723c */ /* 0x040fe20000001880 */
[----:B------:R-:W-:Y:S02]  /*54c0*/  FSEL R9, R26, -INF , !P4 ;  /* 0xff8000001a097808 */ /* 0x000fe40006000000 */
[----:B------:R-:W-:Y:S02]  /*54d0*/  ISETP.GE.AND P4, PT, R0, R180, PT ;  /* 0x000000b40000720c */ /* 0x000fe40003f86270 */
[----:B------:R-:W-:Y:S02]  /*54e0*/  ISETP.GE.AND P5, PT, R8, R181, PT ;  /* 0x000000b50800720c */ /* 0x000fe40003fa6270 */
[----:B------:R-:W-:Y:S01]  /*54f0*/  IADD3 R0, R182, 0x19, RZ ;  /* 0x00000019b6007810 */ /* 0x000fe20007ffe0ff */
[----:B--2---:R-:W-:Y:S01]  /*5500*/  HMMA.16816.F32 R124, R16, R4, R124 ;  /* 0x00000004107c723c */ /* 0x004fe2000000187c */
[----:B------:R-:W-:-:S02]  /*5510*/  FSEL R179, R108, -INF , !P5 ;  /* 0xff8000006cb37808 */ /* 0x000fc40006800000 */
[-C--:B------:R-:W-:Y:S02]  /*5520*/  ISETP.GE.AND P2, PT, R8, R180.reuse, PT ;  /* 0x000000b40800720c */ /* 0x080fe40003f46270 */
[C---:B------:R-:W-:Y:S02]  /*5530*/  ISETP.GE.AND P3, PT, R0.reuse, R181, PT ;  /* 0x000000b50000720c */ /* 0x040fe40003f66270 */
[----:B------:R-:W-:Y:S01]  /*5540*/  ISETP.GE.AND P5, PT, R0, R180, PT ;  /* 0x000000b40000720c */ /* 0x000fe20003fa6270 */
[----:B------:R-:W-:Y:S01]  /*5550*/  HMMA.16816.F32 R120, R16, R6, R120 ;  /* 0x000000061078723c */ /* 0x000fe20000001878 */
[----:B------:R-:W-:Y:S02]  /*5560*/  IADD3 R0, R182, 0x21, RZ ;  /* 0x00000021b6007810 */ /* 0x000fe40007ffe0ff */
[----:B------:R-:W-:Y:S02]  /*5570*/  FSEL R23, R139, -INF , !P4 ;  /* 0xff8000008b177808 */ /* 0x000fe40006000000 */
[----:B------:R-:W-:-:S02]  /*5580*/  FSEL R21, R110, -INF , !P2 ;  /* 0xff8000006e157808 */ /* 0x000fc40005000000 */
[----:B------:R-:W-:Y:S02]  /*5590*/  IADD3 R8, R182, 0x20, RZ ;  /* 0x00000020b6087810 */ /* 0x000fe40007ffe0ff */
[CC--:B------:R-:W-:Y:S02]  /*55a0*/  ISETP.GE.AND P4, PT, R0.reuse, R181.reuse, PT ;  /* 0x000000b50000720c */ /* 0x0c0fe40003f86270 */
[----:B------:R-:W-:Y:S02]  /*55b0*/  ISETP.GE.AND P2, PT, R0, R180, PT ;  /* 0x000000b40000720c */ /* 0x000fe40003f46270 */
[----:B------:R-:W-:Y:S02]  /*55c0*/  IADD3 R0, R182, 0x28, RZ ;  /* 0x00000028b6007810 */ /* 0x000fe40007ffe0ff */
[----:B------:R-:W-:Y:S02]  /*55d0*/  FSEL R27, R109, -INF , !P3 ;  /* 0xff8000006d1b7808 */ /* 0x000fe40005800000 */
[----:B------:R-:W-:-:S02]  /*55e0*/  ISETP.GE.AND P3, PT, R8, R181, PT ;  /* 0x000000b50800720c */ /* 0x000fc40003f66270 */
[----:B------:R-:W-:Y:S02]  /*55f0*/  FSEL R177, R111, -INF , !P5 ;  /* 0xff8000006fb17808 */ /* 0x000fe40006800000 */
[----:B------:R-:W-:Y:S02]  /*5600*/  IADD3 R4, R182, 0x29, RZ ;  /* 0x00000029b6047810 */ /* 0x000fe40007ffe0ff */
[----:B------:R-:W-:Y:S02]  /*5610*/  ISETP.GE.AND P5, PT, R0, R181, PT ;  /* 0x000000b50000720c */ /* 0x000fe40003fa6270 */
[----:B------:R-:W-:Y:S02]  /*5620*/  FSEL R35, R132, -INF , !P3 ;  /* 0xff80000084237808 */ /* 0x000fe40005800000 */
[----:B------:R-:W-:Y:S02]  /*5630*/  FSEL R33, R133, -INF , !P4 ;  /* 0xff80000085217808 */ /* 0x000fe40006000000 */
[----:B------:R-:W-:-:S02]  /*5640*/  ISETP.GE.AND P1, PT, R8, R180, PT ;  /* 0x000000b40800720c */ /* 0x000fc40003f26270 */
[-C--:B------:R-:W-:Y:S02]  /*5650*/  ISETP.GE.AND P3, PT, R0, R180.reuse, PT ;  /* 0x000000b40000720c */ /* 0x080fe40003f66270 */
[----:B------:R-:W-:Y:S02]  /*5660*/  ISETP.GE.AND P4, PT, R4, R181, PT ;  /* 0x000000b50400720c */ /* 0x000fe40003f86270 */
[----:B------:R-:W-:Y:S02]  /*5670*/  FSEL R31, R128, -INF , !P5 ;  /* 0xff800000801f7808 */ /* 0x000fe40006800000 */
[----:B------:R-:W-:Y:S02]  /*5680*/  ISETP.GE.AND P5, PT, R4, R180, PT ;  /* 0x000000b40400720c */ /* 0x000fe40003fa6270 */
[C---:B------:R-:W-:Y:S02]  /*5690*/  IADD3 R0, R182.reuse, 0x30, RZ ;  /* 0x00000030b6007810 */ /* 0x040fe40007ffe0ff */
[----:B------:R-:W-:-:S02]  /*56a0*/  IADD3 R4, R182, 0x31, RZ ;  /* 0x00000031b6047810 */ /* 0x000fc40007ffe0ff */
[----:B------:R-:W-:Y:S02]  /*56b0*/  FSEL R143, R129, -INF , !P4 ;  /* 0xff800000818f7808 */ /* 0x000fe40006000000 */
[----:B------:R-:W-:Y:S02]  /*56c0*/  FSEL R29, R134, -INF , !P1 ;  /* 0xff800000861d7808 */ /* 0x000fe40004800000 */
[C---:B------:R-:W-:Y:S02]  /*56d0*/  ISETP.GE.AND P4, PT, R0.reuse, R181, PT ;  /* 0x000000b50000720c */ /* 0x040fe40003f86270 */
[----:B------:R-:W-:Y:S02]  /*56e0*/  ISETP.GE.AND P1, PT, R0, R180, PT ;  /* 0x000000b40000720c */ /* 0x000fe40003f26270 */
[----:B------:R-:W-:Y:S02]  /*56f0*/  FSEL R141, R135, -INF , !P2 ;  /* 0xff800000878d7808 */ /* 0x000fe40005000000 */
[----:B------:R-:W-:-:S02]  /*5700*/  IADD3 R0, R182, 0x38, RZ ;  /* 0x00000038b6007810 */ /* 0x000fc40007ffe0ff */
[----:B------:R-:W-:Y:S02]  /*5710*/  ISETP.GE.AND P2, PT, R4, R181, PT ;  /* 0x000000b50400720c */ /* 0x000fe40003f46270 */
[----:B------:R-:W-:Y:S02]  /*5720*/  IADD3 R182, R182, 0x39, RZ ;  /* 0x00000039b6b67810 */ /* 0x000fe40007ffe0ff */
[----:B------:R-:W-:Y:S02]  /*5730*/  FSEL R139, R131, -INF , !P5 ;  /* 0xff800000838b7808 */ /* 0x000fe40006800000 */
[----:B------:R-:W-:Y:S02]  /*5740*/  FSEL R137, R130, -INF , !P3 ;  /* 0xff80000082897808 */ /* 0x000fe40005800000 */
[----:B------:R-:W-:Y:S02]  /*5750*/  FSEL R131, R124, -INF , !P4 ;  /* 0xff8000007c837808 */ /* 0x000fe40006000000 */
[----:B------:R-:W-:-:S02]  /*5760*/  FSEL R129, R125, -INF , !P2 ;  /* 0xff8000007d817808 */ /* 0x000fc40005000000 */
[----:B------:R-:W-:Y:S02]  /*5770*/  FSEL R119, R126, -INF , !P1 ;  /* 0xff8000007e777808 */ /* 0x000fe40004800000 */
[-C--:B------:R-:W-:Y:S02]  /*5780*/  ISETP.GE.AND P3, PT, R4, R180.reuse, PT ;  /* 0x000000b40400720c */ /* 0x080fe40003f66270 */
[-C--:B------:R-:W-:Y:S02]  /*5790*/  ISETP.GE.AND P5, PT, R0, R181.reuse, PT ;  /* 0x000000b50000720c */ /* 0x080fe40003fa6270 */
[----:B------:R-:W-:Y:S02]  /*57a0*/  ISETP.GE.AND P4, PT, R182, R181, PT ;  /* 0x000000b5b600720c */ /* 0x000fe40003f86270 */
[-C--:B------:R-:W-:Y:S02]  /*57b0*/  ISETP.GE.AND P2, PT, R0, R180.reuse, PT ;  /* 0x000000b40000720c */ /* 0x080fe40003f46270 */
[----:B------:R-:W-:-:S02]  /*57c0*/  ISETP.GE.AND P1, PT, R182, R180, PT ;  /* 0x000000b4b600720c */ /* 0x000fc40003f26270 */
[----:B------:R-:W-:Y:S02]  /*57d0*/  FSEL R127, R127, -INF , !P3 ;  /* 0xff8000007f7f7808 */ /* 0x000fe40005800000 */
[----:B------:R-:W-:Y:S02]  /*57e0*/  FSEL R125, R120, -INF , !P5 ;  /* 0xff800000787d7808 */ /* 0x000fe40006800000 */
[----:B------:R-:W-:Y:S02]  /*57f0*/  FSEL R121, R121, -INF , !P4 ;  /* 0xff80000079797808 */ /* 0x000fe40006000000 */
[----:B------:R-:W-:Y:S02]  /*5800*/  FSEL R117, R122, -INF , !P2 ;  /* 0xff8000007a757808 */ /* 0x000fe40005000000 */
[----:B------:R-:W-:Y:S01]  /*5810*/  FSEL R115, R123, -INF , !P1 ;  /* 0xff8000007b737808 */ /* 0x000fe20004800000 */
[----:B------:R-:W-:Y:S05]  /*5820*/  @!P0 BRA `(.L_x_6484) ;  /* 0x0000055000008947 */ /* 0x000fea0003800000 */
[----:B------:R-:W-:Y:S05]  /*5830*/  @!P6 BRA `(.L_x_6485) ;  /* 0x000003a00000e947 */ /* 0x000fea0003800000 */
[----:B------:R-:W1:Y:S01]  /*5840*/  I2F.RP R4, R101 ;  /* 0x0000006500047306 */ /* 0x000e620000209400 */
[----:B------:R-:W-:-:S05]  /*5850*/  IMAD.SHL.U32 R0, R167, 0x40, RZ ;  /* 0x00000040a7007824 */ /* 0x000fca00078e00ff */
[C---:B------:R-:W-:Y:S02]  /*5860*/  IADD3 R10, R0.reuse, -0x40, RZ ;  /* 0xffffffc0000a7810 */ /* 0x040fe40007ffe0ff */
        /* <DEDUP_REMOVED lines=55> */
.L_x_6485:
[----:B------:R-:W-:-:S04]  /*5be0*/  LEA R4, -R2, RZ, 0x6 ;  /* 0x000000ff02047211 */ /* 0x000fc800078e31ff */
[----:B------:R-:W-:Y:S02]  /*5bf0*/  SHF.R.S32.HI R0, RZ, 0x1f, R4 ;  /* 0x0000001fff007819 */ /* 0x000fe40000011404 */
.L_x_6486:
[----:B------:R-:W-:Y:S01]  /*5c00*/  IADD3 R102, P0, R102, R4, RZ ;  /* 0x0000000466667210 */ /* 0x000fe20007f1e0ff */
[----:B------:R-:W-:-:S03]  /*5c10*/  IMAD.SHL.U32 R5, R2, 0x20, RZ ;  /* 0x0000002002057824 */ /* 0x000fc600078e00ff */
[----:B------:R-:W-:Y:S01]  /*5c20*/  LEA R174, P1, R102, c[0x0][0x168], 0x1 ;  /* 0x00005a0066ae7a11 */ /* 0x000fe200078208ff */
[----:B------:R-:W-:Y:S01]  /*5c30*/  IMAD.X R103, R103, 0x1, R0, P0 ;  /* 0x0000000167677824 */ /* 0x000fe200000e0600 */
[----:B------:R-:W-:Y:S02]  /*5c40*/  SHF.L.U64.HI R0, R2, R183, c[0x0][0x19c] ;  /* 0x0000670002007619 */ /* 0x000fe400000102b7 */
[-C--:B------:R-:W-:Y:S02]  /*5c50*/  IADD3 R6, P0, R174, R5.reuse, RZ ;  /* 0x00000005ae067210 */ /* 0x080fe40007f1e0ff */
[----:B------:R-:W-:Y:S02]  /*5c60*/  LEA.HI.X R175, R102, c[0x0][0x16c], R103, 0x1, P1 ;  /* 0x00005b0066af7a11 */ /* 0x000fe400008f0c67 */
[----:B------:R-:W-:-:S03]  /*5c70*/  IADD3 R4, P1, R6, R5, RZ ;  /* 0x0000000506047210 */ /* 0x000fc60007f3e0ff */
[--C-:B------:R-:W-:Y:S01]  /*5c80*/  IMAD.X R7, R175, 0x1, R0.reuse, P0 ;  /* 0x00000001af077824 */ /* 0x100fe200000e0600 */
        /* <DEDUP_REMOVED lines=15> */
.L_x_6484:
        /* <DEDUP_REMOVED lines=44> */
[----:B------:R-:W-:Y:S01]  /*6040*/  FSEL R116, R116, RZ, P0 ;  /* 0x000000ff74747208 */ /* 0x000fe20000000000 */
[C---:B------:R-:W-:Y:S01]  /*6050*/  FMUL.FTZ R118, R111.reuse, c[0x0][0x23c] ;  /* 0x00008f006f767a20 */ /* 0x040fe20000410000 */
[----:B------:R-:W-:Y:S01]  /*6060*/  FSETP.NEU.FTZ.AND P1, PT, R111, -INF , PT ;  /* 0xff8000006f00780b */ /* 0x000fe20003f3d000 */
[----:B------:R-:W-:Y:S02]  /*6070*/  FADD.FTZ R6, R3, -R6 ;  /* 0x8000000603067221 */ /* 0x000fe40000010000 */
[--C-:B------:R-:W-:Y:S01]  /*6080*/  FFMA.FTZ R0, R9, c[0x0][0x23c], -R116.reuse ;  /* 0x00008f0009007a23 */ /* 0x100fe20000010874 */
[----:B------:R-:W-:Y:S01]  /*6090*/  FSEL R5, R111, RZ, P1 ;  /* 0x000000ff6f057208 */ /* 0x000fe20000800000 */
[----:B------:R-:W1:Y:S01]  /*60a0*/  LDSM.16.MT88.4 R8, [R156+0x8000] ;  /* 0x008000009c08783b */ /* 0x000e620000004200 */
[----:B------:R-:W-:Y:S01]  /*60b0*/  FSEL R118, R118, RZ, P1 ;  /* 0x000000ff76767208 */ /* 0x000fe20000800000 */
[----:B------:R-:W-:-:S02]  /*60c0*/  FFMA.FTZ R104, R193, c[0x0][0x23c], -R116 ;  /* 0x00008f00c1687a23 */ /* 0x000fc40000010874 */
[----:B------:R-:W-:Y:S01]  /*60d0*/  FADD.FTZ R4, R100, -R5 ;  /* 0x8000000564047221 */ /* 0x000fe20000010000 */
[----:B------:R-:W-:Y:S01]  /*60e0*/  MUFU.EX2 R0, R0 ;  /* 0x0000000000007308 */ /* 0x000fe20000000800 */
[--C-:B------:R-:W-:Y:S01]  /*60f0*/  FFMA.FTZ R109, R107, c[0x0][0x23c], -R118.reuse ;  /* 0x00008f006b6d7a23 */ /* 0x100fe20000010876 */
[----:B------:R-:W-:Y:S01]  /*6100*/  LDSM.16.MT88.4 R100, [R153+0xb000] ;  /* 0x00b000009964783b */ /* 0x000fe20000004200 */
[--C-:B------:R-:W-:Y:S02]  /*6110*/  FFMA.FTZ R108, R105, c[0x0][0x23c], -R118.reuse ;  /* 0x00008f00696c7a23 */ /* 0x100fe40000010876 */
[--C-:B------:R-:W-:Y:S02]  /*6120*/  FFMA.FTZ R107, R15, c[0x0][0x23c], -R118.reuse ;  /* 0x00008f000f6b7a23 */ /* 0x100fe40000010876 */
[----:B------:R-:W-:Y:S01]  /*6130*/  FFMA.FTZ R106, R13, c[0x0][0x23c], -R118 ;  /* 0x00008f000d6a7a23 */ /* 0x000fe20000010876 */
[----:B------:R-:W-:Y:S01]  /*6140*/  MUFU.EX2 R109, R109 ;  /* 0x0000006d006d7308 */ /* 0x000fe20000000800 */
[--C-:B------:R-:W-:Y:S01]  /*6150*/  FFMA.FTZ R105, R30, c[0x0][0x23c], -R116.reuse ;  /* 0x00008f001e697a23 */ /* 0x100fe20000010874 */
[----:B------:R-:W2:Y:S01]  /*6160*/  LDSM.16.MT88.4 R12, [R153+0x8000] ;  /* 0x00800000990c783b */ /* 0x000ea20000004200 */
[----:B------:R-:W-:-:S02]  /*6170*/  FFMA.FTZ R113, R113, c[0x0][0x23c], -R116 ;  /* 0x00008f0071717a23 */ /* 0x000fc40000010874 */
[----:B------:R-:W-:Y:S02]  /*6180*/  FMUL.FTZ R114, R4, c[0x0][0x23c] ;  /* 0x00008f0004727a20 */ /* 0x000fe40000410000 */
[----:B------:R-:W-:Y:S01]  /*6190*/  FMUL.FTZ R112, R6, c[0x0][0x23c] ;  /* 0x00008f0006707a20 */ /* 0x000fe20000410000 */
[----:B------:R-:W3:Y:S01]  /*61a0*/  MUFU.EX2 R108, R108 ;  /* 0x0000006c006c7308 */ /* 0x000ee20000000800 */
[--C-:B------:R-:W-:Y:S02]  /*61b0*/  FFMA.FTZ R3, R189, c[0x0][0x23c], -R118.reuse ;  /* 0x00008f00bd037a23 */ /* 0x100fe40000010876 */
[--C-:B------:R-:W-:Y:S02]  /*61c0*/  FFMA.FTZ R122, R191, c[0x0][0x23c], -R118.reuse ;  /* 0x00008f00bf7a7a23 */ /* 0x100fe40000010876 */
[--C-:B------:R-:W-:Y:S02]  /*61d0*/  FFMA.FTZ R120, R179, c[0x0][0x23c], -R118.reuse ;  /* 0x00008f00b3787a23 */ /* 0x100fe40000010876 */
[----:B------:R-:W-:Y:S01]  /*61e0*/  FFMA.FTZ R123, R27, c[0x0][0x23c], -R118 ;  /* 0x00008f001b7b7a23 */ /* 0x000fe20000010876 */
[----:B------:R-:W-:Y:S01]  /*61f0*/  MUFU.EX2 R107, R107 ;  /* 0x0000006b006b7308 */ /* 0x000fe20000000800 */
[----:B------:R-:W-:-:S02]  /*6200*/  FFMA.FTZ R124, R25, c[0x0][0x23c], -R116 ;  /* 0x00008f00197c7a23 */ /* 0x000fc40000010874 */
[--C-:B------:R-:W-:Y:S01]  /*6210*/  FFMA.FTZ R133, R23, c[0x0][0x23c], -R116.reuse ;  /* 0x00008f0017857a23 */ /* 0x100fe20000010874 */
[----:B------:R-:W-:Y:S01]  /*6220*/  LDSM.16.MT88.4 R24, [R156+0x8800] ;  /* 0x008800009c18783b */ /* 0x000fe20000004200 */
[--C-:B------:R-:W-:Y:S02]  /*6230*/  FFMA.FTZ R126, R21, c[0x0][0x23c], -R116.reuse ;  /* 0x00008f00157e7a23 */ /* 0x100fe40000010874 */
[----:B------:R-:W-:Y:S01]  /*6240*/  FFMA.FTZ R135, R177, c[0x0][0x23c], -R116 ;  /* 0x00008f00b1877a23 */ /* 0x000fe20000010874 */
[----:B------:R-:W4:Y:S01]  /*6250*/  MUFU.EX2 R106, R106 ;  /* 0x0000006a006a7308 */ /* 0x000f220000000800 */
[----:B---3--:R-:W-:Y:S01]  /*6260*/  F2FP.PACK_AB R4, R108, R109 ;  /* 0x0000006d6c04723e */ /* 0x008fe200000000ff */
[----:B------:R-:W-:Y:S01]  /*6270*/  LDSM.16.MT88.4 R20, [R153+0x8800] ;  /* 0x008800009914783b */ /* 0x000fe20000004200 */
[--C-:B------:R-:W-:Y:S02]  /*6280*/  FFMA.FTZ R128, R35, c[0x0][0x23c], -R118.reuse ;  /* 0x00008f0023807a23 */ /* 0x100fe40000010876 */
[----:B------:R-:W-:-:S02]  /*6290*/  FFMA.FTZ R177, R33, c[0x0][0x23c], -R118 ;  /* 0x00008f0021b17a23 */ /* 0x000fc40000010876 */
[----:B------:R-:W-:Y:S01]  /*62a0*/  LDSM.16.MT88.4 R32, [R153+0xa800] ;  /* 0x00a800009920783b */ /* 0x000fe20000004200 */
[----:B------:R-:W-:Y:S01]  /*62b0*/  MUFU.EX2 R105, R105 ;  /* 0x0000006900697308 */ /* 0x000fe20000000800 */
[----:B------:R-:W-:Y:S02]  /*62c0*/  FFMA.FTZ R134, R137, c[0x0][0x23c], -R116 ;  /* 0x00008f0089867a23 */ /* 0x000fe40000010874 */
[--C-:B------:R-:W-:Y:S02]  /*62d0*/  FFMA.FTZ R130, R31, c[0x0][0x23c], -R118.reuse ;  /* 0x00008f001f827a23 */ /* 0x100fe40000010876 */
[----:B------:R-:W-:Y:S02]  /*62e0*/  FFMA.FTZ R143, R143, c[0x0][0x23c], -R118 ;  /* 0x00008f008f8f7a23 */ /* 0x000fe40000010876 */
[--C-:B------:R-:W-:Y:S01]  /*62f0*/  FFMA.FTZ R132, R29, c[0x0][0x23c], -R116.reuse ;  /* 0x00008f001d847a23 */ /* 0x100fe20000010874 */
[----:B------:R-:W3:Y:S01]  /*6300*/  MUFU.EX2 R104, R104 ;  /* 0x0000006800687308 */ /* 0x000ee20000000800 */
[----:B----4-:R-:W-:Y:S01]  /*6310*/  F2FP.PACK_AB R6, R106, R107 ;  /* 0x0000006b6a06723e */ /* 0x010fe200000000ff */
[--C-:B------:R-:W-:Y:S01]  /*6320*/  FFMA.FTZ R141, R141, c[0x0][0x23c], -R116.reuse ;  /* 0x00008f008d8d7a23 */ /* 0x100fe20000010874 */
[----:B------:R-:W-:Y:S01]  /*6330*/  LDSM.16.MT88.4 R28, [R156+0x9000] ;  /* 0x009000009c1c783b */ /* 0x000fe20000004200 */
[----:B------:R-:W-:-:S02]  /*6340*/  FFMA.FTZ R137, R139, c[0x0][0x23c], -R116 ;  /* 0x00008f008b897a23 */ /* 0x000fc40000010874 */
[--C-:B------:R-:W-:Y:S02]  /*6350*/  FFMA.FTZ R131, R131, c[0x0][0x23c], -R118.reuse ;  /* 0x00008f0083837a23 */ /* 0x100fe40000010876 */
[----:B------:R-:W4:Y:S01]  /*6360*/  MUFU.EX2 R113, R113 ;  /* 0x0000007100717308 */ /* 0x000f220000000800 */
[--C-:B------:R-:W-:Y:S02]  /*6370*/  FFMA.FTZ R136, R129, c[0x0][0x23c], -R118.reuse ;  /* 0x00008f0081887a23 */ /* 0x100fe40000010876 */
[--C-:B------:R-:W-:Y:S02]  /*6380*/  FFMA.FTZ R125, R125, c[0x0][0x23c], -R118.reuse ;  /* 0x00008f007d7d7a23 */ /* 0x100fe40000010876 */
[----:B------:R-:W-:Y:S02]  /*6390*/  FFMA.FTZ R118, R121, c[0x0][0x23c], -R118 ;  /* 0x00008f0079767a23 */ /* 0x000fe40000010876 */
[--C-:B------:R-:W-:Y:S01]  /*63a0*/  FFMA.FTZ R119, R119, c[0x0][0x23c], -R116.reuse ;  /* 0x00008f0077777a23 */ /* 0x100fe20000010874 */
[----:B------:R-:W5:Y:S01]  /*63b0*/  MUFU.EX2 R114, R114 ;  /* 0x0000007200727308 */ /* 0x000f620000000800 */
[----:B---3--:R-:W-:Y:S01]  /*63c0*/  F2FP.PACK_AB R5, R104, R105 ;  /* 0x000000696805723e */ /* 0x008fe200000000ff */
[----:B------:R-:W-:-:S02]  /*63d0*/  FFMA.FTZ R138, R127, c[0x0][0x23c], -R116 ;  /* 0x00008f007f8a7a23 */ /* 0x000fc40000010874 */
[----:B------:R-:W-:-:S04]  /*63e0*/  FFMA.FTZ R117, R117, c[0x0][0x23c], -R116 ;  /* 0x00008f0075757a23 */ /* 0x000fc80000010874 */
[----:B------:R-:W3:Y:S01]  /*63f0*/  MUFU.EX2 R112, R112 ;  /* 0x0000007000707308 */ /* 0x000ee20000000800 */
[----:B----4-:R-:W-:Y:S01]  /*6400*/  F2FP.PACK_AB R7, R113, R0 ;  /* 0x000000007107723e */ /* 0x010fe200000000ff */
[----:B-----5:R-:W-:-:S06]  /*6410*/  FMUL.FTZ R96, R96, R114 ;  /* 0x0000007260607220 */ /* 0x020fcc0000410000 */
[----:B------:R-:W-:Y:S01]  /*6420*/  MUFU.EX2 R3, R3 ;  /* 0x0000000300037308 */ /* 0x000fe20000000800 */
[-C--:B------:R-:W-:Y:S02]  /*6430*/  FMUL.FTZ R97, R97, R114.reuse ;  /* 0x0000007261617220 */ /* 0x080fe40000410000 */
[-C--:B------:R-:W-:Y:S02]  /*6440*/  FMUL.FTZ R36, R36, R114.reuse ;  /* 0x0000007224247220 */ /* 0x080fe40000410000 */
[----:B------:R-:W-:Y:S02]  /*6450*/  FMUL.FTZ R37, R37, R114 ;  /* 0x0000007225257220 */ /* 0x000fe40000410000 */
[-C--:B---3--:R-:W-:Y:S01]  /*6460*/  FMUL.FTZ R98, R98, R112.reuse ;  /* 0x0000007062627220 */ /* 0x088fe20000410000 */
[----:B------:R-:W3:Y:S01]  /*6470*/  MUFU.EX2 R122, R122 ;  /* 0x0000007a007a7308 */ /* 0x000ee20000000800 */
        /* <DEDUP_REMOVED lines=16> */
[C---:B--2---:R-:W-:Y:S01]  /*6580*/  HMMA.16816.F32 R48, R4.reuse, R12, R48 ;  /* 0x0000000c0430723c */ /* 0x044fe20000001830 */
[-C--:B------:R-:W-:Y:S02]  /*6590*/  FMUL.FTZ R40, R40, R114.reuse ;  /* 0x0000007228287220 */ /* 0x080fe40000410000 */
[----:B------:R-:W-:Y:S01]  /*65a0*/  FMUL.FTZ R41, R41, R114 ;  /* 0x0000007229297220 */ /* 0x000fe20000410000 */
[----:B------:R-:W-:Y:S01]  /*65b0*/  MUFU.EX2 R124, R124 ;  /* 0x0000007c007c7308 */ /* 0x000fe20000000800 */
[-C--:B------:R-:W-:Y:S02]  /*65c0*/  FMUL.FTZ R42, R42, R112.reuse ;  /* 0x000000702a2a7220 */ /* 0x080fe40000410000 */
[----:B------:R-:W-:Y:S01]  /*65d0*/  FMUL.FTZ R43, R43, R112 ;  /* 0x000000702b2b7220 */ /* 0x000fe20000410000 */
[----:B------:R-:W-:Y:S01]  /*65e0*/  HMMA.16816.F32 R52, R4, R14, R52 ;  /* 0x0000000e0434723c */ /* 0x000fe20000001834 */
[-C--:B------:R-:W-:Y:S01]  /*65f0*/  FMUL.FTZ R44, R44, R114.reuse ;  /* 0x000000722c2c7220 */ /* 0x080fe20000410000 */
[----:B------:R-:W2:Y:S01]  /*6600*/  LDSM.16.MT88.4 R12, [R154+0xa000] ;  /* 0x00a000009a0c783b */ /* 0x000ea20000004200 */
[----:B------:R-:W-:Y:S01]  /*6610*/  FMUL.FTZ R45, R45, R114 ;  /* 0x000000722d2d7220 */ /* 0x000fe20000410000 */
[----:B------:R-:W4:Y:S01]  /*6620*/  MUFU.EX2 R133, R133 ;  /* 0x0000008500857308 */ /* 0x000f220000000800 */
[----:B------:R-:W-:-:S02]  /*6630*/  FMUL.FTZ R46, R46, R112 ;  /* 0x000000702e2e7220 */ /* 0x000fc40000410000 */
[----:B------:R-:W-:Y:S01]  /*6640*/  FMUL.FTZ R47, R47, R112 ;  /* 0x000000702f2f7220 */ /* 0x000fe20000410000 */
[C---:B------:R-:W-:Y:S01]  /*6650*/  HMMA.16816.F32 R40, R4.reuse, R16, R40 ;  /* 0x000000100428723c */ /* 0x040fe20000001828 */
[-C--:B------:R-:W-:Y:S02]  /*6660*/  FMUL.FTZ R56, R56, R114.reuse ;  /* 0x0000007238387220 */ /* 0x080fe40000410000 */
[----:B------:R-:W-:Y:S01]  /*6670*/  FMUL.FTZ R57, R57, R114 ;  /* 0x0000007239397220 */ /* 0x000fe20000410000 */
[----:B------:R-:W-:Y:S01]  /*6680*/  MUFU.EX2 R126, R126 ;  /* 0x0000007e007e7308 */ /* 0x000fe20000000800 */
[-C--:B------:R-:W-:Y:S02]  /*6690*/  FMUL.FTZ R58, R58, R112.reuse ;  /* 0x000000703a3a7220 */ /* 0x080fe40000410000 */
[----:B------:R-:W-:Y:S01]  /*66a0*/  FMUL.FTZ R59, R59, R112 ;  /* 0x000000703b3b7220 */ /* 0x000fe20000410000 */
[----:B------:R-:W-:Y:S01]  /*66b0*/  HMMA.16816.F32 R44, R4, R18, R44 ;  /* 0x00000012042c723c */ /* 0x000fe2000000182c */
[----:B------:R-:W5:Y:S01]  /*66c0*/  LDSM.16.MT88.4 R16, [R156+0xa000] ;  /* 0x00a000009c10783b */ /* 0x000f620000004200 */
[----:B------:R-:W-:-:S02]  /*66d0*/  FMUL.FTZ R60, R60, R114 ;  /* 0x000000723c3c7220 */ /* 0x000fc40000410000 */
[----:B------:R-:W-:Y:S01]  /*66e0*/  FMUL.FTZ R61, R61, R114 ;  /* 0x000000723d3d7220 */ /* 0x000fe20000410000 */
[----:B------:R-:W2:Y:S01]  /*66f0*/  MUFU.EX2 R135, R135 ;  /* 0x0000008700877308 */ /* 0x000ea20000000800 */
        /* <DEDUP_REMOVED lines=15> */
[----:B--2---:R-:W-:Y:S01]  /*67f0*/  HMMA.16816.F32 R72, R4, R12, R72 ;  /* 0x0000000c0448723c */ /* 0x004fe20000001848 */
[----:B------:R-:W-:-:S02]  /*6800*/  FMUL.FTZ R64, R64, R114 ;  /* 0x0000007240407220 */ /* 0x000fc40000410000 */
        /* <DEDUP_REMOVED lines=8> */
[----:B------:R-:W-:Y:S01]  /*6890*/  MUFU.EX2 R143, R143 ;  /* 0x0000008f008f7308 */ /* 0x000fe20000000800 */
[----:B------:R-:W-:-:S02]  /*68a0*/  FMUL.FTZ R70, R70, R112 ;  /* 0x0000007046467220 */ /* 0x000fc40000410000 */
[----:B------:R-:W-:Y:S01]  /*68b0*/  FMUL.FTZ R71, R71, R112 ;  /* 0x0000007047477220 */ /* 0x000fe20000410000 */
[C---:B-----5:R-:W-:Y:S01]  /*68c0*/  HMMA.16816.F32 R64, R4.reuse, R16, R64 ;  /* 0x000000100440723c */ /* 0x060fe20000001840 */
        /* <DEDUP_REMOVED lines=26> */
[----:B------:R-:W-:-:S03]  /*6a70*/  FFMA.FTZ R109, R187, R114, R109 ;  /* 0x00000072bb6d7223 */ /* 0x000fc6000001006d */
[----:B------:R-:W-:Y:S01]  /*6a80*/  MUFU.EX2 R131, R131 ;  /* 0x0000008300837308 */ /* 0x000fe20000000800 */
[----:B------:R-:W-:-:S03]  /*6a90*/  FADD.FTZ R108, R108, R109 ;  /* 0x0000006d6c6c7221 */ /* 0x000fc60000010000 */
[----:B------:R-:W-:Y:S01]  /*6aa0*/  HMMA.16816.F32 R84, R4, R14, R84 ;  /* 0x0000000e0454723c */ /* 0x000fe20000001854 */
[----:B------:R-:W2:Y:S01]  /*6ab0*/  LDSM.16.MT88.4 R12, [R156+0xa800] ;  /* 0x00a800009c0c783b */ /* 0x000ea20000004200 */
[----:B------:R-:W-:Y:S02]  /*6ac0*/  FADD.FTZ R107, R107, R108 ;  /* 0x0000006c6b6b7221 */ /* 0x000fe40000010000 */
[----:B------:R-:W1:Y:S02]  /*6ad0*/  MUFU.EX2 R136, R136 ;  /* 0x0000008800887308 */ /* 0x000e640000000800 */
[----:B------:R-:W-:Y:S01]  /*6ae0*/  FADD.FTZ R106, R106, R107 ;  /* 0x0000006b6a6a7221 */ /* 0x000fe20000010000 */
[C---:B---3--:R-:W-:Y:S02]  /*6af0*/  F2FP.PACK_AB R4, R122.reuse, R3 ;  /* 0x000000037a04723e */ /* 0x048fe400000000ff */
[----:B----4-:R-:W-:Y:S01]  /*6b00*/  F2FP.PACK_AB R5, R133, R124 ;  /* 0x0000007c8505723e */ /* 0x010fe200000000ff */
[----:B------:R-:W-:Y:S01]  /*6b10*/  FADD.FTZ R3, R3, R106 ;  /* 0x0000006a03037221 */ /* 0x000fe20000010000 */
[----:B------:R-:W-:Y:S01]  /*6b20*/  F2FP.PACK_AB R6, R123, R120 ;  /* 0x000000787b06723e */ /* 0x000fe200000000ff */
[----:B------:R-:W-:Y:S01]  /*6b30*/  MUFU.EX2 R125, R125 ;  /* 0x0000007d007d7308 */ /* 0x000fe20000000800 */
[----:B------:R-:W-:Y:S01]  /*6b40*/  F2FP.PACK_AB R7, R135, R126 ;  /* 0x0000007e8707723e */ /* 0x000fe200000000ff */
[----:B------:R-:W-:-:S04]  /*6b50*/  FADD.FTZ R3, R122, R3 ;  /* 0x000000037a037221 */ /* 0x000fc80000010000 */
[----:B------:R-:W-:Y:S01]  /*6b60*/  FADD.FTZ R120, R120, R3 ;  /* 0x0000000378787221 */ /* 0x000fe20000010000 */
[----:B------:R-:W-:Y:S01]  /*6b70*/  MOV R3, R110 ;  /* 0x0000006e00037202 */ /* 0x000fe20000000f00 */
[----:B-----5:R-:W-:Y:S01]  /*6b80*/  HMMA.16816.F32 R56, R4, R16, R56 ;  /* 0x000000100438723c */ /* 0x020fe20000001838 */
[----:B------:R-:W-:Y:S01]  /*6b90*/  MUFU.EX2 R118, R118 ;  /* 0x0000007600767308 */ /* 0x000fe20000000800 */
[----:B------:R-:W-:-:S06]  /*6ba0*/  FADD.FTZ R123, R123, R120 ;  /* 0x000000787b7b7221 */ /* 0x000fcc0000010000 */
[C---:B------:R-:W-:Y:S01]  /*6bb0*/  HMMA.16816.F32 R60, R4.reuse, R18, R60 ;  /* 0x00000012043c723c */ /* 0x040fe2000000183c */
[----:B------:R-:W3:Y:S01]  /*6bc0*/  LDSM.16.MT88.4 R16, [R152+0xa800] ;  /* 0x00a800009810783b */ /* 0x000ee20000004200 */
[----:B------:R-:W-:Y:S06]  /*6bd0*/  MUFU.EX2 R119, R119 ;  /* 0x0000007700777308 */ /* 0x000fec0000000800 */
[C---:B-1----:R-:W-:Y:S02]  /*6be0*/  HMMA.16816.F32 R40, R4.reuse, R8, R40 ;  /* 0x000000080428723c */ /* 0x042fe40000001828 */
[----:B------:R-:W1:Y:S06]  /*6bf0*/  MUFU.EX2 R138, R138 ;  /* 0x0000008a008a7308 */ /* 0x000e6c0000000800 */
        /* <DEDUP_REMOVED lines=16> */
[C---:B------:R-:W-:Y:S01]  /*6d00*/  HMMA.16816.F32 R36, R4.reuse, R26, R36 ;  /* 0x0000001a0424723c */ /* 0x040fe20000001824 */
[----:B------:R-:W1:Y:S07]  /*6d10*/  LDSM.16.MT88.4 R24, [R154+0x9000] ;  /* 0x009000009a18783b */ /* 0x000e6e0000004200 */
[----:B------:R-:W-:Y:S01]  /*6d20*/  HMMA.16816.F32 R80, R4, R34, R80 ;  /* 0x000000220450723c */ /* 0x000fe20000001850 */
[----:B------:R-:W1:Y:S06]  /*6d30*/  LDSM.16.MT88.4 R32, [R152+0xb000] ;  /* 0x00b000009820783b */ /* 0x000e6c0000004200 */
[----:B------:R-:W-:Y:S01]  /*6d40*/  F2FP.PACK_AB R4, R177, R128 ;  /* 0x00000080b104723e */ /* 0x000fe200000000ff */
[----:B------:R-:W-:Y:S01]  /*6d50*/  FADD.FTZ R128, R128, R123 ;  /* 0x0000007b80807221 */ /* 0x000fe20000010000 */
[----:B------:R-:W-:-:S02]  /*6d60*/  F2FP.PACK_AB R5, R141, R132 ;  /* 0x000000848d05723e */ /* 0x000fc400000000ff */
[----:B------:R-:W-:Y:S01]  /*6d70*/  F2FP.PACK_AB R6, R143, R130 ;  /* 0x000000828f06723e */ /* 0x000fe200000000ff */
[----:B------:R-:W-:Y:S01]  /*6d80*/  FADD.FTZ R177, R177, R128 ;  /* 0x00000080b1b17221 */ /* 0x000fe20000010000 */
[----:B------:R-:W-:-:S07]  /*6d90*/  F2FP.PACK_AB R7, R137, R134 ;  /* 0x000000868907723e */ /* 0x000fce00000000ff */
        /* <DEDUP_REMOVED lines=9> */
[C---:B------:R-:W-:Y:S01]  /*6e30*/  HMMA.16816.F32 R76, R4.reuse, R100, R76 ;  /* 0x00000064044c723c */ /* 0x040fe2000000184c */
[----:B------:R-:W-:Y:S06]  /*6e40*/  MUFU.EX2 R100, R117 ;  /* 0x0000007500647308 */ /* 0x000fec0000000800 */
[----:B------:R-:W-:Y:S01]  /*6e50*/  FFMA.FTZ R101, R115, c[0x0][0x23c], -R116 ;  /* 0x00008f0073657a23 */ /* 0x000fe20000010874 */
[C---:B------:R-:W-:Y:S05]  /*6e60*/  HMMA.16816.F32 R96, R4.reuse, R28, R96 ;  /* 0x0000001c0460723c */ /* 0x040fea0000001860 */
[----:B------:R-:W3:Y:S03]  /*6e70*/  MUFU.EX2 R101, R101 ;  /* 0x0000006500657308 */ /* 0x000ee60000000800 */
[C---:B------:R-:W-:Y:S01]  /*6e80*/  HMMA.16816.F32 R36, R4.reuse, R30, R36 ;  /* 0x0000001e0424723c */ /* 0x040fe20000001824 */
[----:B------:R-:W-:Y:S07]  /*6e90*/  LDSM.16.MT88.4 R28, [R154+0x9800] ;  /* 0x009800009a1c783b */ /* 0x000fee0000004200 */
        /* <DEDUP_REMOVED lines=8> */
[----:B------:R-:W-:Y:S07]  /*6f20*/  HMMA.16816.F32 R84, R4, R34, R84 ;  /* 0x000000220454723c */ /* 0x000fee0000001854 */
[----:B------:R-:W-:-:S02]  /*6f30*/  F2FP.PACK_AB R4, R136, R131 ;  /* 0x000000838804723e */ /* 0x000fc400000000ff */
[----:B------:R-:W-:Y:S02]  /*6f40*/  F2FP.PACK_AB R5, R138, R119 ;  /* 0x000000778a05723e */ /* 0x000fe400000000ff */
[----:B------:R-:W-:Y:S02]  /*6f50*/  F2FP.PACK_AB R6, R118, R125 ;  /* 0x0000007d7606723e */ /* 0x000fe400000000ff */
[----:B---3--:R-:W-:-:S07]  /*6f60*/  F2FP.PACK_AB R7, R101, R100 ;  /* 0x000000646507723e */ /* 0x008fce00000000ff */
[C---:B-----5:R-:W-:Y:S07]  /*6f70*/  HMMA.16816.F32 R56, R4.reuse, R20, R56 ;  /* 0x000000140438723c */ /* 0x060fee0000001838 */
[----:B------:R-:W-:Y:S01]  /*6f80*/  FFMA.FTZ R21, R185, R112, R105 ;  /* 0x00000070b9157223 */ /* 0x000fe20000010069 */
[----:B--2---:R-:W-:Y:S03]  /*6f90*/  HMMA.16816.F32 R96, R4, R16, R96 ;  /* 0x000000100460723c */ /* 0x004fe60000001860 */
[----:B------:R-:W-:-:S04]  /*6fa0*/  FADD.FTZ R21, R104, R21 ;  /* 0x0000001568157221 */ /* 0x000fc80000010000 */
[----:B------:R-:W-:Y:S01]  /*6fb0*/  FADD.FTZ R0, R0, R21 ;  /* 0x0000001500007221 */ /* 0x000fe20000010000 */
[C---:B------:R-:W-:Y:S01]  /*6fc0*/  HMMA.16816.F32 R36, R4.reuse, R18, R36 ;  /* 0x000000120424723c */ /* 0x040fe20000001824 */
[----:B------:R-:W2:Y:S02]  /*6fd0*/  LDSM.16.MT88.4 R16, [R153+0xb800] ;  /* 0x00b800009910783b */ /* 0x000ea40000004200 */
        /* <DEDUP_REMOVED lines=9> */
[----:B------:R-:W3:Y:S01]  /*7070*/  LDSM.16.MT88.4 R12, [R152+0xb800] ;  /* 0x00b80000980c783b */ /* 0x000ee20000004200 */
[----:B------:R-:W-:Y:S02]  /*7080*/  FADD.FTZ R136, R136, R131 ;  /* 0x0000008388887221 */ /* 0x000fe40000010000 */
[----:B------:R-:W-:Y:S02]  /*7090*/  FADD.FTZ R135, R135, R126 ;  /* 0x0000007e87877221 */ /* 0x000fe40000010000 */
[----:B------:R-:W-:-:S02]  /*70a0*/  FADD.FTZ R125, R125, R136 ;  /* 0x000000887d7d7221 */ /* 0x000fc40000010000 */
[----:B------:R-:W-:Y:S01]  /*70b0*/  FADD.FTZ R132, R132, R135 ;  /* 0x0000008784847221 */ /* 0x000fe20000010000 */
[----:B----4-:R-:W-:Y:S01]  /*70c0*/  HMMA.16816.F32 R72, R4, R8, R72 ;  /* 0x000000080448723c */ /* 0x010fe20000001848 */
[----:B------:R-:W-:Y:S02]  /*70d0*/  FADD.FTZ R187, R118, R125 ;  /* 0x0000007d76bb7221 */ /* 0x000fe40000010000 */
        /* <DEDUP_REMOVED lines=9> */
[----:B------:R-:W-:Y:S01]  /*7170*/  FADD.FTZ R185, R101, R100 ;  /* 0x0000006465b97221 */ /* 0x000fe20000010000 */
[----:B------:R-:W-:-:S04]  /*7180*/  MOV R100, R111 ;  /* 0x0000006f00647202 */ /* 0x000fc80000000f00 */
[C---:B------:R-:W-:Y:S08]  /*7190*/  HMMA.16816.F32 R52, R4.reuse, R26, R52 ;  /* 0x0000001a0434723c */ /* 0x040ff00000001834 */
[C---:B------:R-:W-:Y:S08]  /*71a0*/  HMMA.16816.F32 R60, R4.reuse, R22, R60 ;  /* 0x00000016043c723c */ /* 0x040ff0000000183c */
[C---:B------:R-:W-:Y:S08]  /*71b0*/  HMMA.16816.F32 R92, R4.reuse, R10, R92 ;  /* 0x0000000a045c723c */ /* 0x040ff0000000185c */
[C---:B--2---:R-:W-:Y:S08]  /*71c0*/  HMMA.16816.F32 R76, R4.reuse, R16, R76 ;  /* 0x00000010044c723c */ /* 0x044ff0000000184c */
[C---:B------:R-:W-:Y:S08]  /*71d0*/  HMMA.16816.F32 R80, R4.reuse, R18, R80 ;  /* 0x000000120450723c */ /* 0x040ff00000001850 */
[C---:B---3--:R-:W-:Y:S08]  /*71e0*/  HMMA.16816.F32 R88, R4.reuse, R12, R88 ;  /* 0x0000000c0458723c */ /* 0x048ff00000001858 */
[----:B------:R-:W-:Y:S08]  /*71f0*/  HMMA.16816.F32 R84, R4, R14, R84 ;  /* 0x0000000e0454723c */ /* 0x000ff00000001854 */
.L_x_6481:
[----:B------:R-:W-:-:S13]  /*7200*/  ISETP.GE.AND P0, PT, R167, 0x1, PT ;  /* 0x00000001a700780c */ /* 0x000fda0003f06270 */
[----:B------:R-:W-:Y:S05]  /*7210*/  @!P0 BRA `(.L_x_6487) ;  /* 0x000026a000008947 */ /* 0x000fea0003800000 */
[----:B------:R-:W-:Y:S01]  /*7220*/  IMAD.MOV.U32 R179, RZ, RZ, c[0x0][0x1a0] ;  /* 0x00006800ffb37624 */ /* 0x000fe200078e00ff */
[----:B------:R-:W-:Y:S01]  /*7230*/  MOV R178, 0x5 ;  /* 0x0000000500b27802 */ /* 0x000fe20000000f00 */
[C---:B------:R-:W-:Y:S01]  /*7240*/  IMAD.U32 R181, R2.reuse, -0x40, RZ ;  /* 0xffffffc002b57824 */ /* 0x040fe200078e00ff */
[C---:B------:R-:W-:Y:S01]  /*7250*/  SHF.L.U32 R177, R2.reuse, 0x5, RZ ;  /* 0x0000000502b17819 */ /* 0x040fe200000006ff */
[C---:B------:R-:W-:Y:S01]  /*7260*/  IMAD.U32 R183, R179.reuse, -0x40, RZ ;  /* 0xffffffc0b3b77824 */ /* 0x040fe200078e00ff */
[-C--:B------:R-:W-:Y:S01]  /*7270*/  SHF.L.U64.HI R176, R2, R178.reuse, c[0x0][0x19c] ;  /* 0x0000670002b07619 */ /* 0x080fe200000102b2 */
[----:B------:R-:W-:Y:S01]  /*7280*/  IMAD.MOV.U32 R0, RZ, RZ, R3 ;  /* 0x000000ffff007224 */ /* 0x000fe200078e0003 */
[C---:B------:R-:W-:Y:S01]  /*7290*/  SHF.L.U64.HI R178, R179.reuse, R178, c[0x0][0x1a4] ;  /* 0x00006900b3b27619 */ /* 0x040fe200000102b2 */
[----:B------:R-:W-:Y:S01]  /*72a0*/  IMAD.MOV.U32 R101, RZ, RZ, R100 ;  /* 0x000000ffff657224 */ /* 0x000fe200078e0064 */
[----:B------:R-:W-:Y:S02]  /*72b0*/  SHF.L.U32 R179, R179, 0x5, RZ ;  /* 0x00000005b3b37819 */ /* 0x000fe400000006ff */
[----:B------:R-:W-:-:S02]  /*72c0*/  SHF.R.S32.HI R180, RZ, 0x1f, R181 ;  /* 0x0000001fffb47819 */ /* 0x000fc400000114b5 */
[----:B------:R-:W-:Y:S02]  /*72d0*/  SHF.R.S32.HI R182, RZ, 0x1f, R183 ;  /* 0x0000001fffb67819 */ /* 0x000fe400000114b7 */
.L_x_6491:
        /* <DEDUP_REMOVED lines=64> */
.L_x_6488:
[C---:B------:R-:W-:Y:S04]  /*76e0*/  LEA R164, P0, R6.reuse, R164, 0x1 ;  /* 0x000000a406a47211 */ /* 0x040fe800078008ff */
[----:B------:R-:W-:Y:S02]  /*76f0*/  LEA.HI.X R165, R6, R165, R3, 0x1, P0 ;  /* 0x000000a506a57211 */ /* 0x000fe400000f0c03 */
[-C--:B------:R-:W-:Y:S03]  /*7700*/  IADD3 R102, P0, R164, R179.reuse, RZ ;  /* 0x000000b3a4667210 */ /* 0x080fe60007f1e0ff */
[----:B------:R-:W-:Y:S01]  /*7710*/  @!PT LDS RZ, [RZ] ;  /* 0x00000000fffff984 */ /* 0x000fe20000000800 */
[----:B------:R-:W-:Y:S01]  /*7720*/  @!PT LDS RZ, [RZ] ;  /* 0x00000000fffff984 */ /* 0x000fe20000000800 */
[----:B------:R-:W-:Y:S01]  /*7730*/  @!PT LDS RZ, [RZ] ;  /* 0x00000000fffff984 */ /* 0x000fe20000000800 */
[----:B------:R1:W-:Y:S02]  /*7740*/  LDGSTS.E.BYPASS.LTC128B.128 [R169+0x8000], [R164.64] ;  /* 0x08000000a4a97fae */ /* 0x0003e4000b901d46 */
[--C-:B------:R-:W-:Y:S01]  /*7750*/  IMAD.X R103, R165, 0x1, R178.reuse, P0 ;  /* 0x00000001a5677824 */ /* 0x100fe200000e06b2 */
[-C--:B------:R-:W-:Y:S01]  /*7760*/  IADD3 R2, P0, R102, R179.reuse, RZ ;  /* 0x000000b366027210 */ /* 0x080fe20007f1e0ff */
[----:B------:R1:W-:Y:S04]  /*7770*/  LDGSTS.E.BYPASS.LTC128B.128 [R169+0xa000], [R164.64+0x80] ;  /* 0x0a000080a4a97fae */ /* 0x0003e8000b901d46 */
[----:B------:R1:W-:Y:S01]  /*7780*/  LDGSTS.E.BYPASS.LTC128B.128 [R169+0x8800], [R102.64] ;  /* 0x0880000066a97fae */ /* 0x0003e2000b901d46 */
[--C-:B------:R-:W-:Y:S01]  /*7790*/  IMAD.X R3, R103, 0x1, R178.reuse, P0 ;  /* 0x0000000167037824 */ /* 0x100fe200000e06b2 */
[----:B------:R-:W-:Y:S02]  /*77a0*/  IADD3 R188, P0, R2, R179, RZ ;  /* 0x000000b302bc7210 */ /* 0x000fe40007f1e0ff */
[----:B------:R1:W-:Y:S03]  /*77b0*/  LDGSTS.E.BYPASS.LTC128B.128 [R169+0xa800], [R102.64+0x80] ;  /* 0x0a80008066a97fae */ /* 0x0003e6000b901d46 */
[----:B------:R-:W-:Y:S01]  /*77c0*/  IMAD.X R189, R3, 0x1, R178, P0 ;  /* 0x0000000103bd7824 */ /* 0x000fe200000e06b2 */
[----:B------:R1:W-:Y:S01]  /*77d0*/  LDGSTS.E.BYPASS.LTC128B.128 [R169+0x9000], [R2.64] ;  /* 0x0900000002a97fae */ /* 0x0003e2000b901d46 */
[----:B------:R-:W-:Y:S03]  /*77e0*/  ISETP.GE.AND P0, PT, R167, 0x2, PT ;  /* 0x00000002a700780c */ /* 0x000fe60003f06270 */
[----:B------:R1:W-:Y:S04]  /*77f0*/  LDGSTS.E.BYPASS.LTC128B.128 [R169+0xb000], [R2.64+0x80] ;  /* 0x0b00008002a97fae */ /* 0x0003e8000b901d46 */
[----:B------:R1:W-:Y:S04]  /*7800*/  LDGSTS.E.BYPASS.LTC128B.128 [R169+0x9800], [R188.64] ;  /* 0x09800000bca97fae */ /* 0x0003e8000b901d46 */
[----:B------:R1:W-:Y:S04]  /*7810*/  LDGSTS.E.BYPASS.LTC128B.128 [R169+0xb800], [R188.64+0x80] ;  /* 0x0b800080bca97fae */ /* 0x0003e8000b901d46 */
[----:B------:R-:W-:Y:S04]  /*7820*/  LDSM.16.M88.4 R104, [R162] ;  /* 0x00000000a268783b */ /* 0x000fe80000000200 */
[----:B------:R-:W2:Y:S04]  /*7830*/  LDSM.16.M88.4 R108, [R161+0x4000] ;  /* 0x00400000a16c783b */ /* 0x000ea80000000200 */
[----:B------:R-:W3:Y:S04]  /*7840*/  LDSM.16.M88.4 R112, [R161+0x4800] ;  /* 0x00480000a170783b */ /* 0x000ee80000000200 */
[----:B------:R-:W4:Y:S04]  /*7850*/  LDSM.16.M88.4 R116, [R161+0x5000] ;  /* 0x00500000a174783b */ /* 0x000f280000000200 */
[----:B------:R-:W0:Y:S04]  /*7860*/  LDGDEPBAR ;  /* 0x00000000000079af */ /* 0x000e280000000000 */
[----:B------:R-:W5:Y:S04]  /*7870*/  LDSM.16.M88.4 R120, [R161+0x5800] ;  /* 0x00580000a178783b */ /* 0x000f680000000200 */
[----:B------:R-:W-:Y:S04]  /*7880*/  LDSM.16.M88.4 R124, [R160] ;  /* 0x00000000a07c783b */ /* 0x000fe80000000200 */
[----:B------:R-:W1:Y:S04]  /*7890*/  LDSM.16.M88.4 R128, [R159] ;  /* 0x000000009f80783b */ /* 0x000e680000000200 */
[----:B------:R-:W1:Y:S04]  /*78a0*/  LDSM.16.M88.4 R132, [R151] ;  /* 0x000000009784783b */ /* 0x000e680000000200 */
[----:B------:R-:W1:Y:S04]  /*78b0*/  LDSM.16.M88.4 R136, [R150] ;  /* 0x000000009688783b */ /* 0x000e680000000200 */
[----:B------:R-:W1:Y:S01]  /*78c0*/  LDSM.16.M88.4 R140, [R149] ;  /* 0x00000000958c783b */ /* 0x000e620000000200 */
[C---:B--2---:R-:W-:Y:S08]  /*78d0*/  HMMA.16816.F32 R4, R104.reuse, R108, RZ ;  /* 0x0000006c6804723c */ /* 0x044ff000000018ff */
[C---:B------:R-:W-:Y:S01]  /*78e0*/  HMMA.16816.F32 R8, R104.reuse, R110, RZ ;  /* 0x0000006e6808723c */ /* 0x040fe200000018ff */
[----:B------:R-:W-:Y:S07]  /*78f0*/  LDSM.16.M88.4 R108, [R158] ;  /* 0x000000009e6c783b */ /* 0x000fee0000000200 */
[C---:B---3--:R-:W-:Y:S08]  /*7900*/  HMMA.16816.F32 R12, R104.reuse, R112, RZ ;  /* 0x00000070680c723c */ /* 0x048ff000000018ff */
[C---:B------:R-:W-:Y:S01]  /*7910*/  HMMA.16816.F32 R16, R104.reuse, R114, RZ ;  /* 0x000000726810723c */ /* 0x040fe200000018ff */
[----:B------:R-:W2:Y:S07]  /*7920*/  LDSM.16.M88.4 R112, [R155+0x4000] ;  /* 0x004000009b70783b */ /* 0x000eae0000000200 */
[C---:B----4-:R-:W-:Y:S08]  /*7930*/  HMMA.16816.F32 R20, R104.reuse, R116, RZ ;  /* 0x000000746814723c */ /* 0x050ff000000018ff */
[C---:B------:R-:W-:Y:S01]  /*7940*/  HMMA.16816.F32 R24, R104.reuse, R118, RZ ;  /* 0x000000766818723c */ /* 0x040fe200000018ff */
[----:B------:R-:W3:Y:S07]  /*7950*/  LDSM.16.M88.4 R116, [R155+0x4800] ;  /* 0x004800009b74783b */ /* 0x000eee0000000200 */
[C---:B-----5:R-:W-:Y:S08]  /*7960*/  HMMA.16816.F32 R28, R104.reuse, R120, RZ ;  /* 0x00000078681c723c */ /* 0x060ff000000018ff */
[----:B------:R-:W-:Y:S01]  /*7970*/  HMMA.16816.F32 R32, R104, R122, RZ ;  /* 0x0000007a6820723c */ /* 0x000fe200000018ff */
[----:B------:R-:W4:Y:S04]  /*7980*/  LDSM.16.M88.4 R104, [R155+0x5000] ;  /* 0x005000009b68783b */ /* 0x000f280000000200 */
[----:B------:R-:W5:Y:S03]  /*7990*/  LDSM.16.M88.4 R120, [R155+0x5800] ;  /* 0x005800009b78783b */ /* 0x000f660000000200 */
[C---:B-1----:R-:W-:Y:S08]  /*79a0*/  HMMA.16816.F32 R4, R124.reuse, R128, R4 ;  /* 0x000000807c04723c */ /* 0x042ff00000001804 */
[C---:B------:R-:W-:Y:S01]  /*79b0*/  HMMA.16816.F32 R8, R124.reuse, R130, R8 ;  /* 0x000000827c08723c */ /* 0x040fe20000001808 */
[----:B------:R-:W-:Y:S07]  /*79c0*/  LDSM.16.M88.4 R128, [R157] ;  /* 0x000000009d80783b */ /* 0x000fee0000000200 */
[C---:B------:R-:W-:Y:S08]  /*79d0*/  HMMA.16816.F32 R12, R124.reuse, R132, R12 ;  /* 0x000000847c0c723c */ /* 0x040ff0000000180c */
[C---:B------:R-:W-:Y:S01]  /*79e0*/  HMMA.16816.F32 R16, R124.reuse, R134, R16 ;  /* 0x000000867c10723c */ /* 0x040fe20000001810 */
[----:B------:R-:W1:Y:S07]  /*79f0*/  LDSM.16.M88.4 R132, [R148] ;  /* 0x000000009484783b */ /* 0x000e6e0000000200 */
[C---:B------:R-:W-:Y:S08]  /*7a00*/  HMMA.16816.F32 R20, R124.reuse, R136, R20 ;  /* 0x000000887c14723c */ /* 0x040ff00000001814 */
[C---:B------:R-:W-:Y:S01]  /*7a10*/  HMMA.16816.F32 R24, R124.reuse, R138, R24 ;  /* 0x0000008a7c18723c */ /* 0x040fe20000001818 */
[----:B------:R-:W1:Y:S07]  /*7a20*/  LDSM.16.M88.4 R136, [R148+0x800] ;  /* 0x000800009488783b */ /* 0x000e6e0000000200 */
[C---:B------:R-:W-:Y:S08]  /*7a30*/  HMMA.16816.F32 R28, R124.reuse, R140, R28 ;  /* 0x0000008c7c1c723c */ /* 0x040ff0000000181c */
[----:B------:R-:W-:Y:S01]  /*7a40*/  HMMA.16816.F32 R32, R124, R142, R32 ;  /* 0x0000008e7c20723c */ /* 0x000fe20000001820 */
[----:B------:R-:W1:Y:S04]  /*7a50*/  LDSM.16.M88.4 R124, [R148+0x1000] ;  /* 0x00100000947c783b */ /* 0x000e680000000200 */
[----:B------:R-:W1:Y:S03]  /*7a60*/  LDSM.16.M88.4 R140, [R148+0x1800] ;  /* 0x00180000948c783b */ /* 0x000e660000000200 */
        /* <DEDUP_REMOVED lines=9> */
[C---:B-----5:R-:W-:Y:S08]  /*7b00*/  HMMA.16816.F32 R28, R108.reuse, R120, R28 ;  /* 0x000000786c1c723c */ /* 0x060ff0000000181c */
[----:B------:R-:W-:Y:S01]  /*7b10*/  HMMA.16816.F32 R32, R108, R122, R32 ;  /* 0x0000007a6c20723c */ /* 0x000fe20000001820 */
[----:B------:R-:W3:Y:S04]  /*7b20*/  LDSM.16.M88.4 R108, [R161+0x7000] ;  /* 0x00700000a16c783b */ /* 0x000ee80000000200 */
[----:B------:R-:W4:Y:S03]  /*7b30*/  LDSM.16.M88.4 R120, [R161+0x7800] ;  /* 0x00780000a178783b */ /* 0x000f260000000200 */
        /* <DEDUP_REMOVED lines=8> */
[----:B------:R-:W1:Y:S07]  /*7bc0*/  LDSM.16.M88.4 R124, [R160+0x2000] ;  /* 0x00200000a07c783b */ /* 0x000e6e0000000200 */
[C---:B------:R-:W-:Y:S08]  /*7bd0*/  HMMA.16816.F32 R28, R128.reuse, R140, R28 ;  /* 0x0000008c801c723c */ /* 0x040ff0000000181c */
[----:B------:R-:W-:Y:S01]  /*7be0*/  HMMA.16816.F32 R32, R128, R142, R32 ;  /* 0x0000008e8020723c */ /* 0x000fe20000001820 */
[----:B------:R-:W5:Y:S04]  /*7bf0*/  LDSM.16.M88.4 R128, [R145] ;  /* 0x000000009180783b */ /* 0x000f680000000200 */
[----:B------:R-:W1:Y:S03]  /*7c00*/  LDSM.16.M88.4 R140, [R144] ;  /* 0x00000000908c783b */ /* 0x000e660000000200 */
        /* <DEDUP_REMOVED lines=19> */
[C---:B-----5:R-:W-:Y:S08]  /*7d40*/  HMMA.16816.F32 R20, R124.reuse, R128, R20 ;  /* 0x000000807c14723c */ /* 0x060ff00000001814 */
[C---:B------:R-:W-:Y:S01]  /*7d50*/  HMMA.16816.F32 R24, R124.reuse, R130, R24 ;  /* 0x000000827c18723c */ /* 0x040fe20000001818 */
[----:B------:R-:W1:Y:S07]  /*7d60*/  LDSM.16.M88.4 R128, [R157+0x2000] ;  /* 0x002000009d80783b */ /* 0x000e6e0000000200 */
[C---:B------:R-:W-:Y:S08]  /*7d70*/  HMMA.16816.F32 R28, R124.reuse, R140, R28 ;  /* 0x0000008c7c1c723c */ /* 0x040ff0000000181c */
[----:B------:R-:W-:Y:S01]  /*7d80*/  HMMA.16816.F32 R32, R124, R142, R32 ;  /* 0x0000008e7c20723c */ /* 0x000fe20000001820 */
[----:B------:R-:W5:Y:S04]  /*7d90*/  LDSM.16.M88.4 R124, [R148+0x3000] ;  /* 0x00300000947c783b */ /* 0x000f680000000200 */
[----:B------:R-:W1:Y:S03]  /*7da0*/  LDSM.16.M88.4 R140, [R148+0x3800] ;  /* 0x00380000948c783b */ /* 0x000e660000000200 */
[C---:B--2---:R-:W-:Y:S01]  /*7db0*/  HMMA.16816.F32 R4, R108.reuse, R112, R4 ;  /* 0x000000706c04723c */ /* 0x044fe20000001804 */
[----:B------:R-:W-:Y:S04]  /*7dc0*/  DEPBAR.LE SB0, 0x0 ;  /* 0x000080000000791a */ /* 0x000fe80000000000 */
[----:B------:R-:W-:Y:S03]  /*7dd0*/  BAR.SYNC.DEFER_BLOCKING 0x0 ;  /* 0x0000000000007b1d */ /* 0x000fe60000010000 */
[C---:B------:R-:W-:Y:S08]  /*7de0*/  HMMA.16816.F32 R8, R108.reuse, R114, R8 ;  /* 0x000000726c08723c */ /* 0x040ff00000001808 */
[C---:B------:R-:W-:Y:S08]  /*7df0*/  HMMA.16816.F32 R12, R108.reuse, R116, R12 ;  /* 0x000000746c0c723c */ /* 0x040ff0000000180c */
[C---:B------:R-:W-:Y:S08]  /*7e00*/  HMMA.16816.F32 R16, R108.reuse, R118, R16 ;  /* 0x000000766c10723c */ /* 0x040ff00000001810 */
[C---:B---3--:R-:W-:Y:S08]  /*7e10*/  HMMA.16816.F32 R20, R108.reuse, R104, R20 ;  /* 0x000000686c14723c */ /* 0x048ff00000001814 */
[C---:B------:R-:W-:Y:S08]  /*7e20*/  HMMA.16816.F32 R24, R108.reuse, R106, R24 ;  /* 0x0000006a6c18723c */ /* 0x040ff00000001818 */
[C---:B----4-:R-:W-:Y:S08]  /*7e30*/  HMMA.16816.F32 R28, R108.reuse, R120, R28 ;  /* 0x000000786c1c723c */ /* 0x050ff0000000181c */
[----:B------:R-:W-:Y:S08]  /*7e40*/  HMMA.16816.F32 R32, R108, R122, R32 ;  /* 0x0000007a6c20723c */ /* 0x000ff00000001820 */
[C---:B-1----:R-:W-:Y:S08]  /*7e50*/  HMMA.16816.F32 R4, R128.reuse, R132, R4 ;  /* 0x000000848004723c */ /* 0x042ff00000001804 */
[C---:B------:R-:W-:Y:S08]  /*7e60*/  HMMA.16816.F32 R8, R128.reuse, R134, R8 ;  /* 0x000000868008723c */ /* 0x040ff00000001808 */
[C---:B------:R-:W-:Y:S08]  /*7e70*/  HMMA.16816.F32 R12, R128.reuse, R136, R12 ;  /* 0x00000088800c723c */ /* 0x040ff0000000180c */
[C---:B------:R-:W-:Y:S08]  /*7e80*/  HMMA.16816.F32 R16, R128.reuse, R138, R16 ;  /* 0x0000008a8010723c */ /* 0x040ff00000001810 */
[C---:B-----5:R-:W-:Y:S08]  /*7e90*/  HMMA.16816.F32 R20, R128.reuse, R124, R20 ;  /* 0x0000007c8014723c */ /* 0x060ff00000001814 */
[C---:B------:R-:W-:Y:S08]  /*7ea0*/  HMMA.16816.F32 R24, R128.reuse, R126, R24 ;  /* 0x0000007e8018723c */ /* 0x040ff00000001818 */
[C---:B------:R-:W-:Y:S08]  /*7eb0*/  HMMA.16816.F32 R28, R128.reuse, R140, R28 ;  /* 0x0000008c801c723c */ /* 0x040ff0000000181c */
[----:B------:R-:W-:Y:S01]  /*7ec0*/  HMMA.16816.F32 R32, R128, R142, R32 ;  /* 0x0000008e8020723c */ /* 0x000fe20000001820 */
[----:B------:R-:W-:Y:S03]  /*7ed0*/  @!UPT UIADD3 URZ, URZ, URZ, URZ ;  /* 0x0000003f3f3ff290 */ /* 0x000fe6000fffe03f */
[----:B------:R-:W-:-:S11]  /*7ee0*/  @!P0 BRA `(.L_x_6489) ;  /* 0x0000053000008947 */ /* 0x000fd60003800000 */
[----:B------:R-:W-:Y:S02]  /*7ef0*/  MOV R104, R181 ;  /* 0x000000b500687202 */ /* 0x000fe40000000f00 */
[----:B------:R-:W-:Y:S01]  /*7f00*/  MOV R3, R180 ;  /* 0x000000b400037202 */ /* 0x000fe20000000f00 */
        /* <DEDUP_REMOVED lines=61> */
.L_x_6490:
        /* <DEDUP_REMOVED lines=15> */
[----:B------:R1:W-:Y:S04]  /*83d0*/  LDGSTS.E.BYPASS.LTC128B.128 [R169+0x5000], [R2.64] ;  /* 0x0500000002a97fae */ /* 0x0003e8000b901d46 */
[----:B------:R1:W-:Y:S04]  /*83e0*/  LDGSTS.E.BYPASS.LTC128B.128 [R169+0x7000], [R2.64+0x80] ;  /* 0x0700008002a97fae */ /* 0x0003e8000b901d46 */
[----:B------:R1:W-:Y:S04]  /*83f0*/  LDGSTS.E.BYPASS.LTC128B.128 [R169+0x5800], [R104.64] ;  /* 0x0580000068a97fae */ /* 0x0003e8000b901d46 */
[----:B------:R1:W-:Y:S04]  /*8400*/  LDGSTS.E.BYPASS.LTC128B.128 [R169+0x7800], [R104.64+0x80] ;  /* 0x0780008068a97fae */ /* 0x0003e8000b901d46 */
[----:B------:R-:W0:Y:S02]  /*8410*/  LDGDEPBAR ;  /* 0x00000000000079af */ /* 0x000e240000000000 */
.L_x_6489:
        /* <DEDUP_REMOVED lines=90> */
[----:B------:R-:W-:Y:S01]  /*89c0*/  LDSM.16.MT88.4 R24, [R154+0x9000] ;  /* 0x009000009a18783b */ /* 0x000fe20000004200 */
[----:B------:R-:W-:Y:S01]  /*89d0*/  MUFU.EX2 R102, R102 ;  /* 0x0000006600667308 */ /* 0x000fe20000000800 */
[--C-:B------:R-:W-:Y:S02]  /*89e0*/  FFMA.FTZ R133, R28, c[0x0][0x23c], -R122.reuse ;  /* 0x00008f001c857a23 */ /* 0x100fe4000001087a */
[--C-:B------:R-:W-:Y:S02]  /*89f0*/  FFMA.FTZ R134, R29, c[0x0][0x23c], -R122.reuse ;  /* 0x00008f001d867a23 */ /* 0x100fe4000001087a */
[--C-:B------:R-:W-:Y:S02]  /*8a00*/  FFMA.FTZ R135, R30, c[0x0][0x23c], -R119.reuse ;  /* 0x00008f001e877a23 */ /* 0x100fe40000010877 */
[--C-:B------:R-:W-:Y:S02]  /*8a10*/  FFMA.FTZ R136, R31, c[0x0][0x23c], -R119.reuse ;  /* 0x00008f001f887a23 */ /* 0x100fe40000010877 */
[----:B------:R-:W-:Y:S01]  /*8a20*/  LDSM.16.MT88.4 R28, [R153+0xb000] ;  /* 0x00b00000991c783b */ /* 0x000fe20000004200 */
[----:B------:R-:W2:Y:S01]  /*8a30*/  MUFU.EX2 R103, R103 ;  /* 0x0000006700677308 */ /* 0x000ea20000000800 */
[--C-:B------:R-:W-:Y:S02]  /*8a40*/  FFMA.FTZ R137, R32, c[0x0][0x23c], -R122.reuse ;  /* 0x00008f0020897a23 */ /* 0x100fe4000001087a */
[--C-:B------:R-:W-:Y:S01]  /*8a50*/  FFMA.FTZ R138, R34, c[0x0][0x23c], -R119.reuse ;  /* 0x00008f00228a7a23 */ /* 0x100fe20000010877 */
        /* <DEDUP_REMOVED lines=29> */
[C---:B------:R-:W-:Y:S01]  /*8c30*/  FMUL.FTZ R70, R0.reuse, R70 ;  /* 0x0000004600467220 */ /* 0x040fe20000410000 */
[----:B------:R-:W-:Y:S01]  /*8c40*/  MUFU.EX2 R131, R131 ;  /* 0x0000008300837308 */ /* 0x000fe20000000800 */
[C---:B-1----:R-:W-:Y:S05]  /*8c50*/  HMMA.16816.F32 R8, R96.reuse, R104, R8 ;  /* 0x000000686008723c */ /* 0x042fea0000001808 */
[----:B------:R-:W-:Y:S02]  /*8c60*/  FMUL.FTZ R71, R0, R71 ;  /* 0x0000004700477220 */ /* 0x000fe40000410000 */
[--C-:B------:R-:W-:Y:S01]  /*8c70*/  FFMA.FTZ R120, R12, c[0x0][0x23c], -R122.reuse ;  /* 0x00008f000c787a23 */ /* 0x100fe2000001087a */
[C---:B------:R-:W-:Y:S01]  /*8c80*/  HMMA.16816.F32 R36, R96.reuse, R106, R36 ;  /* 0x0000006a6024723c */ /* 0x040fe20000001824 */
[----:B------:R-:W1:Y:S01]  /*8c90*/  LDSM.16.MT88.4 R104, [R152+0x8000] ;  /* 0x008000009868783b */ /* 0x000e620000004200 */
[----:B------:R-:W-:Y:S02]  /*8ca0*/  MUFU.EX2 R132, R132 ;  /* 0x0000008400847308 */ /* 0x000fe40000000800 */
[C---:B------:R-:W-:Y:S02]  /*8cb0*/  FMUL.FTZ R12, R2.reuse, R92 ;  /* 0x0000005c020c7220 */ /* 0x040fe40000410000 */
[--C-:B------:R-:W-:Y:S02]  /*8cc0*/  FFMA.FTZ R121, R13, c[0x0][0x23c], -R122.reuse ;  /* 0x00008f000d797a23 */ /* 0x100fe4000001087a */
[C---:B------:R-:W-:Y:S04]  /*8cd0*/  HMMA.16816.F32 R40, R96.reuse, R108, R40 ;  /* 0x0000006c6028723c */ /* 0x040fe80000001828 */
[----:B------:R-:W-:Y:S01]  /*8ce0*/  FMUL.FTZ R13, R2, R93 ;  /* 0x0000005d020d7220 */ /* 0x000fe20000410000 */
[----:B------:R-:W-:Y:S01]  /*8cf0*/  MUFU.EX2 R120, R120 ;  /* 0x0000007800787308 */ /* 0x000fe20000000800 */
[--C-:B------:R-:W-:Y:S02]  /*8d00*/  FFMA.FTZ R123, R14, c[0x0][0x23c], -R119.reuse ;  /* 0x00008f000e7b7a23 */ /* 0x100fe40000010877 */
[C---:B------:R-:W-:Y:S01]  /*8d10*/  HMMA.16816.F32 R44, R96.reuse, R110, R44 ;  /* 0x0000006e602c723c */ /* 0x040fe2000000182c */
[----:B------:R-:W2:Y:S03]  /*8d20*/  LDSM.16.MT88.4 R108, [R156+0xa000] ;  /* 0x00a000009c6c783b */ /* 0x000ea60000004200 */
[C---:B------:R-:W-:Y:S02]  /*8d30*/  FMUL.FTZ R14, R0.reuse, R94 ;  /* 0x0000005e000e7220 */ /* 0x040fe40000410000 */
[--C-:B------:R-:W-:Y:S01]  /*8d40*/  FFMA.FTZ R124, R15, c[0x0][0x23c], -R119.reuse ;  /* 0x00008f000f7c7a23 */ /* 0x100fe20000010877 */
[----:B------:R-:W3:Y:S01]  /*8d50*/  MUFU.EX2 R121, R121 ;  /* 0x0000007900797308 */ /* 0x000ee20000000800 */
[C---:B------:R-:W-:Y:S04]  /*8d60*/  HMMA.16816.F32 R48, R96.reuse, R112, R48 ;  /* 0x000000706030723c */ /* 0x040fe80000001830 */
[----:B------:R-:W-:Y:S02]  /*8d70*/  FMUL.FTZ R15, R0, R95 ;  /* 0x0000005f000f7220 */ /* 0x000fe40000410000 */
[----:B------:R-:W-:Y:S01]  /*8d80*/  LDSM.16.MT88.4 R92, [R152+0xa000] ;  /* 0x00a00000985c783b */ /* 0x000fe20000004200 */
[C---:B------:R-:W-:Y:S01]  /*8d90*/  FMUL.FTZ R72, R2.reuse, R72 ;  /* 0x0000004802487220 */ /* 0x040fe20000410000 */
[C---:B------:R-:W-:Y:S01]  /*8da0*/  HMMA.16816.F32 R52, R96.reuse, R114, R52 ;  /* 0x000000726034723c */ /* 0x040fe20000001834 */
[----:B------:R-:W-:Y:S03]  /*8db0*/  MUFU.EX2 R123, R123 ;  /* 0x0000007b007b7308 */ /* 0x000fe60000000800 */
[----:B------:R-:W-:Y:S02]  /*8dc0*/  FMUL.FTZ R73, R2, R73 ;  /* 0x0000004902497220 */ /* 0x000fe40000410000 */
[----:B------:R-:W4:Y:S01]  /*8dd0*/  LDSM.16.MT88.4 R112, [R154+0xa000] ;  /* 0x00a000009a70783b */ /* 0x000f220000004200 */
[C---:B------:R-:W-:Y:S01]  /*8de0*/  FMUL.FTZ R74, R0.reuse, R74 ;  /* 0x0000004a004a7220 */ /* 0x040fe20000410000 */
[C---:B-1----:R-:W-:Y:S03]  /*8df0*/  HMMA.16816.F32 R56, R96.reuse, R104, R56 ;  /* 0x000000686038723c */ /* 0x042fe60000001838 */
[----:B------:R-:W1:Y:S01]  /*8e00*/  MUFU.EX2 R124, R124 ;  /* 0x0000007c007c7308 */ /* 0x000e620000000800 */
[----:B------:R-:W-:Y:S02]  /*8e10*/  FMUL.FTZ R75, R0, R75 ;  /* 0x0000004b004b7220 */ /* 0x000fe40000410000 */
[C---:B------:R-:W-:Y:S02]  /*8e20*/  FMUL.FTZ R76, R2.reuse, R76 ;  /* 0x0000004c024c7220 */ /* 0x040fe40000410000 */
[----:B------:R-:W-:Y:S01]  /*8e30*/  FMUL.FTZ R77, R2, R77 ;  /* 0x0000004d024d7220 */ /* 0x000fe20000410000 */
[C---:B------:R-:W-:Y:S01]  /*8e40*/  HMMA.16816.F32 R60, R96.reuse, R106, R60 ;  /* 0x0000006a603c723c */ /* 0x040fe2000000183c */
[----:B------:R-:W5:Y:S02]  /*8e50*/  LDSM.16.MT88.4 R104, [R153+0xa000] ;  /* 0x00a000009968783b */ /* 0x000f640000004200 */
[C---:B------:R-:W-:Y:S01]  /*8e60*/  FMUL.FTZ R78, R0.reuse, R78 ;  /* 0x0000004e004e7220 */ /* 0x040fe20000410000 */
[----:B------:R-:W-:Y:S01]  /*8e70*/  MUFU.EX2 R133, R133 ;  /* 0x0000008500857308 */ /* 0x000fe20000000800 */
[----:B------:R-:W-:Y:S03]  /*8e80*/  FMUL.FTZ R79, R0, R79 ;  /* 0x0000004f004f7220 */ /* 0x000fe60000410000 */
[C---:B--2---:R-:W-:Y:S04]  /*8e90*/  HMMA.16816.F32 R64, R96.reuse, R108, R64 ;  /* 0x0000006c6040723c */ /* 0x044fe80000001840 */
[--C-:B------:R-:W-:Y:S02]  /*8ea0*/  FFMA.FTZ R125, R16, c[0x0][0x23c], -R122.reuse ;  /* 0x00008f00107d7a23 */ /* 0x100fe4000001087a */
[----:B------:R-:W-:Y:S01]  /*8eb0*/  FFMA.FTZ R126, R17, c[0x0][0x23c], -R122 ;  /* 0x00008f00117e7a23 */ /* 0x000fe2000001087a */
[----:B------:R-:W-:Y:S01]  /*8ec0*/  MUFU.EX2 R134, R134 ;  /* 0x0000008600867308 */ /* 0x000fe20000000800 */
[C---:B------:R-:W-:Y:S01]  /*8ed0*/  HMMA.16816.F32 R68, R96.reuse, R110, R68 ;  /* 0x0000006e6044723c */ /* 0x040fe20000001844 */
[----:B------:R-:W2:Y:S03]  /*8ee0*/  LDSM.16.MT88.4 R108, [R156+0x8800] ;  /* 0x008800009c6c783b */ /* 0x000ea60000004200 */
[--C-:B------:R-:W-:Y:S02]  /*8ef0*/  FFMA.FTZ R127, R18, c[0x0][0x23c], -R119.reuse ;  /* 0x00008f00127f7a23 */ /* 0x100fe40000010877 */
[----:B------:R-:W-:Y:S02]  /*8f00*/  FFMA.FTZ R128, R19, c[0x0][0x23c], -R119 ;  /* 0x00008f0013807a23 */ /* 0x000fe40000010877 */
[C---:B------:R-:W-:Y:S01]  /*8f10*/  FMUL.FTZ R80, R2.reuse, R80 ;  /* 0x0000005002507220 */ /* 0x040fe20000410000 */
[----:B------:R-:W-:Y:S03]  /*8f20*/  MUFU.EX2 R125, R125 ;  /* 0x0000007d007d7308 */ /* 0x000fe60000000800 */
[----:B------:R-:W-:Y:S01]  /*8f30*/  FMUL.FTZ R81, R2, R81 ;  /* 0x0000005102517220 */ /* 0x000fe20000410000 */
[C---:B----4-:R-:W-:Y:S03]  /*8f40*/  HMMA.16816.F32 R72, R96.reuse, R112, R72 ;  /* 0x000000706048723c */ /* 0x050fe60000001848 */
[C---:B------:R-:W-:Y:S02]  /*8f50*/  FMUL.FTZ R82, R0.reuse, R82 ;  /* 0x0000005200527220 */ /* 0x040fe40000410000 */
[----:B------:R-:W-:Y:S01]  /*8f60*/  FMUL.FTZ R83, R0, R83 ;  /* 0x0000005300537220 */ /* 0x000fe20000410000 */
[----:B------:R-:W4:Y:S01]  /*8f70*/  MUFU.EX2 R126, R126 ;  /* 0x0000007e007e7308 */ /* 0x000f220000000800 */
[C---:B------:R-:W-:Y:S01]  /*8f80*/  FMUL.FTZ R16, R2.reuse, R88 ;  /* 0x0000005802107220 */ /* 0x040fe20000410000 */
[C---:B------:R-:W-:Y:S01]  /*8f90*/  HMMA.16816.F32 R12, R96.reuse, R114, R12 ;  /* 0x00000072600c723c */ /* 0x040fe2000000180c */
[----:B------:R-:W2:Y:S03]  /*8fa0*/  LDSM.16.MT88.4 R112, [R154+0x8800] ;  /* 0x008800009a70783b */ /* 0x000ea60000004200 */
[----:B---3--:R-:W-:Y:S01]  /*8fb0*/  F2FP.PACK_AB R88, R121, R120 ;  /* 0x000000787958723e */ /* 0x008fe200000000ff */
[----:B------:R-:W-:Y:S01]  /*8fc0*/  FMUL.FTZ R17, R2, R89 ;  /* 0x0000005902117220 */ /* 0x000fe20000410000 */
[----:B-1----:R-:W-:Y:S01]  /*8fd0*/  F2FP.PACK_AB R89, R124, R123 ;  /* 0x0000007b7c59723e */ /* 0x002fe200000000ff */
[C---:B------:R-:W-:Y:S01]  /*8fe0*/  FMUL.FTZ R18, R0.reuse, R90 ;  /* 0x0000005a00127220 */ /* 0x040fe20000410000 */
[C---:B-----5:R-:W-:Y:S01]  /*8ff0*/  HMMA.16816.F32 R76, R96.reuse, R104, R76 ;  /* 0x00000068604c723c */ /* 0x060fe2000000184c */
[----:B------:R-:W-:Y:S03]  /*9000*/  MUFU.EX2 R127, R127 ;  /* 0x0000007f007f7308 */ /* 0x000fe60000000800 */
[----:B------:R-:W-:Y:S02]  /*9010*/  FMUL.FTZ R19, R0, R91 ;  /* 0x0000005b00137220 */ /* 0x000fe40000410000 */
[C---:B------:R-:W-:Y:S02]  /*9020*/  FMUL.FTZ R84, R2.reuse, R84 ;  /* 0x0000005402547220 */ /* 0x040fe40000410000 */
[C---:B------:R-:W-:Y:S01]  /*9030*/  HMMA.16816.F32 R80, R96.reuse, R106, R80 ;  /* 0x0000006a6050723c */ /* 0x040fe20000001850 */
[----:B------:R-:W1:Y:S02]  /*9040*/  LDSM.16.MT88.4 R104, [R153+0x8800] ;  /* 0x008800009968783b */ /* 0x000e640000004200 */
[----:B------:R-:W3:Y:S01]  /*9050*/  MUFU.EX2 R128, R128 ;  /* 0x0000008000807308 */ /* 0x000ee20000000800 */
[----:B------:R-:W-:Y:S01]  /*9060*/  FMUL.FTZ R85, R2, R85 ;  /* 0x0000005502557220 */ /* 0x000fe20000410000 */
[----:B----4-:R-:W-:Y:S01]  /*9070*/  F2FP.PACK_AB R90, R126, R125 ;  /* 0x0000007d7e5a723e */ /* 0x010fe200000000ff */
[C---:B------:R-:W-:Y:S02]  /*9080*/  FMUL.FTZ R86, R0.reuse, R86 ;  /* 0x0000005600567220 */ /* 0x040fe40000410000 */
[C---:B------:R-:W-:Y:S04]  /*9090*/  HMMA.16816.F32 R16, R96.reuse, R92, R16 ;  /* 0x0000005c6010723c */ /* 0x040fe80000001810 */
[----:B------:R-:W-:Y:S01]  /*90a0*/  FMUL.FTZ R87, R0, R87 ;  /* 0x0000005700577220 */ /* 0x000fe20000410000 */
[----:B------:R-:W-:Y:S01]  /*90b0*/  MUFU.EX2 R135, R135 ;  /* 0x0000008700877308 */ /* 0x000fe20000000800 */
[----:B------:R-:W-:Y:S02]  /*90c0*/  FFMA.FTZ R116, R2, R187, R116 ;  /* 0x000000bb02747223 */ /* 0x000fe40000010074 */
[----:B------:R-:W-:Y:S03]  /*90d0*/  FFMA.FTZ R6, R0, R185, R6 ;  /* 0x000000b900067223 */ /* 0x000fe60000010006 */
[----:B------:R-:W-:Y:S01]  /*90e0*/  HMMA.16816.F32 R84, R96, R94, R84 ;  /* 0x0000005e6054723c */ /* 0x000fe20000001854 */
[----:B------:R-:W4:Y:S02]  /*90f0*/  LDSM.16.MT88.4 R92, [R152+0x8800] ;  /* 0x00880000985c783b */ /* 0x000f240000004200 */
[----:B------:R-:W-:Y:S01]  /*9100*/  FADD.FTZ R5, R5, R116 ;  /* 0x0000007405057221 */ /* 0x000fe20000010000 */
[----:B------:R-:W-:Y:S01]  /*9110*/  MUFU.EX2 R136, R136 ;  /* 0x0000008800887308 */ /* 0x000fe20000000800 */
[----:B------:R-:W-:Y:S02]  /*9120*/  FADD.FTZ R6, R7, R6 ;  /* 0x0000000607067221 */ /* 0x000fe40000010000 */
[----:B------:R-:W-:Y:S01]  /*9130*/  FADD.FTZ R102, R102, R5 ;  /* 0x0000000566667221 */ /* 0x000fe20000010000 */
[----:B---3--:R-:W-:Y:S01]  /*9140*/  F2FP.PACK_AB R91, R128, R127 ;  /* 0x0000007f805b723e */ /* 0x008fe200000000ff */
[----:B------:R-:W3:Y:S03]  /*9150*/  LDSM.16.MT88.4 R96, [R156+0xa800] ;  /* 0x00a800009c60783b */ /* 0x000ee60000004200 */
[----:B------:R-:W-:Y:S02]  /*9160*/  FADD.FTZ R117, R117, R6 ;  /* 0x0000000675757221 */ /* 0x000fe40000010000 */
[----:B------:R-:W-:Y:S01]  /*9170*/  MUFU.EX2 R137, R137 ;  /* 0x0000008900897308 */ /* 0x000fe20000000800 */
[C---:B--2---:R-:W-:Y:S05]  /*9180*/  HMMA.16816.F32 R8, R88.reuse, R108, R8 ;  /* 0x0000006c5808723c */ /* 0x044fea0000001808 */
[----:B------:R-:W-:Y:S02]  /*9190*/  FADD.FTZ R103, R103, R102 ;  /* 0x0000006667677221 */ /* 0x000fe40000010000 */
[----:B------:R-:W-:Y:S01]  /*91a0*/  FADD.FTZ R118, R118, R117 ;  /* 0x0000007576767221 */ /* 0x000fe20000010000 */
[C---:B------:R-:W-:Y:S01]  /*91b0*/  HMMA.16816.F32 R36, R88.reuse, R110, R36 ;  /* 0x0000006e5824723c */ /* 0x040fe20000001824 */
[----:B------:R-:W2:Y:S01]  /*91c0*/  LDSM.16.MT88.4 R108, [R154+0xa800] ;  /* 0x00a800009a6c783b */ /* 0x000ea20000004200 */
[----:B------:R-:W-:Y:S02]  /*91d0*/  MUFU.EX2 R138, R138 ;  /* 0x0000008a008a7308 */ /* 0x000fe40000000800 */
[----:B------:R-:W-:Y:S02]  /*91e0*/  FADD.FTZ R120, R120, R103 ;  /* 0x0000006778787221 */ /* 0x000fe40000010000 */
[----:B------:R-:W-:Y:S02]  /*91f0*/  FADD.FTZ R123, R123, R118 ;  /* 0x000000767b7b7221 */ /* 0x000fe40000010000 */
[C---:B------:R-:W-:Y:S04]  /*9200*/  HMMA.16816.F32 R40, R88.reuse, R112, R40 ;  /* 0x000000705828723c */ /* 0x040fe80000001828 */
[----:B------:R-:W-:Y:S02]  /*9210*/  FADD.FTZ R120, R121, R120 ;  /* 0x0000007879787221 */ /* 0x000fe40000010000 */
[----:B------:R-:W-:Y:S02]  /*9220*/  FADD.FTZ R124, R124, R123 ;  /* 0x0000007b7c7c7221 */ /* 0x000fe40000010000 */
[C---:B------:R-:W-:Y:S04]  /*9230*/  HMMA.16816.F32 R44, R88.reuse, R114, R44 ;  /* 0x00000072582c723c */ /* 0x040fe8000000182c */
[--C-:B------:R-:W-:Y:S02]  /*9240*/  FFMA.FTZ R112, R20, c[0x0][0x23c], -R122.reuse ;  /* 0x00008f0014707a23 */ /* 0x100fe4000001087a */
[--C-:B------:R-:W-:Y:S02]  /*9250*/  FFMA.FTZ R113, R21, c[0x0][0x23c], -R122.reuse ;  /* 0x00008f0015717a23 */ /* 0x100fe4000001087a */
[C---:B-1----:R-:W-:Y:S02]  /*9260*/  HMMA.16816.F32 R48, R88.reuse, R104, R48 ;  /* 0x000000685830723c */ /* 0x042fe40000001830 */
[----:B------:R-:W-:Y:S02]  /*9270*/  MUFU.EX2 R112, R112 ;  /* 0x0000007000707308 */ /* 0x000fe40000000800 */
[--C-:B------:R-:W-:Y:S02]  /*9280*/  FFMA.FTZ R114, R22, c[0x0][0x23c], -R119.reuse ;  /* 0x00008f0016727a23 */ /* 0x100fe40000010877 */
[--C-:B------:R-:W-:Y:S02]  /*9290*/  FFMA.FTZ R115, R23, c[0x0][0x23c], -R119.reuse ;  /* 0x00008f0017737a23 */ /* 0x100fe40000010877 */
[C---:B------:R-:W-:Y:S01]  /*92a0*/  HMMA.16816.F32 R52, R88.reuse, R106, R52 ;  /* 0x0000006a5834723c */ /* 0x040fe20000001834 */
[----:B------:R-:W1:Y:S03]  /*92b0*/  LDSM.16.MT88.4 R20, [R153+0xa800] ;  /* 0x00a800009914783b */ /* 0x000e660000004200 */
[----:B------:R-:W-:Y:S01]  /*92c0*/  FFMA.FTZ R122, R33, c[0x0][0x23c], -R122 ;  /* 0x00008f00217a7a23 */ /* 0x000fe2000001087a */
[----:B------:R-:W-:Y:S01]  /*92d0*/  MUFU.EX2 R113, R113 ;  /* 0x0000007100717308 */ /* 0x000fe20000000800 */
[----:B------:R-:W-:Y:S02]  /*92e0*/  FFMA.FTZ R119, R35, c[0x0][0x23c], -R119 ;  /* 0x00008f0023777a23 */ /* 0x000fe40000010877 */
[C---:B----4-:R-:W-:Y:S01]  /*92f0*/  HMMA.16816.F32 R56, R88.reuse, R92, R56 ;  /* 0x0000005c5838723c */ /* 0x050fe20000001838 */
[----:B------:R-:W4:Y:S03]  /*9300*/  LDSM.16.MT88.4 R104, [R152+0xa800] ;  /* 0x00a800009868783b */ /* 0x000f260000004200 */
[----:B------:R-:W-:Y:S02]  /*9310*/  FADD.FTZ R125, R125, R120 ;  /* 0x000000787d7d7221 */ /* 0x000fe40000010000 */
[----:B------:R-:W-:Y:S01]  /*9320*/  FADD.FTZ R5, R127, R124 ;  /* 0x0000007c7f057221 */ /* 0x000fe20000010000 */
[----:B------:R-:W5:Y:S01]  /*9330*/  MUFU.EX2 R114, R114 ;  /* 0x0000007200727308 */ /* 0x000f620000000800 */
[C---:B------:R-:W-:Y:S01]  /*9340*/  HMMA.16816.F32 R60, R88.reuse, R94, R60 ;  /* 0x0000005e583c723c */ /* 0x040fe2000000183c */
[----:B------:R-:W4:Y:S03]  /*9350*/  LDSM.16.MT88.4 R92, [R156+0x9000] ;  /* 0x009000009c5c783b */ /* 0x000f260000004200 */
[----:B------:R-:W-:Y:S02]  /*9360*/  FADD.FTZ R125, R126, R125 ;  /* 0x0000007d7e7d7221 */ /* 0x000fe40000010000 */
[----:B------:R-:W-:Y:S02]  /*9370*/  FADD.FTZ R5, R128, R5 ;  /* 0x0000000580057221 */ /* 0x000fe40000010000 */
[C---:B---3--:R-:W-:Y:S01]  /*9380*/  HMMA.16816.F32 R64, R88.reuse, R96, R64 ;  /* 0x000000605840723c */ /* 0x048fe20000001840 */
[----:B------:R-:W-:Y:S01]  /*9390*/  LDSM.16.MT88.4 R32, [R153+0x9800] ;  /* 0x009800009920783b */ /* 0x000fe20000004200 */
[----:B------:R-:W3:Y:S06]  /*93a0*/  MUFU.EX2 R115, R115 ;  /* 0x0000007300737308 */ /* 0x000eec0000000800 */
[C---:B------:R-:W-:Y:S01]  /*93b0*/  HMMA.16816.F32 R68, R88.reuse, R98, R68 ;  /* 0x000000625844723c */ /* 0x040fe20000001844 */
[----:B------:R-:W4:Y:S03]  /*93c0*/  LDSM.16.MT88.4 R96, [R153+0x9000] ;  /* 0x009000009960783b */ /* 0x000f260000004200 */
[----:B------:R-:W4:Y:S01]  /*93d0*/  MUFU.EX2 R122, R122 ;  /* 0x0000007a007a7308 */ /* 0x000f220000000800 */
[----:B-----5:R-:W-:Y:S03]  /*93e0*/  FADD.FTZ R0, R114, R5 ;  /* 0x0000000572007221 */ /* 0x020fe60000010000 */
[C---:B--2---:R-:W-:Y:S06]  /*93f0*/  HMMA.16816.F32 R72, R88.reuse, R108, R72 ;  /* 0x0000006c5848723c */ /* 0x044fec0000001848 */
[----:B------:R-:W2:Y:S02]  /*9400*/  MUFU.EX2 R119, R119 ;  /* 0x0000007700777308 */ /* 0x000ea40000000800 */
[C---:B------:R-:W-:Y:S01]  /*9410*/  HMMA.16816.F32 R12, R88.reuse, R110, R12 ;  /* 0x0000006e580c723c */ /* 0x040fe2000000180c */
[----:B------:R-:W-:Y:S03]  /*9420*/  LDSM.16.MT88.4 R108, [R152+0x9800] ;  /* 0x00980000986c783b */ /* 0x000fe60000004200 */
[----:B---3--:R-:W-:Y:S04]  /*9430*/  FADD.FTZ R0, R115, R0 ;  /* 0x0000000073007221 */ /* 0x008fe80000010000 */
[C---:B-1----:R-:W-:Y:S07]  /*9440*/  HMMA.16816.F32 R76, R88.reuse, R20, R76 ;  /* 0x00000014584c723c */ /* 0x042fee000000184c */
[----:B------:R-:W-:Y:S01]  /*9450*/  F2FP.PACK_AB R20, R113, R112 ;  /* 0x000000707114723e */ /* 0x000fe200000000ff */
[C---:B------:R-:W-:Y:S04]  /*9460*/  HMMA.16816.F32 R80, R88.reuse, R22, R80 ;  /* 0x000000165850723c */ /* 0x040fe80000001850 */
[----:B------:R-:W-:Y:S01]  /*9470*/  F2FP.PACK_AB R21, R115, R114 ;  /* 0x000000727315723e */ /* 0x000fe200000000ff */
[----:B------:R-:W-:Y:S02]  /*9480*/  FADD.FTZ R112, R112, R125 ;  /* 0x0000007d70707221 */ /* 0x000fe40000010000 */
[----:B------:R-:W-:Y:S01]  /*9490*/  F2FP.PACK_AB R22, R130, R129 ;  /* 0x000000818216723e */ /* 0x000fe200000000ff */
[C---:B----4-:R-:W-:Y:S04]  /*94a0*/  HMMA.16816.F32 R16, R88.reuse, R104, R16 ;  /* 0x000000685810723c */ /* 0x050fe80000001810 */
[C---:B------:R-:W-:Y:S01]  /*94b0*/  F2FP.PACK_AB R23, R132.reuse, R131 ;  /* 0x000000838417723e */ /* 0x040fe200000000ff */
[----:B------:R-:W-:Y:S02]  /*94c0*/  FADD.FTZ R112, R113, R112 ;  /* 0x0000007071707221 */ /* 0x000fe40000010000 */
[----:B------:R-:W-:Y:S01]  /*94d0*/  FADD.FTZ R131, R131, R0 ;  /* 0x0000000083837221 */ /* 0x000fe20000010000 */
[----:B------:R-:W-:Y:S01]  /*94e0*/  HMMA.16816.F32 R84, R88, R106, R84 ;  /* 0x0000006a5854723c */ /* 0x000fe20000001854 */
[----:B------:R-:W1:Y:S03]  /*94f0*/  LDSM.16.MT88.4 R88, [R152+0x9000] ;  /* 0x009000009858783b */ /* 0x000e660000004200 */
[----:B------:R-:W-:Y:S01]  /*9500*/  IADD3 R0, R167, -0x1, RZ ;  /* 0xffffffffa7007810 */ /* 0x000fe20007ffe0ff */
[----:B------:R-:W-:Y:S02]  /*9510*/  FADD.FTZ R129, R129, R112 ;  /* 0x0000007081817221 */ /* 0x000fe40000010000 */
[----:B------:R-:W-:Y:S01]  /*9520*/  FADD.FTZ R132, R132, R131 ;  /* 0x0000008384847221 */ /* 0x000fe20000010000 */
[C---:B------:R-:W-:Y:S01]  /*9530*/  HMMA.16816.F32 R8, R20.reuse, R92, R8 ;  /* 0x0000005c1408723c */ /* 0x040fe20000001808 */
[----:B------:R-:W-:Y:S04]  /*9540*/  LDSM.16.MT88.4 R104, [R154+0x9800] ;  /* 0x009800009a68783b */ /* 0x000fe80000004200 */
[----:B------:R-:W-:Y:S01]  /*9550*/  FADD.FTZ R130, R130, R129 ;  /* 0x0000008182827221 */ /* 0x000fe20000010000 */
[----:B------:R-:W-:Y:S02]  /*9560*/  MOV R167, R0 ;  /* 0x0000000000a77202 */ /* 0x000fe40000000f00 */
[C---:B------:R-:W-:Y:S01]  /*9570*/  HMMA.16816.F32 R36, R20.reuse, R94, R36 ;  /* 0x0000005e1424723c */ /* 0x040fe20000001824 */
[----:B------:R-:W3:Y:S03]  /*9580*/  LDSM.16.MT88.4 R92, [R156+0xb000] ;  /* 0x00b000009c5c783b */ /* 0x000ee60000004200 */
[----:B------:R-:W-:Y:S04]  /*9590*/  MOV R0, R3 ;  /* 0x0000000300007202 */ /* 0x000fe80000000f00 */
[C---:B------:R-:W-:Y:S08]  /*95a0*/  HMMA.16816.F32 R40, R20.reuse, R24, R40 ;  /* 0x000000181428723c */ /* 0x040ff00000001828 */
[C---:B------:R-:W-:Y:S01]  /*95b0*/  HMMA.16816.F32 R44, R20.reuse, R26, R44 ;  /* 0x0000001a142c723c */ /* 0x040fe2000000182c */
[----:B------:R-:W4:Y:S07]  /*95c0*/  LDSM.16.MT88.4 R24, [R154+0xb000] ;  /* 0x00b000009a18783b */ /* 0x000f2e0000004200 */
[C---:B------:R-:W-:Y:S08]  /*95d0*/  HMMA.16816.F32 R48, R20.reuse, R96, R48 ;  /* 0x000000601430723c */ /* 0x040ff00000001830 */
[C---:B------:R-:W-:Y:S08]  /*95e0*/  HMMA.16816.F32 R52, R20.reuse, R98, R52 ;  /* 0x000000621434723c */ /* 0x040ff00000001834 */
        /* <DEDUP_REMOVED lines=11> */
[----:B------:R-:W5:Y:S07]  /*96a0*/  LDSM.16.MT88.4 R28, [R154+0xb800] ;  /* 0x00b800009a1c783b */ /* 0x000f6e0000004200 */
[C---:B-1----:R-:W-:Y:S08]  /*96b0*/  HMMA.16816.F32 R16, R20.reuse, R88, R16 ;  /* 0x000000581410723c */ /* 0x042ff00000001810 */
        /* <DEDUP_REMOVED lines=11> */
[----:B------:R-:W1:Y:S02]  /*9770*/  LDSM.16.MT88.4 R8, [R153+0xb800] ;  /* 0x00b800009908783b */ /* 0x000e640000004200 */
        /* <DEDUP_REMOVED lines=11> */
[C---:B------:R-:W-:Y:S01]  /*9830*/  HMMA.16816.F32 R68, R20.reuse, R26, R68 ;  /* 0x0000001a1444723c */ /* 0x040fe20000001844 */
[----:B------:R-:W2:Y:S07]  /*9840*/  LDSM.16.MT88.4 R24, [R152+0xb800] ;  /* 0x00b800009818783b */ /* 0x000eae0000004200 */
[C---:B-----5:R-:W-:Y:S08]  /*9850*/  HMMA.16816.F32 R72, R20.reuse, R28, R72 ;  /* 0x0000001c1448723c */ /* 0x060ff00000001848 */
[C---:B------:R-:W-:Y:S08]  /*9860*/  HMMA.16816.F32 R92, R20.reuse, R30, R12 ;  /* 0x0000001e145c723c */ /* 0x040ff0000000180c */
[C---:B-1----:R-:W-:Y:S08]  /*9870*/  HMMA.16816.F32 R76, R20.reuse, R8, R76 ;  /* 0x00000008144c723c */ /* 0x042ff0000000184c */
[C---:B------:R-:W-:Y:S08]  /*9880*/  HMMA.16816.F32 R80, R20.reuse, R10, R80 ;  /* 0x0000000a1450723c */ /* 0x040ff00000001850 */
[C---:B--2---:R-:W-:Y:S08]  /*9890*/  HMMA.16816.F32 R88, R20.reuse, R24, R16 ;  /* 0x000000181458723c */ /* 0x044ff00000001810 */
[----:B------:R-:W-:Y:S01]  /*98a0*/  HMMA.16816.F32 R84, R20, R26, R84 ;  /* 0x0000001a1454723c */ /* 0x000fe20000001854 */
[----:B------:R-:W-:-:S07]  /*98b0*/  @P0 BRA `(.L_x_6491) ;  /* 0xffffda2000000947 */ /* 0x000fce000383ffff */
.L_x_6487:
        /* <DEDUP_REMOVED lines=83> */
[C---:B------:R-:W-:Y:S01]  /*9df0*/  FMUL.FTZ R92, R5.reuse, R92 ;  /* 0x0000005c055c7220 */ /* 0x040fe20000410000 */
[----:B------:R-:W-:Y:S01]  /*9e00*/  IADD3 R7, R0, -R7, RZ ;  /* 0x8000000700077210 */ /* 0x000fe20007ffe0ff */
        /* <DEDUP_REMOVED lines=64> */
[----:B-1----:R-:W-:-:S03]  /*a210*/  @P0 FMUL.FTZ R2, R2, 0.69314718246459960938 ;  /* 0x3f31721802020820 */ /* 0x002fc60000410000 */
[----:B------:R-:W-:Y:S02]  /*a220*/  F2FP.PACK_AB R87, R87, R6 ;  /* 0x000000065757723e */ /* 0x000fe400000000ff */
[----:B------:R-:W-:-:S04]  /*a230*/  SEL R6, R9, 0xffffffe0, !P1 ;  /* 0xffffffe009067807 */ /* 0x000fc80004800000 */
[----:B------:R-:W-:Y:S02]  /*a240*/  IADD3 R9, R11, R6, RZ ;  /* 0x000000060b097210 */ /* 0x000fe40007ffe0ff */
[----:B------:R-:W-:Y:S02]  /*a250*/  IADD3 R15, R6, R13, RZ ;  /* 0x0000000d060f7210 */ /* 0x000fe40007ffe0ff */
[-C--:B------:R-:W-:Y:S01]  /*a260*/  IADD3 R21, R9, R10.reuse, RZ ;  /* 0x0000000a09157210 */ /* 0x080fe20007ffe0ff */
[----:B------:R-:W-:Y:S01]  /*a270*/  STS [R9], R40 ;  /* 0x0000002809007388 */ /* 0x000fe20000000800 */
[----:B------:R-:W-:Y:S02]  /*a280*/  IADD3 R41, R15, R10, RZ ;  /* 0x0000000a0f297210 */ /* 0x000fe40007ffe0ff */
[----:B------:R-:W1:Y:S01]  /*a290*/  LDC.U8 R10, c[0x0][0x328] ;  /* 0x0000ca00ff0a7b82 */ /* 0x000e620000000000 */
[----:B------:R-:W-:Y:S04]  /*a2a0*/  STS [R9+0x400], R42 ;  /* 0x0004002a09007388 */ /* 0x000fe80000000800 */
[----:B------:R3:W-:Y:S04]  /*a2b0*/  STS [R15], R44 ;  /* 0x0000002c0f007388 */ /* 0x0007e80000000800 */
[----:B------:R-:W-:Y:S04]  /*a2c0*/  STS [R15+0x400], R46 ;  /* 0x0004002e0f007388 */ /* 0x000fe80000000800 */
[----:B------:R2:W-:Y:S04]  /*a2d0*/  STS [R17], R48 ;  /* 0x0000003011007388 */ /* 0x0005e80000000800 */
[----:B------:R-:W-:Y:S04]  /*a2e0*/  STS [R17+0x400], R50 ;  /* 0x0004003211007388 */ /* 0x000fe80000000800 */
[----:B------:R-:W-:Y:S01]  /*a2f0*/  STS [R19], R52 ;  /* 0x0000003413007388 */ /* 0x000fe20000000800 */
[----:B-1----:R-:W-:-:S03]  /*a300*/  ISETP.NE.AND P4, PT, R10, RZ, PT ;  /* 0x000000ff0a00720c */ /* 0x002fc60003f85270 */
[----:B------:R-:W-:Y:S01]  /*a310*/  STS [R19+0x400], R54 ;  /* 0x0004003613007388 */ /* 0x000fe20000000800 */
[----:B------:R-:W-:-:S03]  /*a320*/  ISETP.NE.OR P1, PT, R166, -0x1, !P4 ;  /* 0xffffffffa600780c */ /* 0x000fc60006725670 */
[----:B------:R-:W-:Y:S01]  /*a330*/  STS [R21], R56 ;  /* 0x0000003815007388 */ /* 0x000fe20000000800 */
[----:B---3--:R-:W-:-:S03]  /*a340*/  @P2 IMAD.WIDE.U32 R44, R166, c[0x0][0x1e8], RZ ;  /* 0x00007a00a62c2a25 */ /* 0x008fc600078e00ff */
[----:B------:R-:W-:Y:S01]  /*a350*/  STS [R21+0x400], R58 ;  /* 0x0004003a15007388 */ /* 0x000fe20000000800 */
[----:B------:R-:W-:-:S03]  /*a360*/  @P2 IMAD R10, R166, c[0x0][0x1ec], R45 ;  /* 0x00007b00a60a2a24 */ /* 0x000fc600078e022d */
[----:B------:R-:W-:Y:S01]  /*a370*/  STS [R41], R60 ;  /* 0x0000003c29007388 */ /* 0x000fe20000000800 */
[----:B--2---:R-:W-:-:S03]  /*a380*/  @!P2 IMAD.WIDE.U32 R48, R5, c[0x0][0x1e0], RZ ;  /* 0x000078000530aa25 */ /* 0x004fc600078e00ff */
[----:B------:R-:W-:Y:S01]  /*a390*/  STS [R41+0x400], R62 ;  /* 0x0004003e29007388 */ /* 0x000fe20000000800 */
[----:B------:R-:W-:Y:S01]  /*a3a0*/  @!P1 IMAD R166, R5, c[0x0][0x214], RZ ;  /* 0x0000850005a69a24 */ /* 0x000fe200078e02ff */
[----:B------:R-:W-:Y:S02]  /*a3b0*/  LOP3.LUT P1, RZ, R7, 0x3, RZ, 0xc0, !PT ;  /* 0x0000000307ff7812 */ /* 0x000fe4000782c0ff */
[----:B------:R-:W-:Y:S01]  /*a3c0*/  STS [R11+0x2000], R64 ;  /* 0x002000400b007388 */ /* 0x000fe20000000800 */
[----:B------:R-:W-:Y:S01]  /*a3d0*/  MOV R7, 0x7f800000 ;  /* 0x7f80000000077802 */ /* 0x000fe20000000f00 */
[----:B------:R-:W-:Y:S01]  /*a3e0*/  @P0 FFMA.FTZ R7, R3, c[0x0][0x238], R2 ;  /* 0x00008e0003070a23 */ /* 0x000fe20000010002 */
[----:B------:R-:W-:Y:S01]  /*a3f0*/  @!P2 MOV R44, R48 ;  /* 0x00000030002ca202 */ /* 0x000fe20000000f00 */
        /* <DEDUP_REMOVED lines=52> */
.L_x_6493:
[----:B------:R-:W-:Y:S05]  /*a740*/  BSYNC B0 ;  /* 0x0000000000007941 */ /* 0x000fea0003800000 */
.L_x_6492:
[----:B---3--:R-:W3:Y:S01]  /*a750*/  S2R R5, SR_CTAID.X ;  /* 0x0000000000057919 */ /* 0x008ee20000002500 */
[----:B------:R-:W-:Y:S01]  /*a760*/  SHF.R.S32.HI R171, RZ, 0x1f, R170 ;  /* 0x0000001fffab7819 */ /* 0x000fe200000114aa */
[----:B------:R-:W-:Y:S01]  /*a770*/  BSSY B0, `(.L_x_6494) ;  /* 0x000001d000007945 */ /* 0x000fe20003800000 */
[----:B------:R-:W-:Y:S01]  /*a780*/  SHF.R.S32.HI R4, RZ, 0x1f, R6 ;  /* 0x0000001fff047819 */ /* 0x000fe20000011406 */
[----:B------:R-:W5:Y:S01]  /*a790*/  S2R R3, SR_TID.X ;  /* 0x0000000000037919 */ /* 0x000f620000002100 */
[----:B---3--:R-:W-:Y:S01]  /*a7a0*/  IMAD.SHL.U32 R5, R5, 0x40, RZ ;  /* 0x0000004005057824 */ /* 0x008fe200078e00ff */
[----:B-----5:R-:W-:-:S03]  /*a7b0*/  SHF.R.S32.HI R0, RZ, 0x1f, R3 ;  /* 0x0000001fff007819 */ /* 0x020fc60000011403 */
[C---:B------:R-:W-:Y:S01]  /*a7c0*/  IMAD.WIDE.U32 R170, R5.reuse, c[0x0][0x1e8], R170 ;  /* 0x00007a0005aa7a25 */ /* 0x040fe200078e00aa */
[----:B------:R-:W-:Y:S02]  /*a7d0*/  SHF.R.S32.HI R2, RZ, 0x1f, R5 ;  /* 0x0000001fff027819 */ /* 0x000fe40000011405 */
[----:B------:R-:W-:Y:S01]  /*a7e0*/  LEA.HI R0, R0, R3, RZ, 0x3 ;  /* 0x0000000300007211 */ /* 0x000fe200078f18ff */
[----:B------:R-:W-:Y:S01]  /*a7f0*/  IMAD R3, R4, c[0x0][0x1f0], RZ ;  /* 0x00007c0004037a24 */ /* 0x000fe200078e02ff */
[----:B------:R-:W-:Y:S01]  /*a800*/  IADD3 R44, P0, R44, R170, RZ ;  /* 0x000000aa2c2c7210 */ /* 0x000fe20007f1e0ff */
[----:B------:R-:W-:Y:S01]  /*a810*/  IMAD R2, R2, c[0x0][0x1e8], RZ ;  /* 0x00007a0002027a24 */ /* 0x000fe200078e02ff */
[----:B------:R-:W-:Y:S01]  /*a820*/  SHF.R.S32.HI R0, RZ, 0x3, R0 ;  /* 0x00000003ff007819 */ /* 0x000fe20000011400 */
[----:B------:R-:W-:Y:S02]  /*a830*/  IMAD R3, R6, c[0x0][0x1f4], R3 ;  /* 0x00007d0006037a24 */ /* 0x000fe400078e0203 */
[----:B------:R-:W-:Y:S01]  /*a840*/  IMAD R5, R5, c[0x0][0x1ec], R2 ;  /* 0x00007b0005057a24 */ /* 0x000fe200078e0202 */
[----:B------:R-:W-:-:S04]  /*a850*/  SHF.R.S32.HI R2, RZ, 0x1f, R0 ;  /* 0x0000001fff027819 */ /* 0x000fc80000011400 */
        /* <DEDUP_REMOVED lines=14> */
.L_x_6495:
[----:B------:R-:W-:Y:S05]  /*a940*/  BSYNC B0 ;  /* 0x0000000000007941 */ /* 0x000fea0003800000 */
.L_x_6494:
[----:B------:R-:W-:Y:S01]  /*a950*/  IADD3 R4, R0, 0x10, RZ ;  /* 0x0000001000047810 */ /* 0x000fe20007ffe0ff */
[----:B------:R-:W-:Y:S03]  /*a960*/  BSSY B0, `(.L_x_6496) ;  /* 0x000000f000007945 */ /* 0x000fe60003800000 */
[----:B------:R-:W-:-:S13]  /*a970*/  ISETP.GE.AND P0, PT, R4, R163, PT ;  /* 0x000000a30400720c */ /* 0x000fda0003f06270 */
[----:B------:R-:W-:Y:S05]  /*a980*/  @P0 BRA `(.L_x_6497) ;  /* 0x000000c000000947 */ /* 0x000fea0003800000 */
[----:B------:R-:W-:Y:S01]  /*a990*/  IADD3 R4, P0, R0, 0x10, RZ ;  /* 0x0000001000047810 */ /* 0x000fe20007f1e0ff */
[----:B--2---:R-:W-:Y:S01]  /*a9a0*/  IMAD.MOV.U32 R10, RZ, RZ, R6 ;  /* 0x000000ffff0a7224 */ /* 0x004fe200078e0006 */
        /* <DEDUP_REMOVED lines=8> */
[----:B----4-:R2:W-:Y:S04]  /*aa30*/  STG.E.128 [R4.64], R32 ;  /* 0x0000002004007986 */ /* 0x0105e8000c101d06 */
[----:B-1----:R2:W-:Y:S02]  /*aa40*/  STG.E.128 [R4.64+0x80], R16 ;  /* 0x0000801004007986 */ /* 0x0025e4000c101d06 */
.L_x_6497:
[----:B------:R-:W-:Y:S05]  /*aa50*/  BSYNC B0 ;  /* 0x0000000000007941 */ /* 0x000fea0003800000 */
.L_x_6496:
[----:B--2---:R-:W-:Y:S01]  /*aa60*/  IADD3 R4, R0, 0x20, RZ ;  /* 0x0000002000047810 */ /* 0x004fe20007ffe0ff */
        /* <DEDUP_REMOVED lines=13> */
[----:B-1----:R1:W-:Y:S04]  /*ab40*/  STG.E.128 [R4.64], R28 ;  /* 0x0000001c04007986 */ /* 0x0023e8000c101d06 */
[----:B------:R1:W-:Y:S02]  /*ab50*/  STG.E.128 [R4.64+0x80], R12 ;  /* 0x0000800c04007986 */ /* 0x0003e4000c101d06 */
.L_x_6499:
[----:B------:R-:W-:Y:S05]  /*ab60*/  BSYNC B0 ;  /* 0x0000000000007941 */ /* 0x000fea0003800000 */
.L_x_6498:
[----:B-1----:R-:W-:-:S04]  /*ab70*/  IADD3 R4, R0, 0x30, RZ ;  /* 0x0000003000047810 */ /* 0x002fc80007ffe0ff */
[----:B------:R-:W-:-:S13]  /*ab80*/  ISETP.GE.AND P0, PT, R4, R163, PT ;  /* 0x000000a30400720c */ /* 0x000fda0003f06270 */
[----:B------:R-:W-:Y:S05]  /*ab90*/  @P0 EXIT ;  /* 0x000000000000094d */ /* 0x000fea0003800000 */
        /* <DEDUP_REMOVED lines=13> */
.L_x_6500:
        /* <DEDUP_REMOVED lines=9> */
.L_x_8272:


//--------------------- .text._ZN5flash24flash_fwd_splitkv_kernelI23Flash_fwd_kernel_traitsILi128ELi64ELi64ELi4ELb0ELb0EN7cutlass6half_tE19Flash_kernel_traitsILi128ELi64ELi64ELi4ES3_EELb1ELb0ELb0ELb0ELb1ELb1ELb0ELb0EEEvNS_16Flash_fwd_paramsE --------------------------
	.section	.text._ZN5flash24flash_fwd_splitkv_kernelI23Flash_fwd_kernel_traitsILi128ELi64ELi64ELi4ELb0ELb0EN7cutlass6half_tE19Flash_kernel_traitsILi128ELi64ELi64ELi4ES3_EELb1ELb0ELb0ELb0ELb1ELb1ELb0ELb0EEEvNS_16Flash_fwd_paramsE,"ax",@progbits
	.sectioninfo	@"SHI_REGISTERS=226"
	.align	128
        .global         _ZN5flash24flash_fwd_splitkv_kernelI23Flash_fwd_kernel_traitsILi128ELi64ELi64ELi4ELb0ELb0EN7cutlass6half_tE19Flash_kernel_traitsILi128ELi64ELi64ELi4ES3_EELb1ELb0ELb0ELb0ELb1ELb1ELb0ELb0EEEvNS_16Flash_fwd_paramsE
        .type           _ZN5flash24flash_fwd_splitkv_kernelI23Flash_fwd_kernel_traitsILi128ELi64ELi64ELi4ELb0ELb0EN7cutlass6half_tE19Flash_kernel_traitsILi128ELi64ELi64ELi4ES3_EELb1ELb0ELb0ELb0ELb1ELb1ELb0ELb0EEEvNS_16Flash_fwd_paramsE,@function
        .size           _ZN5flash24flash_fwd_splitkv_kernelI23Flash_fwd_kernel_traitsILi128ELi64ELi64ELi4ELb0ELb0EN7cutlass6half_tE19Flash_kernel_traitsILi128ELi64ELi64ELi4ES3_EELb1ELb0ELb0ELb0ELb1ELb1ELb0ELb0EEEvNS_16Flash_fwd_paramsE,(.L_x_8273 - _ZN5flash24flash_fwd_splitkv_kernelI23Flash_fwd_kernel_traitsILi128ELi64ELi64ELi4ELb0ELb0EN7cutlass6half_tE19Flash_kernel_traitsILi128ELi64ELi64ELi4ES3_EELb1ELb0ELb0ELb0ELb1ELb1ELb0ELb0EEEvNS_16Flash_fwd_paramsE)
        .other          _ZN5flash24flash_fwd_splitkv_kernelI23Flash_fwd_kernel_traitsILi128ELi64ELi64ELi4ELb0ELb0EN7cutlass6half_tE19Flash_kernel_traitsILi128ELi64ELi64ELi4ES3_EELb1ELb0ELb0ELb0ELb1ELb1ELb0ELb0EEEvNS_16Flash_fwd_paramsE,@"STO_CUDA_ENTRY STV_DEFAULT"
_ZN5flash24flash_fwd_splitkv_kernelI23Flash_fwd_kernel_traitsILi128ELi64ELi64ELi4ELb0ELb0EN7cutlass6half_tE19Flash_kernel_traitsILi128ELi64ELi64ELi4ES3_EELb1ELb0ELb0ELb0ELb1ELb1ELb0ELb0EEEvNS_16Flash_fwd_paramsE:
.text._ZN5flash24flash_fwd_splitkv_kernelI23Flash_fwd_kernel_traitsILi128ELi64ELi64ELi4ELb0ELb0EN7cutlass6half_tE19Flash_kernel_traitsILi128ELi64ELi64ELi4ES3_EELb1ELb0ELb0ELb0ELb1ELb1ELb0ELb0EEEvNS_16Flash_fwd_paramsE:
        /* <DEDUP_REMOVED lines=34> */
.L_x_6501:
[----:B-1-34-:R-:W-:Y:S02]  /*0220*/  MOV R0, c[0x0][0x218] ;  /* 0x0000860000007a02 */ /* 0x01afe40000000f00 */
.L_x_6502:
[----:B------:R-:W-:-:S04]  /*0230*/  ISETP.NE.U32.AND P2, PT, RZ, c[0x0][0x258], PT ;  /* 0x00009600ff007a0c */ /* 0x000fc80003f45070 */
[----:B------:R-:W-:-:S13]  /*0240*/  ISETP.NE.AND.EX P2, PT, RZ, c[0x0][0x25c], PT, P2 ;  /* 0x00009700ff007a0c */ /* 0x000fda0003f45320 */
[----:B------:R-:W-:-:S05]  /*0250*/  @P2 IMAD.WIDE R8, R15, R2, c[0x0][0x258] ;  /* 0x000096000f082625 */ /* 0x000fca00078e0202 */
[----:B-1----:R-:W2:Y:S01]  /*0260*/  @P2 LDG.E R7, [R8.64] ;  /* 0x0000000608072981 */ /* 0x002ea2000c1e1900 */
        /* <DEDUP_REMOVED lines=32> */
[----:B------:R-:W-:-:S02]  /*0470*/  IADD3 R109, -R112, R109, RZ ;  /* 0x0000006d706d7210 */ /* 0x000fc40007ffe1ff */
[----:B------:R-:W-:Y:S01]  /*0480*/  SHF.R.S32.HI R2, RZ, 0x3, R2 ;  /* 0x00000003ff027819 */ /* 0x000fe20000011402 */
[----:B------:R-:W-:Y:S02]  /*0490*/  IMAD.IADD R4, R100, 0x1, -R3 ;  /* 0x0000000164047824 */ /* 0x000fe400078e0a03 */
[----:B------:R-:W-:Y:S01]  /*04a0*/  @!P0 SHF.R.S32.HI R8, RZ, 0x1f, R15 ;  /* 0x0000001fff088819 */ /* 0x000fe2000001140f */
[----:B------:R-:W-:-:S04]  /*04b0*/  @P0 IMAD.WIDE.U32 R6, R174, c[0x0][0x1e8], RZ ;  /* 0x00007a00ae060a25 */ /* 0x000fc800078e00ff */
[----:B------:R-:W-:Y:S02]  /*04c0*/  IMAD.SHL.U32 R4, R4, 0x8, RZ ;  /* 0x0000000804047824 */ /* 0x000fe400078e00ff */
[----:B------:R-:W-:Y:S02]  /*04d0*/  @!P0 IMAD R8, R8, c[0x0][0x1e0], RZ ;  /* 0x0000780008088a24 */ /* 0x000fe400078e02ff */
[----:B------:R-:W-:Y:S01]  /*04e0*/  @!P0 IMAD.WIDE.U32 R10, R15, c[0x0][0x1e0], RZ ;  /* 0x000078000f0a8a25 */ /* 0x000fe200078e00ff */
[----:B------:R-:W-:-:S03]  /*04f0*/  SHF.R.S32.HI R5, RZ, 0x1f, R4 ;  /* 0x0000001fff057819 */ /* 0x000fc60000011404 */
[----:B------:R-:W-:Y:S01]  /*0500*/  @P0 IMAD R174, R174, c[0x0][0x1ec], R7 ;  /* 0x00007b00aeae0a24 */ /* 0x000fe200078e0207 */
[----:B------:R-:W-:Y:S01]  /*0510*/  @!P0 MOV R6, R10 ;  /* 0x0000000a00068202 */ /* 0x000fe20000000f00 */
[----:B------:R-:W-:Y:S02]  /*0520*/  @!P0 IMAD R3, R15, c[0x0][0x1e4], R8 ;  /* 0x000079000f038a24 */ /* 0x000fe400078e0208 */
[----:B------:R-:W-:Y:S01]  /*0530*/  IMAD R7, R0, c[0x0][0x1e8], RZ ;  /* 0x00007a0000077a24 */ /* 0x000fe200078e02ff */
[----:B------:R-:W-:Y:S01]  /*0540*/  SHF.R.S32.HI R0, RZ, 0x1f, R32 ;  /* 0x0000001fff007819 */ /* 0x000fe20000011420 */
[----:B------:R-:W-:-:S04]  /*0550*/  IMAD.WIDE.U32 R4, R112, c[0x0][0x1e8], R4 ;  /* 0x00007a0070047a25 */ /* 0x000fc800078e0004 */
        /* <DEDUP_REMOVED lines=22> */
.L_x_6505:
[----:B------:R-:W-:Y:S05]  /*06c0*/  BSYNC B0 ;  /* 0x0000000000007941 */ /* 0x000fea0003800000 */
.L_x_6504:
        /* <DEDUP_REMOVED lines=16> */
.L_x_6507:
[----:B------:R-:W-:Y:S05]  /*07d0*/  BSYNC B0 ;  /* 0x0000000000007941 */ /* 0x000fea0003800000 */
.L_x_6506:
        /* <DEDUP_REMOVED lines=16> */
.L_x_6509:
[----:B------:R-:W-:Y:S05]  /*08e0*/  BSYNC B0 ;  /* 0x0000000000007941 */ /* 0x000fea0003800000 */
.L_x_6508:
        /* <DEDUP_REMOVED lines=15> */
.L_x_6511:
[----:B------:R-:W-:Y:S05]  /*09e0*/  BSYNC B0 ;  /* 0x0000000000007941 */ /* 0x000fea0003800000 */
.L_x_6510:
        /* <DEDUP_REMOVED lines=19> */
.L_x_6503:
        /* <DEDUP_REMOVED lines=78> */
[----:B------:R-:W-:Y:S02]  /*1000*/  IMAD.MOV.U32 R28, RZ, RZ, R4 ;  /* 0x000000ffff1c7224 */ /* 0x000fe400078e0004 */
[----:B------:R-:W-:Y:S02]  /*1010*/  IMAD R2, R16, c[0x0][0x184], R7 ;  /* 0x0000610010027a24 */ /* 0x000fe400078e0207 */
        /* <DEDUP_REMOVED lines=13> */
.L_x_6512:
        /* <DEDUP_REMOVED lines=15> */
.L_x_6514:
[----:B------:R-:W-:Y:S01]  /*11e0*/  IABS R9, c[0x0][0x1c8] ;  /* 0x0000720000097a13 */ /* 0x000fe20000000000 */
[----:B------:R-:W-:Y:S01]  /*11f0*/  IMAD.MOV.U32 R10, RZ, RZ, RZ ;  /* 0x000000ffff0a7224 */ /* 0x000fe200078e00ff */
[----:B------:R-:W-:Y:S01]  /*1200*/  LEA R19, R101, 0xffffffc0, 0x6 ;  /* 0xffffffc065137811 */ /* 0x000fe200078e30ff */
[----:B------:R-:W-:Y:S01]  /*1210*/  @P3 IMAD.IADD R3, R4, 0x1, R3 ;  /* 0x0000000104033824 */ /* 0x000fe200078e0203 */
[----:B------:R-:W1:Y:S02]  /*1220*/  I2F.RP R13, R9 ;  /* 0x00000009000d7306 */ /* 0x000e640000209400 */
[----:B------:R-:W-:Y:S01]  /*1230*/  SHF.R.S32.HI R25, RZ, 0x1f, R19 ;  /* 0x0000001fff197819 */ /* 0x000fe20000011413 */
        /* <DEDUP_REMOVED lines=19> */
[----:B------:R-:W-:Y:S01]  /*1370*/  ISETP.GE.AND P1, PT, R2, RZ, PT ;  /* 0x000000ff0200720c */ /* 0x000fe20003f26270 */
[----:B------:R-:W-:Y:S01]  /*1380*/  IMAD R2, R25, c[0x0][0x198], RZ ;  /* 0x0000660019027a24 */ /* 0x000fe200078e02ff */
[----:B------:R-:W-:-:S03]  /*1390*/  MOV R9, R5 ;  /* 0x0000000500097202 */ /* 0x000fc60000000f00 */
[----:B------:R-:W-:Y:S02]  /*13a0*/  IMAD R5, R19, c[0x0][0x19c], R2 ;  /* 0x0000670013057a24 */ /* 0x000fe400078e0202 */
[----:B------:R-:W-:Y:S01]  /*13b0*/  @P2 IADD3 R11, R11, 0x1, RZ ;  /* 0x000000010b0b2810 */ /* 0x000fe20007ffe0ff */
[----:B------:R-:W-:-:S05]  /*13c0*/  IMAD.WIDE.U32 R12, R19, c[0x0][0x198], R8 ;  /* 0x00006600130c7a25 */ /* 0x000fca00078e0008 */
[----:B------:R-:W-:Y:S01]  /*13d0*/  @!P1 IMAD.MOV R11, RZ, RZ, -R11 ;  /* 0x000000ffff0b9224 */ /* 0x000fe200078e0a0b */
        /* <DEDUP_REMOVED lines=18> */
.L_x_6513:
[----:B------:R-:W-:Y:S01]  /*1500*/  ISETP.NE.AND P0, PT, R174, -0x1, PT ;  /* 0xffffffffae00780c */ /* 0x000fe20003f05270 */
[----:B------:R-:W-:Y:S01]  /*1510*/  IMAD.IADD R171, R109, 0x1, -R112 ;  /* 0x000000016dab7824 */ /* 0x000fe200078e0a70 */
[----:B------:R-:W-:Y:S01]  /*1520*/  SHF.R.S32.HI R7, RZ, 0x1f, R100 ;  /* 0x0000001fff077819 */ /* 0x000fe20000011464 */
[----:B------:R-:W-:Y:S01]  /*1530*/  IMAD.SHL.U32 R188, R100, 0x2, RZ ;  /* 0x0000000264bc7824 */ /* 0x000fe200078e00ff */
[----:B------:R-:W-:Y:S02]  /*1540*/  IADD3 R175, R101, -0x1, RZ ;  /* 0xffffffff65af7810 */ /* 0x000fe40007ffe0ff */
[CC--:B------:R-:W-:Y:S02]  /*1550*/  LEA.HI R17, R7.reuse, R100.reuse, RZ, 0x3 ;  /* 0x0000006407117211 */ /* 0x0c0fe400078f18ff */
[----:B------:R-:W-:Y:S02]  /*1560*/  LEA.HI R110, R7, R100, RZ, 0x5 ;  /* 0x00000064076e7211 */ /* 0x000fe400078f28ff */
[----:B------:R-:W-:-:S02]  /*1570*/  SHF.R.S32.HI R14, RZ, 0x3, R17 ;  /* 0x00000003ff0e7819 */ /* 0x000fc40000011411 */
[----:B------:R-:W-:Y:S01]  /*1580*/  LOP3.LUT R17, R17, 0xfffffff8, RZ, 0xc0, !PT ;  /* 0xfffffff811117812 */ /* 0x000fe200078ec0ff */
[----:B------:R-:W-:Y:S01]  /*1590*/  @P0 IMAD.WIDE.U32 R4, R174, c[0x0][0x190], RZ ;  /* 0x00006400ae040a25 */ /* 0x000fe200078e00ff */
[----:B-----5:R-:W-:Y:S02]  /*15a0*/  @!P0 SHF.R.S32.HI R0, RZ, 0x1f, R15 ;  /* 0x0000001fff008819 */ /* 0x020fe4000001140f */
[----:B------:R-:W-:Y:S01]  /*15b0*/  IADD3 R10, R14, 0x10, RZ ;  /* 0x000000100e0a7810 */ /* 0x000fe20007ffe0ff */
[----:B------:R-:W-:Y:S01]  /*15c0*/  @P0 IMAD R12, R174, c[0x0][0x194], R5 ;  /* 0x00006500ae0c0a24 */ /* 0x000fe200078e0205 */
[----:B------:R-:W-:Y:S01]  /*15d0*/  IADD3 R8, R14, 0x20, RZ ;  /* 0x000000200e087810 */ /* 0x000fe20007ffe0ff */
[----:B------:R-:W-:Y:S01]  /*15e0*/  @!P0 IMAD R0, R0, c[0x0][0x178], RZ ;  /* 0x00005e0000008a24 */ /* 0x000fe200078e02ff */
[-C--:B------:R-:W-:Y:S01]  /*15f0*/  ISETP.GE.AND P2, PT, R14, R171.reuse, PT ;  /* 0x000000ab0e00720c */ /* 0x080fe20003f46270 */
[----:B------:R-:W-:Y:S01]  /*1600*/  @P0 IMAD.MOV.U32 R13, RZ, RZ, R4 ;  /* 0x000000ffff0d0224 */ /* 0x000fe200078e0004 */
[----:B------:R-:W-:Y:S01]  /*1610*/  ISETP.GE.AND P5, PT, R8, R171, PT ;  /* 0x000000ab0800720c */ /* 0x000fe20003fa6270 */
[----:B------:R-:W-:Y:S01]  /*1620*/  @!P0 IMAD.WIDE.U32 R4, R15, c[0x0][0x178], RZ ;  /* 0x00005e000f048a25 */ /* 0x000fe200078e00ff */
[----:B------:R-:W-:-:S02]  /*1630*/  SHF.R.S32.HI R108, RZ, 0x5, R110 ;  /* 0x00000005ff6c7819 */ /* 0x000fc4000001146e */
[----:B------:R-:W-:Y:S01]  /*1640*/  LOP3.LUT R188, R188, 0x6, RZ, 0xc0, !PT ;  /* 0x00000006bcbc7812 */ /* 0x000fe200078ec0ff */
[----:B------:R-:W-:Y:S01]  /*1650*/  @!P0 IMAD R0, R15, c[0x0][0x17c], R0 ;  /* 0x00005f000f008a24 */ /* 0x000fe200078e0200 */
[----:B------:R-:W-:Y:S01]  /*1660*/  SHF.R.S32.HI R15, RZ, 0x1f, R14 ;  /* 0x0000001fff0f7819 */ /* 0x000fe2000001140e */
[----:B------:R-:W-:Y:S01]  /*1670*/  @!P0 IMAD.MOV.U32 R13, RZ, RZ, R4 ;  /* 0x000000ffff0d8224 */ /* 0x000fe200078e0004 */
[----:B------:R-:W-:Y:S01]  /*1680*/  IADD3 R4, R14, 0x30, RZ ;  /* 0x000000300e047810 */ /* 0x000fe20007ffe0ff */
[----:B------:R-:W-:Y:S01]  /*1690*/  @!P0 IMAD.IADD R12, R5, 0x1, R0 ;  /* 0x00000001050c8824 */ /* 0x000fe200078e0200 */
[----:B------:R-:W-:Y:S01]  /*16a0*/  ISETP.GE.AND P0, PT, R10, R171, PT ;  /* 0x000000ab0a00720c */ /* 0x000fe20003f06270 */
[----:B------:R-:W-:Y:S01]  /*16b0*/  IMAD.IADD R0, R100, 0x1, -R17 ;  /* 0x0000000164007824 */ /* 0x000fe200078e0a11 */
[----:B------:R-:W-:Y:S01]  /*16c0*/  SHF.R.S32.HI R5, RZ, 0x1f, R32 ;  /* 0x0000001fff057819 */ /* 0x000fe20000011420 */
[----:B------:R-:W-:Y:S02]  /*16d0*/  IMAD.SHL.U32 R17, R14, 0x40, RZ ;  /* 0x000000400e117824 */ /* 0x000fe400078e00ff */
[----:B------:R-:W-:-:S02]  /*16e0*/  IMAD.SHL.U32 R178, R0, 0x8, RZ ;  /* 0x0000000800b27824 */ /* 0x000fc400078e00ff */
[----:B------:R-:W-:Y:S01]  /*16f0*/  IMAD.WIDE R34, R35, 0x40, R14 ;  /* 0x0000004023227825 */ /* 0x000fe200078e020e */
[----:B------:R-:W-:Y:S02]  /*1700*/  LOP3.LUT R17, R17, 0x1c0, RZ, 0xc0, !PT ;  /* 0x000001c011117812 */ /* 0x000fe400078ec0ff */
[----:B------:R-:W-:Y:S01]  /*1710*/  IADD3 R16, P4, R178, R16, RZ ;  /* 0x00000010b2107210 */ /* 0x000fe20007f9e0ff */
[----:B------:R-:W-:Y:S01]  /*1720*/  IMAD R5, R5, c[0x0][0x1a8], RZ ;  /* 0x00006a0005057a24 */ /* 0x000fe200078e02ff */
[--C-:B------:R-:W-:Y:S01]  /*1730*/  SHF.R.S32.HI R21, RZ, 0x1f, R178.reuse ;  /* 0x0000001fff157819 */ /* 0x100fe200000114b2 */
[----:B------:R-:W-:Y:S01]  /*1740*/  IMAD R103, R15, c[0x0][0x198], RZ ;  /* 0x000066000f677a24 */ /* 0x000fe200078e02ff */
[----:B------:R-:W-:Y:S01]  /*1750*/  LOP3.LUT R177, R17, 0x38, R178, 0xf8, !PT ;  /* 0x0000003811b17812 */ /* 0x000fe200078ef8b2 */
[----:B------:R-:W-:Y:S01]  /*1760*/  IMAD R5, R32, c[0x0][0x1ac], R5 ;  /* 0x00006b0020057a24 */ /* 0x000fe200078e0205 */
[----:B------:R-:W-:Y:S01]  /*1770*/  SHF.R.U32.HI R18, RZ, 0x3, R17 ;  /* 0x00000003ff127819 */ /* 0x000fe20000011611 */
[----:B------:R-:W-:Y:S01]  /*1780*/  IMAD.X R17, R21, 0x1, R3, P4 ;  /* 0x0000000115117824 */ /* 0x000fe200020e0603 */
[----:B------:R-:W-:Y:S01]  /*1790*/  ISETP.GE.AND P4, PT, R4, R171, PT ;  /* 0x000000ab0400720c */ /* 0x000fe20003f86270 */
[----:B------:R-:W-:Y:S01]  /*17a0*/  IMAD R103, R14, c[0x0][0x19c], R103 ;  /* 0x000067000e677a24 */ /* 0x000fe200078e0267 */
[C---:B------:R-:W-:Y:S01]  /*17b0*/  IADD3 R22, P1, R178.reuse, R13, RZ ;  /* 0x0000000db2167210 */ /* 0x040fe20007f3e0ff */
[----:B------:R-:W-:Y:S01]  /*17c0*/  IMAD.WIDE.U32 R16, R11, c[0x0][0x1b8], R16 ;  /* 0x00006e000b107a25 */ /* 0x000fe200078e0010 */
[----:B------:R-:W-:-:S02]  /*17d0*/  IADD3 R28, P3, R178, R28, RZ ;  /* 0x0000001cb21c7210 */ /* 0x000fc40007f7e0ff */
[----:B------:R-:W-:Y:S01]  /*17e0*/  LOP3.LUT R177, R177, R18, RZ, 0x3c, !PT ;  /* 0x00000012b1b17212 */ /* 0x000fe200078e3cff */
[C---:B------:R-:W-:Y:S01]  /*17f0*/  IMAD.X R23, R21.reuse, 0x1, R12, P1 ;  /* 0x0000000115177824 */ /* 0x040fe200008e060c */
[----:B------:R-:W-:Y:S01]  /*1800*/  @!P0 IADD3 R30, P1, R34, 0x10, RZ ;  /* 0x00000010221e8810 */ /* 0x000fe20007f3e0ff */
[----:B------:R-:W-:Y:S01]  /*1810*/  IMAD.X R29, R21, 0x1, R2, P3 ;  /* 0x00000001151d7824 */ /* 0x000fe200018e0602 */
[----:B------:R-:W-:Y:S01]  /*1820*/  LEA.HI R12, R7, R100, RZ, 0x6 ;  /* 0x00000064070c7211 */ /* 0x000fe200078f30ff */
[----:B------:R-:W-:Y:S01]  /*1830*/  IMAD.WIDE.U32 R32, R32, c[0x0][0x1a8], R22 ;  /* 0x00006a0020207a25 */ /* 0x000fe200078e0016 */
[----:B------:R-:W-:-:S03]  /*1840*/  @!P5 IADD3 R26, P3, R34, 0x20, RZ ;  /* 0x00000020221ad810 */ /* 0x000fc60007f7e0ff */
[----:B------:R-:W-:Y:S01]  /*1850*/  @!P0 IMAD.X R3, RZ, RZ, R35, P1 ;  /* 0x000000ffff038224 */ /* 0x000fe200008e0623 */
[----:B------:R-:W-:Y:S01]  /*1860*/  @!P4 IADD3 R22, P1, R34, 0x30, RZ ;  /* 0x000000302216c810 */ /* 0x000fe20007f3e0ff */
[----:B------:R-:W-:Y:S02]  /*1870*/  @!P2 IMAD R2, R35, c[0x0][0x190], RZ ;  /* 0x000064002302aa24 */ /* 0x000fe400078e02ff */
[----:B------:R-:W-:Y:S02]  /*1880*/  IMAD.IADD R33, R33, 0x1, R5 ;  /* 0x0000000121217824 */ /* 0x000fe400078e0205 */
[----:B------:R-:W-:Y:S02]  /*1890*/  IMAD.SHL.U32 R12, R12, 0x8, RZ ;  /* 0x000000080c0c7824 */ /* 0x000fe400078e00ff */
[----:B------:R-:W-:Y:S02]  /*18a0*/  @!P2 IMAD R2, R34, c[0x0][0x194], R2 ;  /* 0x000065002202aa24 */ /* 0x000fe400078e0202 */
[--C-:B------:R-:W-:Y:S01]  /*18b0*/  @!P5 IMAD.X R13, RZ, RZ, R35.reuse, P3 ;  /* 0x000000ffff0dd224 */ /* 0x100fe200018e0623 */
[----:B------:R-:W-:Y:S01]  /*18c0*/  LOP3.LUT R177, R177, 0xfffffe00, R12, 0xf8, !PT ;  /* 0xfffffe00b1b17812 */ /* 0x000fe200078ef80c */
[----:B------:R-:W-:Y:S01]  /*18d0*/  @!P4 IMAD.X R5, RZ, RZ, R35, P1 ;  /* 0x000000ffff05c224 */ /* 0x000fe200008e0623 */
[----:B------:R-:W-:Y:S01]  /*18e0*/  IADD3 R106, P3, R14, R19, RZ ;  /* 0x000000130e6a7210 */ /* 0x000fe20007f7e0ff */
[----:B------:R-:W-:-:S02]  /*18f0*/  @!P0 IMAD R3, R3, c[0x0][0x190], RZ ;  /* 0x0000640003038a24 */ /* 0x000fc400078e02ff */
[----:B------:R-:W-:-:S04]  /*1900*/  @!P2 IMAD.WIDE.U32 R34, R34, c[0x0][0x190], R32 ;  /* 0x000064002222aa25 */ /* 0x000fc800078e0020 */
[----:B------:R-:W-:Y:S02]  /*1910*/  @!P0 IMAD.MOV.U32 R20, RZ, RZ, R32 ;  /* 0x000000ffff148224 */ /* 0x000fe400078e0020 */
[----:B------:R-:W-:Y:S02]  /*1920*/  @!P0 IMAD.MOV.U32 R21, RZ, RZ, R33 ;  /* 0x000000ffff158224 */ /* 0x000fe400078e0021 */
[C---:B------:R-:W-:Y:S02]  /*1930*/  @!P0 IMAD R12, R30.reuse, c[0x0][0x194], R3 ;  /* 0x000065001e0c8a24 */ /* 0x040fe400078e0203 */
[----:B------:R-:W-:Y:S01]  /*1940*/  @!P0 IMAD.WIDE.U32 R30, R30, c[0x0][0x190], R20 ;  /* 0x000064001e1e8a25 */ /* 0x000fe200078e0014 */
[----:B------:R-:W-:-:S03]  /*1950*/  @!P2 LEA R20, P1, R34, c[0x0][0x160], 0x1 ;  /* 0x000058002214aa11 */ /* 0x000fc600078208ff */
[----:B------:R-:W-:Y:S02]  /*1960*/  @!P2 IMAD.IADD R2, R35, 0x1, R2 ;  /* 0x000000012302a824 */ /* 0x000fe400078e0202 */
[----:B------:R-:W-:Y:S02]  /*1970*/  @!P4 IMAD R5, R5, c[0x0][0x190], RZ ;  /* 0x000064000505ca24 */ /* 0x000fe400078e02ff */
[----:B------:R-:W-:Y:S01]  /*1980*/  @!P5 IMAD R13, R13, c[0x0][0x190], RZ ;  /* 0x000064000d0dda24 */ /* 0x000fe200078e02ff */
[----:B------:R-:W-:Y:S01]  /*1990*/  @!P2 LEA.HI.X R21, R34, c[0x0][0x164], R2, 0x1, P1 ;  /* 0x000059002215aa11 */ /* 0x000fe200008f0c02 */
[----:B------:R-:W-:Y:S01]  /*19a0*/  IMAD.SHL.U32 R3, R175, 0x40, RZ ;  /* 0x00000040af037824 */ /* 0x000fe200078e00ff */
[----:B------:R-:W-:Y:S01]  /*19b0*/  @!P0 LEA R18, P1, R30, c[0x0][0x160], 0x1 ;  /* 0x000058001e128a11 */ /* 0x000fe200078208ff */
[----:B------:R-:W-:Y:S02]  /*19c0*/  @!P5 IMAD.MOV.U32 R36, RZ, RZ, R32 ;  /* 0x000000ffff24d224 */ /* 0x000fe400078e0020 */
[----:B------:R-:W-:-:S02]  /*19d0*/  @!P5 IMAD.MOV.U32 R37, RZ, RZ, R33 ;  /* 0x000000ffff25d224 */ /* 0x000fc400078e0021 */
[----:B------:R-:W-:Y:S02]  /*19e0*/  @!P0 IMAD.IADD R12, R31, 0x1, R12 ;  /* 0x000000011f0c8824 */ /* 0x000fe400078e020c */
[----:B------:R-:W-:Y:S02]  /*19f0*/  @!P4 IMAD R2, R22, c[0x0][0x194], R5 ;  /* 0x000065001602ca24 */ /* 0x000fe400078e0205 */
[----:B------:R-:W-:Y:S01]  /*1a00*/  @!P5 IMAD R13, R26, c[0x0][0x194], R13 ;  /* 0x000065001a0dda24 */ /* 0x000fe200078e020d */
[----:B------:R-:W-:Y:S01]  /*1a10*/  @!P0 LEA.HI.X R19, R30, c[0x0][0x164], R12, 0x1, P1 ;  /* 0x000059001e138a11 */ /* 0x000fe200008f0c0c */
[----:B------:R-:W-:Y:S02]  /*1a20*/  IMAD.IADD R5, R6, 0x1, -R3 ;  /* 0x0000000106057824 */ /* 0x000fe400078e0a03 */
[----:B------:R-:W-:-:S03]  /*1a30*/  @!P5 IMAD.WIDE.U32 R26, R26, c[0x0][0x190], R36 ;  /* 0x000064001a1ada25 */ /* 0x000fc600078e0024 */
[----:B------:R-:W-:Y:S01]  /*1a40*/  ISETP.GE.AND P1, PT, R10, R5, PT ;  /* 0x000000050a00720c */ /* 0x000fe20003f26270 */
[----:B------:R-:W-:Y:S01]  /*1a50*/  IMAD.X R12, R15, 0x1, R25, P3 ;  /* 0x000000010f0c7824 */ /* 0x000fe200018e0619 */
[----:B------:R-:W-:Y:S01]  /*1a60*/  @!P5 LEA R24, P3, R26, c[0x0][0x160], 0x1 ;  /* 0x000058001a18da11 */ /* 0x000fe200078608ff */
[----:B------:R-:W-:Y:S02]  /*1a70*/  @!P5 IMAD.IADD R13, R27, 0x1, R13 ;  /* 0x000000011b0dd824 */ /* 0x000fe400078e020d */
[----:B------:R-:W-:-:S03]  /*1a80*/  @!P4 IMAD.WIDE.U32 R22, R22, c[0x0][0x190], R32 ;  /* 0x000064001616ca25 */ /* 0x000fc600078e0020 */
[----:B------:R-:W-:Y:S01]  /*1a90*/  @!P5 LEA.HI.X R25, R26, c[0x0][0x164], R13, 0x1, P3 ;  /* 0x000059001a19da11 */ /* 0x000fe200018f0c0d */
[----:B------:R-:W-:Y:S01]  /*1aa0*/  @!P4 IMAD.IADD R13, R23, 0x1, R2 ;  /* 0x00000001170dc824 */ /* 0x000fe200078e0202 */
[----:B------:R-:W-:Y:S01]  /*1ab0*/  @!P4 LEA R26, P3, R22, c[0x0][0x160], 0x1 ;  /* 0x00005800161aca11 */ /* 0x000fe200078608ff */
[----:B------:R-:W-:Y:S02]  /*1ac0*/  IMAD.SHL.U32 R177, R177, 0x2, RZ ;  /* 0x00000002b1b17824 */ /* 0x000fe400078e00ff */
[----:B------:R-:W-:Y:S01]  /*1ad0*/  IMAD.WIDE.U32 R184, R14, c[0x0][0x198], R28 ;  /* 0x000066000eb87a25 */ /* 0x000fe200078e001c */
[----:B------:R-:W-:Y:S02]  /*1ae0*/  @!P4 LEA.HI.X R27, R22, c[0x0][0x164], R13, 0x1, P3 ;  /* 0x00005900161bca11 */ /* 0x000fe400018f0c0d */
[----:B------:R-:W-:Y:S01]  /*1af0*/  @!PT LDS RZ, [RZ] ;  /* 0x00000000fffff984 */ /* 0x000fe20000000800 */
[----:B------:R-:W-:Y:S01]  /*1b00*/  @!PT LDS RZ, [RZ] ;  /* 0x00000000fffff984 */ /* 0x000fe20000000800 */
[----:B------:R-:W-:Y:S01]  /*1b10*/  @!PT LDS RZ, [RZ] ;  /* 0x00000000fffff984 */ /* 0x000fe20000000800 */
[----:B------:R1:W-:Y:S01]  /*1b20*/  @!P2 LDGSTS.E.BYPASS.LTC128B.128 [R177], [R20.64] ;  /* 0x0000000014b1afae */ /* 0x0003e2000b901d46 */
[----:B------:R-:W-:Y:S01]  /*1b30*/  IMAD.MOV.U32 R2, RZ, RZ, c[0x0][0x198] ;  /* 0x00006600ff027624 */ /* 0x000fe200078e00ff */
[----:B------:R-:W-:Y:S01]  /*1b40*/  ISETP.GE.AND P3, PT, R14, R5, PT ;  /* 0x000000050e00720c */ /* 0x000fe20003f66270 */
[----:B------:R-:W-:Y:S01]  /*1b50*/  IMAD.IADD R103, R185, 0x1, R103 ;  /* 0x00000001b9677824 */ /* 0x000fe200078e0267 */
[----:B------:R1:W-:Y:S01]  /*1b60*/  @!P2 LDGSTS.E.BYPASS.LTC128B.128 [R177+0x2000], [R20.64+0x80] ;  /* 0x0200008014b1afae */ /* 0x0003e2000b901d46 */
[----:B------:R-:W-:Y:S01]  /*1b70*/  IMAD.MOV.U32 R13, RZ, RZ, c[0x0][0x19c] ;  /* 0x00006700ff0d7624 */ /* 0x000fe200078e00ff */
[----:B------:R-:W-:-:S02]  /*1b80*/  @!P1 LEA R15, P2, R2, R184, 0x4 ;  /* 0x000000b8020f9211 */ /* 0x000fc400078420ff */
[----:B------:R2:W-:Y:S02]  /*1b90*/  @!P0 LDGSTS.E.BYPASS.LTC128B.128 [R177+0x800], [R18.64] ;  /* 0x0080000012b18fae */ /* 0x0005e4000b901d46 */
[----:B------:R-:W-:Y:S02]  /*1ba0*/  @!P1 LEA.HI.X R22, R2, R103, R13, 0x4, P2 ;  /* 0x0000006702169211 */ /* 0x000fe400010f240d */
[----:B------:R2:W-:Y:S01]  /*1bb0*/  @!P0 LDGSTS.E.BYPASS.LTC128B.128 [R177+0x2800], [R18.64+0x80] ;  /* 0x0280008012b18fae */ /* 0x0005e2000b901d46 */
[----:B------:R-:W-:Y:S02]  /*1bc0*/  ISETP.GE.AND P0, PT, R8, R5, PT ;  /* 0x000000050800720c */ /* 0x000fe40003f06270 */
[C---:B------:R-:W-:Y:S01]  /*1bd0*/  @!P1 LEA R28, P2, R15.reuse, c[0x0][0x168], 0x1 ;  /* 0x00005a000f1c9a11 */ /* 0x040fe200078408ff */
[----:B------:R3:W-:Y:S03]  /*1be0*/  @!P5 LDGSTS.E.BYPASS.LTC128B.128 [R177+0x1000], [R24.64] ;  /* 0x0100000018b1dfae */ /* 0x0007e6000b901d46 */
[----:B------:R-:W-:Y:S01]  /*1bf0*/  @!P1 LEA.HI.X R29, R15, c[0x0][0x16c], R22, 0x1, P2 ;  /* 0x00005b000f1d9a11 */ /* 0x000fe200010f0c16 */
[----:B------:R-:W-:Y:S01]  /*1c00*/  IMAD.WIDE.U32 R22, R2, 0x20, RZ ;  /* 0x0000002002167825 */ /* 0x000fe200078e00ff */
[----:B------:R3:W-:Y:S04]  /*1c10*/  @!P5 LDGSTS.E.BYPASS.LTC128B.128 [R177+0x3000], [R24.64+0x80] ;  /* 0x0300008018b1dfae */ /* 0x0007e8000b901d46 */
[----:B------:R3:W-:Y:S01]  /*1c20*/  @!P4 LDGSTS.E.BYPASS.LTC128B.128 [R177+0x1800], [R26.64] ;  /* 0x018000001ab1cfae */ /* 0x0007e2000b901d46 */
[----:B------:R-:W-:-:S02]  /*1c30*/  @!P0 IADD3 R15, P2, R184, R22, RZ ;  /* 0x00000016b80f8210 */ /* 0x000fc40007f5e0ff */
[----:B------:R-:W-:Y:S01]  /*1c40*/  @!P3 LEA R22, P5, R184, c[0x0][0x168], 0x1 ;  /* 0x00005a00b816ba11 */ /* 0x000fe200078a08ff */
[----:B------:R3:W-:Y:S01]  /*1c50*/  @!P4 LDGSTS.E.BYPASS.LTC128B.128 [R177+0x3800], [R26.64+0x80] ;  /* 0x038000801ab1cfae */ /* 0x0007e2000b901d46 */
[----:B------:R-:W-:Y:S01]  /*1c60*/  ISETP.GE.AND P4, PT, R8, R5, PT ;  /* 0x000000050800720c */ /* 0x000fe20003f86270 */
[----:B-1----:R-:W-:Y:S01]  /*1c70*/  IMAD.SHL.U32 R20, R13, 0x20, RZ ;  /* 0x000000200d147824 */ /* 0x002fe200078e00ff */
[----:B------:R-:W-:-:S04]  /*1c80*/  LEA.HI R8, R7, R100, RZ, 0x4 ;  /* 0x0000006407087211 */ /* 0x000fc800078f20ff */
[----:B------:R-:W-:Y:S02]  /*1c90*/  @!P0 IADD3.X R20, R103, R23, R20, P2, !PT ;  /* 0x0000001767148210 */ /* 0x000fe400017fe414 */
[----:B------:R-:W-:Y:S02]  /*1ca0*/  @!P3 LEA.HI.X R23, R184, c[0x0][0x16c], R103, 0x1, P5 ;  /* 0x00005b00b817ba11 */ /* 0x000fe400028f0c67 */
[C---:B--2---:R-:W-:Y:S02]  /*1cb0*/  @!P0 LEA R18, P2, R15.reuse, c[0x0][0x168], 0x1 ;  /* 0x00005a000f128a11 */ /* 0x044fe400078408ff */
[-C--:B------:R-:W-:Y:S01]  /*1cc0*/  ISETP.GE.AND P5, PT, R10, R5.reuse, PT ;  /* 0x000000050a00720c */ /* 0x080fe20003fa6270 */
[----:B------:R1:W-:Y:S01]  /*1cd0*/  @!P3 LDGSTS.E.BYPASS.LTC128B.128 [R177+0x4000], [R22.64] ;  /* 0x0400000016b1bfae */ /* 0x0003e2000b901d46 */
[----:B------:R-:W-:Y:S01]  /*1ce0*/  @!P0 LEA.HI.X R19, R15, c[0x0][0x16c], R20, 0x1, P2 ;  /* 0x00005b000f138a11 */ /* 0x000fe200010f0c14 */
[----:B------:R-:W-:Y:S01]  /*1cf0*/  IMAD R10, R9, c[0x0][0x1b8], RZ ;  /* 0x00006e00090a7a24 */ /* 0x000fe200078e02ff */
[CC--:B------:R-:W-:Y:S01]  /*1d00*/  ISETP.GE.AND P2, PT, R4.reuse, R5.reuse, PT ;  /* 0x000000050400720c */ /* 0x0c0fe20003f46270 */
[----:B------:R1:W-:Y:S01]  /*1d10*/  @!P3 LDGSTS.E.BYPASS.LTC128B.128 [R177+0x6000], [R22.64+0x80] ;  /* 0x0600008016b1bfae */ /* 0x0003e2000b901d46 */
[----:B------:R-:W-:Y:S01]  /*1d20*/  SHF.R.S32.HI R9, RZ, 0x4, R8 ;  /* 0x00000004ff097819 */ /* 0x000fe20000011408 */
[----:B------:R-:W-:Y:S01]  /*1d30*/  IMAD R10, R11, c[0x0][0x1bc], R10 ;  /* 0x00006f000b0a7a24 */ /* 0x000fe200078e020a */
[----:B------:R-:W-:Y:S01]  /*1d40*/  ISETP.GE.AND P3, PT, R4, R5, PT ;  /* 0x000000050400720c */ /* 0x000fe20003f66270 */
[----:B------:R2:W-:Y:S01]  /*1d50*/  @!P1 LDGSTS.E.BYPASS.LTC128B.128 [R177+0x4800], [R28.64] ;  /* 0x048000001cb19fae */ /* 0x0005e2000b901d46 */
[----:B------:R-:W-:Y:S01]  /*1d60*/  LEA.HI R4, R8, R9, RZ, 0x1 ;  /* 0x0000000908047211 */ /* 0x000fe200078f08ff */
[----:B------:R-:W-:-:S02]  /*1d70*/  IMAD R11, R12, c[0x0][0x1a0], RZ ;  /* 0x000068000c0b7a24 */ /* 0x000fc400078e02ff */
[----:B------:R2:W-:Y:S01]  /*1d80*/  @!P1 LDGSTS.E.BYPASS.LTC128B.128 [R177+0x6800], [R28.64+0x80] ;  /* 0x068000801cb19fae */ /* 0x0005e2000b901d46 */
[----:B------:R-:W-:Y:S01]  /*1d90*/  LOP3.LUT R4, R4, 0xfffffffe, RZ, 0xc0, !PT ;  /* 0xfffffffe04047812 */ /* 0x000fe200078ec0ff */
[----:B------:R-:W-:Y:S01]  /*1da0*/  IMAD.IADD R17, R17, 0x1, R10 ;  /* 0x0000000111117824 */ /* 0x000fe200078e020a */
[----:B------:R-:W-:Y:S01]  /*1db0*/  ISETP.GE.AND P1, PT, R14, R5, PT ;  /* 0x000000050e00720c */ /* 0x000fe20003f26270 */
[----:B------:R-:W-:Y:S01]  /*1dc0*/  @!P2 IMAD.MOV.U32 R185, RZ, RZ, R103 ;  /* 0x000000ffffb9a224 */ /* 0x000fe200078e0067 */
[----:B------:R4:W-:Y:S01]  /*1dd0*/  @!P0 LDGSTS.E.BYPASS.LTC128B.128 [R177+0x5000], [R18.64] ;  /* 0x0500000012b18fae */ /* 0x0009e2000b901d46 */
[----:B------:R-:W-:Y:S02]  /*1de0*/  @!P2 IMAD R13, R13, 0x30, RZ ;  /* 0x000000300d0da824 */ /* 0x000fe400078e02ff */
[----:B------:R-:W-:Y:S01]  /*1df0*/  @!P2 IMAD.WIDE.U32 R20, R2, 0x30, R184 ;  /* 0x000000300214a825 */ /* 0x000fe200078e00b8 */
[----:B------:R4:W-:Y:S03]  /*1e00*/  @!P0 LDGSTS.E.BYPASS.LTC128B.128 [R177+0x7000], [R18.64+0x80] ;  /* 0x0700008012b18fae */ /* 0x0009e6000b901d46 */
[----:B------:R-:W-:-:S02]  /*1e10*/  @!P2 IMAD.IADD R13, R21, 0x1, R13 ;  /* 0x00000001150da824 */ /* 0x000fc400078e020d */
[----:B------:R-:W-:Y:S02]  /*1e20*/  IMAD.IADD R9, R9, 0x1, -R4 ;  /* 0x0000000109097824 */ /* 0x000fe400078e0a04 */
[C---:B------:R-:W-:Y:S02]  /*1e30*/  IMAD R11, R106.reuse, c[0x0][0x1a4], R11 ;  /* 0x000069006a0b7a24 */ /* 0x040fe400078e020b */
[----:B------:R-:W-:Y:S01]  /*1e40*/  IMAD.WIDE.U32 R106, R106, c[0x0][0x1a0], R16 ;  /* 0x000068006a6a7a25 */ /* 0x000fe200078e0010 */
[----:B-1----:R-:W-:-:S03]  /*1e50*/  @!P2 LEA R22, P0, R20, c[0x0][0x168], 0x1 ;  /* 0x00005a001416aa11 */ /* 0x002fc600078008ff */
[----:B------:R-:W-:Y:S01]  /*1e60*/  IMAD.MOV.U32 R5, RZ, RZ, 0x20 ;  /* 0x00000020ff057424 */ /* 0x000fe200078e00ff */
[----:B------:R-:W-:Y:S01]  /*1e70*/  @!P2 LEA.HI.X R23, R20, c[0x0][0x16c], R13, 0x1, P0 ;  /* 0x00005b001417aa11 */ /* 0x000fe200000f0c0d */
[----:B------:R-:W-:Y:S01]  /*1e80*/  IMAD.IADD R104, R107, 0x1, R11 ;  /* 0x000000016b687824 */ /* 0x000fe200078e020b */
[----:B------:R-:W-:Y:S01]  /*1e90*/  LOP3.LUT R13, R8, 0xfffffff0, RZ, 0xc0, !PT ;  /* 0xfffffff0080d7812 */ /* 0x000fe200078ec0ff */
[----:B------:R-:W-:Y:S01]  /*1ea0*/  IMAD.WIDE.U32 R16, R5, c[0x0][0x1a0], RZ ;  /* 0x0000680005107a25 */ /* 0x000fe200078e00ff */
[----:B------:R-:W-:Y:S01]  /*1eb0*/  LEA R172, P0, R106, c[0x0][0x170], 0x1 ;  /* 0x00005c006aac7a11 */ /* 0x000fe200078008ff */
[----:B------:R1:W-:Y:S02]  /*1ec0*/  @!P2 LDGSTS.E.BYPASS.LTC128B.128 [R177+0x5800], [R22.64] ;  /* 0x0580000016b1afae */ /* 0x0003e4000b901d46 */
[----:B------:R-:W-:Y:S01]  /*1ed0*/  IMAD.IADD R4, R100, 0x1, -R13 ;  /* 0x0000000164047824 */ /* 0x000fe200078e0a0d */
[----:B------:R-:W-:Y:S01]  /*1ee0*/  LEA.HI.X R173, R106, c[0x0][0x174], R104, 0x1, P0 ;  /* 0x00005d006aad7a11 */ /* 0x000fe200000f0c68 */
[----:B------:R1:W-:Y:S01]  /*1ef0*/  @!P2 LDGSTS.E.BYPASS.LTC128B.128 [R177+0x7800], [R22.64+0x80] ;  /* 0x0780008016b1afae */ /* 0x0003e2000b901d46 */
[----:B------:R-:W-:-:S02]  /*1f00*/  IMAD.SHL.U32 R8, R0, 0x40, RZ ;  /* 0x0000004000087824 */ /* 0x000fc400078e00ff */
[----:B------:R-:W-:Y:S01]  /*1f10*/  SHF.R.S32.HI R105, RZ, 0x1f, R4 ;  /* 0x0000001fff697819 */ /* 0x000fe20000011404 */
[----:B------:R-:W0:Y:S01]  /*1f20*/  LDGDEPBAR ;  /* 0x00000000000079af */ /* 0x000e220000000000 */
[----:B------:R-:W-:Y:S01]  /*1f30*/  IMAD.SHL.U32 R15, R14, 0x8, RZ ;  /* 0x000000080e0f7824 */ /* 0x000fe200078e00ff */
[----:B------:R-:W-:Y:S01]  /*1f40*/  @!P5 IADD3 R14, P0, R172, R16, RZ ;  /* 0x00000010ac0ed210 */ /* 0x000fe20007f1e0ff */
[----:B------:R-:W-:Y:S01]  /*1f50*/  IMAD R10, R5, c[0x0][0x1a4], RZ ;  /* 0x00006900050a7a24 */ /* 0x000fe200078e02ff */
[----:B------:R-:W-:Y:S01]  /*1f60*/  LEA.HI R105, R105, R4, RZ, 0x3 ;  /* 0x0000000469697211 */ /* 0x000fe200078f18ff */
[----:B------:R-:W-:Y:S01]  /*1f70*/  @!P4 IMAD.MOV.U32 R7, RZ, RZ, c[0x0][0x1a0] ;  /* 0x00006800ff07c624 */ /* 0x000fe200078e00ff */
[----:B------:R-:W-:Y:S01]  /*1f80*/  LOP3.LUT R8, R8, 0x1c0, RZ, 0xc0, !PT ;  /* 0x000001c008087812 */ /* 0x000fe200078ec0ff */
[----:B------:R-:W-:Y:S01]  /*1f90*/  @!P3 IMAD.MOV.U32 R12, RZ, RZ, c[0x0][0x1a0] ;  /* 0x00006800ff0cb624 */ /* 0x000fe200078e00ff */
[C---:B------:R-:W-:Y:S01]  /*1fa0*/  LOP3.LUT R13, R105.reuse, 0xfffffff8, RZ, 0xc0, !PT ;  /* 0xfffffff8690d7812 */ /* 0x040fe200078ec0ff */
[----:B------:R-:W-:Y:S01]  /*1fb0*/  IMAD.SHL.U32 R105, R105, 0x40, RZ ;  /* 0x0000004069697824 */ /* 0x000fe200078e00ff */
[----:B------:R-:W-:-:S02]  /*1fc0*/  LOP3.LUT R11, R8, 0x8, R15, 0xf8, !PT ;  /* 0x00000008080b7812 */ /* 0x000fc400078ef80f */
[----:B------:R-:W-:Y:S01]  /*1fd0*/  SHF.R.U32.HI R8, RZ, 0x3, R8 ;  /* 0x00000003ff087819 */ /* 0x000fe20000011608 */
[----:B------:R-:W-:Y:S01]  /*1fe0*/  IMAD.IADD R4, R4, 0x1, -R13 ;  /* 0x0000000104047824 */ /* 0x000fe200078e0a0d */
[----:B------:R-:W-:Y:S01]  /*1ff0*/  @!P5 IADD3.X R15, R173, R17, R10, P0, !PT ;  /* 0x00000011ad0fd210 */ /* 0x000fe200007fe40a */
[----:B------:R-:W-:Y:S01]  /*2000*/  @!P3 IMAD.MOV.U32 R10, RZ, RZ, c[0x0][0x1a4] ;  /* 0x00006900ff0ab624 */ /* 0x000fe200078e00ff */
[----:B------:R-:W-:Y:S01]  /*2010*/  LOP3.LUT R8, R11, R8, RZ, 0x3c, !PT ;  /* 0x000000080b087212 */ /* 0x000fe200078e3cff */
[----:B------:R-:W-:Y:S01]  /*2020*/  @!P3 IMAD.WIDE.U32 R12, R12, 0x60, R172 ;  /* 0x000000600c0cb825 */ /* 0x000fe200078e00ac */
[----:B------:R-:W-:-:S03]  /*2030*/  LOP3.LUT R105, R105, 0xfffffe00, RZ, 0xc0, !PT ;  /* 0xfffffe0069697812 */ /* 0x000fc600078ec0ff */
[C---:B------:R-:W-:Y:S02]  /*2040*/  IMAD R169, R9.reuse, 0x200, R8 ;  /* 0x0000020009a97824 */ /* 0x040fe400078e0208 */
[----:B------:R-:W-:Y:S01]  /*2050*/  IMAD.SHL.U32 R9, R9, 0x8, RZ ;  /* 0x0000000809097824 */ /* 0x000fe200078e00ff */
[----:B------:R-:W-:-:S04]  /*2060*/  DEPBAR.LE SB0, 0x0 ;  /* 0x000080000000791a */ /* 0x000fc80000000000 */
[----:B------:R-:W-:Y:S01]  /*2070*/  BAR.SYNC.DEFER_BLOCKING 0x0 ;  /* 0x0000000000007b1d */ /* 0x000fe20000010000 */
[----:B------:R-:W-:Y:S02]  /*2080*/  @!P4 IMAD.MOV.U32 R8, RZ, RZ, c[0x0][0x1a4] ;  /* 0x00006900ff08c624 */ /* 0x000fe400078e00ff */
[----:B------:R-:W-:Y:S02]  /*2090*/  @!P3 IMAD R10, R10, 0x60, RZ ;  /* 0x000000600a0ab824 */ /* 0x000fe400078e02ff */
[----:B------:R-:W-:Y:S02]  /*20a0*/  IMAD.SHL.U32 R169, R169, 0x2, RZ ;  /* 0x00000002a9a97824 */ /* 0x000fe400078e00ff */
[----:B------:R-:W-:-:S03]  /*20b0*/  @!P3 IMAD.IADD R13, R13, 0x1, R10 ;  /* 0x000000010d0db824 */ /* 0x000fc600078e020a */
        /* <DEDUP_REMOVED lines=10> */
[----:B------:R-:W-:Y:S01]  /*2160*/  @!P4 LEA R16, P0, R7, R172, 0x6 ;  /* 0x000000ac0710c211 */ /* 0x000fe200078030ff */
        /* <DEDUP_REMOVED lines=43> */
[----:B------:R-:W3:Y:S01]  /*2420*/  LDSM.16.M88.4 R32, [R169+0x4000] ;  /* 0x00400000a920783b */ /* 0x000ee20000000200 */
[----:B------:R-:W-:Y:S01]  /*2430*/  IADD3 R157, R167, 0x1800, RZ ;  /* 0x00001800a79d7810 */ /* 0x000fe20007ffe0ff */
[----:B------:R-:W-:Y:S01]  /*2440*/  IMAD.IADD R163, R169, 0x1, R0 ;  /* 0x00000001a9a37824 */ /* 0x000fe200078e0200 */
[C---:B------:R-:W-:Y:S01]  /*2450*/  IADD3 R155, R167.reuse, 0x2000, RZ ;  /* 0x00002000a79b7810 */ /* 0x040fe20007ffe0ff */
[----:B------:R-:W-:Y:S01]  /*2460*/  LDSM.16.M88.4 R68, [R168] ;  /* 0x00000000a844783b */ /* 0x000fe20000000200 */
[----:B------:R-:W-:Y:S01]  /*2470*/  IMAD.IADD R156, R0, 0x1, R167 ;  /* 0x00000001009c7824 */ /* 0x000fe200078e02a7 */
[----:B------:R-:W-:-:S02]  /*2480*/  IADD3 R154, R167, 0x2800, RZ ;  /* 0x00002800a79a7810 */ /* 0x000fc40007ffe0ff */
[----:B--2---:R-:W-:Y:S01]  /*2490*/  LDSM.16.M88.4 R28, [R167] ;  /* 0x00000000a71c783b */ /* 0x004fe20000000200 */
[C---:B------:R-:W-:Y:S02]  /*24a0*/  IADD3 R153, R167.reuse, 0x3000, RZ ;  /* 0x00003000a7997810 */ /* 0x040fe40007ffe0ff */
[----:B------:R-:W-:Y:S01]  /*24b0*/  IADD3 R152, R167, 0x3800, RZ ;  /* 0x00003800a7987810 */ /* 0x000fe20007ffe0ff */
[----:B-1----:R-:W-:Y:S04]  /*24c0*/  LDSM.16.M88.4 R20, [R166] ;  /* 0x00000000a614783b */ /* 0x002fe80000000200 */
[----:B----4-:R-:W-:Y:S04]  /*24d0*/  LDSM.16.M88.4 R16, [R163+0x4000] ;  /* 0x00400000a310783b */ /* 0x010fe80000000200 */
[----:B------:R-:W1:Y:S04]  /*24e0*/  LDSM.16.M88.4 R48, [R169+0x4800] ;  /* 0x00480000a930783b */ /* 0x000e680000000200 */
[----:B------:R-:W-:Y:S04]  /*24f0*/  LDSM.16.M88.4 R64, [R165] ;  /* 0x00000000a540783b */ /* 0x000fe80000000200 */
[----:B------:R-:W-:Y:S04]  /*2500*/  LDSM.16.M88.4 R72, [R156] ;  /* 0x000000009c48783b */ /* 0x000fe80000000200 */
[----:B---3--:R-:W2:Y:S04]  /*2510*/  LDSM.16.M88.4 R12, [R167+0x800] ;  /* 0x00080000a70c783b */ /* 0x008ea80000000200 */
[----:B------:R-:W-:Y:S01]  /*2520*/  LDSM.16.M88.4 R52, [R170+0x2000] ;  /* 0x00200000aa34783b */ /* 0x000fe20000000200 */
[C---:B------:R-:W-:Y:S03]  /*2530*/  HMMA.16816.F32 R24, R8.reuse, R32, RZ ;  /* 0x000000200818723c */ /* 0x040fe600000018ff */
[----:B------:R-:W-:Y:S04]  /*2540*/  LDSM.16.M88.4 R84, [R169+0x6000] ;  /* 0x00600000a954783b */ /* 0x000fe80000000200 */
[----:B------:R-:W3:Y:S01]  /*2550*/  LDSM.16.M88.4 R60, [R163+0x4800] ;  /* 0x00480000a33c783b */ /* 0x000ee20000000200 */
[C---:B------:R-:W-:Y:S03]  /*2560*/  HMMA.16816.F32 R32, R8.reuse, R34, RZ ;  /* 0x000000220820723c */ /* 0x040fe600000018ff */
[----:B------:R-:W4:Y:S04]  /*2570*/  LDSM.16.M88.4 R76, [R169+0x5000] ;  /* 0x00500000a94c783b */ /* 0x000f280000000200 */
[----:B------:R-:W3:Y:S04]  /*2580*/  LDSM.16.M88.4 R88, [R169+0x5800] ;  /* 0x00580000a958783b */ /* 0x000ee80000000200 */
[----:B------:R-:W-:Y:S01]  /*2590*/  LDSM.16.M88.4 R56, [R167+0x2000] ;  /* 0x00200000a738783b */ /* 0x000fe20000000200 */
[----:B-1----:R-:W-:Y:S03]  /*25a0*/  HMMA.16816.F32 R40, R8, R48, RZ ;  /* 0x000000300828723c */ /* 0x002fe600000018ff */
[----:B------:R-:W-:Y:S04]  /*25b0*/  LDSM.16.M88.4 R36, [R156+0x800] ;  /* 0x000800009c24783b */ /* 0x000fe80000000200 */
[----:B------:R-:W-:Y:S01]  /*25c0*/  LDSM.16.M88.4 R44, [R167+0x1000] ;  /* 0x00100000a72c783b */ /* 0x000fe20000000200 */
[C---:B------:R-:W-:Y:S03]  /*25d0*/  HMMA.16816.F32 R24, R68.reuse, R28, R24 ;  /* 0x0000001c4418723c */ /* 0x040fe60000001818 */
[----:B------:R-:W-:Y:S04]  /*25e0*/  LDSM.16.M88.4 R92, [R163+0x6000] ;  /* 0x00600000a35c783b */ /* 0x000fe80000000200 */
[----:B------:R-:W-:Y:S01]  /*25f0*/  LDSM.16.M88.4 R96, [R169+0x6800] ;  /* 0x00680000a960783b */ /* 0x000fe20000000200 */
[C---:B------:R-:W-:Y:S03]  /*2600*/  HMMA.16816.F32 R32, R68.reuse, R30, R32 ;  /* 0x0000001e4420723c */ /* 0x040fe60000001820 */
[----:B------:R-:W-:Y:S04]  /*2610*/  LDSM.16.M88.4 R28, [R167+0x1800] ;  /* 0x00180000a71c783b */ /* 0x000fe80000000200 */
[----:B------:R-:W0:Y:S01]  /*2620*/  LDGDEPBAR ;  /* 0x00000000000079af */ /* 0x000e220000000000 */
[----:B--2---:R-:W-:Y:S08]  /*2630*/  HMMA.16816.F32 R40, R68, R12, R40 ;  /* 0x0000000c4428723c */ /* 0x004ff00000001828 */
[C---:B------:R-:W-:Y:S08]  /*2640*/  HMMA.16816.F32 R24, R20.reuse, R16, R24 ;  /* 0x000000101418723c */ /* 0x040ff00000001818 */
[----:B------:R-:W-:Y:S01]  /*2650*/  HMMA.16816.F32 R32, R20, R18, R32 ;  /* 0x000000121420723c */ /* 0x000fe20000001820 */
[----:B------:R-:W1:Y:S07]  /*2660*/  LDSM.16.M88.4 R16, [R168+0x2000] ;  /* 0x00200000a810783b */ /* 0x000e6e0000000200 */
[----:B------:R-:W-:Y:S08]  /*2670*/  HMMA.16816.F32 R48, R8, R50, RZ ;  /* 0x000000320830723c */ /* 0x000ff000000018ff */
[C---:B------:R-:W-:Y:S08]  /*2680*/  HMMA.16816.F32 R24, R64.reuse, R72, R24 ;  /* 0x000000484018723c */ /* 0x040ff00000001818 */
[----:B------:R-:W-:Y:S08]  /*2690*/  HMMA.16816.F32 R32, R64, R74, R32 ;  /* 0x0000004a4020723c */ /* 0x000ff00000001820 */
[----:B---3--:R-:W-:Y:S08]  /*26a0*/  HMMA.16816.F32 R40, R20, R60, R40 ;  /* 0x0000003c1428723c */ /* 0x008ff00000001828 */
[----:B------:R-:W-:Y:S08]  /*26b0*/  HMMA.16816.F32 R24, R52, R84, R24 ;  /* 0x000000543418723c */ /* 0x000ff00000001818 */
[----:B----4-:R-:W-:Y:S08]  /*26c0*/  HMMA.16816.F32 R80, R8, R76, RZ ;  /* 0x0000004c0850723c */ /* 0x010ff000000018ff */
[----:B------:R-:W-:Y:S01]  /*26d0*/  HMMA.16816.F32 R48, R68, R14, R48 ;  /* 0x0000000e4430723c */ /* 0x000fe20000001830 */
[----:B------:R-:W2:Y:S07]  /*26e0*/  LDSM.16.M88.4 R12, [R166+0x2000] ;  /* 0x00200000a60c783b */ /* 0x000eae0000000200 */
[C---:B------:R-:W-:Y:S08]  /*26f0*/  HMMA.16816.F32 R76, R8.reuse, R78, RZ ;  /* 0x0000004e084c723c */ /* 0x040ff000000018ff */
[C---:B------:R-:W-:Y:S08]  /*2700*/  HMMA.16816.F32 R72, R8.reuse, R88, RZ ;  /* 0x000000580848723c */ /* 0x040ff000000018ff */
[----:B------:R-:W-:Y:S01]  /*2710*/  HMMA.16816.F32 R8, R8, R90, RZ ;  /* 0x0000005a0808723c */ /* 0x000fe200000018ff */
[----:B------:R-:W3:Y:S07]  /*2720*/  LDSM.16.M88.4 R88, [R163+0x5000] ;  /* 0x00500000a358783b */ /* 0x000eee0000000200 */
[----:B------:R-:W-:Y:S01]  /*2730*/  HMMA.16816.F32 R32, R52, R86, R32 ;  /* 0x000000563420723c */ /* 0x000fe20000001820 */
[----:B------:R-:W4:Y:S07]  /*2740*/  LDSM.16.M88.4 R84, [R163+0x5800] ;  /* 0x00580000a354783b */ /* 0x000f2e0000000200 */
[----:B-1----:R-:W-:Y:S08]  /*2750*/  HMMA.16816.F32 R24, R16, R56, R24 ;  /* 0x000000381018723c */ /* 0x002ff00000001818 */
[----:B------:R-:W-:Y:S08]  /*2760*/  HMMA.16816.F32 R40, R64, R36, R40 ;  /* 0x000000244028723c */ /* 0x000ff00000001828 */
[----:B------:R-:W-:Y:S01]  /*2770*/  HMMA.16816.F32 R48, R20, R62, R48 ;  /* 0x0000003e1430723c */ /* 0x000fe20000001830 */
[----:B------:R-:W-:Y:S07]  /*2780*/  LDSM.16.M88.4 R60, [R156+0x1000] ;  /* 0x001000009c3c783b */ /* 0x000fee0000000200 */
[C---:B------:R-:W-:Y:S08]  /*2790*/  HMMA.16816.F32 R80, R68.reuse, R44, R80 ;  /* 0x0000002c4450723c */ /* 0x040ff00000001850 */
[C---:B------:R-:W-:Y:S01]  /*27a0*/  HMMA.16816.F32 R76, R68.reuse, R46, R76 ;  /* 0x0000002e444c723c */ /* 0x040fe2000000184c */
[----:B------:R-:W-:Y:S07]  /*27b0*/  LDSM.16.M88.4 R44, [R167+0x2800] ;  /* 0x00280000a72c783b */ /* 0x000fee0000000200 */
[C---:B------:R-:W-:Y:S08]  /*27c0*/  HMMA.16816.F32 R72, R68.reuse, R28, R72 ;  /* 0x0000001c4448723c */ /* 0x040ff00000001848 */
[----:B------:R-:W-:Y:S01]  /*27d0*/  HMMA.16816.F32 R68, R68, R30, R8 ;  /* 0x0000001e4444723c */ /* 0x000fe20000001808 */
[----:B------:R-:W-:Y:S04]  /*27e0*/  LDSM.16.M88.4 R8, [R165+0x2000] ;  /* 0x00200000a508783b */ /* 0x000fe80000000200 */
[----:B------:R-:W1:Y:S03]  /*27f0*/  LDSM.16.M88.4 R28, [R156+0x2000] ;  /* 0x002000009c1c783b */ /* 0x000e660000000200 */
[----:B------:R-:W-:Y:S01]  /*2800*/  HMMA.16816.F32 R32, R16, R58, R32 ;  /* 0x0000003a1020723c */ /* 0x000fe20000001820 */
[----:B------:R-:W-:Y:S07]  /*2810*/  LDSM.16.M88.4 R56, [R156+0x1800] ;  /* 0x001800009c38783b */ /* 0x000fee0000000200 */
[----:B--2---:R-:W-:Y:S08]  /*2820*/  HMMA.16816.F32 R24, R12, R92, R24 ;  /* 0x0000005c0c18723c */ /* 0x004ff00000001818 */
[----:B------:R-:W-:Y:S08]  /*2830*/  HMMA.16816.F32 R40, R52, R96, R40 ;  /* 0x000000603428723c */ /* 0x000ff00000001828 */
[----:B------:R-:W-:Y:S01]  /*2840*/  HMMA.16816.F32 R48, R64, R38, R48 ;  /* 0x000000264030723c */ /* 0x000fe20000001830 */
[----:B------:R-:W2:Y:S07]  /*2850*/  LDSM.16.M88.4 R36, [R163+0x6800] ;  /* 0x00680000a324783b */ /* 0x000eae0000000200 */
[C---:B---3--:R-:W-:Y:S08]  /*2860*/  HMMA.16816.F32 R80, R20.reuse, R88, R80 ;  /* 0x000000581450723c */ /* 0x048ff00000001850 */
[C---:B------:R-:W-:Y:S08]  /*2870*/  HMMA.16816.F32 R76, R20.reuse, R90, R76 ;  /* 0x0000005a144c723c */ /* 0x040ff0000000184c */
[C---:B----4-:R-:W-:Y:S08]  /*2880*/  HMMA.16816.F32 R72, R20.reuse, R84, R72 ;  /* 0x000000541448723c */ /* 0x050ff00000001848 */
[----:B------:R-:W-:Y:S01]  /*2890*/  HMMA.16816.F32 R68, R20, R86, R68 ;  /* 0x000000561444723c */ /* 0x000fe20000001844 */
[----:B------:R-:W3:Y:S07]  /*28a0*/  LDSM.16.M88.4 R20, [R169+0x7000] ;  /* 0x00700000a914783b */ /* 0x000eee0000000200 */
[----:B------:R-:W-:Y:S08]  /*28b0*/  HMMA.16816.F32 R32, R12, R94, R32 ;  /* 0x0000005e0c20723c */ /* 0x000ff00000001820 */
[----:B-1----:R-:W-:Y:S08]  /*28c0*/  HMMA.16816.F32 R24, R8, R28, R24 ;  /* 0x0000001c0818723c */ /* 0x002ff00000001818 */
[----:B------:R-:W-:Y:S08]  /*28d0*/  HMMA.16816.F32 R40, R16, R44, R40 ;  /* 0x0000002c1028723c */ /* 0x000ff00000001828 */
[----:B------:R-:W-:Y:S01]  /*28e0*/  HMMA.16816.F32 R96, R52, R98, R48 ;  /* 0x000000623460723c */ /* 0x000fe20000001830 */
[----:B------:R-:W-:Y:S07]  /*28f0*/  LDSM.16.M88.4 R48, [R156+0x2800] ;  /* 0x002800009c30783b */ /* 0x000fee0000000200 */
[----:B------:R-:W-:Y:S01]  /*2900*/  HMMA.16816.F32 R80, R64, R60, R80 ;  /* 0x0000003c4050723c */ /* 0x000fe20000001850 */
[----:B------:R-:W-:-:S02]  /*2910*/  FMUL.FTZ R24, R24, c[0x0][0x2ec] ;  /* 0x0000bb0018187a20 */ /* 0x000fc40000410000 */
[----:B------:R-:W-:Y:S02]  /*2920*/  FMUL.FTZ R25, R25, c[0x0][0x2ec] ;  /* 0x0000bb0019197a20 */ /* 0x000fe40000410000 */
[----:B------:R-:W-:Y:S02]  /*2930*/  FMUL.FTZ R45, R27, c[0x0][0x2ec] ;  /* 0x0000bb001b2d7a20 */ /* 0x000fe40000410000 */
[----:B------:R-:W1:Y:S01]  /*2940*/  MUFU.TANH R44, R25 ;  /* 0x00000019002c7308 */ /* 0x000e620000002400 */
[----:B------:R-:W-:Y:S07]  /*2950*/  HMMA.16816.F32 R76, R64, R62, R76 ;  /* 0x0000003e404c723c */ /* 0x000fee000000184c */
[----:B------:R-:W4:Y:S01]  /*2960*/  MUFU.TANH R45, R45 ;  /* 0x0000002d002d7308 */ /* 0x000f220000002400 */
[----:B------:R-:W-:Y:S01]  /*2970*/  HMMA.16816.F32 R32, R8, R30, R32 ;  /* 0x0000001e0820723c */ /* 0x000fe20000001820 */
[----:B------:R-:W1:Y:S07]  /*2980*/  LDSM.16.M88.4 R28, [R167+0x3000] ;  /* 0x00300000a71c783b */ /* 0x000e6e0000000200 */
[----:B--2---:R-:W-:Y:S01]  /*2990*/  HMMA.16816.F32 R40, R12, R36, R40 ;  /* 0x000000240c28723c */ /* 0x004fe20000001828 */
[----:B------:R2:W-:Y:S06]  /*29a0*/  MUFU.TANH R36, R24 ;  /* 0x0000001800247308 */ /* 0x0005ec0000002400 */
[----:B------:R-:W-:Y:S01]  /*29b0*/  FMUL.FTZ R37, R26, c[0x0][0x2ec] ;  /* 0x0000bb001a257a20 */ /* 0x000fe20000410000 */
[----:B------:R-:W-:Y:S05]  /*29c0*/  HMMA.16816.F32 R96, R16, R46, R96 ;  /* 0x0000002e1060723c */ /* 0x000fea0000001860 */
[----:B------:R-:W-:Y:S03]  /*29d0*/  MUFU.TANH R37, R37 ;  /* 0x0000002500257308 */ /* 0x000fe60000002400 */
[----:B---3--:R-:W-:Y:S01]  /*29e0*/  HMMA.16816.F32 R80, R52, R20, R80 ;  /* 0x000000143450723c */ /* 0x008fe20000001850 */
[----:B--2---:R-:W2:Y:S01]  /*29f0*/  LDSM.16.M88.4 R24, [R169+0x7800] ;  /* 0x00780000a918783b */ /* 0x004ea20000000200 */
[----:B------:R-:W-:-:S02]  /*2a00*/  FMUL.FTZ R32, R32, c[0x0][0x2ec] ;  /* 0x0000bb0020207a20 */ /* 0x000fc40000410000 */
[----:B------:R-:W-:Y:S02]  /*2a10*/  FMUL.FTZ R33, R33, c[0x0][0x2ec] ;  /* 0x0000bb0021217a20 */ /* 0x000fe40000410000 */
[----:B------:R-:W3:Y:S01]  /*2a20*/  MUFU.TANH R46, R32 ;  /* 0x00000020002e7308 */ /* 0x000ee20000002400 */
[----:B------:R-:W-:Y:S01]  /*2a30*/  FMUL.FTZ R47, R35, c[0x0][0x2ec] ;  /* 0x0000bb00232f7a20 */ /* 0x000fe20000410000 */
[----:B------:R-:W-:Y:S01]  /*2a40*/  HMMA.16816.F32 R76, R52, R22, R76 ;  /* 0x00000016344c723c */ /* 0x000fe2000000184c */
[----:B------:R-:W2:Y:S05]  /*2a50*/  LDSM.16.M88.4 R20, [R163+0x7000] ;  /* 0x00700000a314783b */ /* 0x000eaa0000000200 */
[----:B------:R-:W-:Y:S02]  /*2a60*/  MUFU.TANH R47, R47 ;  /* 0x0000002f002f7308 */ /* 0x000fe40000002400 */
[C---:B------:R-:W-:Y:S08]  /*2a70*/  HMMA.16816.F32 R72, R64.reuse, R56, R72 ;  /* 0x000000384048723c */ /* 0x040ff00000001848 */
[----:B------:R-:W-:Y:S08]  /*2a80*/  HMMA.16816.F32 R68, R64, R58, R68 ;  /* 0x0000003a4044723c */ /* 0x000ff00000001844 */
[----:B------:R-:W-:Y:S01]  /*2a90*/  HMMA.16816.F32 R96, R12, R38, R96 ;  /* 0x000000260c60723c */ /* 0x000fe20000001860 */
[----:B------:R2:W-:Y:S06]  /*2aa0*/  MUFU.TANH R38, R33 ;  /* 0x0000002100267308 */ /* 0x0005ec0000002400 */
[----:B------:R-:W-:Y:S01]  /*2ab0*/  FMUL.FTZ R39, R34, c[0x0][0x2ec] ;  /* 0x0000bb0022277a20 */ /* 0x000fe20000410000 */
[C---:B-1----:R-:W-:Y:S05]  /*2ac0*/  HMMA.16816.F32 R80, R16.reuse, R28, R80 ;  /* 0x0000001c1050723c */ /* 0x042fea0000001850 */
[----:B------:R-:W1:Y:S03]  /*2ad0*/  MUFU.TANH R39, R39 ;  /* 0x0000002700277308 */ /* 0x000e660000002400 */
[----:B------:R-:W-:Y:S01]  /*2ae0*/  HMMA.16816.F32 R76, R16, R30, R76 ;  /* 0x0000001e104c723c */ /* 0x000fe2000000184c */
[----:B--2---:R-:W2:Y:S04]  /*2af0*/  LDSM.16.M88.4 R32, [R167+0x3800] ;  /* 0x00380000a720783b */ /* 0x004ea80000000200 */
[----:B------:R-:W1:Y:S03]  /*2b00*/  LDSM.16.M88.4 R28, [R156+0x3000] ;  /* 0x003000009c1c783b */ /* 0x000e660000000200 */
[C---:B------:R-:W-:Y:S07]  /*2b10*/  HMMA.16816.F32 R72, R52.reuse, R24, R72 ;  /* 0x000000183448723c */ /* 0x040fee0000001848 */
[----:B------:R-:W-:Y:S01]  /*2b20*/  LOP3.LUT R25, R110, 0xffffffe0, RZ, 0xc0, !PT ;  /* 0xffffffe06e197812 */ /* 0x000fe200078ec0ff */
[----:B------:R-:W-:Y:S04]  /*2b30*/  HMMA.16816.F32 R68, R52, R26, R68 ;  /* 0x0000001a3444723c */ /* 0x000fe80000001844 */
[----:B------:R-:W-:-:S04]  /*2b40*/  IMAD.IADD R0, R100, 0x1, -R25 ;  /* 0x0000000164007824 */ /* 0x000fc800078e0a19 */
[----:B------:R-:W-:Y:S01]  /*2b50*/  HMMA.16816.F32 R80, R12, R20, R80 ;  /* 0x000000140c50723c */ /* 0x000fe20000001850 */
[----:B------:R-:W-:-:S04]  /*2b60*/  SHF.R.S32.HI R25, RZ, 0x1f, R0 ;  /* 0x0000001fff197819 */ /* 0x000fc80000011400 */
[----:B------:R-:W-:Y:S01]  /*2b70*/  LEA.HI R176, R25, R0, RZ, 0x2 ;  /* 0x0000000019b07211 */ /* 0x000fe200078f10ff */
[----:B------:R-:W-:Y:S01]  /*2b80*/  IMAD.IADD R0, R105, 0x1, R4 ;  /* 0x0000000169007824 */ /* 0x000fe200078e0204 */
[----:B------:R-:W-:Y:S01]  /*2b90*/  LDSM.16.M88.4 R24, [R156+0x3800] ;  /* 0x003800009c18783b */ /* 0x000fe20000000200 */
[----:B------:R-:W-:Y:S01]  /*2ba0*/  HMMA.16816.F32 R76, R12, R22, R76 ;  /* 0x000000160c4c723c */ /* 0x000fe2000000184c */
[----:B------:R-:W-:Y:S02]  /*2bb0*/  SHF.R.S32.HI R176, RZ, 0x2, R176 ;  /* 0x00000002ffb07819 */ /* 0x000fe400000114b0 */
[----:B------:R-:W3:Y:S01]  /*2bc0*/  LDSM.16.M88.4 R20, [R163+0x7800] ;  /* 0x00780000a314783b */ /* 0x000ee20000000200 */
[----:B------:R-:W-:-:S04]  /*2bd0*/  DEPBAR.LE SB0, 0x0 ;  /* 0x000080000000791a */ /* 0x000fc80000000000 */
[----:B------:R-:W-:Y:S08]  /*2be0*/  HMMA.16816.F32 R40, R8, R48, R40 ;  /* 0x000000300828723c */ /* 0x000ff00000001828 */
[C---:B--2---:R-:W-:Y:S07]  /*2bf0*/  HMMA.16816.F32 R72, R16.reuse, R32, R72 ;  /* 0x000000201048723c */ /* 0x044fee0000001848 */
[----:B------:R-:W-:Y:S01]  /*2c00*/  IMAD R33, R108, 0x10, R112 ;  /* 0x000000106c217824 */ /* 0x000fe200078e0270 */
[----:B------:R-:W-:Y:S04]  /*2c10*/  HMMA.16816.F32 R68, R16, R34, R68 ;  /* 0x000000221044723c */ /* 0x000fe80000001844 */
[----:B------:R-:W-:-:S04]  /*2c20*/  IADD3 R33, R33, 0x1, R176 ;  /* 0x0000000121217810 */ /* 0x000fc80007ffe0b0 */
[C---:B-1----:R-:W-:Y:S01]  /*2c30*/  HMMA.16816.F32 R80, R8.reuse, R28, R80 ;  /* 0x0000001c0850723c */ /* 0x042fe20000001850 */
[----:B------:R-:W-:Y:S01]  /*2c40*/  IADD3 R33, R6, R33, -R109 ;  /* 0x0000002106217210 */ /* 0x000fe20007ffe86d */
[----:B------:R-:W-:Y:S02]  /*2c50*/  FMUL.FTZ R48, R40, c[0x0][0x2ec] ;  /* 0x0000bb0028307a20 */ /* 0x000fe40000410000 */
[----:B------:R-:W-:Y:S01]  /*2c60*/  FMUL.FTZ R40, R41, c[0x0][0x2ec] ;  /* 0x0000bb0029287a20 */ /* 0x000fe20000410000 */
[----:B------:R-:W-:Y:S01]  /*2c70*/  IADD3 R49, R33, c[0x0][0x2e8], RZ ;  /* 0x0000ba0021317a10 */ /* 0x000fe20007ffe0ff */
[----:B------:R-:W-:Y:S02]  /*2c80*/  FMUL.FTZ R41, R42, c[0x0][0x2ec] ;  /* 0x0000bb002a297a20 */ /* 0x000fe40000410000 */
[----:B------:R-:W-:Y:S01]  /*2c90*/  HMMA.16816.F32 R96, R8, R50, R96 ;  /* 0x000000320860723c */ /* 0x000fe20000001860 */
[C---:B------:R-:W-:Y:S01]  /*2ca0*/  IADD3 R185, R49.reuse, 0x8, RZ ;  /* 0x0000000831b97810 */ /* 0x040fe20007ffe0ff */
[----:B------:R-:W1:Y:S01]  /*2cb0*/  MUFU.TANH R48, R48 ;  /* 0x0000003000307308 */ /* 0x000e620000002400 */
[-C--:B------:R-:W-:Y:S01]  /*2cc0*/  IMNMX R186, R49, R6.reuse, PT ;  /* 0x0000000631ba7217 */ /* 0x080fe20003800200 */
[----:B------:R-:W-:Y:S01]  /*2cd0*/  FMUL.FTZ R42, R43, c[0x0][0x2ec] ;  /* 0x0000bb002b2a7a20 */ /* 0x000fe20000410000 */
[----:B------:R-:W-:-:S03]  /*2ce0*/  IMNMX R185, R185, R6, PT ;  /* 0x00000006b9b97217 */ /* 0x000fc60003800200 */
[C---:B---3--:R-:W-:Y:S02]  /*2cf0*/  HMMA.16816.F32 R72, R12.reuse, R20, R72 ;  /* 0x000000140c48723c */ /* 0x048fe40000001848 */
[----:B------:R-:W2:Y:S06]  /*2d00*/  MUFU.TANH R41, R41 ;  /* 0x0000002900297308 */ /* 0x000eac0000002400 */
[----:B------:R-:W-:Y:S01]  /*2d10*/  HMMA.16816.F32 R68, R12, R22, R68 ;  /* 0x000000160c44723c */ /* 0x000fe20000001844 */
[----:B------:R-:W-:Y:S01]  /*2d20*/  FMUL.FTZ R82, R82, c[0x0][0x2ec] ;  /* 0x0000bb0052527a20 */ /* 0x000fe20000410000 */
[----:B------:R-:W3:Y:S01]  /*2d30*/  MUFU.TANH R40, R40 ;  /* 0x0000002800287308 */ /* 0x000ee20000002400 */
[----:B------:R-:W-:-:S02]  /*2d40*/  FMUL.FTZ R33, R81, c[0x0][0x2ec] ;  /* 0x0000bb0051217a20 */ /* 0x000fc40000410000 */
[----:B------:R-:W-:-:S03]  /*2d50*/  FMUL.FTZ R83, R83, c[0x0][0x2ec] ;  /* 0x0000bb0053537a20 */ /* 0x000fc60000410000 */
[C---:B------:R-:W-:Y:S01]  /*2d60*/  HMMA.16816.F32 R76, R8.reuse, R30, R76 ;  /* 0x0000001e084c723c */ /* 0x040fe2000000184c */
[----:B------:R-:W-:Y:S01]  /*2d70*/  FMUL.FTZ R28, R97, c[0x0][0x2ec] ;  /* 0x0000bb00611c7a20 */ /* 0x000fe20000410000 */
[----:B------:R-:W1:Y:S01]  /*2d80*/  MUFU.TANH R42, R42 ;  /* 0x0000002a002a7308 */ /* 0x000e620000002400 */
[----:B------:R-:W-:Y:S02]  /*2d90*/  FMUL.FTZ R43, R96, c[0x0][0x2ec] ;  /* 0x0000bb00602b7a20 */ /* 0x000fe40000410000 */
[----:B------:R-:W-:Y:S02]  /*2da0*/  FMUL.FTZ R29, R98, c[0x0][0x2ec] ;  /* 0x0000bb00621d7a20 */ /* 0x000fe40000410000 */
[----:B------:R-:W-:Y:S01]  /*2db0*/  IMAD.IADD R30, R3, 0x1, R188 ;  /* 0x00000001031e7824 */ /* 0x000fe200078e02bc */
[----:B------:R-:W-:Y:S01]  /*2dc0*/  HMMA.16816.F32 R72, R8, R24, R72 ;  /* 0x000000180848723c */ /* 0x000fe20000001848 */
[----:B------:R-:W-:Y:S01]  /*2dd0*/  FMUL.FTZ R31, R80, c[0x0][0x2ec] ;  /* 0x0000bb00501f7a20 */ /* 0x000fe20000410000 */
[----:B------:R-:W-:Y:S01]  /*2de0*/  MUFU.TANH R28, R28 ;  /* 0x0000001c001c7308 */ /* 0x000fe20000002400 */
[----:B------:R-:W-:Y:S01]  /*2df0*/  FMUL.FTZ R32, R99, c[0x0][0x2ec] ;  /* 0x0000bb0063207a20 */ /* 0x000fe20000410000 */
[----:B------:R-:W-:-:S02]  /*2e00*/  IADD3 R20, R30, 0x1, RZ ;  /* 0x000000011e147810 */ /* 0x000fc40007ffe0ff */
[C---:B------:R-:W-:Y:S02]  /*2e10*/  IADD3 R4, R30.reuse, 0x8, RZ ;  /* 0x000000081e047810 */ /* 0x040fe40007ffe0ff */
[----:B------:R-:W-:Y:S01]  /*2e20*/  HMMA.16816.F32 R68, R8, R26, R68 ;  /* 0x0000001a0844723c */ /* 0x000fe20000001844 */
[----:B------:R-:W-:Y:S01]  /*2e30*/  IADD3 R6, R30, 0x9, RZ ;  /* 0x000000091e067810 */ /* 0x000fe20007ffe0ff */
[----:B------:R-:W1:Y:S01]  /*2e40*/  MUFU.TANH R31, R31 ;  /* 0x0000001f001f7308 */ /* 0x000e620000002400 */
[CC--:B------:R-:W-:Y:S02]  /*2e50*/  ISETP.GE.AND P3, PT, R20.reuse, R186.reuse, PT ;  /* 0x000000ba1400720c */ /* 0x0c0fe40003f66270 */
[-C--:B------:R-:W-:Y:S02]  /*2e60*/  ISETP.GE.AND P0, PT, R20, R185.reuse, PT ;  /* 0x000000b91400720c */ /* 0x080fe40003f06270 */
[CC--:B------:R-:W-:Y:S01]  /*2e70*/  ISETP.GE.AND P1, PT, R4.reuse, R186.reuse, PT ;  /* 0x000000ba0400720c */ /* 0x0c0fe20003f26270 */
[----:B------:R-:W-:Y:S01]  /*2e80*/  FMUL.FTZ R24, R77, c[0x0][0x2ec] ;  /* 0x0000bb004d187a20 */ /* 0x000fe20000410000 */
[-C--:B------:R-:W-:Y:S01]  /*2e90*/  ISETP.GE.AND P4, PT, R4, R185.reuse, PT ;  /* 0x000000b90400720c */ /* 0x080fe20003f86270 */
[----:B------:R-:W-:Y:S01]  /*2ea0*/  FMUL.FTZ R34, R76, c[0x0][0x2ec] ;  /* 0x0000bb004c227a20 */ /* 0x000fe20000410000 */
[----:B------:R-:W-:Y:S01]  /*2eb0*/  IADD3 R4, R30, 0x10, RZ ;  /* 0x000000101e047810 */ /* 0x000fe20007ffe0ff */
[----:B------:R-:W1:Y:S01]  /*2ec0*/  MUFU.TANH R43, R43 ;  /* 0x0000002b002b7308 */ /* 0x000e620000002400 */
[-C--:B------:R-:W-:Y:S01]  /*2ed0*/  ISETP.GE.AND P2, PT, R6, R186.reuse, PT ;  /* 0x000000ba0600720c */ /* 0x080fe20003f46270 */
[----:B------:R-:W-:Y:S01]  /*2ee0*/  FMUL.FTZ R78, R78, c[0x0][0x2ec] ;  /* 0x0000bb004e4e7a20 */ /* 0x000fe20000410000 */
[-C--:B------:R-:W-:Y:S01]  /*2ef0*/  ISETP.GE.AND P5, PT, R6, R185.reuse, PT ;  /* 0x000000b90600720c */ /* 0x080fe20003fa6270 */
[----:B------:R-:W-:Y:S01]  /*2f00*/  FMUL.FTZ R79, R79, c[0x0][0x2ec] ;  /* 0x0000bb004f4f7a20 */ /* 0x000fe20000410000 */
[----:B------:R-:W-:Y:S01]  /*2f10*/  IADD3 R16, R30, 0x11, RZ ;  /* 0x000000111e107810 */ /* 0x000fe20007ffe0ff */
[----:B------:R-:W-:Y:S01]  /*2f20*/  FMUL.FTZ R72, R72, c[0x0][0x2ec] ;  /* 0x0000bb0048487a20 */ /* 0x000fe20000410000 */
[----:B------:R-:W-:Y:S01]  /*2f30*/  FSEL R19, R44, -INF , !P3 ;  /* 0xff8000002c137808 */ /* 0x000fe20005800000 */
[----:B------:R-:W1:Y:S01]  /*2f40*/  MUFU.TANH R29, R29 ;  /* 0x0000001d001d7308 */ /* 0x000e620000002400 */
[----:B----4-:R-:W-:Y:S01]  /*2f50*/  FSEL R6, R45, -INF , !P0 ;  /* 0xff8000002d067808 */ /* 0x010fe20004000000 */
[----:B------:R-:W-:Y:S01]  /*2f60*/  FMUL.FTZ R73, R73, c[0x0][0x2ec] ;  /* 0x0000bb0049497a20 */ /* 0x000fe20000410000 */
[-C--:B------:R-:W-:Y:S01]  /*2f70*/  ISETP.GE.AND P3, PT, R4, R186.reuse, PT ;  /* 0x000000ba0400720c */ /* 0x080fe20003f66270 */
[----:B------:R-:W-:Y:S01]  /*2f80*/  FMUL.FTZ R74, R74, c[0x0][0x2ec] ;  /* 0x0000bb004a4a7a20 */ /* 0x000fe20000410000 */
[-C--:B------:R-:W-:Y:S01]  /*2f90*/  ISETP.GE.AND P0, PT, R4, R185.reuse, PT ;  /* 0x000000b90400720c */ /* 0x080fe20003f06270 */
[----:B------:R-:W-:Y:S01]  /*2fa0*/  FMUL.FTZ R75, R75, c[0x0][0x2ec] ;  /* 0x0000bb004b4b7a20 */ /* 0x000fe20000410000 */
[----:B------:R-:W-:Y:S01]  /*2fb0*/  FSEL R21, R46, -INF , !P1 ;  /* 0xff8000002e157808 */ /* 0x000fe20004800000 */
[----:B------:R-:W4:Y:S01]  /*2fc0*/  MUFU.TANH R32, R32 ;  /* 0x0000002000207308 */ /* 0x000f220000002400 */
[----:B------:R-:W-:Y:S01]  /*2fd0*/  FSEL R4, R39, -INF , !P4 ;  /* 0xff80000027047808 */ /* 0x000fe20006000000 */
[----:B------:R-:W-:Y:S01]  /*2fe0*/  FMUL.FTZ R68, R68, c[0x0][0x2ec] ;  /* 0x0000bb0044447a20 */ /* 0x000fe20000410000 */
[----:B------:R-:W-:Y:S01]  /*2ff0*/  ISETP.GE.AND P1, PT, R16, R186, PT ;  /* 0x000000ba1000720c */ /* 0x000fe20003f26270 */
[----:B------:R-:W-:Y:S01]  /*3000*/  FMUL.FTZ R70, R70, c[0x0][0x2ec] ;  /* 0x0000bb0046467a20 */ /* 0x000fe20000410000 */
[----:B------:R-:W-:Y:S01]  /*3010*/  ISETP.GE.AND P4, PT, R16, R185, PT ;  /* 0x000000b91000720c */ /* 0x000fe20003f86270 */
[----:B------:R-:W-:Y:S01]  /*3020*/  FMUL.FTZ R69, R69, c[0x0][0x2ec] ;  /* 0x0000bb0045457a20 */ /* 0x000fe20000410000 */
[C---:B------:R-:W-:Y:S01]  /*3030*/  IADD3 R16, R30.reuse, 0x18, RZ ;  /* 0x000000181e107810 */ /* 0x040fe20007ffe0ff */
[----:B------:R-:W3:Y:S01]  /*3040*/  MUFU.TANH R20, R82 ;  /* 0x0000005200147308 */ /* 0x000ee20000002400 */
[----:B------:R-:W-:Y:S01]  /*3050*/  IADD3 R12, R30, 0x19, RZ ;  /* 0x000000191e0c7810 */ /* 0x000fe20007ffe0ff */
[----:B------:R-:W-:Y:S01]  /*3060*/  FMUL.FTZ R71, R71, c[0x0][0x2ec] ;  /* 0x0000bb0047477a20 */ /* 0x000fe20000410000 */
[----:B------:R-:W-:-:S02]  /*3070*/  FSEL R23, R38, -INF , !P2 ;  /* 0xff80000026177808 */ /* 0x000fc40005000000 */
[----:B------:R-:W-:Y:S02]  /*3080*/  FSEL R18, R47, -INF , !P5 ;  /* 0xff8000002f127808 */ /* 0x000fe40006800000 */
[CC--:B------:R-:W-:Y:S01]  /*3090*/  ISETP.GE.AND P2, PT, R16.reuse, R186.reuse, PT ;  /* 0x000000ba1000720c */ /* 0x0c0fe20003f46270 */
[----:B------:R-:W4:Y:S01]  /*30a0*/  MUFU.TANH R24, R24 ;  /* 0x0000001800187308 */ /* 0x000f220000002400 */
[-C--:B------:R-:W-:Y:S02]  /*30b0*/  ISETP.GE.AND P5, PT, R16, R185.reuse, PT ;  /* 0x000000b91000720c */ /* 0x080fe40003fa6270 */
[----:B-1----:R-:W-:Y:S02]  /*30c0*/  FSEL R17, R48, -INF , !P3 ;  /* 0xff80000030117808 */ /* 0x002fe40005800000 */
[----:B--2---:R-:W-:Y:S02]  /*30d0*/  FSEL R16, R41, -INF , !P0 ;  /* 0xff80000029107808 */ /* 0x004fe40004000000 */
[C---:B------:R-:W-:Y:S01]  /*30e0*/  ISETP.GE.AND P3, PT, R12.reuse, R186, PT ;  /* 0x000000ba0c00720c */ /* 0x040fe20003f66270 */
[----:B------:R-:W1:Y:S01]  /*30f0*/  MUFU.TANH R33, R33 ;  /* 0x0000002100217308 */ /* 0x000e620000002400 */
[----:B------:R-:W-:-:S02]  /*3100*/  ISETP.GE.AND P0, PT, R12, R185, PT ;  /* 0x000000b90c00720c */ /* 0x000fc40003f06270 */
[----:B------:R-:W-:Y:S02]  /*3110*/  IADD3 R12, R30, 0x20, RZ ;  /* 0x000000201e0c7810 */ /* 0x000fe40007ffe0ff */
[----:B---3--:R-:W-:Y:S02]  /*3120*/  FSEL R15, R40, -INF , !P1 ;  /* 0xff800000280f7808 */ /* 0x008fe40004800000 */
[----:B------:R-:W-:Y:S01]  /*3130*/  ISETP.GE.AND P1, PT, R12, R186, PT ;  /* 0x000000ba0c00720c */ /* 0x000fe20003f26270 */
[----:B------:R-:W2:Y:S01]  /*3140*/  MUFU.TANH R128, R83 ;  /* 0x0000005300807308 */ /* 0x000ea20000002400 */
[----:B------:R-:W-:Y:S02]  /*3150*/  IADD3 R10, R30, 0x29, RZ ;  /* 0x000000291e0a7810 */ /* 0x000fe40007ffe0ff */
[----:B------:R-:W-:Y:S02]  /*3160*/  FSEL R14, R42, -INF , !P4 ;  /* 0xff8000002a0e7808 */ /* 0x000fe40006000000 */
[----:B------:R-:W-:-:S02]  /*3170*/  ISETP.GE.AND P4, PT, R12, R185, PT ;  /* 0x000000b90c00720c */ /* 0x000fc40003f86270 */
[C---:B------:R-:W-:Y:S01]  /*3180*/  IADD3 R22, R30.reuse, 0x21, RZ ;  /* 0x000000211e167810 */ /* 0x040fe20007ffe0ff */
[----:B------:R-:W3:Y:S01]  /*3190*/  MUFU.TANH R34, R34 ;  /* 0x0000002200227308 */ /* 0x000ee20000002400 */
[----:B------:R-:W-:Y:S02]  /*31a0*/  IADD3 R11, R30, 0x28, RZ ;  /* 0x000000281e0b7810 */ /* 0x000fe40007ffe0ff */
[----:B------:R-:W-:Y:S02]  /*31b0*/  FSEL R35, R31, -INF , !P1 ;  /* 0xff8000001f237808 */ /* 0x000fe40004800000 */
[----:B------:R-:W-:Y:S02]  /*31c0*/  ISETP.GE.AND P1, PT, R10, R186, PT ;  /* 0x000000ba0a00720c */ /* 0x000fe40003f26270 */
[----:B------:R-:W-:Y:S01]  /*31d0*/  FSEL R9, R28, -INF , !P3 ;  /* 0xff8000001c097808 */ /* 0x000fe20005800000 */
[----:B------:R-:W1:Y:S01]  /*31e0*/  MUFU.TANH R130, R78 ;  /* 0x0000004e00827308 */ /* 0x000e620000002400 */
[----:B------:R-:W-:-:S02]  /*31f0*/  FSEL R13, R43, -INF , !P2 ;  /* 0xff8000002b0d7808 */ /* 0x000fc40005000000 */
[----:B------:R-:W-:Y:S02]  /*3200*/  FSEL R12, R29, -INF , !P5 ;  /* 0xff8000001d0c7808 */ /* 0x000fe40006800000 */
[----:B----4-:R-:W-:Y:S02]  /*3210*/  FSEL R8, R32, -INF , !P0 ;  /* 0xff80000020087808 */ /* 0x010fe40004000000 */
[----:B------:R-:W-:Y:S01]  /*3220*/  FSEL R28, R20, -INF , !P4 ;  /* 0xff800000141c7808 */ /* 0x000fe20006000000 */
[----:B------:R-:W4:Y:S01]  /*3230*/  MUFU.TANH R140, R79 ;  /* 0x0000004f008c7308 */ /* 0x000f220000002400 */
[CC--:B------:R-:W-:Y:S02]  /*3240*/  ISETP.GE.AND P2, PT, R22.reuse, R186.reuse, PT ;  /* 0x000000ba1600720c */ /* 0x0c0fe40003f46270 */
[----:B------:R-:W-:Y:S02]  /*3250*/  ISETP.GE.AND P5, PT, R22, R185, PT ;  /* 0x000000b91600720c */ /* 0x000fe40003fa6270 */
[----:B------:R-:W-:-:S02]  /*3260*/  ISETP.GE.AND P3, PT, R11, R186, PT ;  /* 0x000000ba0b00720c */ /* 0x000fc40003f66270 */
[-C--:B------:R-:W-:Y:S01]  /*3270*/  ISETP.GE.AND P0, PT, R11, R185.reuse, PT ;  /* 0x000000b90b00720c */ /* 0x080fe20003f06270 */
[----:B------:R-:W4:Y:S01]  /*3280*/  MUFU.TANH R139, R72 ;  /* 0x00000048008b7308 */ /* 0x000f220000002400 */
[----:B------:R-:W-:Y:S02]  /*3290*/  ISETP.GE.AND P4, PT, R10, R185, PT ;  /* 0x000000b90a00720c */ /* 0x000fe40003f86270 */
[C---:B------:R-:W-:Y:S02]  /*32a0*/  IADD3 R11, R30.reuse, 0x30, RZ ;  /* 0x000000301e0b7810 */ /* 0x040fe40007ffe0ff */
[----:B------:R-:W-:Y:S02]  /*32b0*/  IADD3 R10, R30, 0x31, RZ ;  /* 0x000000311e0a7810 */ /* 0x000fe40007ffe0ff */
[----:B------:R-:W-:Y:S01]  /*32c0*/  FSEL R29, R24, -INF , !P1 ;  /* 0xff800000181d7808 */ /* 0x000fe20004800000 */
[----:B------:R-:W-:Y:S01]  /*32d0*/  MUFU.TANH R137, R73 ;  /* 0x0000004900897308 */ /* 0x000fe20000002400 */
[----:B------:R-:W-:-:S02]  /*32e0*/  ISETP.GT.AND P1, PT, R101, 0x1, PT ;  /* 0x000000016500780c */ /* 0x000fc40003f24270 */
[----:B-1----:R-:W-:Y:S02]  /*32f0*/  FSEL R33, R33, -INF , !P2 ;  /* 0xff80000021217808 */ /* 0x002fe40005000000 */
[----:B--2---:R-:W-:Y:S02]  /*3300*/  FSEL R128, R128, -INF , !P5 ;  /* 0xff80000080807808 */ /* 0x004fe40006800000 */
[----:B---3--:R-:W-:Y:S01]  /*3310*/  FSEL R31, R34, -INF , !P3 ;  /* 0xff800000221f7808 */ /* 0x008fe20005800000 */
[----:B------:R-:W1:Y:S01]  /*3320*/  MUFU.TANH R136, R74 ;  /* 0x0000004a00887308 */ /* 0x000e620000002400 */
[----:B------:R-:W-:Y:S02]  /*3330*/  FSEL R130, R130, -INF , !P0 ;  /* 0xff80000082827808 */ /* 0x000fe40004000000 */
[C---:B------:R-:W-:Y:S02]  /*3340*/  ISETP.GE.AND P2, PT, R11.reuse, R186, PT ;  /* 0x000000ba0b00720c */ /* 0x040fe40003f46270 */
[----:B------:R-:W-:-:S02]  /*3350*/  ISETP.GE.AND P5, PT, R11, R185, PT ;  /* 0x000000b90b00720c */ /* 0x000fc40003fa6270 */
[C---:B------:R-:W-:Y:S01]  /*3360*/  ISETP.GE.AND P3, PT, R10.reuse, R186, PT ;  /* 0x000000ba0a00720c */ /* 0x040fe20003f66270 */
[----:B------:R-:W2:Y:S01]  /*3370*/  MUFU.TANH R134, R75 ;  /* 0x0000004b00867308 */ /* 0x000ea20000002400 */
[----:B------:R-:W-:Y:S02]  /*3380*/  ISETP.GE.AND P0, PT, R10, R185, PT ;  /* 0x000000b90a00720c */ /* 0x000fe40003f06270 */
[----:B------:R-:W-:Y:S02]  /*3390*/  IADD3 R10, R30, 0x38, RZ ;  /* 0x000000381e0a7810 */ /* 0x000fe40007ffe0ff */
[----:B----4-:R-:W-:Y:S02]  /*33a0*/  FSEL R140, R140, -INF , !P4 ;  /* 0xff8000008c8c7808 */ /* 0x010fe40006000000 */
[----:B------:R-:W-:Y:S01]  /*33b0*/  FSEL R139, R139, -INF , !P2 ;  /* 0xff8000008b8b7808 */ /* 0x000fe20005000000 */
[----:B------:R-:W3:Y:S01]  /*33c0*/  MUFU.TANH R135, R68 ;  /* 0x0000004400877308 */ /* 0x000ee20000002400 */
[----:B-1----:R-:W-:-:S02]  /*33d0*/  FSEL R136, R136, -INF , !P5 ;  /* 0xff80000088887808 */ /* 0x002fc40006800000 */
[----:B------:R-:W-:Y:S02]  /*33e0*/  FSEL R137, R137, -INF , !P3 ;  /* 0xff80000089897808 */ /* 0x000fe40005800000 */
[CC--:B------:R-:W-:Y:S02]  /*33f0*/  ISETP.GE.AND P4, PT, R10.reuse, R186.reuse, PT ;  /* 0x000000ba0a00720c */ /* 0x0c0fe40003f86270 */
[-C--:B------:R-:W-:Y:S01]  /*3400*/  ISETP.GE.AND P2, PT, R10, R185.reuse, PT ;  /* 0x000000b90a00720c */ /* 0x080fe20003f46270 */
[----:B------:R-:W1:Y:S01]  /*3410*/  MUFU.TANH R132, R70 ;  /* 0x0000004600847308 */ /* 0x000e620000002400 */
[----:B------:R-:W-:Y:S01]  /*3420*/  BAR.SYNC.DEFER_BLOCKING 0x0 ;  /* 0x0000000000007b1d */ /* 0x000fe20000010000 */
[C---:B------:R-:W-:Y:S02]  /*3430*/  ISETP.GE.AND P5, PT, R30.reuse, R186, PT ;  /* 0x000000ba1e00720c */ /* 0x040fe40003fa6270 */
[C---:B------:R-:W-:Y:S02]  /*3440*/  ISETP.GE.AND P3, PT, R30.reuse, R185, PT ;  /* 0x000000b91e00720c */ /* 0x040fe40003f66270 */
[----:B------:R-:W-:-:S02]  /*3450*/  IADD3 R30, R30, 0x39, RZ ;  /* 0x000000391e1e7810 */ /* 0x000fc40007ffe0ff */
[----:B------:R-:W4:Y:S01]  /*3460*/  MUFU.TANH R133, R69 ;  /* 0x0000004500857308 */ /* 0x000f220000002400 */
[----:B--2---:R-:W-:Y:S02]  /*3470*/  FSEL R134, R134, -INF , !P0 ;  /* 0xff80000086867808 */ /* 0x004fe40004000000 */
[----:B---3--:R-:W-:Y:S02]  /*3480*/  FSEL R135, R135, -INF , !P4 ;  /* 0xff80000087877808 */ /* 0x008fe40006000000 */
[----:B------:R-:W-:Y:S02]  /*3490*/  @!P1 LEA R182, P0, R184, c[0x0][0x168], 0x1 ;  /* 0x00005a00b8b69a11 */ /* 0x000fe400078008ff */
[----:B------:R-:W-:Y:S01]  /*34a0*/  ISETP.GE.AND P4, PT, R30, R186, PT ;  /* 0x000000ba1e00720c */ /* 0x000fe20003f86270 */
[----:B------:R-:W2:Y:S01]  /*34b0*/  MUFU.TANH R126, R71 ;  /* 0x00000047007e7308 */ /* 0x000ea20000002400 */
[----:B-1----:R-:W-:Y:S02]  /*34c0*/  FSEL R132, R132, -INF , !P2 ;  /* 0xff80000084847808 */ /* 0x002fe40005000000 */
[----:B------:R-:W-:-:S02]  /*34d0*/  ISETP.GE.AND P2, PT, R30, R185, PT ;  /* 0x000000b91e00720c */ /* 0x000fc40003f46270 */
[----:B------:R-:W-:Y:S02]  /*34e0*/  @!P1 LEA.HI.X R183, R184, c[0x0][0x16c], R103, 0x1, P0 ;  /* 0x00005b00b8b79a11 */ /* 0x000fe400000f0c67 */
[----:B------:R-:W-:Y:S02]  /*34f0*/  FSEL R36, R36, -INF , !P5 ;  /* 0xff80000024247808 */ /* 0x000fe40006800000 */
[----:B------:R-:W-:Y:S02]  /*3500*/  FSEL R37, R37, -INF , !P3 ;  /* 0xff80000025257808 */ /* 0x000fe40005800000 */
[----:B----4-:R-:W-:Y:S02]  /*3510*/  FSEL R133, R133, -INF , !P4 ;  /* 0xff80000085857808 */ /* 0x010fe40006000000 */
[----:B--2---:R-:W-:Y:S01]  /*3520*/  FSEL R126, R126, -INF , !P2 ;  /* 0xff8000007e7e7808 */ /* 0x004fe20005000000 */
        /* <DEDUP_REMOVED lines=21> */
[C---:B------:R-:W-:Y:S01]  /*3680*/  IMAD R25, R102.reuse, R25, R20 ;  /* 0x0000001966197224 */ /* 0x040fe200078e0214 */
[----:B------:R-:W-:Y:S01]  /*3690*/  LOP3.LUT R20, RZ, c[0x0][0x2d0], RZ, 0x33, !PT ;  /* 0x0000b400ff147a12 */ /* 0x000fe200078e33ff */
        /* <DEDUP_REMOVED lines=36> */
.L_x_6516:
[----:B------:R-:W-:-:S04]  /*38e0*/  LEA R3, -R2, RZ, 0x6 ;  /* 0x000000ff02037211 */ /* 0x000fc800078e31ff */
[----:B------:R-:W-:Y:S02]  /*38f0*/  SHF.R.S32.HI R10, RZ, 0x1f, R3 ;  /* 0x0000001fff0a7819 */ /* 0x000fe40000011403 */
.L_x_6517:
        /* <DEDUP_REMOVED lines=25> */
.L_x_6515:
[----:B------:R-:W-:Y:S02]  /*3a90*/  FMNMX.FTZ R20, R36, R19, !PT ;  /* 0x0000001324147209 */ /* 0x000fe40007810000 */
[----:B-1----:R-:W-:-:S02]  /*3aa0*/  FMNMX.FTZ R25, R37, R6, !PT ;  /* 0x0000000625197209 */ /* 0x002fc40007810000 */
        /* <DEDUP_REMOVED lines=60> */
[--C-:B------:R-:W-:Y:S01]  /*3e70*/  FFMA.FTZ R119, R37, c[0x0][0x23c], -R129.reuse ;  /* 0x00008f0025777a23 */ /* 0x100fe20000010881 */
[----:B------:R-:W-:Y:S01]  /*3e80*/  LDSM.16.MT88.4 R20, [R161+0x8800] ;  /* 0x00880000a114783b */ /* 0x000fe20000004200 */
[----:B------:R-:W-:-:S02]  /*3e90*/  FFMA.FTZ R120, R6, c[0x0][0x23c], -R129 ;  /* 0x00008f0006787a23 */ /* 0x000fc40000010881 */
[--C-:B------:R-:W-:Y:S02]  /*3ea0*/  FFMA.FTZ R121, R4, c[0x0][0x23c], -R129.reuse ;  /* 0x00008f0004797a23 */ /* 0x100fe40000010881 */
[--C-:B------:R-:W-:Y:S01]  /*3eb0*/  FFMA.FTZ R112, R18, c[0x0][0x23c], -R129.reuse ;  /* 0x00008f0012707a23 */ /* 0x100fe20000010881 */
[----:B------:R-:W1:Y:S01]  /*3ec0*/  LDSM.16.MT88.4 R4, [R160+0xa000] ;  /* 0x00a00000a004783b */ /* 0x000e620000004200 */
[----:B------:R-:W2:Y:S01]  /*3ed0*/  MUFU.EX2 R115, R115 ;  /* 0x0000007300737308 */ /* 0x000ea20000000800 */
[--C-:B------:R-:W-:Y:S02]  /*3ee0*/  FFMA.FTZ R113, R17, c[0x0][0x23c], -R138.reuse ;  /* 0x00008f0011717a23 */ /* 0x100fe4000001088a */
[--C-:B------:R-:W-:Y:S02]  /*3ef0*/  FFMA.FTZ R110, R15, c[0x0][0x23c], -R138.reuse ;  /* 0x00008f000f6e7a23 */ /* 0x100fe4000001088a */
[----:B------:R-:W-:Y:S02]  /*3f00*/  FFMA.FTZ R109, R13, c[0x0][0x23c], -R138 ;  /* 0x00008f000d6d7a23 */ /* 0x000fe4000001088a */
[--C-:B------:R-:W-:Y:S01]  /*3f10*/  FFMA.FTZ R117, R16, c[0x0][0x23c], -R129.reuse ;  /* 0x00008f0010757a23 */ /* 0x100fe20000010881 */
[----:B------:R-:W-:Y:S01]  /*3f20*/  MUFU.EX2 R114, R114 ;  /* 0x0000007200727308 */ /* 0x000fe20000000800 */
[--C-:B------:R-:W-:Y:S01]  /*3f30*/  FFMA.FTZ R108, R14, c[0x0][0x23c], -R129.reuse ;  /* 0x00008f000e6c7a23 */ /* 0x100fe20000010881 */
[----:B------:R-:W5:Y:S01]  /*3f40*/  LDSM.16.MT88.4 R16, [R162+0x8800] ;  /* 0x00880000a210783b */ /* 0x000f620000004200 */
[----:B------:R-:W-:-:S02]  /*3f50*/  FFMA.FTZ R118, R12, c[0x0][0x23c], -R129 ;  /* 0x00008f000c767a23 */ /* 0x000fc40000010881 */
[--C-:B------:R-:W-:Y:S01]  /*3f60*/  FFMA.FTZ R0, R9, c[0x0][0x23c], -R138.reuse ;  /* 0x00008f0009007a23 */ /* 0x100fe2000001088a */
[----:B------:R-:W1:Y:S01]  /*3f70*/  LDSM.16.MT88.4 R12, [R160+0x8800] ;  /* 0x00880000a00c783b */ /* 0x000e620000004200 */
[----:B------:R-:W-:Y:S01]  /*3f80*/  FFMA.FTZ R105, R8, c[0x0][0x23c], -R129 ;  /* 0x00008f0008697a23 */ /* 0x000fe20000010881 */
[----:B------:R-:W3:Y:S01]  /*3f90*/  MUFU.EX2 R111, R111 ;  /* 0x0000006f006f7308 */ /* 0x000ee20000000800 */
[----:B--2---:R-:W-:Y:S01]  /*3fa0*/  F2FP.PACK_AB R64, R115, R116 ;  /* 0x000000747340723e */ /* 0x004fe200000000ff */
[----:B------:R-:W2:Y:S01]  /*3fb0*/  LDSM.16.MT88.4 R8, [R164+0xa800] ;  /* 0x00a80000a408783b */ /* 0x000ea20000004200 */
[--C-:B------:R-:W-:Y:S02]  /*3fc0*/  FFMA.FTZ R122, R35, c[0x0][0x23c], -R138.reuse ;  /* 0x00008f00237a7a23 */ /* 0x100fe4000001088a */
[--C-:B------:R-:W-:Y:S02]  /*3fd0*/  FFMA.FTZ R123, R33, c[0x0][0x23c], -R138.reuse ;  /* 0x00008f00217b7a23 */ /* 0x100fe4000001088a */
[----:B------:R-:W-:Y:S01]  /*3fe0*/  LDSM.16.MT88.4 R32, [R161+0xa800] ;  /* 0x00a80000a120783b */ /* 0x000fe20000004200 */
        /* <DEDUP_REMOVED lines=11> */
[----:B------:R-:W-:Y:S01]  /*40a0*/  MUFU.EX2 R121, R121 ;  /* 0x0000007900797308 */ /* 0x000fe20000000800 */
[--C-:B------:R-:W-:Y:S02]  /*40b0*/  FFMA.FTZ R140, R137, c[0x0][0x23c], -R138.reuse ;  /* 0x00008f00898c7a23 */ /* 0x100fe4000001088a */
[--C-:B------:R-:W-:Y:S02]  /*40c0*/  FFMA.FTZ R135, R135, c[0x0][0x23c], -R138.reuse ;  /* 0x00008f0087877a23 */ /* 0x100fe4000001088a */
[----:B------:R-:W-:Y:S02]  /*40d0*/  FFMA.FTZ R138, R133, c[0x0][0x23c], -R138 ;  /* 0x00008f00858a7a23 */ /* 0x000fe4000001088a */
[--C-:B------:R-:W-:Y:S01]  /*40e0*/  FFMA.FTZ R133, R136, c[0x0][0x23c], -R129.reuse ;  /* 0x00008f0088857a23 */ /* 0x100fe20000010881 */
[----:B------:R-:W3:Y:S01]  /*40f0*/  MUFU.EX2 R112, R112 ;  /* 0x0000007000707308 */ /* 0x000ee20000000800 */
[----:B----4-:R-:W-:Y:S01]  /*4100*/  F2FP.PACK_AB R65, R120, R119 ;  /* 0x000000777841723e */ /* 0x010fe200000000ff */
[----:B------:R-:W-:-:S02]  /*4110*/  FFMA.FTZ R134, R134, c[0x0][0x23c], -R129 ;  /* 0x00008f0086867a23 */ /* 0x000fc40000010881 */
[--C-:B------:R-:W-:Y:S02]  /*4120*/  FFMA.FTZ R132, R132, c[0x0][0x23c], -R129.reuse ;  /* 0x00008f0084847a23 */ /* 0x100fe40000010881 */
[----:B------:R-:W-:Y:S02]  /*4130*/  FFMA.FTZ R193, R126, c[0x0][0x23c], -R129 ;  /* 0x00008f007ec17a23 */ /* 0x000fe40000010881 */
[----:B------:R-:W-:Y:S01]  /*4140*/  MUFU.EX2 R113, R113 ;  /* 0x0000007100717308 */ /* 0x000fe20000000800 */
[----:B------:R-:W-:Y:S02]  /*4150*/  FADD.FTZ R115, R116, R115 ;  /* 0x0000007374737221 */ /* 0x000fe40000010000 */
[----:B------:R-:W-:Y:S02]  /*4160*/  FADD.FTZ R120, R119, R120 ;  /* 0x0000007877787221 */ /* 0x000fe40000010000 */
[----:B------:R-:W-:Y:S01]  /*4170*/  FADD.FTZ R114, R114, R115 ;  /* 0x0000007372727221 */ /* 0x000fe20000010000 */
[----:B---3--:R-:W-:-:S02]  /*4180*/  F2FP.PACK_AB R67, R112, R121 ;  /* 0x000000797043723e */ /* 0x008fc400000000ff */
[----:B------:R-:W3:Y:S01]  /*4190*/  MUFU.EX2 R110, R110 ;  /* 0x0000006e006e7308 */ /* 0x000ee20000000800 */
[----:B------:R-:W-:Y:S02]  /*41a0*/  FADD.FTZ R121, R121, R120 ;  /* 0x0000007879797221 */ /* 0x000fe40000010000 */
        /* <DEDUP_REMOVED lines=57> */
[C---:B--2---:R-:W-:Y:S02]  /*4540*/  HMMA.16816.F32 R36, R4.reuse, R8, R36 ;  /* 0x000000080424723c */ /* 0x044fe40000001824 */
[----:B------:R-:W2:Y:S06]  /*4550*/  MUFU.EX2 R193, R193 ;  /* 0x000000c100c17308 */ /* 0x000eac0000000800 */
        /* <DEDUP_REMOVED lines=14> */
[C---:B-----5:R-:W-:Y:S08]  /*4640*/  HMMA.16816.F32 R60, R4.reuse, R12, R60 ;  /* 0x0000000c043c723c */ /* 0x060ff0000000183c */
[----:B------:R-:W-:Y:S01]  /*4650*/  HMMA.16816.F32 R64, R4, R14, R64 ;  /* 0x0000000e0440723c */ /* 0x000fe20000001840 */
[----:B------:R-:W3:Y:S06]  /*4660*/  LDSM.16.MT88.4 R12, [R162+0xb000] ;  /* 0x00b00000a20c783b */ /* 0x000eec0000004200 */
        /* <DEDUP_REMOVED lines=22> */
[C---:B-1----:R-:W-:Y:S08]  /*47d0*/  HMMA.16816.F32 R52, R4.reuse, R8, R52 ;  /* 0x000000080434723c */ /* 0x042ff00000001834 */
[C---:B------:R-:W-:Y:S01]  /*47e0*/  HMMA.16816.F32 R56, R4.reuse, R10, R56 ;  /* 0x0000000a0438723c */ /* 0x040fe20000001838 */
[----:B------:R-:W1:Y:S07]  /*47f0*/  LDSM.16.MT88.4 R8, [R164+0xb800] ;  /* 0x00b80000a408783b */ /* 0x000e6e0000004200 */
[C---:B------:R-:W-:Y:S01]  /*4800*/  HMMA.16816.F32 R40, R4.reuse, R18, R40 ;  /* 0x000000120428723c */ /* 0x040fe20000001828 */
[----:B------:R-:W-:Y:S07]  /*4810*/  LDSM.16.MT88.4 R16, [R162+0xb800] ;  /* 0x00b80000a210783b */ /* 0x000fee0000004200 */
[C---:B------:R-:W-:Y:S08]  /*4820*/  HMMA.16816.F32 R88, R4.reuse, R24, R88 ;  /* 0x000000180458723c */ /* 0x040ff00000001858 */
[C---:B------:R-:W-:Y:S01]  /*4830*/  HMMA.16816.F32 R84, R4.reuse, R26, R84 ;  /* 0x0000001a0454723c */ /* 0x040fe20000001854 */
[----:B------:R-:W5:Y:S07]  /*4840*/  LDSM.16.MT88.4 R24, [R161+0x9800] ;  /* 0x00980000a118783b */ /* 0x000f6e0000004200 */
[C---:B------:R-:W-:Y:S08]  /*4850*/  HMMA.16816.F32 R72, R4.reuse, R20, R72 ;  /* 0x000000140448723c */ /* 0x040ff00000001848 */
[C---:B------:R-:W-:Y:S01]  /*4860*/  HMMA.16816.F32 R68, R4.reuse, R22, R68 ;  /* 0x000000160444723c */ /* 0x040fe20000001844 */
[----:B------:R-:W1:Y:S07]  /*4870*/  LDSM.16.MT88.4 R20, [R160+0x9800] ;  /* 0x00980000a014783b */ /* 0x000e6e0000004200 */
[C---:B------:R-:W-:Y:S08]  /*4880*/  HMMA.16816.F32 R60, R4.reuse, R32, R60 ;  /* 0x00000020043c723c */ /* 0x040ff0000000183c */
[----:B------:R-:W-:Y:S07]  /*4890*/  HMMA.16816.F32 R64, R4, R34, R64 ;  /* 0x000000220440723c */ /* 0x000fee0000001840 */
[----:B------:R-:W-:Y:S01]  /*48a0*/  F2FP.PACK_AB R4, R140, R139 ;  /* 0x0000008b8c04723e */ /* 0x000fe200000000ff */
[----:B------:R-:W-:Y:S01]  /*48b0*/  FADD.FTZ R139, R139, R124 ;  /* 0x0000007c8b8b7221 */ /* 0x000fe20000010000 */
[----:B----4-:R-:W-:Y:S01]  /*48c0*/  F2FP.PACK_AB R5, R134, R133 ;  /* 0x000000858605723e */ /* 0x010fe200000000ff */
[----:B------:R-:W-:Y:S01]  /*48d0*/  FADD.FTZ R133, R133, R130 ;  /* 0x0000008285857221 */ /* 0x000fe20000010000 */
[----:B------:R-:W-:Y:S01]  /*48e0*/  F2FP.PACK_AB R6, R138, R135 ;  /* 0x000000878a06723e */ /* 0x000fe200000000ff */
        /* <DEDUP_REMOVED lines=88> */
.L_x_6519:
[----:B------:R-:W-:-:S05]  /*4e70*/  IMAD.MOV.U32 R4, RZ, RZ, c[0x0][0x1a0] ;  /* 0x00006800ff047624 */ /* 0x000fca00078e00ff */
[----:B------:R-:W-:-:S04]  /*4e80*/  LEA R4, -R4, RZ, 0x6 ;  /* 0x000000ff04047211 */ /* 0x000fc800078e31ff */
[----:B------:R-:W-:Y:S02]  /*4e90*/  SHF.R.S32.HI R5, RZ, 0x1f, R4 ;  /* 0x0000001fff057819 */ /* 0x000fe40000011404 */
.L_x_6520:
        /* <DEDUP_REMOVED lines=20> */
[----:B------:R-:W-:Y:S01]  /*4fe0*/  ISETP.GE.AND P2, PT, R188, R186, PT ;  /* 0x000000babc00720c */ /* 0x000fe20003f46270 */
[----:B------:R2:W-:Y:S01]  /*4ff0*/  LDGSTS.E.BYPASS.LTC128B.128 [R177+0xa000], [R10.64+0x80] ;  /* 0x0a0000800ab17fae */ /* 0x0005e2000b901d46 */
[----:B------:R-:W-:Y:S01]  /*5000*/  ISETP.GE.AND P0, PT, R101, 0x3, PT ;  /* 0x000000036500780c */ /* 0x000fe20003f06270 */
[----:B------:R-:W-:Y:S02]  /*5010*/  IMAD.X R7, R5, 0x1, R0, P1 ;  /* 0x0000000105077824 */ /* 0x000fe400008e0600 */
        /* <DEDUP_REMOVED lines=8> */
[----:B------:R-:W-:Y:S04]  /*50a0*/  LDSM.16.M88.4 R136, [R168] ;  /* 0x00000000a888783b */ /* 0x000fe80000000200 */
[----:B------:R-:W-:Y:S04]  /*50b0*/  LDSM.16.M88.4 R124, [R167] ;  /* 0x00000000a77c783b */ /* 0x000fe80000000200 */
[----:B------:R-:W5:Y:S04]  /*50c0*/  LDSM.16.M88.4 R116, [R169+0x4800] ;  /* 0x00480000a974783b */ /* 0x000f680000000200 */
[----:B------:R-:W1:Y:S04]  /*50d0*/  LDSM.16.M88.4 R108, [R169+0x5000] ;  /* 0x00500000a96c783b */ /* 0x000e680000000200 */
[----:B------:R-:W-:Y:S04]  /*50e0*/  LDSM.16.M88.4 R24, [R166] ;  /* 0x00000000a618783b */ /* 0x000fe80000000200 */
[----:B------:R-:W1:Y:S04]  /*50f0*/  LDSM.16.M88.4 R148, [R163+0x4000] ;  /* 0x00400000a394783b */ /* 0x000e680000000200 */
[----:B------:R-:W1:Y:S04]  /*5100*/  LDSM.16.M88.4 R32, [R169+0x5800] ;  /* 0x00580000a920783b */ /* 0x000e680000000200 */
[----:B------:R-:W1:Y:S04]  /*5110*/  LDSM.16.M88.4 R20, [R159] ;  /* 0x000000009f14783b */ /* 0x000e680000000200 */
[----:B--2---:R-:W2:Y:S01]  /*5120*/  LDSM.16.M88.4 R8, [R158] ;  /* 0x000000009e08783b */ /* 0x004ea20000000200 */
[C---:B----4-:R-:W-:Y:S03]  /*5130*/  HMMA.16816.F32 R16, R128.reuse, R12, RZ ;  /* 0x0000000c8010723c */ /* 0x050fe600000018ff */
[----:B------:R-:W-:Y:S04]  /*5140*/  LDSM.16.M88.4 R140, [R165] ;  /* 0x00000000a58c783b */ /* 0x000fe80000000200 */
[----:B------:R-:W4:Y:S01]  /*5150*/  LDSM.16.M88.4 R120, [R156] ;  /* 0x000000009c78783b */ /* 0x000f220000000200 */
[C---:B------:R-:W-:Y:S03]  /*5160*/  HMMA.16816.F32 R12, R128.reuse, R14, RZ ;  /* 0x0000000e800c723c */ /* 0x040fe600000018ff */
[----:B------:R-:W2:Y:S04]  /*5170*/  LDSM.16.M88.4 R144, [R157] ;  /* 0x000000009d90783b */ /* 0x000ea80000000200 */
[----:B---3--:R-:W3:Y:S01]  /*5180*/  LDSM.16.M88.4 R4, [R163+0x4800] ;  /* 0x00480000a304783b */ /* 0x008ee20000000200 */
[----:B-----5:R-:W-:Y:S03]  /*5190*/  HMMA.16816.F32 R28, R128, R116, RZ ;  /* 0x00000074801c723c */ /* 0x020fe600000018ff */
[----:B------:R-:W5:Y:S04]  /*51a0*/  LDSM.16.M88.4 R104, [R163+0x5000] ;  /* 0x00500000a368783b */ /* 0x000f680000000200 */
[----:B------:R-:W0:Y:S01]  /*51b0*/  LDGDEPBAR ;  /* 0x00000000000079af */ /* 0x000e220000000000 */
[C---:B------:R-:W-:Y:S08]  /*51c0*/  HMMA.16816.F32 R16, R136.reuse, R124, R16 ;  /* 0x0000007c8810723c */ /* 0x040ff00000001810 */
[----:B------:R-:W-:Y:S01]  /*51d0*/  HMMA.16816.F32 R12, R136, R126, R12 ;  /* 0x0000007e880c723c */ /* 0x000fe2000000180c */
[----:B------:R-:W-:Y:S07]  /*51e0*/  LDSM.16.M88.4 R124, [R170+0x2000] ;  /* 0x00200000aa7c783b */ /* 0x000fee0000000200 */
[C---:B-1----:R-:W-:Y:S08]  /*51f0*/  HMMA.16816.F32 R112, R128.reuse, R108, RZ ;  /* 0x0000006c8070723c */ /* 0x042ff000000018ff */
[C---:B------:R-:W-:Y:S08]  /*5200*/  HMMA.16816.F32 R116, R128.reuse, R118, RZ ;  /* 0x000000768074723c */ /* 0x040ff000000018ff */
[----:B------:R-:W-:Y:S08]  /*5210*/  HMMA.16816.F32 R108, R128, R110, RZ ;  /* 0x0000006e806c723c */ /* 0x000ff000000018ff */
[C---:B------:R-:W-:Y:S08]  /*5220*/  HMMA.16816.F32 R16, R24.reuse, R148, R16 ;  /* 0x000000941810723c */ /* 0x040ff00000001810 */
[----:B------:R-:W-:Y:S01]  /*5230*/  HMMA.16816.F32 R12, R24, R150, R12 ;  /* 0x00000096180c723c */ /* 0x000fe2000000180c */
[----:B------:R-:W-:Y:S07]  /*5240*/  LDSM.16.M88.4 R148, [R155] ;  /* 0x000000009b94783b */ /* 0x000fee0000000200 */
[C---:B------:R-:W-:Y:S08]  /*5250*/  HMMA.16816.F32 R132, R128.reuse, R32, RZ ;  /* 0x000000208084723c */ /* 0x040ff000000018ff */
[----:B------:R-:W-:Y:S01]  /*5260*/  HMMA.16816.F32 R128, R128, R34, RZ ;  /* 0x000000228080723c */ /* 0x000fe200000018ff */
[----:B------:R-:W-:Y:S07]  /*5270*/  LDSM.16.M88.4 R32, [R163+0x5800] ;  /* 0x00580000a320783b */ /* 0x000fee0000000200 */
[C---:B------:R-:W-:Y:S08]  /*5280*/  HMMA.16816.F32 R28, R136.reuse, R20, R28 ;  /* 0x00000014881c723c */ /* 0x040ff0000000181c */
[C---:B------:R-:W-:Y:S01]  /*5290*/  HMMA.16816.F32 R116, R136.reuse, R22, R116 ;  /* 0x000000168874723c */ /* 0x040fe20000001874 */
[----:B------:R-:W-:Y:S07]  /*52a0*/  LDSM.16.M88.4 R20, [R156+0x800] ;  /* 0x000800009c14783b */ /* 0x000fee0000000200 */
[C---:B--2---:R-:W-:Y:S08]  /*52b0*/  HMMA.16816.F32 R112, R136.reuse, R8, R112 ;  /* 0x000000088870723c */ /* 0x044ff00000001870 */
[----:B------:R-:W-:Y:S01]  /*52c0*/  HMMA.16816.F32 R108, R136, R10, R108 ;  /* 0x0000000a886c723c */ /* 0x000fe2000000186c */
[----:B------:R-:W1:Y:S07]  /*52d0*/  LDSM.16.M88.4 R8, [R169+0x6000] ;  /* 0x00600000a908783b */ /* 0x000e6e0000000200 */
[C---:B----4-:R-:W-:Y:S08]  /*52e0*/  HMMA.16816.F32 R16, R140.reuse, R120, R16 ;  /* 0x000000788c10723c */ /* 0x050ff00000001810 */
[----:B------:R-:W-:Y:S01]  /*52f0*/  HMMA.16816.F32 R12, R140, R122, R12 ;  /* 0x0000007a8c0c723c */ /* 0x000fe2000000180c */
[----:B------:R-:W-:Y:S07]  /*5300*/  LDSM.16.M88.4 R120, [R169+0x7000] ;  /* 0x00700000a978783b */ /* 0x000fee0000000200 */
[C---:B------:R-:W-:Y:S08]  /*5310*/  HMMA.16816.F32 R132, R136.reuse, R144, R132 ;  /* 0x000000908884723c */ /* 0x040ff00000001884 */
[----:B------:R-:W-:Y:S01]  /*5320*/  HMMA.16816.F32 R128, R136, R146, R128 ;  /* 0x000000928880723c */ /* 0x000fe20000001880 */
[----:B------:R-:W-:Y:S04]  /*5330*/  LDSM.16.M88.4 R144, [R169+0x6800] ;  /* 0x00680000a990783b */ /* 0x000fe80000000200 */
[----:B------:R-:W-:Y:S03]  /*5340*/  LDSM.16.M88.4 R136, [R156+0x1800] ;  /* 0x001800009c88783b */ /* 0x000fe60000000200 */
[C---:B---3--:R-:W-:Y:S08]  /*5350*/  HMMA.16816.F32 R28, R24.reuse, R4, R28 ;  /* 0x00000004181c723c */ /* 0x048ff0000000181c */
[C---:B------:R-:W-:Y:S01]  /*5360*/  HMMA.16816.F32 R116, R24.reuse, R6, R116 ;  /* 0x000000061874723c */ /* 0x040fe20000001874 */
[----:B------:R-:W-:Y:S07]  /*5370*/  LDSM.16.M88.4 R4, [R156+0x1000] ;  /* 0x001000009c04783b */ /* 0x000fee0000000200 */
[C---:B-----5:R-:W-:Y:S08]  /*5380*/  HMMA.16816.F32 R112, R24.reuse, R104, R112 ;  /* 0x000000681870723c */ /* 0x060ff00000001870 */
[----:B------:R-:W-:Y:S01]  /*5390*/  HMMA.16816.F32 R108, R24, R106, R108 ;  /* 0x0000006a186c723c */ /* 0x000fe2000000186c */
[----:B------:R-:W2:Y:S07]  /*53a0*/  LDSM.16.M88.4 R104, [R168+0x2000] ;  /* 0x00200000a868783b */ /* 0x000eae0000000200 */
[C---:B-1----:R-:W-:Y:S08]  /*53b0*/  HMMA.16816.F32 R16, R124.reuse, R8, R16 ;  /* 0x000000087c10723c */ /* 0x042ff00000001810 */
[----:B------:R-:W-:Y:S01]  /*53c0*/  HMMA.16816.F32 R12, R124, R10, R12 ;  /* 0x0000000a7c0c723c */ /* 0x000fe2000000180c */
[----:B------:R-:W-:Y:S07]  /*53d0*/  LDSM.16.M88.4 R8, [R165+0x2000] ;  /* 0x00200000a508783b */ /* 0x000fee0000000200 */
[C---:B------:R-:W-:Y:S08]  /*53e0*/  HMMA.16816.F32 R132, R24.reuse, R32, R132 ;  /* 0x000000201884723c */ /* 0x040ff00000001884 */
[----:B------:R-:W-:Y:S01]  /*53f0*/  HMMA.16816.F32 R128, R24, R34, R128 ;  /* 0x000000221880723c */ /* 0x000fe20000001880 */
[----:B------:R-:W-:Y:S04]  /*5400*/  LDSM.16.M88.4 R24, [R166+0x2000] ;  /* 0x00200000a618783b */ /* 0x000fe80000000200 */
[----:B------:R-:W-:Y:S03]  /*5410*/  LDSM.16.M88.4 R32, [R154] ;  /* 0x000000009a20783b */ /* 0x000fe60000000200 */
[C---:B------:R-:W-:Y:S08]  /*5420*/  HMMA.16816.F32 R28, R140.reuse, R20, R28 ;  /* 0x000000148c1c723c */ /* 0x040ff0000000181c */
[----:B------:R-:W-:Y:S01]  /*5430*/  HMMA.16816.F32 R116, R140, R22, R116 ;  /* 0x000000168c74723c */ /* 0x000fe20000001874 */
[----:B------:R-:W1:Y:S07]  /*5440*/  LDSM.16.M88.4 R20, [R163+0x6000] ;  /* 0x00600000a314783b */ /* 0x000e6e0000000200 */
[C---:B--2---:R-:W-:Y:S08]  /*5450*/  HMMA.16816.F32 R16, R104.reuse, R148, R16 ;  /* 0x000000946810723c */ /* 0x044ff00000001810 */
[----:B------:R-:W-:Y:S08]  /*5460*/  HMMA.16816.F32 R12, R104, R150, R12 ;  /* 0x00000096680c723c */ /* 0x000ff0000000180c */
[C---:B------:R-:W-:Y:S08]  /*5470*/  HMMA.16816.F32 R112, R140.reuse, R4, R112 ;  /* 0x000000048c70723c */ /* 0x040ff00000001870 */
[----:B------:R-:W-:Y:S01]  /*5480*/  HMMA.16816.F32 R108, R140, R6, R108 ;  /* 0x000000068c6c723c */ /* 0x000fe2000000186c */
[----:B------:R-:W2:Y:S07]  /*5490*/  LDSM.16.M88.4 R4, [R156+0x2000] ;  /* 0x002000009c04783b */ /* 0x000eae0000000200 */
[C---:B------:R-:W-:Y:S08]  /*54a0*/  HMMA.16816.F32 R28, R124.reuse, R144, R28 ;  /* 0x000000907c1c723c */ /* 0x040ff0000000181c */
[----:B------:R-:W-:Y:S08]  /*54b0*/  HMMA.16816.F32 R116, R124, R146, R116 ;  /* 0x000000927c74723c */ /* 0x000ff00000001874 */
[C---:B-1----:R-:W-:Y:S08]  /*54c0*/  HMMA.16816.F32 R16, R24.reuse, R20, R16 ;  /* 0x000000141810723c */ /* 0x042ff00000001810 */
[----:B------:R-:W-:Y:S01]  /*54d0*/  HMMA.16816.F32 R12, R24, R22, R12 ;  /* 0x00000016180c723c */ /* 0x000fe2000000180c */
[----:B------:R-:W1:Y:S07]  /*54e0*/  LDSM.16.M88.4 R20, [R153] ;  /* 0x000000009914783b */ /* 0x000e6e0000000200 */
[----:B------:R-:W-:Y:S01]  /*54f0*/  HMMA.16816.F32 R148, R140, R136, R132 ;  /* 0x000000888c94723c */ /* 0x000fe20000001884 */
[----:B------:R-:W3:Y:S07]  /*5500*/  LDSM.16.M88.4 R132, [R163+0x6800] ;  /* 0x00680000a384783b */ /* 0x000eee0000000200 */
[----:B------:R-:W-:Y:S08]  /*5510*/  HMMA.16816.F32 R28, R104, R32, R28 ;  /* 0x00000020681c723c */ /* 0x000ff0000000181c */
[----:B------:R-:W-:Y:S01]  /*5520*/  HMMA.16816.F32 R144, R124, R120, R112 ;  /* 0x000000787c90723c */ /* 0x000fe20000001870 */
[----:B------:R-:W-:Y:S07]  /*5530*/  LDSM.16.M88.4 R112, [R156+0x2800] ;  /* 0x002800009c70783b */ /* 0x000fee0000000200 */
[----:B------:R-:W-:Y:S01]  /*5540*/  HMMA.16816.F32 R116, R104, R34, R116 ;  /* 0x000000226874723c */ /* 0x000fe20000001874 */
[----:B------:R-:W4:Y:S07]  /*5550*/  LDSM.16.M88.4 R32, [R169+0x7800] ;  /* 0x00780000a920783b */ /* 0x000f2e0000000200 */
[----:B------:R-:W-:Y:S08]  /*5560*/  HMMA.16816.F32 R108, R124, R122, R108 ;  /* 0x0000007a7c6c723c */ /* 0x000ff0000000186c */
[C---:B--2---:R-:W-:Y:S08]  /*5570*/  HMMA.16816.F32 R16, R8.reuse, R4, R16 ;  /* 0x000000040810723c */ /* 0x044ff00000001810 */
[----:B------:R-:W-:Y:S01]  /*5580*/  HMMA.16816.F32 R12, R8, R6, R12 ;  /* 0x00000006080c723c */ /* 0x000fe2000000180c */
[----:B------:R-:W2:Y:S07]  /*5590*/  LDSM.16.M88.4 R4, [R163+0x7000] ;  /* 0x00700000a304783b */ /* 0x000eae0000000200 */
[----:B------:R-:W-:Y:S08]  /*55a0*/  HMMA.16816.F32 R128, R140, R138, R128 ;  /* 0x0000008a8c80723c */ /* 0x000ff00000001880 */
[----:B-1----:R-:W-:Y:S01]  /*55b0*/  HMMA.16816.F32 R144, R104, R20, R144 ;  /* 0x000000146890723c */ /* 0x002fe20000001890 */
[----:B------:R-:W-:-:S02]  /*55c0*/  FMUL.FTZ R17, R17, c[0x0][0x2ec] ;  /* 0x0000bb0011117a20 */ /* 0x000fc40000410000 */
[----:B------:R-:W-:Y:S02]  /*55d0*/  FMUL.FTZ R0, R16, c[0x0][0x2ec] ;  /* 0x0000bb0010007a20 */ /* 0x000fe40000410000 */
[----:B------:R1:W-:Y:S01]  /*55e0*/  MUFU.TANH R120, R17 ;  /* 0x0000001100787308 */ /* 0x0003e20000002400 */
[----:B------:R-:W-:Y:S02]  /*55f0*/  FMUL.FTZ R121, R18, c[0x0][0x2ec] ;  /* 0x0000bb0012797a20 */ /* 0x000fe40000410000 */
[----:B------:R-:W-:Y:S01]  /*5600*/  HMMA.16816.F32 R108, R104, R22, R108 ;  /* 0x00000016686c723c */ /* 0x000fe2000000186c */
[----:B------:R-:W5:Y:S01]  /*5610*/  LDSM.16.M88.4 R20, [R152] ;  /* 0x000000009814783b */ /* 0x000f620000000200 */
[----:B------:R-:W-:Y:S02]  /*5620*/  FMUL.FTZ R12, R12, c[0x0][0x2ec] ;  /* 0x0000bb000c0c7a20 */ /* 0x000fe40000410000 */
[----:B------:R-:W-:Y:S01]  /*5630*/  FMUL.FTZ R13, R13, c[0x0][0x2ec] ;  /* 0x0000bb000d0d7a20 */ /* 0x000fe20000410000 */
[----:B------:R-:W1:Y:S01]  /*5640*/  MUFU.TANH R0, R0 ;  /* 0x0000000000007308 */ /* 0x000e620000002400 */
[----:B------:R-:W-:-:S02]  /*5650*/  FMUL.FTZ R14, R14, c[0x0][0x2ec] ;  /* 0x0000bb000e0e7a20 */ /* 0x000fc40000410000 */
[----:B---3--:R-:W-:Y:S01]  /*5660*/  HMMA.16816.F32 R28, R24, R132, R28 ;  /* 0x00000084181c723c */ /* 0x008fe2000000181c */
[----:B------:R-:W-:-:S04]  /*5670*/  FMUL.FTZ R15, R15, c[0x0][0x2ec] ;  /* 0x0000bb000f0f7a20 */ /* 0x000fc80000410000 */
[----:B------:R-:W-:Y:S03]  /*5680*/  MUFU.TANH R122, R12 ;  /* 0x0000000c007a7308 */ /* 0x000fe60000002400 */
[C---:B----4-:R-:W-:Y:S05]  /*5690*/  HMMA.16816.F32 R148, R124.reuse, R32, R148 ;  /* 0x000000207c94723c */ /* 0x050fea0000001894 */
[----:B------:R-:W-:Y:S03]  /*56a0*/  MUFU.TANH R121, R121 ;  /* 0x0000007900797308 */ /* 0x000fe60000002400 */
[----:B------:R-:W-:Y:S08]  /*56b0*/  HMMA.16816.F32 R128, R124, R34, R128 ;  /* 0x000000227c80723c */ /* 0x000ff00000001880 */
[C---:B------:R-:W-:Y:S08]  /*56c0*/  HMMA.16816.F32 R116, R24.reuse, R134, R116 ;  /* 0x000000861874723c */ /* 0x040ff00000001874 */
[C---:B--2---:R-:W-:Y:S08]  /*56d0*/  HMMA.16816.F32 R144, R24.reuse, R4, R144 ;  /* 0x000000041890723c */ /* 0x044ff00000001890 */
[----:B------:R-:W-:Y:S01]  /*56e0*/  HMMA.16816.F32 R108, R24, R6, R108 ;  /* 0x00000006186c723c */ /* 0x000fe2000000186c */
[----:B------:R-:W2:Y:S07]  /*56f0*/  LDSM.16.M88.4 R4, [R163+0x7800] ;  /* 0x00780000a304783b */ /* 0x000eae0000000200 */
[----:B------:R-:W-:Y:S01]  /*5700*/  HMMA.16816.F32 R28, R8, R112, R28 ;  /* 0x00000070081c723c */ /* 0x000fe2000000181c */
[----:B------:R-:W-:Y:S06]  /*5710*/  MUFU.TANH R112, R13 ;  /* 0x0000000d00707308 */ /* 0x000fec0000002400 */
[----:B------:R-:W-:Y:S01]  /*5720*/  FMUL.FTZ R113, R19, c[0x0][0x2ec] ;  /* 0x0000bb0013717a20 */ /* 0x000fe20000410000 */
[C---:B-----5:R-:W-:Y:S01]  /*5730*/  HMMA.16816.F32 R148, R104.reuse, R20, R148 ;  /* 0x000000146894723c */ /* 0x060fe20000001894 */
[----:B-1----:R-:W1:Y:S04]  /*5740*/  LDSM.16.M88.4 R16, [R156+0x3000] ;  /* 0x003000009c10783b */ /* 0x002e680000000200 */
[----:B------:R-:W3:Y:S03]  /*5750*/  MUFU.TANH R113, R113 ;  /* 0x0000007100717308 */ /* 0x000ee60000002400 */
[----:B------:R-:W-:Y:S08]  /*5760*/  HMMA.16816.F32 R128, R104, R22, R128 ;  /* 0x000000166880723c */ /* 0x000ff00000001880 */
[----:B------:R-:W-:Y:S01]  /*5770*/  HMMA.16816.F32 R116, R8, R114, R116 ;  /* 0x000000720874723c */ /* 0x000fe20000001874 */
[----:B------:R-:W4:Y:S01]  /*5780*/  MUFU.TANH R114, R14 ;  /* 0x0000000e00727308 */ /* 0x000f220000002400 */
[----:B------:R-:W-:-:S02]  /*5790*/  FMUL.FTZ R28, R28, c[0x0][0x2ec] ;  /* 0x0000bb001c1c7a20 */ /* 0x000fc40000410000 */
[----:B------:R-:W-:-:S05]  /*57a0*/  FMUL.FTZ R29, R29, c[0x0][0x2ec] ;  /* 0x0000bb001d1d7a20 */ /* 0x000fca0000410000 */
[----:B------:R5:W1:Y:S01]  /*57b0*/  MUFU.TANH R115, R15 ;  /* 0x0000000f00737308 */ /* 0x000a620000002400 */
[C---:B--2---:R-:W-:Y:S07]  /*57c0*/  HMMA.16816.F32 R148, R24.reuse, R4, R148 ;  /* 0x000000041894723c */ /* 0x044fee0000001894 */
[----:B------:R-:W-:Y:S01]  /*57d0*/  IADD3 R5, R188, 0x1, RZ ;  /* 0x00000001bc057810 */ /* 0x000fe20007ffe0ff */
[----:B------:R-:W-:Y:S01]  /*57e0*/  HMMA.16816.F32 R128, R24, R6, R128 ;  /* 0x000000061880723c */ /* 0x000fe20000001880 */
[----:B------:R-:W2:Y:S02]  /*57f0*/  MUFU.TANH R28, R28 ;  /* 0x0000001c001c7308 */ /* 0x000ea40000002400 */
[----:B------:R-:W-:-:S02]  /*5800*/  ISETP.GE.AND P1, PT, R5, R186, PT ;  /* 0x000000ba0500720c */ /* 0x000fc40003f26270 */
[----:B------:R-:W-:Y:S01]  /*5810*/  ISETP.GE.AND P3, PT, R5, R185, PT ;  /* 0x000000b90500720c */ /* 0x000fe20003f66270 */
[----:B------:R-:W-:Y:S01]  /*5820*/  FMUL.FTZ R32, R116, c[0x0][0x2ec] ;  /* 0x0000bb0074207a20 */ /* 0x000fe20000410000 */
[----:B-----5:R-:W5:Y:S01]  /*5830*/  LDSM.16.M88.4 R12, [R156+0x3800] ;  /* 0x003800009c0c783b */ /* 0x020f620000000200 */
[----:B-1----:R-:W-:Y:S01]  /*5840*/  HMMA.16816.F32 R144, R8, R16, R144 ;  /* 0x000000100890723c */ /* 0x002fe20000001890 */
[----:B------:R-:W-:Y:S01]  /*5850*/  IADD3 R5, R188, 0x8, RZ ;  /* 0x00000008bc057810 */ /* 0x000fe20007ffe0ff */
[----:B------:R-:W-:Y:S01]  /*5860*/  FMUL.FTZ R33, R117, c[0x0][0x2ec] ;  /* 0x0000bb0075217a20 */ /* 0x000fe20000410000 */
[----:B------:R-:W1:Y:S01]  /*5870*/  MUFU.TANH R29, R29 ;  /* 0x0000001d001d7308 */ /* 0x000e620000002400 */
[----:B------:R-:W-:Y:S01]  /*5880*/  FMUL.FTZ R21, R118, c[0x0][0x2ec] ;  /* 0x0000bb0076157a20 */ /* 0x000fe20000410000 */
[----:B------:R-:W-:Y:S01]  /*5890*/  ISETP.GE.AND P4, PT, R5, R186, PT ;  /* 0x000000ba0500720c */ /* 0x000fe20003f86270 */
[----:B------:R-:W-:-:S04]  /*58a0*/  DEPBAR.LE SB0, 0x0 ;  /* 0x000080000000791a */ /* 0x000fc80000000000 */
[----:B------:R-:W-:Y:S01]  /*58b0*/  HMMA.16816.F32 R108, R8, R18, R108 ;  /* 0x00000012086c723c */ /* 0x000fe2000000186c */
[----:B------:R-:W-:Y:S01]  /*58c0*/  FMUL.FTZ R16, R30, c[0x0][0x2ec] ;  /* 0x0000bb001e107a20 */ /* 0x000fe20000410000 */
[----:B------:R-:W1:Y:S01]  /*58d0*/  MUFU.TANH R32, R32 ;  /* 0x0000002000207308 */ /* 0x000e620000002400 */
[----:B------:R-:W-:Y:S01]  /*58e0*/  FMUL.FTZ R17, R31, c[0x0][0x2ec] ;  /* 0x0000bb001f117a20 */ /* 0x000fe20000410000 */
[----:B------:R-:W-:Y:S01]  /*58f0*/  ISETP.GE.AND P5, PT, R5, R185, PT ;  /* 0x000000b90500720c */ /* 0x000fe20003fa6270 */
[----:B------:R-:W-:Y:S01]  /*5900*/  FMUL.FTZ R31, R119, c[0x0][0x2ec] ;  /* 0x0000bb00771f7a20 */ /* 0x000fe20000410000 */
[----:B------:R-:W-:Y:S02]  /*5910*/  FSEL R5, R0, -INF , !P2 ;  /* 0xff80000000057808 */ /* 0x000fe40005000000 */
[----:B------:R-:W-:Y:S02]  /*5920*/  FSEL R0, R120, -INF , !P1 ;  /* 0xff80000078007808 */ /* 0x000fe40004800000 */
[----:B------:R-:W1:Y:S01]  /*5930*/  MUFU.TANH R33, R33 ;  /* 0x0000002100217308 */ /* 0x000e620000002400 */
[----:B---3--:R-:W-:-:S03]  /*5940*/  FSEL R113, R113, -INF , !P3 ;  /* 0xff80000071717808 */ /* 0x008fc60005800000 */
[----:B------:R-:W-:Y:S02]  /*5950*/  FMUL.FTZ R4, R145, c[0x0][0x2ec] ;  /* 0x0000bb0091047a20 */ /* 0x000fe40000410000 */
[----:B------:R-:W-:Y:S02]  /*5960*/  FMUL.FTZ R34, R144, c[0x0][0x2ec] ;  /* 0x0000bb0090227a20 */ /* 0x000fe40000410000 */
[----:B------:R-:W3:Y:S01]  /*5970*/  MUFU.TANH R16, R16 ;  /* 0x0000001000107308 */ /* 0x000ee20000002400 */
[----:B------:R-:W-:Y:S02]  /*5980*/  FMUL.FTZ R133, R147, c[0x0][0x2ec] ;  /* 0x0000bb0093857a20 */ /* 0x000fe40000410000 */
[----:B------:R-:W-:-:S03]  /*5990*/  FMUL.FTZ R7, R146, c[0x0][0x2ec] ;  /* 0x0000bb0092077a20 */ /* 0x000fc60000410000 */
[----:B------:R-:W-:Y:S02]  /*59a0*/  FMUL.FTZ R30, R108, c[0x0][0x2ec] ;  /* 0x0000bb006c1e7a20 */ /* 0x000fe40000410000 */
[----:B------:R-:W1:Y:S01]  /*59b0*/  MUFU.TANH R17, R17 ;  /* 0x0000001100117308 */ /* 0x000e620000002400 */
[----:B------:R-:W-:Y:S01]  /*59c0*/  FMUL.FTZ R6, R109, c[0x0][0x2ec] ;  /* 0x0000bb006d067a20 */ /* 0x000fe20000410000 */
[----:B-----5:R-:W-:Y:S01]  /*59d0*/  HMMA.16816.F32 R148, R8, R12, R148 ;  /* 0x0000000c0894723c */ /* 0x020fe20000001894 */
[----:B------:R-:W-:Y:S02]  /*59e0*/  FMUL.FTZ R101, R111, c[0x0][0x2ec] ;  /* 0x0000bb006f657a20 */ /* 0x000fe40000410000 */
[----:B------:R-:W-:-:S03]  /*59f0*/  FMUL.FTZ R110, R110, c[0x0][0x2ec] ;  /* 0x0000bb006e6e7a20 */ /* 0x000fc60000410000 */
[----:B------:R-:W5:Y:S01]  /*5a00*/  MUFU.TANH R21, R21 ;  /* 0x0000001500157308 */ /* 0x000f620000002400 */
[C---:B------:R-:W-:Y:S01]  /*5a10*/  IADD3 R12, R188.reuse, 0x9, RZ ;  /* 0x00000009bc0c7810 */ /* 0x040fe20007ffe0ff */
[----:B------:R-:W-:Y:S01]  /*5a20*/  HMMA.16816.F32 R128, R8, R14, R128 ;  /* 0x0000000e0880723c */ /* 0x000fe20000001880 */
[----:B------:R-:W-:Y:S02]  /*5a30*/  IADD3 R13, R188, 0x11, RZ ;  /* 0x00000011bc0d7810 */ /* 0x000fe40007ffe0ff */
[C---:B------:R-:W-:Y:S02]  /*5a40*/  ISETP.GE.AND P2, PT, R12.reuse, R186, PT ;  /* 0x000000ba0c00720c */ /* 0x040fe40003f46270 */
[-C--:B------:R-:W-:Y:S01]  /*5a50*/  ISETP.GE.AND P1, PT, R12, R185.reuse, PT ;  /* 0x000000b90c00720c */ /* 0x080fe20003f26270 */
[----:B------:R-:W1:Y:S01]  /*5a60*/  MUFU.TANH R31, R31 ;  /* 0x0000001f001f7308 */ /* 0x000e620000002400 */
[----:B------:R-:W-:Y:S02]  /*5a70*/  FSEL R10, R122, -INF , !P4 ;  /* 0xff8000007a0a7808 */ /* 0x000fe40006000000 */
[----:B------:R-:W-:-:S02]  /*5a80*/  ISETP.GE.AND P4, PT, R188, R185, PT ;  /* 0x000000b9bc00720c */ /* 0x000fc40003f86270 */
[----:B------:R-:W-:Y:S02]  /*5a90*/  IADD3 R9, R188, 0x10, RZ ;  /* 0x00000010bc097810 */ /* 0x000fe40007ffe0ff */
[----:B------:R-:W-:Y:S01]  /*5aa0*/  FSEL R112, R112, -INF , !P2 ;  /* 0xff80000070707808 */ /* 0x000fe20005000000 */
[----:B------:R-:W1:Y:S01]  /*5ab0*/  MUFU.TANH R4, R4 ;  /* 0x0000000400047308 */ /* 0x000e620000002400 */
[----:B------:R-:W-:Y:S01]  /*5ac0*/  FSEL R8, R121, -INF , !P4 ;  /* 0xff80000079087808 */ /* 0x000fe20006000000 */
[----:B------:R-:W-:Y:S01]  /*5ad0*/  FMUL.FTZ R124, R148, c[0x0][0x2ec] ;  /* 0x0000bb00947c7a20 */ /* 0x000fe20000410000 */
[-C--:B------:R-:W-:Y:S01]  /*5ae0*/  ISETP.GE.AND P2, PT, R9, R186.reuse, PT ;  /* 0x000000ba0900720c */ /* 0x080fe20003f46270 */
[----:B------:R-:W-:Y:S01]  /*5af0*/  FMUL.FTZ R122, R149, c[0x0][0x2ec] ;  /* 0x0000bb00957a7a20 */ /* 0x000fe20000410000 */
[-C--:B------:R-:W-:Y:S01]  /*5b00*/  ISETP.GE.AND P4, PT, R9, R185.reuse, PT ;  /* 0x000000b90900720c */ /* 0x080fe20003f86270 */
[----:B------:R-:W-:Y:S01]  /*5b10*/  FMUL.FTZ R121, R150, c[0x0][0x2ec] ;  /* 0x0000bb0096797a20 */ /* 0x000fe20000410000 */
[----:B------:R-:W-:Y:S01]  /*5b20*/  IADD3 R12, R188, 0x18, RZ ;  /* 0x00000018bc0c7810 */ /* 0x000fe20007ffe0ff */
[----:B------:R-:W3:Y:S01]  /*5b30*/  MUFU.TANH R34, R34 ;  /* 0x0000002200227308 */ /* 0x000ee20000002400 */
[----:B----4-:R-:W-:Y:S01]  /*5b40*/  FSEL R9, R114, -INF , !P5 ;  /* 0xff80000072097808 */ /* 0x010fe20006800000 */
[----:B------:R-:W-:Y:S01]  /*5b50*/  FMUL.FTZ R120, R128, c[0x0][0x2ec] ;  /* 0x0000bb0080787a20 */ /* 0x000fe20000410000 */
[-C--:B------:R-:W-:Y:S01]  /*5b60*/  ISETP.GE.AND P3, PT, R13, R186.reuse, PT ;  /* 0x000000ba0d00720c */ /* 0x080fe20003f66270 */
[----:B------:R-:W-:Y:S01]  /*5b70*/  FMUL.FTZ R118, R129, c[0x0][0x2ec] ;  /* 0x0000bb0081767a20 */ /* 0x000fe20000410000 */
[----:B------:R-:W-:Y:S01]  /*5b80*/  ISETP.GE.AND P5, PT, R13, R185, PT ;  /* 0x000000b90d00720c */ /* 0x000fe20003fa6270 */
[----:B------:R-:W-:Y:S01]  /*5b90*/  FMUL.FTZ R119, R151, c[0x0][0x2ec] ;  /* 0x0000bb0097777a20 */ /* 0x000fe20000410000 */
[----:B------:R-:W-:Y:S01]  /*5ba0*/  FSEL R13, R115, -INF , !P1 ;  /* 0xff800000730d7808 */ /* 0x000fe20004800000 */
[----:B------:R-:W4:Y:S01]  /*5bb0*/  MUFU.TANH R30, R30 ;  /* 0x0000001e001e7308 */ /* 0x000f220000002400 */
[----:B------:R-:W-:Y:S01]  /*5bc0*/  ISETP.GE.AND P1, PT, R12, R186, PT ;  /* 0x000000ba0c00720c */ /* 0x000fe20003f26270 */
[----:B------:R-:W-:Y:S01]  /*5bd0*/  FMUL.FTZ R117, R130, c[0x0][0x2ec] ;  /* 0x0000bb0082757a20 */ /* 0x000fe20000410000 */
[----:B------:R-:W-:Y:S01]  /*5be0*/  IADD3 R14, R188, 0x19, RZ ;  /* 0x00000019bc0e7810 */ /* 0x000fe20007ffe0ff */
[----:B------:R-:W-:Y:S01]  /*5bf0*/  FMUL.FTZ R115, R131, c[0x0][0x2ec] ;  /* 0x0000bb0083737a20 */ /* 0x000fe20000410000 */
[----:B--2---:R-:W-:-:S02]  /*5c00*/  FSEL R26, R28, -INF , !P2 ;  /* 0xff8000001c1a7808 */ /* 0x004fc40005000000 */
[----:B-1----:R-:W-:Y:S01]  /*5c10*/  FSEL R24, R29, -INF , !P3 ;  /* 0xff8000001d187808 */ /* 0x002fe20005800000 */
[----:B------:R-:W1:Y:S01]  /*5c20*/  MUFU.TANH R6, R6 ;  /* 0x0000000600067308 */ /* 0x000e620000002400 */
[-C--:B------:R-:W-:Y:S02]  /*5c30*/  ISETP.GE.AND P2, PT, R12, R185.reuse, PT ;  /* 0x000000b90c00720c */ /* 0x080fe40003f46270 */
[----:B------:R-:W-:Y:S02]  /*5c40*/  ISETP.GE.AND P3, PT, R14, R186, PT ;  /* 0x000000ba0e00720c */ /* 0x000fe40003f66270 */
[----:B------:R-:W-:Y:S02]  /*5c50*/  FSEL R22, R32, -INF , !P1 ;  /* 0xff80000020167808 */ /* 0x000fe40004800000 */
[----:B------:R-:W-:Y:S01]  /*5c60*/  IADD3 R12, R188, 0x20, RZ ;  /* 0x00000020bc0c7810 */ /* 0x000fe20007ffe0ff */
[----:B------:R-:W2:Y:S01]  /*5c70*/  MUFU.TANH R133, R133 ;  /* 0x0000008500857308 */ /* 0x000ea20000002400 */
[----:B------:R-:W-:-:S02]  /*5c80*/  ISETP.GE.AND P1, PT, R14, R185, PT ;  /* 0x000000b90e00720c */ /* 0x000fc40003f26270 */
[----:B------:R-:W-:Y:S02]  /*5c90*/  IADD3 R14, R188, 0x21, RZ ;  /* 0x00000021bc0e7810 */ /* 0x000fe40007ffe0ff */
[----:B------:R-:W-:Y:S02]  /*5ca0*/  FSEL R20, R33, -INF , !P3 ;  /* 0xff80000021147808 */ /* 0x000fe40005800000 */
[----:B---3--:R-:W-:Y:S01]  /*5cb0*/  FSEL R25, R16, -INF , !P4 ;  /* 0xff80000010197808 */ /* 0x008fe20006000000 */
[----:B------:R-:W3:Y:S01]  /*5cc0*/  MUFU.TANH R101, R101 ;  /* 0x0000006500657308 */ /* 0x000ee20000002400 */
[C---:B------:R-:W-:Y:S02]  /*5cd0*/  ISETP.GE.AND P3, PT, R12.reuse, R186, PT ;  /* 0x000000ba0c00720c */ /* 0x040fe40003f66270 */
[----:B------:R-:W-:Y:S02]  /*5ce0*/  ISETP.GE.AND P4, PT, R12, R185, PT ;  /* 0x000000b90c00720c */ /* 0x000fe40003f86270 */
[----:B------:R-:W-:-:S02]  /*5cf0*/  FSEL R23, R17, -INF , !P5 ;  /* 0xff80000011177808 */ /* 0x000fc40006800000 */
[----:B-----5:R-:W-:Y:S01]  /*5d00*/  FSEL R21, R21, -INF , !P2 ;  /* 0xff80000015157808 */ /* 0x020fe20005000000 */
[----:B------:R-:W5:Y:S01]  /*5d10*/  MUFU.TANH R7, R7 ;  /* 0x0000000700077308 */ /* 0x000f620000002400 */
[----:B------:R-:W-:Y:S02]  /*5d20*/  IADD3 R12, R188, 0x28, RZ ;  /* 0x00000028bc0c7810 */ /* 0x000fe40007ffe0ff */
[C---:B------:R-:W-:Y:S02]  /*5d30*/  ISETP.GE.AND P5, PT, R14.reuse, R186, PT ;  /* 0x000000ba0e00720c */ /* 0x040fe40003fa6270 */
[----:B------:R-:W-:Y:S02]  /*5d40*/  ISETP.GE.AND P2, PT, R14, R185, PT ;  /* 0x000000b90e00720c */ /* 0x000fe40003f46270 */
[----:B------:R-:W-:Y:S01]  /*5d50*/  IADD3 R14, R188, 0x29, RZ ;  /* 0x00000029bc0e7810 */ /* 0x000fe20007ffe0ff */
[----:B------:R-:W1:Y:S01]  /*5d60*/  MUFU.TANH R11, R110 ;  /* 0x0000006e000b7308 */ /* 0x000e620000002400 */
[----:B------:R-:W-:-:S02]  /*5d70*/  FSEL R31, R31, -INF , !P1 ;  /* 0xff8000001f1f7808 */ /* 0x000fc40004800000 */
[-C--:B------:R-:W-:Y:S02]  /*5d80*/  ISETP.GE.AND P1, PT, R12, R186.reuse, PT ;  /* 0x000000ba0c00720c */ /* 0x080fe40003f26270 */
[----:B------:R-:W-:Y:S02]  /*5d90*/  FSEL R32, R4, -INF , !P5 ;  /* 0xff80000004207808 */ /* 0x000fe40006800000 */
[----:B------:R-:W-:Y:S01]  /*5da0*/  ISETP.GE.AND P5, PT, R14, R186, PT ;  /* 0x000000ba0e00720c */ /* 0x000fe20003fa6270 */
[----:B------:R-:W2:Y:S01]  /*5db0*/  MUFU.TANH R124, R124 ;  /* 0x0000007c007c7308 */ /* 0x000ea20000002400 */
[----:B------:R-:W-:Y:S02]  /*5dc0*/  FSEL R34, R34, -INF , !P3 ;  /* 0xff80000022227808 */ /* 0x000fe40005800000 */
[----:B----4-:R-:W-:Y:S02]  /*5dd0*/  FSEL R30, R30, -INF , !P1 ;  /* 0xff8000001e1e7808 */ /* 0x010fe40004800000 */
[----:B------:R-:W-:-:S02]  /*5de0*/  ISETP.GE.AND P3, PT, R12, R185, PT ;  /* 0x000000b90c00720c */ /* 0x000fc40003f66270 */
[----:B------:R-:W-:Y:S01]  /*5df0*/  ISETP.GE.AND P1, PT, R14, R185, PT ;  /* 0x000000b90e00720c */ /* 0x000fe20003f26270 */
[----:B------:R-:W4:Y:S01]  /*5e00*/  MUFU.TANH R122, R122 ;  /* 0x0000007a007a7308 */ /* 0x000f220000002400 */
[----:B-1----:R-:W-:Y:S02]  /*5e10*/  FSEL R28, R6, -INF , !P5 ;  /* 0xff800000061c7808 */ /* 0x002fe40006800000 */
[C---:B------:R-:W-:Y:S02]  /*5e20*/  IADD3 R12, R188.reuse, 0x30, RZ ;  /* 0x00000030bc0c7810 */ /* 0x040fe40007ffe0ff */
[C---:B------:R-:W-:Y:S02]  /*5e30*/  IADD3 R6, R188.reuse, 0x31, RZ ;  /* 0x00000031bc067810 */ /* 0x040fe40007ffe0ff */
[----:B------:R-:W-:Y:S01]  /*5e40*/  IADD3 R4, R188, 0x38, RZ ;  /* 0x00000038bc047810 */ /* 0x000fe20007ffe0ff */
[----:B------:R-:W1:Y:S01]  /*5e50*/  MUFU.TANH R120, R120 ;  /* 0x0000007800787308 */ /* 0x000e620000002400 */
[----:B--2---:R-:W-:-:S02]  /*5e60*/  FSEL R133, R133, -INF , !P2 ;  /* 0xff80000085857808 */ /* 0x004fc40005000000 */
[----:B---3--:R-:W-:Y:S02]  /*5e70*/  FSEL R101, R101, -INF , !P1 ;  /* 0xff80000065657808 */ /* 0x008fe40004800000 */
[-C--:B------:R-:W-:Y:S02]  /*5e80*/  ISETP.GE.AND P5, PT, R12, R186.reuse, PT ;  /* 0x000000ba0c00720c */ /* 0x080fe40003fa6270 */
[-C--:B------:R-:W-:Y:S01]  /*5e90*/  ISETP.GE.AND P2, PT, R6, R186.reuse, PT ;  /* 0x000000ba0600720c */ /* 0x080fe20003f46270 */
[----:B------:R-:W2:Y:S01]  /*5ea0*/  MUFU.TANH R118, R118 ;  /* 0x0000007600767308 */ /* 0x000ea20000002400 */
[----:B------:R-:W-:Y:S02]  /*5eb0*/  ISETP.GE.AND P1, PT, R4, R186, PT ;  /* 0x000000ba0400720c */ /* 0x000fe40003f26270 */
[----:B------:R-:W-:Y:S02]  /*5ec0*/  IADD3 R188, R188, 0x39, RZ ;  /* 0x00000039bcbc7810 */ /* 0x000fe40007ffe0ff */
[----:B-----5:R-:W-:-:S02]  /*5ed0*/  FSEL R29, R7, -INF , !P4 ;  /* 0xff800000071d7808 */ /* 0x020fc40006000000 */
[----:B------:R-:W-:Y:S01]  /*5ee0*/  FSEL R131, R11, -INF , !P3 ;  /* 0xff8000000b837808 */ /* 0x000fe20005800000 */
[----:B------:R-:W3:Y:S01]  /*5ef0*/  MUFU.TANH R121, R121 ;  /* 0x0000007900797308 */ /* 0x000ee20000002400 */
[----:B------:R-:W-:Y:S02]  /*5f00*/  FSEL R124, R124, -INF , !P5 ;  /* 0xff8000007c7c7808 */ /* 0x000fe40006800000 */
[----:B----4-:R-:W-:Y:S02]  /*5f10*/  FSEL R122, R122, -INF , !P2 ;  /* 0xff8000007a7a7808 */ /* 0x010fe40005000000 */
[----:B-1----:R-:W-:Y:S02]  /*5f20*/  FSEL R120, R120, -INF , !P1 ;  /* 0xff80000078787808 */ /* 0x002fe40004800000 */
[-C--:B------:R-:W-:Y:S01]  /*5f30*/  ISETP.GE.AND P4, PT, R12, R185.reuse, PT ;  /* 0x000000b90c00720c */ /* 0x080fe20003f86270 */
[----:B------:R-:W1:Y:S01]  /*5f40*/  MUFU.TANH R119, R119 ;  /* 0x0000007700777308 */ /* 0x000e620000002400 */
[----:B------:R-:W-:Y:S01]  /*5f50*/  BAR.SYNC.DEFER_BLOCKING 0x0 ;  /* 0x0000000000007b1d */ /* 0x000fe20000010000 */
[----:B------:R-:W-:-:S02]  /*5f60*/  ISETP.GE.AND P3, PT, R6, R185, PT ;  /* 0x000000b90600720c */ /* 0x000fc40003f66270 */
[----:B------:R-:W-:Y:S02]  /*5f70*/  ISETP.GE.AND P5, PT, R188, R186, PT ;  /* 0x000000babc00720c */ /* 0x000fe40003fa6270 */
[-C--:B------:R-:W-:Y:S02]  /*5f80*/  ISETP.GE.AND P2, PT, R4, R185.reuse, PT ;  /* 0x000000b90400720c */ /* 0x080fe40003f46270 */
[----:B------:R-:W4:Y:S01]  /*5f90*/  MUFU.TANH R117, R117 ;  /* 0x0000007500757308 */ /* 0x000f220000002400 */
[----:B------:R-:W-:Y:S02]  /*5fa0*/  ISETP.GE.AND P1, PT, R188, R185, PT ;  /* 0x000000b9bc00720c */ /* 0x000fe40003f26270 */
[----:B--2---:R-:W-:Y:S02]  /*5fb0*/  FSEL R118, R118, -INF , !P5 ;  /* 0xff80000076767808 */ /* 0x004fe40006800000 */
[----:B---3--:R-:W-:-:S03]  /*5fc0*/  FSEL R121, R121, -INF , !P4 ;  /* 0xff80000079797808 */ /* 0x008fc60006000000 */
[----:B------:R-:W2:Y:S01]  /*5fd0*/  MUFU.TANH R115, R115 ;  /* 0x0000007300737308 */ /* 0x000ea20000002400 */
[----:B-1----:R-:W-:Y:S02]  /*5fe0*/  FSEL R119, R119, -INF , !P3 ;  /* 0xff80000077777808 */ /* 0x002fe40005800000 */
[----:B----4-:R-:W-:Y:S02]  /*5ff0*/  FSEL R117, R117, -INF , !P2 ;  /* 0xff80000075757808 */ /* 0x010fe40005000000 */
[----:B--2---:R-:W-:Y:S01]  /*6000*/  FSEL R115, R115, -INF , !P1 ;  /* 0xff80000073737808 */ /* 0x004fe20004800000 */
        /* <DEDUP_REMOVED lines=60> */
.L_x_6522:
[----:B------:R-:W-:-:S04]  /*63d0*/  LEA R183, -R2, RZ, 0x6 ;  /* 0x000000ff02b77211 */ /* 0x000fc800078e31ff */
[----:B------:R-:W-:Y:S02]  /*63e0*/  SHF.R.S32.HI R6, RZ, 0x1f, R183 ;  /* 0x0000001fff067819 */ /* 0x000fe400000114b7 */
.L_x_6523:
[----:B------:R-:W-:Y:S01]  /*63f0*/  IADD3 R183, P0, R184, R183, RZ ;  /* 0x000000b7b8b77210 */ /* 0x000fe20007f1e0ff */
[C---:B------:R-:W-:Y:S01]  /*6400*/  IMAD.SHL.U32 R7, R2.reuse, 0x20, RZ ;  /* 0x0000002002077824 */ /* 0x040fe200078e00ff */
[----:B------:R-:W-:Y:S02]  /*6410*/  SHF.L.U64.HI R4, R2, R187, c[0x0][0x19c] ;  /* 0x0000670002047619 */ /* 0x000fe400000102bb */
[----:B------:R-:W-:Y:S01]  /*6420*/  LEA R182, P1, R183, c[0x0][0x168], 0x1 ;  /* 0x00005a00b7b67a11 */ /* 0x000fe200078208ff */
[----:B------:R-:W-:-:S03]  /*6430*/  IMAD.X R6, R103, 0x1, R6, P0 ;  /* 0x0000000167067824 */ /* 0x000fc600000e0606 */
        /* <DEDUP_REMOVED lines=19> */
.L_x_6521:
[----:B------:R-:W-:Y:S01]  /*6570*/  FMNMX.FTZ R11, R100, R5, !PT ;  /* 0x00000005640b7209 */ /* 0x000fe20007810000 */
[----:B-1----:R-:W-:Y:S01]  /*6580*/  LDSM.16.MT88.4 R16, [R162+0x8000] ;  /* 0x00800000a210783b */ /* 0x002fe20000004200 */
        /* <DEDUP_REMOVED lines=46> */
[----:B------:R-:W-:-:S02]  /*6870*/  FFMA.FTZ R108, R0, c[0x0][0x23c], -R123 ;  /* 0x00008f00006c7a23 */ /* 0x000fc4000001087b */
[--C-:B------:R-:W-:Y:S02]  /*6880*/  FFMA.FTZ R107, R10, c[0x0][0x23c], -R123.reuse ;  /* 0x00008f000a6b7a23 */ /* 0x100fe4000001087b */
[--C-:B------:R-:W-:Y:S02]  /*6890*/  FFMA.FTZ R105, R8, c[0x0][0x23c], -R116.reuse ;  /* 0x00008f0008697a23 */ /* 0x100fe40000010874 */
[----:B------:R-:W-:Y:S01]  /*68a0*/  FFMA.FTZ R0, R9, c[0x0][0x23c], -R116 ;  /* 0x00008f0009007a23 */ /* 0x000fe20000010874 */
[----:B------:R-:W-:Y:S01]  /*68b0*/  MUFU.EX2 R108, R108 ;  /* 0x0000006c006c7308 */ /* 0x000fe20000000800 */
[----:B------:R-:W1:Y:S01]  /*68c0*/  LDSM.16.MT88.4 R8, [R164+0x8000] ;  /* 0x00800000a408783b */ /* 0x000e620000004200 */
[--C-:B------:R-:W-:Y:S01]  /*68d0*/  FFMA.FTZ R109, R5, c[0x0][0x23c], -R123.reuse ;  /* 0x00008f00056d7a23 */ /* 0x100fe2000001087b */
[----:B------:R-:W-:Y:S01]  /*68e0*/  FSEL R5, R111, RZ, P1 ;  /* 0x000000ff6f057208 */ /* 0x000fe20000800000 */
[----:B------:R-:W-:Y:S02]  /*68f0*/  FADD.FTZ R6, R3, -R6 ;  /* 0x8000000603067221 */ /* 0x000fe40000010000 */
[----:B------:R-:W-:-:S02]  /*6900*/  FFMA.FTZ R106, R112, c[0x0][0x23c], -R123 ;  /* 0x00008f00706a7a23 */ /* 0x000fc4000001087b */
[----:B------:R-:W-:Y:S01]  /*6910*/  FADD.FTZ R4, R100, -R5 ;  /* 0x8000000564047221 */ /* 0x000fe20000010000 */
[----:B------:R-:W2:Y:S01]  /*6920*/  MUFU.EX2 R109, R109 ;  /* 0x0000006d006d7308 */ /* 0x000ea20000000800 */
[--C-:B------:R-:W-:Y:S02]  /*6930*/  FFMA.FTZ R104, R113, c[0x0][0x23c], -R116.reuse ;  /* 0x00008f0071687a23 */ /* 0x100fe40000010874 */
[----:B------:R-:W-:Y:S02]  /*6940*/  FFMA.FTZ R113, R13, c[0x0][0x23c], -R116 ;  /* 0x00008f000d717a23 */ /* 0x000fe40000010874 */
[----:B------:R-:W-:Y:S01]  /*6950*/  FMUL.FTZ R114, R4, c[0x0][0x23c] ;  /* 0x00008f0004727a20 */ /* 0x000fe20000410000 */
[----:B------:R-:W3:Y:S01]  /*6960*/  LDSM.16.MT88.4 R12, [R161+0x8000] ;  /* 0x00800000a10c783b */ /* 0x000ee20000004200 */
[----:B------:R-:W-:Y:S01]  /*6970*/  FMUL.FTZ R112, R6, c[0x0][0x23c] ;  /* 0x00008f0006707a20 */ /* 0x000fe20000410000 */
        /* <DEDUP_REMOVED lines=8> */
[--C-:B------:R-:W-:Y:S01]  /*6a00*/  FFMA.FTZ R130, R23, c[0x0][0x23c], -R116.reuse ;  /* 0x00008f0017827a23 */ /* 0x100fe20000010874 */
[----:B------:R-:W-:Y:S01]  /*6a10*/  LDSM.16.MT88.4 R24, [R164+0x8800] ;  /* 0x00880000a418783b */ /* 0x000fe20000004200 */
[----:B------:R-:W-:-:S02]  /*6a20*/  FFMA.FTZ R129, R21, c[0x0][0x23c], -R116 ;  /* 0x00008f0015817a23 */ /* 0x000fc40000010874 */
[----:B------:R-:W-:Y:S01]  /*6a30*/  MUFU.EX2 R105, R105 ;  /* 0x0000006900697308 */ /* 0x000fe20000000800 */
[--C-:B------:R-:W-:Y:S01]  /*6a40*/  FFMA.FTZ R132, R31, c[0x0][0x23c], -R116.reuse ;  /* 0x00008f001f847a23 */ /* 0x100fe20000010874 */
[----:B------:R-:W-:Y:S01]  /*6a50*/  LDSM.16.MT88.4 R20, [R161+0x8800] ;  /* 0x00880000a114783b */ /* 0x000fe20000004200 */
[--C-:B------:R-:W-:Y:S02]  /*6a60*/  FFMA.FTZ R134, R34, c[0x0][0x23c], -R123.reuse ;  /* 0x00008f0022867a23 */ /* 0x100fe4000001087b */
[----:B------:R-:W-:Y:S02]  /*6a70*/  FFMA.FTZ R135, R32, c[0x0][0x23c], -R123 ;  /* 0x00008f0020877a23 */ /* 0x000fe4000001087b */
[----:B------:R-:W-:Y:S01]  /*6a80*/  LDSM.16.MT88.4 R32, [R161+0xa800] ;  /* 0x00a80000a120783b */ /* 0x000fe20000004200 */
[----:B------:R-:W2:Y:S01]  /*6a90*/  MUFU.EX2 R104, R104 ;  /* 0x0000006800687308 */ /* 0x000ea20000000800 */
[----:B----4-:R-:W-:Y:S01]  /*6aa0*/  F2FP.PACK_AB R6, R106, R107 ;  /* 0x0000006b6a06723e */ /* 0x010fe200000000ff */
[----:B------:R-:W-:-:S02]  /*6ab0*/  FFMA.FTZ R140, R101, c[0x0][0x23c], -R116 ;  /* 0x00008f00658c7a23 */ /* 0x000fc40000010874 */
[--C-:B------:R-:W-:Y:S01]  /*6ac0*/  FFMA.FTZ R136, R30, c[0x0][0x23c], -R123.reuse ;  /* 0x00008f001e887a23 */ /* 0x100fe2000001087b */
[----:B------:R-:W-:Y:S01]  /*6ad0*/  LDSM.16.MT88.4 R100, [R161+0xb000] ;  /* 0x00b00000a164783b */ /* 0x000fe20000004200 */
[--C-:B------:R-:W-:Y:S02]  /*6ae0*/  FFMA.FTZ R137, R28, c[0x0][0x23c], -R123.reuse ;  /* 0x00008f001c897a23 */ /* 0x100fe4000001087b */
[----:B------:R-:W-:Y:S01]  /*6af0*/  MUFU.EX2 R0, R0 ;  /* 0x0000000000007308 */ /* 0x000fe20000000800 */
[--C-:B------:R-:W-:Y:S02]  /*6b00*/  FFMA.FTZ R138, R29, c[0x0][0x23c], -R116.reuse ;  /* 0x00008f001d8a7a23 */ /* 0x100fe40000010874 */
[--C-:B------:R-:W-:Y:S01]  /*6b10*/  FFMA.FTZ R133, R133, c[0x0][0x23c], -R116.reuse ;  /* 0x00008f0085857a23 */ /* 0x100fe20000010874 */
[----:B------:R-:W-:Y:S01]  /*6b20*/  LDSM.16.MT88.4 R28, [R164+0x9000] ;  /* 0x00900000a41c783b */ /* 0x000fe20000004200 */
[----:B------:R-:W-:Y:S02]  /*6b30*/  FFMA.FTZ R131, R131, c[0x0][0x23c], -R116 ;  /* 0x00008f0083837a23 */ /* 0x000fe40000010874 */
[--C-:B------:R-:W-:Y:S01]  /*6b40*/  FFMA.FTZ R124, R124, c[0x0][0x23c], -R123.reuse ;  /* 0x00008f007c7c7a23 */ /* 0x100fe2000001087b */
[----:B------:R-:W4:Y:S01]  /*6b50*/  MUFU.EX2 R113, R113 ;  /* 0x0000007100717308 */ /* 0x000f220000000800 */
[----:B--2---:R-:W-:Y:S01]  /*6b60*/  F2FP.PACK_AB R5, R104, R105 ;  /* 0x000000696805723e */ /* 0x004fe200000000ff */
[----:B------:R-:W-:-:S02]  /*6b70*/  FFMA.FTZ R139, R122, c[0x0][0x23c], -R123 ;  /* 0x00008f007a8b7a23 */ /* 0x000fc4000001087b */
[--C-:B------:R-:W-:Y:S02]  /*6b80*/  FFMA.FTZ R120, R120, c[0x0][0x23c], -R123.reuse ;  /* 0x00008f0078787a23 */ /* 0x100fe4000001087b */
[----:B------:R-:W-:Y:S02]  /*6b90*/  FFMA.FTZ R123, R118, c[0x0][0x23c], -R123 ;  /* 0x00008f00767b7a23 */ /* 0x000fe4000001087b */
[----:B------:R-:W2:Y:S01]  /*6ba0*/  MUFU.EX2 R114, R114 ;  /* 0x0000007200727308 */ /* 0x000ea20000000800 */
[--C-:B------:R-:W-:Y:S02]  /*6bb0*/  FFMA.FTZ R118, R121, c[0x0][0x23c], -R116.reuse ;  /* 0x00008f0079767a23 */ /* 0x100fe40000010874 */
[--C-:B------:R-:W-:Y:S02]  /*6bc0*/  FFMA.FTZ R119, R119, c[0x0][0x23c], -R116.reuse ;  /* 0x00008f0077777a23 */ /* 0x100fe40000010874 */
[----:B------:R-:W-:-:S03]  /*6bd0*/  FFMA.FTZ R117, R117, c[0x0][0x23c], -R116 ;  /* 0x00008f0075757a23 */ /* 0x000fc60000010874 */
[----:B------:R-:W5:Y:S01]  /*6be0*/  MUFU.EX2 R112, R112 ;  /* 0x0000007000707308 */ /* 0x000f620000000800 */
[----:B----4-:R-:W-:Y:S01]  /*6bf0*/  F2FP.PACK_AB R7, R113, R0 ;  /* 0x000000007107723e */ /* 0x010fe200000000ff */
[----:B--2---:R-:W-:-:S06]  /*6c00*/  FMUL.FTZ R96, R96, R114 ;  /* 0x0000007260607220 */ /* 0x004fcc0000410000 */
[----:B------:R-:W-:Y:S01]  /*6c10*/  MUFU.EX2 R3, R3 ;  /* 0x0000000300037308 */ /* 0x000fe20000000800 */
[-C--:B------:R-:W-:Y:S02]  /*6c20*/  FMUL.FTZ R97, R97, R114.reuse ;  /* 0x0000007261617220 */ /* 0x080fe40000410000 */
[-C--:B------:R-:W-:Y:S02]  /*6c30*/  FMUL.FTZ R92, R92, R114.reuse ;  /* 0x000000725c5c7220 */ /* 0x080fe40000410000 */
[----:B------:R-:W-:Y:S02]  /*6c40*/  FMUL.FTZ R93, R93, R114 ;  /* 0x000000725d5d7220 */ /* 0x000fe40000410000 */
[-C--:B-----5:R-:W-:Y:S01]  /*6c50*/  FMUL.FTZ R98, R98, R112.reuse ;  /* 0x0000007062627220 */ /* 0x0a0fe20000410000 */
        /* <DEDUP_REMOVED lines=17> */
[C---:B---3--:R-:W-:Y:S01]  /*6d70*/  HMMA.16816.F32 R80, R4.reuse, R12, R80 ;  /* 0x0000000c0450723c */ /* 0x048fe20000001850 */
[-C--:B------:R-:W-:Y:S02]  /*6d80*/  FMUL.FTZ R88, R88, R114.reuse ;  /* 0x0000007258587220 */ /* 0x080fe40000410000 */
[----:B------:R-:W-:Y:S01]  /*6d90*/  FMUL.FTZ R89, R89, R114 ;  /* 0x0000007259597220 */ /* 0x000fe20000410000 */
[----:B------:R-:W-:Y:S01]  /*6da0*/  MUFU.EX2 R127, R127 ;  /* 0x0000007f007f7308 */ /* 0x000fe20000000800 */
[-C--:B------:R-:W-:Y:S02]  /*6db0*/  FMUL.FTZ R90, R90, R112.reuse ;  /* 0x000000705a5a7220 */ /* 0x080fe40000410000 */
[----:B------:R-:W-:Y:S01]  /*6dc0*/  FMUL.FTZ R91, R91, R112 ;  /* 0x000000705b5b7220 */ /* 0x000fe20000410000 */
[----:B------:R-:W-:Y:S01]  /*6dd0*/  HMMA.16816.F32 R76, R4, R14, R76 ;  /* 0x0000000e044c723c */ /* 0x000fe2000000184c */
[-C--:B------:R-:W-:Y:S01]  /*6de0*/  FMUL.FTZ R84, R84, R114.reuse ;  /* 0x0000007254547220 */ /* 0x080fe20000410000 */
[----:B------:R-:W3:Y:S01]  /*6df0*/  LDSM.16.MT88.4 R12, [R162+0xa000] ;  /* 0x00a00000a20c783b */ /* 0x000ee20000004200 */
        /* <DEDUP_REMOVED lines=70> */
[----:B------:R-:W-:-:S03]  /*7260*/  FFMA.FTZ R109, R195, R114, R109 ;  /* 0x00000072c36d7223 */ /* 0x000fc6000001006d */
[----:B------:R-:W-:Y:S01]  /*7270*/  MUFU.EX2 R124, R124 ;  /* 0x0000007c007c7308 */ /* 0x000fe20000000800 */
[----:B------:R-:W-:-:S03]  /*7280*/  FADD.FTZ R108, R108, R109 ;  /* 0x0000006d6c6c7221 */ /* 0x000fc60000010000 */
[----:B------:R-:W-:Y:S01]  /*7290*/  HMMA.16816.F32 R64, R4, R14, R64 ;  /* 0x0000000e0440723c */ /* 0x000fe20000001840 */
[----:B------:R-:W3:Y:S01]  /*72a0*/  LDSM.16.MT88.4 R12, [R164+0xa800] ;  /* 0x00a80000a40c783b */ /* 0x000ee20000004200 */
[----:B------:R-:W-:Y:S02]  /*72b0*/  FADD.FTZ R107, R107, R108 ;  /* 0x0000006c6b6b7221 */ /* 0x000fe40000010000 */
[----:B------:R-:W1:Y:S02]  /*72c0*/  MUFU.EX2 R139, R139 ;  /* 0x0000008b008b7308 */ /* 0x000e640000000800 */
[----:B------:R-:W-:Y:S01]  /*72d0*/  FADD.FTZ R106, R106, R107 ;  /* 0x0000006b6a6a7221 */ /* 0x000fe20000010000 */
[----:B--2---:R-:W-:Y:S02]  /*72e0*/  F2FP.PACK_AB R4, R126, R3 ;  /* 0x000000037e04723e */ /* 0x004fe400000000ff */
[----:B----4-:R-:W-:Y:S01]  /*72f0*/  F2FP.PACK_AB R5, R130, R127 ;  /* 0x0000007f8205723e */ /* 0x010fe200000000ff */
[----:B------:R-:W-:Y:S01]  /*7300*/  FADD.FTZ R3, R3, R106 ;  /* 0x0000006a03037221 */ /* 0x000fe20000010000 */
[----:B------:R-:W-:Y:S01]  /*7310*/  F2FP.PACK_AB R6, R128, R125 ;  /* 0x0000007d8006723e */ /* 0x000fe200000000ff */
[----:B------:R-:W-:Y:S01]  /*7320*/  MUFU.EX2 R120, R120 ;  /* 0x0000007800787308 */ /* 0x000fe20000000800 */
[----:B------:R-:W-:Y:S01]  /*7330*/  F2FP.PACK_AB R7, R132, R129 ;  /* 0x000000818407723e */ /* 0x000fe200000000ff */
[----:B------:R-:W-:-:S04]  /*7340*/  FADD.FTZ R126, R126, R3 ;  /* 0x000000037e7e7221 */ /* 0x000fc80000010000 */
[----:B------:R-:W-:Y:S02]  /*7350*/  FADD.FTZ R3, R125, R126 ;  /* 0x0000007e7d037221 */ /* 0x000fe40000010000 */
[----:B-----5:R-:W-:Y:S01]  /*7360*/  HMMA.16816.F32 R72, R4, R16, R72 ;  /* 0x000000100448723c */ /* 0x020fe20000001848 */
[----:B------:R-:W-:Y:S01]  /*7370*/  MUFU.EX2 R123, R123 ;  /* 0x0000007b007b7308 */ /* 0x000fe20000000800 */
[----:B------:R-:W-:-:S06]  /*7380*/  FADD.FTZ R3, R128, R3 ;  /* 0x0000000380037221 */ /* 0x000fcc0000010000 */
[C---:B------:R-:W-:Y:S01]  /*7390*/  HMMA.16816.F32 R68, R4.reuse, R18, R68 ;  /* 0x000000120444723c */ /* 0x040fe20000001844 */
[----:B------:R-:W2:Y:S01]  /*73a0*/  LDSM.16.MT88.4 R16, [R160+0xa800] ;  /* 0x00a80000a010783b */ /* 0x000ea20000004200 */
        /* <DEDUP_REMOVED lines=30> */
[----:B-----5:R-:W-:Y:S01]  /*7590*/  HMMA.16816.F32 R80, R4, R20, R80 ;  /* 0x000000140450723c */ /* 0x020fe20000001850 */
[----:B------:R-:W-:-:S07]  /*75a0*/  FADD.FTZ R137, R137, R136 ;  /* 0x0000008889897221 */ /* 0x000fce0000010000 */
        /* <DEDUP_REMOVED lines=24> */
[----:B------:R-:W-:Y:S01]  /*7730*/  F2FP.PACK_AB R4, R139, R124 ;  /* 0x0000007c8b04723e */ /* 0x000fe200000000ff */
[----:B------:R-:W-:Y:S01]  /*7740*/  FADD.FTZ R124, R124, R137 ;  /* 0x000000897c7c7221 */ /* 0x000fe20000010000 */
[----:B------:R-:W-:-:S02]  /*7750*/  F2FP.PACK_AB R5, R119, R118 ;  /* 0x000000767705723e */ /* 0x000fc400000000ff */
[----:B------:R-:W-:Y:S01]  /*7760*/  F2FP.PACK_AB R6, R123, R120 ;  /* 0x000000787b06723e */ /* 0x000fe200000000ff */
[----:B------:R-:W-:Y:S01]  /*7770*/  FADD.FTZ R139, R139, R124 ;  /* 0x0000007c8b8b7221 */ /* 0x000fe20000010000 */
[----:B---3--:R-:W-:-:S03]  /*7780*/  F2FP.PACK_AB R7, R101, R100 ;  /* 0x000000646507723e */ /* 0x008fc600000000ff */
[----:B------:R-:W-:-:S04]  /*7790*/  FADD.FTZ R120, R120, R139 ;  /* 0x0000008b78787221 */ /* 0x000fc80000010000 */
[----:B-----5:R-:W-:Y:S01]  /*77a0*/  HMMA.16816.F32 R72, R4, R20, R72 ;  /* 0x000000140448723c */ /* 0x020fe20000001848 */
[----:B------:R-:W-:-:S06]  /*77b0*/  FADD.FTZ R195, R123, R120 ;  /* 0x000000787bc37221 */ /* 0x000fcc0000010000 */
[----:B------:R-:W-:Y:S01]  /*77c0*/  FFMA.FTZ R21, R193, R112, R105 ;  /* 0x00000070c1157223 */ /* 0x000fe20000010069 */
[----:B--2---:R-:W-:Y:S03]  /*77d0*/  HMMA.16816.F32 R96, R4, R16, R96 ;  /* 0x000000100460723c */ /* 0x004fe60000001860 */
        /* <DEDUP_REMOVED lines=9> */
[----:B------:R-:W3:Y:S07]  /*7870*/  LDSM.16.MT88.4 R12, [R160+0xb800] ;  /* 0x00b80000a00c783b */ /* 0x000eee0000004200 */
[C---:B----4-:R-:W-:Y:S07]  /*7880*/  HMMA.16816.F32 R44, R4.reuse, R8, R44 ;  /* 0x00000008042c723c */ /* 0x050fee000000182c */
        /* <DEDUP_REMOVED lines=8> */
[----:B------:R-:W-:-:S04]  /*7910*/  FADD.FTZ R3, R140, R3 ;  /* 0x000000038c037221 */ /* 0x000fc80000010000 */
[----:B------:R-:W-:Y:S01]  /*7920*/  FADD.FTZ R118, R118, R3 ;  /* 0x0000000376767221 */ /* 0x000fe20000010000 */
[----:B------:R-:W-:Y:S01]  /*7930*/  HMMA.16816.F32 R76, R4, R26, R76 ;  /* 0x0000001a044c723c */ /* 0x000fe2000000184c */
[----:B------:R-:W-:Y:S02]  /*7940*/  MOV R3, R110 ;  /* 0x0000006e00037202 */ /* 0x000fe40000000f00 */
[----:B------:R-:W-:-:S04]  /*7950*/  FADD.FTZ R119, R119, R118 ;  /* 0x0000007677777221 */ /* 0x000fc80000010000 */
[----:B------:R-:W-:Y:S01]  /*7960*/  FADD.FTZ R100, R100, R119 ;  /* 0x0000007764647221 */ /* 0x000fe20000010000 */
[----:B------:R-:W-:Y:S03]  /*7970*/  HMMA.16816.F32 R68, R4, R22, R68 ;  /* 0x000000160444723c */ /* 0x000fe60000001844 */
[----:B------:R-:W-:Y:S01]  /*7980*/  FADD.FTZ R193, R101, R100 ;  /* 0x0000006465c17221 */ /* 0x000fe20000010000 */
[----:B------:R-:W-:-:S04]  /*7990*/  MOV R100, R111 ;  /* 0x0000006f00647202 */ /* 0x000fc80000000f00 */
[C---:B------:R-:W-:Y:S08]  /*79a0*/  HMMA.16816.F32 R48, R4.reuse, R10, R48 ;  /* 0x0000000a0430723c */ /* 0x040ff00000001830 */
[C---:B--2---:R-:W-:Y:S08]  /*79b0*/  HMMA.16816.F32 R52, R4.reuse, R16, R52 ;  /* 0x000000100434723c */ /* 0x044ff00000001834 */
[C---:B------:R-:W-:Y:S08]  /*79c0*/  HMMA.16816.F32 R56, R4.reuse, R18, R56 ;  /* 0x000000120438723c */ /* 0x040ff00000001838 */
[C---:B---3--:R-:W-:Y:S08]  /*79d0*/  HMMA.16816.F32 R60, R4.reuse, R12, R60 ;  /* 0x0000000c043c723c */ /* 0x048ff0000000183c */
[----:B------:R-:W-:Y:S08]  /*79e0*/  HMMA.16816.F32 R64, R4, R14, R64 ;  /* 0x0000000e0440723c */ /* 0x000ff00000001840 */
.L_x_6518:
        /* <DEDUP_REMOVED lines=14> */
.L_x_6528:
        /* <DEDUP_REMOVED lines=64> */
.L_x_6525:
[C---:B------:R-:W-:Y:S04]  /*7ed0*/  LEA R172, P0, R6.reuse, R172, 0x1 ;  /* 0x000000ac06ac7211 */ /* 0x040fe800078008ff */
[----:B------:R-:W-:Y:S02]  /*7ee0*/  LEA.HI.X R173, R6, R173, R3, 0x1, P0 ;  /* 0x000000ad06ad7211 */ /* 0x000fe400000f0c03 */
[-C--:B------:R-:W-:Y:S03]  /*7ef0*/  IADD3 R100, P0, R172, R187.reuse, RZ ;  /* 0x000000bbac647210 */ /* 0x080fe60007f1e0ff */
[----:B------:R-:W-:Y:S01]  /*7f00*/  @!PT LDS RZ, [RZ] ;  /* 0x00000000fffff984 */ /* 0x000fe20000000800 */
[----:B------:R-:W-:Y:S01]  /*7f10*/  @!PT LDS RZ, [RZ] ;  /* 0x00000000fffff984 */ /* 0x000fe20000000800 */
[----:B------:R-:W-:Y:S01]  /*7f20*/  @!PT LDS RZ, [RZ] ;  /* 0x00000000fffff984 */ /* 0x000fe20000000800 */
[----:B------:R1:W-:Y:S01]  /*7f30*/  LDGSTS.E.BYPASS.LTC128B.128 [R177+0x8000], [R172.64] ;  /* 0x08000000acb17fae */ /* 0x0003e2000b901d46 */
[-C--:B------:R-:W-:Y:S02]  /*7f40*/  IADD3.X R101, R173, R186.reuse, RZ, P0, !PT ;  /* 0x000000baad657210 */ /* 0x080fe400007fe4ff */
[-C--:B------:R-:W-:Y:S04]  /*7f50*/  IADD3 R2, P0, R100, R187.reuse, RZ ;  /* 0x000000bb64027210 */ /* 0x080fe80007f1e0ff */
[----:B------:R1:W-:Y:S01]  /*7f60*/  LDGSTS.E.BYPASS.LTC128B.128 [R177+0xa000], [R172.64+0x80] ;  /* 0x0a000080acb17fae */ /* 0x0003e2000b901d46 */
[-C--:B------:R-:W-:Y:S02]  /*7f70*/  IADD3.X R3, R101, R186.reuse, RZ, P0, !PT ;  /* 0x000000ba65037210 */ /* 0x080fe400007fe4ff */
[----:B------:R-:W-:Y:S04]  /*7f80*/  IADD3 R196, P0, R2, R187, RZ ;  /* 0x000000bb02c47210 */ /* 0x000fe80007f1e0ff */
[----:B------:R2:W-:Y:S01]  /*7f90*/  LDGSTS.E.BYPASS.LTC128B.128 [R177+0x8800], [R100.64] ;  /* 0x0880000064b17fae */ /* 0x0005e2000b901d46 */
[----:B------:R-:W-:Y:S02]  /*7fa0*/  IADD3.X R197, R3, R186, RZ, P0, !PT ;  /* 0x000000ba03c57210 */ /* 0x000fe400007fe4ff */
[----:B------:R-:W-:Y:S04]  /*7fb0*/  ISETP.GE.AND P0, PT, R175, 0x2, PT ;  /* 0x00000002af00780c */ /* 0x000fe80003f06270 */
[----:B------:R2:W-:Y:S07]  /*7fc0*/  LDGSTS.E.BYPASS.LTC128B.128 [R177+0xa800], [R100.64+0x80] ;  /* 0x0a80008064b17fae */ /* 0x0005ee000b901d46 */
[----:B------:R1:W-:Y:S07]  /*7fd0*/  LDGSTS.E.BYPASS.LTC128B.128 [R177+0x9000], [R2.64] ;  /* 0x0900000002b17fae */ /* 0x0003ee000b901d46 */
[----:B------:R1:W-:Y:S07]  /*7fe0*/  LDGSTS.E.BYPASS.LTC128B.128 [R177+0xb000], [R2.64+0x80] ;  /* 0x0b00008002b17fae */ /* 0x0003ee000b901d46 */
[----:B------:R3:W-:Y:S07]  /*7ff0*/  LDGSTS.E.BYPASS.LTC128B.128 [R177+0x9800], [R196.64] ;  /* 0x09800000c4b17fae */ /* 0x0007ee000b901d46 */
[----:B------:R3:W-:Y:S07]  /*8000*/  LDGSTS.E.BYPASS.LTC128B.128 [R177+0xb800], [R196.64+0x80] ;  /* 0x0b800080c4b17fae */ /* 0x0007ee000b901d46 */
[----:B------:R-:W-:Y:S07]  /*8010*/  LDSM.16.M88.4 R104, [R170] ;  /* 0x00000000aa68783b */ /* 0x000fee0000000200 */
[----:B------:R-:W4:Y:S07]  /*8020*/  LDSM.16.M88.4 R108, [R169+0x4000] ;  /* 0x00400000a96c783b */ /* 0x000f2e0000000200 */
        /* <DEDUP_REMOVED lines=13> */
[C---:B-1----:R-:W-:Y:S02]  /*8100*/  HMMA.16816.F32 R20, R104.reuse, R116, RZ ;  /* 0x000000746814723c */ /* 0x042fe400000018ff */
[----:B------:R-:W-:Y:S06]  /*8110*/  LDSM.16.M88.4 R144, [R166] ;  /* 0x00000000a690783b */ /* 0x000fec0000000200 */
[C---:B------:R-:W-:Y:S01]  /*8120*/  HMMA.16816.F32 R24, R104.reuse, R118, RZ ;  /* 0x000000766818723c */ /* 0x040fe200000018ff */
[----:B------:R-:W1:Y:S07]  /*8130*/  LDSM.16.M88.4 R148, [R163+0x4000] ;  /* 0x00400000a394783b */ /* 0x000e6e0000000200 */
[C---:B------:R-:W-:Y:S01]  /*8140*/  HMMA.16816.F32 R28, R104.reuse, R120, RZ ;  /* 0x00000078681c723c */ /* 0x040fe200000018ff */
[----:B------:R-:W-:Y:S07]  /*8150*/  LDSM.16.M88.4 R108, [R163+0x5000] ;  /* 0x00500000a36c783b */ /* 0x000fee0000000200 */
[----:B------:R-:W-:Y:S01]  /*8160*/  HMMA.16816.F32 R32, R104, R122, RZ ;  /* 0x0000007a6820723c */ /* 0x000fe200000018ff */
[----:B------:R-:W1:Y:S07]  /*8170*/  LDSM.16.M88.4 R104, [R163+0x4800] ;  /* 0x00480000a368783b */ /* 0x000e6e0000000200 */
[C---:B----4-:R-:W-:Y:S01]  /*8180*/  HMMA.16816.F32 R4, R124.reuse, R128, R4 ;  /* 0x000000807c04723c */ /* 0x050fe20000001804 */
[----:B------:R-:W4:Y:S07]  /*8190*/  LDSM.16.M88.4 R112, [R163+0x5800] ;  /* 0x00580000a370783b */ /* 0x000f2e0000000200 */
[C---:B------:R-:W-:Y:S01]  /*81a0*/  HMMA.16816.F32 R8, R124.reuse, R130, R8 ;  /* 0x000000827c08723c */ /* 0x040fe20000001808 */
[----:B------:R-:W-:Y:S07]  /*81b0*/  LDSM.16.M88.4 R116, [R165] ;  /* 0x00000000a574783b */ /* 0x000fee0000000200 */
[C---:B--2---:R-:W-:Y:S01]  /*81c0*/  HMMA.16816.F32 R12, R124.reuse, R132, R12 ;  /* 0x000000847c0c723c */ /* 0x044fe2000000180c */
[----:B------:R-:W2:Y:S07]  /*81d0*/  LDSM.16.M88.4 R120, [R156] ;  /* 0x000000009c78783b */ /* 0x000eae0000000200 */
[C---:B------:R-:W-:Y:S01]  /*81e0*/  HMMA.16816.F32 R16, R124.reuse, R134, R16 ;  /* 0x000000867c10723c */ /* 0x040fe20000001810 */
[----:B------:R-:W-:Y:S07]  /*81f0*/  LDSM.16.M88.4 R128, [R156+0x1000] ;  /* 0x001000009c80783b */ /* 0x000fee0000000200 */
[C---:B-----5:R-:W-:Y:S01]  /*8200*/  HMMA.16816.F32 R20, R124.reuse, R136, R20 ;  /* 0x000000887c14723c */ /* 0x060fe20000001814 */
[----:B------:R-:W-:Y:S07]  /*8210*/  LDSM.16.M88.4 R132, [R156+0x1800] ;  /* 0x001800009c84783b */ /* 0x000fee0000000200 */
[C---:B------:R-:W-:Y:S01]  /*8220*/  HMMA.16816.F32 R24, R124.reuse, R138, R24 ;  /* 0x0000008a7c18723c */ /* 0x040fe20000001818 */
[----:B------:R-:W-:Y:S07]  /*8230*/  LDSM.16.M88.4 R136, [R170+0x2000] ;  /* 0x00200000aa88783b */ /* 0x000fee0000000200 */
[C---:B------:R-:W-:Y:S08]  /*8240*/  HMMA.16816.F32 R28, R124.reuse, R140, R28 ;  /* 0x0000008c7c1c723c */ /* 0x040ff0000000181c */
[----:B------:R-:W-:Y:S01]  /*8250*/  HMMA.16816.F32 R32, R124, R142, R32 ;  /* 0x0000008e7c20723c */ /* 0x000fe20000001820 */
[----:B------:R-:W5:Y:S07]  /*8260*/  LDSM.16.M88.4 R124, [R156+0x800] ;  /* 0x000800009c7c783b */ /* 0x000f6e0000000200 */
[C---:B-1----:R-:W-:Y:S01]  /*8270*/  HMMA.16816.F32 R4, R144.reuse, R148, R4 ;  /* 0x000000949004723c */ /* 0x042fe20000001804 */
[----:B------:R-:W1:Y:S07]  /*8280*/  LDSM.16.M88.4 R140, [R169+0x6000] ;  /* 0x00600000a98c783b */ /* 0x000e6e0000000200 */
[C---:B------:R-:W-:Y:S01]  /*8290*/  HMMA.16816.F32 R8, R144.reuse, R150, R8 ;  /* 0x000000969008723c */ /* 0x040fe20000001808 */
[----:B------:R-:W-:Y:S07]  /*82a0*/  LDSM.16.M88.4 R148, [R155] ;  /* 0x000000009b94783b */ /* 0x000fee0000000200 */
[C---:B------:R-:W-:Y:S08]  /*82b0*/  HMMA.16816.F32 R12, R144.reuse, R104, R12 ;  /* 0x00000068900c723c */ /* 0x040ff0000000180c */
[C---:B------:R-:W-:Y:S01]  /*82c0*/  HMMA.16816.F32 R16, R144.reuse, R106, R16 ;  /* 0x0000006a9010723c */ /* 0x040fe20000001810 */
[----:B------:R-:W1:Y:S07]  /*82d0*/  LDSM.16.M88.4 R104, [R169+0x6800] ;  /* 0x00680000a968783b */ /* 0x000e6e0000000200 */
[C---:B------:R-:W-:Y:S08]  /*82e0*/  HMMA.16816.F32 R20, R144.reuse, R108, R20 ;  /* 0x0000006c9014723c */ /* 0x040ff00000001814 */
[C---:B------:R-:W-:Y:S01]  /*82f0*/  HMMA.16816.F32 R24, R144.reuse, R110, R24 ;  /* 0x0000006e9018723c */ /* 0x040fe20000001818 */
[----:B------:R-:W1:Y:S07]  /*8300*/  LDSM.16.M88.4 R108, [R169+0x7000] ;  /* 0x00700000a96c783b */ /* 0x000e6e0000000200 */
[C---:B----4-:R-:W-:Y:S08]  /*8310*/  HMMA.16816.F32 R28, R144.reuse, R112, R28 ;  /* 0x00000070901c723c */ /* 0x050ff0000000181c */
[----:B------:R-:W-:Y:S01]  /*8320*/  HMMA.16816.F32 R32, R144, R114, R32 ;  /* 0x000000729020723c */ /* 0x000fe20000001820 */
[----:B------:R-:W4:Y:S07]  /*8330*/  LDSM.16.M88.4 R112, [R169+0x7800] ;  /* 0x00780000a970783b */ /* 0x000f2e0000000200 */
[C---:B--2---:R-:W-:Y:S01]  /*8340*/  HMMA.16816.F32 R4, R116.reuse, R120, R4 ;  /* 0x000000787404723c */ /* 0x044fe20000001804 */
[----:B------:R-:W2:Y:S07]  /*8350*/  LDSM.16.M88.4 R144, [R168+0x2000] ;  /* 0x00200000a890783b */ /* 0x000eae0000000200 */
[C---:B------:R-:W-:Y:S01]  /*8360*/  HMMA.16816.F32 R8, R116.reuse, R122, R8 ;  /* 0x0000007a7408723c */ /* 0x040fe20000001808 */
[----:B------:R-:W-:Y:S07]  /*8370*/  LDSM.16.M88.4 R120, [R153] ;  /* 0x000000009978783b */ /* 0x000fee0000000200 */
[C---:B-----5:R-:W-:Y:S08]  /*8380*/  HMMA.16816.F32 R12, R116.reuse, R124, R12 ;  /* 0x0000007c740c723c */ /* 0x060ff0000000180c */
[C---:B------:R-:W-:Y:S01]  /*8390*/  HMMA.16816.F32 R16, R116.reuse, R126, R16 ;  /* 0x0000007e7410723c */ /* 0x040fe20000001810 */
[----:B------:R-:W-:Y:S07]  /*83a0*/  LDSM.16.M88.4 R124, [R152] ;  /* 0x00000000987c783b */ /* 0x000fee0000000200 */
[C---:B------:R-:W-:Y:S08]  /*83b0*/  HMMA.16816.F32 R20, R116.reuse, R128, R20 ;  /* 0x000000807414723c */ /* 0x040ff00000001814 */
[C---:B------:R-:W-:Y:S01]  /*83c0*/  HMMA.16816.F32 R24, R116.reuse, R130, R24 ;  /* 0x000000827418723c */ /* 0x040fe20000001818 */
[----:B------:R-:W-:Y:S07]  /*83d0*/  LDSM.16.M88.4 R128, [R166+0x2000] ;  /* 0x00200000a680783b */ /* 0x000fee0000000200 */
[C---:B------:R-:W-:Y:S08]  /*83e0*/  HMMA.16816.F32 R28, R116.reuse, R132, R28 ;  /* 0x00000084741c723c */ /* 0x040ff0000000181c */
[----:B------:R-:W-:Y:S01]  /*83f0*/  HMMA.16816.F32 R32, R116, R134, R32 ;  /* 0x000000867420723c */ /* 0x000fe20000001820 */
[----:B------:R-:W5:Y:S07]  /*8400*/  LDSM.16.M88.4 R116, [R154] ;  /* 0x000000009a74783b */ /* 0x000f6e0000000200 */
[----:B------:R-:W2:Y:S01]  /*8410*/  LDSM.16.M88.4 R132, [R163+0x6000] ;  /* 0x00600000a384783b */ /* 0x000ea20000000200 */
        /* <DEDUP_REMOVED lines=12> */
[----:B------:R-:W1:Y:S01]  /*84e0*/  LDSM.16.M88.4 R136, [R165+0x2000] ;  /* 0x00200000a588783b */ /* 0x000e620000000200 */
[C---:B--2---:R-:W-:Y:S08]  /*84f0*/  HMMA.16816.F32 R4, R144.reuse, R148, R4 ;  /* 0x000000949004723c */ /* 0x044ff00000001804 */
        /* <DEDUP_REMOVED lines=9> */
[C---:B-1----:R-:W-:Y:S08]  /*8590*/  HMMA.16816.F32 R12, R128.reuse, R104, R12 ;  /* 0x00000068800c723c */ /* 0x042ff0000000180c */
[C---:B------:R-:W-:Y:S01]  /*85a0*/  HMMA.16816.F32 R16, R128.reuse, R106, R16 ;  /* 0x0000006a8010723c */ /* 0x040fe20000001810 */
[----:B------:R-:W1:Y:S07]  /*85b0*/  LDSM.16.M88.4 R104, [R156+0x2800] ;  /* 0x002800009c68783b */ /* 0x000e6e0000000200 */
[C---:B------:R-:W-:Y:S08]  /*85c0*/  HMMA.16816.F32 R20, R128.reuse, R108, R20 ;  /* 0x0000006c8014723c */ /* 0x040ff00000001814 */
[C---:B------:R-:W-:Y:S01]  /*85d0*/  HMMA.16816.F32 R24, R128.reuse, R110, R24 ;  /* 0x0000006e8018723c */ /* 0x040fe20000001818 */
[----:B------:R-:W2:Y:S07]  /*85e0*/  LDSM.16.M88.4 R108, [R156+0x3000] ;  /* 0x003000009c6c783b */ /* 0x000eae0000000200 */
[C---:B----4-:R-:W-:Y:S08]  /*85f0*/  HMMA.16816.F32 R28, R128.reuse, R112, R28 ;  /* 0x00000070801c723c */ /* 0x050ff0000000181c */
[----:B------:R-:W-:Y:S08]  /*8600*/  HMMA.16816.F32 R32, R128, R114, R32 ;  /* 0x000000728020723c */ /* 0x000ff00000001820 */
[C---:B------:R-:W-:Y:S08]  /*8610*/  HMMA.16816.F32 R4, R136.reuse, R140, R4 ;  /* 0x0000008c8804723c */ /* 0x040ff00000001804 */
[C---:B------:R-:W-:Y:S08]  /*8620*/  HMMA.16816.F32 R8, R136.reuse, R142, R8 ;  /* 0x0000008e8808723c */ /* 0x040ff00000001808 */
[C---:B-1----:R-:W-:Y:S08]  /*8630*/  HMMA.16816.F32 R12, R136.reuse, R104, R12 ;  /* 0x00000068880c723c */ /* 0x042ff0000000180c */
[C---:B------:R-:W-:Y:S01]  /*8640*/  HMMA.16816.F32 R16, R136.reuse, R106, R16 ;  /* 0x0000006a8810723c */ /* 0x040fe20000001810 */
[----:B------:R-:W1:Y:S01]  /*8650*/  LDSM.16.M88.4 R104, [R156+0x3800] ;  /* 0x003800009c68783b */ /* 0x000e620000000200 */
[----:B------:R-:W-:Y:S04]  /*8660*/  DEPBAR.LE SB0, 0x0 ;  /* 0x000080000000791a */ /* 0x000fe80000000000 */
[----:B------:R-:W-:Y:S02]  /*8670*/  FMUL.FTZ R220, R4, c[0x0][0x2ec] ;  /* 0x0000bb0004dc7a20 */ /* 0x000fe40000410000 */
[C---:B--2---:R-:W-:Y:S04]  /*8680*/  HMMA.16816.F32 R20, R136.reuse, R108, R20 ;  /* 0x0000006c8814723c */ /* 0x044fe80000001814 */
[----:B------:R-:W2:Y:S01]  /*8690*/  MUFU.TANH R220, R220 ;  /* 0x000000dc00dc7308 */ /* 0x000ea20000002400 */
[----:B------:R-:W-:Y:S01]  /*86a0*/  BAR.SYNC.DEFER_BLOCKING 0x0 ;  /* 0x0000000000007b1d */ /* 0x000fe20000010000 */
[----:B------:R-:W-:Y:S02]  /*86b0*/  FMUL.FTZ R218, R5, c[0x0][0x2ec] ;  /* 0x0000bb0005da7a20 */ /* 0x000fe40000410000 */
[C---:B------:R-:W-:Y:S04]  /*86c0*/  HMMA.16816.F32 R24, R136.reuse, R110, R24 ;  /* 0x0000006e8818723c */ /* 0x040fe80000001818 */
[----:B------:R-:W-:Y:S02]  /*86d0*/  FMUL.FTZ R219, R6, c[0x0][0x2ec] ;  /* 0x0000bb0006db7a20 */ /* 0x000fe40000410000 */
[----:B------:R-:W4:Y:S01]  /*86e0*/  MUFU.TANH R218, R218 ;  /* 0x000000da00da7308 */ /* 0x000f220000002400 */
[----:B------:R-:W-:Y:S02]  /*86f0*/  FMUL.FTZ R217, R7, c[0x0][0x2ec] ;  /* 0x0000bb0007d97a20 */ /* 0x000fe40000410000 */
[----:B------:R-:W-:Y:S03]  /*8700*/  FMUL.FTZ R216, R8, c[0x0][0x2ec] ;  /* 0x0000bb0008d87a20 */ /* 0x000fe60000410000 */
[----:B------:R-:W-:Y:S02]  /*8710*/  FMUL.FTZ R222, R9, c[0x0][0x2ec] ;  /* 0x0000bb0009de7a20 */ /* 0x000fe40000410000 */
[----:B------:R-:W-:Y:S02]  /*8720*/  FMUL.FTZ R223, R10, c[0x0][0x2ec] ;  /* 0x0000bb000adf7a20 */ /* 0x000fe40000410000 */
[----:B------:R-:W2:Y:S01]  /*8730*/  MUFU.TANH R219, R219 ;  /* 0x000000db00db7308 */ /* 0x000ea20000002400 */
        /* <DEDUP_REMOVED lines=23> */
[----:B---3--:R-:W-:Y:S02]  /*88b0*/  FMUL.FTZ R196, R28, c[0x0][0x2ec] ;  /* 0x0000bb001cc47a20 */ /* 0x008fe40000410000 */
[----:B------:R-:W-:Y:S02]  /*88c0*/  FMUL.FTZ R198, R29, c[0x0][0x2ec] ;  /* 0x0000bb001dc67a20 */ /* 0x000fe40000410000 */
[----:B------:R-:W-:Y:S02]  /*88d0*/  FMUL.FTZ R199, R30, c[0x0][0x2ec] ;  /* 0x0000bb001ec77a20 */ /* 0x000fe40000410000 */
[----:B------:R-:W-:Y:S01]  /*88e0*/  FMUL.FTZ R197, R31, c[0x0][0x2ec] ;  /* 0x0000bb001fc57a20 */ /* 0x000fe20000410000 */
[----:B------:R-:W3:Y:S01]  /*88f0*/  MUFU.TANH R221, R221 ;  /* 0x000000dd00dd7308 */ /* 0x000ee20000002400 */
        /* <DEDUP_REMOVED lines=29> */
[----:B--234-:R-:W-:Y:S02]  /*8ad0*/  MOV R6, R189 ;  /* 0x000000bd00067202 */ /* 0x01cfe40000000f00 */
[----:B------:R-:W-:Y:S01]  /*8ae0*/  MOV R3, R188 ;  /* 0x000000bc00037202 */ /* 0x000fe20000000f00 */
        /* <DEDUP_REMOVED lines=61> */
.L_x_6527:
        /* <DEDUP_REMOVED lines=20> */
.L_x_6526:
        /* <DEDUP_REMOVED lines=207> */
[----:B------:R-:W-:Y:S01]  /*9cf0*/  FFMA.FTZ R127, R0, R193, R127 ;  /* 0x000000c1007f7223 */ /* 0x000fe2000001007f */
[----:B------:R-:W-:Y:S01]  /*9d00*/  IADD3 R0, R175, -0x1, RZ ;  /* 0xffffffffaf007810 */ /* 0x000fe20007ffe0ff */
[----:B------:R-:W-:Y:S01]  /*9d10*/  FADD.FTZ R130, R130, R131 ;  /* 0x0000008382827221 */ /* 0x000fe20000010000 */
[C---:B------:R-:W-:Y:S04]  /*9d20*/  HMMA.16816.F32 R60, R96.reuse, R76, R60 ;  /* 0x0000004c603c723c */ /* 0x040fe8000000183c */
[----:B-1----:R-:W-:Y:S01]  /*9d30*/  F2FP.PACK_AB R70, R136, R137 ;  /* 0x000000898846723e */ /* 0x002fe200000000ff */
[----:B------:R-:W-:Y:S01]  /*9d40*/  MUFU.EX2 R143, R143 ;  /* 0x0000008f008f7308 */ /* 0x000fe20000000800 */
[----:B---3--:R-:W-:Y:S01]  /*9d50*/  F2FP.PACK_AB R71, R139, R138 ;  /* 0x0000008a8b47723e */ /* 0x008fe200000000ff */
[----:B------:R-:W-:Y:S01]  /*9d60*/  FADD.FTZ R126, R126, R127 ;  /* 0x0000007f7e7e7221 */ /* 0x000fe20000010000 */
[----:B------:R-:W-:Y:S01]  /*9d70*/  HMMA.16816.F32 R64, R96, R78, R64 ;  /* 0x0000004e6040723c */ /* 0x000fe20000001840 */
[----:B------:R-:W-:Y:S03]  /*9d80*/  LDSM.16.MT88.4 R76, [R162+0xa800] ;  /* 0x00a80000a24c783b */ /* 0x000fe60000004200 */
[----:B------:R-:W-:Y:S01]  /*9d90*/  MOV R175, R0 ;  /* 0x0000000000af7202 */ /* 0x000fe20000000f00 */
[----:B------:R-:W-:Y:S01]  /*9da0*/  FADD.FTZ R129, R129, R130 ;  /* 0x0000008281817221 */ /* 0x000fe20000010000 */
[----:B------:R-:W-:Y:S01]  /*9db0*/  MOV R0, R3 ;  /* 0x0000000300007202 */ /* 0x000fe20000000f00 */
[----:B------:R-:W-:Y:S01]  /*9dc0*/  MUFU.EX2 R144, R144 ;  /* 0x0000009000907308 */ /* 0x000fe20000000800 */
[C---:B-----5:R-:W-:Y:S05]  /*9dd0*/  HMMA.16816.F32 R4, R68.reuse, R72, R4 ;  /* 0x000000484404723c */ /* 0x060fea0000001804 */
[----:B------:R-:W-:Y:S03]  /*9de0*/  FADD.FTZ R129, R128, R129 ;  /* 0x0000008180817221 */ /* 0x000fe60000010000 */
[C---:B------:R-:W-:Y:S01]  /*9df0*/  HMMA.16816.F32 R8, R68.reuse, R74, R8 ;  /* 0x0000004a4408723c */ /* 0x040fe20000001808 */
[----:B------:R-:W1:Y:S01]  /*9e00*/  LDSM.16.MT88.4 R72, [R164+0xa800] ;  /* 0x00a80000a448783b */ /* 0x000e620000004200 */
[----:B------:R-:W-:Y:S02]  /*9e10*/  MUFU.EX2 R145, R145 ;  /* 0x0000009100917308 */ /* 0x000fe40000000800 */
[----:B------:R-:W-:Y:S04]  /*9e20*/  FADD.FTZ R132, R132, R129 ;  /* 0x0000008184847221 */ /* 0x000fe80000010000 */
[C---:B------:R-:W-:Y:S04]  /*9e30*/  HMMA.16816.F32 R12, R68.reuse, R80, R12 ;  /* 0x00000050440c723c */ /* 0x040fe8000000180c */
[----:B------:R-:W-:Y:S01]  /*9e40*/  MUFU.EX2 R146, R146 ;  /* 0x0000009200927308 */ /* 0x000fe20000000800 */
[----:B------:R-:W-:Y:S03]  /*9e50*/  FADD.FTZ R132, R133, R132 ;  /* 0x0000008485847221 */ /* 0x000fe60000010000 */
[C---:B------:R-:W-:Y:S01]  /*9e60*/  HMMA.16816.F32 R16, R68.reuse, R82, R16 ;  /* 0x000000524410723c */ /* 0x040fe20000001810 */
[----:B------:R-:W2:Y:S03]  /*9e70*/  LDSM.16.MT88.4 R80, [R161+0xa800] ;  /* 0x00a80000a150783b */ /* 0x000ea60000004200 */
[----:B------:R-:W-:Y:S02]  /*9e80*/  FADD.FTZ R137, R137, R132 ;  /* 0x0000008489897221 */ /* 0x000fe40000010000 */
[----:B------:R-:W-:Y:S02]  /*9e90*/  MUFU.EX2 R147, R147 ;  /* 0x0000009300937308 */ /* 0x000fe40000000800 */
[C---:B------:R-:W-:Y:S04]  /*9ea0*/  HMMA.16816.F32 R20, R68.reuse, R84, R20 ;  /* 0x000000544414723c */ /* 0x040fe80000001814 */
[----:B------:R-:W-:Y:S04]  /*9eb0*/  FADD.FTZ R137, R136, R137 ;  /* 0x0000008988897221 */ /* 0x000fe80000010000 */
[C---:B------:R-:W-:Y:S01]  /*9ec0*/  HMMA.16816.F32 R24, R68.reuse, R86, R24 ;  /* 0x000000564418723c */ /* 0x040fe20000001818 */
[----:B------:R-:W3:Y:S01]  /*9ed0*/  LDSM.16.MT88.4 R84, [R160+0xa800] ;  /* 0x00a80000a054783b */ /* 0x000ee20000004200 */
        /* <DEDUP_REMOVED lines=11> */
[----:B------:R-:W-:Y:S04]  /*9f90*/  MUFU.EX2 R194, R194 ;  /* 0x000000c200c27308 */ /* 0x000fe80000000800 */
[C---:B------:R-:W-:Y:S01]  /*9fa0*/  HMMA.16816.F32 R48, R68.reuse, R78, R48 ;  /* 0x0000004e4430723c */ /* 0x040fe20000001830 */
[----:B------:R-:W5:Y:S05]  /*9fb0*/  LDSM.16.MT88.4 R76, [R161+0x9000] ;  /* 0x00900000a14c783b */ /* 0x000f6a0000004200 */
[----:B------:R4:W1:Y:S02]  /*9fc0*/  MUFU.EX2 R197, R105 ;  /* 0x0000006900c57308 */ /* 0x0008640000000800 */
[C---:B--2---:R-:W-:Y:S08]  /*9fd0*/  HMMA.16816.F32 R52, R68.reuse, R80, R52 ;  /* 0x000000504434723c */ /* 0x044ff00000001834 */
[C---:B------:R-:W-:Y:S01]  /*9fe0*/  HMMA.16816.F32 R56, R68.reuse, R82, R56 ;  /* 0x000000524438723c */ /* 0x040fe20000001838 */
[----:B------:R-:W2:Y:S01]  /*9ff0*/  LDSM.16.MT88.4 R80, [R160+0x9000] ;  /* 0x00900000a050783b */ /* 0x000ea20000004200 */
[----:B------:R-:W-:Y:S06]  /*a000*/  MUFU.EX2 R102, R102 ;  /* 0x0000006600667308 */ /* 0x000fec0000000800 */
[C---:B---3--:R-:W-:Y:S04]  /*a010*/  HMMA.16816.F32 R60, R68.reuse, R84, R60 ;  /* 0x00000054443c723c */ /* 0x048fe8000000183c */
[----:B------:R3:W3:Y:S01]  /*a020*/  MUFU.EX2 R101, R104 ;  /* 0x0000006800657308 */ /* 0x0006e20000000800 */
[----:B----4-:R-:W-:Y:S03]  /*a030*/  F2FP.PACK_AB R105, R151, R150 ;  /* 0x000000969769723e */ /* 0x010fe600000000ff */
[----:B------:R-:W-:Y:S01]  /*a040*/  HMMA.16816.F32 R64, R68, R86, R64 ;  /* 0x000000564440723c */ /* 0x000fe20000001840 */
[----:B------:R-:W-:Y:S03]  /*a050*/  LDSM.16.MT88.4 R84, [R162+0xb000] ;  /* 0x00b00000a254783b */ /* 0x000fe60000004200 */
[----:B-1----:R-:W-:Y:S03]  /*a060*/  F2FP.PACK_AB R106, R197, R194 ;  /* 0x000000c2c56a723e */ /* 0x002fe600000000ff */
[----:B------:R-:W-:Y:S01]  /*a070*/  F2FP.PACK_AB R68, R141, R140 ;  /* 0x0000008c8d44723e */ /* 0x000fe200000000ff */
[----:B------:R-:W-:Y:S01]  /*a080*/  FADD.FTZ R140, R140, R137 ;  /* 0x000000898c8c7221 */ /* 0x000fe20000010000 */
[----:B------:R-:W-:Y:S03]  /*a090*/  F2FP.PACK_AB R69, R143, R142 ;  /* 0x0000008e8f45723e */ /* 0x000fe600000000ff */
[----:B------:R-:W-:Y:S01]  /*a0a0*/  F2FP.PACK_AB R70, R145, R144 ;  /* 0x000000909146723e */ /* 0x000fe200000000ff */
[----:B------:R-:W-:Y:S01]  /*a0b0*/  FADD.FTZ R141, R141, R140 ;  /* 0x0000008c8d8d7221 */ /* 0x000fe20000010000 */
[----:B------:R-:W-:Y:S03]  /*a0c0*/  F2FP.PACK_AB R71, R147, R146 ;  /* 0x000000929347723e */ /* 0x000fe600000000ff */
[----:B------:R-:W-:Y:S01]  /*a0d0*/  FADD.FTZ R144, R144, R141 ;  /* 0x0000008d90907221 */ /* 0x000fe20000010000 */
[----:B---3--:R-:W-:Y:S03]  /*a0e0*/  F2FP.PACK_AB R104, R149, R148 ;  /* 0x000000949568723e */ /* 0x008fe600000000ff */
        /* <DEDUP_REMOVED lines=10> */
[C---:B-----5:R-:W-:Y:S04]  /*a190*/  HMMA.16816.F32 R20, R68.reuse, R76, R20 ;  /* 0x0000004c4414723c */ /* 0x060fe80000001814 */
[----:B------:R-:W-:Y:S04]  /*a1a0*/  FADD.FTZ R195, R197, R194 ;  /* 0x000000c2c5c37221 */ /* 0x000fe80000010000 */
        /* <DEDUP_REMOVED lines=38> */
[C---:B--2---:R-:W-:Y:S04]  /*a410*/  HMMA.16816.F32 R52, R104.reuse, R4, R52 ;  /* 0x000000046834723c */ /* 0x044fe80000001834 */
[----:B------:R-:W-:Y:S04]  /*a420*/  FADD.FTZ R150, R150, R147 ;  /* 0x0000009396967221 */ /* 0x000fe80000010000 */
[C---:B------:R-:W-:Y:S04]  /*a430*/  HMMA.16816.F32 R56, R104.reuse, R6, R56 ;  /* 0x000000066838723c */ /* 0x040fe80000001838 */
[----:B------:R-:W-:Y:S04]  /*a440*/  FADD.FTZ R151, R151, R150 ;  /* 0x0000009697977221 */ /* 0x000fe80000010000 */
[C---:B---3--:R-:W-:Y:S04]  /*a450*/  HMMA.16816.F32 R60, R104.reuse, R8, R60 ;  /* 0x00000008683c723c */ /* 0x048fe8000000183c */
[----:B------:R-:W-:Y:S04]  /*a460*/  FADD.FTZ R102, R102, R151 ;  /* 0x0000009766667221 */ /* 0x000fe80000010000 */
[----:B------:R-:W-:Y:S04]  /*a470*/  HMMA.16816.F32 R64, R104, R10, R64 ;  /* 0x0000000a6840723c */ /* 0x000fe80000001840 */
[----:B------:R-:W-:Y:S04]  /*a480*/  FADD.FTZ R193, R101, R102 ;  /* 0x0000006665c17221 */ /* 0x000fe80000010000 */
[----:B------:R-:W-:-:S05]  /*a490*/  @P0 BRA `(.L_x_6528) ;  /* 0xffffd63000000947 */ /* 0x000fca000383ffff */
.L_x_6524:
        /* <DEDUP_REMOVED lines=171> */
[----:B------:R-:W-:Y:S04]  /*af50*/  STS [R11+0x2000], R36 ;  /* 0x002000240b007388 */ /* 0x000fe80000000800 */
[----:B------:R1:W-:Y:S04]  /*af60*/  STS [R11+0x2400], R38 ;  /* 0x002400260b007388 */ /* 0x0003e80000000800 */
[----:B------:R-:W-:Y:S04]  /*af70*/  STS [R13+0x2000], R40 ;  /* 0x002000280d007388 */ /* 0x000fe80000000800 */
[----:B------:R-:W-:Y:S04]  /*af80*/  STS [R13+0x2400], R42 ;  /* 0x0024002a0d007388 */ /* 0x000fe80000000800 */
        /* <DEDUP_REMOVED lines=8> */
[----:B------:R1:W-:Y:S01]  /*b010*/  STS [R19+0x2000], R56 ;  /* 0x0020003813007388 */ /* 0x0003e20000000800 */
[----:B---3--:R-:W-:-:S03]  /*b020*/  @P2 IMAD.WIDE.U32 R44, R174, c[0x0][0x1e8], RZ ;  /* 0x00007a00ae2c2a25 */ /* 0x008fc600078e00ff */
[----:B------:R1:W-:Y:S01]  /*b030*/  STS [R19+0x2400], R58 ;  /* 0x0024003a13007388 */ /* 0x0003e20000000800 */
[----:B--2---:R-:W-:Y:S01]  /*b040*/  @!P2 SHF.R.S32.HI R9, RZ, 0x1f, R5 ;  /* 0x0000001fff09a819 */ /* 0x004fe20000011405 */
[----:B------:R-:W-:Y:S02]  /*b050*/  @P2 IMAD R10, R174, c[0x0][0x1ec], R45 ;  /* 0x00007b00ae0a2a24 */ /* 0x000fe400078e022d */
[----:B------:R1:W-:Y:S01]  /*b060*/  STS [R21+0x2000], R60 ;  /* 0x0020003c15007388 */ /* 0x0003e20000000800 */
[----:B------:R-:W-:Y:S01]  /*b070*/  @!P1 IMAD R174, R5, c[0x0][0x214], RZ ;  /* 0x0000850005ae9a24 */ /* 0x000fe200078e02ff */
[----:B------:R-:W-:Y:S01]  /*b080*/  LOP3.LUT P1, RZ, R7, 0x3, RZ, 0xc0, !PT ;  /* 0x0000000307ff7812 */ /* 0x000fe2000782c0ff */
[----:B------:R-:W-:Y:S01]  /*b090*/  @!P2 IMAD R46, R9, c[0x0][0x1e0], RZ ;  /* 0x00007800092eaa24 */ /* 0x000fe200078e02ff */
[----:B------:R1:W-:Y:S01]  /*b0a0*/  STS [R21+0x2400], R62 ;  /* 0x0024003e15007388 */ /* 0x0003e20000000800 */
[----:B------:R-:W-:Y:S01]  /*b0b0*/  SHF.R.S32.HI R9, RZ, 0x1f, R8 ;  /* 0x0000001fff097819 */ /* 0x000fe20000011408 */
[----:B----4-:R-:W-:Y:S01]  /*b0c0*/  @!P2 IMAD.WIDE.U32 R48, R5, c[0x0][0x1e0], RZ ;  /* 0x000078000530aa25 */ /* 0x010fe200078e00ff */
[----:B------:R-:W-:Y:S01]  /*b0d0*/  MOV R7, 0x7f800000 ;  /* 0x7f80000000077802 */ /* 0x000fe20000000f00 */
[----:B------:R1:W-:Y:S01]  /*b0e0*/  STS [R41+0x2000], R64 ;  /* 0x0020004029007388 */ /* 0x0003e20000000800 */
[----:B------:R-:W-:Y:S01]  /*b0f0*/  LEA.HI R9, R9, R8, RZ, 0x2 ;  /* 0x0000000809097211 */ /* 0x000fe200078f10ff */
[----:B------:R-:W-:Y:S01]  /*b100*/  @!P2 IMAD R46, R5, c[0x0][0x1e4], R46 ;  /* 0x00007900052eaa24 */ /* 0x000fe200078e022e */
[----:B------:R-:W-:Y:S01]  /*b110*/  @!P2 MOV R44, R48 ;  /* 0x00000030002ca202 */ /* 0x000fe20000000f00 */
[----:B------:R1:W-:Y:S01]  /*b120*/  STS [R41+0x2400], R67 ;  /* 0x0024004329007388 */ /* 0x0003e20000000800 */
[----:B------:R-:W-:Y:S01]  /*b130*/  LOP3.LUT R9, R9, 0xffffffc, RZ, 0xc0, !PT ;  /* 0x0ffffffc09097812 */ /* 0x000fe200078ec0ff */
[----:B------:R-:W-:Y:S01]  /*b140*/  @P0 FFMA.FTZ R7, R3, c[0x0][0x238], R2 ;  /* 0x00008e0003070a23 */ /* 0x000fe20000010002 */
[----:B------:R-:W-:Y:S01]  /*b150*/  @!P2 IADD3 R10, R49, R46, RZ ;  /* 0x0000002e310aa210 */ /* 0x000fe20007ffe0ff */
[----:B------:R-:W-:Y:S01]  /*b160*/  BAR.SYNC.DEFER_BLOCKING 0x0 ;  /* 0x0000000000007b1d */ /* 0x000fe20000010000 */
[----:B------:R-:W-:-:S04]  /*b170*/  IADD3 R9, R8, -R9, RZ ;  /* 0x8000000908097210 */ /* 0x000fc80007ffe0ff */
[----:B------:R-:W-:Y:S01]  /*b180*/  LEA R176, R9, R176, 0x4 ;  /* 0x000000b009b07211 */ /* 0x000fe200078e20ff */
[----:B------:R-:W2:Y:S04]  /*b190*/  S2R R6, SR_CTAID.Z ;  /* 0x0000000000067919 */ /* 0x000ea80000002700 */
[----:B------:R1:W3:Y:S04]  /*b1a0*/  LDS.128 R36, [R177] ;  /* 0x00000000b1247984 */ /* 0x0002e80000000c00 */
[----:B------:R1:W4:Y:S01]  /*b1b0*/  LDS.128 R32, [R177+0x800] ;  /* 0x00080000b1207984 */ /* 0x0003220000000c00 */
[----:B--2---:R-:W-:-:S03]  /*b1c0*/  @!P4 IMAD R5, R5, c[0x0][0x1c0], R6 ;  /* 0x000070000505ca24 */ /* 0x004fc600078e0206 */
[----:B------:R1:W2:Y:S01]  /*b1d0*/  LDS.128 R28, [R177+0x1000] ;  /* 0x00100000b11c7984 */ /* 0x0002a20000000c00 */
        /* <DEDUP_REMOVED lines=20> */
.L_x_6530:
[----:B------:R-:W-:Y:S05]  /*b320*/  BSYNC B0 ;  /* 0x0000000000007941 */ /* 0x000fea0003800000 */
.L_x_6529:
[----:B----4-:R-:W4:Y:S01]  /*b330*/  S2R R5, SR_CTAID.X ;  /* 0x0000000000057919 */ /* 0x010f220000002500 */
[----:B------:R-:W-:Y:S01]  /*b340*/  SHF.R.S32.HI R179, RZ, 0x1f, R178 ;  /* 0x0000001fffb37819 */ /* 0x000fe200000114b2 */
[----:B------:R-:W-:Y:S01]  /*b350*/  BSSY B0, `(.L_x_6531) ;  /* 0x000001d000007945 */ /* 0x000fe20003800000 */
[----:B------:R-:W-:Y:S01]  /*b360*/  SHF.R.S32.HI R4, RZ, 0x1f, R6 ;  /* 0x0000001fff047819 */ /* 0x000fe20000011406 */
[----:B------:R-:W5:Y:S01]  /*b370*/  S2R R3, SR_TID.X ;  /* 0x0000000000037919 */ /* 0x000f620000002100 */
[----:B----4-:R-:W-:Y:S01]  /*b380*/  IMAD.SHL.U32 R5, R5, 0x40, RZ ;  /* 0x0000004005057824 */ /* 0x010fe200078e00ff */
        /* <DEDUP_REMOVED lines=23> */
[----:B---3--:R3:W-:Y:S04]  /*b500*/  STG.E.128 [R10.64], R36 ;  /* 0x000000240a007986 */ /* 0x0087e8000c101d06 */
[----:B-1----:R3:W-:Y:S02]  /*b510*/  STG.E.128 [R10.64+0x80], R20 ;  /* 0x000080140a007986 */ /* 0x0027e4000c101d06 */
.L_x_6532:
[----:B------:R-:W-:Y:S05]  /*b520*/  BSYNC B0 ;  /* 0x0000000000007941 */ /* 0x000fea0003800000 */
.L_x_6531:
[----:B------:R-:W-:Y:S01]  /*b530*/  IADD3 R4, R0, 0x10, RZ ;  /* 0x0000001000047810 */ /* 0x000fe20007ffe0ff */
[----:B------:R-:W-:Y:S03]  /*b540*/  BSSY B0, `(.L_x_6533) ;  /* 0x000000f000007945 */ /* 0x000fe60003800000 */
[----:B------:R-:W-:-:S13]  /*b550*/  ISETP.GE.AND P0, PT, R4, R171, PT ;  /* 0x000000ab0400720c */ /* 0x000fda0003f06270 */
[----:B------:R-:W-:Y:S05]  /*b560*/  @P0 BRA `(.L_x_6534) ;  /* 0x000000c000000947 */ /* 0x000fea0003800000 */
[----:B------:R-:W-:Y:S01]  /*b570*/  IADD3 R4, P0, R0, 0x10, RZ ;  /* 0x0000001000047810 */ /* 0x000fe20007f1e0ff */
[----:B---3--:R-:W-:Y:S01]  /*b580*/  IMAD.MOV.U32 R10, RZ, RZ, R6 ;  /* 0x000000ffff0a7224 */ /* 0x008fe200078e0006 */
        /* <DEDUP_REMOVED lines=8> */
[----:B------:R3:W-:Y:S04]  /*b610*/  STG.E.128 [R4.64], R32 ;  /* 0x0000002004007986 */ /* 0x0007e8000c101d06 */
[----:B-1----:R3:W-:Y:S02]  /*b620*/  STG.E.128 [R4.64+0x80], R16 ;  /* 0x0000801004007986 */ /* 0x0027e4000c101d06 */
.L_x_6534:
[----:B------:R-:W-:Y:S05]  /*b630*/  BSYNC B0 ;  /* 0x0000000000007941 */ /* 0x000fea0003800000 */
.L_x_6533:
[----:B---3--:R-:W-:Y:S01]  /*b640*/  IADD3 R4, R0, 0x20, RZ ;  /* 0x0000002000047810 */ /* 0x008fe20007ffe0ff */
        /* <DEDUP_REMOVED lines=15> */
.L_x_6536:
[----:B------:R-:W-:Y:S05]  /*b740*/  BSYNC B0 ;  /* 0x0000000000007941 */ /* 0x000fea0003800000 */
.L_x_6535:
[----:B--2---:R-:W-:-:S04]  /*b750*/  IADD3 R4, R0, 0x30, RZ ;  /* 0x0000003000047810 */ /* 0x004fc80007ffe0ff */
        /* <DEDUP_REMOVED lines=15> */
.L_x_6537:
        /* <DEDUP_REMOVED lines=11> */
.L_x_8273:


//--------------------- .text._ZN5flash24flash_fwd_splitkv_kernelI23Flash_fwd_kernel_traitsILi128ELi64ELi64ELi4ELb0ELb0EN7cutlass6half_tE19Flash_kernel_traitsILi128ELi64ELi64ELi4ES3_EELb1ELb0ELb1ELb0ELb0ELb0ELb0ELb0EEEvNS_16Flash_fwd_paramsE --------------------------
	.section	.text._ZN5flash24flash_fwd_splitkv_kernelI23Flash_fwd_kernel_traitsILi128ELi64ELi64ELi4ELb0ELb0EN7cutlass6half_tE19Flash_kernel_traitsILi128ELi64ELi64ELi4ES3_EELb1ELb0ELb1ELb0ELb0ELb0ELb0ELb0EEEvNS_16Flash_fwd_paramsE,"ax",@progbits
	.sectioninfo	@"SHI_REGISTERS=194"
	.align	128
        .global         _ZN5flash24flash_fwd_splitkv_kernelI23Flash_fwd_kernel_traitsILi128ELi64ELi64ELi4ELb0ELb0EN7cutlass6half_tE19Flash_kernel_traitsILi128ELi64ELi64ELi4ES3_EELb1ELb0ELb1ELb0ELb0ELb0ELb0ELb0EEEvNS_16Flash_fwd_paramsE
        .type           _ZN5flash24flash_fwd_splitkv_kernelI23Flash_fwd_kernel_traitsILi128ELi64ELi64ELi4ELb0ELb0EN7cutlass6half_tE19Flash_kernel_traitsILi128ELi64ELi64ELi4ES3_EELb1ELb0ELb1ELb0ELb0ELb0ELb0ELb0EEEvNS_16Flash_fwd_paramsE,@function
        .size           _ZN5flash24flash_fwd_splitkv_kernelI23Flash_fwd_kernel_traitsILi128ELi64ELi64ELi4ELb0ELb0EN7cutlass6half_tE19Flash_kernel_traitsILi128ELi64ELi64ELi4ES3_EELb1ELb0ELb1ELb0ELb0ELb0ELb0ELb0EEEvNS_16Flash_fwd_paramsE,(.L_x_8274 - _ZN5flash24flash_fwd_splitkv_kernelI23Flash_fwd_kernel_traitsILi128ELi64ELi64ELi4ELb0ELb0EN7cutlass6half_tE19Flash_kernel_traitsILi128ELi64ELi64ELi4ES3_EELb1ELb0ELb1ELb0ELb0ELb0ELb0ELb0EEEvNS_16Flash_fwd_paramsE)
        .other          _ZN5flash24flash_fwd_splitkv_kernelI23Flash_fwd_kernel_traitsILi128ELi64ELi64ELi4ELb0ELb0EN7cutlass6half_tE19Flash_kernel_traitsILi128ELi64ELi64ELi4ES3_EELb1ELb0ELb1ELb0ELb0ELb0ELb0ELb0EEEvNS_16Flash_fwd_paramsE,@"STO_CUDA_ENTRY STV_DEFAULT"
_ZN5flash24flash_fwd_splitkv_kernelI23Flash_fwd_kernel_traitsILi128ELi64ELi64ELi4ELb0ELb0EN7cutlass6half_tE19Flash_kernel_traitsILi128ELi64ELi64ELi4ES3_EELb1ELb0ELb1ELb0ELb0ELb0ELb0ELb0EEEvNS_16Flash_fwd_paramsE:
.text._ZN5flash24flash_fwd_splitkv_kernelI23Flash_fwd_kernel_traitsILi128ELi64ELi64ELi4ELb0ELb0EN7cutlass6half_tE19Flash_kernel_traitsILi128ELi64ELi64ELi4ES3_EELb1ELb0ELb1ELb0ELb0ELb0ELb0ELb0EEEvNS_16Flash_fwd_paramsE:
        /* <DEDUP_REMOVED lines=33> */
.L_x_6538:
[----:B-1-34-:R-:W-:Y:S02]  /*0210*/  MOV R2, c[0x0][0x218] ;  /* 0x0000860000027a02 */ /* 0x01afe40000000f00 */
.L_x_6539:
        /* <DEDUP_REMOVED lines=14> */
[----:B------:R-:W2:Y:S01]  /*0300*/  S2R R8, SR_TID.X ;  /* 0x0000000000087919 */ /* 0x000ea20000002100 */
[----:B-1----:R-:W-:Y:S02]  /*0310*/  IADD3 R7, R90, 0x3f, RZ ;  /* 0x0000003f5a077810 */ /* 0x002fe40007ffe0ff */
        /* <DEDUP_REMOVED lines=15> */
[----:B--2---:R-:W-:Y:S01]  /*0410*/  SHF.R.S32.HI R3, RZ, 0x1f, R8 ;  /* 0x0000001fff037819 */ /* 0x004fe20000011408 */
        /* <DEDUP_REMOVED lines=16> */
[----:B------:R-:W-:Y:S01]  /*0520*/  @P0 IMAD.MOV.U32 R6, RZ, RZ, R4 ;  /* 0x000000ffff060224 */ /* 0x000fe200078e0004 */
[----:B------:R-:W-:Y:S01]  /*0530*/  @!P0 MOV R6, R12 ;  /* 0x0000000c00068202 */ /* 0x000fe20000000f00 */
[----:B------:R-:W-:Y:S02]  /*0540*/  @!P0 IMAD R4, R18, c[0x0][0x1e4], R9 ;  /* 0x0000790012048a24 */ /* 0x000fe400078e0209 */
[----:B------:R-:W-:-:S04]  /*0550*/  IMAD.WIDE.U32 R10, R16, c[0x0][0x1e8], R2 ;  /* 0x00007a00100a7a25 */ /* 0x000fc800078e0002 */
[----:B------:R-:W-:Y:S02]  /*0560*/  @P0 IMAD R5, R166, c[0x0][0x1ec], R5 ;  /* 0x00007b00a6050a24 */ /* 0x000fe400078e0205 */
[----:B------:R-:W-:Y:S01]  /*0570*/  @!P0 IMAD.IADD R5, R13, 0x1, R4 ;  /* 0x000000010d058824 */ /* 0x000fe200078e0204 */
[----:B------:R-:W-:Y:S01]  /*0580*/  IADD3 R6, P0, R6, R10, RZ ;  /* 0x0000000a06067210 */ /* 0x000fe20007f1e0ff */
[----:B------:R-:W-:Y:S02]  /*0590*/  IMAD R4, R16, c[0x0][0x1ec], R7 ;  /* 0x00007b0010047a24 */ /* 0x000fe400078e0207 */
[----:B------:R-:W-:-:S03]  /*05a0*/  IMAD R15, R15, c[0x0][0x1f0], RZ ;  /* 0x00007c000f0f7a24 */ /* 0x000fc600078e02ff */
[----:B------:R-:W-:Y:S01]  /*05b0*/  IADD3.X R7, R5, R11, R4, P0, !PT ;  /* 0x0000000b05077210 */ /* 0x000fe200007fe404 */
[----:B------:R-:W-:Y:S01]  /*05c0*/  IMAD R5, R18, c[0x0][0x1c0], R22 ;  /* 0x0000700012057a24 */ /* 0x000fe200078e0216 */
[----:B------:R-:W-:Y:S01]  /*05d0*/  ISETP.GE.AND P0, PT, R0, R165, PT ;  /* 0x000000a50000720c */ /* 0x000fe20003f06270 */
[C---:B------:R-:W-:Y:S02]  /*05e0*/  IMAD R15, R22.reuse, c[0x0][0x1f4], R15 ;  /* 0x00007d00160f7a24 */ /* 0x040fe400078e020f */
[----:B------:R-:W-:Y:S01]  /*05f0*/  IMAD.WIDE.U32 R22, R22, c[0x0][0x1f0], R6 ;  /* 0x00007c0016167a25 */ /* 0x000fe200078e0006 */
[----:B------:R-:W-:-:S03]  /*0600*/  IADD3 R7, R2, 0x40, RZ ;  /* 0x0000004002077810 */ /* 0x000fc60007ffe0ff */
[----:B------:R-:W-:Y:S01]  /*0610*/  IMAD R16, R5, c[0x0][0x214], R16 ;  /* 0x0000850005107a24 */ /* 0x000fe200078e0210 */
[----:B------:R-:W-:Y:S01]  /*0620*/  SHF.R.S32.HI R5, RZ, 0x1f, R0 ;  /* 0x0000001fff057819 */ /* 0x000fe20000011400 */
        /* <DEDUP_REMOVED lines=13> */
.L_x_6542:
[----:B------:R-:W-:Y:S05]  /*0700*/  BSYNC B0 ;  /* 0x0000000000007941 */ /* 0x000fea0003800000 */
.L_x_6541:
        /* <DEDUP_REMOVED lines=18> */
.L_x_6544:
[----:B------:R-:W-:Y:S05]  /*0830*/  BSYNC B0 ;  /* 0x0000000000007941 */ /* 0x000fea0003800000 */
.L_x_6543:
        /* <DEDUP_REMOVED lines=18> */
.L_x_6546:
[----:B------:R-:W-:Y:S05]  /*0960*/  BSYNC B0 ;  /* 0x0000000000007941 */ /* 0x000fea0003800000 */
.L_x_6545:
        /* <DEDUP_REMOVED lines=17> */
.L_x_6548:
[----:B------:R-:W-:Y:S05]  /*0a80*/  BSYNC B0 ;  /* 0x0000000000007941 */ /* 0x000fea0003800000 */
.L_x_6547:
        /* <DEDUP_REMOVED lines=19> */
.L_x_6540:
[----:B--2---:R-:W-:Y:S01]  /*0bc0*/  ISETP.NE.U32.AND P2, PT, RZ, c[0x0][0x2c0], PT ;  /* 0x0000b000ff007a0c */ /* 0x004fe20003f45070 */
        /* <DEDUP_REMOVED lines=64> */
[----:B------:R-:W-:Y:S02]  /*0fd0*/  IADD3 R4, -R5, RZ, RZ ;  /* 0x000000ff05047210 */ /* 0x000fe40007ffe1ff */
[----:B------:R-:W-:-:S03]  /*0fe0*/  ISETP.GE.AND P1, PT, R3, RZ, PT ;  /* 0x000000ff0300720c */ /* 0x000fc60003f26270 */
[----:B------:R-:W-:-:S04]  /*0ff0*/  IMAD R7, R4, c[0x0][0x2d0], R7 ;  /* 0x0000b40004077a24 */ /* 0x000fc800078e0207 */
[----:B------:R-:W-:Y:S02]  /*1000*/  @P2 IADD3 R0, R0, 0x1, RZ ;  /* 0x0000000100002810 */ /* 0x000fe40007ffe0ff */
[----:B------:R-:W-:Y:S02]  /*1010*/  ISETP.NE.AND P2, PT, RZ, c[0x0][0x1c8], PT ;  /* 0x00007200ff007a0c */ /* 0x000fe40003f45270 */
[----:B------:R-:W-:Y:S02]  /*1020*/  SHF.R.S32.HI R5, RZ, 0x1f, R7 ;  /* 0x0000001fff057819 */ /* 0x000fe40000011407 */
[----:B------:R-:W-:-:S03]  /*1030*/  @!P1 IMAD.MOV R0, RZ, RZ, -R0 ;  /* 0x000000ffff009224 */ /* 0x000fc600078e0a00 */
[----:B------:R-:W-:-:S06]  /*1040*/  IMAD R4, R5, c[0x0][0x198], RZ ;  /* 0x0000660005047a24 */ /* 0x000fcc00078e02ff */
        /* <DEDUP_REMOVED lines=10> */
[----:B------:R-:W-:Y:S01]  /*10f0*/  IMAD R3, R7, c[0x0][0x19c], R4 ;  /* 0x0000670007037a24 */ /* 0x000fe200078e0204 */
        /* <DEDUP_REMOVED lines=8> */
.L_x_6549:
        /* <DEDUP_REMOVED lines=15> */
.L_x_6551:
[----:B------:R-:W-:-:S04]  /*1270*/  IABS R5, c[0x0][0x1c8] ;  /* 0x0000720000057a13 */ /* 0x000fc80000000000 */
[----:B------:R-:W1:Y:S08]  /*1280*/  I2F.RP R11, R5 ;  /* 0x00000005000b7306 */ /* 0x000e700000209400 */
[----:B-1----:R-:W1:Y:S02]  /*1290*/  MUFU.RCP R12, R11 ;  /* 0x0000000b000c7308 */ /* 0x002e640000001000 */
[----:B-1----:R-:W-:Y:S01]  /*12a0*/  IADD3 R12, R12, 0xffffffe, RZ ;  /* 0x0ffffffe0c0c7810 */ /* 0x002fe20007ffe0ff */
[----:B------:R-:W-:-:S05]  /*12b0*/  @P4 IMAD.IADD R11, R3, 0x1, R10 ;  /* 0x00000001030b4824 */ /* 0x000fca00078e020a */
[----:B------:R-:W1:Y:S01]  /*12c0*/  F2I.FTZ.U32.TRUNC.NTZ R13, R12 ;  /* 0x0000000c000d7305 */ /* 0x000e62000021f000 */
[----:B------:R-:W-:-:S04]  /*12d0*/  @P4 IMAD.WIDE.U32 R24, R11, c[0x0][0x1a0], RZ ;  /* 0x000068000b184a25 */ /* 0x000fc800078e00ff */
[----:B------:R-:W-:Y:S02]  /*12e0*/  @P4 IMAD R11, R11, c[0x0][0x1a4], R25 ;  /* 0x000069000b0b4a24 */ /* 0x000fe400078e0219 */
[----:B-1----:R-:W-:Y:S01]  /*12f0*/  IMAD.MOV R0, RZ, RZ, -R13 ;  /* 0x000000ffff007224 */ /* 0x002fe200078e0a0d */
[----:B------:R-:W-:-:S03]  /*1300*/  MOV R12, RZ ;  /* 0x000000ff000c7202 */ /* 0x000fc60000000f00 */
[----:B------:R-:W-:Y:S01]  /*1310*/  IMAD R4, R0, R5, RZ ;  /* 0x0000000500047224 */ /* 0x000fe200078e02ff */
[----:B------:R-:W-:-:S03]  /*1320*/  IABS R0, R22 ;  /* 0x0000001600007213 */ /* 0x000fc60000000000 */
[----:B------:R-:W-:Y:S01]  /*1330*/  IMAD.HI.U32 R4, R13, R4, R12 ;  /* 0x000000040d047227 */ /* 0x000fe200078e000c */
[----:B------:R-:W-:-:S03]  /*1340*/  MOV R13, R9 ;  /* 0x00000009000d7202 */ /* 0x000fc60000000f00 */
[----:B------:R-:W-:Y:S02]  /*1350*/  IMAD.MOV.U32 R7, RZ, RZ, R0 ;  /* 0x000000ffff077224 */ /* 0x000fe400078e0000 */
[----:B------:R-:W-:Y:S02]  /*1360*/  IMAD.MOV.U32 R12, RZ, RZ, R6 ;  /* 0x000000ffff0c7224 */ /* 0x000fe400078e0006 */
        /* <DEDUP_REMOVED lines=35> */
.L_x_6550:
[----:B------:R-:W-:Y:S01]  /*15a0*/  ISETP.NE.AND P1, PT, R166, -0x1, PT ;  /* 0xffffffffa600780c */ /* 0x000fe20003f25270 */
[----:B------:R-:W-:Y:S01]  /*15b0*/  BSSY B0, `(.L_x_6552) ;  /* 0x000005e000007945 */ /* 0x000fe20003800000 */
[----:B------:R-:W-:Y:S02]  /*15c0*/  SHF.R.S32.HI R3, RZ, 0x1f, R8 ;  /* 0x0000001fff037819 */ /* 0x000fe40000011408 */
[----:B------:R-:W-:Y:S02]  /*15d0*/  IADD3 R156, -R16, R165, RZ ;  /* 0x000000a5109c7210 */ /* 0x000fe40007ffe1ff */
[CC--:B------:R-:W-:Y:S02]  /*15e0*/  LEA.HI R20, R3.reuse, R8.reuse, RZ, 0x3 ;  /* 0x0000000803147211 */ /* 0x0c0fe400078f18ff */
[----:B------:R-:W-:Y:S02]  /*15f0*/  LEA.HI R14, R3, R8, RZ, 0x4 ;  /* 0x00000008030e7211 */ /* 0x000fe400078f20ff */
[----:B------:R-:W-:-:S02]  /*1600*/  LOP3.LUT R15, R20, 0xfffffff8, RZ, 0xc0, !PT ;  /* 0xfffffff8140f7812 */ /* 0x000fc400078ec0ff */
[----:B------:R-:W-:Y:S01]  /*1610*/  SHF.R.S32.HI R20, RZ, 0x3, R20 ;  /* 0x00000003ff147819 */ /* 0x000fe20000011414 */
[----:B------:R-:W-:Y:S01]  /*1620*/  @!P1 IMAD.WIDE.U32 R30, R18, c[0x0][0x178], RZ ;  /* 0x00005e00121e9a25 */ /* 0x000fe200078e00ff */
[----:B------:R-:W-:Y:S02]  /*1630*/  @!P1 SHF.R.S32.HI R17, RZ, 0x1f, R18 ;  /* 0x0000001fff119819 */ /* 0x000fe40000011412 */
[----:B------:R-:W-:Y:S01]  /*1640*/  SHF.R.S32.HI R21, RZ, 0x1f, R20 ;  /* 0x0000001fff157819 */ /* 0x000fe20000011414 */
[----:B------:R-:W-:Y:S01]  /*1650*/  IMAD.IADD R4, R8, 0x1, -R15 ;  /* 0x0000000108047824 */ /* 0x000fe200078e0a0f */
[----:B------:R-:W-:Y:S01]  /*1660*/  LOP3.LUT R15, R14, 0xfffffff0, RZ, 0xc0, !PT ;  /* 0xfffffff00e0f7812 */ /* 0x000fe200078ec0ff */
[----:B------:R-:W-:Y:S01]  /*1670*/  @!P1 IMAD R17, R17, c[0x0][0x178], RZ ;  /* 0x00005e0011119a24 */ /* 0x000fe200078e02ff */
[----:B------:R-:W-:Y:S01]  /*1680*/  SHF.R.S32.HI R23, RZ, 0x1f, R22 ;  /* 0x0000001fff177819 */ /* 0x000fe20000011416 */
[----:B------:R-:W-:Y:S01]  /*1690*/  @P1 IMAD.WIDE.U32 R28, R166, c[0x0][0x190], RZ ;  /* 0x00006400a61c1a25 */ /* 0x000fe200078e00ff */
[----:B------:R-:W-:-:S02]  /*16a0*/  SHF.L.U32 R168, R4, 0x3, RZ ;  /* 0x0000000304a87819 */ /* 0x000fc400000006ff */
[----:B------:R-:W-:Y:S01]  /*16b0*/  IADD3 R15, -R15, R8, RZ ;  /* 0x000000080f0f7210 */ /* 0x000fe20007ffe1ff */
[----:B-----5:R-:W-:Y:S01]  /*16c0*/  @!P1 IMAD R2, R18, c[0x0][0x17c], R17 ;  /* 0x00005f0012029a24 */ /* 0x020fe200078e0211 */
[C---:B------:R-:W-:Y:S01]  /*16d0*/  IADD3 R24, P2, R168.reuse, R24, RZ ;  /* 0x00000018a8187210 */ /* 0x040fe20007f5e0ff */
[----:B------:R-:W-:Y:S01]  /*16e0*/  @!P1 IMAD.MOV.U32 R28, RZ, RZ, R30 ;  /* 0x000000ffff1c9224 */ /* 0x000fe200078e001e */
[----:B------:R-:W-:Y:S01]  /*16f0*/  IADD3 R26, P3, R168, R26, RZ ;  /* 0x0000001aa81a7210 */ /* 0x000fe20007f7e0ff */
[----:B------:R-:W-:Y:S01]  /*1700*/  @P1 IMAD R13, R166, c[0x0][0x194], R29 ;  /* 0x00006500a60d1a24 */ /* 0x000fe200078e021d */
[----:B------:R-:W-:Y:S01]  /*1710*/  SHF.R.S32.HI R12, RZ, 0x1f, R15 ;  /* 0x0000001fff0c7819 */ /* 0x000fe2000001140f */
[----:B------:R-:W-:Y:S01]  /*1720*/  @!P1 IMAD.IADD R13, R31, 0x1, R2 ;  /* 0x000000011f0d9824 */ /* 0x000fe200078e0202 */
[--C-:B------:R-:W-:Y:S01]  /*1730*/  SHF.R.S32.HI R2, RZ, 0x1f, R168.reuse ;  /* 0x0000001fff027819 */ /* 0x100fe200000114a8 */
[----:B------:R-:W-:Y:S01]  /*1740*/  IMAD.SHL.U32 R19, R20, 0x40, RZ ;  /* 0x0000004014137824 */ /* 0x000fe200078e00ff */
[----:B------:R-:W-:Y:S01]  /*1750*/  IADD3 R28, P1, R168, R28, RZ ;  /* 0x0000001ca81c7210 */ /* 0x000fe20007f3e0ff */
[----:B------:R-:W-:Y:S01]  /*1760*/  IMAD R31, R23, c[0x0][0x1a8], RZ ;  /* 0x00006a00171f7a24 */ /* 0x000fe200078e02ff */
[----:B------:R-:W-:Y:S01]  /*1770*/  LEA.HI R12, R12, R15, RZ, 0x3 ;  /* 0x0000000f0c0c7211 */ /* 0x000fe200078f18ff */
[C---:B------:R-:W-:Y:S01]  /*1780*/  IMAD.X R25, R2.reuse, 0x1, R11, P2 ;  /* 0x0000000102197824 */ /* 0x040fe200010e060b */
[----:B------:R-:W-:Y:S01]  /*1790*/  LOP3.LUT R19, R19, 0x1c0, RZ, 0xc0, !PT ;  /* 0x000001c013137812 */ /* 0x000fe200078ec0ff */
[----:B------:R-:W-:Y:S01]  /*17a0*/  IMAD.X R27, R2, 0x1, R9, P3 ;  /* 0x00000001021b7824 */ /* 0x000fe200018e0609 */
[----:B------:R-:W-:Y:S01]  /*17b0*/  IADD3 R157, R168, 0x40, RZ ;  /* 0x00000040a89d7810 */ /* 0x000fe20007ffe0ff */
[----:B------:R-:W-:Y:S01]  /*17c0*/  IMAD.X R29, R2, 0x1, R13, P1 ;  /* 0x00000001021d7824 */ /* 0x000fe200008e060d */
[----:B------:R-:W-:Y:S01]  /*17d0*/  LEA.HI R2, R3, R8, RZ, 0x6 ;  /* 0x0000000803027211 */ /* 0x000fe200078f30ff */
[----:B------:R-:W-:Y:S01]  /*17e0*/  IMAD R9, R6, c[0x0][0x1b8], RZ ;  /* 0x00006e0006097a24 */ /* 0x000fe200078e02ff */
[----:B------:R-:W-:Y:S01]  /*17f0*/  LOP3.LUT R17, R19, 0x38, R168, 0xf8, !PT ;  /* 0x0000003813117812 */ /* 0x000fe200078ef8a8 */
[----:B------:R-:W-:Y:S01]  /*1800*/  IMAD.WIDE.U32 R24, R0, c[0x0][0x1b8], R24 ;  /* 0x00006e0000187a25 */ /* 0x000fe200078e0018 */
[----:B------:R-:W-:-:S02]  /*1810*/  SHF.R.U32.HI R10, RZ, 0x3, R19 ;  /* 0x00000003ff0a7819 */ /* 0x000fc40000011613 */
[----:B------:R-:W-:Y:S01]  /*1820*/  IADD3 R7, P1, R20, R7, RZ ;  /* 0x0000000714077210 */ /* 0x000fe20007f3e0ff */
[----:B------:R-:W-:Y:S01]  /*1830*/  IMAD.SHL.U32 R13, R2, 0x8, RZ ;  /* 0x00000008020d7824 */ /* 0x000fe200078e00ff */
[----:B------:R-:W-:Y:S01]  /*1840*/  LOP3.LUT R10, R17, R10, RZ, 0x3c, !PT ;  /* 0x0000000a110a7212 */ /* 0x000fe200078e3cff */
[----:B------:R-:W-:Y:S01]  /*1850*/  IMAD R9, R0, c[0x0][0x1bc], R9 ;  /* 0x00006f0000097a24 */ /* 0x000fe200078e0209 */
[----:B------:R-:W-:Y:S01]  /*1860*/  LOP3.LUT R0, R12, 0xfffffff8, RZ, 0xc0, !PT ;  /* 0xfffffff80c007812 */ /* 0x000fe200078ec0ff */
[----:B------:R-:W-:Y:S01]  /*1870*/  IMAD.X R5, R21, 0x1, R5, P1 ;  /* 0x0000000115057824 */ /* 0x000fe200008e0605 */
[----:B------:R-:W-:Y:S01]  /*1880*/  LOP3.LUT R164, R10, 0xfffffe00, R13, 0xf8, !PT ;  /* 0xfffffe000aa47812 */ /* 0x000fe200078ef80d */
[----:B------:R-:W-:Y:S01]  /*1890*/  IMAD.IADD R25, R25, 0x1, R9 ;  /* 0x0000000119197824 */ /* 0x000fe200078e0209 */
[----:B------:R-:W-:Y:S01]  /*18a0*/  IADD3 R10, R15, -R0, RZ ;  /* 0x800000000f0a7210 */ /* 0x000fe20007ffe0ff */
[----:B------:R-:W-:Y:S01]  /*18b0*/  IMAD R0, R5, c[0x0][0x1a0], RZ ;  /* 0x0000680005007a24 */ /* 0x000fe200078e02ff */
[----:B------:R-:W-:Y:S01]  /*18c0*/  LEA.HI R3, R3, R8, RZ, 0x5 ;  /* 0x0000000803037211 */ /* 0x000fe200078f28ff */
[----:B------:R-:W-:Y:S01]  /*18d0*/  IMAD R11, R21, c[0x0][0x198], RZ ;  /* 0x00006600150b7a24 */ /* 0x000fe200078e02ff */
[----:B------:R-:W-:Y:S01]  /*18e0*/  R2P PR, R10, 0x6 ;  /* 0x000000060a007804 */ /* 0x000fe20000000000 */
[C---:B------:R-:W-:Y:S01]  /*18f0*/  IMAD.WIDE.U32 R128, R20.reuse, c[0x0][0x198], R26 ;  /* 0x0000660014807a25 */ /* 0x040fe200078e001a */
[----:B------:R-:W-:-:S02]  /*1900*/  ISETP.GE.AND P3, PT, R20, R156, PT ;  /* 0x0000009c1400720c */ /* 0x000fc40003f66270 */
[----:B------:R-:W-:Y:S01]  /*1910*/  LOP3.LUT R15, R3, 0xffffffe0, RZ, 0xc0, !PT ;  /* 0xffffffe0030f7812 */ /* 0x000fe200078ec0ff */
[C---:B------:R-:W-:Y:S01]  /*1920*/  IMAD R9, R7.reuse, c[0x0][0x1a4], R0 ;  /* 0x0000690007097a24 */ /* 0x040fe200078e0200 */
[----:B------:R-:W-:Y:S01]  /*1930*/  SHF.R.S32.HI R160, RZ, 0x5, R3 ;  /* 0x00000005ffa07819 */ /* 0x000fe20000011403 */
[----:B------:R-:W-:-:S04]  /*1940*/  IMAD.WIDE.U32 R26, R7, c[0x0][0x1a0], R24 ;  /* 0x00006800071a7a25 */ /* 0x000fc800078e0018 */
[----:B------:R-:W-:Y:S02]  /*1950*/  IMAD.MOV.U32 R7, RZ, RZ, 0x10 ;  /* 0x00000010ff077424 */ /* 0x000fe400078e00ff */
[----:B------:R-:W-:Y:S02]  /*1960*/  IMAD.MOV.U32 R5, RZ, RZ, 0x20 ;  /* 0x00000020ff057424 */ /* 0x000fe400078e00ff */
[C---:B------:R-:W-:Y:S01]  /*1970*/  IMAD R31, R22.reuse, c[0x0][0x1ac], R31 ;  /* 0x00006b00161f7a24 */ /* 0x040fe200078e021f */
[----:B------:R-:W-:Y:S01]  /*1980*/  SEL R3, R7, 0xfffffff0, !P1 ;  /* 0xfffffff007037807 */ /* 0x000fe20004800000 */
[----:B------:R-:W-:Y:S01]  /*1990*/  IMAD.WIDE.U32 R28, R22, c[0x0][0x1a8], R28 ;  /* 0x00006a00161c7a25 */ /* 0x000fe200078e001c */
[----:B------:R-:W-:-:S03]  /*19a0*/  SEL R2, R5, 0xffffffe0, !P2 ;  /* 0xffffffe005027807 */ /* 0x000fc60005000000 */
[----:B------:R-:W-:Y:S01]  /*19b0*/  IMAD R11, R20, c[0x0][0x19c], R11 ;  /* 0x00006700140b7a24 */ /* 0x000fe200078e020b */
[----:B------:R-:W-:Y:S01]  /*19c0*/  IADD3 R31, R29, R31, RZ ;  /* 0x0000001f1d1f7210 */ /* 0x000fe20007ffe0ff */
[----:B------:R-:W-:-:S04]  /*19d0*/  IMAD.WIDE R32, R33, 0x40, R20 ;  /* 0x0000004021207825 */ /* 0x000fc800078e0214 */
[----:B------:R-:W-:Y:S02]  /*19e0*/  IMAD.IADD R103, R129, 0x1, R11 ;  /* 0x0000000181677824 */ /* 0x000fe400078e020b */
        /* <DEDUP_REMOVED lines=26> */
.L_x_6553:
[----:B------:R-:W-:Y:S05]  /*1b90*/  BSYNC B0 ;  /* 0x0000000000007941 */ /* 0x000fea0003800000 */
.L_x_6552:
        /* <DEDUP_REMOVED lines=29> */
.L_x_6555:
[----:B------:R-:W-:Y:S05]  /*1d70*/  BSYNC B0 ;  /* 0x0000000000007941 */ /* 0x000fea0003800000 */
.L_x_6554:
        /* <DEDUP_REMOVED lines=29> */
.L_x_6557:
[----:B------:R-:W-:Y:S05]  /*1f50*/  BSYNC B0 ;  /* 0x0000000000007941 */ /* 0x000fea0003800000 */
.L_x_6556:
        /* <DEDUP_REMOVED lines=28> */
.L_x_6559:
[----:B------:R-:W-:Y:S05]  /*2120*/  BSYNC B0 ;  /* 0x0000000000007941 */ /* 0x000fea0003800000 */
.L_x_6558:
        /* <DEDUP_REMOVED lines=23> */
.L_x_6561:
[----:B------:R-:W-:Y:S05]  /*22a0*/  BSYNC B0 ;  /* 0x0000000000007941 */ /* 0x000fea0003800000 */
.L_x_6560:
        /* <DEDUP_REMOVED lines=25> */
.L_x_6563:
[----:B------:R-:W-:Y:S05]  /*2440*/  BSYNC B0 ;  /* 0x0000000000007941 */ /* 0x000fea0003800000 */
.L_x_6562:
[----:B------:R-:W-:Y:S01]  /*2450*/  ISETP.GE.AND P1, PT, R11, R6, PT ;  /* 0x000000060b00720c */ /* 0x000fe20003f26270 */
[----:B------:R-:W-:-:S12]  /*2460*/  BSSY B0, `(.L_x_6564) ;  /* 0x0000016000007945 */ /* 0x000fd80003800000 */
[----:B------:R-:W-:Y:S05]  /*2470*/  @P1 BRA `(.L_x_6565) ;  /* 0x0000014000001947 */ /* 0x000fea0003800000 */
[----:B------:R-:W-:Y:S01]  /*2480*/  ISETP.GE.AND P2, PT, R168, c[0x0][0x220], PT ;  /* 0x00008800a8007a0c */ /* 0x000fe20003f46270 */
[----:B------:R-:W-:Y:S01]  /*2490*/  IMAD.MOV.U32 R0, RZ, RZ, c[0x0][0x19c] ;  /* 0x00006700ff007624 */ /* 0x000fe200078e00ff */
[C---:B------:R-:W-:Y:S02]  /*24a0*/  LEA R17, P3, R88.reuse, R128, 0x5 ;  /* 0x0000008058117211 */ /* 0x040fe400078628ff */
        /* <DEDUP_REMOVED lines=17> */
.L_x_6565:
[----:B------:R-:W-:Y:S05]  /*25c0*/  BSYNC B0 ;  /* 0x0000000000007941 */ /* 0x000fea0003800000 */
.L_x_6564:
        /* <DEDUP_REMOVED lines=8> */
[----:B--2---:R-:W-:-:S05]  /*2650*/  IMAD.WIDE.U32 R30, R88, 0x30, R128 ;  /* 0x00000030581e7825 */ /* 0x004fca00078e0080 */
[----:B------:R-:W-:-:S03]  /*2660*/  IADD3 R0, R31, UR4, RZ ;  /* 0x000000041f007c10 */ /* 0x000fc6000fffe0ff */
        /* <DEDUP_REMOVED lines=15> */
.L_x_6567:
[----:B------:R-:W-:Y:S05]  /*2760*/  BSYNC B0 ;  /* 0x0000000000007941 */ /* 0x000fea0003800000 */
.L_x_6566:
        /* <DEDUP_REMOVED lines=26> */
[----:B------:R-:W-:Y:S01]  /*2910*/  LEA.HI R161, R18, R15, RZ, 0x2 ;  /* 0x0000000f12a17211 */ /* 0x000fe200078f10ff */
[----:B------:R-:W-:Y:S01]  /*2920*/  BSSY B0, `(.L_x_6568) ;  /* 0x0000030000007945 */ /* 0x000fe20003800000 */
[----:B------:R-:W2:Y:S01]  /*2930*/  MUFU.RCP R15, c[0x0][0x238] ;  /* 0x00008e00000f7b08 */ /* 0x000ea20000001000 */
[----:B------:R-:W-:-:S02]  /*2940*/  LOP3.LUT R19, R19, 0x1c0, RZ, 0xc0, !PT ;  /* 0x000001c013137812 */ /* 0x000fc400078ec0ff */
[----:B------:R-:W-:Y:S02]  /*2950*/  LOP3.LUT R17, R10, 0x8, R17, 0xf8, !PT ;  /* 0x000000080a117812 */ /* 0x000fe400078ef811 */
[----:B------:R-:W-:Y:S02]  /*2960*/  SHF.R.U32.HI R10, RZ, 0x3, R10 ;  /* 0x00000003ff0a7819 */ /* 0x000fe4000001160a */
[----:B------:R-:W-:Y:S02]  /*2970*/  SHF.R.S32.HI R21, RZ, 0x1f, R160 ;  /* 0x0000001fff157819 */ /* 0x000fe400000114a0 */
[----:B------:R-:W-:Y:S01]  /*2980*/  LOP3.LUT R4, R17, R10, RZ, 0x3c, !PT ;  /* 0x0000000a11047212 */ /* 0x000fe200078e3cff */
[----:B------:R-:W-:Y:S01]  /*2990*/  IMAD.SHL.U32 R17, R12, 0x40, RZ ;  /* 0x000000400c117824 */ /* 0x000fe200078e00ff */
[----:B------:R3:W-:Y:S01]  /*29a0*/  @P2 STS.128 [R164+0x8000], RZ ;  /* 0x008000ffa4002388 */ /* 0x0007e20000000c00 */
[----:B------:R-:W-:Y:S02]  /*29b0*/  SHF.R.S32.HI R161, RZ, 0x2, R161 ;  /* 0x00000002ffa17819 */ /* 0x000fe400000114a1 */
[----:B------:R-:W-:Y:S01]  /*29c0*/  LOP3.LUT R14, R19, 0x8, R14, 0xf8, !PT ;  /* 0x00000008130e7812 */ /* 0x000fe200078ef80e */
[----:B------:R3:W-:Y:S01]  /*29d0*/  @P2 STS.128 [R164+0xa000], RZ ;  /* 0x00a000ffa4002388 */ /* 0x0007e20000000c00 */
[----:B------:R-:W-:-:S02]  /*29e0*/  LOP3.LUT R17, R17, 0xfffffe00, RZ, 0xc0, !PT ;  /* 0xfffffe0011117812 */ /* 0x000fc400078ec0ff */
[----:B------:R-:W-:Y:S02]  /*29f0*/  SHF.R.U32.HI R19, RZ, 0x3, R19 ;  /* 0x00000003ff137819 */ /* 0x000fe40000011613 */
[----:B------:R-:W-:Y:S01]  /*2a00*/  LEA.HI R21, R21, R160, RZ, 0x2 ;  /* 0x000000a015157211 */ /* 0x000fe200078f10ff */
[----:B------:R-:W-:Y:S01]  /*2a10*/  IMAD R155, R160, 0x400, R17 ;  /* 0x00000400a09b7824 */ /* 0x000fe200078e0211 */
[----:B------:R-:W-:Y:S02]  /*2a20*/  IADD3 R16, R16, 0x1, R161 ;  /* 0x0000000110107810 */ /* 0x000fe40007ffe0a1 */
[----:B------:R-:W-:Y:S01]  /*2a30*/  LOP3.LUT R19, R14, R19, RZ, 0x3c, !PT ;  /* 0x000000130e137212 */ /* 0x000fe200078e3cff */
[----:B------:R-:W-:Y:S01]  /*2a40*/  IMAD.IADD R155, R4, 0x1, R155 ;  /* 0x00000001049b7824 */ /* 0x000fe200078e029b */
[----:B------:R-:W-:Y:S02]  /*2a50*/  LOP3.LUT R21, R21, 0xfffffffc, RZ, 0xc0, !PT ;  /* 0xfffffffc15157812 */ /* 0x000fe400078ec0ff */
[----:B------:R-:W-:Y:S01]  /*2a60*/  LEA R180, P1, R26, c[0x0][0x170], 0x1 ;  /* 0x00005c001ab47a11 */ /* 0x000fe200078208ff */
[----:B------:R-:W-:Y:S01]  /*2a70*/  IMAD R154, R154, 0x200, R19 ;  /* 0x000002009a9a7824 */ /* 0x000fe200078e0213 */
[----:B------:R-:W-:Y:S01]  /*2a80*/  IADD3 R91, R90, R16, -R165 ;  /* 0x000000105a5b7210 */ /* 0x000fe20007ffe8a5 */
[----:B------:R-:W-:Y:S01]  /*2a90*/  IMAD.IADD R160, R160, 0x1, -R21 ;  /* 0x00000001a0a07824 */ /* 0x000fe200078e0a15 */
        /* <DEDUP_REMOVED lines=19> */
[----:B--2---:R-:W-:-:S05]  /*2bd0*/  MOV R178, R180 ;  /* 0x000000b400b27202 */ /* 0x004fca0000000f00 */
[----:B------:R-:W-:Y:S01]  /*2be0*/  @!PT LDS RZ, [RZ] ;  /* 0x00000000fffff984 */ /* 0x000fe20000000800 */
[----:B------:R-:W-:Y:S01]  /*2bf0*/  @!PT LDS RZ, [RZ] ;  /* 0x00000000fffff984 */ /* 0x000fe20000000800 */
[----:B------:R-:W-:Y:S01]  /*2c00*/  @!PT LDS RZ, [RZ] ;  /* 0x00000000fffff984 */ /* 0x000fe20000000800 */
[----:B------:R2:W-:Y:S02]  /*2c10*/  LDGSTS.E.BYPASS.LTC128B.128 [R164+0xa000], [R178.64+0x80] ;  /* 0x0a000080b2a47fae */ /* 0x0005e4000b901d48 */
.L_x_6569:
[----:B---3--:R-:W-:Y:S05]  /*2c20*/  BSYNC B0 ;  /* 0x0000000000007941 */ /* 0x008fea0003800000 */
.L_x_6568:
        /* <DEDUP_REMOVED lines=25> */
.L_x_6571:
[----:B------:R-:W-:Y:S05]  /*2dc0*/  BSYNC B0 ;  /* 0x0000000000007941 */ /* 0x000fea0003800000 */
.L_x_6570:
        /* <DEDUP_REMOVED lines=25> */
.L_x_6573:
[----:B------:R-:W-:Y:S05]  /*2f60*/  BSYNC B0 ;  /* 0x0000000000007941 */ /* 0x000fea0003800000 */
.L_x_6572:
        /* <DEDUP_REMOVED lines=8> */
[----:B------:R1:W-:Y:S01]  /*2ff0*/  @P2 STS.128 [R164+0x9800], RZ ;  /* 0x009800ffa4002388 */ /* 0x0003e20000000c00 */
[----:B--2---:R-:W-:-:S03]  /*3000*/  @!P2 MOV R178, R180 ;  /* 0x000000b400b2a202 */ /* 0x004fc60000000f00 */
        /* <DEDUP_REMOVED lines=18> */
.L_x_6575:
[----:B------:R-:W-:Y:S05]  /*3130*/  BSYNC B0 ;  /* 0x0000000000007941 */ /* 0x000fea0003800000 */
.L_x_6574:
[----:B------:R-:W-:Y:S01]  /*3140*/  IMAD.SHL.U32 R154, R154, 0x2, RZ ;  /* 0x000000029a9a7824 */ /* 0x000fe200078e00ff */
[----:B----4-:R-:W-:Y:S01]  /*3150*/  LDSM.16.M88.4 R12, [R155] ;  /* 0x000000009b0c783b */ /* 0x010fe20000000200 */
[--C-:B------:R-:W-:Y:S01]  /*3160*/  IMAD R153, R3, 0x2, R155.reuse ;  /* 0x0000000203997824 */ /* 0x100fe200078e029b */
[----:B------:R-:W-:Y:S01]  /*3170*/  IADD3 R129, R91, 0x8, RZ ;  /* 0x000000085b817810 */ /* 0x000fe20007ffe0ff */
[--C-:B------:R-:W-:Y:S01]  /*3180*/  IMAD R92, R7, 0x2, R154.reuse ;  /* 0x00000002075c7824 */ /* 0x100fe200078e029a */
[----:B------:R-:W4:Y:S01]  /*3190*/  LDSM.16.M88.4 R48, [R154+0x4800] ;  /* 0x004800009a30783b */ /* 0x000f220000000200 */
[----:B------:R-:W-:Y:S01]  /*31a0*/  IMAD R151, R2, 0x2, R155 ;  /* 0x0000000202977824 */ /* 0x000fe200078e029b */
[----:B------:R-:W-:Y:S01]  /*31b0*/  IADD3 R6, R154, 0x4000, RZ ;  /* 0x000040009a067810 */ /* 0x000fe20007ffe0ff */
[----:B------:R-:W-:Y:S01]  /*31c0*/  IMAD R147, R5, 0x2, R154 ;  /* 0x0000000205937824 */ /* 0x000fe200078e029a */
[----:B------:R-:W5:Y:S01]  /*31d0*/  LDSM.16.M88.4 R40, [R154+0x5000] ;  /* 0x005000009a28783b */ /* 0x000f620000000200 */
[----:B------:R-:W-:Y:S01]  /*31e0*/  IMAD R150, R2, 0x2, R153 ;  /* 0x0000000202967824 */ /* 0x000fe200078e0299 */
[-C--:B------:R-:W-:Y:S01]  /*31f0*/  IMNMX R130, R91, R90.reuse, PT ;  /* 0x0000005a5b827217 */ /* 0x080fe20003800200 */
[----:B------:R-:W-:Y:S01]  /*3200*/  IMAD R152, R7, 0x2, R6 ;  /* 0x0000000207987824 */ /* 0x000fe200078e0206 */
[----:B------:R-:W1:Y:S01]  /*3210*/  LDSM.16.M88.4 R20, [R154+0x4000] ;  /* 0x004000009a14783b */ /* 0x000e620000000200 */
[----:B------:R-:W-:Y:S01]  /*3220*/  IMAD.IADD R6, R25, 0x1, R162 ;  /* 0x0000000119067824 */ /* 0x000fe200078e02a2 */
[----:B------:R-:W-:Y:S01]  /*3230*/  IMNMX R129, R129, R90, PT ;  /* 0x0000005a81817217 */ /* 0x000fe20003800200 */
[----:B------:R-:W-:Y:S01]  /*3240*/  IMAD R149, R5, 0x2, R152 ;  /* 0x0000000205957824 */ /* 0x000fe200078e0298 */
[----:B------:R-:W2:Y:S02]  /*3250*/  LDSM.16.M88.4 R80, [R154+0x5800] ;  /* 0x005800009a50783b */ /* 0x000ea40000000200 */
[----:B------:R-:W-:-:S02]  /*3260*/  IADD3 R7, R6, 0x1, RZ ;  /* 0x0000000106077810 */ /* 0x000fc40007ffe0ff */
[----:B-1----:R-:W-:Y:S02]  /*3270*/  LDSM.16.M88.4 R36, [R153] ;  /* 0x000000009924783b */ /* 0x002fe40000000200 */
[----:B------:R-:W1:Y:S01]  /*3280*/  I2F R5, R7 ;  /* 0x0000000700057306 */ /* 0x000e620000201400 */
[C---:B------:R-:W-:Y:S01]  /*3290*/  ISETP.GE.AND P5, PT, R7.reuse, R130, PT ;  /* 0x000000820700720c */ /* 0x040fe20003fa6270 */
[----:B------:R-:W3:Y:S01]  /*32a0*/  LDSM.16.M88.4 R64, [R92+0x4800] ;  /* 0x004800005c40783b */ /* 0x000ee20000000200 */
[----:B------:R-:W-:-:S03]  /*32b0*/  ISETP.GE.AND P1, PT, R7, R129, PT ;  /* 0x000000810700720c */ /* 0x000fc60003f26270 */
[----:B------:R-:W1:Y:S04]  /*32c0*/  LDSM.16.M88.4 R16, [R92+0x5000] ;  /* 0x005000005c10783b */ /* 0x000e680000000200 */
[----:B------:R-:W1:Y:S04]  /*32d0*/  LDSM.16.M88.4 R68, [R92+0x4000] ;  /* 0x004000005c44783b */ /* 0x000e680000000200 */
[----:B------:R-:W1:Y:S04]  /*32e0*/  LDSM.16.M88.4 R60, [R92+0x5800] ;  /* 0x005800005c3c783b */ /* 0x000e680000000200 */
[----:B------:R-:W-:Y:S01]  /*32f0*/  LDSM.16.M88.4 R72, [R151] ;  /* 0x000000009748783b */ /* 0x000fe20000000200 */
[C---:B----4-:R-:W-:Y:S03]  /*3300*/  HMMA.16816.F32 R52, R12.reuse, R48, RZ ;  /* 0x000000300c34723c */ /* 0x050fe600000018ff */
[----:B--2---:R-:W2:Y:S04]  /*3310*/  LDSM.16.M88.4 R8, [R147+0x4800] ;  /* 0x004800009308783b */ /* 0x004ea80000000200 */
[----:B------:R-:W4:Y:S01]  /*3320*/  LDSM.16.M88.4 R56, [R147+0x4000] ;  /* 0x004000009338783b */ /* 0x000f220000000200 */
[C---:B------:R-:W-:Y:S03]  /*3330*/  HMMA.16816.F32 R48, R12.reuse, R50, RZ ;  /* 0x000000320c30723c */ /* 0x040fe600000018ff */
[----:B------:R-:W1:Y:S04]  /*3340*/  LDSM.16.M88.4 R32, [R147+0x5000] ;  /* 0x005000009320783b */ /* 0x000e680000000200 */
[----:B------:R-:W-:Y:S01]  /*3350*/  LDSM.16.M88.4 R84, [R155+0x2000] ;  /* 0x002000009b54783b */ /* 0x000fe20000000200 */
[C---:B-----5:R-:W-:Y:S03]  /*3360*/  HMMA.16816.F32 R44, R12.reuse, R40, RZ ;  /* 0x000000280c2c723c */ /* 0x060fe600000018ff */
[----:B------:R-:W0:Y:S05]  /*3370*/  LDGDEPBAR ;  /* 0x00000000000079af */ /* 0x000e2a0000000000 */
        /* <DEDUP_REMOVED lines=8> */
[----:B------:R-:W-:Y:S07]  /*3400*/  LDSM.16.M88.4 R64, [R149] ;  /* 0x000000009540783b */ /* 0x000fee0000000200 */
[C---:B-1----:R-:W-:Y:S08]  /*3410*/  HMMA.16816.F32 R44, R36.reuse, R16, R44 ;  /* 0x00000010242c723c */ /* 0x042ff0000000182c */
[C---:B------:R-:W-:Y:S01]  /*3420*/  HMMA.16816.F32 R40, R36.reuse, R18, R40 ;  /* 0x000000122428723c */ /* 0x040fe20000001828 */
[----:B------:R-:W1:Y:S07]  /*3430*/  LDSM.16.M88.4 R16, [R147+0x5800] ;  /* 0x005800009310783b */ /* 0x000e6e0000000200 */
[C---:B------:R-:W-:Y:S08]  /*3440*/  HMMA.16816.F32 R28, R36.reuse, R68, R28 ;  /* 0x00000044241c723c */ /* 0x040ff0000000181c */
[C---:B------:R-:W-:Y:S01]  /*3450*/  HMMA.16816.F32 R20, R36.reuse, R70, R20 ;  /* 0x000000462414723c */ /* 0x040fe20000001814 */
[----:B------:R-:W-:Y:S07]  /*3460*/  LDSM.16.M88.4 R68, [R153+0x2000] ;  /* 0x002000009944783b */ /* 0x000fee0000000200 */
[C---:B------:R-:W-:Y:S08]  /*3470*/  HMMA.16816.F32 R76, R36.reuse, R60, R76 ;  /* 0x0000003c244c723c */ /* 0x040ff0000000184c */
[----:B------:R-:W-:Y:S01]  /*3480*/  HMMA.16816.F32 R12, R36, R62, R12 ;  /* 0x0000003e240c723c */ /* 0x000fe2000000180c */
[----:B------:R-:W3:Y:S04]  /*3490*/  LDSM.16.M88.4 R36, [R150] ;  /* 0x000000009624783b */ /* 0x000ee80000000200 */
[----:B------:R-:W-:Y:S03]  /*34a0*/  LDSM.16.M88.4 R60, [R149+0x1000] ;  /* 0x00100000953c783b */ /* 0x000fe60000000200 */
[C---:B--2---:R-:W-:Y:S08]  /*34b0*/  HMMA.16816.F32 R52, R72.reuse, R8, R52 ;  /* 0x000000084834723c */ /* 0x044ff00000001834 */
[C---:B------:R-:W-:Y:S01]  /*34c0*/  HMMA.16816.F32 R48, R72.reuse, R10, R48 ;  /* 0x0000000a4830723c */ /* 0x040fe20000001830 */
[----:B------:R-:W2:Y:S07]  /*34d0*/  LDSM.16.M88.4 R8, [R149+0x800] ;  /* 0x000800009508783b */ /* 0x000eae0000000200 */
[C---:B----4-:R-:W-:Y:S08]  /*34e0*/  HMMA.16816.F32 R28, R72.reuse, R56, R28 ;  /* 0x00000038481c723c */ /* 0x050ff0000000181c */
[C---:B------:R-:W-:Y:S01]  /*34f0*/  HMMA.16816.F32 R20, R72.reuse, R58, R20 ;  /* 0x0000003a4814723c */ /* 0x040fe20000001814 */
[----:B------:R-:W-:Y:S07]  /*3500*/  LDSM.16.M88.4 R56, [R149+0x1800] ;  /* 0x001800009538783b */ /* 0x000fee0000000200 */
[C---:B------:R-:W-:Y:S08]  /*3510*/  HMMA.16816.F32 R44, R72.reuse, R32, R44 ;  /* 0x00000020482c723c */ /* 0x040ff0000000182c */
[C---:B------:R-:W-:Y:S01]  /*3520*/  HMMA.16816.F32 R40, R72.reuse, R34, R40 ;  /* 0x000000224828723c */ /* 0x040fe20000001828 */
[----:B------:R-:W4:Y:S07]  /*3530*/  LDSM.16.M88.4 R32, [R154+0x6000] ;  /* 0x006000009a20783b */ /* 0x000f2e0000000200 */
[C---:B-1----:R-:W-:Y:S08]  /*3540*/  HMMA.16816.F32 R76, R72.reuse, R16, R76 ;  /* 0x00000010484c723c */ /* 0x042ff0000000184c */
[----:B------:R-:W-:Y:S01]  /*3550*/  HMMA.16816.F32 R72, R72, R18, R12 ;  /* 0x000000124848723c */ /* 0x000fe2000000180c */
[----:B------:R-:W1:Y:S04]  /*3560*/  LDSM.16.M88.4 R12, [R154+0x6800] ;  /* 0x006800009a0c783b */ /* 0x000e680000000200 */
[----:B------:R-:W-:Y:S03]  /*3570*/  LDSM.16.M88.4 R16, [R154+0x7000] ;  /* 0x007000009a10783b */ /* 0x000fe60000000200 */
[C---:B---3--:R-:W-:Y:S08]  /*3580*/  HMMA.16816.F32 R28, R36.reuse, R64, R28 ;  /* 0x00000040241c723c */ /* 0x048ff0000000181c */
[C---:B------:R-:W-:Y:S01]  /*3590*/  HMMA.16816.F32 R20, R36.reuse, R66, R20 ;  /* 0x000000422414723c */ /* 0x040fe20000001814 */
[----:B------:R-:W-:Y:S07]  /*35a0*/  LDSM.16.M88.4 R64, [R92+0x6800] ;  /* 0x006800005c40783b */ /* 0x000fee0000000200 */
        /* <DEDUP_REMOVED lines=18> */
[----:B------:R-:W-:Y:S07]  /*36d0*/  LDSM.16.M88.4 R8, [R150+0x2000] ;  /* 0x002000009608783b */ /* 0x000fee0000000200 */
[C---:B------:R-:W-:Y:S08]  /*36e0*/  HMMA.16816.F32 R44, R84.reuse, R16, R44 ;  /* 0x00000010542c723c */ /* 0x040ff0000000182c */
[----:B------:R-:W-:Y:S01]  /*36f0*/  HMMA.16816.F32 R40, R84, R18, R40 ;  /* 0x000000125428723c */ /* 0x000fe20000001828 */
[----:B------:R-:W2:Y:S07]  /*3700*/  LDSM.16.M88.4 R16, [R149+0x2000] ;  /* 0x002000009510783b */ /* 0x000eae0000000200 */
[----:B------:R-:W-:Y:S08]  /*3710*/  HMMA.16816.F32 R52, R68, R64, R52 ;  /* 0x000000404434723c */ /* 0x000ff00000001834 */
[C---:B-1----:R-:W-:Y:S08]  /*3720*/  HMMA.16816.F32 R28, R12.reuse, R36, R28 ;  /* 0x000000240c1c723c */ /* 0x042ff0000000181c */
[----:B------:R-:W-:Y:S01]  /*3730*/  HMMA.16816.F32 R36, R12, R38, R20 ;  /* 0x000000260c24723c */ /* 0x000fe20000001814 */
[----:B------:R-:W1:Y:S07]  /*3740*/  LDSM.16.M88.4 R20, [R147+0x7000] ;  /* 0x007000009314783b */ /* 0x000e6e0000000200 */
[C---:B------:R-:W-:Y:S08]  /*3750*/  HMMA.16816.F32 R44, R68.reuse, R60, R44 ;  /* 0x0000003c442c723c */ /* 0x040ff0000000182c */
[----:B------:R-:W-:Y:S01]  /*3760*/  HMMA.16816.F32 R40, R68, R62, R40 ;  /* 0x0000003e4428723c */ /* 0x000fe20000001828 */
[----:B------:R-:W3:Y:S07]  /*3770*/  LDSM.16.M88.4 R60, [R149+0x2800] ;  /* 0x00280000953c783b */ /* 0x000eee0000000200 */
[C---:B------:R-:W-:Y:S08]  /*3780*/  HMMA.16816.F32 R76, R84.reuse, R80, R76 ;  /* 0x00000050544c723c */ /* 0x040ff0000000184c */
[----:B------:R-:W-:Y:S08]  /*3790*/  HMMA.16816.F32 R72, R84, R82, R72 ;  /* 0x000000525448723c */ /* 0x000ff00000001848 */
[----:B--2---:R-:W-:Y:S08]  /*37a0*/  HMMA.16816.F32 R28, R8, R16, R28 ;  /* 0x00000010081c723c */ /* 0x004ff0000000181c */
[----:B------:R-:W-:Y:S08]  /*37b0*/  HMMA.16816.F32 R48, R68, R66, R48 ;  /* 0x000000424430723c */ /* 0x000ff00000001830 */
[----:B------:R-:W-:Y:S07]  /*37c0*/  HMMA.16816.F32 R52, R12, R32, R52 ;  /* 0x000000200c34723c */ /* 0x000fee0000001834 */
[----:B------:R-:W-:Y:S01]  /*37d0*/  IADD3 R32, R6, 0x8, RZ ;  /* 0x0000000806207810 */ /* 0x000fe20007ffe0ff */
[----:B------:R-:W-:Y:S01]  /*37e0*/  HMMA.16816.F32 R36, R8, R18, R36 ;  /* 0x000000120824723c */ /* 0x000fe20000001824 */
[----:B------:R-:W2:Y:S01]  /*37f0*/  LDSM.16.M88.4 R16, [R147+0x7800] ;  /* 0x007800009310783b */ /* 0x000ea20000000200 */
[-C--:B------:R-:W-:Y:S01]  /*3800*/  FFMA.FTZ R29, R0, R5.reuse, R29 ;  /* 0x00000005001d7223 */ /* 0x080fe2000001001d */
[----:B------:R-:W-:Y:S01]  /*3810*/  ISETP.GE.AND P4, PT, R32, R130, PT ;  /* 0x000000822000720c */ /* 0x000fe20003f86270 */
[----:B------:R-:W-:Y:S01]  /*3820*/  FFMA.FTZ R31, R0, R5, R31 ;  /* 0x00000005001f7223 */ /* 0x000fe2000001001f */
[----:B------:R-:W-:-:S03]  /*3830*/  ISETP.GE.AND P2, PT, R32, R129, PT ;  /* 0x000000812000720c */ /* 0x000fc60003f46270 */
[----:B------:R-:W-:Y:S01]  /*3840*/  HMMA.16816.F32 R76, R68, R56, R76 ;  /* 0x00000038444c723c */ /* 0x000fe2000000184c */
[----:B------:R-:W-:-:S06]  /*3850*/  FSEL R31, R31, -INF , !P1 ;  /* 0xff8000001f1f7808 */ /* 0x000fcc0004800000 */
[----:B------:R-:W-:Y:S01]  /*3860*/  FSEL R57, R29, -INF , !P5 ;  /* 0xff8000001d397808 */ /* 0x000fe20006800000 */
[----:B------:R-:W-:Y:S01]  /*3870*/  HMMA.16816.F32 R72, R68, R58, R72 ;  /* 0x0000003a4448723c */ /* 0x000fe20000001848 */
[----:B------:R4:W5:Y:S01]  /*3880*/  I2F R59, R32 ;  /* 0x00000020003b7306 */ /* 0x0009620000201400 */
[----:B------:R-:W-:-:S04]  /*3890*/  IADD3 R56, R6, 0x9, RZ ;  /* 0x0000000906387810 */ /* 0x000fc80007ffe0ff */
[C---:B------:R-:W-:Y:S02]  /*38a0*/  ISETP.GE.AND P6, PT, R56.reuse, R130, PT ;  /* 0x000000823800720c */ /* 0x040fe40003fc6270 */
[----:B-1----:R-:W-:Y:S01]  /*38b0*/  HMMA.16816.F32 R44, R12, R20, R44 ;  /* 0x000000140c2c723c */ /* 0x002fe2000000182c */
[----:B------:R1:W1:Y:S01]  /*38c0*/  I2F R7, R56 ;  /* 0x0000003800077306 */ /* 0x0002620000201400 */
[----:B------:R-:W-:-:S05]  /*38d0*/  ISETP.GE.AND P3, PT, R56, R129, PT ;  /* 0x000000813800720c */ /* 0x000fca0003f66270 */
[----:B------:R-:W-:Y:S01]  /*38e0*/  IADD3 R20, R6, 0x10, RZ ;  /* 0x0000001006147810 */ /* 0x000fe20007ffe0ff */
[----:B------:R-:W-:Y:S01]  /*38f0*/  HMMA.16816.F32 R48, R12, R34, R48 ;  /* 0x000000220c30723c */ /* 0x000fe20000001830 */
[----:B----4-:R-:W4:Y:S01]  /*3900*/  LDSM.16.M88.4 R32, [R149+0x3000] ;  /* 0x003000009520783b */ /* 0x010f220000000200 */
[----:B-----5:R-:W-:Y:S01]  /*3910*/  FFMA.FTZ R36, R0, R59, R36 ;  /* 0x0000003b00247223 */ /* 0x020fe20000010024 */
[C---:B------:R-:W-:Y:S01]  /*3920*/  ISETP.GE.AND P5, PT, R20.reuse, R130, PT ;  /* 0x000000821400720c */ /* 0x040fe20003fa6270 */
[----:B------:R5:W2:Y:S01]  /*3930*/  I2F R5, R20 ;  /* 0x0000001400057306 */ /* 0x000aa20000201400 */
[----:B------:R-:W-:Y:S01]  /*3940*/  ISETP.GE.AND P1, PT, R20, R129, PT ;  /* 0x000000811400720c */ /* 0x000fe20003f26270 */
[----:B------:R-:W-:Y:S01]  /*3950*/  FFMA.FTZ R38, R0, R59, R38 ;  /* 0x0000003b00267223 */ /* 0x000fe20000010026 */
[----:B------:R-:W-:Y:S01]  /*3960*/  FSEL R59, R36, -INF , !P4 ;  /* 0xff800000243b7808 */ /* 0x000fe20006000000 */
[----:B---3--:R-:W-:Y:S01]  /*3970*/  HMMA.16816.F32 R52, R8, R60, R52 ;  /* 0x0000003c0834723c */ /* 0x008fe20000001834 */
[----:B-1----:R-:W-:Y:S01]  /*3980*/  IADD3 R56, R6, 0x11, RZ ;  /* 0x0000001106387810 */ /* 0x002fe20007ffe0ff */
[----:B------:R-:W-:-:S03]  /*3990*/  FFMA.FTZ R39, R0, R7, R39 ;  /* 0x0000000700277223 */ /* 0x000fc60000010027 */
[----:B------:R-:W1:Y:S01]  /*39a0*/  I2F R36, R56 ;  /* 0x0000003800247306 */ /* 0x000e620000201400 */
[----:B------:R-:W-:Y:S01]  /*39b0*/  ISETP.GE.AND P4, PT, R56, R130, PT ;  /* 0x000000823800720c */ /* 0x000fe20003f86270 */
[----:B------:R-:W-:Y:S01]  /*39c0*/  FFMA.FTZ R61, R0, R7, R37 ;  /* 0x00000007003d7223 */ /* 0x000fe20000010025 */
[----:B------:R-:W-:Y:S01]  /*39d0*/  HMMA.16816.F32 R40, R12, R22, R40 ;  /* 0x000000160c28723c */ /* 0x000fe20000001828 */
[----:B------:R-:W-:Y:S02]  /*39e0*/  FSEL R37, R38, -INF , !P2 ;  /* 0xff80000026257808 */ /* 0x000fe40005000000 */
[----:B------:R-:W-:Y:S01]  /*39f0*/  IADD3 R38, R6, 0x18, RZ ;  /* 0x0000001806267810 */ /* 0x000fe20007ffe0ff */
[----:B-----5:R-:W3:Y:S01]  /*3a00*/  LDSM.16.M88.4 R20, [R149+0x3800] ;  /* 0x003800009514783b */ /* 0x020ee20000000200 */
[----:B------:R-:W-:Y:S01]  /*3a10*/  FSEL R61, R61, -INF , !P6 ;  /* 0xff8000003d3d7808 */ /* 0x000fe20007000000 */
[----:B------:R-:W-:-:S04]  /*3a20*/  DEPBAR.LE SB0, 0x0 ;  /* 0x000080000000791a */ /* 0x000fc80000000000 */
[----:B--2---:R-:W-:Y:S01]  /*3a30*/  HMMA.16816.F32 R76, R12, R16, R76 ;  /* 0x000000100c4c723c */ /* 0x004fe2000000184c */
[----:B------:R2:W-:Y:S01]  /*3a40*/  I2F R29, R38 ;  /* 0x00000026001d7306 */ /* 0x0005e20000201400 */
[----:B------:R-:W-:Y:S02]  /*3a50*/  FSEL R39, R39, -INF , !P3 ;  /* 0xff80000027277808 */ /* 0x000fe40005800000 */
[----:B------:R-:W-:Y:S02]  /*3a60*/  ISETP.GE.AND P6, PT, R38, R130, PT ;  /* 0x000000822600720c */ /* 0x000fe40003fc6270 */
[-C--:B------:R-:W-:Y:S01]  /*3a70*/  FFMA.FTZ R7, R0, R5.reuse, R52 ;  /* 0x0000000500077223 */ /* 0x080fe20000010034 */
[----:B------:R-:W-:Y:S01]  /*3a80*/  IADD3 R52, R6, 0x19, RZ ;  /* 0x0000001906347810 */ /* 0x000fe20007ffe0ff */
[----:B------:R-:W-:Y:S01]  /*3a90*/  HMMA.16816.F32 R48, R8, R62, R48 ;  /* 0x0000003e0830723c */ /* 0x000fe20000001830 */
[----:B------:R-:W-:Y:S01]  /*3aa0*/  FFMA.FTZ R54, R0, R5, R54 ;  /* 0x0000000500367223 */ /* 0x000fe20000010036 */
[-C--:B------:R-:W-:Y:S01]  /*3ab0*/  ISETP.GE.AND P3, PT, R38, R129.reuse, PT ;  /* 0x000000812600720c */ /* 0x080fe20003f66270 */
[----:B------:R-:W5:Y:S01]  /*3ac0*/  I2F R16, R52 ;  /* 0x0000003400107306 */ /* 0x000f620000201400 */
[----:B------:R-:W-:Y:S01]  /*3ad0*/  FSEL R5, R7, -INF , !P5 ;  /* 0xff80000007057808 */ /* 0x000fe20006800000 */
[-C--:B-1----:R-:W-:Y:S01]  /*3ae0*/  FFMA.FTZ R7, R0, R36.reuse, R53 ;  /* 0x0000002400077223 */ /* 0x082fe20000010035 */
[----:B------:R-:W-:Y:S01]  /*3af0*/  ISETP.GE.AND P2, PT, R56, R129, PT ;  /* 0x000000813800720c */ /* 0x000fe20003f46270 */
[----:B------:R-:W-:Y:S01]  /*3b00*/  FFMA.FTZ R17, R0, R36, R55 ;  /* 0x0000002400117223 */ /* 0x000fe20000010037 */
[----:B------:R-:W-:Y:S01]  /*3b10*/  HMMA.16816.F32 R72, R12, R18, R72 ;  /* 0x000000120c48723c */ /* 0x000fe20000001848 */
[----:B--2---:R-:W-:-:S02]  /*3b20*/  IADD3 R38, R6, 0x20, RZ ;  /* 0x0000002006267810 */ /* 0x004fc40007ffe0ff */
[C---:B------:R-:W-:Y:S02]  /*3b30*/  IADD3 R36, R6.reuse, 0x21, RZ ;  /* 0x0000002106247810 */ /* 0x040fe40007ffe0ff */
[----:B------:R-:W-:Y:S02]  /*3b40*/  FSEL R7, R7, -INF , !P4 ;  /* 0xff80000007077808 */ /* 0x000fe40006000000 */
[----:B------:R-:W-:Y:S01]  /*3b50*/  IADD3 R12, R6, 0x29, RZ ;  /* 0x00000029060c7810 */ /* 0x000fe20007ffe0ff */
[----:B----4-:R-:W-:Y:S01]  /*3b60*/  HMMA.16816.F32 R44, R8, R32, R44 ;  /* 0x00000020082c723c */ /* 0x010fe2000000182c */
[----:B------:R-:W1:Y:S01]  /*3b70*/  I2F R33, R38 ;  /* 0x0000002600217306 */ /* 0x000e620000201400 */
[----:B------:R-:W-:Y:S02]  /*3b80*/  FSEL R17, R17, -INF , !P2 ;  /* 0xff80000011117808 */ /* 0x000fe40005000000 */
[C---:B------:R-:W-:Y:S02]  /*3b90*/  ISETP.GE.AND P4, PT, R38.reuse, R130, PT ;  /* 0x000000822600720c */ /* 0x040fe40003f86270 */
[----:B------:R-:W-:-:S02]  /*3ba0*/  ISETP.GE.AND P2, PT, R38, R129, PT ;  /* 0x000000812600720c */ /* 0x000fc40003f46270 */
[C---:B------:R-:W-:Y:S01]  /*3bb0*/  HMMA.16816.F32 R40, R8.reuse, R34, R40 ;  /* 0x000000220828723c */ /* 0x040fe20000001828 */
[----:B------:R-:W2:Y:S01]  /*3bc0*/  I2F R32, R36 ;  /* 0x0000002400207306 */ /* 0x000ea20000201400 */
[-C--:B-----5:R-:W-:Y:S01]  /*3bd0*/  FFMA.FTZ R49, R0, R16.reuse, R49 ;  /* 0x0000001000317223 */ /* 0x0a0fe20000010031 */
[----:B------:R-:W-:Y:S01]  /*3be0*/  FSEL R53, R54, -INF , !P1 ;  /* 0xff80000036357808 */ /* 0x000fe20004800000 */
[----:B------:R-:W-:Y:S01]  /*3bf0*/  FFMA.FTZ R51, R0, R16, R51 ;  /* 0x0000001000337223 */ /* 0x000fe20000010033 */
[----:B------:R-:W-:Y:S01]  /*3c00*/  IADD3 R16, R6, 0x30, RZ ;  /* 0x0000003006107810 */ /* 0x000fe20007ffe0ff */
[-C--:B------:R-:W-:Y:S01]  /*3c10*/  FFMA.FTZ R48, R0, R29.reuse, R48 ;  /* 0x0000001d00307223 */ /* 0x080fe20000010030 */
[----:B------:R-:W-:Y:S01]  /*3c20*/  IADD3 R34, R6, 0x28, RZ ;  /* 0x0000002806227810 */ /* 0x000fe20007ffe0ff */
[----:B---3--:R-:W-:Y:S01]  /*3c30*/  HMMA.16816.F32 R76, R8, R20, R76 ;  /* 0x00000014084c723c */ /* 0x008fe2000000184c */
[----:B------:R-:W-:Y:S01]  /*3c40*/  I2F R19, R16 ;  /* 0x0000001000137306 */ /* 0x000fe20000201400 */
[----:B------:R-:W-:Y:S01]  /*3c50*/  FFMA.FTZ R29, R0, R29, R50 ;  /* 0x0000001d001d7223 */ /* 0x000fe20000010032 */
[----:B------:R-:W-:-:S02]  /*3c60*/  FSEL R55, R48, -INF , !P6 ;  /* 0xff80000030377808 */ /* 0x000fc40007000000 */
[-C--:B------:R-:W-:Y:S02]  /*3c70*/  ISETP.GE.AND P6, PT, R36, R130.reuse, PT ;  /* 0x000000822400720c */ /* 0x080fe40003fc6270 */
[----:B------:R-:W-:Y:S01]  /*3c80*/  FSEL R29, R29, -INF , !P3 ;  /* 0xff8000001d1d7808 */ /* 0x000fe20005800000 */
[----:B------:R-:W-:Y:S01]  /*3c90*/  HMMA.16816.F32 R72, R8, R22, R72 ;  /* 0x000000160848723c */ /* 0x000fe20000001848 */
[----:B------:R-:W3:Y:S01]  /*3ca0*/  I2F R15, R34 ;  /* 0x00000022000f7306 */ /* 0x000ee20000201400 */
[----:B-1----:R-:W-:Y:S01]  /*3cb0*/  FFMA.FTZ R44, R0, R33, R44 ;  /* 0x00000021002c7223 */ /* 0x002fe2000001002c */
[----:B------:R-:W-:Y:S01]  /*3cc0*/  ISETP.GE.AND P3, PT, R36, R129, PT ;  /* 0x000000812400720c */ /* 0x000fe20003f66270 */
[----:B------:R-:W-:Y:S01]  /*3cd0*/  FFMA.FTZ R46, R0, R33, R46 ;  /* 0x00000021002e7223 */ /* 0x000fe2000001002e */
[----:B------:R-:W-:Y:S01]  /*3ce0*/  ISETP.GE.AND P5, PT, R52, R130, PT ;  /* 0x000000823400720c */ /* 0x000fe20003fa6270 */
[-C--:B--2---:R-:W-:Y:S01]  /*3cf0*/  FFMA.FTZ R45, R0, R32.reuse, R45 ;  /* 0x00000020002d7223 */ /* 0x084fe2000001002d */
[----:B------:R-:W-:Y:S01]  /*3d00*/  IADD3 R8, R6, 0x38, RZ ;  /* 0x0000003806087810 */ /* 0x000fe20007ffe0ff */
[----:B------:R-:W-:Y:S01]  /*3d10*/  FFMA.FTZ R47, R0, R32, R47 ;  /* 0x00000020002f7223 */ /* 0x000fe2000001002f */
[----:B------:R-:W1:Y:S01]  /*3d20*/  I2F R14, R12 ;  /* 0x0000000c000e7306 */ /* 0x000e620000201400 */
[----:B------:R-:W-:-:S02]  /*3d30*/  FSEL R117, R44, -INF , !P4 ;  /* 0xff8000002c757808 */ /* 0x000fc40006000000 */
[----:B------:R-:W-:Y:S02]  /*3d40*/  FSEL R127, R46, -INF , !P2 ;  /* 0xff8000002e7f7808 */ /* 0x000fe40005000000 */
[----:B------:R-:W-:Y:S02]  /*3d50*/  FSEL R133, R45, -INF , !P6 ;  /* 0xff8000002d857808 */ /* 0x000fe40007000000 */
[----:B------:R-:W-:Y:S01]  /*3d60*/  FSEL R123, R47, -INF , !P3 ;  /* 0xff8000002f7b7808 */ /* 0x000fe20005800000 */
[----:B------:R-:W2:Y:S01]  /*3d70*/  I2F R11, R8 ;  /* 0x00000008000b7306 */ /* 0x000ea20000201400 */
[-C--:B---3--:R-:W-:Y:S01]  /*3d80*/  FFMA.FTZ R40, R0, R15.reuse, R40 ;  /* 0x0000000f00287223 */ /* 0x088fe20000010028 */
[-C--:B------:R-:W-:Y:S01]  /*3d90*/  ISETP.GE.AND P4, PT, R12, R130.reuse, PT ;  /* 0x000000820c00720c */ /* 0x080fe20003f86270 */
[----:B------:R-:W-:Y:S01]  /*3da0*/  FFMA.FTZ R42, R0, R15, R42 ;  /* 0x0000000f002a7223 */ /* 0x000fe2000001002a */
[----:B------:R-:W-:Y:S01]  /*3db0*/  IADD3 R15, R6, 0x31, RZ ;  /* 0x00000031060f7810 */ /* 0x000fe20007ffe0ff */
[----:B------:R-:W-:Y:S01]  /*3dc0*/  FFMA.FTZ R76, R0, R19, R76 ;  /* 0x00000013004c7223 */ /* 0x000fe2000001004c */
[----:B------:R-:W-:Y:S01]  /*3dd0*/  ISETP.GE.AND P2, PT, R12, R129, PT ;  /* 0x000000810c00720c */ /* 0x000fe20003f46270 */
[----:B------:R-:W-:Y:S01]  /*3de0*/  FFMA.FTZ R78, R0, R19, R78 ;  /* 0x00000013004e7223 */ /* 0x000fe2000001004e */
[C---:B------:R-:W-:Y:S01]  /*3df0*/  ISETP.GE.AND P6, PT, R16.reuse, R130, PT ;  /* 0x000000821000720c */ /* 0x040fe20003fc6270 */
[----:B------:R-:W3:Y:S01]  /*3e00*/  I2F R12, R15 ;  /* 0x0000000f000c7306 */ /* 0x000ee20000201400 */
[----:B------:R-:W-:Y:S01]  /*3e10*/  ISETP.GE.AND P3, PT, R16, R129, PT ;  /* 0x000000811000720c */ /* 0x000fe20003f66270 */
[-C--:B-1----:R-:W-:Y:S01]  /*3e20*/  FFMA.FTZ R41, R0, R14.reuse, R41 ;  /* 0x0000000e00297223 */ /* 0x082fe20000010029 */
[----:B------:R-:W-:Y:S01]  /*3e30*/  IADD3 R10, R6, 0x39, RZ ;  /* 0x00000039060a7810 */ /* 0x000fe20007ffe0ff */
[----:B------:R-:W-:Y:S01]  /*3e40*/  FFMA.FTZ R43, R0, R14, R43 ;  /* 0x0000000e002b7223 */ /* 0x000fe2000001002b */
[----:B------:R-:W-:-:S02]  /*3e50*/  FSEL R121, R76, -INF , !P6 ;  /* 0xff8000004c797808 */ /* 0x000fc40007000000 */
[----:B------:R-:W-:Y:S01]  /*3e60*/  FSEL R115, R78, -INF , !P3 ;  /* 0xff8000004e737808 */ /* 0x000fe20005800000 */
[----:B------:R-:W1:Y:S01]  /*3e70*/  I2F R9, R6 ;  /* 0x0000000600097306 */ /* 0x000e620000201400 */
[-C--:B------:R-:W-:Y:S01]  /*3e80*/  ISETP.GE.AND P6, PT, R6, R130.reuse, PT ;  /* 0x000000820600720c */ /* 0x080fe20003fc6270 */
[----:B--2---:R-:W-:Y:S01]  /*3e90*/  FFMA.FTZ R72, R0, R11, R72 ;  /* 0x0000000b00487223 */ /* 0x004fe20000010048 */
[----:B------:R-:W-:Y:S01]  /*3ea0*/  ISETP.GE.AND P3, PT, R6, R129, PT ;  /* 0x000000810600720c */ /* 0x000fe20003f66270 */
[----:B------:R-:W-:Y:S01]  /*3eb0*/  FFMA.FTZ R74, R0, R11, R74 ;  /* 0x0000000b004a7223 */ /* 0x000fe2000001004a */
[----:B------:R-:W-:Y:S02]  /*3ec0*/  FSEL R135, R41, -INF , !P4 ;  /* 0xff80000029877808 */ /* 0x000fe40006000000 */
[----:B------:R-:W-:Y:S01]  /*3ed0*/  ISETP.GE.AND P4, PT, R8, R130, PT ;  /* 0x000000820800720c */ /* 0x000fe20003f86270 */
[----:B------:R-:W2:Y:S01]  /*3ee0*/  I2F R6, R10 ;  /* 0x0000000a00067306 */ /* 0x000ea20000201400 */
[----:B------:R-:W-:Y:S01]  /*3ef0*/  ISETP.GE.AND P1, PT, R52, R129, PT ;  /* 0x000000813400720c */ /* 0x000fe20003f26270 */
[-C--:B---3--:R-:W-:Y:S01]  /*3f00*/  FFMA.FTZ R77, R0, R12.reuse, R77 ;  /* 0x0000000c004d7223 */ /* 0x088fe2000001004d */
[----:B------:R-:W-:Y:S01]  /*3f10*/  FSEL R119, R72, -INF , !P4 ;  /* 0xff80000048777808 */ /* 0x000fe20006000000 */
[----:B------:R-:W-:Y:S01]  /*3f20*/  FFMA.FTZ R79, R0, R12, R79 ;  /* 0x0000000c004f7223 */ /* 0x000fe2000001004f */
[----:B------:R-:W-:-:S02]  /*3f30*/  FSEL R13, R49, -INF , !P5 ;  /* 0xff800000310d7808 */ /* 0x000fc40006800000 */
[----:B------:R-:W-:Y:S01]  /*3f40*/  FSEL R69, R51, -INF , !P1 ;  /* 0xff80000033457808 */ /* 0x000fe20004800000 */
[----:B-1----:R-:W-:Y:S01]  /*3f50*/  FFMA.FTZ R30, R0, R9, R30 ;  /* 0x00000009001e7223 */ /* 0x002fe2000001001e */
[----:B------:R-:W-:Y:S01]  /*3f60*/  BAR.SYNC.DEFER_BLOCKING 0x0 ;  /* 0x0000000000007b1d */ /* 0x000fe20000010000 */
[----:B------:R-:W-:Y:S02]  /*3f70*/  ISETP.GE.AND P4, PT, R102, 0x2, PT ;  /* 0x000000026600780c */ /* 0x000fe40003f86270 */
[C---:B------:R-:W-:Y:S02]  /*3f80*/  ISETP.GE.AND P5, PT, R34.reuse, R130, PT ;  /* 0x000000822200720c */ /* 0x040fe40003fa6270 */
[----:B------:R-:W-:Y:S02]  /*3f90*/  ISETP.GE.AND P1, PT, R34, R129, PT ;  /* 0x000000812200720c */ /* 0x000fe40003f26270 */
[----:B------:R-:W-:Y:S01]  /*3fa0*/  FSEL R111, R40, -INF , !P5 ;  /* 0xff800000286f7808 */ /* 0x000fe20006800000 */
[-C--:B--2---:R-:W-:Y:S01]  /*3fb0*/  FFMA.FTZ R73, R0, R6.reuse, R73 ;  /* 0x0000000600497223 */ /* 0x084fe20000010049 */
[----:B------:R-:W-:Y:S01]  /*3fc0*/  FSEL R125, R42, -INF , !P1 ;  /* 0xff8000002a7d7808 */ /* 0x000fe20004800000 */
[----:B------:R-:W-:Y:S01]  /*3fd0*/  FFMA.FTZ R75, R0, R6, R75 ;  /* 0x00000006004b7223 */ /* 0x000fe2000001004b */
[----:B------:R-:W-:-:S02]  /*3fe0*/  ISETP.GE.AND P5, PT, R15, R130, PT ;  /* 0x000000820f00720c */ /* 0x000fc40003fa6270 */
[-C--:B------:R-:W-:Y:S02]  /*3ff0*/  ISETP.GE.AND P1, PT, R15, R129.reuse, PT ;  /* 0x000000810f00720c */ /* 0x080fe40003f26270 */
[----:B------:R-:W-:Y:S02]  /*4000*/  FSEL R131, R43, -INF , !P2 ;  /* 0xff8000002b837808 */ /* 0x000fe40005000000 */
[----:B------:R-:W-:Y:S01]  /*4010*/  ISETP.GE.AND P2, PT, R8, R129, PT ;  /* 0x000000810800720c */ /* 0x000fe20003f46270 */
[----:B------:R-:W-:Y:S01]  /*4020*/  FFMA.FTZ R8, R0, R9, R28 ;  /* 0x0000000900087223 */ /* 0x000fe2000001001c */
        /* <DEDUP_REMOVED lines=68> */
.L_x_6577:
[----:B------:R-:W-:-:S04]  /*4470*/  LEA R15, -R88, RZ, 0x6 ;  /* 0x000000ff580f7211 */ /* 0x000fc800078e31ff */
[----:B------:R-:W-:Y:S02]  /*4480*/  SHF.R.S32.HI R14, RZ, 0x1f, R15 ;  /* 0x0000001fff0e7819 */ /* 0x000fe4000001140f */
.L_x_6578:
        /* <DEDUP_REMOVED lines=28> */
[CC--:B------:R-:W-:Y:S01]  /*4650*/  @!P3 IADD3 R16, P5, R11.reuse, R128.reuse, RZ ;  /* 0x000000800b10b210 */ /* 0x0c0fe20007fbe0ff */
[----:B------:R-:W-:Y:S01]  /*4660*/  @!PT LDS RZ, [RZ] ;  /* 0x00000000fffff984 */ /* 0x000fe20000000800 */
[----:B------:R-:W-:Y:S01]  /*4670*/  @!PT LDS RZ, [RZ] ;  /* 0x00000000fffff984 */ /* 0x000fe20000000800 */
[----:B------:R-:W-:Y:S01]  /*4680*/  @!PT LDS RZ, [RZ] ;  /* 0x00000000fffff984 */ /* 0x000fe20000000800 */
[----:B------:R1:W-:Y:S01]  /*4690*/  @!P2 LDGSTS.E.BYPASS.LTC128B.128 [R164+0x6000], [R22.64+0x80] ;  /* 0x0600008016a4afae */ /* 0x0003e2000b901d48 */
[----:B------:R-:W-:Y:S02]  /*46a0*/  @!P2 LEA.HI.X R21, R10, c[0x0][0x16c], R9, 0x1, P1 ;  /* 0x00005b000a15aa11 */ /* 0x000fe400008f0c09 */
[-C--:B------:R-:W-:Y:S01]  /*46b0*/  @!P2 IADD3 R9, P1, R11, R128.reuse, RZ ;  /* 0x000000800b09a210 */ /* 0x080fe20007f3e0ff */
[--C-:B------:R-:W-:Y:S01]  /*46c0*/  @!P3 IMAD.X R19, R12, 0x1, R103.reuse, P5 ;  /* 0x000000010c13b824 */ /* 0x100fe200028e0667 */
[----:B------:R-:W-:Y:S01]  /*46d0*/  IADD3 R11, P5, R159, R11, RZ ;  /* 0x0000000b9f0b7210 */ /* 0x000fe20007fbe0ff */
[----:B------:R1:W-:Y:S01]  /*46e0*/  @P3 STS.128 [R164+0x4800], RZ ;  /* 0x004800ffa4003388 */ /* 0x0003e20000000c00 */
[----:B------:R-:W-:Y:S01]  /*46f0*/  @!P3 LEA R18, P6, R16, c[0x0][0x168], 0x1 ;  /* 0x00005a001012ba11 */ /* 0x000fe200078c08ff */
[----:B------:R-:W-:Y:S01]  /*4700*/  @!P2 IMAD.X R10, R12, 0x1, R103, P1 ;  /* 0x000000010c0aa824 */ /* 0x000fe200008e0667 */
[----:B------:R-:W-:Y:S01]  /*4710*/  @!P2 LEA R40, P1, R9, c[0x0][0x168], 0x1 ;  /* 0x00005a000928aa11 */ /* 0x000fe200078208ff */
[----:B------:R-:W-:Y:S01]  /*4720*/  IMAD.X R12, R158, 0x1, R12, P5 ;  /* 0x000000019e0c7824 */ /* 0x000fe200028e060c */
[----:B------:R-:W-:Y:S01]  /*4730*/  @!P3 LEA.HI.X R19, R16, c[0x0][0x16c], R19, 0x1, P6 ;  /* 0x00005b001013ba11 */ /* 0x000fe200030f0c13 */
[----:B------:R-:W-:Y:S01]  /*4740*/  @!PT LDS RZ, [RZ] ;  /* 0x00000000fffff984 */ /* 0x000fe20000000800 */
[----:B------:R-:W-:Y:S01]  /*4750*/  @!PT LDS RZ, [RZ] ;  /* 0x00000000fffff984 */ /* 0x000fe20000000800 */
[----:B------:R-:W-:Y:S01]  /*4760*/  @!PT LDS RZ, [RZ] ;  /* 0x00000000fffff984 */ /* 0x000fe20000000800 */
[----:B------:R1:W-:Y:S01]  /*4770*/  @!P3 LDGSTS.E.BYPASS.LTC128B.128 [R164+0x4800], [R32.64] ;  /* 0x0480000020a4bfae */ /* 0x0003e2000b901d48 */
[----:B------:R-:W-:-:S02]  /*4780*/  @!P3 IADD3 R16, P5, R11, R128, RZ ;  /* 0x000000800b10b210 */ /* 0x000fc40007fbe0ff */
[----:B------:R-:W-:Y:S01]  /*4790*/  @!P2 LEA.HI.X R41, R9, c[0x0][0x16c], R10, 0x1, P1 ;  /* 0x00005b000929aa11 */ /* 0x000fe200008f0c0a */
[----:B------:R1:W-:Y:S01]  /*47a0*/  @P2 STS.128 [R164+0x6800], RZ ;  /* 0x006800ffa4002388 */ /* 0x0003e20000000c00 */
[----:B------:R-:W-:Y:S01]  /*47b0*/  @!P3 LEA R42, P1, R16, c[0x0][0x168], 0x1 ;  /* 0x00005a00102aba11 */ /* 0x000fe200078208ff */
[----:B------:R-:W-:Y:S02]  /*47c0*/  @!P3 IMAD.X R9, R12, 0x1, R103, P5 ;  /* 0x000000010c09b824 */ /* 0x000fe400028e0667 */
[----:B------:R-:W-:Y:S01]  /*47d0*/  @!PT LDS RZ, [RZ] ;  /* 0x00000000fffff984 */ /* 0x000fe20000000800 */
[----:B------:R-:W-:Y:S01]  /*47e0*/  @!PT LDS RZ, [RZ] ;  /* 0x00000000fffff984 */ /* 0x000fe20000000800 */
[----:B------:R-:W-:Y:S01]  /*47f0*/  @!PT LDS RZ, [RZ] ;  /* 0x00000000fffff984 */ /* 0x000fe20000000800 */
[----:B------:R1:W-:Y:S03]  /*4800*/  @!P2 LDGSTS.E.BYPASS.LTC128B.128 [R164+0x6800], [R20.64+0x80] ;  /* 0x0680008014a4afae */ /* 0x0003e6000b901d48 */
[----:B------:R-:W-:Y:S01]  /*4810*/  @!P3 LEA.HI.X R43, R16, c[0x0][0x16c], R9, 0x1, P1 ;  /* 0x00005b00102bba11 */ /* 0x000fe200008f0c09 */
        /* <DEDUP_REMOVED lines=25> */
.L_x_6580:
[----:B------:R-:W-:Y:S05]  /*49b0*/  BSYNC B0 ;  /* 0x0000000000007941 */ /* 0x000fea0003800000 */
.L_x_6579:
[----:B------:R-:W0:Y:S01]  /*49c0*/  LDGDEPBAR ;  /* 0x00000000000079af */ /* 0x000e220000000000 */
[----:B------:R-:W-:-:S04]  /*49d0*/  IADD3 R128, P1, R15, R128, RZ ;  /* 0x000000800f807210 */ /* 0x000fc80007f3e0ff */
[----:B------:R-:W-:Y:S02]  /*49e0*/  IADD3.X R103, R14, R103, RZ, P1, !PT ;  /* 0x000000670e677210 */ /* 0x000fe40000ffe4ff */
.L_x_6576:
        /* <DEDUP_REMOVED lines=31> */
[----:B------:R-:W2:Y:S03]  /*4be0*/  SHFL.BFLY PT, R10, R11, 0x2, 0x1f ;  /* 0x0c401f000b0a7f89 */ /* 0x000ea600000e0000 */
[-C--:B------:R-:W-:Y:S01]  /*4bf0*/  LEA R145, R2, R148.reuse, 0x1 ;  /* 0x0000009402917211 */ /* 0x080fe200078e08ff */
[----:B------:R-:W3:Y:S01]  /*4c00*/  SHFL.BFLY PT, R9, R12, 0x2, 0x1f ;  /* 0x0c401f000c097f89 */ /* 0x000ee200000e0000 */
[----:B------:R-:W-:-:S03]  /*4c10*/  LEA R146, R3, R148, 0x1 ;  /* 0x0000009403927211 */ /* 0x000fc600078e08ff */
[----:B------:R-:W-:Y:S01]  /*4c20*/  LDSM.16.MT88.4 R48, [R145+0x8000] ;  /* 0x008000009130783b */ /* 0x000fe20000004200 */
[----:B------:R-:W-:-:S03]  /*4c30*/  LEA R144, R2, R146, 0x1 ;  /* 0x0000009202907211 */ /* 0x000fc600078e08ff */
[----:B------:R-:W-:Y:S04]  /*4c40*/  LDSM.16.MT88.4 R92, [R148+0x8000] ;  /* 0x00800000945c783b */ /* 0x000fe80000004200 */
[----:B-1----:R-:W-:Y:S04]  /*4c50*/  LDSM.16.MT88.4 R40, [R146+0x8000] ;  /* 0x008000009228783b */ /* 0x002fe80000004200 */
[----:B------:R-:W-:Y:S01]  /*4c60*/  LDSM.16.MT88.4 R64, [R148+0xa000] ;  /* 0x00a000009440783b */ /* 0x000fe20000004200 */
[----:B--2---:R-:W-:-:S03]  /*4c70*/  FMNMX.FTZ R10, R11, R10, !PT ;  /* 0x0000000a0b0a7209 */ /* 0x004fc60007810000 */
[----:B------:R-:W-:Y:S01]  /*4c80*/  LDSM.16.MT88.4 R72, [R146+0xa000] ;  /* 0x00a000009248783b */ /* 0x000fe20000004200 */
[----:B---3--:R-:W-:-:S03]  /*4c90*/  FMNMX.FTZ R9, R12, R9, !PT ;  /* 0x000000090c097209 */ /* 0x008fc60007810000 */
        /* <DEDUP_REMOVED lines=14> */
[----:B------:R-:W-:Y:S01]  /*4d80*/  LEA R176, P1, R128, c[0x0][0x168], 0x1 ;  /* 0x00005a0080b07a11 */ /* 0x000fe200078208ff */
[----:B------:R-:W1:Y:S01]  /*4d90*/  LDSM.16.MT88.4 R56, [R144+0x8000] ;  /* 0x008000009038783b */ /* 0x000e620000004200 */
[--C-:B------:R-:W-:Y:S01]  /*4da0*/  FFMA.FTZ R108, R8, c[0x0][0x23c], -R124.reuse ;  /* 0x00008f00086c7a23 */ /* 0x100fe2000001087c */
[----:B------:R-:W-:Y:S01]  /*4db0*/  MUFU.EX2 R107, R107 ;  /* 0x0000006b006b7308 */ /* 0x000fe20000000800 */
[----:B------:R-:W-:Y:S01]  /*4dc0*/  FFMA.FTZ R33, R61, c[0x0][0x23c], -R124 ;  /* 0x00008f003d217a23 */ /* 0x000fe2000001087c */
[----:B------:R-:W-:Y:S01]  /*4dd0*/  LDSM.16.MT88.4 R8, [R145+0x8800] ;  /* 0x008800009108783b */ /* 0x000fe20000004200 */
[--C-:B------:R-:W-:Y:S01]  /*4de0*/  FFMA.FTZ R106, R6, c[0x0][0x23c], -R112.reuse ;  /* 0x00008f00066a7a23 */ /* 0x100fe20000010870 */
[----:B------:R-:W-:Y:S01]  /*4df0*/  LEA.HI.X R175, R128, c[0x0][0x16c], R103, 0x1, P1 ;  /* 0x00005b0080af7a11 */ /* 0x000fe200008f0c67 */
[----:B------:R-:W-:-:S02]  /*4e00*/  FFMA.FTZ R105, R31, c[0x0][0x23c], -R112 ;  /* 0x00008f001f697a23 */ /* 0x000fc40000010870 */
[--C-:B------:R-:W-:Y:S01]  /*4e10*/  FFMA.FTZ R35, R37, c[0x0][0x23c], -R112.reuse ;  /* 0x00008f0025237a23 */ /* 0x100fe20000010870 */
[----:B------:R-:W2:Y:S01]  /*4e20*/  MUFU.EX2 R108, R108 ;  /* 0x0000006c006c7308 */ /* 0x000ea20000000800 */
[----:B------:R-:W-:Y:S02]  /*4e30*/  FFMA.FTZ R30, R39, c[0x0][0x23c], -R112 ;  /* 0x00008f00271e7a23 */ /* 0x000fe40000010870 */
[--C-:B------:R-:W-:Y:S02]  /*4e40*/  FFMA.FTZ R34, R5, c[0x0][0x23c], -R124.reuse ;  /* 0x00008f0005227a23 */ /* 0x100fe4000001087c */
[--C-:B------:R-:W-:Y:S02]  /*4e50*/  FFMA.FTZ R31, R7, c[0x0][0x23c], -R124.reuse ;  /* 0x00008f00071f7a23 */ /* 0x100fe4000001087c */
[----:B------:R-:W3:Y:S01]  /*4e60*/  LDSM.16.MT88.4 R4, [R144+0xa000] ;  /* 0x00a000009004783b */ /* 0x000ee20000004200 */
[----:B------:R-:W-:Y:S01]  /*4e70*/  MUFU.EX2 R104, R104 ;  /* 0x0000006800687308 */ /* 0x000fe20000000800 */
[----:B------:R-:W-:-:S02]  /*4e80*/  FFMA.FTZ R25, R13, c[0x0][0x23c], -R124 ;  /* 0x00008f000d197a23 */ /* 0x000fc4000001087c */
[----:B------:R-:W4:Y:S01]  /*4e90*/  LDSM.16.MT88.4 R12, [R144+0x8800] ;  /* 0x00880000900c783b */ /* 0x000f220000004200 */
[----:B------:R-:W-:Y:S02]  /*4ea0*/  FFMA.FTZ R28, R55, c[0x0][0x23c], -R124 ;  /* 0x00008f00371c7a23 */ /* 0x000fe4000001087c */
[--C-:B------:R-:W-:Y:S02]  /*4eb0*/  FFMA.FTZ R32, R53, c[0x0][0x23c], -R112.reuse ;  /* 0x00008f0035207a23 */ /* 0x100fe40000010870 */
[----:B------:R-:W5:Y:S01]  /*4ec0*/  MUFU.EX2 R33, R33 ;  /* 0x0000002100217308 */ /* 0x000f620000000800 */
[----:B--2---:R-:W-:Y:S01]  /*4ed0*/  F2FP.PACK_AB R80, R107, R108 ;  /* 0x0000006c6b50723e */ /* 0x004fe200000000ff */
[--C-:B------:R-:W-:Y:S02]  /*4ee0*/  FFMA.FTZ R3, R17, c[0x0][0x23c], -R112.reuse ;  /* 0x00008f0011037a23 */ /* 0x100fe40000010870 */
[--C-:B------:R-:W-:Y:S01]  /*4ef0*/  FFMA.FTZ R29, R29, c[0x0][0x23c], -R112.reuse ;  /* 0x00008f001d1d7a23 */ /* 0x100fe20000010870 */
[----:B------:R-:W2:Y:S01]  /*4f00*/  LDSM.16.MT88.4 R16, [R146+0x8800] ;  /* 0x008800009210783b */ /* 0x000ea20000004200 */
[----:B------:R-:W-:-:S02]  /*4f10*/  FFMA.FTZ R2, R69, c[0x0][0x23c], -R112 ;  /* 0x00008f0045027a23 */ /* 0x000fc40000010870 */
[----:B------:R-:W-:Y:S01]  /*4f20*/  MUFU.EX2 R106, R106 ;  /* 0x0000006a006a7308 */ /* 0x000fe20000000800 */
[----:B------:R-:W-:Y:S02]  /*4f30*/  FFMA.FTZ R122, R125, c[0x0][0x23c], -R112 ;  /* 0x00008f007d7a7a23 */ /* 0x000fe40000010870 */
[--C-:B------:R-:W-:Y:S02]  /*4f40*/  FFMA.FTZ R117, R117, c[0x0][0x23c], -R124.reuse ;  /* 0x00008f0075757a23 */ /* 0x100fe4000001087c */
[--C-:B------:R-:W-:Y:S02]  /*4f50*/  FFMA.FTZ R114, R133, c[0x0][0x23c], -R124.reuse ;  /* 0x00008f0085727a23 */ /* 0x100fe4000001087c */
[--C-:B------:R-:W-:Y:S01]  /*4f60*/  FFMA.FTZ R111, R111, c[0x0][0x23c], -R124.reuse ;  /* 0x00008f006f6f7a23 */ /* 0x100fe2000001087c */
[----:B------:R-:W1:Y:S01]  /*4f70*/  MUFU.EX2 R105, R105 ;  /* 0x0000006900697308 */ /* 0x000e620000000800 */
        /* <DEDUP_REMOVED lines=10> */
[----:B-1----:R-:W-:Y:S01]  /*5020*/  F2FP.PACK_AB R81, R105, R106 ;  /* 0x0000006a6951723e */ /* 0x002fe200000000ff */
        /* <DEDUP_REMOVED lines=8> */
[----:B-----5:R-:W-:Y:S01]  /*50b0*/  F2FP.PACK_AB R83, R30, R35 ;  /* 0x000000231e53723e */ /* 0x020fe200000000ff */
        /* <DEDUP_REMOVED lines=33> */
[C---:B---3--:R-:W-:Y:S02]  /*52d0*/  HMMA.16816.F32 R84, R80.reuse, R4, RZ ;  /* 0x000000045054723c */ /* 0x048fe400000018ff */
        /* <DEDUP_REMOVED lines=11> */
[----:B------:R-:W-:-:S04]  /*5390*/  FADD.FTZ R32, R3, R32 ;  /* 0x0000002003207221 */ /* 0x000fc80000010000 */
[----:B------:R-:W-:Y:S01]  /*53a0*/  FADD.FTZ R29, R29, R32 ;  /* 0x000000201d1d7221 */ /* 0x000fe20000010000 */
[----:B------:R-:W-:Y:S02]  /*53b0*/  HMMA.16816.F32 R44, R4, R8, R44 ;  /* 0x00000008042c723c */ /* 0x000fe4000000182c */
        /* <DEDUP_REMOVED lines=24> */
[C---:B------:R-:W-:Y:S01]  /*5540*/  HMMA.16816.F32 R92, R4.reuse, R22, R92 ;  /* 0x00000016045c723c */ /* 0x040fe2000000185c */
[----:B------:R-:W-:Y:S07]  /*5550*/  LDSM.16.MT88.4 R20, [R146+0x9800] ;  /* 0x009800009214783b */ /* 0x000fee0000004200 */
[C---:B---3--:R-:W-:Y:S08]  /*5560*/  HMMA.16816.F32 R84, R4.reuse, R8, R84 ;  /* 0x000000080454723c */ /* 0x048ff00000001854 */
        /* <DEDUP_REMOVED lines=9> */
[----:B-----5:R-:W-:Y:S02]  /*5600*/  HMMA.16816.F32 R36, R4, R12, R36 ;  /* 0x0000000c0424723c */ /* 0x020fe40000001824 */
[----:B------:R-:W-:-:S06]  /*5610*/  FADD.FTZ R122, R125, R122 ;  /* 0x0000007a7d7a7221 */ /* 0x000fcc0000010000 */
        /* <DEDUP_REMOVED lines=21> */
[----:B------:R-:W-:Y:S01]  /*5770*/  HMMA.16816.F32 R88, R4, R18, R88 ;  /* 0x000000120458723c */ /* 0x000fe20000001858 */
[----:B------:R-:W1:Y:S06]  /*5780*/  LDSM.16.MT88.4 R16, [R145+0x9800] ;  /* 0x009800009110783b */ /* 0x000e6c0000004200 */
[----:B------:R-:W-:-:S02]  /*5790*/  F2FP.PACK_AB R4, R120, R121 ;  /* 0x000000797804723e */ /* 0x000fc400000000ff */
[----:B----4-:R-:W-:Y:S01]  /*57a0*/  F2FP.PACK_AB R5, R118, R115 ;  /* 0x000000737605723e */ /* 0x010fe200000000ff */
[----:B------:R-:W-:Y:S01]  /*57b0*/  FADD.FTZ R115, R115, R122 ;  /* 0x0000007a73737221 */ /* 0x000fe20000010000 */
[----:B------:R-:W-:Y:S02]  /*57c0*/  F2FP.PACK_AB R6, R178, R119 ;  /* 0x00000077b206723e */ /* 0x000fe400000000ff */
[----:B--2---:R-:W-:Y:S01]  /*57d0*/  F2FP.PACK_AB R7, R177, R110 ;  /* 0x0000006eb107723e */ /* 0x004fe200000000ff */
[----:B------:R-:W-:-:S04]  /*57e0*/  FADD.FTZ R115, R118, R115 ;  /* 0x0000007376737221 */ /* 0x000fc80000010000 */
[----:B------:R-:W-:Y:S02]  /*57f0*/  FADD.FTZ R110, R110, R115 ;  /* 0x000000736e6e7221 */ /* 0x000fe40000010000 */
[----:B---3--:R-:W-:Y:S02]  /*5800*/  HMMA.16816.F32 R96, R4, R8, R96 ;  /* 0x000000080460723c */ /* 0x008fe40000001860 */
[----:B------:R-:W-:-:S06]  /*5810*/  FADD.FTZ R177, R177, R110 ;  /* 0x0000006eb1b17221 */ /* 0x000fcc0000010000 */
        /* <DEDUP_REMOVED lines=12> */
[C---:B---3--:R-:W-:Y:S07]  /*58e0*/  HMMA.16816.F32 R76, R4.reuse, R12, R76 ;  /* 0x0000000c044c723c */ /* 0x048fee000000184c */
        /* <DEDUP_REMOVED lines=13> */
[----:B--2---:R-:W-:Y:S03]  /*59c0*/  HMMA.16816.F32 R84, R4, R8, R84 ;  /* 0x000000080454723c */ /* 0x004fe60000001854 */
[----:B------:R-:W-:-:S05]  /*59d0*/  FADD.FTZ R178, R178, R119 ;  /* 0x00000077b2b27221 */ /* 0x000fca0000010000 */
        /* <DEDUP_REMOVED lines=65> */
.L_x_6582:
[----:B------:R-:W-:-:S05]  /*5df0*/  IMAD.MOV.U32 R3, RZ, RZ, c[0x0][0x1a0] ;  /* 0x00006800ff037624 */ /* 0x000fca00078e00ff */
[----:B------:R-:W-:-:S04]  /*5e00*/  LEA R3, -R3, RZ, 0x6 ;  /* 0x000000ff03037211 */ /* 0x000fc800078e31ff */
[----:B------:R-:W-:Y:S02]  /*5e10*/  SHF.R.S32.HI R6, RZ, 0x1f, R3 ;  /* 0x0000001fff067819 */ /* 0x000fe40000011403 */
.L_x_6583:
[----:B------:R-:W-:Y:S02]  /*5e20*/  ISETP.GE.AND P1, PT, R157, c[0x0][0x220], PT ;  /* 0x000088009d007a0c */ /* 0x000fe40003f26270 */
[----:B------:R-:W-:Y:S02]  /*5e30*/  ISETP.GE.AND P2, PT, R168, c[0x0][0x220], PT ;  /* 0x00008800a8007a0c */ /* 0x000fe40003f46270 */
[----:B------:R-:W-:Y:S02]  /*5e40*/  IADD3 R7, P3, R170, R3, RZ ;  /* 0x00000003aa077210 */ /* 0x000fe40007f7e0ff */
[----:B------:R-:W-:-:S03]  /*5e50*/  LEA R2, P5, R3, R180, 0x1 ;  /* 0x000000b403027211 */ /* 0x000fc600078a08ff */
[----:B------:R-:W-:-:S04]  /*5e60*/  IMAD.X R4, R167, 0x1, R6, P3 ;  /* 0x00000001a7047824 */ /* 0x000fc800018e0606 */
[-C--:B------:R-:W-:Y:S02]  /*5e70*/  @!P1 IADD3 R8, P4, R3, R26.reuse, RZ ;  /* 0x0000001a03089210 */ /* 0x080fe40007f9e0ff */
[----:B------:R-:W-:Y:S01]  /*5e80*/  @!P1 IADD3 R9, P3, R7, R26, RZ ;  /* 0x0000001a07099210 */ /* 0x000fe20007f7e0ff */
[----:B------:R-:W-:Y:S01]  /*5e90*/  @P2 STS.128 [R164+0x8000], RZ ;  /* 0x008000ffa4002388 */ /* 0x000fe20000000c00 */
[----:B------:R-:W-:Y:S01]  /*5ea0*/  LEA.HI.X R3, R3, R179, R6, 0x1, P5 ;  /* 0x000000b303037211 */ /* 0x000fe200028f0c06 */
[--C-:B------:R-:W-:Y:S01]  /*5eb0*/  @!P1 IMAD.X R5, R6, 0x1, R24.reuse, P4 ;  /* 0x0000000106059824 */ /* 0x100fe200020e0618 */
[----:B------:R-:W-:Y:S01]  /*5ec0*/  @!P1 LEA R12, P4, R8, c[0x0][0x170], 0x1 ;  /* 0x00005c00080c9a11 */ /* 0x000fe200078808ff */
[----:B------:R-:W-:Y:S01]  /*5ed0*/  @!P1 IMAD.X R6, R4, 0x1, R24, P3 ;  /* 0x0000000104069824 */ /* 0x000fe200018e0618 */
[----:B------:R-:W-:Y:S01]  /*5ee0*/  @!P2 LEA R10, P5, R7, R180, 0x1 ;  /* 0x000000b4070aa211 */ /* 0x000fe200078a08ff */
[----:B------:R-:W-:Y:S01]  /*5ef0*/  @!PT LDS RZ, [RZ] ;  /* 0x00000000fffff984 */ /* 0x000fe20000000800 */
[----:B------:R-:W-:Y:S01]  /*5f00*/  @!PT LDS RZ, [RZ] ;  /* 0x00000000fffff984 */ /* 0x000fe20000000800 */
[----:B------:R-:W-:Y:S01]  /*5f10*/  @!PT LDS RZ, [RZ] ;  /* 0x00000000fffff984 */ /* 0x000fe20000000800 */
[----:B------:R1:W-:Y:S01]  /*5f20*/  @!P2 LDGSTS.E.BYPASS.LTC128B.128 [R164+0x8000], [R2.64] ;  /* 0x0800000002a4afae */ /* 0x0003e2000b901d48 */
[----:B------:R-:W-:-:S02]  /*5f30*/  @!P1 LEA.HI.X R13, R8, c[0x0][0x174], R5, 0x1, P4 ;  /* 0x00005d00080d9a11 */ /* 0x000fc400020f0c05 */
        /* <DEDUP_REMOVED lines=27> */
[----:B------:R-:W-:Y:S01]  /*60f0*/  @!P2 LEA.HI.X R23, R7, R179, R4, 0x1, P4 ;  /* 0x000000b30717a211 */ /* 0x000fe200020f0c04 */
[----:B------:R-:W-:Y:S01]  /*6100*/  @P1 STS.128 [R164+0xa800], RZ ;  /* 0x00a800ffa4001388 */ /* 0x000fe20000000c00 */
[----:B------:R-:W-:Y:S01]  /*6110*/  @!P1 LEA R4, P3, R26, c[0x0][0x170], 0x1 ;  /* 0x00005c001a049a11 */ /* 0x000fe200078608ff */
[----:B------:R-:W-:-:S02]  /*6120*/  IMAD.MOV.U32 R179, RZ, RZ, R3 ;  /* 0x000000ffffb37224 */ /* 0x000fc400078e0003 */
[----:B------:R-:W-:Y:S01]  /*6130*/  @!PT LDS RZ, [RZ] ;  /* 0x00000000fffff984 */ /* 0x000fe20000000800 */
[----:B------:R-:W-:Y:S01]  /*6140*/  @!PT LDS RZ, [RZ] ;  /* 0x00000000fffff984 */ /* 0x000fe20000000800 */
[----:B------:R-:W-:Y:S01]  /*6150*/  @!PT LDS RZ, [RZ] ;  /* 0x00000000fffff984 */ /* 0x000fe20000000800 */
[----:B------:R3:W-:Y:S01]  /*6160*/  @!P1 LDGSTS.E.BYPASS.LTC128B.128 [R164+0xa800], [R8.64+0x80] ;  /* 0x0a80008008a49fae */ /* 0x0007e2000b901d48 */
[----:B------:R-:W-:Y:S02]  /*6170*/  @!P1 LEA.HI.X R5, R26, c[0x0][0x174], R5, 0x1, P3 ;  /* 0x00005d001a059a11 */ /* 0x000fe400018f0c05 */
        /* <DEDUP_REMOVED lines=31> */
[----:B------:R-:W0:Y:S01]  /*6370*/  LDGDEPBAR ;  /* 0x00000000000079af */ /* 0x000e220000000000 */
[C---:B-1----:R-:W-:Y:S08]  /*6380*/  HMMA.16816.F32 R28, R120.reuse, R24, RZ ;  /* 0x00000018781c723c */ /* 0x042ff000000018ff */
[C---:B----4-:R-:W-:Y:S08]  /*6390*/  HMMA.16816.F32 R20, R120.reuse, R16, RZ ;  /* 0x000000107814723c */ /* 0x050ff000000018ff */
[C---:B--2---:R-:W-:Y:S08]  /*63a0*/  HMMA.16816.F32 R12, R120.reuse, R8, RZ ;  /* 0x00000008780c723c */ /* 0x044ff000000018ff */
[C---:B------:R-:W-:Y:S08]  /*63b0*/  HMMA.16816.F32 R24, R120.reuse, R26, RZ ;  /* 0x0000001a7818723c */ /* 0x040ff000000018ff */
[C---:B------:R-:W-:Y:S08]  /*63c0*/  HMMA.16816.F32 R16, R120.reuse, R18, RZ ;  /* 0x000000127810723c */ /* 0x040ff000000018ff */
[C---:B------:R-:W-:Y:S08]  /*63d0*/  HMMA.16816.F32 R8, R120.reuse, R10, RZ ;  /* 0x0000000a7808723c */ /* 0x040ff000000018ff */
[C---:B-----5:R-:W-:Y:S08]  /*63e0*/  HMMA.16816.F32 R4, R120.reuse, R124, RZ ;  /* 0x0000007c7804723c */ /* 0x060ff000000018ff */
        /* <DEDUP_REMOVED lines=78> */
[----:B------:R-:W2:Y:S01]  /*68d0*/  LDSM.16.M88.4 R32, [R149+0x3800] ;  /* 0x003800009520783b */ /* 0x000ea20000000200 */
[----:B------:R-:W-:-:S04]  /*68e0*/  DEPBAR.LE SB0, 0x0 ;  /* 0x000080000000791a */ /* 0x000fc80000000000 */
[C---:B-1----:R-:W-:Y:S07]  /*68f0*/  HMMA.16816.F32 R12, R116.reuse, R104, R12 ;  /* 0x00000068740c723c */ /* 0x042fee000000180c */
[----:B------:R-:W-:Y:S01]  /*6900*/  IMAD R104, R163, 0x40, R162 ;  /* 0x00000040a3687824 */ /* 0x000fe200078e02a2 */
[----:B------:R-:W-:Y:S04]  /*6910*/  HMMA.16816.F32 R24, R116, R114, R24 ;  /* 0x000000727418723c */ /* 0x000fe80000001818 */
[----:B------:R-:W-:-:S02]  /*6920*/  IADD3 R105, R104, 0x1, RZ ;  /* 0x0000000168697810 */ /* 0x000fc40007ffe0ff */
[----:B------:R-:W-:Y:S02]  /*6930*/  IADD3 R102, R104, 0x10, RZ ;  /* 0x0000001068667810 */ /* 0x000fe40007ffe0ff */
[----:B------:R-:W-:Y:S01]  /*6940*/  HMMA.16816.F32 R28, R116, R112, R28 ;  /* 0x00000070741c723c */ /* 0x000fe2000000181c */
[----:B------:R-:W-:Y:S01]  /*6950*/  BAR.SYNC.DEFER_BLOCKING 0x0 ;  /* 0x0000000000007b1d */ /* 0x000fe20000010000 */
[C---:B------:R-:W-:Y:S02]  /*6960*/  ISETP.GE.AND P6, PT, R105.reuse, R130, PT ;  /* 0x000000826900720c */ /* 0x040fe40003fc6270 */
[----:B------:R-:W-:-:S04]  /*6970*/  ISETP.GE.AND P4, PT, R105, R129, PT ;  /* 0x000000816900720c */ /* 0x000fc80003f86270 */
[C---:B------:R-:W-:Y:S01]  /*6980*/  HMMA.16816.F32 R8, R116.reuse, R106, R8 ;  /* 0x0000006a7408723c */ /* 0x040fe20000001808 */
[----:B------:R-:W1:Y:S06]  /*6990*/  I2F R107, R105 ;  /* 0x00000069006b7306 */ /* 0x000e6c0000201400 */
[----:B------:R-:W-:Y:S01]  /*69a0*/  IADD3 R106, R104, 0x8, RZ ;  /* 0x00000008686a7810 */ /* 0x000fe20007ffe0ff */
[----:B------:R-:W-:Y:S03]  /*69b0*/  HMMA.16816.F32 R16, R116, R110, R16 ;  /* 0x0000006e7410723c */ /* 0x000fe60000001810 */
[----:B------:R-:W-:-:S04]  /*69c0*/  ISETP.GE.AND P5, PT, R106, R130, PT ;  /* 0x000000826a00720c */ /* 0x000fc80003fa6270 */
[----:B------:R-:W-:Y:S01]  /*69d0*/  IADD3 R110, R104, 0x9, RZ ;  /* 0x00000009686e7810 */ /* 0x000fe20007ffe0ff */
[----:B------:R-:W-:Y:S01]  /*69e0*/  HMMA.16816.F32 R20, R116, R108, R20 ;  /* 0x0000006c7414723c */ /* 0x000fe20000001814 */
[----:B------:R-:W3:Y:S01]  /*69f0*/  I2F R109, R106 ;  /* 0x0000006a006d7306 */ /* 0x000ee20000201400 */
[CC--:B-1----:R-:W-:Y:S02]  /*6a00*/  FFMA.FTZ R29, R0.reuse, R107.reuse, R29 ;  /* 0x0000006b001d7223 */ /* 0x0c2fe4000001001d */
[----:B------:R-:W-:-:S03]  /*6a10*/  FFMA.FTZ R136, R0, R107, R31 ;  /* 0x0000006b00887223 */ /* 0x000fc6000001001f */
[----:B------:R-:W-:Y:S01]  /*6a20*/  FSEL R31, R29, -INF , !P6 ;  /* 0xff8000001d1f7808 */ /* 0x000fe20007000000 */
[C---:B--2---:R-:W-:Y:S01]  /*6a30*/  HMMA.16816.F32 R4, R116.reuse, R32, R4 ;  /* 0x000000207404723c */ /* 0x044fe20000001804 */
[----:B------:R-:W1:Y:S01]  /*6a40*/  I2F R108, R110 ;  /* 0x0000006e006c7306 */ /* 0x000e620000201400 */
[----:B------:R-:W-:Y:S02]  /*6a50*/  ISETP.GE.AND P6, PT, R106, R129, PT ;  /* 0x000000816a00720c */ /* 0x000fe40003fc6270 */
[----:B------:R-:W-:Y:S02]  /*6a60*/  FSEL R136, R136, -INF , !P4 ;  /* 0xff80000088887808 */ /* 0x000fe40006000000 */
[----:B------:R-:W-:Y:S02]  /*6a70*/  ISETP.GE.AND P4, PT, R110, R130, PT ;  /* 0x000000826e00720c */ /* 0x000fe40003f86270 */
[----:B------:R-:W-:Y:S01]  /*6a80*/  IADD3 R32, R104, 0x11, RZ ;  /* 0x0000001168207810 */ /* 0x000fe20007ffe0ff */
[----:B------:R-:W2:Y:S01]  /*6a90*/  I2F R33, R102 ;  /* 0x0000006600217306 */ /* 0x000ea20000201400 */
[CC--:B---3--:R-:W-:Y:S01]  /*6aa0*/  FFMA.FTZ R138, R0.reuse, R109.reuse, R26 ;  /* 0x0000006d008a7223 */ /* 0x0c8fe2000001001a */
[----:B------:R-:W-:Y:S01]  /*6ab0*/  HMMA.16816.F32 R120, R116, R34, R120 ;  /* 0x000000227478723c */ /* 0x000fe20000001878 */
[----:B------:R-:W-:-:S03]  /*6ac0*/  FFMA.FTZ R24, R0, R109, R24 ;  /* 0x0000006d00187223 */ /* 0x000fc60000010018 */
[----:B------:R-:W-:Y:S02]  /*6ad0*/  FSEL R138, R138, -INF , !P6 ;  /* 0xff8000008a8a7808 */ /* 0x000fe40007000000 */
[----:B------:R-:W3:Y:S01]  /*6ae0*/  I2F R26, R32 ;  /* 0x00000020001a7306 */ /* 0x000ee20000201400 */
[-C--:B-1----:R-:W-:Y:S01]  /*6af0*/  FFMA.FTZ R131, R0, R108.reuse, R25 ;  /* 0x0000006c00837223 */ /* 0x082fe20000010019 */
[----:B------:R-:W-:Y:S01]  /*6b00*/  IADD3 R25, R104, 0x18, RZ ;  /* 0x0000001868197810 */ /* 0x000fe20007ffe0ff */
[----:B------:R-:W-:Y:S01]  /*6b10*/  FFMA.FTZ R114, R0, R108, R27 ;  /* 0x0000006c00727223 */ /* 0x000fe2000001001b */
[----:B------:R-:W-:Y:S02]  /*6b20*/  FSEL R29, R24, -INF , !P5 ;  /* 0xff800000181d7808 */ /* 0x000fe40006800000 */
[----:B------:R-:W-:Y:S02]  /*6b30*/  IADD3 R24, R104, 0x19, RZ ;  /* 0x0000001968187810 */ /* 0x000fe40007ffe0ff */
[----:B------:R-:W1:Y:S01]  /*6b40*/  I2F R27, R25 ;  /* 0x00000019001b7306 */ /* 0x000e620000201400 */
[----:B--2---:R-:W-:Y:S01]  /*6b50*/  FFMA.FTZ R134, R0, R33, R22 ;  /* 0x0000002100867223 */ /* 0x004fe20000010016 */
[----:B------:R-:W-:Y:S01]  /*6b60*/  ISETP.GE.AND P5, PT, R110, R129, PT ;  /* 0x000000816e00720c */ /* 0x000fe20003fa6270 */
[----:B------:R-:W-:Y:S01]  /*6b70*/  FFMA.FTZ R20, R0, R33, R20 ;  /* 0x0000002100147223 */ /* 0x000fe20000010014 */
[----:B------:R-:W-:-:S02]  /*6b80*/  ISETP.GE.AND P6, PT, R102, R130, PT ;  /* 0x000000826600720c */ /* 0x000fc40003fc6270 */
[----:B------:R-:W-:Y:S02]  /*6b90*/  FSEL R131, R131, -INF , !P4 ;  /* 0xff80000083837808 */ /* 0x000fe40006000000 */
[----:B------:R-:W2:Y:S01]  /*6ba0*/  I2F R22, R24 ;  /* 0x0000001800167306 */ /* 0x000ea20000201400 */
[----:B------:R-:W-:Y:S01]  /*6bb0*/  FSEL R114, R114, -INF , !P5 ;  /* 0xff80000072727808 */ /* 0x000fe20006800000 */
[-C--:B---3--:R-:W-:Y:S01]  /*6bc0*/  FFMA.FTZ R21, R0, R26.reuse, R21 ;  /* 0x0000001a00157223 */ /* 0x088fe20000010015 */
[----:B------:R-:W-:Y:S01]  /*6bd0*/  ISETP.GE.AND P4, PT, R102, R129, PT ;  /* 0x000000816600720c */ /* 0x000fe20003f86270 */
[----:B------:R-:W-:Y:S01]  /*6be0*/  FFMA.FTZ R23, R0, R26, R23 ;  /* 0x0000001a00177223 */ /* 0x000fe20000010017 */
[----:B------:R-:W-:Y:S02]  /*6bf0*/  ISETP.GE.AND P5, PT, R32, R130, PT ;  /* 0x000000822000720c */ /* 0x000fe40003fa6270 */
[----:B------:R-:W-:Y:S02]  /*6c00*/  FSEL R115, R20, -INF , !P6 ;  /* 0xff80000014737808 */ /* 0x000fe40007000000 */
[----:B------:R-:W-:-:S02]  /*6c10*/  IADD3 R20, R104, 0x20, RZ ;  /* 0x0000002068147810 */ /* 0x000fc40007ffe0ff */
[----:B------:R-:W-:Y:S02]  /*6c20*/  FSEL R134, R134, -INF , !P4 ;  /* 0xff80000086867808 */ /* 0x000fe40006000000 */
[----:B------:R-:W-:Y:S01]  /*6c30*/  FSEL R113, R21, -INF , !P5 ;  /* 0xff80000015717808 */ /* 0x000fe20006800000 */
[----:B-1----:R-:W-:Y:S01]  /*6c40*/  FFMA.FTZ R21, R0, R27, R16 ;  /* 0x0000001b00157223 */ /* 0x002fe20000010010 */
[----:B------:R-:W-:Y:S01]  /*6c50*/  ISETP.GE.AND P6, PT, R32, R129, PT ;  /* 0x000000812000720c */ /* 0x000fe20003fc6270 */
[C---:B------:R-:W-:Y:S01]  /*6c60*/  FFMA.FTZ R27, R0.reuse, R27, R18 ;  /* 0x0000001b001b7223 */ /* 0x040fe20000010012 */
[C---:B------:R-:W-:Y:S01]  /*6c70*/  ISETP.GE.AND P4, PT, R25.reuse, R130, PT ;  /* 0x000000821900720c */ /* 0x040fe20003f86270 */
[CC--:B--2---:R-:W-:Y:S01]  /*6c80*/  FFMA.FTZ R17, R0.reuse, R22.reuse, R17 ;  /* 0x0000001600117223 */ /* 0x0c4fe20000010011 */
[----:B------:R-:W-:Y:S01]  /*6c90*/  ISETP.GE.AND P5, PT, R25, R129, PT ;  /* 0x000000811900720c */ /* 0x000fe20003fa6270 */
[----:B------:R-:W-:Y:S01]  /*6ca0*/  FFMA.FTZ R18, R0, R22, R19 ;  /* 0x0000001600127223 */ /* 0x000fe20000010013 */
[----:B------:R-:W1:Y:S01]  /*6cb0*/  I2F R25, R20 ;  /* 0x0000001400197306 */ /* 0x000e620000201400 */
[----:B------:R-:W-:-:S02]  /*6cc0*/  IADD3 R16, R104, 0x21, RZ ;  /* 0x0000002168107810 */ /* 0x000fc40007ffe0ff */
[----:B------:R-:W-:Y:S02]  /*6cd0*/  FSEL R132, R23, -INF , !P6 ;  /* 0xff80000017847808 */ /* 0x000fe40007000000 */
[----:B------:R-:W-:Y:S02]  /*6ce0*/  FSEL R23, R21, -INF , !P4 ;  /* 0xff80000015177808 */ /* 0x000fe40006000000 */
[C---:B------:R-:W-:Y:S02]  /*6cf0*/  ISETP.GE.AND P6, PT, R24.reuse, R130, PT ;  /* 0x000000821800720c */ /* 0x040fe40003fc6270 */
[----:B------:R-:W-:Y:S02]  /*6d00*/  ISETP.GE.AND P4, PT, R24, R129, PT ;  /* 0x000000811800720c */ /* 0x000fe40003f86270 */
[----:B------:R-:W2:Y:S01]  /*6d10*/  I2F R24, R16 ;  /* 0x0000001000187306 */ /* 0x000ea20000201400 */
[----:B------:R-:W-:Y:S02]  /*6d20*/  IADD3 R19, R104, 0x28, RZ ;  /* 0x0000002868137810 */ /* 0x000fe40007ffe0ff */
[----:B------:R-:W-:-:S02]  /*6d30*/  FSEL R21, R17, -INF , !P6 ;  /* 0xff80000011157808 */ /* 0x000fc40007000000 */
[----:B------:R-:W-:Y:S01]  /*6d40*/  FSEL R22, R27, -INF , !P5 ;  /* 0xff8000001b167808 */ /* 0x000fe20006800000 */
[----:B-1----:R-:W-:Y:S01]  /*6d50*/  FFMA.FTZ R12, R0, R25, R12 ;  /* 0x00000019000c7223 */ /* 0x002fe2000001000c */
[C---:B------:R-:W-:Y:S01]  /*6d60*/  ISETP.GE.AND P5, PT, R20.reuse, R130, PT ;  /* 0x000000821400720c */ /* 0x040fe20003fa6270 */
[----:B------:R-:W1:Y:S01]  /*6d70*/  I2F R17, R19 ;  /* 0x0000001300117306 */ /* 0x000e620000201400 */
[----:B------:R-:W-:Y:S01]  /*6d80*/  ISETP.GE.AND P6, PT, R20, R129, PT ;  /* 0x000000811400720c */ /* 0x000fe20003fc6270 */
[----:B------:R-:W-:Y:S01]  /*6d90*/  FFMA.FTZ R26, R0, R25, R14 ;  /* 0x00000019001a7223 */ /* 0x000fe2000001000e */
[----:B------:R-:W-:Y:S02]  /*6da0*/  FSEL R20, R18, -INF , !P4 ;  /* 0xff80000012147808 */ /* 0x000fe40006000000 */
[----:B------:R-:W-:Y:S02]  /*6db0*/  IADD3 R18, R104, 0x29, RZ ;  /* 0x0000002968127810 */ /* 0x000fe40007ffe0ff */
[----:B------:R-:W-:Y:S01]  /*6dc0*/  FSEL R125, R12, -INF , !P5 ;  /* 0xff8000000c7d7808 */ /* 0x000fe20006800000 */
[----:B--2---:R-:W-:Y:S01]  /*6dd0*/  FFMA.FTZ R13, R0, R24, R13 ;  /* 0x00000018000d7223 */ /* 0x004fe2000001000d */
[----:B------:R-:W-:Y:S01]  /*6de0*/  ISETP.GE.AND P4, PT, R16, R130, PT ;  /* 0x000000821000720c */ /* 0x000fe20003f86270 */
[----:B------:R-:W-:Y:S01]  /*6df0*/  FFMA.FTZ R24, R0, R24, R15 ;  /* 0x0000001800187223 */ /* 0x000fe2000001000f */
[----:B------:R-:W-:-:S02]  /*6e00*/  ISETP.GE.AND P5, PT, R16, R129, PT ;  /* 0x000000811000720c */ /* 0x000fc40003fa6270 */
[----:B------:R-:W2:Y:S01]  /*6e10*/  I2F R16, R18 ;  /* 0x0000001200107306 */ /* 0x000ea20000201400 */
[----:B------:R-:W-:Y:S02]  /*6e20*/  IADD3 R14, R104, 0x30, RZ ;  /* 0x00000030680e7810 */ /* 0x000fe40007ffe0ff */
[----:B------:R-:W-:Y:S01]  /*6e30*/  FSEL R26, R26, -INF , !P6 ;  /* 0xff8000001a1a7808 */ /* 0x000fe20007000000 */
[CC--:B-1----:R-:W-:Y:S01]  /*6e40*/  FFMA.FTZ R8, R0.reuse, R17.reuse, R8 ;  /* 0x0000001100087223 */ /* 0x0c2fe20000010008 */
[----:B------:R-:W-:Y:S01]  /*6e50*/  ISETP.GE.AND P6, PT, R19, R130, PT ;  /* 0x000000821300720c */ /* 0x000fe20003fc6270 */
[----:B------:R-:W-:Y:S01]  /*6e60*/  FFMA.FTZ R10, R0, R17, R10 ;  /* 0x00000011000a7223 */ /* 0x000fe2000001000a */
[----:B------:R-:W-:Y:S02]  /*6e70*/  FSEL R25, R13, -INF , !P4 ;  /* 0xff8000000d197808 */ /* 0x000fe40006000000 */
[----:B------:R-:W1:Y:S01]  /*6e80*/  I2F R13, R14 ;  /* 0x0000000e000d7306 */ /* 0x000e620000201400 */
[----:B------:R-:W-:-:S02]  /*6e90*/  IADD3 R12, R104, 0x31, RZ ;  /* 0x00000031680c7810 */ /* 0x000fc40007ffe0ff */
[----:B------:R-:W-:Y:S02]  /*6ea0*/  FSEL R27, R8, -INF , !P6 ;  /* 0xff800000081b7808 */ /* 0x000fe40007000000 */
[----:B------:R-:W-:Y:S01]  /*6eb0*/  FSEL R24, R24, -INF , !P5 ;  /* 0xff80000018187808 */ /* 0x000fe20006800000 */
[----:B--2---:R-:W-:Y:S02]  /*6ec0*/  FFMA.FTZ R127, R0, R16, R9 ;  /* 0x00000010007f7223 */ /* 0x004fe40000010009 */
[----:B------:R-:W2:Y:S01]  /*6ed0*/  I2F R8, R12 ;  /* 0x0000000c00087306 */ /* 0x000ea20000201400 */
[----:B------:R-:W-:Y:S01]  /*6ee0*/  ISETP.GE.AND P5, PT, R18, R130, PT ;  /* 0x000000821200720c */ /* 0x000fe20003fa6270 */
[----:B------:R-:W-:Y:S01]  /*6ef0*/  FFMA.FTZ R126, R0, R16, R11 ;  /* 0x00000010007e7223 */ /* 0x000fe2000001000b */
[----:B------:R-:W-:Y:S02]  /*6f00*/  IADD3 R9, R104, 0x38, RZ ;  /* 0x0000003868097810 */ /* 0x000fe40007ffe0ff */
[----:B------:R-:W-:-:S02]  /*6f10*/  FSEL R127, R127, -INF , !P5 ;  /* 0xff8000007f7f7808 */ /* 0x000fc40006800000 */
[----:B------:R-:W-:Y:S01]  /*6f20*/  ISETP.GE.AND P5, PT, R14, R129, PT ;  /* 0x000000810e00720c */ /* 0x000fe20003fa6270 */
[C---:B-1----:R-:W-:Y:S01]  /*6f30*/  FFMA.FTZ R6, R0.reuse, R13, R6 ;  /* 0x0000000d00067223 */ /* 0x042fe20000010006 */
[----:B------:R-:W1:Y:S01]  /*6f40*/  I2F R11, R9 ;  /* 0x00000009000b7306 */ /* 0x000e620000201400 */
[----:B------:R-:W-:Y:S01]  /*6f50*/  ISETP.GE.AND P4, PT, R19, R129, PT ;  /* 0x000000811300720c */ /* 0x000fe20003f86270 */
[----:B------:R-:W-:Y:S01]  /*6f60*/  FFMA.FTZ R4, R0, R13, R4 ;  /* 0x0000000d00047223 */ /* 0x000fe20000010004 */
[----:B------:R-:W-:Y:S02]  /*6f70*/  ISETP.GE.AND P6, PT, R18, R129, PT ;  /* 0x000000811200720c */ /* 0x000fe40003fc6270 */
[----:B------:R-:W-:Y:S01]  /*6f80*/  FSEL R107, R6, -INF , !P5 ;  /* 0xff800000066b7808 */ /* 0x000fe20006800000 */
[-C--:B--2---:R-:W-:Y:S01]  /*6f90*/  FFMA.FTZ R108, R0, R8.reuse, R5 ;  /* 0x00000008006c7223 */ /* 0x084fe20000010005 */
[----:B------:R-:W-:Y:S01]  /*6fa0*/  IADD3 R6, R104, 0x39, RZ ;  /* 0x0000003968067810 */ /* 0x000fe20007ffe0ff */
[----:B------:R-:W2:Y:S01]  /*6fb0*/  I2F R5, R104 ;  /* 0x0000006800057306 */ /* 0x000ea20000201400 */
[----:B------:R-:W-:Y:S01]  /*6fc0*/  FFMA.FTZ R106, R0, R8, R7 ;  /* 0x00000008006a7223 */ /* 0x000fe20000010007 */
[----:B------:R-:W-:-:S02]  /*6fd0*/  FSEL R124, R10, -INF , !P4 ;  /* 0xff8000000a7c7808 */ /* 0x000fc40006000000 */
[-C--:B------:R-:W-:Y:S02]  /*6fe0*/  ISETP.GE.AND P4, PT, R14, R130.reuse, PT ;  /* 0x000000820e00720c */ /* 0x080fe40003f86270 */
[----:B------:R-:W-:Y:S01]  /*6ff0*/  FSEL R126, R126, -INF , !P6 ;  /* 0xff8000007e7e7808 */ /* 0x000fe20007000000 */
[-C--:B-1----:R-:W-:Y:S01]  /*7000*/  FFMA.FTZ R109, R0, R11.reuse, R120 ;  /* 0x0000000b006d7223 */ /* 0x082fe20000010078 */
[----:B------:R-:W1:Y:S01]  /*7010*/  I2F R7, R6 ;  /* 0x0000000600077306 */ /* 0x000e620000201400 */
[----:B------:R-:W-:Y:S01]  /*7020*/  FSEL R110, R4, -INF , !P4 ;  /* 0xff800000046e7808 */ /* 0x000fe20006000000 */
[----:B------:R-:W-:Y:S01]  /*7030*/  FFMA.FTZ R122, R0, R11, R122 ;  /* 0x0000000b007a7223 */ /* 0x000fe2000001007a */
[CC--:B------:R-:W-:Y:S02]  /*7040*/  ISETP.GE.AND P6, PT, R12.reuse, R130.reuse, PT ;  /* 0x000000820c00720c */ /* 0x0c0fe40003fc6270 */
[----:B------:R-:W-:Y:S02]  /*7050*/  ISETP.GE.AND P4, PT, R12, R129, PT ;  /* 0x000000810c00720c */ /* 0x000fe40003f86270 */
[----:B------:R-:W-:Y:S01]  /*7060*/  ISETP.GE.AND P5, PT, R9, R130, PT ;  /* 0x000000820900720c */ /* 0x000fe20003fa6270 */
[-C--:B--2---:R-:W-:Y:S01]  /*7070*/  FFMA.FTZ R4, R0, R5.reuse, R28 ;  /* 0x0000000500047223 */ /* 0x084fe2000001001c */
[----:B------:R-:W-:Y:S01]  /*7080*/  FSEL R108, R108, -INF , !P6 ;  /* 0xff8000006c6c7808 */ /* 0x000fe20007000000 */
[----:B------:R-:W-:Y:S01]  /*7090*/  FFMA.FTZ R30, R0, R5, R30 ;  /* 0x00000005001e7223 */ /* 0x000fe2000001001e */
[----:B------:R-:W-:-:S02]  /*70a0*/  FSEL R106, R106, -INF , !P4 ;  /* 0xff8000006a6a7808 */ /* 0x000fc40006000000 */
[----:B------:R-:W-:Y:S02]  /*70b0*/  ISETP.GE.AND P6, PT, R9, R129, PT ;  /* 0x000000810900720c */ /* 0x000fe40003fc6270 */
[----:B------:R-:W-:Y:S01]  /*70c0*/  ISETP.GE.AND P4, PT, R104, R130, PT ;  /* 0x000000826800720c */ /* 0x000fe20003f86270 */
[CC--:B-1----:R-:W-:Y:S01]  /*70d0*/  FFMA.FTZ R111, R0.reuse, R7.reuse, R121 ;  /* 0x00000007006f7223 */ /* 0x0c2fe20000010079 */
[----:B------:R-:W-:Y:S01]  /*70e0*/  FSEL R109, R109, -INF , !P5 ;  /* 0xff8000006d6d7808 */ /* 0x000fe20006800000 */
[----:B------:R-:W-:Y:S01]  /*70f0*/  FFMA.FTZ R105, R0, R7, R123 ;  /* 0x0000000700697223 */ /* 0x000fe2000001007b */
[----:B------:R-:W-:Y:S02]  /*7100*/  ISETP.GE.AND P5, PT, R104, R129, PT ;  /* 0x000000816800720c */ /* 0x000fe40003fa6270 */
[----:B------:R-:W-:Y:S02]  /*7110*/  FSEL R104, R122, -INF , !P6 ;  /* 0xff8000007a687808 */ /* 0x000fe40007000000 */
[----:B------:R-:W-:-:S02]  /*7120*/  FSEL R4, R4, -INF , !P4 ;  /* 0xff80000004047808 */ /* 0x000fc40006000000 */
        /* <DEDUP_REMOVED lines=16> */
[----:B-1----:R-:W-:-:S04]  /*7230*/  IMAD.MOV R8, RZ, RZ, -R9 ;  /* 0x000000ffff087224 */ /* 0x002fc800078e0a09 */
[----:B------:R-:W-:Y:S02]  /*7240*/  IMAD R5, R8, R3, RZ ;  /* 0x0000000308057224 */ /* 0x000fe400078e02ff */
[----:B------:R-:W-:-:S04]  /*7250*/  IMAD.MOV.U32 R8, RZ, RZ, RZ ;  /* 0x000000ffff087224 */ /* 0x000fc800078e00ff */
[----:B------:R-:W-:Y:S01]  /*7260*/  IMAD.HI.U32 R5, R9, R5, R8 ;  /* 0x0000000509057227 */ /* 0x000fe200078e0008 */
[----:B------:R-:W-:Y:S02]  /*7270*/  IABS R8, R7 ;  /* 0x0000000700087213 */ /* 0x000fe40000000000 */
[----:B------:R-:W-:-:S03]  /*7280*/  LOP3.LUT R7, R7, c[0x0][0x2d0], RZ, 0x3c, !PT ;  /* 0x0000b40007077a12 */ /* 0x000fc600078e3cff */
        /* <DEDUP_REMOVED lines=31> */
[----:B------:R-:W-:-:S05]  /*7480*/  IMAD R6, R3, R6, -0x40 ;  /* 0xffffffc003067424 */ /* 0x000fca00078e0206 */
[----:B------:R-:W-:-:S05]  /*7490*/  SHF.R.S32.HI R3, RZ, 0x1f, R6 ;  /* 0x0000001fff037819 */ /* 0x000fca0000011406 */
[----:B------:R-:W-:-:S04]  /*74a0*/  IMAD R3, R3, c[0x0][0x198], RZ ;  /* 0x0000660003037a24 */ /* 0x000fc800078e02ff */
[----:B------:R-:W-:Y:S01]  /*74b0*/  IMAD R3, R6, c[0x0][0x19c], R3 ;  /* 0x0000670006037a24 */ /* 0x000fe200078e0203 */
[----:B--2---:R-:W-:Y:S01]  /*74c0*/  IADD3 R7, -R8, R7, RZ ;  /* 0x0000000708077210 */ /* 0x004fe20007ffe1ff */
[----:B------:R-:W-:-:S03]  /*74d0*/  IMAD.WIDE.U32 R8, R6, c[0x0][0x198], RZ ;  /* 0x0000660006087a25 */ /* 0x000fc600078e00ff */
[----:B------:R-:W-:Y:S01]  /*74e0*/  SHF.R.S32.HI R5, RZ, 0x1f, R7 ;  /* 0x0000001fff057819 */ /* 0x000fe20000011407 */
[----:B------:R-:W-:-:S04]  /*74f0*/  IMAD.IADD R9, R9, 0x1, R3 ;  /* 0x0000000109097824 */ /* 0x000fc800078e0203 */
[----:B------:R-:W-:Y:S02]  /*7500*/  IMAD R6, R5, c[0x0][0x180], RZ ;  /* 0x0000600005067a24 */ /* 0x000fe400078e02ff */
[----:B------:R-:W-:-:S04]  /*7510*/  IMAD.WIDE.U32 R10, R7, c[0x0][0x180], R8 ;  /* 0x00006000070a7a25 */ /* 0x000fc800078e0008 */
[----:B------:R-:W-:Y:S01]  /*7520*/  IMAD R6, R7, c[0x0][0x184], R6 ;  /* 0x0000610007067a24 */ /* 0x000fe200078e0206 */
[----:B------:R-:W-:-:S03]  /*7530*/  MOV R5, R10 ;  /* 0x0000000a00057202 */ /* 0x000fc60000000f00 */
[----:B------:R-:W-:Y:S01]  /*7540*/  IMAD.IADD R8, R11, 0x1, R6 ;  /* 0x000000010b087824 */ /* 0x000fe200078e0206 */
[----:B------:R-:W-:Y:S05]  /*7550*/  BRA `(.L_x_6586) ;  /* 0x0000003000007947 */ /* 0x000fea0003800000 */
.L_x_6585:
[----:B------:R-:W-:-:S05]  /*7560*/  IMAD.MOV.U32 R5, RZ, RZ, c[0x0][0x198] ;  /* 0x00006600ff057624 */ /* 0x000fca00078e00ff */
[----:B------:R-:W-:-:S04]  /*7570*/  LEA R5, -R5, RZ, 0x6 ;  /* 0x000000ff05057211 */ /* 0x000fc800078e31ff */
[----:B------:R-:W-:Y:S02]  /*7580*/  SHF.R.S32.HI R8, RZ, 0x1f, R5 ;  /* 0x0000001fff087819 */ /* 0x000fe40000011405 */
.L_x_6586:
[-C--:B------:R-:W-:Y:S01]  /*7590*/  @!P1 IADD3 R6, P3, R128, R5.reuse, RZ ;  /* 0x0000000580069210 */ /* 0x080fe20007f7e0ff */
[----:B------:R1:W-:Y:S01]  /*75a0*/  @P2 STS.128 [R164+0x4000], RZ ;  /* 0x004000ffa4002388 */ /* 0x0003e20000000c00 */
[----:B------:R-:W-:Y:S01]  /*75b0*/  @!P2 LEA R116, P4, R5, R176, 0x1 ;  /* 0x000000b00574a211 */ /* 0x000fe200078808ff */
[----:B------:R-:W-:Y:S01]  /*75c0*/  BSSY B0, `(.L_x_6587) ;  /* 0x0000045000007945 */ /* 0x000fe20003800000 */
[----:B------:R-:W-:Y:S01]  /*75d0*/  @!P2 IADD3 R7, P5, R159, R5, RZ ;  /* 0x000000059f07a210 */ /* 0x000fe20007fbe0ff */
[--C-:B------:R-:W-:Y:S01]  /*75e0*/  @!P1 IMAD.X R3, R103, 0x1, R8.reuse, P3 ;  /* 0x0000000167039824 */ /* 0x100fe200018e0608 */
[----:B------:R-:W-:Y:S02]  /*75f0*/  @!P1 LEA R34, P3, R6, c[0x0][0x168], 0x1 ;  /* 0x00005a0006229a11 */ /* 0x000fe400078608ff */
[--C-:B------:R-:W-:Y:S01]  /*7600*/  @!P2 LEA.HI.X R117, R5, R175, R8.reuse, 0x1, P4 ;  /* 0x000000af0575a211 */ /* 0x100fe200020f0c08 */
[----:B------:R-:W-:Y:S01]  /*7610*/  @!P2 IMAD.X R10, R158, 0x1, R8, P5 ;  /* 0x000000019e0aa824 */ /* 0x000fe200028e0608 */
[----:B------:R-:W-:-:S02]  /*7620*/  @!P1 LEA.HI.X R35, R6, c[0x0][0x16c], R3, 0x1, P3 ;  /* 0x00005b0006239a11 */ /* 0x000fc400018f0c03 */
[-CC-:B------:R-:W-:Y:S01]  /*7630*/  IADD3 R3, P4, P3, R159, R5.reuse, R159.reuse ;  /* 0x000000059f037210 */ /* 0x180fe20007b9e09f */
[----:B------:R-:W-:Y:S01]  /*7640*/  @!PT LDS RZ, [RZ] ;  /* 0x00000000fffff984 */ /* 0x000fe20000000800 */
[----:B------:R-:W-:Y:S01]  /*7650*/  @!PT LDS RZ, [RZ] ;  /* 0x00000000fffff984 */ /* 0x000fe20000000800 */
[----:B------:R-:W-:Y:S01]  /*7660*/  @!PT LDS RZ, [RZ] ;  /* 0x00000000fffff984 */ /* 0x000fe20000000800 */
[----:B------:R1:W-:Y:S01]  /*7670*/  @!P2 LDGSTS.E.BYPASS.LTC128B.128 [R164+0x4000], [R116.64] ;  /* 0x0400000074a4afae */ /* 0x0003e2000b901d48 */
[----:B------:R-:W-:Y:S02]  /*7680*/  @!P1 IADD3 R12, P6, P5, R128, R5, R159 ;  /* 0x00000005800c9210 */ /* 0x000fe40007dde09f */
[-CC-:B------:R-:W-:Y:S01]  /*7690*/  IADD3.X R6, R158, R8.reuse, R158.reuse, P4, P3 ;  /* 0x000000089e067210 */ /* 0x180fe200027e649e */
[----:B------:R1:W-:Y:S01]  /*76a0*/  @P1 STS.128 [R164+0x6000], RZ ;  /* 0x006000ffa4001388 */ /* 0x0003e20000000c00 */
[----:B------:R-:W-:Y:S02]  /*76b0*/  @!P1 IADD3 R14, P3, R128, R3, RZ ;  /* 0x00000003800e9210 */ /* 0x000fe40007f7e0ff */
[----:B------:R-:W-:Y:S01]  /*76c0*/  @!P1 IADD3.X R9, R103, R8, R158, P6, P5 ;  /* 0x0000000867099210 */ /* 0x000fe200037ea49e */
[----:B------:R-:W-:Y:S01]  /*76d0*/  @!PT LDS RZ, [RZ] ;  /* 0x00000000fffff984 */ /* 0x000fe20000000800 */
[----:B------:R-:W-:Y:S01]  /*76e0*/  @!PT LDS RZ, [RZ] ;  /* 0x00000000fffff984 */ /* 0x000fe20000000800 */
[----:B------:R-:W-:Y:S01]  /*76f0*/  @!PT LDS RZ, [RZ] ;  /* 0x00000000fffff984 */ /* 0x000fe20000000800 */
[----:B------:R1:W-:Y:S01]  /*7700*/  @!P1 LDGSTS.E.BYPASS.LTC128B.128 [R164+0x6000], [R34.64+0x80] ;  /* 0x0600008022a49fae */ /* 0x0003e2000b901d48 */
[----:B------:R-:W-:Y:S01]  /*7710*/  @!P2 LEA R32, P5, R7, R176, 0x1 ;  /* 0x000000b00720a211 */ /* 0x000fe200078a08ff */
[----:B------:R-:W-:Y:S01]  /*7720*/  @!P1 IMAD.X R11, R103, 0x1, R6, P3 ;  /* 0x00000001670b9824 */ /* 0x000fe200018e0606 */
[----:B------:R-:W-:Y:S01]  /*7730*/  @!P1 LEA R18, P4, R12, c[0x0][0x168], 0x1 ;  /* 0x00005a000c129a11 */ /* 0x000fe200078808ff */
[----:B------:R1:W-:Y:S01]  /*7740*/  @P2 STS.128 [R164+0x4800], RZ ;  /* 0x004800ffa4002388 */ /* 0x0003e20000000c00 */
[----:B------:R-:W-:-:S02]  /*7750*/  @!P1 LEA R16, P3, R14, c[0x0][0x168], 0x1 ;  /* 0x00005a000e109a11 */ /* 0x000fc400078608ff */
[----:B------:R-:W-:Y:S02]  /*7760*/  @!P2 LEA.HI.X R33, R7, R175, R10, 0x1, P5 ;  /* 0x000000af0721a211 */ /* 0x000fe400028f0c0a */
[----:B------:R-:W-:Y:S02]  /*7770*/  @!P1 LEA.HI.X R19, R12, c[0x0][0x16c], R9, 0x1, P4 ;  /* 0x00005b000c139a11 */ /* 0x000fe400020f0c09 */
[----:B------:R-:W-:Y:S01]  /*7780*/  @!P1 LEA.HI.X R17, R14, c[0x0][0x16c], R11, 0x1, P3 ;  /* 0x00005b000e119a11 */ /* 0x000fe200018f0c0b */
[----:B------:R-:W-:Y:S01]  /*7790*/  @!PT LDS RZ, [RZ] ;  /* 0x00000000fffff984 */ /* 0x000fe20000000800 */
[----:B------:R-:W-:Y:S01]  /*77a0*/  @!PT LDS RZ, [RZ] ;  /* 0x00000000fffff984 */ /* 0x000fe20000000800 */
[----:B------:R-:W-:Y:S01]  /*77b0*/  @!PT LDS RZ, [RZ] ;  /* 0x00000000fffff984 */ /* 0x000fe20000000800 */
[----:B------:R1:W-:Y:S01]  /*77c0*/  @!P2 LDGSTS.E.BYPASS.LTC128B.128 [R164+0x4800], [R32.64] ;  /* 0x0480000020a4afae */ /* 0x0003e2000b901d48 */
[----:B------:R-:W-:Y:S02]  /*77d0*/  @!P2 LEA R10, P4, R3, R176, 0x1 ;  /* 0x000000b0030aa211 */ /* 0x000fe400078808ff */
[----:B------:R-:W-:Y:S01]  /*77e0*/  IADD3 R7, P3, R159, R3, RZ ;  /* 0x000000039f077210 */ /* 0x000fe20007f7e0ff */
[----:B------:R1:W-:Y:S01]  /*77f0*/  @P1 STS.128 [R164+0x6800], RZ ;  /* 0x006800ffa4001388 */ /* 0x0003e20000000c00 */
[----:B------:R-:W-:-:S03]  /*7800*/  @!P2 LEA.HI.X R11, R3, R175, R6, 0x1, P4 ;  /* 0x000000af030ba211 */ /* 0x000fc600020f0c06 */
[----:B------:R-:W-:Y:S01]  /*7810*/  IMAD.X R6, R158, 0x1, R6, P3 ;  /* 0x000000019e067824 */ /* 0x000fe200018e0606 */
[C---:B------:R-:W-:Y:S01]  /*7820*/  @!P2 LEA R12, P3, R7.reuse, R176, 0x1 ;  /* 0x000000b0070ca211 */ /* 0x040fe200078608ff */
[----:B------:R-:W-:Y:S01]  /*7830*/  @!PT LDS RZ, [RZ] ;  /* 0x00000000fffff984 */ /* 0x000fe20000000800 */
[----:B------:R-:W-:Y:S01]  /*7840*/  @!PT LDS RZ, [RZ] ;  /* 0x00000000fffff984 */ /* 0x000fe20000000800 */
[----:B------:R-:W-:Y:S01]  /*7850*/  @!PT LDS RZ, [RZ] ;  /* 0x00000000fffff984 */ /* 0x000fe20000000800 */
[----:B------:R1:W-:Y:S03]  /*7860*/  @!P1 LDGSTS.E.BYPASS.LTC128B.128 [R164+0x6800], [R18.64+0x80] ;  /* 0x0680008012a49fae */ /* 0x0003e6000b901d48 */
[----:B------:R-:W-:Y:S01]  /*7870*/  @!P2 LEA.HI.X R13, R7, R175, R6, 0x1, P3 ;  /* 0x000000af070da211 */ /* 0x000fe200018f0c06 */
        /* <DEDUP_REMOVED lines=25> */
.L_x_6588:
[----:B------:R-:W-:Y:S05]  /*7a10*/  BSYNC B0 ;  /* 0x0000000000007941 */ /* 0x000fea0003800000 */
.L_x_6587:
[----:B------:R-:W0:Y:S01]  /*7a20*/  LDGDEPBAR ;  /* 0x00000000000079af */ /* 0x000e220000000000 */
[----:B------:R-:W-:-:S04]  /*7a30*/  LEA R176, P1, R5, R176, 0x1 ;  /* 0x000000b005b07211 */ /* 0x000fc800078208ff */
[----:B------:R-:W-:Y:S02]  /*7a40*/  LEA.HI.X R175, R5, R175, R8, 0x1, P1 ;  /* 0x000000af05af7211 */ /* 0x000fe400008f0c08 */
.L_x_6584:
        /* <DEDUP_REMOVED lines=40> */
[----:B------:R-:W3:Y:S01]  /*7cd0*/  LDSM.16.MT88.4 R8, [R145+0x8000] ;  /* 0x008000009108783b */ /* 0x000ee20000004200 */
        /* <DEDUP_REMOVED lines=17> */
[--C-:B------:R-:W-:Y:S02]  /*7df0*/  FFMA.FTZ R29, R131, c[0x0][0x23c], -R112.reuse ;  /* 0x00008f00831d7a23 */ /* 0x100fe40000010870 */
        /* <DEDUP_REMOVED lines=18> */
[----:B------:R-:W-:Y:S01]  /*7f20*/  LDSM.16.MT88.4 R20, [R148+0xa800] ;  /* 0x00a800009414783b */ /* 0x000fe20000004200 */
[--C-:B------:R-:W-:Y:S02]  /*7f30*/  FFMA.FTZ R120, R125, c[0x0][0x23c], -R112.reuse ;  /* 0x00008f007d787a23 */ /* 0x100fe40000010870 */
[--C-:B------:R-:W-:Y:S02]  /*7f40*/  FFMA.FTZ R122, R127, c[0x0][0x23c], -R112.reuse ;  /* 0x00008f007f7a7a23 */ /* 0x100fe40000010870 */
[----:B------:R-:W1:Y:S01]  /*7f50*/  MUFU.EX2 R3, R3 ;  /* 0x0000000300037308 */ /* 0x000e620000000800 */
[----:B--2---:R-:W-:Y:S01]  /*7f60*/  F2FP.PACK_AB R6, R29, R30 ;  /* 0x0000001e1d06723e */ /* 0x004fe200000000ff */
[----:B------:R-:W-:-:S02]  /*7f70*/  FFMA.FTZ R123, R25, c[0x0][0x23c], -R112 ;  /* 0x00008f00197b7a23 */ /* 0x000fc40000010870 */
[----:B------:R-:W-:Y:S02]  /*7f80*/  FFMA.FTZ R121, R27, c[0x0][0x23c], -R112 ;  /* 0x00008f001b797a23 */ /* 0x000fe40000010870 */
[--C-:B------:R-:W-:Y:S02]  /*7f90*/  FFMA.FTZ R127, R26, c[0x0][0x23c], -R103.reuse ;  /* 0x00008f001a7f7a23 */ /* 0x100fe40000010867 */
[----:B------:R-:W-:Y:S01]  /*7fa0*/  MUFU.EX2 R2, R2 ;  /* 0x0000000200027308 */ /* 0x000fe20000000800 */
[--C-:B------:R-:W-:Y:S02]  /*7fb0*/  FFMA.FTZ R128, R24, c[0x0][0x23c], -R103.reuse ;  /* 0x00008f0018807a23 */ /* 0x100fe40000010867 */
[--C-:B------:R-:W-:Y:S01]  /*7fc0*/  FFMA.FTZ R124, R124, c[0x0][0x23c], -R103.reuse ;  /* 0x00008f007c7c7a23 */ /* 0x100fe20000010867 */
[----:B------:R-:W-:Y:S01]  /*7fd0*/  LDSM.16.MT88.4 R24, [R145+0x9000] ;  /* 0x009000009118783b */ /* 0x000fe20000004200 */
[--C-:B------:R-:W-:Y:S02]  /*7fe0*/  FFMA.FTZ R125, R126, c[0x0][0x23c], -R103.reuse ;  /* 0x00008f007e7d7a23 */ /* 0x100fe40000010867 */
[--C-:B------:R-:W-:Y:S01]  /*7ff0*/  FFMA.FTZ R107, R107, c[0x0][0x23c], -R103.reuse ;  /* 0x00008f006b6b7a23 */ /* 0x100fe20000010867 */
[----:B------:R-:W2:Y:S01]  /*8000*/  MUFU.EX2 R35, R35 ;  /* 0x0000002300237308 */ /* 0x000ea20000000800 */
[----:B-1----:R-:W-:Y:S01]  /*8010*/  F2FP.PACK_AB R5, R3, R28 ;  /* 0x0000001c0305723e */ /* 0x002fe200000000ff */
[----:B------:R-:W-:-:S02]  /*8020*/  FFMA.FTZ R106, R106, c[0x0][0x23c], -R103 ;  /* 0x00008f006a6a7a23 */ /* 0x000fc40000010867 */
[--C-:B------:R-:W-:Y:S02]  /*8030*/  FFMA.FTZ R104, R104, c[0x0][0x23c], -R103.reuse ;  /* 0x00008f0068687a23 */ /* 0x100fe40000010867 */
[----:B------:R-:W-:Y:S02]  /*8040*/  FFMA.FTZ R103, R105, c[0x0][0x23c], -R103 ;  /* 0x00008f0069677a23 */ /* 0x000fe40000010867 */
[----:B------:R-:W1:Y:S08]  /*8050*/  MUFU.EX2 R101, R101 ;  /* 0x0000006500657308 */ /* 0x000e700000000800 */
[----:B------:R-:W4:Y:S01]  /*8060*/  MUFU.EX2 R34, R34 ;  /* 0x0000002200227308 */ /* 0x000f220000000800 */
[----:B--2---:R-:W-:Y:S01]  /*8070*/  F2FP.PACK_AB R7, R35, R2 ;  /* 0x000000022307723e */ /* 0x004fe200000000ff */
[----:B-1----:R-:W-:-:S06]  /*8080*/  FMUL.FTZ R36, R36, R101 ;  /* 0x0000006524247220 */ /* 0x002fcc0000410000 */
[----:B------:R-:W1:Y:S01]  /*8090*/  MUFU.EX2 R100, R100 ;  /* 0x0000006400647308 */ /* 0x000e620000000800 */
[-C--:B------:R-:W-:Y:S02]  /*80a0*/  FMUL.FTZ R37, R37, R101.reuse ;  /* 0x0000006525257220 */ /* 0x080fe40000410000 */
[-C--:B------:R-:W-:Y:S02]  /*80b0*/  FMUL.FTZ R40, R40, R101.reuse ;  /* 0x0000006528287220 */ /* 0x080fe40000410000 */
[----:B------:R-:W-:Y:S02]  /*80c0*/  FMUL.FTZ R41, R41, R101 ;  /* 0x0000006529297220 */ /* 0x000fe40000410000 */
[-C--:B----4-:R-:W-:Y:S01]  /*80d0*/  FMUL.FTZ R38, R38, R34.reuse ;  /* 0x0000002226267220 */ /* 0x090fe20000410000 */
[----:B------:R-:W2:Y:S01]  /*80e0*/  MUFU.EX2 R115, R115 ;  /* 0x0000007300737308 */ /* 0x000ea20000000800 */
[-C--:B------:R-:W-:Y:S02]  /*80f0*/  FMUL.FTZ R39, R39, R34.reuse ;  /* 0x0000002227277220 */ /* 0x080fe40000410000 */
[----:B------:R-:W-:-:S02]  /*8100*/  FMUL.FTZ R42, R42, R34 ;  /* 0x000000222a2a7220 */ /* 0x000fc40000410000 */
[-C--:B------:R-:W-:Y:S02]  /*8110*/  FMUL.FTZ R43, R43, R34.reuse ;  /* 0x000000222b2b7220 */ /* 0x080fe40000410000 */
[-C--:B------:R-:W-:Y:S01]  /*8120*/  FMUL.FTZ R44, R44, R101.reuse ;  /* 0x000000652c2c7220 */ /* 0x080fe20000410000 */
[C---:B------:R-:W-:Y:S01]  /*8130*/  HMMA.16816.F32 R36, R4.reuse, R12, R36 ;  /* 0x0000000c0424723c */ /* 0x040fe20000001824 */
[-C--:B------:R-:W-:Y:S01]  /*8140*/  FMUL.FTZ R45, R45, R101.reuse ;  /* 0x000000652d2d7220 */ /* 0x080fe20000410000 */
[----:B------:R-:W4:Y:S01]  /*8150*/  MUFU.EX2 R113, R113 ;  /* 0x0000007100717308 */ /* 0x000f220000000800 */
[-C--:B------:R-:W-:Y:S02]  /*8160*/  FMUL.FTZ R46, R46, R34.reuse ;  /* 0x000000222e2e7220 */ /* 0x080fe40000410000 */
[-C--:B------:R-:W-:Y:S02]  /*8170*/  FMUL.FTZ R47, R47, R34.reuse ;  /* 0x000000222f2f7220 */ /* 0x080fe40000410000 */
[-C--:B------:R-:W-:Y:S01]  /*8180*/  FMUL.FTZ R48, R48, R101.reuse ;  /* 0x0000006530307220 */ /* 0x080fe20000410000 */
[----:B------:R-:W-:Y:S01]  /*8190*/  HMMA.16816.F32 R40, R4, R14, R40 ;  /* 0x0000000e0428723c */ /* 0x000fe20000001828 */
[----:B------:R-:W5:Y:S01]  /*81a0*/  LDSM.16.MT88.4 R12, [R148+0xa000] ;  /* 0x00a00000940c783b */ /* 0x000f620000004200 */
[----:B------:R-:W-:Y:S01]  /*81b0*/  FMUL.FTZ R49, R49, R101 ;  /* 0x0000006531317220 */ /* 0x000fe20000410000 */
[----:B------:R-:W-:Y:S01]  /*81c0*/  MUFU.EX2 R114, R114 ;  /* 0x0000007200727308 */ /* 0x000fe20000000800 */
[----:B------:R-:W-:-:S02]  /*81d0*/  FMUL.FTZ R50, R50, R34 ;  /* 0x0000002232327220 */ /* 0x000fc40000410000 */
[-C--:B------:R-:W-:Y:S02]  /*81e0*/  FMUL.FTZ R51, R51, R34.reuse ;  /* 0x0000002233337220 */ /* 0x080fe40000410000 */
        /* <DEDUP_REMOVED lines=10> */
[----:B------:R-:W1:Y:S01]  /*8290*/  MUFU.EX2 R117, R117 ;  /* 0x0000007500757308 */ /* 0x000e620000000800 */
[-C--:B------:R-:W-:Y:S02]  /*82a0*/  FMUL.FTZ R66, R66, R34.reuse ;  /* 0x0000002242427220 */ /* 0x080fe40000410000 */
[-C--:B------:R-:W-:Y:S02]  /*82b0*/  FMUL.FTZ R67, R67, R34.reuse ;  /* 0x0000002243437220 */ /* 0x080fe40000410000 */
[-C--:B------:R-:W-:Y:S02]  /*82c0*/  FMUL.FTZ R96, R96, R101.reuse ;  /* 0x0000006560607220 */ /* 0x080fe40000410000 */
[----:B------:R-:W-:Y:S01]  /*82d0*/  FMUL.FTZ R97, R97, R101 ;  /* 0x0000006561617220 */ /* 0x000fe20000410000 */
[----:B------:R-:W-:Y:S01]  /*82e0*/  MUFU.EX2 R118, R118 ;  /* 0x0000007600767308 */ /* 0x000fe20000000800 */
[----:B------:R-:W-:-:S02]  /*82f0*/  FMUL.FTZ R98, R98, R34 ;  /* 0x0000002262627220 */ /* 0x000fc40000410000 */
[-C--:B------:R-:W-:Y:S02]  /*8300*/  FMUL.FTZ R99, R99, R34.reuse ;  /* 0x0000002263637220 */ /* 0x080fe40000410000 */
[-C--:B------:R-:W-:Y:S02]  /*8310*/  FMUL.FTZ R92, R92, R101.reuse ;  /* 0x000000655c5c7220 */ /* 0x080fe40000410000 */
[-C--:B------:R-:W-:Y:S01]  /*8320*/  FMUL.FTZ R93, R93, R101.reuse ;  /* 0x000000655d5d7220 */ /* 0x080fe20000410000 */
[----:B------:R-:W1:Y:S01]  /*8330*/  MUFU.EX2 R119, R119 ;  /* 0x0000007700777308 */ /* 0x000e620000000800 */
[-C--:B------:R-:W-:Y:S01]  /*8340*/  FMUL.FTZ R94, R94, R34.reuse ;  /* 0x000000225e5e7220 */ /* 0x080fe20000410000 */
[----:B------:R-:W-:Y:S01]  /*8350*/  HMMA.16816.F32 R96, R4, R16, R96 ;  /* 0x000000100460723c */ /* 0x000fe20000001860 */
[----:B------:R-:W-:Y:S02]  /*8360*/  FMUL.FTZ R95, R95, R34 ;  /* 0x000000225f5f7220 */ /* 0x000fe40000410000 */
[----:B------:R-:W-:-:S02]  /*8370*/  FMUL.FTZ R68, R68, R101 ;  /* 0x0000006544447220 */ /* 0x000fc40000410000 */
[-C--:B------:R-:W-:Y:S01]  /*8380*/  FMUL.FTZ R69, R69, R101.reuse ;  /* 0x0000006545457220 */ /* 0x080fe20000410000 */
[----:B------:R-:W-:Y:S01]  /*8390*/  MUFU.EX2 R120, R120 ;  /* 0x0000007800787308 */ /* 0x000fe20000000800 */
[-C--:B------:R-:W-:Y:S01]  /*83a0*/  FMUL.FTZ R70, R70, R34.reuse ;  /* 0x0000002246467220 */ /* 0x080fe20000410000 */
[C---:B-----5:R-:W-:Y:S01]  /*83b0*/  HMMA.16816.F32 R60, R4.reuse, R12, R60 ;  /* 0x0000000c043c723c */ /* 0x060fe2000000183c */
[-C--:B------:R-:W-:Y:S02]  /*83c0*/  FMUL.FTZ R71, R71, R34.reuse ;  /* 0x0000002247477220 */ /* 0x080fe40000410000 */
[-C--:B------:R-:W-:Y:S02]  /*83d0*/  FMUL.FTZ R72, R72, R101.reuse ;  /* 0x0000006548487220 */ /* 0x080fe40000410000 */
[----:B------:R-:W-:Y:S01]  /*83e0*/  FMUL.FTZ R73, R73, R101 ;  /* 0x0000006549497220 */ /* 0x000fe20000410000 */
[----:B------:R-:W5:Y:S01]  /*83f0*/  MUFU.EX2 R123, R123 ;  /* 0x0000007b007b7308 */ /* 0x000f620000000800 */
[-C--:B------:R-:W-:Y:S01]  /*8400*/  FMUL.FTZ R74, R74, R34.reuse ;  /* 0x000000224a4a7220 */ /* 0x080fe20000410000 */
[----:B------:R-:W-:Y:S01]  /*8410*/  HMMA.16816.F32 R64, R4, R14, R64 ;  /* 0x0000000e0440723c */ /* 0x000fe20000001840 */
[----:B------:R-:W1:Y:S01]  /*8420*/  LDSM.16.MT88.4 R12, [R145+0xa000] ;  /* 0x00a00000910c783b */ /* 0x000e620000004200 */
[----:B------:R-:W-:-:S02]  /*8430*/  FMUL.FTZ R75, R75, R34 ;  /* 0x000000224b4b7220 */ /* 0x000fc40000410000 */
[-C--:B------:R-:W-:Y:S02]  /*8440*/  FMUL.FTZ R76, R76, R101.reuse ;  /* 0x000000654c4c7220 */ /* 0x080fe40000410000 */
[-C--:B------:R-:W-:Y:S01]  /*8450*/  FMUL.FTZ R77, R77, R101.reuse ;  /* 0x000000654d4d7220 */ /* 0x080fe20000410000 */
[----:B------:R-:W-:Y:S01]  /*8460*/  MUFU.EX2 R121, R121 ;  /* 0x0000007900797308 */ /* 0x000fe20000000800 */
[C---:B------:R-:W-:Y:S01]  /*8470*/  HMMA.16816.F32 R92, R4.reuse, R18, R92 ;  /* 0x00000012045c723c */ /* 0x040fe2000000185c */
[----:B------:R-:W2:Y:S01]  /*8480*/  LDSM.16.MT88.4 R16, [R144+0x8000] ;  /* 0x008000009010783b */ /* 0x000ea20000004200 */
        /* <DEDUP_REMOVED lines=17> */
[----:B------:R-:W2:Y:S01]  /*85a0*/  MUFU.EX2 R128, R128 ;  /* 0x0000008000807308 */ /* 0x000ea20000000800 */
        /* <DEDUP_REMOVED lines=10> */
[----:B------:R-:W1:Y:S01]  /*8650*/  LDSM.16.MT88.4 R12, [R146+0x8800] ;  /* 0x00880000920c783b */ /* 0x000e620000004200 */
[-C--:B------:R-:W-:Y:S01]  /*8660*/  FMUL.FTZ R81, R81, R101.reuse ;  /* 0x0000006551517220 */ /* 0x080fe20000410000 */
[----:B------:R-:W1:Y:S01]  /*8670*/  MUFU.EX2 R125, R125 ;  /* 0x0000007d007d7308 */ /* 0x000e620000000800 */
[-C--:B------:R-:W-:Y:S02]  /*8680*/  FMUL.FTZ R82, R82, R34.reuse ;  /* 0x0000002252527220 */ /* 0x080fe40000410000 */
[-C--:B------:R-:W-:Y:S02]  /*8690*/  FMUL.FTZ R83, R83, R34.reuse ;  /* 0x0000002253537220 */ /* 0x080fe40000410000 */
[----:B--2---:R-:W-:Y:S01]  /*86a0*/  HMMA.16816.F32 R52, R4, R16, R52 ;  /* 0x000000100434723c */ /* 0x004fe20000001834 */
[----:B------:R-:W-:Y:S01]  /*86b0*/  FFMA.FTZ R102, R178, R101, R102 ;  /* 0x00000065b2667223 */ /* 0x000fe20000010066 */
[----:B------:R-:W-:Y:S01]  /*86c0*/  MOV R101, R33 ;  /* 0x0000002100657202 */ /* 0x000fe20000000f00 */
[----:B------:R-:W-:Y:S01]  /*86d0*/  MUFU.EX2 R107, R107 ;  /* 0x0000006b006b7308 */ /* 0x000fe20000000800 */
[----:B------:R-:W-:-:S02]  /*86e0*/  FFMA.FTZ R28, R177, R34, R28 ;  /* 0x00000022b11c7223 */ /* 0x000fc4000001001c */
[----:B------:R-:W-:Y:S02]  /*86f0*/  FADD.FTZ R31, R31, R102 ;  /* 0x000000661f1f7221 */ /* 0x000fe40000010000 */
[C---:B------:R-:W-:Y:S01]  /*8700*/  HMMA.16816.F32 R56, R4.reuse, R18, R56 ;  /* 0x000000120438723c */ /* 0x040fe20000001838 */
[----:B------:R-:W2:Y:S01]  /*8710*/  LDSM.16.MT88.4 R16, [R148+0x8800] ;  /* 0x008800009410783b */ /* 0x000ea20000004200 */
[----:B------:R-:W-:Y:S01]  /*8720*/  FADD.FTZ R3, R3, R28 ;  /* 0x0000001c03037221 */ /* 0x000fe20000010000 */
[----:B------:R-:W-:Y:S01]  /*8730*/  MUFU.EX2 R106, R106 ;  /* 0x0000006a006a7308 */ /* 0x000fe20000000800 */
[----:B------:R-:W-:Y:S02]  /*8740*/  FADD.FTZ R30, R30, R31 ;  /* 0x0000001f1e1e7221 */ /* 0x000fe40000010000 */
[----:B------:R-:W-:Y:S02]  /*8750*/  FADD.FTZ R2, R2, R3 ;  /* 0x0000000302027221 */ /* 0x000fe40000010000 */
[----:B---3--:R-:W-:Y:S01]  /*8760*/  HMMA.16816.F32 R84, R4, R8, R84 ;  /* 0x000000080454723c */ /* 0x008fe20000001854 */
[----:B------:R-:W-:-:S02]  /*8770*/  FADD.FTZ R29, R29, R30 ;  /* 0x0000001e1d1d7221 */ /* 0x000fc40000010000 */
[----:B------:R-:W-:Y:S01]  /*8780*/  MUFU.EX2 R104, R104 ;  /* 0x0000006800687308 */ /* 0x000fe20000000800 */
[----:B------:R-:W-:Y:S02]  /*8790*/  FADD.FTZ R35, R35, R2 ;  /* 0x0000000223237221 */ /* 0x000fe40000010000 */
[----:B------:R-:W-:Y:S02]  /*87a0*/  FADD.FTZ R2, R100, R29 ;  /* 0x0000001d64027221 */ /* 0x000fe40000010000 */
[----:B------:R-:W-:Y:S01]  /*87b0*/  HMMA.16816.F32 R80, R4, R10, R80 ;  /* 0x0000000a0450723c */ /* 0x000fe20000001850 */
[----:B------:R-:W3:Y:S01]  /*87c0*/  LDSM.16.MT88.4 R8, [R145+0x8800] ;  /* 0x008800009108783b */ /* 0x000ee20000004200 */
[----:B------:R-:W-:-:S04]  /*87d0*/  FADD.FTZ R2, R115, R2 ;  /* 0x0000000273027221 */ /* 0x000fc80000010000 */
[----:B----4-:R-:W-:Y:S01]  /*87e0*/  FADD.FTZ R3, R113, R2 ;  /* 0x0000000271037221 */ /* 0x010fe20000010000 */
[----:B------:R-:W-:Y:S02]  /*87f0*/  F2FP.PACK_AB R4, R115, R100 ;  /* 0x000000647304723e */ /* 0x000fe400000000ff */
[----:B------:R-:W-:Y:S01]  /*8800*/  F2FP.PACK_AB R5, R117, R116 ;  /* 0x000000747505723e */ /* 0x000fe200000000ff */
[----:B------:R-:W-:Y:S01]  /*8810*/  FADD.FTZ R116, R116, R35 ;  /* 0x0000002374747221 */ /* 0x000fe20000010000 */
[C---:B------:R-:W-:Y:S01]  /*8820*/  F2FP.PACK_AB R6, R114.reuse, R113 ;  /* 0x000000717206723e */ /* 0x040fe200000000ff */
[----:B------:R-:W-:Y:S01]  /*8830*/  FADD.FTZ R3, R114, R3 ;  /* 0x0000000372037221 */ /* 0x000fe20000010000 */
[----:B------:R-:W-:Y:S01]  /*8840*/  F2FP.PACK_AB R7, R119, R118 ;  /* 0x000000767707723e */ /* 0x000fe200000000ff */
[----:B------:R-:W-:Y:S01]  /*8850*/  FADD.FTZ R117, R117, R116 ;  /* 0x0000007475757221 */ /* 0x000fe20000010000 */
[----:B------:R-:W-:-:S03]  /*8860*/  MOV R100, R32 ;  /* 0x0000002000647202 */ /* 0x000fc60000000f00 */
[----:B------:R-:W-:Y:S02]  /*8870*/  FADD.FTZ R2, R118, R117 ;  /* 0x0000007576027221 */ /* 0x000fe40000010000 */
[----:B-1----:R-:W-:Y:S02]  /*8880*/  HMMA.16816.F32 R36, R4, R12, R36 ;  /* 0x0000000c0424723c */ /* 0x002fe40000001824 */
[----:B------:R-:W-:-:S06]  /*8890*/  FADD.FTZ R2, R119, R2 ;  /* 0x0000000277027221 */ /* 0x000fcc0000010000 */
        /* <DEDUP_REMOVED lines=56> */
[----:B----4-:R-:W-:Y:S01]  /*8c20*/  HMMA.16816.F32 R84, R4, R20, R84 ;  /* 0x000000140454723c */ /* 0x010fe20000001854 */
[----:B------:R-:W-:-:S04]  /*8c30*/  FFMA.FTZ R27, R111, c[0x0][0x23c], -R112 ;  /* 0x00008f006f1b7a23 */ /* 0x000fc80000010870 */
[----:B------:R-:W4:Y:S03]  /*8c40*/  MUFU.EX2 R25, R25 ;  /* 0x0000001900197308 */ /* 0x000f260000000800 */
[C---:B---3--:R-:W-:Y:S05]  /*8c50*/  HMMA.16816.F32 R68, R4.reuse, R8, R68 ;  /* 0x000000080444723c */ /* 0x048fea0000001844 */
[----:B------:R-:W-:Y:S03]  /*8c60*/  MUFU.EX2 R26, R26 ;  /* 0x0000001a001a7308 */ /* 0x000fe60000000800 */
[C---:B------:R-:W-:Y:S01]  /*8c70*/  HMMA.16816.F32 R72, R4.reuse, R10, R72 ;  /* 0x0000000a0448723c */ /* 0x040fe20000001848 */
[----:B------:R-:W3:Y:S04]  /*8c80*/  LDSM.16.MT88.4 R8, [R145+0x9800] ;  /* 0x009800009108783b */ /* 0x000ee80000004200 */
[----:B------:R-:W5:Y:S03]  /*8c90*/  MUFU.EX2 R27, R27 ;  /* 0x0000001b001b7308 */ /* 0x000f660000000800 */
[----:B------:R-:W-:Y:S05]  /*8ca0*/  HMMA.16816.F32 R80, R4, R22, R80 ;  /* 0x000000160450723c */ /* 0x000fea0000001850 */
[----:B------:R-:W1:Y:S02]  /*8cb0*/  MUFU.EX2 R21, R103 ;  /* 0x0000006700157308 */ /* 0x000e640000000800 */
[----:B----4-:R-:W-:Y:S01]  /*8cc0*/  F2FP.PACK_AB R4, R25, R24 ;  /* 0x000000181904723e */ /* 0x010fe200000000ff */
[----:B------:R-:W-:Y:S01]  /*8cd0*/  FADD.FTZ R24, R24, R3 ;  /* 0x0000000318187221 */ /* 0x000fe20000010000 */
[----:B------:R-:W-:Y:S01]  /*8ce0*/  F2FP.PACK_AB R5, R106, R107 ;  /* 0x0000006b6a05723e */ /* 0x000fe200000000ff */
[----:B------:R-:W-:-:S02]  /*8cf0*/  FADD.FTZ R107, R107, R2 ;  /* 0x000000026b6b7221 */ /* 0x000fc40000010000 */
[----:B------:R-:W-:Y:S01]  /*8d00*/  FADD.FTZ R25, R25, R24 ;  /* 0x0000001819197221 */ /* 0x000fe20000010000 */
[----:B-----5:R-:W-:Y:S01]  /*8d10*/  F2FP.PACK_AB R6, R27, R26 ;  /* 0x0000001a1b06723e */ /* 0x020fe200000000ff */
[----:B------:R-:W-:Y:S02]  /*8d20*/  FADD.FTZ R107, R106, R107 ;  /* 0x0000006b6a6b7221 */ /* 0x000fe40000010000 */
[----:B------:R-:W-:-:S04]  /*8d30*/  FADD.FTZ R26, R26, R25 ;  /* 0x000000191a1a7221 */ /* 0x000fc80000010000 */
[----:B------:R-:W-:Y:S01]  /*8d40*/  FADD.FTZ R178, R27, R26 ;  /* 0x0000001a1bb27221 */ /* 0x000fe20000010000 */
[----:B-1----:R-:W-:Y:S01]  /*8d50*/  F2FP.PACK_AB R7, R21, R104 ;  /* 0x000000681507723e */ /* 0x002fe200000000ff */
[----:B------:R-:W-:-:S04]  /*8d60*/  FADD.FTZ R104, R104, R107 ;  /* 0x0000006b68687221 */ /* 0x000fc80000010000 */
[----:B------:R-:W-:Y:S02]  /*8d70*/  FADD.FTZ R177, R21, R104 ;  /* 0x0000006815b17221 */ /* 0x000fe40000010000 */
        /* <DEDUP_REMOVED lines=20> */
[----:B------:R-:W-:Y:S08]  /*8ec0*/  HMMA.16816.F32 R80, R4, R18, R80 ;  /* 0x000000120450723c */ /* 0x000ff00000001850 */
.L_x_6581:
        /* <DEDUP_REMOVED lines=12> */
.L_x_6593:
        /* <DEDUP_REMOVED lines=65> */
.L_x_6590:
        /* <DEDUP_REMOVED lines=71> */
[----:B------:R-:W-:Y:S04]  /*9810*/  LDSM.16.M88.4 R124, [R153] ;  /* 0x00000000997c783b */ /* 0x000fe80000000200 */
[----:B------:R-:W2:Y:S04]  /*9820*/  LDSM.16.M88.4 R128, [R152] ;  /* 0x000000009880783b */ /* 0x000ea80000000200 */
[----:B------:R-:W1:Y:S04]  /*9830*/  LDSM.16.M88.4 R132, [R152+0x800] ;  /* 0x000800009884783b */ /* 0x000e680000000200 */
[----:B------:R-:W1:Y:S04]  /*9840*/  LDSM.16.M88.4 R136, [R152+0x1000] ;  /* 0x001000009888783b */ /* 0x000e680000000200 */
[----:B------:R-:W1:Y:S01]  /*9850*/  LDSM.16.M88.4 R140, [R152+0x1800] ;  /* 0x00180000988c783b */ /* 0x000e620000000200 */
        /* <DEDUP_REMOVED lines=9> */
[C---:B-1----:R-:W-:Y:S08]  /*98f0*/  HMMA.16816.F32 R28, R104.reuse, R120, RZ ;  /* 0x00000078681c723c */ /* 0x042ff000000018ff */
[----:B------:R-:W-:Y:S01]  /*9900*/  HMMA.16816.F32 R32, R104, R122, RZ ;  /* 0x0000007a6820723c */ /* 0x000fe200000018ff */
[----:B------:R-:W1:Y:S04]  /*9910*/  LDSM.16.M88.4 R104, [R151] ;  /* 0x000000009768783b */ /* 0x000e680000000200 */
[----:B------:R-:W3:Y:S03]  /*9920*/  LDSM.16.M88.4 R120, [R147+0x5800] ;  /* 0x005800009378783b */ /* 0x000ee60000000200 */
[C---:B--2---:R-:W-:Y:S08]  /*9930*/  HMMA.16816.F32 R4, R124.reuse, R128, R4 ;  /* 0x000000807c04723c */ /* 0x044ff00000001804 */
        /* <DEDUP_REMOVED lines=148> */
.L_x_6592:
        /* <DEDUP_REMOVED lines=63> */
.L_x_6591:
[----:B-1----:R-:W-:Y:S04]  /*a670*/  IADD3 R117, R163, -0x1, RZ ;  /* 0xffffffffa3757810 */ /* 0x002fe80007ffe0ff */
        /* <DEDUP_REMOVED lines=29> */
[CC--:B------:R-:W-:Y:S02]  /*a850*/  FFMA.FTZ R7, R0.reuse, R110.reuse, R7 ;  /* 0x0000006e00077223 */ /* 0x0c0fe40000010007 */
[----:B------:R-:W-:Y:S01]  /*a860*/  FFMA.FTZ R5, R0, R110, R5 ;  /* 0x0000006e00057223 */ /* 0x000fe20000010005 */
[----:B------:R-:W-:Y:S01]  /*a870*/  FMNMX.FTZ R110, R6, R103, !PT ;  /* 0x00000067066e7209 */ /* 0x000fe20007810000 */
[CC--:B------:R-:W-:Y:S02]  /*a880*/  FFMA.FTZ R10, R0.reuse, R113.reuse, R10 ;  /* 0x00000071000a7223 */ /* 0x0c0fe4000001000a */
        /* <DEDUP_REMOVED lines=8> */
[-C--:B------:R-:W-:Y:S01]  /*a910*/  FFMA.FTZ R16, R0, R107.reuse, R16 ;  /* 0x0000006b00107223 */ /* 0x080fe20000010010 */
[----:B------:R-:W-:Y:S01]  /*a920*/  IADD3 R111, R2, 0x38, RZ ;  /* 0x00000038026f7810 */ /* 0x000fe20007ffe0ff */
[C---:B------:R-:W-:Y:S01]  /*a930*/  FFMA.FTZ R18, R0.reuse, R107, R18 ;  /* 0x0000006b00127223 */ /* 0x040fe20000010012 */
[----:B------:R-:W-:Y:S01]  /*a940*/  FMNMX.FTZ R113, R11, R112, !PT ;  /* 0x000000700b717209 */ /* 0x000fe20007810000 */
[----:B------:R-:W-:Y:S01]  /*a950*/  FFMA.FTZ R9, R0, R104, R9 ;  /* 0x0000006800097223 */ /* 0x000fe20000010009 */
[----:B------:R-:W-:Y:S01]  /*a960*/  FMNMX.FTZ R110, R8, R115, !PT ;  /* 0x00000073086e7209 */ /* 0x000fe20007810000 */
[----:B------:R1:W2:Y:S01]  /*a970*/  I2F R107, R111 ;  /* 0x0000006f006b7306 */ /* 0x0002a20000201400 */
[-C--:B------:R-:W-:Y:S01]  /*a980*/  FFMA.FTZ R15, R0, R108.reuse, R15 ;  /* 0x0000006c000f7223 */ /* 0x080fe2000001000f */
[----:B------:R-:W-:Y:S01]  /*a990*/  IADD3 R104, R2, 0x31, RZ ;  /* 0x0000003102687810 */ /* 0x000fe20007ffe0ff */
        /* <DEDUP_REMOVED lines=8> */
[----:B------:R-:W3:Y:S01]  /*aa20*/  I2F R104, R104 ;  /* 0x0000006800687306 */ /* 0x000ee20000201400 */
[----:B------:R-:W-:Y:S01]  /*aa30*/  FMNMX.FTZ R108, R18, R115, !PT ;  /* 0x00000073126c7209 */ /* 0x000fe20007810000 */
[C---:B------:R-:W-:Y:S01]  /*aa40*/  FFMA.FTZ R23, R0.reuse, R102, R23 ;  /* 0x0000006600177223 */ /* 0x040fe20000010017 */
[----:B------:R-:W-:Y:S01]  /*aa50*/  FMNMX.FTZ R113, R13, R106, !PT ;  /* 0x0000006a0d717209 */ /* 0x000fe20007810000 */
[----:B------:R-:W-:Y:S01]  /*aa60*/  FFMA.FTZ R20, R0, R109, R20 ;  /* 0x0000006d00147223 */ /* 0x000fe20000010014 */
[----:B------:R-:W-:Y:S01]  /*aa70*/  IADD3 R2, R2, 0x39, RZ ;  /* 0x0000003902027810 */ /* 0x000fe20007ffe0ff */
[C---:B------:R-:W-:Y:S01]  /*aa80*/  FFMA.FTZ R26, R0.reuse, R105, R26 ;  /* 0x00000069001a7223 */ /* 0x040fe2000001001a */
[----:B------:R-:W-:Y:S01]  /*aa90*/  FMNMX.FTZ R115, R19, R108, !PT ;  /* 0x0000006c13737209 */ /* 0x000fe20007810000 */
[----:B------:R-:W-:Y:S01]  /*aaa0*/  FFMA.FTZ R21, R0, R102, R21 ;  /* 0x0000006600157223 */ /* 0x000fe20000010015 */
[----:B------:R-:W-:Y:S01]  /*aab0*/  FMNMX.FTZ R106, R16, R113, !PT ;  /* 0x00000071106a7209 */ /* 0x000fe20007810000 */
[----:B------:R-:W-:Y:S01]  /*aac0*/  FFMA.FTZ R27, R0, R100, R27 ;  /* 0x00000064001b7223 */ /* 0x000fe2000001001b */
[----:B------:R-:W4:Y:S01]  /*aad0*/  I2F R2, R2 ;  /* 0x0000000200027306 */ /* 0x000f220000201400 */
[----:B------:R-:W-:Y:S01]  /*aae0*/  FMNMX.FTZ R108, R22, R115, !PT ;  /* 0x00000073166c7209 */ /* 0x000fe20007810000 */
[C---:B------:R-:W-:Y:S01]  /*aaf0*/  FFMA.FTZ R24, R0.reuse, R105, R24 ;  /* 0x0000006900187223 */ /* 0x040fe20000010018 */
[----:B------:R-:W-:Y:S01]  /*ab00*/  FMNMX.FTZ R109, R17, R106, !PT ;  /* 0x0000006a116d7209 */ /* 0x000fe20007810000 */
[C---:B------:R-:W-:Y:S01]  /*ab10*/  FFMA.FTZ R25, R0.reuse, R100, R25 ;  /* 0x0000006400197223 */ /* 0x040fe20000010019 */
[----:B-1----:R-:W-:Y:S01]  /*ab20*/  FMNMX.FTZ R111, R23, R108, !PT ;  /* 0x0000006c176f7209 */ /* 0x002fe20007810000 */
[----:B------:R-:W-:Y:S01]  /*ab30*/  FFMA.FTZ R28, R0, R101, R28 ;  /* 0x00000065001c7223 */ /* 0x000fe2000001001c */
[----:B------:R-:W-:Y:S01]  /*ab40*/  FMNMX.FTZ R102, R20, R109, !PT ;  /* 0x0000006d14667209 */ /* 0x000fe20007810000 */
[----:B--2---:R-:W-:Y:S01]  /*ab50*/  FFMA.FTZ R34, R0, R107, R34 ;  /* 0x0000006b00227223 */ /* 0x004fe20000010022 */
[----:B------:R-:W-:Y:S01]  /*ab60*/  FMNMX.FTZ R106, R26, R111, !PT ;  /* 0x0000006f1a6a7209 */ /* 0x000fe20007810000 */
[C---:B------:R-:W-:Y:S01]  /*ab70*/  FFMA.FTZ R32, R0.reuse, R107, R32 ;  /* 0x0000006b00207223 */ /* 0x040fe20000010020 */
[----:B------:R-:W-:Y:S01]  /*ab80*/  FMNMX.FTZ R105, R21, R102, !PT ;  /* 0x0000006615697209 */ /* 0x000fe20007810000 */
[----:B------:R-:W-:Y:S01]  /*ab90*/  LDSM.16.MT88.4 R112, [R145+0x8000] ;  /* 0x008000009170783b */ /* 0x000fe20000004200 */
[----:B------:R-:W-:Y:S01]  /*aba0*/  FMNMX.FTZ R109, R27, R106, !PT ;  /* 0x0000006a1b6d7209 */ /* 0x000fe20007810000 */
[-C--:B---3--:R-:W-:Y:S01]  /*abb0*/  FFMA.FTZ R31, R0, R104.reuse, R31 ;  /* 0x00000068001f7223 */ /* 0x088fe2000001001f */
[----:B------:R-:W-:Y:S01]  /*abc0*/  FMNMX.FTZ R100, R24, R105, !PT ;  /* 0x0000006918647209 */ /* 0x000fe20007810000 */
[----:B------:R-:W-:Y:S01]  /*abd0*/  FFMA.FTZ R29, R0, R104, R29 ;  /* 0x00000068001d7223 */ /* 0x000fe2000001001d */
[----:B------:R-:W-:Y:S02]  /*abe0*/  FMNMX.FTZ R102, R30, R109, !PT ;  /* 0x0000006d1e667209 */ /* 0x000fe40007810000 */
[----:B------:R-:W-:Y:S01]  /*abf0*/  FMNMX.FTZ R105, R25, R100, !PT ;  /* 0x0000006419697209 */ /* 0x000fe20007810000 */
[----:B------:R-:W-:Y:S01]  /*ac00*/  LDSM.16.MT88.4 R108, [R146+0x8000] ;  /* 0x00800000926c783b */ /* 0x000fe20000004200 */
[----:B------:R-:W-:Y:S02]  /*ac10*/  FMNMX.FTZ R101, R31, R102, !PT ;  /* 0x000000661f657209 */ /* 0x000fe40007810000 */
[----:B------:R-:W-:Y:S01]  /*ac20*/  FMNMX.FTZ R102, R28, R105, !PT ;  /* 0x000000691c667209 */ /* 0x000fe20007810000 */
[-C--:B----4-:R-:W-:Y:S01]  /*ac30*/  FFMA.FTZ R35, R0, R2.reuse, R35 ;  /* 0x0000000200237223 */ /* 0x090fe20000010023 */
[----:B------:R-:W-:Y:S01]  /*ac40*/  FMNMX.FTZ R100, R34, R101, !PT ;  /* 0x0000006522647209 */ /* 0x000fe20007810000 */
[----:B------:R-:W-:Y:S01]  /*ac50*/  FFMA.FTZ R33, R0, R2, R33 ;  /* 0x0000000200217223 */ /* 0x000fe20000010021 */
        /* <DEDUP_REMOVED lines=23> */
[--C-:B------:R-:W-:Y:S01]  /*add0*/  FFMA.FTZ R116, R7, c[0x0][0x23c], -R124.reuse ;  /* 0x00008f0007747a23 */ /* 0x100fe2000001087c */
[----:B------:R-:W2:Y:S01]  /*ade0*/  MUFU.EX2 R2, R2 ;  /* 0x0000000200027308 */ /* 0x000ea20000000800 */
[----:B------:R-:W-:Y:S01]  /*adf0*/  FFMA.FTZ R103, R10, c[0x0][0x23c], -R124 ;  /* 0x00008f000a677a23 */ /* 0x000fe2000001087c */
[----:B------:R-:W-:Y:S01]  /*ae00*/  ISETP.GT.AND P1, PT, R163, 0x1, PT ;  /* 0x00000001a300780c */ /* 0x000fe20003f24270 */
[--C-:B------:R-:W-:Y:S01]  /*ae10*/  FFMA.FTZ R121, R4, c[0x0][0x23c], -R122.reuse ;  /* 0x00008f0004797a23 */ /* 0x100fe2000001087a */
[----:B------:R-:W-:Y:S01]  /*ae20*/  MOV R163, R117 ;  /* 0x0000007500a37202 */ /* 0x000fe20000000f00 */
[--C-:B------:R-:W-:Y:S02]  /*ae30*/  FFMA.FTZ R120, R5, c[0x0][0x23c], -R122.reuse ;  /* 0x00008f0005787a23 */ /* 0x100fe4000001087a */
[--C-:B------:R-:W-:Y:S02]  /*ae40*/  FFMA.FTZ R119, R8, c[0x0][0x23c], -R122.reuse ;  /* 0x00008f0008777a23 */ /* 0x100fe4000001087a */
[----:B------:R-:W-:Y:S01]  /*ae50*/  FFMA.FTZ R118, R9, c[0x0][0x23c], -R122 ;  /* 0x00008f0009767a23 */ /* 0x000fe2000001087a */
[----:B------:R-:W-:Y:S01]  /*ae60*/  MUFU.EX2 R123, R123 ;  /* 0x0000007b007b7308 */ /* 0x000fe20000000800 */
[----:B------:R-:W-:Y:S02]  /*ae70*/  FMUL.FTZ R3, R102, c[0x0][0x23c] ;  /* 0x00008f0066037a20 */ /* 0x000fe40000410000 */
[----:B------:R-:W-:Y:S02]  /*ae80*/  FFMA.FTZ R102, R11, c[0x0][0x23c], -R124 ;  /* 0x00008f000b667a23 */ /* 0x000fe4000001087c */
[--C-:B------:R-:W-:Y:S02]  /*ae90*/  FFMA.FTZ R131, R24, c[0x0][0x23c], -R122.reuse ;  /* 0x00008f0018837a23 */ /* 0x100fe4000001087a */
[--C-:B------:R-:W-:Y:S02]  /*aea0*/  FFMA.FTZ R132, R25, c[0x0][0x23c], -R122.reuse ;  /* 0x00008f0019847a23 */ /* 0x100fe4000001087a */
[--C-:B------:R-:W-:Y:S01]  /*aeb0*/  FFMA.FTZ R133, R29, c[0x0][0x23c], -R122.reuse ;  /* 0x00008f001d857a23 */ /* 0x100fe2000001087a */
[----:B------:R-:W3:Y:S01]  /*aec0*/  MUFU.EX2 R3, R3 ;  /* 0x0000000300037308 */ /* 0x000ee20000000800 */
[--C-:B------:R-:W-:Y:S02]  /*aed0*/  FFMA.FTZ R134, R32, c[0x0][0x23c], -R122.reuse ;  /* 0x00008f0020867a23 */ /* 0x100fe4000001087a */
[--C-:B------:R-:W-:Y:S02]  /*aee0*/  FFMA.FTZ R125, R12, c[0x0][0x23c], -R122.reuse ;  /* 0x00008f000c7d7a23 */ /* 0x100fe4000001087a */
[C---:B--2---:R-:W-:Y:S02]  /*aef0*/  FMUL.FTZ R6, R2.reuse, R98 ;  /* 0x0000006202067220 */ /* 0x044fe40000410000 */
[C---:B------:R-:W-:Y:S02]  /*af00*/  FMUL.FTZ R7, R2.reuse, R99 ;  /* 0x0000006302077220 */ /* 0x040fe40000410000 */
[C---:B------:R-:W-:Y:S01]  /*af10*/  FMUL.FTZ R10, R2.reuse, R94 ;  /* 0x0000005e020a7220 */ /* 0x040fe20000410000 */
[----:B------:R-:W2:Y:S01]  /*af20*/  MUFU.EX2 R116, R116 ;  /* 0x0000007400747308 */ /* 0x000ea20000000800 */
        /* <DEDUP_REMOVED lines=8> */
[C---:B---3--:R-:W-:Y:S02]  /*afb0*/  FMUL.FTZ R4, R3.reuse, R96 ;  /* 0x0000006003047220 */ /* 0x048fe40000410000 */
[C---:B------:R-:W-:Y:S02]  /*afc0*/  FMUL.FTZ R5, R3.reuse, R97 ;  /* 0x0000006103057220 */ /* 0x040fe40000410000 */
[C---:B------:R-:W-:Y:S01]  /*afd0*/  FMUL.FTZ R8, R3.reuse, R92 ;  /* 0x0000005c03087220 */ /* 0x040fe20000410000 */
[----:B------:R-:W3:Y:S01]  /*afe0*/  MUFU.EX2 R102, R102 ;  /* 0x0000006600667308 */ /* 0x000ee20000000800 */
[C---:B------:R-:W-:Y:S02]  /*aff0*/  FMUL.FTZ R9, R3.reuse, R93 ;  /* 0x0000005d03097220 */ /* 0x040fe40000410000 */
[----:B------:R-:W4:Y:S01]  /*b000*/  LDSM.16.MT88.4 R92, [R144+0x8000] ;  /* 0x00800000905c783b */ /* 0x000f220000004200 */
        /* <DEDUP_REMOVED lines=11> */
[----:B------:R-:W-:Y:S02]  /*b0c0*/  FMUL.FTZ R51, R2, R51 ;  /* 0x0000003302337220 */ /* 0x000fe40000410000 */
[C---:B------:R-:W-:Y:S01]  /*b0d0*/  FMUL.FTZ R48, R3.reuse, R48 ;  /* 0x0000003003307220 */ /* 0x040fe20000410000 */
[----:B---3--:R-:W-:Y:S01]  /*b0e0*/  F2FP.PACK_AB R99, R102, R103 ;  /* 0x000000676663723e */ /* 0x008fe200000000ff */
        /* <DEDUP_REMOVED lines=23> */
[----:B------:R-:W-:Y:S02]  /*b260*/  FMUL.FTZ R71, R2, R71 ;  /* 0x0000004702477220 */ /* 0x000fe40000410000 */
[C---:B------:R-:W-:Y:S01]  /*b270*/  FMUL.FTZ R68, R3.reuse, R68 ;  /* 0x0000004403447220 */ /* 0x040fe20000410000 */
[----:B---3--:R-:W-:Y:S01]  /*b280*/  F2FP.PACK_AB R98, R118, R119 ;  /* 0x000000777662723e */ /* 0x008fe200000000ff */
[C---:B------:R-:W-:Y:S02]  /*b290*/  FMUL.FTZ R69, R3.reuse, R69 ;  /* 0x0000004503457220 */ /* 0x040fe40000410000 */
[C---:B------:R-:W-:Y:S02]  /*b2a0*/  FMUL.FTZ R74, R2.reuse, R74 ;  /* 0x0000004a024a7220 */ /* 0x040fe40000410000 */
[C---:B------:R-:W-:Y:S01]  /*b2b0*/  FMUL.FTZ R75, R2.reuse, R75 ;  /* 0x0000004b024b7220 */ /* 0x040fe20000410000 */
[----:B------:R-:W-:Y:S01]  /*b2c0*/  MUFU.EX2 R133, R133 ;  /* 0x0000008500857308 */ /* 0x000fe20000000800 */
[C---:B-1----:R-:W-:Y:S05]  /*b2d0*/  HMMA.16816.F32 R4, R96.reuse, R104, R4 ;  /* 0x000000686004723c */ /* 0x042fea0000001804 */
[C---:B------:R-:W-:Y:S02]  /*b2e0*/  FMUL.FTZ R72, R3.reuse, R72 ;  /* 0x0000004803487220 */ /* 0x040fe40000410000 */
[----:B------:R-:W-:Y:S01]  /*b2f0*/  FMUL.FTZ R73, R3, R73 ;  /* 0x0000004903497220 */ /* 0x000fe20000410000 */
[C---:B------:R-:W-:Y:S01]  /*b300*/  HMMA.16816.F32 R8, R96.reuse, R106, R8 ;  /* 0x0000006a6008723c */ /* 0x040fe20000001808 */
[----:B------:R-:W1:Y:S01]  /*b310*/  LDSM.16.MT88.4 R104, [R148+0xa000] ;  /* 0x00a000009468783b */ /* 0x000e620000004200 */
[----:B------:R-:W-:Y:S02]  /*b320*/  MUFU.EX2 R134, R134 ;  /* 0x0000008600867308 */ /* 0x000fe40000000800 */
[--C-:B------:R-:W-:Y:S02]  /*b330*/  FFMA.FTZ R126, R13, c[0x0][0x23c], -R122.reuse ;  /* 0x00008f000d7e7a23 */ /* 0x100fe4000001087a */
[C---:B------:R-:W-:Y:S02]  /*b340*/  FMUL.FTZ R13, R3.reuse, R89 ;  /* 0x00000059030d7220 */ /* 0x040fe40000410000 */
[C---:B------:R-:W-:Y:S04]  /*b350*/  HMMA.16816.F32 R36, R96.reuse, R108, R36 ;  /* 0x0000006c6024723c */ /* 0x040fe80000001824 */
[C---:B------:R-:W-:Y:S01]  /*b360*/  FMUL.FTZ R78, R2.reuse, R78 ;  /* 0x0000004e024e7220 */ /* 0x040fe20000410000 */
[----:B------:R-:W2:Y:S01]  /*b370*/  MUFU.EX2 R126, R126 ;  /* 0x0000007e007e7308 */ /* 0x000ea20000000800 */
[----:B------:R-:W-:Y:S02]  /*b380*/  FMUL.FTZ R79, R2, R79 ;  /* 0x0000004f024f7220 */ /* 0x000fe40000410000 */
[C---:B------:R-:W-:Y:S01]  /*b390*/  HMMA.16816.F32 R40, R96.reuse, R110, R40 ;  /* 0x0000006e6028723c */ /* 0x040fe20000001828 */
[----:B------:R-:W3:Y:S03]  /*b3a0*/  LDSM.16.MT88.4 R108, [R146+0xa000] ;  /* 0x00a00000926c783b */ /* 0x000ee60000004200 */
[C---:B------:R-:W-:Y:S02]  /*b3b0*/  FMUL.FTZ R76, R3.reuse, R76 ;  /* 0x0000004c034c7220 */ /* 0x040fe40000410000 */
[----:B------:R-:W-:Y:S02]  /*b3c0*/  FMUL.FTZ R77, R3, R77 ;  /* 0x0000004d034d7220 */ /* 0x000fe40000410000 */
[C---:B------:R-:W-:Y:S04]  /*b3d0*/  HMMA.16816.F32 R44, R96.reuse, R112, R44 ;  /* 0x00000070602c723c */ /* 0x040fe8000000182c */
[--C-:B------:R-:W-:Y:S02]  /*b3e0*/  FFMA.FTZ R127, R16, c[0x0][0x23c], -R122.reuse ;  /* 0x00008f00107f7a23 */ /* 0x100fe4000001087a */
[----:B------:R-:W-:Y:S02]  /*b3f0*/  FFMA.FTZ R128, R17, c[0x0][0x23c], -R122 ;  /* 0x00008f0011807a23 */ /* 0x000fe4000001087a */
[C---:B------:R-:W-:Y:S02]  /*b400*/  HMMA.16816.F32 R48, R96.reuse, R114, R48 ;  /* 0x000000726030723c */ /* 0x040fe40000001830 */
[----:B------:R-:W-:Y:S02]  /*b410*/  MUFU.EX2 R127, R127 ;  /* 0x0000007f007f7308 */ /* 0x000fe40000000800 */
[--C-:B------:R-:W-:Y:S02]  /*b420*/  FFMA.FTZ R112, R14, c[0x0][0x23c], -R124.reuse ;  /* 0x00008f000e707a23 */ /* 0x100fe4000001087c */
[C---:B------:R-:W-:Y:S02]  /*b430*/  FMUL.FTZ R14, R2.reuse, R90 ;  /* 0x0000005a020e7220 */ /* 0x040fe40000410000 */
[C---:B----4-:R-:W-:Y:S04]  /*b440*/  HMMA.16816.F32 R52, R96.reuse, R92, R52 ;  /* 0x0000005c6034723c */ /* 0x050fe80000001834 */
[--C-:B------:R-:W-:Y:S01]  /*b450*/  FFMA.FTZ R113, R15, c[0x0][0x23c], -R124.reuse ;  /* 0x00008f000f717a23 */ /* 0x100fe2000001087c */
[----:B------:R-:W-:Y:S01]  /*b460*/  MUFU.EX2 R112, R112 ;  /* 0x0000007000707308 */ /* 0x000fe20000000800 */
[----:B------:R-:W-:Y:S02]  /*b470*/  FMUL.FTZ R15, R2, R91 ;  /* 0x0000005b020f7220 */ /* 0x000fe40000410000 */
[C---:B------:R-:W-:Y:S01]  /*b480*/  HMMA.16816.F32 R56, R96.reuse, R94, R56 ;  /* 0x0000005e6038723c */ /* 0x040fe20000001838 */
[----:B------:R-:W4:Y:S03]  /*b490*/  LDSM.16.MT88.4 R92, [R145+0xa000] ;  /* 0x00a00000915c783b */ /* 0x000f260000004200 */
[--C-:B------:R-:W-:Y:S02]  /*b4a0*/  FFMA.FTZ R114, R18, c[0x0][0x23c], -R124.reuse ;  /* 0x00008f0012727a23 */ /* 0x100fe4000001087c */
[----:B------:R-:W-:Y:S01]  /*b4b0*/  FFMA.FTZ R115, R19, c[0x0][0x23c], -R124 ;  /* 0x00008f0013737a23 */ /* 0x000fe2000001087c */
[----:B------:R-:W5:Y:S01]  /*b4c0*/  MUFU.EX2 R113, R113 ;  /* 0x0000007100717308 */ /* 0x000f620000000800 */
[C---:B-1----:R-:W-:Y:S01]  /*b4d0*/  HMMA.16816.F32 R60, R96.reuse, R104, R60 ;  /* 0x00000068603c723c */ /* 0x042fe2000000183c */
[----:B------:R-:W-:Y:S03]  /*b4e0*/  LDSM.16.MT88.4 R88, [R148+0x8800] ;  /* 0x008800009458783b */ /* 0x000fe60000004200 */
[C---:B------:R-:W-:Y:S02]  /*b4f0*/  FMUL.FTZ R18, R2.reuse, R86 ;  /* 0x0000005602127220 */ /* 0x040fe40000410000 */
[----:B------:R-:W-:Y:S02]  /*b500*/  FMUL.FTZ R19, R2, R87 ;  /* 0x0000005702137220 */ /* 0x000fe40000410000 */
[C---:B------:R-:W-:Y:S01]  /*b510*/  HMMA.16816.F32 R64, R96.reuse, R106, R64 ;  /* 0x0000006a6040723c */ /* 0x040fe20000001840 */
[----:B------:R-:W1:Y:S01]  /*b520*/  LDSM.16.MT88.4 R104, [R144+0xa000] ;  /* 0x00a000009068783b */ /* 0x000e620000004200 */
[----:B------:R-:W-:Y:S02]  /*b530*/  MUFU.EX2 R114, R114 ;  /* 0x0000007200727308 */ /* 0x000fe40000000800 */
[C---:B------:R-:W-:Y:S01]  /*b540*/  FMUL.FTZ R16, R3.reuse, R84 ;  /* 0x0000005403107220 */ /* 0x040fe20000410000 */
[----:B--2---:R-:W-:Y:S01]  /*b550*/  F2FP.PACK_AB R84, R126, R125 ;  /* 0x0000007d7e54723e */ /* 0x004fe200000000ff */
[----:B------:R-:W-:Y:S02]  /*b560*/  FMUL.FTZ R17, R3, R85 ;  /* 0x0000005503117220 */ /* 0x000fe40000410000 */
[C---:B---3--:R-:W-:Y:S04]  /*b570*/  HMMA.16816.F32 R68, R96.reuse, R108, R68 ;  /* 0x0000006c6044723c */ /* 0x048fe80000001844 */
[----:B------:R-:W2:Y:S01]  /*b580*/  MUFU.EX2 R115, R115 ;  /* 0x0000007300737308 */ /* 0x000ea20000000800 */
[C---:B------:R-:W-:Y:S01]  /*b590*/  FMUL.FTZ R82, R2.reuse, R82 ;  /* 0x0000005202527220 */ /* 0x040fe20000410000 */
[----:B-----5:R-:W-:Y:S02]  /*b5a0*/  F2FP.PACK_AB R85, R113, R112 ;  /* 0x000000707155723e */ /* 0x020fe400000000ff */
[C---:B------:R-:W-:Y:S01]  /*b5b0*/  HMMA.16816.F32 R72, R96.reuse, R110, R72 ;  /* 0x0000006e6048723c */ /* 0x040fe20000001848 */
[----:B------:R-:W-:Y:S03]  /*b5c0*/  LDSM.16.MT88.4 R108, [R145+0x8800] ;  /* 0x00880000916c783b */ /* 0x000fe60000004200 */
[----:B------:R-:W-:Y:S02]  /*b5d0*/  FMUL.FTZ R83, R2, R83 ;  /* 0x0000005302537220 */ /* 0x000fe40000410000 */
[----:B------:R-:W3:Y:S01]  /*b5e0*/  MUFU.EX2 R128, R128 ;  /* 0x0000008000807308 */ /* 0x000ee20000000800 */
[C---:B------:R-:W-:Y:S01]  /*b5f0*/  FMUL.FTZ R80, R3.reuse, R80 ;  /* 0x0000005003507220 */ /* 0x040fe20000410000 */
[C---:B----4-:R-:W-:Y:S04]  /*b600*/  HMMA.16816.F32 R76, R96.reuse, R92, R76 ;  /* 0x0000005c604c723c */ /* 0x050fe8000000184c */
[----:B------:R-:W-:Y:S02]  /*b610*/  FMUL.FTZ R81, R3, R81 ;  /* 0x0000005103517220 */ /* 0x000fe40000410000 */
[--C-:B------:R-:W-:Y:S02]  /*b620*/  FFMA.FTZ R129, R20, c[0x0][0x23c], -R122.reuse ;  /* 0x00008f0014817a23 */ /* 0x100fe4000001087a */
[----:B------:R-:W-:Y:S01]  /*b630*/  FFMA.FTZ R130, R21, c[0x0][0x23c], -R122 ;  /* 0x00008f0015827a23 */ /* 0x000fe2000001087a */
[C---:B------:R-:W-:Y:S01]  /*b640*/  HMMA.16816.F32 R12, R96.reuse, R94, R12 ;  /* 0x0000005e600c723c */ /* 0x040fe2000000180c */
[----:B------:R-:W4:Y:S02]  /*b650*/  LDSM.16.MT88.4 R92, [R146+0x8800] ;  /* 0x00880000925c783b */ /* 0x000f240000004200 */
[----:B------:R-:W-:Y:S01]  /*b660*/  MUFU.EX2 R129, R129 ;  /* 0x0000008100817308 */ /* 0x000fe20000000800 */
[----:B--2---:R-:W-:Y:S01]  /*b670*/  F2FP.PACK_AB R87, R115, R114 ;  /* 0x000000727357723e */ /* 0x004fe200000000ff */
[----:B------:R-:W-:Y:S02]  /*b680*/  FFMA.FTZ R123, R2, R177, R123 ;  /* 0x000000b1027b7223 */ /* 0x000fe4000001007b */
[----:B------:R-:W-:Y:S01]  /*b690*/  FFMA.FTZ R121, R3, R178, R121 ;  /* 0x000000b203797223 */ /* 0x000fe20000010079 */
[C---:B-1----:R-:W-:Y:S04]  /*b6a0*/  HMMA.16816.F32 R16, R96.reuse, R104, R16 ;  /* 0x000000686010723c */ /* 0x042fe80000001810 */
[----:B------:R-:W-:Y:S01]  /*b6b0*/  FADD.FTZ R116, R116, R123 ;  /* 0x0000007b74747221 */ /* 0x000fe20000010000 */
[----:B---3--:R-:W-:Y:S01]  /*b6c0*/  F2FP.PACK_AB R86, R128, R127 ;  /* 0x0000007f8056723e */ /* 0x008fe200000000ff */
[----:B------:R-:W1:Y:S01]  /*b6d0*/  MUFU.EX2 R130, R130 ;  /* 0x0000008200827308 */ /* 0x000e620000000800 */
[----:B------:R-:W-:Y:S01]  /*b6e0*/  FADD.FTZ R120, R120, R121 ;  /* 0x0000007978787221 */ /* 0x000fe20000010000 */
[----:B------:R-:W-:Y:S01]  /*b6f0*/  HMMA.16816.F32 R80, R96, R106, R80 ;  /* 0x0000006a6050723c */ /* 0x000fe20000001850 */
[----:B------:R-:W2:Y:S03]  /*b700*/  LDSM.16.MT88.4 R96, [R144+0x8800] ;  /* 0x008800009060783b */ /* 0x000ea60000004200 */
[----:B------:R-:W-:Y:S02]  /*b710*/  FADD.FTZ R103, R103, R116 ;  /* 0x0000007467677221 */ /* 0x000fe40000010000 */
[----:B------:R-:W-:Y:S02]  /*b720*/  FADD.FTZ R119, R119, R120 ;  /* 0x0000007877777221 */ /* 0x000fe40000010000 */
[C---:B------:R-:W-:Y:S01]  /*b730*/  HMMA.16816.F32 R4, R84.reuse, R88, R4 ;  /* 0x000000585404723c */ /* 0x040fe20000001804 */
[----:B------:R-:W-:Y:S04]  /*b740*/  LDSM.16.MT88.4 R104, [R145+0xa800] ;  /* 0x00a800009168783b */ /* 0x000fe80000004200 */
[----:B------:R-:W-:Y:S02]  /*b750*/  FADD.FTZ R103, R102, R103 ;  /* 0x0000006766677221 */ /* 0x000fe40000010000 */
[----:B------:R-:W-:Y:S01]  /*b760*/  FADD.FTZ R118, R118, R119 ;  /* 0x0000007776767221 */ /* 0x000fe20000010000 */
[C---:B------:R-:W-:Y:S01]  /*b770*/  HMMA.16816.F32 R8, R84.reuse, R90, R8 ;  /* 0x0000005a5408723c */ /* 0x040fe20000001808 */
[----:B------:R-:W3:Y:S03]  /*b780*/  LDSM.16.MT88.4 R88, [R148+0xa800] ;  /* 0x00a800009458783b */ /* 0x000ee60000004200 */
[----:B------:R-:W-:Y:S01]  /*b790*/  FADD.FTZ R112, R112, R103 ;  /* 0x0000006770707221 */ /* 0x000fe20000010000 */
[----:B------:R-:W-:Y:S01]  /*b7a0*/  MOV R103, R100 ;  /* 0x0000006400677202 */ /* 0x000fe20000000f00 */
[----:B------:R-:W-:Y:S01]  /*b7b0*/  FADD.FTZ R125, R125, R118 ;  /* 0x000000767d7d7221 */ /* 0x000fe20000010000 */
[----:B-1----:R-:W-:Y:S01]  /*b7c0*/  F2FP.PACK_AB R20, R130, R129 ;  /* 0x000000818214723e */ /* 0x002fe200000000ff */
[----:B------:R-:W-:Y:S01]  /*b7d0*/  FADD.FTZ R113, R113, R112 ;  /* 0x0000007071717221 */ /* 0x000fe20000010000 */
[C---:B----4-:R-:W-:Y:S03]  /*b7e0*/  HMMA.16816.F32 R36, R84.reuse, R92, R36 ;  /* 0x0000005c5424723c */ /* 0x050fe60000001824 */
[----:B------:R-:W-:Y:S02]  /*b7f0*/  FADD.FTZ R126, R126, R125 ;  /* 0x0000007d7e7e7221 */ /* 0x000fe40000010000 */
[----:B------:R-:W-:Y:S02]  /*b800*/  FADD.FTZ R114, R114, R113 ;  /* 0x0000007172727221 */ /* 0x000fe40000010000 */
[----:B------:R-:W-:Y:S01]  /*b810*/  FADD.FTZ R127, R127, R126 ;  /* 0x0000007e7f7f7221 */ /* 0x000fe20000010000 */
[C---:B------:R-:W-:Y:S01]  /*b820*/  HMMA.16816.F32 R40, R84.reuse, R94, R40 ;  /* 0x0000005e5428723c */ /* 0x040fe20000001828 */
[----:B------:R-:W1:Y:S03]  /*b830*/  LDSM.16.MT88.4 R92, [R146+0xa800] ;  /* 0x00a80000925c783b */ /* 0x000e660000004200 */
[----:B------:R-:W-:Y:S02]  /*b840*/  FADD.FTZ R115, R115, R114 ;  /* 0x0000007273737221 */ /* 0x000fe40000010000 */
[----:B------:R-:W-:Y:S02]  /*b850*/  FADD.FTZ R128, R128, R127 ;  /* 0x0000007f80807221 */ /* 0x000fe40000010000 */
[C---:B------:R-:W-:Y:S04]  /*b860*/  HMMA.16816.F32 R44, R84.reuse, R108, R44 ;  /* 0x0000006c542c723c */ /* 0x040fe8000000182c */
[----:B------:R-:W-:Y:S03]  /*b870*/  FADD.FTZ R129, R129, R128 ;  /* 0x0000008081817221 */ /* 0x000fe60000010000 */
[--C-:B------:R-:W-:Y:S01]  /*b880*/  FFMA.FTZ R108, R22, c[0x0][0x23c], -R124.reuse ;  /* 0x00008f00166c7a23 */ /* 0x100fe2000001087c */
[C---:B------:R-:W-:Y:S04]  /*b890*/  HMMA.16816.F32 R48, R84.reuse, R110, R48 ;  /* 0x0000006e5430723c */ /* 0x040fe80000001830 */
[--C-:B------:R-:W-:Y:S01]  /*b8a0*/  FFMA.FTZ R109, R23, c[0x0][0x23c], -R124.reuse ;  /* 0x00008f00176d7a23 */ /* 0x100fe2000001087c */
[----:B------:R-:W-:Y:S01]  /*b8b0*/  MUFU.EX2 R108, R108 ;  /* 0x0000006c006c7308 */ /* 0x000fe20000000800 */
[----:B------:R-:W-:Y:S02]  /*b8c0*/  FADD.FTZ R130, R130, R129 ;  /* 0x0000008182827221 */ /* 0x000fe40000010000 */
[C---:B--2---:R-:W-:Y:S04]  /*b8d0*/  HMMA.16816.F32 R52, R84.reuse, R96, R52 ;  /* 0x000000605434723c */ /* 0x044fe80000001834 */
[--C-:B------:R-:W-:Y:S02]  /*b8e0*/  FFMA.FTZ R110, R26, c[0x0][0x23c], -R124.reuse ;  /* 0x00008f001a6e7a23 */ /* 0x100fe4000001087c */
[----:B------:R-:W-:Y:S01]  /*b8f0*/  FFMA.FTZ R111, R27, c[0x0][0x23c], -R124 ;  /* 0x00008f001b6f7a23 */ /* 0x000fe2000001087c */
[----:B------:R-:W2:Y:S01]  /*b900*/  MUFU.EX2 R109, R109 ;  /* 0x0000006d006d7308 */ /* 0x000ea20000000800 */
[C---:B------:R-:W-:Y:S01]  /*b910*/  HMMA.16816.F32 R56, R84.reuse, R98, R56 ;  /* 0x000000625438723c */ /* 0x040fe20000001838 */
[----:B------:R-:W-:Y:S03]  /*b920*/  LDSM.16.MT88.4 R24, [R146+0x9000] ;  /* 0x009000009218783b */ /* 0x000fe60000004200 */
[----:B------:R-:W-:Y:S04]  /*b930*/  FADD.FTZ R3, R131, R130 ;  /* 0x0000008283037221 */ /* 0x000fe80000010000 */
[C---:B---3--:R-:W-:Y:S01]  /*b940*/  HMMA.16816.F32 R60, R84.reuse, R88, R60 ;  /* 0x00000058543c723c */ /* 0x048fe2000000183c */
[----:B------:R-:W-:Y:S01]  /*b950*/  LDSM.16.MT88.4 R96, [R145+0x9000] ;  /* 0x009000009160783b */ /* 0x000fe20000004200 */
[----:B------:R-:W-:Y:S06]  /*b960*/  MUFU.EX2 R110, R110 ;  /* 0x0000006e006e7308 */ /* 0x000fec0000000800 */
[C---:B------:R-:W-:Y:S01]  /*b970*/  HMMA.16816.F32 R64, R84.reuse, R90, R64 ;  /* 0x0000005a5440723c */ /* 0x040fe20000001840 */
[----:B------:R-:W3:Y:S03]  /*b980*/  LDSM.16.MT88.4 R88, [R144+0xa800] ;  /* 0x00a800009058783b */ /* 0x000ee60000004200 */
[----:B------:R-:W4:Y:S01]  /*b990*/  MUFU.EX2 R111, R111 ;  /* 0x0000006f006f7308 */ /* 0x000f220000000800 */
[C---:B--2---:R-:W-:Y:S03]  /*b9a0*/  F2FP.PACK_AB R21, R109.reuse, R108 ;  /* 0x0000006c6d15723e */ /* 0x044fe600000000ff */
[C---:B-1----:R-:W-:Y:S04]  /*b9b0*/  HMMA.16816.F32 R68, R84.reuse, R92, R68 ;  /* 0x0000005c5444723c */ /* 0x042fe80000001844 */
[----:B------:R-:W-:Y:S04]  /*b9c0*/  FADD.FTZ R108, R108, R115 ;  /* 0x000000736c6c7221 */ /* 0x000fe80000010000 */
[C---:B------:R-:W-:Y:S01]  /*b9d0*/  HMMA.16816.F32 R72, R84.reuse, R94, R72 ;  /* 0x0000005e5448723c */ /* 0x040fe20000001848 */
[----:B------:R-:W1:Y:S03]  /*b9e0*/  LDSM.16.MT88.4 R92, [R148+0x9000] ;  /* 0x00900000945c783b */ /* 0x000e660000004200 */
[----:B------:R-:W-:Y:S04]  /*b9f0*/  FADD.FTZ R109, R109, R108 ;  /* 0x0000006c6d6d7221 */ /* 0x000fe80000010000 */
[C---:B------:R-:W-:Y:S01]  /*ba00*/  HMMA.16816.F32 R76, R84.reuse, R104, R76 ;  /* 0x00000068544c723c */ /* 0x040fe2000000184c */
[----:B------:R-:W2:Y:S03]  /*ba10*/  MUFU.EX2 R104, R132 ;  /* 0x0000008400687308 */ /* 0x000ea60000000800 */
[C---:B----4-:R-:W-:Y:S01]  /*ba20*/  F2FP.PACK_AB R23, R111.reuse, R110 ;  /* 0x0000006e6f17723e */ /* 0x050fe200000000ff */
[----:B------:R-:W-:Y:S02]  /*ba30*/  FADD.FTZ R110, R110, R109 ;  /* 0x0000006d6e6e7221 */ /* 0x000fe40000010000 */
[----:B------:R-:W-:Y:S01]  /*ba40*/  FFMA.FTZ R105, R30, c[0x0][0x23c], -R124 ;  /* 0x00008f001e697a23 */ /* 0x000fe2000001087c */
[C---:B------:R-:W-:Y:S04]  /*ba50*/  HMMA.16816.F32 R12, R84.reuse, R106, R12 ;  /* 0x0000006a540c723c */ /* 0x040fe8000000180c */
[----:B------:R-:W-:Y:S01]  /*ba60*/  FADD.FTZ R110, R111, R110 ;  /* 0x0000006e6f6e7221 */ /* 0x000fe20000010000 */
[----:B------:R-:W-:Y:S02]  /*ba70*/  MUFU.EX2 R105, R105 ;  /* 0x0000006900697308 */ /* 0x000fe40000000800 */
[--C-:B------:R-:W-:Y:S01]  /*ba80*/  FFMA.FTZ R106, R31, c[0x0][0x23c], -R124.reuse ;  /* 0x00008f001f6a7a23 */ /* 0x100fe2000001087c */
[C---:B---3--:R-:W-:Y:S04]  /*ba90*/  HMMA.16816.F32 R16, R84.reuse, R88, R16 ;  /* 0x000000585410723c */ /* 0x048fe80000001810 */
[--C-:B------:R-:W-:Y:S02]  /*baa0*/  FFMA.FTZ R107, R34, c[0x0][0x23c], -R124.reuse ;  /* 0x00008f00226b7a23 */ /* 0x100fe4000001087c */
[----:B------:R-:W-:Y:S01]  /*bab0*/  FFMA.FTZ R124, R35, c[0x0][0x23c], -R124 ;  /* 0x00008f00237c7a23 */ /* 0x000fe2000001087c */
[----:B------:R-:W3:Y:S01]  /*bac0*/  MUFU.EX2 R106, R106 ;  /* 0x0000006a006a7308 */ /* 0x000ee20000000800 */
[----:B------:R-:W-:Y:S01]  /*bad0*/  HMMA.16816.F32 R80, R84, R90, R80 ;  /* 0x0000005a5450723c */ /* 0x000fe20000001850 */
[----:B------:R-:W4:Y:S03]  /*bae0*/  LDSM.16.MT88.4 R84, [R144+0x9000] ;  /* 0x009000009054783b */ /* 0x000f260000004200 */
[----:B--2---:R-:W-:Y:S01]  /*baf0*/  F2FP.PACK_AB R22, R104, R131 ;  /* 0x000000836816723e */ /* 0x004fe200000000ff */
[--C-:B------:R-:W-:Y:S02]  /*bb00*/  FFMA.FTZ R132, R28, c[0x0][0x23c], -R122.reuse ;  /* 0x00008f001c847a23 */ /* 0x100fe4000001087a */
[----:B------:R-:W-:Y:S02]  /*bb10*/  FFMA.FTZ R122, R33, c[0x0][0x23c], -R122 ;  /* 0x00008f00217a7a23 */ /* 0x000fe4000001087a */
[----:B------:R-:W-:Y:S01]  /*bb20*/  MUFU.EX2 R107, R107 ;  /* 0x0000006b006b7308 */ /* 0x000fe20000000800 */
[----:B------:R-:W2:Y:S01]  /*bb30*/  LDSM.16.MT88.4 R88, [R148+0xb000] ;  /* 0x00b000009458783b */ /* 0x000ea20000004200 */
[C---:B-1----:R-:W-:Y:S05]  /*bb40*/  HMMA.16816.F32 R4, R20.reuse, R92, R4 ;  /* 0x0000005c1404723c */ /* 0x042fea0000001804 */
[----:B------:R-:W-:Y:S02]  /*bb50*/  FADD.FTZ R3, R104, R3 ;  /* 0x0000000368037221 */ /* 0x000fe40000010000 */
[----:B------:R-:W-:Y:S01]  /*bb60*/  LDSM.16.MT88.4 R28, [R146+0x9800] ;  /* 0x00980000921c783b */ /* 0x000fe20000004200 */
[----:B------:R-:W1:Y:S01]  /*bb70*/  MUFU.EX2 R124, R124 ;  /* 0x0000007c007c7308 */ /* 0x000e620000000800 */
[C---:B------:R-:W-:Y:S06]  /*bb80*/  HMMA.16816.F32 R8, R20.reuse, R94, R8 ;  /* 0x0000005e1408723c */ /* 0x040fec0000001808 */
[----:B------:R-:W-:Y:S02]  /*bb90*/  LDSM.16.MT88.4 R92, [R145+0xb000] ;  /* 0x00b00000915c783b */ /* 0x000fe40000004200 */
[C---:B------:R-:W-:Y:S01]  /*bba0*/  HMMA.16816.F32 R36, R20.reuse, R24, R36 ;  /* 0x000000181424723c */ /* 0x040fe20000001824 */
[----:B------:R-:W5:Y:S05]  /*bbb0*/  MUFU.EX2 R132, R132 ;  /* 0x0000008400847308 */ /* 0x000f6a0000000800 */
[----:B------:R-:W-:Y:S02]  /*bbc0*/  LDSM.16.MT88.4 R32, [R145+0x9800] ;  /* 0x009800009120783b */ /* 0x000fe40000004200 */
[C---:B------:R-:W-:Y:S03]  /*bbd0*/  HMMA.16816.F32 R40, R20.reuse, R26, R40 ;  /* 0x0000001a1428723c */ /* 0x040fe60000001828 */
[----:B------:R-:W1:Y:S03]  /*bbe0*/  MUFU.EX2 R135, R122 ;  /* 0x0000007a00877308 */ /* 0x000e660000000800 */
[----:B------:R-:W1:Y:S02]  /*bbf0*/  LDSM.16.MT88.4 R24, [R146+0xb000] ;  /* 0x00b000009218783b */ /* 0x000e640000004200 */
[C---:B------:R-:W-:Y:S08]  /*bc00*/  HMMA.16816.F32 R44, R20.reuse, R96, R44 ;  /* 0x00000060142c723c */ /* 0x040ff0000000182c */
[C---:B------:R-:W-:Y:S08]  /*bc10*/  HMMA.16816.F32 R48, R20.reuse, R98, R48 ;  /* 0x000000621430723c */ /* 0x040ff00000001830 */
        /* <DEDUP_REMOVED lines=9> */
[C---:B------:R-:W-:Y:S08]  /*bcb0*/  HMMA.16816.F32 R76, R20.reuse, R92, R76 ;  /* 0x0000005c144c723c */ /* 0x040ff0000000184c */
[C---:B------:R-:W-:Y:S08]  /*bcc0*/  HMMA.16816.F32 R12, R20.reuse, R94, R12 ;  /* 0x0000005e140c723c */ /* 0x040ff0000000180c */
[C---:B----4-:R-:W-:Y:S08]  /*bcd0*/  HMMA.16816.F32 R16, R20.reuse, R84, R16 ;  /* 0x000000541410723c */ /* 0x050ff00000001810 */
[----:B------:R-:W-:Y:S01]  /*bce0*/  HMMA.16816.F32 R80, R20, R86, R80 ;  /* 0x000000561450723c */ /* 0x000fe20000001850 */
[----:B------:R-:W2:Y:S06]  /*bcf0*/  LDSM.16.MT88.4 R84, [R144+0x9800] ;  /* 0x009800009054783b */ /* 0x000eac0000004200 */
[----:B---3--:R-:W-:Y:S01]  /*bd00*/  F2FP.PACK_AB R21, R106, R105 ;  /* 0x000000696a15723e */ /* 0x008fe200000000ff */
[----:B------:R-:W-:Y:S01]  /*bd10*/  FADD.FTZ R105, R105, R110 ;  /* 0x0000006e69697221 */ /* 0x000fe20000010000 */
[----:B------:R-:W-:Y:S03]  /*bd20*/  F2FP.PACK_AB R23, R124, R107 ;  /* 0x0000006b7c17723e */ /* 0x000fe600000000ff */
[----:B-----5:R-:W-:Y:S01]  /*bd30*/  F2FP.PACK_AB R20, R133, R132 ;  /* 0x000000848514723e */ /* 0x020fe200000000ff */
[----:B------:R-:W-:Y:S01]  /*bd40*/  FADD.FTZ R132, R132, R3 ;  /* 0x0000000384847221 */ /* 0x000fe20000010000 */
[----:B------:R-:W-:Y:S01]  /*bd50*/  F2FP.PACK_AB R22, R135, R134 ;  /* 0x000000868716723e */ /* 0x000fe200000000ff */
[----:B------:R-:W-:Y:S01]  /*bd60*/  FADD.FTZ R106, R106, R105 ;  /* 0x000000696a6a7221 */ /* 0x000fe20000010000 */
[----:B------:R-:W-:Y:S01]  /*bd70*/  MOV R3, R101 ;  /* 0x0000006500037202 */ /* 0x000fe20000000f00 */
        /* <DEDUP_REMOVED lines=9> */
[C---:B------:R-:W-:Y:S01]  /*be10*/  HMMA.16816.F32 R36, R20.reuse, R28, R36 ;  /* 0x0000001c1424723c */ /* 0x040fe20000001824 */
[----:B------:R-:W4:Y:S07]  /*be20*/  LDSM.16.MT88.4 R24, [R144+0xb800] ;  /* 0x00b800009018783b */ /* 0x000f2e0000004200 */
[C---:B------:R-:W-:Y:S08]  /*be30*/  HMMA.16816.F32 R40, R20.reuse, R30, R40 ;  /* 0x0000001e1428723c */ /* 0x040ff00000001828 */
[C---:B------:R-:W-:Y:S08]  /*be40*/  HMMA.16816.F32 R44, R20.reuse, R32, R44 ;  /* 0x00000020142c723c */ /* 0x040ff0000000182c */
[C---:B------:R-:W-:Y:S08]  /*be50*/  HMMA.16816.F32 R48, R20.reuse, R34, R48 ;  /* 0x000000221430723c */ /* 0x040ff00000001830 */
[C---:B--2---:R-:W-:Y:S08]  /*be60*/  HMMA.16816.F32 R52, R20.reuse, R84, R52 ;  /* 0x000000541434723c */ /* 0x044ff00000001834 */
[C---:B------:R-:W-:Y:S08]  /*be70*/  HMMA.16816.F32 R56, R20.reuse, R86, R56 ;  /* 0x000000561438723c */ /* 0x040ff00000001838 */
[C---:B------:R-:W-:Y:S08]  /*be80*/  HMMA.16816.F32 R60, R20.reuse, R88, R60 ;  /* 0x00000058143c723c */ /* 0x040ff0000000183c */
[C---:B------:R-:W-:Y:S08]  /*be90*/  HMMA.16816.F32 R64, R20.reuse, R90, R64 ;  /* 0x0000005a1440723c */ /* 0x040ff00000001840 */
[C---:B-1----:R-:W-:Y:S08]  /*bea0*/  HMMA.16816.F32 R68, R20.reuse, R4, R68 ;  /* 0x000000041444723c */ /* 0x042ff00000001844 */
[C---:B------:R-:W-:Y:S08]  /*beb0*/  HMMA.16816.F32 R72, R20.reuse, R6, R72 ;  /* 0x000000061448723c */ /* 0x040ff00000001848 */
[C---:B---3--:R-:W-:Y:S08]  /*bec0*/  HMMA.16816.F32 R76, R20.reuse, R8, R76 ;  /* 0x00000008144c723c */ /* 0x048ff0000000184c */
[C---:B------:R-:W-:Y:S08]  /*bed0*/  HMMA.16816.F32 R88, R20.reuse, R10, R12 ;  /* 0x0000000a1458723c */ /* 0x040ff0000000180c */
[C---:B----4-:R-:W-:Y:S08]  /*bee0*/  HMMA.16816.F32 R84, R20.reuse, R24, R16 ;  /* 0x000000181454723c */ /* 0x050ff00000001810 */
[----:B------:R-:W-:Y:S01]  /*bef0*/  HMMA.16816.F32 R80, R20, R26, R80 ;  /* 0x0000001a1450723c */ /* 0x000fe20000001850 */
[----:B------:R-:W-:-:S07]  /*bf00*/  @P1 BRA `(.L_x_6593) ;  /* 0xffffd08000001947 */ /* 0x000fce000383ffff */
.L_x_6589:
        /* <DEDUP_REMOVED lines=193> */
.L_x_6594:
[----:B------:R-:W1:Y:S04]  /*cb20*/  S2R R40, SR_CTAID.Z ;  /* 0x0000000000287919 */ /* 0x000e680000002700 */
[----:B------:R-:W1:Y:S02]  /*cb30*/  S2R R5, SR_CTAID.Y ;  /* 0x0000000000057919 */ /* 0x000e640000002600 */
[----:B-1----:R-:W-:-:S04]  /*cb40*/  IMAD R7, R5, c[0x0][0x1c0], R40 ;  /* 0x0000700005077a24 */ /* 0x002fc800078e0228 */
[----:B------:R-:W-:Y:S02]  /*cb50*/  IMAD R7, R7, c[0x0][0x214], RZ ;  /* 0x0000850007077a24 */ /* 0x000fe400078e02ff */
.L_x_6595:
        /* <DEDUP_REMOVED lines=36> */
.L_x_6597:
[----:B------:R-:W-:Y:S05]  /*cda0*/  BSYNC B0 ;  /* 0x0000000000007941 */ /* 0x000fea0003800000 */
.L_x_6596:
[----:B------:R-:W5:Y:S01]  /*cdb0*/  S2R R2, SR_CTAID.X ;  /* 0x0000000000027919 */ /* 0x000f620000002500 */
[----:B------:R-:W-:Y:S01]  /*cdc0*/  SHF.R.S32.HI R169, RZ, 0x1f, R168 ;  /* 0x0000001fffa97819 */ /* 0x000fe200000114a8 */
[----:B------:R-:W-:Y:S01]  /*cdd0*/  BSSY B0, `(.L_x_6598) ;  /* 0x0000022000007945 */ /* 0x000fe20003800000 */
[----:B------:R-:W-:Y:S01]  /*cde0*/  LEA.HI R4, R3, R4, RZ, 0x3 ;  /* 0x0000000403047211 */ /* 0x000fe200078f18ff */
[----:B----4-:R-:W4:Y:S01]  /*cdf0*/  S2R R0, SR_TID.X ;  /* 0x0000000000007919 */ /* 0x010f220000002100 */
[----:B------:R-:W-:-:S05]  /*ce00*/  SHF.R.S32.HI R3, RZ, 0x1f, R40 ;  /* 0x0000001fff037819 */ /* 0x000fca0000011428 */
[----:B------:R-:W-:-:S04]  /*ce10*/  IMAD R3, R3, c[0x0][0x1f0], RZ ;  /* 0x00007c0003037a24 */ /* 0x000fc800078e02ff */
[----:B------:R-:W-:Y:S02]  /*ce20*/  IMAD R3, R40, c[0x0][0x1f4], R3 ;  /* 0x00007d0028037a24 */ /* 0x000fe400078e0203 */
[----:B-----5:R-:W-:-:S04]  /*ce30*/  IMAD.SHL.U32 R2, R2, 0x40, RZ ;  /* 0x0000004002027824 */ /* 0x020fc800078e00ff */
[----:B------:R-:W-:Y:S01]  /*ce40*/  IMAD.WIDE.U32 R42, R2, c[0x0][0x1e8], R168 ;  /* 0x00007a00022a7a25 */ /* 0x000fe200078e00a8 */
[----:B------:R-:W-:-:S04]  /*ce50*/  SHF.R.S32.HI R7, RZ, 0x1f, R2 ;  /* 0x0000001fff077819 */ /* 0x000fc80000011402 */
[----:B------:R-:W-:Y:S01]  /*ce60*/  IADD3 R42, P0, R5, R42, RZ ;  /* 0x0000002a052a7210 */ /* 0x000fe20007f1e0ff */
[----:B------:R-:W-:Y:S01]  /*ce70*/  IMAD R7, R7, c[0x0][0x1e8], RZ ;  /* 0x00007a0007077a24 */ /* 0x000fe200078e02ff */
[----:B----4-:R-:W-:-:S03]  /*ce80*/  SHF.R.S32.HI R5, RZ, 0x1f, R0 ;  /* 0x0000001fff057819 */ /* 0x010fc60000011400 */
[----:B------:R-:W-:Y:S01]  /*ce90*/  IMAD R7, R2, c[0x0][0x1ec], R7 ;  /* 0x00007b0002077a24 */ /* 0x000fe200078e0207 */
[----:B------:R-:W-:Y:S01]  /*cea0*/  LEA.HI R5, R5, R0, RZ, 0x3 ;  /* 0x0000000005057211 */ /* 0x000fe200078f18ff */
[----:B------:R-:W-:-:S03]  /*ceb0*/  IMAD.IADD R2, R165, 0x1, -R2 ;  /* 0x00000001a5027824 */ /* 0x000fc600078e0a02 */
[----:B------:R-:W-:Y:S02]  /*cec0*/  IADD3.X R43, R166, R43, R7, P0, !PT ;  /* 0x0000002ba62b7210 */ /* 0x000fe400007fe407 */
[----:B------:R-:W-:Y:S02]  /*ced0*/  SHF.R.S32.HI R7, RZ, 0x3, R4 ;  /* 0x00000003ff077819 */ /* 0x000fe40000011404 */
[----:B------:R-:W-:Y:S01]  /*cee0*/  SHF.R.S32.HI R0, RZ, 0x3, R5 ;  /* 0x00000003ff007819 */ /* 0x000fe20000011405 */
[----:B------:R-:W-:Y:S01]  /*cef0*/  IMAD.WIDE.U32 R42, R40, c[0x0][0x1f0], R42 ;  /* 0x00007c00282a7a25 */ /* 0x000fe200078e002a */
[----:B------:R-:W-:Y:S02]  /*cf00*/  ISETP.GE.AND P0, PT, R7, R2, PT ;  /* 0x000000020700720c */ /* 0x000fe40003f06270 */
[----:B------:R-:W-:Y:S01]  /*cf10*/  SHF.R.S32.HI R0, RZ, 0x1f, R0 ;  /* 0x0000001fff007819 */ /* 0x000fe20000011400 */
        /* <DEDUP_REMOVED lines=13> */
.L_x_6599:
[----:B------:R-:W-:Y:S05]  /*cff0*/  BSYNC B0 ;  /* 0x0000000000007941 */ /* 0x000fea0003800000 */
.L_x_6598:
        /* <DEDUP_REMOVED lines=18> */
.L_x_6601:
[----:B------:R-:W-:Y:S05]  /*d120*/  BSYNC B0 ;  /* 0x0000000000007941 */ /* 0x000fea0003800000 */
.L_x_6600:
        /* <DEDUP_REMOVED lines=18> */
.L_x_6603:
[----:B------:R-:W-:Y:S05]  /*d250*/  BSYNC B0 ;  /* 0x0000000000007941 */ /* 0x000fea0003800000 */
.L_x_6602:
        /* <DEDUP_REMOVED lines=19> */
.L_x_6604:
        /* <DEDUP_REMOVED lines=15> */
.L_x_8274:


//--------------------- .text._ZN5flash24flash_fwd_splitkv_kernelI23Flash_fwd_kernel_traitsILi128ELi64ELi64ELi4ELb0ELb0EN7cutlass6half_tE19Flash_kernel_traitsILi128ELi64ELi64ELi4ES3_EELb1ELb0ELb1ELb0ELb0ELb1ELb0ELb0EEEvNS_16Flash_fwd_paramsE --------------------------
	.section	.text._ZN5flash24flash_fwd_splitkv_kernelI23Flash_fwd_kernel_traitsILi128ELi64ELi64ELi4ELb0ELb0EN7cutlass6half_tE19Flash_kernel_traitsILi128ELi64ELi64ELi4ES3_EELb1ELb0ELb1ELb0ELb0ELb1ELb0ELb0EEEvNS_16Flash_fwd_paramsE,"ax",@progbits
	.sectioninfo	@"SHI_REGISTERS=200"
	.align	128
        .global         _ZN5flash24flash_fwd_splitkv_kernelI23Flash_fwd_kernel_traitsILi128ELi64ELi64ELi4ELb0ELb0EN7cutlass6half_tE19Flash_kernel_traitsILi128ELi64ELi64ELi4ES3_EELb1ELb0ELb1ELb0ELb0ELb1ELb0ELb0EEEvNS_16Flash_fwd_paramsE
        .type           _ZN5flash24flash_fwd_splitkv_kernelI23Flash_fwd_kernel_traitsILi128ELi64ELi64ELi4ELb0ELb0EN7cutlass6half_tE19Flash_kernel_traitsILi128ELi64ELi64ELi4ES3_EELb1ELb0ELb1ELb0ELb0ELb1ELb0ELb0EEEvNS_16Flash_fwd_paramsE,@function
        .size           _ZN5flash24flash_fwd_splitkv_kernelI23Flash_fwd_kernel_traitsILi128ELi64ELi64ELi4ELb0ELb0EN7cutlass6half_tE19Flash_kernel_traitsILi128ELi64ELi64ELi4ES3_EELb1ELb0ELb1ELb0ELb0ELb1ELb0ELb0EEEvNS_16Flash_fwd_paramsE,(.L_x_8275 - _ZN5flash24flash_fwd_splitkv_kernelI23Flash_fwd_kernel_traitsILi128ELi64ELi64ELi4ELb0ELb0EN7cutlass6half_tE19Flash_kernel_traitsILi128ELi64ELi64ELi4ES3_EELb1ELb0ELb1ELb0ELb0ELb1ELb0ELb0EEEvNS_16Flash_fwd_paramsE)
        .other          _ZN5flash24flash_fwd_splitkv_kernelI23Flash_fwd_kernel_traitsILi128ELi64ELi64ELi4ELb0ELb0EN7cutlass6half_tE19Flash_kernel_traitsILi128ELi64ELi64ELi4ES3_EELb1ELb0ELb1ELb0ELb0ELb1ELb0ELb0EEEvNS_16Flash_fwd_paramsE,@"STO_CUDA_ENTRY STV_DEFAULT"
_ZN5flash24flash_fwd_splitkv_kernelI23Flash_fwd_kernel_traitsILi128ELi64ELi64ELi4ELb0ELb0EN7cutlass6half_tE19Flash_kernel_traitsILi128ELi64ELi64ELi4ES3_EELb1ELb0ELb1ELb0ELb0ELb1ELb0ELb0EEEvNS_16Flash_fwd_paramsE:
.text._ZN5flash24flash_fwd_splitkv_kernelI23Flash_fwd_kernel_traitsILi128ELi64ELi64ELi4ELb0ELb0EN7cutlass6half_tE19Flash_kernel_traitsILi128ELi64ELi64ELi4ES3_EELb1ELb0ELb1ELb0ELb0ELb1ELb0ELb0EEEvNS_16Flash_fwd_paramsE:
        /* <DEDUP_REMOVED lines=33> */
.L_x_6605:
[----:B-1-34-:R-:W-:Y:S02]  /*0210*/  MOV R2, c[0x0][0x218] ;  /* 0x0000860000027a02 */ /* 0x01afe40000000f00 */
.L_x_6606:
        /* <DEDUP_REMOVED lines=78> */
.L_x_6609:
[----:B------:R-:W-:Y:S05]  /*0700*/  BSYNC B0 ;  /* 0x0000000000007941 */ /* 0x000fea0003800000 */
.L_x_6608:
        /* <DEDUP_REMOVED lines=18> */
.L_x_6611:
[----:B------:R-:W-:Y:S05]  /*0830*/  BSYNC B0 ;  /* 0x0000000000007941 */ /* 0x000fea0003800000 */
.L_x_6610:
        /* <DEDUP_REMOVED lines=18> */
.L_x_6613:
[----:B------:R-:W-:Y:S05]  /*0960*/  BSYNC B0 ;  /* 0x0000000000007941 */ /* 0x000fea0003800000 */
.L_x_6612:
        /* <DEDUP_REMOVED lines=17> */
.L_x_6615:
[----:B------:R-:W-:Y:S05]  /*0a80*/  BSYNC B0 ;  /* 0x0000000000007941 */ /* 0x000fea0003800000 */
.L_x_6614:
        /* <DEDUP_REMOVED lines=19> */
.L_x_6607:
        /* <DEDUP_REMOVED lines=92> */
.L_x_6616:
        /* <DEDUP_REMOVED lines=15> */
.L_x_6618:
        /* <DEDUP_REMOVED lines=51> */
.L_x_6617:
        /* <DEDUP_REMOVED lines=95> */
.L_x_6620:
[----:B------:R-:W-:Y:S05]  /*1b90*/  BSYNC B0 ;  /* 0x0000000000007941 */ /* 0x000fea0003800000 */
.L_x_6619:
        /* <DEDUP_REMOVED lines=29> */
.L_x_6622:
[----:B------:R-:W-:Y:S05]  /*1d70*/  BSYNC B0 ;  /* 0x0000000000007941 */ /* 0x000fea0003800000 */
.L_x_6621:
        /* <DEDUP_REMOVED lines=29> */
.L_x_6624:
[----:B------:R-:W-:Y:S05]  /*1f50*/  BSYNC B0 ;  /* 0x0000000000007941 */ /* 0x000fea0003800000 */
.L_x_6623:
        /* <DEDUP_REMOVED lines=28> */
.L_x_6626:
[----:B------:R-:W-:Y:S05]  /*2120*/  BSYNC B0 ;  /* 0x0000000000007941 */ /* 0x000fea0003800000 */
.L_x_6625:
        /* <DEDUP_REMOVED lines=23> */
.L_x_6628:
[----:B------:R-:W-:Y:S05]  /*22a0*/  BSYNC B0 ;  /* 0x0000000000007941 */ /* 0x000fea0003800000 */
.L_x_6627:
        /* <DEDUP_REMOVED lines=25> */
.L_x_6630:
[----:B------:R-:W-:Y:S05]  /*2440*/  BSYNC B0 ;  /* 0x0000000000007941 */ /* 0x000fea0003800000 */
.L_x_6629:
        /* <DEDUP_REMOVED lines=23> */
.L_x_6632:
[----:B------:R-:W-:Y:S05]  /*25c0*/  BSYNC B0 ;  /* 0x0000000000007941 */ /* 0x000fea0003800000 */
.L_x_6631:
        /* <DEDUP_REMOVED lines=25> */
.L_x_6634:
[----:B------:R-:W-:Y:S05]  /*2760*/  BSYNC B0 ;  /* 0x0000000000007941 */ /* 0x000fea0003800000 */
.L_x_6633:
        /* <DEDUP_REMOVED lines=75> */
.L_x_6636:
[----:B---3--:R-:W-:Y:S05]  /*2c20*/  BSYNC B0 ;  /* 0x0000000000007941 */ /* 0x008fea0003800000 */
.L_x_6635:
        /* <DEDUP_REMOVED lines=25> */
.L_x_6638:
[----:B------:R-:W-:Y:S05]  /*2dc0*/  BSYNC B0 ;  /* 0x0000000000007941 */ /* 0x000fea0003800000 */
.L_x_6637:
        /* <DEDUP_REMOVED lines=25> */
.L_x_6640:
[----:B------:R-:W-:Y:S05]  /*2f60*/  BSYNC B0 ;  /* 0x0000000000007941 */ /* 0x000fea0003800000 */
.L_x_6639:
        /* <DEDUP_REMOVED lines=28> */
.L_x_6642:
[----:B------:R-:W-:Y:S05]  /*3130*/  BSYNC B0 ;  /* 0x0000000000007941 */ /* 0x000fea0003800000 */
.L_x_6641:
        /* <DEDUP_REMOVED lines=9> */
[----:B------:R-:W-:Y:S01]  /*31d0*/  LDSM.16.M88.4 R28, [R145] ;  /* 0x00000000911c783b */ /* 0x000fe20000000200 */
[----:B------:R-:W-:Y:S01]  /*31e0*/  IMAD R142, R2, 0x2, R145 ;  /* 0x00000002028e7824 */ /* 0x000fe200078e0291 */
[-C--:B------:R-:W-:Y:S01]  /*31f0*/  IMNMX R129, R129, R98.reuse, PT ;  /* 0x0000006281817217 */ /* 0x080fe20003800200 */
[----:B------:R-:W-:Y:S01]  /*3200*/  IMAD R144, R7, 0x2, R6 ;  /* 0x0000000207907824 */ /* 0x000fe200078e0206 */
[----:B-1----:R-:W-:Y:S01]  /*3210*/  LDSM.16.M88.4 R36, [R100+0x4000] ;  /* 0x004000006424783b */ /* 0x002fe20000000200 */
[----:B------:R-:W-:Y:S01]  /*3220*/  IMAD.IADD R6, R25, 0x1, R154 ;  /* 0x0000000119067824 */ /* 0x000fe200078e029a */
[----:B------:R-:W-:Y:S01]  /*3230*/  IMNMX R130, R99, R98, PT ;  /* 0x0000006263827217 */ /* 0x000fe20003800200 */
[----:B------:R-:W-:Y:S01]  /*3240*/  IMAD R141, R5, 0x2, R144 ;  /* 0x00000002058d7824 */ /* 0x000fe200078e0290 */
[----:B------:R-:W1:Y:S01]  /*3250*/  LDSM.16.M88.4 R60, [R146+0x4800] ;  /* 0x00480000923c783b */ /* 0x000e620000000200 */
[----:B------:R-:W-:Y:S01]  /*3260*/  I2F R5, R6 ;  /* 0x0000000600057306 */ /* 0x000fe20000201400 */
[----:B------:R-:W-:-:S02]  /*3270*/  IADD3 R101, R6, 0x18, RZ ;  /* 0x0000001806657810 */ /* 0x000fc40007ffe0ff */
[----:B------:R-:W5:Y:S01]  /*3280*/  LDSM.16.M88.4 R20, [R146+0x5000] ;  /* 0x005000009214783b */ /* 0x000f620000000200 */
[C---:B------:R-:W-:Y:S02]  /*3290*/  IADD3 R108, R6.reuse, 0x28, RZ ;  /* 0x00000028066c7810 */ /* 0x040fe40007ffe0ff */
[C---:B------:R-:W-:Y:S01]  /*32a0*/  IADD3 R104, R6.reuse, 0x20, RZ ;  /* 0x0000002006687810 */ /* 0x040fe20007ffe0ff */
[----:B------:R-:W2:Y:S01]  /*32b0*/  LDSM.16.M88.4 R44, [R146+0x5800] ;  /* 0x00580000922c783b */ /* 0x000ea20000000200 */
[----:B------:R-:W-:Y:S01]  /*32c0*/  I2F R109, R108 ;  /* 0x0000006c006d7306 */ /* 0x000fe20000201400 */
[C---:B------:R-:W-:Y:S02]  /*32d0*/  IADD3 R110, R6.reuse, 0x29, RZ ;  /* 0x00000029066e7810 */ /* 0x040fe40007ffe0ff */
[----:B--2---:R-:W-:Y:S01]  /*32e0*/  LDSM.16.M88.4 R8, [R143] ;  /* 0x000000008f08783b */ /* 0x004fe20000000200 */
[C---:B------:R-:W-:Y:S02]  /*32f0*/  IADD3 R106, R6.reuse, 0x21, RZ ;  /* 0x00000021066a7810 */ /* 0x040fe40007ffe0ff */
[C---:B------:R-:W-:Y:S01]  /*3300*/  IADD3 R114, R6.reuse, 0x31, RZ ;  /* 0x0000003106727810 */ /* 0x040fe20007ffe0ff */
[----:B------:R-:W2:Y:S01]  /*3310*/  LDSM.16.M88.4 R88, [R139+0x4000] ;  /* 0x004000008b58783b */ /* 0x000ea20000000200 */
[----:B------:R-:W-:Y:S01]  /*3320*/  I2F R105, R104 ;  /* 0x0000006800697306 */ /* 0x000fe20000201400 */
[----:B------:R-:W-:-:S02]  /*3330*/  IADD3 R112, R6, 0x30, RZ ;  /* 0x0000003006707810 */ /* 0x000fc40007ffe0ff */
[----:B------:R-:W3:Y:S04]  /*3340*/  LDSM.16.M88.4 R32, [R100+0x4800] ;  /* 0x004800006420783b */ /* 0x000ee80000000200 */
[----:B------:R-:W2:Y:S01]  /*3350*/  LDSM.16.M88.4 R92, [R100+0x5000] ;  /* 0x00500000645c783b */ /* 0x000ea20000000200 */
[----:B------:R-:W-:Y:S01]  /*3360*/  I2F R111, R110 ;  /* 0x0000006e006f7306 */ /* 0x000fe20000201400 */
[C---:B----4-:R-:W-:Y:S02]  /*3370*/  HMMA.16816.F32 R40, R12.reuse, R68, RZ ;  /* 0x000000440c28723c */ /* 0x050fe400000018ff */
[----:B------:R-:W4:Y:S04]  /*3380*/  LDSM.16.M88.4 R84, [R100+0x5800] ;  /* 0x005800006454783b */ /* 0x000f280000000200 */
[----:B------:R-:W-:Y:S01]  /*3390*/  LDSM.16.M88.4 R52, [R142] ;  /* 0x000000008e34783b */ /* 0x000fe20000000200 */
[----:B------:R-:W-:Y:S01]  /*33a0*/  I2F R107, R106 ;  /* 0x0000006a006b7306 */ /* 0x000fe20000201400 */
[C---:B------:R-:W-:Y:S02]  /*33b0*/  HMMA.16816.F32 R68, R12.reuse, R70, RZ ;  /* 0x000000460c44723c */ /* 0x040fe400000018ff */
[----:B------:R-:W2:Y:S04]  /*33c0*/  LDSM.16.M88.4 R48, [R141] ;  /* 0x000000008d30783b */ /* 0x000ea80000000200 */
[----:B------:R-:W2:Y:S01]  /*33d0*/  LDSM.16.M88.4 R80, [R139+0x4800] ;  /* 0x004800008b50783b */ /* 0x000ea20000000200 */
[----:B------:R-:W-:Y:S01]  /*33e0*/  I2F R121, R114 ;  /* 0x0000007200797306 */ /* 0x000fe20000201400 */
[----:B-1----:R-:W-:Y:S02]  /*33f0*/  HMMA.16816.F32 R64, R12, R60, RZ ;  /* 0x0000003c0c40723c */ /* 0x002fe400000018ff */
[----:B------:R-:W1:Y:S04]  /*3400*/  LDSM.16.M88.4 R76, [R139+0x5000] ;  /* 0x005000008b4c783b */ /* 0x000e680000000200 */
[----:B------:R-:W1:Y:S01]  /*3410*/  LDSM.16.M88.4 R72, [R139+0x5800] ;  /* 0x005800008b48783b */ /* 0x000e620000000200 */
[----:B------:R-:W-:Y:S01]  /*3420*/  I2F R115, R112 ;  /* 0x0000007000737306 */ /* 0x000fe20000201400 */
[----:B------:R-:W-:Y:S02]  /*3430*/  HMMA.16816.F32 R40, R28, R36, R40 ;  /* 0x000000241c28723c */ /* 0x000fe40000001828 */
[----:B------:R-:W0:Y:S06]  /*3440*/  LDGDEPBAR ;  /* 0x00000000000079af */ /* 0x000e2c0000000000 */
[C---:B------:R-:W-:Y:S08]  /*3450*/  HMMA.16816.F32 R60, R12.reuse, R62, RZ ;  /* 0x0000003e0c3c723c */ /* 0x040ff000000018ff */
[C---:B-----5:R-:W-:Y:S08]  /*3460*/  HMMA.16816.F32 R56, R12.reuse, R20, RZ ;  /* 0x000000140c38723c */ /* 0x060ff000000018ff */
[----:B------:R-:W-:Y:S08]  /*3470*/  HMMA.16816.F32 R20, R12, R22, RZ ;  /* 0x000000160c14723c */ /* 0x000ff000000018ff */
[----:B------:R-:W-:Y:S01]  /*3480*/  HMMA.16816.F32 R68, R28, R38, R68 ;  /* 0x000000261c44723c */ /* 0x000fe20000001844 */
[----:B------:R-:W-:Y:S07]  /*3490*/  LDSM.16.M88.4 R36, [R147+0x2000] ;  /* 0x002000009324783b */ /* 0x000fee0000000200 */
[C---:B------:R-:W-:Y:S08]  /*34a0*/  HMMA.16816.F32 R16, R12.reuse, R44, RZ ;  /* 0x0000002c0c10723c */ /* 0x040ff000000018ff */
[----:B------:R-:W-:Y:S01]  /*34b0*/  HMMA.16816.F32 R12, R12, R46, RZ ;  /* 0x0000002e0c0c723c */ /* 0x000fe200000018ff */
[----:B------:R-:W-:Y:S07]  /*34c0*/  LDSM.16.M88.4 R44, [R141+0x800] ;  /* 0x000800008d2c783b */ /* 0x000fee0000000200 */
[----:B--2---:R-:W-:Y:S07]  /*34d0*/  HMMA.16816.F32 R40, R8, R88, R40 ;  /* 0x000000580828723c */ /* 0x004fee0000001828 */
[----:B------:R-:W-:Y:S01]  /*34e0*/  IADD3 R88, R6, 0x1, RZ ;  /* 0x0000000106587810 */ /* 0x000fe20007ffe0ff */
[----:B---3--:R-:W-:Y:S03]  /*34f0*/  HMMA.16816.F32 R64, R28, R32, R64 ;  /* 0x000000201c40723c */ /* 0x008fe60000001840 */
[----:B------:R-:W-:Y:S01]  /*3500*/  I2F R7, R88 ;  /* 0x0000005800077306 */ /* 0x000fe20000201400 */
[----:B------:R-:W-:-:S02]  /*3510*/  ISETP.GE.AND P5, PT, R88, R130, PT ;  /* 0x000000825800720c */ /* 0x000fc40003fa6270 */
[-C--:B------:R-:W-:Y:S02]  /*3520*/  ISETP.GE.AND P1, PT, R88, R129.reuse, PT ;  /* 0x000000815800720c */ /* 0x080fe40003f26270 */
[C---:B------:R-:W-:Y:S01]  /*3530*/  HMMA.16816.F32 R60, R28.reuse, R34, R60 ;  /* 0x000000221c3c723c */ /* 0x040fe2000000183c */
[----:B------:R-:W2:Y:S07]  /*3540*/  LDSM.16.M88.4 R32, [R146+0x6000] ;  /* 0x006000009220783b */ /* 0x000eae0000000200 */
[C---:B------:R-:W-:Y:S07]  /*3550*/  HMMA.16816.F32 R56, R28.reuse, R92, R56 ;  /* 0x0000005c1c38723c */ /* 0x040fee0000001838 */
[----:B------:R-:W-:Y:S01]  /*3560*/  IADD3 R92, R6, 0x9, RZ ;  /* 0x00000009065c7810 */ /* 0x000fe20007ffe0ff */
[----:B------:R-:W-:Y:S01]  /*3570*/  HMMA.16816.F32 R20, R28, R94, R20 ;  /* 0x0000005e1c14723c */ /* 0x000fe20000001814 */
[----:B------:R-:W-:Y:S02]  /*3580*/  I2F R95, R101 ;  /* 0x00000065005f7306 */ /* 0x000fe40000201400 */
[----:B------:R-:W-:-:S02]  /*3590*/  ISETP.GE.AND P3, PT, R92, R129, PT ;  /* 0x000000815c00720c */ /* 0x000fc40003f66270 */
[-C--:B------:R-:W-:Y:S02]  /*35a0*/  ISETP.GE.AND P6, PT, R92, R130.reuse, PT ;  /* 0x000000825c00720c */ /* 0x080fe40003fc6270 */
[C---:B------:R-:W-:Y:S01]  /*35b0*/  IADD3 R94, R6.reuse, 0x11, RZ ;  /* 0x00000011065e7810 */ /* 0x040fe20007ffe0ff */
[----:B------:R-:W-:Y:S01]  /*35c0*/  HMMA.16816.F32 R68, R8, R90, R68 ;  /* 0x0000005a0844723c */ /* 0x000fe20000001844 */
[----:B------:R-:W-:Y:S06]  /*35d0*/  I2F R91, R92 ;  /* 0x0000005c005b7306 */ /* 0x000fec0000201400 */
[----:B------:R-:W-:Y:S01]  /*35e0*/  IADD3 R90, R6, 0x8, RZ ;  /* 0x00000008065a7810 */ /* 0x000fe20007ffe0ff */
[----:B----4-:R-:W-:Y:S01]  /*35f0*/  HMMA.16816.F32 R16, R28, R84, R16 ;  /* 0x000000541c10723c */ /* 0x010fe20000001810 */
[----:B------:R-:W-:Y:S02]  /*3600*/  I2F R93, R94 ;  /* 0x0000005e005d7306 */ /* 0x000fe40000201400 */
[----:B------:R-:W-:-:S02]  /*3610*/  ISETP.GE.AND P4, PT, R90, R130, PT ;  /* 0x000000825a00720c */ /* 0x000fc40003f86270 */
[----:B------:R-:W-:-:S03]  /*3620*/  ISETP.GE.AND P2, PT, R90, R129, PT ;  /* 0x000000815a00720c */ /* 0x000fc60003f46270 */
[----:B------:R-:W-:Y:S01]  /*3630*/  HMMA.16816.F32 R12, R28, R86, R12 ;  /* 0x000000561c0c723c */ /* 0x000fe2000000180c */
[----:B------:R-:W-:Y:S01]  /*3640*/  LDSM.16.M88.4 R28, [R141+0x1000] ;  /* 0x001000008d1c783b */ /* 0x000fe20000000200 */
[----:B------:R-:W-:Y:S06]  /*3650*/  I2F R89, R90 ;  /* 0x0000005a00597306 */ /* 0x000fec0000201400 */
[----:B------:R-:W-:Y:S08]  /*3660*/  HMMA.16816.F32 R40, R52, R48, R40 ;  /* 0x000000303428723c */ /* 0x000ff00000001828 */
[C---:B------:R-:W-:Y:S08]  /*3670*/  HMMA.16816.F32 R64, R8.reuse, R80, R64 ;  /* 0x000000500840723c */ /* 0x040ff00000001840 */
[C---:B------:R-:W-:Y:S08]  /*3680*/  HMMA.16816.F32 R60, R8.reuse, R82, R60 ;  /* 0x00000052083c723c */ /* 0x040ff0000000183c */
[C---:B-1----:R-:W-:Y:S08]  /*3690*/  HMMA.16816.F32 R56, R8.reuse, R76, R56 ;  /* 0x0000004c0838723c */ /* 0x042ff00000001838 */
[----:B------:R-:W-:Y:S01]  /*36a0*/  HMMA.16816.F32 R80, R8, R78, R20 ;  /* 0x0000004e0850723c */ /* 0x000fe20000001814 */
[----:B------:R-:W-:Y:S04]  /*36b0*/  LDSM.16.M88.4 R20, [R145+0x2000] ;  /* 0x002000009114783b */ /* 0x000fe80000000200 */
[----:B------:R-:W1:Y:S03]  /*36c0*/  LDSM.16.M88.4 R76, [R100+0x6000] ;  /* 0x00600000644c783b */ /* 0x000e660000000200 */
[----:B------:R-:W-:Y:S01]  /*36d0*/  HMMA.16816.F32 R68, R52, R50, R68 ;  /* 0x000000323444723c */ /* 0x000fe20000001844 */
[----:B------:R-:W-:Y:S07]  /*36e0*/  LDSM.16.M88.4 R48, [R139+0x6000] ;  /* 0x006000008b30783b */ /* 0x000fee0000000200 */
[C---:B------:R-:W-:Y:S08]  /*36f0*/  HMMA.16816.F32 R16, R8.reuse, R72, R16 ;  /* 0x000000480810723c */ /* 0x040ff00000001810 */
[----:B------:R-:W-:Y:S01]  /*3700*/  HMMA.16816.F32 R12, R8, R74, R12 ;  /* 0x0000004a080c723c */ /* 0x000fe2000000180c */
[----:B------:R-:W3:Y:S04]  /*3710*/  LDSM.16.M88.4 R8, [R141+0x1800] ;  /* 0x001800008d08783b */ /* 0x000ee80000000200 */
[----:B------:R-:W-:Y:S03]  /*3720*/  LDSM.16.M88.4 R72, [R146+0x6800] ;  /* 0x006800009248783b */ /* 0x000fe60000000200 */
[----:B--2---:R-:W-:Y:S08]  /*3730*/  HMMA.16816.F32 R40, R36, R32, R40 ;  /* 0x000000202428723c */ /* 0x004ff00000001828 */
[C---:B------:R-:W-:Y:S08]  /*3740*/  HMMA.16816.F32 R64, R52.reuse, R44, R64 ;  /* 0x0000002c3440723c */ /* 0x040ff00000001840 */
[----:B------:R-:W-:Y:S01]  /*3750*/  HMMA.16816.F32 R60, R52, R46, R60 ;  /* 0x0000002e343c723c */ /* 0x000fe2000000183c */
[----:B------:R-:W2:Y:S07]  /*3760*/  LDSM.16.M88.4 R44, [R143+0x2000] ;  /* 0x002000008f2c783b */ /* 0x000eae0000000200 */
[----:B------:R-:W-:Y:S01]  /*3770*/  HMMA.16816.F32 R68, R36, R34, R68 ;  /* 0x000000222444723c */ /* 0x000fe20000001844 */
[----:B------:R-:W-:Y:S07]  /*3780*/  LDSM.16.M88.4 R32, [R141+0x2000] ;  /* 0x002000008d20783b */ /* 0x000fee0000000200 */
[----:B-1----:R-:W-:Y:S07]  /*3790*/  HMMA.16816.F32 R40, R20, R76, R40 ;  /* 0x0000004c1428723c */ /* 0x002fee0000001828 */
[C---:B------:R-:W-:Y:S01]  /*37a0*/  IADD3 R76, R6.reuse, 0x10, RZ ;  /* 0x00000010064c7810 */ /* 0x040fe20007ffe0ff */
[C---:B------:R-:W-:Y:S03]  /*37b0*/  HMMA.16816.F32 R56, R52.reuse, R28, R56 ;  /* 0x0000001c3438723c */ /* 0x040fe60000001838 */
[----:B------:R-:W-:Y:S05]  /*37c0*/  I2F R77, R76 ;  /* 0x0000004c004d7306 */ /* 0x000fea0000201400 */
[C---:B------:R-:W-:Y:S01]  /*37d0*/  HMMA.16816.F32 R80, R52.reuse, R30, R80 ;  /* 0x0000001e3450723c */ /* 0x040fe20000001850 */
[----:B------:R-:W1:Y:S07]  /*37e0*/  LDSM.16.M88.4 R28, [R142+0x2000] ;  /* 0x002000008e1c783b */ /* 0x000e6e0000000200 */
[----:B---3--:R-:W-:Y:S01]  /*37f0*/  HMMA.16816.F32 R84, R52, R8, R16 ;  /* 0x000000083454723c */ /* 0x008fe20000001810 */
[----:B------:R-:W3:Y:S07]  /*3800*/  LDSM.16.M88.4 R16, [R100+0x6800] ;  /* 0x006800006410783b */ /* 0x000eee0000000200 */
[----:B------:R-:W-:Y:S07]  /*3810*/  HMMA.16816.F32 R68, R20, R78, R68 ;  /* 0x0000004e1444723c */ /* 0x000fee0000001844 */
[----:B------:R-:W-:Y:S01]  /*3820*/  IADD3 R78, R6, 0x19, RZ ;  /* 0x00000019064e7810 */ /* 0x000fe20007ffe0ff */
[----:B--2---:R-:W-:Y:S03]  /*3830*/  HMMA.16816.F32 R40, R44, R48, R40 ;  /* 0x000000302c28723c */ /* 0x004fe60000001828 */
[----:B------:R-:W-:Y:S05]  /*3840*/  I2F R79, R78 ;  /* 0x0000004e004f7306 */ /* 0x000fea0000201400 */
[C---:B------:R-:W-:Y:S08]  /*3850*/  HMMA.16816.F32 R64, R36.reuse, R72, R64 ;  /* 0x000000482440723c */ /* 0x040ff00000001840 */
[----:B------:R-:W-:Y:S01]  /*3860*/  HMMA.16816.F32 R72, R36, R74, R60 ;  /* 0x0000004a2448723c */ /* 0x000fe2000000183c */
[----:B------:R-:W2:Y:S07]  /*3870*/  LDSM.16.M88.4 R60, [R139+0x6800] ;  /* 0x006800008b3c783b */ /* 0x000eae0000000200 */
[----:B------:R-:W-:Y:S01]  /*3880*/  HMMA.16816.F32 R68, R44, R50, R68 ;  /* 0x000000322c44723c */ /* 0x000fe20000001844 */
[----:B------:R-:W4:Y:S07]  /*3890*/  LDSM.16.M88.4 R48, [R146+0x7000] ;  /* 0x007000009230783b */ /* 0x000f2e0000000200 */
[----:B-1----:R-:W-:Y:S08]  /*38a0*/  HMMA.16816.F32 R40, R28, R32, R40 ;  /* 0x000000201c28723c */ /* 0x002ff00000001828 */
[C---:B---3--:R-:W-:Y:S08]  /*38b0*/  HMMA.16816.F32 R64, R20.reuse, R16, R64 ;  /* 0x000000101440723c */ /* 0x048ff00000001840 */
[----:B------:R-:W-:Y:S01]  /*38c0*/  HMMA.16816.F32 R72, R20, R18, R72 ;  /* 0x000000121448723c */ /* 0x000fe20000001848 */
[----:B------:R-:W-:Y:S07]  /*38d0*/  LDSM.16.M88.4 R16, [R100+0x7000] ;  /* 0x007000006410783b */ /* 0x000fee0000000200 */
[----:B------:R-:W-:Y:S01]  /*38e0*/  HMMA.16816.F32 R12, R52, R10, R12 ;  /* 0x0000000a340c723c */ /* 0x000fe2000000180c */
[----:B------:R-:W1:Y:S01]  /*38f0*/  LDSM.16.M88.4 R8, [R141+0x2800] ;  /* 0x002800008d08783b */ /* 0x000e620000000200 */
[----:B------:R-:W-:-:S04]  /*3900*/  FMUL.FTZ R40, R40, c[0x0][0x2ec] ;  /* 0x0000bb0028287a20 */ /* 0x000fc80000410000 */
[----:B------:R3:W-:Y:S01]  /*3910*/  MUFU.TANH R116, R40 ;  /* 0x0000002800747308 */ /* 0x0007e20000002400 */
[C---:B------:R-:W-:Y:S01]  /*3920*/  IADD3 R52, R6.reuse, 0x38, RZ ;  /* 0x0000003806347810 */ /* 0x040fe20007ffe0ff */
[----:B--2---:R-:W-:Y:S01]  /*3930*/  HMMA.16816.F32 R64, R44, R60, R64 ;  /* 0x0000003c2c40723c */ /* 0x004fe20000001840 */
[----:B------:R-:W-:-:S05]  /*3940*/  IADD3 R54, R6, 0x39, RZ ;  /* 0x0000003906367810 */ /* 0x000fca0007ffe0ff */
[----:B------:R-:W-:Y:S01]  /*3950*/  I2F R53, R52 ;  /* 0x0000003400357306 */ /* 0x000fe20000201400 */
[----:B------:R-:W-:Y:S01]  /*3960*/  FMUL.FTZ R60, R41, c[0x0][0x2ec] ;  /* 0x0000bb00293c7a20 */ /* 0x000fe20000410000 */
[C---:B----4-:R-:W-:Y:S06]  /*3970*/  HMMA.16816.F32 R56, R36.reuse, R48, R56 ;  /* 0x000000302438723c */ /* 0x050fec0000001838 */
[----:B------:R-:W-:Y:S01]  /*3980*/  MUFU.TANH R60, R60 ;  /* 0x0000003c003c7308 */ /* 0x000fe20000002400 */
[----:B------:R-:W-:Y:S01]  /*3990*/  FMUL.FTZ R48, R42, c[0x0][0x2ec] ;  /* 0x0000bb002a307a20 */ /* 0x000fe20000410000 */
[----:B------:R-:W-:Y:S01]  /*39a0*/  HMMA.16816.F32 R80, R36, R50, R80 ;  /* 0x000000322450723c */ /* 0x000fe20000001850 */
[----:B------:R-:W-:-:S02]  /*39b0*/  FMUL.FTZ R49, R43, c[0x0][0x2ec] ;  /* 0x0000bb002b317a20 */ /* 0x000fc40000410000 */
[----:B---3--:R-:W2:Y:S03]  /*39c0*/  LDSM.16.M88.4 R40, [R146+0x7800] ;  /* 0x007800009228783b */ /* 0x008ea60000000200 */
[----:B------:R-:W-:Y:S02]  /*39d0*/  I2F R55, R54 ;  /* 0x0000003600377306 */ /* 0x000fe40000201400 */
[----:B------:R-:W-:Y:S06]  /*39e0*/  HMMA.16816.F32 R72, R44, R62, R72 ;  /* 0x0000003e2c48723c */ /* 0x000fec0000001848 */
[----:B------:R-:W-:Y:S02]  /*39f0*/  MUFU.TANH R49, R49 ;  /* 0x0000003100317308 */ /* 0x000fe40000002400 */
[C---:B------:R-:W-:Y:S01]  /*3a00*/  HMMA.16816.F32 R68, R28.reuse, R34, R68 ;  /* 0x000000221c44723c */ /* 0x040fe20000001844 */
[----:B------:R-:W3:Y:S05]  /*3a10*/  LDSM.16.M88.4 R32, [R139+0x7000] ;  /* 0x007000008b20783b */ /* 0x000eea0000000200 */
[----:B------:R-:W-:Y:S02]  /*3a20*/  MUFU.TANH R48, R48 ;  /* 0x0000003000307308 */ /* 0x000fe40000002400 */
[----:B-1----:R-:W-:Y:S08]  /*3a30*/  HMMA.16816.F32 R64, R28, R8, R64 ;  /* 0x000000081c40723c */ /* 0x002ff00000001840 */
[C---:B------:R-:W-:Y:S08]  /*3a40*/  HMMA.16816.F32 R56, R20.reuse, R16, R56 ;  /* 0x000000101438723c */ /* 0x040ff00000001838 */
[----:B------:R-:W-:Y:S01]  /*3a50*/  HMMA.16816.F32 R80, R20, R18, R80 ;  /* 0x000000121450723c */ /* 0x000fe20000001850 */
[----:B------:R-:W-:Y:S01]  /*3a60*/  LDSM.16.M88.4 R16, [R141+0x3000] ;  /* 0x003000008d10783b */ /* 0x000fe20000000200 */
[----:B------:R-:W-:-:S02]  /*3a70*/  FMUL.FTZ R62, R71, c[0x0][0x2ec] ;  /* 0x0000bb00473e7a20 */ /* 0x000fc40000410000 */
[----:B------:R-:W-:Y:S02]  /*3a80*/  FMUL.FTZ R50, R68, c[0x0][0x2ec] ;  /* 0x0000bb0044327a20 */ /* 0x000fe40000410000 */
[----:B------:R-:W-:Y:S02]  /*3a90*/  FMUL.FTZ R51, R69, c[0x0][0x2ec] ;  /* 0x0000bb0045337a20 */ /* 0x000fe40000410000 */
[----:B------:R-:W-:Y:S01]  /*3aa0*/  HMMA.16816.F32 R72, R28, R10, R72 ;  /* 0x0000000a1c48723c */ /* 0x000fe20000001848 */
[----:B------:R-:W1:Y:S01]  /*3ab0*/  LDSM.16.M88.4 R8, [R100+0x7800] ;  /* 0x007800006408783b */ /* 0x000e620000000200 */
[----:B------:R-:W4:Y:S01]  /*3ac0*/  MUFU.TANH R62, R62 ;  /* 0x0000003e003e7308 */ /* 0x000f220000002400 */
[----:B------:R-:W-:Y:S02]  /*3ad0*/  FMUL.FTZ R63, R64, c[0x0][0x2ec] ;  /* 0x0000bb00403f7a20 */ /* 0x000fe40000410000 */
[----:B------:R-:W-:Y:S02]  /*3ae0*/  FMUL.FTZ R64, R65, c[0x0][0x2ec] ;  /* 0x0000bb0041407a20 */ /* 0x000fe40000410000 */
[----:B------:R-:W-:Y:S01]  /*3af0*/  FMUL.FTZ R61, R70, c[0x0][0x2ec] ;  /* 0x0000bb00463d7a20 */ /* 0x000fe20000410000 */
[C---:B--2---:R-:W-:Y:S02]  /*3b00*/  HMMA.16816.F32 R84, R36.reuse, R40, R84 ;  /* 0x000000282454723c */ /* 0x044fe40000001854 */
[----:B------:R-:W-:Y:S05]  /*3b10*/  MUFU.TANH R50, R50 ;  /* 0x0000003200327308 */ /* 0x000fea0000002400 */
[----:B------:R-:W-:Y:S01]  /*3b20*/  FMUL.FTZ R40, R66, c[0x0][0x2ec] ;  /* 0x0000bb0042287a20 */ /* 0x000fe20000410000 */
[----:B------:R-:W-:Y:S01]  /*3b30*/  HMMA.16816.F32 R36, R36, R42, R12 ;  /* 0x0000002a2424723c */ /* 0x000fe2000000180c */
[----:B------:R-:W-:Y:S01]  /*3b40*/  LDSM.16.M88.4 R12, [R141+0x3800] ;  /* 0x003800008d0c783b */ /* 0x000fe20000000200 */
[----:B------:R-:W-:Y:S01]  /*3b50*/  MUFU.TANH R64, R64 ;  /* 0x0000004000407308 */ /* 0x000fe20000002400 */
[----:B------:R-:W-:-:S04]  /*3b60*/  FMUL.FTZ R41, R67, c[0x0][0x2ec] ;  /* 0x0000bb0043297a20 */ /* 0x000fc80000410000 */
[----:B----4-:R-:W-:Y:S01]  /*3b70*/  FFMA.FTZ R43, R0, R91, R62 ;  /* 0x0000005b002b7223 */ /* 0x010fe2000001003e */
[C---:B---3--:R-:W-:Y:S01]  /*3b80*/  HMMA.16816.F32 R56, R44.reuse, R32, R56 ;  /* 0x000000202c38723c */ /* 0x048fe20000001838 */
[----:B------:R-:W-:Y:S01]  /*3b90*/  FMUL.FTZ R65, R72, c[0x0][0x2ec] ;  /* 0x0000bb0048417a20 */ /* 0x000fe20000410000 */
[----:B------:R-:W2:Y:S01]  /*3ba0*/  MUFU.TANH R40, R40 ;  /* 0x0000002800287308 */ /* 0x000ea20000002400 */
[----:B------:R-:W-:Y:S01]  /*3bb0*/  FMUL.FTZ R42, R75, c[0x0][0x2ec] ;  /* 0x0000bb004b2a7a20 */ /* 0x000fe20000410000 */
[----:B------:R-:W-:Y:S02]  /*3bc0*/  FSEL R43, R43, -INF , !P3 ;  /* 0xff8000002b2b7808 */ /* 0x000fe40005800000 */
[----:B------:R-:W-:Y:S02]  /*3bd0*/  ISETP.GE.AND P3, PT, R101, R129, PT ;  /* 0x000000816500720c */ /* 0x000fe40003f66270 */
[----:B------:R-:W-:Y:S01]  /*3be0*/  HMMA.16816.F32 R80, R44, R34, R80 ;  /* 0x000000222c50723c */ /* 0x000fe20000001850 */
[----:B------:R-:W3:Y:S01]  /*3bf0*/  LDSM.16.M88.4 R32, [R139+0x7800] ;  /* 0x007800008b20783b */ /* 0x000ee20000000200 */
[----:B------:R-:W4:Y:S01]  /*3c00*/  MUFU.TANH R51, R51 ;  /* 0x0000003300337308 */ /* 0x000f220000002400 */
[----:B------:R-:W-:-:S05]  /*3c10*/  DEPBAR.LE SB0, 0x0 ;  /* 0x000080000000791a */ /* 0x000fca0000000000 */
[C---:B-1----:R-:W-:Y:S02]  /*3c20*/  HMMA.16816.F32 R36, R20.reuse, R10, R36 ;  /* 0x0000000a1424723c */ /* 0x042fe40000001824 */
[----:B------:R-:W1:Y:S05]  /*3c30*/  MUFU.TANH R61, R61 ;  /* 0x0000003d003d7308 */ /* 0x000e6a0000002400 */
[C---:B--2---:R-:W-:Y:S01]  /*3c40*/  FFMA.FTZ R11, R0.reuse, R77, R40 ;  /* 0x0000004d000b7223 */ /* 0x044fe20000010028 */
[----:B------:R-:W-:Y:S02]  /*3c50*/  HMMA.16816.F32 R84, R20, R8, R84 ;  /* 0x000000081454723c */ /* 0x000fe40000001854 */
[----:B------:R-:W2:Y:S01]  /*3c60*/  MUFU.TANH R63, R63 ;  /* 0x0000003f003f7308 */ /* 0x000ea20000002400 */
[----:B----4-:R-:W-:-:S04]  /*3c70*/  FFMA.FTZ R51, R0, R91, R51 ;  /* 0x0000005b00337223 */ /* 0x010fc80000010033 */
[----:B------:R-:W-:Y:S01]  /*3c80*/  FMUL.FTZ R8, R74, c[0x0][0x2ec] ;  /* 0x0000bb004a087a20 */ /* 0x000fe20000410000 */
[C---:B------:R-:W-:Y:S02]  /*3c90*/  HMMA.16816.F32 R80, R28.reuse, R18, R80 ;  /* 0x000000121c50723c */ /* 0x040fe40000001850 */
[----:B------:R-:W4:Y:S01]  /*3ca0*/  MUFU.TANH R65, R65 ;  /* 0x0000004100417308 */ /* 0x000f220000002400 */
[C---:B------:R-:W-:Y:S02]  /*3cb0*/  FFMA.FTZ R23, R0.reuse, R7, R60 ;  /* 0x0000000700177223 */ /* 0x040fe4000001003c */
[C---:B-1----:R-:W-:Y:S02]  /*3cc0*/  FFMA.FTZ R21, R0.reuse, R89, R61 ;  /* 0x0000005900157223 */ /* 0x042fe4000001003d */
[C---:B------:R-:W-:Y:S01]  /*3cd0*/  FFMA.FTZ R19, R0.reuse, R7, R49 ;  /* 0x0000000700137223 */ /* 0x040fe20000010031 */
[----:B------:R-:W-:Y:S02]  /*3ce0*/  HMMA.16816.F32 R56, R28, R16, R56 ;  /* 0x000000101c38723c */ /* 0x000fe40000001838 */
[----:B------:R-:W1:Y:S01]  /*3cf0*/  MUFU.TANH R8, R8 ;  /* 0x0000000800087308 */ /* 0x000e620000002400 */
[----:B------:R-:W-:Y:S01]  /*3d00*/  FFMA.FTZ R7, R0, R93, R64 ;  /* 0x0000005d00077223 */ /* 0x000fe20000010040 */
[----:B------:R-:W-:-:S02]  /*3d10*/  FSEL R23, R23, -INF , !P5 ;  /* 0xff80000017177808 */ /* 0x000fc40006800000 */
[----:B------:R-:W-:Y:S01]  /*3d20*/  FSEL R19, R19, -INF , !P1 ;  /* 0xff80000013137808 */ /* 0x000fe20004800000 */
[----:B------:R-:W-:Y:S01]  /*3d30*/  FMUL.FTZ R16, R73, c[0x0][0x2ec] ;  /* 0x0000bb0049107a20 */ /* 0x000fe20000410000 */
[C---:B---3--:R-:W-:Y:S02]  /*3d40*/  HMMA.16816.F32 R36, R44.reuse, R34, R36 ;  /* 0x000000222c24723c */ /* 0x048fe40000001824 */
[----:B------:R-:W3:Y:S01]  /*3d50*/  MUFU.TANH R41, R41 ;  /* 0x0000002900297308 */ /* 0x000ee20000002400 */
[----:B--2---:R-:W-:Y:S01]  /*3d60*/  FFMA.FTZ R17, R0, R77, R63 ;  /* 0x0000004d00117223 */ /* 0x004fe2000001003f */
[-C--:B------:R-:W-:Y:S01]  /*3d70*/  ISETP.GE.AND P5, PT, R76, R130.reuse, PT ;  /* 0x000000824c00720c */ /* 0x080fe20003fa6270 */
[----:B----4-:R-:W-:Y:S01]  /*3d80*/  FFMA.FTZ R65, R0, R95, R65 ;  /* 0x0000005f00417223 */ /* 0x010fe20000010041 */
[----:B------:R-:W-:Y:S02]  /*3d90*/  ISETP.GE.AND P1, PT, R76, R129, PT ;  /* 0x000000814c00720c */ /* 0x000fe40003f26270 */
[----:B------:R-:W-:Y:S01]  /*3da0*/  FSEL R35, R51, -INF , !P6 ;  /* 0xff80000033237808 */ /* 0x000fe20007000000 */
[----:B------:R-:W-:Y:S01]  /*3db0*/  HMMA.16816.F32 R84, R44, R32, R84 ;  /* 0x000000202c54723c */ /* 0x000fe20000001854 */
[----:B------:R-:W-:Y:S01]  /*3dc0*/  FMUL.FTZ R80, R80, c[0x0][0x2ec] ;  /* 0x0000bb0050507a20 */ /* 0x000fe20000410000 */
[----:B------:R-:W-:Y:S01]  /*3dd0*/  MUFU.TANH R16, R16 ;  /* 0x0000001000107308 */ /* 0x000fe20000002400 */
[----:B------:R-:W-:Y:S01]  /*3de0*/  FMUL.FTZ R22, R81, c[0x0][0x2ec] ;  /* 0x0000bb0051167a20 */ /* 0x000fe20000410000 */
[-C--:B------:R-:W-:Y:S01]  /*3df0*/  ISETP.GE.AND P6, PT, R101, R130.reuse, PT ;  /* 0x000000826500720c */ /* 0x080fe20003fc6270 */
[C---:B-1----:R-:W-:Y:S01]  /*3e00*/  FFMA.FTZ R8, R0.reuse, R95, R8 ;  /* 0x0000005f00087223 */ /* 0x042fe20000010008 */
[----:B------:R-:W-:Y:S01]  /*3e10*/  FSEL R21, R21, -INF , !P2 ;  /* 0xff80000015157808 */ /* 0x000fe20005000000 */
[----:B------:R-:W-:Y:S01]  /*3e20*/  FFMA.FTZ R33, R0, R89, R50 ;  /* 0x0000005900217223 */ /* 0x000fe20000010032 */
[----:B------:R-:W-:Y:S01]  /*3e30*/  FSEL R17, R17, -INF , !P5 ;  /* 0xff80000011117808 */ /* 0x000fe20006800000 */
[----:B------:R-:W-:Y:S01]  /*3e40*/  FMUL.FTZ R18, R56, c[0x0][0x2ec] ;  /* 0x0000bb0038127a20 */ /* 0x000fe20000410000 */
[----:B------:R-:W1:Y:S01]  /*3e50*/  MUFU.TANH R22, R22 ;  /* 0x0000001600167308 */ /* 0x000e620000002400 */
[----:B------:R-:W-:Y:S01]  /*3e60*/  FMUL.FTZ R58, R58, c[0x0][0x2ec] ;  /* 0x0000bb003a3a7a20 */ /* 0x000fe20000410000 */
[----:B------:R-:W-:Y:S01]  /*3e70*/  FSEL R33, R33, -INF , !P4 ;  /* 0xff80000021217808 */ /* 0x000fe20006000000 */
[----:B------:R-:W-:Y:S01]  /*3e80*/  FMUL.FTZ R20, R59, c[0x0][0x2ec] ;  /* 0x0000bb003b147a20 */ /* 0x000fe20000410000 */
[-C--:B------:R-:W-:Y:S01]  /*3e90*/  ISETP.GE.AND P4, PT, R94, R130.reuse, PT ;  /* 0x000000825e00720c */ /* 0x080fe20003f86270 */
[----:B------:R-:W-:Y:S01]  /*3ea0*/  FMUL.FTZ R57, R57, c[0x0][0x2ec] ;  /* 0x0000bb0039397a20 */ /* 0x000fe20000410000 */
[----:B------:R-:W-:Y:S01]  /*3eb0*/  HMMA.16816.F32 R36, R28, R14, R36 ;  /* 0x0000000e1c24723c */ /* 0x000fe20000001824 */
[----:B------:R-:W-:Y:S01]  /*3ec0*/  FMUL.FTZ R34, R82, c[0x0][0x2ec] ;  /* 0x0000bb0052227a20 */ /* 0x000fe20000410000 */
[----:B------:R-:W2:Y:S01]  /*3ed0*/  MUFU.TANH R18, R18 ;  /* 0x0000001200127308 */ /* 0x000ea20000002400 */
[----:B------:R-:W-:Y:S01]  /*3ee0*/  FMUL.FTZ R40, R83, c[0x0][0x2ec] ;  /* 0x0000bb0053287a20 */ /* 0x000fe20000410000 */
[----:B------:R-:W-:Y:S01]  /*3ef0*/  FSEL R7, R7, -INF , !P4 ;  /* 0xff80000007077808 */ /* 0x000fe20006000000 */
[----:B---3--:R-:W-:Y:S01]  /*3f00*/  FFMA.FTZ R9, R0, R93, R41 ;  /* 0x0000005d00097223 */ /* 0x008fe20000010029 */
[----:B------:R-:W-:-:S02]  /*3f10*/  ISETP.GE.AND P4, PT, R104, R130, PT ;  /* 0x000000826800720c */ /* 0x000fc40003f86270 */
[----:B------:R-:W-:Y:S01]  /*3f20*/  HMMA.16816.F32 R84, R28, R12, R84 ;  /* 0x0000000c1c54723c */ /* 0x000fe20000001854 */
[----:B------:R-:W-:Y:S01]  /*3f30*/  FSEL R11, R11, -INF , !P1 ;  /* 0xff8000000b0b7808 */ /* 0x000fe20004800000 */
[----:B------:R-:W3:Y:S01]  /*3f40*/  MUFU.TANH R12, R80 ;  /* 0x00000050000c7308 */ /* 0x000ee20000002400 */
[----:B-1----:R-:W-:Y:S01]  /*3f50*/  FFMA.FTZ R22, R0, R111, R22 ;  /* 0x0000006f00167223 */ /* 0x002fe20000010016 */
[----:B------:R-:W-:Y:S02]  /*3f60*/  ISETP.GE.AND P2, PT, R94, R129, PT ;  /* 0x000000815e00720c */ /* 0x000fe40003f46270 */
[----:B------:R-:W-:Y:S01]  /*3f70*/  ISETP.GE.AND P5, PT, R78, R130, PT ;  /* 0x000000824e00720c */ /* 0x000fe20003fa6270 */
[----:B------:R-:W-:Y:S01]  /*3f80*/  FFMA.FTZ R13, R0, R79, R16 ;  /* 0x0000004f000d7223 */ /* 0x000fe20000010010 */
[----:B------:R-:W-:Y:S02]  /*3f90*/  FSEL R29, R8, -INF , !P3 ;  /* 0xff800000081d7808 */ /* 0x000fe40005800000 */
[----:B------:R-:W1:Y:S01]  /*3fa0*/  MUFU.TANH R10, R58 ;  /* 0x0000003a000a7308 */ /* 0x000e620000002400 */
[----:B--2---:R-:W-:Y:S01]  /*3fb0*/  FFMA.FTZ R18, R0, R105, R18 ;  /* 0x0000006900127223 */ /* 0x004fe20000010012 */
[----:B------:R-:W-:-:S02]  /*3fc0*/  ISETP.GE.AND P1, PT, R78, R129, PT ;  /* 0x000000814e00720c */ /* 0x000fc40003f26270 */
[----:B------:R-:W-:Y:S02]  /*3fd0*/  FSEL R15, R65, -INF , !P6 ;  /* 0xff800000410f7808 */ /* 0x000fe40007000000 */
[----:B------:R-:W-:Y:S01]  /*3fe0*/  FMUL.FTZ R36, R36, c[0x0][0x2ec] ;  /* 0x0000bb0024247a20 */ /* 0x000fe20000410000 */
[----:B------:R-:W-:Y:S01]  /*3ff0*/  FSEL R167, R18, -INF , !P4 ;  /* 0xff80000012a77808 */ /* 0x000fe20006000000 */
[----:B---3--:R-:W-:Y:S01]  /*4000*/  FFMA.FTZ R163, R0, R109, R12 ;  /* 0x0000006d00a37223 */ /* 0x008fe2000001000c */
[----:B------:R-:W2:Y:S01]  /*4010*/  MUFU.TANH R42, R42 ;  /* 0x0000002a002a7308 */ /* 0x000ea20000002400 */
[----:B------:R-:W-:Y:S01]  /*4020*/  FMUL.FTZ R16, R37, c[0x0][0x2ec] ;  /* 0x0000bb0025107a20 */ /* 0x000fe20000410000 */
[-C--:B------:R-:W-:Y:S01]  /*4030*/  ISETP.GE.AND P4, PT, R110, R130.reuse, PT ;  /* 0x000000826e00720c */ /* 0x080fe20003f86270 */
[----:B------:R-:W-:Y:S01]  /*4040*/  FMUL.FTZ R38, R38, c[0x0][0x2ec] ;  /* 0x0000bb0026267a20 */ /* 0x000fe20000410000 */
[-C--:B------:R-:W-:Y:S01]  /*4050*/  ISETP.GE.AND P6, PT, R106, R130.reuse, PT ;  /* 0x000000826a00720c */ /* 0x080fe20003fc6270 */
[----:B------:R-:W-:Y:S01]  /*4060*/  FMUL.FTZ R14, R87, c[0x0][0x2ec] ;  /* 0x0000bb00570e7a20 */ /* 0x000fe20000410000 */
[----:B------:R-:W-:Y:S01]  /*4070*/  FSEL R135, R22, -INF , !P4 ;  /* 0xff80000016877808 */ /* 0x000fe20006000000 */
[----:B------:R-:W-:Y:S01]  /*4080*/  FMUL.FTZ R85, R85, c[0x0][0x2ec] ;  /* 0x0000bb0055557a20 */ /* 0x000fe20000410000 */
[----:B------:R-:W3:Y:S01]  /*4090*/  MUFU.TANH R12, R36 ;  /* 0x00000024000c7308 */ /* 0x000ee20000002400 */
[----:B------:R-:W-:Y:S01]  /*40a0*/  FMUL.FTZ R84, R84, c[0x0][0x2ec] ;  /* 0x0000bb0054547a20 */ /* 0x000fe20000410000 */
[----:B------:R-:W-:Y:S01]  /*40b0*/  ISETP.GE.AND P4, PT, R52, R130, PT ;  /* 0x000000823400720c */ /* 0x000fe20003f86270 */
[----:B------:R-:W-:Y:S01]  /*40c0*/  FMUL.FTZ R86, R86, c[0x0][0x2ec] ;  /* 0x0000bb0056567a20 */ /* 0x000fe20000410000 */
[----:B------:R-:W-:Y:S01]  /*40d0*/  ISETP.GE.AND P3, PT, R106, R129, PT ;  /* 0x000000816a00720c */ /* 0x000fe20003f66270 */
[C---:B-1----:R-:W-:Y:S01]  /*40e0*/  FFMA.FTZ R133, R0.reuse, R105, R10 ;  /* 0x0000006900857223 */ /* 0x042fe2000001000a */
[----:B------:R-:W-:Y:S01]  /*40f0*/  FSEL R9, R9, -INF , !P2 ;  /* 0xff80000009097808 */ /* 0x000fe20005000000 */
[----:B------:R-:W-:Y:S01]  /*4100*/  FMUL.FTZ R39, R39, c[0x0][0x2ec] ;  /* 0x0000bb0027277a20 */ /* 0x000fe20000410000 */
[----:B------:R-:W1:Y:S01]  /*4110*/  MUFU.TANH R32, R57 ;  /* 0x0000003900207308 */ /* 0x000e620000002400 */
[----:B--2---:R-:W-:Y:S01]  /*4120*/  FFMA.FTZ R42, R0, R79, R42 ;  /* 0x0000004f002a7223 */ /* 0x004fe2000001002a */
[----:B------:R-:W-:-:S02]  /*4130*/  FSEL R13, R13, -INF , !P5 ;  /* 0xff8000000d0d7808 */ /* 0x000fc40006800000 */
[----:B------:R-:W-:Y:S02]  /*4140*/  ISETP.GE.AND P2, PT, R104, R129, PT ;  /* 0x000000816800720c */ /* 0x000fe40003f46270 */
[----:B------:R-:W-:Y:S02]  /*4150*/  FSEL R45, R42, -INF , !P1 ;  /* 0xff8000002a2d7808 */ /* 0x000fe40004800000 */
        /* <DEDUP_REMOVED lines=8> */
[----:B------:R-:W-:Y:S02]  /*41e0*/  ISETP.GE.AND P2, PT, R110, R129, PT ;  /* 0x000000816e00720c */ /* 0x000fe40003f46270 */
[----:B------:R-:W-:Y:S02]  /*41f0*/  FSEL R113, R32, -INF , !P6 ;  /* 0xff80000020717808 */ /* 0x000fe40007000000 */
[----:B------:R-:W1:Y:S01]  /*4200*/  MUFU.TANH R14, R14 ;  /* 0x0000000e000e7308 */ /* 0x000e620000002400 */
[----:B--2---:R-:W-:Y:S01]  /*4210*/  FFMA.FTZ R20, R0, R107, R20 ;  /* 0x0000006b00147223 */ /* 0x004fe20000010014 */
[----:B------:R-:W-:-:S02]  /*4220*/  ISETP.GE.AND P6, PT, R112, R130, PT ;  /* 0x000000827000720c */ /* 0x000fc40003fc6270 */
        /* <DEDUP_REMOVED lines=8> */
[----:B------:R-:W-:Y:S02]  /*42b0*/  FSEL R121, R12, -INF , !P4 ;  /* 0xff8000000c797808 */ /* 0x000fe40006000000 */
[----:B------:R-:W-:Y:S02]  /*42c0*/  ISETP.GE.AND P4, PT, R102, 0x2, PT ;  /* 0x000000026600780c */ /* 0x000fe40003f86270 */
[----:B------:R-:W-:Y:S02]  /*42d0*/  ISETP.GE.AND P5, PT, R54, R130, PT ;  /* 0x000000823600720c */ /* 0x000fe40003fa6270 */
        /* <DEDUP_REMOVED lines=8> */
[----:B------:R-:W3:Y:S01]  /*4360*/  MUFU.TANH R16, R16 ;  /* 0x0000001000107308 */ /* 0x000ee20000002400 */
[----:B-1----:R-:W-:Y:S01]  /*4370*/  FFMA.FTZ R10, R0, R115, R10 ;  /* 0x00000073000a7223 */ /* 0x002fe2000001000a */
[----:B------:R-:W-:Y:S02]  /*4380*/  ISETP.GE.AND P6, PT, R6, R130, PT ;  /* 0x000000820600720c */ /* 0x000fe40003fc6270 */
[----:B------:R-:W-:Y:S02]  /*4390*/  FSEL R115, R14, -INF , !P1 ;  /* 0xff8000000e737808 */ /* 0x000fe40004800000 */
[----:B------:R-:W-:Y:S02]  /*43a0*/  FSEL R117, R10, -INF , !P3 ;  /* 0xff8000000a757808 */ /* 0x000fe40005800000 */
[----:B------:R-:W1:Y:S01]  /*43b0*/  MUFU.TANH R38, R38 ;  /* 0x0000002600267308 */ /* 0x000e620000002400 */
[----:B--2---:R-:W-:Y:S01]  /*43c0*/  FFMA.FTZ R40, R0, R111, R40 ;  /* 0x0000006f00287223 */ /* 0x004fe20000010028 */
[----:B------:R-:W-:Y:S01]  /*43d0*/  ISETP.GE.AND P3, PT, R6, R129, PT ;  /* 0x000000810600720c */ /* 0x000fe20003f66270 */
[----:B------:R-:W-:Y:S01]  /*43e0*/  FFMA.FTZ R6, R0, R5, R116 ;  /* 0x0000000500067223 */ /* 0x000fe20000010074 */
[----:B------:R-:W-:Y:S01]  /*43f0*/  ISETP.GE.AND P1, PT, R54, R129, PT ;  /* 0x000000813600720c */ /* 0x000fe20003f26270 */
[----:B------:R-:W-:Y:S01]  /*4400*/  FFMA.FTZ R5, R0, R5, R48 ;  /* 0x0000000500057223 */ /* 0x000fe20000010030 */
[----:B------:R-:W-:-:S02]  /*4410*/  FSEL R127, R40, -INF , !P2 ;  /* 0xff800000287f7808 */ /* 0x000fc40005000000 */
[----:B------:R-:W2:Y:S01]  /*4420*/  MUFU.TANH R39, R39 ;  /* 0x0000002700277308 */ /* 0x000ea20000002400 */
[----:B---3--:R-:W-:Y:S01]  /*4430*/  FFMA.FTZ R16, R0, R55, R16 ;  /* 0x0000003700107223 */ /* 0x008fe20000010010 */
[----:B------:R-:W-:Y:S02]  /*4440*/  ISETP.GE.AND P2, PT, R52, R129, PT ;  /* 0x000000813400720c */ /* 0x000fe40003f46270 */
[----:B------:R-:W-:Y:S02]  /*4450*/  FSEL R6, R6, -INF , !P6 ;  /* 0xff80000006067808 */ /* 0x000fe40007000000 */
[----:B------:R-:W-:Y:S01]  /*4460*/  FSEL R5, R5, -INF , !P3 ;  /* 0xff80000005057808 */ /* 0x000fe20005800000 */
[----:B-1----:R-:W-:Y:S01]  /*4470*/  FFMA.FTZ R38, R0, R53, R38 ;  /* 0x0000003500267223 */ /* 0x002fe20000010026 */
[----:B------:R-:W-:-:S04]  /*4480*/  FSEL R120, R16, -INF , !P5 ;  /* 0xff80000010787808 */ /* 0x000fc80006800000 */
        /* <DEDUP_REMOVED lines=62> */
.L_x_6644:
[----:B------:R-:W-:-:S04]  /*4870*/  LEA R37, -R96, RZ, 0x6 ;  /* 0x000000ff60257211 */ /* 0x000fc800078e31ff */
[----:B------:R-:W-:Y:S02]  /*4880*/  SHF.R.S32.HI R12, RZ, 0x1f, R37 ;  /* 0x0000001fff0c7819 */ /* 0x000fe40000011425 */
.L_x_6645:
        /* <DEDUP_REMOVED lines=47> */
[----:B------:R-:W-:Y:S01]  /*4b80*/  @!P3 IADD3 R14, P5, R31, R128, RZ ;  /* 0x000000801f0eb210 */ /* 0x000fe20007fbe0ff */
[----:B------:R1:W-:Y:S01]  /*4b90*/  @P2 STS.128 [R156+0x6800], RZ ;  /* 0x006800ff9c002388 */ /* 0x0003e20000000c00 */
[----:B------:R-:W-:Y:S02]  /*4ba0*/  @!P2 LEA.HI.X R53, R8, c[0x0][0x16c], R25, 0x1, P1 ;  /* 0x00005b000835aa11 */ /* 0x000fe400008f0c19 */
[----:B------:R-:W-:Y:S01]  /*4bb0*/  @!P3 LEA R54, P1, R14, c[0x0][0x168], 0x1 ;  /* 0x00005a000e36ba11 */ /* 0x000fe200078208ff */
[----:B------:R-:W-:Y:S01]  /*4bc0*/  @!P3 IMAD.X R25, R10, 0x1, R103, P5 ;  /* 0x000000010a19b824 */ /* 0x000fe200028e0667 */
[----:B------:R-:W-:Y:S01]  /*4bd0*/  @!PT LDS RZ, [RZ] ;  /* 0x00000000fffff984 */ /* 0x000fe20000000800 */
[----:B------:R-:W-:Y:S01]  /*4be0*/  @!PT LDS RZ, [RZ] ;  /* 0x00000000fffff984 */ /* 0x000fe20000000800 */
[----:B------:R-:W-:Y:S01]  /*4bf0*/  @!PT LDS RZ, [RZ] ;  /* 0x00000000fffff984 */ /* 0x000fe20000000800 */
[----:B------:R1:W-:Y:S04]  /*4c00*/  @!P2 LDGSTS.E.BYPASS.LTC128B.128 [R156+0x6800], [R38.64+0x80] ;  /* 0x06800080269cafae */ /* 0x0003e8000b901d48 */
        /* <DEDUP_REMOVED lines=26> */
.L_x_6647:
[----:B------:R-:W-:Y:S05]  /*4db0*/  BSYNC B0 ;  /* 0x0000000000007941 */ /* 0x000fea0003800000 */
.L_x_6646:
[----:B------:R-:W0:Y:S01]  /*4dc0*/  LDGDEPBAR ;  /* 0x00000000000079af */ /* 0x000e220000000000 */
[----:B------:R-:W-:-:S04]  /*4dd0*/  IADD3 R128, P1, R37, R128, RZ ;  /* 0x0000008025807210 */ /* 0x000fc80007f3e0ff */
[----:B------:R-:W-:Y:S02]  /*4de0*/  IADD3.X R103, R12, R103, RZ, P1, !PT ;  /* 0x000000670c677210 */ /* 0x000fe40000ffe4ff */
.L_x_6643:
        /* <DEDUP_REMOVED lines=26> */
[----:B--2---:R-:W-:Y:S02]  /*4f90*/  FMNMX.FTZ R31, R121, R8, !PT ;  /* 0x00000008791f7209 */ /* 0x004fe40007810000 */
        /* <DEDUP_REMOVED lines=11> */
[----:B------:R-:W-:Y:S04]  /*5050*/  LDSM.16.MT88.4 R84, [R138+0x8000] ;  /* 0x008000008a54783b */ /* 0x000fe80000004200 */
[----:B------:R-:W-:Y:S01]  /*5060*/  LDSM.16.MT88.4 R68, [R136+0x8000] ;  /* 0x008000008844783b */ /* 0x000fe20000004200 */
[----:B--2---:R-:W-:-:S03]  /*5070*/  FMNMX.FTZ R8, R31, R8, !PT ;  /* 0x000000081f087209 */ /* 0x004fc60007810000 */
[----:B-1----:R-:W-:Y:S01]  /*5080*/  LDSM.16.MT88.4 R48, [R138+0xa000] ;  /* 0x00a000008a30783b */ /* 0x002fe20000004200 */
[----:B---3--:R-:W-:-:S03]  /*5090*/  FMNMX.FTZ R25, R10, R25, !PT ;  /* 0x000000190a197209 */ /* 0x008fc60007810000 */
        /* <DEDUP_REMOVED lines=22> */
[----:B------:R-:W1:Y:S01]  /*5200*/  LDSM.16.MT88.4 R40, [R140+0xa000] ;  /* 0x00a000008c28783b */ /* 0x000e620000004200 */
[----:B------:R-:W-:Y:S02]  /*5210*/  FFMA.FTZ R31, R7, c[0x0][0x23c], -R122 ;  /* 0x00008f00071f7a23 */ /* 0x000fe4000001087a */
[--C-:B------:R-:W-:Y:S01]  /*5220*/  FFMA.FTZ R32, R11, c[0x0][0x23c], -R112.reuse ;  /* 0x00008f000b207a23 */ /* 0x100fe20000010870 */
[----:B------:R-:W2:Y:S01]  /*5230*/  LDSM.16.MT88.4 R4, [R136+0xa000] ;  /* 0x00a000008804783b */ /* 0x000ea20000004200 */
[----:B------:R-:W-:Y:S02]  /*5240*/  FFMA.FTZ R3, R9, c[0x0][0x23c], -R112 ;  /* 0x00008f0009037a23 */ /* 0x000fe40000010870 */
[----:B------:R-:W3:Y:S01]  /*5250*/  MUFU.EX2 R107, R107 ;  /* 0x0000006b006b7308 */ /* 0x000ee20000000800 */
[----:B------:R-:W4:Y:S01]  /*5260*/  LDSM.16.MT88.4 R8, [R137+0x8800] ;  /* 0x008800008908783b */ /* 0x000f220000004200 */
[----:B------:R-:W-:-:S02]  /*5270*/  FFMA.FTZ R34, R17, c[0x0][0x23c], -R122 ;  /* 0x00008f0011227a23 */ /* 0x000fc4000001087a */
[--C-:B------:R-:W-:Y:S01]  /*5280*/  FFMA.FTZ R28, R15, c[0x0][0x23c], -R122.reuse ;  /* 0x00008f000f1c7a23 */ /* 0x100fe2000001087a */
[----:B------:R-:W5:Y:S01]  /*5290*/  LDSM.16.MT88.4 R16, [R138+0x8800] ;  /* 0x008800008a10783b */ /* 0x000f620000004200 */
[----:B------:R-:W-:Y:S02]  /*52a0*/  FFMA.FTZ R25, R13, c[0x0][0x23c], -R122 ;  /* 0x00008f000d197a23 */ /* 0x000fe4000001087a */
[----:B------:R-:W3:Y:S01]  /*52b0*/  MUFU.EX2 R33, R33 ;  /* 0x0000002100217308 */ /* 0x000ee20000000800 */
[--C-:B------:R-:W-:Y:S01]  /*52c0*/  FFMA.FTZ R29, R29, c[0x0][0x23c], -R112.reuse ;  /* 0x00008f001d1d7a23 */ /* 0x100fe20000010870 */
[----:B------:R-:W1:Y:S01]  /*52d0*/  LDSM.16.MT88.4 R12, [R136+0x8800] ;  /* 0x00880000880c783b */ /* 0x000e620000004200 */
[----:B------:R-:W-:Y:S02]  /*52e0*/  FFMA.FTZ R2, R45, c[0x0][0x23c], -R112 ;  /* 0x00008f002d027a23 */ /* 0x000fe40000010870 */
[--C-:B------:R-:W-:Y:S01]  /*52f0*/  FFMA.FTZ R114, R167, c[0x0][0x23c], -R122.reuse ;  /* 0x00008f00a7727a23 */ /* 0x100fe2000001087a */
[----:B------:R-:W1:Y:S01]  /*5300*/  LDSM.16.MT88.4 R20, [R140+0x8800] ;  /* 0x008800008c14783b */ /* 0x000e620000004200 */
[--C-:B------:R-:W-:Y:S01]  /*5310*/  FFMA.FTZ R113, R113, c[0x0][0x23c], -R122.reuse ;  /* 0x00008f0071717a23 */ /* 0x100fe2000001087a */
[----:B------:R-:W-:Y:S01]  /*5320*/  MUFU.EX2 R106, R106 ;  /* 0x0000006a006a7308 */ /* 0x000fe20000000800 */
[----:B---3--:R-:W-:Y:S01]  /*5330*/  F2FP.PACK_AB R64, R107, R108 ;  /* 0x0000006c6b40723e */ /* 0x008fe200000000ff */
[--C-:B------:R-:W-:Y:S01]  /*5340*/  FFMA.FTZ R111, R163, c[0x0][0x23c], -R122.reuse ;  /* 0x00008f00a36f7a23 */ /* 0x100fe2000001087a */
[----:B------:R-:W-:Y:S01]  /*5350*/  LEA.HI.X R167, R128, c[0x0][0x16c], R103, 0x1, P1 ;  /* 0x00005b0080a77a11 */ /* 0x000fe200008f0c67 */
[----:B------:R-:W-:-:S02]  /*5360*/  FFMA.FTZ R116, R135, c[0x0][0x23c], -R122 ;  /* 0x00008f0087747a23 */ /* 0x000fc4000001087a */
[--C-:B------:R-:W-:Y:S02]  /*5370*/  FFMA.FTZ R124, R133, c[0x0][0x23c], -R112.reuse ;  /* 0x00008f00857c7a23 */ /* 0x100fe40000010870 */
[----:B------:R-:W3:Y:S01]  /*5380*/  MUFU.EX2 R105, R105 ;  /* 0x0000006900697308 */ /* 0x000ee20000000800 */
[----:B------:R-:W-:Y:S01]  /*5390*/  F2FP.PACK_AB R66, R33, R104 ;  /* 0x000000682142723e */ /* 0x000fe200000000ff */
        /* <DEDUP_REMOVED lines=8> */
[----:B------:R-:W1:Y:S01]  /*5420*/  MUFU.EX2 R30, R30 ;  /* 0x0000001e001e7308 */ /* 0x000e620000000800 */
[----:B---3--:R-:W-:Y:S01]  /*5430*/  F2FP.PACK_AB R65, R105, R106 ;  /* 0x0000006a6941723e */ /* 0x008fe200000000ff */
[--C-:B------:R-:W-:Y:S02]  /*5440*/  FFMA.FTZ R117, R117, c[0x0][0x23c], -R112.reuse ;  /* 0x00008f0075757a23 */ /* 0x100fe40000010870 */
[--C-:B------:R-:W-:Y:S02]  /*5450*/  FFMA.FTZ R120, R115, c[0x0][0x23c], -R112.reuse ;  /* 0x00008f0073787a23 */ /* 0x100fe40000010870 */
[----:B------:R-:W-:-:S02]  /*5460*/  FFMA.FTZ R110, R110, c[0x0][0x23c], -R112 ;  /* 0x00008f006e6e7a23 */ /* 0x000fc40000010870 */
[----:B------:R-:W-:Y:S01]  /*5470*/  MUFU.EX2 R34, R34 ;  /* 0x0000002200227308 */ /* 0x000fe20000000800 */
[----:B------:R-:W-:Y:S02]  /*5480*/  FFMA.FTZ R169, R109, c[0x0][0x23c], -R112 ;  /* 0x00008f006da97a23 */ /* 0x000fe40000010870 */
[----:B------:R-:W-:Y:S02]  /*5490*/  FADD.FTZ R107, R108, R107 ;  /* 0x0000006b6c6b7221 */ /* 0x000fe40000010000 */
[----:B------:R-:W-:Y:S02]  /*54a0*/  FADD.FTZ R106, R106, R105 ;  /* 0x000000696a6a7221 */ /* 0x000fe40000010000 */
[----:B------:R-:W-:Y:S01]  /*54b0*/  FADD.FTZ R104, R104, R107 ;  /* 0x0000006b68687221 */ /* 0x000fe20000010000 */
[----:B-1----:R-:W-:Y:S01]  /*54c0*/  F2FP.PACK_AB R67, R30, R35 ;  /* 0x000000231e43723e */ /* 0x002fe200000000ff */
[----:B------:R-:W1:Y:S01]  /*54d0*/  MUFU.EX2 R31, R31 ;  /* 0x0000001f001f7308 */ /* 0x000e620000000800 */
[----:B------:R-:W-:-:S02]  /*54e0*/  FADD.FTZ R35, R35, R106 ;  /* 0x0000006a23237221 */ /* 0x000fc40000010000 */
        /* <DEDUP_REMOVED lines=15> */
[----:B------:R-:W1:Y:S06]  /*55e0*/  MUFU.EX2 R114, R114 ;  /* 0x0000007200727308 */ /* 0x000e6c0000000800 */
        /* <DEDUP_REMOVED lines=16> */
[----:B-1----:R-:W-:Y:S01]  /*56f0*/  F2FP.PACK_AB R4, R31, R34 ;  /* 0x000000221f04723e */ /* 0x002fe200000000ff */
        /* <DEDUP_REMOVED lines=12> */
[----:B----4-:R-:W-:Y:S01]  /*57c0*/  HMMA.16816.F32 R80, R4, R8, R80 ;  /* 0x000000080450723c */ /* 0x010fe20000001850 */
[----:B------:R-:W-:Y:S01]  /*57d0*/  FADD.FTZ R25, R25, R28 ;  /* 0x0000001c19197221 */ /* 0x000fe20000010000 */
[----:B------:R-:W-:Y:S01]  /*57e0*/  MUFU.EX2 R170, R170 ;  /* 0x000000aa00aa7308 */ /* 0x000fe20000000800 */
[----:B------:R-:W-:-:S02]  /*57f0*/  FADD.FTZ R29, R2, R29 ;  /* 0x0000001d021d7221 */ /* 0x000fc40000010000 */
[----:B------:R-:W-:-:S03]  /*5800*/  FADD.FTZ R2, R114, R25 ;  /* 0x0000001972027221 */ /* 0x000fc60000010000 */
[----:B------:R-:W-:Y:S01]  /*5810*/  HMMA.16816.F32 R76, R4, R10, R76 ;  /* 0x0000000a044c723c */ /* 0x000fe2000000184c */
[----:B------:R-:W2:Y:S01]  /*5820*/  LDSM.16.MT88.4 R8, [R138+0xa800] ;  /* 0x00a800008a08783b */ /* 0x000ea20000004200 */
[----:B------:R-:W-:Y:S01]  /*5830*/  MUFU.EX2 R117, R117 ;  /* 0x0000007500757308 */ /* 0x000fe20000000800 */
[----:B------:R-:W-:-:S05]  /*5840*/  FADD.FTZ R2, R113, R2 ;  /* 0x0000000271027221 */ /* 0x000fca0000010000 */
[C---:B-----5:R-:W-:Y:S02]  /*5850*/  HMMA.16816.F32 R88, R4.reuse, R16, R88 ;  /* 0x000000100458723c */ /* 0x060fe40000001858 */
        /* <DEDUP_REMOVED lines=18> */
[C---:B------:R-:W-:Y:S01]  /*5980*/  HMMA.16816.F32 R92, R4.reuse, R22, R92 ;  /* 0x00000016045c723c */ /* 0x040fe2000000185c */
[----:B------:R-:W-:Y:S07]  /*5990*/  LDSM.16.MT88.4 R20, [R138+0x9800] ;  /* 0x009800008a14783b */ /* 0x000fee0000004200 */
[C---:B--2---:R-:W-:Y:S08]  /*59a0*/  HMMA.16816.F32 R60, R4.reuse, R8, R60 ;  /* 0x00000008043c723c */ /* 0x044ff0000000183c */
[----:B------:R-:W-:Y:S01]  /*59b0*/  HMMA.16816.F32 R64, R4, R10, R64 ;  /* 0x0000000a0440723c */ /* 0x000fe20000001840 */
[----:B------:R-:W2:Y:S06]  /*59c0*/  LDSM.16.MT88.4 R8, [R137+0x9000] ;  /* 0x009000008908783b */ /* 0x000eac0000004200 */
        /* <DEDUP_REMOVED lines=9> */
[----:B----4-:R-:W-:Y:S02]  /*5a60*/  HMMA.16816.F32 R96, R4, R16, R96 ;  /* 0x000000100460723c */ /* 0x010fe40000001860 */
[----:B------:R-:W-:-:S06]  /*5a70*/  FADD.FTZ R118, R127, R118 ;  /* 0x000000767f767221 */ /* 0x000fcc0000010000 */
        /* <DEDUP_REMOVED lines=119> */
.L_x_6649:
[----:B------:R-:W-:-:S05]  /*61f0*/  IMAD.MOV.U32 R3, RZ, RZ, c[0x0][0x1a0] ;  /* 0x00006800ff037624 */ /* 0x000fca00078e00ff */
[----:B------:R-:W-:-:S04]  /*6200*/  LEA R3, -R3, RZ, 0x6 ;  /* 0x000000ff03037211 */ /* 0x000fc800078e31ff */
[----:B------:R-:W-:Y:S02]  /*6210*/  SHF.R.S32.HI R6, RZ, 0x1f, R3 ;  /* 0x0000001fff067819 */ /* 0x000fe40000011403 */
.L_x_6650:
        /* <DEDUP_REMOVED lines=173> */
[C---:B-1----:R-:W-:Y:S08]  /*6cf0*/  HMMA.16816.F32 R28, R116.reuse, R112, R28 ;  /* 0x00000070741c723c */ /* 0x042ff0000000181c */
[C---:B------:R-:W-:Y:S08]  /*6d00*/  HMMA.16816.F32 R24, R116.reuse, R114, R24 ;  /* 0x000000727418723c */ /* 0x040ff00000001818 */
[C---:B------:R-:W-:Y:S08]  /*6d10*/  HMMA.16816.F32 R20, R116.reuse, R108, R20 ;  /* 0x0000006c7414723c */ /* 0x040ff00000001814 */
[----:B------:R-:W-:Y:S01]  /*6d20*/  HMMA.16816.F32 R12, R116, R104, R12 ;  /* 0x00000068740c723c */ /* 0x000fe2000000180c */
[----:B------:R-:W-:-:S02]  /*6d30*/  FMUL.FTZ R29, R29, c[0x0][0x2ec] ;  /* 0x0000bb001d1d7a20 */ /* 0x000fc40000410000 */
[----:B------:R-:W-:-:S04]  /*6d40*/  FMUL.FTZ R31, R31, c[0x0][0x2ec] ;  /* 0x0000bb001f1f7a20 */ /* 0x000fc80000410000 */
[----:B------:R-:W-:Y:S01]  /*6d50*/  IMAD R104, R155, 0x40, R154 ;  /* 0x000000409b687824 */ /* 0x000fe200078e029a */
[C---:B------:R-:W-:Y:S01]  /*6d60*/  HMMA.16816.F32 R16, R116.reuse, R110, R16 ;  /* 0x0000006e7410723c */ /* 0x040fe20000001810 */
[----:B------:R-:W-:Y:S01]  /*6d70*/  FMUL.FTZ R112, R24, c[0x0][0x2ec] ;  /* 0x0000bb0018707a20 */ /* 0x000fe20000410000 */
[----:B------:R-:W-:Y:S01]  /*6d80*/  MUFU.TANH R29, R29 ;  /* 0x0000001d001d7308 */ /* 0x000fe20000002400 */
[----:B------:R-:W-:Y:S01]  /*6d90*/  FMUL.FTZ R26, R26, c[0x0][0x2ec] ;  /* 0x0000bb001a1a7a20 */ /* 0x000fe20000410000 */
[C---:B------:R-:W-:Y:S01]  /*6da0*/  IADD3 R108, R104.reuse, 0x8, RZ ;  /* 0x00000008686c7810 */ /* 0x040fe20007ffe0ff */
[----:B------:R-:W-:Y:S01]  /*6db0*/  FMUL.FTZ R24, R27, c[0x0][0x2ec] ;  /* 0x0000bb001b187a20 */ /* 0x000fe20000410000 */
[C---:B------:R-:W-:Y:S01]  /*6dc0*/  IADD3 R113, R104.reuse, 0x11, RZ ;  /* 0x0000001168717810 */ /* 0x040fe20007ffe0ff */
[----:B------:R-:W-:Y:S01]  /*6dd0*/  FMUL.FTZ R25, R25, c[0x0][0x2ec] ;  /* 0x0000bb0019197a20 */ /* 0x000fe20000410000 */
[----:B------:R-:W-:Y:S01]  /*6de0*/  HMMA.16816.F32 R8, R116, R106, R8 ;  /* 0x0000006a7408723c */ /* 0x000fe20000001808 */
[----:B------:R-:W-:Y:S01]  /*6df0*/  IADD3 R110, R104, 0x9, RZ ;  /* 0x00000009686e7810 */ /* 0x000fe20007ffe0ff */
[----:B------:R-:W-:Y:S01]  /*6e00*/  MUFU.TANH R31, R31 ;  /* 0x0000001f001f7308 */ /* 0x000fe20000002400 */
[----:B------:R-:W-:Y:S01]  /*6e10*/  FMUL.FTZ R20, R20, c[0x0][0x2ec] ;  /* 0x0000bb0014147a20 */ /* 0x000fe20000410000 */
[----:B------:R-:W-:Y:S01]  /*6e20*/  ISETP.GE.AND P5, PT, R108, R130, PT ;  /* 0x000000826c00720c */ /* 0x000fe20003fa6270 */
[----:B------:R-:W-:-:S02]  /*6e30*/  FMUL.FTZ R27, R21, c[0x0][0x2ec] ;  /* 0x0000bb00151b7a20 */ /* 0x000fc40000410000 */
[----:B------:R-:W-:Y:S01]  /*6e40*/  IADD3 R106, R104, 0x1, RZ ;  /* 0x00000001686a7810 */ /* 0x000fe20007ffe0ff */
[C---:B--2---:R-:W-:Y:S01]  /*6e50*/  HMMA.16816.F32 R4, R116.reuse, R32, R4 ;  /* 0x000000207404723c */ /* 0x044fe20000001804 */
[----:B------:R-:W-:Y:S01]  /*6e60*/  FMUL.FTZ R22, R22, c[0x0][0x2ec] ;  /* 0x0000bb0016167a20 */ /* 0x000fe20000410000 */
[----:B------:R-:W-:Y:S01]  /*6e70*/  I2F R33, R108 ;  /* 0x0000006c00217306 */ /* 0x000fe20000201400 */
[----:B------:R-:W-:Y:S01]  /*6e80*/  FMUL.FTZ R12, R12, c[0x0][0x2ec] ;  /* 0x0000bb000c0c7a20 */ /* 0x000fe20000410000 */
[----:B------:R-:W-:Y:S01]  /*6e90*/  ISETP.GE.AND P6, PT, R106, R130, PT ;  /* 0x000000826a00720c */ /* 0x000fe20003fc6270 */
[----:B------:R-:W-:Y:S01]  /*6ea0*/  FMUL.FTZ R14, R14, c[0x0][0x2ec] ;  /* 0x0000bb000e0e7a20 */ /* 0x000fe20000410000 */
[----:B------:R-:W-:Y:S01]  /*6eb0*/  ISETP.GE.AND P4, PT, R106, R129, PT ;  /* 0x000000816a00720c */ /* 0x000fe20003f86270 */
[----:B------:R-:W-:Y:S01]  /*6ec0*/  FMUL.FTZ R32, R28, c[0x0][0x2ec] ;  /* 0x0000bb001c207a20 */ /* 0x000fe20000410000 */
[----:B------:R-:W-:Y:S01]  /*6ed0*/  HMMA.16816.F32 R120, R116, R34, R120 ;  /* 0x000000227478723c */ /* 0x000fe20000001878 */
[----:B------:R-:W-:Y:S01]  /*6ee0*/  FMUL.FTZ R28, R30, c[0x0][0x2ec] ;  /* 0x0000bb001e1c7a20 */ /* 0x000fe20000410000 */
[----:B------:R-:W-:Y:S01]  /*6ef0*/  I2F R107, R106 ;  /* 0x0000006a006b7306 */ /* 0x000fe20000201400 */
[----:B------:R-:W-:-:S02]  /*6f00*/  FMUL.FTZ R17, R17, c[0x0][0x2ec] ;  /* 0x0000bb0011117a20 */ /* 0x000fc40000410000 */
[----:B------:R-:W-:Y:S02]  /*6f10*/  FMUL.FTZ R23, R23, c[0x0][0x2ec] ;  /* 0x0000bb0017177a20 */ /* 0x000fe40000410000 */
[----:B------:R-:W-:Y:S01]  /*6f20*/  IADD3 R34, R104, 0x10, RZ ;  /* 0x0000001068227810 */ /* 0x000fe20007ffe0ff */
[----:B------:R-:W-:Y:S02]  /*6f30*/  FMUL.FTZ R16, R16, c[0x0][0x2ec] ;  /* 0x0000bb0010107a20 */ /* 0x000fe40000410000 */
[----:B------:R-:W-:Y:S01]  /*6f40*/  MUFU.TANH R112, R112 ;  /* 0x0000007000707308 */ /* 0x000fe20000002400 */
[----:B------:R-:W-:Y:S02]  /*6f50*/  FMUL.FTZ R13, R13, c[0x0][0x2ec] ;  /* 0x0000bb000d0d7a20 */ /* 0x000fe40000410000 */
[----:B------:R-:W-:Y:S02]  /*6f60*/  FMUL.FTZ R10, R10, c[0x0][0x2ec] ;  /* 0x0000bb000a0a7a20 */ /* 0x000fe40000410000 */
[----:B------:R-:W-:-:S02]  /*6f70*/  FMUL.FTZ R8, R8, c[0x0][0x2ec] ;  /* 0x0000bb0008087a20 */ /* 0x000fc40000410000 */
[----:B------:R-:W-:Y:S01]  /*6f80*/  FMUL.FTZ R18, R18, c[0x0][0x2ec] ;  /* 0x0000bb0012127a20 */ /* 0x000fe20000410000 */
[----:B------:R-:W-:Y:S01]  /*6f90*/  MUFU.TANH R26, R26 ;  /* 0x0000001a001a7308 */ /* 0x000fe20000002400 */
[----:B------:R-:W-:Y:S02]  /*6fa0*/  FMUL.FTZ R11, R11, c[0x0][0x2ec] ;  /* 0x0000bb000b0b7a20 */ /* 0x000fe40000410000 */
[----:B------:R-:W-:Y:S02]  /*6fb0*/  FMUL.FTZ R4, R4, c[0x0][0x2ec] ;  /* 0x0000bb0004047a20 */ /* 0x000fe40000410000 */
[----:B------:R-:W-:Y:S02]  /*6fc0*/  FMUL.FTZ R6, R6, c[0x0][0x2ec] ;  /* 0x0000bb0006067a20 */ /* 0x000fe40000410000 */
[----:B------:R-:W-:Y:S01]  /*6fd0*/  FMUL.FTZ R5, R5, c[0x0][0x2ec] ;  /* 0x0000bb0005057a20 */ /* 0x000fe20000410000 */
[----:B------:R-:W-:Y:S01]  /*6fe0*/  I2F R109, R110 ;  /* 0x0000006e006d7306 */ /* 0x000fe20000201400 */
[----:B------:R-:W-:-:S02]  /*6ff0*/  FMUL.FTZ R7, R7, c[0x0][0x2ec] ;  /* 0x0000bb0007077a20 */ /* 0x000fc40000410000 */
[----:B------:R-:W-:Y:S02]  /*7000*/  FMUL.FTZ R120, R120, c[0x0][0x2ec] ;  /* 0x0000bb0078787a20 */ /* 0x000fe40000410000 */
[----:B------:R-:W-:Y:S02]  /*7010*/  FMUL.FTZ R123, R123, c[0x0][0x2ec] ;  /* 0x0000bb007b7b7a20 */ /* 0x000fe40000410000 */
[----:B------:R-:W-:Y:S01]  /*7020*/  FMUL.FTZ R121, R121, c[0x0][0x2ec] ;  /* 0x0000bb0079797a20 */ /* 0x000fe20000410000 */
[----:B------:R1:W-:Y:S08]  /*7030*/  MUFU.TANH R30, R25 ;  /* 0x00000019001e7308 */ /* 0x0003f00000002400 */
[----:B------:R-:W-:Y:S08]  /*7040*/  MUFU.TANH R24, R24 ;  /* 0x0000001800187308 */ /* 0x000ff00000002400 */
[----:B------:R-:W-:Y:S01]  /*7050*/  I2F R35, R34 ;  /* 0x0000002200237306 */ /* 0x000fe20000201400 */
[----:B-1----:R-:W-:-:S07]  /*7060*/  FMUL.FTZ R25, R19, c[0x0][0x2ec] ;  /* 0x0000bb0013197a20 */ /* 0x002fce0000410000 */
[----:B------:R-:W1:Y:S08]  /*7070*/  MUFU.TANH R20, R20 ;  /* 0x0000001400147308 */ /* 0x000e700000002400 */
[----:B------:R-:W-:Y:S08]  /*7080*/  MUFU.TANH R117, R12 ;  /* 0x0000000c00757308 */ /* 0x000ff00000002400 */
[----:B------:R-:W-:Y:S01]  /*7090*/  MUFU.TANH R27, R27 ;  /* 0x0000001b001b7308 */ /* 0x000fe20000002400 */
[----:B-1----:R-:W-:-:S07]  /*70a0*/  FFMA.FTZ R20, R0, R35, R20 ;  /* 0x0000002300147223 */ /* 0x002fce0000010014 */
[----:B------:R-:W1:Y:S08]  /*70b0*/  MUFU.TANH R22, R22 ;  /* 0x0000001600167308 */ /* 0x000e700000002400 */
[----:B------:R2:W-:Y:S08]  /*70c0*/  MUFU.TANH R127, R14 ;  /* 0x0000000e007f7308 */ /* 0x0005f00000002400 */
[----:B------:R-:W3:Y:S01]  /*70d0*/  I2F R12, R113 ;  /* 0x00000071000c7306 */ /* 0x000ee20000201400 */
[----:B-1----:R-:W-:-:S07]  /*70e0*/  FFMA.FTZ R22, R0, R35, R22 ;  /* 0x0000002300167223 */ /* 0x002fce0000010016 */
[----:B------:R1:W-:Y:S01]  /*70f0*/  MUFU.TANH R21, R17 ;  /* 0x0000001100157308 */ /* 0x0003e20000002400 */
[----:B--2---:R-:W-:-:S07]  /*7100*/  IADD3 R14, R104, 0x18, RZ ;  /* 0x00000018680e7810 */ /* 0x004fce0007ffe0ff */
[----:B------:R-:W2:Y:S01]  /*7110*/  MUFU.TANH R23, R23 ;  /* 0x0000001700177308 */ /* 0x000ea20000002400 */
[----:B---3--:R-:W-:Y:S02]  /*7120*/  FFMA.FTZ R27, R0, R12, R27 ;  /* 0x0000000c001b7223 */ /* 0x008fe4000001001b */
[----:B-1----:R-:W-:-:S05]  /*7130*/  FMUL.FTZ R17, R15, c[0x0][0x2ec] ;  /* 0x0000bb000f117a20 */ /* 0x002fca0000410000 */
[----:B------:R-:W-:Y:S01]  /*7140*/  MUFU.TANH R119, R16 ;  /* 0x0000001000777308 */ /* 0x000fe20000002400 */
[----:B------:R-:W-:Y:S02]  /*7150*/  FMUL.FTZ R15, R9, c[0x0][0x2ec] ;  /* 0x0000bb00090f7a20 */ /* 0x000fe40000410000 */
[C---:B------:R-:W-:Y:S02]  /*7160*/  FFMA.FTZ R9, R0.reuse, R107, R29 ;  /* 0x0000006b00097223 */ /* 0x040fe4000001001d */
[----:B--2---:R-:W-:-:S03]  /*7170*/  FFMA.FTZ R23, R0, R12, R23 ;  /* 0x0000000c00177223 */ /* 0x004fc60000010017 */
[----:B------:R1:W-:Y:S01]  /*7180*/  MUFU.TANH R19, R13 ;  /* 0x0000000d00137308 */ /* 0x0003e20000002400 */
[----:B------:R-:W-:Y:S02]  /*7190*/  FSEL R9, R9, -INF , !P6 ;  /* 0xff80000009097808 */ /* 0x000fe40007000000 */
[----:B------:R-:W-:-:S05]  /*71a0*/  ISETP.GE.AND P6, PT, R108, R129, PT ;  /* 0x000000816c00720c */ /* 0x000fca0003fc6270 */
[----:B------:R2:W-:Y:S08]  /*71b0*/  MUFU.TANH R125, R10 ;  /* 0x0000000a007d7308 */ /* 0x0005f00000002400 */
[----:B------:R-:W3:Y:S01]  /*71c0*/  I2F R102, R14 ;  /* 0x0000000e00667306 */ /* 0x000ee20000201400 */
[----:B-1----:R-:W-:-:S05]  /*71d0*/  FFMA.FTZ R13, R0, R33, R112 ;  /* 0x00000021000d7223 */ /* 0x002fca0000010070 */
[----:B------:R-:W-:Y:S01]  /*71e0*/  FSEL R13, R13, -INF , !P5 ;  /* 0xff8000000d0d7808 */ /* 0x000fe20006800000 */
[----:B--2---:R-:W-:Y:S01]  /*71f0*/  FFMA.FTZ R10, R0, R107, R31 ;  /* 0x0000006b000a7223 */ /* 0x004fe2000001001f */
[----:B------:R1:W-:Y:S01]  /*7200*/  MUFU.TANH R111, R8 ;  /* 0x00000008006f7308 */ /* 0x0003e20000002400 */
[----:B------:R-:W-:Y:S02]  /*7210*/  ISETP.GE.AND P5, PT, R110, R129, PT ;  /* 0x000000816e00720c */ /* 0x000fe40003fa6270 */
[----:B------:R-:W-:Y:S02]  /*7220*/  IADD3 R31, R104, 0x20, RZ ;  /* 0x00000020681f7810 */ /* 0x000fe40007ffe0ff */
[----:B------:R-:W-:Y:S02]  /*7230*/  FSEL R10, R10, -INF , !P4 ;  /* 0xff8000000a0a7808 */ /* 0x000fe40006000000 */
[----:B------:R-:W-:Y:S01]  /*7240*/  ISETP.GE.AND P4, PT, R110, R130, PT ;  /* 0x000000826e00720c */ /* 0x000fe20003f86270 */
[----:B------:R2:W4:Y:S01]  /*7250*/  MUFU.TANH R133, R18 ;  /* 0x0000001200857308 */ /* 0x0005220000002400 */
[----:B---3--:R-:W-:-:S02]  /*7260*/  FFMA.FTZ R119, R0, R102, R119 ;  /* 0x0000006600777223 */ /* 0x008fc40000010077 */
[----:B-1----:R-:W-:-:S05]  /*7270*/  FFMA.FTZ R8, R0, R33, R26 ;  /* 0x0000002100087223 */ /* 0x002fca000001001a */
[----:B------:R1:W-:Y:S01]  /*7280*/  MUFU.TANH R131, R11 ;  /* 0x0000000b00837308 */ /* 0x0003e20000002400 */
[C---:B------:R-:W-:Y:S02]  /*7290*/  IADD3 R26, R104.reuse, 0x21, RZ ;  /* 0x00000021681a7810 */ /* 0x040fe40007ffe0ff */
[----:B------:R-:W-:Y:S02]  /*72a0*/  IADD3 R33, R104, 0x28, RZ ;  /* 0x0000002868217810 */ /* 0x000fe40007ffe0ff */
[----:B------:R-:W-:Y:S02]  /*72b0*/  FSEL R8, R8, -INF , !P6 ;  /* 0xff80000008087808 */ /* 0x000fe40007000000 */
[----:B--2---:R-:W-:Y:S01]  /*72c0*/  IADD3 R18, R104, 0x19, RZ ;  /* 0x0000001968127810 */ /* 0x004fe20007ffe0ff */
[----:B------:R2:W-:Y:S01]  /*72d0*/  MUFU.TANH R29, R4 ;  /* 0x00000004001d7308 */ /* 0x0005e20000002400 */
[----:B------:R-:W-:-:S04]  /*72e0*/  ISETP.GE.AND P6, PT, R34, R130, PT ;  /* 0x000000822200720c */ /* 0x000fc80003fc6270 */
[----:B------:R-:W-:Y:S02]  /*72f0*/  FSEL R115, R20, -INF , !P6 ;  /* 0xff80000014737808 */ /* 0x000fe40007000000 */
[----:B------:R-:W-:Y:S01]  /*7300*/  ISETP.GE.AND P6, PT, R113, R129, PT ;  /* 0x000000817100720c */ /* 0x000fe20003fc6270 */
[----:B-1----:R-:W-:Y:S01]  /*7310*/  FFMA.FTZ R11, R0, R109, R30 ;  /* 0x0000006d000b7223 */ /* 0x002fe2000001001e */
[----:B------:R-:W1:Y:S02]  /*7320*/  I2F R16, R18 ;  /* 0x0000001200107306 */ /* 0x000e640000201400 */
[----:B------:R-:W-:Y:S02]  /*7330*/  FSEL R118, R23, -INF , !P6 ;  /* 0xff80000017767808 */ /* 0x000fe40007000000 */
[----:B------:R-:W-:Y:S02]  /*7340*/  FSEL R11, R11, -INF , !P4 ;  /* 0xff8000000b0b7808 */ /* 0x000fe40006000000 */
[----:B------:R-:W-:Y:S01]  /*7350*/  ISETP.GE.AND P4, PT, R34, R129, PT ;  /* 0x000000812200720c */ /* 0x000fe20003f86270 */
[----:B--2---:R-:W-:Y:S01]  /*7360*/  FFMA.FTZ R4, R0, R109, R24 ;  /* 0x0000006d00047223 */ /* 0x004fe20000010018 */
[----:B------:R-:W2:Y:S01]  /*7370*/  MUFU.TANH R25, R25 ;  /* 0x0000001900197308 */ /* 0x000ea20000002400 */
[----:B------:R-:W-:-:S02]  /*7380*/  ISETP.GE.AND P6, PT, R18, R130, PT ;  /* 0x000000821200720c */ /* 0x000fc40003fc6270 */
[----:B------:R-:W-:Y:S01]  /*7390*/  FSEL R116, R22, -INF , !P4 ;  /* 0xff80000016747808 */ /* 0x000fe20006000000 */
[----:B----4-:R-:W-:Y:S01]  /*73a0*/  FFMA.FTZ R22, R0, R102, R133 ;  /* 0x0000006600167223 */ /* 0x010fe20000010085 */
[----:B------:R-:W-:Y:S02]  /*73b0*/  FSEL R4, R4, -INF , !P5 ;  /* 0xff80000004047808 */ /* 0x000fe40006800000 */
[-C--:B------:R-:W-:Y:S01]  /*73c0*/  ISETP.GE.AND P5, PT, R113, R130.reuse, PT ;  /* 0x000000827100720c */ /* 0x080fe20003fa6270 */
[----:B------:R-:W3:Y:S01]  /*73d0*/  I2F R30, R31 ;  /* 0x0000001f001e7306 */ /* 0x000ee20000201400 */
[----:B------:R-:W-:Y:S01]  /*73e0*/  ISETP.GE.AND P4, PT, R14, R130, PT ;  /* 0x000000820e00720c */ /* 0x000fe20003f86270 */
[----:B-1----:R-:W-:Y:S01]  /*73f0*/  FFMA.FTZ R21, R0, R16, R21 ;  /* 0x0000001000157223 */ /* 0x002fe20000010015 */
[----:B------:R-:W-:Y:S02]  /*7400*/  FSEL R113, R27, -INF , !P5 ;  /* 0xff8000001b717808 */ /* 0x000fe40006800000 */
[----:B------:R-:W-:-:S02]  /*7410*/  ISETP.GE.AND P5, PT, R14, R129, PT ;  /* 0x000000810e00720c */ /* 0x000fc40003fa6270 */
[----:B------:R-:W-:Y:S01]  /*7420*/  IADD3 R14, R104, 0x29, RZ ;  /* 0x00000029680e7810 */ /* 0x000fe20007ffe0ff */
[----:B------:R-:W1:Y:S01]  /*7430*/  I2F R24, R26 ;  /* 0x0000001a00187306 */ /* 0x000e620000201400 */
[----:B------:R-:W-:Y:S01]  /*7440*/  FSEL R23, R119, -INF , !P4 ;  /* 0xff80000077177808 */ /* 0x000fe20006000000 */
[----:B--2---:R-:W-:Y:S01]  /*7450*/  FFMA.FTZ R20, R0, R16, R25 ;  /* 0x0000001000147223 */ /* 0x004fe20000010019 */
[----:B------:R-:W-:Y:S02]  /*7460*/  ISETP.GE.AND P4, PT, R18, R129, PT ;  /* 0x000000811200720c */ /* 0x000fe40003f86270 */
[----:B------:R-:W-:Y:S02]  /*7470*/  IADD3 R18, R104, 0x30, RZ ;  /* 0x0000003068127810 */ /* 0x000fe40007ffe0ff */
[----:B------:R-:W-:Y:S01]  /*7480*/  FSEL R22, R22, -INF , !P5 ;  /* 0xff80000016167808 */ /* 0x000fe20006800000 */
[----:B------:R-:W2:Y:S01]  /*7490*/  MUFU.TANH R17, R17 ;  /* 0x0000001100117308 */ /* 0x000ea20000002400 */
[C---:B---3--:R-:W-:Y:S01]  /*74a0*/  FFMA.FTZ R117, R0.reuse, R30, R117 ;  /* 0x0000001e00757223 */ /* 0x048fe20000010075 */
[----:B------:R-:W-:Y:S01]  /*74b0*/  ISETP.GE.AND P5, PT, R31, R130, PT ;  /* 0x000000821f00720c */ /* 0x000fe20003fa6270 */
[----:B------:R-:W-:Y:S01]  /*74c0*/  FFMA.FTZ R124, R0, R30, R127 ;  /* 0x0000001e007c7223 */ /* 0x000fe2000001007f */
[----:B------:R-:W-:-:S02]  /*74d0*/  FSEL R21, R21, -INF , !P6 ;  /* 0xff80000015157808 */ /* 0x000fc40007000000 */
[-C--:B------:R-:W-:Y:S02]  /*74e0*/  ISETP.GE.AND P6, PT, R31, R129.reuse, PT ;  /* 0x000000811f00720c */ /* 0x080fe40003fc6270 */
[----:B------:R-:W3:Y:S01]  /*74f0*/  I2F R34, R33 ;  /* 0x0000002100227306 */ /* 0x000ee20000201400 */
[----:B------:R-:W-:Y:S01]  /*7500*/  FSEL R20, R20, -INF , !P4 ;  /* 0xff80000014147808 */ /* 0x000fe20006000000 */
[----:B-1----:R-:W-:Y:S01]  /*7510*/  FFMA.FTZ R27, R0, R24, R19 ;  /* 0x00000018001b7223 */ /* 0x002fe20000010013 */
[C---:B------:R-:W-:Y:S02]  /*7520*/  ISETP.GE.AND P4, PT, R26.reuse, R130, PT ;  /* 0x000000821a00720c */ /* 0x040fe40003f86270 */
[----:B------:R-:W-:Y:S02]  /*7530*/  FSEL R127, R117, -INF , !P5 ;  /* 0xff800000757f7808 */ /* 0x000fe40006800000 */
[----:B------:R-:W-:Y:S01]  /*7540*/  ISETP.GE.AND P5, PT, R26, R129, PT ;  /* 0x000000811a00720c */ /* 0x000fe20003fa6270 */
[----:B------:R-:W-:Y:S01]  /*7550*/  MUFU.TANH R15, R15 ;  /* 0x0000000f000f7308 */ /* 0x000fe20000002400 */
[----:B------:R-:W-:Y:S01]  /*7560*/  FSEL R124, R124, -INF , !P6 ;  /* 0xff8000007c7c7808 */ /* 0x000fe20007000000 */
[----:B--2---:R-:W-:Y:S01]  /*7570*/  FFMA.FTZ R26, R0, R24, R17 ;  /* 0x00000018001a7223 */ /* 0x004fe20000010011 */
[----:B------:R-:W-:-:S02]  /*7580*/  ISETP.GE.AND P6, PT, R33, R130, PT ;  /* 0x000000822100720c */ /* 0x000fc40003fc6270 */
[----:B------:R-:W-:Y:S02]  /*7590*/  FSEL R27, R27, -INF , !P4 ;  /* 0xff8000001b1b7808 */ /* 0x000fe40006000000 */
[----:B------:R-:W-:Y:S01]  /*75a0*/  IADD3 R30, R104, 0x38, RZ ;  /* 0x00000038681e7810 */ /* 0x000fe20007ffe0ff */
[----:B------:R-:W1:Y:S01]  /*75b0*/  I2F R12, R14 ;  /* 0x0000000e000c7306 */ /* 0x000e620000201400 */
[CC--:B---3--:R-:W-:Y:S01]  /*75c0*/  FFMA.FTZ R111, R0.reuse, R34.reuse, R111 ;  /* 0x00000022006f7223 */ /* 0x0c8fe2000001006f */
[----:B------:R-:W-:Y:S01]  /*75d0*/  ISETP.GE.AND P4, PT, R33, R129, PT ;  /* 0x000000812100720c */ /* 0x000fe20003f86270 */
[----:B------:R-:W-:Y:S01]  /*75e0*/  FFMA.FTZ R24, R0, R34, R125 ;  /* 0x0000002200187223 */ /* 0x000fe2000001007d */
[----:B------:R-:W-:Y:S02]  /*75f0*/  FSEL R26, R26, -INF , !P5 ;  /* 0xff8000001a1a7808 */ /* 0x000fe40006800000 */
[----:B------:R-:W-:Y:S02]  /*7600*/  FSEL R125, R111, -INF , !P6 ;  /* 0xff8000006f7d7808 */ /* 0x000fe40007000000 */
[----:B------:R-:W2:Y:S01]  /*7610*/  I2F R102, R18 ;  /* 0x0000001200667306 */ /* 0x000ea20000201400 */
[----:B------:R-:W-:-:S02]  /*7620*/  ISETP.GE.AND P5, PT, R14, R130, PT ;  /* 0x000000820e00720c */ /* 0x000fc40003fa6270 */
[----:B------:R-:W-:Y:S02]  /*7630*/  ISETP.GE.AND P6, PT, R14, R129, PT ;  /* 0x000000810e00720c */ /* 0x000fe40003fc6270 */
[----:B------:R-:W-:Y:S02]  /*7640*/  FSEL R24, R24, -INF , !P4 ;  /* 0xff80000018187808 */ /* 0x000fe40006000000 */
[----:B------:R-:W-:Y:S01]  /*7650*/  ISETP.GE.AND P4, PT, R18, R130, PT ;  /* 0x000000821200720c */ /* 0x000fe20003f86270 */
[----:B------:R3:W4:Y:S01]  /*7660*/  MUFU.TANH R35, R6 ;  /* 0x0000000600237308 */ /* 0x0007220000002400 */
[CC--:B-1----:R-:W-:Y:S02]  /*7670*/  FFMA.FTZ R15, R0.reuse, R12.reuse, R15 ;  /* 0x0000000c000f7223 */ /* 0x0c2fe4000001000f */
[----:B------:R-:W-:Y:S02]  /*7680*/  FFMA.FTZ R131, R0, R12, R131 ;  /* 0x0000000c00837223 */ /* 0x000fe40000010083 */
[----:B------:R-:W-:Y:S01]  /*7690*/  FMUL.FTZ R12, R122, c[0x0][0x2ec] ;  /* 0x0000bb007a0c7a20 */ /* 0x000fe20000410000 */
[----:B------:R-:W-:-:S02]  /*76a0*/  FSEL R25, R15, -INF , !P5 ;  /* 0xff8000000f197808 */ /* 0x000fc40006800000 */
[----:B------:R-:W-:Y:S01]  /*76b0*/  MUFU.TANH R5, R5 ;  /* 0x0000000500057308 */ /* 0x000fe20000002400 */
[----:B--2---:R-:W-:Y:S01]  /*76c0*/  FFMA.FTZ R29, R0, R102, R29 ;  /* 0x00000066001d7223 */ /* 0x004fe2000001001d */
[----:B------:R-:W-:-:S04]  /*76d0*/  ISETP.GE.AND P5, PT, R18, R129, PT ;  /* 0x000000811200720c */ /* 0x000fc80003fa6270 */
[----:B------:R-:W-:Y:S02]  /*76e0*/  FSEL R111, R29, -INF , !P4 ;  /* 0xff8000001d6f7808 */ /* 0x000fe40006000000 */
[----:B---3--:R-:W-:Y:S01]  /*76f0*/  IADD3 R6, R104, 0x31, RZ ;  /* 0x0000003168067810 */ /* 0x008fe20007ffe0ff */
[----:B------:R1:W-:Y:S01]  /*7700*/  MUFU.TANH R16, R7 ;  /* 0x0000000700107308 */ /* 0x0003e20000002400 */
[----:B----4-:R-:W-:Y:S02]  /*7710*/  FFMA.FTZ R35, R0, R102, R35 ;  /* 0x0000006600237223 */ /* 0x010fe40000010023 */
[----:B------:R-:W-:-:S03]  /*7720*/  ISETP.GE.AND P4, PT, R6, R129, PT ;  /* 0x000000810600720c */ /* 0x000fc60003f86270 */
[----:B------:R-:W-:Y:S02]  /*7730*/  FSEL R108, R35, -INF , !P5 ;  /* 0xff800000236c7808 */ /* 0x000fe40006800000 */
[----:B------:R-:W2:Y:S01]  /*7740*/  I2F R31, R6 ;  /* 0x00000006001f7306 */ /* 0x000ea20000201400 */
[----:B------:R-:W-:-:S07]  /*7750*/  ISETP.GE.AND P5, PT, R30, R130, PT ;  /* 0x000000821e00720c */ /* 0x000fce0003fa6270 */
[----:B------:R-:W-:Y:S01]  /*7760*/  I2F R19, R30 ;  /* 0x0000001e00137306 */ /* 0x000fe20000201400 */
[----:B-1----:R-:W-:-:S07]  /*7770*/  IADD3 R7, R104, 0x39, RZ ;  /* 0x0000003968077810 */ /* 0x002fce0007ffe0ff */
[----:B------:R1:W3:Y:S01]  /*7780*/  MUFU.TANH R14, R120 ;  /* 0x00000078000e7308 */ /* 0x0002e20000002400 */
[CC--:B--2---:R-:W-:Y:S02]  /*7790*/  FFMA.FTZ R5, R0.reuse, R31.reuse, R5 ;  /* 0x0000001f00057223 */ /* 0x0c4fe40000010005 */
[----:B------:R-:W-:-:S05]  /*77a0*/  FFMA.FTZ R16, R0, R31, R16 ;  /* 0x0000001f00107223 */ /* 0x000fca0000010010 */
[----:B------:R-:W-:Y:S01]  /*77b0*/  I2F R105, R104 ;  /* 0x0000006800697306 */ /* 0x000fe20000201400 */
[----:B------:R-:W-:Y:S02]  /*77c0*/  FSEL R106, R16, -INF , !P4 ;  /* 0xff800000106a7808 */ /* 0x000fe40006000000 */
[----:B------:R-:W-:-:S05]  /*77d0*/  ISETP.GE.AND P4, PT, R104, R130, PT ;  /* 0x000000826800720c */ /* 0x000fca0003f86270 */
[----:B------:R-:W2:Y:S01]  /*77e0*/  MUFU.TANH R32, R32 ;  /* 0x0000002000207308 */ /* 0x000ea20000002400 */
[----:B-1----:R-:W-:Y:S01]  /*77f0*/  FSEL R120, R131, -INF , !P6 ;  /* 0xff80000083787808 */ /* 0x002fe20007000000 */
[----:B---3--:R-:W-:Y:S01]  /*7800*/  FFMA.FTZ R14, R0, R19, R14 ;  /* 0x00000013000e7223 */ /* 0x008fe2000001000e */
[----:B------:R-:W-:Y:S01]  /*7810*/  BAR.SYNC.DEFER_BLOCKING 0x0 ;  /* 0x0000000000007b1d */ /* 0x000fe20000010000 */
[----:B------:R-:W-:-:S03]  /*7820*/  ISETP.GE.AND P6, PT, R6, R130, PT ;  /* 0x000000820600720c */ /* 0x000fc60003fc6270 */
[----:B------:R-:W-:Y:S02]  /*7830*/  FSEL R109, R14, -INF , !P5 ;  /* 0xff8000000e6d7808 */ /* 0x000fe40006800000 */
[----:B------:R-:W1:Y:S01]  /*7840*/  MUFU.TANH R12, R12 ;  /* 0x0000000c000c7308 */ /* 0x000e620000002400 */
[----:B------:R-:W-:Y:S02]  /*7850*/  FSEL R107, R5, -INF , !P6 ;  /* 0xff800000056b7808 */ /* 0x000fe40007000000 */
[-C--:B------:R-:W-:Y:S02]  /*7860*/  ISETP.GE.AND P6, PT, R30, R129.reuse, PT ;  /* 0x000000811e00720c */ /* 0x080fe40003fc6270 */
[----:B------:R-:W-:Y:S01]  /*7870*/  ISETP.GE.AND P5, PT, R104, R129, PT ;  /* 0x000000816800720c */ /* 0x000fe20003fa6270 */
[----:B--2---:R-:W-:Y:S02]  /*7880*/  FFMA.FTZ R5, R0, R105, R32 ;  /* 0x0000006900057223 */ /* 0x004fe40000010020 */
[----:B------:R-:W2:Y:S03]  /*7890*/  MUFU.TANH R28, R28 ;  /* 0x0000001c001c7308 */ /* 0x000ea60000002400 */
[----:B------:R-:W-:-:S02]  /*78a0*/  FSEL R5, R5, -INF , !P4 ;  /* 0xff80000005057808 */ /* 0x000fc40006000000 */
[----:B------:R-:W-:-:S03]  /*78b0*/  ISETP.GE.AND P4, PT, R7, R129, PT ;  /* 0x000000810700720c */ /* 0x000fc60003f86270 */
[----:B------:R-:W-:Y:S01]  /*78c0*/  I2F R17, R7 ;  /* 0x0000000700117306 */ /* 0x000fe20000201400 */
[----:B-1----:R-:W-:-:S05]  /*78d0*/  FFMA.FTZ R12, R0, R19, R12 ;  /* 0x00000013000c7223 */ /* 0x002fca000001000c */
        /* <DEDUP_REMOVED lines=67> */
[----:B------:R-:W-:Y:S01]  /*7d10*/  IMAD R6, R7, c[0x0][0x184], R6 ;  /* 0x0000610007067a24 */ /* 0x000fe200078e0206 */
[----:B------:R-:W-:-:S03]  /*7d20*/  MOV R7, R14 ;  /* 0x0000000e00077202 */ /* 0x000fc60000000f00 */
[----:B------:R-:W-:Y:S01]  /*7d30*/  IMAD.IADD R12, R15, 0x1, R6 ;  /* 0x000000010f0c7824 */ /* 0x000fe200078e0206 */
[----:B------:R-:W-:Y:S05]  /*7d40*/  BRA `(.L_x_6653) ;  /* 0x0000003000007947 */ /* 0x000fea0003800000 */
.L_x_6652:
[----:B------:R-:W-:-:S05]  /*7d50*/  IMAD.MOV.U32 R7, RZ, RZ, c[0x0][0x198] ;  /* 0x00006600ff077624 */ /* 0x000fca00078e00ff */
[----:B------:R-:W-:-:S04]  /*7d60*/  LEA R7, -R7, RZ, 0x6 ;  /* 0x000000ff07077211 */ /* 0x000fc800078e31ff */
[----:B------:R-:W-:Y:S02]  /*7d70*/  SHF.R.S32.HI R12, RZ, 0x1f, R7 ;  /* 0x0000001fff0c7819 */ /* 0x000fe40000011407 */
.L_x_6653:
        /* <DEDUP_REMOVED lines=72> */
.L_x_6655:
[----:B------:R-:W-:Y:S05]  /*8200*/  BSYNC B0 ;  /* 0x0000000000007941 */ /* 0x000fea0003800000 */
.L_x_6654:
[----:B------:R-:W0:Y:S01]  /*8210*/  LDGDEPBAR ;  /* 0x00000000000079af */ /* 0x000e220000000000 */
[----:B------:R-:W-:-:S04]  /*8220*/  LEA R168, P1, R7, R168, 0x1 ;  /* 0x000000a807a87211 */ /* 0x000fc800078208ff */
[----:B------:R-:W-:Y:S02]  /*8230*/  LEA.HI.X R167, R7, R167, R12, 0x1, P1 ;  /* 0x000000a707a77211 */ /* 0x000fe400008f0c0c */
.L_x_6651:
        /* <DEDUP_REMOVED lines=39> */
[----:B-1----:R-:W-:-:S04]  /*84b0*/  FMNMX.FTZ R33, R6, R33, !PT ;  /* 0x0000002106217209 */ /* 0x002fc80007810000 */
[C---:B------:R-:W-:Y:S01]  /*84c0*/  FSETP.NEU.FTZ.AND P2, PT, R33.reuse, -INF , PT ;  /* 0xff8000002100780b */ /* 0x040fe20003f5d000 */
[----:B------:R-:W-:Y:S01]  /*84d0*/  FMUL.FTZ R112, R33, c[0x0][0x23c] ;  /* 0x00008f0021707a20 */ /* 0x000fe20000410000 */
[----:B---3--:R-:W-:Y:S02]  /*84e0*/  FMNMX.FTZ R32, R3, R32, !PT ;  /* 0x0000002003207209 */ /* 0x008fe40007810000 */
[----:B------:R-:W-:Y:S02]  /*84f0*/  FSEL R6, R33, RZ, P2 ;  /* 0x000000ff21067208 */ /* 0x000fe40001000000 */
[----:B------:R-:W-:Y:S01]  /*8500*/  FSEL R112, R112, RZ, P2 ;  /* 0x000000ff70707208 */ /* 0x000fe20001000000 */
[C---:B------:R-:W-:Y:S01]  /*8510*/  FMUL.FTZ R103, R32.reuse, c[0x0][0x23c] ;  /* 0x00008f0020677a20 */ /* 0x040fe20000410000 */
[----:B------:R-:W-:-:S03]  /*8520*/  FSETP.NEU.FTZ.AND P1, PT, R32, -INF , PT ;  /* 0xff8000002000780b */ /* 0x000fc60003f3d000 */
[--C-:B------:R-:W-:Y:S01]  /*8530*/  FFMA.FTZ R30, R13, c[0x0][0x23c], -R112.reuse ;  /* 0x00008f000d1e7a23 */ /* 0x100fe20000010870 */
[----:B------:R-:W-:Y:S01]  /*8540*/  FSEL R7, R32, RZ, P1 ;  /* 0x000000ff20077208 */ /* 0x000fe20000800000 */
[----:B--2---:R-:W1:Y:S01]  /*8550*/  LDSM.16.MT88.4 R12, [R138+0x8000] ;  /* 0x008000008a0c783b */ /* 0x004e620000004200 */
[----:B------:R-:W-:Y:S01]  /*8560*/  FSEL R103, R103, RZ, P1 ;  /* 0x000000ff67677208 */ /* 0x000fe20000800000 */
[----:B------:R-:W-:Y:S02]  /*8570*/  FFMA.FTZ R102, R5, c[0x0][0x23c], -R112 ;  /* 0x00008f0005667a23 */ /* 0x000fe40000010870 */
[----:B------:R-:W-:Y:S01]  /*8580*/  FADD.FTZ R5, R101, -R6 ;  /* 0x8000000665057221 */ /* 0x000fe20000010000 */
[----:B------:R-:W-:Y:S01]  /*8590*/  MUFU.EX2 R30, R30 ;  /* 0x0000001e001e7308 */ /* 0x000fe20000000800 */
[----:B------:R-:W-:Y:S02]  /*85a0*/  FADD.FTZ R7, R100, -R7 ;  /* 0x8000000764077221 */ /* 0x000fe40000010000 */
[----:B------:R-:W-:-:S02]  /*85b0*/  FFMA.FTZ R28, R2, c[0x0][0x23c], -R103 ;  /* 0x00008f00021c7a23 */ /* 0x000fc40000010867 */
[--C-:B------:R-:W-:Y:S02]  /*85c0*/  FFMA.FTZ R31, R9, c[0x0][0x23c], -R112.reuse ;  /* 0x00008f00091f7a23 */ /* 0x100fe40000010870 */
[----:B------:R-:W-:Y:S01]  /*85d0*/  FFMA.FTZ R29, R11, c[0x0][0x23c], -R112 ;  /* 0x00008f000b1d7a23 */ /* 0x000fe20000010870 */
[----:B------:R-:W-:Y:S01]  /*85e0*/  MUFU.EX2 R102, R102 ;  /* 0x0000006600667308 */ /* 0x000fe20000000800 */
[--C-:B------:R-:W-:Y:S02]  /*85f0*/  FFMA.FTZ R3, R10, c[0x0][0x23c], -R103.reuse ;  /* 0x00008f000a037a23 */ /* 0x100fe40000010867 */
[--C-:B------:R-:W-:Y:S02]  /*8600*/  FFMA.FTZ R2, R8, c[0x0][0x23c], -R103.reuse ;  /* 0x00008f0008027a23 */ /* 0x100fe40000010867 */
[----:B------:R-:W-:Y:S01]  /*8610*/  FFMA.FTZ R35, R4, c[0x0][0x23c], -R103 ;  /* 0x00008f0004237a23 */ /* 0x000fe20000010867 */
[----:B------:R-:W2:Y:S01]  /*8620*/  LDSM.16.MT88.4 R8, [R137+0x8000] ;  /* 0x008000008908783b */ /* 0x000ea20000004200 */
[----:B------:R-:W-:Y:S01]  /*8630*/  FMUL.FTZ R101, R5, c[0x0][0x23c] ;  /* 0x00008f0005657a20 */ /* 0x000fe20000410000 */
[----:B------:R-:W3:Y:S01]  /*8640*/  MUFU.EX2 R31, R31 ;  /* 0x0000001f001f7308 */ /* 0x000ee20000000800 */
[----:B------:R-:W-:-:S02]  /*8650*/  FMUL.FTZ R34, R7, c[0x0][0x23c] ;  /* 0x00008f0007227a20 */ /* 0x000fc40000410000 */
[--C-:B------:R-:W-:Y:S02]  /*8660*/  FFMA.FTZ R100, R115, c[0x0][0x23c], -R112.reuse ;  /* 0x00008f0073647a23 */ /* 0x100fe40000010870 */
[--C-:B------:R-:W-:Y:S02]  /*8670*/  FFMA.FTZ R115, R113, c[0x0][0x23c], -R112.reuse ;  /* 0x00008f0071737a23 */ /* 0x100fe40000010870 */
[--C-:B------:R-:W-:Y:S01]  /*8680*/  FFMA.FTZ R117, R118, c[0x0][0x23c], -R103.reuse ;  /* 0x00008f0076757a23 */ /* 0x100fe20000010867 */
[----:B------:R-:W4:Y:S01]  /*8690*/  MUFU.EX2 R29, R29 ;  /* 0x0000001d001d7308 */ /* 0x000f220000000800 */
[--C-:B------:R-:W-:Y:S02]  /*86a0*/  FFMA.FTZ R113, R23, c[0x0][0x23c], -R112.reuse ;  /* 0x00008f0017717a23 */ /* 0x100fe40000010870 */
[----:B------:R-:W-:Y:S02]  /*86b0*/  FFMA.FTZ R114, R21, c[0x0][0x23c], -R112 ;  /* 0x00008f0015727a23 */ /* 0x000fe40000010870 */
[----:B------:R-:W-:-:S02]  /*86c0*/  FFMA.FTZ R116, R116, c[0x0][0x23c], -R103 ;  /* 0x00008f0074747a23 */ /* 0x000fc40000010867 */
[--C-:B------:R-:W-:Y:S01]  /*86d0*/  FFMA.FTZ R118, R22, c[0x0][0x23c], -R103.reuse ;  /* 0x00008f0016767a23 */ /* 0x100fe20000010867 */
[----:B------:R-:W-:Y:S01]  /*86e0*/  MUFU.EX2 R28, R28 ;  /* 0x0000001c001c7308 */ /* 0x000fe20000000800 */
[----:B---3--:R-:W-:Y:S01]  /*86f0*/  F2FP.PACK_AB R4, R31, R102 ;  /* 0x000000661f04723e */ /* 0x008fe200000000ff */
[--C-:B------:R-:W-:Y:S02]  /*8700*/  FFMA.FTZ R119, R20, c[0x0][0x23c], -R103.reuse ;  /* 0x00008f0014777a23 */ /* 0x100fe40000010867 */
[----:B------:R-:W-:Y:S01]  /*8710*/  LDSM.16.MT88.4 R20, [R140+0xa800] ;  /* 0x00a800008c14783b */ /* 0x000fe20000004200 */
[--C-:B------:R-:W-:Y:S02]  /*8720*/  FFMA.FTZ R121, R127, c[0x0][0x23c], -R112.reuse ;  /* 0x00008f007f797a23 */ /* 0x100fe40000010870 */
[----:B------:R-:W-:Y:S01]  /*8730*/  FFMA.FTZ R122, R125, c[0x0][0x23c], -R112 ;  /* 0x00008f007d7a7a23 */ /* 0x000fe20000010870 */
[----:B------:R-:W3:Y:S01]  /*8740*/  MUFU.EX2 R3, R3 ;  /* 0x0000000300037308 */ /* 0x000ee20000000800 */
[----:B----4-:R-:W-:Y:S01]  /*8750*/  F2FP.PACK_AB R6, R29, R30 ;  /* 0x0000001e1d06723e */ /* 0x010fe200000000ff */
[----:B------:R-:W-:-:S02]  /*8760*/  FFMA.FTZ R127, R124, c[0x0][0x23c], -R103 ;  /* 0x00008f007c7f7a23 */ /* 0x000fc40000010867 */
[--C-:B------:R-:W-:Y:S02]  /*8770*/  FFMA.FTZ R126, R27, c[0x0][0x23c], -R112.reuse ;  /* 0x00008f001b7e7a23 */ /* 0x100fe40000010870 */
[----:B------:R-:W-:Y:S02]  /*8780*/  FFMA.FTZ R123, R25, c[0x0][0x23c], -R112 ;  /* 0x00008f00197b7a23 */ /* 0x000fe40000010870 */
[----:B------:R-:W-:Y:S01]  /*8790*/  MUFU.EX2 R2, R2 ;  /* 0x0000000200027308 */ /* 0x000fe20000000800 */
[--C-:B------:R-:W-:Y:S02]  /*87a0*/  FFMA.FTZ R128, R26, c[0x0][0x23c], -R103.reuse ;  /* 0x00008f001a807a23 */ /* 0x100fe40000010867 */
[--C-:B------:R-:W-:Y:S02]  /*87b0*/  FFMA.FTZ R124, R24, c[0x0][0x23c], -R103.reuse ;  /* 0x00008f00187c7a23 */ /* 0x100fe40000010867 */
[--C-:B------:R-:W-:Y:S01]  /*87c0*/  FFMA.FTZ R125, R120, c[0x0][0x23c], -R103.reuse ;  /* 0x00008f00787d7a23 */ /* 0x100fe20000010867 */
[----:B------:R-:W-:Y:S01]  /*87d0*/  LDSM.16.MT88.4 R24, [R137+0x9000] ;  /* 0x009000008918783b */ /* 0x000fe20000004200 */
[--C-:B------:R-:W-:Y:S01]  /*87e0*/  FFMA.FTZ R106, R106, c[0x0][0x23c], -R103.reuse ;  /* 0x00008f006a6a7a23 */ /* 0x100fe20000010867 */
[----:B------:R-:W4:Y:S01]  /*87f0*/  MUFU.EX2 R35, R35 ;  /* 0x0000002300237308 */ /* 0x000f220000000800 */
[----:B---3--:R-:W-:Y:S01]  /*8800*/  F2FP.PACK_AB R5, R3, R28 ;  /* 0x0000001c0305723e */ /* 0x008fe200000000ff */
[----:B------:R-:W-:-:S06]  /*8810*/  FFMA.FTZ R104, R104, c[0x0][0x23c], -R103 ;  /* 0x00008f0068687a23 */ /* 0x000fcc0000010867 */
[----:B------:R-:W3:Y:S08]  /*8820*/  MUFU.EX2 R101, R101 ;  /* 0x0000006500657308 */ /* 0x000ef00000000800 */
[----:B------:R-:W5:Y:S01]  /*8830*/  MUFU.EX2 R34, R34 ;  /* 0x0000002200227308 */ /* 0x000f620000000800 */
[----:B----4-:R-:W-:Y:S01]  /*8840*/  F2FP.PACK_AB R7, R35, R2 ;  /* 0x000000022307723e */ /* 0x010fe200000000ff */
[----:B---3--:R-:W-:-:S06]  /*8850*/  FMUL.FTZ R88, R88, R101 ;  /* 0x0000006558587220 */ /* 0x008fcc0000410000 */
[----:B------:R-:W3:Y:S01]  /*8860*/  MUFU.EX2 R100, R100 ;  /* 0x0000006400647308 */ /* 0x000ee20000000800 */
[-C--:B------:R-:W-:Y:S02]  /*8870*/  FMUL.FTZ R89, R89, R101.reuse ;  /* 0x0000006559597220 */ /* 0x080fe40000410000 */
[-C--:B------:R-:W-:Y:S02]  /*8880*/  FMUL.FTZ R84, R84, R101.reuse ;  /* 0x0000006554547220 */ /* 0x080fe40000410000 */
[----:B------:R-:W-:Y:S02]  /*8890*/  FMUL.FTZ R85, R85, R101 ;  /* 0x0000006555557220 */ /* 0x000fe40000410000 */
[-C--:B-----5:R-:W-:Y:S01]  /*88a0*/  FMUL.FTZ R90, R90, R34.reuse ;  /* 0x000000225a5a7220 */ /* 0x0a0fe20000410000 */
[----:B------:R-:W4:Y:S01]  /*88b0*/  MUFU.EX2 R115, R115 ;  /* 0x0000007300737308 */ /* 0x000f220000000800 */
        /* <DEDUP_REMOVED lines=26> */
[----:B------:R-:W5:Y:S01]  /*8a60*/  MUFU.EX2 R117, R117 ;  /* 0x0000007500757308 */ /* 0x000f620000000800 */
        /* <DEDUP_REMOVED lines=9> */
[----:B------:R-:W2:Y:S01]  /*8b00*/  MUFU.EX2 R119, R119 ;  /* 0x0000007700777308 */ /* 0x000ea20000000800 */
[-C--:B------:R-:W-:Y:S01]  /*8b10*/  FMUL.FTZ R94, R94, R34.reuse ;  /* 0x000000225e5e7220 */ /* 0x080fe20000410000 */
[----:B------:R-:W-:Y:S01]  /*8b20*/  HMMA.16816.F32 R96, R4, R16, R96 ;  /* 0x000000100460723c */ /* 0x000fe20000001860 */
[----:B------:R-:W-:Y:S02]  /*8b30*/  FMUL.FTZ R95, R95, R34 ;  /* 0x000000225f5f7220 */ /* 0x000fe40000410000 */
[----:B------:R-:W-:-:S02]  /*8b40*/  FMUL.FTZ R44, R44, R101 ;  /* 0x000000652c2c7220 */ /* 0x000fc40000410000 */
[-C--:B------:R-:W-:Y:S01]  /*8b50*/  FMUL.FTZ R45, R45, R101.reuse ;  /* 0x000000652d2d7220 */ /* 0x080fe20000410000 */
[----:B------:R-:W2:Y:S01]  /*8b60*/  MUFU.EX2 R121, R121 ;  /* 0x0000007900797308 */ /* 0x000ea20000000800 */
[-C--:B------:R-:W-:Y:S01]  /*8b70*/  FMUL.FTZ R46, R46, R34.reuse ;  /* 0x000000222e2e7220 */ /* 0x080fe20000410000 */
[C---:B-1----:R-:W-:Y:S01]  /*8b80*/  HMMA.16816.F32 R36, R4.reuse, R12, R36 ;  /* 0x0000000c0424723c */ /* 0x042fe20000001824 */
[-C--:B------:R-:W-:Y:S02]  /*8b90*/  FMUL.FTZ R47, R47, R34.reuse ;  /* 0x000000222f2f7220 */ /* 0x080fe40000410000 */
[-C--:B------:R-:W-:Y:S02]  /*8ba0*/  FMUL.FTZ R48, R48, R101.reuse ;  /* 0x0000006530307220 */ /* 0x080fe40000410000 */
[----:B------:R-:W-:Y:S01]  /*8bb0*/  FMUL.FTZ R49, R49, R101 ;  /* 0x0000006531317220 */ /* 0x000fe20000410000 */
[----:B------:R-:W1:Y:S01]  /*8bc0*/  MUFU.EX2 R126, R126 ;  /* 0x0000007e007e7308 */ /* 0x000e620000000800 */
        /* <DEDUP_REMOVED lines=8> */
[----:B------:R-:W3:Y:S01]  /*8c50*/  LDSM.16.MT88.4 R16, [R136+0x8000] ;  /* 0x008000008810783b */ /* 0x000ee20000004200 */
[-C--:B------:R-:W-:Y:S02]  /*8c60*/  FMUL.FTZ R54, R54, R34.reuse ;  /* 0x0000002236367220 */ /* 0x080fe40000410000 */
[----:B------:R-:W-:Y:S02]  /*8c70*/  FMUL.FTZ R55, R55, R34 ;  /* 0x0000002237377220 */ /* 0x000fe40000410000 */
[-C--:B------:R-:W-:Y:S01]  /*8c80*/  FMUL.FTZ R56, R56, R101.reuse ;  /* 0x0000006538387220 */ /* 0x080fe20000410000 */
[----:B------:R-:W-:Y:S01]  /*8c90*/  MUFU.EX2 R123, R123 ;  /* 0x0000007b007b7308 */ /* 0x000fe20000000800 */
[----:B--2---:R-:W-:Y:S01]  /*8ca0*/  HMMA.16816.F32 R44, R4, R8, R44 ;  /* 0x00000008042c723c */ /* 0x004fe2000000182c */
[----:B------:R-:W-:-:S02]  /*8cb0*/  FMUL.FTZ R57, R57, R101 ;  /* 0x0000006539397220 */ /* 0x000fc40000410000 */
[-C--:B------:R-:W-:Y:S02]  /*8cc0*/  FMUL.FTZ R58, R58, R34.reuse ;  /* 0x000000223a3a7220 */ /* 0x080fe40000410000 */
[-C--:B------:R-:W-:Y:S02]  /*8cd0*/  FMUL.FTZ R59, R59, R34.reuse ;  /* 0x000000223b3b7220 */ /* 0x080fe40000410000 */
[-C--:B------:R-:W-:Y:S01]  /*8ce0*/  FMUL.FTZ R72, R72, R101.reuse ;  /* 0x0000006548487220 */ /* 0x080fe20000410000 */
[----:B------:R-:W-:Y:S01]  /*8cf0*/  HMMA.16816.F32 R48, R4, R10, R48 ;  /* 0x0000000a0430723c */ /* 0x000fe20000001830 */
[----:B------:R-:W2:Y:S01]  /*8d00*/  LDSM.16.MT88.4 R8, [R136+0xa000] ;  /* 0x00a000008808783b */ /* 0x000ea20000004200 */
        /* <DEDUP_REMOVED lines=22> */
[----:B---3--:R-:W-:Y:S01]  /*8e70*/  HMMA.16816.F32 R72, R4, R16, R72 ;  /* 0x000000100448723c */ /* 0x008fe20000001848 */
[----:B------:R-:W-:Y:S01]  /*8e80*/  FFMA.FTZ R102, R170, R101, R102 ;  /* 0x00000065aa667223 */ /* 0x000fe20000010066 */
[----:B------:R-:W-:Y:S01]  /*8e90*/  MOV R101, R33 ;  /* 0x0000002100657202 */ /* 0x000fe20000000f00 */
[----:B------:R-:W-:Y:S01]  /*8ea0*/  MUFU.EX2 R106, R106 ;  /* 0x0000006a006a7308 */ /* 0x000fe20000000800 */
[----:B------:R-:W-:-:S02]  /*8eb0*/  FFMA.FTZ R28, R169, R34, R28 ;  /* 0x00000022a91c7223 */ /* 0x000fc4000001001c */
[----:B------:R-:W-:Y:S02]  /*8ec0*/  FADD.FTZ R31, R31, R102 ;  /* 0x000000661f1f7221 */ /* 0x000fe40000010000 */
[C---:B------:R-:W-:Y:S01]  /*8ed0*/  HMMA.16816.F32 R68, R4.reuse, R18, R68 ;  /* 0x000000120444723c */ /* 0x040fe20000001844 */
[----:B------:R-:W3:Y:S01]  /*8ee0*/  LDSM.16.MT88.4 R16, [R140+0x8800] ;  /* 0x008800008c10783b */ /* 0x000ee20000004200 */
[----:B------:R-:W-:Y:S01]  /*8ef0*/  FADD.FTZ R3, R3, R28 ;  /* 0x0000001c03037221 */ /* 0x000fe20000010000 */
[----:B------:R-:W-:Y:S01]  /*8f00*/  MUFU.EX2 R104, R104 ;  /* 0x0000006800687308 */ /* 0x000fe20000000800 */
[----:B------:R-:W-:Y:S02]  /*8f10*/  FADD.FTZ R30, R30, R31 ;  /* 0x0000001f1e1e7221 */ /* 0x000fe40000010000 */
[----:B------:R-:W-:Y:S02]  /*8f20*/  FADD.FTZ R2, R2, R3 ;  /* 0x0000000302027221 */ /* 0x000fe40000010000 */
[----:B--2---:R-:W-:Y:S01]  /*8f30*/  HMMA.16816.F32 R60, R4, R8, R60 ;  /* 0x00000008043c723c */ /* 0x004fe2000000183c */
[----:B------:R-:W-:-:S02]  /*8f40*/  FADD.FTZ R29, R29, R30 ;  /* 0x0000001e1d1d7221 */ /* 0x000fc40000010000 */
[----:B------:R-:W-:Y:S02]  /*8f50*/  FADD.FTZ R35, R35, R2 ;  /* 0x0000000223237221 */ /* 0x000fe40000010000 */
[----:B------:R-:W-:-:S03]  /*8f60*/  FADD.FTZ R2, R100, R29 ;  /* 0x0000001d64027221 */ /* 0x000fc60000010000 */
[----:B------:R-:W-:Y:S01]  /*8f70*/  HMMA.16816.F32 R64, R4, R10, R64 ;  /* 0x0000000a0440723c */ /* 0x000fe20000001840 */
[----:B------:R-:W2:Y:S01]  /*8f80*/  LDSM.16.MT88.4 R8, [R137+0x8800] ;  /* 0x008800008908783b */ /* 0x000ea20000004200 */
[----:B----4-:R-:W-:-:S05]  /*8f90*/  FADD.FTZ R2, R115, R2 ;  /* 0x0000000273027221 */ /* 0x010fca0000010000 */
[----:B------:R-:W-:Y:S02]  /*8fa0*/  F2FP.PACK_AB R4, R115, R100 ;  /* 0x000000647304723e */ /* 0x000fe400000000ff */
[----:B-----5:R-:W-:Y:S01]  /*8fb0*/  F2FP.PACK_AB R5, R117, R116 ;  /* 0x000000747505723e */ /* 0x020fe200000000ff */
[----:B------:R-:W-:Y:S01]  /*8fc0*/  FADD.FTZ R116, R116, R35 ;  /* 0x0000002374747221 */ /* 0x000fe20000010000 */
[C---:B------:R-:W-:Y:S01]  /*8fd0*/  F2FP.PACK_AB R6, R114.reuse, R113 ;  /* 0x000000717206723e */ /* 0x040fe200000000ff */
[----:B------:R-:W-:Y:S01]  /*8fe0*/  FADD.FTZ R113, R113, R2 ;  /* 0x0000000271717221 */ /* 0x000fe20000010000 */
[----:B------:R-:W-:Y:S01]  /*8ff0*/  F2FP.PACK_AB R7, R119, R118 ;  /* 0x000000767707723e */ /* 0x000fe200000000ff */
[----:B------:R-:W-:Y:S01]  /*9000*/  FADD.FTZ R117, R117, R116 ;  /* 0x0000007475757221 */ /* 0x000fe20000010000 */
[----:B------:R-:W-:Y:S01]  /*9010*/  MOV R100, R32 ;  /* 0x0000002000647202 */ /* 0x000fe20000000f00 */
[----:B------:R-:W-:Y:S02]  /*9020*/  FADD.FTZ R114, R114, R113 ;  /* 0x0000007172727221 */ /* 0x000fe40000010000 */
[----:B------:R-:W-:-:S02]  /*9030*/  FADD.FTZ R2, R118, R117 ;  /* 0x0000007576027221 */ /* 0x000fc40000010000 */
[----:B-1----:R-:W-:Y:S01]  /*9040*/  HMMA.16816.F32 R88, R4, R12, R88 ;  /* 0x0000000c0458723c */ /* 0x002fe20000001858 */
[----:B------:R-:W-:Y:S02]  /*9050*/  FADD.FTZ R3, R121, R114 ;  /* 0x0000007279037221 */ /* 0x000fe40000010000 */
[----:B------:R-:W-:Y:S02]  /*9060*/  FADD.FTZ R2, R119, R2 ;  /* 0x0000000277027221 */ /* 0x000fe40000010000 */
[----:B------:R-:W-:-:S03]  /*9070*/  FADD.FTZ R3, R126, R3 ;  /* 0x000000037e037221 */ /* 0x000fc60000010000 */
        /* <DEDUP_REMOVED lines=9> */
[C---:B-1----:R-:W-:Y:S08]  /*9110*/  HMMA.16816.F32 R44, R4.reuse, R12, R44 ;  /* 0x0000000c042c723c */ /* 0x042ff0000000182c */
[C---:B------:R-:W-:Y:S01]  /*9120*/  HMMA.16816.F32 R48, R4.reuse, R14, R48 ;  /* 0x0000000e0430723c */ /* 0x040fe20000001830 */
[----:B------:R-:W1:Y:S07]  /*9130*/  LDSM.16.MT88.4 R12, [R136+0xa800] ;  /* 0x00a80000880c783b */ /* 0x000e6e0000004200 */
[C---:B---3--:R-:W-:Y:S08]  /*9140*/  HMMA.16816.F32 R72, R4.reuse, R16, R72 ;  /* 0x000000100448723c */ /* 0x048ff00000001848 */
[C---:B------:R-:W-:Y:S01]  /*9150*/  HMMA.16816.F32 R68, R4.reuse, R18, R68 ;  /* 0x000000120444723c */ /* 0x040fe20000001844 */
[----:B------:R-:W3:Y:S07]  /*9160*/  LDSM.16.MT88.4 R16, [R136+0x9000] ;  /* 0x009000008810783b */ /* 0x000eee0000004200 */
[C---:B------:R-:W-:Y:S01]  /*9170*/  HMMA.16816.F32 R40, R4.reuse, R22, R40 ;  /* 0x000000160428723c */ /* 0x040fe20000001828 */
[----:B------:R-:W4:Y:S07]  /*9180*/  LDSM.16.MT88.4 R20, [R138+0x9000] ;  /* 0x009000008a14783b */ /* 0x000f2e0000004200 */
        /* <DEDUP_REMOVED lines=12> */
[C---:B---3--:R-:W-:Y:S08]  /*9250*/  HMMA.16816.F32 R72, R4.reuse, R16, R72 ;  /* 0x000000100448723c */ /* 0x048ff00000001848 */
[C---:B------:R-:W-:Y:S01]  /*9260*/  HMMA.16816.F32 R68, R4.reuse, R18, R68 ;  /* 0x000000120444723c */ /* 0x040fe20000001844 */
[----:B------:R-:W3:Y:S07]  /*9270*/  LDSM.16.MT88.4 R16, [R137+0xb000] ;  /* 0x00b000008910783b */ /* 0x000eee0000004200 */
        /* <DEDUP_REMOVED lines=15> */
[----:B------:R-:W-:-:S02]  /*9370*/  FFMA.FTZ R24, R111, c[0x0][0x23c], -R112 ;  /* 0x00008f006f187a23 */ /* 0x000fc40000010870 */
[--C-:B------:R-:W-:Y:S02]  /*9380*/  FFMA.FTZ R107, R108, c[0x0][0x23c], -R103.reuse ;  /* 0x00008f006c6b7a23 */ /* 0x100fe40000010867 */
[----:B------:R-:W-:Y:S01]  /*9390*/  FFMA.FTZ R103, R105, c[0x0][0x23c], -R103 ;  /* 0x00008f0069677a23 */ /* 0x000fe20000010867 */
[----:B------:R-:W-:Y:S01]  /*93a0*/  MUFU.EX2 R25, R25 ;  /* 0x0000001900197308 */ /* 0x000fe20000000800 */
[--C-:B------:R-:W-:Y:S01]  /*93b0*/  FFMA.FTZ R26, R109, c[0x0][0x23c], -R112.reuse ;  /* 0x00008f006d1a7a23 */ /* 0x100fe20000010870 */
[----:B----4-:R-:W-:Y:S01]  /*93c0*/  HMMA.16816.F32 R60, R4, R20, R60 ;  /* 0x00000014043c723c */ /* 0x010fe2000000183c */
[----:B------:R-:W-:-:S05]  /*93d0*/  FFMA.FTZ R27, R110, c[0x0][0x23c], -R112 ;  /* 0x00008f006e1b7a23 */ /* 0x000fca0000010870 */
[----:B------:R-:W4:Y:S02]  /*93e0*/  MUFU.EX2 R24, R24 ;  /* 0x0000001800187308 */ /* 0x000f240000000800 */
[C---:B--2---:R-:W-:Y:S06]  /*93f0*/  HMMA.16816.F32 R44, R4.reuse, R8, R44 ;  /* 0x00000008042c723c */ /* 0x044fec000000182c */
[----:B------:R-:W-:Y:S02]  /*9400*/  MUFU.EX2 R26, R26 ;  /* 0x0000001a001a7308 */ /* 0x000fe40000000800 */
[C---:B------:R-:W-:Y:S01]  /*9410*/  HMMA.16816.F32 R48, R4.reuse, R10, R48 ;  /* 0x0000000a0430723c */ /* 0x040fe20000001830 */
[----:B------:R-:W2:Y:S05]  /*9420*/  LDSM.16.MT88.4 R8, [R137+0x9800] ;  /* 0x009800008908783b */ /* 0x000eaa0000004200 */
[----:B------:R-:W5:Y:S02]  /*9430*/  MUFU.EX2 R27, R27 ;  /* 0x0000001b001b7308 */ /* 0x000f640000000800 */
[----:B------:R-:W-:Y:S06]  /*9440*/  HMMA.16816.F32 R64, R4, R22, R64 ;  /* 0x000000160440723c */ /* 0x000fec0000001840 */
        /* <DEDUP_REMOVED lines=8> */
[----:B-1----:R-:W-:Y:S02]  /*94d0*/  F2FP.PACK_AB R5, R106, R107 ;  /* 0x0000006b6a05723e */ /* 0x002fe400000000ff */
[----:B----4-:R-:W-:-:S07]  /*94e0*/  F2FP.PACK_AB R7, R21, R104 ;  /* 0x000000681507723e */ /* 0x010fce00000000ff */
        /* <DEDUP_REMOVED lines=26> */
[----:B---3--:R-:W-:Y:S03]  /*9690*/  HMMA.16816.F32 R60, R4, R16, R60 ;  /* 0x00000010043c723c */ /* 0x008fe6000000183c */
[----:B------:R-:W-:-:S05]  /*96a0*/  FADD.FTZ R169, R21, R104 ;  /* 0x0000006815a97221 */ /* 0x000fca0000010000 */
[----:B------:R-:W-:Y:S08]  /*96b0*/  HMMA.16816.F32 R64, R4, R18, R64 ;  /* 0x000000120440723c */ /* 0x000ff00000001840 */
.L_x_6648:
        /* <DEDUP_REMOVED lines=12> */
.L_x_6660:
        /* <DEDUP_REMOVED lines=65> */
.L_x_6657:
[----:B------:R-:W-:Y:S02]  /*9b90*/  ISETP.GE.AND P4, PT, R160, c[0x0][0x220], PT ;  /* 0x00008800a0007a0c */ /* 0x000fe40003f86270 */
[----:B------:R-:W-:Y:S02]  /*9ba0*/  LEA R106, P2, R103, R172, 0x1 ;  /* 0x000000ac676a7211 */ /* 0x000fe400078408ff */
[----:B------:R-:W-:Y:S02]  /*9bb0*/  ISETP.GE.AND P3, PT, R149, c[0x0][0x220], PT ;  /* 0x0000880095007a0c */ /* 0x000fe40003f66270 */
[----:B------:R-:W-:Y:S02]  /*9bc0*/  LEA.HI.X R107, R103, R171, R2, 0x1, P2 ;  /* 0x000000ab676b7211 */ /* 0x000fe400010f0c02 */
[C---:B------:R-:W-:Y:S04]  /*9bd0*/  IADD3 R101, P1, R162.reuse, R103, RZ ;  /* 0x00000067a2657210 */ /* 0x040fe80007f3e0ff */
[----:B------:R-:W-:Y:S01]  /*9be0*/  IADD3.X R100, R159, R2, RZ, P1, !PT ;  /* 0x000000029f647210 */ /* 0x000fe20000ffe4ff */
[----:B------:R-:W-:Y:S01]  /*9bf0*/  @P4 STS.128 [R156+0x8000], RZ ;  /* 0x008000ff9c004388 */ /* 0x000fe20000000c00 */
[CC--:B------:R-:W-:Y:S02]  /*9c00*/  @!P4 LEA R176, P5, R101.reuse, R172.reuse, 0x1 ;  /* 0x000000ac65b0c211 */ /* 0x0c0fe400078a08ff */
[C---:B------:R-:W-:Y:S02]  /*9c10*/  IADD3 R103, P2, R162.reuse, R101, RZ ;  /* 0x00000065a2677210 */ /* 0x040fe40007f5e0ff */
        /* <DEDUP_REMOVED lines=9> */
[----:B------:R-:W-:Y:S02]  /*9cb0*/  IADD3.X R100, R159, R100, RZ, P2, !PT ;  /* 0x000000649f647210 */ /* 0x000fe400017fe4ff */
[C---:B------:R-:W-:Y:S02]  /*9cc0*/  @!P3 LEA R102, P2, R103.reuse, R172, 0x1 ;  /* 0x000000ac6766b211 */ /* 0x040fe400078408ff */
[C-C-:B------:R-:W-:Y:S02]  /*9cd0*/  @!P4 LEA.HI.X R181, R103.reuse, R171, R100.reuse, 0x1, P6 ;  /* 0x000000ab67b5c211 */ /* 0x140fe400030f0c64 */
[----:B------:R-:W-:Y:S01]  /*9ce0*/  @!PT LDS RZ, [RZ] ;  /* 0x00000000fffff984 */ /* 0x000fe20000000800 */
[----:B------:R-:W-:Y:S01]  /*9cf0*/  @!PT LDS RZ, [RZ] ;  /* 0x00000000fffff984 */ /* 0x000fe20000000800 */
[----:B------:R-:W-:Y:S01]  /*9d00*/  @!PT LDS RZ, [RZ] ;  /* 0x00000000fffff984 */ /* 0x000fe20000000800 */
[----:B------:R1:W-:Y:S01]  /*9d10*/  @!P3 LDGSTS.E.BYPASS.LTC128B.128 [R156+0xa000], [R106.64+0x80] ;  /* 0x0a0000806a9cbfae */ /* 0x0003e2000b901d48 */
[----:B------:R-:W-:Y:S02]  /*9d20*/  IADD3 R101, P1, R162, R103, RZ ;  /* 0x00000067a2657210 */ /* 0x000fe40007f3e0ff */
[-C--:B------:R-:W-:Y:S02]  /*9d30*/  @!P3 LEA.HI.X R103, R103, R171.reuse, R100, 0x1, P2 ;  /* 0x000000ab6767b211 */ /* 0x080fe400010f0c64 */
[----:B------:R-:W-:Y:S02]  /*9d40*/  IADD3.X R2, R159, R100, RZ, P1, !PT ;  /* 0x000000649f027210 */ /* 0x000fe40000ffe4ff */
[----:B------:R-:W-:Y:S01]  /*9d50*/  @P4 STS.128 [R156+0x8800], RZ ;  /* 0x008800ff9c004388 */ /* 0x000fe20000000c00 */
[CC--:B------:R-:W-:Y:S02]  /*9d60*/  @!P4 LEA R178, P5, R101.reuse, R172.reuse, 0x1 ;  /* 0x000000ac65b2c211 */ /* 0x0c0fe400078a08ff */
        /* <DEDUP_REMOVED lines=39> */
[----:B------:R-:W-:Y:S01]  /*9fe0*/  LDSM.16.M88.4 R128, [R145] ;  /* 0x000000009180783b */ /* 0x000fe20000000200 */
[C---:B-1----:R-:W-:Y:S06]  /*9ff0*/  HMMA.16816.F32 R4, R108.reuse, R112, RZ ;  /* 0x000000706c04723c */ /* 0x042fec00000018ff */
[----:B------:R-:W1:Y:S02]  /*a000*/  LDSM.16.M88.4 R132, [R144] ;  /* 0x000000009084783b */ /* 0x000e640000000200 */
[C---:B------:R-:W-:Y:S05]  /*a010*/  HMMA.16816.F32 R8, R108.reuse, R114, RZ ;  /* 0x000000726c08723c */ /* 0x040fea00000018ff */
[----:B------:R-:W-:Y:S03]  /*a020*/  LDSM.16.M88.4 R112, [R144+0x1000] ;  /* 0x001000009070783b */ /* 0x000fe60000000200 */
[C---:B--2---:R-:W-:Y:S04]  /*a030*/  HMMA.16816.F32 R12, R108.reuse, R116, RZ ;  /* 0x000000746c0c723c */ /* 0x044fe800000018ff */
[----:B-----5:R-:W-:Y:S04]  /*a040*/  LDSM.16.M88.4 R100, [R141+0x1800] ;  /* 0x001800008d64783b */ /* 0x020fe80000000200 */
[C---:B------:R-:W-:Y:S03]  /*a050*/  HMMA.16816.F32 R16, R108.reuse, R118, RZ ;  /* 0x000000766c10723c */ /* 0x040fe600000018ff */
[----:B------:R-:W-:Y:S05]  /*a060*/  LDSM.16.M88.4 R116, [R144+0x1800] ;  /* 0x001800009074783b */ /* 0x000fea0000000200 */
[C---:B------:R-:W-:Y:S08]  /*a070*/  HMMA.16816.F32 R20, R108.reuse, R120, RZ ;  /* 0x000000786c14723c */ /* 0x040ff000000018ff */
[C---:B------:R-:W-:Y:S01]  /*a080*/  HMMA.16816.F32 R24, R108.reuse, R122, RZ ;  /* 0x0000007a6c18723c */ /* 0x040fe200000018ff */
[----:B------:R-:W-:Y:S07]  /*a090*/  LDSM.16.M88.4 R120, [R143] ;  /* 0x000000008f78783b */ /* 0x000fee0000000200 */
[C---:B---3--:R-:W-:Y:S08]  /*a0a0*/  HMMA.16816.F32 R28, R108.reuse, R124, RZ ;  /* 0x0000007c6c1c723c */ /* 0x048ff000000018ff */
[----:B------:R-:W-:Y:S01]  /*a0b0*/  HMMA.16816.F32 R32, R108, R126, RZ ;  /* 0x0000007e6c20723c */ /* 0x000fe200000018ff */
[----:B------:R-:W2:Y:S07]  /*a0c0*/  LDSM.16.M88.4 R108, [R144+0x800] ;  /* 0x00080000906c783b */ /* 0x000eae0000000200 */
[C---:B-1----:R-:W-:Y:S01]  /*a0d0*/  HMMA.16816.F32 R4, R128.reuse, R132, R4 ;  /* 0x000000848004723c */ /* 0x042fe20000001804 */
[----:B------:R-:W1:Y:S07]  /*a0e0*/  LDSM.16.M88.4 R124, [R139+0x4000] ;  /* 0x004000008b7c783b */ /* 0x000e6e0000000200 */
[C---:B------:R-:W-:Y:S08]  /*a0f0*/  HMMA.16816.F32 R8, R128.reuse, R134, R8 ;  /* 0x000000868008723c */ /* 0x040ff00000001808 */
        /* <DEDUP_REMOVED lines=8> */
[----:B------:R-:W5:Y:S07]  /*a180*/  LDSM.16.M88.4 R116, [R139+0x5800] ;  /* 0x005800008b74783b */ /* 0x000f6e0000000200 */
[C---:B-1----:R-:W-:Y:S01]  /*a190*/  HMMA.16816.F32 R4, R120.reuse, R124, R4 ;  /* 0x0000007c7804723c */ /* 0x042fe20000001804 */
[----:B------:R-:W-:Y:S07]  /*a1a0*/  LDSM.16.M88.4 R128, [R141] ;  /* 0x000000008d80783b */ /* 0x000fee0000000200 */
        /* <DEDUP_REMOVED lines=11> */
[C---:B-1----:R-:W-:Y:S01]  /*a260*/  HMMA.16816.F32 R4, R124.reuse, R128, R4 ;  /* 0x000000807c04723c */ /* 0x042fe20000001804 */
[----:B------:R-:W1:Y:S07]  /*a270*/  LDSM.16.M88.4 R120, [R146+0x6000] ;  /* 0x006000009278783b */ /* 0x000e6e0000000200 */
[C---:B------:R-:W-:Y:S08]  /*a280*/  HMMA.16816.F32 R8, R124.reuse, R130, R8 ;  /* 0x000000827c08723c */ /* 0x040ff00000001808 */
        /* <DEDUP_REMOVED lines=8> */
[----:B------:R-:W2:Y:S07]  /*a310*/  LDSM.16.M88.4 R100, [R146+0x6800] ;  /* 0x006800009264783b */ /* 0x000eae0000000200 */
[C---:B-1----:R-:W-:Y:S01]  /*a320*/  HMMA.16816.F32 R4, R116.reuse, R120, R4 ;  /* 0x000000787404723c */ /* 0x042fe20000001804 */
[----:B------:R-:W-:Y:S07]  /*a330*/  LDSM.16.M88.4 R124, [R144+0x2000] ;  /* 0x00200000907c783b */ /* 0x000fee0000000200 */
        /* <DEDUP_REMOVED lines=11> */
[----:B------:R-:W-:Y:S01]  /*a3f0*/  LDSM.16.M88.4 R116, [R143+0x2000] ;  /* 0x002000008f74783b */ /* 0x000fe20000000200 */
        /* <DEDUP_REMOVED lines=23> */
[----:B------:R-:W-:Y:S08]  /*a570*/  HMMA.16816.F32 R32, R116, R114, R32 ;  /* 0x000000727420723c */ /* 0x000ff00000001820 */
[C---:B-1----:R-:W-:Y:S08]  /*a580*/  HMMA.16816.F32 R4, R120.reuse, R124, R4 ;  /* 0x0000007c7804723c */ /* 0x042ff00000001804 */
[C---:B------:R-:W-:Y:S08]  /*a590*/  HMMA.16816.F32 R8, R120.reuse, R126, R8 ;  /* 0x0000007e7808723c */ /* 0x040ff00000001808 */
[C---:B--2---:R-:W-:Y:S08]  /*a5a0*/  HMMA.16816.F32 R12, R120.reuse, R100, R12 ;  /* 0x00000064780c723c */ /* 0x044ff0000000180c */
[C---:B------:R-:W-:Y:S01]  /*a5b0*/  HMMA.16816.F32 R16, R120.reuse, R102, R16 ;  /* 0x000000667810723c */ /* 0x040fe20000001810 */
[----:B------:R-:W1:Y:S01]  /*a5c0*/  LDSM.16.M88.4 R100, [R141+0x3800] ;  /* 0x003800008d64783b */ /* 0x000e620000000200 */
[----:B------:R-:W-:Y:S04]  /*a5d0*/  DEPBAR.LE SB0, 0x0 ;  /* 0x000080000000791a */ /* 0x000fe80000000000 */
[----:B----4-:R-:W-:Y:S02]  /*a5e0*/  FMUL.FTZ R181, R4, c[0x0][0x2ec] ;  /* 0x0000bb0004b57a20 */ /* 0x010fe40000410000 */
[C---:B---3--:R-:W-:Y:S04]  /*a5f0*/  HMMA.16816.F32 R20, R120.reuse, R108, R20 ;  /* 0x0000006c7814723c */ /* 0x048fe80000001814 */
[----:B------:R-:W2:Y:S01]  /*a600*/  MUFU.TANH R181, R181 ;  /* 0x000000b500b57308 */ /* 0x000ea20000002400 */
[----:B------:R-:W-:Y:S01]  /*a610*/  BAR.SYNC.DEFER_BLOCKING 0x0 ;  /* 0x0000000000007b1d */ /* 0x000fe20000010000 */
[----:B------:R-:W-:Y:S02]  /*a620*/  FMUL.FTZ R183, R5, c[0x0][0x2ec] ;  /* 0x0000bb0005b77a20 */ /* 0x000fe40000410000 */
[----:B------:R-:W-:Y:S01]  /*a630*/  FMUL.FTZ R105, R13, c[0x0][0x2ec] ;  /* 0x0000bb000d697a20 */ /* 0x000fe20000410000 */
[C---:B------:R-:W-:Y:S03]  /*a640*/  HMMA.16816.F32 R24, R120.reuse, R110, R24 ;  /* 0x0000006e7818723c */ /* 0x040fe60000001818 */
[----:B------:R-:W-:Y:S02]  /*a650*/  FMUL.FTZ R171, R15, c[0x0][0x2ec] ;  /* 0x0000bb000fab7a20 */ /* 0x000fe40000410000 */
[----:B------:R3:W4:Y:S01]  /*a660*/  MUFU.TANH R131, R105 ;  /* 0x0000006900837308 */ /* 0x0007220000002400 */
[----:B------:R-:W-:Y:S02]  /*a670*/  FMUL.FTZ R2, R14, c[0x0][0x2ec] ;  /* 0x0000bb000e027a20 */ /* 0x000fe40000410000 */
[----:B------:R-:W-:Y:S04]  /*a680*/  FMUL.FTZ R172, R17, c[0x0][0x2ec] ;  /* 0x0000bb0011ac7a20 */ /* 0x000fe80000410000 */
[----:B------:R-:W-:Y:S02]  /*a690*/  FMUL.FTZ R185, R6, c[0x0][0x2ec] ;  /* 0x0000bb0006b97a20 */ /* 0x000fe40000410000 */
[----:B------:R-:W-:Y:S01]  /*a6a0*/  FMUL.FTZ R187, R7, c[0x0][0x2ec] ;  /* 0x0000bb0007bb7a20 */ /* 0x000fe20000410000 */
[----:B------:R5:W2:Y:S01]  /*a6b0*/  MUFU.TANH R130, R171 ;  /* 0x000000ab00827308 */ /* 0x000aa20000002400 */
[----:B------:R-:W-:Y:S02]  /*a6c0*/  FMUL.FTZ R189, R8, c[0x0][0x2ec] ;  /* 0x0000bb0008bd7a20 */ /* 0x000fe40000410000 */
[----:B------:R-:W-:Y:S02]  /*a6d0*/  FMUL.FTZ R191, R9, c[0x0][0x2ec] ;  /* 0x0000bb0009bf7a20 */ /* 0x000fe40000410000 */
[----:B------:R-:W-:Y:S02]  /*a6e0*/  FMUL.FTZ R193, R10, c[0x0][0x2ec] ;  /* 0x0000bb000ac17a20 */ /* 0x000fe40000410000 */
[----:B------:R-:W-:Y:S01]  /*a6f0*/  FMUL.FTZ R195, R11, c[0x0][0x2ec] ;  /* 0x0000bb000bc37a20 */ /* 0x000fe20000410000 */
[C---:B-1----:R-:W-:Y:S02]  /*a700*/  HMMA.16816.F32 R28, R120.reuse, R100, R28 ;  /* 0x00000064781c723c */ /* 0x042fe4000000181c */
[----:B------:R1:W1:Y:S01]  /*a710*/  MUFU.TANH R124, R2 ;  /* 0x00000002007c7308 */ /* 0x0002620000002400 */
[----:B------:R-:W-:Y:S02]  /*a720*/  FMUL.FTZ R177, R12, c[0x0][0x2ec] ;  /* 0x0000bb000cb17a20 */ /* 0x000fe40000410000 */
[----:B---3--:R-:W-:Y:S02]  /*a730*/  FMUL.FTZ R105, R18, c[0x0][0x2ec] ;  /* 0x0000bb0012697a20 */ /* 0x008fe40000410000 */
[----:B------:R-:W-:Y:S01]  /*a740*/  FMUL.FTZ R101, R26, c[0x0][0x2ec] ;  /* 0x0000bb001a657a20 */ /* 0x000fe20000410000 */
[----:B------:R-:W-:Y:S04]  /*a750*/  HMMA.16816.F32 R32, R120, R102, R32 ;  /* 0x000000667820723c */ /* 0x000fe80000001820 */
[----:B------:R3:W2:Y:S01]  /*a760*/  MUFU.TANH R126, R105 ;  /* 0x00000069007e7308 */ /* 0x0006a20000002400 */
[----:B------:R-:W-:Y:S02]  /*a770*/  FMUL.FTZ R173, R16, c[0x0][0x2ec] ;  /* 0x0000bb0010ad7a20 */ /* 0x000fe40000410000 */
[----:B------:R-:W-:Y:S02]  /*a780*/  FMUL.FTZ R179, R20, c[0x0][0x2ec] ;  /* 0x0000bb0014b37a20 */ /* 0x000fe40000410000 */
[----:B-----5:R-:W-:Y:S03]  /*a790*/  FMUL.FTZ R171, R23, c[0x0][0x2ec] ;  /* 0x0000bb0017ab7a20 */ /* 0x020fe60000410000 */
        /* <DEDUP_REMOVED lines=22> */
[----:B------:R-:W3:Y:S01]  /*a900*/  MUFU.TANH R183, R183 ;  /* 0x000000b700b77308 */ /* 0x000ee20000002400 */
[----:B-----5:R-:W-:Y:S09]  /*a910*/  MOV R172, R106 ;  /* 0x0000006a00ac7202 */ /* 0x020ff20000000f00 */
[----:B------:R-:W2:Y:S01]  /*a920*/  MUFU.TANH R185, R185 ;  /* 0x000000b900b97308 */ /* 0x000ea20000002400 */
[----:B-1----:R-:W-:Y:S09]  /*a930*/  MOV R171, R107 ;  /* 0x0000006b00ab7202 */ /* 0x002ff20000000f00 */
        /* <DEDUP_REMOVED lines=11> */
[----:B------:R1:W1:Y:S10]  /*a9f0*/  MUFU.TANH R111, R2 ;  /* 0x00000002006f7308 */ /* 0x0002740000002400 */
[----:B------:R-:W1:Y:S10]  /*aa00*/  MUFU.TANH R197, R197 ;  /* 0x000000c500c57308 */ /* 0x000e740000002400 */
[----:B------:R-:W1:Y:S10]  /*aa10*/  MUFU.TANH R101, R101 ;  /* 0x0000006500657308 */ /* 0x000e740000002400 */
[----:B------:R-:W1:Y:S10]  /*aa20*/  MUFU.TANH R105, R105 ;  /* 0x0000006900697308 */ /* 0x000e740000002400 */
[----:B------:R-:W1:Y:S10]  /*aa30*/  MUFU.TANH R103, R103 ;  /* 0x0000006700677308 */ /* 0x000e740000002400 */
[----:B------:R-:W1:Y:S01]  /*aa40*/  MUFU.TANH R102, R102 ;  /* 0x0000006600667308 */ /* 0x000e620000002400 */
[----:B------:R-:W-:-:S05]  /*aa50*/  @!P1 BRA `(.L_x_6658) ;  /* 0x000007f000009947 */ /* 0x000fca0003800000 */
[----:B-1234-:R-:W-:Y:S02]  /*aa60*/  MOV R2, UR5 ;  /* 0x0000000500027c02 */ /* 0x01efe40008000f00 */
[----:B------:R-:W-:Y:S01]  /*aa70*/  MOV R4, UR4 ;  /* 0x0000000400047c02 */ /* 0x000fe20008000f00 */
[----:B------:R-:W-:-:S05]  /*aa80*/  @!P0 BRA `(.L_x_6659) ;  /* 0x000003d000008947 */ /* 0x000fca0003800000 */
        /* <DEDUP_REMOVED lines=61> */
.L_x_6659:
        /* <DEDUP_REMOVED lines=63> */
.L_x_6658:
[----:B--234-:R-:W-:Y:S01]  /*b250*/  IADD3 R117, R155, -0x1, RZ ;  /* 0xffffffff9b757810 */ /* 0x01cfe20007ffe0ff */
[----:B------:R-:W-:Y:S03]  /*b260*/  LDSM.16.MT88.4 R28, [R137+0x8000] ;  /* 0x00800000891c783b */ /* 0x000fe60000004200 */
[----:B-1----:R-:W-:Y:S04]  /*b270*/  LEA R2, R117, R154, 0x6 ;  /* 0x0000009a75027211 */ /* 0x002fe800078e30ff */
        /* <DEDUP_REMOVED lines=15> */
[----:B------:R-:W-:Y:S07]  /*b370*/  IADD3 R107, R2, 0x38, RZ ;  /* 0x00000038026b7810 */ /* 0x000fee0007ffe0ff */
        /* <DEDUP_REMOVED lines=34> */
[----:B------:R-:W1:Y:S01]  /*b5a0*/  I2F R4, R4 ;  /* 0x0000000400047306 */ /* 0x000e620000201400 */
[----:B------:R-:W-:Y:S01]  /*b5b0*/  FMNMX.FTZ R6, R191, R6, !PT ;  /* 0x00000006bf067209 */ /* 0x000fe20007810000 */
[----:B------:R-:W-:Y:S01]  /*b5c0*/  FFMA.FTZ R173, R0, R17, R173 ;  /* 0x0000001100ad7223 */ /* 0x000fe200000100ad */
[----:B------:R-:W-:Y:S01]  /*b5d0*/  FMNMX.FTZ R19, R130, R19, !PT ;  /* 0x0000001382137209 */ /* 0x000fe20007810000 */
[CC--:B------:R-:W-:Y:S01]  /*b5e0*/  FFMA.FTZ R128, R0.reuse, R5.reuse, R128 ;  /* 0x0000000500807223 */ /* 0x0c0fe20000010080 */
[----:B------:R-:W-:Y:S01]  /*b5f0*/  FMNMX.FTZ R6, R177, R6, !PT ;  /* 0x00000006b1067209 */ /* 0x000fe20007810000 */
[----:B------:R-:W-:Y:S01]  /*b600*/  FFMA.FTZ R133, R0, R5, R133 ;  /* 0x0000000500857223 */ /* 0x000fe20000010085 */
        /* <DEDUP_REMOVED lines=9> */
[C---:B------:R-:W-:Y:S01]  /*b6a0*/  FFMA.FTZ R175, R0.reuse, R13, R175 ;  /* 0x0000000d00af7223 */ /* 0x040fe200000100af */
        /* <DEDUP_REMOVED lines=8> */
[C---:B------:R-:W-:Y:S01]  /*b730*/  FFMA.FTZ R115, R0.reuse, R7, R115 ;  /* 0x0000000700737223 */ /* 0x040fe20000010073 */
[----:B------:R-:W-:Y:S01]  /*b740*/  FMNMX.FTZ R6, R175, R6, !PT ;  /* 0x00000006af067209 */ /* 0x000fe20007810000 */
[----:B------:R-:W-:Y:S01]  /*b750*/  FFMA.FTZ R111, R0, R9, R111 ;  /* 0x00000009006f7223 */ /* 0x000fe2000001006f */
[----:B------:R-:W-:Y:S01]  /*b760*/  FMNMX.FTZ R19, R112, R19, !PT ;  /* 0x0000001370137209 */ /* 0x000fe20007810000 */
[C---:B-1----:R-:W-:Y:S01]  /*b770*/  FFMA.FTZ R106, R0.reuse, R4, R197 ;  /* 0x00000004006a7223 */ /* 0x042fe200000100c5 */
[----:B------:R-:W-:Y:S01]  /*b780*/  FMNMX.FTZ R6, R135, R6, !PT ;  /* 0x0000000687067209 */ /* 0x000fe20007810000 */
[----:B------:R-:W-:Y:S01]  /*b790*/  FFMA.FTZ R109, R0, R4, R109 ;  /* 0x00000004006d7223 */ /* 0x000fe2000001006d */
[----:B------:R-:W-:Y:S01]  /*b7a0*/  FMNMX.FTZ R19, R110, R19, !PT ;  /* 0x000000136e137209 */ /* 0x000fe20007810000 */
[----:B------:R-:W-:Y:S01]  /*b7b0*/  FFMA.FTZ R107, R0, R107, R101 ;  /* 0x0000006b006b7223 */ /* 0x000fe20000010065 */
[----:B------:R-:W-:Y:S01]  /*b7c0*/  FMNMX.FTZ R6, R115, R6, !PT ;  /* 0x0000000673067209 */ /* 0x000fe20007810000 */
[----:B------:R-:W-:Y:S01]  /*b7d0*/  LDSM.16.MT88.4 R12, [R140+0x8000] ;  /* 0x008000008c0c783b */ /* 0x000fe20000004200 */
[----:B------:R-:W-:Y:S02]  /*b7e0*/  FMNMX.FTZ R19, R108, R19, !PT ;  /* 0x000000136c137209 */ /* 0x000fe40007810000 */
[----:B------:R-:W-:Y:S02]  /*b7f0*/  FMNMX.FTZ R6, R111, R6, !PT ;  /* 0x000000066f067209 */ /* 0x000fe40007810000 */
[----:B------:R-:W-:Y:S01]  /*b800*/  FMNMX.FTZ R2, R106, R19, !PT ;  /* 0x000000136a027209 */ /* 0x000fe20007810000 */
[CC--:B--2---:R-:W-:Y:S02]  /*b810*/  FFMA.FTZ R102, R0.reuse, R5.reuse, R102 ;  /* 0x0000000500667223 */ /* 0x0c4fe40000010066 */
[----:B------:R-:W-:Y:S01]  /*b820*/  FFMA.FTZ R105, R0, R5, R105 ;  /* 0x0000000500697223 */ /* 0x000fe20000010069 */
[----:B------:R-:W-:Y:S01]  /*b830*/  FMNMX.FTZ R9, R103, R2, !PT ;  /* 0x0000000267097209 */ /* 0x000fe20007810000 */
[----:B------:R-:W-:Y:S01]  /*b840*/  LDSM.16.MT88.4 R20, [R138+0x8000] ;  /* 0x008000008a14783b */ /* 0x000fe20000004200 */
        /* <DEDUP_REMOVED lines=18> */
[C---:B------:R-:W-:Y:S02]  /*b970*/  FADD.FTZ R3, -R101.reuse, R104 ;  /* 0x0000006865037221 */ /* 0x040fe40000010100 */
[----:B------:R-:W-:Y:S02]  /*b980*/  FMUL.FTZ R104, R101, c[0x0][0x23c] ;  /* 0x00008f0065687a20 */ /* 0x000fe40000410000 */
[--C-:B------:R-:W-:Y:S01]  /*b990*/  FFMA.FTZ R125, R185, c[0x0][0x23c], -R113.reuse ;  /* 0x00008f00b97d7a23 */ /* 0x100fe20000010871 */
[----:B------:R-:W1:Y:S01]  /*b9a0*/  MUFU.EX2 R2, R2 ;  /* 0x0000000200027308 */ /* 0x000e620000000800 */
[--C-:B------:R-:W-:Y:S01]  /*b9b0*/  FFMA.FTZ R118, R187, c[0x0][0x23c], -R113.reuse ;  /* 0x00008f00bb767a23 */ /* 0x100fe20000010871 */
[----:B------:R-:W-:Y:S01]  /*b9c0*/  FSEL R104, R104, RZ, P1 ;  /* 0x000000ff68687208 */ /* 0x000fe20000800000 */
[--C-:B------:R-:W-:Y:S01]  /*b9d0*/  FFMA.FTZ R119, R193, c[0x0][0x23c], -R113.reuse ;  /* 0x00008f00c1777a23 */ /* 0x100fe20000010871 */
[----:B------:R-:W-:Y:S01]  /*b9e0*/  ISETP.GT.AND P1, PT, R155, 0x1, PT ;  /* 0x000000019b00780c */ /* 0x000fe20003f24270 */
[--C-:B------:R-:W-:Y:S01]  /*b9f0*/  FFMA.FTZ R116, R195, c[0x0][0x23c], -R113.reuse ;  /* 0x00008f00c3747a23 */ /* 0x100fe20000010871 */
[----:B------:R-:W-:Y:S01]  /*ba00*/  MOV R155, R117 ;  /* 0x00000075009b7202 */ /* 0x000fe20000000f00 */
[--C-:B------:R-:W-:Y:S02]  /*ba10*/  FFMA.FTZ R123, R181, c[0x0][0x23c], -R104.reuse ;  /* 0x00008f00b57b7a23 */ /* 0x100fe40000010868 */
[--C-:B------:R-:W-:Y:S01]  /*ba20*/  FFMA.FTZ R122, R183, c[0x0][0x23c], -R104.reuse ;  /* 0x00008f00b77a7a23 */ /* 0x100fe20000010868 */
[----:B------:R-:W-:Y:S01]  /*ba30*/  MUFU.EX2 R125, R125 ;  /* 0x0000007d007d7308 */ /* 0x000fe20000000800 */
[--C-:B------:R-:W-:Y:S02]  /*ba40*/  FFMA.FTZ R121, R189, c[0x0][0x23c], -R104.reuse ;  /* 0x00008f00bd797a23 */ /* 0x100fe40000010868 */
[--C-:B------:R-:W-:Y:S02]  /*ba50*/  FFMA.FTZ R120, R191, c[0x0][0x23c], -R104.reuse ;  /* 0x00008f00bf787a23 */ /* 0x100fe40000010868 */
[----:B------:R-:W-:Y:S02]  /*ba60*/  FMUL.FTZ R4, R3, c[0x0][0x23c] ;  /* 0x00008f0003047a20 */ /* 0x000fe40000410000 */
[--C-:B------:R-:W-:Y:S02]  /*ba70*/  FFMA.FTZ R134, R112, c[0x0][0x23c], -R113.reuse ;  /* 0x00008f0070867a23 */ /* 0x100fe40000010871 */
[--C-:B------:R-:W-:Y:S01]  /*ba80*/  FFMA.FTZ R176, R115, c[0x0][0x23c], -R104.reuse ;  /* 0x00008f0073b07a23 */ /* 0x100fe20000010868 */
[----:B------:R-:W2:Y:S01]  /*ba90*/  MUFU.EX2 R3, R4 ;  /* 0x0000000400037308 */ /* 0x000ea20000000800 */
        /* <DEDUP_REMOVED lines=27> */
[----:B------:R-:W-:Y:S01]  /*bc50*/  FMUL.FTZ R33, R3, R69 ;  /* 0x0000004503217220 */ /* 0x000fe20000410000 */
[----:B------:R-:W-:Y:S01]  /*bc60*/  LDSM.16.MT88.4 R76, [R136+0xa000] ;  /* 0x00a00000884c783b */ /* 0x000fe20000004200 */
[--C-:B------:R-:W-:Y:S02]  /*bc70*/  FFMA.FTZ R181, R109, c[0x0][0x23c], -R104.reuse ;  /* 0x00008f006db57a23 */ /* 0x100fe40000010868 */
[C---:B------:R-:W-:Y:S02]  /*bc80*/  FMUL.FTZ R38, R2.reuse, R38 ;  /* 0x0000002602267220 */ /* 0x040fe40000410000 */
[----:B------:R-:W-:Y:S01]  /*bc90*/  FMUL.FTZ R39, R2, R39 ;  /* 0x0000002702277220 */ /* 0x000fe20000410000 */
[----:B------:R-:W1:Y:S01]  /*bca0*/  MUFU.EX2 R122, R122 ;  /* 0x0000007a007a7308 */ /* 0x000e620000000800 */
[C---:B------:R-:W-:Y:S01]  /*bcb0*/  FMUL.FTZ R36, R3.reuse, R36 ;  /* 0x0000002403247220 */ /* 0x040fe20000410000 */
        /* <DEDUP_REMOVED lines=11> */
[C---:B------:R-:W-:Y:S02]  /*bd70*/  FMUL.FTZ R44, R3.reuse, R44 ;  /* 0x0000002c032c7220 */ /* 0x040fe40000410000 */
[----:B------:R-:W2:Y:S01]  /*bd80*/  MUFU.EX2 R120, R120 ;  /* 0x0000007800787308 */ /* 0x000ea20000000800 */
[C---:B------:R-:W-:Y:S02]  /*bd90*/  FMUL.FTZ R45, R3.reuse, R45 ;  /* 0x0000002d032d7220 */ /* 0x040fe40000410000 */
[----:B------:R-:W-:Y:S01]  /*bda0*/  FMUL.FTZ R50, R2, R50 ;  /* 0x0000003202327220 */ /* 0x000fe20000410000 */
[----:B-1----:R-:W-:Y:S01]  /*bdb0*/  F2FP.PACK_AB R96, R122, R123 ;  /* 0x0000007b7a60723e */ /* 0x002fe200000000ff */
        /* <DEDUP_REMOVED lines=12> */
[----:B--2---:R-:W-:Y:S01]  /*be80*/  F2FP.PACK_AB R98, R120, R121 ;  /* 0x000000797862723e */ /* 0x004fe200000000ff */
[--C-:B------:R-:W-:Y:S02]  /*be90*/  FFMA.FTZ R130, R173, c[0x0][0x23c], -R104.reuse ;  /* 0x00008f00ad827a23 */ /* 0x100fe40000010868 */
[--C-:B------:R-:W-:Y:S02]  /*bea0*/  FFMA.FTZ R173, R114, c[0x0][0x23c], -R113.reuse ;  /* 0x00008f0072ad7a23 */ /* 0x100fe40000010871 */
        /* <DEDUP_REMOVED lines=15> */
[C---:B------:R-:W-:Y:S02]  /*bfa0*/  HMMA.16816.F32 R12, R96.reuse, R20, R12 ;  /* 0x00000014600c723c */ /* 0x040fe4000000180c */
[----:B------:R-:W2:Y:S01]  /*bfb0*/  MUFU.EX2 R127, R127 ;  /* 0x0000007f007f7308 */ /* 0x000ea20000000800 */
[C---:B------:R-:W-:Y:S02]  /*bfc0*/  FMUL.FTZ R67, R2.reuse, R67 ;  /* 0x0000004302437220 */ /* 0x040fe40000410000 */
[C---:B------:R-:W-:Y:S02]  /*bfd0*/  FMUL.FTZ R64, R3.reuse, R64 ;  /* 0x0000004003407220 */ /* 0x040fe40000410000 */
[C---:B------:R-:W-:Y:S01]  /*bfe0*/  FMUL.FTZ R20, R3.reuse, R80 ;  /* 0x0000005003147220 */ /* 0x040fe20000410000 */
[C---:B------:R-:W-:Y:S04]  /*bff0*/  HMMA.16816.F32 R16, R96.reuse, R22, R16 ;  /* 0x000000166010723c */ /* 0x040fe80000001810 */
[C---:B------:R-:W-:Y:S01]  /*c000*/  FMUL.FTZ R21, R3.reuse, R81 ;  /* 0x0000005103157220 */ /* 0x040fe20000410000 */
[----:B------:R-:W-:Y:S01]  /*c010*/  MUFU.EX2 R126, R126 ;  /* 0x0000007e007e7308 */ /* 0x000fe20000000800 */
[----:B------:R-:W-:Y:S02]  /*c020*/  FMUL.FTZ R65, R3, R65 ;  /* 0x0000004103417220 */ /* 0x000fe40000410000 */
[C---:B------:R-:W-:Y:S04]  /*c030*/  FMUL.FTZ R22, R2.reuse, R82 ;  /* 0x0000005202167220 */ /* 0x040fe80000410000 */
[----:B------:R-:W-:Y:S02]  /*c040*/  FMUL.FTZ R23, R2, R83 ;  /* 0x0000005302177220 */ /* 0x000fe40000410000 */
[----:B------:R-:W3:Y:S01]  /*c050*/  LDSM.16.MT88.4 R80, [R140+0xa000] ;  /* 0x00a000008c50783b */ /* 0x000ee20000004200 */
[--C-:B------:R-:W-:Y:S01]  /*c060*/  FFMA.FTZ R132, R132, c[0x0][0x23c], -R113.reuse ;  /* 0x00008f0084847a23 */ /* 0x100fe20000010871 */
[----:B------:R-:W4:Y:S01]  /*c070*/  MUFU.EX2 R129, R129 ;  /* 0x0000008100817308 */ /* 0x000f220000000800 */
[--C-:B------:R-:W-:Y:S02]  /*c080*/  FFMA.FTZ R103, R103, c[0x0][0x23c], -R113.reuse ;  /* 0x00008f0067677a23 */ /* 0x100fe40000010871 */
[C---:B------:R-:W-:Y:S03]  /*c090*/  HMMA.16816.F32 R20, R96.reuse, R28, R20 ;  /* 0x0000001c6014723c */ /* 0x040fe60000001814 */
[C---:B------:R-:W-:Y:S02]  /*c0a0*/  FMUL.FTZ R54, R2.reuse, R54 ;  /* 0x0000003602367220 */ /* 0x040fe40000410000 */
        /* <DEDUP_REMOVED lines=9> */
[----:B------:R-:W5:Y:S01]  /*c140*/  LDSM.16.MT88.4 R72, [R138+0xa000] ;  /* 0x00a000008a48783b */ /* 0x000f620000004200 */
[C---:B------:R-:W-:Y:S02]  /*c150*/  FMUL.FTZ R53, R3.reuse, R53 ;  /* 0x0000003503357220 */ /* 0x040fe40000410000 */
[C---:B------:R-:W-:Y:S02]  /*c160*/  FMUL.FTZ R58, R2.reuse, R58 ;  /* 0x0000003a023a7220 */ /* 0x040fe40000410000 */
[C---:B-1----:R-:W-:Y:S02]  /*c170*/  HMMA.16816.F32 R28, R96.reuse, R88, R28 ;  /* 0x00000058601c723c */ /* 0x042fe4000000181c */
[----:B------:R-:W-:Y:S01]  /*c180*/  MUFU.EX2 R130, R130 ;  /* 0x0000008200827308 */ /* 0x000fe20000000800 */
[----:B------:R-:W-:Y:S02]  /*c190*/  FMUL.FTZ R59, R2, R59 ;  /* 0x0000003b023b7220 */ /* 0x000fe40000410000 */
[C---:B------:R-:W-:Y:S02]  /*c1a0*/  FMUL.FTZ R56, R3.reuse, R56 ;  /* 0x0000003803387220 */ /* 0x040fe40000410000 */
[----:B------:R-:W-:Y:S01]  /*c1b0*/  FMUL.FTZ R57, R3, R57 ;  /* 0x0000003903397220 */ /* 0x000fe20000410000 */
[C---:B------:R-:W-:Y:S04]  /*c1c0*/  HMMA.16816.F32 R32, R96.reuse, R90, R32 ;  /* 0x0000005a6020723c */ /* 0x040fe80000001820 */
[--C-:B------:R-:W-:Y:S01]  /*c1d0*/  FFMA.FTZ R174, R179, c[0x0][0x23c], -R104.reuse ;  /* 0x00008f00b3ae7a23 */ /* 0x100fe20000010868 */
[----:B------:R-:W-:Y:S01]  /*c1e0*/  MUFU.EX2 R178, R178 ;  /* 0x000000b200b27308 */ /* 0x000fe20000000800 */
[--C-:B------:R-:W-:Y:S02]  /*c1f0*/  FFMA.FTZ R179, R106, c[0x0][0x23c], -R113.reuse ;  /* 0x00008f006ab37a23 */ /* 0x100fe40000010871 */
[C---:B---3--:R-:W-:Y:S04]  /*c200*/  HMMA.16816.F32 R36, R96.reuse, R80, R36 ;  /* 0x000000506024723c */ /* 0x048fe80000001824 */
[----:B------:R-:W-:Y:S02]  /*c210*/  FFMA.FTZ R113, R102, c[0x0][0x23c], -R113 ;  /* 0x00008f0066717a23 */ /* 0x000fe40000010871 */
[--C-:B------:R-:W-:Y:S01]  /*c220*/  FFMA.FTZ R175, R175, c[0x0][0x23c], -R104.reuse ;  /* 0x00008f00afaf7a23 */ /* 0x100fe20000010868 */
[----:B------:R-:W-:Y:S01]  /*c230*/  MUFU.EX2 R174, R174 ;  /* 0x000000ae00ae7308 */ /* 0x000fe20000000800 */
[C---:B------:R-:W-:Y:S01]  /*c240*/  HMMA.16816.F32 R40, R96.reuse, R82, R40 ;  /* 0x000000526028723c */ /* 0x040fe20000001828 */
[----:B------:R-:W-:Y:S03]  /*c250*/  LDSM.16.MT88.4 R80, [R138+0x8800] ;  /* 0x008800008a50783b */ /* 0x000fe60000004200 */
[--C-:B------:R-:W-:Y:S02]  /*c260*/  FFMA.FTZ R135, R135, c[0x0][0x23c], -R104.reuse ;  /* 0x00008f0087877a23 */ /* 0x100fe40000010868 */
[--C-:B------:R-:W-:Y:S02]  /*c270*/  FFMA.FTZ R182, R107, c[0x0][0x23c], -R104.reuse ;  /* 0x00008f006bb67a23 */ /* 0x100fe40000010868 */
[--C-:B------:R-:W-:Y:S01]  /*c280*/  FFMA.FTZ R131, R131, c[0x0][0x23c], -R104.reuse ;  /* 0x00008f0083837a23 */ /* 0x100fe20000010868 */
[----:B------:R1:W-:Y:S01]  /*c290*/  MUFU.EX2 R102, R113 ;  /* 0x0000007100667308 */ /* 0x0003e20000000800 */
[C---:B-----5:R-:W-:Y:S03]  /*c2a0*/  HMMA.16816.F32 R44, R96.reuse, R72, R44 ;  /* 0x00000048602c723c */ /* 0x060fe6000000182c */
[--C-:B------:R-:W-:Y:S02]  /*c2b0*/  FFMA.FTZ R133, R133, c[0x0][0x23c], -R104.reuse ;  /* 0x00008f0085857a23 */ /* 0x100fe40000010868 */
[----:B------:R-:W-:Y:S02]  /*c2c0*/  FFMA.FTZ R104, R105, c[0x0][0x23c], -R104 ;  /* 0x00008f0069687a23 */ /* 0x000fe40000010868 */
[----:B------:R-:W-:Y:S01]  /*c2d0*/  FFMA.FTZ R125, R2, R169, R125 ;  /* 0x000000a9027d7223 */ /* 0x000fe2000001007d */
[C---:B------:R-:W-:Y:S01]  /*c2e0*/  HMMA.16816.F32 R48, R96.reuse, R74, R48 ;  /* 0x0000004a6030723c */ /* 0x040fe20000001830 */
[----:B------:R-:W3:Y:S01]  /*c2f0*/  LDSM.16.MT88.4 R72, [R140+0x8800] ;  /* 0x008800008c48783b */ /* 0x000ee20000004200 */
[----:B------:R-:W-:Y:S02]  /*c300*/  MUFU.EX2 R175, R175 ;  /* 0x000000af00af7308 */ /* 0x000fe40000000800 */
[----:B------:R-:W-:Y:S02]  /*c310*/  FFMA.FTZ R123, R3, R170, R123 ;  /* 0x000000aa037b7223 */ /* 0x000fe4000001007b */
[----:B------:R-:W-:Y:S02]  /*c320*/  FADD.FTZ R118, R118, R125 ;  /* 0x0000007d76767221 */ /* 0x000fe40000010000 */
[C---:B------:R-:W-:Y:S04]  /*c330*/  HMMA.16816.F32 R52, R96.reuse, R68, R52 ;  /* 0x000000446034723c */ /* 0x040fe80000001834 */
[----:B------:R-:W5:Y:S01]  /*c340*/  MUFU.EX2 R131, R131 ;  /* 0x0000008300837308 */ /* 0x000f620000000800 */
[----:B------:R-:W-:Y:S01]  /*c350*/  FADD.FTZ R122, R122, R123 ;  /* 0x0000007b7a7a7221 */ /* 0x000fe20000010000 */
[----:B-1----:R-:W-:Y:S01]  /*c360*/  LDSM.16.MT88.4 R112, [R140+0xb800] ;  /* 0x00b800008c70783b */ /* 0x002fe20000004200 */
[----:B--2---:R-:W-:Y:S01]  /*c370*/  F2FP.PACK_AB R69, R127, R124 ;  /* 0x0000007c7f45723e */ /* 0x004fe200000000ff */
[C---:B------:R-:W-:Y:S04]  /*c380*/  HMMA.16816.F32 R56, R96.reuse, R70, R56 ;  /* 0x000000466038723c */ /* 0x040fe80000001838 */
[----:B------:R-:W-:Y:S02]  /*c390*/  FADD.FTZ R119, R119, R118 ;  /* 0x0000007677777221 */ /* 0x000fe40000010000 */
[----:B------:R-:W1:Y:S01]  /*c3a0*/  MUFU.EX2 R133, R133 ;  /* 0x0000008500857308 */ /* 0x000e620000000800 */
[----:B----4-:R-:W-:Y:S01]  /*c3b0*/  F2FP.PACK_AB R71, R129, R126 ;  /* 0x0000007e8147723e */ /* 0x010fe200000000ff */
[C---:B------:R-:W-:Y:S04]  /*c3c0*/  HMMA.16816.F32 R60, R96.reuse, R76, R60 ;  /* 0x0000004c603c723c */ /* 0x040fe8000000183c */
[----:B------:R-:W-:Y:S02]  /*c3d0*/  FADD.FTZ R3, R121, R122 ;  /* 0x0000007a79037221 */ /* 0x000fe40000010000 */
[----:B------:R-:W-:Y:S02]  /*c3e0*/  FADD.FTZ R119, R116, R119 ;  /* 0x0000007774777221 */ /* 0x000fe40000010000 */
[----:B------:R-:W-:Y:S01]  /*c3f0*/  HMMA.16816.F32 R64, R96, R78, R64 ;  /* 0x0000004e6040723c */ /* 0x000fe20000001840 */
[----:B------:R-:W2:Y:S01]  /*c400*/  LDSM.16.MT88.4 R76, [R136+0x8800] ;  /* 0x00880000884c783b */ /* 0x000ea20000004200 */
[----:B------:R-:W-:Y:S02]  /*c410*/  MUFU.EX2 R135, R135 ;  /* 0x0000008700877308 */ /* 0x000fe40000000800 */
[----:B-----5:R-:W-:Y:S01]  /*c420*/  F2FP.PACK_AB R68, R131, R128 ;  /* 0x000000808344723e */ /* 0x020fe200000000ff */
[----:B------:R-:W-:Y:S02]  /*c430*/  FADD.FTZ R3, R120, R3 ;  /* 0x0000000378037221 */ /* 0x000fe40000010000 */
[----:B------:R-:W-:Y:S02]  /*c440*/  FADD.FTZ R124, R124, R119 ;  /* 0x000000777c7c7221 */ /* 0x000fe40000010000 */
[----:B------:R-:W-:Y:S03]  /*c450*/  FADD.FTZ R128, R128, R3 ;  /* 0x0000000380807221 */ /* 0x000fe60000010000 */
[----:B------:R-:W4:Y:S01]  /*c460*/  MUFU.EX2 R179, R179 ;  /* 0x000000b300b37308 */ /* 0x000f220000000800 */
[----:B------:R-:W-:Y:S01]  /*c470*/  FADD.FTZ R127, R127, R124 ;  /* 0x0000007c7f7f7221 */ /* 0x000fe20000010000 */
[----:B-1----:R-:W-:Y:S01]  /*c480*/  F2FP.PACK_AB R70, R133, R130 ;  /* 0x000000828546723e */ /* 0x002fe200000000ff */
[----:B------:R-:W-:Y:S02]  /*c490*/  FADD.FTZ R131, R131, R128 ;  /* 0x0000008083837221 */ /* 0x000fe40000010000 */
[----:B------:R-:W-:Y:S02]  /*c4a0*/  FADD.FTZ R126, R126, R127 ;  /* 0x0000007f7e7e7221 */ /* 0x000fe40000010000 */
[----:B------:R-:W-:Y:S02]  /*c4b0*/  FADD.FTZ R130, R130, R131 ;  /* 0x0000008382827221 */ /* 0x000fe40000010000 */
[C---:B---3--:R-:W-:Y:S01]  /*c4c0*/  HMMA.16816.F32 R4, R68.reuse, R72, R4 ;  /* 0x000000484404723c */ /* 0x048fe20000001804 */
[----:B------:R-:W1:Y:S04]  /*c4d0*/  MUFU.EX2 R103, R103 ;  /* 0x0000006700677308 */ /* 0x000e680000000800 */
[----:B------:R-:W-:Y:S02]  /*c4e0*/  FADD.FTZ R129, R129, R126 ;  /* 0x0000007e81817221 */ /* 0x000fe40000010000 */
[----:B------:R-:W-:Y:S01]  /*c4f0*/  FADD.FTZ R133, R133, R130 ;  /* 0x0000008285857221 */ /* 0x000fe20000010000 */
[C---:B------:R-:W-:Y:S01]  /*c500*/  HMMA.16816.F32 R8, R68.reuse, R74, R8 ;  /* 0x0000004a4408723c */ /* 0x040fe20000001808 */
[----:B------:R-:W3:Y:S02]  /*c510*/  LDSM.16.MT88.4 R72, [R140+0xa800] ;  /* 0x00a800008c48783b */ /* 0x000ee40000004200 */
[----:B------:R-:W-:Y:S01]  /*c520*/  MUFU.EX2 R180, R180 ;  /* 0x000000b400b47308 */ /* 0x000fe20000000800 */
[----:B------:R-:W-:Y:S01]  /*c530*/  FADD.FTZ R2, R174, R133 ;  /* 0x00000085ae027221 */ /* 0x000fe20000010000 */
[----:B----4-:R-:W-:Y:S03]  /*c540*/  F2FP.PACK_AB R105, R179, R178 ;  /* 0x000000b2b369723e */ /* 0x010fe600000000ff */
[C---:B------:R-:W-:Y:S04]  /*c550*/  HMMA.16816.F32 R12, R68.reuse, R80, R12 ;  /* 0x00000050440c723c */ /* 0x040fe8000000180c */
[----:B------:R-:W-:Y:S01]  /*c560*/  FADD.FTZ R2, R175, R2 ;  /* 0x00000002af027221 */ /* 0x000fe20000010000 */
[----:B------:R-:W4:Y:S03]  /*c570*/  MUFU.EX2 R181, R181 ;  /* 0x000000b500b57308 */ /* 0x000f260000000800 */
[C---:B------:R-:W-:Y:S01]  /*c580*/  HMMA.16816.F32 R16, R68.reuse, R82, R16 ;  /* 0x000000524410723c */ /* 0x040fe20000001810 */
[----:B------:R-:W5:Y:S03]  /*c590*/  LDSM.16.MT88.4 R80, [R138+0xa800] ;  /* 0x00a800008a50783b */ /* 0x000f660000004200 */
[----:B-1----:R-:W-:Y:S01]  /*c5a0*/  F2FP.PACK_AB R107, R102, R103 ;  /* 0x00000067666b723e */ /* 0x002fe200000000ff */
[----:B------:R-:W-:Y:S02]  /*c5b0*/  FADD.FTZ R3, R135, R2 ;  /* 0x0000000287037221 */ /* 0x000fe40000010000 */
[----:B------:R-:W-:Y:S01]  /*c5c0*/  MUFU.EX2 R182, R182 ;  /* 0x000000b600b67308 */ /* 0x000fe20000000800 */
[C---:B------:R-:W-:Y:S04]  /*c5d0*/  HMMA.16816.F32 R20, R68.reuse, R84, R20 ;  /* 0x000000544414723c */ /* 0x040fe80000001814 */
[----:B------:R-:W-:Y:S04]  /*c5e0*/  FADD.FTZ R3, R176, R3 ;  /* 0x00000003b0037221 */ /* 0x000fe80000010000 */
[C---:B------:R-:W-:Y:S01]  /*c5f0*/  HMMA.16816.F32 R24, R68.reuse, R86, R24 ;  /* 0x000000564418723c */ /* 0x040fe20000001818 */
[----:B------:R-:W1:Y:S01]  /*c600*/  LDSM.16.MT88.4 R84, [R137+0xa800] ;  /* 0x00a800008954783b */ /* 0x000e620000004200 */
[----:B------:R4:W4:Y:S06]  /*c610*/  MUFU.EX2 R183, R104 ;  /* 0x0000006800b77308 */ /* 0x00092c0000000800 */
[C---:B--2---:R-:W-:Y:S08]  /*c620*/  HMMA.16816.F32 R28, R68.reuse, R76, R28 ;  /* 0x0000004c441c723c */ /* 0x044ff0000000181c */
[C---:B------:R-:W-:Y:S01]  /*c630*/  HMMA.16816.F32 R32, R68.reuse, R78, R32 ;  /* 0x0000004e4420723c */ /* 0x040fe20000001820 */
[----:B------:R-:W-:Y:S07]  /*c640*/  LDSM.16.MT88.4 R76, [R140+0x9000] ;  /* 0x009000008c4c783b */ /* 0x000fee0000004200 */
[C---:B---3--:R-:W-:Y:S04]  /*c650*/  HMMA.16816.F32 R36, R68.reuse, R72, R36 ;  /* 0x000000484424723c */ /* 0x048fe80000001824 */
[----:B----4-:R-:W-:Y:S01]  /*c660*/  F2FP.PACK_AB R104, R181, R180 ;  /* 0x000000b4b568723e */ /* 0x010fe200000000ff */
[----:B------:R-:W-:Y:S01]  /*c670*/  FADD.FTZ R180, R180, R3 ;  /* 0x00000003b4b47221 */ /* 0x000fe20000010000 */
[----:B------:R-:W-:Y:S02]  /*c680*/  F2FP.PACK_AB R106, R183, R182 ;  /* 0x000000b6b76a723e */ /* 0x000fe400000000ff */
[C---:B------:R-:W-:Y:S01]  /*c690*/  HMMA.16816.F32 R40, R68.reuse, R74, R40 ;  /* 0x0000004a4428723c */ /* 0x040fe20000001828 */
[----:B------:R-:W2:Y:S03]  /*c6a0*/  LDSM.16.MT88.4 R72, [R136+0xa800] ;  /* 0x00a800008848783b */ /* 0x000ea60000004200 */
[----:B------:R-:W-:Y:S01]  /*c6b0*/  MOV R3, R100 ;  /* 0x0000006400037202 */ /* 0x000fe20000000f00 */
[----:B------:R-:W-:Y:S03]  /*c6c0*/  FADD.FTZ R181, R181, R180 ;  /* 0x000000b4b5b57221 */ /* 0x000fe60000010000 */
[C---:B-----5:R-:W-:Y:S04]  /*c6d0*/  HMMA.16816.F32 R44, R68.reuse, R80, R44 ;  /* 0x00000050442c723c */ /* 0x060fe8000000182c */
[----:B------:R-:W-:Y:S04]  /*c6e0*/  FADD.FTZ R170, R182, R181 ;  /* 0x000000b5b6aa7221 */ /* 0x000fe80000010000 */
[C---:B------:R-:W-:Y:S01]  /*c6f0*/  HMMA.16816.F32 R48, R68.reuse, R82, R48 ;  /* 0x000000524430723c */ /* 0x040fe20000001830 */
[----:B------:R-:W3:Y:S03]  /*c700*/  LDSM.16.MT88.4 R80, [R138+0x9000] ;  /* 0x009000008a50783b */ /* 0x000ee60000004200 */
[----:B------:R-:W-:Y:S04]  /*c710*/  FADD.FTZ R170, R183, R170 ;  /* 0x000000aab7aa7221 */ /* 0x000fe80000010000 */
        /* <DEDUP_REMOVED lines=11> */
[----:B------:R-:W-:Y:S03]  /*c7d0*/  F2FP.PACK_AB R70, R176, R135 ;  /* 0x00000087b046723e */ /* 0x000fe600000000ff */
[----:B------:R-:W-:Y:S04]  /*c7e0*/  FADD.FTZ R134, R134, R173 ;  /* 0x000000ad86867221 */ /* 0x000fe80000010000 */
[C---:B------:R-:W-:Y:S03]  /*c7f0*/  HMMA.16816.F32 R4, R68.reuse, R76, R4 ;  /* 0x0000004c4404723c */ /* 0x040fe60000001804 */
[----:B------:R-:W-:Y:S04]  /*c800*/  FADD.FTZ R177, R177, R134 ;  /* 0x00000086b1b17221 */ /* 0x000fe80000010000 */
[----:B------:R-:W-:Y:S01]  /*c810*/  FADD.FTZ R178, R178, R177 ;  /* 0x000000b1b2b27221 */ /* 0x000fe20000010000 */
[C---:B------:R-:W-:Y:S01]  /*c820*/  HMMA.16816.F32 R8, R68.reuse, R78, R8 ;  /* 0x0000004e4408723c */ /* 0x040fe20000001808 */
[----:B------:R-:W4:Y:S03]  /*c830*/  LDSM.16.MT88.4 R76, [R140+0xb000] ;  /* 0x00b000008c4c783b */ /* 0x000f260000004200 */
[----:B------:R-:W-:Y:S04]  /*c840*/  FADD.FTZ R178, R179, R178 ;  /* 0x000000b2b3b27221 */ /* 0x000fe80000010000 */
[C---:B---3--:R-:W-:Y:S04]  /*c850*/  HMMA.16816.F32 R12, R68.reuse, R80, R12 ;  /* 0x00000050440c723c */ /* 0x048fe8000000180c */
        /* <DEDUP_REMOVED lines=14> */
[C---:B------:R-:W-:Y:S08]  /*c940*/  HMMA.16816.F32 R48, R68.reuse, R82, R48 ;  /* 0x000000524430723c */ /* 0x040ff00000001830 */
[C---:B-1----:R-:W-:Y:S08]  /*c950*/  HMMA.16816.F32 R52, R68.reuse, R84, R52 ;  /* 0x000000544434723c */ /* 0x042ff00000001834 */
[C---:B------:R-:W-:Y:S08]  /*c960*/  HMMA.16816.F32 R56, R68.reuse, R86, R56 ;  /* 0x000000564438723c */ /* 0x040ff00000001838 */
[C---:B--2---:R-:W-:Y:S08]  /*c970*/  HMMA.16816.F32 R60, R68.reuse, R72, R60 ;  /* 0x00000048443c723c */ /* 0x044ff0000000183c */
[----:B------:R-:W-:Y:S01]  /*c980*/  HMMA.16816.F32 R64, R68, R74, R64 ;  /* 0x0000004a4440723c */ /* 0x000fe20000001840 */
[----:B------:R-:W1:Y:S07]  /*c990*/  LDSM.16.MT88.4 R68, [R136+0x9800] ;  /* 0x009800008844783b */ /* 0x000e6e0000004200 */
[C---:B------:R-:W-:Y:S01]  /*c9a0*/  HMMA.16816.F32 R96, R104.reuse, R92, R4 ;  /* 0x0000005c6860723c */ /* 0x040fe20000001804 */
[----:B------:R-:W2:Y:S07]  /*c9b0*/  LDSM.16.MT88.4 R4, [R138+0xb800] ;  /* 0x00b800008a04783b */ /* 0x000eae0000004200 */
[C---:B------:R-:W-:Y:S01]  /*c9c0*/  HMMA.16816.F32 R92, R104.reuse, R94, R8 ;  /* 0x0000005e685c723c */ /* 0x040fe20000001808 */
[----:B------:R-:W3:Y:S07]  /*c9d0*/  LDSM.16.MT88.4 R8, [R137+0xb800] ;  /* 0x00b800008908783b */ /* 0x000eee0000004200 */
[C---:B----4-:R-:W-:Y:S01]  /*c9e0*/  HMMA.16816.F32 R88, R104.reuse, R76, R12 ;  /* 0x0000004c6858723c */ /* 0x050fe2000000180c */
[----:B------:R-:W4:Y:S07]  /*c9f0*/  LDSM.16.MT88.4 R12, [R136+0xb800] ;  /* 0x00b80000880c783b */ /* 0x000f2e0000004200 */
[C---:B------:R-:W-:Y:S08]  /*ca00*/  HMMA.16816.F32 R84, R104.reuse, R78, R16 ;  /* 0x0000004e6854723c */ /* 0x040ff00000001810 */
[C---:B------:R-:W-:Y:S08]  /*ca10*/  HMMA.16816.F32 R80, R104.reuse, R108, R20 ;  /* 0x0000006c6850723c */ /* 0x040ff00000001814 */
[C---:B------:R-:W-:Y:S08]  /*ca20*/  HMMA.16816.F32 R76, R104.reuse, R110, R24 ;  /* 0x0000006e684c723c */ /* 0x040ff00000001818 */
[C---:B-1----:R-:W-:Y:S08]  /*ca30*/  HMMA.16816.F32 R72, R104.reuse, R68, R28 ;  /* 0x000000446848723c */ /* 0x042ff0000000181c */
[C---:B------:R-:W-:Y:S08]  /*ca40*/  HMMA.16816.F32 R68, R104.reuse, R70, R32 ;  /* 0x000000466844723c */ /* 0x040ff00000001820 */
[C---:B------:R-:W-:Y:S08]  /*ca50*/  HMMA.16816.F32 R36, R104.reuse, R112, R36 ;  /* 0x000000706824723c */ /* 0x040ff00000001824 */
[C---:B------:R-:W-:Y:S08]  /*ca60*/  HMMA.16816.F32 R40, R104.reuse, R114, R40 ;  /* 0x000000726828723c */ /* 0x040ff00000001828 */
[C---:B--2---:R-:W-:Y:S08]  /*ca70*/  HMMA.16816.F32 R44, R104.reuse, R4, R44 ;  /* 0x00000004682c723c */ /* 0x044ff0000000182c */
[C---:B------:R-:W-:Y:S08]  /*ca80*/  HMMA.16816.F32 R48, R104.reuse, R6, R48 ;  /* 0x000000066830723c */ /* 0x040ff00000001830 */
[C---:B---3--:R-:W-:Y:S08]  /*ca90*/  HMMA.16816.F32 R52, R104.reuse, R8, R52 ;  /* 0x000000086834723c */ /* 0x048ff00000001834 */
[C---:B------:R-:W-:Y:S08]  /*caa0*/  HMMA.16816.F32 R56, R104.reuse, R10, R56 ;  /* 0x0000000a6838723c */ /* 0x040ff00000001838 */
[C---:B----4-:R-:W-:Y:S08]  /*cab0*/  HMMA.16816.F32 R60, R104.reuse, R12, R60 ;  /* 0x0000000c683c723c */ /* 0x050ff0000000183c */
[----:B------:R-:W-:Y:S07]  /*cac0*/  HMMA.16816.F32 R64, R104, R14, R64 ;  /* 0x0000000e6840723c */ /* 0x000fee0000001840 */
[----:B------:R-:W-:Y:S01]  /*cad0*/  MOV R104, R101 ;  /* 0x0000006500687202 */ /* 0x000fe20000000f00 */
[----:B------:R-:W-:-:S05]  /*cae0*/  @P1 BRA `(.L_x_6660) ;  /* 0xffffcc9000001947 */ /* 0x000fca000383ffff */
.L_x_6656:
        /* <DEDUP_REMOVED lines=188> */
[----:B---3--:R-:W2:Y:S01]  /*d6b0*/  S2R R40, SR_CTAID.Z ;  /* 0x0000000000287919 */ /* 0x008ea20000002700 */
[----:B-1----:R-:W-:-:S05]  /*d6c0*/  IMAD R7, R5, c[0x0][0x214], RZ ;  /* 0x0000850005077a24 */ /* 0x002fca00078e02ff */
[----:B------:R-:W-:-:S05]  /*d6d0*/  SEL R7, R7, R158, !P0 ;  /* 0x0000009e07077207 */ /* 0x000fca0004000000 */
[----:B--2---:R-:W-:Y:S01]  /*d6e0*/  IMAD R7, R40, c[0x0][0x234], R7 ;  /* 0x00008d0028077a24 */ /* 0x004fe200078e0207 */
[----:B------:R-:W-:Y:S05]  /*d6f0*/  BRA `(.L_x_6662) ;  /* 0x0000004000007947 */ /* 0x000fea0003800000 */
.L_x_6661:
[----:B---3--:R-:W1:Y:S04]  /*d700*/  S2R R40, SR_CTAID.Z ;  /* 0x0000000000287919 */ /* 0x008e680000002700 */
[----:B------:R-:W1:Y:S02]  /*d710*/  S2R R5, SR_CTAID.Y ;  /* 0x0000000000057919 */ /* 0x000e640000002600 */
[----:B-1----:R-:W-:-:S04]  /*d720*/  IMAD R7, R5, c[0x0][0x1c0], R40 ;  /* 0x0000700005077a24 */ /* 0x002fc800078e0228 */
[----:B------:R-:W-:Y:S02]  /*d730*/  IMAD R7, R7, c[0x0][0x214], RZ ;  /* 0x0000850007077a24 */ /* 0x000fe400078e02ff */
.L_x_6662:
        /* <DEDUP_REMOVED lines=36> */
.L_x_6664:
[----:B------:R-:W-:Y:S05]  /*d980*/  BSYNC B0 ;  /* 0x0000000000007941 */ /* 0x000fea0003800000 */
.L_x_6663:
        /* <DEDUP_REMOVED lines=36> */
.L_x_6666:
[----:B------:R-:W-:Y:S05]  /*dbd0*/  BSYNC B0 ;  /* 0x0000000000007941 */ /* 0x000fea0003800000 */
.L_x_6665:
        /* <DEDUP_REMOVED lines=18> */
.L_x_6668:
[----:B------:R-:W-:Y:S05]  /*dd00*/  BSYNC B0 ;  /* 0x0000000000007941 */ /* 0x000fea0003800000 */
.L_x_6667:
        /* <DEDUP_REMOVED lines=18> */
.L_x_6670:
[----:B------:R-:W-:Y:S05]  /*de30*/  BSYNC B0 ;  /* 0x0000000000007941 */ /* 0x000fea0003800000 */
.L_x_6669:
        /* <DEDUP_REMOVED lines=19> */
.L_x_6671:
        /* <DEDUP_REMOVED lines=9> */
.L_x_8275:


//--------------------- .text._ZN5flash24flash_fwd_splitkv_kernelI23Flash_fwd_kernel_traitsILi128ELi64ELi64ELi4ELb0ELb0EN7cutlass6half_tE19Flash_kernel_traitsILi128ELi64ELi64ELi4ES3_EELb1ELb0ELb0ELb0ELb1ELb0ELb0ELb1EEEvNS_16Flash_fwd_paramsE --------------------------
	.section	.text._ZN5flash24flash_fwd_splitkv_kernelI23Flash_fwd_kernel_traitsILi128ELi64ELi64ELi4ELb0ELb0EN7cutlass6half_tE19Flash_kernel_traitsILi128ELi64ELi64ELi4ES3_EELb1ELb0ELb0ELb0ELb1ELb0ELb0ELb1EEEvNS_16Flash_fwd_paramsE,"ax",@progbits
	.sectioninfo	@"SHI_REGISTERS=178"
	.align	128
        .global         _ZN5flash24flash_fwd_splitkv_kernelI23Flash_fwd_kernel_traitsILi128ELi64ELi64ELi4ELb0ELb0EN7cutlass6half_tE19Flash_kernel_traitsILi128ELi64ELi64ELi4ES3_EELb1ELb0ELb0ELb0ELb1ELb0ELb0ELb1EEEvNS_16Flash_fwd_paramsE
        .type           _ZN5flash24flash_fwd_splitkv_kernelI23Flash_fwd_kernel_traitsILi128ELi64ELi64ELi4ELb0ELb0EN7cutlass6half_tE19Flash_kernel_traitsILi128ELi64ELi64ELi4ES3_EELb1ELb0ELb0ELb0ELb1ELb0ELb0ELb1EEEvNS_16Flash_fwd_paramsE,@function
        .size           _ZN5flash24flash_fwd_splitkv_kernelI23Flash_fwd_kernel_traitsILi128ELi64ELi64ELi4ELb0ELb0EN7cutlass6half_tE19Flash_kernel_traitsILi128ELi64ELi64ELi4ES3_EELb1ELb0ELb0ELb0ELb1ELb0ELb0ELb1EEEvNS_16Flash_fwd_paramsE,(.L_x_8276 - _ZN5flash24flash_fwd_splitkv_kernelI23Flash_fwd_kernel_traitsILi128ELi64ELi64ELi4ELb0ELb0EN7cutlass6half_tE19Flash_kernel_traitsILi128ELi64ELi64ELi4ES3_EELb1ELb0ELb0ELb0ELb1ELb0ELb0ELb1EEEvNS_16Flash_fwd_paramsE)
        .other          _ZN5flash24flash_fwd_splitkv_kernelI23Flash_fwd_kernel_traitsILi128ELi64ELi64ELi4ELb0ELb0EN7cutlass6half_tE19Flash_kernel_traitsILi128ELi64ELi64ELi4ES3_EELb1ELb0ELb0ELb0ELb1ELb0ELb0ELb1EEEvNS_16Flash_fwd_paramsE,@"STO_CUDA_ENTRY STV_DEFAULT"
_ZN5flash24flash_fwd_splitkv_kernelI23Flash_fwd_kernel_traitsILi128ELi64ELi64ELi4ELb0ELb0EN7cutlass6half_tE19Flash_kernel_traitsILi128ELi64ELi64ELi4ES3_EELb1ELb0ELb0ELb0ELb1ELb0ELb0ELb1EEEvNS_16Flash_fwd_paramsE:
.text._ZN5flash24flash_fwd_splitkv_kernelI23Flash_fwd_kernel_traitsILi128ELi64ELi64ELi4ELb0ELb0EN7cutlass6half_tE19Flash_kernel_traitsILi128ELi64ELi64ELi4ES3_EELb1ELb0ELb0ELb0ELb1ELb0ELb0ELb1EEEvNS_16Flash_fwd_paramsE:
        /* <DEDUP_REMOVED lines=14> */
[----:B------:R-:W3:Y:S04]  /*00e0*/  @P1 LDG.E R160, [R4.64] ;  /* 0x0000000604a01981 */ /* 0x000ee8000c1e1900 */
[----:B------:R-:W3:Y:S01]  /*00f0*/  @P1 LDG.E R159, [R4.64+0x4] ;  /* 0x00000406049f1981 */ /* 0x000ee2000c1e1900 */
[----:B--2---:R-:W-:-:S03]  /*0100*/  ISETP.NE.AND P2, PT, R0, RZ, PT ;  /* 0x000000ff0000720c */ /* 0x004fc60003f45270 */
[----:B------:R1:W5:Y:S01]  /*0110*/  @P5 LDG.E R6, [R134.64] ;  /* 0x0000000686065981 */ /* 0x000362000c1e1900 */
[----:B------:R-:W-:Y:S01]  /*0120*/  ISETP.EQ.OR.EX P0, PT, RZ, c[0x0][0x24c], !P2, P0 ;  /* 0x00009300ff007a0c */ /* 0x000fe20005702700 */
[----:B------:R-:W-:Y:S02]  /*0130*/  IMAD.MOV.U32 R19, RZ, RZ, -0x1 ;  /* 0xffffffffff137424 */ /* 0x000fe400078e00ff */
[----:B------:R-:W-:Y:S01]  /*0140*/  IMAD.WIDE R8, R2, R79, c[0x0][0x248] ;  /* 0x0000920002087625 */ /* 0x000fe200078e024f */
[----:B------:R-:W2:Y:S04]  /*0150*/  S2R R25, SR_CTAID.X ;  /* 0x0000000000197919 */ /* 0x000ea80000002500 */
[----:B------:R-:W4:Y:S04]  /*0160*/  S2R R132, SR_CTAID.Z ;  /* 0x0000000000847919 */ /* 0x000f280000002700 */
[----:B------:R-:W1:Y:S04]  /*0170*/  S2R R56, SR_TID.X ;  /* 0x0000000000387919 */ /* 0x000e680000002100 */
[----:B------:R1:W5:Y:S01]  /*0180*/  @!P0 LDG.E R19, [R8.64] ;  /* 0x0000000608138981 */ /* 0x000362000c1e1900 */
[----:B------:R-:W-:-:S04]  /*0190*/  ISETP.NE.U32.AND P0, PT, RZ, c[0x0][0x248], PT ;  /* 0x00009200ff007a0c */ /* 0x000fc80003f05070 */
[----:B------:R-:W-:Y:S02]  /*01a0*/  ISETP.NE.AND.EX P0, PT, RZ, c[0x0][0x24c], PT, P0 ;  /* 0x00009300ff007a0c */ /* 0x000fe40003f05300 */
[----:B------:R-:W-:-:S04]  /*01b0*/  MOV R7, R2 ;  /* 0x0000000200077202 */ /* 0x000fc80000000f00 */
[--C-:B------:R-:W-:Y:S01]  /*01c0*/  SHF.R.S32.HI R0, RZ, 0x1f, R7.reuse ;  /* 0x0000001fff007819 */ /* 0x100fe20000011407 */
[----:B------:R-:W-:Y:S02]  /*01d0*/  IMAD.MOV.U32 R11, RZ, RZ, R7 ;  /* 0x000000ffff0b7224 */ /* 0x000fe400078e0007 */
[----:B---3--:R-:W-:Y:S01]  /*01e0*/  @P1 IMAD.IADD R159, R159, 0x1, -R160 ;  /* 0x000000019f9f1824 */ /* 0x008fe200078e0aa0 */
[----:B------:R-:W-:-:S03]  /*01f0*/  @!P1 MOV R159, c[0x0][0x214] ;  /* 0x00008500009f9a02 */ /* 0x000fc60000000f00 */
[----:B------:R-:W-:Y:S05]  /*0200*/  @!P0 BRA `(.L_x_6672) ;  /* 0x0000004000008947 */ /* 0x000fea0003800000 */
[----:B-12-4-:R-:W2:Y:S02]  /*0210*/  @P2 LDG.E R4, [R8.64+0x4] ;  /* 0x0000040608042981 */ /* 0x016ea4000c1e1900 */
[----:B--2--5:R-:W-:-:S06]  /*0220*/  @P2 IADD3 R3, R4, -R19, RZ ;  /* 0x8000001304032210 */ /* 0x024fcc0007ffe0ff */
[----:B------:R1:W5:Y:S01]  /*0230*/  @!P2 LDG.E R3, [R8.64] ;  /* 0x000000060803a981 */ /* 0x000362000c1e1900 */
[----:B------:R-:W-:Y:S05]  /*0240*/  BRA `(.L_x_6673) ;  /* 0x0000001000007947 */ /* 0x000fea0003800000 */
.L_x_6672:
[----:B-12-4-:R-:W-:Y:S02]  /*0250*/  MOV R3, c[0x0][0x218] ;  /* 0x0000860000037a02 */ /* 0x016fe40000000f00 */
.L_x_6673:
[----:B------:R-:W-:-:S04]  /*0260*/  ISETP.NE.U32.AND P2, PT, RZ, c[0x0][0x258], PT ;  /* 0x00009600ff007a0c */ /* 0x000fc80003f45070 */
[----:B------:R-:W-:-:S13]  /*0270*/  ISETP.NE.AND.EX P2, PT, RZ, c[0x0][0x25c], PT, P2 ;  /* 0x00009700ff007a0c */ /* 0x000fda0003f45320 */
[----:B------:R-:W-:-:S06]  /*0280*/  @P2 IMAD.WIDE R4, R2, R79, c[0x0][0x258] ;  /* 0x0000960002042625 */ /* 0x000fcc00078e024f */
        /* <DEDUP_REMOVED lines=10> */
[----:B------:R-:W-:Y:S01]  /*0330*/  ULDC UR5, c[0x0][0x218] ;  /* 0x0000860000057ab9 */ /* 0x000fe20000000800 */
[----:B------:R-:W-:Y:S01]  /*0340*/  IADD3 R3, -R159, 0x7f, R58 ;  /* 0x0000007f9f037810 */ /* 0x000fe20007ffe13a */
[----:B------:R-:W-:Y:S01]  /*0350*/  UIADD3 UR5, UR5, 0x3f, URZ ;  /* 0x0000003f05057890 */ /* 0x000fe2000fffe03f */
[----:B-1----:R-:W-:Y:S02]  /*0360*/  IADD3 R8, R54, 0x3f, RZ ;  /* 0x0000003f36087810 */ /* 0x002fe40007ffe0ff */
        /* <DEDUP_REMOVED lines=21> */
[----:B------:R-:W-:-:S03]  /*04c0*/  IADD3 R4, -R5, R56, RZ ;  /* 0x0000003805047210 */ /* 0x000fc60007ffe1ff */
[----:B------:R-:W-:Y:S01]  /*04d0*/  @!P0 IMAD R0, R0, c[0x0][0x1e0], RZ ;  /* 0x0000780000008a24 */ /* 0x000fe200078e02ff */
[----:B------:R-:W-:Y:S01]  /*04e0*/  SHF.L.U32 R4, R4, 0x3, RZ ;  /* 0x0000000304047819 */ /* 0x000fe200000006ff */
[----:B------:R-:W-:-:S03]  /*04f0*/  @P0 IMAD.WIDE.U32 R8, R160, c[0x0][0x1e8], RZ ;  /* 0x00007a00a0080a25 */ /* 0x000fc600078e00ff */
[----:B------:R-:W-:Y:S01]  /*0500*/  SHF.R.S32.HI R5, RZ, 0x1f, R4 ;  /* 0x0000001fff057819 */ /* 0x000fe20000011404 */
[----:B------:R-:W-:-:S04]  /*0510*/  @!P0 IMAD.WIDE.U32 R10, R7, c[0x0][0x1e0], RZ ;  /* 0x00007800070a8a25 */ /* 0x000fc800078e00ff */
[----:B------:R-:W-:Y:S02]  /*0520*/  @!P0 IMAD R0, R7, c[0x0][0x1e4], R0 ;  /* 0x0000790007008a24 */ /* 0x000fe400078e0200 */
[----:B------:R-:W-:Y:S02]  /*0530*/  @P0 IMAD R160, R160, c[0x0][0x1ec], R9 ;  /* 0x00007b00a0a00a24 */ /* 0x000fe400078e0209 */
[----:B------:R-:W-:Y:S01]  /*0540*/  @!P0 IMAD.IADD R160, R11, 0x1, R0 ;  /* 0x000000010ba08824 */ /* 0x000fe200078e0200 */
[----:B------:R-:W-:Y:S01]  /*0550*/  SHF.R.S32.HI R0, RZ, 0x1f, R132 ;  /* 0x0000001fff007819 */ /* 0x000fe20000011484 */
[----:B------:R-:W-:Y:S01]  /*0560*/  @P0 IMAD.MOV.U32 R6, RZ, RZ, R8 ;  /* 0x000000ffff060224 */ /* 0x000fe200078e0008 */
[----:B------:R-:W-:Y:S01]  /*0570*/  @!P0 MOV R6, R10 ;  /* 0x0000000a00068202 */ /* 0x000fe20000000f00 */
[----:B------:R-:W-:Y:S02]  /*0580*/  IMAD R9, R2, c[0x0][0x1e8], RZ ;  /* 0x00007a0002097a24 */ /* 0x000fe400078e02ff */
[----:B------:R-:W-:-:S04]  /*0590*/  IMAD.WIDE.U32 R4, R58, c[0x0][0x1e8], R4 ;  /* 0x00007a003a047a25 */ /* 0x000fc800078e0004 */
[----:B------:R-:W-:Y:S01]  /*05a0*/  IMAD R9, R58, c[0x0][0x1ec], R9 ;  /* 0x00007b003a097a24 */ /* 0x000fe200078e0209 */
[----:B------:R-:W-:Y:S01]  /*05b0*/  IADD3 R4, P0, R6, R4, RZ ;  /* 0x0000000406047210 */ /* 0x000fe20007f1e0ff */
[----:B------:R-:W-:Y:S01]  /*05c0*/  IMAD R11, R0, c[0x0][0x1f0], RZ ;  /* 0x00007c00000b7a24 */ /* 0x000fe200078e02ff */
[----:B------:R-:W-:Y:S01]  /*05d0*/  SHF.R.S32.HI R0, RZ, 0x3, R3 ;  /* 0x00000003ff007819 */ /* 0x000fe20000011403 */
[----:B------:R-:W-:Y:S01]  /*05e0*/  IMAD R3, R7, c[0x0][0x1c0], R132 ;  /* 0x0000700007037a24 */ /* 0x000fe200078e0284 */
[----:B------:R-:W-:Y:S01]  /*05f0*/  IADD3.X R5, R160, R5, R9, P0, !PT ;  /* 0x00000005a0057210 */ /* 0x000fe200007fe409 */
[----:B------:R-:W-:Y:S01]  /*0600*/  IMAD R11, R132, c[0x0][0x1f4], R11 ;  /* 0x00007d00840b7a24 */ /* 0x000fe200078e020b */
[----:B------:R-:W-:Y:S01]  /*0610*/  ISETP.GE.AND P0, PT, R0, R159, PT ;  /* 0x0000009f0000720c */ /* 0x000fe20003f06270 */
[----:B------:R-:W-:Y:S02]  /*0620*/  IMAD R3, R3, c[0x0][0x214], R58 ;  /* 0x0000850003037a24 */ /* 0x000fe400078e023a */
[----:B------:R-:W-:Y:S01]  /*0630*/  IMAD.WIDE.U32 R132, R132, c[0x0][0x1f0], R4 ;  /* 0x00007c0084847a25 */ /* 0x000fe200078e0004 */
[----:B------:R-:W-:-:S03]  /*0640*/  SHF.R.S32.HI R4, RZ, 0x1f, R0 ;  /* 0x0000001fff047819 */ /* 0x000fc60000011400 */
        /* <DEDUP_REMOVED lines=11> */
.L_x_6676:
[----:B------:R-:W-:Y:S05]  /*0700*/  BSYNC B0 ;  /* 0x0000000000007941 */ /* 0x000fea0003800000 */
.L_x_6675:
        /* <DEDUP_REMOVED lines=16> */
.L_x_6678:
[----:B------:R-:W-:Y:S05]  /*0810*/  BSYNC B0 ;  /* 0x0000000000007941 */ /* 0x000fea0003800000 */
.L_x_6677:
        /* <DEDUP_REMOVED lines=16> */
.L_x_6680:
[----:B------:R-:W-:Y:S05]  /*0920*/  BSYNC B0 ;  /* 0x0000000000007941 */ /* 0x000fea0003800000 */
.L_x_6679:
        /* <DEDUP_REMOVED lines=15> */
.L_x_6682:
[----:B------:R-:W-:Y:S05]  /*0a20*/  BSYNC B0 ;  /* 0x0000000000007941 */ /* 0x000fea0003800000 */
.L_x_6681:
[----:B------:R-:W-:-:S04]  /*0a30*/  LOP3.LUT P4, RZ, R56, 0x7, RZ, 0xc0, !PT ;  /* 0x0000000738ff7812 */ /* 0x000fc8000788c0ff */
[-C--:B------:R-:W-:Y:S02]  /*0a40*/  ISETP.GE.OR P3, PT, R0, R159.reuse, P4 ;  /* 0x0000009f0000720c */ /* 0x080fe40002766670 */
[-C--:B------:R-:W-:Y:S02]  /*0a50*/  ISETP.GE.OR P2, PT, R8, R159.reuse, P4 ;  /* 0x0000009f0800720c */ /* 0x080fe40002746670 */
[-C--:B------:R-:W-:Y:S02]  /*0a60*/  ISETP.GE.OR P1, PT, R6, R159.reuse, P4 ;  /* 0x0000009f0600720c */ /* 0x080fe40002726670 */
[C---:B------:R-:W-:Y:S02]  /*0a70*/  IADD3 R0, P0, R3.reuse, R0, RZ ;  /* 0x0000000003007210 */ /* 0x040fe40007f1e0ff */
[----:B------:R-:W-:Y:S02]  /*0a80*/  ISETP.GE.OR P4, PT, R10, R159, P4 ;  /* 0x0000009f0a00720c */ /* 0x000fe40002786670 */
[----:B------:R-:W-:-:S02]  /*0a90*/  LEA.HI.X.SX32 R3, R3, R4, 0x1, P0 ;  /* 0x0000000403037211 */ /* 0x000fc400000f0eff */
[----:B------:R-:W-:-:S03]  /*0aa0*/  LEA R4, P0, R0, c[0x0][0x200], 0x2 ;  /* 0x0000800000047a11 */ /* 0x000fc600078010ff */
[----:B------:R-:W-:Y:S01]  /*0ab0*/  @!P2 IMAD.MOV.U32 R2, RZ, RZ, 0x7f800000 ;  /* 0x7f800000ff02a424 */ /* 0x000fe200078e00ff */
[----:B------:R-:W-:Y:S01]  /*0ac0*/  LEA.HI.X R5, R0, c[0x0][0x204], R3, 0x2, P0 ;  /* 0x0000810000057a11 */ /* 0x000fe200000f1403 */
[----:B------:R-:W-:Y:S02]  /*0ad0*/  @!P3 IMAD.MOV.U32 R3, RZ, RZ, 0x7f800000 ;  /* 0x7f800000ff03b424 */ /* 0x000fe400078e00ff */
[----:B------:R-:W-:Y:S02]  /*0ae0*/  @!P1 IMAD.MOV.U32 R0, RZ, RZ, 0x7f800000 ;  /* 0x7f800000ff009424 */ /* 0x000fe400078e00ff */
[----:B------:R2:W-:Y:S04]  /*0af0*/  @!P2 STG.E [R4.64+0x40], R2 ;  /* 0x000040020400a986 */ /* 0x0005e8000c101906 */
[----:B------:R2:W-:Y:S04]  /*0b00*/  @!P3 STG.E [R4.64], R3 ;  /* 0x000000030400b986 */ /* 0x0005e8000c101906 */
[----:B------:R2:W-:Y:S01]  /*0b10*/  @!P1 STG.E [R4.64+0x80], R0 ;  /* 0x0000800004009986 */ /* 0x0005e2000c101906 */
[----:B------:R-:W-:Y:S05]  /*0b20*/  @P4 EXIT ;  /* 0x000000000000494d */ /* 0x000fea0003800000 */
[----:B--2---:R-:W-:-:S05]  /*0b30*/  MOV R3, 0x7f800000 ;  /* 0x7f80000000037802 */ /* 0x004fca0000000f00 */
[----:B------:R-:W-:Y:S01]  /*0b40*/  STG.E [R4.64+0xc0], R3 ;  /* 0x0000c00304007986 */ /* 0x000fe2000c101906 */
[----:B------:R-:W-:Y:S05]  /*0b50*/  EXIT ;  /* 0x000000000000794d */ /* 0x000fea0003800000 */
.L_x_6674:
[----:B------:R-:W-:Y:S02]  /*0b60*/  ISETP.NE.U32.AND P0, PT, RZ, c[0x0][0x2b8], PT ;  /* 0x0000ae00ff007a0c */ /* 0x000fe40003f05070 */
[----:B------:R-:W-:Y:S02]  /*0b70*/  ISETP.NE.U32.AND P1, PT, RZ, c[0x0][0x2c0], PT ;  /* 0x0000b000ff007a0c */ /* 0x000fe40003f25070 */
[----:B------:R-:W-:Y:S02]  /*0b80*/  ISETP.NE.AND.EX P0, PT, RZ, c[0x0][0x2bc], PT, P0 ;  /* 0x0000af00ff007a0c */ /* 0x000fe40003f05300 */
[----:B------:R-:W-:-:S11]  /*0b90*/  ISETP.NE.AND.EX P1, PT, RZ, c[0x0][0x2c4], PT, P1 ;  /* 0x0000b100ff007a0c */ /* 0x000fd60003f25310 */
[----:B------:R-:W-:-:S04]  /*0ba0*/  @P0 IMAD.WIDE R8, R2, R79, c[0x0][0x2b8] ;  /* 0x0000ae0002080625 */ /* 0x000fc800078e024f */
[----:B------:R-:W-:Y:S01]  /*0bb0*/  @P1 IMAD R2, R0, c[0x0][0x2c8], RZ ;  /* 0x0000b20000021a24 */ /* 0x000fe200078e02ff */
[----:B------:R-:W-:Y:S01]  /*0bc0*/  CS2R R162, SRZ ;  /* 0x0000000000a27805 */ /* 0x000fe2000001ff00 */
[C---:B------:R-:W-:Y:S01]  /*0bd0*/  @P1 IMAD.WIDE.U32 R4, R11.reuse, c[0x0][0x2c8], RZ ;  /* 0x0000b2000b041a25 */ /* 0x040fe200078e00ff */
[----:B------:R1:W5:Y:S01]  /*0be0*/  @P0 LDG.E R7, [R8.64] ;  /* 0x0000000608070981 */ /* 0x000362000c1e1900 */
[----:B------:R-:W-:Y:S02]  /*0bf0*/  PLOP3.LUT P3, PT, PT, PT, PT, 0x8, 0x0 ;  /* 0x000000000000781c */ /* 0x000fe40003f6e170 */
[----:B------:R-:W-:Y:S01]  /*0c00*/  @P1 IMAD R2, R11, c[0x0][0x2cc], R2 ;  /* 0x0000b3000b021a24 */ /* 0x000fe200078e0202 */
[----:B------:R-:W-:-:S03]  /*0c10*/  @P1 LEA R162, P0, R4, c[0x0][0x2c0], 0x2 ;  /* 0x0000b00004a21a11 */ /* 0x000fc600078010ff */
[----:B------:R-:W-:-:S05]  /*0c20*/  @P1 IMAD.IADD R2, R5, 0x1, R2 ;  /* 0x0000000105021824 */ /* 0x000fca00078e0202 */
        /* <DEDUP_REMOVED lines=57> */
[----:B------:R-:W-:-:S04]  /*0fc0*/  IMAD R6, R5, c[0x0][0x198], RZ ;  /* 0x0000660005067a24 */ /* 0x000fc800078e02ff */
[----:B------:R-:W-:Y:S02]  /*0fd0*/  IMAD R6, R13, c[0x0][0x19c], R6 ;  /* 0x000067000d067a24 */ /* 0x000fe400078e0206 */
        /* <DEDUP_REMOVED lines=8> */
[----:B------:R-:W-:Y:S01]  /*1060*/  IMAD R19, R2, c[0x0][0x18c], R19 ;  /* 0x0000630002137a24 */ /* 0x000fe200078e0213 */
[----:B------:R-:W-:Y:S02]  /*1070*/  SHF.R.S32.HI R3, RZ, 0x1f, R4 ;  /* 0x0000001fff037819 */ /* 0x000fe40000011404 */
        /* <DEDUP_REMOVED lines=9> */
.L_x_6683:
        /* <DEDUP_REMOVED lines=14> */
[----:B------:R-:W-:-:S04]  /*11f0*/  IADD3 R3, R9, R2, RZ ;  /* 0x0000000209037210 */ /* 0x000fc80007ffe0ff */
.L_x_6685:
[----:B------:R-:W-:Y:S01]  /*1200*/  IABS R5, c[0x0][0x1c8] ;  /* 0x0000720000057a13 */ /* 0x000fe20000000000 */
[----:B------:R-:W-:Y:S01]  /*1210*/  IMAD.MOV.U32 R15, RZ, RZ, R3 ;  /* 0x000000ffff0f7224 */ /* 0x000fe200078e0003 */
[----:B------:R-:W-:Y:S02]  /*1220*/  MOV R14, R8 ;  /* 0x00000008000e7202 */ /* 0x000fe40000000f00 */
[----:B------:R-:W1:Y:S01]  /*1230*/  I2F.RP R10, R5 ;  /* 0x00000005000a7306 */ /* 0x000e620000209400 */
[----:B------:R-:W-:-:S07]  /*1240*/  @P4 IADD3 R19, R6, R19, RZ ;  /* 0x0000001306134210 */ /* 0x000fce0007ffe0ff */
        /* <DEDUP_REMOVED lines=9> */
[----:B------:R-:W-:-:S04]  /*12e0*/  @P4 IMAD.WIDE.U32 R12, R19, c[0x0][0x1a0], RZ ;  /* 0x00006800130c4a25 */ /* 0x000fc800078e00ff */
[----:B------:R-:W-:-:S04]  /*12f0*/  IMAD.HI.U32 R4, R4, R9, RZ ;  /* 0x0000000904047227 */ /* 0x000fc800078e00ff */
[----:B------:R-:W-:Y:S02]  /*1300*/  IMAD.MOV R2, RZ, RZ, -R4 ;  /* 0x000000ffff027224 */ /* 0x000fe400078e0a04 */
[----:B------:R-:W-:Y:S02]  /*1310*/  @P4 IMAD R19, R19, c[0x0][0x1a4], R13 ;  /* 0x0000690013134a24 */ /* 0x000fe400078e020d */
[----:B------:R-:W-:Y:S01]  /*1320*/  IMAD R2, R5, R2, R9 ;  /* 0x0000000205027224 */ /* 0x000fe200078e0209 */
[----:B------:R-:W-:-:S04]  /*1330*/  LEA R9, R102, 0xffffffc0, 0x6 ;  /* 0xffffffc066097811 */ /* 0x000fc800078e30ff */
[----:B------:R-:W-:Y:S01]  /*1340*/  ISETP.GT.U32.AND P0, PT, R5, R2, PT ;  /* 0x000000020500720c */ /* 0x000fe20003f04070 */
[----:B------:R-:W-:-:S04]  /*1350*/  IMAD.WIDE.U32 R14, R9, c[0x0][0x198], R14 ;  /* 0x00006600090e7a25 */ /* 0x000fc800078e000e */
[----:B------:R-:W-:Y:S01]  /*1360*/  IMAD.MOV.U32 R13, RZ, RZ, R9 ;  /* 0x000000ffff0d7224 */ /* 0x000fe200078e0009 */
[----:B------:R-:W-:-:S07]  /*1370*/  MOV R128, R14 ;  /* 0x0000000e00807202 */ /* 0x000fce0000000f00 */
        /* <DEDUP_REMOVED lines=31> */
.L_x_6684:
[----:B------:R1:W5:Y:S01]  /*1570*/  @P5 LDG.E R12, [R134.64] ;  /* 0x00000006860c5981 */ /* 0x000362000c1e1900 */
[----:B------:R-:W-:Y:S01]  /*1580*/  ISETP.NE.AND P0, PT, R160, -0x1, PT ;  /* 0xffffffffa000780c */ /* 0x000fe20003f05270 */
[----:B------:R-:W-:Y:S01]  /*1590*/  IMAD.MOV.U32 R8, RZ, RZ, 0x2 ;  /* 0x00000002ff087424 */ /* 0x000fe200078e00ff */
[----:B------:R-:W-:Y:S01]  /*15a0*/  SHF.R.S32.HI R125, RZ, 0x1f, R56 ;  /* 0x0000001fff7d7819 */ /* 0x000fe20000011438 */
[----:B------:R-:W-:Y:S01]  /*15b0*/  IMAD.MOV.U32 R123, RZ, RZ, c[0x0][0x230] ;  /* 0x00008c00ff7b7624 */ /* 0x000fe200078e00ff */
[----:B------:R-:W-:Y:S01]  /*15c0*/  MOV R17, c[0x0][0x230] ;  /* 0x00008c0000117a02 */ /* 0x000fe20000000f00 */
[----:B------:R-:W-:Y:S01]  /*15d0*/  IMAD.MOV.U32 R16, RZ, RZ, RZ ;  /* 0x000000ffff107224 */ /* 0x000fe200078e00ff */
[----:B------:R-:W-:Y:S01]  /*15e0*/  LEA.HI R57, R125, R56, RZ, 0x3 ;  /* 0x000000387d397211 */ /* 0x000fe200078f18ff */
[----:B------:R-:W-:Y:S01]  /*15f0*/  IMAD.MOV.U32 R45, RZ, RZ, 0x10 ;  /* 0x00000010ff2d7424 */ /* 0x000fe200078e00ff */
[----:B------:R-:W-:Y:S01]  /*1600*/  SHF.R.S32.HI R63, RZ, 0x1f, R64 ;  /* 0x0000001fff3f7819 */ /* 0x000fe20000011440 */
[----:B------:R-:W-:Y:S01]  /*1610*/  IMAD.HI.U32 R123, R8, R123, R16 ;  /* 0x0000007b087b7227 */ /* 0x000fe200078e0010 */
[----:B------:R-:W-:-:S02]  /*1620*/  SHF.R.S32.HI R130, RZ, 0x3, R57 ;  /* 0x00000003ff827819 */ /* 0x000fc40000011439 */
[----:B------:R-:W-:Y:S01]  /*1630*/  LOP3.LUT R57, R57, 0xfffffff8, RZ, 0xc0, !PT ;  /* 0xfffffff839397812 */ /* 0x000fe200078ec0ff */
[----:B------:R-:W-:Y:S01]  /*1640*/  @!P0 IMAD R6, R0, c[0x0][0x178], RZ ;  /* 0x00005e0000068a24 */ /* 0x000fe200078e02ff */
[----:B------:R-:W-:Y:S01]  /*1650*/  SHF.R.S32.HI R131, RZ, 0x1f, R130 ;  /* 0x0000001fff837819 */ /* 0x000fe20000011482 */
[C---:B------:R-:W-:Y:S01]  /*1660*/  @P0 IMAD.WIDE.U32 R20, R160.reuse, c[0x0][0x190], RZ ;  /* 0x00006400a0140a25 */ /* 0x040fe200078e00ff */
[----:B------:R-:W-:Y:S02]  /*1670*/  LEA.HI R63, R63, R64, RZ, 0x6 ;  /* 0x000000403f3f7211 */ /* 0x000fe400078f30ff */
[----:B------:R-:W-:Y:S01]  /*1680*/  SHF.R.S32.HI R121, RZ, 0x1, R123 ;  /* 0x00000001ff797819 */ /* 0x000fe2000001147b */
[C---:B------:R-:W-:Y:S01]  /*1690*/  @!P0 IMAD.WIDE.U32 R22, R11.reuse, c[0x0][0x178], RZ ;  /* 0x00005e000b168a25 */ /* 0x040fe200078e00ff */
[----:B------:R-:W-:Y:S02]  /*16a0*/  SHF.R.S32.HI R63, RZ, 0x6, R63 ;  /* 0x00000006ff3f7819 */ /* 0x000fe4000001143f */
[----:B------:R-:W-:Y:S01]  /*16b0*/  MOV R138, c[0x0][0x198] ;  /* 0x00006600008a7a02 */ /* 0x000fe20000000f00 */
[----:B------:R-:W-:Y:S01]  /*16c0*/  @!P0 IMAD R6, R11, c[0x0][0x17c], R6 ;  /* 0x00005f000b068a24 */ /* 0x000fe200078e0206 */
[----:B------:R-:W-:Y:S01]  /*16d0*/  IMNMX R63, RZ, R63, !PT ;  /* 0x0000003fff3f7217 */ /* 0x000fe20007800200 */
[----:B-----5:R-:W-:Y:S01]  /*16e0*/  @P0 IMAD R7, R160, c[0x0][0x194], R21 ;  /* 0x00006500a0070a24 */ /* 0x020fe200078e0215 */
[----:B------:R-:W-:Y:S01]  /*16f0*/  SHF.L.U64.HI R98, R138, R79, c[0x0][0x19c] ;  /* 0x000067008a627619 */ /* 0x000fe2000001024f */
[----:B------:R-:W-:Y:S01]  /*1700*/  IMAD.SHL.U32 R21, R130, 0x40, RZ ;  /* 0x0000004082157824 */ /* 0x000fe200078e00ff */
[----:B------:R-:W-:Y:S01]  /*1710*/  @!P0 IADD3 R7, R23, R6, RZ ;  /* 0x0000000617078210 */ /* 0x000fe20007ffe0ff */
[----:B------:R-:W-:Y:S01]  /*1720*/  IMAD.IADD R57, R56, 0x1, -R57 ;  /* 0x0000000138397824 */ /* 0x000fe200078e0a39 */
[-C--:B------:R-:W-:Y:S01]  /*1730*/  LEA.HI R23, R125, R56.reuse, RZ, 0x6 ;  /* 0x000000387d177211 */ /* 0x080fe200078f30ff */
[----:B------:R-:W-:Y:S01]  /*1740*/  @!P0 IMAD.MOV.U32 R20, RZ, RZ, R22 ;  /* 0x000000ffff148224 */ /* 0x000fe200078e0016 */
[----:B------:R-:W-:Y:S01]  /*1750*/  LOP3.LUT R21, R21, 0x1c0, RZ, 0xc0, !PT ;  /* 0x000001c015157812 */ /* 0x000fe200078ec0ff */
[----:B------:R-:W-:Y:S01]  /*1760*/  IMAD.SHL.U32 R16, R57, 0x8, RZ ;  /* 0x0000000839107824 */ /* 0x000fe200078e00ff */
[----:B------:R-:W-:Y:S01]  /*1770*/  LEA.HI R125, R125, R56, RZ, 0x4 ;  /* 0x000000387d7d7211 */ /* 0x000fe200078f20ff */
[----:B------:R-:W-:Y:S01]  /*1780*/  IMAD.WIDE R24, R25, 0x40, R130 ;  /* 0x0000004019187825 */ /* 0x000fe200078e0282 */
[----:B------:R-:W-:-:S02]  /*1790*/  SHF.R.U32.HI R126, RZ, 0x3, R21 ;  /* 0x00000003ff7e7819 */ /* 0x000fc40000011615 */
[--C-:B------:R-:W-:Y:S01]  /*17a0*/  LOP3.LUT R17, R21, 0x38, R16.reuse, 0xf8, !PT ;  /* 0x0000003815117812 */ /* 0x100fe200078ef810 */
[----:B------:R-:W-:Y:S01]  /*17b0*/  IMAD.SHL.U32 R122, R121, 0x10, RZ ;  /* 0x00000010797a7824 */ /* 0x000fe200078e00ff */
[----:B------:R-:W-:Y:S02]  /*17c0*/  LOP3.LUT R21, R125, 0xfffffff0, RZ, 0xc0, !PT ;  /* 0xfffffff07d157812 */ /* 0x000fe400078ec0ff */
[----:B------:R-:W-:Y:S02]  /*17d0*/  LOP3.LUT R126, R17, R126, RZ, 0x3c, !PT ;  /* 0x0000007e117e7212 */ /* 0x000fe400078e3cff */
[----:B------:R-:W-:Y:S01]  /*17e0*/  SHF.R.S32.HI R17, RZ, 0x1f, R16 ;  /* 0x0000001fff117819 */ /* 0x000fe20000011410 */
[----:B------:R-:W-:Y:S01]  /*17f0*/  IMAD.IADD R124, R56, 0x1, -R21 ;  /* 0x00000001387c7824 */ /* 0x000fe200078e0a15 */
[C---:B------:R-:W-:Y:S01]  /*1800*/  IADD3 R18, P0, R16.reuse, R2, RZ ;  /* 0x0000000210127210 */ /* 0x040fe20007f1e0ff */
[----:B------:R-:W-:Y:S01]  /*1810*/  IMAD R2, R25, c[0x0][0x190], RZ ;  /* 0x0000640019027a24 */ /* 0x000fe200078e02ff */
[----:B------:R-:W-:-:S02]  /*1820*/  IADD3 R20, P1, R16, R20, RZ ;  /* 0x0000001410147210 */ /* 0x000fc40007f3e0ff */
[----:B------:R-:W-:Y:S01]  /*1830*/  SHF.R.S32.HI R59, RZ, 0x1f, R124 ;  /* 0x0000001fff3b7819 */ /* 0x000fe2000001147c */
[----:B------:R-:W-:Y:S01]  /*1840*/  IMAD R2, R24, c[0x0][0x194], R2 ;  /* 0x0000650018027a24 */ /* 0x000fe200078e0202 */
[C---:B------:R-:W-:Y:S01]  /*1850*/  IADD3.X R19, R17.reuse, R19, RZ, P0, !PT ;  /* 0x0000001311137210 */ /* 0x040fe200007fe4ff */
[----:B------:R-:W-:Y:S01]  /*1860*/  IMAD.X R21, R17, 0x1, R7, P1 ;  /* 0x0000000111157824 */ /* 0x000fe200008e0607 */
[----:B------:R-:W-:Y:S01]  /*1870*/  LEA.HI R59, R59, R124, RZ, 0x3 ;  /* 0x0000007c3b3b7211 */ /* 0x000fe200078f18ff */
[----:B------:R-:W-:Y:S01]  /*1880*/  IMAD R7, R3, c[0x0][0x1b8], RZ ;  /* 0x00006e0003077a24 */ /* 0x000fe200078e02ff */
[----:B------:R-:W-:Y:S01]  /*1890*/  IADD3 R104, P0, R130, R13, RZ ;  /* 0x0000000d82687210 */ /* 0x000fe20007f1e0ff */
[----:B------:R-:W-:Y:S01]  /*18a0*/  IMAD.WIDE.U32 R18, R4, c[0x0][0x1b8], R18 ;  /* 0x00006e0004127a25 */ /* 0x000fe200078e0012 */
[----:B------:R-:W-:Y:S02]  /*18b0*/  LOP3.LUT R13, R59, 0xfffffff8, RZ, 0xc0, !PT ;  /* 0xfffffff83b0d7812 */ /* 0x000fe400078ec0ff */
[----:B------:R-:W-:Y:S01]  /*18c0*/  SHF.R.S32.HI R6, RZ, 0x1f, R132 ;  /* 0x0000001fff067819 */ /* 0x000fe20000011484 */
[----:B------:R-:W-:Y:S01]  /*18d0*/  IMAD.X R5, R131, 0x1, R5, P0 ;  /* 0x0000000183057824 */ /* 0x000fe200000e0605 */
[----:B------:R-:W-:Y:S01]  /*18e0*/  IADD3 R128, P0, R16, R128, RZ ;  /* 0x0000008010807210 */ /* 0x000fe20007f1e0ff */
[----:B------:R-:W-:Y:S01]  /*18f0*/  IMAD.IADD R124, R124, 0x1, -R13 ;  /* 0x000000017c7c7824 */ /* 0x000fe200078e0a0d */
[----:B------:R-:W-:Y:S01]  /*1900*/  SHF.L.U32 R23, R23, 0x3, RZ ;  /* 0x0000000317177819 */ /* 0x000fe200000006ff */
[----:B------:R-:W-:Y:S01]  /*1910*/  IMAD R7, R4, c[0x0][0x1bc], R7 ;  /* 0x00006f0004077a24 */ /* 0x000fe200078e0207 */
[----:B------:R-:W-:Y:S01]  /*1920*/  SHF.L.U32 R99, R138, 0x4, RZ ;  /* 0x000000048a637819 */ /* 0x000fe200000006ff */
[----:B------:R-:W-:Y:S01]  /*1930*/  IMAD.X R129, R17, 0x1, R15, P0 ;  /* 0x0000000111817824 */ /* 0x000fe200000e060f */
[----:B------:R-:W-:Y:S01]  /*1940*/  R2P PR, R124, 0x6 ;  /* 0x000000067c007804 */ /* 0x000fe20000000000 */
[----:B------:R-:W-:Y:S01]  /*1950*/  IMAD.WIDE.U32 R20, R24, c[0x0][0x190], R20 ;  /* 0x0000640018147a25 */ /* 0x000fe200078e0014 */
[----:B------:R-:W-:-:S02]  /*1960*/  ISETP.GT.AND P0, PT, R102, R63, PT ;  /* 0x0000003f6600720c */ /* 0x000fc40003f04270 */
[----:B------:R-:W-:Y:S01]  /*1970*/  IADD3 R19, R19, R7, RZ ;  /* 0x0000000713137210 */ /* 0x000fe20007ffe0ff */
[----:B------:R-:W-:Y:S01]  /*1980*/  IMAD.SHL.U32 R13, R57, 0x4, RZ ;  /* 0x00000004390d7824 */ /* 0x000fe200078e00ff */
[----:B------:R-:W-:Y:S01]  /*1990*/  LOP3.LUT R126, R126, 0xfffffe00, R23, 0xf8, !PT ;  /* 0xfffffe007e7e7812 */ /* 0x000fe200078ef817 */
[----:B------:R-:W-:Y:S01]  /*19a0*/  IMAD R127, R6, c[0x0][0x1a8], RZ ;  /* 0x00006a00067f7a24 */ /* 0x000fe200078e02ff */
[----:B------:R-:W-:Y:S01]  /*19b0*/  SEL R45, R45, 0xfffffff0, !P1 ;  /* 0xfffffff02d2d7807 */ /* 0x000fe20004800000 */
[----:B------:R-:W-:Y:S02]  /*19c0*/  IMAD R5, R5, c[0x0][0x1a0], RZ ;  /* 0x0000680005057a24 */ /* 0x000fe400078e02ff */
[----:B------:R-:W-:Y:S02]  /*19d0*/  IMAD.IADD R21, R21, 0x1, R2 ;  /* 0x0000000115157824 */ /* 0x000fe400078e0202 */
[----:B------:R-:W-:Y:S02]  /*19e0*/  IMAD R120, R130, R121, R13 ;  /* 0x0000007982787224 */ /* 0x000fe400078e020d */
[----:B------:R-:W-:-:S02]  /*19f0*/  IMAD R7, R131, c[0x0][0x198], RZ ;  /* 0x0000660083077a24 */ /* 0x000fc400078e02ff */
[----:B------:R-:W-:Y:S01]  /*1a00*/  IMAD R127, R132, c[0x0][0x1ac], R127 ;  /* 0x00006b00847f7a24 */ /* 0x000fe200078e027f */
[----:B------:R-:W-:Y:S01]  /*1a10*/  IADD3 R118, R13, R120, RZ ;  /* 0x000000780d767210 */ /* 0x000fe20007ffe0ff */
[----:B------:R-:W-:Y:S01]  /*1a20*/  IMAD R101, R104, c[0x0][0x1a4], R5 ;  /* 0x0000690068657a24 */ /* 0x000fe200078e0205 */
[----:B------:R-:W-:Y:S01]  /*1a30*/  SHF.R.S32.HI R113, RZ, 0x1f, R120 ;  /* 0x0000001fff717819 */ /* 0x000fe20000011478 */
[----:B------:R-:W-:Y:S01]  /*1a40*/  IMAD.WIDE.U32 R132, R132, c[0x0][0x1a8], R20 ;  /* 0x00006a0084847a25 */ /* 0x000fe200078e0014 */
[----:B------:R-:W-:-:S03]  /*1a50*/  SHF.R.S32.HI R112, RZ, 0x1f, R118 ;  /* 0x0000001fff707819 */ /* 0x000fc60000011476 */
[----:B------:R-:W-:Y:S01]  /*1a60*/  IMAD.MOV.U32 R5, RZ, RZ, 0x20 ;  /* 0x00000020ff057424 */ /* 0x000fe200078e00ff */
[----:B------:R-:W-:Y:S01]  /*1a70*/  IADD3 R127, R133, R127, RZ ;  /* 0x0000007f857f7210 */ /* 0x000fe20007ffe0ff */
[----:B------:R-:W-:Y:S02]  /*1a80*/  IMAD.MOV.U32 R2, RZ, RZ, c[0x0][0x1a0] ;  /* 0x00006800ff027624 */ /* 0x000fe400078e00ff */
[----:B------:R-:W-:Y:S01]  /*1a90*/  IMAD.WIDE.U32 R104, R104, c[0x0][0x1a0], R18 ;  /* 0x0000680068687a25 */ /* 0x000fe200078e0012 */
[----:B------:R-:W-:Y:S02]  /*1aa0*/  SEL R43, R5, 0xffffffe0, !P2 ;  /* 0xffffffe0052b7807 */ /* 0x000fe40005000000 */
[----:B------:R-:W-:Y:S01]  /*1ab0*/  SHF.L.U64.HI R100, R2, R79, c[0x0][0x1a4] ;  /* 0x0000690002647619 */ /* 0x000fe2000001024f */
[C---:B------:R-:W-:Y:S02]  /*1ac0*/  IMAD R7, R130.reuse, c[0x0][0x19c], R7 ;  /* 0x0000670082077a24 */ /* 0x040fe400078e0207 */
[----:B------:R-:W-:-:S04]  /*1ad0*/  IMAD.WIDE.U32 R128, R130, c[0x0][0x198], R128 ;  /* 0x0000660082807a25 */ /* 0x000fc800078e0080 */
[----:B------:R-:W-:Y:S02]  /*1ae0*/  IMAD.SHL.U32 R103, R2, 0x10, RZ ;  /* 0x0000001002677824 */ /* 0x000fe400078e00ff */
[----:B------:R-:W-:Y:S02]  /*1af0*/  IMAD.IADD R52, R129, 0x1, R7 ;  /* 0x0000000181347824 */ /* 0x000fe400078e0207 */
[----:B------:R-:W-:Y:S01]  /*1b00*/  IMAD.IADD R101, R105, 0x1, R101 ;  /* 0x0000000169657824 */ /* 0x000fe200078e0265 */
[----:B------:R-:W-:Y:S01]  /*1b10*/  @!P5 MOV R12, RZ ;  /* 0x000000ff000cd202 */ /* 0x000fe20000000f00 */
[----:B------:R-:W-:Y:S05]  /*1b20*/  @!P0 BRA `(.L_x_6686) ;  /* 0x0000602000008947 */ /* 0x000fea0003800000 */
[C---:B-1----:R-:W-:Y:S01]  /*1b30*/  IMAD R6, R0.reuse, c[0x0][0x280], RZ ;  /* 0x0000a00000067a24 */ /* 0x042fe200078e02ff */
[----:B------:R-:W-:Y:S01]  /*1b40*/  SHF.R.S32.HI R7, RZ, 0x1f, R9 ;  /* 0x0000001fff077819 */ /* 0x000fe20000011409 */
[----:B------:R-:W-:Y:S01]  /*1b50*/  IMAD R0, R0, c[0x0][0x278], RZ ;  /* 0x00009e0000007a24 */ /* 0x000fe200078e02ff */
[----:B------:R-:W-:Y:S01]  /*1b60*/  SHF.R.S32.HI R10, RZ, 0x1f, R64 ;  /* 0x0000001fff0a7819 */ /* 0x000fe20000011440 */
[----:B------:R-:W-:Y:S01]  /*1b70*/  IMAD.WIDE.U32 R14, R11, c[0x0][0x278], R16 ;  /* 0x00009e000b0e7a25 */ /* 0x000fe200078e0010 */
[----:B------:R-:W-:Y:S01]  /*1b80*/  IADD3 R8, P1, P0, R9, R130, -R64 ;  /* 0x0000008209087210 */ /* 0x000fe2000783e840 */
[----:B------:R-:W-:Y:S01]  /*1b90*/  UMOV UR8, 0x60 ;  /* 0x0000006000087882 */ /* 0x000fe20000000000 */
[----:B------:R-:W-:Y:S01]  /*1ba0*/  LEA R86, P2, R128, c[0x0][0x168], 0x1 ;  /* 0x00005a0080567a11 */ /* 0x000fe200078408ff */
[----:B------:R-:W-:Y:S01]  /*1bb0*/  IMAD R0, R11, c[0x0][0x27c], R0 ;  /* 0x00009f000b007a24 */ /* 0x000fe200078e0200 */
[----:B------:R-:W-:Y:S01]  /*1bc0*/  IADD3.X R7, R7, R131, ~R10, P1, P0 ;  /* 0x0000008307077210 */ /* 0x000fe20000fe0c0a */
[C---:B------:R-:W-:Y:S01]  /*1bd0*/  IMAD R6, R11.reuse, c[0x0][0x284], R6 ;  /* 0x0000a1000b067a24 */ /* 0x040fe200078e0206 */
[----:B------:R-:W-:Y:S01]  /*1be0*/  IADD3 R116, R122, 0x40, RZ ;  /* 0x000000407a747810 */ /* 0x000fe20007ffe0ff */
[----:B------:R-:W-:Y:S01]  /*1bf0*/  IMAD.WIDE.U32 R18, R11, c[0x0][0x280], R16 ;  /* 0x0000a0000b127a25 */ /* 0x000fe200078e0010 */
[----:B------:R-:W-:Y:S01]  /*1c00*/  ULDC.64 UR4, c[0x0][0x1a0] ;  /* 0x0000680000047ab9 */ /* 0x000fe20000000a00 */
[----:B------:R-:W-:Y:S01]  /*1c10*/  MOV R136, c[0x0][0x290] ;  /* 0x0000a40000887a02 */ /* 0x000fe20000000f00 */
[----:B------:R-:W-:Y:S01]  /*1c20*/  UIMAD UR9, UR8, UR5, URZ ;  /* 0x00000005080972a4 */ /* 0x000fe2000f8e023f */
[----:B------:R-:W-:Y:S01]  /*1c30*/  IMAD.IADD R15, R15, 0x1, R0 ;  /* 0x000000010f0f7824 */ /* 0x000fe200078e0200 */
[----:B------:R-:W-:Y:S01]  /*1c40*/  LEA.HI.X R87, R128, c[0x0][0x16c], R52, 0x1, P2 ;  /* 0x00005b0080577a11 */ /* 0x000fe200010f0c34 */
[C---:B------:R-:W-:Y:S01]  /*1c50*/  IMAD R11, R7.reuse, c[0x0][0x290], RZ ;  /* 0x0000a400070b7a24 */ /* 0x040fe200078e02ff */
[----:B------:R-:W-:Y:S01]  /*1c60*/  ULDC UR5, c[0x0][0x294] ;  /* 0x0000a50000057ab9 */ /* 0x000fe20000000800 */
[----:B------:R-:W-:Y:S01]  /*1c70*/  IMAD R7, R7, c[0x0][0x288], RZ ;  /* 0x0000a20007077a24 */ /* 0x000fe200078e02ff */
[----:B------:R-:W-:Y:S01]  /*1c80*/  UIMAD UR5, UR8, UR5, URZ ;  /* 0x00000005080572a4 */ /* 0x000fe2000f8e023f */
[----:B------:R-:W-:Y:S01]  /*1c90*/  IMAD.IADD R19, R19, 0x1, R6 ;  /* 0x0000000113137824 */ /* 0x000fe200078e0206 */
[----:B------:R-:W-:Y:S01]  /*1ca0*/  UIMAD.WIDE.U32 UR10, UR8, UR4, URZ ;  /* 0x00000004080a72a5 */ /* 0x000fe2000f8e003f */
[----:B------:R-:W-:Y:S01]  /*1cb0*/  IMAD.WIDE.U32 R14, R8, c[0x0][0x288], R14 ;  /* 0x0000a200080e7a25 */ /* 0x000fe200078e000e */
[C---:B------:R-:W-:Y:S01]  /*1cc0*/  IADD3 R62, R130.reuse, 0x10, RZ ;  /* 0x00000010823e7810 */ /* 0x040fe20007ffe0ff */
[----:B------:R-:W-:Y:S01]  /*1cd0*/  ULDC UR4, c[0x0][0x230] ;  /* 0x00008c0000047ab9 */ /* 0x000fe20000000800 */
[----:B------:R-:W-:Y:S01]  /*1ce0*/  IADD3 R61, R130, 0x20, RZ ;  /* 0x00000020823d7810 */ /* 0x000fe20007ffe0ff */
[----:B------:R-:W-:Y:S01]  /*1cf0*/  IMAD R6, R8, c[0x0][0x28c], R7 ;  /* 0x0000a30008067a24 */ /* 0x000fe200078e0207 */
[----:B------:R-:W-:Y:S01]  /*1d00*/  IADD3 R60, R130, 0x30, RZ ;  /* 0x00000030823c7810 */ /* 0x000fe20007ffe0ff */
[C---:B------:R-:W-:Y:S01]  /*1d10*/  IMAD R11, R8.reuse, c[0x0][0x294], R11 ;  /* 0x0000a500080b7a24 */ /* 0x040fe200078e020b */
[----:B------:R-:W-:Y:S01]  /*1d20*/  SHF.R.S32.HI R111, RZ, 0x1f, R122 ;  /* 0x0000001fff6f7819 */ /* 0x000fe2000001147a */
[----:B------:R-:W-:Y:S01]  /*1d30*/  IMAD.WIDE.U32 R18, R8, c[0x0][0x290], R18 ;  /* 0x0000a40008127a25 */ /* 0x000fe200078e0012 */
[----:B------:R-:W-:Y:S01]  /*1d40*/  MOV R8, R14 ;  /* 0x0000000e00087202 */ /* 0x000fe20000000f00 */
[----:B------:R-:W-:Y:S01]  /*1d50*/  UIADD3 UR9, UR11, UR9, URZ ;  /* 0x000000090b097290 */ /* 0x000fe2000fffe03f */
[----:B------:R-:W-:Y:S01]  /*1d60*/  SHF.R.S32.HI R109, RZ, 0x1f, R116 ;  /* 0x0000001fff6d7819 */ /* 0x000fe20000011474 */
[----:B------:R-:W-:Y:S01]  /*1d70*/  IMAD.IADD R0, R12, 0x1, R9 ;  /* 0x000000010c007824 */ /* 0x000fe200078e0209 */
[----:B------:R-:W-:Y:S01]  /*1d80*/  ULDC.U8 UR8, c[0x0][0x313] ;  /* 0x0000c4c000087ab9 */ /* 0x000fe20000000000 */
[----:B------:R-:W-:-:S02]  /*1d90*/  IMAD.IADD R9, R15, 0x1, R6 ;  /* 0x000000010f097824 */ /* 0x000fc400078e0206 */
[C---:B------:R-:W-:Y:S02]  /*1da0*/  IMAD R93, R3.reuse, c[0x0][0x298], RZ ;  /* 0x0000a600035d7a24 */ /* 0x040fe400078e02ff */
[----:B------:R-:W-:Y:S02]  /*1db0*/  IMAD R7, R3, c[0x0][0x2a0], RZ ;  /* 0x0000a80003077a24 */ /* 0x000fe400078e02ff */
[----:B------:R-:W-:Y:S02]  /*1dc0*/  IMAD R3, R5, c[0x0][0x1a4], RZ ;  /* 0x0000690005037a24 */ /* 0x000fe400078e02ff */
[----:B------:R-:W-:-:S04]  /*1dd0*/  IMAD.WIDE.U32 R12, R2, 0x20, RZ ;  /* 0x00000020020c7825 */ /* 0x000fc800078e00ff */
[C---:B------:R-:W-:Y:S02]  /*1de0*/  IMAD R93, R4.reuse, c[0x0][0x29c], R93 ;  /* 0x0000a700045d7a24 */ /* 0x040fe400078e025d */
[----:B------:R-:W-:-:S04]  /*1df0*/  IMAD.WIDE.U32 R8, R4, c[0x0][0x298], R8 ;  /* 0x0000a60004087a25 */ /* 0x000fc800078e0008 */
[----:B------:R-:W-:Y:S01]  /*1e00*/  IMAD.IADD R3, R13, 0x1, R3 ;  /* 0x000000010d037824 */ /* 0x000fe200078e0203 */
[----:B------:R-:W-:Y:S01]  /*1e10*/  LEA R92, P0, R8, c[0x0][0x268], 0x1 ;  /* 0x00009a00085c7a11 */ /* 0x000fe200078008ff */
[----:B------:R-:W-:Y:S02]  /*1e20*/  IMAD.IADD R93, R9, 0x1, R93 ;  /* 0x00000001095d7824 */ /* 0x000fe400078e025d */
[----:B------:R-:W-:Y:S01]  /*1e30*/  IMAD.IADD R11, R19, 0x1, R11 ;  /* 0x00000001130b7824 */ /* 0x000fe200078e020b */
[----:B------:R-:W-:Y:S01]  /*1e40*/  SHF.L.U64.HI R83, R12, 0x1, R3 ;  /* 0x000000010c537819 */ /* 0x000fe20000010203 */
[----:B------:R-:W-:Y:S01]  /*1e50*/  IMAD.MOV.U32 R10, RZ, RZ, R18 ;  /* 0x000000ffff0a7224 */ /* 0x000fe200078e0012 */
[----:B------:R-:W-:Y:S01]  /*1e60*/  LEA.HI.X R93, R8, c[0x0][0x26c], R93, 0x1, P0 ;  /* 0x00009b00085d7a11 */ /* 0x000fe200000f0c5d */
[----:B------:R-:W-:Y:S01]  /*1e70*/  IMAD R3, R121, R0, RZ ;  /* 0x0000000079037224 */ /* 0x000fe200078e02ff */
[----:B------:R-:W-:Y:S01]  /*1e80*/  IADD3 R74, P4, P0, R99, 0x40, R99 ;  /* 0x00000040634a7810 */ /* 0x000fe2000789e063 */
[----:B------:R-:W-:-:S02]  /*1e90*/  IMAD R90, R4, c[0x0][0x2a4], R7 ;  /* 0x0000a900045a7a24 */ /* 0x000fc400078e0207 */
[----:B------:R-:W-:Y:S01]  /*1ea0*/  IMAD.WIDE.U32 R10, R4, c[0x0][0x2a0], R10 ;  /* 0x0000a800040a7a25 */ /* 0x000fe200078e000a */
[----:B------:R-:W-:Y:S02]  /*1eb0*/  IADD3.X R73, R98, RZ, R98, P4, P0 ;  /* 0x000000ff62497210 */ /* 0x000fe400027e0462 */
[----:B------:R-:W-:Y:S01]  /*1ec0*/  SHF.R.S32.HI R47, RZ, 0x1f, R3 ;  /* 0x0000001fff2f7819 */ /* 0x000fe20000011403 */
[----:B------:R-:W-:Y:S01]  /*1ed0*/  IMAD.IADD R90, R11, 0x1, R90 ;  /* 0x000000010b5a7824 */ /* 0x000fe200078e025a */
[-C--:B------:R-:W-:Y:S01]  /*1ee0*/  IADD3 R96, P4, R118, R3.reuse, RZ ;  /* 0x0000000376607210 */ /* 0x080fe20007f9e0ff */
[----:B------:R-:W-:Y:S01]  /*1ef0*/  IMAD.MOV.U32 R69, RZ, RZ, c[0x0][0x288] ;  /* 0x0000a200ff457624 */ /* 0x000fe200078e00ff */
[----:B------:R-:W-:Y:S01]  /*1f00*/  LEA R91, P1, R10, c[0x0][0x270], 0x1 ;  /* 0x00009c000a5b7a11 */ /* 0x000fe200078208ff */
[----:B------:R-:W-:Y:S01]  /*1f10*/  IMAD.MOV.U32 R68, RZ, RZ, 0x5 ;  /* 0x00000005ff447424 */ /* 0x000fe200078e00ff */
[----:B------:R-:W-:Y:S01]  /*1f20*/  IADD3 R46, P5, R120, R3, RZ ;  /* 0x00000003782e7210 */ /* 0x000fe20007fbe0ff */
[--C-:B------:R-:W-:Y:S01]  /*1f30*/  IMAD.X R97, R112, 0x1, R47.reuse, P4 ;  /* 0x0000000170617824 */ /* 0x100fe200020e062f */
[----:B------:R-:W-:Y:S01]  /*1f40*/  LEA.HI.X R90, R10, c[0x0][0x274], R90, 0x1, P1 ;  /* 0x00009d000a5a7a11 */ /* 0x000fe200008f0c5a */
[----:B------:R-:W-:Y:S01]  /*1f50*/  IMAD.SHL.U32 R67, R69, 0x10, RZ ;  /* 0x0000001045437824 */ /* 0x000fe200078e00ff */
[----:B------:R-:W-:Y:S01]  /*1f60*/  LEA R88, P1, R104, c[0x0][0x170], 0x1 ;  /* 0x00005c0068587a11 */ /* 0x000fe200078208ff */
[----:B------:R-:W-:Y:S01]  /*1f70*/  IMAD.X R47, R113, 0x1, R47, P5 ;  /* 0x00000001712f7824 */ /* 0x000fe200028e062f */
[C---:B------:R-:W-:Y:S01]  /*1f80*/  SHF.L.U64.HI R97, R96.reuse, 0x1, R97 ;  /* 0x0000000160617819 */ /* 0x040fe20000010261 */
[----:B------:R-:W-:Y:S01]  /*1f90*/  IMAD.SHL.U32 R96, R96, 0x2, RZ ;  /* 0x0000000260607824 */ /* 0x000fe200078e00ff */
[----:B------:R-:W-:Y:S01]  /*1fa0*/  LEA.HI.X R89, R104, c[0x0][0x174], R101, 0x1, P1 ;  /* 0x00005d0068597a11 */ /* 0x000fe200008f0c65 */
[----:B------:R-:W-:Y:S01]  /*1fb0*/  IMAD.IADD R115, R122, 0x1, R116 ;  /* 0x000000017a737824 */ /* 0x000fe200078e0274 */
[----:B------:R-:W-:Y:S01]  /*1fc0*/  SHF.L.U64.HI R66, R69, R79, c[0x0][0x28c] ;  /* 0x0000a30045427619 */ /* 0x000fe2000001024f */
[C---:B------:R-:W-:Y:S01]  /*1fd0*/  IMAD.SHL.U32 R82, R136.reuse, 0x20, RZ ;  /* 0x0000002088527824 */ /* 0x040fe200078e00ff */
[----:B------:R-:W-:Y:S01]  /*1fe0*/  IADD3 R72, P2, P1, R67, 0x40, R67 ;  /* 0x0000004043487810 */ /* 0x000fe2000795e043 */
[----:B------:R-:W-:Y:S01]  /*1ff0*/  IMAD.SHL.U32 R80, R136, 0x10, RZ ;  /* 0x0000001088507824 */ /* 0x000fe200078e00ff */
[----:B------:R-:W-:Y:S01]  /*2000*/  SHF.L.U64.HI R47, R46, 0x1, R47 ;  /* 0x000000012e2f7819 */ /* 0x000fe2000001022f */
[----:B------:R-:W-:Y:S01]  /*2010*/  IMAD R5, R5, c[0x0][0x19c], RZ ;  /* 0x0000670005057a24 */ /* 0x000fe200078e02ff */
[----:B------:R-:W-:Y:S01]  /*2020*/  IADD3 R78, P0, R99, R74, RZ ;  /* 0x0000004a634e7210 */ /* 0x000fe20007f1e0ff */
[----:B------:R-:W-:Y:S01]  /*2030*/  IMAD.WIDE.U32 R138, R138, 0x20, RZ ;  /* 0x000000208a8a7825 */ /* 0x000fe200078e00ff */
[----:B------:R-:W-:-:S02]  /*2040*/  SHF.L.U32 R46, R46, 0x1, RZ ;  /* 0x000000012e2e7819 */ /* 0x000fc400000006ff */
[C---:B------:R-:W-:Y:S01]  /*2050*/  SHF.L.U64.HI R79, R136.reuse, R79, c[0x0][0x294] ;  /* 0x0000a500884f7619 */ /* 0x040fe2000001024f */
[C---:B------:R-:W-:Y:S01]  /*2060*/  IMAD.SHL.U32 R119, R121.reuse, 0x20, RZ ;  /* 0x0000002079777824 */ /* 0x040fe200078e00ff */
[-C--:B------:R-:W-:Y:S01]  /*2070*/  SHF.L.U64.HI R81, R136, R68.reuse, c[0x0][0x294] ;  /* 0x0000a50088517619 */ /* 0x080fe20000010244 */
[----:B------:R-:W-:Y:S01]  /*2080*/  IMAD R117, R121, 0x30, RZ ;  /* 0x0000003079757824 */ /* 0x000fe200078e02ff */
[----:B------:R-:W-:Y:S01]  /*2090*/  IADD3.X R71, R66, RZ, R66, P2, P1 ;  /* 0x000000ff42477210 */ /* 0x000fe200017e2442 */
[----:B------:R-:W-:Y:S01]  /*20a0*/  IMAD.WIDE.U32 R136, R136, 0x60, RZ ;  /* 0x0000006088887825 */ /* 0x000fe200078e00ff */
[----:B------:R-:W-:Y:S02]  /*20b0*/  IADD3.X R77, R98, R73, RZ, P0, !PT ;  /* 0x00000049624d7210 */ /* 0x000fe400007fe4ff */
[----:B------:R-:W-:Y:S01]  /*20c0*/  IADD3 R76, P5, R72, R67, RZ ;  /* 0x00000043484c7210 */ /* 0x000fe20007fbe0ff */
[----:B------:R-:W-:Y:S01]  /*20d0*/  IMAD.IADD R114, R122, 0x1, R115 ;  /* 0x000000017a727824 */ /* 0x000fe200078e0273 */
[----:B------:R-:W-:Y:S01]  /*20e0*/  IADD3 R94, P4, R96, c[0x0][0x2b0], RZ ;  /* 0x0000ac00605e7a10 */ /* 0x000fe20007f9e0ff */
[----:B------:R-:W-:Y:S01]  /*20f0*/  IMAD.MOV.U32 R65, RZ, RZ, c[0x0][0x290] ;  /* 0x0000a400ff417624 */ /* 0x000fe200078e00ff */
[----:B------:R-:W-:Y:S01]  /*2100*/  IADD3 R10, P1, R46, c[0x0][0x2b0], RZ ;  /* 0x0000ac002e0a7a10 */ /* 0x000fe20007f3e0ff */
[----:B------:R-:W-:Y:S01]  /*2110*/  IMAD.SHL.U32 R84, R12, 0x2, RZ ;  /* 0x000000020c547824 */ /* 0x000fe200078e00ff */
[----:B------:R-:W-:Y:S01]  /*2120*/  IADD3 R96, P2, R96, c[0x0][0x2a8], RZ ;  /* 0x0000aa0060607a10 */ /* 0x000fe20007f5e0ff */
[----:B------:R-:W-:Y:S01]  /*2130*/  IMAD.MOV.U32 R11, RZ, RZ, R102 ;  /* 0x000000ffff0b7224 */ /* 0x000fe200078e0066 */
[----:B------:R-:W-:Y:S01]  /*2140*/  IADD3 R46, P0, R46, c[0x0][0x2a8], RZ ;  /* 0x0000aa002e2e7a10 */ /* 0x000fe20007f1e0ff */
[----:B------:R-:W-:Y:S01]  /*2150*/  IMAD.X R75, R71, 0x1, R66, P5 ;  /* 0x00000001474b7824 */ /* 0x000fe200028e0642 */
[C---:B------:R-:W-:Y:S01]  /*2160*/  SHF.L.U64.HI R68, R69.reuse, R68, c[0x0][0x28c] ;  /* 0x0000a30045447619 */ /* 0x040fe20000010244 */
[----:B------:R-:W-:Y:S01]  /*2170*/  IMAD.SHL.U32 R69, R69, 0x20, RZ ;  /* 0x0000002045457824 */ /* 0x000fe200078e00ff */
[C---:B------:R-:W-:Y:S01]  /*2180*/  SHF.L.U64.HI R81, R82.reuse, 0x1, R81 ;  /* 0x0000000152517819 */ /* 0x040fe20000010251 */
[----:B------:R-:W-:Y:S01]  /*2190*/  IMAD.SHL.U32 R82, R82, 0x2, RZ ;  /* 0x0000000252527824 */ /* 0x000fe200078e00ff */
[C---:B------:R-:W-:Y:S01]  /*21a0*/  SHF.L.U64.HI R79, R80.reuse, 0x1, R79 ;  /* 0x00000001504f7819 */ /* 0x040fe2000001024f */
[----:B------:R-:W-:Y:S01]  /*21b0*/  IMAD.SHL.U32 R80, R80, 0x2, RZ ;  /* 0x0000000250507824 */ /* 0x000fe200078e00ff */
[----:B------:R-:W-:Y:S01]  /*21c0*/  IADD3.X R95, R97, c[0x0][0x2b4], RZ, P4, !PT ;  /* 0x0000ad00615f7a10 */ /* 0x000fe200027fe4ff */
[----:B------:R-:W-:Y:S01]  /*21d0*/  IMAD.U32 R65, R65, -0x40, RZ ;  /* 0xffffffc041417824 */ /* 0x000fe200078e00ff */
[----:B------:R-:W-:-:S02]  /*21e0*/  IADD3.X R9, R47, c[0x0][0x2b4], RZ, P1, !PT ;  /* 0x0000ad002f097a10 */ /* 0x000fc40000ffe4ff */
[----:B------:R-:W-:Y:S02]  /*21f0*/  IADD3 R12, R16, 0x40, RZ ;  /* 0x00000040100c7810 */ /* 0x000fe40007ffe0ff */
[----:B------:R-:W-:Y:S02]  /*2200*/  IADD3 R70, R139, R5, RZ ;  /* 0x000000058b467210 */ /* 0x000fe40007ffe0ff */
[----:B------:R-:W-:Y:S02]  /*2210*/  SHF.R.S32.HI R110, RZ, 0x1f, R119 ;  /* 0x0000001fff6e7819 */ /* 0x000fe40000011477 */
[----:B------:R-:W-:Y:S02]  /*2220*/  SHF.R.S32.HI R108, RZ, 0x1f, R117 ;  /* 0x0000001fff6c7819 */ /* 0x000fe40000011475 */
[----:B------:R-:W-:Y:S02]  /*2230*/  SHF.R.S32.HI R107, RZ, 0x1f, R115 ;  /* 0x0000001fff6b7819 */ /* 0x000fe40000011473 */
[----:B------:R-:W-:-:S02]  /*2240*/  IADD3 R85, R137, UR5, RZ ;  /* 0x0000000589557c10 */ /* 0x000fc4000fffe0ff */
[----:B------:R-:W-:Y:S02]  /*2250*/  SHF.R.S32.HI R106, RZ, 0x1f, R114 ;  /* 0x0000001fff6a7819 */ /* 0x000fe40000011472 */
[----:B------:R-:W-:Y:S02]  /*2260*/  IADD3.X R97, R97, c[0x0][0x2ac], RZ, P2, !PT ;  /* 0x0000ab0061617a10 */ /* 0x000fe400017fe4ff */
[----:B------:R-:W-:Y:S02]  /*2270*/  IADD3.X R47, R47, c[0x0][0x2ac], RZ, P0, !PT ;  /* 0x0000ab002f2f7a10 */ /* 0x000fe400007fe4ff */
.L_x_6724:
[----:B------:R-:W-:Y:S01]  /*2280*/  IMAD.SHL.U32 R14, R11, 0x40, RZ ;  /* 0x000000400b0e7824 */ /* 0x000fe200078e00ff */
[----:B------:R-:W-:Y:S01]  /*2290*/  ISETP.NE.AND P6, PT, RZ, UR4, PT ;  /* 0x00000004ff007c0c */ /* 0x000fe2000bfc5270 */
[----:B------:R-:W-:Y:S02]  /*22a0*/  IMAD.MOV.U32 R18, RZ, RZ, R91 ;  /* 0x000000ffff127224 */ /* 0x000fe400078e005b */
[----:B------:R-:W-:Y:S01]  /*22b0*/  IMAD.MOV.U32 R19, RZ, RZ, R90 ;  /* 0x000000ffff137224 */ /* 0x000fe200078e005a */
[----:B------:R-:W-:Y:S05]  /*22c0*/  IADD3 R13, R14, -0x40, RZ ;  /* 0xffffffc00e0d7810 */ /* 0x000fea0007ffe0ff */
[--C-:B------:R-:W-:Y:S02]  /*22d0*/  IMAD.IADD R15, R54, 0x1, -R13.reuse ;  /* 0x00000001360f7824 */ /* 0x100fe400078e0a0d */
[----:B------:R-:W-:Y:S03]  /*22e0*/  IMAD.IADD R3, R64, 0x1, -R13 ;  /* 0x0000000140037824 */ /* 0x000fe600078e0a0d */
[-C--:B------:R-:W-:Y:S02]  /*22f0*/  ISETP.GE.AND P1, PT, R130, R15.reuse, PT ;  /* 0x0000000f8200720c */ /* 0x080fe40003f26270 */
[----:B------:R-:W-:Y:S02]  /*2300*/  ISETP.GE.AND P5, PT, R62, R15, PT ;  /* 0x0000000f3e00720c */ /* 0x000fe40003fa6270 */
[-C--:B------:R-:W-:Y:S02]  /*2310*/  ISETP.GE.AND P1, PT, R130, R3.reuse, !P1 ;  /* 0x000000038200720c */ /* 0x080fe40004f26270 */
[----:B------:R-:W-:Y:S02]  /*2320*/  ISETP.GE.AND P5, PT, R62, R3, !P5 ;  /* 0x000000033e00720c */ /* 0x000fe40006fa6270 */
[CC--:B------:R-:W-:Y:S02]  /*2330*/  ISETP.GE.AND P4, PT, R61.reuse, R15.reuse, PT ;  /* 0x0000000f3d00720c */ /* 0x0c0fe40003f86270 */
[C---:B------:R-:W-:Y:S02]  /*2340*/  ISETP.GE.AND P2, PT, R60.reuse, R15, PT ;  /* 0x0000000f3c00720c */ /* 0x040fe40003f46270 */
[-C--:B------:R-:W-:Y:S02]  /*2350*/  ISETP.GE.AND P4, PT, R61, R3.reuse, !P4 ;  /* 0x000000033d00720c */ /* 0x080fe40006786270 */
[----:B------:R-:W-:Y:S03]  /*2360*/  ISETP.GE.AND P2, PT, R60, R3, !P2 ;  /* 0x000000033c00720c */ /* 0x000fe60005746270 */
[----:B---3--:R-:W2:Y:S02]  /*2370*/  @P1 LDG.E.128 R24, [R18.64] ;  /* 0x0000000612181981 */ /* 0x008ea4000c1e1d00 */
[----:B------:R-:W-:Y:S05]  /*2380*/  @P5 IADD3 R28, P0, R91, R80, RZ ;  /* 0x000000505b1c5210 */ /* 0x000fea0007f1e0ff */
[C---:B------:R-:W-:Y:S01]  /*2390*/  @P5 IMAD.X R29, R90.reuse, 0x1, R79, P0 ;  /* 0x000000015a1d5824 */ /* 0x040fe200000e064f */
[C---:B------:R-:W-:Y:S04]  /*23a0*/  @P5 LEA R30, P0, R103.reuse, R88, 0x1 ;  /* 0x00000058671e5211 */ /* 0x040fe800078008ff */
[----:B------:R-:W-:Y:S02]  /*23b0*/  @P5 LEA.HI.X R31, R103, R89, R100, 0x1, P0 ;  /* 0x00000059671f5211 */ /* 0x000fe400000f0c64 */
[----:B------:R-:W-:Y:S05]  /*23c0*/  @P4 IADD3 R32, P0, R91, R82, RZ ;  /* 0x000000525b204210 */ /* 0x000fea0007f1e0ff */
[----:B------:R-:W-:Y:S01]  /*23d0*/  @P4 IMAD.X R33, R90, 0x1, R81, P0 ;  /* 0x000000015a214824 */ /* 0x000fe200000e0651 */
[----:B------:R-:W-:Y:S05]  /*23e0*/  @P4 IADD3 R34, P0, R88, R84, RZ ;  /* 0x0000005458224210 */ /* 0x000fea0007f1e0ff */
[----:B------:R-:W-:Y:S01]  /*23f0*/  @P4 IMAD.X R35, R89, 0x1, R83, P0 ;  /* 0x0000000159234824 */ /* 0x000fe200000e0653 */
[----:B------:R-:W-:Y:S05]  /*2400*/  @P2 IADD3 R2, P0, R91, R136, RZ ;  /* 0x000000885b022210 */ /* 0x000fea0007f1e0ff */
[----:B------:R-:W-:Y:S01]  /*2410*/  @P2 IMAD.X R3, R90, 0x1, R85, P0 ;  /* 0x000000015a032824 */ /* 0x000fe200000e0655 */
[----:B-12---:R1:W-:Y:S04]  /*2420*/  @P1 STG.E.128 [R88.64], R24 ;  /* 0x0000001858001986 */ /* 0x0063e8000c101d06 */
[----:B------:R-:W2:Y:S04]  /*2430*/  @P1 LDG.E.128 R20, [R18.64+0x80] ;  /* 0x0000800612141981 */ /* 0x000ea8000c1e1d00 */
[----:B--2---:R2:W-:Y:S04]  /*2440*/  @P1 STG.E.128 [R88.64+0x80], R20 ;  /* 0x0000801458001986 */ /* 0x0045e8000c101d06 */
[----:B------:R-:W3:Y:S04]  /*2450*/  @P5 LDG.E.128 R4, [R28.64] ;  /* 0x000000061c045981 */ /* 0x000ee8000c1e1d00 */
[----:B---3--:R3:W-:Y:S04]  /*2460*/  @P5 STG.E.128 [R30.64], R4 ;  /* 0x000000041e005986 */ /* 0x0087e8000c101d06 */
[----:B-1--4-:R1:W4:Y:S02]  /*2470*/  @P5 LDG.E.128 R24, [R28.64+0x80] ;  /* 0x000080061c185981 */ /* 0x012324000c1e1d00 */
[----:B-1----:R-:W-:Y:S04]  /*2480*/  @P2 IADD3 R28, P0, R88, UR10, RZ ;  /* 0x0000000a581c2c10 */ /* 0x002fe8000ff1e0ff */
[----:B------:R-:W-:Y:S02]  /*2490*/  @P2 IADD3.X R29, R89, UR9, RZ, P0, !PT ;  /* 0x00000009591d2c10 */ /* 0x000fe400087fe4ff */
[C---:B------:R-:W-:Y:S04]  /*24a0*/  LEA R91, P0, R65.reuse, R18, 0x1 ;  /* 0x00000012415b7211 */ /* 0x040fe800078008ff */
[----:B------:R-:W-:Y:S01]  /*24b0*/  LEA.HI.X.SX32 R90, R65, R19, 0x1, P0 ;  /* 0x00000013415a7211 */ /* 0x000fe200000f0eff */
[----:B----4-:R1:W-:Y:S04]  /*24c0*/  @P5 STG.E.128 [R30.64+0x80], R24 ;  /* 0x000080181e005986 */ /* 0x0103e8000c101d06 */
[----:B--2---:R-:W2:Y:S04]  /*24d0*/  @P4 LDG.E.128 R20, [R32.64] ;  /* 0x0000000620144981 */ /* 0x004ea8000c1e1d00 */
[----:B--2---:R2:W-:Y:S04]  /*24e0*/  @P4 STG.E.128 [R34.64], R20 ;  /* 0x0000001422004986 */ /* 0x0045e8000c101d06 */
[----:B---3--:R-:W3:Y:S04]  /*24f0*/  @P4 LDG.E.128 R4, [R32.64+0x80] ;  /* 0x0000800620044981 */ /* 0x008ee8000c1e1d00 */
[----:B---3--:R3:W-:Y:S04]  /*2500*/  @P4 STG.E.128 [R34.64+0x80], R4 ;  /* 0x0000800422004986 */ /* 0x0087e8000c101d06 */
[----:B-1----:R-:W4:Y:S04]  /*2510*/  @P2 LDG.E.128 R24, [R2.64] ;  /* 0x0000000602182981 */ /* 0x002f28000c1e1d00 */
[----:B----4-:R3:W-:Y:S04]  /*2520*/  @P2 STG.E.128 [R28.64], R24 ;  /* 0x000000181c002986 */ /* 0x0107e8000c101d06 */
[----:B--2---:R-:W2:Y:S04]  /*2530*/  @P2 LDG.E.128 R20, [R2.64+0x80] ;  /* 0x0000800602142981 */ /* 0x004ea8000c1e1d00 */
[----:B--2---:R3:W-:Y:S01]  /*2540*/  @P2 STG.E.128 [R28.64+0x80], R20 ;  /* 0x000080141c002986 */ /* 0x0047e2000c101d06 */
[----:B------:R-:W-:-:S05]  /*2550*/  @!P6 BRA `(.L_x_6687) ;  /* 0x00004e300000e947 */ /* 0x000fca0003800000 */
[----:B------:R-:W-:Y:S11]  /*2560*/  ISETP.NE.AND P0, PT, RZ, UR8, PT ;  /* 0x00000008ff007c0c */ /* 0x000ff6000bf05270 */
[----:B------:R-:W-:Y:S02]  /*2570*/  @!UPT UIADD3 URZ, URZ, URZ, URZ ;  /* 0x0000003f3f3ff290 */ /* 0x000fe4000fffe03f */
[----:B------:R-:W-:-:S05]  /*2580*/  @!P0 BRA `(.L_x_6688) ;  /* 0x00001c8000008947 */ /* 0x000fca0003800000 */
[----:B------:R-:W-:Y:S01]  /*2590*/  BSSY B0, `(.L_x_6689) ;  /* 0x0000066000007945 */ /* 0x000fe20003800000 */
[----:B------:R-:W-:-:S05]  /*25a0*/  @!P1 BRA `(.L_x_6690) ;  /* 0x0000064000009947 */ /* 0x000fca0003800000 */
[----:B------:R-:W-:Y:S01]  /*25b0*/  ISETP.GE.AND P0, PT, R16, UR4, PT ;  /* 0x0000000410007c0c */ /* 0x000fe2000bf06270 */
[----:B---3--:R-:W2:Y:S01]  /*25c0*/  LDG.E.128 R24, [R92.64] ;  /* 0x000000065c187981 */ /* 0x008ea2000c1e1d00 */
[----:B------:R-:W-:Y:S11]  /*25d0*/  ISETP.GE.AND P1, PT, R12, UR4, PT ;  /* 0x000000040c007c0c */ /* 0x000ff6000bf26270 */
[-C--:B------:R-:W-:Y:S01]  /*25e0*/  @!P0 MOV R8, R10.reuse ;  /* 0x0000000a00088202 */ /* 0x080fe20000000f00 */
[----:B------:R-:W3:Y:S06]  /*25f0*/  @!P0 LDG.E.64 R32, [R46.64] ;  /* 0x000000062e208981 */ /* 0x000eec000c1e1b00 */
[----:B------:R1:W4:Y:S02]  /*2600*/  @!P0 LDG.E.64 R18, [R8.64] ;  /* 0x0000000608128981 */ /* 0x000324000c1e1b00 */
[----:B-1----:R-:W-:Y:S01]  /*2610*/  @!P1 MOV R8, R10 ;  /* 0x0000000a00089202 */ /* 0x002fe20000000f00 */
        /* <DEDUP_REMOVED lines=44> */
[----:B------:R1:W-:Y:S08]  /*28e0*/  STG.E.128 [R86.64], R24 ;  /* 0x0000001856007986 */ /* 0x0003f0000c101d06 */
[----:B------:R-:W2:Y:S08]  /*28f0*/  LDG.E.128 R20, [R92.64+0x80] ;  /* 0x000080065c147981 */ /* 0x000eb0000c1e1d00 */
        /* <DEDUP_REMOVED lines=47> */
.L_x_6690:
[----:B------:R-:W-:Y:S05]  /*2bf0*/  BSYNC B0 ;  /* 0x0000000000007941 */ /* 0x000fea0003800000 */
.L_x_6689:
[----:B------:R-:W-:Y:S01]  /*2c00*/  BSSY B0, `(.L_x_6691) ;  /* 0x000006e000007945 */ /* 0x000fe20003800000 */
[----:B------:R-:W-:-:S05]  /*2c10*/  @!P5 BRA `(.L_x_6692) ;  /* 0x000006c00000d947 */ /* 0x000fca0003800000 */
[C---:B------:R-:W-:Y:S02]  /*2c20*/  LEA R50, P1, R67.reuse, R92, 0x1 ;  /* 0x0000005c43327211 */ /* 0x040fe400078208ff */
[----:B------:R-:W-:Y:S02]  /*2c30*/  ISETP.GE.AND P0, PT, R16, UR4, PT ;  /* 0x0000000410007c0c */ /* 0x000fe4000bf06270 */
[C---:B------:R-:W-:Y:S02]  /*2c40*/  SHF.L.U32 R41, R122.reuse, 0x1, RZ ;  /* 0x000000017a297819 */ /* 0x040fe400000006ff */
[----:B------:R-:W-:Y:S02]  /*2c50*/  LEA.HI.X R51, R67, R93, R66, 0x1, P1 ;  /* 0x0000005d43337211 */ /* 0x000fe400008f0c42 */
[C---:B---3--:R-:W-:Y:S02]  /*2c60*/  IADD3 R28, P1, R41.reuse, R10, RZ ;  /* 0x0000000a291c7210 */ /* 0x048fe40007f3e0ff */
[----:B------:R-:W-:Y:S01]  /*2c70*/  SHF.L.U64.HI R36, R122, 0x1, R111 ;  /* 0x000000017a247819 */ /* 0x000fe2000001026f */
[----:B------:R-:W2:Y:S01]  /*2c80*/  LDG.E.128 R24, [R50.64] ;  /* 0x0000000632187981 */ /* 0x000ea2000c1e1d00 */
[----:B------:R-:W-:Y:S02]  /*2c90*/  IADD3 R38, P5, R41, R46, RZ ;  /* 0x0000002e29267210 */ /* 0x000fe40007fbe0ff */
[C---:B------:R-:W-:Y:S02]  /*2ca0*/  IADD3.X R29, R36.reuse, R9, RZ, P1, !PT ;  /* 0x00000009241d7210 */ /* 0x040fe40000ffe4ff */
[----:B------:R-:W-:Y:S02]  /*2cb0*/  IADD3.X R39, R36, R47, RZ, P5, !PT ;  /* 0x0000002f24277210 */ /* 0x000fe40002ffe4ff */
[----:B------:R-:W-:Y:S01]  /*2cc0*/  LEA R40, P5, R99, R86, 0x1 ;  /* 0x0000005663287211 */ /* 0x000fe200078a08ff */
[----:B------:R-:W3:Y:S01]  /*2cd0*/  @!P0 LDG.E.64 R18, [R28.64] ;  /* 0x000000061c128981 */ /* 0x000ee2000c1e1b00 */
[----:B------:R-:W-:Y:S05]  /*2ce0*/  ISETP.GE.AND P1, PT, R12, UR4, PT ;  /* 0x000000040c007c0c */ /* 0x000fea000bf26270 */
[----:B------:R-:W4:Y:S02]  /*2cf0*/  @!P0 LDG.E.64 R34, [R38.64] ;  /* 0x0000000626228981 */ /* 0x000f24000c1e1b00 */
[----:B----4-:R-:W-:Y:S01]  /*2d00*/  @!P0 HADD2.F32 R32, -RZ, R34.H0_H0 ;  /* 0x20000022ff208230 */ /* 0x010fe20000004100 */
[----:B--2---:R-:W-:Y:S01]  /*2d10*/  @!P0 MOV R15, R24 ;  /* 0x00000018000f8202 */ /* 0x004fe20000000f00 */
[--C-:B-1-3--:R-:W-:Y:S01]  /*2d20*/  @!P0 HADD2.F32 R22, -RZ, R18.reuse.H0_H0 ;  /* 0x20000012ff168230 */ /* 0x10afe20000004100 */
        /* <DEDUP_REMOVED lines=29> */
[----:B------:R-:W-:Y:S01]  /*2f00*/  @!P0 FMUL.FTZ R53, R35, R19 ;  /* 0x0000001323358220 */ /* 0x000fe20000410000 */
[----:B------:R-:W-:Y:S01]  /*2f10*/  LEA.HI.X R41, R99, R87, R98, 0x1, P5 ;  /* 0x0000005763297211 */ /* 0x000fe200028f0c62 */
        /* <DEDUP_REMOVED lines=10> */
[----:B------:R-:W-:Y:S05]  /*2fc0*/  @!P0 MOV R27, R53 ;  /* 0x00000035001b8202 */ /* 0x000fea0000000f00 */
        /* <DEDUP_REMOVED lines=49> */
.L_x_6692:
[----:B------:R-:W-:Y:S05]  /*32e0*/  BSYNC B0 ;  /* 0x0000000000007941 */ /* 0x000fea0003800000 */
.L_x_6691:
[----:B------:R-:W-:Y:S01]  /*32f0*/  BSSY B0, `(.L_x_6693) ;  /* 0x0000072000007945 */ /* 0x000fe20003800000 */
[----:B------:R-:W-:-:S05]  /*3300*/  @!P4 BRA `(.L_x_6694) ;  /* 0x000007000000c947 */ /* 0x000fca0003800000 */
[----:B------:R-:W-:Y:S02]  /*3310*/  LEA R50, P1, R69, R92, 0x1 ;  /* 0x0000005c45327211 */ /* 0x000fe400078208ff */
[----:B------:R-:W-:Y:S02]  /*3320*/  ISETP.GE.AND P0, PT, R16, UR4, PT ;  /* 0x0000000410007c0c */ /* 0x000fe4000bf06270 */
[----:B------:R-:W-:Y:S02]  /*3330*/  SHF.L.U32 R49, R119, 0x1, RZ ;  /* 0x0000000177317819 */ /* 0x000fe400000006ff */
[----:B------:R-:W-:Y:S02]  /*3340*/  LEA.HI.X R51, R69, R93, R68, 0x1, P1 ;  /* 0x0000005d45337211 */ /* 0x000fe400008f0c44 */
[----:B---3--:R-:W-:Y:S02]  /*3350*/  IADD3 R28, P1, R49, R10, RZ ;  /* 0x0000000a311c7210 */ /* 0x008fe40007f3e0ff */
[----:B------:R-:W-:Y:S01]  /*3360*/  SHF.L.U64.HI R36, R119, 0x1, R110 ;  /* 0x0000000177247819 */ /* 0x000fe2000001026e */
[----:B------:R-:W2:Y:S01]  /*3370*/  LDG.E.128 R24, [R50.64] ;  /* 0x0000000632187981 */ /* 0x000ea2000c1e1d00 */
[----:B-1----:R-:W-:Y:S02]  /*3380*/  IADD3 R40, P4, R49, R46, RZ ;  /* 0x0000002e31287210 */ /* 0x002fe40007f9e0ff */
        /* <DEDUP_REMOVED lines=54> */
[----:B------:R2:W3:Y:S08]  /*36f0*/  LDG.E.128 R20, [R140.64] ;  /* 0x000000068c147981 */ /* 0x0004f0000c1e1d00 */
[----:B------:R-:W4:Y:S06]  /*3700*/  @!P1 LDG.E.64 R18, [R28.64+0x40] ;  /* 0x000040061c129981 */ /* 0x000f2c000c1e1b00 */
[----:B------:R-:W5:Y:S01]  /*3710*/  @!P1 LDG.E.64 R34, [R40.64+0x40] ;  /* 0x0000400628229981 */ /* 0x000f62000c1e1b00 */
[C---:B--2---:R-:W-:Y:S04]  /*3720*/  LEA R140, P0, R74.reuse, R86, 0x1 ;  /* 0x000000564a8c7211 */ /* 0x044fe800078008ff */
[----:B------:R-:W-:Y:S01]  /*3730*/  LEA.HI.X R141, R74, R87, R73, 0x1, P0 ;  /* 0x000000574a8d7211 */ /* 0x000fe200000f0c49 */
[----:B---3--:R-:W-:Y:S01]  /*3740*/  @!P1 IMAD.MOV.U32 R15, RZ, RZ, R20 ;  /* 0x000000ffff0f9224 */ /* 0x008fe200078e0014 */
[----:B-1----:R-:W-:Y:S02]  /*3750*/  @!P1 MOV R27, R21 ;  /* 0x00000015001b9202 */ /* 0x002fe40000000f00 */
[----:B------:R-:W-:Y:S02]  /*3760*/  @!P1 MOV R26, R22 ;  /* 0x00000016001a9202 */ /* 0x000fe40000000f00 */
        /* <DEDUP_REMOVED lines=42> */
.L_x_6694:
[----:B------:R-:W-:Y:S05]  /*3a10*/  BSYNC B0 ;  /* 0x0000000000007941 */ /* 0x000fea0003800000 */
.L_x_6693:
[----:B------:R-:W-:Y:S01]  /*3a20*/  BSSY B0, `(.L_x_6695) ;  /* 0x0000075000007945 */ /* 0x000fe20003800000 */
[----:B------:R-:W-:-:S05]  /*3a30*/  @!P2 BRA `(.L_x_6696) ;  /* 0x000007300000a947 */ /* 0x000fca0003800000 */
[----:B-1----:R-:W-:Y:S02]  /*3a40*/  MOV R41, 0x60 ;  /* 0x0000006000297802 */ /* 0x002fe40000000f00 */
[----:B------:R-:W-:Y:S02]  /*3a50*/  SHF.L.U32 R49, R117, 0x1, RZ ;  /* 0x0000000175317819 */ /* 0x000fe400000006ff */
[----:B------:R-:W-:Y:S01]  /*3a60*/  ISETP.GE.AND P0, PT, R16, UR4, PT ;  /* 0x0000000410007c0c */ /* 0x000fe2000bf06270 */
[----:B------:R-:W-:Y:S01]  /*3a70*/  IMAD.WIDE.U32 R50, R41, c[0x0][0x288], R92 ;  /* 0x0000a20029327a25 */ /* 0x000fe200078e005c */
[----:B------:R-:W-:Y:S02]  /*3a80*/  SHF.L.U64.HI R36, R117, 0x1, R108 ;  /* 0x0000000175247819 */ /* 0x000fe4000001026c */
[----:B---3--:R-:W-:Y:S01]  /*3a90*/  IADD3 R28, P1, R49, R10, RZ ;  /* 0x0000000a311c7210 */ /* 0x008fe20007f3e0ff */
        /* <DEDUP_REMOVED lines=109> */
.L_x_6696:
[----:B------:R-:W-:Y:S05]  /*4170*/  BSYNC B0 ;  /* 0x0000000000007941 */ /* 0x000fea0003800000 */
.L_x_6695:
        /* <DEDUP_REMOVED lines=9> */
.L_x_6688:
[----:B------:R-:W-:Y:S01]  /*4210*/  BSSY B1, `(.L_x_6698) ;  /* 0x00000b9000017945 */ /* 0x000fe20003800000 */
[----:B------:R-:W-:-:S05]  /*4220*/  @!P1 BRA `(.L_x_6699) ;  /* 0x00000b7000009947 */ /* 0x000fca0003800000 */
[----:B------:R1:W5:Y:S01]  /*4230*/  LDG.E.128 R36, [R92.64] ;  /* 0x000000065c247981 */ /* 0x000362000c1e1d00 */
[----:B------:R-:W-:Y:S01]  /*4240*/  ISETP.GE.AND P0, PT, R16, UR4, PT ;  /* 0x0000000410007c0c */ /* 0x000fe2000bf06270 */
[----:B------:R-:W-:Y:S01]  /*4250*/  @!UPT UIADD3 URZ, URZ, URZ, URZ ;  /* 0x0000003f3f3ff290 */ /* 0x000fe2000fffe03f */
[----:B------:R-:W-:Y:S11]  /*4260*/  BSSY B0, `(.L_x_6700) ;  /* 0x0000056000007945 */ /* 0x000ff60003800000 */
[----:B------:R-:W-:-:S05]  /*4270*/  @P0 BRA `(.L_x_6701) ;  /* 0x0000054000000947 */ /* 0x000fca0003800000 */
[--C-:B---3-5:R-:W-:Y:S01]  /*4280*/  HADD2.F32 R29, -RZ, R36.reuse.H0_H0 ;  /* 0x20000024ff1d7230 */ /* 0x128fe20000004100 */
        /* <DEDUP_REMOVED lines=15> */
[----:B------:R-:W-:Y:S02]  /*4380*/  LEA.HI.X.SX32 R49, R143, R97, 0x1, P0 ;  /* 0x000000618f317211 */ /* 0x000fe400000f0eff */
[----:B------:R-:W-:Y:S02]  /*4390*/  LEA R18, P1, R145, R92, 0x1 ;  /* 0x0000005c91127211 */ /* 0x000fe400078208ff */
[----:B------:R-:W-:Y:S02]  /*43a0*/  LEA R142, P0, R141, R94, 0x1 ;  /* 0x0000005e8d8e7211 */ /* 0x000fe400078008ff */
[----:B------:R-:W-:Y:S01]  /*43b0*/  LEA.HI.X.SX32 R19, R145, R93, 0x1, P1 ;  /* 0x0000005d91137211 */ /* 0x000fe200008f0eff */
[----:B------:R-:W2:Y:S01]  /*43c0*/  LDG.E.128 R48, [R48.64] ;  /* 0x0000000630307981 */ /* 0x000ea2000c1e1d00 */
[----:B------:R-:W-:Y:S07]  /*43d0*/  LEA.HI.X.SX32 R143, R141, R95, 0x1, P0 ;  /* 0x0000005f8d8f7211 */ /* 0x000fee00000f0eff */
        /* <DEDUP_REMOVED lines=62> */
.L_x_6701:
[----:B------:R-:W-:Y:S05]  /*47c0*/  BSYNC B0 ;  /* 0x0000000000007941 */ /* 0x000fea0003800000 */
.L_x_6700:
[----:B-----5:R2:W-:Y:S01]  /*47d0*/  STG.E.128 [R86.64], R36 ;  /* 0x0000002456007986 */ /* 0x0205e2000c101d06 */
[----:B------:R-:W-:Y:S01]  /*47e0*/  ISETP.GE.AND P0, PT, R12, UR4, PT ;  /* 0x000000040c007c0c */ /* 0x000fe2000bf06270 */
[----:B------:R-:W-:Y:S01]  /*47f0*/  BSSY B0, `(.L_x_6702) ;  /* 0x0000059000007945 */ /* 0x000fe20003800000 */
[----:B------:R-:W-:Y:S05]  /*4800*/  IADD3 R144, P1, R92, 0x80, RZ ;  /* 0x000000805c907810 */ /* 0x000fea0007f3e0ff */
[----:B------:R-:W-:Y:S01]  /*4810*/  IMAD.X R145, RZ, RZ, R93, P1 ;  /* 0x000000ffff917224 */ /* 0x000fe200008e065d */
[----:B--2---:R2:W5:Y:S05]  /*4820*/  LDG.E.128 R36, [R92.64+0x80] ;  /* 0x000080065c247981 */ /* 0x00456a000c1e1d00 */
        /* <DEDUP_REMOVED lines=18> */
[C---:B------:R-:W-:Y:S02]  /*4950*/  LEA R18, P1, R44.reuse, R144, 0x1 ;  /* 0x000000902c127211 */ /* 0x040fe400078208ff */
[C---:B------:R-:W-:Y:S02]  /*4960*/  LEA R142, P0, R141.reuse, R94, 0x1 ;  /* 0x0000005e8d8e7211 */ /* 0x040fe400078008ff */
[----:B------:R-:W-:Y:S01]  /*4970*/  LEA.HI.X.SX32 R19, R44, R145, 0x1, P1 ;  /* 0x000000912c137211 */ /* 0x000fe200008f0eff */
[----:B------:R-:W3:Y:S01]  /*4980*/  LDG.E.128 R48, [R48.64+0x80] ;  /* 0x0000800630307981 */ /* 0x000ee2000c1e1d00 */
[----:B------:R-:W-:Y:S07]  /*4990*/  LEA.HI.X.SX32 R143, R141, R95, 0x1, P0 ;  /* 0x0000005f8d8f7211 */ /* 0x000fee00000f0eff */
        /* <DEDUP_REMOVED lines=62> */
.L_x_6703:
[----:B------:R-:W-:Y:S05]  /*4d80*/  BSYNC B0 ;  /* 0x0000000000007941 */ /* 0x000fea0003800000 */
.L_x_6702:
[----:B-----5:R4:W-:Y:S02]  /*4d90*/  STG.E.128 [R86.64+0x80], R36 ;  /* 0x0000802456007986 */ /* 0x0209e4000c101d06 */
.L_x_6699:
[----:B------:R-:W-:Y:S05]  /*4da0*/  BSYNC B1 ;  /* 0x0000000000017941 */ /* 0x000fea0003800000 */
.L_x_6698:
[----:B------:R-:W-:Y:S01]  /*4db0*/  BSSY B1, `(.L_x_6704) ;  /* 0x00000c4000017945 */ /* 0x000fe20003800000 */
[----:B------:R-:W-:-:S05]  /*4dc0*/  @!P5 BRA `(.L_x_6705) ;  /* 0x00000c200000d947 */ /* 0x000fca0003800000 */
[C---:B------:R-:W-:Y:S01]  /*4dd0*/  LEA R146, P0, R67.reuse, R92, 0x1 ;  /* 0x0000005c43927211 */ /* 0x040fe200078008ff */
[----:B------:R-:W-:Y:S03]  /*4de0*/  BSSY B0, `(.L_x_6706) ;  /* 0x000005d000007945 */ /* 0x000fe60003800000 */
[----:B------:R-:W-:Y:S02]  /*4df0*/  LEA.HI.X R147, R67, R93, R66, 0x1, P0 ;  /* 0x0000005d43937211 */ /* 0x000fe400000f0c42 */
[----:B------:R-:W-:Y:S03]  /*4e00*/  ISETP.GE.AND P0, PT, R16, UR4, PT ;  /* 0x0000000410007c0c */ /* 0x000fe6000bf06270 */
[----:B---3--:R3:W5:Y:S10]  /*4e10*/  LDG.E.128 R32, [R146.64] ;  /* 0x0000000692207981 */ /* 0x008774000c1e1d00 */
[----:B------:R-:W-:-:S05]  /*4e20*/  @P0 BRA `(.L_x_6707) ;  /* 0x0000058000000947 */ /* 0x000fca0003800000 */
[----:B------:R-:W-:Y:S01]  /*4e30*/  ULEA.HI UR5, UR4, UR4, URZ, 0x1 ;  /* 0x0000000404057291 */ /* 0x000fe2000f8f083f */
[----:B------:R-:W-:Y:S02]  /*4e40*/  MOV R140, RZ ;  /* 0x000000ff008c7202 */ /* 0x000fe40000000f00 */
[----:B------:R-:W-:Y:S01]  /*4e50*/  MOV R144, RZ ;  /* 0x000000ff00907202 */ /* 0x000fe20000000f00 */
[----:B------:R-:W-:Y:S01]  /*4e60*/  USHF.R.S32.HI UR5, URZ, 0x1, UR5 ;  /* 0x000000013f057899 */ /* 0x000fe20008011405 */
[----:B-----5:R-:W-:Y:S01]  /*4e70*/  MOV R55, R33 ;  /* 0x0000002100377202 */ /* 0x020fe20000000f00 */
[--C-:B------:R-:W-:Y:S01]  /*4e80*/  HADD2.F32 R33, -RZ, R32.reuse.H0_H0 ;  /* 0x20000020ff217230 */ /* 0x100fe20000004100 */
[----:B------:R-:W-:Y:S01]  /*4e90*/  MOV R53, R35 ;  /* 0x0000002300357202 */ /* 0x000fe20000000f00 */
[----:B------:R-:W-:Y:S01]  /*4ea0*/  HADD2.F32 R35, -RZ, R32.H1_H1 ;  /* 0x30000020ff237230 */ /* 0x000fe20000004100 */
[----:B------:R-:W-:Y:S02]  /*4eb0*/  MOV R44, R34 ;  /* 0x00000022002c7202 */ /* 0x000fe40000000f00 */
[----:B------:R-:W-:Y:S02]  /*4ec0*/  ISETP.GE.AND P1, PT, R16, UR5, PT ;  /* 0x0000000510007c0c */ /* 0x000fe4000bf26270 */
[----:B------:R-:W-:Y:S11]  /*4ed0*/  MOV R143, UR5 ;  /* 0x00000005008f7c02 */ /* 0x000ff60008000f00 */
[----:B------:R-:W-:Y:S02]  /*4ee0*/  @P1 IADD3 R143, RZ, -UR5, RZ ;  /* 0x80000005ff8f1c10 */ /* 0x000fe4000fffe0ff */
[----:B------:R-:W-:Y:S02]  /*4ef0*/  @P1 IADD3 R140, RZ, -UR5, RZ ;  /* 0x80000005ff8c1c10 */ /* 0x000fe4000fffe0ff */
[C---:B------:R-:W-:Y:S02]  /*4f00*/  LEA R18, P0, R143.reuse, R146, 0x1 ;  /* 0x000000928f127211 */ /* 0x040fe400078008ff */
[----:B------:R-:W-:Y:S02]  /*4f10*/  IADD3 R141, P5, R122, R140, RZ ;  /* 0x0000008c7a8d7210 */ /* 0x000fe40007fbe0ff */
[----:B------:R-:W-:Y:S02]  /*4f20*/  LEA.HI.X.SX32 R19, R143, R147, 0x1, P0 ;  /* 0x000000938f137211 */ /* 0x000fe400000f0eff */
[----:B------:R-:W-:Y:S02]  /*4f30*/  LEA.HI.X.SX32 R140, R140, R111, 0x1, P5 ;  /* 0x0000006f8c8c7211 */ /* 0x000fe400028f0eff */
[C---:B------:R-:W-:Y:S01]  /*4f40*/  LEA R148, P0, R141.reuse, R94, 0x1 ;  /* 0x0000005e8d947211 */ /* 0x040fe200078008ff */
[----:B--2---:R-:W2:Y:S01]  /*4f50*/  LDG.E.128 R24, [R18.64] ;  /* 0x0000000612187981 */ /* 0x004ea2000c1e1d00 */
[----:B------:R-:W-:Y:S02]  /*4f60*/  @P1 IADD3 R144, RZ, -UR5, RZ ;  /* 0x80000005ff901c10 */ /* 0x000fe4000fffe0ff */
[----:B------:R-:W-:Y:S02]  /*4f70*/  LEA.HI.X R149, R141, R95, R140, 0x1, P0 ;  /* 0x0000005f8d957211 */ /* 0x000fe400000f0c8c */
[----:B------:R-:W-:Y:S03]  /*4f80*/  IADD3 R145, P0, R122, R144, RZ ;  /* 0x000000907a917210 */ /* 0x000fe60007f1e0ff */
[----:B---3--:R-:W3:Y:S01]  /*4f90*/  LDG.E.128 R140, [R148.64] ;  /* 0x00000006948c7981 */ /* 0x008ee2000c1e1d00 */
[----:B------:R-:W-:Y:S02]  /*4fa0*/  LEA.HI.X.SX32 R144, R144, R111, 0x1, P0 ;  /* 0x0000006f90907211 */ /* 0x000fe400000f0eff */
[C---:B----4-:R-:W-:Y:S04]  /*4fb0*/  LEA R36, P0, R145.reuse, R96, 0x1 ;  /* 0x0000006091247211 */ /* 0x050fe800078008ff */
        /* <DEDUP_REMOVED lines=8> */
[----:B------:R-:W-:Y:S02]  /*5040*/  HADD2.F32 R26, -RZ, R31.H0_H0 ;  /* 0x2000001fff1a7230 */ /* 0x000fe40000004100 */
[--C-:B---3--:R-:W-:Y:S02]  /*5050*/  HADD2.F32 R29, -RZ, R140.reuse.H0_H0 ;  /* 0x2000008cff1d7230 */ /* 0x108fe40000004100 */
[----:B------:R-:W-:Y:S02]  /*5060*/  HADD2.F32 R27, -RZ, R140.H1_H1 ;  /* 0x3000008cff1b7230 */ /* 0x000fe40000004100 */
[--C-:B------:R-:W-:Y:S01]  /*5070*/  HADD2.F32 R25, -RZ, R141.reuse.H0_H0 ;  /* 0x2000008dff197230 */ /* 0x100fe20000004100 */
[----:B------:R-:W-:Y:S01]  /*5080*/  @!P1 FADD.FTZ R29, -R29, -RZ ;  /* 0x800000ff1d1d9221 */ /* 0x000fe20000010100 */
[----:B------:R-:W-:Y:S01]  /*5090*/  HADD2.F32 R23, -RZ, R141.H1_H1 ;  /* 0x3000008dff177230 */ /* 0x000fe20000004100 */
[----:B------:R-:W-:Y:S01]  /*50a0*/  @!P1 FADD.FTZ R27, -R27, -RZ ;  /* 0x800000ff1b1b9221 */ /* 0x000fe20000010100 */
[----:B------:R-:W-:Y:S01]  /*50b0*/  HADD2.F32 R20, -RZ, R142.H0_H0 ;  /* 0x2000008eff147230 */ /* 0x000fe20000004100 */
[----:B------:R-:W-:Y:S01]  /*50c0*/  @!P1 FADD.FTZ R25, -R25, -RZ ;  /* 0x800000ff19199221 */ /* 0x000fe20000010100 */
[----:B------:R-:W-:Y:S01]  /*50d0*/  HADD2.F32 R24, -RZ, R31.H1_H1 ;  /* 0x3000001fff187230 */ /* 0x000fe20000004100 */
        /* <DEDUP_REMOVED lines=45> */
.L_x_6707:
[----:B------:R-:W-:Y:S05]  /*53b0*/  BSYNC B0 ;  /* 0x0000000000007941 */ /* 0x000fea0003800000 */
.L_x_6706:
[C---:B------:R-:W-:Y:S01]  /*53c0*/  LEA R144, P0, R99.reuse, R86, 0x1 ;  /* 0x0000005663907211 */ /* 0x040fe200078008ff */
[----:B------:R-:W-:Y:S01]  /*53d0*/  BSSY B0, `(.L_x_6708) ;  /* 0x0000060000007945 */ /* 0x000fe20003800000 */
[----:B------:R-:W-:Y:S02]  /*53e0*/  IADD3 R148, P1, R146, 0x80, RZ ;  /* 0x0000008092947810 */ /* 0x000fe40007f3e0ff */
[----:B------:R-:W-:Y:S02]  /*53f0*/  LEA.HI.X R145, R99, R87, R98, 0x1, P0 ;  /* 0x0000005763917211 */ /* 0x000fe400000f0c62 */
[----:B------:R-:W-:Y:S01]  /*5400*/  ISETP.GE.AND P0, PT, R12, UR4, PT ;  /* 0x000000040c007c0c */ /* 0x000fe2000bf06270 */
[----:B------:R-:W-:Y:S02]  /*5410*/  IMAD.X R149, RZ, RZ, R147, P1 ;  /* 0x000000ffff957224 */ /* 0x000fe400008e0693 */
[----:B-----5:R1:W-:Y:S04]  /*5420*/  STG.E.128 [R144.64], R32 ;  /* 0x0000002090007986 */ /* 0x0203e8000c101d06 */
[----:B-1----:R1:W5:Y:S06]  /*5430*/  LDG.E.128 R32, [R146.64+0x80] ;  /* 0x0000800692207981 */ /* 0x00236c000c1e1d00 */
[----:B------:R-:W-:-:S05]  /*5440*/  @P0 BRA `(.L_x_6709) ;  /* 0x0000058000000947 */ /* 0x000fca0003800000 */
[----:B------:R-:W-:Y:S01]  /*5450*/  ULEA.HI UR5, UR4, UR4, URZ, 0x1 ;  /* 0x0000000404057291 */ /* 0x000fe2000f8f083f */
[----:B------:R-:W-:Y:S02]  /*5460*/  MOV R141, RZ ;  /* 0x000000ff008d7202 */ /* 0x000fe40000000f00 */
[----:B-1-3--:R-:W-:Y:S01]  /*5470*/  MOV R146, RZ ;  /* 0x000000ff00927202 */ /* 0x00afe20000000f00 */
        /* <DEDUP_REMOVED lines=10> */
[----:B------:R-:W-:Y:S02]  /*5520*/  LEA R18, P0, R142, R148, 0x1 ;  /* 0x000000948e127211 */ /* 0x000fe400078008ff */
[----:B------:R-:W-:Y:S02]  /*5530*/  IADD3 R140, P5, R116, R141, RZ ;  /* 0x0000008d748c7210 */ /* 0x000fe40007fbe0ff */
[----:B------:R-:W-:Y:S02]  /*5540*/  LEA.HI.X.SX32 R19, R142, R149, 0x1, P0 ;  /* 0x000000958e137211 */ /* 0x000fe400000f0eff */
[----:B------:R-:W-:Y:S02]  /*5550*/  LEA.HI.X.SX32 R141, R141, R109, 0x1, P5 ;  /* 0x0000006d8d8d7211 */ /* 0x000fe400028f0eff */
[C---:B------:R-:W-:Y:S01]  /*5560*/  LEA R148, P0, R140.reuse, R94, 0x1 ;  /* 0x0000005e8c947211 */ /* 0x040fe200078008ff */
[----:B------:R-:W3:Y:S01]  /*5570*/  LDG.E.128 R24, [R18.64] ;  /* 0x0000000612187981 */ /* 0x000ee2000c1e1d00 */
[----:B------:R-:W-:Y:S02]  /*5580*/  @P1 IADD3 R146, RZ, -UR5, RZ ;  /* 0x80000005ff921c10 */ /* 0x000fe4000fffe0ff */
[----:B------:R-:W-:Y:S02]  /*5590*/  LEA.HI.X R149, R140, R95, R141, 0x1, P0 ;  /* 0x0000005f8c957211 */ /* 0x000fe400000f0c8d */
[----:B------:R-:W-:Y:S03]  /*55a0*/  IADD3 R147, P0, R116, R146, RZ ;  /* 0x0000009274937210 */ /* 0x000fe60007f1e0ff */
[----:B--2---:R-:W2:Y:S01]  /*55b0*/  LDG.E.128 R140, [R148.64] ;  /* 0x00000006948c7981 */ /* 0x004ea2000c1e1d00 */
[----:B------:R-:W-:Y:S02]  /*55c0*/  LEA.HI.X.SX32 R146, R146, R109, 0x1, P0 ;  /* 0x0000006d92927211 */ /* 0x000fe400000f0eff */
[C---:B----4-:R-:W-:Y:S04]  /*55d0*/  LEA R36, P0, R147.reuse, R96, 0x1 ;  /* 0x0000006093247211 */ /* 0x050fe800078008ff */
[----:B------:R-:W-:Y:S05]  /*55e0*/  LEA.HI.X R37, R147, R97, R146, 0x1, P0 ;  /* 0x0000006193257211 */ /* 0x000fea00000f0c92 */
[----:B------:R1:W4:Y:S02]  /*55f0*/  LDG.E.128 R48, [R36.64] ;  /* 0x0000000624307981 */ /* 0x000324000c1e1d00 */
[----:B-1----:R-:W-:Y:S02]  /*5600*/  HADD2.F32 R36, -RZ, R55.H0_H0 ;  /* 0x20000037ff247230 */ /* 0x002fe40000004100 */
[--C-:B---3--:R-:W-:Y:S01]  /*5610*/  HADD2.F32 R30, -RZ, R24.reuse.H0_H0 ;  /* 0x20000018ff1e7230 */ /* 0x108fe20000004100 */
[----:B------:R-:W-:Y:S01]  /*5620*/  MOV R31, R25 ;  /* 0x00000019001f7202 */ /* 0x000fe20000000f00 */
[----:B------:R-:W-:Y:S01]  /*5630*/  HADD2.F32 R28, -RZ, R24.H1_H1 ;  /* 0x30000018ff1c7230 */ /* 0x000fe20000004100 */
[----:B------:R-:W-:Y:S02]  /*5640*/  MOV R21, R27 ;  /* 0x0000001b00157202 */ /* 0x000fe40000000f00 */
        /* <DEDUP_REMOVED lines=12> */
[----:B----4-:R-:W-:Y:S01]  /*5710*/  HADD2.F32 R32, -RZ, R48.H0_H0 ;  /* 0x20000030ff207230 */ /* 0x010fe20000004100 */
        /* <DEDUP_REMOVED lines=43> */
.L_x_6709:
[----:B------:R-:W-:Y:S05]  /*59d0*/  BSYNC B0 ;  /* 0x0000000000007941 */ /* 0x000fea0003800000 */
.L_x_6708:
[----:B-----5:R1:W-:Y:S02]  /*59e0*/  STG.E.128 [R144.64+0x80], R32 ;  /* 0x0000802090007986 */ /* 0x0203e4000c101d06 */
.L_x_6705:
[----:B------:R-:W-:Y:S05]  /*59f0*/  BSYNC B1 ;  /* 0x0000000000017941 */ /* 0x000fea0003800000 */
.L_x_6704:
[----:B------:R-:W-:Y:S01]  /*5a00*/  BSSY B1, `(.L_x_6710) ;  /* 0x00000c6000017945 */ /* 0x000fe20003800000 */
[----:B------:R-:W-:-:S05]  /*5a10*/  @!P4 BRA `(.L_x_6711) ;  /* 0x00000c400000c947 */ /* 0x000fca0003800000 */
[C---:B-1----:R-:W-:Y:S01]  /*5a20*/  LEA R144, P0, R69.reuse, R92, 0x1 ;  /* 0x0000005c45907211 */ /* 0x042fe200078008ff */
[----:B------:R-:W-:Y:S03]  /*5a30*/  BSSY B0, `(.L_x_6712) ;  /* 0x000005d000007945 */ /* 0x000fe60003800000 */
[----:B------:R-:W-:Y:S02]  /*5a40*/  LEA.HI.X R145, R69, R93, R68, 0x1, P0 ;  /* 0x0000005d45917211 */ /* 0x000fe400000f0c44 */
[----:B------:R-:W-:Y:S03]  /*5a50*/  ISETP.GE.AND P0, PT, R16, UR4, PT ;  /* 0x0000000410007c0c */ /* 0x000fe6000bf06270 */
[----:B---3--:R1:W5:Y:S10]  /*5a60*/  LDG.E.128 R32, [R144.64] ;  /* 0x0000000690207981 */ /* 0x008374000c1e1d00 */
        /* <DEDUP_REMOVED lines=14> */
[----:B------:R-:W-:Y:S02]  /*5b50*/  IADD3 R140, P4, R119, R141, RZ ;  /* 0x0000008d778c7210 */ /* 0x000fe40007f9e0ff */
[----:B-1----:R-:W-:Y:S02]  /*5b60*/  MOV R144, RZ ;  /* 0x000000ff00907202 */ /* 0x002fe40000000f00 */
        /* <DEDUP_REMOVED lines=73> */
.L_x_6713:
[----:B------:R-:W-:Y:S05]  /*6000*/  BSYNC B0 ;  /* 0x0000000000007941 */ /* 0x000fea0003800000 */
.L_x_6712:
[----:B------:R-:W-:Y:S01]  /*6010*/  LEA R2, P1, R138, R86, 0x1 ;  /* 0x000000568a027211 */ /* 0x000fe200078208ff */
[----:B------:R-:W-:Y:S01]  /*6020*/  BSSY B0, `(.L_x_6714) ;  /* 0x0000060000007945 */ /* 0x000fe20003800000 */
[----:B-1----:R-:W-:Y:S02]  /*6030*/  LEA R144, P0, R72, R92, 0x1 ;  /* 0x0000005c48907211 */ /* 0x002fe400078008ff */
[----:B------:R-:W-:Y:S02]  /*6040*/  LEA.HI.X R3, R138, R87, R70, 0x1, P1 ;  /* 0x000000578a037211 */ /* 0x000fe400008f0c46 */
[----:B------:R-:W-:Y:S02]  /*6050*/  LEA.HI.X R145, R72, R93, R71, 0x1, P0 ;  /* 0x0000005d48917211 */ /* 0x000fe400000f0c47 */
[----:B------:R-:W-:Y:S01]  /*6060*/  ISETP.GE.AND P0, PT, R12, UR4, PT ;  /* 0x000000040c007c0c */ /* 0x000fe2000bf06270 */
[----:B-----5:R1:W-:Y:S04]  /*6070*/  STG.E.128 [R2.64], R32 ;  /* 0x0000002002007986 */ /* 0x0203e8000c101d06 */
[----:B-1----:R1:W5:Y:S08]  /*6080*/  LDG.E.128 R32, [R144.64] ;  /* 0x0000000690207981 */ /* 0x002370000c1e1d00 */
        /* <DEDUP_REMOVED lines=89> */
.L_x_6715:
[----:B------:R-:W-:Y:S05]  /*6620*/  BSYNC B0 ;  /* 0x0000000000007941 */ /* 0x000fea0003800000 */
.L_x_6714:
[C---:B------:R-:W-:Y:S04]  /*6630*/  LEA R2, P0, R74.reuse, R86, 0x1 ;  /* 0x000000564a027211 */ /* 0x040fe800078008ff */
[----:B------:R-:W-:Y:S05]  /*6640*/  LEA.HI.X R3, R74, R87, R73, 0x1, P0 ;  /* 0x000000574a037211 */ /* 0x000fea00000f0c49 */
[----:B-----5:R3:W-:Y:S04]  /*6650*/  STG.E.128 [R2.64], R32 ;  /* 0x0000002002007986 */ /* 0x0207e8000c101d06 */
.L_x_6711:
[----:B------:R-:W-:Y:S05]  /*6660*/  BSYNC B1 ;  /* 0x0000000000017941 */ /* 0x000fea0003800000 */
.L_x_6710:
[----:B------:R-:W-:Y:S01]  /*6670*/  BSSY B1, `(.L_x_6716) ;  /* 0x00000c9000017945 */ /* 0x000fe20003800000 */
[----:B------:R-:W-:-:S05]  /*6680*/  @!P2 BRA `(.L_x_6717) ;  /* 0x00000c700000a947 */ /* 0x000fca0003800000 */
[----:B-1----:R-:W-:Y:S01]  /*6690*/  MOV R145, 0x60 ;  /* 0x0000006000917802 */ /* 0x002fe20000000f00 */
[----:B------:R-:W-:Y:S01]  /*66a0*/  BSSY B0, `(.L_x_6718) ;  /* 0x000005f000007945 */ /* 0x000fe20003800000 */
[----:B------:R-:W-:Y:S03]  /*66b0*/  ISETP.GE.AND P0, PT, R16, UR4, PT ;  /* 0x0000000410007c0c */ /* 0x000fe6000bf06270 */
[C---:B---3--:R-:W-:Y:S04]  /*66c0*/  IMAD.WIDE.U32 R146, R145.reuse, c[0x0][0x288], R92 ;  /* 0x0000a20091927a25 */ /* 0x048fe800078e005c */
[----:B------:R-:W-:Y:S05]  /*66d0*/  IMAD R0, R145, c[0x0][0x28c], RZ ;  /* 0x0000a30091007a24 */ /* 0x000fea00078e02ff */
[----:B------:R-:W-:Y:S05]  /*66e0*/  IADD3 R147, R147, R0, RZ ;  /* 0x0000000093937210 */ /* 0x000fea0007ffe0ff */
[----:B------:R1:W5:Y:S01]  /*66f0*/  LDG.E.128 R32, [R146.64] ;  /* 0x0000000692207981 */ /* 0x000362000c1e1d00 */
        /* <DEDUP_REMOVED lines=19> */
[----:B------:R-:W3:Y:S01]  /*6830*/  LDG.E.128 R24, [R18.64] ;  /* 0x0000000612187981 */ /* 0x000ee2000c1e1d00 */
[----:B------:R-:W-:Y:S02]  /*6840*/  @P1 IADD3 R144, RZ, -UR5, RZ ;  /* 0x80000005ff901c10 */ /* 0x000fe4000fffe0ff */
[----:B------:R-:W-:Y:S02]  /*6850*/  LEA.HI.X R149, R140, R95, R141, 0x1, P0 ;  /* 0x0000005f8c957211 */ /* 0x000fe400000f0c8d */
[----:B-1----:R-:W-:Y:S03]  /*6860*/  IADD3 R147, P0, R117, R144, RZ ;  /* 0x0000009075937210 */ /* 0x002fe60007f1e0ff */
        /* <DEDUP_REMOVED lines=66> */
.L_x_6719:
[----:B------:R-:W-:Y:S05]  /*6c90*/  BSYNC B0 ;  /* 0x0000000000007941 */ /* 0x000fea0003800000 */
.L_x_6718:
[C---:B------:R-:W-:Y:S01]  /*6ca0*/  IMAD.WIDE.U32 R2, R145.reuse, c[0x0][0x198], R86 ;  /* 0x0000660091027a25 */ /* 0x040fe200078e0056 */
[C---:B------:R-:W-:Y:S01]  /*6cb0*/  LEA R144, P0, R76.reuse, R92, 0x1 ;  /* 0x0000005c4c907211 */ /* 0x040fe200078008ff */
[----:B------:R-:W-:Y:S02]  /*6cc0*/  BSSY B0, `(.L_x_6720) ;  /* 0x0000060000007945 */ /* 0x000fe40003800000 */
[----:B------:R-:W-:Y:S01]  /*6cd0*/  IMAD R0, R145, c[0x0][0x19c], RZ ;  /* 0x0000670091007a24 */ /* 0x000fe200078e02ff */
[----:B------:R-:W-:Y:S02]  /*6ce0*/  LEA.HI.X R145, R76, R93, R75, 0x1, P0 ;  /* 0x0000005d4c917211 */ /* 0x000fe400000f0c4b */
[----:B------:R-:W-:Y:S02]  /*6cf0*/  ISETP.GE.AND P0, PT, R12, UR4, PT ;  /* 0x000000040c007c0c */ /* 0x000fe4000bf06270 */
[----:B------:R-:W-:Y:S05]  /*6d00*/  IADD3 R3, R3, R0, RZ ;  /* 0x0000000003037210 */ /* 0x000fea0007ffe0ff */
[----:B-----5:R3:W-:Y:S04]  /*6d10*/  STG.E.128 [R2.64], R32 ;  /* 0x0000002002007986 */ /* 0x0207e8000c101d06 */
[----:B---3--:R3:W5:Y:S02]  /*6d20*/  LDG.E.128 R32, [R144.64] ;  /* 0x0000000690207981 */ /* 0x008764000c1e1d00 */
[----:B------:R-:W-:-:S05]  /*6d30*/  @P0 BRA `(.L_x_6721) ;  /* 0x0000058000000947 */ /* 0x000fca0003800000 */
[----:B------:R-:W-:Y:S01]  /*6d40*/  ULEA.HI UR5, UR4, UR4, URZ, 0x1 ;  /* 0x0000000404057291 */ /* 0x000fe2000f8f083f */
[----:B------:R-:W-:Y:S02]  /*6d50*/  MOV R141, RZ ;  /* 0x000000ff008d7202 */ /* 0x000fe40000000f00 */
[----:B-1----:R-:W-:Y:S01]  /*6d60*/  MOV R147, RZ ;  /* 0x000000ff00937202 */ /* 0x002fe20000000f00 */
        /* <DEDUP_REMOVED lines=15> */
[----:B--2---:R-:W2:Y:S01]  /*6e60*/  LDG.E.128 R24, [R18.64] ;  /* 0x0000000612187981 */ /* 0x004ea2000c1e1d00 */
[----:B------:R-:W-:Y:S02]  /*6e70*/  @P1 IADD3 R147, RZ, -UR5, RZ ;  /* 0x80000005ff931c10 */ /* 0x000fe4000fffe0ff */
[----:B------:R-:W-:Y:S02]  /*6e80*/  LEA.HI.X R149, R140, R95, R141, 0x1, P0 ;  /* 0x0000005f8c957211 */ /* 0x000fe400000f0c8d */
[----:B---3--:R-:W-:Y:S03]  /*6e90*/  IADD3 R145, P0, R114, R147, RZ ;  /* 0x0000009372917210 */ /* 0x008fe60007f1e0ff */
[----:B------:R-:W3:Y:S01]  /*6ea0*/  LDG.E.128 R140, [R148.64] ;  /* 0x00000006948c7981 */ /* 0x000ee2000c1e1d00 */
[----:B------:R-:W-:Y:S02]  /*6eb0*/  LEA.HI.X.SX32 R144, R147, R106, 0x1, P0 ;  /* 0x0000006a93907211 */ /* 0x000fe400000f0eff */
[C---:B----4-:R-:W-:Y:S04]  /*6ec0*/  LEA R36, P0, R145.reuse, R96, 0x1 ;  /* 0x0000006091247211 */ /* 0x050fe800078008ff */
        /* <DEDUP_REMOVED lines=63> */
.L_x_6721:
[----:B------:R-:W-:Y:S05]  /*72c0*/  BSYNC B0 ;  /* 0x0000000000007941 */ /* 0x000fea0003800000 */
.L_x_6720:
[C---:B------:R-:W-:Y:S04]  /*72d0*/  LEA R2, P0, R78.reuse, R86, 0x1 ;  /* 0x000000564e027211 */ /* 0x040fe800078008ff */
[----:B------:R-:W-:Y:S05]  /*72e0*/  LEA.HI.X R3, R78, R87, R77, 0x1, P0 ;  /* 0x000000574e037211 */ /* 0x000fea00000f0c4d */
[----:B-----5:R1:W-:Y:S04]  /*72f0*/  STG.E.128 [R2.64], R32 ;  /* 0x0000002002007986 */ /* 0x0203e8000c101d06 */
.L_x_6717:
[----:B------:R-:W-:Y:S05]  /*7300*/  BSYNC B1 ;  /* 0x0000000000017941 */ /* 0x000fea0003800000 */
.L_x_6716:
[----:B-1-3--:R-:W-:Y:S01]  /*7310*/  IMAD.MOV.U32 R3, RZ, RZ, c[0x0][0x230] ;  /* 0x00008c00ff037624 */ /* 0x00afe200078e00ff */
[----:B------:R-:W-:Y:S03]  /*7320*/  ULDC UR4, c[0x0][0x230] ;  /* 0x00008c0000047ab9 */ /* 0x000fe60000000800 */
[----:B------:R-:W-:Y:S05]  /*7330*/  IMAD.U32 R3, R3, -0x20, RZ ;  /* 0xffffffe003037824 */ /* 0x000fea00078e00ff */
[C---:B------:R-:W-:Y:S02]  /*7340*/  LEA R96, P1, R3.reuse, R96, 0x1 ;  /* 0x0000006003607211 */ /* 0x040fe400078208ff */
[C---:B------:R-:W-:Y:S02]  /*7350*/  LEA R94, P0, R3.reuse, R94, 0x1 ;  /* 0x0000005e035e7211 */ /* 0x040fe400078008ff */
[C---:B------:R-:W-:Y:S02]  /*7360*/  LEA.HI.X.SX32 R97, R3.reuse, R97, 0x1, P1 ;  /* 0x0000006103617211 */ /* 0x040fe400008f0eff */
[----:B------:R-:W-:Y:S01]  /*7370*/  LEA.HI.X.SX32 R95, R3, R95, 0x1, P0 ;  /* 0x0000005f035f7211 */ /* 0x000fe200000f0eff */
[----:B------:R-:W-:-:S05]  /*7380*/  BRA `(.L_x_6697) ;  /* 0x0000020000007947 */ /* 0x000fca0003800000 */
.L_x_6687:
[----:B---3--:R-:W2:Y:S01]  /*7390*/  @P1 LDG.E.128 R4, [R92.64] ;  /* 0x000000065c041981 */ /* 0x008ea2000c1e1d00 */
[C---:B------:R-:W-:Y:S01]  /*73a0*/  @P5 LEA R18, P0, R67.reuse, R92, 0x1 ;  /* 0x0000005c43125211 */ /* 0x040fe200078008ff */
[----:B------:R-:W-:Y:S01]  /*73b0*/  @P2 IMAD.MOV.U32 R3, RZ, RZ, 0x60 ;  /* 0x00000060ff032424 */ /* 0x000fe200078e00ff */
[----:B------:R-:W-:Y:S02]  /*73c0*/  UMOV UR4, URZ ;  /* 0x0000003f00047c82 */ /* 0x000fe40008000000 */
[----:B------:R-:W-:Y:S01]  /*73d0*/  @P5 LEA.HI.X R19, R67, R93, R66, 0x1, P0 ;  /* 0x0000005d43135211 */ /* 0x000fe200000f0c42 */
[----:B------:R-:W-:Y:S01]  /*73e0*/  @P2 IMAD R0, R3, c[0x0][0x28c], RZ ;  /* 0x0000a30003002a24 */ /* 0x000fe200078e02ff */
[C---:B------:R-:W-:Y:S04]  /*73f0*/  @P5 LEA R36, P0, R99.reuse, R86, 0x1 ;  /* 0x0000005663245211 */ /* 0x040fe800078008ff */
[----:B------:R-:W-:Y:S02]  /*7400*/  @P5 LEA.HI.X R37, R99, R87, R98, 0x1, P0 ;  /* 0x0000005763255211 */ /* 0x000fe400000f0c62 */
[C---:B------:R-:W-:Y:S04]  /*7410*/  @P4 LEA R34, P0, R69.reuse, R92, 0x1 ;  /* 0x0000005c45224211 */ /* 0x040fe800078008ff */
[----:B------:R-:W-:Y:S02]  /*7420*/  @P4 LEA.HI.X R35, R69, R93, R68, 0x1, P0 ;  /* 0x0000005d45234211 */ /* 0x000fe400000f0c44 */
[C---:B------:R-:W-:Y:S04]  /*7430*/  @P4 LEA R32, P0, R138.reuse, R86, 0x1 ;  /* 0x000000568a204211 */ /* 0x040fe800078008ff */
[----:B------:R-:W-:Y:S01]  /*7440*/  @P4 LEA.HI.X R33, R138, R87, R70, 0x1, P0 ;  /* 0x000000578a214211 */ /* 0x000fe200000f0c46 */
[----:B--2---:R-:W-:Y:S04]  /*7450*/  @P1 STG.E.128 [R86.64], R4 ;  /* 0x0000000456001986 */ /* 0x004fe8000c101d06 */
[----:B------:R-:W2:Y:S04]  /*7460*/  @P1 LDG.E.128 R24, [R92.64+0x80] ;  /* 0x000080065c181981 */ /* 0x000ea8000c1e1d00 */
[----:B--2---:R-:W-:Y:S04]  /*7470*/  @P1 STG.E.128 [R86.64+0x80], R24 ;  /* 0x0000801856001986 */ /* 0x004fe8000c101d06 */
[----:B------:R-:W2:Y:S04]  /*7480*/  @P5 LDG.E.128 R28, [R18.64] ;  /* 0x00000006121c5981 */ /* 0x000ea8000c1e1d00 */
[----:B--2---:R1:W-:Y:S04]  /*7490*/  @P5 STG.E.128 [R36.64], R28 ;  /* 0x0000001c24005986 */ /* 0x0043e8000c101d06 */
[----:B------:R2:W3:Y:S02]  /*74a0*/  @P5 LDG.E.128 R20, [R18.64+0x80] ;  /* 0x0000800612145981 */ /* 0x0004e4000c1e1d00 */
[----:B--2---:R-:W-:Y:S04]  /*74b0*/  @P2 IMAD.WIDE.U32 R18, R3, c[0x0][0x288], R92 ;  /* 0x0000a20003122a25 */ /* 0x004fe800078e005c */
[----:B------:R-:W-:Y:S02]  /*74c0*/  @P2 IMAD.IADD R19, R19, 0x1, R0 ;  /* 0x0000000113132824 */ /* 0x000fe400078e0200 */
[C---:B-1----:R-:W-:Y:S04]  /*74d0*/  @P2 IMAD.WIDE.U32 R28, R3.reuse, c[0x0][0x198], R86 ;  /* 0x00006600031c2a25 */ /* 0x042fe800078e0056 */
[----:B------:R-:W-:Y:S04]  /*74e0*/  @P2 IMAD R3, R3, c[0x0][0x19c], RZ ;  /* 0x0000670003032a24 */ /* 0x000fe800078e02ff */
[----:B------:R-:W-:Y:S01]  /*74f0*/  @P2 IMAD.IADD R29, R29, 0x1, R3 ;  /* 0x000000011d1d2824 */ /* 0x000fe200078e0203 */
[----:B---3--:R1:W-:Y:S04]  /*7500*/  @P5 STG.E.128 [R36.64+0x80], R20 ;  /* 0x0000801424005986 */ /* 0x0083e8000c101d06 */
[----:B------:R-:W2:Y:S04]  /*7510*/  @P4 LDG.E.128 R4, [R34.64] ;  /* 0x0000000622044981 */ /* 0x000ea8000c1e1d00 */
[----:B--2---:R2:W-:Y:S04]  /*7520*/  @P4 STG.E.128 [R32.64], R4 ;  /* 0x0000000420004986 */ /* 0x0045e8000c101d06 */
[----:B------:R-:W3:Y:S04]  /*7530*/  @P4 LDG.E.128 R24, [R34.64+0x80] ;  /* 0x0000800622184981 */ /* 0x000ee8000c1e1d00 */
[----:B---3--:R3:W-:Y:S04]  /*7540*/  @P4 STG.E.128 [R32.64+0x80], R24 ;  /* 0x0000801820004986 */ /* 0x0087e8000c101d06 */
[----:B-1----:R-:W4:Y:S04]  /*7550*/  @P2 LDG.E.128 R20, [R18.64] ;  /* 0x0000000612142981 */ /* 0x002f28000c1e1d00 */
[----:B----4-:R3:W-:Y:S04]  /*7560*/  @P2 STG.E.128 [R28.64], R20 ;  /* 0x000000141c002986 */ /* 0x0107e8000c101d06 */
[----:B--2---:R-:W2:Y:S04]  /*7570*/  @P2 LDG.E.128 R4, [R18.64+0x80] ;  /* 0x0000800612042981 */ /* 0x004ea8000c1e1d00 */
[----:B--2---:R3:W-:Y:S02]  /*7580*/  @P2 STG.E.128 [R28.64+0x80], R4 ;  /* 0x000080041c002986 */ /* 0x0047e4000c101d06 */
.L_x_6697:
[----:B------:R-:W-:Y:S04]  /*7590*/  IMAD.MOV.U32 R0, RZ, RZ, c[0x0][0x288] ;  /* 0x0000a200ff007624 */ /* 0x000fe800078e00ff */
[----:B------:R-:W-:Y:S05]  /*75a0*/  IMAD.U32 R3, R0, -0x40, RZ ;  /* 0xffffffc000037824 */ /* 0x000fea00078e00ff */
[C---:B--2---:R-:W-:Y:S04]  /*75b0*/  LEA R92, P0, R3.reuse, R92, 0x1 ;  /* 0x0000005c035c7211 */ /* 0x044fe800078008ff */
[----:B------:R-:W-:Y:S01]  /*75c0*/  LEA.HI.X.SX32 R93, R3, R93, 0x1, P0 ;  /* 0x0000005d035d7211 */ /* 0x000fe200000f0eff */
[----:B------:R-:W-:-:S05]  /*75d0*/  @!P3 BRA `(.L_x_6722) ;  /* 0x000004b00000b947 */ /* 0x000fca0003800000 */
[----:B------:R-:W-:Y:S04]  /*75e0*/  IADD3 R0, R11, -0x1, RZ ;  /* 0xffffffff0b007810 */ /* 0x000fe80007ffe0ff */
[----:B------:R-:W-:Y:S11]  /*75f0*/  ISETP.GT.AND P0, PT, R0, R63, PT ;  /* 0x0000003f0000720c */ /* 0x000ff60003f04270 */
[----:B------:R-:W-:Y:S02]  /*7600*/  @!UPT UIADD3 URZ, URZ, URZ, URZ ;  /* 0x0000003f3f3ff290 */ /* 0x000fe4000fffe03f */
[----:B------:R-:W-:-:S05]  /*7610*/  @!P0 BRA `(.L_x_6723) ;  /* 0x000004f000008947 */ /* 0x000fca0003800000 */
[----:B-1-3--:R-:W-:Y:S01]  /*7620*/  IMAD.MOV.U32 R20, RZ, RZ, RZ ;  /* 0x000000ffff147224 */ /* 0x00afe200078e00ff */
        /* <DEDUP_REMOVED lines=70> */
.L_x_6722:
[----:B------:R-:W-:Y:S02]  /*7a90*/  IMAD.MOV.U32 R2, RZ, RZ, c[0x0][0x1a0] ;  /* 0x00006800ff027624 */ /* 0x000fe400078e00ff */
[----:B------:R-:W-:Y:S02]  /*7aa0*/  IMAD.MOV.U32 R0, RZ, RZ, c[0x0][0x198] ;  /* 0x00006600ff007624 */ /* 0x000fe400078e00ff */
[----:B------:R-:W-:Y:S02]  /*7ab0*/  IMAD.U32 R3, R2, -0x40, RZ ;  /* 0xffffffc002037824 */ /* 0x000fe400078e00ff */
[----:B---3--:R-:W-:Y:S03]  /*7ac0*/  IMAD.U32 R5, R0, -0x40, RZ ;  /* 0xffffffc000057824 */ /* 0x008fe600078e00ff */
[----:B------:R-:W-:Y:S02]  /*7ad0*/  LEA R88, P1, R3, R88, 0x1 ;  /* 0x0000005803587211 */ /* 0x000fe400078208ff */
[----:B-1--4-:R-:W-:Y:S02]  /*7ae0*/  LEA R86, P0, R5, R86, 0x1 ;  /* 0x0000005605567211 */ /* 0x012fe400078008ff */
[----:B------:R-:W-:Y:S02]  /*7af0*/  LEA.HI.X.SX32 R89, R3, R89, 0x1, P1 ;  /* 0x0000005903597211 */ /* 0x000fe400008f0eff */
[----:B------:R-:W-:Y:S02]  /*7b00*/  LEA.HI.X.SX32 R87, R5, R87, 0x1, P0 ;  /* 0x0000005705577211 */ /* 0x000fe400000f0eff */
.L_x_6723:
[----:B------:R-:W-:Y:S04]  /*7b10*/  IADD3 R11, R11, -0x1, RZ ;  /* 0xffffffff0b0b7810 */ /* 0x000fe80007ffe0ff */
[----:B------:R-:W-:Y:S11]  /*7b20*/  ISETP.GT.AND P0, PT, R11, R63, PT ;  /* 0x0000003f0b00720c */ /* 0x000ff60003f04270 */
[----:B------:R-:W-:Y:S02]  /*7b30*/  @!UPT UIADD3 URZ, URZ, URZ, URZ ;  /* 0x0000003f3f3ff290 */ /* 0x000fe4000fffe03f */
[----:B------:R-:W-:-:S05]  /*7b40*/  @P0 BRA `(.L_x_6724) ;  /* 0xffffa73000000947 */ /* 0x000fca000383ffff */
.L_x_6686:
[----:B-1----:R-:W-:Y:S01]  /*7b50*/  BAR.SYNC.DEFER_BLOCKING 0x0 ;  /* 0x0000000000007b1d */ /* 0x002fe20000010000 */
[----:B------:R-:W-:Y:S01]  /*7b60*/  ISETP.NE.AND P0, PT, RZ, c[0x0][0x230], PT ;  /* 0x00008c00ff007a0c */ /* 0x000fe20003f05270 */
[----:B------:R-:W-:Y:S01]  /*7b70*/  IMAD.MOV.U32 R3, RZ, RZ, c[0x0][0x190] ;  /* 0x00006400ff037624 */ /* 0x000fe200078e00ff */
[----:B------:R-:W-:Y:S01]  /*7b80*/  SHF.L.U32 R161, R126, 0x1, RZ ;  /* 0x000000017ea17819 */ /* 0x000fe200000006ff */
[----:B------:R-:W-:Y:S02]  /*7b90*/  IMAD.MOV.U32 R0, RZ, RZ, 0x4 ;  /* 0x00000004ff007424 */ /* 0x000fe400078e00ff */
[----:B------:R-:W-:Y:S01]  /*7ba0*/  BSSY B2, `(.L_x_6725) ;  /* 0x00004c9000027945 */ /* 0x000fe20003800000 */
[C---:B------:R-:W-:Y:S02]  /*7bb0*/  IMAD.SHL.U32 R9, R3.reuse, 0x10, RZ ;  /* 0x0000001003097824 */ /* 0x040fe400078e00ff */
[----:B---3--:R-:W-:-:S05]  /*7bc0*/  SHF.L.U64.HI R5, R3, R0, c[0x0][0x194] ;  /* 0x0000650003057619 */ /* 0x008fca0000010200 */
        /* <DEDUP_REMOVED lines=10> */
[--C-:B------:R-:W-:Y:S01]  /*7c70*/  IMAD.X R9, R5, 0x1, R127.reuse, P1 ;  /* 0x0000000105097824 */ /* 0x100fe200008e067f */
[----:B------:R-:W-:Y:S01]  /*7c80*/  LEA.HI.X R5, R3, R127, R2, 0x5, P0 ;  /* 0x0000007f03057211 */ /* 0x000fe200000f2c02 */
[----:B------:R-:W-:Y:S01]  /*7c90*/  IMAD.MOV.U32 R126, RZ, RZ, R132 ;  /* 0x000000ffff7e7224 */ /* 0x000fe200078e0084 */
[----:B------:R-:W-:Y:S01]  /*7ca0*/  LEA R30, P0, R4, c[0x0][0x160], 0x1 ;  /* 0x00005800041e7a11 */ /* 0x000fe200078008ff */
[----:B------:R-:W-:Y:S01]  /*7cb0*/  IMAD.IADD R19, R159, 0x1, -R58 ;  /* 0x000000019f137824 */ /* 0x000fe200078e0a3a */
[--C-:B------:R-:W-:Y:S01]  /*7cc0*/  LEA.HI.X R33, R132, c[0x0][0x164], R127.reuse, 0x1, P2 ;  /* 0x0000590084217a11 */ /* 0x100fe200010f0c7f */
[----:B------:R-:W-:Y:S01]  /*7cd0*/  IMAD.WIDE.U32 R126, R3, 0x30, R126 ;  /* 0x00000030037e7825 */ /* 0x000fe200078e007e */
[----:B------:R-:W-:-:S02]  /*7ce0*/  LEA.HI.X R31, R4, c[0x0][0x164], R9, 0x1, P0 ;  /* 0x00005900041f7a11 */ /* 0x000fc400000f0c09 */
[----:B------:R-:W-:Y:S01]  /*7cf0*/  ISETP.NE.AND P0, PT, RZ, UR4, PT ;  /* 0x00000004ff007c0c */ /* 0x000fe2000bf05270 */
[----:B------:R-:W-:Y:S01]  /*7d00*/  IMAD R3, R2, 0x30, RZ ;  /* 0x0000003002037824 */ /* 0x000fe200078e02ff */
[----:B------:R-:W-:Y:S02]  /*7d10*/  ISETP.GE.AND P1, PT, R130, R19, PT ;  /* 0x000000138200720c */ /* 0x000fe40003f26270 */
[----:B------:R-:W-:Y:S01]  /*7d20*/  LEA R28, P4, R0, c[0x0][0x160], 0x1 ;  /* 0x00005800001c7a11 */ /* 0x000fe200078808ff */
[----:B------:R-:W-:Y:S01]  /*7d30*/  IMAD.IADD R2, R127, 0x1, R3 ;  /* 0x000000017f027824 */ /* 0x000fe200078e0203 */
[----:B------:R-:W-:Y:S02]  /*7d40*/  LEA R14, P2, R126, c[0x0][0x160], 0x1 ;  /* 0x000058007e0e7a11 */ /* 0x000fe400078408ff */
[----:B------:R-:W-:Y:S02]  /*7d50*/  ISETP.GT.AND P1, PT, R56, -0x8, !P1 ;  /* 0xfffffff83800780c */ /* 0x000fe40004f24270 */
[----:B------:R-:W-:-:S02]  /*7d60*/  LEA.HI.X R29, R0, c[0x0][0x164], R5, 0x1, P4 ;  /* 0x00005900001d7a11 */ /* 0x000fc400020f0c05 */
        /* <DEDUP_REMOVED lines=13> */
[C---:B----4-:R-:W-:Y:S01]  /*7e40*/  IMAD.SHL.U32 R36, R9.reuse, 0x2, RZ ;  /* 0x0000000209247824 */ /* 0x050fe200078e00ff */
        /* <DEDUP_REMOVED lines=16> */
[-C--:B------:R-:W-:Y:S01]  /*7f50*/  FMUL.FTZ R6, R13, R0.reuse ;  /* 0x000000000d067220 */ /* 0x080fe20000410000 */
[----:B------:R-:W-:Y:S01]  /*7f60*/  HADD2.F32 R12, -RZ, R4.H1_H1 ;  /* 0x30000004ff0c7230 */ /* 0x000fe20000004100 */
[----:B------:R-:W-:Y:S01]  /*7f70*/  FMUL.FTZ R10, R20, R7 ;  /* 0x00000007140a7220 */ /* 0x000fe20000410000 */
[----:B------:R-:W-:Y:S01]  /*7f80*/  HADD2.F32 R2, -RZ, R2.H0_H0 ;  /* 0x20000002ff027230 */ /* 0x000fe20000004100 */
[C---:B------:R-:W-:Y:S01]  /*7f90*/  FMUL.FTZ R0, R18.reuse, R0 ;  /* 0x0000000012007220 */ /* 0x040fe20000410000 */
[----:B------:R-:W-:Y:S01]  /*7fa0*/  HADD2.F32 R3, -RZ, R3.H0_H0 ;  /* 0x20000003ff037230 */ /* 0x000fe20000004100 */
[----:B------:R-:W-:Y:S01]  /*7fb0*/  FFMA.FTZ R6, R18, R11, -R6 ;  /* 0x0000000b12067223 */ /* 0x000fe20000010806 */
[----:B------:R-:W-:Y:S01]  /*7fc0*/  HADD2.F32 R23, -RZ, R5.H0_H0 ;  /* 0x20000005ff177230 */ /* 0x000fe20000004100 */
[C---:B------:R-:W-:Y:S01]  /*7fd0*/  FMUL.FTZ R7, R21.reuse, R7 ;  /* 0x0000000715077220 */ /* 0x040fe20000410000 */
[----:B------:R-:W-:Y:S01]  /*7fe0*/  HADD2.F32 R4, -RZ, R4.H0_H0 ;  /* 0x20000004ff047230 */ /* 0x000fe20000004100 */
[-C--:B------:R-:W-:Y:S01]  /*7ff0*/  FFMA.FTZ R10, R21, R12.reuse, -R10 ;  /* 0x0000000c150a7223 */ /* 0x080fe2000001080a */
[--C-:B------:R-:W-:Y:S01]  /*8000*/  HADD2.F32 R21, -RZ, R24.reuse.H1_H1 ;  /* 0x30000018ff157230 */ /* 0x100fe20000004100 */
        /* <DEDUP_REMOVED lines=17> */
.L_x_6731:
[----:B------:R-:W-:Y:S05]  /*8120*/  BSYNC B0 ;  /* 0x0000000000007941 */ /* 0x000fea0003800000 */
.L_x_6730:
[----:B------:R2:W5:Y:S01]  /*8130*/  LDG.E.128 R20, [R32.64+0x80] ;  /* 0x0000800620147981 */ /* 0x000562000c1e1d00 */
[----:B------:R-:W-:Y:S01]  /*8140*/  IADD3 R0, R16, 0x40, RZ ;  /* 0x0000004010007810 */ /* 0x000fe20007ffe0ff */
[----:B------:R-:W-:Y:S02]  /*8150*/  BSSY B0, `(.L_x_6732) ;  /* 0x000002b000007945 */ /* 0x000fe40003800000 */
[----:B-----5:R2:W-:Y:S01]  /*8160*/  STS.128 [R161], R24 ;  /* 0x00000018a1007388 */ /* 0x0205e20000000c00 */
[----:B------:R-:W-:-:S13]  /*8170*/  ISETP.GE.AND P0, PT, R0, c[0x0][0x230], PT ;  /* 0x00008c0000007a0c */ /* 0x000fda0003f06270 */
[----:B------:R-:W-:Y:S05]  /*8180*/  @P0 BRA `(.L_x_6733) ;  /* 0x0000027000000947 */ /* 0x000fea0003800000 */
[----:B------:R-:W3:Y:S04]  /*8190*/  LDG.E.64 R2, [R36.64+0x40] ;  /* 0x0000400624027981 */ /* 0x000ee8000c1e1b00 */
[----:B------:R-:W4:Y:S01]  /*81a0*/  LDG.E.64 R4, [R34.64+0x40] ;  /* 0x0000400622047981 */ /* 0x000f22000c1e1b00 */
[----:B------:R-:W-:Y:S01]  /*81b0*/  MOV R13, R23 ;  /* 0x00000017000d7202 */ /* 0x000fe20000000f00 */
[--C-:B------:R-:W-:Y:S02]  /*81c0*/  HADD2.F32 R23, -RZ, R21.reuse.H0_H0 ;  /* 0x20000015ff177230 */ /* 0x100fe40000004100 */
[----:B------:R-:W-:Y:S02]  /*81d0*/  HADD2.F32 R21, -RZ, R21.H1_H1 ;  /* 0x30000015ff157230 */ /* 0x000fe40000004100 */
[----:B------:R-:W-:-:S02]  /*81e0*/  HADD2.F32 R18, -RZ, R13.H0_H0 ;  /* 0x2000000dff127230 */ /* 0x000fc40000004100 */
[----:B------:R-:W-:Y:S02]  /*81f0*/  HADD2.F32 R13, -RZ, R13.H1_H1 ;  /* 0x3000000dff0d7230 */ /* 0x000fe40000004100 */
[----:B---3--:R-:W-:Y:S02]  /*8200*/  HADD2.F32 R6, -RZ, R2.H1_H1 ;  /* 0x30000002ff067230 */ /* 0x008fe40000004100 */
        /* <DEDUP_REMOVED lines=31> */
.L_x_6733:
[----:B------:R-:W-:Y:S05]  /*8400*/  BSYNC B0 ;  /* 0x0000000000007941 */ /* 0x000fea0003800000 */
.L_x_6732:
[----:B------:R3:W-:Y:S02]  /*8410*/  STS.128 [R161+0x2000], R20 ;  /* 0x00200014a1007388 */ /* 0x0007e40000000c00 */
.L_x_6729:
[----:B------:R-:W-:Y:S05]  /*8420*/  BSYNC B1 ;  /* 0x0000000000017941 */ /* 0x000fea0003800000 */
.L_x_6728:
        /* <DEDUP_REMOVED lines=19> */
[----:B-----5:R-:W-:Y:S02]  /*8560*/  MOV R6, R21 ;  /* 0x0000001500067202 */ /* 0x020fe40000000f00 */
[----:B------:R-:W-:-:S03]  /*8570*/  MOV R21, R23 ;  /* 0x0000001700157202 */ /* 0x000fc60000000f00 */
[--C-:B------:R-:W-:Y:S02]  /*8580*/  HADD2.F32 R24, -RZ, R6.reuse.H0_H0 ;  /* 0x20000006ff187230 */ /* 0x100fe40000004100 */
[----:B------:R-:W-:Y:S02]  /*8590*/  HADD2.F32 R23, -RZ, R6.H1_H1 ;  /* 0x30000006ff177230 */ /* 0x000fe40000004100 */
[--C-:B------:R-:W-:Y:S02]  /*85a0*/  HADD2.F32 R18, -RZ, R21.reuse.H0_H0 ;  /* 0x20000015ff127230 */ /* 0x100fe40000004100 */
[----:B------:R-:W-:Y:S02]  /*85b0*/  HADD2.F32 R21, -RZ, R21.H1_H1 ;  /* 0x30000015ff157230 */ /* 0x000fe40000004100 */
[----:B--2---:R-:W-:Y:S02]  /*85c0*/  HADD2.F32 R10, -RZ, R2.H1_H1 ;  /* 0x30000002ff0a7230 */ /* 0x004fe40000004100 */
[----:B------:R-:W-:-:S02]  /*85d0*/  HADD2.F32 R6, -RZ, R3.H1_H1 ;  /* 0x30000003ff067230 */ /* 0x000fc40000004100 */
        /* <DEDUP_REMOVED lines=9> */
[-C--:B------:R-:W-:Y:S02]  /*8670*/  FFMA.FTZ R11, R24, R13.reuse, -R11 ;  /* 0x0000000d180b7223 */ /* 0x080fe4000001080b */
[----:B------:R-:W-:Y:S01]  /*8680*/  FFMA.FTZ R10, R23, R13, R10 ;  /* 0x0000000d170a7223 */ /* 0x000fe2000001000a */
[--C-:B------:R-:W-:Y:S01]  /*8690*/  HADD2.F32 R13, -RZ, R20.reuse.H0_H0 ;  /* 0x20000014ff0d7230 */ /* 0x100fe20000004100 */
[-C--:B------:R-:W-:Y:S01]  /*86a0*/  FFMA.FTZ R7, R18, R12.reuse, -R7 ;  /* 0x0000000c12077223 */ /* 0x080fe20000010807 */
[----:B------:R-:W-:Y:S01]  /*86b0*/  HADD2.F32 R23, -RZ, R5.H0_H0 ;  /* 0x20000005ff177230 */ /* 0x000fe20000004100 */
[----:B------:R-:W-:Y:S01]  /*86c0*/  FFMA.FTZ R6, R21, R12, R6 ;  /* 0x0000000c15067223 */ /* 0x000fe20000010006 */
[----:B------:R-:W-:Y:S01]  /*86d0*/  HADD2.F32 R21, -RZ, R20.H1_H1 ;  /* 0x30000014ff157230 */ /* 0x000fe20000004100 */
[----:B------:R-:W-:Y:S01]  /*86e0*/  FMUL.FTZ R18, R13, R2 ;  /* 0x000000020d127220 */ /* 0x000fe20000410000 */
[----:B------:R-:W-:-:S02]  /*86f0*/  HADD2.F32 R12, -RZ, R22.H0_H0 ;  /* 0x20000016ff0c7230 */ /* 0x000fc40000004100 */
[----:B------:R-:W-:Y:S01]  /*8700*/  HADD2.F32 R22, -RZ, R22.H1_H1 ;  /* 0x30000016ff167230 */ /* 0x000fe20000004100 */
[C---:B------:R-:W-:Y:S02]  /*8710*/  FMUL.FTZ R5, R21.reuse, R2 ;  /* 0x0000000215057220 */ /* 0x040fe40000410000 */
[-C--:B------:R-:W-:Y:S01]  /*8720*/  FFMA.FTZ R18, R21, R4.reuse, R18 ;  /* 0x0000000415127223 */ /* 0x080fe20000010012 */
[----:B------:R-:W-:Y:S01]  /*8730*/  F2FP.PACK_AB R21, R10, R11 ;  /* 0x0000000b0a15723e */ /* 0x000fe200000000ff */
[-C--:B------:R-:W-:Y:S02]  /*8740*/  FMUL.FTZ R2, R22, R3.reuse ;  /* 0x0000000316027220 */ /* 0x080fe40000410000 */
[C---:B------:R-:W-:Y:S02]  /*8750*/  FMUL.FTZ R3, R12.reuse, R3 ;  /* 0x000000030c037220 */ /* 0x040fe40000410000 */
[----:B------:R-:W-:Y:S02]  /*8760*/  FFMA.FTZ R5, R13, R4, -R5 ;  /* 0x000000040d057223 */ /* 0x000fe40000010805 */
[----:B------:R-:W-:-:S02]  /*8770*/  FFMA.FTZ R2, R12, R23, -R2 ;  /* 0x000000170c027223 */ /* 0x000fc40000010802 */
[----:B------:R-:W-:Y:S01]  /*8780*/  FFMA.FTZ R3, R22, R23, R3 ;  /* 0x0000001716037223 */ /* 0x000fe20000010003 */
[----:B------:R-:W-:Y:S02]  /*8790*/  F2FP.PACK_AB R23, R6, R7 ;  /* 0x000000070617723e */ /* 0x000fe400000000ff */
[----:B------:R-:W-:Y:S02]  /*87a0*/  F2FP.PACK_AB R20, R18, R5 ;  /* 0x000000051214723e */ /* 0x000fe400000000ff */
[----:B------:R-:W-:Y:S02]  /*87b0*/  F2FP.PACK_AB R22, R3, R2 ;  /* 0x000000020316723e */ /* 0x000fe400000000ff */
.L_x_6737:
[----:B------:R-:W-:Y:S05]  /*87c0*/  BSYNC B0 ;  /* 0x0000000000007941 */ /* 0x000fea0003800000 */
.L_x_6736:
        /* <DEDUP_REMOVED lines=10> */
[--C-:B------:R-:W-:Y:S02]  /*8870*/  HADD2.F32 R21, -RZ, R27.reuse.H1_H1 ;  /* 0x3000001bff157230 */ /* 0x100fe40000004100 */
        /* <DEDUP_REMOVED lines=33> */
.L_x_6739:
[----:B------:R-:W-:Y:S05]  /*8a90*/  BSYNC B0 ;  /* 0x0000000000007941 */ /* 0x000fea0003800000 */
.L_x_6738:
[----:B------:R2:W-:Y:S02]  /*8aa0*/  STS.128 [R161+0x2800], R24 ;  /* 0x00280018a1007388 */ /* 0x0005e40000000c00 */
.L_x_6735:
[----:B------:R-:W-:Y:S05]  /*8ab0*/  BSYNC B1 ;  /* 0x0000000000017941 */ /* 0x000fea0003800000 */
.L_x_6734:
[----:B------:R-:W-:Y:S01]  /*8ac0*/  IADD3 R2, R130, 0x20, RZ ;  /* 0x0000002082027810 */ /* 0x000fe20007ffe0ff */
[----:B------:R-:W-:Y:S03]  /*8ad0*/  BSSY B1, `(.L_x_6740) ;  /* 0x0000068000017945 */ /* 0x000fe60003800000 */
[----:B------:R-:W-:-:S04]  /*8ae0*/  ISETP.GE.AND P0, PT, R2, R19, PT ;  /* 0x000000130200720c */ /* 0x000fc80003f06270 */
[----:B------:R-:W-:-:S13]  /*8af0*/  ISETP.LT.OR P0, PT, R56, -0x107, P0 ;  /* 0xfffffef93800780c */ /* 0x000fda0000701670 */
[----:B------:R-:W-:Y:S05]  /*8b00*/  @P0 BRA `(.L_x_6741) ;  /* 0x0000064000000947 */ /* 0x000fea0003800000 */
[----:B-1-3--:R1:W5:Y:S01]  /*8b10*/  LDG.E.128 R20, [R28.64] ;  /* 0x000000061c147981 */ /* 0x00a362000c1e1d00 */
[----:B------:R-:W-:Y:S01]  /*8b20*/  IMAD.SHL.U32 R3, R121, 0x20, RZ ;  /* 0x0000002079037824 */ /* 0x000fe200078e00ff */
[----:B------:R-:W-:Y:S04]  /*8b30*/  BSSY B0, `(.L_x_6742) ;  /* 0x0000033000007945 */ /* 0x000fe80003800000 */
[----:B------:R-:W-:-:S04]  /*8b40*/  IADD3 R4, P0, R3, R9, RZ ;  /* 0x0000000903047210 */ /* 0x000fc80007f1e0ff */
[----:B------:R-:W-:Y:S01]  /*8b50*/  LEA.HI.X.SX32 R3, R3, R8, 0x1, P0 ;  /* 0x0000000803037211 */ /* 0x000fe200000f0eff */
[----:B--2---:R-:W-:Y:S01]  /*8b60*/  IMAD.SHL.U32 R32, R4, 0x2, RZ ;  /* 0x0000000204207824 */ /* 0x004fe200078e00ff */
        /* <DEDUP_REMOVED lines=9> */
[----:B-----5:R-:W-:Y:S01]  /*8c00*/  MOV R3, R23 ;  /* 0x0000001700037202 */ /* 0x020fe20000000f00 */
[--C-:B------:R-:W-:Y:S01]  /*8c10*/  HADD2.F32 R25, -RZ, R21.reuse.H0_H0 ;  /* 0x20000015ff197230 */ /* 0x100fe20000004100 */
[----:B------:R-:W-:Y:S01]  /*8c20*/  MOV R24, R22 ;  /* 0x0000001600187202 */ /* 0x000fe20000000f00 */
[----:B------:R-:W-:Y:S02]  /*8c30*/  HADD2.F32 R23, -RZ, R21.H1_H1 ;  /* 0x30000015ff177230 */ /* 0x000fe40000004100 */
[----:B------:R-:W-:-:S02]  /*8c40*/  HADD2.F32 R21, -RZ, R3.H0_H0 ;  /* 0x20000003ff157230 */ /* 0x000fc40000004100 */
[----:B------:R-:W-:Y:S02]  /*8c50*/  HADD2.F32 R22, -RZ, R3.H1_H1 ;  /* 0x30000003ff167230 */ /* 0x000fe40000004100 */
        /* <DEDUP_REMOVED lines=13> */
[----:B------:R-:W-:Y:S01]  /*8d30*/  HADD2.F32 R18, -RZ, R24.H0_H0 ;  /* 0x20000018ff127230 */ /* 0x000fe20000004100 */
[-C--:B------:R-:W-:Y:S01]  /*8d40*/  FFMA.FTZ R10, R21, R13.reuse, -R10 ;  /* 0x0000000d150a7223 */ /* 0x080fe2000001080a */
[--C-:B------:R-:W-:Y:S01]  /*8d50*/  HADD2.F32 R21, -RZ, R20.reuse.H1_H1 ;  /* 0x30000014ff157230 */ /* 0x100fe20000004100 */
[----:B------:R-:W-:Y:S01]  /*8d60*/  FFMA.FTZ R3, R22, R13, R3 ;  /* 0x0000000d16037223 */ /* 0x000fe20000010003 */
[----:B------:R-:W-:Y:S02]  /*8d70*/  HADD2.F32 R13, -RZ, R20.H0_H0 ;  /* 0x20000014ff0d7230 */ /* 0x000fe40000004100 */
[----:B------:R-:W-:Y:S02]  /*8d80*/  HADD2.F32 R24, -RZ, R24.H1_H1 ;  /* 0x30000018ff187230 */ /* 0x000fe40000004100 */
[----:B------:R-:W-:Y:S01]  /*8d90*/  HADD2.F32 R23, -RZ, R7.H0_H0 ;  /* 0x20000007ff177230 */ /* 0x000fe20000004100 */
[----:B------:R-:W-:-:S02]  /*8da0*/  FMUL.FTZ R7, R21, R4 ;  /* 0x0000000415077220 */ /* 0x000fc40000410000 */
[C---:B------:R-:W-:Y:S02]  /*8db0*/  FMUL.FTZ R20, R13.reuse, R4 ;  /* 0x000000040d147220 */ /* 0x040fe40000410000 */
[-C--:B------:R-:W-:Y:S02]  /*8dc0*/  FMUL.FTZ R4, R24, R5.reuse ;  /* 0x0000000518047220 */ /* 0x080fe40000410000 */
[C---:B------:R-:W-:Y:S02]  /*8dd0*/  FMUL.FTZ R5, R18.reuse, R5 ;  /* 0x0000000512057220 */ /* 0x040fe40000410000 */
[-C--:B------:R-:W-:Y:S02]  /*8de0*/  FFMA.FTZ R7, R13, R6.reuse, -R7 ;  /* 0x000000060d077223 */ /* 0x080fe40000010807 */
[----:B------:R-:W-:Y:S01]  /*8df0*/  FFMA.FTZ R20, R21, R6, R20 ;  /* 0x0000000615147223 */ /* 0x000fe20000010014 */
[----:B------:R-:W-:Y:S01]  /*8e00*/  F2FP.PACK_AB R21, R11, R12 ;  /* 0x0000000c0b15723e */ /* 0x000fe200000000ff */
[----:B------:R-:W-:-:S02]  /*8e10*/  FFMA.FTZ R4, R18, R23, -R4 ;  /* 0x0000001712047223 */ /* 0x000fc40000010804 */
[----:B------:R-:W-:Y:S01]  /*8e20*/  FFMA.FTZ R5, R24, R23, R5 ;  /* 0x0000001718057223 */ /* 0x000fe20000010005 */
[----:B------:R-:W-:Y:S02]  /*8e30*/  F2FP.PACK_AB R23, R3, R10 ;  /* 0x0000000a0317723e */ /* 0x000fe400000000ff */
[----:B------:R-:W-:Y:S02]  /*8e40*/  F2FP.PACK_AB R20, R20, R7 ;  /* 0x000000071414723e */ /* 0x000fe400000000ff */
[----:B------:R-:W-:Y:S02]  /*8e50*/  F2FP.PACK_AB R22, R5, R4 ;  /* 0x000000040516723e */ /* 0x000fe400000000ff */
.L_x_6743:
[----:B-1----:R-:W-:Y:S05]  /*8e60*/  BSYNC B0 ;  /* 0x0000000000007941 */ /* 0x002fea0003800000 */
.L_x_6742:
        /* <DEDUP_REMOVED lines=23> */
[-C--:B------:R-:W-:Y:S01]  /*8fe0*/  FFMA.FTZ R12, R23, R18.reuse, -R12 ;  /* 0x00000012170c7223 */ /* 0x080fe2000001080c */
[----:B------:R-:W-:Y:S01]  /*8ff0*/  HADD2.F32 R23, -RZ, R7.H0_H0 ;  /* 0x20000007ff177230 */ /* 0x000fe20000004100 */
[----:B------:R-:W-:Y:S01]  /*9000*/  FFMA.FTZ R11, R22, R18, R11 ;  /* 0x00000012160b7223 */ /* 0x000fe2000001000b */
[----:B------:R-:W-:Y:S01]  /*9010*/  HADD2.F32 R18, -RZ, R30.H0_H0 ;  /* 0x2000001eff127230 */ /* 0x000fe20000004100 */
[-C--:B------:R-:W-:Y:S01]  /*9020*/  FFMA.FTZ R10, R21, R13.reuse, -R10 ;  /* 0x0000000d150a7223 */ /* 0x080fe2000001080a */
[--C-:B------:R-:W-:Y:S01]  /*9030*/  HADD2.F32 R21, -RZ, R28.reuse.H1_H1 ;  /* 0x3000001cff157230 */ /* 0x100fe20000004100 */
[----:B------:R-:W-:Y:S01]  /*9040*/  FFMA.FTZ R3, R20, R13, R3 ;  /* 0x0000000d14037223 */ /* 0x000fe20000010003 */
[----:B------:R-:W-:Y:S01]  /*9050*/  HADD2.F32 R13, -RZ, R28.H0_H0 ;  /* 0x2000001cff0d7230 */ /* 0x000fe20000004100 */
[----:B------:R-:W-:Y:S01]  /*9060*/  F2FP.PACK_AB R29, R11, R12 ;  /* 0x0000000c0b1d723e */ /* 0x000fe200000000ff */
[----:B------:R-:W-:Y:S01]  /*9070*/  HADD2.F32 R30, -RZ, R30.H1_H1 ;  /* 0x3000001eff1e7230 */ /* 0x000fe20000004100 */
[----:B------:R-:W-:Y:S01]  /*9080*/  FMUL.FTZ R7, R21, R4 ;  /* 0x0000000415077220 */ /* 0x000fe20000410000 */
[----:B------:R-:W-:Y:S01]  /*9090*/  F2FP.PACK_AB R31, R3, R10 ;  /* 0x0000000a031f723e */ /* 0x000fe200000000ff */
[----:B------:R-:W-:-:S02]  /*90a0*/  FMUL.FTZ R20, R13, R4 ;  /* 0x000000040d147220 */ /* 0x000fc40000410000 */
[-C--:B------:R-:W-:Y:S02]  /*90b0*/  FMUL.FTZ R4, R30, R5.reuse ;  /* 0x000000051e047220 */ /* 0x080fe40000410000 */
[C---:B------:R-:W-:Y:S02]  /*90c0*/  FMUL.FTZ R5, R18.reuse, R5 ;  /* 0x0000000512057220 */ /* 0x040fe40000410000 */
[-C--:B------:R-:W-:Y:S02]  /*90d0*/  FFMA.FTZ R7, R13, R6.reuse, -R7 ;  /* 0x000000060d077223 */ /* 0x080fe40000010807 */
[----:B------:R-:W-:Y:S02]  /*90e0*/  FFMA.FTZ R20, R21, R6, R20 ;  /* 0x0000000615147223 */ /* 0x000fe40000010014 */
[-C--:B------:R-:W-:Y:S02]  /*90f0*/  FFMA.FTZ R4, R18, R23.reuse, -R4 ;  /* 0x0000001712047223 */ /* 0x080fe40000010804 */
[----:B------:R-:W-:Y:S01]  /*9100*/  FFMA.FTZ R5, R30, R23, R5 ;  /* 0x000000171e057223 */ /* 0x000fe20000010005 */
[----:B------:R-:W-:-:S04]  /*9110*/  F2FP.PACK_AB R28, R20, R7 ;  /* 0x00000007141c723e */ /* 0x000fc800000000ff */
[----:B------:R-:W-:Y:S02]  /*9120*/  F2FP.PACK_AB R30, R5, R4 ;  /* 0x00000004051e723e */ /* 0x000fe400000000ff */
.L_x_6745:
[----:B------:R-:W-:Y:S05]  /*9130*/  BSYNC B0 ;  /* 0x0000000000007941 */ /* 0x000fea0003800000 */
.L_x_6744:
[----:B------:R2:W-:Y:S02]  /*9140*/  STS.128 [R161+0x3000], R28 ;  /* 0x0030001ca1007388 */ /* 0x0005e40000000c00 */
.L_x_6741:
[----:B------:R-:W-:Y:S05]  /*9150*/  BSYNC B1 ;  /* 0x0000000000017941 */ /* 0x000fea0003800000 */
.L_x_6740:
[----:B------:R-:W-:-:S04]  /*9160*/  IADD3 R12, R130, 0x30, RZ ;  /* 0x00000030820c7810 */ /* 0x000fc80007ffe0ff */
[----:B------:R-:W-:-:S04]  /*9170*/  ISETP.GE.AND P0, PT, R12, R19, PT ;  /* 0x000000130c00720c */ /* 0x000fc80003f06270 */
[----:B------:R-:W-:-:S13]  /*9180*/  ISETP.LT.OR P0, PT, R56, -0x187, P0 ;  /* 0xfffffe793800780c */ /* 0x000fda0000701670 */
[----:B------:R-:W-:Y:S05]  /*9190*/  @P0 BRA `(.L_x_6746) ;  /* 0x0000369000000947 */ /* 0x000fea0003800000 */
[----:B-1-3--:R1:W5:Y:S01]  /*91a0*/  LDG.E.128 R20, [R14.64] ;  /* 0x000000060e147981 */ /* 0x00a362000c1e1d00 */
[----:B------:R-:W-:Y:S01]  /*91b0*/  IMAD R121, R121, 0x30, RZ ;  /* 0x0000003079797824 */ /* 0x000fe200078e02ff */
[----:B------:R-:W-:Y:S04]  /*91c0*/  BSSY B0, `(.L_x_6747) ;  /* 0x0000032000007945 */ /* 0x000fe80003800000 */
[----:B------:R-:W-:-:S04]  /*91d0*/  IADD3 R3, P0, R121, R9, RZ ;  /* 0x0000000979037210 */ /* 0x000fc80007f1e0ff */
[----:B------:R-:W-:Y:S01]  /*91e0*/  LEA.HI.X.SX32 R8, R121, R8, 0x1, P0 ;  /* 0x0000000879087211 */ /* 0x000fe200000f0eff */
[C---:B--2---:R-:W-:Y:S01]  /*91f0*/  IMAD.SHL.U32 R28, R3.reuse, 0x2, RZ ;  /* 0x00000002031c7824 */ /* 0x044fe200078e00ff */
        /* <DEDUP_REMOVED lines=10> */
[--C-:B------:R-:W-:Y:S02]  /*92a0*/  HADD2.F32 R18, -RZ, R23.reuse.H1_H1 ;  /* 0x30000017ff127230 */ /* 0x100fe40000004100 */
[----:B------:R-:W-:Y:S02]  /*92b0*/  HADD2.F32 R19, -RZ, R23.H0_H0 ;  /* 0x20000017ff137230 */ /* 0x000fe40000004100 */
[----:B------:R-:W-:-:S02]  /*92c0*/  HADD2.F32 R21, -RZ, R24.H0_H0 ;  /* 0x20000018ff157230 */ /* 0x000fc40000004100 */
        /* <DEDUP_REMOVED lines=14> */
[--C-:B------:R-:W-:Y:S01]  /*93b0*/  HADD2.F32 R13, -RZ, R20.reuse.H1_H1 ;  /* 0x30000014ff0d7230 */ /* 0x100fe20000004100 */
[-C--:B------:R-:W-:Y:S01]  /*93c0*/  FFMA.FTZ R8, R19, R11.reuse, -R8 ;  /* 0x0000000b13087223 */ /* 0x080fe20000010808 */
[----:B------:R-:W-:Y:S01]  /*93d0*/  HADD2.F32 R19, -RZ, R7.H0_H0 ;  /* 0x20000007ff137230 */ /* 0x000fe20000004100 */
[----:B------:R-:W-:Y:S01]  /*93e0*/  FFMA.FTZ R3, R18, R11, R3 ;  /* 0x0000000b12037223 */ /* 0x000fe20000010003 */
[----:B------:R-:W-:Y:S01]  /*93f0*/  HADD2.F32 R11, -RZ, R20.H0_H0 ;  /* 0x20000014ff0b7230 */ /* 0x000fe20000004100 */
[----:B------:R-:W-:Y:S01]  /*9400*/  FMUL.FTZ R7, R13, R4 ;  /* 0x000000040d077220 */ /* 0x000fe20000410000 */
[--C-:B------:R-:W-:Y:S01]  /*9410*/  HADD2.F32 R18, -RZ, R22.reuse.H0_H0 ;  /* 0x20000016ff127230 */ /* 0x100fe20000004100 */
[----:B------:R-:W-:Y:S01]  /*9420*/  F2FP.PACK_AB R21, R9, R10 ;  /* 0x0000000a0915723e */ /* 0x000fe200000000ff */
[----:B------:R-:W-:Y:S01]  /*9430*/  HADD2.F32 R22, -RZ, R22.H1_H1 ;  /* 0x30000016ff167230 */ /* 0x000fe20000004100 */
[----:B------:R-:W-:Y:S01]  /*9440*/  FMUL.FTZ R20, R11, R4 ;  /* 0x000000040b147220 */ /* 0x000fe20000410000 */
[----:B------:R-:W-:Y:S01]  /*9450*/  F2FP.PACK_AB R23, R3, R8 ;  /* 0x000000080317723e */ /* 0x000fe200000000ff */
[----:B------:R-:W-:-:S02]  /*9460*/  FFMA.FTZ R7, R11, R6, -R7 ;  /* 0x000000060b077223 */ /* 0x000fc40000010807 */
[-C--:B------:R-:W-:Y:S02]  /*9470*/  FMUL.FTZ R4, R22, R5.reuse ;  /* 0x0000000516047220 */ /* 0x080fe40000410000 */
[C---:B------:R-:W-:Y:S02]  /*9480*/  FMUL.FTZ R5, R18.reuse, R5 ;  /* 0x0000000512057220 */ /* 0x040fe40000410000 */
[----:B------:R-:W-:Y:S02]  /*9490*/  FFMA.FTZ R20, R13, R6, R20 ;  /* 0x000000060d147223 */ /* 0x000fe40000010014 */
[-C--:B------:R-:W-:Y:S02]  /*94a0*/  FFMA.FTZ R4, R18, R19.reuse, -R4 ;  /* 0x0000001312047223 */ /* 0x080fe40000010804 */
[----:B------:R-:W-:Y:S01]  /*94b0*/  FFMA.FTZ R5, R22, R19, R5 ;  /* 0x0000001316057223 */ /* 0x000fe20000010005 */
[----:B------:R-:W-:-:S04]  /*94c0*/  F2FP.PACK_AB R20, R20, R7 ;  /* 0x000000071414723e */ /* 0x000fc800000000ff */
[----:B------:R-:W-:Y:S02]  /*94d0*/  F2FP.PACK_AB R22, R5, R4 ;  /* 0x000000040516723e */ /* 0x000fe400000000ff */
.L_x_6748:
[----:B-1----:R-:W-:Y:S05]  /*94e0*/  BSYNC B0 ;  /* 0x0000000000007941 */ /* 0x002fea0003800000 */
.L_x_6747:
[----:B------:R1:W5:Y:S01]  /*94f0*/  LDG.E.128 R8, [R14.64+0x80] ;  /* 0x000080060e087981 */ /* 0x000362000c1e1d00 */
[----:B------:R-:W-:Y:S01]  /*9500*/  IADD3 R16, R16, 0x40, RZ ;  /* 0x0000004010107810 */ /* 0x000fe20007ffe0ff */
[----:B------:R-:W-:Y:S02]  /*9510*/  BSSY B0, `(.L_x_6749) ;  /* 0x000002d000007945 */ /* 0x000fe40003800000 */
[----:B-----5:R1:W-:Y:S01]  /*9520*/  STS.128 [R161+0x1800], R20 ;  /* 0x00180014a1007388 */ /* 0x0203e20000000c00 */
[----:B------:R-:W-:-:S13]  /*9530*/  ISETP.GE.AND P0, PT, R16, c[0x0][0x230], PT ;  /* 0x00008c0010007a0c */ /* 0x000fda0003f06270 */
[----:B------:R-:W-:Y:S05]  /*9540*/  @P0 BRA `(.L_x_6750) ;  /* 0x0000029000000947 */ /* 0x000fea0003800000 */
[----:B------:R-:W2:Y:S04]  /*9550*/  LDG.E.64 R4, [R28.64+0x40] ;  /* 0x000040061c047981 */ /* 0x000ea8000c1e1b00 */
[----:B------:R-:W3:Y:S01]  /*9560*/  LDG.E.64 R6, [R26.64+0x40] ;  /* 0x000040061a067981 */ /* 0x000ee2000c1e1b00 */
[--C-:B-1----:R-:W-:Y:S01]  /*9570*/  HADD2.F32 R20, -RZ, R9.reuse.H0_H0 ;  /* 0x20000009ff147230 */ /* 0x102fe20000004100 */
        /* <DEDUP_REMOVED lines=15> */
[----:B------:R-:W-:Y:S01]  /*9670*/  FFMA.FTZ R9, R16, R14, -R9 ;  /* 0x0000000e10097223 */ /* 0x000fe20000010809 */
[----:B------:R-:W-:Y:S01]  /*9680*/  HADD2.F32 R16, -RZ, R17.H1_H1 ;  /* 0x30000011ff107230 */ /* 0x000fe20000004100 */
[----:B------:R-:W-:-:S02]  /*9690*/  FFMA.FTZ R11, R20, R13, -R11 ;  /* 0x0000000d140b7223 */ /* 0x000fc4000001080b */
[----:B------:R-:W-:Y:S01]  /*96a0*/  FFMA.FTZ R10, R18, R13, R10 ;  /* 0x0000000d120a7223 */ /* 0x000fe2000001000a */
[--C-:B------:R-:W-:Y:S01]  /*96b0*/  HADD2.F32 R13, -RZ, R8.reuse.H1_H1 ;  /* 0x30000008ff0d7230 */ /* 0x100fe20000004100 */
[----:B------:R-:W-:Y:S01]  /*96c0*/  FFMA.FTZ R14, R15, R14, R3 ;  /* 0x0000000e0f0e7223 */ /* 0x000fe20000010003 */
[----:B------:R-:W-:Y:S02]  /*96d0*/  HADD2.F32 R3, -RZ, R8.H0_H0 ;  /* 0x20000008ff037230 */ /* 0x000fe40000004100 */
[----:B------:R-:W-:Y:S01]  /*96e0*/  HADD2.F32 R8, -RZ, R17.H0_H0 ;  /* 0x20000011ff087230 */ /* 0x000fe20000004100 */
[----:B------:R-:W-:Y:S01]  /*96f0*/  F2FP.PACK_AB R10, R10, R11 ;  /* 0x0000000b0a0a723e */ /* 0x000fe200000000ff */
[----:B------:R-:W-:Y:S01]  /*9700*/  HADD2.F32 R15, -RZ, R7.H0_H0 ;  /* 0x20000007ff0f7230 */ /* 0x000fe20000004100 */
[-C--:B------:R-:W-:Y:S01]  /*9710*/  FMUL.FTZ R7, R13, R4.reuse ;  /* 0x000000040d077220 */ /* 0x080fe20000410000 */
[----:B------:R-:W-:Y:S01]  /*9720*/  F2FP.PACK_AB R11, R14, R9 ;  /* 0x000000090e0b723e */ /* 0x000fe200000000ff */
[----:B------:R-:W-:Y:S01]  /*9730*/  FMUL.FTZ R17, R3, R4 ;  /* 0x0000000403117220 */ /* 0x000fe20000410000 */
[----:B------:R-:W-:Y:S01]  /*9740*/  MOV R9, R10 ;  /* 0x0000000a00097202 */ /* 0x000fe20000000f00 */
[----:B------:R-:W-:-:S02]  /*9750*/  FMUL.FTZ R4, R16, R5 ;  /* 0x0000000510047220 */ /* 0x000fc40000410000 */
[C---:B------:R-:W-:Y:S02]  /*9760*/  FMUL.FTZ R5, R8.reuse, R5 ;  /* 0x0000000508057220 */ /* 0x040fe40000410000 */
[-C--:B------:R-:W-:Y:S02]  /*9770*/  FFMA.FTZ R4, R8, R15.reuse, -R4 ;  /* 0x0000000f08047223 */ /* 0x080fe40000010804 */
[----:B------:R-:W-:Y:S02]  /*9780*/  FFMA.FTZ R5, R16, R15, R5 ;  /* 0x0000000f10057223 */ /* 0x000fe40000010005 */
[-C--:B------:R-:W-:Y:S02]  /*9790*/  FFMA.FTZ R7, R3, R6.reuse, -R7 ;  /* 0x0000000603077223 */ /* 0x080fe40000010807 */
[----:B------:R-:W-:Y:S01]  /*97a0*/  FFMA.FTZ R6, R13, R6, R17 ;  /* 0x000000060d067223 */ /* 0x000fe20000010011 */
[----:B------:R-:W-:-:S04]  /*97b0*/  F2FP.PACK_AB R4, R5, R4 ;  /* 0x000000040504723e */ /* 0x000fc800000000ff */
[----:B------:R-:W-:Y:S02]  /*97c0*/  F2FP.PACK_AB R8, R6, R7 ;  /* 0x000000070608723e */ /* 0x000fe400000000ff */
[----:B------:R-:W-:Y:S02]  /*97d0*/  MOV R10, R4 ;  /* 0x00000004000a7202 */ /* 0x000fe40000000f00 */
.L_x_6750:
[----:B------:R-:W-:Y:S05]  /*97e0*/  BSYNC B0 ;  /* 0x0000000000007941 */ /* 0x000fea0003800000 */
.L_x_6749:
[----:B------:R2:W-:Y:S01]  /*97f0*/  STS.128 [R161+0x3800], R8 ;  /* 0x00380008a1007388 */ /* 0x0005e20000000c00 */
[----:B------:R-:W-:Y:S05]  /*9800*/  BRA `(.L_x_6746) ;  /* 0x0000302000007947 */ /* 0x000fea0003800000 */
.L_x_6727:
        /* <DEDUP_REMOVED lines=29> */
[----:B------:R-:W-:Y:S02]  /*99e0*/  HADD2.F32 R0, -RZ, R4.H0_H0 ;  /* 0x20000004ff007230 */ /* 0x000fe40000004100 */
        /* <DEDUP_REMOVED lines=18> */
[----:B------:R-:W-:Y:S01]  /*9b10*/  FMUL.FTZ R25, R25, R12 ;  /* 0x0000000c19197220 */ /* 0x000fe20000410000 */
[--C-:B----4-:R-:W-:Y:S01]  /*9b20*/  HADD2.F32 R12, -RZ, R8.reuse.H1_H1 ;  /* 0x30000008ff0c7230 */ /* 0x110fe20000004100 */
[----:B------:R-:W-:Y:S01]  /*9b30*/  FMUL.FTZ R5, R2, R5 ;  /* 0x0000000502057220 */ /* 0x000fe20000410000 */
[----:B------:R-:W-:Y:S01]  /*9b40*/  HADD2.F32 R2, -RZ, R8.H0_H0 ;  /* 0x20000008ff027230 */ /* 0x000fe20000004100 */
[----:B------:R-:W-:Y:S01]  /*9b50*/  FMUL.FTZ R39, R39, R4 ;  /* 0x0000000427277220 */ /* 0x000fe20000410000 */
[----:B-----5:R-:W-:Y:S01]  /*9b60*/  HADD2.F32 R4, -RZ, R21.H0_H0 ;  /* 0x20000015ff047230 */ /* 0x020fe20000004100 */
[----:B------:R-:W-:Y:S01]  /*9b70*/  FMUL.FTZ R7, R0, R7 ;  /* 0x0000000700077220 */ /* 0x000fe20000410000 */
[----:B------:R-:W-:Y:S02]  /*9b80*/  HADD2.F32 R0, -RZ, R20.H0_H0 ;  /* 0x20000014ff007230 */ /* 0x000fe40000004100 */
[----:B------:R-:W-:Y:S01]  /*9b90*/  HADD2.F32 R8, -RZ, R9.H0_H0 ;  /* 0x20000009ff087230 */ /* 0x000fe20000004100 */
[----:B------:R-:W-:Y:S01]  /*9ba0*/  @!P1 FADD.FTZ R18, -R18, -RZ ;  /* 0x800000ff12129221 */ /* 0x000fe20000010100 */
[----:B------:R-:W-:Y:S01]  /*9bb0*/  HADD2.F32 R47, -RZ, R26.H1_H1 ;  /* 0x3000001aff2f7230 */ /* 0x000fe20000004100 */
[----:B------:R-:W-:Y:S01]  /*9bc0*/  @!P1 FADD.FTZ R6, -R6, -RZ ;  /* 0x800000ff06069221 */ /* 0x000fe20000010100 */
[----:B------:R-:W-:Y:S01]  /*9bd0*/  HADD2.F32 R41, -RZ, R27.H0_H0 ;  /* 0x2000001bff297230 */ /* 0x000fe20000004100 */
[----:B------:R-:W-:Y:S01]  /*9be0*/  FFMA.FTZ R0, R0, R2, R35 ;  /* 0x0000000200007223 */ /* 0x000fe20000010023 */
[----:B------:R-:W-:Y:S01]  /*9bf0*/  HADD2.F32 R26, -RZ, R9.H1_H1 ;  /* 0x30000009ff1a7230 */ /* 0x000fe20000004100 */
[----:B------:R-:W-:Y:S01]  /*9c00*/  FFMA.FTZ R4, R4, R8, R37 ;  /* 0x0000000804047223 */ /* 0x000fe20000010025 */
[----:B------:R-:W-:-:S02]  /*9c10*/  HADD2.F32 R24, -RZ, R10.H0_H0 ;  /* 0x2000000aff187230 */ /* 0x000fc40000004100 */
[----:B------:R-:W-:Y:S02]  /*9c20*/  HADD2.F32 R27, -RZ, R10.H1_H1 ;  /* 0x3000000aff1b7230 */ /* 0x000fe40000004100 */
[----:B------:R-:W-:Y:S02]  /*9c30*/  HADD2.F32 R2, -RZ, R22.H0_H0 ;  /* 0x20000016ff027230 */ /* 0x000fe40000004100 */
[----:B------:R-:W-:Y:S01]  /*9c40*/  HADD2.F32 R8, -RZ, R23.H0_H0 ;  /* 0x20000017ff087230 */ /* 0x000fe20000004100 */
[----:B------:R-:W-:Y:S01]  /*9c50*/  FMUL.FTZ R18, R47, R18 ;  /* 0x000000122f127220 */ /* 0x000fe20000410000 */
[----:B------:R-:W-:Y:S01]  /*9c60*/  HADD2.F32 R20, -RZ, R20.H1_H1 ;  /* 0x30000014ff147230 */ /* 0x000fe20000004100 */
[----:B------:R-:W-:Y:S01]  /*9c70*/  FMUL.FTZ R6, R41, R6 ;  /* 0x0000000629067220 */ /* 0x000fe20000410000 */
[--C-:B------:R-:W-:Y:S02]  /*9c80*/  HADD2.F32 R9, -RZ, R11.reuse.H0_H0 ;  /* 0x2000000bff097230 */ /* 0x100fe40000004100 */
        /* <DEDUP_REMOVED lines=14> */
.L_x_6754:
[----:B------:R-:W-:Y:S05]  /*9d70*/  BSYNC B0 ;  /* 0x0000000000007941 */ /* 0x000fea0003800000 */
.L_x_6753:
        /* <DEDUP_REMOVED lines=27> */
[----:B-1----:R-:W-:Y:S02]  /*9f30*/  HADD2.F32 R33, -RZ, R20.H0_H0 ;  /* 0x20000014ff217230 */ /* 0x002fe40000004100 */
        /* <DEDUP_REMOVED lines=15> */
[----:B----4-:R-:W-:Y:S01]  /*a030*/  HADD2.F32 R37, -RZ, R20.H1_H1 ;  /* 0x30000014ff257230 */ /* 0x010fe20000004100 */
[----:B------:R-:W-:Y:S01]  /*a040*/  @!P1 FADD.FTZ R5, -R5, -RZ ;  /* 0x800000ff05059221 */ /* 0x000fe20000010100 */
[----:B------:R-:W-:Y:S01]  /*a050*/  HADD2.F32 R0, -RZ, R23.H1_H1 ;  /* 0x30000017ff007230 */ /* 0x000fe20000004100 */
[----:B------:R-:W-:-:S02]  /*a060*/  @!P1 FADD.FTZ R4, -R4, -RZ ;  /* 0x800000ff04049221 */ /* 0x000fc40000010100 */
[----:B------:R-:W-:Y:S02]  /*a070*/  @!P1 FADD.FTZ R7, -R7, -RZ ;  /* 0x800000ff07079221 */ /* 0x000fe40000010100 */
[----:B------:R-:W-:Y:S01]  /*a080*/  FMUL.FTZ R21, R21, R12 ;  /* 0x0000000c15157220 */ /* 0x000fe20000410000 */
[--C-:B-----5:R-:W-:Y:S01]  /*a090*/  HADD2.F32 R12, -RZ, R8.reuse.H1_H1 ;  /* 0x30000008ff0c7230 */ /* 0x120fe20000004100 */
[----:B------:R-:W-:Y:S01]  /*a0a0*/  FMUL.FTZ R5, R2, R5 ;  /* 0x0000000502057220 */ /* 0x000fe20000410000 */
[----:B------:R-:W-:Y:S01]  /*a0b0*/  HADD2.F32 R2, -RZ, R8.H0_H0 ;  /* 0x20000008ff027230 */ /* 0x000fe20000004100 */
[----:B------:R-:W-:Y:S01]  /*a0c0*/  FMUL.FTZ R37, R37, R4 ;  /* 0x0000000425257220 */ /* 0x000fe20000410000 */
[----:B------:R-:W-:Y:S01]  /*a0d0*/  HADD2.F32 R4, -RZ, R25.H0_H0 ;  /* 0x20000019ff047230 */ /* 0x000fe20000004100 */
        /* <DEDUP_REMOVED lines=32> */
.L_x_6756:
[----:B------:R-:W-:Y:S05]  /*a2e0*/  BSYNC B0 ;  /* 0x0000000000007941 */ /* 0x000fea0003800000 */
.L_x_6755:
[----:B------:R3:W-:Y:S02]  /*a2f0*/  STS.128 [R161+0x2000], R24 ;  /* 0x00200018a1007388 */ /* 0x0007e40000000c00 */
.L_x_6752:
[----:B------:R-:W-:Y:S05]  /*a300*/  BSYNC B1 ;  /* 0x0000000000017941 */ /* 0x000fea0003800000 */
.L_x_6751:
        /* <DEDUP_REMOVED lines=31> */
[----:B-12---:R-:W-:Y:S02]  /*a500*/  HADD2.F32 R33, -RZ, R20.H0_H0 ;  /* 0x20000014ff217230 */ /* 0x006fe40000004100 */
        /* <DEDUP_REMOVED lines=15> */
[----:B------:R-:W-:Y:S02]  /*a600*/  @!P0 FADD.FTZ R5, -R5, -RZ ;  /* 0x800000ff05058221 */ /* 0x000fe40000010100 */
        /* <DEDUP_REMOVED lines=9> */
[----:B------:R-:W-:Y:S01]  /*a6a0*/  HADD2.F32 R41, -RZ, R22.H1_H1 ;  /* 0x30000016ff297230 */ /* 0x000fe20000004100 */
[----:B------:R-:W-:Y:S01]  /*a6b0*/  FMUL.FTZ R21, R21, R18 ;  /* 0x0000001215157220 */ /* 0x000fe20000410000 */
[----:B------:R-:W-:Y:S01]  /*a6c0*/  HADD2.F32 R39, -RZ, R23.H0_H0 ;  /* 0x20000017ff277230 */ /* 0x000fe20000004100 */
[----:B------:R-:W-:Y:S01]  /*a6d0*/  @!P0 FADD.FTZ R32, -R32, -RZ ;  /* 0x800000ff20208221 */ /* 0x000fe20000010100 */
[----:B------:R-:W-:Y:S01]  /*a6e0*/  HADD2.F32 R18, -RZ, R8.H1_H1 ;  /* 0x30000008ff127230 */ /* 0x000fe20000004100 */
[----:B------:R-:W-:Y:S01]  /*a6f0*/  @!P0 FADD.FTZ R6, -R6, -RZ ;  /* 0x800000ff06068221 */ /* 0x000fe20000010100 */
[--C-:B------:R-:W-:Y:S01]  /*a700*/  HADD2.F32 R8, -RZ, R9.reuse.H0_H0 ;  /* 0x20000009ff087230 */ /* 0x100fe20000004100 */
[----:B------:R-:W-:Y:S01]  /*a710*/  FMUL.FTZ R37, R37, R12 ;  /* 0x0000000c25257220 */ /* 0x000fe20000410000 */
[----:B------:R-:W-:Y:S01]  /*a720*/  HADD2.F32 R22, -RZ, R9.H1_H1 ;  /* 0x30000009ff167230 */ /* 0x000fe20000004100 */
[----:B------:R-:W-:Y:S01]  /*a730*/  FFMA.FTZ R2, R2, R4, R33 ;  /* 0x0000000402027223 */ /* 0x000fe20000010021 */
[----:B------:R-:W-:-:S02]  /*a740*/  HADD2.F32 R20, -RZ, R10.H0_H0 ;  /* 0x2000000aff147230 */ /* 0x000fc40000004100 */
[----:B------:R-:W-:Y:S02]  /*a750*/  HADD2.F32 R23, -RZ, R10.H1_H1 ;  /* 0x3000000aff177230 */ /* 0x000fe40000004100 */
[--C-:B------:R-:W-:Y:S02]  /*a760*/  HADD2.F32 R9, -RZ, R11.reuse.H0_H0 ;  /* 0x2000000bff097230 */ /* 0x100fe40000004100 */
[----:B------:R-:W-:Y:S02]  /*a770*/  HADD2.F32 R10, -RZ, R11.H1_H1 ;  /* 0x3000000bff0a7230 */ /* 0x000fe40000004100 */
[----:B------:R-:W-:Y:S02]  /*a780*/  HADD2.F32 R12, -RZ, R25.H0_H0 ;  /* 0x20000019ff0c7230 */ /* 0x000fe40000004100 */
[----:B------:R-:W-:Y:S02]  /*a790*/  HADD2.F32 R4, -RZ, R26.H0_H0 ;  /* 0x2000001aff047230 */ /* 0x000fe40000004100 */
[----:B------:R-:W-:Y:S01]  /*a7a0*/  HADD2.F32 R11, -RZ, R27.H0_H0 ;  /* 0x2000001bff0b7230 */ /* 0x000fe20000004100 */
[----:B------:R-:W-:Y:S01]  /*a7b0*/  FMUL.FTZ R32, R41, R32 ;  /* 0x0000002029207220 */ /* 0x000fe20000410000 */
[----:B------:R-:W-:Y:S01]  /*a7c0*/  HADD2.F32 R24, -RZ, R24.H1_H1 ;  /* 0x30000018ff187230 */ /* 0x000fe20000004100 */
[----:B------:R-:W-:Y:S01]  /*a7d0*/  FMUL.FTZ R6, R39, R6 ;  /* 0x0000000627067220 */ /* 0x000fe20000410000 */
        /* <DEDUP_REMOVED lines=14> */
.L_x_6760:
[----:B------:R-:W-:Y:S05]  /*a8c0*/  BSYNC B0 ;  /* 0x0000000000007941 */ /* 0x000fea0003800000 */
.L_x_6759:
        /* <DEDUP_REMOVED lines=51> */
[----:B---3--:R-:W-:Y:S01]  /*ac00*/  HADD2.F32 R4, -RZ, R8.H0_H0 ;  /* 0x20000008ff047230 */ /* 0x008fe20000004100 */
[----:B------:R-:W-:Y:S01]  /*ac10*/  FMUL.FTZ R7, R2, R7 ;  /* 0x0000000702077220 */ /* 0x000fe20000410000 */
[----:B------:R-:W-:Y:S01]  /*ac20*/  HADD2.F32 R2, -RZ, R20.H0_H0 ;  /* 0x20000014ff027230 */ /* 0x000fe20000004100 */
[----:B------:R-:W-:Y:S01]  /*ac30*/  @!P0 FADD.FTZ R12, -R12, -RZ ;  /* 0x800000ff0c0c8221 */ /* 0x000fe20000010100 */
[----:B----4-:R-:W-:Y:S01]  /*ac40*/  HADD2.F32 R39, -RZ, R26.H1_H1 ;  /* 0x3000001aff277230 */ /* 0x010fe20000004100 */
        /* <DEDUP_REMOVED lines=33> */
.L_x_6762:
[----:B------:R-:W-:Y:S05]  /*ae60*/  BSYNC B0 ;  /* 0x0000000000007941 */ /* 0x000fea0003800000 */
.L_x_6761:
[----:B------:R1:W-:Y:S02]  /*ae70*/  STS.128 [R161+0x2800], R20 ;  /* 0x00280014a1007388 */ /* 0x0003e40000000c00 */
.L_x_6758:
[----:B------:R-:W-:Y:S05]  /*ae80*/  BSYNC B1 ;  /* 0x0000000000017941 */ /* 0x000fea0003800000 */
.L_x_6757:
[----:B------:R-:W-:Y:S01]  /*ae90*/  IADD3 R2, R130, 0x20, RZ ;  /* 0x0000002082027810 */ /* 0x000fe20007ffe0ff */
[----:B------:R-:W-:Y:S03]  /*aea0*/  BSSY B1, `(.L_x_6763) ;  /* 0x00000b7000017945 */ /* 0x000fe60003800000 */
[----:B------:R-:W-:-:S04]  /*aeb0*/  ISETP.GE.AND P0, PT, R2, R19, PT ;  /* 0x000000130200720c */ /* 0x000fc80003f06270 */
[----:B------:R-:W-:-:S13]  /*aec0*/  ISETP.LT.OR P0, PT, R56, -0x107, P0 ;  /* 0xfffffef93800780c */ /* 0x000fda0000701670 */
[----:B------:R-:W-:Y:S05]  /*aed0*/  @P0 BRA `(.L_x_6764) ;  /* 0x00000b3000000947 */ /* 0x000fea0003800000 */
[----:B--23--:R2:W5:Y:S01]  /*aee0*/  LDG.E.128 R24, [R28.64] ;  /* 0x000000061c187981 */ /* 0x00c562000c1e1d00 */
        /* <DEDUP_REMOVED lines=9> */
[C---:B------:R-:W-:Y:S02]  /*af80*/  @P0 IADD3 R4, -R121.reuse, RZ, RZ ;  /* 0x000000ff79040210 */ /* 0x040fe40007ffe1ff */
[C---:B------:R-:W-:Y:S02]  /*af90*/  IADD3 R9, P1, R8.reuse, R3, RZ ;  /* 0x0000000308097210 */ /* 0x040fe40007f3e0ff */
        /* <DEDUP_REMOVED lines=31> */
[----:B------:R-:W-:Y:S02]  /*b190*/  @!P0 FADD.FTZ R5, -R5, -RZ ;  /* 0x800000ff05058221 */ /* 0x000fe40000010100 */
[----:B------:R-:W-:Y:S01]  /*b1a0*/  @!P0 FADD.FTZ R7, -R7, -RZ ;  /* 0x800000ff07078221 */ /* 0x000fe20000010100 */
[----:B------:R-:W-:Y:S01]  /*b1b0*/  HADD2.F32 R21, -RZ, R21.H1_H1 ;  /* 0x30000015ff157230 */ /* 0x000fe20000004100 */
        /* <DEDUP_REMOVED lines=9> */
[----:B------:R-:W-:Y:S01]  /*b250*/  HADD2.F32 R39, -RZ, R23.H0_H0 ;  /* 0x20000017ff277230 */ /* 0x000fe20000004100 */
[----:B------:R-:W-:Y:S01]  /*b260*/  FMUL.FTZ R21, R21, R30 ;  /* 0x0000001e15157220 */ /* 0x000fe20000410000 */
[----:B------:R-:W-:Y:S01]  /*b270*/  HADD2.F32 R20, -RZ, R8.H1_H1 ;  /* 0x30000008ff147230 */ /* 0x000fe20000004100 */
[----:B------:R-:W-:Y:S01]  /*b280*/  @!P0 FADD.FTZ R6, -R6, -RZ ;  /* 0x800000ff06068221 */ /* 0x000fe20000010100 */
        /* <DEDUP_REMOVED lines=28> */
.L_x_6766:
[----:B------:R-:W-:Y:S05]  /*b450*/  BSYNC B0 ;  /* 0x0000000000007941 */ /* 0x000fea0003800000 */
.L_x_6765:
        /* <DEDUP_REMOVED lines=55> */
[--C-:B--2---:R-:W-:Y:S01]  /*b7d0*/  HADD2.F32 R12, -RZ, R8.reuse.H0_H0 ;  /* 0x20000008ff0c7230 */ /* 0x104fe20000004100 */
[----:B------:R-:W-:Y:S01]  /*b7e0*/  @!P0 FADD.FTZ R29, -R29, -RZ ;  /* 0x800000ff1d1d8221 */ /* 0x000fe20000010100 */
[----:B----4-:R-:W-:Y:S01]  /*b7f0*/  HADD2.F32 R37, -RZ, R27.H0_H0 ;  /* 0x2000001bff257230 */ /* 0x010fe20000004100 */
        /* <DEDUP_REMOVED lines=31> */
.L_x_6768:
[----:B------:R-:W-:Y:S05]  /*b9f0*/  BSYNC B0 ;  /* 0x0000000000007941 */ /* 0x000fea0003800000 */
.L_x_6767:
[----:B------:R3:W-:Y:S02]  /*ba00*/  STS.128 [R161+0x3000], R20 ;  /* 0x00300014a1007388 */ /* 0x0007e40000000c00 */
.L_x_6764:
[----:B------:R-:W-:Y:S05]  /*ba10*/  BSYNC B1 ;  /* 0x0000000000017941 */ /* 0x000fea0003800000 */
.L_x_6763:
[----:B------:R-:W-:-:S04]  /*ba20*/  IADD3 R12, R130, 0x30, RZ ;  /* 0x00000030820c7810 */ /* 0x000fc80007ffe0ff */
[----:B------:R-:W-:-:S04]  /*ba30*/  ISETP.GE.AND P0, PT, R12, R19, PT ;  /* 0x000000130c00720c */ /* 0x000fc80003f06270 */
[----:B------:R-:W-:-:S13]  /*ba40*/  ISETP.LT.OR P0, PT, R56, -0x187, P0 ;  /* 0xfffffe793800780c */ /* 0x000fda0000701670 */
[----:B------:R-:W-:Y:S05]  /*ba50*/  @P0 BRA `(.L_x_6746) ;  /* 0x00000dd000000947 */ /* 0x000fea0003800000 */
[----:B-123--:R1:W5:Y:S01]  /*ba60*/  LDG.E.128 R24, [R14.64] ;  /* 0x000000060e187981 */ /* 0x00e362000c1e1d00 */
        /* <DEDUP_REMOVED lines=40> */
[----:B------:R-:W-:Y:S01]  /*bcf0*/  HADD2.F32 R18, -RZ, R22.H0_H0 ;  /* 0x20000016ff127230 */ /* 0x000fe20000004100 */
[----:B------:R-:W-:Y:S01]  /*bd00*/  FMUL.FTZ R33, R33, R4 ;  /* 0x0000000421217220 */ /* 0x000fe20000410000 */
[----:B------:R-:W-:Y:S01]  /*bd10*/  HADD2.F32 R4, -RZ, R23.H1_H1 ;  /* 0x30000017ff047230 */ /* 0x000fe20000004100 */
[----:B------:R-:W-:-:S02]  /*bd20*/  @!P0 FADD.FTZ R19, -R19, -RZ ;  /* 0x800000ff13138221 */ /* 0x000fc40000010100 */
        /* <DEDUP_REMOVED lines=42> */
.L_x_6770:
[----:B------:R-:W-:Y:S05]  /*bfd0*/  BSYNC B0 ;  /* 0x0000000000007941 */ /* 0x000fea0003800000 */
.L_x_6769:
        /* <DEDUP_REMOVED lines=8> */
[----:B------:R-:W-:Y:S02]  /*c060*/  MOV R8, 0x30 ;  /* 0x0000003000087802 */ /* 0x000fe40000000f00 */
[----:B------:R-:W-:-:S07]  /*c070*/  MOV R4, RZ ;  /* 0x000000ff00047202 */ /* 0x000fce0000000f00 */
[--C-:B------:R-:W-:Y:S02]  /*c080*/  @P0 SHF.R.S32.HI R121, RZ, 0x1, R123.reuse ;  /* 0x00000001ff790819 */ /* 0x100fe4000001147b */
[--C-:B------:R-:W-:Y:S02]  /*c090*/  @P0 SHF.R.S32.HI R6, RZ, 0x1, R123.reuse ;  /* 0x00000001ff060819 */ /* 0x100fe4000001147b */
[C---:B------:R-:W-:Y:S01]  /*c0a0*/  @P0 IADD3 R5, -R121.reuse, RZ, RZ ;  /* 0x000000ff79050210 */ /* 0x040fe20007ffe1ff */
[----:B------:R-:W-:Y:S01]  /*c0b0*/  IMAD R8, R121, R8, 0x40 ;  /* 0x0000004079087424 */ /* 0x000fe200078e0208 */
[----:B------:R-:W-:Y:S02]  /*c0c0*/  @P0 IADD3 R4, -R6, RZ, RZ ;  /* 0x000000ff06040210 */ /* 0x000fe40007ffe1ff */
[----:B------:R-:W-:Y:S01]  /*c0d0*/  @P0 SHF.R.S32.HI R123, RZ, 0x1, R123 ;  /* 0x00000001ff7b0819 */ /* 0x000fe2000001147b */
[----:B------:R-:W-:Y:S01]  /*c0e0*/  IMAD.WIDE R16, R5, 0x2, R14 ;  /* 0x0000000205107825 */ /* 0x000fe200078e020e */
[----:B------:R-:W-:-:S04]  /*c0f0*/  IADD3 R3, P1, R8, R3, RZ ;  /* 0x0000000308037210 */ /* 0x000fc80007f3e0ff */
[----:B------:R-:W-:Y:S01]  /*c100*/  LEA.HI.X.SX32 R13, R8, R13, 0x1, P1 ;  /* 0x0000000d080d7211 */ /* 0x000fe200008f0eff */
[----:B------:R-:W3:Y:S01]  /*c110*/  LDG.E.128 R16, [R16.64+0x80] ;  /* 0x0000800610107981 */ /* 0x000ee2000c1e1d00 */
[----:B------:R-:W-:-:S04]  /*c120*/  IADD3 R6, P1, R4, R3, RZ ;  /* 0x0000000304067210 */ /* 0x000fc80007f3e0ff */
[----:B------:R-:W-:Y:S02]  /*c130*/  LEA.HI.X.SX32 R7, R4, R13, 0x1, P1 ;  /* 0x0000000d04077211 */ /* 0x000fe400008f0eff */
[----:B------:R-:W-:-:S04]  /*c140*/  LEA R4, P1, R6, c[0x0][0x2b0], 0x1 ;  /* 0x0000ac0006047a11 */ /* 0x000fc800078208ff */
[----:B------:R-:W-:Y:S02]  /*c150*/  LEA.HI.X R5, R6, c[0x0][0x2b4], R7, 0x1, P1 ;  /* 0x0000ad0006057a11 */ /* 0x000fe400008f0c07 */
[----:B------:R-:W-:Y:S02]  /*c160*/  MOV R8, RZ ;  /* 0x000000ff00087202 */ /* 0x000fe40000000f00 */
[----:B------:R-:W-:Y:S02]  /*c170*/  @P0 IADD3 R8, -R123, RZ, RZ ;  /* 0x000000ff7b080210 */ /* 0x000fe40007ffe1ff */
[----:B------:R-:W5:Y:S02]  /*c180*/  LDG.E.128 R4, [R4.64] ;  /* 0x0000000604047981 */ /* 0x000f64000c1e1d00 */
[----:B------:R-:W-:-:S04]  /*c190*/  IADD3 R3, P1, R8, R3, RZ ;  /* 0x0000000308037210 */ /* 0x000fc80007f3e0ff */
[----:B------:R-:W-:Y:S02]  /*c1a0*/  LEA.HI.X.SX32 R8, R8, R13, 0x1, P1 ;  /* 0x0000000d08087211 */ /* 0x000fe400008f0eff */
[----:B------:R-:W-:-:S04]  /*c1b0*/  LEA R10, P1, R3, c[0x0][0x2a8], 0x1 ;  /* 0x0000aa00030a7a11 */ /* 0x000fc800078208ff */
[----:B------:R-:W-:-:S06]  /*c1c0*/  LEA.HI.X R11, R3, c[0x0][0x2ac], R8, 0x1, P1 ;  /* 0x0000ab00030b7a11 */ /* 0x000fcc00008f0c08 */
[----:B--2---:R-:W2:Y:S01]  /*c1d0*/  LDG.E.128 R8, [R10.64] ;  /* 0x000000060a087981 */ /* 0x004ea2000c1e1d00 */
[--C-:B---3--:R-:W-:Y:S02]  /*c1e0*/  HADD2.F32 R24, -RZ, R17.reuse.H0_H0 ;  /* 0x20000011ff187230 */ /* 0x108fe40000004100 */
[----:B------:R-:W-:Y:S02]  /*c1f0*/  HADD2.F32 R26, -RZ, R17.H1_H1 ;  /* 0x30000011ff1a7230 */ /* 0x000fe40000004100 */
[----:B------:R-:W-:Y:S02]  /*c200*/  HADD2.F32 R17, -RZ, R16.H1_H1 ;  /* 0x30000010ff117230 */ /* 0x000fe40000004100 */
[--C-:B-----5:R-:W-:Y:S02]  /*c210*/  HADD2.F32 R3, -RZ, R5.reuse.H0_H0 ;  /* 0x20000005ff037230 */ /* 0x120fe40000004100 */
[----:B------:R-:W-:Y:S02]  /*c220*/  HADD2.F32 R5, -RZ, R5.H1_H1 ;  /* 0x30000005ff057230 */ /* 0x000fe40000004100 */
[--C-:B------:R-:W-:Y:S01]  /*c230*/  HADD2.F32 R13, -RZ, R4.reuse.H0_H0 ;  /* 0x20000004ff0d7230 */ /* 0x100fe20000004100 */
[----:B------:R-:W-:Y:S01]  /*c240*/  @!P0 FADD.FTZ R3, -R3, -RZ ;  /* 0x800000ff03038221 */ /* 0x000fe20000010100 */
[----:B-1----:R-:W-:Y:S01]  /*c250*/  HADD2.F32 R14, -RZ, R4.H1_H1 ;  /* 0x30000004ff0e7230 */ /* 0x002fe20000004100 */
[----:B------:R-:W-:Y:S01]  /*c260*/  @!P0 FADD.FTZ R5, -R5, -RZ ;  /* 0x800000ff05058221 */ /* 0x000fe20000010100 */
[----:B------:R-:W-:-:S02]  /*c270*/  HADD2.F32 R4, -RZ, R6.H0_H0 ;  /* 0x20000006ff047230 */ /* 0x000fc40000004100 */
[----:B------:R-:W-:Y:S02]  /*c280*/  HADD2.F32 R15, -RZ, R6.H1_H1 ;  /* 0x30000006ff0f7230 */ /* 0x000fe40000004100 */
[----:B------:R-:W-:Y:S01]  /*c290*/  HADD2.F32 R6, -RZ, R7.H0_H0 ;  /* 0x20000007ff067230 */ /* 0x000fe20000004100 */
[----:B------:R-:W-:Y:S01]  /*c2a0*/  FMUL.FTZ R24, R24, R3 ;  /* 0x0000000318187220 */ /* 0x000fe20000410000 */
[----:B------:R-:W-:Y:S01]  /*c2b0*/  HADD2.F32 R3, -RZ, R19.H0_H0 ;  /* 0x20000013ff037230 */ /* 0x000fe20000004100 */
[----:B------:R-:W-:Y:S01]  /*c2c0*/  FMUL.FTZ R26, R26, R5 ;  /* 0x000000051a1a7220 */ /* 0x000fe20000410000 */
[----:B------:R-:W-:Y:S01]  /*c2d0*/  HADD2.F32 R5, -RZ, R18.H0_H0 ;  /* 0x20000012ff057230 */ /* 0x000fe20000004100 */
[----:B------:R-:W-:Y:S02]  /*c2e0*/  @!P0 FADD.FTZ R4, -R4, -RZ ;  /* 0x800000ff04048221 */ /* 0x000fe40000010100 */
[----:B------:R-:W-:Y:S01]  /*c2f0*/  @!P0 FADD.FTZ R6, -R6, -RZ ;  /* 0x800000ff06068221 */ /* 0x000fe20000010100 */
[----:B------:R-:W-:Y:S01]  /*c300*/  HADD2.F32 R7, -RZ, R7.H1_H1 ;  /* 0x30000007ff077230 */ /* 0x000fe20000004100 */
[----:B------:R-:W-:-:S02]  /*c310*/  @!P0 FADD.FTZ R14, -R14, -RZ ;  /* 0x800000ff0e0e8221 */ /* 0x000fc40000010100 */
[----:B------:R-:W-:Y:S01]  /*c320*/  FMUL.FTZ R4, R5, R4 ;  /* 0x0000000405047220 */ /* 0x000fe20000410000 */
[----:B--2---:R-:W-:Y:S01]  /*c330*/  HADD2.F32 R5, -RZ, R9.H0_H0 ;  /* 0x20000009ff057230 */ /* 0x004fe20000004100 */
[----:B------:R-:W-:Y:S01]  /*c340*/  FMUL.FTZ R6, R3, R6 ;  /* 0x0000000603067220 */ /* 0x000fe20000410000 */
[----:B------:R-:W-:Y:S01]  /*c350*/  HADD2.F32 R3, -RZ, R21.H0_H0 ;  /* 0x20000015ff037230 */ /* 0x000fe20000004100 */
[----:B------:R-:W-:Y:S01]  /*c360*/  FMUL.FTZ R17, R17, R14 ;  /* 0x0000000e11117220 */ /* 0x000fe20000410000 */
[----:B------:R-:W-:Y:S01]  /*c370*/  HADD2.F32 R28, -RZ, R16.H0_H0 ;  /* 0x20000010ff1c7230 */ /* 0x000fe20000004100 */
[----:B------:R-:W-:Y:S01]  /*c380*/  @!P0 FADD.FTZ R13, -R13, -RZ ;  /* 0x800000ff0d0d8221 */ /* 0x000fe20000010100 */
[----:B------:R-:W-:Y:S01]  /*c390*/  HADD2.F32 R14, -RZ, R19.H1_H1 ;  /* 0x30000013ff0e7230 */ /* 0x000fe20000004100 */
[----:B------:R-:W-:Y:S01]  /*c3a0*/  @!P0 FADD.FTZ R7, -R7, -RZ ;  /* 0x800000ff07078221 */ /* 0x000fe20000010100 */
[----:B------:R-:W-:Y:S02]  /*c3b0*/  HADD2.F32 R21, -RZ, R21.H1_H1 ;  /* 0x30000015ff157230 */ /* 0x000fe40000004100 */
        /* <DEDUP_REMOVED lines=8> */
[----:B------:R-:W-:Y:S01]  /*c440*/  HADD2.F32 R13, -RZ, R20.H0_H0 ;  /* 0x20000014ff0d7230 */ /* 0x000fe20000004100 */
        /* <DEDUP_REMOVED lines=21> */
.L_x_6772:
[----:B------:R-:W-:Y:S05]  /*c5a0*/  BSYNC B0 ;  /* 0x0000000000007941 */ /* 0x000fea0003800000 */
.L_x_6771:
[----:B------:R3:W-:Y:S01]  /*c5b0*/  STS.128 [R161+0x3800], R20 ;  /* 0x00380014a1007388 */ /* 0x0007e20000000c00 */
[----:B------:R-:W-:Y:S05]  /*c5c0*/  BRA `(.L_x_6746) ;  /* 0x0000026000007947 */ /* 0x000fea0003800000 */
.L_x_6726:
[----:B------:R-:W-:Y:S01]  /*c5d0*/  IMAD.IADD R7, R159, 0x1, -R58 ;  /* 0x000000019f077824 */ /* 0x000fe200078e0a3a */
[C---:B------:R-:W-:Y:S02]  /*c5e0*/  IADD3 R0, R130.reuse, 0x10, RZ ;  /* 0x0000001082007810 */ /* 0x040fe40007ffe0ff */
[----:B------:R-:W-:-:S02]  /*c5f0*/  IADD3 R12, R130, 0x30, RZ ;  /* 0x00000030820c7810 */ /* 0x000fc40007ffe0ff */
[-C--:B------:R-:W-:Y:S02]  /*c600*/  ISETP.GE.AND P5, PT, R0, R7.reuse, PT ;  /* 0x000000070000720c */ /* 0x080fe40003fa6270 */
[CC--:B------:R-:W-:Y:S02]  /*c610*/  ISETP.GE.AND P6, PT, R130.reuse, R7.reuse, PT ;  /* 0x000000078200720c */ /* 0x0c0fe40003fc6270 */
        /* <DEDUP_REMOVED lines=33> */
.L_x_6746:
[----:B------:R-:W-:Y:S05]  /*c830*/  BSYNC B2 ;  /* 0x0000000000027941 */ /* 0x000fea0003800000 */
.L_x_6725:
[----:B------:R-:W-:Y:S01]  /*c840*/  IADD3 R166, R102, -0x1, RZ ;  /* 0xffffffff66a67810 */ /* 0x000fe20007ffe0ff */
[----:B------:R-:W-:Y:S01]  /*c850*/  IMAD.SHL.U32 R157, R130, 0x8, RZ ;  /* 0x00000008829d7824 */ /* 0x000fe200078e00ff */
[----:B------:R-:W-:Y:S01]  /*c860*/  LEA R164, P4, R128, c[0x0][0x168], 0x1 ;  /* 0x00005a0080a47a11 */ /* 0x000fe200078808ff */
[----:B-1----:R-:W-:Y:S01]  /*c870*/  IMAD.SHL.U32 R7, R124, 0x40, RZ ;  /* 0x000000407c077824 */ /* 0x002fe200078e00ff */
[----:B------:R-:W-:Y:S01]  /*c880*/  SHF.R.S32.HI R6, RZ, 0x4, R125 ;  /* 0x00000004ff067819 */ /* 0x000fe2000001147d */
[----:B------:R-:W-:Y:S01]  /*c890*/  IMAD.SHL.U32 R3, R166, 0x40, RZ ;  /* 0x00000040a6037824 */ /* 0x000fe200078e00ff */
[----:B------:R-:W-:Y:S01]  /*c8a0*/  LEA.HI.X R165, R128, c[0x0][0x16c], R52, 0x1, P4 ;  /* 0x00005b0080a57a11 */ /* 0x000fe200020f0c34 */
[----:B------:R-:W-:Y:S01]  /*c8b0*/  IMAD.SHL.U32 R41, R59, 0x40, RZ ;  /* 0x000000403b297824 */ /* 0x000fe200078e00ff */
[----:B------:R-:W-:Y:S01]  /*c8c0*/  LEA.HI R125, R125, R6, RZ, 0x1 ;  /* 0x000000067d7d7211 */ /* 0x000fe200078f08ff */
[----:B------:R-:W-:Y:S01]  /*c8d0*/  IMAD.IADD R5, R54, 0x1, -R3 ;  /* 0x0000000136057824 */ /* 0x000fe200078e0a03 */
[----:B------:R-:W-:-:S02]  /*c8e0*/  LOP3.LUT R7, R7, 0x1c0, RZ, 0xc0, !PT ;  /* 0x000001c007077812 */ /* 0x000fc400078ec0ff */
[----:B------:R-:W-:Y:S02]  /*c8f0*/  LOP3.LUT R125, R125, 0xfffffffe, RZ, 0xc0, !PT ;  /* 0xfffffffe7d7d7812 */ /* 0x000fe400078ec0ff */
[-C--:B------:R-:W-:Y:S02]  /*c900*/  ISETP.GE.AND P1, PT, R0, R5.reuse, PT ;  /* 0x000000050000720c */ /* 0x080fe40003f26270 */
[-C--:B------:R-:W-:Y:S02]  /*c910*/  ISETP.GE.AND P0, PT, R2, R5.reuse, PT ;  /* 0x000000050200720c */ /* 0x080fe40003f06270 */
[-C--:B------:R-:W-:Y:S02]  /*c920*/  ISETP.GE.AND P2, PT, R130, R5.reuse, PT ;  /* 0x000000058200720c */ /* 0x080fe40003f46270 */
[-C--:B------:R-:W-:Y:S02]  /*c930*/  ISETP.GE.AND P6, PT, R12, R5.reuse, PT ;  /* 0x000000050c00720c */ /* 0x080fe40003fc6270 */
[----:B------:R-:W-:-:S02]  /*c940*/  ISETP.GE.AND P4, PT, R0, R5, PT ;  /* 0x000000050000720c */ /* 0x000fc40003f86270 */
[----:B------:R-:W-:-:S03]  /*c950*/  LOP3.LUT R41, R41, 0xfffffe00, RZ, 0xc0, !PT ;  /* 0xfffffe0029297812 */ /* 0x000fc600078ec0ff */
[CC--:B--2---:R-:W-:Y:S02]  /*c960*/  @!P1 LEA R8, P5, R99.reuse, R164.reuse, 0x1 ;  /* 0x000000a463089211 */ /* 0x0c4fe400078a08ff */
[----:B------:R-:W-:Y:S02]  /*c970*/  @!P0 IMAD.MOV.U32 R0, RZ, RZ, c[0x0][0x198] ;  /* 0x00006600ff008624 */ /* 0x000fe400078e00ff */
[----:B------:R-:W-:Y:S01]  /*c980*/  @!P1 LEA.HI.X R9, R99, R165, R98, 0x1, P5 ;  /* 0x000000a563099211 */ /* 0x000fe200028f0c62 */
[----:B------:R-:W-:Y:S01]  /*c990*/  @!P0 IMAD.MOV.U32 R4, RZ, RZ, c[0x0][0x19c] ;  /* 0x00006700ff048624 */ /* 0x000fe200078e00ff */
[----:B------:R-:W-:Y:S01]  /*c9a0*/  @!PT LDS RZ, [RZ] ;  /* 0x00000000fffff984 */ /* 0x000fe20000000800 */
[----:B------:R-:W-:Y:S01]  /*c9b0*/  @!PT LDS RZ, [RZ] ;  /* 0x00000000fffff984 */ /* 0x000fe20000000800 */
[----:B------:R-:W-:Y:S01]  /*c9c0*/  @!PT LDS RZ, [RZ] ;  /* 0x00000000fffff984 */ /* 0x000fe20000000800 */
[----:B------:R1:W-:Y:S01]  /*c9d0*/  @!P2 LDGSTS.E.BYPASS.LTC128B.128 [R161+0x4000], [R164.64] ;  /* 0x04000000a4a1afae */ /* 0x0003e2000b901d46 */
[----:B------:R-:W-:-:S03]  /*c9e0*/  @!P0 LEA R10, P5, R0, R164, 0x6 ;  /* 0x000000a4000a8211 */ /* 0x000fc600078a30ff */
[----:B------:R1:W-:Y:S01]  /*c9f0*/  @!P2 LDGSTS.E.BYPASS.LTC128B.128 [R161+0x6000], [R164.64+0x80] ;  /* 0x06000080a4a1afae */ /* 0x0003e2000b901d46 */
[----:B------:R-:W-:Y:S01]  /*ca00*/  @!P0 LEA.HI.X R11, R0, R165, R4, 0x6, P5 ;  /* 0x000000a5000b8211 */ /* 0x000fe200028f3404 */
[----:B------:R-:W-:Y:S01]  /*ca10*/  @!P6 IMAD.MOV.U32 R4, RZ, RZ, c[0x0][0x198] ;  /* 0x00006600ff04e624 */ /* 0x000fe200078e00ff */
[-C--:B------:R-:W-:Y:S01]  /*ca20*/  ISETP.GE.AND P2, PT, R2, R5.reuse, PT ;  /* 0x000000050200720c */ /* 0x080fe20003f46270 */
[----:B------:R-:W-:Y:S01]  /*ca30*/  @!P6 IMAD.MOV.U32 R0, RZ, RZ, c[0x0][0x19c] ;  /* 0x00006700ff00e624 */ /* 0x000fe200078e00ff */
[----:B------:R2:W-:Y:S01]  /*ca40*/  @!P1 LDGSTS.E.BYPASS.LTC128B.128 [R161+0x4800], [R8.64] ;  /* 0x0480000008a19fae */ /* 0x0005e2000b901d46 */
[----:B------:R-:W-:Y:S01]  /*ca50*/  IMAD.IADD R2, R6, 0x1, -R125 ;  /* 0x0000000106027824 */ /* 0x000fe200078e0a7d */
[-C--:B------:R-:W-:Y:S01]  /*ca60*/  ISETP.GE.AND P5, PT, R130, R5.reuse, PT ;  /* 0x000000058200720c */ /* 0x080fe20003fa6270 */
[----:B------:R-:W-:Y:S01]  /*ca70*/  @!P6 IMAD R0, R0, 0x60, RZ ;  /* 0x000000600000e824 */ /* 0x000fe200078e02ff */
[----:B------:R2:W-:Y:S01]  /*ca80*/  @!P1 LDGSTS.E.BYPASS.LTC128B.128 [R161+0x6800], [R8.64+0x80] ;  /* 0x0680008008a19fae */ /* 0x0005e2000b901d46 */
[----:B------:R-:W-:Y:S01]  /*ca90*/  ISETP.GE.AND P1, PT, R12, R5, PT ;  /* 0x000000050c00720c */ /* 0x000fe20003f26270 */
[----:B------:R-:W-:-:S02]  /*caa0*/  IMAD.SHL.U32 R6, R57, 0x40, RZ ;  /* 0x0000004039067824 */ /* 0x000fc400078e00ff */
[----:B------:R5:W-:Y:S03]  /*cab0*/  @!P0 LDGSTS.E.BYPASS.LTC128B.128 [R161+0x5000], [R10.64] ;  /* 0x050000000aa18fae */ /* 0x000be6000b901d46 */
[----:B------:R-:W-:Y:S01]  /*cac0*/  LOP3.LUT R6, R6, 0x1c0, RZ, 0xc0, !PT ;  /* 0x000001c006067812 */ /* 0x000fe200078ec0ff */
[----:B------:R5:W-:Y:S01]  /*cad0*/  @!P0 LDGSTS.E.BYPASS.LTC128B.128 [R161+0x7000], [R10.64+0x80] ;  /* 0x070000800aa18fae */ /* 0x000be2000b901d46 */
[----:B------:R-:W-:Y:S02]  /*cae0*/  LEA R168, P0, R104, c[0x0][0x170], 0x1 ;  /* 0x00005c0068a87a11 */ /* 0x000fe400078008ff */
[----:B------:R-:W-:Y:S02]  /*caf0*/  LOP3.LUT R157, R6, 0x8, R157, 0xf8, !PT ;  /* 0x00000008069d7812 */ /* 0x000fe400078ef89d */
[----:B------:R-:W-:Y:S01]  /*cb00*/  SHF.R.U32.HI R6, RZ, 0x3, R6 ;  /* 0x00000003ff067819 */ /* 0x000fe20000011606 */
[----:B------:R-:W-:Y:S01]  /*cb10*/  @!P1 IMAD.MOV.U32 R14, RZ, RZ, c[0x0][0x1a0] ;  /* 0x00006800ff0e9624 */ /* 0x000fe200078e00ff */
[----:B------:R-:W-:-:S02]  /*cb20*/  LEA.HI.X R167, R104, c[0x0][0x174], R101, 0x1, P0 ;  /* 0x00005d0068a77a11 */ /* 0x000fc400000f0c65 */
[----:B------:R-:W-:Y:S01]  /*cb30*/  LOP3.LUT R157, R157, R6, RZ, 0x3c, !PT ;  /* 0x000000069d9d7212 */ /* 0x000fe200078e3cff */
[----:B------:R-:W-:Y:S02]  /*cb40*/  @!P2 IMAD.MOV.U32 R6, RZ, RZ, c[0x0][0x1a4] ;  /* 0x00006900ff06a624 */ /* 0x000fe400078e00ff */
[----:B------:R-:W-:Y:S02]  /*cb50*/  @!P1 IMAD.MOV.U32 R169, RZ, RZ, R167 ;  /* 0x000000ffffa99224 */ /* 0x000fe400078e00a7 */
[C---:B------:R-:W-:Y:S02]  /*cb60*/  IMAD R157, R2.reuse, 0x200, R157 ;  /* 0x00000200029d7824 */ /* 0x040fe400078e029d */
[----:B------:R-:W-:Y:S02]  /*cb70*/  IMAD.SHL.U32 R2, R2, 0x8, RZ ;  /* 0x0000000802027824 */ /* 0x000fe400078e00ff */
[----:B------:R-:W-:-:S03]  /*cb80*/  @!P1 IMAD.WIDE.U32 R14, R14, 0x60, R168 ;  /* 0x000000600e0e9825 */ /* 0x000fc600078e00a8 */
[----:B------:R-:W-:Y:S01]  /*cb90*/  LOP3.LUT R2, R7, 0x8, R2, 0xf8, !PT ;  /* 0x0000000807027812 */ /* 0x000fe200078ef802 */
[----:B--2---:R-:W-:Y:S01]  /*cba0*/  @!P6 IMAD.WIDE.U32 R8, R4, 0x60, R164 ;  /* 0x000000600408e825 */ /* 0x004fe200078e00a4 */
[----:B------:R-:W-:Y:S02]  /*cbb0*/  @!P4 LEA R4, P0, R103, R168, 0x1 ;  /* 0x000000a86704c211 */ /* 0x000fe400078008ff */
[----:B------:R-:W-:Y:S01]  /*cbc0*/  SHF.R.U32.HI R7, RZ, 0x3, R7 ;  /* 0x00000003ff077819 */ /* 0x000fe20000011607 */
[----:B------:R-:W-:Y:S01]  /*cbd0*/  @!P6 IMAD.IADD R13, R9, 0x1, R0 ;  /* 0x00000001090de824 */ /* 0x000fe200078e0200 */
[----:B-----5:R-:W-:Y:S01]  /*cbe0*/  SHF.R.S32.HI R11, RZ, 0x1f, R56 ;  /* 0x0000001fff0b7819 */ /* 0x020fe20000011438 */
[----:B------:R-:W-:Y:S01]  /*cbf0*/  @!P6 IMAD.MOV.U32 R12, RZ, RZ, R8 ;  /* 0x000000ffff0ce224 */ /* 0x000fe200078e0008 */
[----:B------:R-:W-:Y:S01]  /*cc00*/  @!P4 LEA.HI.X R5, R103, R167, R100, 0x1, P0 ;  /* 0x000000a76705c211 */ /* 0x000fe200000f0c64 */
[----:B------:R-:W-:Y:S01]  /*cc10*/  @!P2 IMAD.MOV.U32 R0, RZ, RZ, c[0x0][0x1a0] ;  /* 0x00006800ff00a624 */ /* 0x000fe200078e00ff */
[----:B------:R-:W-:Y:S01]  /*cc20*/  LEA.HI R40, R11, R56, RZ, 0x5 ;  /* 0x000000380b287211 */ /* 0x000fe200078f28ff */
[----:B------:R-:W-:Y:S01]  /*cc30*/  @!P1 IMAD.MOV.U32 R8, RZ, RZ, c[0x0][0x1a4] ;  /* 0x00006900ff089624 */ /* 0x000fe200078e00ff */
[----:B------:R2:W-:Y:S01]  /*cc40*/  @!P6 LDGSTS.E.BYPASS.LTC128B.128 [R161+0x5800], [R12.64] ;  /* 0x058000000ca1efae */ /* 0x0005e2000b901d46 */
[----:B------:R-:W-:Y:S01]  /*cc50*/  @!P5 IMAD.MOV.U32 R169, RZ, RZ, R167 ;  /* 0x000000ffffa9d224 */ /* 0x000fe200078e00a7 */
[----:B------:R-:W-:Y:S01]  /*cc60*/  SHF.R.S32.HI R42, RZ, 0x5, R40 ;  /* 0x00000005ff2a7819 */ /* 0x000fe20000011428 */
[----:B------:R-:W-:Y:S01]  /*cc70*/  @!P1 IMAD R8, R8, 0x60, RZ ;  /* 0x0000006008089824 */ /* 0x000fe200078e02ff */
[----:B------:R2:W-:Y:S01]  /*cc80*/  @!P6 LDGSTS.E.BYPASS.LTC128B.128 [R161+0x7800], [R12.64+0x80] ;  /* 0x078000800ca1efae */ /* 0x0005e2000b901d46 */
[----:B------:R-:W-:Y:S01]  /*cc90*/  LOP3.LUT R2, R2, R7, RZ, 0x3c, !PT ;  /* 0x0000000702027212 */ /* 0x000fe200078e3cff */
[----:B------:R-:W-:-:S02]  /*cca0*/  IMAD.SHL.U32 R157, R157, 0x2, RZ ;  /* 0x000000029d9d7824 */ /* 0x000fc400078e00ff */
[----:B------:R-:W0:Y:S01]  /*ccb0*/  LDGDEPBAR ;  /* 0x00000000000079af */ /* 0x000e220000000000 */
[----:B------:R-:W-:Y:S02]  /*ccc0*/  IMAD R7, R42, 0x400, R41 ;  /* 0x000004002a077824 */ /* 0x000fe400078e0229 */
[----:B------:R-:W-:Y:S01]  /*ccd0*/  @!P1 IMAD.IADD R9, R15, 0x1, R8 ;  /* 0x000000010f099824 */ /* 0x000fe200078e0208 */
[----:B------:R-:W-:Y:S01]  /*cce0*/  IADD3 R155, R157, 0x4020, RZ ;  /* 0x000040209d9b7810 */ /* 0x000fe20007ffe0ff */
[----:B------:R-:W-:Y:S02]  /*ccf0*/  IMAD.IADD R158, R2, 0x1, R7 ;  /* 0x00000001029e7824 */ /* 0x000fe400078e0207 */
[----:B------:R-:W-:Y:S02]  /*cd00*/  @!P1 IMAD.MOV.U32 R8, RZ, RZ, R14 ;  /* 0x000000ffff089224 */ /* 0x000fe400078e000e */
[----:B------:R-:W-:-:S04]  /*cd10*/  IMAD.SHL.U32 R158, R158, 0x2, RZ ;  /* 0x000000029e9e7824 */ /* 0x000fc800078e00ff */
[--C-:B------:R-:W-:Y:S02]  /*cd20*/  IMAD R156, R45, 0x2, R158.reuse ;  /* 0x000000022d9c7824 */ /* 0x100fe400078e029e */
[C---:B------:R-:W-:Y:S02]  /*cd30*/  IMAD R154, R43.reuse, 0x2, R158 ;  /* 0x000000022b9a7824 */ /* 0x040fe400078e029e */
[----:B------:R-:W-:Y:S01]  /*cd40*/  IMAD R153, R43, 0x2, R156 ;  /* 0x000000022b997824 */ /* 0x000fe200078e029c */
[----:B--2---:R-:W-:Y:S01]  /*cd50*/  @!P2 LEA R12, P0, R0, R168, 0x6 ;  /* 0x000000a8000ca211 */ /* 0x004fe200078030ff */
[----:B------:R-:W-:-:S04]  /*cd60*/  DEPBAR.LE SB0, 0x0 ;  /* 0x000080000000791a */ /* 0x000fc80000000000 */
[----:B------:R-:W-:Y:S01]  /*cd70*/  BAR.SYNC.DEFER_BLOCKING 0x0 ;  /* 0x0000000000007b1d */ /* 0x000fe20000010000 */
[----:B------:R-:W-:Y:S02]  /*cd80*/  @!P2 LEA.HI.X R13, R0, R167, R6, 0x6, P0 ;  /* 0x000000a7000da211 */ /* 0x000fe400000f3406 */
[----:B------:R-:W-:-:S03]  /*cd90*/  IADD3 R0, R157, 0x4000, RZ ;  /* 0x000040009d007810 */ /* 0x000fc60007ffe0ff */
        /* <DEDUP_REMOVED lines=29> */
[----:B---3--:R-:W-:Y:S04]  /*cf70*/  LDSM.16.M88.4 R24, [R158] ;  /* 0x000000009e18783b */ /* 0x008fe80000000200 */
[----:B--2---:R-:W2:Y:S04]  /*cf80*/  LDSM.16.M88.4 R4, [R157+0x4000] ;  /* 0x004000009d04783b */ /* 0x004ea80000000200 */
[----:B------:R-:W3:Y:S02]  /*cf90*/  LDSM.16.M88.4 R48, [R157+0x4800] ;  /* 0x004800009d30783b */ /* 0x000ee40000000200 */
[----:B------:R-:W-:Y:S01]  /*cfa0*/  @P1 IADD3 R155, R0, -0x20, RZ ;  /* 0xffffffe0009b1810 */ /* 0x000fe20007ffe0ff */
[----:B------:R-:W-:Y:S01]  /*cfb0*/  IMAD.MOV.U32 R0, RZ, RZ, 0x40 ;  /* 0x00000040ff007424 */ /* 0x000fe200078e00ff */
[----:B------:R-:W4:Y:S02]  /*cfc0*/  LDSM.16.M88.4 R32, [R157+0x5000] ;  /* 0x005000009d20783b */ /* 0x000f240000000200 */
[----:B------:R-:W-:-:S02]  /*cfd0*/  IADD3 R147, R155, 0x800, RZ ;  /* 0x000008009b937810 */ /* 0x000fc40007ffe0ff */
[----:B-----5:R-:W5:Y:S01]  /*cfe0*/  LDSM.16.M88.4 R12, [R157+0x5800] ;  /* 0x005800009d0c783b */ /* 0x020f620000000200 */
[----:B------:R-:W-:Y:S02]  /*cff0*/  SEL R0, R0, 0xffffffc0, !P2 ;  /* 0xffffffc000007807 */ /* 0x000fe40005000000 */
[C---:B------:R-:W-:Y:S01]  /*d000*/  IADD3 R146, R155.reuse, 0x1000, RZ ;  /* 0x000010009b927810 */ /* 0x040fe20007ffe0ff */
[----:B------:R-:W-:Y:S01]  /*d010*/  LDSM.16.M88.4 R76, [R156] ;  /* 0x000000009c4c783b */ /* 0x000fe20000000200 */
[----:B------:R-:W-:Y:S01]  /*d020*/  IADD3 R145, R155, 0x1800, RZ ;  /* 0x000018009b917810 */ /* 0x000fe20007ffe0ff */
[----:B------:R-:W-:Y:S01]  /*d030*/  IMAD.IADD R151, R157, 0x1, R0 ;  /* 0x000000019d977824 */ /* 0x000fe200078e0200 */
[C---:B------:R-:W-:Y:S01]  /*d040*/  IADD3 R143, R155.reuse, 0x2000, RZ ;  /* 0x000020009b8f7810 */ /* 0x040fe20007ffe0ff */
[----:B------:R-:W1:Y:S01]  /*d050*/  LDSM.16.M88.4 R80, [R155] ;  /* 0x000000009b50783b */ /* 0x000e620000000200 */
[----:B------:R-:W-:Y:S01]  /*d060*/  IMAD.IADD R144, R0, 0x1, R155 ;  /* 0x0000000100907824 */ /* 0x000fe200078e029b */
[----:B------:R-:W-:-:S02]  /*d070*/  IADD3 R142, R155, 0x2800, RZ ;  /* 0x000028009b8e7810 */ /* 0x000fc40007ffe0ff */
[----:B------:R-:W1:Y:S01]  /*d080*/  LDSM.16.M88.4 R72, [R155+0x800] ;  /* 0x000800009b48783b */ /* 0x000e620000000200 */
[C---:B------:R-:W-:Y:S02]  /*d090*/  IADD3 R141, R155.reuse, 0x3000, RZ ;  /* 0x000030009b8d7810 */ /* 0x040fe40007ffe0ff */
[----:B------:R-:W-:Y:S01]  /*d0a0*/  IADD3 R140, R155, 0x3800, RZ ;  /* 0x000038009b8c7810 */ /* 0x000fe20007ffe0ff */
[----:B------:R-:W1:Y:S04]  /*d0b0*/  LDSM.16.M88.4 R68, [R155+0x1000] ;  /* 0x001000009b44783b */ /* 0x000e680000000200 */
[----:B------:R-:W1:Y:S04]  /*d0c0*/  LDSM.16.M88.4 R64, [R155+0x1800] ;  /* 0x001800009b40783b */ /* 0x000e680000000200 */
[----:B------:R-:W-:Y:S01]  /*d0d0*/  LDSM.16.M88.4 R20, [R154] ;  /* 0x000000009a14783b */ /* 0x000fe20000000200 */
[C---:B--2---:R-:W-:Y:S03]  /*d0e0*/  HMMA.16816.F32 R8, R24.reuse, R4, RZ ;  /* 0x000000041808723c */ /* 0x044fe600000018ff */
[----:B------:R-:W2:Y:S04]  /*d0f0*/  LDSM.16.M88.4 R16, [R151+0x4000] ;  /* 0x004000009710783b */ /* 0x000ea80000000200 */
[----:B------:R-:W-:Y:S01]  /*d100*/  LDSM.16.M88.4 R92, [R151+0x5000] ;  /* 0x00500000975c783b */ /* 0x000fe20000000200 */
[C---:B------:R-:W-:Y:S03]  /*d110*/  HMMA.16816.F32 R4, R24.reuse, R6, RZ ;  /* 0x000000061804723c */ /* 0x040fe600000018ff */
[----:B------:R-:W-:Y:S04]  /*d120*/  LDSM.16.M88.4 R88, [R151+0x5800] ;  /* 0x005800009758783b */ /* 0x000fe80000000200 */
[----:B----4-:R-:W-:Y:S01]  /*d130*/  LDSM.16.M88.4 R84, [R153] ;  /* 0x000000009954783b */ /* 0x010fe20000000200 */
[C---:B---3--:R-:W-:Y:S03]  /*d140*/  HMMA.16816.F32 R60, R24.reuse, R48, RZ ;  /* 0x00000030183c723c */ /* 0x048fe600000018ff */
[----:B------:R-:W0:Y:S05]  /*d150*/  LDGDEPBAR ;  /* 0x00000000000079af */ /* 0x000e2a0000000000 */
[C---:B------:R-:W-:Y:S08]  /*d160*/  HMMA.16816.F32 R36, R24.reuse, R32, RZ ;  /* 0x000000201824723c */ /* 0x040ff000000018ff */
[C---:B------:R-:W-:Y:S08]  /*d170*/  HMMA.16816.F32 R48, R24.reuse, R50, RZ ;  /* 0x000000321830723c */ /* 0x040ff000000018ff */
[C---:B------:R-:W-:Y:S08]  /*d180*/  HMMA.16816.F32 R32, R24.reuse, R34, RZ ;  /* 0x000000221820723c */ /* 0x040ff000000018ff */
[C---:B-----5:R-:W-:Y:S08]  /*d190*/  HMMA.16816.F32 R28, R24.reuse, R12, RZ ;  /* 0x0000000c181c723c */ /* 0x060ff000000018ff */
[----:B------:R-:W-:Y:S01]  /*d1a0*/  HMMA.16816.F32 R24, R24, R14, RZ ;  /* 0x0000000e1818723c */ /* 0x000fe200000018ff */
[----:B------:R-:W3:Y:S07]  /*d1b0*/  LDSM.16.M88.4 R12, [R151+0x4800] ;  /* 0x00480000970c783b */ /* 0x000eee0000000200 */
[C---:B-1----:R-:W-:Y:S08]  /*d1c0*/  HMMA.16816.F32 R8, R76.reuse, R80, R8 ;  /* 0x000000504c08723c */ /* 0x042ff00000001808 */
[C---:B------:R-:W-:Y:S01]  /*d1d0*/  HMMA.16816.F32 R4, R76.reuse, R82, R4 ;  /* 0x000000524c04723c */ /* 0x040fe20000001804 */
[----:B------:R-:W1:Y:S07]  /*d1e0*/  LDSM.16.M88.4 R80, [R144] ;  /* 0x000000009050783b */ /* 0x000e6e0000000200 */
[C---:B------:R-:W-:Y:S08]  /*d1f0*/  HMMA.16816.F32 R60, R76.reuse, R72, R60 ;  /* 0x000000484c3c723c */ /* 0x040ff0000000183c */
        /* <DEDUP_REMOVED lines=8> */
[C---:B--2---:R-:W-:Y:S08]  /*d280*/  HMMA.16816.F32 R8, R20.reuse, R16, R8 ;  /* 0x000000101408723c */ /* 0x044ff00000001808 */
[C---:B------:R-:W-:Y:S01]  /*d290*/  HMMA.16816.F32 R4, R20.reuse, R18, R4 ;  /* 0x000000121404723c */ /* 0x040fe20000001804 */
[----:B------:R-:W2:Y:S07]  /*d2a0*/  LDSM.16.M88.4 R16, [R144+0x1800] ;  /* 0x001800009010783b */ /* 0x000eae0000000200 */
[C---:B---3--:R-:W-:Y:S01]  /*d2b0*/  HMMA.16816.F32 R76, R20.reuse, R12, R60 ;  /* 0x0000000c144c723c */ /* 0x048fe2000000183c */
[----:B------:R-:W3:Y:S07]  /*d2c0*/  LDSM.16.M88.4 R60, [R157+0x6000] ;  /* 0x006000009d3c783b */ /* 0x000eee0000000200 */
[C---:B------:R-:W-:Y:S01]  /*d2d0*/  HMMA.16816.F32 R48, R20.reuse, R14, R48 ;  /* 0x0000000e1430723c */ /* 0x040fe20000001830 */
        /* <DEDUP_REMOVED lines=8> */
[C---:B------:R-:W-:Y:S01]  /*d360*/  HMMA.16816.F32 R88, R84.reuse, R82, R4 ;  /* 0x000000525458723c */ /* 0x040fe20000001804 */
[----:B------:R-:W-:Y:S04]  /*d370*/  LDSM.16.M88.4 R80, [R156+0x2000] ;  /* 0x002000009c50783b */ /* 0x000fe80000000200 */
[----:B------:R-:W1:Y:S03]  /*d380*/  LDSM.16.M88.4 R4, [R155+0x2000] ;  /* 0x002000009b04783b */ /* 0x000e660000000200 */
[C---:B----4-:R-:W-:Y:S08]  /*d390*/  HMMA.16816.F32 R76, R84.reuse, R68, R76 ;  /* 0x00000044544c723c */ /* 0x050ff0000000184c */
[C---:B------:R-:W-:Y:S01]  /*d3a0*/  HMMA.16816.F32 R48, R84.reuse, R70, R48 ;  /* 0x000000465430723c */ /* 0x040fe20000001830 */
[----:B------:R-:W-:Y:S07]  /*d3b0*/  LDSM.16.M88.4 R68, [R151+0x7000] ;  /* 0x007000009744783b */ /* 0x000fee0000000200 */
[C---:B-----5:R-:W-:Y:S08]  /*d3c0*/  HMMA.16816.F32 R36, R84.reuse, R64, R36 ;  /* 0x000000405424723c */ /* 0x060ff00000001824 */
[C---:B------:R-:W-:Y:S01]  /*d3d0*/  HMMA.16816.F32 R32, R84.reuse, R66, R32 ;  /* 0x000000425420723c */ /* 0x040fe20000001820 */
[----:B------:R-:W-:Y:S07]  /*d3e0*/  LDSM.16.M88.4 R64, [R151+0x6000] ;  /* 0x006000009740783b */ /* 0x000fee0000000200 */
[C---:B--2---:R-:W-:Y:S08]  /*d3f0*/  HMMA.16816.F32 R28, R84.reuse, R16, R28 ;  /* 0x00000010541c723c */ /* 0x044ff0000000181c */
[----:B------:R-:W-:Y:S01]  /*d400*/  HMMA.16816.F32 R24, R84, R18, R24 ;  /* 0x000000125418723c */ /* 0x000fe20000001818 */
        /* <DEDUP_REMOVED lines=8> */
[----:B------:R-:W-:Y:S01]  /*d490*/  HMMA.16816.F32 R32, R72, R14, R32 ;  /* 0x0000000e4820723c */ /* 0x000fe20000001820 */
[----:B------:R-:W4:Y:S07]  /*d4a0*/  LDSM.16.M88.4 R12, [R155+0x3800] ;  /* 0x003800009b0c783b */ /* 0x000f2e0000000200 */
[C---:B-1----:R-:W-:Y:S08]  /*d4b0*/  HMMA.16816.F32 R8, R80.reuse, R4, R8 ;  /* 0x000000045008723c */ /* 0x042ff00000001808 */
[----:B------:R-:W-:Y:S01]  /*d4c0*/  HMMA.16816.F32 R88, R80, R6, R88 ;  /* 0x000000065058723c */ /* 0x000fe20000001858 */
[----:B------:R-:W1:Y:S07]  /*d4d0*/  LDSM.16.M88.4 R4, [R154+0x2000] ;  /* 0x002000009a04783b */ /* 0x000e6e0000000200 */
[C---:B------:R-:W-:Y:S08]  /*d4e0*/  HMMA.16816.F32 R28, R72.reuse, R92, R28 ;  /* 0x0000005c481c723c */ /* 0x040ff0000000181c */
[----:B------:R-:W-:Y:S08]  /*d4f0*/  HMMA.16816.F32 R24, R72, R94, R24 ;  /* 0x0000005e4818723c */ /* 0x000ff00000001818 */
[C---:B--2---:R-:W-:Y:S08]  /*d500*/  HMMA.16816.F32 R76, R80.reuse, R16, R76 ;  /* 0x00000010504c723c */ /* 0x044ff0000000184c */
[C---:B------:R-:W-:Y:S01]  /*d510*/  HMMA.16816.F32 R48, R80.reuse, R18, R48 ;  /* 0x000000125030723c */ /* 0x040fe20000001830 */
[----:B------:R-:W2:Y:S07]  /*d520*/  LDSM.16.M88.4 R16, [R151+0x7800] ;  /* 0x007800009710783b */ /* 0x000eae0000000200 */
[C---:B---3--:R-:W-:Y:S08]  /*d530*/  HMMA.16816.F32 R36, R80.reuse, R60, R36 ;  /* 0x0000003c5024723c */ /* 0x048ff00000001824 */
[C---:B------:R-:W-:Y:S01]  /*d540*/  HMMA.16816.F32 R72, R80.reuse, R62, R32 ;  /* 0x0000003e5048723c */ /* 0x040fe20000001820 */
[----:B------:R-:W-:Y:S04]  /*d550*/  LDSM.16.M88.4 R32, [R153+0x2000] ;  /* 0x002000009920783b */ /* 0x000fe80000000200 */
[----:B------:R-:W3:Y:S03]  /*d560*/  LDSM.16.M88.4 R60, [R144+0x2000] ;  /* 0x00200000903c783b */ /* 0x000ee60000000200 */
[C---:B----4-:R-:W-:Y:S08]  /*d570*/  HMMA.16816.F32 R28, R80.reuse, R12, R28 ;  /* 0x0000000c501c723c */ /* 0x050ff0000000181c */
[----:B------:R-:W-:Y:S01]  /*d580*/  HMMA.16816.F32 R24, R80, R14, R24 ;  /* 0x0000000e5018723c */ /* 0x000fe20000001818 */
[----:B------:R-:W4:Y:S07]  /*d590*/  LDSM.16.M88.4 R12, [R144+0x2800] ;  /* 0x00280000900c783b */ /* 0x000f2e0000000200 */
[C---:B-1----:R-:W-:Y:S07]  /*d5a0*/  HMMA.16816.F32 R76, R4.reuse, R20, R76 ;  /* 0x00000014044c723c */ /* 0x042fee000000184c */
[----:B------:R-:W-:Y:S01]  /*d5b0*/  LOP3.LUT R21, R40, 0xffffffe0, RZ, 0xc0, !PT ;  /* 0xffffffe028157812 */ /* 0x000fe200078ec0ff */
[----:B------:R-:W-:Y:S04]  /*d5c0*/  HMMA.16816.F32 R8, R4, R64, R8 ;  /* 0x000000400408723c */ /* 0x000fe80000001808 */
[----:B------:R-:W-:-:S04]  /*d5d0*/  IMAD.IADD R0, R56, 0x1, -R21 ;  /* 0x0000000138007824 */ /* 0x000fc800078e0a15 */
[C---:B------:R-:W-:Y:S08]  /*d5e0*/  HMMA.16816.F32 R88, R4.reuse, R66, R88 ;  /* 0x000000420458723c */ /* 0x040ff00000001858 */
[C---:B------:R-:W-:Y:S01]  /*d5f0*/  HMMA.16816.F32 R48, R4.reuse, R22, R48 ;  /* 0x000000160430723c */ /* 0x040fe20000001830 */
[----:B------:R-:W1:Y:S07]  /*d600*/  LDSM.16.M88.4 R20, [R144+0x3000] ;  /* 0x003000009014783b */ /* 0x000e6e0000000200 */
[C---:B--2---:R-:W-:Y:S07]  /*d610*/  HMMA.16816.F32 R28, R4.reuse, R16, R28 ;  /* 0x00000010041c723c */ /* 0x044fee000000181c */
[----:B------:R-:W-:Y:S01]  /*d620*/  SHF.R.S32.HI R17, RZ, 0x1f, R0 ;  /* 0x0000001fff117819 */ /* 0x000fe20000011400 */
[----:B------:R-:W-:Y:S03]  /*d630*/  HMMA.16816.F32 R36, R4, R68, R36 ;  /* 0x000000440424723c */ /* 0x000fe60000001824 */
[----:B------:R-:W-:Y:S01]  /*d640*/  LEA.HI R170, R17, R0, RZ, 0x2 ;  /* 0x0000000011aa7211 */ /* 0x000fe200078f10ff */
[----:B------:R-:W-:-:S03]  /*d650*/  IMAD R17, R42, 0x10, R58 ;  /* 0x000000102a117824 */ /* 0x000fc600078e023a */
[----:B------:R-:W-:Y:S01]  /*d660*/  SHF.R.S32.HI R170, RZ, 0x2, R170 ;  /* 0x00000002ffaa7819 */ /* 0x000fe200000114aa */
[----:B------:R-:W-:Y:S03]  /*d670*/  HMMA.16816.F32 R72, R4, R70, R72 ;  /* 0x000000460448723c */ /* 0x000fe60000001848 */
[----:B------:R-:W-:-:S04]  /*d680*/  IADD3 R0, R17, 0x1, R170 ;  /* 0x0000000111007810 */ /* 0x000fc80007ffe0aa */
[----:B------:R-:W-:Y:S01]  /*d690*/  IADD3 R47, R54, R0, -R159 ;  /* 0x00000000362f7210 */ /* 0x000fe20007ffe89f */
[----:B------:R-:W-:Y:S01]  /*d6a0*/  HMMA.16816.F32 R24, R4, R18, R24 ;  /* 0x000000120418723c */ /* 0x000fe20000001818 */
[----:B------:R-:W2:Y:S01]  /*d6b0*/  LDSM.16.M88.4 R4, [R144+0x3800] ;  /* 0x003800009004783b */ /* 0x000ea20000000200 */
[----:B------:R-:W-:Y:S01]  /*d6c0*/  IMAD.SHL.U32 R0, R56, 0x2, RZ ;  /* 0x0000000238007824 */ /* 0x000fe200078e00ff */
[----:B------:R-:W-:Y:S01]  /*d6d0*/  IADD3 R47, R47, c[0x0][0x2e8], RZ ;  /* 0x0000ba002f2f7a10 */ /* 0x000fe20007ffe0ff */
[----:B------:R-:W-:-:S04]  /*d6e0*/  DEPBAR.LE SB0, 0x0 ;  /* 0x000080000000791a */ /* 0x000fc80000000000 */
[----:B---3--:R-:W-:Y:S01]  /*d6f0*/  HMMA.16816.F32 R8, R32, R60, R8 ;  /* 0x0000003c2008723c */ /* 0x008fe20000001808 */
[----:B------:R-:W-:Y:S02]  /*d700*/  LOP3.LUT R0, R0, 0x6, RZ, 0xc0, !PT ;  /* 0x0000000600007812 */ /* 0x000fe400078ec0ff */
[----:B------:R-:W-:-:S03]  /*d710*/  IADD3 R103, R47, 0x8, RZ ;  /* 0x000000082f677810 */ /* 0x000fc60007ffe0ff */
[----:B------:R-:W-:Y:S01]  /*d720*/  IMAD.IADD R17, R3, 0x1, R0 ;  /* 0x0000000103117824 */ /* 0x000fe200078e0200 */
[----:B------:R-:W-:Y:S01]  /*d730*/  LOP3.LUT R0, R2, R41, RZ, 0xfc, !PT ;  /* 0x0000002902007212 */ /* 0x000fe200078efcff */
[----:B------:R-:W-:Y:S01]  /*d740*/  HMMA.16816.F32 R88, R32, R62, R88 ;  /* 0x0000003e2058723c */ /* 0x000fe20000001858 */
[-C--:B------:R-:W-:Y:S02]  /*d750*/  IMNMX R2, R47, R54.reuse, PT ;  /* 0x000000362f027217 */ /* 0x080fe40003800200 */
[----:B------:R-:W-:Y:S02]  /*d760*/  IMNMX R103, R103, R54, PT ;  /* 0x0000003667677217 */ /* 0x000fe40003800200 */
[----:B------:R-:W-:-:S03]  /*d770*/  IADD3 R16, R17, 0x1, RZ ;  /* 0x0000000111107810 */ /* 0x000fc60007ffe0ff */
[----:B----4-:R-:W-:Y:S01]  /*d780*/  HMMA.16816.F32 R76, R32, R12, R76 ;  /* 0x0000000c204c723c */ /* 0x010fe2000000184c */
[C---:B------:R-:W-:Y:S02]  /*d790*/  ISETP.GE.AND P1, PT, R16.reuse, R2, PT ;  /* 0x000000021000720c */ /* 0x040fe40003f26270 */
[----:B------:R-:W-:-:S04]  /*d7a0*/  ISETP.GE.AND P6, PT, R16, R103, PT ;  /* 0x000000671000720c */ /* 0x000fc80003fc6270 */
[C---:B------:R-:W-:Y:S01]  /*d7b0*/  IADD3 R12, R17.reuse, 0x9, RZ ;  /* 0x00000009110c7810 */ /* 0x040fe20007ffe0ff */
[C---:B------:R-:W-:Y:S01]  /*d7c0*/  HMMA.16816.F32 R48, R32.reuse, R14, R48 ;  /* 0x0000000e2030723c */ /* 0x040fe20000001830 */
[C---:B------:R-:W-:Y:S02]  /*d7d0*/  IADD3 R13, R17.reuse, 0x8, RZ ;  /* 0x00000008110d7810 */ /* 0x040fe40007ffe0ff */
[CC--:B------:R-:W-:Y:S02]  /*d7e0*/  ISETP.GE.AND P5, PT, R12.reuse, R2.reuse, PT ;  /* 0x000000020c00720c */ /* 0x0c0fe40003fa6270 */
[----:B------:R-:W-:Y:S02]  /*d7f0*/  ISETP.GE.AND P2, PT, R12, R103, PT ;  /* 0x000000670c00720c */ /* 0x000fe40003f46270 */
[----:B------:R-:W-:Y:S01]  /*d800*/  IADD3 R12, R17, 0x10, RZ ;  /* 0x00000010110c7810 */ /* 0x000fe20007ffe0ff */
[----:B-1----:R-:W-:Y:S01]  /*d810*/  HMMA.16816.F32 R36, R32, R20, R36 ;  /* 0x000000142024723c */ /* 0x002fe20000001824 */
[----:B------:R-:W-:-:S02]  /*d820*/  ISETP.GE.AND P0, PT, R13, R2, PT ;  /* 0x000000020d00720c */ /* 0x000fc40003f06270 */
[----:B------:R-:W-:Y:S02]  /*d830*/  ISETP.GE.AND P4, PT, R13, R103, PT ;  /* 0x000000670d00720c */ /* 0x000fe40003f86270 */
[----:B------:R-:W-:Y:S02]  /*d840*/  IADD3 R13, R17, 0x11, RZ ;  /* 0x00000011110d7810 */ /* 0x000fe40007ffe0ff */
[----:B------:R-:W-:Y:S01]  /*d850*/  FSEL R42, R9, -INF , !P1 ;  /* 0xff800000092a7808 */ /* 0x000fe20004800000 */
[----:B------:R-:W-:Y:S01]  /*d860*/  HMMA.16816.F32 R72, R32, R22, R72 ;  /* 0x000000162048723c */ /* 0x000fe20000001848 */
[----:B------:R-:W-:Y:S02]  /*d870*/  ISETP.GE.AND P1, PT, R12, R2, PT ;  /* 0x000000020c00720c */ /* 0x000fe40003f26270 */
[----:B------:R-:W-:Y:S02]  /*d880*/  IADD3 R9, R17, 0x18, RZ ;  /* 0x0000001811097810 */ /* 0x000fe40007ffe0ff */
[----:B------:R-:W-:-:S02]  /*d890*/  FSEL R88, R88, -INF , !P0 ;  /* 0xff80000058587808 */ /* 0x000fc40004000000 */
[----:B------:R-:W-:Y:S01]  /*d8a0*/  FSEL R90, R90, -INF , !P4 ;  /* 0xff8000005a5a7808 */ /* 0x000fe20006000000 */
[C---:B--2---:R-:W-:Y:S01]  /*d8b0*/  HMMA.16816.F32 R28, R32.reuse, R4, R28 ;  /* 0x00000004201c723c */ /* 0x044fe2000000181c */
[----:B------:R-:W-:Y:S02]  /*d8c0*/  ISETP.GE.AND P0, PT, R12, R103, PT ;  /* 0x000000670c00720c */ /* 0x000fe40003f06270 */
[----:B------:R-:W-:Y:S02]  /*d8d0*/  ISETP.GE.AND P4, PT, R13, R2, PT ;  /* 0x000000020d00720c */ /* 0x000fe40003f86270 */
[----:B------:R-:W-:Y:S02]  /*d8e0*/  FSEL R40, R89, -INF , !P5 ;  /* 0xff80000059287808 */ /* 0x000fe40006800000 */
[----:B------:R-:W-:Y:S01]  /*d8f0*/  FSEL R20, R91, -INF , !P2 ;  /* 0xff8000005b147808 */ /* 0x000fe20005000000 */
[----:B------:R-:W-:Y:S01]  /*d900*/  HMMA.16816.F32 R24, R32, R6, R24 ;  /* 0x000000062018723c */ /* 0x000fe20000001818 */
[----:B------:R-:W-:-:S02]  /*d910*/  IADD3 R12, R17, 0x19, RZ ;  /* 0x00000019110c7810 */ /* 0x000fc40007ffe0ff */
[----:B------:R-:W-:Y:S01]  /*d920*/  FSEL R18, R76, -INF , !P1 ;  /* 0xff8000004c127808 */ /* 0x000fe20004800000 */
[----:B------:R-:W-:Y:S01]  /*d930*/  BAR.SYNC.DEFER_BLOCKING 0x0 ;  /* 0x0000000000007b1d */ /* 0x000fe20000010000 */
[-C--:B------:R-:W-:Y:S02]  /*d940*/  ISETP.GE.AND P5, PT, R13, R103.reuse, PT ;  /* 0x000000670d00720c */ /* 0x080fe40003fa6270 */
        /* <DEDUP_REMOVED lines=10> */
[-C--:B------:R-:W-:Y:S02]  /*d9f0*/  ISETP.GE.AND P2, PT, R9, R103.reuse, PT ;  /* 0x000000670900720c */ /* 0x080fe40003f46270 */
[C---:B------:R-:W-:Y:S02]  /*da00*/  IADD3 R13, R17.reuse, 0x21, RZ ;  /* 0x00000021110d7810 */ /* 0x040fe40007ffe0ff */
        /* <DEDUP_REMOVED lines=8> */
[----:B------:R-:W-:Y:S02]  /*da90*/  FSEL R132, R39, -INF , !P0 ;  /* 0xff80000027847808 */ /* 0x000fe40004000000 */
[----:B------:R-:W-:-:S02]  /*daa0*/  FSEL R114, R72, -INF , !P4 ;  /* 0xff80000048727808 */ /* 0x000fc40006000000 */
[----:B------:R-:W-:Y:S02]  /*dab0*/  IADD3 R5, R17, 0x29, RZ ;  /* 0x0000002911057810 */ /* 0x000fe40007ffe0ff */
[CC--:B------:R-:W-:Y:S02]  /*dac0*/  ISETP.GE.AND P0, PT, R4.reuse, R2.reuse, PT ;  /* 0x000000020400720c */ /* 0x0c0fe40003f06270 */
[----:B------:R-:W-:Y:S02]  /*dad0*/  ISETP.GE.AND P4, PT, R4, R103, PT ;  /* 0x000000670400720c */ /* 0x000fe40003f86270 */
[----:B------:R-:W-:Y:S02]  /*dae0*/  FSEL R122, R38, -INF , !P2 ;  /* 0xff800000267a7808 */ /* 0x000fe40005000000 */
[----:B------:R-:W-:Y:S02]  /*daf0*/  FSEL R108, R37, -INF , !P1 ;  /* 0xff800000256c7808 */ /* 0x000fe40004800000 */
[----:B------:R-:W-:-:S02]  /*db00*/  ISETP.GE.AND P2, PT, R5, R2, PT ;  /* 0x000000020500720c */ /* 0x000fc40003f46270 */
[----:B------:R-:W-:Y:S02]  /*db10*/  ISETP.GE.AND P1, PT, R5, R103, PT ;  /* 0x000000670500720c */ /* 0x000fe40003f26270 */
[----:B------:R-:W-:Y:S02]  /*db20*/  FSEL R126, R28, -INF , !P0 ;  /* 0xff8000001c7e7808 */ /* 0x000fe40004000000 */
[----:B------:R-:W-:Y:S02]  /*db30*/  FSEL R116, R30, -INF , !P4 ;  /* 0xff8000001e747808 */ /* 0x000fe40006000000 */
[C---:B------:R-:W-:Y:S02]  /*db40*/  IADD3 R4, R17.reuse, 0x31, RZ ;  /* 0x0000003111047810 */ /* 0x040fe40007ffe0ff */
[C---:B------:R-:W-:Y:S02]  /*db50*/  IADD3 R5, R17.reuse, 0x38, RZ ;  /* 0x0000003811057810 */ /* 0x040fe40007ffe0ff */
[----:B------:R-:W-:-:S02]  /*db60*/  ISETP.GE.AND P0, PT, R17, R2, PT ;  /* 0x000000021100720c */ /* 0x000fc40003f06270 */
[CC--:B------:R-:W-:Y:S02]  /*db70*/  ISETP.GE.AND P4, PT, R17.reuse, R103.reuse, PT ;  /* 0x000000671100720c */ /* 0x0c0fe40003f86270 */
[----:B------:R-:W-:Y:S02]  /*db80*/  IADD3 R17, R17, 0x39, RZ ;  /* 0x0000003911117810 */ /* 0x000fe40007ffe0ff */
[----:B------:R-:W-:Y:S02]  /*db90*/  FSEL R8, R8, -INF , !P0 ;  /* 0xff80000008087808 */ /* 0x000fe40004000000 */
[----:B------:R-:W-:Y:S02]  /*dba0*/  ISETP.GE.AND P0, PT, R17, R103, PT ;  /* 0x000000671100720c */ /* 0x000fe40003f06270 */
[----:B------:R-:W-:Y:S02]  /*dbb0*/  FSEL R134, R36, -INF , !P5 ;  /* 0xff80000024867808 */ /* 0x000fe40006800000 */
[----:B------:R-:W-:-:S02]  /*dbc0*/  FSEL R110, R27, -INF , !P0 ;  /* 0xff8000001b6e7808 */ /* 0x000fc40004000000 */
[----:B------:R-:W-:Y:S02]  /*dbd0*/  ISETP.GE.AND P0, PT, R102, 0x2, PT ;  /* 0x000000026600780c */ /* 0x000fe40003f06270 */
[-C--:B------:R-:W-:Y:S02]  /*dbe0*/  ISETP.GE.AND P5, PT, R9, R103.reuse, PT ;  /* 0x000000670900720c */ /* 0x080fe40003fa6270 */
[----:B------:R-:W-:Y:S02]  /*dbf0*/  FSEL R136, R73, -INF , !P2 ;  /* 0xff80000049887808 */ /* 0x000fe40005000000 */
[----:B------:R-:W-:Y:S02]  /*dc00*/  FSEL R124, R74, -INF , !P5 ;  /* 0xff8000004a7c7808 */ /* 0x000fe40006800000 */
[C---:B------:R-:W-:Y:S02]  /*dc10*/  ISETP.GE.AND P5, PT, R4.reuse, R2, PT ;  /* 0x000000020400720c */ /* 0x040fe40003fa6270 */
[----:B------:R-:W-:-:S02]  /*dc20*/  ISETP.GE.AND P2, PT, R4, R103, PT ;  /* 0x000000670400720c */ /* 0x000fc40003f46270 */
[----:B------:R-:W-:Y:S02]  /*dc30*/  FSEL R130, R75, -INF , !P1 ;  /* 0xff8000004b827808 */ /* 0x000fe40004800000 */
[----:B------:R-:W-:Y:S02]  /*dc40*/  FSEL R4, R11, -INF , !P6 ;  /* 0xff8000000b047808 */ /* 0x000fe40007000000 */
[----:B------:R-:W-:Y:S02]  /*dc50*/  FSEL R118, R29, -INF , !P5 ;  /* 0xff8000001d767808 */ /* 0x000fe40006800000 */
[CC--:B------:R-:W-:Y:S02]  /*dc60*/  ISETP.GE.AND P6, PT, R5.reuse, R2.reuse, PT ;  /* 0x000000020500720c */ /* 0x0c0fe40003fc6270 */
[----:B------:R-:W-:Y:S02]  /*dc70*/  ISETP.GE.AND P1, PT, R5, R103, PT ;  /* 0x000000670500720c */ /* 0x000fe40003f26270 */
        /* <DEDUP_REMOVED lines=66> */
.L_x_6774:
[----:B------:R-:W-:-:S05]  /*e0a0*/  IMAD.MOV.U32 R3, RZ, RZ, c[0x0][0x198] ;  /* 0x00006600ff037624 */ /* 0x000fca00078e00ff */
[----:B------:R-:W-:-:S04]  /*e0b0*/  LEA R3, -R3, RZ, 0x6 ;  /* 0x000000ff03037211 */ /* 0x000fc800078e31ff */
[----:B------:R-:W-:Y:S02]  /*e0c0*/  SHF.R.S32.HI R6, RZ, 0x1f, R3 ;  /* 0x0000001fff067819 */ /* 0x000fe40000011403 */
.L_x_6775:
[----:B------:R-:W-:Y:S01]  /*e0d0*/  ULDC.64 UR4, c[0x0][0x198] ;  /* 0x0000660000047ab9 */ /* 0x000fe20000000a00 */
[C---:B------:R-:W-:Y:S01]  /*e0e0*/  LEA R164, P1, R3.reuse, R164, 0x1 ;  /* 0x000000a403a47211 */ /* 0x040fe200078208ff */
[----:B------:R-:W-:Y:S01]  /*e0f0*/  USHF.L.U32 UR9, UR4, 0x5, URZ ;  /* 0x0000000504097899 */ /* 0x000fe2000800063f */
[C---:B------:R-:W-:Y:S01]  /*e100*/  IADD3 R128, P2, R3.reuse, R128, RZ ;  /* 0x0000008003807210 */ /* 0x040fe20007f5e0ff */
[----:B------:R-:W-:Y:S01]  /*e110*/  UMOV UR8, 0x5 ;  /* 0x0000000500087882 */ /* 0x000fe20000000000 */
[----:B------:R-:W-:Y:S01]  /*e120*/  LEA.HI.X R165, R3, R165, R6, 0x1, P1 ;  /* 0x000000a503a57211 */ /* 0x000fe200008f0c06 */
[----:B------:R-:W-:Y:S02]  /*e130*/  USHF.L.U64.HI UR5, UR4, UR8, UR5 ;  /* 0x0000000804057299 */ /* 0x000fe40008010205 */
[----:B------:R-:W-:Y:S01]  /*e140*/  IADD3 R22, P1, R164, UR9, RZ ;  /* 0x00000009a4167c10 */ /* 0x000fe2000ff3e0ff */
[----:B------:R-:W-:Y:S01]  /*e150*/  IMAD.X R3, R6, 0x1, R52, P2 ;  /* 0x0000000106037824 */ /* 0x000fe200010e0634 */
[----:B------:R-:W-:Y:S01]  /*e160*/  LEA R24, P2, R128, c[0x0][0x168], 0x1 ;  /* 0x00005a0080187a11 */ /* 0x000fe200078408ff */
[----:B------:R-:W-:Y:S01]  /*e170*/  @!PT LDS RZ, [RZ] ;  /* 0x00000000fffff984 */ /* 0x000fe20000000800 */
[----:B------:R-:W-:Y:S01]  /*e180*/  @!PT LDS RZ, [RZ] ;  /* 0x00000000fffff984 */ /* 0x000fe20000000800 */
[----:B------:R-:W-:Y:S01]  /*e190*/  @!PT LDS RZ, [RZ] ;  /* 0x00000000fffff984 */ /* 0x000fe20000000800 */
[----:B------:R1:W-:Y:S01]  /*e1a0*/  LDGSTS.E.BYPASS.LTC128B.128 [R161+0x4000], [R164.64] ;  /* 0x04000000a4a17fae */ /* 0x0003e2000b901d46 */
[----:B------:R-:W-:-:S02]  /*e1b0*/  IADD3.X R23, R165, UR5, RZ, P1, !PT ;  /* 0x00000005a5177c10 */ /* 0x000fc40008ffe4ff */
[----:B------:R-:W-:Y:S02]  /*e1c0*/  IADD3 R6, P1, R22, UR9, RZ ;  /* 0x0000000916067c10 */ /* 0x000fe4000ff3e0ff */
[----:B------:R-:W-:Y:S02]  /*e1d0*/  LEA.HI.X R25, R128, c[0x0][0x16c], R3, 0x1, P2 ;  /* 0x00005b0080197a11 */ /* 0x000fe400010f0c03 */
        /* <DEDUP_REMOVED lines=11> */
.L_x_6773:
        /* <DEDUP_REMOVED lines=23> */
[----:B------:R-:W-:Y:S02]  /*e400*/  SHF.L.U32 R152, R0, 0x1, RZ ;  /* 0x0000000100987819 */ /* 0x000fe400000006ff */
[----:B-1----:R-:W-:Y:S02]  /*e410*/  FMNMX.FTZ R6, R118, R5, !PT ;  /* 0x0000000576067209 */ /* 0x002fe40007810000 */
[----:B------:R-:W-:Y:S01]  /*e420*/  LEA R149, R43, R152, 0x1 ;  /* 0x000000982b957211 */ /* 0x000fe200078e08ff */
[----:B------:R-:W-:Y:S01]  /*e430*/  LDSM.16.MT88.4 R36, [R152+0x8000] ;  /* 0x008000009824783b */ /* 0x000fe20000004200 */
[----:B------:R-:W-:-:S02]  /*e440*/  FMNMX.FTZ R5, R121, R6, !PT ;  /* 0x0000000679057209 */ /* 0x000fc40007810000 */
[----:B------:R-:W-:Y:S01]  /*e450*/  FMNMX.FTZ R6, R116, R3, !PT ;  /* 0x0000000374067209 */ /* 0x000fe20007810000 */
[----:B------:R-:W-:Y:S01]  /*e460*/  LDSM.16.MT88.4 R52, [R149+0x8000] ;  /* 0x008000009534783b */ /* 0x000fe20000004200 */
[----:B------:R-:W-:Y:S02]  /*e470*/  FMNMX.FTZ R22, R120, R5, !PT ;  /* 0x0000000578167209 */ /* 0x000fe40007810000 */
[----:B------:R-:W-:Y:S01]  /*e480*/  FMNMX.FTZ R7, R115, R6, !PT ;  /* 0x0000000673077209 */ /* 0x000fe20007810000 */
[----:B------:R-:W-:Y:S01]  /*e490*/  LDSM.16.MT88.4 R68, [R152+0xa000] ;  /* 0x00a000009844783b */ /* 0x000fe20000004200 */
[----:B------:R-:W-:Y:S02]  /*e4a0*/  LEA R150, R45, R152, 0x1 ;  /* 0x000000982d967211 */ /* 0x000fe400078e08ff */
[----:B------:R-:W-:Y:S01]  /*e4b0*/  FMNMX.FTZ R7, R112, R7, !PT ;  /* 0x0000000770077209 */ /* 0x000fe20007810000 */
[----:B------:R-:W1:Y:S01]  /*e4c0*/  SHFL.BFLY PT, R5, R22, 0x2, 0x1f ;  /* 0x0c401f0016057f89 */ /* 0x000e6200000e0000 */
[----:B------:R-:W-:-:S02]  /*e4d0*/  LEA R148, R43, R150, 0x1 ;  /* 0x000000962b947211 */ /* 0x000fc400078e08ff */
[----:B------:R-:W-:Y:S01]  /*e4e0*/  FMNMX.FTZ R7, R110, R7, !PT ;  /* 0x000000076e077209 */ /* 0x000fe20007810000 */
[----:B------:R-:W-:Y:S04]  /*e4f0*/  LDSM.16.MT88.4 R44, [R150+0x8000] ;  /* 0x00800000962c783b */ /* 0x000fe80000004200 */
[----:B------:R-:W2:Y:S04]  /*e500*/  SHFL.BFLY PT, R6, R7, 0x2, 0x1f ;  /* 0x0c401f0007067f89 */ /* 0x000ea800000e0000 */
[----:B------:R-:W-:Y:S04]  /*e510*/  LDSM.16.MT88.4 R60, [R148+0x8000] ;  /* 0x00800000943c783b */ /* 0x000fe80000004200 */
[----:B------:R-:W-:Y:S04]  /*e520*/  LDSM.16.MT88.4 R92, [R150+0xa000] ;  /* 0x00a00000965c783b */ /* 0x000fe80000004200 */
[----:B------:R-:W-:Y:S01]  /*e530*/  LDSM.16.MT88.4 R80, [R149+0xa000] ;  /* 0x00a000009550783b */ /* 0x000fe20000004200 */
        /* <DEDUP_REMOVED lines=22> */
[----:B------:R-:W1:Y:S01]  /*e6a0*/  LDSM.16.MT88.4 R4, [R148+0xa000] ;  /* 0x00a000009404783b */ /* 0x000e620000004200 */
[----:B------:R-:W2:Y:S01]  /*e6b0*/  MUFU.EX2 R34, R34 ;  /* 0x0000002200227308 */ /* 0x000ea20000000800 */
[----:B------:R-:W-:Y:S02]  /*e6c0*/  FFMA.FTZ R0, R14, c[0x0][0x23c], -R125 ;  /* 0x00008f000e007a23 */ /* 0x000fe4000001087d */
[----:B------:R-:W-:Y:S01]  /*e6d0*/  FFMA.FTZ R25, R12, c[0x0][0x23c], -R117 ;  /* 0x00008f000c197a23 */ /* 0x000fe20000010875 */
[----:B------:R-:W-:Y:S01]  /*e6e0*/  LDSM.16.MT88.4 R20, [R152+0x8800] ;  /* 0x008800009814783b */ /* 0x000fe20000004200 */
[----:B------:R-:W-:-:S02]  /*e6f0*/  FFMA.FTZ R31, R18, c[0x0][0x23c], -R125 ;  /* 0x00008f00121f7a23 */ /* 0x000fc4000001087d */
[--C-:B------:R-:W-:Y:S01]  /*e700*/  FFMA.FTZ R26, R16, c[0x0][0x23c], -R125.reuse ;  /* 0x00008f00101a7a23 */ /* 0x100fe2000001087d */
[----:B------:R-:W-:Y:S01]  /*e710*/  MUFU.EX2 R33, R33 ;  /* 0x0000002100217308 */ /* 0x000fe20000000800 */
[----:B------:R-:W3:Y:S01]  /*e720*/  LDSM.16.MT88.4 R12, [R149+0x8800] ;  /* 0x00880000950c783b */ /* 0x000ee20000004200 */
[----:B------:R-:W-:Y:S02]  /*e730*/  FFMA.FTZ R27, R48, c[0x0][0x23c], -R125 ;  /* 0x00008f00301b7a23 */ /* 0x000fe4000001087d */
[--C-:B------:R-:W-:Y:S01]  /*e740*/  FFMA.FTZ R32, R78, c[0x0][0x23c], -R117.reuse ;  /* 0x00008f004e207a23 */ /* 0x100fe20000010875 */
[----:B------:R-:W4:Y:S01]  /*e750*/  LDSM.16.MT88.4 R16, [R150+0x8800] ;  /* 0x008800009610783b */ /* 0x000f220000004200 */
[--C-:B------:R-:W-:Y:S02]  /*e760*/  FFMA.FTZ R29, R64, c[0x0][0x23c], -R117.reuse ;  /* 0x00008f00401d7a23 */ /* 0x100fe40000010875 */
[----:B------:R-:W5:Y:S01]  /*e770*/  MUFU.EX2 R28, R28 ;  /* 0x0000001c001c7308 */ /* 0x000f620000000800 */
        /* <DEDUP_REMOVED lines=10> */
[----:B-----5:R-:W-:Y:S01]  /*e820*/  F2FP.PACK_AB R86, R28, R33 ;  /* 0x000000211c56723e */ /* 0x020fe200000000ff */
[----:B------:R-:W-:-:S02]  /*e830*/  FFMA.FTZ R124, R124, c[0x0][0x23c], -R117 ;  /* 0x00008f007c7c7a23 */ /* 0x000fc40000010875 */
[----:B------:R-:W-:Y:S02]  /*e840*/  FFMA.FTZ R119, R130, c[0x0][0x23c], -R117 ;  /* 0x00008f0082777a23 */ /* 0x000fe40000010875 */
[--C-:B------:R-:W-:Y:S02]  /*e850*/  FFMA.FTZ R127, R118, c[0x0][0x23c], -R125.reuse ;  /* 0x00008f00767f7a23 */ /* 0x100fe4000001087d */
        /* <DEDUP_REMOVED lines=11> */
[----:B------:R-:W-:Y:S02]  /*e910*/  FADD.FTZ R34, R35, R34 ;  /* 0x0000002223227221 */ /* 0x000fe40000010000 */
[----:B------:R-:W-:Y:S02]  /*e920*/  FADD.FTZ R106, R109, R106 ;  /* 0x0000006a6d6a7221 */ /* 0x000fe40000010000 */
[----:B------:R-:W-:Y:S01]  /*e930*/  FADD.FTZ R33, R33, R34 ;  /* 0x0000002221217221 */ /* 0x000fe20000010000 */
[----:B-----5:R-:W-:-:S02]  /*e940*/  F2FP.PACK_AB R87, R30, R107 ;  /* 0x0000006b1e57723e */ /* 0x020fc400000000ff */
[----:B------:R-:W2:Y:S01]  /*e950*/  MUFU.EX2 R26, R26 ;  /* 0x0000001a001a7308 */ /* 0x000ea20000000800 */
        /* <DEDUP_REMOVED lines=31> */
[C---:B-1----:R-:W-:Y:S02]  /*eb50*/  HMMA.16816.F32 R88, R84.reuse, R4, RZ ;  /* 0x000000045458723c */ /* 0x042fe400000018ff */
[----:B------:R-:W-:Y:S05]  /*eb60*/  MUFU.EX2 R126, R126 ;  /* 0x0000007e007e7308 */ /* 0x000fea0000000800 */
[----:B--2---:R-:W-:Y:S01]  /*eb70*/  F2FP.PACK_AB R4, R26, R31 ;  /* 0x0000001f1a04723e */ /* 0x004fe200000000ff */
        /* <DEDUP_REMOVED lines=58> */
[C---:B-1----:R-:W-:Y:S08]  /*ef20*/  HMMA.16816.F32 R40, R4.reuse, R16, R40 ;  /* 0x000000100428723c */ /* 0x042ff00000001828 */
[C---:B------:R-:W-:Y:S01]  /*ef30*/  HMMA.16816.F32 R44, R4.reuse, R18, R44 ;  /* 0x00000012042c723c */ /* 0x040fe2000000182c */
[----:B------:R-:W1:Y:S07]  /*ef40*/  LDSM.16.MT88.4 R16, [R150+0xb000] ;  /* 0x00b000009610783b */ /* 0x000e6e0000004200 */
[C---:B--2---:R-:W-:Y:S08]  /*ef50*/  HMMA.16816.F32 R64, R4.reuse, R12, R64 ;  /* 0x0000000c0440723c */ /* 0x044ff00000001840 */
        /* <DEDUP_REMOVED lines=17> */
[----:B------:R-:W-:Y:S01]  /*f070*/  F2FP.PACK_AB R4, R127, R126 ;  /* 0x0000007e7f04723e */ /* 0x000fe200000000ff */
[----:B------:R-:W-:Y:S01]  /*f080*/  FADD.FTZ R126, R126, R113 ;  /* 0x000000717e7e7221 */ /* 0x000fe20000010000 */
[----:B---3--:R-:W-:Y:S01]  /*f090*/  F2FP.PACK_AB R5, R115, R116 ;  /* 0x000000747305723e */ /* 0x008fe200000000ff */
        /* <DEDUP_REMOVED lines=13> */
[C---:B-----5:R-:W-:Y:S08]  /*f170*/  HMMA.16816.F32 R40, R4.reuse, R8, R40 ;  /* 0x000000080428723c */ /* 0x060ff00000001828 */
[C---:B------:R-:W-:Y:S01]  /*f180*/  HMMA.16816.F32 R44, R4.reuse, R10, R44 ;  /* 0x0000000a042c723c */ /* 0x040fe2000000182c */
[----:B------:R-:W2:Y:S07]  /*f190*/  LDSM.16.MT88.4 R8, [R152+0xb800] ;  /* 0x00b800009808783b */ /* 0x000eae0000004200 */
[C---:B------:R-:W-:Y:S01]  /*f1a0*/  HMMA.16816.F32 R52, R4.reuse, R14, R52 ;  /* 0x0000000e0434723c */ /* 0x040fe20000001834 */
[----:B------:R-:W3:Y:S07]  /*f1b0*/  LDSM.16.MT88.4 R12, [R149+0xb800] ;  /* 0x00b80000950c783b */ /* 0x000eee0000004200 */
[C---:B------:R-:W-:Y:S08]  /*f1c0*/  HMMA.16816.F32 R56, R4.reuse, R20, R56 ;  /* 0x000000140438723c */ /* 0x040ff00000001838 */
[C---:B------:R-:W-:Y:S08]  /*f1d0*/  HMMA.16816.F32 R60, R4.reuse, R22, R60 ;  /* 0x00000016043c723c */ /* 0x040ff0000000183c */
[C---:B-1----:R-:W-:Y:S08]  /*f1e0*/  HMMA.16816.F32 R72, R4.reuse, R16, R72 ;  /* 0x000000100448723c */ /* 0x042ff00000001848 */
[C---:B------:R-:W-:Y:S08]  /*f1f0*/  HMMA.16816.F32 R92, R4.reuse, R18, R92 ;  /* 0x00000012045c723c */ /* 0x040ff0000000185c */
[C---:B--2---:R-:W-:Y:S08]  /*f200*/  HMMA.16816.F32 R64, R4.reuse, R8, R64 ;  /* 0x000000080440723c */ /* 0x044ff00000001840 */
[C---:B------:R-:W-:Y:S01]  /*f210*/  HMMA.16816.F32 R68, R4.reuse, R10, R68 ;  /* 0x0000000a0444723c */ /* 0x040fe20000001844 */
[----:B------:R-:W1:Y:S07]  /*f220*/  LDSM.16.MT88.4 R8, [R148+0xb800] ;  /* 0x00b800009408783b */ /* 0x000e6e0000004200 */
[C---:B---3--:R-:W-:Y:S08]  /*f230*/  HMMA.16816.F32 R76, R4.reuse, R12, R76 ;  /* 0x0000000c044c723c */ /* 0x048ff0000000184c */
        /* <DEDUP_REMOVED lines=67> */
.L_x_6777:
[----:B------:R-:W-:-:S05]  /*f670*/  IMAD.MOV.U32 R5, RZ, RZ, c[0x0][0x1a0] ;  /* 0x00006800ff057624 */ /* 0x000fca00078e00ff */
[----:B------:R-:W-:-:S04]  /*f680*/  LEA R5, -R5, RZ, 0x6 ;  /* 0x000000ff05057211 */ /* 0x000fc800078e31ff */
[----:B------:R-:W-:Y:S02]  /*f690*/  SHF.R.S32.HI R0, RZ, 0x1f, R5 ;  /* 0x0000001fff007819 */ /* 0x000fe40000011405 */
.L_x_6778:
        /* <DEDUP_REMOVED lines=10> */
[----:B------:R-:W-:Y:S01]  /*f740*/  IMAD.MOV.U32 R169, RZ, RZ, R167 ;  /* 0x000000ffffa97224 */ /* 0x000fe200078e00a7 */
[----:B------:R-:W-:Y:S01]  /*f750*/  IADD3.X R9, R167, UR5, RZ, P0, !PT ;  /* 0x00000005a7097c10 */ /* 0x000fe200087fe4ff */
[----:B------:R-:W1:Y:S01]  /*f760*/  S2R R0, SR_TID.X ;  /* 0x0000000000007919 */ /* 0x000e620000002100 */
[----:B------:R-:W-:-:S02]  /*f770*/  IADD3 R10, P0, R8, UR9, RZ ;  /* 0x00000009080a7c10 */ /* 0x000fc4000ff1e0ff */
[----:B------:R-:W-:Y:S01]  /*f780*/  LEA.HI.X R5, R104, c[0x0][0x174], R101, 0x1, P1 ;  /* 0x00005d0068057a11 */ /* 0x000fe200008f0c65 */
        /* <DEDUP_REMOVED lines=9> */
[----:B------:R-:W-:-:S03]  /*f820*/  ISETP.GE.AND P0, PT, R102, 0x3, PT ;  /* 0x000000036600780c */ /* 0x000fc60003f06270 */
[----:B------:R4:W-:Y:S04]  /*f830*/  LDGSTS.E.BYPASS.LTC128B.128 [R161+0xa800], [R8.64+0x80] ;  /* 0x0a80008008a17fae */ /* 0x0009e8000b901d46 */
[----:B------:R4:W-:Y:S04]  /*f840*/  LDGSTS.E.BYPASS.LTC128B.128 [R161+0x9000], [R10.64] ;  /* 0x090000000aa17fae */ /* 0x0009e8000b901d46 */
[----:B------:R4:W-:Y:S01]  /*f850*/  LDGSTS.E.BYPASS.LTC128B.128 [R161+0xb000], [R10.64+0x80] ;  /* 0x0b0000800aa17fae */ /* 0x0009e2000b901d46 */
[----:B-1----:R-:W-:-:S03]  /*f860*/  IMAD.SHL.U32 R0, R0, 0x2, RZ ;  /* 0x0000000200007824 */ /* 0x002fc600078e00ff */
[----:B------:R1:W-:Y:S02]  /*f870*/  LDGSTS.E.BYPASS.LTC128B.128 [R161+0x9800], [R16.64] ;  /* 0x0980000010a17fae */ /* 0x0003e4000b901d46 */
[----:B------:R-:W-:Y:S02]  /*f880*/  LOP3.LUT R101, R0, 0x6, RZ, 0xc0, !PT ;  /* 0x0000000600657812 */ /* 0x000fe400078ec0ff */
[----:B------:R1:W-:Y:S03]  /*f890*/  LDGSTS.E.BYPASS.LTC128B.128 [R161+0xb800], [R16.64+0x80] ;  /* 0x0b80008010a17fae */ /* 0x0003e6000b901d46 */
[----:B------:R-:W-:Y:S01]  /*f8a0*/  IMAD R101, R166, 0x40, R101 ;  /* 0x00000040a6657824 */ /* 0x000fe200078e0265 */
[----:B------:R-:W-:Y:S04]  /*f8b0*/  LDSM.16.M88.4 R112, [R158] ;  /* 0x000000009e70783b */ /* 0x000fe80000000200 */
[----:B------:R-:W5:Y:S01]  /*f8c0*/  LDSM.16.M88.4 R20, [R157+0x4000] ;  /* 0x004000009d14783b */ /* 0x000f620000000200 */
[----:B------:R-:W-:-:S02]  /*f8d0*/  IADD3 R0, R101, 0x1, RZ ;  /* 0x0000000165007810 */ /* 0x000fc40007ffe0ff */
[CC--:B------:R-:W-:Y:S01]  /*f8e0*/  ISETP.GE.AND P1, PT, R101.reuse, R2.reuse, PT ;  /* 0x000000026500720c */ /* 0x0c0fe20003f26270 */
[----:B------:R-:W1:Y:S01]  /*f8f0*/  LDSM.16.M88.4 R12, [R157+0x4800] ;  /* 0x004800009d0c783b */ /* 0x000e620000000200 */
[CC--:B------:R-:W-:Y:S02]  /*f900*/  ISETP.GE.AND P4, PT, R0.reuse, R2.reuse, PT ;  /* 0x000000020000720c */ /* 0x0c0fe40003f86270 */
[-C--:B------:R-:W-:Y:S01]  /*f910*/  ISETP.GE.AND P6, PT, R0, R103.reuse, PT ;  /* 0x000000670000720c */ /* 0x080fe20003fc6270 */
[----:B---3--:R-:W4:Y:S01]  /*f920*/  LDSM.16.M88.4 R4, [R157+0x5000] ;  /* 0x005000009d04783b */ /* 0x008f220000000200 */
[C---:B------:R-:W-:Y:S02]  /*f930*/  IADD3 R0, R101.reuse, 0x8, RZ ;  /* 0x0000000865007810 */ /* 0x040fe40007ffe0ff */
[----:B------:R-:W-:Y:S01]  /*f940*/  ISETP.GE.AND P2, PT, R101, R103, PT ;  /* 0x000000676500720c */ /* 0x000fe20003f46270 */
[----:B------:R-:W3:Y:S01]  /*f950*/  LDSM.16.M88.4 R104, [R157+0x5800] ;  /* 0x005800009d68783b */ /* 0x000ee20000000200 */
[----:B------:R-:W-:-:S02]  /*f960*/  ISETP.GE.AND P5, PT, R0, R2, PT ;  /* 0x000000020000720c */ /* 0x000fc40003fa6270 */
[----:B------:R-:W-:Y:S01]  /*f970*/  IADD3 R102, R101, 0x9, RZ ;  /* 0x0000000965667810 */ /* 0x000fe20007ffe0ff */
[----:B------:R-:W-:Y:S04]  /*f980*/  LDSM.16.M88.4 R108, [R156] ;  /* 0x000000009c6c783b */ /* 0x000fe80000000200 */
[----:B------:R-:W2:Y:S04]  /*f990*/  LDSM.16.M88.4 R32, [R155] ;  /* 0x000000009b20783b */ /* 0x000ea80000000200 */
[----:B------:R-:W2:Y:S04]  /*f9a0*/  LDSM.16.M88.4 R28, [R147] ;  /* 0x00000000931c783b */ /* 0x000ea80000000200 */
[----:B------:R-:W2:Y:S04]  /*f9b0*/  LDSM.16.M88.4 R120, [R145] ;  /* 0x000000009178783b */ /* 0x000ea80000000200 */
[----:B------:R-:W2:Y:S04]  /*f9c0*/  LDSM.16.M88.4 R128, [R146] ;  /* 0x000000009280783b */ /* 0x000ea80000000200 */
[----:B------:R-:W-:Y:S01]  /*f9d0*/  LDSM.16.M88.4 R124, [R151+0x5000] ;  /* 0x00500000977c783b */ /* 0x000fe20000000200 */
[C---:B-----5:R-:W-:Y:S03]  /*f9e0*/  HMMA.16816.F32 R24, R112.reuse, R20, RZ ;  /* 0x000000147018723c */ /* 0x060fe600000018ff */
[----:B------:R-:W0:Y:S05]  /*f9f0*/  LDGDEPBAR ;  /* 0x00000000000079af */ /* 0x000e2a0000000000 */
[C---:B-1----:R-:W-:Y:S08]  /*fa00*/  HMMA.16816.F32 R16, R112.reuse, R12, RZ ;  /* 0x0000000c7010723c */ /* 0x042ff000000018ff */
[C---:B------:R-:W-:Y:S08]  /*fa10*/  HMMA.16816.F32 R20, R112.reuse, R22, RZ ;  /* 0x000000167014723c */ /* 0x040ff000000018ff */
[C---:B------:R-:W-:Y:S08]  /*fa20*/  HMMA.16816.F32 R12, R112.reuse, R14, RZ ;  /* 0x0000000e700c723c */ /* 0x040ff000000018ff */
[C---:B----4-:R-:W-:Y:S08]  /*fa30*/  HMMA.16816.F32 R8, R112.reuse, R4, RZ ;  /* 0x000000047008723c */ /* 0x050ff000000018ff */
[C---:B------:R-:W-:Y:S08]  /*fa40*/  HMMA.16816.F32 R4, R112.reuse, R6, RZ ;  /* 0x000000067004723c */ /* 0x040ff000000018ff */
[C---:B---3--:R-:W-:Y:S08]  /*fa50*/  HMMA.16816.F32 R116, R112.reuse, R104, RZ ;  /* 0x000000687074723c */ /* 0x048ff000000018ff */
        /* <DEDUP_REMOVED lines=12> */
[----:B------:R-:W-:Y:S01]  /*fb20*/  HMMA.16816.F32 R4, R108, R130, R4 ;  /* 0x000000826c04723c */ /* 0x000fe20000001804 */
[----:B------:R-:W-:Y:S04]  /*fb30*/  LDSM.16.M88.4 R108, [R153] ;  /* 0x00000000996c783b */ /* 0x000fe80000000200 */
        /* <DEDUP_REMOVED lines=13> */
[----:B------:R-:W4:Y:S03]  /*fc10*/  LDSM.16.M88.4 R104, [R157+0x6000] ;  /* 0x006000009d68783b */ /* 0x000f260000000200 */
[C---:B-1----:R-:W-:Y:S08]  /*fc20*/  HMMA.16816.F32 R24, R108.reuse, R32, R24 ;  /* 0x000000206c18723c */ /* 0x042ff00000001818 */
[C---:B------:R-:W-:Y:S01]  /*fc30*/  HMMA.16816.F32 R20, R108.reuse, R34, R20 ;  /* 0x000000226c14723c */ /* 0x040fe20000001814 */
[----:B------:R-:W1:Y:S07]  /*fc40*/  LDSM.16.M88.4 R32, [R157+0x6800] ;  /* 0x006800009d20783b */ /* 0x000e6e0000000200 */
[C---:B--2---:R-:W-:Y:S08]  /*fc50*/  HMMA.16816.F32 R16, R108.reuse, R28, R16 ;  /* 0x0000001c6c10723c */ /* 0x044ff00000001810 */
[C---:B------:R-:W-:Y:S01]  /*fc60*/  HMMA.16816.F32 R12, R108.reuse, R30, R12 ;  /* 0x0000001e6c0c723c */ /* 0x040fe2000000180c */
[----:B------:R-:W2:Y:S07]  /*fc70*/  LDSM.16.M88.4 R28, [R157+0x7000] ;  /* 0x007000009d1c783b */ /* 0x000eae0000000200 */
[C---:B------:R-:W-:Y:S08]  /*fc80*/  HMMA.16816.F32 R8, R108.reuse, R128, R8 ;  /* 0x000000806c08723c */ /* 0x040ff00000001808 */
[C---:B------:R-:W-:Y:S08]  /*fc90*/  HMMA.16816.F32 R4, R108.reuse, R130, R4 ;  /* 0x000000826c04723c */ /* 0x040ff00000001804 */
[C---:B---3--:R-:W-:Y:S08]  /*fca0*/  HMMA.16816.F32 R116, R108.reuse, R120, R116 ;  /* 0x000000786c74723c */ /* 0x048ff00000001874 */
[----:B------:R-:W-:Y:S01]  /*fcb0*/  HMMA.16816.F32 R112, R108, R122, R112 ;  /* 0x0000007a6c70723c */ /* 0x000fe20000001870 */
[----:B------:R-:W3:Y:S04]  /*fcc0*/  LDSM.16.M88.4 R120, [R157+0x7800] ;  /* 0x007800009d78783b */ /* 0x000ee80000000200 */
[----:B------:R-:W-:Y:S03]  /*fcd0*/  LDSM.16.M88.4 R108, [R156+0x2000] ;  /* 0x002000009c6c783b */ /* 0x000fe60000000200 */
[C---:B----4-:R-:W-:Y:S08]  /*fce0*/  HMMA.16816.F32 R24, R124.reuse, R104, R24 ;  /* 0x000000687c18723c */ /* 0x050ff00000001818 */
[C---:B------:R-:W-:Y:S01]  /*fcf0*/  HMMA.16816.F32 R20, R124.reuse, R106, R20 ;  /* 0x0000006a7c14723c */ /* 0x040fe20000001814 */
[----:B------:R-:W4:Y:S07]  /*fd00*/  LDSM.16.M88.4 R104, [R143] ;  /* 0x000000008f68783b */ /* 0x000f2e0000000200 */
[C---:B-1----:R-:W-:Y:S08]  /*fd10*/  HMMA.16816.F32 R16, R124.reuse, R32, R16 ;  /* 0x000000207c10723c */ /* 0x042ff00000001810 */
[C---:B------:R-:W-:Y:S01]  /*fd20*/  HMMA.16816.F32 R12, R124.reuse, R34, R12 ;  /* 0x000000227c0c723c */ /* 0x040fe2000000180c */
[----:B------:R-:W1:Y:S07]  /*fd30*/  LDSM.16.M88.4 R32, [R142] ;  /* 0x000000008e20783b */ /* 0x000e6e0000000200 */
[C---:B--2---:R-:W-:Y:S08]  /*fd40*/  HMMA.16816.F32 R8, R124.reuse, R28, R8 ;  /* 0x0000001c7c08723c */ /* 0x044ff00000001808 */
[C---:B------:R-:W-:Y:S01]  /*fd50*/  HMMA.16816.F32 R4, R124.reuse, R30, R4 ;  /* 0x0000001e7c04723c */ /* 0x040fe20000001804 */
[----:B------:R-:W2:Y:S07]  /*fd60*/  LDSM.16.M88.4 R28, [R141] ;  /* 0x000000008d1c783b */ /* 0x000eae0000000200 */
[C---:B---3--:R-:W-:Y:S08]  /*fd70*/  HMMA.16816.F32 R116, R124.reuse, R120, R116 ;  /* 0x000000787c74723c */ /* 0x048ff00000001874 */
[----:B------:R-:W-:Y:S01]  /*fd80*/  HMMA.16816.F32 R112, R124, R122, R112 ;  /* 0x0000007a7c70723c */ /* 0x000fe20000001870 */
[----:B------:R-:W3:Y:S07]  /*fd90*/  LDSM.16.M88.4 R120, [R140] ;  /* 0x000000008c78783b */ /* 0x000eee0000000200 */
        /* <DEDUP_REMOVED lines=29> */
[C---:B--2---:R-:W-:Y:S08]  /*ff70*/  HMMA.16816.F32 R16, R32.reuse, R108, R16 ;  /* 0x0000006c2010723c */ /* 0x044ff00000001810 */
[----:B------:R-:W-:Y:S01]  /*ff80*/  HMMA.16816.F32 R12, R32, R110, R12 ;  /* 0x0000006e200c723c */ /* 0x000fe2000000180c */
[----:B------:R-:W-:Y:S02]  /*ff90*/  FSEL R128, R24, -INF , !P1 ;  /* 0xff80000018807808 */ /* 0x000fe40004800000 */
[----:B------:R-:W-:-:S02]  /*ffa0*/  ISETP.GE.AND P1, PT, R0, R103, PT ;  /* 0x000000670000720c */ /* 0x000fc40003f26270 */
[----:B------:R-:W-:Y:S02]  /*ffb0*/  FSEL R0, R26, -INF , !P2 ;  /* 0xff8000001a007808 */ /* 0x000fe40005000000 */
[----:B------:R-:W-:Y:S01]  /*ffc0*/  FSEL R26, R25, -INF , !P4 ;  /* 0xff800000191a7808 */ /* 0x000fe20006000000 */
[C---:B---3--:R-:W-:Y:S01]  /*ffd0*/  HMMA.16816.F32 R8, R32.reuse, R104, R8 ;  /* 0x000000682008723c */ /* 0x048fe20000001808 */
[C---:B------:R-:W-:Y:S02]  /*ffe0*/  IADD3 R24, R101.reuse, 0x10, RZ ;  /* 0x0000001065187810 */ /* 0x040fe40007ffe0ff */
[----:B------:R-:W-:Y:S02]  /*fff0*/  IADD3 R25, R101, 0x11, RZ ;  /* 0x0000001165197810 */ /* 0x000fe40007ffe0ff */
[C---:B------:R-:W-:Y:S02]  /*10000*/  ISETP.GE.AND P2, PT, R102.reuse, R2, PT ;  /* 0x000000026600720c */ /* 0x040fe40003f46270 */
[----:B------:R-:W-:Y:S01]  /*10010*/  FSEL R111, R27, -INF , !P6 ;  /* 0xff8000001b6f7808 */ /* 0x000fe20007000000 */
[----:B------:R-:W-:Y:S01]  /*10020*/  HMMA.16816.F32 R4, R32, R106, R4 ;  /* 0x0000006a2004723c */ /* 0x000fe20000001804 */
[----:B------:R-:W-:Y:S01]  /*10030*/  BAR.SYNC.DEFER_BLOCKING 0x0 ;  /* 0x0000000000007b1d */ /* 0x000fe20000010000 */
[----:B------:R-:W-:-:S02]  /*10040*/  ISETP.GE.AND P4, PT, R102, R103, PT ;  /* 0x000000676600720c */ /* 0x000fc40003f86270 */
[-C--:B------:R-:W-:Y:S02]  /*10050*/  ISETP.GE.AND P6, PT, R24, R2.reuse, PT ;  /* 0x000000021800720c */ /* 0x080fe40003fc6270 */
[----:B------:R-:W-:Y:S02]  /*10060*/  FSEL R130, R20, -INF , !P5 ;  /* 0xff80000014827808 */ /* 0x000fe40006800000 */
[----:B------:R-:W-:Y:S01]  /*10070*/  FSEL R131, R22, -INF , !P1 ;  /* 0xff80000016837808 */ /* 0x000fe20004800000 */
[----:B-1----:R-:W-:Y:S01]  /*10080*/  HMMA.16816.F32 R116, R32, R28, R116 ;  /* 0x0000001c2074723c */ /* 0x002fe20000001874 */
[----:B------:R-:W-:Y:S02]  /*10090*/  ISETP.GE.AND P1, PT, R25, R2, PT ;  /* 0x000000021900720c */ /* 0x000fe40003f26270 */
[----:B------:R-:W-:Y:S02]  /*100a0*/  IADD3 R20, R101, 0x18, RZ ;  /* 0x0000001865147810 */ /* 0x000fe40007ffe0ff */
[----:B------:R-:W-:-:S02]  /*100b0*/  ISETP.GE.AND P5, PT, R24, R103, PT ;  /* 0x000000671800720c */ /* 0x000fc40003fa6270 */
[----:B------:R-:W-:Y:S01]  /*100c0*/  FSEL R110, R21, -INF , !P2 ;  /* 0xff800000156e7808 */ /* 0x000fe20005000000 */
[----:B------:R-:W-:Y:S01]  /*100d0*/  HMMA.16816.F32 R112, R32, R30, R112 ;  /* 0x0000001e2070723c */ /* 0x000fe20000001870 */
[----:B------:R-:W-:Y:S02]  /*100e0*/  ISETP.GE.AND P2, PT, R25, R103, PT ;  /* 0x000000671900720c */ /* 0x000fe40003f46270 */
[----:B------:R-:W-:Y:S02]  /*100f0*/  FSEL R133, R23, -INF , !P4 ;  /* 0xff80000017857808 */ /* 0x000fe40006000000 */
[----:B------:R-:W-:Y:S02]  /*10100*/  IADD3 R21, R101, 0x19, RZ ;  /* 0x0000001965157810 */ /* 0x000fe40007ffe0ff */
[----:B------:R-:W-:Y:S02]  /*10110*/  FSEL R108, R16, -INF , !P6 ;  /* 0xff800000106c7808 */ /* 0x000fe40007000000 */
[----:B------:R-:W-:-:S02]  /*10120*/  ISETP.GE.AND P4, PT, R20, R2, PT ;  /* 0x000000021400720c */ /* 0x000fc40003f86270 */
[----:B------:R-:W-:Y:S02]  /*10130*/  ISETP.GE.AND P6, PT, R20, R103, PT ;  /* 0x000000671400720c */ /* 0x000fe40003fc6270 */
[----:B------:R-:W-:Y:S02]  /*10140*/  FSEL R104, R17, -INF , !P1 ;  /* 0xff80000011687808 */ /* 0x000fe40004800000 */
[C---:B------:R-:W-:Y:S02]  /*10150*/  IADD3 R16, R101.reuse, 0x20, RZ ;  /* 0x0000002065107810 */ /* 0x040fe40007ffe0ff */
[----:B------:R-:W-:Y:S02]  /*10160*/  IADD3 R17, R101, 0x21, RZ ;  /* 0x0000002165117810 */ /* 0x000fe40007ffe0ff */
[----:B------:R-:W-:Y:S02]  /*10170*/  FSEL R109, R18, -INF , !P5 ;  /* 0xff800000126d7808 */ /* 0x000fe40006800000 */
[----:B------:R-:W-:-:S02]  /*10180*/  ISETP.GE.AND P5, PT, R21, R2, PT ;  /* 0x000000021500720c */ /* 0x000fc40003fa6270 */
[----:B------:R-:W-:Y:S02]  /*10190*/  ISETP.GE.AND P1, PT, R21, R103, PT ;  /* 0x000000671500720c */ /* 0x000fe40003f26270 */
[----:B------:R-:W-:Y:S02]  /*101a0*/  FSEL R23, R19, -INF , !P2 ;  /* 0xff80000013177808 */ /* 0x000fe40005000000 */
[-C--:B------:R-:W-:Y:S02]  /*101b0*/  ISETP.GE.AND P2, PT, R16, R2.reuse, PT ;  /* 0x000000021000720c */ /* 0x080fe40003f46270 */
[----:B------:R-:W-:Y:S02]  /*101c0*/  FSEL R22, R12, -INF , !P4 ;  /* 0xff8000000c167808 */ /* 0x000fe40006000000 */
[----:B------:R-:W-:Y:S02]  /*101d0*/  FSEL R21, R14, -INF , !P6 ;  /* 0xff8000000e157808 */ /* 0x000fe40007000000 */
[----:B------:R-:W-:-:S02]  /*101e0*/  ISETP.GE.AND P6, PT, R17, R2, PT ;  /* 0x000000021100720c */ /* 0x000fc40003fc6270 */
[----:B------:R-:W-:Y:S02]  /*101f0*/  IADD3 R12, R101, 0x28, RZ ;  /* 0x00000028650c7810 */ /* 0x000fe40007ffe0ff */
[----:B------:R-:W-:Y:S02]  /*10200*/  FSEL R20, R13, -INF , !P5 ;  /* 0xff8000000d147808 */ /* 0x000fe40006800000 */
[----:B------:R-:W-:Y:S02]  /*10210*/  FSEL R129, R15, -INF , !P1 ;  /* 0xff8000000f817808 */ /* 0x000fe40004800000 */
[----:B------:R-:W-:Y:S02]  /*10220*/  FSEL R122, R8, -INF , !P2 ;  /* 0xff800000087a7808 */ /* 0x000fe40005000000 */
[-C--:B------:R-:W-:Y:S02]  /*10230*/  ISETP.GE.AND P4, PT, R16, R103.reuse, PT ;  /* 0x000000671000720c */ /* 0x080fe40003f86270 */
[----:B------:R-:W-:-:S02]  /*10240*/  ISETP.GE.AND P5, PT, R17, R103, PT ;  /* 0x000000671100720c */ /* 0x000fc40003fa6270 */
[C---:B------:R-:W-:Y:S02]  /*10250*/  ISETP.GE.AND P1, PT, R12.reuse, R2, PT ;  /* 0x000000020c00720c */ /* 0x040fe40003f26270 */
[----:B------:R-:W-:Y:S02]  /*10260*/  ISETP.GE.AND P2, PT, R12, R103, PT ;  /* 0x000000670c00720c */ /* 0x000fe40003f46270 */
[----:B------:R-:W-:Y:S02]  /*10270*/  FSEL R120, R9, -INF , !P6 ;  /* 0xff80000009787808 */ /* 0x000fe40007000000 */
[C---:B------:R-:W-:Y:S02]  /*10280*/  IADD3 R13, R101.reuse, 0x29, RZ ;  /* 0x00000029650d7810 */ /* 0x040fe40007ffe0ff */
        /* <DEDUP_REMOVED lines=8> */
[CC--:B------:R-:W-:Y:S02]  /*10310*/  ISETP.GE.AND P5, PT, R8.reuse, R2.reuse, PT ;  /* 0x000000020800720c */ /* 0x0c0fe40003fa6270 */
[----:B------:R-:W-:Y:S02]  /*10320*/  ISETP.GE.AND P1, PT, R8, R103, PT ;  /* 0x000000670800720c */ /* 0x000fe40003f26270 */
[----:B------:R-:W-:Y:S02]  /*10330*/  IADD3 R4, R101, 0x38, RZ ;  /* 0x0000003865047810 */ /* 0x000fe40007ffe0ff */
[----:B------:R-:W-:Y:S02]  /*10340*/  ISETP.GE.AND P2, PT, R9, R2, PT ;  /* 0x000000020900720c */ /* 0x000fe40003f46270 */
[----:B------:R-:W-:Y:S02]  /*10350*/  IADD3 R101, R101, 0x39, RZ ;  /* 0x0000003965657810 */ /* 0x000fe40007ffe0ff */
[----:B------:R-:W-:-:S02]  /*10360*/  FSEL R124, R5, -INF , !P4 ;  /* 0xff800000057c7808 */ /* 0x000fc40006000000 */
[----:B------:R-:W-:Y:S02]  /*10370*/  FSEL R121, R7, -INF , !P6 ;  /* 0xff80000007797808 */ /* 0x000fe40007000000 */
[----:B------:R-:W-:Y:S02]  /*10380*/  FSEL R116, R116, -INF , !P5 ;  /* 0xff80000074747808 */ /* 0x000fe40006800000 */
[----:B------:R-:W-:Y:S02]  /*10390*/  FSEL R106, R117, -INF , !P2 ;  /* 0xff800000756a7808 */ /* 0x000fe40005000000 */
[----:B------:R-:W-:Y:S02]  /*103a0*/  FSEL R27, R118, -INF , !P1 ;  /* 0xff800000761b7808 */ /* 0x000fe40004800000 */
[----:B------:R-:W-:Y:S02]  /*103b0*/  ISETP.GE.AND P4, PT, R9, R103, PT ;  /* 0x000000670900720c */ /* 0x000fe40003f86270 */
[----:B------:R-:W-:-:S02]  /*103c0*/  ISETP.GE.AND P6, PT, R4, R2, PT ;  /* 0x000000020400720c */ /* 0x000fc40003fc6270 */
[C---:B------:R-:W-:Y:S02]  /*103d0*/  ISETP.GE.AND P5, PT, R101.reuse, R2, PT ;  /* 0x000000026500720c */ /* 0x040fe40003fa6270 */
        /* <DEDUP_REMOVED lines=67> */
.L_x_6780:
[----:B------:R-:W-:-:S05]  /*10810*/  IMAD.MOV.U32 R6, RZ, RZ, c[0x0][0x198] ;  /* 0x00006600ff067624 */ /* 0x000fca00078e00ff */
[----:B------:R-:W-:-:S04]  /*10820*/  LEA R6, -R6, RZ, 0x6 ;  /* 0x000000ff06067211 */ /* 0x000fc800078e31ff */
[----:B------:R-:W-:Y:S02]  /*10830*/  SHF.R.S32.HI R2, RZ, 0x1f, R6 ;  /* 0x0000001fff027819 */ /* 0x000fe40000011406 */
.L_x_6781:
        /* <DEDUP_REMOVED lines=23> */
.L_x_6779:
        /* <DEDUP_REMOVED lines=47> */
[C---:B------:R-:W-:Y:S01]  /*10ca0*/  FSETP.NEU.FTZ.AND P0, PT, R33.reuse, -INF , PT ;  /* 0xff8000002100780b */ /* 0x040fe20003f1d000 */
[----:B------:R-:W-:Y:S02]  /*10cb0*/  FADD.FTZ R4, R100, -R5 ;  /* 0x8000000564047221 */ /* 0x000fe40000010000 */
[----:B------:R-:W-:Y:S01]  /*10cc0*/  FFMA.FTZ R31, R26, c[0x0][0x23c], -R105 ;  /* 0x00008f001a1f7a23 */ /* 0x000fe20000010869 */
[C---:B------:R-:W-:Y:S01]  /*10cd0*/  FSEL R6, R33.reuse, RZ, P0 ;  /* 0x000000ff21067208 */ /* 0x040fe20000000000 */
[----:B------:R-:W-:-:S02]  /*10ce0*/  FMUL.FTZ R26, R33, c[0x0][0x23c] ;  /* 0x00008f00211a7a20 */ /* 0x000fc40000410000 */
[--C-:B------:R-:W-:Y:S02]  /*10cf0*/  FFMA.FTZ R32, R128, c[0x0][0x23c], -R105.reuse ;  /* 0x00008f0080207a23 */ /* 0x100fe40000010869 */
[----:B------:R-:W-:Y:S01]  /*10d00*/  FADD.FTZ R6, R3, -R6 ;  /* 0x8000000603067221 */ /* 0x000fe20000010000 */
[----:B------:R-:W-:Y:S01]  /*10d10*/  FSEL R26, R26, RZ, P0 ;  /* 0x000000ff1a1a7208 */ /* 0x000fe20000000000 */
[--C-:B------:R-:W-:Y:S01]  /*10d20*/  FFMA.FTZ R30, R130, c[0x0][0x23c], -R105.reuse ;  /* 0x00008f00821e7a23 */ /* 0x100fe20000010869 */
[----:B------:R-:W-:Y:S01]  /*10d30*/  MUFU.EX2 R31, R31 ;  /* 0x0000001f001f7308 */ /* 0x000fe20000000800 */
[----:B------:R-:W-:Y:S02]  /*10d40*/  FFMA.FTZ R29, R110, c[0x0][0x23c], -R105 ;  /* 0x00008f006e1d7a23 */ /* 0x000fe40000010869 */
        /* <DEDUP_REMOVED lines=12> */
[--C-:B------:R-:W-:Y:S01]  /*10e10*/  FFMA.FTZ R109, R109, c[0x0][0x23c], -R26.reuse ;  /* 0x00008f006d6d7a23 */ /* 0x100fe2000001081a */
[----:B------:R-:W2:Y:S01]  /*10e20*/  MUFU.EX2 R29, R29 ;  /* 0x0000001d001d7308 */ /* 0x000ea20000000800 */
[----:B-1----:R-:W-:Y:S01]  /*10e30*/  F2FP.PACK_AB R4, R31, R32 ;  /* 0x000000201f04723e */ /* 0x002fe200000000ff */
        /* <DEDUP_REMOVED lines=8> */
[----:B------:R-:W-:Y:S01]  /*10ec0*/  FFMA.FTZ R115, R126, c[0x0][0x23c], -R105 ;  /* 0x00008f007e737a23 */ /* 0x000fe20000010869 */
[----:B------:R-:W1:Y:S01]  /*10ed0*/  MUFU.EX2 R2, R2 ;  /* 0x0000000200027308 */ /* 0x000e620000000800 */
        /* <DEDUP_REMOVED lines=16> */
[----:B------:R-:W-:Y:S02]  /*10fe0*/  FFMA.FTZ R123, R24, c[0x0][0x23c], -R26 ;  /* 0x00008f00187b7a23 */ /* 0x000fe4000001081a */
[----:B------:R-:W-:Y:S03]  /*10ff0*/  LDSM.16.MT88.4 R24, [R149+0x9800] ;  /* 0x009800009518783b */ /* 0x000fe60000004200 */
        /* <DEDUP_REMOVED lines=46> */
[----:B------:R-:W5:Y:S01]  /*112e0*/  LDSM.16.MT88.4 R8, [R150+0xa000] ;  /* 0x00a000009608783b */ /* 0x000f620000004200 */
[----:B------:R-:W-:-:S02]  /*112f0*/  FMUL.FTZ R61, R61, R100 ;  /* 0x000000643d3d7220 */ /* 0x000fc40000410000 */
[-C--:B------:R-:W-:Y:S01]  /*11300*/  FMUL.FTZ R62, R62, R3.reuse ;  /* 0x000000033e3e7220 */ /* 0x080fe20000410000 */
[----:B------:R-:W1:Y:S01]  /*11310*/  MUFU.EX2 R114, R114 ;  /* 0x0000007200727308 */ /* 0x000e620000000800 */
[-C--:B------:R-:W-:Y:S02]  /*11320*/  FMUL.FTZ R63, R63, R3.reuse ;  /* 0x000000033f3f7220 */ /* 0x080fe40000410000 */
[-C--:B------:R-:W-:Y:S02]  /*11330*/  FMUL.FTZ R64, R64, R100.reuse ;  /* 0x0000006440407220 */ /* 0x080fe40000410000 */
[----:B------:R-:W-:Y:S01]  /*11340*/  FMUL.FTZ R65, R65, R100 ;  /* 0x0000006441417220 */ /* 0x000fe20000410000 */
[----:B--2---:R-:W-:Y:S01]  /*11350*/  HMMA.16816.F32 R56, R4, R16, R56 ;  /* 0x000000100438723c */ /* 0x004fe20000001838 */
[-C--:B------:R-:W-:Y:S01]  /*11360*/  FMUL.FTZ R66, R66, R3.reuse ;  /* 0x0000000342427220 */ /* 0x080fe20000410000 */
        /* <DEDUP_REMOVED lines=8> */
[----:B------:R-:W1:Y:S01]  /*113f0*/  MUFU.EX2 R118, R118 ;  /* 0x0000007600767308 */ /* 0x000e620000000800 */
[-C--:B------:R-:W-:Y:S02]  /*11400*/  FMUL.FTZ R72, R72, R100.reuse ;  /* 0x0000006448487220 */ /* 0x080fe40000410000 */
[----:B------:R-:W-:Y:S01]  /*11410*/  FMUL.FTZ R73, R73, R100 ;  /* 0x0000006449497220 */ /* 0x000fe20000410000 */
[----:B---3--:R-:W-:Y:S01]  /*11420*/  HMMA.16816.F32 R64, R4, R12, R64 ;  /* 0x0000000c0440723c */ /* 0x008fe20000001840 */
[----:B------:R-:W-:-:S02]  /*11430*/  FMUL.FTZ R74, R74, R3 ;  /* 0x000000034a4a7220 */ /* 0x000fc40000410000 */
[-C--:B------:R-:W-:Y:S01]  /*11440*/  FMUL.FTZ R75, R75, R3.reuse ;  /* 0x000000034b4b7220 */ /* 0x080fe20000410000 */
[----:B------:R-:W-:Y:S01]  /*11450*/  MUFU.EX2 R115, R115 ;  /* 0x0000007300737308 */ /* 0x000fe20000000800 */
[-C--:B------:R-:W-:Y:S02]  /*11460*/  FMUL.FTZ R92, R92, R100.reuse ;  /* 0x000000645c5c7220 */ /* 0x080fe40000410000 */
[-C--:B------:R-:W-:Y:S01]  /*11470*/  FMUL.FTZ R93, R93, R100.reuse ;  /* 0x000000645d5d7220 */ /* 0x080fe20000410000 */
[----:B------:R-:W-:Y:S01]  /*11480*/  HMMA.16816.F32 R68, R4, R14, R68 ;  /* 0x0000000e0444723c */ /* 0x000fe20000001844 */
[-C--:B------:R-:W-:Y:S01]  /*11490*/  FMUL.FTZ R94, R94, R3.reuse ;  /* 0x000000035e5e7220 */ /* 0x080fe20000410000 */
[----:B------:R-:W3:Y:S01]  /*114a0*/  LDSM.16.MT88.4 R12, [R148+0xa000] ;  /* 0x00a00000940c783b */ /* 0x000ee20000004200 */
[----:B------:R-:W-:Y:S01]  /*114b0*/  FMUL.FTZ R95, R95, R3 ;  /* 0x000000035f5f7220 */ /* 0x000fe20000410000 */
[----:B------:R-:W-:Y:S01]  /*114c0*/  MUFU.EX2 R120, R120 ;  /* 0x0000007800787308 */ /* 0x000fe20000000800 */
[----:B------:R-:W-:-:S02]  /*114d0*/  FMUL.FTZ R76, R76, R100 ;  /* 0x000000644c4c7220 */ /* 0x000fc40000410000 */
[-C--:B------:R-:W-:Y:S01]  /*114e0*/  FMUL.FTZ R77, R77, R100.reuse ;  /* 0x000000644d4d7220 */ /* 0x080fe20000410000 */
[C---:B-----5:R-:W-:Y:S01]  /*114f0*/  HMMA.16816.F32 R72, R4.reuse, R8, R72 ;  /* 0x000000080448723c */ /* 0x060fe20000001848 */
[-C--:B------:R-:W-:Y:S02]  /*11500*/  FMUL.FTZ R78, R78, R3.reuse ;  /* 0x000000034e4e7220 */ /* 0x080fe40000410000 */
[-C--:B------:R-:W-:Y:S01]  /*11510*/  FMUL.FTZ R79, R79, R3.reuse ;  /* 0x000000034f4f7220 */ /* 0x080fe20000410000 */
[----:B------:R-:W-:Y:S01]  /*11520*/  MUFU.EX2 R117, R117 ;  /* 0x0000007500757308 */ /* 0x000fe20000000800 */
[-C--:B------:R-:W-:Y:S02]  /*11530*/  FMUL.FTZ R80, R80, R100.reuse ;  /* 0x0000006450507220 */ /* 0x080fe40000410000 */
[----:B------:R-:W-:Y:S01]  /*11540*/  FMUL.FTZ R81, R81, R100 ;  /* 0x0000006451517220 */ /* 0x000fe20000410000 */
[----:B------:R-:W-:Y:S01]  /*11550*/  HMMA.16816.F32 R92, R4, R10, R92 ;  /* 0x0000000a045c723c */ /* 0x000fe2000000185c */
[----:B------:R-:W5:Y:S01]  /*11560*/  LDSM.16.MT88.4 R8, [R152+0x8800] ;  /* 0x008800009808783b */ /* 0x000f620000004200 */
[----:B------:R-:W-:-:S02]  /*11570*/  FMUL.FTZ R82, R82, R3 ;  /* 0x0000000352527220 */ /* 0x000fc40000410000 */
[-C--:B------:R-:W-:Y:S01]  /*11580*/  FMUL.FTZ R83, R83, R3.reuse ;  /* 0x0000000353537220 */ /* 0x080fe20000410000 */
[----:B------:R-:W1:Y:S01]  /*11590*/  MUFU.EX2 R122, R122 ;  /* 0x0000007a007a7308 */ /* 0x000e620000000800 */
[-C--:B------:R-:W-:Y:S02]  /*115a0*/  FMUL.FTZ R88, R88, R100.reuse ;  /* 0x0000006458587220 */ /* 0x080fe40000410000 */
[-C--:B------:R-:W-:Y:S02]  /*115b0*/  FMUL.FTZ R89, R89, R100.reuse ;  /* 0x0000006459597220 */ /* 0x080fe40000410000 */
[-C--:B------:R-:W-:Y:S01]  /*115c0*/  FMUL.FTZ R90, R90, R3.reuse ;  /* 0x000000035a5a7220 */ /* 0x080fe20000410000 */
[----:B--2---:R-:W-:Y:S01]  /*115d0*/  HMMA.16816.F32 R76, R4, R16, R76 ;  /* 0x00000010044c723c */ /* 0x004fe2000000184c */
        /* <DEDUP_REMOVED lines=8> */
[----:B------:R-:W1:Y:S01]  /*11660*/  MUFU.EX2 R124, R124 ;  /* 0x0000007c007c7308 */ /* 0x000e620000000800 */
[----:B------:R-:W-:Y:S01]  /*11670*/  FFMA.FTZ R32, R175, R100, R32 ;  /* 0x00000064af207223 */ /* 0x000fe20000010020 */
[----:B------:R-:W-:Y:S01]  /*11680*/  MOV R100, R34 ;  /* 0x0000002200647202 */ /* 0x000fe20000000f00 */
[----:B------:R-:W-:Y:S02]  /*11690*/  FFMA.FTZ R3, R171, R3, R28 ;  /* 0x00000003ab037223 */ /* 0x000fe4000001001c */
[----:B---3--:R-:W-:Y:S01]  /*116a0*/  HMMA.16816.F32 R88, R4, R12, R88 ;  /* 0x0000000c0458723c */ /* 0x008fe20000001858 */
[----:B------:R-:W-:-:S02]  /*116b0*/  FADD.FTZ R31, R31, R32 ;  /* 0x000000201f1f7221 */ /* 0x000fc40000010000 */
[----:B------:R-:W-:Y:S01]  /*116c0*/  MUFU.EX2 R116, R116 ;  /* 0x0000007400747308 */ /* 0x000fe20000000800 */
[----:B------:R-:W-:Y:S02]  /*116d0*/  FADD.FTZ R3, R2, R3 ;  /* 0x0000000302037221 */ /* 0x000fe40000010000 */
[----:B------:R-:W-:Y:S02]  /*116e0*/  FADD.FTZ R30, R30, R31 ;  /* 0x0000001f1e1e7221 */ /* 0x000fe40000010000 */
[----:B------:R-:W-:Y:S01]  /*116f0*/  HMMA.16816.F32 R84, R4, R14, R84 ;  /* 0x0000000e0454723c */ /* 0x000fe20000001854 */
[----:B------:R-:W3:Y:S01]  /*11700*/  LDSM.16.MT88.4 R12, [R149+0x8800] ;  /* 0x00880000950c783b */ /* 0x000ee20000004200 */
[----:B------:R-:W-:Y:S01]  /*11710*/  FADD.FTZ R2, R0, R3 ;  /* 0x0000000300027221 */ /* 0x000fe20000010000 */
[----:B------:R-:W2:Y:S01]  /*11720*/  MUFU.EX2 R121, R121 ;  /* 0x0000007900797308 */ /* 0x000ea20000000800 */
[----:B------:R-:W-:Y:S02]  /*11730*/  FADD.FTZ R0, R29, R30 ;  /* 0x0000001e1d007221 */ /* 0x000fe40000010000 */
[----:B------:R-:W-:Y:S01]  /*11740*/  FADD.FTZ R2, R35, R2 ;  /* 0x0000000223027221 */ /* 0x000fe20000010000 */
[----:B-1----:R-:W-:Y:S01]  /*11750*/  F2FP.PACK_AB R4, R104, R101 ;  /* 0x000000656804723e */ /* 0x002fe200000000ff */
[----:B------:R-:W-:Y:S01]  /*11760*/  FADD.FTZ R101, R101, R0 ;  /* 0x0000000065657221 */ /* 0x000fe20000010000 */
[----:B----4-:R-:W-:Y:S01]  /*11770*/  F2FP.PACK_AB R5, R110, R109 ;  /* 0x0000006d6e05723e */ /* 0x010fe200000000ff */
[----:B------:R-:W-:Y:S01]  /*11780*/  FADD.FTZ R109, R109, R2 ;  /* 0x000000026d6d7221 */ /* 0x000fe20000010000 */
[----:B------:R-:W-:Y:S01]  /*11790*/  F2FP.PACK_AB R6, R108, R107 ;  /* 0x0000006b6c06723e */ /* 0x000fe200000000ff */
[----:B------:R-:W-:Y:S01]  /*117a0*/  MUFU.EX2 R106, R106 ;  /* 0x0000006a006a7308 */ /* 0x000fe20000000800 */
[----:B------:R-:W-:Y:S01]  /*117b0*/  F2FP.PACK_AB R7, R114, R111 ;  /* 0x0000006f7207723e */ /* 0x000fe200000000ff */
[----:B------:R-:W-:-:S02]  /*117c0*/  FADD.FTZ R104, R104, R101 ;  /* 0x0000006568687221 */ /* 0x000fc40000010000 */
[----:B------:R-:W-:Y:S02]  /*117d0*/  FADD.FTZ R110, R110, R109 ;  /* 0x0000006d6e6e7221 */ /* 0x000fe40000010000 */
[----:B------:R-:W-:Y:S02]  /*117e0*/  FADD.FTZ R107, R107, R104 ;  /* 0x000000686b6b7221 */ /* 0x000fe40000010000 */
[----:B-----5:R-:W-:Y:S01]  /*117f0*/  HMMA.16816.F32 R96, R4, R8, R96 ;  /* 0x000000080460723c */ /* 0x020fe20000001860 */
[----:B------:R-:W-:Y:S01]  /*11800*/  MUFU.EX2 R105, R105 ;  /* 0x0000006900697308 */ /* 0x000fe20000000800 */
[----:B------:R-:W-:Y:S02]  /*11810*/  FADD.FTZ R111, R111, R110 ;  /* 0x0000006e6f6f7221 */ /* 0x000fe40000010000 */
[----:B------:R-:W-:Y:S02]  /*11820*/  FADD.FTZ R108, R108, R107 ;  /* 0x0000006b6c6c7221 */ /* 0x000fe40000010000 */
[----:B------:R-:W-:-:S02]  /*11830*/  FADD.FTZ R114, R114, R111 ;  /* 0x0000006f72727221 */ /* 0x000fc40000010000 */
[C---:B------:R-:W-:Y:S01]  /*11840*/  HMMA.16816.F32 R36, R4.reuse, R10, R36 ;  /* 0x0000000a0424723c */ /* 0x040fe20000001824 */
[----:B------:R-:W1:Y:S01]  /*11850*/  LDSM.16.MT88.4 R8, [R148+0x8800] ;  /* 0x008800009408783b */ /* 0x000e620000004200 */
[----:B------:R-:W-:Y:S06]  /*11860*/  MUFU.EX2 R102, R102 ;  /* 0x0000006600667308 */ /* 0x000fec0000000800 */
[C---:B--2---:R-:W-:Y:S02]  /*11870*/  HMMA.16816.F32 R64, R4.reuse, R16, R64 ;  /* 0x000000100440723c */ /* 0x044fe40000001840 */
[----:B------:R-:W2:Y:S06]  /*11880*/  MUFU.EX2 R103, R103 ;  /* 0x0000006700677308 */ /* 0x000eac0000000800 */
[C---:B---3--:R-:W-:Y:S02]  /*11890*/  HMMA.16816.F32 R48, R4.reuse, R12, R48 ;  /* 0x0000000c0430723c */ /* 0x048fe40000001830 */
[----:B------:R-:W-:Y:S06]  /*118a0*/  MUFU.EX2 R112, R112 ;  /* 0x0000007000707308 */ /* 0x000fec0000000800 */
[C---:B------:R-:W-:Y:S01]  /*118b0*/  HMMA.16816.F32 R52, R4.reuse, R14, R52 ;  /* 0x0000000e0434723c */ /* 0x040fe20000001834 */
[----:B------:R-:W3:Y:S01]  /*118c0*/  LDSM.16.MT88.4 R12, [R150+0xa800] ;  /* 0x00a80000960c783b */ /* 0x000ee20000004200 */
[----:B------:R-:W4:Y:S06]  /*118d0*/  MUFU.EX2 R123, R123 ;  /* 0x0000007b007b7308 */ /* 0x000f2c0000000800 */
[C---:B------:R-:W-:Y:S01]  /*118e0*/  HMMA.16816.F32 R68, R4.reuse, R18, R68 ;  /* 0x000000120444723c */ /* 0x040fe20000001844 */
[----:B------:R-:W5:Y:S07]  /*118f0*/  LDSM.16.MT88.4 R16, [R148+0xa800] ;  /* 0x00a800009410783b */ /* 0x000f6e0000004200 */
[C---:B------:R-:W-:Y:S08]  /*11900*/  HMMA.16816.F32 R40, R4.reuse, R20, R40 ;  /* 0x000000140428723c */ /* 0x040ff00000001828 */
[C---:B-1----:R-:W-:Y:S08]  /*11910*/  HMMA.16816.F32 R56, R4.reuse, R8, R56 ;  /* 0x000000080438723c */ /* 0x042ff00000001838 */
[C---:B------:R-:W-:Y:S01]  /*11920*/  HMMA.16816.F32 R60, R4.reuse, R10, R60 ;  /* 0x0000000a043c723c */ /* 0x040fe2000000183c */
[----:B------:R-:W1:Y:S07]  /*11930*/  LDSM.16.MT88.4 R8, [R149+0xa800] ;  /* 0x00a800009508783b */ /* 0x000e6e0000004200 */
[C---:B------:R-:W-:Y:S01]  /*11940*/  HMMA.16816.F32 R44, R4.reuse, R22, R44 ;  /* 0x00000016042c723c */ /* 0x040fe2000000182c */
[----:B------:R-:W-:Y:S07]  /*11950*/  LDSM.16.MT88.4 R20, [R149+0x9000] ;  /* 0x009000009514783b */ /* 0x000fee0000004200 */
        /* <DEDUP_REMOVED lines=22> */
[C---:B-----5:R-:W-:Y:S08]  /*11ac0*/  HMMA.16816.F32 R56, R4.reuse, R16, R56 ;  /* 0x000000100438723c */ /* 0x060ff00000001838 */
[C---:B-1----:R-:W-:Y:S08]  /*11ad0*/  HMMA.16816.F32 R40, R4.reuse, R8, R40 ;  /* 0x000000080428723c */ /* 0x042ff00000001828 */
[C---:B------:R-:W-:Y:S01]  /*11ae0*/  HMMA.16816.F32 R44, R4.reuse, R10, R44 ;  /* 0x0000000a042c723c */ /* 0x040fe2000000182c */
[----:B------:R-:W1:Y:S07]  /*11af0*/  LDSM.16.MT88.4 R8, [R150+0xb000] ;  /* 0x00b000009608783b */ /* 0x000e6e0000004200 */
[C---:B------:R-:W-:Y:S01]  /*11b00*/  HMMA.16816.F32 R60, R4.reuse, R18, R60 ;  /* 0x00000012043c723c */ /* 0x040fe2000000183c */
[----:B------:R-:W5:Y:S07]  /*11b10*/  LDSM.16.MT88.4 R16, [R149+0xb000] ;  /* 0x00b000009510783b */ /* 0x000f6e0000004200 */
        /* <DEDUP_REMOVED lines=23> */
[----:B-1----:R-:W-:Y:S01]  /*11c90*/  HMMA.16816.F32 R40, R4, R8, R40 ;  /* 0x000000080428723c */ /* 0x002fe20000001828 */
        /* <DEDUP_REMOVED lines=9> */
[C---:B------:R-:W-:Y:S08]  /*11d30*/  HMMA.16816.F32 R48, R4.reuse, R24, R48 ;  /* 0x000000180430723c */ /* 0x040ff00000001830 */
[C---:B-1----:R-:W-:Y:S07]  /*11d40*/  HMMA.16816.F32 R76, R4.reuse, R8, R76 ;  /* 0x00000008044c723c */ /* 0x042fee000000184c */
[----:B------:R-:W-:Y:S01]  /*11d50*/  FADD.FTZ R9, R119, R122 ;  /* 0x0000007a77097221 */ /* 0x000fe20000010000 */
[----:B------:R-:W-:Y:S03]  /*11d60*/  HMMA.16816.F32 R52, R4, R26, R52 ;  /* 0x0000001a0434723c */ /* 0x000fe60000001834 */
[----:B------:R-:W-:-:S04]  /*11d70*/  FADD.FTZ R9, R124, R9 ;  /* 0x000000097c097221 */ /* 0x000fc80000010000 */
[----:B------:R-:W-:Y:S01]  /*11d80*/  FADD.FTZ R102, R102, R9 ;  /* 0x0000000966667221 */ /* 0x000fe20000010000 */
[----:B------:R-:W-:Y:S03]  /*11d90*/  HMMA.16816.F32 R56, R4, R20, R56 ;  /* 0x000000140438723c */ /* 0x000fe60000001838 */
[----:B------:R-:W-:-:S04]  /*11da0*/  FADD.FTZ R103, R103, R102 ;  /* 0x0000006667677221 */ /* 0x000fc80000010000 */
[----:B------:R-:W-:Y:S01]  /*11db0*/  FADD.FTZ R112, R112, R103 ;  /* 0x0000006770707221 */ /* 0x000fe20000010000 */
[----:B------:R-:W-:Y:S03]  /*11dc0*/  HMMA.16816.F32 R60, R4, R22, R60 ;  /* 0x00000016043c723c */ /* 0x000fe6000000183c */
[----:B------:R-:W-:-:S05]  /*11dd0*/  FADD.FTZ R171, R123, R112 ;  /* 0x000000707bab7221 */ /* 0x000fca0000010000 */
[C---:B--2---:R-:W-:Y:S08]  /*11de0*/  HMMA.16816.F32 R72, R4.reuse, R12, R72 ;  /* 0x0000000c0448723c */ /* 0x044ff00000001848 */
[C---:B------:R-:W-:Y:S08]  /*11df0*/  HMMA.16816.F32 R92, R4.reuse, R14, R92 ;  /* 0x0000000e045c723c */ /* 0x040ff0000000185c */
[C---:B------:R-:W-:Y:S08]  /*11e00*/  HMMA.16816.F32 R80, R4.reuse, R10, R80 ;  /* 0x0000000a0450723c */ /* 0x040ff00000001850 */
[C---:B---3--:R-:W-:Y:S08]  /*11e10*/  HMMA.16816.F32 R88, R4.reuse, R16, R88 ;  /* 0x000000100458723c */ /* 0x048ff00000001858 */
[----:B------:R-:W-:Y:S08]  /*11e20*/  HMMA.16816.F32 R84, R4, R18, R84 ;  /* 0x000000120454723c */ /* 0x000ff00000001854 */
.L_x_6776:
[----:B------:R-:W-:-:S13]  /*11e30*/  ISETP.GE.AND P0, PT, R166, 0x1, PT ;  /* 0x00000001a600780c */ /* 0x000fda0003f06270 */
[----:B------:R-:W-:Y:S05]  /*11e40*/  @!P0 BRA `(.L_x_6782) ;  /* 0x000026e000008947 */ /* 0x000fea0003800000 */
[----:B------:R-:W-:Y:S01]  /*11e50*/  ULDC.64 UR4, c[0x0][0x1a0] ;  /* 0x0000680000047ab9 */ /* 0x000fe20000000a00 */
[----:B------:R-:W-:Y:S01]  /*11e60*/  IMAD.MOV.U32 R0, RZ, RZ, R3 ;  /* 0x000000ffff007224 */ /* 0x000fe200078e0003 */
[----:B------:R-:W-:Y:S01]  /*11e70*/  ULEA UR9, -UR4, URZ, 0x6 ;  /* 0x0000003f04097291 */ /* 0x000fe2000f8e313f */
[----:B------:R-:W-:Y:S01]  /*11e80*/  IMAD.MOV.U32 R101, RZ, RZ, R100 ;  /* 0x000000ffff657224 */ /* 0x000fe200078e0064 */
[----:B------:R-:W-:Y:S02]  /*11e90*/  UMOV UR8, 0x5 ;  /* 0x0000000500087882 */ /* 0x000fe40000000000 */
[----:B------:R-:W-:Y:S02]  /*11ea0*/  USHF.R.S32.HI UR13, URZ, 0x1f, UR9 ;  /* 0x0000001f3f0d7899 */ /* 0x000fe40008011409 */
[----:B------:R-:W-:Y:S01]  /*11eb0*/  USHF.L.U64.HI UR10, UR4, UR8, UR5 ;  /* 0x00000008040a7299 */ /* 0x000fe20008010205 */
[----:B------:R-:W-:Y:S01]  /*11ec0*/  MOV R173, UR9 ;  /* 0x0000000900ad7c02 */ /* 0x000fe20008000f00 */
[----:B------:R-:W-:-:S02]  /*11ed0*/  USHF.L.U32 UR11, UR4, 0x5, URZ ;  /* 0x00000005040b7899 */ /* 0x000fc4000800063f */
[----:B------:R-:W-:Y:S01]  /*11ee0*/  MOV R172, UR13 ;  /* 0x0000000d00ac7c02 */ /* 0x000fe20008000f00 */
[----:B------:R-:W-:Y:S02]  /*11ef0*/  ULDC.64 UR4, c[0x0][0x198] ;  /* 0x0000660000047ab9 */ /* 0x000fe40000000a00 */
[----:B------:R-:W-:Y:S02]  /*11f00*/  ULEA UR12, -UR4, URZ, 0x6 ;  /* 0x0000003f040c7291 */ /* 0x000fe4000f8e313f */
[----:B------:R-:W-:Y:S02]  /*11f10*/  USHF.L.U64.HI UR5, UR4, UR8, UR5 ;  /* 0x0000000804057299 */ /* 0x000fe40008010205 */
[----:B------:R-:W-:Y:S02]  /*11f20*/  USHF.L.U32 UR4, UR4, 0x5, URZ ;  /* 0x0000000504047899 */ /* 0x000fe4000800063f */
[----:B------:R-:W-:Y:S02]  /*11f30*/  USHF.R.S32.HI UR8, URZ, 0x1f, UR12 ;  /* 0x0000001f3f087899 */ /* 0x000fe4000801140c */
.L_x_6786:
        /* <DEDUP_REMOVED lines=64> */
.L_x_6783:
        /* <DEDUP_REMOVED lines=22> */
[----:B------:R-:W2:Y:S04]  /*124a0*/  LDSM.16.M88.4 R108, [R157+0x4000] ;  /* 0x004000009d6c783b */ /* 0x000ea80000000200 */
[----:B------:R-:W4:Y:S04]  /*124b0*/  LDSM.16.M88.4 R112, [R157+0x4800] ;  /* 0x004800009d70783b */ /* 0x000f280000000200 */
[----:B------:R-:W5:Y:S04]  /*124c0*/  LDSM.16.M88.4 R116, [R157+0x5000] ;  /* 0x005000009d74783b */ /* 0x000f680000000200 */
[----:B------:R-:W0:Y:S04]  /*124d0*/  LDGDEPBAR ;  /* 0x00000000000079af */ /* 0x000e280000000000 */
[----:B------:R-:W1:Y:S04]  /*124e0*/  LDSM.16.M88.4 R120, [R157+0x5800] ;  /* 0x005800009d78783b */ /* 0x000e680000000200 */
[----:B------:R-:W-:Y:S04]  /*124f0*/  LDSM.16.M88.4 R124, [R156] ;  /* 0x000000009c7c783b */ /* 0x000fe80000000200 */
[----:B------:R-:W1:Y:S04]  /*12500*/  LDSM.16.M88.4 R128, [R155] ;  /* 0x000000009b80783b */ /* 0x000e680000000200 */
[----:B------:R-:W1:Y:S04]  /*12510*/  LDSM.16.M88.4 R132, [R147] ;  /* 0x000000009384783b */ /* 0x000e680000000200 */
[----:B------:R-:W1:Y:S01]  /*12520*/  LDSM.16.M88.4 R136, [R146] ;  /* 0x000000009288783b */ /* 0x000e620000000200 */
[C---:B--2---:R-:W-:Y:S08]  /*12530*/  HMMA.16816.F32 R4, R104.reuse, R108, RZ ;  /* 0x0000006c6804723c */ /* 0x044ff000000018ff */
[C---:B---3--:R-:W-:Y:S01]  /*12540*/  HMMA.16816.F32 R8, R104.reuse, R110, RZ ;  /* 0x0000006e6808723c */ /* 0x048fe200000018ff */
[----:B------:R-:W2:Y:S07]  /*12550*/  LDSM.16.M88.4 R108, [R145] ;  /* 0x00000000916c783b */ /* 0x000eae0000000200 */
        /* <DEDUP_REMOVED lines=10> */
[C---:B------:R-:W-:Y:S08]  /*12600*/  HMMA.16816.F32 R4, R124.reuse, R128, R4 ;  /* 0x000000807c04723c */ /* 0x040ff00000001804 */
[C---:B------:R-:W-:Y:S01]  /*12610*/  HMMA.16816.F32 R8, R124.reuse, R130, R8 ;  /* 0x000000827c08723c */ /* 0x040fe20000001808 */
[----:B------:R-:W4:Y:S07]  /*12620*/  LDSM.16.M88.4 R128, [R151+0x5800] ;  /* 0x005800009780783b */ /* 0x000f2e0000000200 */
        /* <DEDUP_REMOVED lines=8> */
[C---:B-1----:R-:W-:Y:S08]  /*126b0*/  HMMA.16816.F32 R4, R104.reuse, R112, R4 ;  /* 0x000000706804723c */ /* 0x042ff00000001804 */
[C---:B------:R-:W-:Y:S01]  /*126c0*/  HMMA.16816.F32 R8, R104.reuse, R114, R8 ;  /* 0x000000726808723c */ /* 0x040fe20000001808 */
[----:B------:R-:W1:Y:S07]  /*126d0*/  LDSM.16.M88.4 R112, [R144+0x800] ;  /* 0x000800009070783b */ /* 0x000e6e0000000200 */
[C---:B------:R-:W-:Y:S08]  /*126e0*/  HMMA.16816.F32 R12, R104.reuse, R116, R12 ;  /* 0x00000074680c723c */ /* 0x040ff0000000180c */
[C---:B------:R-:W-:Y:S01]  /*126f0*/  HMMA.16816.F32 R16, R104.reuse, R118, R16 ;  /* 0x000000766810723c */ /* 0x040fe20000001810 */
[----:B------:R-:W5:Y:S07]  /*12700*/  LDSM.16.M88.4 R116, [R144+0x1000] ;  /* 0x001000009074783b */ /* 0x000f6e0000000200 */
[C---:B---3--:R-:W-:Y:S08]  /*12710*/  HMMA.16816.F32 R20, R104.reuse, R120, R20 ;  /* 0x000000786814723c */ /* 0x048ff00000001814 */
[C---:B------:R-:W-:Y:S01]  /*12720*/  HMMA.16816.F32 R24, R104.reuse, R122, R24 ;  /* 0x0000007a6818723c */ /* 0x040fe20000001818 */
[----:B------:R-:W-:Y:S07]  /*12730*/  LDSM.16.M88.4 R120, [R158+0x2000] ;  /* 0x002000009e78783b */ /* 0x000fee0000000200 */
[C---:B----4-:R-:W-:Y:S08]  /*12740*/  HMMA.16816.F32 R28, R104.reuse, R128, R28 ;  /* 0x00000080681c723c */ /* 0x050ff0000000181c */
[----:B------:R-:W-:Y:S01]  /*12750*/  HMMA.16816.F32 R32, R104, R130, R32 ;  /* 0x000000826820723c */ /* 0x000fe20000001820 */
[----:B------:R-:W3:Y:S04]  /*12760*/  LDSM.16.M88.4 R104, [R144+0x1800] ;  /* 0x001800009068783b */ /* 0x000ee80000000200 */
[----:B------:R-:W4:Y:S03]  /*12770*/  LDSM.16.M88.4 R128, [R157+0x6000] ;  /* 0x006000009d80783b */ /* 0x000f260000000200 */
[C---:B--2---:R-:W-:Y:S08]  /*12780*/  HMMA.16816.F32 R4, R108.reuse, R124, R4 ;  /* 0x0000007c6c04723c */ /* 0x044ff00000001804 */
[C---:B------:R-:W-:Y:S01]  /*12790*/  HMMA.16816.F32 R8, R108.reuse, R126, R8 ;  /* 0x0000007e6c08723c */ /* 0x040fe20000001808 */
[----:B------:R-:W2:Y:S07]  /*127a0*/  LDSM.16.M88.4 R124, [R157+0x6800] ;  /* 0x006800009d7c783b */ /* 0x000eae0000000200 */
[C---:B-1----:R-:W-:Y:S08]  /*127b0*/  HMMA.16816.F32 R12, R108.reuse, R112, R12 ;  /* 0x000000706c0c723c */ /* 0x042ff0000000180c */
[C---:B------:R-:W-:Y:S01]  /*127c0*/  HMMA.16816.F32 R16, R108.reuse, R114, R16 ;  /* 0x000000726c10723c */ /* 0x040fe20000001810 */
[----:B------:R-:W-:Y:S07]  /*127d0*/  LDSM.16.M88.4 R112, [R156+0x2000] ;  /* 0x002000009c70783b */ /* 0x000fee0000000200 */
[C---:B-----5:R-:W-:Y:S08]  /*127e0*/  HMMA.16816.F32 R20, R108.reuse, R116, R20 ;  /* 0x000000746c14723c */ /* 0x060ff00000001814 */
[C---:B------:R-:W-:Y:S01]  /*127f0*/  HMMA.16816.F32 R24, R108.reuse, R118, R24 ;  /* 0x000000766c18723c */ /* 0x040fe20000001818 */
[----:B------:R-:W-:Y:S07]  /*12800*/  LDSM.16.M88.4 R116, [R143] ;  /* 0x000000008f74783b */ /* 0x000fee0000000200 */
[C---:B---3--:R-:W-:Y:S08]  /*12810*/  HMMA.16816.F32 R28, R108.reuse, R104, R28 ;  /* 0x000000686c1c723c */ /* 0x048ff0000000181c */
        /* <DEDUP_REMOVED lines=115> */
.L_x_6785:
        /* <DEDUP_REMOVED lines=20> */
.L_x_6784:
        /* <DEDUP_REMOVED lines=330> */
.L_x_6782:
        /* <DEDUP_REMOVED lines=193> */
.L_x_6787:
[----:B------:R-:W2:Y:S04]  /*15140*/  S2R R3, SR_CTAID.Z ;  /* 0x0000000000037919 */ /* 0x000ea80000002700 */
[----:B------:R-:W2:Y:S02]  /*15150*/  S2R R2, SR_CTAID.Y ;  /* 0x0000000000027919 */ /* 0x000ea40000002600 */
[----:B-12---:R-:W-:-:S04]  /*15160*/  IMAD R5, R2, c[0x0][0x1c0], R3 ;  /* 0x0000700002057a24 */ /* 0x006fc800078e0203 */
[----:B------:R-:W-:Y:S02]  /*15170*/  IMAD R5, R5, c[0x0][0x214], RZ ;  /* 0x0000850005057a24 */ /* 0x000fe400078e02ff */
.L_x_6788:
        /* <DEDUP_REMOVED lines=41> */
.L_x_6790:
[----:B------:R-:W-:Y:S05]  /*15410*/  BSYNC B0 ;  /* 0x0000000000007941 */ /* 0x000fea0003800000 */
.L_x_6789:
[----:B------:R-:W5:Y:S01]  /*15420*/  S2R R5, SR_CTAID.X ;  /* 0x0000000000057919 */ /* 0x000f620000002500 */
[----:B------:R-:W-:Y:S01]  /*15430*/  LEA.HI R7, R7, R0, RZ, 0x3 ;  /* 0x0000000007077211 */ /* 0x000fe200078f18ff */
[----:B------:R-:W-:Y:S02]  /*15440*/  BSSY B0, `(.L_x_6791) ;  /* 0x0000022000007945 */ /* 0x000fe40003800000 */
[----:B----4-:R-:W4:Y:S01]  /*15450*/  S2R R4, SR_TID.X ;  /* 0x0000000000047919 */ /* 0x010f220000002100 */
[----:B------:R-:W-:-:S05]  /*15460*/  LOP3.LUT R7, R7, 0xfffffff8, RZ, 0xc0, !PT ;  /* 0xfffffff807077812 */ /* 0x000fca00078ec0ff */
[----:B------:R-:W-:-:S04]  /*15470*/  IMAD.IADD R6, R0, 0x1, -R7 ;  /* 0x0000000100067824 */ /* 0x000fc800078e0a07 */
[----:B------:R-:W-:Y:S01]  /*15480*/  IMAD.SHL.U32 R8, R6, 0x8, RZ ;  /* 0x0000000806087824 */ /* 0x000fe200078e00ff */
[----:B------:R-:W-:-:S04]  /*15490*/  SHF.R.S32.HI R6, RZ, 0x1f, R3 ;  /* 0x0000001fff067819 */ /* 0x000fc80000011403 */
[----:B------:R-:W-:Y:S01]  /*154a0*/  SHF.R.S32.HI R9, RZ, 0x1f, R8 ;  /* 0x0000001fff097819 */ /* 0x000fe20000011408 */
[----:B------:R-:W-:Y:S02]  /*154b0*/  IMAD R6, R6, c[0x0][0x1f0], RZ ;  /* 0x00007c0006067a24 */ /* 0x000fe400078e02ff */
[----:B-----5:R-:W-:Y:S02]  /*154c0*/  IMAD.SHL.U32 R0, R5, 0x40, RZ ;  /* 0x0000004005007824 */ /* 0x020fe400078e00ff */
[----:B------:R-:W-:Y:S01]  /*154d0*/  IMAD R6, R3, c[0x0][0x1f4], R6 ;  /* 0x00007d0003067a24 */ /* 0x000fe200078e0206 */
[----:B----4-:R-:W-:Y:S01]  /*154e0*/  SHF.R.S32.HI R5, RZ, 0x1f, R4 ;  /* 0x0000001fff057819 */ /* 0x010fe20000011404 */
[----:B------:R-:W-:Y:S01]  /*154f0*/  IMAD.WIDE.U32 R8, R0, c[0x0][0x1e8], R8 ;  /* 0x00007a0000087a25 */ /* 0x000fe200078e0008 */
[----:B------:R-:W-:Y:S02]  /*15500*/  SHF.R.S32.HI R7, RZ, 0x1f, R0 ;  /* 0x0000001fff077819 */ /* 0x000fe40000011400 */
[----:B------:R-:W-:-:S02]  /*15510*/  LEA.HI R5, R5, R4, RZ, 0x3 ;  /* 0x0000000405057211 */ /* 0x000fc400078f18ff */
        /* <DEDUP_REMOVED lines=20> */
.L_x_6792:
[----:B------:R-:W-:Y:S05]  /*15660*/  BSYNC B0 ;  /* 0x0000000000007941 */ /* 0x000fea0003800000 */
.L_x_6791:
[----:B------:R-:W-:Y:S01]  /*15670*/  IADD3 R3, R5, 0x10, RZ ;  /* 0x0000001005037810 */ /* 0x000fe20007ffe0ff */
        /* <DEDUP_REMOVED lines=9> */
[----:B-12---:R-:W-:-:S03]  /*15710*/  LEA R20, P0, R10, c[0x0][0x1d0], 0x1 ;  /* 0x000074000a147a11 */ /* 0x006fc600078008ff */
[----:B------:R-:W-:-:S05]  /*15720*/  IMAD R3, R4, c[0x0][0x1ec], R3 ;  /* 0x00007b0004037a24 */ /* 0x000fca00078e0203 */
[----:B------:R-:W-:-:S04]  /*15730*/  IADD3 R3, R3, R11, RZ ;  /* 0x0000000b03037210 */ /* 0x000fc80007ffe0ff */
[----:B------:R-:W-:-:S05]  /*15740*/  LEA.HI.X R21, R10, c[0x0][0x1d4], R3, 0x1, P0 ;  /* 0x000075000a157a11 */ /* 0x000fca00000f0c03 */
[----:B---3--:R1:W-:Y:S04]  /*15750*/  STG.E.128 [R20.64], R32 ;  /* 0x0000002014007986 */ /* 0x0083e8000c101d06 */
[----:B------:R1:W-:Y:S02]  /*15760*/  STG.E.128 [R20.64+0x80], R16 ;  /* 0x0000801014007986 */ /* 0x0003e4000c101d06 */
.L_x_6794:
[----:B------:R-:W-:Y:S05]  /*15770*/  BSYNC B0 ;  /* 0x0000000000007941 */ /* 0x000fea0003800000 */
.L_x_6793:
        /* <DEDUP_REMOVED lines=10> */
[----:B-1----:R-:W-:-:S03]  /*15820*/  LEA R16, P0, R10, c[0x0][0x1d0], 0x1 ;  /* 0x000074000a107a11 */ /* 0x002fc600078008ff */
[----:B------:R-:W-:-:S05]  /*15830*/  IMAD R3, R4, c[0x0][0x1ec], R3 ;  /* 0x00007b0004037a24 */ /* 0x000fca00078e0203 */
[----:B------:R-:W-:-:S04]  /*15840*/  IADD3 R3, R3, R11, RZ ;  /* 0x0000000b03037210 */ /* 0x000fc80007ffe0ff */
[----:B------:R-:W-:-:S05]  /*15850*/  LEA.HI.X R17, R10, c[0x0][0x1d4], R3, 0x1, P0 ;  /* 0x000075000a117a11 */ /* 0x000fca00000f0c03 */
[----:B------:R1:W-:Y:S04]  /*15860*/  STG.E.128 [R16.64], R28 ;  /* 0x0000001c10007986 */ /* 0x0003e8000c101d06 */
[----:B------:R1:W-:Y:S02]  /*15870*/  STG.E.128 [R16.64+0x80], R12 ;  /* 0x0000800c10007986 */ /* 0x0003e4000c101d06 */
.L_x_6796:
[----:B------:R-:W-:Y:S05]  /*15880*/  BSYNC B0 ;  /* 0x0000000000007941 */ /* 0x000fea0003800000 */
.L_x_6795:
[----:B------:R-:W-:-:S04]  /*15890*/  IADD3 R3, R5, 0x30, RZ ;  /* 0x0000003005037810 */ /* 0x000fc80007ffe0ff */
[----:B------:R-:W-:-:S13]  /*158a0*/  ISETP.GE.AND P0, PT, R3, R0, PT ;  /* 0x000000000300720c */ /* 0x000fda0003f06270 */
[----:B------:R-:W-:Y:S05]  /*158b0*/  @P0 EXIT ;  /* 0x000000000000094d */ /* 0x000fea0003800000 */
[----:B------:R-:W-:Y:S02]  /*158c0*/  IADD3 R5, P0, R5, 0x30, RZ ;  /* 0x0000003005057810 */ /* 0x000fe40007f1e0ff */
[----:B------:R-:W-:-:S03]  /*158d0*/  MOV R3, R7 ;  /* 0x0000000700037202 */ /* 0x000fc60000000f00 */
[----:B------:R-:W-:Y:S02]  /*158e0*/  IMAD.X R0, RZ, RZ, R2, P0 ;  /* 0x000000ffff007224 */ /* 0x000fe400000e0602 */
[----:B------:R-:W-:Y:S02]  /*158f0*/  IMAD.MOV.U32 R2, RZ, RZ, R8 ;  /* 0x000000ffff027224 */ /* 0x000fe400078e0008 */
[----:B------:R-:W-:Y:S02]  /*15900*/  IMAD R0, R0, c[0x0][0x1e8], RZ ;  /* 0x00007a0000007a24 */ /* 0x000fe400078e02ff */
[----:B------:R-:W-:-:S04]  /*15910*/  IMAD.WIDE.U32 R2, R5, c[0x0][0x1e8], R2 ;  /* 0x00007a0005027a25 */ /* 0x000fc800078e0002 */
[----:B------:R-:W-:Y:S01]  /*15920*/  IMAD R0, R5, c[0x0][0x1ec], R0 ;  /* 0x00007b0005007a24 */ /* 0x000fe200078e0200 */
[----:B------:R-:W-:-:S04]  /*15930*/  LEA R4, P0, R2, c[0x0][0x1d0], 0x1 ;  /* 0x0000740002047a11 */ /* 0x000fc800078008ff */
[----:B------:R-:W-:-:S04]  /*15940*/  IADD3 R0, R0, R3, RZ ;  /* 0x0000000300007210 */ /* 0x000fc80007ffe0ff */
[----:B------:R-:W-:-:S05]  /*15950*/  LEA.HI.X R5, R2, c[0x0][0x1d4], R0, 0x1, P0 ;  /* 0x0000750002057a11 */ /* 0x000fca00000f0c00 */
[----:B-1----:R-:W-:Y:S04]  /*15960*/  STG.E.128 [R4.64], R24 ;  /* 0x0000001804007986 */ /* 0x002fe8000c101d06 */
[----:B------:R-:W-:Y:S01]  /*15970*/  STG.E.128 [R4.64+0x80], R40 ;  /* 0x0000802804007986 */ /* 0x000fe2000c101d06 */
[----:B------:R-:W-:Y:S05]  /*15980*/  EXIT ;  /* 0x000000000000794d */ /* 0x000fea0003800000 */
.L_x_6797:
        /* <DEDUP_REMOVED lines=15> */
.L_x_8276:


//--------------------- .text._ZN5flash24flash_fwd_splitkv_kernelI23Flash_fwd_kernel_traitsILi128ELi64ELi64ELi4ELb0ELb0EN7cutlass6half_tE19Flash_kernel_traitsILi128ELi64ELi64ELi4ES3_EELb1ELb0ELb0ELb0ELb1ELb1ELb0ELb1EEEvNS_16Flash_fwd_paramsE --------------------------
	.section	.text._ZN5flash24flash_fwd_splitkv_kernelI23Flash_fwd_kernel_traitsILi128ELi64ELi64ELi4ELb0ELb0EN7cutlass6half_tE19Flash_kernel_traitsILi128ELi64ELi64ELi4ES3_EELb1ELb0ELb0ELb0ELb1ELb1ELb0ELb1EEEvNS_16Flash_fwd_paramsE,"ax",@progbits
	.sectioninfo	@"SHI_REGISTERS=195"
	.align	128
        .global         _ZN5flash24flash_fwd_splitkv_kernelI23Flash_fwd_kernel_traitsILi128ELi64ELi64ELi4ELb0ELb0EN7cutlass6half_tE19Flash_kernel_traitsILi128ELi64ELi64ELi4ES3_EELb1ELb0ELb0ELb0ELb1ELb1ELb0ELb1EEEvNS_16Flash_fwd_paramsE
        .type           _ZN5flash24flash_fwd_splitkv_kernelI23Flash_fwd_kernel_traitsILi128ELi64ELi64ELi4ELb0ELb0EN7cutlass6half_tE19Flash_kernel_traitsILi128ELi64ELi64ELi4ES3_EELb1ELb0ELb0ELb0ELb1ELb1ELb0ELb1EEEvNS_16Flash_fwd_paramsE,@function
        .size           _ZN5flash24flash_fwd_splitkv_kernelI23Flash_fwd_kernel_traitsILi128ELi64ELi64ELi4ELb0ELb0EN7cutlass6half_tE19Flash_kernel_traitsILi128ELi64ELi64ELi4ES3_EELb1ELb0ELb0ELb0ELb1ELb1ELb0ELb1EEEvNS_16Flash_fwd_paramsE,(.L_x_8277 - _ZN5flash24flash_fwd_splitkv_kernelI23Flash_fwd_kernel_traitsILi128ELi64ELi64ELi4ELb0ELb0EN7cutlass6half_tE19Flash_kernel_traitsILi128ELi64ELi64ELi4ES3_EELb1ELb0ELb0ELb0ELb1ELb1ELb0ELb1EEEvNS_16Flash_fwd_paramsE)
        .other          _ZN5flash24flash_fwd_splitkv_kernelI23Flash_fwd_kernel_traitsILi128ELi64ELi64ELi4ELb0ELb0EN7cutlass6half_tE19Flash_kernel_traitsILi128ELi64ELi64ELi4ES3_EELb1ELb0ELb0ELb0ELb1ELb1ELb0ELb1EEEvNS_16Flash_fwd_paramsE,@"STO_CUDA_ENTRY STV_DEFAULT"
_ZN5flash24flash_fwd_splitkv_kernelI23Flash_fwd_kernel_traitsILi128ELi64ELi64ELi4ELb0ELb0EN7cutlass6half_tE19Flash_kernel_traitsILi128ELi64ELi64ELi4ES3_EELb1ELb0ELb0ELb0ELb1ELb1ELb0ELb1EEEvNS_16Flash_fwd_paramsE:
.text._ZN5flash24flash_fwd_splitkv_kernelI23Flash_fwd_kernel_traitsILi128ELi64ELi64ELi4ELb0ELb0EN7cutlass6half_tE19Flash_kernel_traitsILi128ELi64ELi64ELi4ES3_EELb1ELb0ELb0ELb0ELb1ELb1ELb0ELb1EEEvNS_16Flash_fwd_paramsE:
        /* <DEDUP_REMOVED lines=37> */
.L_x_6798:
[----:B-12-4-:R-:W-:Y:S02]  /*0250*/  MOV R3, c[0x0][0x218] ;  /* 0x0000860000037a02 */ /* 0x016fe40000000f00 */
.L_x_6799:
        /* <DEDUP_REMOVED lines=74> */
.L_x_6802:
[----:B------:R-:W-:Y:S05]  /*0700*/  BSYNC B0 ;  /* 0x0000000000007941 */ /* 0x000fea0003800000 */
.L_x_6801:
        /* <DEDUP_REMOVED lines=16> */
.L_x_6804:
[----:B------:R-:W-:Y:S05]  /*0810*/  BSYNC B0 ;  /* 0x0000000000007941 */ /* 0x000fea0003800000 */
.L_x_6803:
        /* <DEDUP_REMOVED lines=16> */
.L_x_6806:
[----:B------:R-:W-:Y:S05]  /*0920*/  BSYNC B0 ;  /* 0x0000000000007941 */ /* 0x000fea0003800000 */
.L_x_6805:
        /* <DEDUP_REMOVED lines=15> */
.L_x_6808:
[----:B------:R-:W-:Y:S05]  /*0a20*/  BSYNC B0 ;  /* 0x0000000000007941 */ /* 0x000fea0003800000 */
.L_x_6807:
        /* <DEDUP_REMOVED lines=19> */
.L_x_6800:
        /* <DEDUP_REMOVED lines=91> */
.L_x_6809:
        /* <DEDUP_REMOVED lines=15> */
.L_x_6811:
        /* <DEDUP_REMOVED lines=55> */
.L_x_6810:
        /* <DEDUP_REMOVED lines=209> */
.L_x_6850:
        /* <DEDUP_REMOVED lines=151> */
.L_x_6816:
[----:B------:R-:W-:Y:S05]  /*2bf0*/  BSYNC B0 ;  /* 0x0000000000007941 */ /* 0x000fea0003800000 */
.L_x_6815:
        /* <DEDUP_REMOVED lines=110> */
.L_x_6818:
[----:B------:R-:W-:Y:S05]  /*32e0*/  BSYNC B0 ;  /* 0x0000000000007941 */ /* 0x000fea0003800000 */
.L_x_6817:
        /* <DEDUP_REMOVED lines=114> */
.L_x_6820:
[----:B------:R-:W-:Y:S05]  /*3a10*/  BSYNC B0 ;  /* 0x0000000000007941 */ /* 0x000fea0003800000 */
.L_x_6819:
        /* <DEDUP_REMOVED lines=117> */
.L_x_6822:
[----:B------:R-:W-:Y:S05]  /*4170*/  BSYNC B0 ;  /* 0x0000000000007941 */ /* 0x000fea0003800000 */
.L_x_6821:
        /* <DEDUP_REMOVED lines=9> */
.L_x_6814:
        /* <DEDUP_REMOVED lines=91> */
.L_x_6827:
[----:B------:R-:W-:Y:S05]  /*47c0*/  BSYNC B0 ;  /* 0x0000000000007941 */ /* 0x000fea0003800000 */
.L_x_6826:
        /* <DEDUP_REMOVED lines=91> */
.L_x_6829:
[----:B------:R-:W-:Y:S05]  /*4d80*/  BSYNC B0 ;  /* 0x0000000000007941 */ /* 0x000fea0003800000 */
.L_x_6828:
[----:B-----5:R4:W-:Y:S02]  /*4d90*/  STG.E.128 [R86.64+0x80], R36 ;  /* 0x0000802456007986 */ /* 0x0209e4000c101d06 */
.L_x_6825:
[----:B------:R-:W-:Y:S05]  /*4da0*/  BSYNC B1 ;  /* 0x0000000000017941 */ /* 0x000fea0003800000 */
.L_x_6824:
        /* <DEDUP_REMOVED lines=96> */
.L_x_6833:
[----:B------:R-:W-:Y:S05]  /*53b0*/  BSYNC B0 ;  /* 0x0000000000007941 */ /* 0x000fea0003800000 */
.L_x_6832:
        /* <DEDUP_REMOVED lines=97> */
.L_x_6835:
[----:B------:R-:W-:Y:S05]  /*59d0*/  BSYNC B0 ;  /* 0x0000000000007941 */ /* 0x000fea0003800000 */
.L_x_6834:
[----:B-----5:R1:W-:Y:S02]  /*59e0*/  STG.E.128 [R144.64+0x80], R32 ;  /* 0x0000802090007986 */ /* 0x0203e4000c101d06 */
.L_x_6831:
[----:B------:R-:W-:Y:S05]  /*59f0*/  BSYNC B1 ;  /* 0x0000000000017941 */ /* 0x000fea0003800000 */
.L_x_6830:
        /* <DEDUP_REMOVED lines=96> */
.L_x_6839:
[----:B------:R-:W-:Y:S05]  /*6000*/  BSYNC B0 ;  /* 0x0000000000007941 */ /* 0x000fea0003800000 */
.L_x_6838:
        /* <DEDUP_REMOVED lines=97> */
.L_x_6841:
[----:B------:R-:W-:Y:S05]  /*6620*/  BSYNC B0 ;  /* 0x0000000000007941 */ /* 0x000fea0003800000 */
.L_x_6840:
[C---:B------:R-:W-:Y:S04]  /*6630*/  LEA R2, P0, R74.reuse, R86, 0x1 ;  /* 0x000000564a027211 */ /* 0x040fe800078008ff */
[----:B------:R-:W-:Y:S05]  /*6640*/  LEA.HI.X R3, R74, R87, R73, 0x1, P0 ;  /* 0x000000574a037211 */ /* 0x000fea00000f0c49 */
[----:B-----5:R3:W-:Y:S04]  /*6650*/  STG.E.128 [R2.64], R32 ;  /* 0x0000002002007986 */ /* 0x0207e8000c101d06 */
.L_x_6837:
[----:B------:R-:W-:Y:S05]  /*6660*/  BSYNC B1 ;  /* 0x0000000000017941 */ /* 0x000fea0003800000 */
.L_x_6836:
        /* <DEDUP_REMOVED lines=98> */
.L_x_6845:
[----:B------:R-:W-:Y:S05]  /*6c90*/  BSYNC B0 ;  /* 0x0000000000007941 */ /* 0x000fea0003800000 */
.L_x_6844:
        /* <DEDUP_REMOVED lines=98> */
.L_x_6847:
[----:B------:R-:W-:Y:S05]  /*72c0*/  BSYNC B0 ;  /* 0x0000000000007941 */ /* 0x000fea0003800000 */
.L_x_6846:
[C---:B------:R-:W-:Y:S04]  /*72d0*/  LEA R2, P0, R78.reuse, R86, 0x1 ;  /* 0x000000564e027211 */ /* 0x040fe800078008ff */
[----:B------:R-:W-:Y:S05]  /*72e0*/  LEA.HI.X R3, R78, R87, R77, 0x1, P0 ;  /* 0x000000574e037211 */ /* 0x000fea00000f0c4d */
[----:B-----5:R1:W-:Y:S04]  /*72f0*/  STG.E.128 [R2.64], R32 ;  /* 0x0000002002007986 */ /* 0x0203e8000c101d06 */
.L_x_6843:
[----:B------:R-:W-:Y:S05]  /*7300*/  BSYNC B1 ;  /* 0x0000000000017941 */ /* 0x000fea0003800000 */
.L_x_6842:
        /* <DEDUP_REMOVED lines=8> */
.L_x_6813:
        /* <DEDUP_REMOVED lines=32> */
.L_x_6823:
        /* <DEDUP_REMOVED lines=80> */
.L_x_6848:
        /* <DEDUP_REMOVED lines=8> */
.L_x_6849:
[----:B------:R-:W-:Y:S04]  /*7b10*/  IADD3 R11, R11, -0x1, RZ ;  /* 0xffffffff0b0b7810 */ /* 0x000fe80007ffe0ff */
[----:B------:R-:W-:Y:S11]  /*7b20*/  ISETP.GT.AND P0, PT, R11, R63, PT ;  /* 0x0000003f0b00720c */ /* 0x000ff60003f04270 */
[----:B------:R-:W-:Y:S02]  /*7b30*/  @!UPT UIADD3 URZ, URZ, URZ, URZ ;  /* 0x0000003f3f3ff290 */ /* 0x000fe4000fffe03f */
[----:B------:R-:W-:-:S05]  /*7b40*/  @P0 BRA `(.L_x_6850) ;  /* 0xffffa73000000947 */ /* 0x000fca000383ffff */
.L_x_6812:
        /* <DEDUP_REMOVED lines=93> */
.L_x_6857:
[----:B------:R-:W-:Y:S05]  /*8120*/  BSYNC B0 ;  /* 0x0000000000007941 */ /* 0x000fea0003800000 */
.L_x_6856:
        /* <DEDUP_REMOVED lines=45> */
.L_x_6859:
[----:B------:R-:W-:Y:S05]  /*8400*/  BSYNC B0 ;  /* 0x0000000000007941 */ /* 0x000fea0003800000 */
.L_x_6858:
[----:B------:R3:W-:Y:S02]  /*8410*/  STS.128 [R153+0x2000], R20 ;  /* 0x0020001499007388 */ /* 0x0007e40000000c00 */
.L_x_6855:
[----:B------:R-:W-:Y:S05]  /*8420*/  BSYNC B1 ;  /* 0x0000000000017941 */ /* 0x000fea0003800000 */
.L_x_6854:
        /* <DEDUP_REMOVED lines=57> */
.L_x_6863:
[----:B------:R-:W-:Y:S05]  /*87c0*/  BSYNC B0 ;  /* 0x0000000000007941 */ /* 0x000fea0003800000 */
.L_x_6862:
        /* <DEDUP_REMOVED lines=44> */
.L_x_6865:
[----:B------:R-:W-:Y:S05]  /*8a90*/  BSYNC B0 ;  /* 0x0000000000007941 */ /* 0x000fea0003800000 */
.L_x_6864:
[----:B------:R2:W-:Y:S02]  /*8aa0*/  STS.128 [R153+0x2800], R24 ;  /* 0x0028001899007388 */ /* 0x0005e40000000c00 */
.L_x_6861:
[----:B------:R-:W-:Y:S05]  /*8ab0*/  BSYNC B1 ;  /* 0x0000000000017941 */ /* 0x000fea0003800000 */
.L_x_6860:
        /* <DEDUP_REMOVED lines=58> */
.L_x_6869:
[----:B-1----:R-:W-:Y:S05]  /*8e60*/  BSYNC B0 ;  /* 0x0000000000007941 */ /* 0x002fea0003800000 */
.L_x_6868:
        /* <DEDUP_REMOVED lines=44> */
.L_x_6871:
[----:B------:R-:W-:Y:S05]  /*9130*/  BSYNC B0 ;  /* 0x0000000000007941 */ /* 0x000fea0003800000 */
.L_x_6870:
[----:B------:R2:W-:Y:S02]  /*9140*/  STS.128 [R153+0x3000], R28 ;  /* 0x0030001c99007388 */ /* 0x0005e40000000c00 */
.L_x_6867:
[----:B------:R-:W-:Y:S05]  /*9150*/  BSYNC B1 ;  /* 0x0000000000017941 */ /* 0x000fea0003800000 */
.L_x_6866:
        /* <DEDUP_REMOVED lines=56> */
.L_x_6874:
[----:B-1----:R-:W-:Y:S05]  /*94e0*/  BSYNC B0 ;  /* 0x0000000000007941 */ /* 0x002fea0003800000 */
.L_x_6873:
        /* <DEDUP_REMOVED lines=47> */
.L_x_6876:
[----:B------:R-:W-:Y:S05]  /*97e0*/  BSYNC B0 ;  /* 0x0000000000007941 */ /* 0x000fea0003800000 */
.L_x_6875:
[----:B------:R2:W-:Y:S01]  /*97f0*/  STS.128 [R153+0x3800], R8 ;  /* 0x0038000899007388 */ /* 0x0005e20000000c00 */
[----:B------:R-:W-:Y:S05]  /*9800*/  BRA `(.L_x_6872) ;  /* 0x0000302000007947 */ /* 0x000fea0003800000 */
.L_x_6853:
        /* <DEDUP_REMOVED lines=86> */
.L_x_6880:
[----:B------:R-:W-:Y:S05]  /*9d70*/  BSYNC B0 ;  /* 0x0000000000007941 */ /* 0x000fea0003800000 */
.L_x_6879:
        /* <DEDUP_REMOVED lines=86> */
.L_x_6882:
[----:B------:R-:W-:Y:S05]  /*a2e0*/  BSYNC B0 ;  /* 0x0000000000007941 */ /* 0x000fea0003800000 */
.L_x_6881:
[----:B------:R3:W-:Y:S02]  /*a2f0*/  STS.128 [R153+0x2000], R24 ;  /* 0x0020001899007388 */ /* 0x0007e40000000c00 */
.L_x_6878:
[----:B------:R-:W-:Y:S05]  /*a300*/  BSYNC B1 ;  /* 0x0000000000017941 */ /* 0x000fea0003800000 */
.L_x_6877:
        /* <DEDUP_REMOVED lines=91> */
.L_x_6886:
[----:B------:R-:W-:Y:S05]  /*a8c0*/  BSYNC B0 ;  /* 0x0000000000007941 */ /* 0x000fea0003800000 */
.L_x_6885:
        /* <DEDUP_REMOVED lines=89> */
.L_x_6888:
[----:B------:R-:W-:Y:S05]  /*ae60*/  BSYNC B0 ;  /* 0x0000000000007941 */ /* 0x000fea0003800000 */
.L_x_6887:
[----:B------:R1:W-:Y:S02]  /*ae70*/  STS.128 [R153+0x2800], R20 ;  /* 0x0028001499007388 */ /* 0x0003e40000000c00 */
.L_x_6884:
[----:B------:R-:W-:Y:S05]  /*ae80*/  BSYNC B1 ;  /* 0x0000000000017941 */ /* 0x000fea0003800000 */
.L_x_6883:
        /* <DEDUP_REMOVED lines=92> */
.L_x_6892:
[----:B------:R-:W-:Y:S05]  /*b450*/  BSYNC B0 ;  /* 0x0000000000007941 */ /* 0x000fea0003800000 */
.L_x_6891:
        /* <DEDUP_REMOVED lines=89> */
.L_x_6894:
[----:B------:R-:W-:Y:S05]  /*b9f0*/  BSYNC B0 ;  /* 0x0000000000007941 */ /* 0x000fea0003800000 */
.L_x_6893:
[----:B------:R3:W-:Y:S02]  /*ba00*/  STS.128 [R153+0x3000], R20 ;  /* 0x0030001499007388 */ /* 0x0007e40000000c00 */
.L_x_6890:
[----:B------:R-:W-:Y:S05]  /*ba10*/  BSYNC B1 ;  /* 0x0000000000017941 */ /* 0x000fea0003800000 */
.L_x_6889:
        /* <DEDUP_REMOVED lines=91> */
.L_x_6896:
[----:B------:R-:W-:Y:S05]  /*bfd0*/  BSYNC B0 ;  /* 0x0000000000007941 */ /* 0x000fea0003800000 */
.L_x_6895:
        /* <DEDUP_REMOVED lines=92> */
.L_x_6898:
[----:B------:R-:W-:Y:S05]  /*c5a0*/  BSYNC B0 ;  /* 0x0000000000007941 */ /* 0x000fea0003800000 */
.L_x_6897:
[----:B------:R3:W-:Y:S01]  /*c5b0*/  STS.128 [R153+0x3800], R20 ;  /* 0x0038001499007388 */ /* 0x0007e20000000c00 */
[----:B------:R-:W-:Y:S05]  /*c5c0*/  BRA `(.L_x_6872) ;  /* 0x0000026000007947 */ /* 0x000fea0003800000 */
.L_x_6852:
        /* <DEDUP_REMOVED lines=38> */
.L_x_6872:
[----:B------:R-:W-:Y:S05]  /*c830*/  BSYNC B2 ;  /* 0x0000000000027941 */ /* 0x000fea0003800000 */
.L_x_6851:
[----:B------:R-:W-:Y:S01]  /*c840*/  IADD3 R158, R102, -0x1, RZ ;  /* 0xffffffff669e7810 */ /* 0x000fe20007ffe0ff */
[----:B------:R-:W-:Y:S01]  /*c850*/  IMAD.SHL.U32 R149, R130, 0x8, RZ ;  /* 0x0000000882957824 */ /* 0x000fe200078e00ff */
[----:B------:R-:W-:Y:S01]  /*c860*/  LEA R156, P4, R128, c[0x0][0x168], 0x1 ;  /* 0x00005a00809c7a11 */ /* 0x000fe200078808ff */
[----:B------:R-:W-:Y:S01]  /*c870*/  IMAD.SHL.U32 R41, R59, 0x40, RZ ;  /* 0x000000403b297824 */ /* 0x000fe200078e00ff */
[----:B-1----:R-:W-:Y:S01]  /*c880*/  SHF.R.S32.HI R6, RZ, 0x4, R125 ;  /* 0x00000004ff067819 */ /* 0x002fe2000001147d */
[----:B------:R-:W-:Y:S01]  /*c890*/  IMAD.SHL.U32 R3, R158, 0x40, RZ ;  /* 0x000000409e037824 */ /* 0x000fe200078e00ff */
[----:B------:R-:W-:-:S02]  /*c8a0*/  LEA.HI.X R157, R128, c[0x0][0x16c], R52, 0x1, P4 ;  /* 0x00005b00809d7a11 */ /* 0x000fc400020f0c34 */
[----:B------:R-:W-:Y:S01]  /*c8b0*/  LEA.HI R125, R125, R6, RZ, 0x1 ;  /* 0x000000067d7d7211 */ /* 0x000fe200078f08ff */
[----:B------:R-:W-:Y:S01]  /*c8c0*/  IMAD.IADD R5, R54, 0x1, -R3 ;  /* 0x0000000136057824 */ /* 0x000fe200078e0a03 */
[----:B------:R-:W-:Y:S02]  /*c8d0*/  LOP3.LUT R41, R41, 0xfffffe00, RZ, 0xc0, !PT ;  /* 0xfffffe0029297812 */ /* 0x000fe400078ec0ff */
[----:B------:R-:W-:Y:S02]  /*c8e0*/  LOP3.LUT R125, R125, 0xfffffffe, RZ, 0xc0, !PT ;  /* 0xfffffffe7d7d7812 */ /* 0x000fe400078ec0ff */
[-C--:B------:R-:W-:Y:S02]  /*c8f0*/  ISETP.GE.AND P1, PT, R0, R5.reuse, PT ;  /* 0x000000050000720c */ /* 0x080fe40003f26270 */
[-C--:B------:R-:W-:Y:S02]  /*c900*/  ISETP.GE.AND P0, PT, R2, R5.reuse, PT ;  /* 0x000000050200720c */ /* 0x080fe40003f06270 */
[----:B------:R-:W-:-:S02]  /*c910*/  ISETP.GE.AND P2, PT, R130, R5, PT ;  /* 0x000000058200720c */ /* 0x000fc40003f46270 */
[-C--:B------:R-:W-:Y:S02]  /*c920*/  ISETP.GE.AND P6, PT, R12, R5.reuse, PT ;  /* 0x000000050c00720c */ /* 0x080fe40003fc6270 */
[----:B------:R-:W-:-:S05]  /*c930*/  ISETP.GE.AND P4, PT, R0, R5, PT ;  /* 0x000000050000720c */ /* 0x000fca0003f86270 */
        /* <DEDUP_REMOVED lines=13> */
[----:B------:R2:W-:Y:S01]  /*ca10*/  @!P1 LDGSTS.E.BYPASS.LTC128B.128 [R153+0x4800], [R8.64] ;  /* 0x0480000008999fae */ /* 0x0005e2000b901d46 */
[-C--:B------:R-:W-:Y:S01]  /*ca20*/  ISETP.GE.AND P5, PT, R130, R5.reuse, PT ;  /* 0x000000058200720c */ /* 0x080fe20003fa6270 */
[----:B------:R-:W-:Y:S02]  /*ca30*/  @!P6 IMAD R0, R0, 0x60, RZ ;  /* 0x000000600000e824 */ /* 0x000fe400078e02ff */
[----:B------:R2:W-:Y:S01]  /*ca40*/  @!P1 LDGSTS.E.BYPASS.LTC128B.128 [R153+0x6800], [R8.64+0x80] ;  /* 0x0680008008999fae */ /* 0x0005e2000b901d46 */
[----:B------:R-:W-:Y:S01]  /*ca50*/  ISETP.GE.AND P1, PT, R12, R5, PT ;  /* 0x000000050c00720c */ /* 0x000fe20003f26270 */
[----:B------:R-:W-:-:S02]  /*ca60*/  @!P6 IMAD.MOV.U32 R5, RZ, RZ, c[0x0][0x198] ;  /* 0x00006600ff05e624 */ /* 0x000fc400078e00ff */
[----:B------:R5:W-:Y:S01]  /*ca70*/  @!P0 LDGSTS.E.BYPASS.LTC128B.128 [R153+0x5000], [R10.64] ;  /* 0x050000000a998fae */ /* 0x000be2000b901d46 */
[----:B------:R-:W-:Y:S02]  /*ca80*/  IMAD.SHL.U32 R4, R57, 0x40, RZ ;  /* 0x0000004039047824 */ /* 0x000fe400078e00ff */
[----:B------:R-:W-:Y:S01]  /*ca90*/  IMAD.IADD R2, R6, 0x1, -R125 ;  /* 0x0000000106027824 */ /* 0x000fe200078e0a7d */
[----:B------:R5:W-:Y:S01]  /*caa0*/  @!P0 LDGSTS.E.BYPASS.LTC128B.128 [R153+0x7000], [R10.64+0x80] ;  /* 0x070000800a998fae */ /* 0x000be2000b901d46 */
[----:B------:R-:W-:Y:S02]  /*cab0*/  LEA R160, P0, R104, c[0x0][0x170], 0x1 ;  /* 0x00005c0068a07a11 */ /* 0x000fe400078008ff */
[----:B------:R-:W-:Y:S02]  /*cac0*/  LOP3.LUT R4, R4, 0x1c0, RZ, 0xc0, !PT ;  /* 0x000001c004047812 */ /* 0x000fe400078ec0ff */
[----:B------:R-:W-:Y:S01]  /*cad0*/  LEA.HI.X R159, R104, c[0x0][0x174], R101, 0x1, P0 ;  /* 0x00005d00689f7a11 */ /* 0x000fe200000f0c65 */
[----:B------:R-:W-:Y:S01]  /*cae0*/  @!P1 IMAD.MOV.U32 R12, RZ, RZ, c[0x0][0x1a0] ;  /* 0x00006800ff0c9624 */ /* 0x000fe200078e00ff */
[----:B------:R-:W-:-:S02]  /*caf0*/  LOP3.LUT R149, R4, 0x8, R149, 0xf8, !PT ;  /* 0x0000000804957812 */ /* 0x000fc400078ef895 */
[----:B------:R-:W-:Y:S01]  /*cb00*/  SHF.R.U32.HI R4, RZ, 0x3, R4 ;  /* 0x00000003ff047819 */ /* 0x000fe20000011604 */
[----:B------:R-:W-:Y:S01]  /*cb10*/  @!P1 IMAD.MOV.U32 R161, RZ, RZ, R159 ;  /* 0x000000ffffa19224 */ /* 0x000fe200078e009f */
[----:B------:R-:W-:Y:S02]  /*cb20*/  @!P4 LEA R6, P0, R103, R160, 0x1 ;  /* 0x000000a06706c211 */ /* 0x000fe400078008ff */
[----:B------:R-:W-:Y:S01]  /*cb30*/  LOP3.LUT R149, R149, R4, RZ, 0x3c, !PT ;  /* 0x0000000495957212 */ /* 0x000fe200078e3cff */
[----:B------:R-:W-:Y:S01]  /*cb40*/  @!P1 IMAD.WIDE.U32 R12, R12, 0x60, R160 ;  /* 0x000000600c0c9825 */ /* 0x000fe200078e00a0 */
[----:B------:R-:W-:-:S03]  /*cb50*/  @!P4 LEA.HI.X R7, R103, R159, R100, 0x1, P0 ;  /* 0x0000009f6707c211 */ /* 0x000fc600000f0c64 */
[----:B------:R-:W-:Y:S02]  /*cb60*/  IMAD R149, R2, 0x200, R149 ;  /* 0x0000020002957824 */ /* 0x000fe400078e0295 */
[----:B--2---:R-:W-:-:S04]  /*cb70*/  @!P6 IMAD.WIDE.U32 R8, R5, 0x60, R156 ;  /* 0x000000600508e825 */ /* 0x004fc800078e009c */
[----:B------:R-:W-:Y:S02]  /*cb80*/  @!P6 IMAD.IADD R15, R9, 0x1, R0 ;  /* 0x00000001090fe824 */ /* 0x000fe400078e0200 */
[----:B------:R-:W-:Y:S01]  /*cb90*/  @!P6 IMAD.MOV.U32 R14, RZ, RZ, R8 ;  /* 0x000000ffff0ee224 */ /* 0x000fe200078e0008 */
[----:B-----5:R-:W-:Y:S01]  /*cba0*/  SHF.R.S32.HI R11, RZ, 0x1f, R56 ;  /* 0x0000001fff0b7819 */ /* 0x020fe20000011438 */
[----:B------:R-:W-:Y:S02]  /*cbb0*/  IMAD.SHL.U32 R9, R124, 0x40, RZ ;  /* 0x000000407c097824 */ /* 0x000fe400078e00ff */
[----:B------:R-:W-:Y:S01]  /*cbc0*/  IMAD.SHL.U32 R2, R2, 0x8, RZ ;  /* 0x0000000802027824 */ /* 0x000fe200078e00ff */
[----:B------:R2:W-:Y:S01]  /*cbd0*/  @!P6 LDGSTS.E.BYPASS.LTC128B.128 [R153+0x5800], [R14.64] ;  /* 0x058000000e99efae */ /* 0x0005e2000b901d46 */
[----:B------:R-:W-:Y:S01]  /*cbe0*/  LEA.HI R40, R11, R56, RZ, 0x5 ;  /* 0x000000380b287211 */ /* 0x000fe200078f28ff */
[----:B------:R-:W-:Y:S01]  /*cbf0*/  @!P2 IMAD.MOV.U32 R0, RZ, RZ, c[0x0][0x1a0] ;  /* 0x00006800ff00a624 */ /* 0x000fe200078e00ff */
[----:B------:R-:W-:Y:S01]  /*cc00*/  LOP3.LUT R9, R9, 0x1c0, RZ, 0xc0, !PT ;  /* 0x000001c009097812 */ /* 0x000fe200078ec0ff */
[----:B------:R2:W-:Y:S01]  /*cc10*/  @!P6 LDGSTS.E.BYPASS.LTC128B.128 [R153+0x7800], [R14.64+0x80] ;  /* 0x078000800e99efae */ /* 0x0005e2000b901d46 */
[----:B------:R-:W-:Y:S01]  /*cc20*/  SHF.R.S32.HI R42, RZ, 0x5, R40 ;  /* 0x00000005ff2a7819 */ /* 0x000fe20000011428 */
[----:B------:R-:W-:Y:S01]  /*cc30*/  @!P5 IMAD.MOV.U32 R161, RZ, RZ, R159 ;  /* 0x000000ffffa1d224 */ /* 0x000fe200078e009f */
[----:B------:R-:W-:Y:S01]  /*cc40*/  LOP3.LUT R2, R9, 0x8, R2, 0xf8, !PT ;  /* 0x0000000809027812 */ /* 0x000fe200078ef802 */
[----:B------:R-:W0:Y:S01]  /*cc50*/  LDGDEPBAR ;  /* 0x00000000000079af */ /* 0x000e220000000000 */
[----:B------:R-:W-:Y:S01]  /*cc60*/  SHF.R.U32.HI R9, RZ, 0x3, R9 ;  /* 0x00000003ff097819 */ /* 0x000fe20000011609 */
[----:B------:R-:W-:Y:S01]  /*cc70*/  @!P1 IMAD.MOV.U32 R5, RZ, RZ, c[0x0][0x1a4] ;  /* 0x00006900ff059624 */ /* 0x000fe200078e00ff */
[----:B------:R-:W-:Y:S01]  /*cc80*/  @!P2 LEA R16, P0, R0, R160, 0x6 ;  /* 0x000000a00010a211 */ /* 0x000fe200078030ff */
[----:B------:R-:W-:Y:S01]  /*cc90*/  @!P2 IMAD.MOV.U32 R4, RZ, RZ, c[0x0][0x1a4] ;  /* 0x00006900ff04a624 */ /* 0x000fe200078e00ff */
[----:B------:R-:W-:Y:S01]  /*cca0*/  LOP3.LUT R2, R2, R9, RZ, 0x3c, !PT ;  /* 0x0000000902027212 */ /* 0x000fe200078e3cff */
[----:B------:R-:W-:-:S02]  /*ccb0*/  IMAD R9, R42, 0x400, R41 ;  /* 0x000004002a097824 */ /* 0x000fc400078e0229 */
[----:B------:R-:W-:Y:S01]  /*ccc0*/  @!P1 IMAD R5, R5, 0x60, RZ ;  /* 0x0000006005059824 */ /* 0x000fe200078e02ff */
[----:B------:R-:W-:Y:S01]  /*ccd0*/  @!P2 LEA.HI.X R17, R0, R159, R4, 0x6, P0 ;  /* 0x0000009f0011a211 */ /* 0x000fe200000f3404 */
[----:B------:R-:W-:Y:S02]  /*cce0*/  IMAD.IADD R150, R2, 0x1, R9 ;  /* 0x0000000102967824 */ /* 0x000fe400078e0209 */
[----:B------:R-:W-:Y:S02]  /*ccf0*/  @!P1 IMAD.IADD R5, R13, 0x1, R5 ;  /* 0x000000010d059824 */ /* 0x000fe400078e0205 */
[----:B------:R-:W-:Y:S02]  /*cd00*/  @!P1 IMAD.MOV.U32 R4, RZ, RZ, R12 ;  /* 0x000000ffff049224 */ /* 0x000fe400078e000c */
[----:B------:R-:W-:Y:S02]  /*cd10*/  IMAD.SHL.U32 R149, R149, 0x2, RZ ;  /* 0x0000000295957824 */ /* 0x000fe400078e00ff */
[----:B------:R-:W-:-:S03]  /*cd20*/  IMAD.SHL.U32 R150, R150, 0x2, RZ ;  /* 0x0000000296967824 */ /* 0x000fc600078e00ff */
[----:B------:R-:W-:Y:S01]  /*cd30*/  IADD3 R0, R149, 0x4000, RZ ;  /* 0x0000400095007810 */ /* 0x000fe20007ffe0ff */
[----:B------:R-:W-:Y:S01]  /*cd40*/  IMAD R148, R45, 0x2, R150 ;  /* 0x000000022d947824 */ /* 0x000fe200078e0296 */
[----:B------:R-:W-:Y:S01]  /*cd50*/  IADD3 R147, R149, 0x4020, RZ ;  /* 0x0000402095937810 */ /* 0x000fe20007ffe0ff */
[----:B------:R-:W-:-:S04]  /*cd60*/  DEPBAR.LE SB0, 0x0 ;  /* 0x000080000000791a */ /* 0x000fc80000000000 */
[----:B------:R-:W-:Y:S01]  /*cd70*/  BAR.SYNC.DEFER_BLOCKING 0x0 ;  /* 0x0000000000007b1d */ /* 0x000fe20000010000 */
[C---:B------:R-:W-:Y:S02]  /*cd80*/  IMAD R146, R43.reuse, 0x2, R150 ;  /* 0x000000022b927824 */ /* 0x040fe400078e0296 */
[----:B------:R-:W-:-:S03]  /*cd90*/  IMAD R145, R43, 0x2, R148 ;  /* 0x000000022b917824 */ /* 0x000fc600078e0294 */
        /* <DEDUP_REMOVED lines=29> */
[----:B------:R-:W-:Y:S04]  /*cf70*/  LDSM.16.M88.4 R8, [R150] ;  /* 0x000000009608783b */ /* 0x000fe80000000200 */
[----:B--2---:R-:W3:Y:S04]  /*cf80*/  LDSM.16.M88.4 R12, [R149+0x4000] ;  /* 0x00400000950c783b */ /* 0x004ee80000000200 */
[----:B----4-:R-:W-:Y:S02]  /*cf90*/  LDSM.16.M88.4 R36, [R148] ;  /* 0x000000009424783b */ /* 0x010fe40000000200 */
[----:B------:R-:W-:Y:S01]  /*cfa0*/  @P1 IADD3 R147, R0, -0x20, RZ ;  /* 0xffffffe000931810 */ /* 0x000fe20007ffe0ff */
[----:B------:R-:W-:Y:S01]  /*cfb0*/  IMAD.MOV.U32 R0, RZ, RZ, 0x40 ;  /* 0x00000040ff007424 */ /* 0x000fe200078e00ff */
[----:B------:R-:W2:Y:S02]  /*cfc0*/  LDSM.16.M88.4 R32, [R149+0x4800] ;  /* 0x004800009520783b */ /* 0x000ea40000000200 */
[----:B------:R-:W-:-:S02]  /*cfd0*/  IADD3 R139, R147, 0x800, RZ ;  /* 0x00000800938b7810 */ /* 0x000fc40007ffe0ff */
[----:B------:R-:W-:Y:S01]  /*cfe0*/  LDSM.16.M88.4 R72, [R149+0x5000] ;  /* 0x005000009548783b */ /* 0x000fe20000000200 */
[----:B------:R-:W-:Y:S02]  /*cff0*/  SEL R0, R0, 0xffffffc0, !P2 ;  /* 0xffffffc000007807 */ /* 0x000fe40005000000 */
[C---:B------:R-:W-:Y:S01]  /*d000*/  IADD3 R138, R147.reuse, 0x1000, RZ ;  /* 0x00001000938a7810 */ /* 0x040fe20007ffe0ff */
[----:B---3--:R-:W-:Y:S01]  /*d010*/  LDSM.16.M88.4 R28, [R149+0x5800] ;  /* 0x00580000951c783b */ /* 0x008fe20000000200 */
[----:B------:R-:W-:Y:S01]  /*d020*/  IADD3 R137, R147, 0x1800, RZ ;  /* 0x0000180093897810 */ /* 0x000fe20007ffe0ff */
[----:B------:R-:W-:Y:S01]  /*d030*/  IMAD.IADD R143, R149, 0x1, R0 ;  /* 0x00000001958f7824 */ /* 0x000fe200078e0200 */
[C---:B------:R-:W-:Y:S01]  /*d040*/  IADD3 R135, R147.reuse, 0x2000, RZ ;  /* 0x0000200093877810 */ /* 0x040fe20007ffe0ff */
[----:B-----5:R-:W3:Y:S01]  /*d050*/  LDSM.16.M88.4 R4, [R147] ;  /* 0x000000009304783b */ /* 0x020ee20000000200 */
[----:B------:R-:W-:Y:S01]  /*d060*/  IMAD.IADD R136, R0, 0x1, R147 ;  /* 0x0000000100887824 */ /* 0x000fe200078e0293 */
[----:B------:R-:W-:-:S02]  /*d070*/  IADD3 R134, R147, 0x2800, RZ ;  /* 0x0000280093867810 */ /* 0x000fc40007ffe0ff */
[----:B------:R-:W-:Y:S01]  /*d080*/  LDSM.16.M88.4 R64, [R146] ;  /* 0x000000009240783b */ /* 0x000fe20000000200 */
[C---:B------:R-:W-:Y:S02]  /*d090*/  IADD3 R133, R147.reuse, 0x3000, RZ ;  /* 0x0000300093857810 */ /* 0x040fe40007ffe0ff */
[----:B------:R-:W-:Y:S01]  /*d0a0*/  IADD3 R132, R147, 0x3800, RZ ;  /* 0x0000380093847810 */ /* 0x000fe20007ffe0ff */
[----:B------:R-:W4:Y:S04]  /*d0b0*/  LDSM.16.M88.4 R92, [R143+0x4000] ;  /* 0x004000008f5c783b */ /* 0x000f280000000200 */
[----:B------:R-:W5:Y:S04]  /*d0c0*/  LDSM.16.M88.4 R60, [R147+0x800] ;  /* 0x00080000933c783b */ /* 0x000f680000000200 */
[----:B------:R-:W1:Y:S01]  /*d0d0*/  LDSM.16.M88.4 R20, [R147+0x1000] ;  /* 0x001000009314783b */ /* 0x000e620000000200 */
[C---:B------:R-:W-:Y:S03]  /*d0e0*/  HMMA.16816.F32 R16, R8.reuse, R12, RZ ;  /* 0x0000000c0810723c */ /* 0x040fe600000018ff */
[----:B------:R-:W-:Y:S04]  /*d0f0*/  LDSM.16.M88.4 R88, [R145] ;  /* 0x000000009158783b */ /* 0x000fe80000000200 */
[----:B------:R-:W-:Y:S01]  /*d100*/  LDSM.16.M88.4 R48, [R147+0x1800] ;  /* 0x001800009330783b */ /* 0x000fe20000000200 */
[C---:B------:R-:W-:Y:S03]  /*d110*/  HMMA.16816.F32 R12, R8.reuse, R14, RZ ;  /* 0x0000000e080c723c */ /* 0x040fe600000018ff */
[----:B------:R-:W-:Y:S04]  /*d120*/  LDSM.16.M88.4 R84, [R143+0x5000] ;  /* 0x005000008f54783b */ /* 0x000fe80000000200 */
[----:B------:R-:W-:Y:S01]  /*d130*/  LDSM.16.M88.4 R80, [R143+0x5800] ;  /* 0x005800008f50783b */ /* 0x000fe20000000200 */
[----:B--2---:R-:W-:Y:S03]  /*d140*/  HMMA.16816.F32 R24, R8, R32, RZ ;  /* 0x000000200818723c */ /* 0x004fe600000018ff */
[----:B------:R-:W0:Y:S05]  /*d150*/  LDGDEPBAR ;  /* 0x00000000000079af */ /* 0x000e2a0000000000 */
[----:B---3--:R-:W-:Y:S08]  /*d160*/  HMMA.16816.F32 R16, R36, R4, R16 ;  /* 0x000000042410723c */ /* 0x008ff00000001810 */
[C---:B------:R-:W-:Y:S08]  /*d170*/  HMMA.16816.F32 R76, R8.reuse, R72, RZ ;  /* 0x00000048084c723c */ /* 0x040ff000000018ff */
[C---:B------:R-:W-:Y:S08]  /*d180*/  HMMA.16816.F32 R32, R8.reuse, R34, RZ ;  /* 0x000000220820723c */ /* 0x040ff000000018ff */
[C---:B------:R-:W-:Y:S08]  /*d190*/  HMMA.16816.F32 R72, R8.reuse, R74, RZ ;  /* 0x0000004a0848723c */ /* 0x040ff000000018ff */
[C---:B------:R-:W-:Y:S08]  /*d1a0*/  HMMA.16816.F32 R68, R8.reuse, R28, RZ ;  /* 0x0000001c0844723c */ /* 0x040ff000000018ff */
[----:B------:R-:W-:Y:S01]  /*d1b0*/  HMMA.16816.F32 R8, R8, R30, RZ ;  /* 0x0000001e0808723c */ /* 0x000fe200000018ff */
[----:B------:R-:W2:Y:S07]  /*d1c0*/  LDSM.16.M88.4 R28, [R136] ;  /* 0x00000000881c783b */ /* 0x000eae0000000200 */
[----:B------:R-:W-:Y:S01]  /*d1d0*/  HMMA.16816.F32 R12, R36, R6, R12 ;  /* 0x00000006240c723c */ /* 0x000fe2000000180c */
[----:B------:R-:W3:Y:S07]  /*d1e0*/  LDSM.16.M88.4 R4, [R143+0x4800] ;  /* 0x004800008f04783b */ /* 0x000eee0000000200 */
[----:B----4-:R-:W-:Y:S08]  /*d1f0*/  HMMA.16816.F32 R16, R64, R92, R16 ;  /* 0x0000005c4010723c */ /* 0x010ff00000001810 */
[C---:B-----5:R-:W-:Y:S08]  /*d200*/  HMMA.16816.F32 R24, R36.reuse, R60, R24 ;  /* 0x0000003c2418723c */ /* 0x060ff00000001818 */
[C---:B------:R-:W-:Y:S01]  /*d210*/  HMMA.16816.F32 R32, R36.reuse, R62, R32 ;  /* 0x0000003e2420723c */ /* 0x040fe20000001820 */
[----:B------:R-:W-:Y:S07]  /*d220*/  LDSM.16.M88.4 R60, [R150+0x2000] ;  /* 0x00200000963c783b */ /* 0x000fee0000000200 */
[C---:B-1----:R-:W-:Y:S08]  /*d230*/  HMMA.16816.F32 R76, R36.reuse, R20, R76 ;  /* 0x00000014244c723c */ /* 0x042ff0000000184c */
[----:B------:R-:W-:Y:S01]  /*d240*/  HMMA.16816.F32 R72, R36, R22, R72 ;  /* 0x000000162448723c */ /* 0x000fe20000001848 */
[----:B------:R-:W1:Y:S07]  /*d250*/  LDSM.16.M88.4 R20, [R149+0x6000] ;  /* 0x006000009514783b */ /* 0x000e6e0000000200 */
[----:B------:R-:W-:Y:S01]  /*d260*/  HMMA.16816.F32 R12, R64, R94, R12 ;  /* 0x0000005e400c723c */ /* 0x000fe2000000180c */
[----:B------:R-:W-:Y:S07]  /*d270*/  LDSM.16.M88.4 R92, [R147+0x2800] ;  /* 0x00280000935c783b */ /* 0x000fee0000000200 */
[----:B--2---:R-:W-:Y:S08]  /*d280*/  HMMA.16816.F32 R16, R88, R28, R16 ;  /* 0x0000001c5810723c */ /* 0x004ff00000001810 */
[C---:B------:R-:W-:Y:S08]  /*d290*/  HMMA.16816.F32 R68, R36.reuse, R48, R68 ;  /* 0x000000302444723c */ /* 0x040ff00000001844 */
[----:B------:R-:W-:Y:S01]  /*d2a0*/  HMMA.16816.F32 R8, R36, R50, R8 ;  /* 0x000000322408723c */ /* 0x000fe20000001808 */
[----:B------:R-:W-:Y:S04]  /*d2b0*/  LDSM.16.M88.4 R36, [R148+0x2000] ;  /* 0x002000009424783b */ /* 0x000fe80000000200 */
[----:B------:R-:W2:Y:S03]  /*d2c0*/  LDSM.16.M88.4 R48, [R147+0x2000] ;  /* 0x002000009330783b */ /* 0x000ea60000000200 */
[C---:B---3--:R-:W-:Y:S08]  /*d2d0*/  HMMA.16816.F32 R24, R64.reuse, R4, R24 ;  /* 0x000000044018723c */ /* 0x048ff00000001818 */
[----:B------:R-:W-:Y:S01]  /*d2e0*/  HMMA.16816.F32 R32, R64, R6, R32 ;  /* 0x000000064020723c */ /* 0x000fe20000001820 */
[----:B------:R-:W3:Y:S07]  /*d2f0*/  LDSM.16.M88.4 R4, [R136+0x800] ;  /* 0x000800008804783b */ /* 0x000eee0000000200 */
[----:B------:R-:W-:Y:S01]  /*d300*/  HMMA.16816.F32 R12, R88, R30, R12 ;  /* 0x0000001e580c723c */ /* 0x000fe2000000180c */
[----:B------:R-:W-:Y:S07]  /*d310*/  LDSM.16.M88.4 R28, [R149+0x6800] ;  /* 0x00680000951c783b */ /* 0x000fee0000000200 */
[----:B-1----:R-:W-:Y:S08]  /*d320*/  HMMA.16816.F32 R16, R60, R20, R16 ;  /* 0x000000143c10723c */ /* 0x002ff00000001810 */
        /* <DEDUP_REMOVED lines=10> */
[C---:B---3--:R-:W-:Y:S08]  /*d3d0*/  HMMA.16816.F32 R24, R88.reuse, R4, R24 ;  /* 0x000000045818723c */ /* 0x048ff00000001818 */
[----:B------:R-:W-:Y:S01]  /*d3e0*/  HMMA.16816.F32 R32, R88, R6, R32 ;  /* 0x000000065820723c */ /* 0x000fe20000001820 */
[----:B------:R-:W2:Y:S07]  /*d3f0*/  LDSM.16.M88.4 R4, [R145+0x2000] ;  /* 0x002000009104783b */ /* 0x000eae0000000200 */
[----:B------:R-:W-:Y:S01]  /*d400*/  HMMA.16816.F32 R12, R36, R50, R12 ;  /* 0x00000032240c723c */ /* 0x000fe2000000180c */
[----:B------:R-:W3:Y:S07]  /*d410*/  LDSM.16.M88.4 R48, [R149+0x7000] ;  /* 0x007000009530783b */ /* 0x000eee0000000200 */
[----:B-1----:R-:W-:Y:S08]  /*d420*/  HMMA.16816.F32 R16, R8, R80, R16 ;  /* 0x000000500810723c */ /* 0x002ff00000001810 */
[----:B------:R-:W-:Y:S01]  /*d430*/  HMMA.16816.F32 R96, R88, R84, R76 ;  /* 0x000000545860723c */ /* 0x000fe2000000184c */
[----:B------:R-:W-:Y:S07]  /*d440*/  LDSM.16.M88.4 R76, [R136+0x2800] ;  /* 0x00280000884c783b */ /* 0x000fee0000000200 */
[----:B------:R-:W-:Y:S01]  /*d450*/  HMMA.16816.F32 R12, R8, R82, R12 ;  /* 0x00000052080c723c */ /* 0x000fe2000000180c */
[----:B------:R-:W1:Y:S07]  /*d460*/  LDSM.16.M88.4 R80, [R136+0x1800] ;  /* 0x001800008850783b */ /* 0x000e6e0000000200 */
[----:B------:R-:W-:Y:S01]  /*d470*/  HMMA.16816.F32 R84, R88, R86, R72 ;  /* 0x000000565854723c */ /* 0x000fe20000001848 */
[----:B------:R-:W4:Y:S07]  /*d480*/  LDSM.16.M88.4 R72, [R147+0x3000] ;  /* 0x003000009348783b */ /* 0x000f2e0000000200 */
[C---:B--2---:R-:W-:Y:S08]  /*d490*/  HMMA.16816.F32 R16, R4.reuse, R20, R16 ;  /* 0x000000140410723c */ /* 0x044ff00000001810 */
[----:B------:R-:W-:Y:S01]  /*d4a0*/  HMMA.16816.F32 R12, R4, R22, R12 ;  /* 0x00000016040c723c */ /* 0x000fe2000000180c */
[----:B------:R-:W-:Y:S07]  /*d4b0*/  LDSM.16.M88.4 R20, [R143+0x7000] ;  /* 0x007000008f14783b */ /* 0x000fee0000000200 */
[C---:B---3--:R-:W-:Y:S08]  /*d4c0*/  HMMA.16816.F32 R96, R60.reuse, R48, R96 ;  /* 0x000000303c60723c */ /* 0x048ff00000001860 */
[----:B------:R-:W-:Y:S01]  /*d4d0*/  FMUL.FTZ R16, R16, c[0x0][0x2ec] ;  /* 0x0000bb0010107a20 */ /* 0x000fe20000410000 */
[----:B------:R-:W-:Y:S01]  /*d4e0*/  HMMA.16816.F32 R84, R60, R50, R84 ;  /* 0x000000323c54723c */ /* 0x000fe20000001854 */
[----:B------:R-:W-:-:S02]  /*d4f0*/  FMUL.FTZ R47, R17, c[0x0][0x2ec] ;  /* 0x0000bb00112f7a20 */ /* 0x000fc40000410000 */
[----:B------:R2:W-:Y:S01]  /*d500*/  MUFU.TANH R44, R16 ;  /* 0x00000010002c7308 */ /* 0x0005e20000002400 */
[----:B------:R-:W-:Y:S02]  /*d510*/  FMUL.FTZ R46, R18, c[0x0][0x2ec] ;  /* 0x0000bb00122e7a20 */ /* 0x000fe40000410000 */
[----:B------:R-:W-:Y:S02]  /*d520*/  FMUL.FTZ R48, R19, c[0x0][0x2ec] ;  /* 0x0000bb0013307a20 */ /* 0x000fe40000410000 */
[----:B------:R-:W-:Y:S01]  /*d530*/  HMMA.16816.F32 R24, R60, R28, R24 ;  /* 0x0000001c3c18723c */ /* 0x000fe20000001818 */
[----:B------:R-:W-:Y:S02]  /*d540*/  FMUL.FTZ R12, R12, c[0x0][0x2ec] ;  /* 0x0000bb000c0c7a20 */ /* 0x000fe40000410000 */
[----:B------:R-:W-:Y:S01]  /*d550*/  FMUL.FTZ R13, R13, c[0x0][0x2ec] ;  /* 0x0000bb000d0d7a20 */ /* 0x000fe20000410000 */
[----:B------:R-:W3:Y:S01]  /*d560*/  MUFU.TANH R47, R47 ;  /* 0x0000002f002f7308 */ /* 0x000ee20000002400 */
[----:B------:R-:W-:-:S02]  /*d570*/  FMUL.FTZ R50, R14, c[0x0][0x2ec] ;  /* 0x0000bb000e327a20 */ /* 0x000fc40000410000 */
[----:B------:R-:W-:Y:S01]  /*d580*/  FMUL.FTZ R51, R15, c[0x0][0x2ec] ;  /* 0x0000bb000f337a20 */ /* 0x000fe20000410000 */
[----:B------:R-:W-:Y:S01]  /*d590*/  HMMA.16816.F32 R32, R60, R30, R32 ;  /* 0x0000001e3c20723c */ /* 0x000fe20000001820 */
[----:B------:R-:W-:Y:S03]  /*d5a0*/  LDSM.16.M88.4 R28, [R143+0x6800] ;  /* 0x006800008f1c783b */ /* 0x000fe60000000200 */
[----:B------:R-:W-:Y:S01]  /*d5b0*/  MUFU.TANH R49, R12 ;  /* 0x0000000c00317308 */ /* 0x000fe20000002400 */
[----:B--2---:R-:W2:Y:S03]  /*d5c0*/  LDSM.16.M88.4 R16, [R149+0x7800] ;  /* 0x007800009510783b */ /* 0x004ea60000000200 */
[C---:B-1----:R-:W-:Y:S04]  /*d5d0*/  HMMA.16816.F32 R64, R88.reuse, R82, R64 ;  /* 0x000000525840723c */ /* 0x042fe80000001840 */
[----:B------:R1:W-:Y:S04]  /*d5e0*/  MUFU.TANH R53, R13 ;  /* 0x0000000d00357308 */ /* 0x0003e80000002400 */
[----:B------:R-:W-:Y:S04]  /*d5f0*/  HMMA.16816.F32 R68, R88, R80, R68 ;  /* 0x000000505844723c */ /* 0x000fe80000001844 */
[----:B------:R-:W5:Y:S04]  /*d600*/  MUFU.TANH R48, R48 ;  /* 0x0000003000307308 */ /* 0x000f680000002400 */
[C---:B----4-:R-:W-:Y:S01]  /*d610*/  HMMA.16816.F32 R84, R36.reuse, R74, R84 ;  /* 0x0000004a2454723c */ /* 0x050fe20000001854 */
[----:B-1----:R-:W1:Y:S03]  /*d620*/  LDSM.16.M88.4 R12, [R147+0x3800] ;  /* 0x00380000930c783b */ /* 0x002e660000000200 */
[----:B------:R-:W4:Y:S04]  /*d630*/  MUFU.TANH R50, R50 ;  /* 0x0000003200327308 */ /* 0x000f280000002400 */
[C---:B------:R-:W-:Y:S04]  /*d640*/  HMMA.16816.F32 R24, R36.reuse, R92, R24 ;  /* 0x0000005c2418723c */ /* 0x040fe80000001818 */
[----:B------:R-:W1:Y:S04]  /*d650*/  MUFU.TANH R51, R51 ;  /* 0x0000003300337308 */ /* 0x000e680000002400 */
[----:B------:R-:W-:Y:S04]  /*d660*/  HMMA.16816.F32 R32, R36, R94, R32 ;  /* 0x0000005e2420723c */ /* 0x000fe80000001820 */
[----:B------:R-:W-:Y:S04]  /*d670*/  MUFU.TANH R46, R46 ;  /* 0x0000002e002e7308 */ /* 0x000fe80000002400 */
[C---:B--2---:R-:W-:Y:S08]  /*d680*/  HMMA.16816.F32 R64, R60.reuse, R18, R64 ;  /* 0x000000123c40723c */ /* 0x044ff00000001840 */
[----:B------:R-:W-:Y:S01]  /*d690*/  HMMA.16816.F32 R68, R60, R16, R68 ;  /* 0x000000103c44723c */ /* 0x000fe20000001844 */
[----:B------:R-:W2:Y:S07]  /*d6a0*/  LDSM.16.M88.4 R16, [R143+0x7800] ;  /* 0x007800008f10783b */ /* 0x000eae0000000200 */
[----:B------:R-:W-:Y:S08]  /*d6b0*/  HMMA.16816.F32 R96, R36, R72, R96 ;  /* 0x000000482460723c */ /* 0x000ff00000001860 */
[C---:B------:R-:W-:Y:S07]  /*d6c0*/  HMMA.16816.F32 R84, R8.reuse, R22, R84 ;  /* 0x000000160854723c */ /* 0x040fee0000001854 */
[----:B------:R-:W-:Y:S01]  /*d6d0*/  LOP3.LUT R23, R40, 0xffffffe0, RZ, 0xc0, !PT ;  /* 0xffffffe028177812 */ /* 0x000fe200078ec0ff */
[----:B------:R-:W-:Y:S04]  /*d6e0*/  HMMA.16816.F32 R24, R8, R28, R24 ;  /* 0x0000001c0818723c */ /* 0x000fe80000001818 */
[----:B------:R-:W-:-:S04]  /*d6f0*/  IMAD.IADD R0, R56, 0x1, -R23 ;  /* 0x0000000138007824 */ /* 0x000fc800078e0a17 */
[----:B------:R-:W-:Y:S01]  /*d700*/  HMMA.16816.F32 R32, R8, R30, R32 ;  /* 0x0000001e0820723c */ /* 0x000fe20000001820 */
[----:B------:R-:W3:Y:S07]  /*d710*/  LDSM.16.M88.4 R28, [R136+0x3000] ;  /* 0x00300000881c783b */ /* 0x000eee0000000200 */
[C---:B-1----:R-:W-:Y:S08]  /*d720*/  HMMA.16816.F32 R64, R36.reuse, R14, R64 ;  /* 0x0000000e2440723c */ /* 0x042ff00000001840 */
[----:B------:R-:W-:Y:S07]  /*d730*/  HMMA.16816.F32 R68, R36, R12, R68 ;  /* 0x0000000c2444723c */ /* 0x000fee0000001844 */
[----:B------:R-:W-:Y:S01]  /*d740*/  SHF.R.S32.HI R13, RZ, 0x1f, R0 ;  /* 0x0000001fff0d7819 */ /* 0x000fe20000011400 */
[----:B------:R-:W-:Y:S03]  /*d750*/  HMMA.16816.F32 R96, R8, R20, R96 ;  /* 0x000000140860723c */ /* 0x000fe60000001860 */
[----:B------:R-:W-:-:S02]  /*d760*/  LEA.HI R162, R13, R0, RZ, 0x2 ;  /* 0x000000000da27211 */ /* 0x000fc400078f10ff */
[----:B------:R-:W1:Y:S01]  /*d770*/  LDSM.16.M88.4 R12, [R136+0x3800] ;  /* 0x00380000880c783b */ /* 0x000e620000000200 */
[----:B------:R-:W-:Y:S01]  /*d780*/  LOP3.LUT R0, R2, R41, RZ, 0xfc, !PT ;  /* 0x0000002902007212 */ /* 0x000fe200078efcff */
[----:B------:R-:W-:-:S04]  /*d790*/  DEPBAR.LE SB0, 0x0 ;  /* 0x000080000000791a */ /* 0x000fc80000000000 */
[----:B--2---:R-:W-:Y:S01]  /*d7a0*/  HMMA.16816.F32 R64, R8, R18, R64 ;  /* 0x000000120840723c */ /* 0x004fe20000001840 */
[----:B------:R-:W-:-:S07]  /*d7b0*/  SHF.R.S32.HI R162, RZ, 0x2, R162 ;  /* 0x00000002ffa27819 */ /* 0x000fce00000114a2 */
[----:B------:R-:W-:Y:S08]  /*d7c0*/  HMMA.16816.F32 R24, R4, R76, R24 ;  /* 0x0000004c0418723c */ /* 0x000ff00000001818 */
[----:B------:R-:W-:Y:S08]  /*d7d0*/  HMMA.16816.F32 R68, R8, R16, R68 ;  /* 0x000000100844723c */ /* 0x000ff00000001844 */
[C---:B------:R-:W-:Y:S08]  /*d7e0*/  HMMA.16816.F32 R32, R4.reuse, R78, R32 ;  /* 0x0000004e0420723c */ /* 0x040ff00000001820 */
[----:B---3--:R-:W-:Y:S01]  /*d7f0*/  HMMA.16816.F32 R96, R4, R28, R96 ;  /* 0x0000001c0460723c */ /* 0x008fe20000001860 */
[----:B------:R-:W-:-:S02]  /*d800*/  FMUL.FTZ R24, R24, c[0x0][0x2ec] ;  /* 0x0000bb0018187a20 */ /* 0x000fc40000410000 */
[----:B------:R-:W-:Y:S02]  /*d810*/  FMUL.FTZ R21, R26, c[0x0][0x2ec] ;  /* 0x0000bb001a157a20 */ /* 0x000fe40000410000 */
[----:B------:R-:W-:Y:S02]  /*d820*/  FMUL.FTZ R20, R25, c[0x0][0x2ec] ;  /* 0x0000bb0019147a20 */ /* 0x000fe40000410000 */
[----:B------:R-:W-:Y:S01]  /*d830*/  IMAD R29, R42, 0x10, R58 ;  /* 0x000000102a1d7824 */ /* 0x000fe200078e023a */
[----:B------:R-:W-:Y:S01]  /*d840*/  HMMA.16816.F32 R84, R4, R30, R84 ;  /* 0x0000001e0454723c */ /* 0x000fe20000001854 */
[----:B------:R-:W-:Y:S01]  /*d850*/  IMAD.SHL.U32 R28, R56, 0x2, RZ ;  /* 0x00000002381c7824 */ /* 0x000fe200078e00ff */
[----:B------:R-:W2:Y:S01]  /*d860*/  MUFU.TANH R24, R24 ;  /* 0x0000001800187308 */ /* 0x000ea20000002400 */
[----:B------:R-:W-:Y:S01]  /*d870*/  FMUL.FTZ R25, R27, c[0x0][0x2ec] ;  /* 0x0000bb001b197a20 */ /* 0x000fe20000410000 */
[----:B------:R-:W-:Y:S02]  /*d880*/  IADD3 R29, R29, 0x1, R162 ;  /* 0x000000011d1d7810 */ /* 0x000fe40007ffe0a2 */
[----:B------:R-:W-:-:S02]  /*d890*/  LOP3.LUT R28, R28, 0x6, RZ, 0xc0, !PT ;  /* 0x000000061c1c7812 */ /* 0x000fc400078ec0ff */
[----:B------:R-:W-:Y:S01]  /*d8a0*/  IADD3 R29, R54, R29, -R151 ;  /* 0x0000001d361d7210 */ /* 0x000fe20007ffe897 */
[C---:B-1----:R-:W-:Y:S01]  /*d8b0*/  HMMA.16816.F32 R64, R4.reuse, R14, R64 ;  /* 0x0000000e0440723c */ /* 0x042fe20000001840 */
[----:B------:R-:W-:Y:S01]  /*d8c0*/  FMUL.FTZ R26, R32, c[0x0][0x2ec] ;  /* 0x0000bb00201a7a20 */ /* 0x000fe20000410000 */
[----:B------:R-:W1:Y:S01]  /*d8d0*/  MUFU.TANH R21, R21 ;  /* 0x0000001500157308 */ /* 0x000e620000002400 */
[----:B------:R-:W-:Y:S01]  /*d8e0*/  IADD3 R29, R29, c[0x0][0x2e8], RZ ;  /* 0x0000ba001d1d7a10 */ /* 0x000fe20007ffe0ff */
[----:B------:R-:W-:Y:S02]  /*d8f0*/  IMAD.IADD R28, R3, 0x1, R28 ;  /* 0x00000001031c7824 */ /* 0x000fe400078e021c */
[----:B------:R-:W-:Y:S01]  /*d900*/  FMUL.FTZ R27, R33, c[0x0][0x2ec] ;  /* 0x0000bb00211b7a20 */ /* 0x000fe20000410000 */
[----:B------:R-:W-:Y:S01]  /*d910*/  IADD3 R103, R29, 0x8, RZ ;  /* 0x000000081d677810 */ /* 0x000fe20007ffe0ff */
[----:B------:R-:W-:Y:S01]  /*d920*/  HMMA.16816.F32 R68, R4, R12, R68 ;  /* 0x0000000c0444723c */ /* 0x000fe20000001844 */
[----:B------:R-:W-:Y:S01]  /*d930*/  FMUL.FTZ R22, R34, c[0x0][0x2ec] ;  /* 0x0000bb0022167a20 */ /* 0x000fe20000410000 */
[----:B------:R-:W-:Y:S01]  /*d940*/  IADD3 R16, R28, 0x1, RZ ;  /* 0x000000011c107810 */ /* 0x000fe20007ffe0ff */
[----:B------:R-:W-:Y:S01]  /*d950*/  FMUL.FTZ R23, R35, c[0x0][0x2ec] ;  /* 0x0000bb0023177a20 */ /* 0x000fe20000410000 */
[-C--:B------:R-:W-:Y:S01]  /*d960*/  IMNMX R2, R29, R54.reuse, PT ;  /* 0x000000361d027217 */ /* 0x080fe20003800200 */
[----:B------:R-:W3:Y:S01]  /*d970*/  MUFU.TANH R20, R20 ;  /* 0x0000001400147308 */ /* 0x000ee20000002400 */
[----:B------:R-:W-:Y:S01]  /*d980*/  IMNMX R103, R103, R54, PT ;  /* 0x0000003667677217 */ /* 0x000fe20003800200 */
[----:B------:R-:W-:Y:S01]  /*d990*/  FMUL.FTZ R96, R96, c[0x0][0x2ec] ;  /* 0x0000bb0060607a20 */ /* 0x000fe20000410000 */
[----:B------:R-:W-:Y:S01]  /*d9a0*/  IADD3 R17, R28, 0x8, RZ ;  /* 0x000000081c117810 */ /* 0x000fe20007ffe0ff */
[----:B------:R-:W-:Y:S01]  /*d9b0*/  FMUL.FTZ R97, R97, c[0x0][0x2ec] ;  /* 0x0000bb0061617a20 */ /* 0x000fe20000410000 */
[CC--:B------:R-:W-:Y:S01]  /*d9c0*/  ISETP.GE.AND P5, PT, R16.reuse, R2.reuse, PT ;  /* 0x000000021000720c */ /* 0x0c0fe20003fa6270 */
[----:B------:R-:W-:Y:S01]  /*d9d0*/  FMUL.FTZ R99, R99, c[0x0][0x2ec] ;  /* 0x0000bb0063637a20 */ /* 0x000fe20000410000 */
[-C--:B------:R-:W-:Y:S01]  /*d9e0*/  ISETP.GE.AND P1, PT, R16, R103.reuse, PT ;  /* 0x000000671000720c */ /* 0x080fe20003f26270 */
[----:B------:R-:W1:Y:S01]  /*d9f0*/  MUFU.TANH R25, R25 ;  /* 0x0000001900197308 */ /* 0x000e620000002400 */
[C---:B------:R-:W-:Y:S01]  /*da00*/  IADD3 R16, R28.reuse, 0x9, RZ ;  /* 0x000000091c107810 */ /* 0x040fe20007ffe0ff */
[----:B------:R-:W-:Y:S01]  /*da10*/  FMUL.FTZ R85, R85, c[0x0][0x2ec] ;  /* 0x0000bb0055557a20 */ /* 0x000fe20000410000 */
[----:B------:R-:W-:Y:S01]  /*da20*/  IADD3 R8, R28, 0x10, RZ ;  /* 0x000000101c087810 */ /* 0x000fe20007ffe0ff */
        /* <DEDUP_REMOVED lines=9> */
[----:B-----5:R-:W-:Y:S01]  /*dac0*/  FSEL R48, R48, -INF , !P1 ;  /* 0xff80000030307808 */ /* 0x020fe20004800000 */
[----:B------:R-:W-:Y:S01]  /*dad0*/  FMUL.FTZ R68, R68, c[0x0][0x2ec] ;  /* 0x0000bb0044447a20 */ /* 0x000fe20000410000 */
[CC--:B------:R-:W-:Y:S01]  /*dae0*/  ISETP.GE.AND P6, PT, R16.reuse, R2.reuse, PT ;  /* 0x000000021000720c */ /* 0x0c0fe20003fc6270 */
[----:B------:R-:W-:Y:S01]  /*daf0*/  MUFU.TANH R27, R27 ;  /* 0x0000001b001b7308 */ /* 0x000fe20000002400 */
[-C--:B------:R-:W-:Y:S01]  /*db00*/  ISETP.GE.AND P4, PT, R16, R103.reuse, PT ;  /* 0x000000671000720c */ /* 0x080fe20003f86270 */
[----:B------:R-:W-:Y:S01]  /*db10*/  FMUL.FTZ R70, R70, c[0x0][0x2ec] ;  /* 0x0000bb0046467a20 */ /* 0x000fe20000410000 */
[CC--:B------:R-:W-:Y:S01]  /*db20*/  ISETP.GE.AND P5, PT, R8.reuse, R2.reuse, PT ;  /* 0x000000020800720c */ /* 0x0c0fe20003fa6270 */
[----:B------:R-:W-:Y:S01]  /*db30*/  FMUL.FTZ R87, R87, c[0x0][0x2ec] ;  /* 0x0000bb0057577a20 */ /* 0x000fe20000410000 */
[-C--:B------:R-:W-:Y:S01]  /*db40*/  ISETP.GE.AND P1, PT, R8, R103.reuse, PT ;  /* 0x000000670800720c */ /* 0x080fe20003f26270 */
[----:B------:R-:W-:Y:S01]  /*db50*/  FMUL.FTZ R69, R69, c[0x0][0x2ec] ;  /* 0x0000bb0045457a20 */ /* 0x000fe20000410000 */
[----:B------:R-:W-:Y:S01]  /*db60*/  IADD3 R8, R28, 0x18, RZ ;  /* 0x000000181c087810 */ /* 0x000fe20007ffe0ff */
[----:B------:R-:W5:Y:S01]  /*db70*/  MUFU.TANH R22, R22 ;  /* 0x0000001600167308 */ /* 0x000f620000002400 */
[----:B------:R-:W-:Y:S01]  /*db80*/  FSEL R49, R49, -INF , !P0 ;  /* 0xff80000031317808 */ /* 0x000fe20004000000 */
[----:B------:R-:W-:Y:S01]  /*db90*/  FMUL.FTZ R71, R71, c[0x0][0x2ec] ;  /* 0x0000bb0047477a20 */ /* 0x000fe20000410000 */
[----:B----4-:R-:W-:Y:S01]  /*dba0*/  FSEL R50, R50, -INF , !P2 ;  /* 0xff80000032327808 */ /* 0x010fe20005000000 */
[----:B------:R-:W-:Y:S01]  /*dbb0*/  FMUL.FTZ R65, R65, c[0x0][0x2ec] ;  /* 0x0000bb0041417a20 */ /* 0x000fe20000410000 */
[C---:B------:R-:W-:Y:S01]  /*dbc0*/  ISETP.GE.AND P0, PT, R9.reuse, R2, PT ;  /* 0x000000020900720c */ /* 0x040fe20003f06270 */
[----:B------:R-:W-:Y:S01]  /*dbd0*/  FMUL.FTZ R66, R66, c[0x0][0x2ec] ;  /* 0x0000bb0042427a20 */ /* 0x000fe20000410000 */
[----:B------:R-:W-:Y:S01]  /*dbe0*/  ISETP.GE.AND P2, PT, R9, R103, PT ;  /* 0x000000670900720c */ /* 0x000fe20003f46270 */
[----:B------:R-:W4:Y:S01]  /*dbf0*/  MUFU.TANH R23, R23 ;  /* 0x0000001700177308 */ /* 0x000f220000002400 */
[----:B------:R-:W-:Y:S01]  /*dc00*/  IADD3 R9, R28, 0x19, RZ ;  /* 0x000000191c097810 */ /* 0x000fe20007ffe0ff */
[----:B------:R-:W-:Y:S01]  /*dc10*/  FMUL.FTZ R67, R67, c[0x0][0x2ec] ;  /* 0x0000bb0043437a20 */ /* 0x000fe20000410000 */
[----:B------:R-:W-:-:S02]  /*dc20*/  FSEL R53, R53, -INF , !P6 ;  /* 0xff80000035357808 */ /* 0x000fc40007000000 */
[----:B------:R-:W-:Y:S02]  /*dc30*/  FSEL R16, R51, -INF , !P4 ;  /* 0xff80000033107808 */ /* 0x000fe40006000000 */
[CC--:B------:R-:W-:Y:S01]  /*dc40*/  ISETP.GE.AND P6, PT, R8.reuse, R2.reuse, PT ;  /* 0x000000020800720c */ /* 0x0c0fe20003fc6270 */
[----:B------:R-:W3:Y:S01]  /*dc50*/  MUFU.TANH R111, R96 ;  /* 0x00000060006f7308 */ /* 0x000ee20000002400 */
[----:B------:R-:W-:Y:S02]  /*dc60*/  ISETP.GE.AND P4, PT, R8, R103, PT ;  /* 0x000000670800720c */ /* 0x000fe40003f86270 */
[----:B------:R-:W-:Y:S02]  /*dc70*/  IADD3 R8, R28, 0x20, RZ ;  /* 0x000000201c087810 */ /* 0x000fe40007ffe0ff */
[----:B--2---:R-:W-:Y:S02]  /*dc80*/  FSEL R13, R24, -INF , !P5 ;  /* 0xff800000180d7808 */ /* 0x004fe40006800000 */
[----:B-1----:R-:W-:Y:S01]  /*dc90*/  FSEL R12, R21, -INF , !P1 ;  /* 0xff800000150c7808 */ /* 0x002fe20004800000 */
[----:B------:R-:W1:Y:S01]  /*dca0*/  MUFU.TANH R125, R97 ;  /* 0x00000061007d7308 */ /* 0x000e620000002400 */
[----:B------:R-:W-:-:S02]  /*dcb0*/  ISETP.GE.AND P5, PT, R9, R2, PT ;  /* 0x000000020900720c */ /* 0x000fc40003fa6270 */
[----:B------:R-:W-:Y:S02]  /*dcc0*/  ISETP.GE.AND P1, PT, R9, R103, PT ;  /* 0x000000670900720c */ /* 0x000fe40003f26270 */
[C---:B------:R-:W-:Y:S02]  /*dcd0*/  IADD3 R6, R28.reuse, 0x21, RZ ;  /* 0x000000211c067810 */ /* 0x040fe40007ffe0ff */
[----:B------:R-:W-:Y:S01]  /*dce0*/  IADD3 R4, R28, 0x28, RZ ;  /* 0x000000281c047810 */ /* 0x000fe20007ffe0ff */
[----:B------:R-:W2:Y:S01]  /*dcf0*/  MUFU.TANH R130, R99 ;  /* 0x0000006300827308 */ /* 0x000ea20000002400 */
[----:B---3--:R-:W-:Y:S02]  /*dd00*/  FSEL R11, R20, -INF , !P0 ;  /* 0xff800000140b7808 */ /* 0x008fe40004000000 */
[----:B------:R-:W-:Y:S02]  /*dd10*/  FSEL R10, R25, -INF , !P2 ;  /* 0xff800000190a7808 */ /* 0x000fe40005000000 */
[----:B------:R-:W-:-:S02]  /*dd20*/  ISETP.GE.AND P0, PT, R8, R2, PT ;  /* 0x000000020800720c */ /* 0x000fc40003f06270 */
[----:B------:R-:W-:Y:S01]  /*dd30*/  ISETP.GE.AND P2, PT, R8, R103, PT ;  /* 0x000000670800720c */ /* 0x000fe20003f46270 */
[----:B------:R-:W3:Y:S01]  /*dd40*/  MUFU.TANH R123, R85 ;  /* 0x00000055007b7308 */ /* 0x000ee20000002400 */
[----:B------:R-:W-:Y:S02]  /*dd50*/  FSEL R5, R26, -INF , !P6 ;  /* 0xff8000001a057808 */ /* 0x000fe40007000000 */
[----:B-----5:R-:W-:Y:S02]  /*dd60*/  FSEL R24, R22, -INF , !P4 ;  /* 0xff80000016187808 */ /* 0x020fe40006000000 */
[----:B------:R-:W-:Y:S02]  /*dd70*/  FSEL R9, R27, -INF , !P5 ;  /* 0xff8000001b097808 */ /* 0x000fe40006800000 */
[----:B----4-:R-:W-:Y:S01]  /*dd80*/  FSEL R8, R23, -INF , !P1 ;  /* 0xff80000017087808 */ /* 0x010fe20004800000 */
[----:B------:R-:W-:Y:S01]  /*dd90*/  MUFU.TANH R120, R64 ;  /* 0x0000004000787308 */ /* 0x000fe20000002400 */
[----:B------:R-:W-:-:S02]  /*dda0*/  ISETP.GE.AND P6, PT, R6, R2, PT ;  /* 0x000000020600720c */ /* 0x000fc40003fc6270 */
[-C--:B------:R-:W-:Y:S02]  /*ddb0*/  ISETP.GE.AND P4, PT, R6, R103.reuse, PT ;  /* 0x000000670600720c */ /* 0x080fe40003f86270 */
[C---:B------:R-:W-:Y:S02]  /*ddc0*/  ISETP.GE.AND P5, PT, R4.reuse, R2, PT ;  /* 0x000000020400720c */ /* 0x040fe40003fa6270 */
[----:B------:R-:W-:Y:S01]  /*ddd0*/  ISETP.GE.AND P1, PT, R4, R103, PT ;  /* 0x000000670400720c */ /* 0x000fe20003f26270 */
[----:B------:R-:W4:Y:S01]  /*dde0*/  MUFU.TANH R122, R98 ;  /* 0x00000062007a7308 */ /* 0x000f220000002400 */
[C---:B------:R-:W-:Y:S02]  /*ddf0*/  IADD3 R6, R28.reuse, 0x29, RZ ;  /* 0x000000291c067810 */ /* 0x040fe40007ffe0ff */
[----:B------:R-:W-:Y:S02]  /*de00*/  IADD3 R4, R28, 0x30, RZ ;  /* 0x000000301c047810 */ /* 0x000fe40007ffe0ff */
[----:B------:R-:W-:-:S02]  /*de10*/  FSEL R111, R111, -INF , !P0 ;  /* 0xff8000006f6f7808 */ /* 0x000fc40004000000 */
[----:B-1----:R-:W-:Y:S01]  /*de20*/  FSEL R125, R125, -INF , !P6 ;  /* 0xff8000007d7d7808 */ /* 0x002fe20007000000 */
[----:B------:R-:W1:Y:S01]  /*de30*/  MUFU.TANH R113, R84 ;  /* 0x0000005400717308 */ /* 0x000e620000002400 */
        /* <DEDUP_REMOVED lines=8> */
[----:B----4-:R-:W-:Y:S01]  /*dec0*/  FSEL R122, R122, -INF , !P2 ;  /* 0xff8000007a7a7808 */ /* 0x010fe20005000000 */
[----:B------:R-:W3:Y:S01]  /*ded0*/  MUFU.TANH R127, R68 ;  /* 0x00000044007f7308 */ /* 0x000ee20000002400 */
[----:B------:R-:W-:Y:S02]  /*dee0*/  FSEL R120, R120, -INF , !P0 ;  /* 0xff80000078787808 */ /* 0x000fe40004000000 */
[----:B------:R-:W-:Y:S02]  /*def0*/  ISETP.GE.AND P0, PT, R102, 0x2, PT ;  /* 0x000000026600780c */ /* 0x000fe40003f06270 */
[----:B------:R-:W-:-:S02]  /*df00*/  ISETP.GE.AND P2, PT, R6, R103, PT ;  /* 0x000000670600720c */ /* 0x000fc40003f46270 */
[----:B------:R-:W-:Y:S01]  /*df10*/  IADD3 R6, R28, 0x31, RZ ;  /* 0x000000311c067810 */ /* 0x000fe20007ffe0ff */
[----:B------:R-:W4:Y:S01]  /*df20*/  MUFU.TANH R116, R70 ;  /* 0x0000004600747308 */ /* 0x000f220000002400 */
[----:B-1----:R-:W-:Y:S02]  /*df30*/  FSEL R113, R113, -INF , !P5 ;  /* 0xff80000071717808 */ /* 0x002fe40006800000 */
[----:B--2---:R-:W-:Y:S02]  /*df40*/  FSEL R126, R126, -INF , !P1 ;  /* 0xff8000007e7e7808 */ /* 0x004fe40004800000 */
[C---:B------:R-:W-:Y:S02]  /*df50*/  ISETP.GE.AND P5, PT, R6.reuse, R2, PT ;  /* 0x000000020600720c */ /* 0x040fe40003fa6270 */
[----:B------:R-:W-:Y:S01]  /*df60*/  ISETP.GE.AND P1, PT, R6, R103, PT ;  /* 0x000000670600720c */ /* 0x000fe20003f26270 */
[----:B------:R-:W1:Y:S01]  /*df70*/  MUFU.TANH R118, R87 ;  /* 0x0000005700767308 */ /* 0x000e620000002400 */
[----:B---3--:R-:W-:-:S02]  /*df80*/  FSEL R127, R127, -INF , !P6 ;  /* 0xff8000007f7f7808 */ /* 0x008fc40007000000 */
[----:B------:R-:W-:-:S04]  /*df90*/  ISETP.GE.AND P6, PT, R28, R2, PT ;  /* 0x000000021c00720c */ /* 0x000fc80003fc6270 */
[----:B------:R-:W-:Y:S01]  /*dfa0*/  FSEL R44, R44, -INF , !P6 ;  /* 0xff8000002c2c7808 */ /* 0x000fe20007000000 */
[----:B------:R-:W2:Y:S01]  /*dfb0*/  MUFU.TANH R121, R69 ;  /* 0x0000004500797308 */ /* 0x000ea20000002400 */
[----:B----4-:R-:W-:Y:S01]  /*dfc0*/  FSEL R116, R116, -INF , !P4 ;  /* 0xff80000074747808 */ /* 0x010fe20006000000 */
[----:B------:R-:W-:Y:S01]  /*dfd0*/  BAR.SYNC.DEFER_BLOCKING 0x0 ;  /* 0x0000000000007b1d */ /* 0x000fe20000010000 */
[C---:B------:R-:W-:Y:S02]  /*dfe0*/  ISETP.GE.AND P4, PT, R28.reuse, R103, PT ;  /* 0x000000671c00720c */ /* 0x040fe40003f86270 */
[----:B------:R-:W-:Y:S02]  /*dff0*/  IADD3 R28, R28, 0x39, RZ ;  /* 0x000000391c1c7810 */ /* 0x000fe40007ffe0ff */
[----:B------:R-:W-:Y:S01]  /*e000*/  FSEL R46, R46, -INF , !P4 ;  /* 0xff8000002e2e7808 */ /* 0x000fe20006000000 */
[----:B------:R-:W3:Y:S01]  /*e010*/  MUFU.TANH R115, R71 ;  /* 0x0000004700737308 */ /* 0x000ee20000002400 */
[----:B-1----:R-:W-:-:S02]  /*e020*/  FSEL R118, R118, -INF , !P2 ;  /* 0xff80000076767808 */ /* 0x002fc40005000000 */
[----:B------:R-:W-:-:S05]  /*e030*/  ISETP.GE.AND P2, PT, R4, R103, PT ;  /* 0x000000670400720c */ /* 0x000fca0003f46270 */
        /* <DEDUP_REMOVED lines=8> */
[----:B--2---:R-:W-:Y:S02]  /*e0c0*/  FSEL R112, R112, -INF , !P2 ;  /* 0xff80000070707808 */ /* 0x004fe40005000000 */
[----:B---3--:R-:W-:Y:S01]  /*e0d0*/  FSEL R110, R110, -INF , !P1 ;  /* 0xff8000006e6e7808 */ /* 0x008fe20004800000 */
        /* <DEDUP_REMOVED lines=60> */
.L_x_6900:
[----:B------:R-:W-:-:S05]  /*e4a0*/  IMAD.MOV.U32 R3, RZ, RZ, c[0x0][0x198] ;  /* 0x00006600ff037624 */ /* 0x000fca00078e00ff */
[----:B------:R-:W-:-:S04]  /*e4b0*/  LEA R3, -R3, RZ, 0x6 ;  /* 0x000000ff03037211 */ /* 0x000fc800078e31ff */
[----:B------:R-:W-:Y:S02]  /*e4c0*/  SHF.R.S32.HI R4, RZ, 0x1f, R3 ;  /* 0x0000001fff047819 */ /* 0x000fe40000011403 */
.L_x_6901:
        /* <DEDUP_REMOVED lines=28> */
.L_x_6899:
        /* <DEDUP_REMOVED lines=25> */
[----:B------:R-:W-:Y:S01]  /*e820*/  FMNMX.FTZ R4, R116, R3, !PT ;  /* 0x0000000374047209 */ /* 0x000fe20007810000 */
[----:B------:R-:W-:Y:S01]  /*e830*/  LDSM.16.MT88.4 R92, [R144+0x8000] ;  /* 0x00800000905c783b */ /* 0x000fe20000004200 */
[----:B------:R-:W-:-:S02]  /*e840*/  FMNMX.FTZ R6, R120, R7, !PT ;  /* 0x0000000778067209 */ /* 0x000fc40007810000 */
[----:B------:R-:W-:Y:S01]  /*e850*/  FMNMX.FTZ R15, R115, R4, !PT ;  /* 0x00000004730f7209 */ /* 0x000fe20007810000 */
[----:B------:R-:W-:Y:S01]  /*e860*/  LDSM.16.MT88.4 R20, [R144+0x8800] ;  /* 0x008800009014783b */ /* 0x000fe20000004200 */
[----:B------:R-:W-:Y:S02]  /*e870*/  FMNMX.FTZ R6, R119, R6, !PT ;  /* 0x0000000677067209 */ /* 0x000fe40007810000 */
[----:B------:R-:W-:Y:S02]  /*e880*/  FMNMX.FTZ R15, R112, R15, !PT ;  /* 0x0000000f700f7209 */ /* 0x000fe40007810000 */
[-C--:B------:R-:W-:Y:S01]  /*e890*/  LEA R141, R43, R144.reuse, 0x1 ;  /* 0x000000902b8d7211 */ /* 0x080fe200078e08ff */
[----:B------:R-:W1:Y:S01]  /*e8a0*/  SHFL.BFLY PT, R7, R6, 0x2, 0x1f ;  /* 0x0c401f0006077f89 */ /* 0x000e6200000e0000 */
[----:B------:R-:W-:Y:S02]  /*e8b0*/  FMNMX.FTZ R15, R110, R15, !PT ;  /* 0x0000000f6e0f7209 */ /* 0x000fe40007810000 */
[----:B------:R-:W-:Y:S01]  /*e8c0*/  LEA R142, R45, R144, 0x1 ;  /* 0x000000902d8e7211 */ /* 0x000fe200078e08ff */
[----:B------:R-:W-:Y:S03]  /*e8d0*/  LDSM.16.MT88.4 R76, [R141+0x8000] ;  /* 0x008000008d4c783b */ /* 0x000fe60000004200 */
[----:B------:R-:W-:Y:S01]  /*e8e0*/  LEA R140, R43, R142, 0x1 ;  /* 0x0000008e2b8c7211 */ /* 0x000fe200078e08ff */
[----:B------:R-:W2:Y:S04]  /*e8f0*/  SHFL.BFLY PT, R4, R15, 0x2, 0x1f ;  /* 0x0c401f000f047f89 */ /* 0x000ea800000e0000 */
[----:B------:R-:W-:Y:S04]  /*e900*/  LDSM.16.MT88.4 R68, [R140+0x8000] ;  /* 0x008000008c44783b */ /* 0x000fe80000004200 */
[----:B------:R-:W-:Y:S04]  /*e910*/  LDSM.16.MT88.4 R84, [R142+0x8000] ;  /* 0x008000008e54783b */ /* 0x000fe80000004200 */
[----:B------:R-:W-:Y:S01]  /*e920*/  LDSM.16.MT88.4 R40, [R144+0xa000] ;  /* 0x00a000009028783b */ /* 0x000fe20000004200 */
[----:B-1----:R-:W-:-:S03]  /*e930*/  FMNMX.FTZ R7, R6, R7, !PT ;  /* 0x0000000706077209 */ /* 0x002fc60007810000 */
[----:B------:R-:W-:Y:S04]  /*e940*/  LDSM.16.MT88.4 R56, [R141+0xa000] ;  /* 0x00a000008d38783b */ /* 0x000fe80000004200 */
        /* <DEDUP_REMOVED lines=17> */
[--C-:B------:R-:W-:Y:S02]  /*ea60*/  FFMA.FTZ R106, R48, c[0x0][0x23c], -R117.reuse ;  /* 0x00008f00306a7a23 */ /* 0x100fe40000010875 */
[--C-:B------:R-:W-:Y:S02]  /*ea70*/  FFMA.FTZ R107, R50, c[0x0][0x23c], -R117.reuse ;  /* 0x00008f00326b7a23 */ /* 0x100fe40000010875 */
[--C-:B------:R-:W-:Y:S01]  /*ea80*/  FFMA.FTZ R30, R16, c[0x0][0x23c], -R117.reuse ;  /* 0x00008f00101e7a23 */ /* 0x100fe20000010875 */
[----:B------:R-:W1:Y:S01]  /*ea90*/  LDSM.16.MT88.4 R48, [R142+0xa000] ;  /* 0x00a000008e30783b */ /* 0x000e620000004200 */
[--C-:B------:R-:W-:Y:S01]  /*eaa0*/  FFMA.FTZ R27, R5, c[0x0][0x23c], -R124.reuse ;  /* 0x00008f00051b7a23 */ /* 0x100fe2000001087c */
[----:B------:R-:W2:Y:S01]  /*eab0*/  MUFU.EX2 R34, R34 ;  /* 0x0000002200227308 */ /* 0x000ea20000000800 */
[----:B------:R-:W-:Y:S01]  /*eac0*/  FFMA.FTZ R31, R13, c[0x0][0x23c], -R124 ;  /* 0x00008f000d1f7a23 */ /* 0x000fe2000001087c */
[----:B------:R-:W3:Y:S01]  /*ead0*/  LDSM.16.MT88.4 R4, [R140+0xa000] ;  /* 0x00a000008c04783b */ /* 0x000ee20000004200 */
[----:B------:R-:W-:-:S02]  /*eae0*/  FFMA.FTZ R32, R12, c[0x0][0x23c], -R117 ;  /* 0x00008f000c207a23 */ /* 0x000fc40000010875 */
[--C-:B------:R-:W-:Y:S01]  /*eaf0*/  FFMA.FTZ R29, R24, c[0x0][0x23c], -R117.reuse ;  /* 0x00008f00181d7a23 */ /* 0x100fe20000010875 */
[----:B------:R-:W4:Y:S01]  /*eb00*/  LDSM.16.MT88.4 R12, [R141+0x8800] ;  /* 0x008800008d0c783b */ /* 0x000f220000004200 */
[--C-:B------:R-:W-:Y:S01]  /*eb10*/  FFMA.FTZ R26, R11, c[0x0][0x23c], -R124.reuse ;  /* 0x00008f000b1a7a23 */ /* 0x100fe2000001087c */
[----:B------:R-:W-:Y:S01]  /*eb20*/  MUFU.EX2 R33, R33 ;  /* 0x0000002100217308 */ /* 0x000fe20000000800 */
[--C-:B------:R-:W-:Y:S01]  /*eb30*/  FFMA.FTZ R0, R9, c[0x0][0x23c], -R124.reuse ;  /* 0x00008f0009007a23 */ /* 0x100fe2000001087c */
[----:B------:R-:W-:Y:S01]  /*eb40*/  LDSM.16.MT88.4 R16, [R142+0x8800] ;  /* 0x008800008e10783b */ /* 0x000fe20000004200 */
[--C-:B------:R-:W-:Y:S02]  /*eb50*/  FFMA.FTZ R25, R10, c[0x0][0x23c], -R117.reuse ;  /* 0x00008f000a197a23 */ /* 0x100fe40000010875 */
[----:B------:R-:W-:Y:S02]  /*eb60*/  FFMA.FTZ R24, R8, c[0x0][0x23c], -R117 ;  /* 0x00008f0008187a23 */ /* 0x000fe40000010875 */
[----:B------:R-:W5:Y:S01]  /*eb70*/  LDSM.16.MT88.4 R8, [R140+0x8800] ;  /* 0x008800008c08783b */ /* 0x000f620000004200 */
        /* <DEDUP_REMOVED lines=23> */
[----:B------:R-:W-:Y:S02]  /*ecf0*/  FFMA.FTZ R163, R110, c[0x0][0x23c], -R117 ;  /* 0x00008f006ea37a23 */ /* 0x000fe40000010875 */
[----:B------:R-:W-:Y:S02]  /*ed00*/  FADD.FTZ R34, R35, R34 ;  /* 0x0000002223227221 */ /* 0x000fe40000010000 */
[----:B------:R-:W-:Y:S01]  /*ed10*/  MUFU.EX2 R31, R31 ;  /* 0x0000001f001f7308 */ /* 0x000fe20000000800 */
[----:B------:R-:W-:Y:S02]  /*ed20*/  FADD.FTZ R106, R109, R106 ;  /* 0x0000006a6d6a7221 */ /* 0x000fe40000010000 */
[----:B------:R-:W-:-:S04]  /*ed30*/  FADD.FTZ R33, R33, R34 ;  /* 0x0000002221217221 */ /* 0x000fc80000010000 */
[----:B------:R-:W-:Y:S01]  /*ed40*/  FADD.FTZ R28, R28, R33 ;  /* 0x000000211c1c7221 */ /* 0x000fe20000010000 */
[----:B-1----:R-:W-:Y:S01]  /*ed50*/  F2FP.PACK_AB R67, R30, R107 ;  /* 0x0000006b1e43723e */ /* 0x002fe200000000ff */
        /* <DEDUP_REMOVED lines=10> */
[----:B------:R-:W2:Y:S06]  /*ee00*/  MUFU.EX2 R25, R25 ;  /* 0x0000001900197308 */ /* 0x000eac0000000800 */
        /* <DEDUP_REMOVED lines=40> */
[----:B------:R-:W2:Y:S01]  /*f090*/  LDSM.16.MT88.4 R12, [R142+0xa800] ;  /* 0x00a800008e0c783b */ /* 0x000ea20000004200 */
[----:B------:R-:W-:Y:S06]  /*f0a0*/  MUFU.EX2 R116, R116 ;  /* 0x0000007400747308 */ /* 0x000fec0000000800 */
        /* <DEDUP_REMOVED lines=76> */
[C---:B----4-:R-:W-:Y:S08]  /*f570*/  HMMA.16816.F32 R88, R4.reuse, R8, R88 ;  /* 0x000000080458723c */ /* 0x050ff00000001858 */
        /* <DEDUP_REMOVED lines=79> */
.L_x_6903:
[----:B------:R-:W-:-:S05]  /*fa70*/  IMAD.MOV.U32 R5, RZ, RZ, c[0x0][0x1a0] ;  /* 0x00006800ff057624 */ /* 0x000fca00078e00ff */
[----:B------:R-:W-:-:S04]  /*fa80*/  LEA R5, -R5, RZ, 0x6 ;  /* 0x000000ff05057211 */ /* 0x000fc800078e31ff */
[----:B------:R-:W-:Y:S02]  /*fa90*/  SHF.R.S32.HI R0, RZ, 0x1f, R5 ;  /* 0x0000001fff007819 */ /* 0x000fe40000011405 */
.L_x_6904:
        /* <DEDUP_REMOVED lines=11> */
[----:B------:R-:W-:-:S02]  /*fb50*/  IADD3.X R9, R159, UR5, RZ, P0, !PT ;  /* 0x000000059f097c10 */ /* 0x000fc400087fe4ff */
[----:B------:R-:W-:Y:S02]  /*fb60*/  IADD3 R10, P0, R8, UR9, RZ ;  /* 0x00000009080a7c10 */ /* 0x000fe4000ff1e0ff */
        /* <DEDUP_REMOVED lines=13> */
[----:B------:R3:W-:Y:S04]  /*fc40*/  LDGSTS.E.BYPASS.LTC128B.128 [R153+0xb000], [R10.64+0x80] ;  /* 0x0b0000800a997fae */ /* 0x0007e8000b901d46 */
[----:B------:R4:W-:Y:S04]  /*fc50*/  LDGSTS.E.BYPASS.LTC128B.128 [R153+0x9800], [R24.64] ;  /* 0x0980000018997fae */ /* 0x0009e8000b901d46 */
[----:B------:R4:W-:Y:S04]  /*fc60*/  LDGSTS.E.BYPASS.LTC128B.128 [R153+0xb800], [R24.64+0x80] ;  /* 0x0b80008018997fae */ /* 0x0009e8000b901d46 */
[----:B------:R-:W-:Y:S04]  /*fc70*/  LDSM.16.M88.4 R20, [R150] ;  /* 0x000000009614783b */ /* 0x000fe80000000200 */
[----:B------:R-:W3:Y:S04]  /*fc80*/  LDSM.16.M88.4 R4, [R149+0x4000] ;  /* 0x004000009504783b */ /* 0x000ee80000000200 */
[----:B------:R-:W5:Y:S04]  /*fc90*/  LDSM.16.M88.4 R104, [R149+0x4800] ;  /* 0x004800009568783b */ /* 0x000f680000000200 */
[----:B------:R-:W1:Y:S04]  /*fca0*/  LDSM.16.M88.4 R28, [R149+0x5000] ;  /* 0x00500000951c783b */ /* 0x000e680000000200 */
[----:B------:R-:W4:Y:S04]  /*fcb0*/  LDSM.16.M88.4 R120, [R149+0x5800] ;  /* 0x005800009578783b */ /* 0x000f280000000200 */
[----:B------:R-:W-:Y:S04]  /*fcc0*/  LDSM.16.M88.4 R112, [R148] ;  /* 0x000000009470783b */ /* 0x000fe80000000200 */
[----:B------:R-:W4:Y:S04]  /*fcd0*/  LDSM.16.M88.4 R116, [R147] ;  /* 0x000000009374783b */ /* 0x000f280000000200 */
[----:B------:R-:W4:Y:S04]  /*fce0*/  LDSM.16.M88.4 R16, [R139] ;  /* 0x000000008b10783b */ /* 0x000f280000000200 */
[----:B--2---:R-:W2:Y:S04]  /*fcf0*/  LDSM.16.M88.4 R12, [R138] ;  /* 0x000000008a0c783b */ /* 0x004ea80000000200 */
[----:B------:R-:W-:Y:S04]  /*fd00*/  LDSM.16.M88.4 R128, [R143+0x5000] ;  /* 0x005000008f80783b */ /* 0x000fe80000000200 */
[----:B------:R-:W-:Y:S01]  /*fd10*/  LDSM.16.M88.4 R124, [R143+0x5800] ;  /* 0x005800008f7c783b */ /* 0x000fe20000000200 */
[C---:B---3--:R-:W-:Y:S03]  /*fd20*/  HMMA.16816.F32 R8, R20.reuse, R4, RZ ;  /* 0x000000041408723c */ /* 0x048fe600000018ff */
[----:B------:R-:W0:Y:S05]  /*fd30*/  LDGDEPBAR ;  /* 0x00000000000079af */ /* 0x000e2a0000000000 */
[C---:B-----5:R-:W-:Y:S08]  /*fd40*/  HMMA.16816.F32 R108, R20.reuse, R104, RZ ;  /* 0x00000068146c723c */ /* 0x060ff000000018ff */
[C---:B-1----:R-:W-:Y:S08]  /*fd50*/  HMMA.16816.F32 R32, R20.reuse, R28, RZ ;  /* 0x0000001c1420723c */ /* 0x042ff000000018ff */
        /* <DEDUP_REMOVED lines=12> */
[C---:B--2---:R-:W-:Y:S08]  /*fe20*/  HMMA.16816.F32 R32, R112.reuse, R12, R32 ;  /* 0x0000000c7020723c */ /* 0x044ff00000001820 */
[C---:B------:R-:W-:Y:S01]  /*fe30*/  HMMA.16816.F32 R28, R112.reuse, R14, R28 ;  /* 0x0000000e701c723c */ /* 0x040fe2000000181c */
[----:B------:R-:W2:Y:S07]  /*fe40*/  LDSM.16.M88.4 R12, [R143+0x4800] ;  /* 0x004800008f0c783b */ /* 0x000eae0000000200 */
[C---:B-1----:R-:W-:Y:S08]  /*fe50*/  HMMA.16816.F32 R24, R112.reuse, R120, R24 ;  /* 0x000000787018723c */ /* 0x042ff00000001818 */
[----:B------:R-:W-:Y:S01]  /*fe60*/  HMMA.16816.F32 R20, R112, R122, R20 ;  /* 0x0000007a7014723c */ /* 0x000fe20000001814 */
[----:B------:R-:W-:Y:S04]  /*fe70*/  LDSM.16.M88.4 R112, [R145] ;  /* 0x000000009170783b */ /* 0x000fe80000000200 */
[----:B------:R-:W-:Y:S03]  /*fe80*/  LDSM.16.M88.4 R120, [R136] ;  /* 0x000000008878783b */ /* 0x000fe60000000200 */
[C---:B---3--:R-:W-:Y:S08]  /*fe90*/  HMMA.16816.F32 R32, R116.reuse, R128, R32 ;  /* 0x000000807420723c */ /* 0x048ff00000001820 */
[C---:B----4-:R-:W-:Y:S08]  /*fea0*/  HMMA.16816.F32 R8, R116.reuse, R16, R8 ;  /* 0x000000107408723c */ /* 0x050ff00000001808 */
[C---:B------:R-:W-:Y:S01]  /*feb0*/  HMMA.16816.F32 R4, R116.reuse, R18, R4 ;  /* 0x000000127404723c */ /* 0x040fe20000001804 */
[----:B------:R-:W1:Y:S07]  /*fec0*/  LDSM.16.M88.4 R16, [R136+0x800] ;  /* 0x000800008810783b */ /* 0x000e6e0000000200 */
[C---:B--2---:R-:W-:Y:S08]  /*fed0*/  HMMA.16816.F32 R108, R116.reuse, R12, R108 ;  /* 0x0000000c746c723c */ /* 0x044ff0000000186c */
[C---:B------:R-:W-:Y:S01]  /*fee0*/  HMMA.16816.F32 R104, R116.reuse, R14, R104 ;  /* 0x0000000e7468723c */ /* 0x040fe20000001868 */
[----:B------:R-:W2:Y:S07]  /*fef0*/  LDSM.16.M88.4 R12, [R136+0x1000] ;  /* 0x00100000880c783b */ /* 0x000eae0000000200 */
[C---:B------:R-:W-:Y:S08]  /*ff00*/  HMMA.16816.F32 R28, R116.reuse, R130, R28 ;  /* 0x00000082741c723c */ /* 0x040ff0000000181c */
[C---:B------:R-:W-:Y:S08]  /*ff10*/  HMMA.16816.F32 R24, R116.reuse, R124, R24 ;  /* 0x0000007c7418723c */ /* 0x040ff00000001818 */
        /* <DEDUP_REMOVED lines=24> */
[----:B------:R-:W3:Y:S07]  /*100a0*/  LDSM.16.M88.4 R116, [R133] ;  /* 0x000000008574783b */ /* 0x000eee0000000200 */
[C---:B----4-:R-:W-:Y:S08]  /*100b0*/  HMMA.16816.F32 R24, R16.reuse, R112, R24 ;  /* 0x000000701018723c */ /* 0x050ff00000001818 */
[----:B------:R-:W-:Y:S01]  /*100c0*/  HMMA.16816.F32 R20, R16, R114, R20 ;  /* 0x000000721014723c */ /* 0x000fe20000001814 */
[----:B------:R-:W4:Y:S04]  /*100d0*/  LDSM.16.M88.4 R112, [R132] ;  /* 0x000000008470783b */ /* 0x000f280000000200 */
[----:B------:R-:W-:Y:S03]  /*100e0*/  LDSM.16.M88.4 R16, [R146+0x2000] ;  /* 0x002000009210783b */ /* 0x000fe60000000200 */
[C---:B-1----:R-:W-:Y:S08]  /*100f0*/  HMMA.16816.F32 R8, R124.reuse, R12, R8 ;  /* 0x0000000c7c08723c */ /* 0x042ff00000001808 */
[C---:B------:R-:W-:Y:S01]  /*10100*/  HMMA.16816.F32 R4, R124.reuse, R14, R4 ;  /* 0x0000000e7c04723c */ /* 0x040fe20000001804 */
[----:B------:R-:W1:Y:S07]  /*10110*/  LDSM.16.M88.4 R12, [R143+0x6000] ;  /* 0x006000008f0c783b */ /* 0x000e6e0000000200 */
[C---:B--2---:R-:W-:Y:S08]  /*10120*/  HMMA.16816.F32 R108, R124.reuse, R120, R108 ;  /* 0x000000787c6c723c */ /* 0x044ff0000000186c */
[C---:B------:R-:W-:Y:S08]  /*10130*/  HMMA.16816.F32 R104, R124.reuse, R122, R104 ;  /* 0x0000007a7c68723c */ /* 0x040ff00000001868 */
[C---:B---3--:R-:W-:Y:S08]  /*10140*/  HMMA.16816.F32 R32, R124.reuse, R116, R32 ;  /* 0x000000747c20723c */ /* 0x048ff00000001820 */
[C---:B------:R-:W-:Y:S01]  /*10150*/  HMMA.16816.F32 R28, R124.reuse, R118, R28 ;  /* 0x000000767c1c723c */ /* 0x040fe2000000181c */
[----:B------:R-:W2:Y:S07]  /*10160*/  LDSM.16.M88.4 R116, [R143+0x6800] ;  /* 0x006800008f74783b */ /* 0x000eae0000000200 */
[C---:B----4-:R-:W-:Y:S08]  /*10170*/  HMMA.16816.F32 R24, R124.reuse, R112, R24 ;  /* 0x000000707c18723c */ /* 0x050ff00000001818 */
[----:B------:R-:W-:Y:S01]  /*10180*/  HMMA.16816.F32 R124, R124, R114, R20 ;  /* 0x000000727c7c723c */ /* 0x000fe20000001814 */
[----:B------:R-:W-:Y:S04]  /*10190*/  LDSM.16.M88.4 R112, [R145+0x2000] ;  /* 0x002000009170783b */ /* 0x000fe80000000200 */
[----:B------:R-:W3:Y:S03]  /*101a0*/  LDSM.16.M88.4 R20, [R136+0x2000] ;  /* 0x002000008814783b */ /* 0x000ee60000000200 */
[C---:B-1----:R-:W-:Y:S08]  /*101b0*/  HMMA.16816.F32 R8, R16.reuse, R12, R8 ;  /* 0x0000000c1008723c */ /* 0x042ff00000001808 */
[C---:B------:R-:W-:Y:S01]  /*101c0*/  HMMA.16816.F32 R4, R16.reuse, R14, R4 ;  /* 0x0000000e1004723c */ /* 0x040fe20000001804 */
[----:B------:R-:W1:Y:S07]  /*101d0*/  LDSM.16.M88.4 R12, [R136+0x2800] ;  /* 0x00280000880c783b */ /* 0x000e6e0000000200 */
[C---:B--2---:R-:W-:Y:S08]  /*101e0*/  HMMA.16816.F32 R108, R16.reuse, R116, R108 ;  /* 0x00000074106c723c */ /* 0x044ff0000000186c */
[----:B------:R-:W-:Y:S08]  /*101f0*/  HMMA.16816.F32 R104, R16, R118, R104 ;  /* 0x000000761068723c */ /* 0x000ff00000001868 */
[C---:B---3--:R-:W-:Y:S08]  /*10200*/  HMMA.16816.F32 R8, R112.reuse, R20, R8 ;  /* 0x000000147008723c */ /* 0x048ff00000001808 */
[C---:B------:R-:W-:Y:S01]  /*10210*/  HMMA.16816.F32 R4, R112.reuse, R22, R4 ;  /* 0x000000167004723c */ /* 0x040fe20000001804 */
[----:B------:R-:W2:Y:S07]  /*10220*/  LDSM.16.M88.4 R20, [R143+0x7000] ;  /* 0x007000008f14783b */ /* 0x000eae0000000200 */
[C---:B-1----:R-:W-:Y:S08]  /*10230*/  HMMA.16816.F32 R108, R112.reuse, R12, R108 ;  /* 0x0000000c706c723c */ /* 0x042ff0000000186c */
[----:B------:R-:W-:Y:S01]  /*10240*/  FMUL.FTZ R8, R8, c[0x0][0x2ec] ;  /* 0x0000bb0008087a20 */ /* 0x000fe20000410000 */
[----:B------:R-:W-:Y:S01]  /*10250*/  HMMA.16816.F32 R104, R112, R14, R104 ;  /* 0x0000000e7068723c */ /* 0x000fe20000001868 */
[----:B------:R-:W-:-:S02]  /*10260*/  FMUL.FTZ R116, R9, c[0x0][0x2ec] ;  /* 0x0000bb0009747a20 */ /* 0x000fc40000410000 */
[----:B------:R1:W3:Y:S01]  /*10270*/  MUFU.TANH R101, R8 ;  /* 0x0000000800657308 */ /* 0x0002e20000002400 */
[----:B------:R-:W-:Y:S02]  /*10280*/  FMUL.FTZ R117, R10, c[0x0][0x2ec] ;  /* 0x0000bb000a757a20 */ /* 0x000fe40000410000 */
[----:B------:R-:W-:Y:S02]  /*10290*/  FMUL.FTZ R0, R11, c[0x0][0x2ec] ;  /* 0x0000bb000b007a20 */ /* 0x000fe40000410000 */
[----:B------:R-:W-:Y:S02]  /*102a0*/  FMUL.FTZ R4, R4, c[0x0][0x2ec] ;  /* 0x0000bb0004047a20 */ /* 0x000fe40000410000 */
[----:B------:R-:W-:Y:S01]  /*102b0*/  FMUL.FTZ R5, R5, c[0x0][0x2ec] ;  /* 0x0000bb0005057a20 */ /* 0x000fe20000410000 */
[----:B------:R-:W-:Y:S04]  /*102c0*/  MUFU.TANH R116, R116 ;  /* 0x0000007400747308 */ /* 0x000fe80000002400 */
[----:B------:R-:W-:-:S02]  /*102d0*/  FMUL.FTZ R15, R108, c[0x0][0x2ec] ;  /* 0x0000bb006c0f7a20 */ /* 0x000fc40000410000 */
[----:B------:R-:W-:Y:S01]  /*102e0*/  FMUL.FTZ R14, R109, c[0x0][0x2ec] ;  /* 0x0000bb006d0e7a20 */ /* 0x000fe20000410000 */
[----:B-1----:R-:W1:Y:S01]  /*102f0*/  LDSM.16.M88.4 R8, [R136+0x3000] ;  /* 0x003000008808783b */ /* 0x002e620000000200 */
[----:B------:R-:W-:Y:S01]  /*10300*/  MUFU.TANH R12, R4 ;  /* 0x00000004000c7308 */ /* 0x000fe20000002400 */
[----:B--2---:R-:W-:Y:S04]  /*10310*/  HMMA.16816.F32 R32, R16, R20, R32 ;  /* 0x000000141020723c */ /* 0x004fe80000001820 */
[----:B------:R-:W-:Y:S02]  /*10320*/  FMUL.FTZ R108, R104, c[0x0][0x2ec] ;  /* 0x0000bb00686c7a20 */ /* 0x000fe40000410000 */
[----:B------:R-:W2:Y:S01]  /*10330*/  S2R R104, SR_TID.X ;  /* 0x0000000000687919 */ /* 0x000ea20000002100 */
[----:B------:R4:W-:Y:S01]  /*10340*/  MUFU.TANH R13, R5 ;  /* 0x00000005000d7308 */ /* 0x0009e20000002400 */
[----:B------:R-:W-:-:S02]  /*10350*/  FMUL.FTZ R105, R105, c[0x0][0x2ec] ;  /* 0x0000bb0069697a20 */ /* 0x000fc40000410000 */
[----:B------:R-:W-:Y:S01]  /*10360*/  FMUL.FTZ R20, R6, c[0x0][0x2ec] ;  /* 0x0000bb0006147a20 */ /* 0x000fe20000410000 */
[----:B------:R-:W-:Y:S01]  /*10370*/  HMMA.16816.F32 R28, R16, R22, R28 ;  /* 0x00000016101c723c */ /* 0x000fe2000000181c */
[----:B------:R-:W-:Y:S02]  /*10380*/  FMUL.FTZ R21, R7, c[0x0][0x2ec] ;  /* 0x0000bb0007157a20 */ /* 0x000fe40000410000 */
[----:B------:R-:W-:Y:S01]  /*10390*/  FMUL.FTZ R106, R106, c[0x0][0x2ec] ;  /* 0x0000bb006a6a7a20 */ /* 0x000fe20000410000 */
[----:B------:R-:W5:Y:S01]  /*103a0*/  MUFU.TANH R117, R117 ;  /* 0x0000007500757308 */ /* 0x000f620000002400 */
[----:B------:R-:W-:Y:S02]  /*103b0*/  FMUL.FTZ R107, R107, c[0x0][0x2ec] ;  /* 0x0000bb006b6b7a20 */ /* 0x000fe40000410000 */
[----:B------:R-:W-:Y:S02]  /*103c0*/  FMUL.FTZ R22, R110, c[0x0][0x2ec] ;  /* 0x0000bb006e167a20 */ /* 0x000fe40000410000 */
[----:B------:R-:W-:Y:S01]  /*103d0*/  FMUL.FTZ R23, R111, c[0x0][0x2ec] ;  /* 0x0000bb006f177a20 */ /* 0x000fe20000410000 */
[----:B----4-:R-:W4:Y:S02]  /*103e0*/  LDSM.16.M88.4 R4, [R143+0x7800] ;  /* 0x007800008f04783b */ /* 0x010f240000000200 */
[----:B------:R-:W2:Y:S08]  /*103f0*/  MUFU.TANH R0, R0 ;  /* 0x0000000000007308 */ /* 0x000eb00000002400 */
[----:B------:R-:W2:Y:S01]  /*10400*/  MUFU.TANH R20, R20 ;  /* 0x0000001400147308 */ /* 0x000ea20000002400 */
[C---:B-1----:R-:W-:Y:S07]  /*10410*/  HMMA.16816.F32 R32, R112.reuse, R8, R32 ;  /* 0x000000087020723c */ /* 0x042fee0000001820 */
[----:B------:R-:W1:Y:S01]  /*10420*/  MUFU.TANH R21, R21 ;  /* 0x0000001500157308 */ /* 0x000e620000002400 */
[----:B------:R-:W-:Y:S01]  /*10430*/  HMMA.16816.F32 R28, R112, R10, R28 ;  /* 0x0000000a701c723c */ /* 0x000fe2000000181c */
[----:B------:R-:W1:Y:S06]  /*10440*/  LDSM.16.M88.4 R8, [R136+0x3800] ;  /* 0x003800008808783b */ /* 0x000e6c0000000200 */
[----:B------:R-:W1:Y:S01]  /*10450*/  MUFU.TANH R15, R15 ;  /* 0x0000000f000f7308 */ /* 0x000e620000002400 */
[----:B------:R-:W-:-:S07]  /*10460*/  DEPBAR.LE SB0, 0x0 ;  /* 0x000080000000791a */ /* 0x000fce0000000000 */
[----:B------:R-:W1:Y:S01]  /*10470*/  MUFU.TANH R22, R22 ;  /* 0x0000001600167308 */ /* 0x000e620000002400 */
[----:B------:R-:W-:Y:S01]  /*10480*/  FMUL.FTZ R32, R32, c[0x0][0x2ec] ;  /* 0x0000bb0020207a20 */ /* 0x000fe20000410000 */
[----:B----4-:R-:W-:Y:S06]  /*10490*/  HMMA.16816.F32 R24, R16, R4, R24 ;  /* 0x000000041018723c */ /* 0x010fec0000001818 */
[----:B------:R-:W4:Y:S01]  /*104a0*/  MUFU.TANH R14, R14 ;  /* 0x0000000e000e7308 */ /* 0x000f220000002400 */
[----:B------:R-:W-:Y:S02]  /*104b0*/  FMUL.FTZ R33, R33, c[0x0][0x2ec] ;  /* 0x0000bb0021217a20 */ /* 0x000fe40000410000 */
[----:B------:R-:W-:-:S02]  /*104c0*/  FMUL.FTZ R34, R34, c[0x0][0x2ec] ;  /* 0x0000bb0022227a20 */ /* 0x000fc40000410000 */
[----:B------:R-:W-:Y:S01]  /*104d0*/  FMUL.FTZ R35, R35, c[0x0][0x2ec] ;  /* 0x0000bb0023237a20 */ /* 0x000fe20000410000 */
[----:B------:R-:W-:Y:S01]  /*104e0*/  HMMA.16816.F32 R124, R16, R6, R124 ;  /* 0x00000006107c723c */ /* 0x000fe2000000187c */
[----:B--2---:R-:W-:Y:S01]  /*104f0*/  IMAD.SHL.U32 R5, R104, 0x2, RZ ;  /* 0x0000000268057824 */ /* 0x004fe200078e00ff */
[----:B------:R-:W2:Y:S01]  /*10500*/  MUFU.TANH R23, R23 ;  /* 0x0000001700177308 */ /* 0x000ea20000002400 */
[----:B------:R-:W-:Y:S02]  /*10510*/  FMUL.FTZ R28, R28, c[0x0][0x2ec] ;  /* 0x0000bb001c1c7a20 */ /* 0x000fe40000410000 */
[----:B------:R-:W-:Y:S01]  /*10520*/  FMUL.FTZ R30, R30, c[0x0][0x2ec] ;  /* 0x0000bb001e1e7a20 */ /* 0x000fe20000410000 */
[----:B------:R-:W-:Y:S01]  /*10530*/  LOP3.LUT R5, R5, 0x6, RZ, 0xc0, !PT ;  /* 0x0000000605057812 */ /* 0x000fe200078ec0ff */
[----:B------:R-:W-:-:S03]  /*10540*/  FMUL.FTZ R31, R31, c[0x0][0x2ec] ;  /* 0x0000bb001f1f7a20 */ /* 0x000fc60000410000 */
[----:B------:R-:W2:Y:S01]  /*10550*/  MUFU.TANH R108, R108 ;  /* 0x0000006c006c7308 */ /* 0x000ea20000002400 */
[----:B------:R-:W-:-:S05]  /*10560*/  IMAD R4, R158, 0x40, R5 ;  /* 0x000000409e047824 */ /* 0x000fca00078e0205 */
[C---:B------:R-:W-:Y:S01]  /*10570*/  IADD3 R5, R4.reuse, 0x1, RZ ;  /* 0x0000000104057810 */ /* 0x040fe20007ffe0ff */
[C---:B-1----:R-:W-:Y:S01]  /*10580*/  HMMA.16816.F32 R24, R112.reuse, R8, R24 ;  /* 0x000000087018723c */ /* 0x042fe20000001818 */
[CC--:B------:R-:W-:Y:S01]  /*10590*/  ISETP.GE.AND P5, PT, R4.reuse, R2.reuse, PT ;  /* 0x000000020400720c */ /* 0x0c0fe20003fa6270 */
[----:B------:R-:W-:Y:S01]  /*105a0*/  MUFU.TANH R105, R105 ;  /* 0x0000006900697308 */ /* 0x000fe20000002400 */
[C---:B------:R-:W-:Y:S02]  /*105b0*/  ISETP.GE.AND P4, PT, R5.reuse, R2, PT ;  /* 0x000000020500720c */ /* 0x040fe40003f86270 */
[-C--:B------:R-:W-:Y:S02]  /*105c0*/  ISETP.GE.AND P1, PT, R5, R103.reuse, PT ;  /* 0x000000670500720c */ /* 0x080fe40003f26270 */
[C---:B------:R-:W-:Y:S01]  /*105d0*/  IADD3 R5, R4.reuse, 0x8, RZ ;  /* 0x0000000804057810 */ /* 0x040fe20007ffe0ff */
[----:B------:R-:W-:Y:S01]  /*105e0*/  HMMA.16816.F32 R124, R112, R10, R124 ;  /* 0x0000000a707c723c */ /* 0x000fe2000000187c */
[C---:B------:R-:W-:Y:S01]  /*105f0*/  ISETP.GE.AND P2, PT, R4.reuse, R103, PT ;  /* 0x000000670400720c */ /* 0x040fe20003f46270 */
[----:B------:R-:W1:Y:S01]  /*10600*/  MUFU.TANH R106, R106 ;  /* 0x0000006a006a7308 */ /* 0x000e620000002400 */
[----:B------:R-:W-:Y:S01]  /*10610*/  IADD3 R7, R4, 0x9, RZ ;  /* 0x0000000904077810 */ /* 0x000fe20007ffe0ff */
[----:B------:R-:W-:Y:S01]  /*10620*/  FMUL.FTZ R8, R29, c[0x0][0x2ec] ;  /* 0x0000bb001d087a20 */ /* 0x000fe20000410000 */
[----:B---3--:R-:W-:-:S02]  /*10630*/  FSEL R101, R101, -INF , !P5 ;  /* 0xff80000065657808 */ /* 0x008fc40006800000 */
[CC--:B------:R-:W-:Y:S02]  /*10640*/  ISETP.GE.AND P6, PT, R5.reuse, R2.reuse, PT ;  /* 0x000000020500720c */ /* 0x0c0fe40003fc6270 */
[-C--:B------:R-:W-:Y:S01]  /*10650*/  ISETP.GE.AND P5, PT, R5, R103.reuse, PT ;  /* 0x000000670500720c */ /* 0x080fe20003fa6270 */
[----:B------:R-:W3:Y:S01]  /*10660*/  MUFU.TANH R123, R107 ;  /* 0x0000006b007b7308 */ /* 0x000ee20000002400 */
[----:B-----5:R-:W-:Y:S02]  /*10670*/  FSEL R5, R117, -INF , !P2 ;  /* 0xff80000075057808 */ /* 0x020fe40005000000 */
[----:B------:R-:W-:Y:S02]  /*10680*/  FSEL R6, R116, -INF , !P4 ;  /* 0xff80000074067808 */ /* 0x000fe40006000000 */
[CC--:B------:R-:W-:Y:S01]  /*10690*/  ISETP.GE.AND P2, PT, R7.reuse, R2.reuse, PT ;  /* 0x000000020700720c */ /* 0x0c0fe20003f46270 */
[----:B------:R-:W-:Y:S01]  /*106a0*/  FMUL.FTZ R24, R24, c[0x0][0x2ec] ;  /* 0x0000bb0018187a20 */ /* 0x000fe20000410000 */
[-C--:B------:R-:W-:Y:S01]  /*106b0*/  ISETP.GE.AND P4, PT, R7, R103.reuse, PT ;  /* 0x000000670700720c */ /* 0x080fe20003f86270 */
[----:B------:R-:W5:Y:S01]  /*106c0*/  MUFU.TANH R118, R32 ;  /* 0x0000002000767308 */ /* 0x000f620000002400 */
[----:B------:R-:W-:Y:S01]  /*106d0*/  IADD3 R7, R4, 0x10, RZ ;  /* 0x0000001004077810 */ /* 0x000fe20007ffe0ff */
[----:B------:R-:W-:Y:S01]  /*106e0*/  FMUL.FTZ R25, R25, c[0x0][0x2ec] ;  /* 0x0000bb0019197a20 */ /* 0x000fe20000410000 */
[----:B------:R-:W-:Y:S01]  /*106f0*/  FSEL R9, R0, -INF , !P1 ;  /* 0xff80000000097808 */ /* 0x000fe20004800000 */
[----:B------:R-:W-:Y:S01]  /*10700*/  FMUL.FTZ R27, R27, c[0x0][0x2ec] ;  /* 0x0000bb001b1b7a20 */ /* 0x000fe20000410000 */
[----:B------:R-:W-:Y:S01]  /*10710*/  FSEL R12, R12, -INF , !P6 ;  /* 0xff8000000c0c7808 */ /* 0x000fe20007000000 */
[----:B------:R-:W-:Y:S01]  /*10720*/  FMUL.FTZ R124, R124, c[0x0][0x2ec] ;  /* 0x0000bb007c7c7a20 */ /* 0x000fe20000410000 */
[C---:B------:R-:W-:Y:S01]  /*10730*/  ISETP.GE.AND P1, PT, R7.reuse, R2, PT ;  /* 0x000000020700720c */ /* 0x040fe20003f26270 */
[----:B------:R-:W-:Y:S01]  /*10740*/  MUFU.TANH R122, R33 ;  /* 0x00000021007a7308 */ /* 0x000fe20000002400 */
[----:B------:R-:W-:Y:S01]  /*10750*/  ISETP.GE.AND P6, PT, R7, R103, PT ;  /* 0x000000670700720c */ /* 0x000fe20003fc6270 */
[----:B------:R-:W-:Y:S01]  /*10760*/  FMUL.FTZ R102, R125, c[0x0][0x2ec] ;  /* 0x0000bb007d667a20 */ /* 0x000fe20000410000 */
[----:B------:R-:W-:Y:S01]  /*10770*/  IADD3 R7, R4, 0x11, RZ ;  /* 0x0000001104077810 */ /* 0x000fe20007ffe0ff */
[----:B------:R-:W-:Y:S01]  /*10780*/  FMUL.FTZ R26, R26, c[0x0][0x2ec] ;  /* 0x0000bb001a1a7a20 */ /* 0x000fe20000410000 */
[----:B------:R-:W-:-:S02]  /*10790*/  IADD3 R10, R4, 0x18, RZ ;  /* 0x00000018040a7810 */ /* 0x000fc40007ffe0ff */
[----:B------:R-:W-:Y:S01]  /*107a0*/  FSEL R11, R20, -INF , !P5 ;  /* 0xff800000140b7808 */ /* 0x000fe20006800000 */
[----:B------:R-:W1:Y:S01]  /*107b0*/  MUFU.TANH R121, R34 ;  /* 0x0000002200797308 */ /* 0x000e620000002400 */
[----:B------:R-:W-:Y:S02]  /*107c0*/  FSEL R0, R13, -INF , !P2 ;  /* 0xff8000000d007808 */ /* 0x000fe40005000000 */
[CC--:B------:R-:W-:Y:S02]  /*107d0*/  ISETP.GE.AND P5, PT, R7.reuse, R2.reuse, PT ;  /* 0x000000020700720c */ /* 0x0c0fe40003fa6270 */
[----:B------:R-:W-:Y:S02]  /*107e0*/  ISETP.GE.AND P2, PT, R7, R103, PT ;  /* 0x000000670700720c */ /* 0x000fe40003f46270 */
[----:B------:R-:W-:Y:S01]  /*107f0*/  FSEL R7, R21, -INF , !P4 ;  /* 0xff80000015077808 */ /* 0x000fe20006000000 */
[----:B------:R-:W1:Y:S01]  /*10800*/  MUFU.TANH R119, R35 ;  /* 0x0000002300777308 */ /* 0x000e620000002400 */
[----:B------:R-:W-:-:S02]  /*10810*/  ISETP.GE.AND P4, PT, R10, R2, PT ;  /* 0x000000020a00720c */ /* 0x000fc40003f86270 */
[----:B------:R-:W-:Y:S02]  /*10820*/  FSEL R112, R15, -INF , !P1 ;  /* 0xff8000000f707808 */ /* 0x000fe40004800000 */
[C---:B------:R-:W-:Y:S02]  /*10830*/  IADD3 R13, R4.reuse, 0x19, RZ ;  /* 0x00000019040d7810 */ /* 0x040fe40007ffe0ff */
[----:B------:R-:W-:Y:S01]  /*10840*/  IADD3 R15, R4, 0x20, RZ ;  /* 0x00000020040f7810 */ /* 0x000fe20007ffe0ff */
[----:B------:R-:W1:Y:S01]  /*10850*/  MUFU.TANH R120, R28 ;  /* 0x0000001c00787308 */ /* 0x000e620000002400 */
[----:B------:R-:W-:Y:S02]  /*10860*/  FSEL R111, R22, -INF , !P6 ;  /* 0xff800000166f7808 */ /* 0x000fe40007000000 */
[----:B----4-:R-:W-:Y:S02]  /*10870*/  FSEL R104, R14, -INF , !P5 ;  /* 0xff8000000e687808 */ /* 0x010fe40006800000 */
[----:B--2---:R-:W-:-:S02]  /*10880*/  FSEL R23, R23, -INF , !P2 ;  /* 0xff80000017177808 */ /* 0x004fc40005000000 */
[----:B------:R-:W-:Y:S01]  /*10890*/  FSEL R22, R108, -INF , !P4 ;  /* 0xff8000006c167808 */ /* 0x000fe20006000000 */
[----:B------:R-:W2:Y:S01]  /*108a0*/  MUFU.TANH R117, R30 ;  /* 0x0000001e00757308 */ /* 0x000ea20000002400 */
[-C--:B------:R-:W-:Y:S02]  /*108b0*/  ISETP.GE.AND P1, PT, R10, R103.reuse, PT ;  /* 0x000000670a00720c */ /* 0x080fe40003f26270 */
[CC--:B------:R-:W-:Y:S02]  /*108c0*/  ISETP.GE.AND P6, PT, R13.reuse, R2.reuse, PT ;  /* 0x000000020d00720c */ /* 0x0c0fe40003fc6270 */
[-C--:B------:R-:W-:Y:S02]  /*108d0*/  ISETP.GE.AND P5, PT, R13, R103.reuse, PT ;  /* 0x000000670d00720c */ /* 0x080fe40003fa6270 */
[C---:B------:R-:W-:Y:S01]  /*108e0*/  ISETP.GE.AND P2, PT, R15.reuse, R2, PT ;  /* 0x000000020f00720c */ /* 0x040fe20003f46270 */
[----:B------:R-:W4:Y:S01]  /*108f0*/  MUFU.TANH R115, R31 ;  /* 0x0000001f00737308 */ /* 0x000f220000002400 */
[----:B------:R-:W-:-:S02]  /*10900*/  ISETP.GE.AND P4, PT, R15, R103, PT ;  /* 0x000000670f00720c */ /* 0x000fc40003f86270 */
[C---:B------:R-:W-:Y:S02]  /*10910*/  IADD3 R15, R4.reuse, 0x21, RZ ;  /* 0x00000021040f7810 */ /* 0x040fe40007ffe0ff */
[----:B------:R-:W-:Y:S02]  /*10920*/  IADD3 R14, R4, 0x28, RZ ;  /* 0x00000028040e7810 */ /* 0x000fe40007ffe0ff */
[----:B-1----:R-:W-:Y:S01]  /*10930*/  FSEL R21, R106, -INF , !P1 ;  /* 0xff8000006a157808 */ /* 0x002fe20004800000 */
[----:B------:R1:W-:Y:S01]  /*10940*/  MUFU.TANH R110, R24 ;  /* 0x00000018006e7308 */ /* 0x0003e20000002400 */
[----:B------:R-:W-:Y:S02]  /*10950*/  FSEL R20, R105, -INF , !P6 ;  /* 0xff80000069147808 */ /* 0x000fe40007000000 */
[----:B---3--:R-:W-:Y:S02]  /*10960*/  FSEL R123, R123, -INF , !P5 ;  /* 0xff8000007b7b7808 */ /* 0x008fe40006800000 */
[----:B------:R-:W-:-:S02]  /*10970*/  ISETP.GE.AND P1, PT, R15, R2, PT ;  /* 0x000000020f00720c */ /* 0x000fc40003f26270 */
[-C--:B------:R-:W-:Y:S01]  /*10980*/  ISETP.GE.AND P6, PT, R15, R103.reuse, PT ;  /* 0x000000670f00720c */ /* 0x080fe20003fc6270 */
[----:B------:R3:W-:Y:S01]  /*10990*/  MUFU.TANH R10, R25 ;  /* 0x00000019000a7308 */ /* 0x0007e20000002400 */
[----:B------:R-:W-:Y:S02]  /*109a0*/  ISETP.GE.AND P5, PT, R14, R2, PT ;  /* 0x000000020e00720c */ /* 0x000fe40003fa6270 */
[----:B-----5:R-:W-:Y:S02]  /*109b0*/  FSEL R118, R118, -INF , !P2 ;  /* 0xff80000076767808 */ /* 0x020fe40005000000 */
[C---:B------:R-:W-:Y:S02]  /*109c0*/  IADD3 R16, R4.reuse, 0x29, RZ ;  /* 0x0000002904107810 */ /* 0x040fe40007ffe0ff */
[----:B------:R-:W-:Y:S01]  /*109d0*/  IADD3 R15, R4, 0x30, RZ ;  /* 0x00000030040f7810 */ /* 0x000fe20007ffe0ff */
[----:B-1----:R-:W-:Y:S01]  /*109e0*/  FMUL.FTZ R24, R127, c[0x0][0x2ec] ;  /* 0x0000bb007f187a20 */ /* 0x002fe20000410000 */
[----:B------:R-:W1:Y:S01]  /*109f0*/  MUFU.TANH R8, R8 ;  /* 0x0000000800087308 */ /* 0x000e620000002400 */
[----:B------:R-:W-:-:S02]  /*10a00*/  ISETP.GE.AND P2, PT, R14, R103, PT ;  /* 0x000000670e00720c */ /* 0x000fc40003f46270 */
[----:B------:R-:W-:Y:S02]  /*10a10*/  FSEL R121, R121, -INF , !P4 ;  /* 0xff80000079797808 */ /* 0x000fe40006000000 */
[----:B------:R-:W-:Y:S01]  /*10a20*/  FSEL R122, R122, -INF , !P1 ;  /* 0xff8000007a7a7808 */ /* 0x000fe20004800000 */
[----:B---3--:R-:W-:Y:S02]  /*10a30*/  FMUL.FTZ R25, R126, c[0x0][0x2ec] ;  /* 0x0000bb007e197a20 */ /* 0x008fe40000410000 */
[----:B------:R-:W3:Y:S01]  /*10a40*/  MUFU.TANH R13, R124 ;  /* 0x0000007c000d7308 */ /* 0x000ee20000002400 */
[----:B------:R-:W-:Y:S02]  /*10a50*/  FSEL R119, R119, -INF , !P6 ;  /* 0xff80000077777808 */ /* 0x000fe40007000000 */
[----:B------:R-:W-:Y:S02]  /*10a60*/  FSEL R120, R120, -INF , !P5 ;  /* 0xff80000078787808 */ /* 0x000fe40006800000 */
[----:B------:R-:W-:-:S02]  /*10a70*/  ISETP.GE.AND P4, PT, R16, R2, PT ;  /* 0x000000021000720c */ /* 0x000fc40003f86270 */
[-C--:B------:R-:W-:Y:S01]  /*10a80*/  ISETP.GE.AND P1, PT, R16, R103.reuse, PT ;  /* 0x000000671000720c */ /* 0x080fe20003f26270 */
[----:B------:R-:W5:Y:S01]  /*10a90*/  MUFU.TANH R102, R102 ;  /* 0x0000006600667308 */ /* 0x000f620000002400 */
[C---:B------:R-:W-:Y:S02]  /*10aa0*/  ISETP.GE.AND P6, PT, R15.reuse, R2, PT ;  /* 0x000000020f00720c */ /* 0x040fe40003fc6270 */
[----:B------:R-:W-:Y:S02]  /*10ab0*/  ISETP.GE.AND P5, PT, R15, R103, PT ;  /* 0x000000670f00720c */ /* 0x000fe40003fa6270 */
[C---:B------:R-:W-:Y:S02]  /*10ac0*/  IADD3 R16, R4.reuse, 0x31, RZ ;  /* 0x0000003104107810 */ /* 0x040fe40007ffe0ff */
[----:B------:R-:W-:Y:S01]  /*10ad0*/  IADD3 R15, R4, 0x38, RZ ;  /* 0x00000038040f7810 */ /* 0x000fe20007ffe0ff */
[----:B------:R-:W3:Y:S01]  /*10ae0*/  MUFU.TANH R14, R26 ;  /* 0x0000001a000e7308 */ /* 0x000ee20000002400 */
[----:B--2---:R-:W-:-:S02]  /*10af0*/  FSEL R117, R117, -INF , !P2 ;  /* 0xff80000075757808 */ /* 0x004fc40005000000 */
[----:B----4-:R-:W-:Y:S02]  /*10b00*/  FSEL R115, R115, -INF , !P1 ;  /* 0xff80000073737808 */ /* 0x010fe40004800000 */
[-C--:B------:R-:W-:Y:S02]  /*10b10*/  ISETP.GE.AND P2, PT, R16, R2.reuse, PT ;  /* 0x000000021000720c */ /* 0x080fe40003f46270 */
[----:B------:R-:W-:Y:S01]  /*10b20*/  ISETP.GE.AND P1, PT, R15, R2, PT ;  /* 0x000000020f00720c */ /* 0x000fe20003f26270 */
[----:B------:R-:W2:Y:S01]  /*10b30*/  MUFU.TANH R27, R27 ;  /* 0x0000001b001b7308 */ /* 0x000ea20000002400 */
[----:B------:R-:W-:Y:S02]  /*10b40*/  IADD3 R4, R4, 0x39, RZ ;  /* 0x0000003904047810 */ /* 0x000fe40007ffe0ff */
[----:B-1----:R-:W-:Y:S02]  /*10b50*/  FSEL R116, R8, -INF , !P4 ;  /* 0xff80000008747808 */ /* 0x002fe40006000000 */
[----:B------:R-:W-:-:S02]  /*10b60*/  FSEL R110, R110, -INF , !P6 ;  /* 0xff8000006e6e7808 */ /* 0x000fc40007000000 */
[----:B------:R-:W-:Y:S01]  /*10b70*/  FSEL R108, R10, -INF , !P2 ;  /* 0xff8000000a6c7808 */ /* 0x000fe20005000000 */
[----:B------:R-:W1:Y:S01]  /*10b80*/  MUFU.TANH R25, R25 ;  /* 0x0000001900197308 */ /* 0x000e620000002400 */
[----:B---3--:R-:W-:Y:S01]  /*10b90*/  FSEL R106, R13, -INF , !P1 ;  /* 0xff8000000d6a7808 */ /* 0x008fe20004800000 */
[----:B------:R-:W-:Y:S01]  /*10ba0*/  BAR.SYNC.DEFER_BLOCKING 0x0 ;  /* 0x0000000000007b1d */ /* 0x000fe20000010000 */
[-C--:B------:R-:W-:Y:S02]  /*10bb0*/  ISETP.GE.AND P4, PT, R16, R103.reuse, PT ;  /* 0x000000671000720c */ /* 0x080fe40003f86270 */
[C---:B------:R-:W-:Y:S02]  /*10bc0*/  ISETP.GE.AND P6, PT, R4.reuse, R2, PT ;  /* 0x000000020400720c */ /* 0x040fe40003fc6270 */
[-C--:B------:R-:W-:Y:S01]  /*10bd0*/  ISETP.GE.AND P2, PT, R15, R103.reuse, PT ;  /* 0x000000670f00720c */ /* 0x080fe20003f46270 */
[----:B------:R-:W3:Y:S01]  /*10be0*/  MUFU.TANH R24, R24 ;  /* 0x0000001800187308 */ /* 0x000ee20000002400 */
[----:B------:R-:W-:-:S02]  /*10bf0*/  ISETP.GE.AND P1, PT, R4, R103, PT ;  /* 0x000000670400720c */ /* 0x000fc40003f26270 */
[----:B-----5:R-:W-:Y:S02]  /*10c00*/  FSEL R102, R102, -INF , !P6 ;  /* 0xff80000066667808 */ /* 0x020fe40007000000 */
[----:B------:R-:W-:Y:S02]  /*10c10*/  FSEL R103, R14, -INF , !P5 ;  /* 0xff8000000e677808 */ /* 0x000fe40006800000 */
[----:B--2---:R-:W-:Y:S02]  /*10c20*/  FSEL R27, R27, -INF , !P4 ;  /* 0xff8000001b1b7808 */ /* 0x004fe40006000000 */
[----:B-1----:R-:W-:Y:S02]  /*10c30*/  FSEL R25, R25, -INF , !P2 ;  /* 0xff80000019197808 */ /* 0x002fe40005000000 */
[----:B---3--:R-:W-:Y:S01]  /*10c40*/  FSEL R24, R24, -INF , !P1 ;  /* 0xff80000018187808 */ /* 0x008fe20004800000 */
        /* <DEDUP_REMOVED lines=59> */
[----:B------:R-:W-:Y:S05]  /*11000*/  BRA `(.L_x_6907) ;  /* 0x0000003000007947 */ /* 0x000fea0003800000 */
.L_x_6906:
[----:B------:R-:W-:-:S05]  /*11010*/  IMAD.MOV.U32 R14, RZ, RZ, c[0x0][0x198] ;  /* 0x00006600ff0e7624 */ /* 0x000fca00078e00ff */
[----:B------:R-:W-:-:S04]  /*11020*/  LEA R14, -R14, RZ, 0x6 ;  /* 0x000000ff0e0e7211 */ /* 0x000fc800078e31ff */
[----:B------:R-:W-:Y:S02]  /*11030*/  SHF.R.S32.HI R2, RZ, 0x1f, R14 ;  /* 0x0000001fff027819 */ /* 0x000fe4000001140e */
.L_x_6907:
        /* <DEDUP_REMOVED lines=23> */
.L_x_6905:
        /* <DEDUP_REMOVED lines=56> */
[----:B------:R-:W-:Y:S02]  /*11530*/  FFMA.FTZ R0, R11, c[0x0][0x23c], -R26 ;  /* 0x00008f000b007a23 */ /* 0x000fe4000001081a */
[----:B------:R-:W-:Y:S01]  /*11540*/  FADD.FTZ R4, R100, -R5 ;  /* 0x8000000564047221 */ /* 0x000fe20000010000 */
[----:B------:R-:W2:Y:S01]  /*11550*/  LDSM.16.MT88.4 R8, [R141+0x8000] ;  /* 0x008000008d08783b */ /* 0x000ea20000004200 */
[----:B------:R-:W-:Y:S01]  /*11560*/  FADD.FTZ R6, R3, -R6 ;  /* 0x8000000603067221 */ /* 0x000fe20000010000 */
[----:B------:R-:W-:Y:S01]  /*11570*/  MUFU.EX2 R31, R31 ;  /* 0x0000001f001f7308 */ /* 0x000fe20000000800 */
[----:B------:R-:W-:Y:S02]  /*11580*/  FFMA.FTZ R32, R101, c[0x0][0x23c], -R107 ;  /* 0x00008f0065207a23 */ /* 0x000fe4000001086b */
[----:B------:R-:W-:Y:S02]  /*11590*/  FFMA.FTZ R35, R7, c[0x0][0x23c], -R26 ;  /* 0x00008f0007237a23 */ /* 0x000fe4000001081a */
[----:B------:R-:W-:-:S02]  /*115a0*/  FMUL.FTZ R101, R4, c[0x0][0x23c] ;  /* 0x00008f0004657a20 */ /* 0x000fc40000410000 */
[----:B------:R-:W-:Y:S01]  /*115b0*/  FMUL.FTZ R3, R6, c[0x0][0x23c] ;  /* 0x00008f0006037a20 */ /* 0x000fe20000410000 */
[----:B------:R-:W3:Y:S01]  /*115c0*/  MUFU.EX2 R32, R32 ;  /* 0x0000002000207308 */ /* 0x000ee20000000800 */
[--C-:B------:R-:W-:Y:S02]  /*115d0*/  FFMA.FTZ R100, R112, c[0x0][0x23c], -R107.reuse ;  /* 0x00008f0070647a23 */ /* 0x100fe4000001086b */
[--C-:B------:R-:W-:Y:S02]  /*115e0*/  FFMA.FTZ R105, R104, c[0x0][0x23c], -R107.reuse ;  /* 0x00008f0068697a23 */ /* 0x100fe4000001086b */
[--C-:B------:R-:W-:Y:S02]  /*115f0*/  FFMA.FTZ R104, R22, c[0x0][0x23c], -R107.reuse ;  /* 0x00008f0016687a23 */ /* 0x100fe4000001086b */
[----:B------:R-:W-:Y:S01]  /*11600*/  FFMA.FTZ R109, R20, c[0x0][0x23c], -R107 ;  /* 0x00008f00146d7a23 */ /* 0x000fe2000001086b */
[----:B------:R-:W4:Y:S01]  /*11610*/  MUFU.EX2 R29, R29 ;  /* 0x0000001d001d7308 */ /* 0x000f220000000800 */
[----:B------:R-:W-:-:S02]  /*11620*/  FFMA.FTZ R111, R111, c[0x0][0x23c], -R26 ;  /* 0x00008f006f6f7a23 */ /* 0x000fc4000001081a */
[--C-:B------:R-:W-:Y:S02]  /*11630*/  FFMA.FTZ R112, R23, c[0x0][0x23c], -R26.reuse ;  /* 0x00008f0017707a23 */ /* 0x100fe4000001081a */
[--C-:B------:R-:W-:Y:S02]  /*11640*/  FFMA.FTZ R113, R21, c[0x0][0x23c], -R26.reuse ;  /* 0x00008f0015717a23 */ /* 0x100fe4000001081a */
[----:B------:R-:W-:Y:S01]  /*11650*/  FFMA.FTZ R114, R123, c[0x0][0x23c], -R26 ;  /* 0x00008f007b727a23 */ /* 0x000fe2000001081a */
[----:B------:R-:W-:Y:S01]  /*11660*/  MUFU.EX2 R28, R28 ;  /* 0x0000001c001c7308 */ /* 0x000fe20000000800 */
[----:B---3--:R-:W-:Y:S01]  /*11670*/  F2FP.PACK_AB R4, R31, R32 ;  /* 0x000000201f04723e */ /* 0x008fe200000000ff */
[----:B------:R-:W-:Y:S01]  /*11680*/  LDSM.16.MT88.4 R20, [R142+0x8800] ;  /* 0x008800008e14783b */ /* 0x000fe20000004200 */
[--C-:B------:R-:W-:Y:S02]  /*11690*/  FFMA.FTZ R123, R122, c[0x0][0x23c], -R107.reuse ;  /* 0x00008f007a7b7a23 */ /* 0x100fe4000001086b */
[----:B------:R-:W-:-:S02]  /*116a0*/  FFMA.FTZ R125, R116, c[0x0][0x23c], -R107 ;  /* 0x00008f00747d7a23 */ /* 0x000fc4000001086b */
[--C-:B------:R-:W-:Y:S01]  /*116b0*/  FFMA.FTZ R118, R118, c[0x0][0x23c], -R107.reuse ;  /* 0x00008f0076767a23 */ /* 0x100fe2000001086b */
[----:B------:R-:W3:Y:S01]  /*116c0*/  MUFU.EX2 R2, R2 ;  /* 0x0000000200027308 */ /* 0x000ee20000000800 */
[----:B----4-:R-:W-:Y:S01]  /*116d0*/  F2FP.PACK_AB R6, R29, R30 ;  /* 0x0000001e1d06723e */ /* 0x010fe200000000ff */
[----:B------:R-:W-:Y:S02]  /*116e0*/  FFMA.FTZ R120, R120, c[0x0][0x23c], -R107 ;  /* 0x00008f0078787a23 */ /* 0x000fe4000001086b */
[--C-:B------:R-:W-:Y:S02]  /*116f0*/  FFMA.FTZ R116, R121, c[0x0][0x23c], -R26.reuse ;  /* 0x00008f0079747a23 */ /* 0x100fe4000001081a */
[--C-:B------:R-:W-:Y:S02]  /*11700*/  FFMA.FTZ R119, R119, c[0x0][0x23c], -R26.reuse ;  /* 0x00008f0077777a23 */ /* 0x100fe4000001081a */
        /* <DEDUP_REMOVED lines=10> */
[----:B------:R-:W3:Y:S01]  /*117b0*/  MUFU.EX2 R101, R101 ;  /* 0x0000006500657308 */ /* 0x000ee20000000800 */
[--C-:B------:R-:W-:Y:S02]  /*117c0*/  FFMA.FTZ R103, R27, c[0x0][0x23c], -R26.reuse ;  /* 0x00008f001b677a23 */ /* 0x100fe4000001081a */
[--C-:B------:R-:W-:Y:S02]  /*117d0*/  FFMA.FTZ R108, R25, c[0x0][0x23c], -R26.reuse ;  /* 0x00008f00196c7a23 */ /* 0x100fe4000001081a */
[----:B------:R-:W-:Y:S02]  /*117e0*/  FFMA.FTZ R121, R24, c[0x0][0x23c], -R26 ;  /* 0x00008f0018797a23 */ /* 0x000fe4000001081a */
[----:B------:R-:W-:Y:S01]  /*117f0*/  LDSM.16.MT88.4 R24, [R141+0x9800] ;  /* 0x009800008d18783b */ /* 0x000fe20000004200 */
        /* <DEDUP_REMOVED lines=11> */
[----:B------:R-:W-:Y:S02]  /*118b0*/  FMUL.FTZ R95, R95, R3 ;  /* 0x000000035f5f7220 */ /* 0x000fe40000410000 */
[-C--:B------:R-:W-:Y:S01]  /*118c0*/  FMUL.FTZ R88, R88, R101.reuse ;  /* 0x0000006558587220 */ /* 0x080fe20000410000 */
[C---:B------:R-:W-:Y:S01]  /*118d0*/  HMMA.16816.F32 R96, R4.reuse, R16, R96 ;  /* 0x000000100460723c */ /* 0x040fe20000001860 */
[----:B------:R-:W-:Y:S01]  /*118e0*/  FMUL.FTZ R89, R89, R101 ;  /* 0x0000006559597220 */ /* 0x000fe20000410000 */
[----:B------:R-:W-:Y:S01]  /*118f0*/  MUFU.EX2 R104, R104 ;  /* 0x0000006800687308 */ /* 0x000fe20000000800 */
[-C--:B------:R-:W-:Y:S02]  /*11900*/  FMUL.FTZ R90, R90, R3.reuse ;  /* 0x000000035a5a7220 */ /* 0x080fe40000410000 */
[----:B------:R-:W-:Y:S02]  /*11910*/  FMUL.FTZ R91, R91, R3 ;  /* 0x000000035b5b7220 */ /* 0x000fe40000410000 */
[-C--:B------:R-:W-:Y:S01]  /*11920*/  FMUL.FTZ R84, R84, R101.reuse ;  /* 0x0000006554547220 */ /* 0x080fe20000410000 */
[----:B------:R-:W-:Y:S01]  /*11930*/  HMMA.16816.F32 R92, R4, R18, R92 ;  /* 0x00000012045c723c */ /* 0x000fe2000000185c */
[----:B------:R-:W-:Y:S01]  /*11940*/  FMUL.FTZ R85, R85, R101 ;  /* 0x0000006555557220 */ /* 0x000fe20000410000 */
[----:B------:R-:W4:Y:S01]  /*11950*/  LDSM.16.MT88.4 R16, [R140+0x8000] ;  /* 0x008000008c10783b */ /* 0x000f220000004200 */
        /* <DEDUP_REMOVED lines=11> */
[----:B------:R-:W-:Y:S01]  /*11a10*/  FMUL.FTZ R77, R77, R101 ;  /* 0x000000654d4d7220 */ /* 0x000fe20000410000 */
[----:B------:R-:W1:Y:S01]  /*11a20*/  LDSM.16.MT88.4 R12, [R144+0xa000] ;  /* 0x00a00000900c783b */ /* 0x000e620000004200 */
[-C--:B------:R-:W-:Y:S01]  /*11a30*/  FMUL.FTZ R78, R78, R3.reuse ;  /* 0x000000034e4e7220 */ /* 0x080fe20000410000 */
[----:B------:R-:W5:Y:S01]  /*11a40*/  MUFU.EX2 R112, R112 ;  /* 0x0000007000707308 */ /* 0x000f620000000800 */
[----:B------:R-:W-:-:S02]  /*11a50*/  FMUL.FTZ R79, R79, R3 ;  /* 0x000000034f4f7220 */ /* 0x000fc40000410000 */
[-C--:B------:R-:W-:Y:S01]  /*11a60*/  FMUL.FTZ R72, R72, R101.reuse ;  /* 0x0000006548487220 */ /* 0x080fe20000410000 */
[C---:B--2---:R-:W-:Y:S01]  /*11a70*/  HMMA.16816.F32 R80, R4.reuse, R8, R80 ;  /* 0x000000080450723c */ /* 0x044fe20000001850 */
[----:B------:R-:W-:Y:S02]  /*11a80*/  FMUL.FTZ R73, R73, R101 ;  /* 0x0000006549497220 */ /* 0x000fe40000410000 */
[-C--:B------:R-:W-:Y:S01]  /*11a90*/  FMUL.FTZ R74, R74, R3.reuse ;  /* 0x000000034a4a7220 */ /* 0x080fe20000410000 */
[----:B------:R-:W-:Y:S01]  /*11aa0*/  MUFU.EX2 R113, R113 ;  /* 0x0000007100717308 */ /* 0x000fe20000000800 */
[----:B------:R-:W-:Y:S02]  /*11ab0*/  FMUL.FTZ R75, R75, R3 ;  /* 0x000000034b4b7220 */ /* 0x000fe40000410000 */
[-C--:B------:R-:W-:Y:S01]  /*11ac0*/  FMUL.FTZ R68, R68, R101.reuse ;  /* 0x0000006544447220 */ /* 0x080fe20000410000 */
[----:B------:R-:W-:Y:S01]  /*11ad0*/  HMMA.16816.F32 R76, R4, R10, R76 ;  /* 0x0000000a044c723c */ /* 0x000fe2000000184c */
[----:B------:R-:W2:Y:S01]  /*11ae0*/  LDSM.16.MT88.4 R8, [R142+0xa000] ;  /* 0x00a000008e08783b */ /* 0x000ea20000004200 */
[----:B------:R-:W-:-:S02]  /*11af0*/  FMUL.FTZ R69, R69, R101 ;  /* 0x0000006545457220 */ /* 0x000fc40000410000 */
[-C--:B------:R-:W-:Y:S01]  /*11b00*/  FMUL.FTZ R70, R70, R3.reuse ;  /* 0x0000000346467220 */ /* 0x080fe20000410000 */
[----:B------:R-:W1:Y:S01]  /*11b10*/  MUFU.EX2 R114, R114 ;  /* 0x0000007200727308 */ /* 0x000e620000000800 */
[----:B------:R-:W-:Y:S02]  /*11b20*/  FMUL.FTZ R71, R71, R3 ;  /* 0x0000000347477220 */ /* 0x000fe40000410000 */
[-C--:B------:R-:W-:Y:S02]  /*11b30*/  FMUL.FTZ R36, R36, R101.reuse ;  /* 0x0000006524247220 */ /* 0x080fe40000410000 */
[----:B------:R-:W-:Y:S01]  /*11b40*/  FMUL.FTZ R37, R37, R101 ;  /* 0x0000006525257220 */ /* 0x000fe20000410000 */
[----:B----4-:R-:W-:Y:S01]  /*11b50*/  HMMA.16816.F32 R72, R4, R16, R72 ;  /* 0x000000100448723c */ /* 0x010fe20000001848 */
[-C--:B------:R-:W-:Y:S01]  /*11b60*/  FMUL.FTZ R38, R38, R3.reuse ;  /* 0x0000000326267220 */ /* 0x080fe20000410000 */
[----:B------:R-:W-:Y:S01]  /*11b70*/  MUFU.EX2 R118, R118 ;  /* 0x0000007600767308 */ /* 0x000fe20000000800 */
[----:B------:R-:W-:-:S02]  /*11b80*/  FMUL.FTZ R39, R39, R3 ;  /* 0x0000000327277220 */ /* 0x000fc40000410000 */
[-C--:B------:R-:W-:Y:S02]  /*11b90*/  FMUL.FTZ R40, R40, R101.reuse ;  /* 0x0000006528287220 */ /* 0x080fe40000410000 */
[----:B------:R-:W-:Y:S01]  /*11ba0*/  FMUL.FTZ R41, R41, R101 ;  /* 0x0000006529297220 */ /* 0x000fe20000410000 */
[C---:B------:R-:W-:Y:S01]  /*11bb0*/  HMMA.16816.F32 R68, R4.reuse, R18, R68 ;  /* 0x000000120444723c */ /* 0x040fe20000001844 */
[-C--:B------:R-:W-:Y:S01]  /*11bc0*/  FMUL.FTZ R42, R42, R3.reuse ;  /* 0x000000032a2a7220 */ /* 0x080fe20000410000 */
[----:B------:R-:W4:Y:S01]  /*11bd0*/  LDSM.16.MT88.4 R16, [R141+0xa000] ;  /* 0x00a000008d10783b */ /* 0x000f220000004200 */
[----:B------:R-:W-:Y:S01]  /*11be0*/  FMUL.FTZ R43, R43, R3 ;  /* 0x000000032b2b7220 */ /* 0x000fe20000410000 */
[----:B------:R-:W-:Y:S01]  /*11bf0*/  MUFU.EX2 R123, R123 ;  /* 0x0000007b007b7308 */ /* 0x000fe20000000800 */
[-C--:B------:R-:W-:Y:S02]  /*11c00*/  FMUL.FTZ R44, R44, R101.reuse ;  /* 0x000000652c2c7220 */ /* 0x080fe40000410000 */
[----:B------:R-:W-:Y:S01]  /*11c10*/  FMUL.FTZ R45, R45, R101 ;  /* 0x000000652d2d7220 */ /* 0x000fe20000410000 */
[----:B-1----:R-:W-:Y:S01]  /*11c20*/  HMMA.16816.F32 R36, R4, R12, R36 ;  /* 0x0000000c0424723c */ /* 0x002fe20000001824 */
[----:B------:R-:W-:-:S02]  /*11c30*/  FMUL.FTZ R46, R46, R3 ;  /* 0x000000032e2e7220 */ /* 0x000fc40000410000 */
[----:B------:R-:W-:Y:S01]  /*11c40*/  FMUL.FTZ R47, R47, R3 ;  /* 0x000000032f2f7220 */ /* 0x000fe20000410000 */
[----:B------:R-:W-:Y:S01]  /*11c50*/  MUFU.EX2 R120, R120 ;  /* 0x0000007800787308 */ /* 0x000fe20000000800 */
[-C--:B------:R-:W-:Y:S02]  /*11c60*/  FMUL.FTZ R48, R48, R101.reuse ;  /* 0x0000006530307220 */ /* 0x080fe40000410000 */
[----:B------:R-:W-:Y:S01]  /*11c70*/  FMUL.FTZ R49, R49, R101 ;  /* 0x0000006531317220 */ /* 0x000fe20000410000 */
[----:B------:R-:W-:Y:S01]  /*11c80*/  HMMA.16816.F32 R40, R4, R14, R40 ;  /* 0x0000000e0428723c */ /* 0x000fe20000001828 */
[-C--:B------:R-:W-:Y:S01]  /*11c90*/  FMUL.FTZ R50, R50, R3.reuse ;  /* 0x0000000332327220 */ /* 0x080fe20000410000 */
[----:B------:R-:W1:Y:S01]  /*11ca0*/  LDSM.16.MT88.4 R12, [R140+0xa000] ;  /* 0x00a000008c0c783b */ /* 0x000e620000004200 */
[----:B------:R-:W-:Y:S01]  /*11cb0*/  FMUL.FTZ R51, R51, R3 ;  /* 0x0000000333337220 */ /* 0x000fe20000410000 */
[----:B------:R-:W-:Y:S01]  /*11cc0*/  MUFU.EX2 R125, R125 ;  /* 0x0000007d007d7308 */ /* 0x000fe20000000800 */
[----:B------:R-:W-:-:S02]  /*11cd0*/  FMUL.FTZ R52, R52, R101 ;  /* 0x0000006534347220 */ /* 0x000fc40000410000 */
[----:B------:R-:W-:Y:S01]  /*11ce0*/  FMUL.FTZ R53, R53, R101 ;  /* 0x0000006535357220 */ /* 0x000fe20000410000 */
[C---:B--2---:R-:W-:Y:S01]  /*11cf0*/  HMMA.16816.F32 R44, R4.reuse, R8, R44 ;  /* 0x00000008042c723c */ /* 0x044fe2000000182c */
[-C--:B------:R-:W-:Y:S02]  /*11d00*/  FMUL.FTZ R54, R54, R3.reuse ;  /* 0x0000000336367220 */ /* 0x080fe40000410000 */
[----:B------:R-:W-:Y:S01]  /*11d10*/  FMUL.FTZ R55, R55, R3 ;  /* 0x0000000337377220 */ /* 0x000fe20000410000 */
[----:B------:R-:W2:Y:S01]  /*11d20*/  MUFU.EX2 R116, R116 ;  /* 0x0000007400747308 */ /* 0x000ea20000000800 */
[-C--:B------:R-:W-:Y:S02]  /*11d30*/  FMUL.FTZ R56, R56, R101.reuse ;  /* 0x0000006538387220 */ /* 0x080fe40000410000 */
[----:B------:R-:W-:Y:S01]  /*11d40*/  FMUL.FTZ R57, R57, R101 ;  /* 0x0000006539397220 */ /* 0x000fe20000410000 */
[----:B------:R-:W-:Y:S01]  /*11d50*/  HMMA.16816.F32 R48, R4, R10, R48 ;  /* 0x0000000a0430723c */ /* 0x000fe20000001830 */
[----:B------:R-:W2:Y:S01]  /*11d60*/  LDSM.16.MT88.4 R8, [R144+0x8800] ;  /* 0x008800009008783b */ /* 0x000ea20000004200 */
[----:B------:R-:W-:-:S02]  /*11d70*/  FMUL.FTZ R58, R58, R3 ;  /* 0x000000033a3a7220 */ /* 0x000fc40000410000 */
[----:B------:R-:W-:Y:S01]  /*11d80*/  FMUL.FTZ R59, R59, R3 ;  /* 0x000000033b3b7220 */ /* 0x000fe20000410000 */
[----:B------:R-:W1:Y:S01]  /*11d90*/  MUFU.EX2 R119, R119 ;  /* 0x0000007700777308 */ /* 0x000e620000000800 */
[-C--:B------:R-:W-:Y:S02]  /*11da0*/  FMUL.FTZ R60, R60, R101.reuse ;  /* 0x000000653c3c7220 */ /* 0x080fe40000410000 */
[----:B------:R-:W-:Y:S02]  /*11db0*/  FMUL.FTZ R61, R61, R101 ;  /* 0x000000653d3d7220 */ /* 0x000fe40000410000 */
[-C--:B------:R-:W-:Y:S01]  /*11dc0*/  FMUL.FTZ R62, R62, R3.reuse ;  /* 0x000000033e3e7220 */ /* 0x080fe20000410000 */
[----:B----4-:R-:W-:Y:S01]  /*11dd0*/  HMMA.16816.F32 R52, R4, R16, R52 ;  /* 0x000000100434723c */ /* 0x010fe20000001834 */
[----:B------:R-:W-:Y:S01]  /*11de0*/  FMUL.FTZ R63, R63, R3 ;  /* 0x000000033f3f7220 */ /* 0x000fe20000410000 */
[----:B------:R-:W4:Y:S01]  /*11df0*/  MUFU.EX2 R117, R117 ;  /* 0x0000007500757308 */ /* 0x000f220000000800 */
[----:B------:R-:W-:-:S02]  /*11e00*/  FMUL.FTZ R64, R64, R101 ;  /* 0x0000006540407220 */ /* 0x000fc40000410000 */
[----:B------:R-:W-:Y:S02]  /*11e10*/  FMUL.FTZ R65, R65, R101 ;  /* 0x0000006541417220 */ /* 0x000fe40000410000 */
[-C--:B------:R-:W-:Y:S01]  /*11e20*/  FMUL.FTZ R66, R66, R3.reuse ;  /* 0x0000000342427220 */ /* 0x080fe20000410000 */
[C---:B------:R-:W-:Y:S01]  /*11e30*/  HMMA.16816.F32 R56, R4.reuse, R18, R56 ;  /* 0x000000120438723c */ /* 0x040fe20000001838 */
[----:B------:R-:W-:Y:S01]  /*11e40*/  FMUL.FTZ R67, R67, R3 ;  /* 0x0000000343437220 */ /* 0x000fe20000410000 */
[----:B------:R-:W4:Y:S01]  /*11e50*/  LDSM.16.MT88.4 R16, [R144+0xa800] ;  /* 0x00a800009010783b */ /* 0x000f220000004200 */
[----:B------:R-:W2:Y:S01]  /*11e60*/  MUFU.EX2 R122, R122 ;  /* 0x0000007a007a7308 */ /* 0x000ea20000000800 */
[----:B------:R-:W-:Y:S02]  /*11e70*/  FFMA.FTZ R32, R166, R101, R32 ;  /* 0x00000065a6207223 */ /* 0x000fe40000010020 */
[----:B------:R-:W-:Y:S02]  /*11e80*/  FFMA.FTZ R3, R163, R3, R28 ;  /* 0x00000003a3037223 */ /* 0x000fe4000001001c */
[----:B-1----:R-:W-:Y:S01]  /*11e90*/  HMMA.16816.F32 R60, R4, R12, R60 ;  /* 0x0000000c043c723c */ /* 0x002fe2000000183c */
[----:B------:R-:W-:-:S02]  /*11ea0*/  FADD.FTZ R31, R31, R32 ;  /* 0x000000201f1f7221 */ /* 0x000fc40000010000 */
[----:B------:R-:W-:Y:S01]  /*11eb0*/  MUFU.EX2 R110, R110 ;  /* 0x0000006e006e7308 */ /* 0x000fe20000000800 */
[----:B------:R-:W-:Y:S02]  /*11ec0*/  FADD.FTZ R3, R2, R3 ;  /* 0x0000000302037221 */ /* 0x000fe40000010000 */
[----:B------:R-:W-:Y:S02]  /*11ed0*/  FADD.FTZ R30, R30, R31 ;  /* 0x0000001f1e1e7221 */ /* 0x000fe40000010000 */
[----:B------:R-:W-:Y:S01]  /*11ee0*/  HMMA.16816.F32 R64, R4, R14, R64 ;  /* 0x0000000e0440723c */ /* 0x000fe20000001840 */
[----:B------:R-:W1:Y:S01]  /*11ef0*/  LDSM.16.MT88.4 R12, [R141+0x8800] ;  /* 0x008800008d0c783b */ /* 0x000e620000004200 */
[----:B------:R-:W-:Y:S01]  /*11f00*/  FADD.FTZ R0, R0, R3 ;  /* 0x0000000300007221 */ /* 0x000fe20000010000 */
[----:B------:R-:W1:Y:S01]  /*11f10*/  MUFU.EX2 R115, R115 ;  /* 0x0000007300737308 */ /* 0x000e620000000800 */
[----:B------:R-:W-:Y:S02]  /*11f20*/  FADD.FTZ R29, R29, R30 ;  /* 0x0000001e1d1d7221 */ /* 0x000fe40000010000 */
[----:B------:R-:W-:Y:S01]  /*11f30*/  FADD.FTZ R0, R35, R0 ;  /* 0x0000000023007221 */ /* 0x000fe20000010000 */
[----:B---3--:R-:W-:Y:S01]  /*11f40*/  F2FP.PACK_AB R4, R105, R100 ;  /* 0x000000646904723e */ /* 0x008fe200000000ff */
[----:B------:R-:W-:Y:S01]  /*11f50*/  FADD.FTZ R100, R100, R29 ;  /* 0x0000001d64647221 */ /* 0x000fe20000010000 */
[----:B-----5:R-:W-:Y:S01]  /*11f60*/  F2FP.PACK_AB R5, R112, R111 ;  /* 0x0000006f7005723e */ /* 0x020fe200000000ff */
[----:B------:R-:W-:Y:S01]  /*11f70*/  FADD.FTZ R111, R111, R0 ;  /* 0x000000006f6f7221 */ /* 0x000fe20000010000 */
[----:B------:R-:W-:Y:S01]  /*11f80*/  F2FP.PACK_AB R6, R109, R104 ;  /* 0x000000686d06723e */ /* 0x000fe200000000ff */
[----:B------:R-:W-:Y:S01]  /*11f90*/  MUFU.EX2 R106, R106 ;  /* 0x0000006a006a7308 */ /* 0x000fe20000000800 */
[----:B------:R-:W-:Y:S01]  /*11fa0*/  F2FP.PACK_AB R7, R114, R113 ;  /* 0x000000717207723e */ /* 0x000fe200000000ff */
[----:B------:R-:W-:Y:S01]  /*11fb0*/  FADD.FTZ R105, R105, R100 ;  /* 0x0000006469697221 */ /* 0x000fe20000010000 */
[----:B------:R-:W-:Y:S01]  /*11fc0*/  MOV R100, R34 ;  /* 0x0000002200647202 */ /* 0x000fe20000000f00 */
[----:B------:R-:W-:-:S02]  /*11fd0*/  FADD.FTZ R112, R112, R111 ;  /* 0x0000006f70707221 */ /* 0x000fc40000010000 */
[----:B------:R-:W-:Y:S02]  /*11fe0*/  FADD.FTZ R104, R104, R105 ;  /* 0x0000006968687221 */ /* 0x000fe40000010000 */
[C---:B--2---:R-:W-:Y:S01]  /*11ff0*/  HMMA.16816.F32 R96, R4.reuse, R8, R96 ;  /* 0x000000080460723c */ /* 0x044fe20000001860 */
[----:B------:R-:W-:Y:S01]  /*12000*/  MUFU.EX2 R107, R107 ;  /* 0x0000006b006b7308 */ /* 0x000fe20000000800 */
[----:B------:R-:W-:Y:S02]  /*12010*/  FADD.FTZ R3, R113, R112 ;  /* 0x0000007071037221 */ /* 0x000fe40000010000 */
[----:B------:R-:W-:Y:S02]  /*12020*/  FADD.FTZ R109, R109, R104 ;  /* 0x000000686d6d7221 */ /* 0x000fe40000010000 */
[----:B------:R-:W-:Y:S02]  /*12030*/  FADD.FTZ R3, R114, R3 ;  /* 0x0000000372037221 */ /* 0x000fe40000010000 */
[----:B------:R-:W-:Y:S01]  /*12040*/  HMMA.16816.F32 R92, R4, R10, R92 ;  /* 0x0000000a045c723c */ /* 0x000fe2000000185c */
[----:B------:R-:W2:Y:S01]  /*12050*/  LDSM.16.MT88.4 R8, [R140+0x8800] ;  /* 0x008800008c08783b */ /* 0x000ea20000004200 */
[----:B------:R-:W-:Y:S01]  /*12060*/  MUFU.EX2 R102, R102 ;  /* 0x0000006600667308 */ /* 0x000fe20000000800 */
[----:B------:R-:W-:-:S04]  /*12070*/  FADD.FTZ R0, R116, R3 ;  /* 0x0000000374007221 */ /* 0x000fc80000010000 */
[----:B------:R-:W-:Y:S01]  /*12080*/  FADD.FTZ R0, R119, R0 ;  /* 0x0000000077007221 */ /* 0x000fe20000010000 */
[----:B----4-:R-:W-:Y:S02]  /*12090*/  HMMA.16816.F32 R36, R4, R16, R36 ;  /* 0x000000100424723c */ /* 0x010fe40000001824 */
[----:B------:R-:W3:Y:S01]  /*120a0*/  MUFU.EX2 R103, R103 ;  /* 0x0000006700677308 */ /* 0x000ee20000000800 */
[----:B------:R-:W-:-:S04]  /*120b0*/  FADD.FTZ R3, R117, R0 ;  /* 0x0000000075037221 */ /* 0x000fc80000010000 */
[----:B------:R-:W-:Y:S01]  /*120c0*/  FADD.FTZ R3, R122, R3 ;  /* 0x000000037a037221 */ /* 0x000fe20000010000 */
[C---:B-1----:R-:W-:Y:S02]  /*120d0*/  HMMA.16816.F32 R80, R4.reuse, R12, R80 ;  /* 0x0000000c0450723c */ /* 0x042fe40000001850 */
[----:B------:R-:W-:Y:S06]  /*120e0*/  MUFU.EX2 R108, R108 ;  /* 0x0000006c006c7308 */ /* 0x000fec0000000800 */
[C---:B------:R-:W-:Y:S01]  /*120f0*/  HMMA.16816.F32 R76, R4.reuse, R14, R76 ;  /* 0x0000000e044c723c */ /* 0x040fe2000000184c */
[----:B------:R-:W1:Y:S01]  /*12100*/  LDSM.16.MT88.4 R12, [R142+0xa800] ;  /* 0x00a800008e0c783b */ /* 0x000e620000004200 */
[----:B------:R-:W4:Y:S06]  /*12110*/  MUFU.EX2 R121, R121 ;  /* 0x0000007900797308 */ /* 0x000f2c0000000800 */
[C---:B------:R-:W-:Y:S01]  /*12120*/  HMMA.16816.F32 R40, R4.reuse, R18, R40 ;  /* 0x000000120428723c */ /* 0x040fe20000001828 */
[----:B------:R-:W5:Y:S07]  /*12130*/  LDSM.16.MT88.4 R16, [R140+0xa800] ;  /* 0x00a800008c10783b */ /* 0x000f6e0000004200 */
        /* <DEDUP_REMOVED lines=22> */
[----:B-1----:R-:W-:Y:S01]  /*122a0*/  HMMA.16816.F32 R96, R4, R12, R96 ;  /* 0x0000000c0460723c */ /* 0x002fe20000001860 */
[----:B------:R-:W-:-:S07]  /*122b0*/  FADD.FTZ R125, R125, R120 ;  /* 0x000000787d7d7221 */ /* 0x000fce0000010000 */
[C---:B------:R-:W-:Y:S01]  /*122c0*/  HMMA.16816.F32 R92, R4.reuse, R14, R92 ;  /* 0x0000000e045c723c */ /* 0x040fe2000000185c */
[----:B------:R-:W1:Y:S07]  /*122d0*/  LDSM.16.MT88.4 R12, [R144+0xb000] ;  /* 0x00b00000900c783b */ /* 0x000e6e0000004200 */
[C---:B-----5:R-:W-:Y:S08]  /*122e0*/  HMMA.16816.F32 R72, R4.reuse, R16, R72 ;  /* 0x000000100448723c */ /* 0x060ff00000001848 */
[C---:B--2---:R-:W-:Y:S08]  /*122f0*/  HMMA.16816.F32 R88, R4.reuse, R8, R88 ;  /* 0x000000080458723c */ /* 0x044ff00000001858 */
[C---:B------:R-:W-:Y:S01]  /*12300*/  HMMA.16816.F32 R84, R4.reuse, R10, R84 ;  /* 0x0000000a0454723c */ /* 0x040fe20000001854 */
[----:B------:R-:W2:Y:S07]  /*12310*/  LDSM.16.MT88.4 R8, [R142+0xb000] ;  /* 0x00b000008e08783b */ /* 0x000eae0000004200 */
[C---:B------:R-:W-:Y:S01]  /*12320*/  HMMA.16816.F32 R68, R4.reuse, R18, R68 ;  /* 0x000000120444723c */ /* 0x040fe20000001844 */
[----:B------:R-:W5:Y:S07]  /*12330*/  LDSM.16.MT88.4 R16, [R141+0xb000] ;  /* 0x00b000008d10783b */ /* 0x000f6e0000004200 */
        /* <DEDUP_REMOVED lines=21> */
[----:B----4-:R-:W-:Y:S01]  /*12490*/  F2FP.PACK_AB R7, R121, R108 ;  /* 0x0000006c7907723e */ /* 0x010fe200000000ff */
        /* <DEDUP_REMOVED lines=15> */
[C---:B------:R-:W-:Y:S08]  /*12590*/  HMMA.16816.F32 R80, R4.reuse, R24, R80 ;  /* 0x000000180450723c */ /* 0x040ff00000001850 */
[C---:B------:R-:W-:Y:S08]  /*125a0*/  HMMA.16816.F32 R76, R4.reuse, R26, R76 ;  /* 0x0000001a044c723c */ /* 0x040ff0000000184c */
[C---:B---3--:R-:W-:Y:S08]  /*125b0*/  HMMA.16816.F32 R72, R4.reuse, R20, R72 ;  /* 0x000000140448723c */ /* 0x048ff00000001848 */
[C---:B------:R-:W-:Y:S08]  /*125c0*/  HMMA.16816.F32 R68, R4.reuse, R22, R68 ;  /* 0x000000160444723c */ /* 0x040ff00000001844 */
[C---:B-1----:R-:W-:Y:S08]  /*125d0*/  HMMA.16816.F32 R44, R4.reuse, R12, R44 ;  /* 0x0000000c042c723c */ /* 0x042ff0000000182c */
[C---:B------:R-:W-:Y:S08]  /*125e0*/  HMMA.16816.F32 R48, R4.reuse, R14, R48 ;  /* 0x0000000e0430723c */ /* 0x040ff00000001830 */
[C---:B--2---:R-:W-:Y:S08]  /*125f0*/  HMMA.16816.F32 R52, R4.reuse, R8, R52 ;  /* 0x000000080434723c */ /* 0x044ff00000001834 */
[C---:B------:R-:W-:Y:S08]  /*12600*/  HMMA.16816.F32 R56, R4.reuse, R10, R56 ;  /* 0x0000000a0438723c */ /* 0x040ff00000001838 */
[C---:B----4-:R-:W-:Y:S08]  /*12610*/  HMMA.16816.F32 R60, R4.reuse, R16, R60 ;  /* 0x00000010043c723c */ /* 0x050ff0000000183c */
[----:B------:R-:W-:Y:S08]  /*12620*/  HMMA.16816.F32 R64, R4, R18, R64 ;  /* 0x000000120440723c */ /* 0x000ff00000001840 */
.L_x_6902:
        /* <DEDUP_REMOVED lines=17> */
.L_x_6912:
        /* <DEDUP_REMOVED lines=64> */
.L_x_6909:
        /* <DEDUP_REMOVED lines=22> */
[----:B------:R-:W2:Y:S07]  /*12ca0*/  LDSM.16.M88.4 R108, [R149+0x4000] ;  /* 0x00400000956c783b */ /* 0x000eae0000000200 */
[----:B------:R-:W5:Y:S07]  /*12cb0*/  LDSM.16.M88.4 R112, [R149+0x4800] ;  /* 0x004800009570783b */ /* 0x000f6e0000000200 */
[----:B------:R-:W1:Y:S07]  /*12cc0*/  LDSM.16.M88.4 R116, [R149+0x5000] ;  /* 0x005000009574783b */ /* 0x000e6e0000000200 */
[----:B------:R-:W0:Y:S07]  /*12cd0*/  LDGDEPBAR ;  /* 0x00000000000079af */ /* 0x000e2e0000000000 */
[----:B------:R-:W1:Y:S07]  /*12ce0*/  LDSM.16.M88.4 R120, [R149+0x5800] ;  /* 0x005800009578783b */ /* 0x000e6e0000000200 */
[----:B------:R-:W-:Y:S01]  /*12cf0*/  LDSM.16.M88.4 R124, [R148] ;  /* 0x00000000947c783b */ /* 0x000fe20000000200 */
[C---:B--2---:R-:W-:Y:S06]  /*12d00*/  HMMA.16816.F32 R4, R104.reuse, R108, RZ ;  /* 0x0000006c6804723c */ /* 0x044fec00000018ff */
[----:B------:R-:W2:Y:S02]  /*12d10*/  LDSM.16.M88.4 R128, [R147] ;  /* 0x000000009380783b */ /* 0x000ea40000000200 */
[C---:B------:R-:W-:Y:S05]  /*12d20*/  HMMA.16816.F32 R8, R104.reuse, R110, RZ ;  /* 0x0000006e6808723c */ /* 0x040fea00000018ff */
[----:B------:R-:W2:Y:S03]  /*12d30*/  LDSM.16.M88.4 R108, [R139] ;  /* 0x000000008b6c783b */ /* 0x000ea60000000200 */
[C---:B-----5:R-:W-:Y:S08]  /*12d40*/  HMMA.16816.F32 R12, R104.reuse, R112, RZ ;  /* 0x00000070680c723c */ /* 0x060ff000000018ff */
[C---:B----4-:R-:W-:Y:S01]  /*12d50*/  HMMA.16816.F32 R16, R104.reuse, R114, RZ ;  /* 0x000000726810723c */ /* 0x050fe200000018ff */
[----:B------:R-:W4:Y:S07]  /*12d60*/  LDSM.16.M88.4 R112, [R138] ;  /* 0x000000008a70783b */ /* 0x000f2e0000000200 */
[C---:B-1----:R-:W-:Y:S08]  /*12d70*/  HMMA.16816.F32 R20, R104.reuse, R116, RZ ;  /* 0x000000746814723c */ /* 0x042ff000000018ff */
[C---:B------:R-:W-:Y:S01]  /*12d80*/  HMMA.16816.F32 R24, R104.reuse, R118, RZ ;  /* 0x000000766818723c */ /* 0x040fe200000018ff */
[----:B------:R-:W-:Y:S07]  /*12d90*/  LDSM.16.M88.4 R116, [R146] ;  /* 0x000000009274783b */ /* 0x000fee0000000200 */
[C---:B------:R-:W-:Y:S08]  /*12da0*/  HMMA.16816.F32 R28, R104.reuse, R120, RZ ;  /* 0x00000078681c723c */ /* 0x040ff000000018ff */
[----:B------:R-:W-:Y:S01]  /*12db0*/  HMMA.16816.F32 R32, R104, R122, RZ ;  /* 0x0000007a6820723c */ /* 0x000fe200000018ff */
[----:B------:R-:W1:Y:S07]  /*12dc0*/  LDSM.16.M88.4 R104, [R137] ;  /* 0x000000008968783b */ /* 0x000e6e0000000200 */
[C---:B--2---:R-:W-:Y:S01]  /*12dd0*/  HMMA.16816.F32 R4, R124.reuse, R128, R4 ;  /* 0x000000807c04723c */ /* 0x044fe20000001804 */
[----:B------:R-:W2:Y:S07]  /*12de0*/  LDSM.16.M88.4 R120, [R143+0x4000] ;  /* 0x004000008f78783b */ /* 0x000eae0000000200 */
[C---:B------:R-:W-:Y:S01]  /*12df0*/  HMMA.16816.F32 R8, R124.reuse, R130, R8 ;  /* 0x000000827c08723c */ /* 0x040fe20000001808 */
[----:B------:R-:W5:Y:S07]  /*12e00*/  LDSM.16.M88.4 R128, [R143+0x4800] ;  /* 0x004800008f80783b */ /* 0x000f6e0000000200 */
[C---:B------:R-:W-:Y:S08]  /*12e10*/  HMMA.16816.F32 R12, R124.reuse, R108, R12 ;  /* 0x0000006c7c0c723c */ /* 0x040ff0000000180c */
[C---:B------:R-:W-:Y:S01]  /*12e20*/  HMMA.16816.F32 R16, R124.reuse, R110, R16 ;  /* 0x0000006e7c10723c */ /* 0x040fe20000001810 */
[----:B------:R-:W-:Y:S07]  /*12e30*/  LDSM.16.M88.4 R108, [R143+0x5800] ;  /* 0x005800008f6c783b */ /* 0x000fee0000000200 */
[C---:B----4-:R-:W-:Y:S08]  /*12e40*/  HMMA.16816.F32 R20, R124.reuse, R112, R20 ;  /* 0x000000707c14723c */ /* 0x050ff00000001814 */
[C---:B------:R-:W-:Y:S01]  /*12e50*/  HMMA.16816.F32 R24, R124.reuse, R114, R24 ;  /* 0x000000727c18723c */ /* 0x040fe20000001818 */
[----:B------:R-:W-:Y:S07]  /*12e60*/  LDSM.16.M88.4 R112, [R145] ;  /* 0x000000009170783b */ /* 0x000fee0000000200 */
[C---:B-1----:R-:W-:Y:S08]  /*12e70*/  HMMA.16816.F32 R28, R124.reuse, R104, R28 ;  /* 0x000000687c1c723c */ /* 0x042ff0000000181c */
[----:B------:R-:W-:Y:S01]  /*12e80*/  HMMA.16816.F32 R32, R124, R106, R32 ;  /* 0x0000006a7c20723c */ /* 0x000fe20000001820 */
[----:B------:R-:W1:Y:S07]  /*12e90*/  LDSM.16.M88.4 R104, [R143+0x5000] ;  /* 0x005000008f68783b */ /* 0x000e6e0000000200 */
[C---:B--2---:R-:W-:Y:S01]  /*12ea0*/  HMMA.16816.F32 R4, R116.reuse, R120, R4 ;  /* 0x000000787404723c */ /* 0x044fe20000001804 */
[----:B------:R-:W2:Y:S07]  /*12eb0*/  LDSM.16.M88.4 R124, [R136] ;  /* 0x00000000887c783b */ /* 0x000eae0000000200 */
[C---:B------:R-:W-:Y:S01]  /*12ec0*/  HMMA.16816.F32 R8, R116.reuse, R122, R8 ;  /* 0x0000007a7408723c */ /* 0x040fe20000001808 */
[----:B------:R-:W4:Y:S07]  /*12ed0*/  LDSM.16.M88.4 R120, [R136+0x800] ;  /* 0x000800008878783b */ /* 0x000f2e0000000200 */
[C---:B-----5:R-:W-:Y:S08]  /*12ee0*/  HMMA.16816.F32 R12, R116.reuse, R128, R12 ;  /* 0x00000080740c723c */ /* 0x060ff0000000180c */
[C---:B------:R-:W-:Y:S01]  /*12ef0*/  HMMA.16816.F32 R16, R116.reuse, R130, R16 ;  /* 0x000000827410723c */ /* 0x040fe20000001810 */
[----:B------:R-:W5:Y:S07]  /*12f00*/  LDSM.16.M88.4 R128, [R136+0x1000] ;  /* 0x001000008880783b */ /* 0x000f6e0000000200 */
        /* <DEDUP_REMOVED lines=16> */
[C---:B-1----:R-:W-:Y:S08]  /*13010*/  HMMA.16816.F32 R28, R112.reuse, R104, R28 ;  /* 0x00000068701c723c */ /* 0x042ff0000000181c */
[----:B------:R-:W-:Y:S01]  /*13020*/  HMMA.16816.F32 R32, R112, R106, R32 ;  /* 0x0000006a7020723c */ /* 0x000fe20000001820 */
[----:B------:R-:W-:Y:S07]  /*13030*/  LDSM.16.M88.4 R104, [R148+0x2000] ;  /* 0x002000009468783b */ /* 0x000fee0000000200 */
[C---:B--2---:R-:W-:Y:S01]  /*13040*/  HMMA.16816.F32 R4, R108.reuse, R116, R4 ;  /* 0x000000746c04723c */ /* 0x044fe20000001804 */
[----:B------:R-:W1:Y:S07]  /*13050*/  LDSM.16.M88.4 R112, [R135] ;  /* 0x000000008770783b */ /* 0x000e6e0000000200 */
[C---:B------:R-:W-:Y:S01]  /*13060*/  HMMA.16816.F32 R8, R108.reuse, R118, R8 ;  /* 0x000000766c08723c */ /* 0x040fe20000001808 */
[----:B------:R-:W2:Y:S07]  /*13070*/  LDSM.16.M88.4 R116, [R134] ;  /* 0x000000008674783b */ /* 0x000eae0000000200 */
[C---:B------:R-:W-:Y:S08]  /*13080*/  HMMA.16816.F32 R12, R108.reuse, R124, R12 ;  /* 0x0000007c6c0c723c */ /* 0x040ff0000000180c */
[C---:B------:R-:W-:Y:S01]  /*13090*/  HMMA.16816.F32 R16, R108.reuse, R126, R16 ;  /* 0x0000007e6c10723c */ /* 0x040fe20000001810 */
[----:B------:R-:W1:Y:S07]  /*130a0*/  LDSM.16.M88.4 R124, [R133] ;  /* 0x00000000857c783b */ /* 0x000e6e0000000200 */
[C---:B----4-:R-:W-:Y:S08]  /*130b0*/  HMMA.16816.F32 R20, R108.reuse, R120, R20 ;  /* 0x000000786c14723c */ /* 0x050ff00000001814 */
[C---:B------:R-:W-:Y:S01]  /*130c0*/  HMMA.16816.F32 R24, R108.reuse, R122, R24 ;  /* 0x0000007a6c18723c */ /* 0x040fe20000001818 */
[----:B------:R-:W4:Y:S07]  /*130d0*/  LDSM.16.M88.4 R120, [R132] ;  /* 0x000000008478783b */ /* 0x000f2e0000000200 */
[C---:B-----5:R-:W-:Y:S08]  /*130e0*/  HMMA.16816.F32 R28, R108.reuse, R128, R28 ;  /* 0x000000806c1c723c */ /* 0x060ff0000000181c */
[----:B------:R-:W-:Y:S01]  /*130f0*/  HMMA.16816.F32 R32, R108, R130, R32 ;  /* 0x000000826c20723c */ /* 0x000fe20000001820 */
[----:B------:R-:W-:Y:S07]  /*13100*/  LDSM.16.M88.4 R108, [R146+0x2000] ;  /* 0x00200000926c783b */ /* 0x000fee0000000200 */
[----:B------:R-:W5:Y:S01]  /*13110*/  LDSM.16.M88.4 R128, [R143+0x6000] ;  /* 0x006000008f80783b */ /* 0x000f620000000200 */
        /* <DEDUP_REMOVED lines=9> */
[C---:B----4-:R-:W-:Y:S08]  /*131b0*/  HMMA.16816.F32 R28, R104.reuse, R120, R28 ;  /* 0x00000078681c723c */ /* 0x050ff0000000181c */
[----:B------:R-:W-:Y:S01]  /*131c0*/  HMMA.16816.F32 R32, R104, R122, R32 ;  /* 0x0000007a6820723c */ /* 0x000fe20000001820 */
[----:B------:R-:W4:Y:S07]  /*131d0*/  LDSM.16.M88.4 R104, [R143+0x7800] ;  /* 0x007800008f68783b */ /* 0x000f2e0000000200 */
[----:B------:R-:W3:Y:S01]  /*131e0*/  LDSM.16.M88.4 R120, [R145+0x2000] ;  /* 0x002000009178783b */ /* 0x000ee20000000200 */
[C---:B-----5:R-:W-:Y:S08]  /*131f0*/  HMMA.16816.F32 R4, R108.reuse, R128, R4 ;  /* 0x000000806c04723c */ /* 0x060ff00000001804 */
        /* <DEDUP_REMOVED lines=8> */
[C---:B---3--:R-:W-:Y:S08]  /*13280*/  HMMA.16816.F32 R4, R120.reuse, R124, R4 ;  /* 0x0000007c7804723c */ /* 0x048ff00000001804 */
[C---:B------:R-:W-:Y:S11]  /*13290*/  HMMA.16816.F32 R8, R120.reuse, R126, R8 ;  /* 0x0000007e7808723c */ /* 0x040ff60000001808 */
[----:B------:R-:W-:Y:S05]  /*132a0*/  @!UPT UIADD3 URZ, URZ, URZ, URZ ;  /* 0x0000003f3f3ff290 */ /* 0x000fea000fffe03f */
[----:B------:R-:W-:Y:S02]  /*132b0*/  FMUL.FTZ R190, R4, c[0x0][0x2ec] ;  /* 0x0000bb0004be7a20 */ /* 0x000fe40000410000 */
[----:B------:R-:W-:Y:S02]  /*132c0*/  FMUL.FTZ R188, R5, c[0x0][0x2ec] ;  /* 0x0000bb0005bc7a20 */ /* 0x000fe40000410000 */
[----:B------:R-:W-:Y:S02]  /*132d0*/  FMUL.FTZ R185, R6, c[0x0][0x2ec] ;  /* 0x0000bb0006b97a20 */ /* 0x000fe40000410000 */
[----:B------:R-:W2:Y:S01]  /*132e0*/  MUFU.TANH R190, R190 ;  /* 0x000000be00be7308 */ /* 0x000ea20000002400 */
[----:B------:R-:W-:Y:S02]  /*132f0*/  FMUL.FTZ R167, R7, c[0x0][0x2ec] ;  /* 0x0000bb0007a77a20 */ /* 0x000fe40000410000 */
[----:B------:R-:W3:Y:S01]  /*13300*/  LDSM.16.M88.4 R4, [R136+0x3000] ;  /* 0x003000008804783b */ /* 0x000ee20000000200 */
[----:B------:R-:W-:Y:S01]  /*13310*/  FMUL.FTZ R9, R9, c[0x0][0x2ec] ;  /* 0x0000bb0009097a20 */ /* 0x000fe20000410000 */
[C---:B-1----:R-:W-:Y:S03]  /*13320*/  HMMA.16816.F32 R12, R120.reuse, R104, R12 ;  /* 0x00000068780c723c */ /* 0x042fe6000000180c */
[----:B------:R-:W-:Y:S02]  /*13330*/  FMUL.FTZ R10, R10, c[0x0][0x2ec] ;  /* 0x0000bb000a0a7a20 */ /* 0x000fe40000410000 */
[----:B------:R-:W1:Y:S01]  /*13340*/  MUFU.TANH R192, R9 ;  /* 0x0000000900c07308 */ /* 0x000e620000002400 */
[----:B------:R-:W-:Y:S02]  /*13350*/  FMUL.FTZ R11, R11, c[0x0][0x2ec] ;  /* 0x0000bb000b0b7a20 */ /* 0x000fe40000410000 */
[----:B------:R-:W-:Y:S01]  /*13360*/  FMUL.FTZ R186, R8, c[0x0][0x2ec] ;  /* 0x0000bb0008ba7a20 */ /* 0x000fe20000410000 */
[C---:B------:R-:W-:Y:S06]  /*13370*/  HMMA.16816.F32 R16, R120.reuse, R106, R16 ;  /* 0x0000006a7810723c */ /* 0x040fec0000001810 */
[----:B------:R-:W4:Y:S09]  /*13380*/  MUFU.TANH R189, R10 ;  /* 0x0000000a00bd7308 */ /* 0x000f320000002400 */
[----:B------:R-:W-:Y:S01]  /*13390*/  FMUL.FTZ R130, R12, c[0x0][0x2ec] ;  /* 0x0000bb000c827a20 */ /* 0x000fe20000410000 */
[----:B------:R5:W1:Y:S01]  /*133a0*/  MUFU.TANH R187, R11 ;  /* 0x0000000b00bb7308 */ /* 0x000a620000002400 */
[----:B------:R-:W-:Y:S02]  /*133b0*/  FMUL.FTZ R13, R13, c[0x0][0x2ec] ;  /* 0x0000bb000d0d7a20 */ /* 0x000fe40000410000 */
[----:B------:R-:W-:Y:S02]  /*133c0*/  FMUL.FTZ R14, R14, c[0x0][0x2ec] ;  /* 0x0000bb000e0e7a20 */ /* 0x000fe40000410000 */
[----:B------:R-:W-:Y:S03]  /*133d0*/  FMUL.FTZ R15, R15, c[0x0][0x2ec] ;  /* 0x0000bb000f0f7a20 */ /* 0x000fe60000410000 */
[----:B------:R-:W-:Y:S02]  /*133e0*/  FMUL.FTZ R174, R16, c[0x0][0x2ec] ;  /* 0x0000bb0010ae7a20 */ /* 0x000fe40000410000 */
[----:B------:R-:W1:Y:S01]  /*133f0*/  MUFU.TANH R188, R188 ;  /* 0x000000bc00bc7308 */ /* 0x000e620000002400 */
[----:B------:R-:W-:Y:S01]  /*13400*/  FMUL.FTZ R17, R17, c[0x0][0x2ec] ;  /* 0x0000bb0011117a20 */ /* 0x000fe20000410000 */
[C---:B---3--:R-:W-:Y:S03]  /*13410*/  HMMA.16816.F32 R20, R120.reuse, R4, R20 ;  /* 0x000000047814723c */ /* 0x048fe60000001814 */
[----:B------:R-:W-:Y:S02]  /*13420*/  FMUL.FTZ R18, R18, c[0x0][0x2ec] ;  /* 0x0000bb0012127a20 */ /* 0x000fe40000410000 */
[----:B------:R-:W-:Y:S03]  /*13430*/  FMUL.FTZ R19, R19, c[0x0][0x2ec] ;  /* 0x0000bb0013137a20 */ /* 0x000fe60000410000 */
[----:B------:R-:W3:Y:S01]  /*13440*/  MUFU.TANH R185, R185 ;  /* 0x000000b900b97308 */ /* 0x000ee20000002400 */
[C---:B------:R-:W-:Y:S01]  /*13450*/  HMMA.16816.F32 R24, R120.reuse, R6, R24 ;  /* 0x000000067818723c */ /* 0x040fe20000001818 */
[----:B-----5:R-:W5:Y:S01]  /*13460*/  LDSM.16.M88.4 R8, [R136+0x3800] ;  /* 0x003800008808783b */ /* 0x020f620000000200 */
[----:B------:R-:W-:Y:S07]  /*13470*/  DEPBAR.LE SB0, 0x0 ;  /* 0x000080000000791a */ /* 0x000fee0000000000 */
[----:B------:R-:W1:Y:S01]  /*13480*/  MUFU.TANH R167, R167 ;  /* 0x000000a700a77308 */ /* 0x000e620000002400 */
[----:B------:R-:W-:Y:S05]  /*13490*/  BAR.SYNC.DEFER_BLOCKING 0x0 ;  /* 0x0000000000007b1d */ /* 0x000fea0000010000 */
        /* <DEDUP_REMOVED lines=10> */
[----:B------:R1:W1:Y:S01]  /*13540*/  MUFU.TANH R172, R13 ;  /* 0x0000000d00ac7308 */ /* 0x0002620000002400 */
[C---:B-----5:R-:W-:Y:S09]  /*13550*/  HMMA.16816.F32 R28, R120.reuse, R8, R28 ;  /* 0x00000008781c723c */ /* 0x060ff2000000181c */
[----:B------:R1:W1:Y:S01]  /*13560*/  MUFU.TANH R169, R14 ;  /* 0x0000000e00a97308 */ /* 0x0002620000002400 */
[----:B------:R-:W-:Y:S09]  /*13570*/  HMMA.16816.F32 R32, R120, R10, R32 ;  /* 0x0000000a7820723c */ /* 0x000ff20000001820 */
[----:B------:R1:W1:Y:S05]  /*13580*/  MUFU.TANH R171, R15 ;  /* 0x0000000f00ab7308 */ /* 0x00026a0000002400 */
[----:B------:R-:W-:Y:S05]  /*13590*/  FMUL.FTZ R170, R28, c[0x0][0x2ec] ;  /* 0x0000bb001caa7a20 */ /* 0x000fea0000410000 */
[----:B------:R-:W1:Y:S01]  /*135a0*/  MUFU.TANH R174, R174 ;  /* 0x000000ae00ae7308 */ /* 0x000e620000002400 */
[----:B------:R-:W-:Y:S02]  /*135b0*/  FMUL.FTZ R29, R29, c[0x0][0x2ec] ;  /* 0x0000bb001d1d7a20 */ /* 0x000fe40000410000 */
[----:B------:R-:W-:Y:S02]  /*135c0*/  FMUL.FTZ R30, R30, c[0x0][0x2ec] ;  /* 0x0000bb001e1e7a20 */ /* 0x000fe40000410000 */
[----:B------:R-:W-:Y:S02]  /*135d0*/  FMUL.FTZ R31, R31, c[0x0][0x2ec] ;  /* 0x0000bb001f1f7a20 */ /* 0x000fe40000410000 */
[----:B------:R-:W-:Y:S02]  /*135e0*/  FMUL.FTZ R129, R32, c[0x0][0x2ec] ;  /* 0x0000bb0020817a20 */ /* 0x000fe40000410000 */
[----:B------:R-:W-:Y:S01]  /*135f0*/  FMUL.FTZ R33, R33, c[0x0][0x2ec] ;  /* 0x0000bb0021217a20 */ /* 0x000fe20000410000 */
[----:B------:R1:W1:Y:S01]  /*13600*/  MUFU.TANH R176, R17 ;  /* 0x0000001100b07308 */ /* 0x0002620000002400 */
[----:B------:R-:W-:Y:S02]  /*13610*/  FMUL.FTZ R34, R34, c[0x0][0x2ec] ;  /* 0x0000bb0022227a20 */ /* 0x000fe40000410000 */
[----:B------:R-:W-:Y:S07]  /*13620*/  FMUL.FTZ R35, R35, c[0x0][0x2ec] ;  /* 0x0000bb0023237a20 */ /* 0x000fee0000410000 */
        /* <DEDUP_REMOVED lines=35> */
[----:B-1----:R-:W1:Y:S02]  /*13860*/  F2I.FTZ.U32.TRUNC.NTZ R13, R12 ;  /* 0x0000000c000d7305 */ /* 0x002e64000021f000 */
        /* <DEDUP_REMOVED lines=46> */
.L_x_6911:
        /* <DEDUP_REMOVED lines=20> */
.L_x_6910:
[----:B--234-:R-:W-:Y:S01]  /*13c90*/  FMNMX.FTZ R3, R190, R103, !PT ;  /* 0x00000067be037209 */ /* 0x01cfe20007810000 */
        /* <DEDUP_REMOVED lines=214> */
[----:B------:R-:W1:Y:S03]  /*14a00*/  LDSM.16.MT88.4 R76, [R144+0xa800] ;  /* 0x00a80000904c783b */ /* 0x000e660000004200 */
[----:B------:R-:W-:Y:S01]  /*14a10*/  MOV R158, R0 ;  /* 0x00000000009e7202 */ /* 0x000fe20000000f00 */
[----:B------:R-:W-:Y:S01]  /*14a20*/  FADD.FTZ R125, R125, R126 ;  /* 0x0000007e7d7d7221 */ /* 0x000fe20000010000 */
[----:B------:R-:W-:Y:S01]  /*14a30*/  MOV R0, R3 ;  /* 0x0000000300007202 */ /* 0x000fe20000000f00 */
[----:B------:R-:W-:Y:S01]  /*14a40*/  MUFU.EX2 R179, R179 ;  /* 0x000000b300b37308 */ /* 0x000fe20000000800 */
[----:B------:R-:W-:Y:S01]  /*14a50*/  FADD.FTZ R121, R121, R122 ;  /* 0x0000007a79797221 */ /* 0x000fe20000010000 */
[C---:B-----5:R-:W-:Y:S05]  /*14a60*/  HMMA.16816.F32 R4, R68.reuse, R72, R4 ;  /* 0x000000484404723c */ /* 0x060fea0000001804 */
        /* <DEDUP_REMOVED lines=8> */
[----:B------:R-:W-:Y:S01]  /*14af0*/  MUFU.EX2 R177, R177 ;  /* 0x000000b100b17308 */ /* 0x000fe20000000800 */
[----:B------:R-:W-:Y:S02]  /*14b00*/  FADD.FTZ R167, R167, R130 ;  /* 0x00000082a7a77221 */ /* 0x000fe40000010000 */
[----:B------:R-:W-:Y:S01]  /*14b10*/  FADD.FTZ R172, R172, R169 ;  /* 0x000000a9acac7221 */ /* 0x000fe20000010000 */
[C---:B------:R-:W-:Y:S01]  /*14b20*/  HMMA.16816.F32 R16, R68.reuse, R82, R16 ;  /* 0x000000524410723c */ /* 0x040fe20000001810 */
[----:B------:R-:W3:Y:S03]  /*14b30*/  LDSM.16.MT88.4 R80, [R141+0xa800] ;  /* 0x00a800008d50783b */ /* 0x000ee60000004200 */
[----:B------:R-:W-:Y:S02]  /*14b40*/  FADD.FTZ R174, R174, R167 ;  /* 0x000000a7aeae7221 */ /* 0x000fe40000010000 */
[----:B------:R-:W-:Y:S01]  /*14b50*/  MUFU.EX2 R180, R180 ;  /* 0x000000b400b47308 */ /* 0x000fe20000000800 */
[----:B------:R-:W-:Y:S01]  /*14b60*/  FADD.FTZ R173, R173, R172 ;  /* 0x000000acadad7221 */ /* 0x000fe20000010000 */
[C---:B------:R-:W-:Y:S04]  /*14b70*/  HMMA.16816.F32 R20, R68.reuse, R84, R20 ;  /* 0x000000544414723c */ /* 0x040fe80000001814 */
[----:B------:R-:W-:Y:S02]  /*14b80*/  FADD.FTZ R171, R171, R174 ;  /* 0x000000aeabab7221 */ /* 0x000fe40000010000 */
[----:B------:R-:W-:Y:S02]  /*14b90*/  FADD.FTZ R176, R176, R173 ;  /* 0x000000adb0b07221 */ /* 0x000fe40000010000 */
        /* <DEDUP_REMOVED lines=34> */
[----:B------:R-:W-:Y:S01]  /*14dc0*/  FADD.FTZ R184, R184, R181 ;  /* 0x000000b5b8b87221 */ /* 0x000fe20000010000 */
[----:B-1----:R-:W-:Y:S01]  /*14dd0*/  F2FP.PACK_AB R104, R175, R170 ;  /* 0x000000aaaf68723e */ /* 0x002fe200000000ff */
[----:B------:R-:W-:Y:S02]  /*14de0*/  FADD.FTZ R179, R179, R182 ;  /* 0x000000b6b3b37221 */ /* 0x000fe40000010000 */
[C---:B------:R-:W-:Y:S03]  /*14df0*/  HMMA.16816.F32 R4, R68.reuse, R84, R4 ;  /* 0x000000544404723c */ /* 0x040fe60000001804 */
[----:B------:R-:W-:Y:S01]  /*14e00*/  F2FP.PACK_AB R107, R101, R102 ;  /* 0x00000066656b723e */ /* 0x000fe200000000ff */
[----:B------:R-:W-:Y:S02]  /*14e10*/  FADD.FTZ R177, R177, R184 ;  /* 0x000000b8b1b17221 */ /* 0x000fe40000010000 */
[----:B------:R-:W-:Y:S02]  /*14e20*/  FADD.FTZ R179, R178, R179 ;  /* 0x000000b3b2b37221 */ /* 0x000fe40000010000 */
[C---:B------:R-:W-:Y:S01]  /*14e30*/  HMMA.16816.F32 R8, R68.reuse, R86, R8 ;  /* 0x000000564408723c */ /* 0x040fe20000001808 */
[----:B------:R-:W1:Y:S03]  /*14e40*/  LDSM.16.MT88.4 R84, [R142+0xb000] ;  /* 0x00b000008e54783b */ /* 0x000e660000004200 */
[----:B------:R-:W-:Y:S02]  /*14e50*/  FADD.FTZ R180, R180, R177 ;  /* 0x000000b1b4b47221 */ /* 0x000fe40000010000 */
[----:B------:R-:W-:Y:S02]  /*14e60*/  FADD.FTZ R170, R170, R179 ;  /* 0x000000b3aaaa7221 */ /* 0x000fe40000010000 */
[C---:B------:R-:W-:Y:S04]  /*14e70*/  HMMA.16816.F32 R12, R68.reuse, R88, R12 ;  /* 0x00000058440c723c */ /* 0x040fe8000000180c */
[----:B------:R-:W-:Y:S02]  /*14e80*/  FADD.FTZ R161, R161, R180 ;  /* 0x000000b4a1a17221 */ /* 0x000fe40000010000 */
[----:B------:R-:W-:Y:S02]  /*14e90*/  FADD.FTZ R170, R175, R170 ;  /* 0x000000aaafaa7221 */ /* 0x000fe40000010000 */
[C---:B------:R-:W-:Y:S04]  /*14ea0*/  HMMA.16816.F32 R16, R68.reuse, R90, R16 ;  /* 0x0000005a4410723c */ /* 0x040fe80000001810 */
[----:B------:R-:W-:Y:S02]  /*14eb0*/  FADD.FTZ R161, R168, R161 ;  /* 0x000000a1a8a17221 */ /* 0x000fe40000010000 */
[----:B------:R-:W-:Y:S02]  /*14ec0*/  FADD.FTZ R129, R129, R170 ;  /* 0x000000aa81817221 */ /* 0x000fe40000010000 */
[C---:B--2---:R-:W-:Y:S04]  /*14ed0*/  HMMA.16816.F32 R20, R68.reuse, R72, R20 ;  /* 0x000000484414723c */ /* 0x044fe80000001814 */
[----:B------:R-:W-:Y:S02]  /*14ee0*/  FADD.FTZ R102, R102, R161 ;  /* 0x000000a166667221 */ /* 0x000fe40000010000 */
[----:B------:R-:W-:Y:S02]  /*14ef0*/  FADD.FTZ R166, R128, R129 ;  /* 0x0000008180a67221 */ /* 0x000fe40000010000 */
[C---:B------:R-:W-:Y:S01]  /*14f00*/  HMMA.16816.F32 R24, R68.reuse, R74, R24 ;  /* 0x0000004a4418723c */ /* 0x040fe20000001818 */
[----:B------:R-:W2:Y:S03]  /*14f10*/  LDSM.16.MT88.4 R72, [R141+0xb000] ;  /* 0x00b000008d48783b */ /* 0x000ea60000004200 */
[----:B------:R-:W-:Y:S04]  /*14f20*/  FADD.FTZ R163, R101, R102 ;  /* 0x0000006665a37221 */ /* 0x000fe80000010000 */
        /* <DEDUP_REMOVED lines=27> */
[C---:B--2---:R-:W-:Y:S08]  /*150e0*/  HMMA.16816.F32 R52, R104.reuse, R4, R52 ;  /* 0x000000046834723c */ /* 0x044ff00000001834 */
[C---:B------:R-:W-:Y:S08]  /*150f0*/  HMMA.16816.F32 R56, R104.reuse, R6, R56 ;  /* 0x000000066838723c */ /* 0x040ff00000001838 */
[C---:B---3--:R-:W-:Y:S08]  /*15100*/  HMMA.16816.F32 R60, R104.reuse, R8, R60 ;  /* 0x00000008683c723c */ /* 0x048ff0000000183c */
[----:B------:R-:W-:Y:S01]  /*15110*/  HMMA.16816.F32 R64, R104, R10, R64 ;  /* 0x0000000a6840723c */ /* 0x000fe20000001840 */
[----:B------:R-:W-:-:S07]  /*15120*/  @P0 BRA `(.L_x_6912) ;  /* 0xffffd61000000947 */ /* 0x000fce000383ffff */
.L_x_6908:
        /* <DEDUP_REMOVED lines=193> */
.L_x_6913:
[----:B------:R-:W2:Y:S04]  /*15d40*/  S2R R3, SR_CTAID.Z ;  /* 0x0000000000037919 */ /* 0x000ea80000002700 */
[----:B------:R-:W2:Y:S02]  /*15d50*/  S2R R2, SR_CTAID.Y ;  /* 0x0000000000027919 */ /* 0x000ea40000002600 */
[----:B-12---:R-:W-:-:S04]  /*15d60*/  IMAD R5, R2, c[0x0][0x1c0], R3 ;  /* 0x0000700002057a24 */ /* 0x006fc800078e0203 */
[----:B------:R-:W-:Y:S02]  /*15d70*/  IMAD R5, R5, c[0x0][0x214], RZ ;  /* 0x0000850005057a24 */ /* 0x000fe400078e02ff */
.L_x_6914:
        /* <DEDUP_REMOVED lines=41> */
.L_x_6916:
[----:B------:R-:W-:Y:S05]  /*16010*/  BSYNC B0 ;  /* 0x0000000000007941 */ /* 0x000fea0003800000 */
.L_x_6915:
        /* <DEDUP_REMOVED lines=36> */
.L_x_6918:
[----:B------:R-:W-:Y:S05]  /*16260*/  BSYNC B0 ;  /* 0x0000000000007941 */ /* 0x000fea0003800000 */
.L_x_6917:
        /* <DEDUP_REMOVED lines=16> */
.L_x_6920:
[----:B------:R-:W-:Y:S05]  /*16370*/  BSYNC B0 ;  /* 0x0000000000007941 */ /* 0x000fea0003800000 */
.L_x_6919:
        /* <DEDUP_REMOVED lines=16> */
.L_x_6922:
[----:B------:R-:W-:Y:S05]  /*16480*/  BSYNC B0 ;  /* 0x0000000000007941 */ /* 0x000fea0003800000 */
.L_x_6921:
        /* <DEDUP_REMOVED lines=16> */
.L_x_6923:
        /* <DEDUP_REMOVED lines=15> */
.L_x_8277:


//--------------------- .text._ZN5flash24flash_fwd_splitkv_kernelI23Flash_fwd_kernel_traitsILi128ELi64ELi64ELi4ELb0ELb0EN7cutlass6half_tE19Flash_kernel_traitsILi128ELi64ELi64ELi4ES3_EELb1ELb0ELb1ELb0ELb0ELb0ELb0ELb1EEEvNS_16Flash_fwd_paramsE --------------------------
	.section	.text._ZN5flash24flash_fwd_splitkv_kernelI23Flash_fwd_kernel_traitsILi128ELi64ELi64ELi4ELb0ELb0EN7cutlass6half_tE19Flash_kernel_traitsILi128ELi64ELi64ELi4ES3_EELb1ELb0ELb1ELb0ELb0ELb0ELb0ELb1EEEvNS_16Flash_fwd_paramsE,"ax",@progbits
	.sectioninfo	@"SHI_REGISTERS=200"
	.align	128
        .global         _ZN5flash24flash_fwd_splitkv_kernelI23Flash_fwd_kernel_traitsILi128ELi64ELi64ELi4ELb0ELb0EN7cutlass6half_tE19Flash_kernel_traitsILi128ELi64ELi64ELi4ES3_EELb1ELb0ELb1ELb0ELb0ELb0ELb0ELb1EEEvNS_16Flash_fwd_paramsE
        .type           _ZN5flash24flash_fwd_splitkv_kernelI23Flash_fwd_kernel_traitsILi128ELi64ELi64ELi4ELb0ELb0EN7cutlass6half_tE19Flash_kernel_traitsILi128ELi64ELi64ELi4ES3_EELb1ELb0ELb1ELb0ELb0ELb0ELb0ELb1EEEvNS_16Flash_fwd_paramsE,@function
        .size           _ZN5flash24flash_fwd_splitkv_kernelI23Flash_fwd_kernel_traitsILi128ELi64ELi64ELi4ELb0ELb0EN7cutlass6half_tE19Flash_kernel_traitsILi128ELi64ELi64ELi4ES3_EELb1ELb0ELb1ELb0ELb0ELb0ELb0ELb1EEEvNS_16Flash_fwd_paramsE,(.L_x_8278 - _ZN5flash24flash_fwd_splitkv_kernelI23Flash_fwd_kernel_traitsILi128ELi64ELi64ELi4ELb0ELb0EN7cutlass6half_tE19Flash_kernel_traitsILi128ELi64ELi64ELi4ES3_EELb1ELb0ELb1ELb0ELb0ELb0ELb0ELb1EEEvNS_16Flash_fwd_paramsE)
        .other          _ZN5flash24flash_fwd_splitkv_kernelI23Flash_fwd_kernel_traitsILi128ELi64ELi64ELi4ELb0ELb0EN7cutlass6half_tE19Flash_kernel_traitsILi128ELi64ELi64ELi4ES3_EELb1ELb0ELb1ELb0ELb0ELb0ELb0ELb1EEEvNS_16Flash_fwd_paramsE,@"STO_CUDA_ENTRY STV_DEFAULT"
_ZN5flash24flash_fwd_splitkv_kernelI23Flash_fwd_kernel_traitsILi128ELi64ELi64ELi4ELb0ELb0EN7cutlass6half_tE19Flash_kernel_traitsILi128ELi64ELi64ELi4ES3_EELb1ELb0ELb1ELb0ELb0ELb0ELb0ELb1EEEvNS_16Flash_fwd_paramsE:
.text._ZN5flash24flash_fwd_splitkv_kernelI23Flash_fwd_kernel_traitsILi128ELi64ELi64ELi4ELb0ELb0EN7cutlass6half_tE19Flash_kernel_traitsILi128ELi64ELi64ELi4ES3_EELb1ELb0ELb1ELb0ELb0ELb0ELb0ELb1EEEvNS_16Flash_fwd_paramsE:
[----:B------:R-:W-:Y:S02]  /*0000*/  MOV R1, c[0x0][0x28] ;  /* 0x00000a0000017a02 */ /* 0x000fe40000000f00 */
[----:B------:R-:W1:Y:S01]  /*0010*/  S2R R2, SR_CTAID.Y ;  /* 0x0000000000027919 */ /* 0x000e620000002600 */
[----:B------:R-:W2:Y:S01]  /*0020*/  LDC.U8 R0, c[0x0][0x312] ;  /* 0x0000c480ff007b82 */ /* 0x000ea20000000000 */
[----:B------:R-:W-:Y:S01]  /*0030*/  ISETP.NE.U32.AND P1, PT, RZ, c[0x0][0x240], PT ;  /* 0x00009000ff007a0c */ /* 0x000fe20003f25070 */
[----:B------:R-:W-:Y:S01]  /*0040*/  IMAD.MOV.U32 R81, RZ, RZ, 0x4 ;  /* 0x00000004ff517424 */ /* 0x000fe200078e00ff */
[----:B------:R-:W-:Y:S01]  /*0050*/  ISETP.NE.U32.AND P5, PT, RZ, c[0x0][0x250], PT ;  /* 0x00009400ff007a0c */ /* 0x000fe20003fa5070 */
[----:B------:R-:W-:Y:S01]  /*0060*/  IMAD.MOV.U32 R156, RZ, RZ, -0x1 ;  /* 0xffffffffff9c7424 */ /* 0x000fe200078e00ff */
[----:B------:R-:W-:Y:S01]  /*0070*/  ISETP.NE.AND.EX P1, PT, RZ, c[0x0][0x244], PT, P1 ;  /* 0x00009100ff007a0c */ /* 0x000fe20003f25310 */
[----:B------:R-:W-:Y:S01]  /*0080*/  ULDC.64 UR6, c[0x0][0x118] ;  /* 0x0000460000067ab9 */ /* 0x000fe20000000a00 */
[----:B------:R-:W-:Y:S02]  /*0090*/  ISETP.NE.AND.EX P5, PT, RZ, c[0x0][0x254], PT, P5 ;  /* 0x00009500ff007a0c */ /* 0x000fe40003fa5350 */
[----:B------:R-:W-:Y:S01]  /*00a0*/  ISETP.EQ.U32.AND P0, PT, RZ, c[0x0][0x248], PT ;  /* 0x00009200ff007a0c */ /* 0x000fe20003f02070 */
[----:B-1----:R-:W-:Y:S01]  /*00b0*/  IMAD.WIDE R4, R2, R81, c[0x0][0x240] ;  /* 0x0000900002047625 */ /* 0x002fe200078e0251 */
[----:B--2---:R-:W-:-:S03]  /*00c0*/  ISETP.NE.AND P2, PT, R0, RZ, PT ;  /* 0x000000ff0000720c */ /* 0x004fc60003f45270 */
[----:B------:R-:W-:-:S04]  /*00d0*/  IMAD.MOV.U32 R0, RZ, RZ, RZ ;  /* 0x000000ffff007224 */ /* 0x000fc800078e00ff */
[----:B------:R-:W2:Y:S01]  /*00e0*/  @P1 LDG.E R156, [R4.64] ;  /* 0x00000006049c1981 */ /* 0x000ea2000c1e1900 */
[CC--:B------:R-:W-:Y:S01]  /*00f0*/  IMAD.WIDE R142, R2.reuse, R81.reuse, c[0x0][0x250] ;  /* 0x00009400028e7625 */ /* 0x0c0fe200078e0251 */
[----:B------:R-:W-:Y:S02]  /*0100*/  ISETP.EQ.OR.EX P0, PT, RZ, c[0x0][0x24c], !P2, P0 ;  /* 0x00009300ff007a0c */ /* 0x000fe40005702700 */
[----:B------:R-:W2:Y:S04]  /*0110*/  @P1 LDG.E R155, [R4.64+0x4] ;  /* 0x00000406049b1981 */ /* 0x000ea8000c1e1900 */
[----:B------:R1:W5:Y:S01]  /*0120*/  @P5 LDG.E R0, [R142.64] ;  /* 0x000000068e005981 */ /* 0x000362000c1e1900 */
[----:B------:R-:W-:Y:S02]  /*0130*/  IMAD.MOV.U32 R13, RZ, RZ, -0x1 ;  /* 0xffffffffff0d7424 */ /* 0x000fe400078e00ff */
[----:B------:R-:W-:Y:S01]  /*0140*/  IMAD.WIDE R10, R2, R81, c[0x0][0x248] ;  /* 0x00009200020a7625 */ /* 0x000fe200078e0251 */
[----:B------:R-:W3:Y:S04]  /*0150*/  S2R R9, SR_CTAID.X ;  /* 0x0000000000097919 */ /* 0x000ee80000002500 */
[----:B------:R1:W5:Y:S01]  /*0160*/  @!P0 LDG.E R13, [R10.64] ;  /* 0x000000060a0d8981 */ /* 0x000362000c1e1900 */
[----:B------:R-:W-:-:S03]  /*0170*/  ISETP.NE.U32.AND P0, PT, RZ, c[0x0][0x248], PT ;  /* 0x00009200ff007a0c */ /* 0x000fc60003f05070 */
[----:B------:R-:W4:Y:S01]  /*0180*/  S2R R134, SR_CTAID.Z ;  /* 0x0000000000867919 */ /* 0x000f220000002700 */
[----:B------:R-:W-:Y:S02]  /*0190*/  ISETP.NE.AND.EX P0, PT, RZ, c[0x0][0x24c], PT, P0 ;  /* 0x00009300ff007a0c */ /* 0x000fe40003f05300 */
[----:B------:R-:W-:-:S04]  /*01a0*/  MOV R7, R2 ;  /* 0x0000000200077202 */ /* 0x000fc80000000f00 */
[--C-:B------:R-:W-:Y:S01]  /*01b0*/  SHF.R.S32.HI R62, RZ, 0x1f, R7.reuse ;  /* 0x0000001fff3e7819 */ /* 0x100fe20000011407 */
[----:B------:R-:W-:Y:S02]  /*01c0*/  IMAD.MOV.U32 R63, RZ, RZ, R7 ;  /* 0x000000ffff3f7224 */ /* 0x000fe400078e0007 */
[----:B--2---:R-:W-:Y:S01]  /*01d0*/  @P1 IMAD.IADD R155, R155, 0x1, -R156 ;  /* 0x000000019b9b1824 */ /* 0x004fe200078e0a9c */
[----:B------:R-:W-:-:S03]  /*01e0*/  @!P1 MOV R155, c[0x0][0x214] ;  /* 0x00008500009b9a02 */ /* 0x000fc60000000f00 */
[----:B------:R-:W-:Y:S05]  /*01f0*/  @!P0 BRA `(.L_x_6924) ;  /* 0x0000004000008947 */ /* 0x000fea0003800000 */
[----:B-1-34-:R-:W2:Y:S02]  /*0200*/  @P2 LDG.E R4, [R10.64+0x4] ;  /* 0x000004060a042981 */ /* 0x01aea4000c1e1900 */
[----:B--2--5:R-:W-:-:S06]  /*0210*/  @P2 IADD3 R61, R4, -R13, RZ ;  /* 0x8000000d043d2210 */ /* 0x024fcc0007ffe0ff */
[----:B------:R1:W5:Y:S01]  /*0220*/  @!P2 LDG.E R61, [R10.64] ;  /* 0x000000060a3da981 */ /* 0x000362000c1e1900 */
[----:B------:R-:W-:Y:S05]  /*0230*/  BRA `(.L_x_6925) ;  /* 0x0000001000007947 */ /* 0x000fea0003800000 */
.L_x_6924:
[----:B-1-34-:R-:W-:Y:S02]  /*0240*/  MOV R61, c[0x0][0x218] ;  /* 0x00008600003d7a02 */ /* 0x01afe40000000f00 */
.L_x_6925:
[----:B------:R-:W-:-:S04]  /*0250*/  ISETP.NE.U32.AND P2, PT, RZ, c[0x0][0x258], PT ;  /* 0x00009600ff007a0c */ /* 0x000fc80003f45070 */
[----:B------:R-:W-:-:S13]  /*0260*/  ISETP.NE.AND.EX P2, PT, RZ, c[0x0][0x25c], PT, P2 ;  /* 0x00009700ff007a0c */ /* 0x000fda0003f45320 */
[----:B-1----:R-:W-:-:S05]  /*0270*/  @P2 IMAD.WIDE R10, R2, R81, c[0x0][0x258] ;  /* 0x00009600020a2625 */ /* 0x002fca00078e0251 */
        /* <DEDUP_REMOVED lines=44> */
[----:B------:R-:W-:Y:S01]  /*0540*/  @!P0 IMAD.WIDE.U32 R12, R7, c[0x0][0x1e0], RZ ;  /* 0x00007800070c8a25 */ /* 0x000fe200078e00ff */
[----:B------:R-:W-:-:S03]  /*0550*/  SHF.R.S32.HI R6, RZ, 0x1f, R0 ;  /* 0x0000001fff067819 */ /* 0x000fc60000011400 */
        /* <DEDUP_REMOVED lines=8> */
[----:B------:R-:W-:-:S03]  /*05e0*/  IMAD R15, R15, c[0x0][0x1f0], RZ ;  /* 0x00007c000f0f7a24 */ /* 0x000fc600078e02ff */
[----:B------:R-:W-:Y:S01]  /*05f0*/  IADD3.X R9, R5, R11, R4, P0, !PT ;  /* 0x0000000b05097210 */ /* 0x000fe200007fe404 */
[----:B------:R-:W-:Y:S01]  /*0600*/  IMAD R5, R7, c[0x0][0x1c0], R134 ;  /* 0x0000700007057a24 */ /* 0x000fe200078e0286 */
[----:B------:R-:W-:Y:S01]  /*0610*/  ISETP.GE.AND P0, PT, R0, R155, PT ;  /* 0x0000009b0000720c */ /* 0x000fe20003f06270 */
[----:B------:R-:W-:Y:S01]  /*0620*/  IMAD R15, R134, c[0x0][0x1f4], R15 ;  /* 0x00007d00860f7a24 */ /* 0x000fe200078e020f */
        /* <DEDUP_REMOVED lines=16> */
.L_x_6928:
[----:B------:R-:W-:Y:S05]  /*0730*/  BSYNC B0 ;  /* 0x0000000000007941 */ /* 0x000fea0003800000 */
.L_x_6927:
        /* <DEDUP_REMOVED lines=18> */
.L_x_6930:
[----:B------:R-:W-:Y:S05]  /*0860*/  BSYNC B0 ;  /* 0x0000000000007941 */ /* 0x000fea0003800000 */
.L_x_6929:
        /* <DEDUP_REMOVED lines=18> */
.L_x_6932:
[----:B------:R-:W-:Y:S05]  /*0990*/  BSYNC B0 ;  /* 0x0000000000007941 */ /* 0x000fea0003800000 */
.L_x_6931:
        /* <DEDUP_REMOVED lines=17> */
.L_x_6934:
[----:B------:R-:W-:Y:S05]  /*0ab0*/  BSYNC B0 ;  /* 0x0000000000007941 */ /* 0x000fea0003800000 */
.L_x_6933:
        /* <DEDUP_REMOVED lines=19> */
.L_x_6926:
[----:B-1----:R-:W-:Y:S02]  /*0bf0*/  ISETP.NE.U32.AND P0, PT, RZ, c[0x0][0x2b8], PT ;  /* 0x0000ae00ff007a0c */ /* 0x002fe40003f05070 */
        /* <DEDUP_REMOVED lines=28> */
[----:B-----5:R-:W-:-:S05]  /*0dc0*/  IMAD.HI.U32 R7, R0, R3, RZ ;  /* 0x0000000300077227 */ /* 0x020fca00078e00ff */
        /* <DEDUP_REMOVED lines=14> */
[----:B------:R-:W-:Y:S02]  /*0eb0*/  IABS R5, c[0x0][0x1c8] ;  /* 0x0000720000057a13 */ /* 0x000fe40000000000 */
[----:B------:R-:W-:Y:S02]  /*0ec0*/  IABS R3, R134 ;  /* 0x0000008600037213 */ /* 0x000fe40000000000 */
[----:B------:R-:W1:Y:S01]  /*0ed0*/  I2F.RP R6, R5 ;  /* 0x0000000500067306 */ /* 0x000e620000209400 */
[----:B------:R-:W-:-:S05]  /*0ee0*/  IADD3 R7, -R7, RZ, RZ ;  /* 0x000000ff07077210 */ /* 0x000fca0007ffe1ff */
[----:B------:R-:W-:Y:S02]  /*0ef0*/  IMAD R17, R7, c[0x0][0x2d0], R98 ;  /* 0x0000b40007117a24 */ /* 0x000fe400078e0262 */
[----:B-1----:R-:W1:Y:S02]  /*0f00*/  MUFU.RCP R10, R6 ;  /* 0x00000006000a7308 */ /* 0x002e640000001000 */
[----:B-1----:R-:W-:-:S06]  /*0f10*/  IADD3 R10, R10, 0xffffffe, RZ ;  /* 0x0ffffffe0a0a7810 */ /* 0x002fcc0007ffe0ff */
[----:B------:R-:W1:Y:S02]  /*0f20*/  F2I.FTZ.U32.TRUNC.NTZ R11, R10 ;  /* 0x0000000a000b7305 */ /* 0x000e64000021f000 */
[----:B-1----:R-:W-:Y:S01]  /*0f30*/  IADD3 R2, RZ, -R11, RZ ;  /* 0x8000000bff027210 */ /* 0x002fe20007ffe0ff */
[----:B------:R-:W-:-:S04]  /*0f40*/  IMAD.MOV.U32 R10, RZ, RZ, RZ ;  /* 0x000000ffff0a7224 */ /* 0x000fc800078e00ff */
[----:B------:R-:W-:-:S04]  /*0f50*/  IMAD R4, R2, R5, RZ ;  /* 0x0000000502047224 */ /* 0x000fc800078e02ff */
[----:B------:R-:W-:-:S06]  /*0f60*/  IMAD.HI.U32 R4, R11, R4, R10 ;  /* 0x000000040b047227 */ /* 0x000fcc00078e000a */
        /* <DEDUP_REMOVED lines=10> */
[----:B------:R-:W-:-:S06]  /*1010*/  IMAD R2, R3, c[0x0][0x198], RZ ;  /* 0x0000660003027a24 */ /* 0x000fcc00078e02ff */
        /* <DEDUP_REMOVED lines=23> */
.L_x_6935:
        /* <DEDUP_REMOVED lines=16> */
.L_x_6937:
[----:B------:R-:W-:Y:S02]  /*1290*/  IABS R5, c[0x0][0x1c8] ;  /* 0x0000720000057a13 */ /* 0x000fe40000000000 */
[----:B------:R-:W-:Y:S02]  /*12a0*/  IABS R3, R134 ;  /* 0x0000008600037213 */ /* 0x000fe40000000000 */
[----:B------:R-:W1:Y:S01]  /*12b0*/  I2F.RP R6, R5 ;  /* 0x0000000500067306 */ /* 0x000e620000209400 */
[----:B------:R-:W-:Y:S02]  /*12c0*/  LEA R98, R104, 0xffffffc0, 0x6 ;  /* 0xffffffc068627811 */ /* 0x000fe400078e30ff */
[----:B------:R-:W-:-:S03]  /*12d0*/  @P4 IADD3 R13, R0, R13, RZ ;  /* 0x0000000d000d4210 */ /* 0x000fc60007ffe0ff */
[----:B------:R-:W-:-:S04]  /*12e0*/  IMAD.WIDE.U32 R10, R98, c[0x0][0x198], R10 ;  /* 0x00006600620a7a25 */ /* 0x000fc800078e000a */
[----:B------:R-:W-:Y:S01]  /*12f0*/  IMAD.MOV.U32 R17, RZ, RZ, R98 ;  /* 0x000000ffff117224 */ /* 0x000fe200078e0062 */
[----:B-1----:R-:W1:Y:S02]  /*1300*/  MUFU.RCP R14, R6 ;  /* 0x00000006000e7308 */ /* 0x002e640000001000 */
[----:B-1----:R-:W-:-:S06]  /*1310*/  IADD3 R14, R14, 0xffffffe, RZ ;  /* 0x0ffffffe0e0e7810 */ /* 0x002fcc0007ffe0ff */
[----:B------:R-:W1:Y:S02]  /*1320*/  F2I.FTZ.U32.TRUNC.NTZ R15, R14 ;  /* 0x0000000e000f7305 */ /* 0x000e64000021f000 */
[----:B-1----:R-:W-:Y:S01]  /*1330*/  IMAD.MOV R2, RZ, RZ, -R15 ;  /* 0x000000ffff027224 */ /* 0x002fe200078e0a0f */
[----:B------:R-:W-:-:S03]  /*1340*/  MOV R14, RZ ;  /* 0x000000ff000e7202 */ /* 0x000fc60000000f00 */
[----:B------:R-:W-:-:S04]  /*1350*/  IMAD R4, R2, R5, RZ ;  /* 0x0000000502047224 */ /* 0x000fc800078e02ff */
[----:B------:R-:W-:-:S04]  /*1360*/  IMAD.HI.U32 R4, R15, R4, R14 ;  /* 0x000000040f047227 */ /* 0x000fc800078e000e */
[----:B------:R-:W-:-:S04]  /*1370*/  @P4 IMAD.WIDE.U32 R14, R13, c[0x0][0x1a0], RZ ;  /* 0x000068000d0e4a25 */ /* 0x000fc800078e00ff */
[----:B------:R-:W-:Y:S01]  /*1380*/  IMAD.HI.U32 R4, R4, R3, RZ ;  /* 0x0000000304047227 */ /* 0x000fe200078e00ff */
[----:B------:R-:W-:-:S03]  /*1390*/  @P4 MOV R12, R14 ;  /* 0x0000000e000c4202 */ /* 0x000fc60000000f00 */
[----:B------:R-:W-:Y:S02]  /*13a0*/  IMAD.MOV R2, RZ, RZ, -R4 ;  /* 0x000000ffff027224 */ /* 0x000fe400078e0a04 */
[----:B------:R-:W-:Y:S02]  /*13b0*/  @P4 IMAD R13, R13, c[0x0][0x1a4], R15 ;  /* 0x000069000d0d4a24 */ /* 0x000fe400078e020f */
[----:B------:R-:W-:Y:S01]  /*13c0*/  IMAD R2, R5, R2, R3 ;  /* 0x0000000205027224 */ /* 0x000fe200078e0203 */
[----:B------:R-:W-:-:S04]  /*13d0*/  SHF.R.S32.HI R3, RZ, 0x1f, R98 ;  /* 0x0000001fff037819 */ /* 0x000fc80000011462 */
[----:B------:R-:W-:-:S13]  /*13e0*/  ISETP.GT.U32.AND P0, PT, R5, R2, PT ;  /* 0x000000020500720c */ /* 0x000fda0003f04070 */
[-C--:B------:R-:W-:Y:S02]  /*13f0*/  @!P0 IADD3 R2, R2, -R5.reuse, RZ ;  /* 0x8000000502028210 */ /* 0x080fe40007ffe0ff */
[----:B------:R-:W-:Y:S02]  /*1400*/  @!P0 IADD3 R4, R4, 0x1, RZ ;  /* 0x0000000104048810 */ /* 0x000fe40007ffe0ff */
[----:B------:R-:W-:Y:S01]  /*1410*/  ISETP.GE.U32.AND P2, PT, R2, R5, PT ;  /* 0x000000050200720c */ /* 0x000fe20003f46070 */
[----:B------:R-:W-:Y:S01]  /*1420*/  IMAD R5, R3, c[0x0][0x198], RZ ;  /* 0x0000660003057a24 */ /* 0x000fe200078e02ff */
[----:B------:R-:W-:Y:S02]  /*1430*/  LOP3.LUT R2, R134, c[0x0][0x1c8], RZ, 0x3c, !PT ;  /* 0x0000720086027a12 */ /* 0x000fe400078e3cff */
[----:B------:R-:W-:Y:S01]  /*1440*/  ISETP.NE.AND P0, PT, RZ, c[0x0][0x1c8], PT ;  /* 0x00007200ff007a0c */ /* 0x000fe20003f05270 */
[----:B------:R-:W-:Y:S01]  /*1450*/  IMAD R5, R98, c[0x0][0x19c], R5 ;  /* 0x0000670062057a24 */ /* 0x000fe200078e0205 */
[----:B------:R-:W-:-:S03]  /*1460*/  ISETP.GE.AND P1, PT, R2, RZ, PT ;  /* 0x000000ff0200720c */ /* 0x000fc60003f26270 */
[----:B------:R-:W-:-:S04]  /*1470*/  IMAD.IADD R11, R11, 0x1, R5 ;  /* 0x000000010b0b7824 */ /* 0x000fc800078e0205 */
[----:B------:R-:W-:-:S06]  /*1480*/  @P2 IADD3 R4, R4, 0x1, RZ ;  /* 0x0000000104042810 */ /* 0x000fcc0007ffe0ff */
[----:B------:R-:W-:Y:S01]  /*1490*/  @!P1 IMAD.MOV R4, RZ, RZ, -R4 ;  /* 0x000000ffff049224 */ /* 0x000fe200078e0a04 */
[----:B------:R-:W-:-:S04]  /*14a0*/  @!P0 LOP3.LUT R4, RZ, c[0x0][0x1c8], RZ, 0x33, !PT ;  /* 0x00007200ff048a12 */ /* 0x000fc800078e33ff */
[----:B------:R-:W-:Y:S01]  /*14b0*/  SHF.R.S32.HI R2, RZ, 0x1f, R4 ;  /* 0x0000001fff027819 */ /* 0x000fe20000011404 */
[----:B------:R-:W-:-:S04]  /*14c0*/  IMAD.WIDE.U32 R10, R4, c[0x0][0x1b0], R10 ;  /* 0x00006c00040a7a25 */ /* 0x000fc800078e000a */
[----:B------:R-:W-:Y:S02]  /*14d0*/  IMAD R5, R2, c[0x0][0x1b0], RZ ;  /* 0x00006c0002057a24 */ /* 0x000fe400078e02ff */
[----:B------:R-:W-:Y:S02]  /*14e0*/  IMAD.MOV.U32 R6, RZ, RZ, R10 ;  /* 0x000000ffff067224 */ /* 0x000fe400078e000a */
        /* <DEDUP_REMOVED lines=13> */
.L_x_6936:
[----:B------:R1:W5:Y:S01]  /*15c0*/  @P5 LDG.E R11, [R142.64] ;  /* 0x000000068e0b5981 */ /* 0x000362000c1e1900 */
[----:B------:R-:W-:Y:S01]  /*15d0*/  ISETP.NE.AND P0, PT, R156, -0x1, PT ;  /* 0xffffffff9c00780c */ /* 0x000fe20003f05270 */
[----:B------:R-:W-:Y:S01]  /*15e0*/  IMAD.MOV.U32 R0, RZ, RZ, 0x2 ;  /* 0x00000002ff007424 */ /* 0x000fe200078e00ff */
[----:B------:R-:W-:Y:S01]  /*15f0*/  SHF.R.S32.HI R48, RZ, 0x1f, R115 ;  /* 0x0000001fff307819 */ /* 0x000fe20000011473 */
[----:B------:R-:W-:Y:S01]  /*1600*/  IMAD.MOV.U32 R127, RZ, RZ, c[0x0][0x230] ;  /* 0x00008c00ff7f7624 */ /* 0x000fe200078e00ff */
[----:B------:R-:W-:Y:S01]  /*1610*/  SHF.R.S32.HI R60, RZ, 0x1f, R61 ;  /* 0x0000001fff3c7819 */ /* 0x000fe2000001143d */
[----:B------:R-:W-:Y:S01]  /*1620*/  IMAD.MOV.U32 R22, RZ, RZ, RZ ;  /* 0x000000ffff167224 */ /* 0x000fe200078e00ff */
[CC--:B------:R-:W-:Y:S01]  /*1630*/  LEA.HI R10, R48.reuse, R115.reuse, RZ, 0x3 ;  /* 0x00000073300a7211 */ /* 0x0c0fe200078f18ff */
[----:B------:R-:W-:Y:S01]  /*1640*/  IMAD.MOV.U32 R23, RZ, RZ, c[0x0][0x230] ;  /* 0x00008c00ff177624 */ /* 0x000fe200078e00ff */
[----:B------:R-:W-:Y:S01]  /*1650*/  LEA.HI R56, R48, R115, RZ, 0x4 ;  /* 0x0000007330387211 */ /* 0x000fe200078f20ff */
[----:B------:R-:W-:Y:S01]  /*1660*/  IMAD.MOV.U32 R146, RZ, RZ, c[0x0][0x198] ;  /* 0x00006600ff927624 */ /* 0x000fe200078e00ff */
[----:B------:R-:W-:Y:S01]  /*1670*/  SHF.R.S32.HI R132, RZ, 0x3, R10 ;  /* 0x00000003ff847819 */ /* 0x000fe2000001140a */
[----:B------:R-:W-:Y:S01]  /*1680*/  IMAD.HI.U32 R127, R0, R127, R22 ;  /* 0x0000007f007f7227 */ /* 0x000fe200078e0016 */
[----:B------:R-:W-:-:S02]  /*1690*/  LOP3.LUT R10, R10, 0xfffffff8, RZ, 0xc0, !PT ;  /* 0xfffffff80a0a7812 */ /* 0x000fc400078ec0ff */
[----:B------:R-:W-:Y:S01]  /*16a0*/  SHF.L.U32 R19, R132, 0x6, RZ ;  /* 0x0000000684137819 */ /* 0x000fe200000006ff */
[----:B------:R-:W-:Y:S01]  /*16b0*/  @!P0 IMAD R8, R62, c[0x0][0x178], RZ ;  /* 0x00005e003e088a24 */ /* 0x000fe200078e02ff */
[----:B------:R-:W-:Y:S01]  /*16c0*/  SHF.R.S32.HI R133, RZ, 0x1f, R132 ;  /* 0x0000001fff857819 */ /* 0x000fe20000011484 */
[----:B------:R-:W-:Y:S01]  /*16d0*/  @P0 IMAD.WIDE.U32 R20, R156, c[0x0][0x190], RZ ;  /* 0x000064009c140a25 */ /* 0x000fe200078e00ff */
[----:B------:R-:W-:Y:S02]  /*16e0*/  LOP3.LUT R19, R19, 0x1c0, RZ, 0xc0, !PT ;  /* 0x000001c013137812 */ /* 0x000fe400078ec0ff */
[----:B------:R-:W-:Y:S01]  /*16f0*/  LEA.HI R60, R60, R61, RZ, 0x6 ;  /* 0x0000003d3c3c7211 */ /* 0x000fe200078f30ff */
[----:B------:R-:W-:Y:S01]  /*1700*/  @!P0 IMAD.WIDE.U32 R14, R63, c[0x0][0x178], RZ ;  /* 0x00005e003f0e8a25 */ /* 0x000fe200078e00ff */
[----:B------:R-:W-:Y:S02]  /*1710*/  IADD3 R106, P1, R132, R17, RZ ;  /* 0x00000011846a7210 */ /* 0x000fe40007f3e0ff */
[----:B------:R-:W-:Y:S01]  /*1720*/  SHF.R.S32.HI R60, RZ, 0x6, R60 ;  /* 0x00000006ff3c7819 */ /* 0x000fe2000001143c */
[----:B------:R-:W-:Y:S01]  /*1730*/  IMAD.IADD R53, R115, 0x1, -R10 ;  /* 0x0000000173357824 */ /* 0x000fe200078e0a0a */
[CC--:B------:R-:W-:Y:S01]  /*1740*/  LEA.HI R10, R48.reuse, R115.reuse, RZ, 0x6 ;  /* 0x00000073300a7211 */ /* 0x0c0fe200078f30ff */
[----:B------:R-:W-:Y:S01]  /*1750*/  @!P0 IMAD R8, R63, c[0x0][0x17c], R8 ;  /* 0x00005f003f088a24 */ /* 0x000fe200078e0208 */
[----:B------:R-:W-:Y:S01]  /*1760*/  IMNMX R60, RZ, R60, !PT ;  /* 0x0000003cff3c7217 */ /* 0x000fe20007800200 */
[----:B------:R-:W-:Y:S01]  /*1770*/  @P0 IMAD.MOV.U32 R0, RZ, RZ, R20 ;  /* 0x000000ffff000224 */ /* 0x000fe200078e0014 */
[----:B------:R-:W-:Y:S01]  /*1780*/  SHF.R.S32.HI R125, RZ, 0x1, R127 ;  /* 0x00000001ff7d7819 */ /* 0x000fe2000001147f */
[----:B------:R-:W-:Y:S01]  /*1790*/  IMAD.SHL.U32 R102, R53, 0x8, RZ ;  /* 0x0000000835667824 */ /* 0x000fe200078e00ff */
[----:B------:R-:W-:Y:S01]  /*17a0*/  SHF.R.S32.HI R135, RZ, 0x1f, R134 ;  /* 0x0000001fff877819 */ /* 0x000fe20000011486 */
[----:B------:R-:W-:Y:S01]  /*17b0*/  @!P0 IMAD.MOV.U32 R0, RZ, RZ, R14 ;  /* 0x000000ffff008224 */ /* 0x000fe200078e000e */
[----:B------:R-:W-:Y:S01]  /*17c0*/  LEA.HI R48, R48, R115, RZ, 0x5 ;  /* 0x0000007330307211 */ /* 0x000fe200078f28ff */
[----:B-----5:R-:W-:Y:S01]  /*17d0*/  @P0 IMAD R7, R156, c[0x0][0x194], R21 ;  /* 0x000065009c070a24 */ /* 0x020fe200078e0215 */
[----:B------:R-:W-:Y:S01]  /*17e0*/  @!P0 IADD3 R7, R15, R8, RZ ;  /* 0x000000080f078210 */ /* 0x000fe20007ffe0ff */
[----:B------:R-:W-:Y:S01]  /*17f0*/  IMAD.WIDE R20, R9, 0x40, R132 ;  /* 0x0000004009147825 */ /* 0x000fe200078e0284 */
[----:B------:R-:W-:-:S02]  /*1800*/  IADD3 R18, P0, R102, R0, RZ ;  /* 0x0000000066127210 */ /* 0x000fc40007f1e0ff */
[--C-:B------:R-:W-:Y:S01]  /*1810*/  SHF.R.S32.HI R103, RZ, 0x1f, R102.reuse ;  /* 0x0000001fff677819 */ /* 0x100fe20000011466 */
[----:B------:R-:W-:Y:S01]  /*1820*/  IMAD R136, R21, c[0x0][0x190], RZ ;  /* 0x0000640015887a24 */ /* 0x000fe200078e02ff */
[----:B------:R-:W-:Y:S01]  /*1830*/  LOP3.LUT R15, R19, 0x38, R102, 0xf8, !PT ;  /* 0x00000038130f7812 */ /* 0x000fe200078ef866 */
[----:B------:R-:W-:Y:S01]  /*1840*/  IMAD.SHL.U32 R123, R53, 0x4, RZ ;  /* 0x00000004357b7824 */ /* 0x000fe200078e00ff */
[----:B------:R-:W-:Y:S01]  /*1850*/  SHF.R.U32.HI R8, RZ, 0x3, R19 ;  /* 0x00000003ff087819 */ /* 0x000fe20000011613 */
[----:B------:R-:W-:Y:S01]  /*1860*/  IMAD.X R19, R103, 0x1, R7, P0 ;  /* 0x0000000167137824 */ /* 0x000fe200000e0607 */
[----:B------:R-:W-:Y:S01]  /*1870*/  IADD3 R12, P0, R102, R12, RZ ;  /* 0x0000000c660c7210 */ /* 0x000fe20007f1e0ff */
[----:B------:R-:W-:Y:S01]  /*1880*/  IMAD R7, R2, c[0x0][0x1b8], RZ ;  /* 0x00006e0002077a24 */ /* 0x000fe200078e02ff */
[----:B------:R-:W-:Y:S01]  /*1890*/  LOP3.LUT R0, R56, 0xfffffff0, RZ, 0xc0, !PT ;  /* 0xfffffff038007812 */ /* 0x000fe200078ec0ff */
[----:B------:R-:W-:Y:S01]  /*18a0*/  IMAD R136, R20, c[0x0][0x194], R136 ;  /* 0x0000650014887a24 */ /* 0x000fe200078e0288 */
[----:B------:R-:W-:Y:S01]  /*18b0*/  LOP3.LUT R8, R15, R8, RZ, 0x3c, !PT ;  /* 0x000000080f087212 */ /* 0x000fe200078e3cff */
[----:B------:R-:W-:Y:S01]  /*18c0*/  IMAD.SHL.U32 R15, R10, 0x8, RZ ;  /* 0x000000080a0f7824 */ /* 0x000fe200078e00ff */
[----:B------:R-:W-:Y:S01]  /*18d0*/  IADD3 R100, R102, 0x40, RZ ;  /* 0x0000004066647810 */ /* 0x000fe20007ffe0ff */
[----:B------:R-:W-:Y:S01]  /*18e0*/  IMAD.X R13, R103, 0x1, R13, P0 ;  /* 0x00000001670d7824 */ /* 0x000fe200000e060d */
[----:B------:R-:W-:Y:S01]  /*18f0*/  IADD3 R9, -R0, R115, RZ ;  /* 0x0000007300097210 */ /* 0x000fe20007ffe1ff */
[----:B------:R-:W-:Y:S01]  /*1900*/  IMAD.X R0, R133, 0x1, R3, P1 ;  /* 0x0000000185007824 */ /* 0x000fe200008e0603 */
[----:B------:R-:W-:Y:S01]  /*1910*/  ISETP.GE.AND P0, PT, R100, c[0x0][0x220], PT ;  /* 0x0000880064007a0c */ /* 0x000fe20003f06270 */
[----:B------:R-:W-:Y:S01]  /*1920*/  IMAD R7, R4, c[0x0][0x1bc], R7 ;  /* 0x00006f0004077a24 */ /* 0x000fe200078e0207 */
[----:B------:R-:W-:Y:S01]  /*1930*/  LOP3.LUT R130, R8, 0xfffffe00, R15, 0xf8, !PT ;  /* 0xfffffe0008827812 */ /* 0x000fe200078ef80f */
[----:B------:R-:W-:Y:S01]  /*1940*/  IMAD.WIDE.U32 R14, R20, c[0x0][0x190], R18 ;  /* 0x00006400140e7a25 */ /* 0x000fe200078e0012 */
[----:B------:R-:W-:-:S02]  /*1950*/  SHF.R.S32.HI R8, RZ, 0x1f, R9 ;  /* 0x0000001fff087819 */ /* 0x000fc40000011409 */
[----:B------:R-:W-:Y:S01]  /*1960*/  SEL R128, RZ, 0xffffffff, P0 ;  /* 0xffffffffff807807 */ /* 0x000fe20000000000 */
[----:B------:R-:W-:Y:S01]  /*1970*/  IMAD.WIDE.U32 R12, R4, c[0x0][0x1b8], R12 ;  /* 0x00006e00040c7a25 */ /* 0x000fe200078e000c */
[----:B------:R-:W-:Y:S02]  /*1980*/  IADD3 R140, P0, R102, R6, RZ ;  /* 0x00000006668c7210 */ /* 0x000fe40007f1e0ff */
[----:B------:R-:W-:Y:S01]  /*1990*/  LEA.HI R55, R8, R9, RZ, 0x3 ;  /* 0x0000000908377211 */ /* 0x000fe200078f18ff */
[----:B------:R-:W-:Y:S01]  /*19a0*/  IMAD.SHL.U32 R128, R128, 0x2, RZ ;  /* 0x0000000280807824 */ /* 0x000fe200078e00ff */
[----:B------:R-:W-:Y:S01]  /*19b0*/  ISETP.GE.AND P1, PT, R102, c[0x0][0x220], PT ;  /* 0x0000880066007a0c */ /* 0x000fe20003f26270 */
[----:B------:R-:W-:Y:S01]  /*19c0*/  IMAD.X R141, R103, 0x1, R5, P0 ;  /* 0x00000001678d7824 */ /* 0x000fe200000e0605 */
[----:B------:R-:W-:Y:S01]  /*19d0*/  LOP3.LUT R54, R55, 0xfffffff8, RZ, 0xc0, !PT ;  /* 0xfffffff837367812 */ /* 0x000fe200078ec0ff */
[----:B------:R-:W-:Y:S01]  /*19e0*/  IMAD R101, R0, c[0x0][0x1a0], RZ ;  /* 0x0000680000657a24 */ /* 0x000fe200078e02ff */
[----:B------:R-:W-:Y:S01]  /*19f0*/  ISETP.GT.AND P0, PT, R104, R60, PT ;  /* 0x0000003c6800720c */ /* 0x000fe20003f04270 */
[----:B------:R-:W-:Y:S01]  /*1a00*/  IMAD R131, R133, c[0x0][0x198], RZ ;  /* 0x0000660085837a24 */ /* 0x000fe200078e02ff */
[----:B------:R-:W-:Y:S01]  /*1a10*/  SEL R3, RZ, 0x1, P1 ;  /* 0x00000001ff037807 */ /* 0x000fe20000800000 */
[----:B------:R-:W-:Y:S01]  /*1a20*/  IMAD.IADD R54, R9, 0x1, -R54 ;  /* 0x0000000109367824 */ /* 0x000fe200078e0a36 */
[----:B------:R-:W-:Y:S01]  /*1a30*/  IADD3 R137, R15, R136, RZ ;  /* 0x000000880f897210 */ /* 0x000fe20007ffe0ff */
[----:B------:R-:W-:Y:S01]  /*1a40*/  IMAD R124, R132, R125, R123 ;  /* 0x0000007d847c7224 */ /* 0x000fe200078e027b */
[----:B------:R-:W-:Y:S01]  /*1a50*/  LOP3.LUT R128, R128, 0x2, R3, 0xe2, !PT ;  /* 0x0000000280807812 */ /* 0x000fe200078ee203 */
[----:B------:R-:W-:Y:S01]  /*1a60*/  IMAD.IADD R13, R13, 0x1, R7 ;  /* 0x000000010d0d7824 */ /* 0x000fe200078e0207 */
[----:B------:R-:W-:Y:S01]  /*1a70*/  R2P PR, R54, 0x6 ;  /* 0x0000000636007804 */ /* 0x000fe20000000000 */
[----:B------:R-:W-:Y:S01]  /*1a80*/  IMAD.MOV.U32 R136, RZ, RZ, R14 ;  /* 0x000000ffff887224 */ /* 0x000fe200078e000e */
[----:B------:R-:W-:Y:S01]  /*1a90*/  MOV R41, 0x10 ;  /* 0x0000001000297802 */ /* 0x000fe20000000f00 */
[----:B------:R-:W-:Y:S01]  /*1aa0*/  IMAD R139, R135, c[0x0][0x1a8], RZ ;  /* 0x00006a00878b7a24 */ /* 0x000fe200078e02ff */
[----:B------:R-:W-:Y:S01]  /*1ab0*/  LOP3.LUT R8, R48, 0xffffffe0, RZ, 0xc0, !PT ;  /* 0xffffffe030087812 */ /* 0x000fe200078ec0ff */
[----:B------:R-:W-:Y:S01]  /*1ac0*/  IMAD R101, R106, c[0x0][0x1a4], R101 ;  /* 0x000069006a657a24 */ /* 0x000fe200078e0265 */
[C---:B------:R-:W-:Y:S01]  /*1ad0*/  SHF.L.U64.HI R151, R146.reuse, R81, c[0x0][0x19c] ;  /* 0x0000670092977619 */ /* 0x040fe20000010251 */
[----:B------:R-:W-:Y:S01]  /*1ae0*/  IMAD.MOV.U32 R3, RZ, RZ, 0x20 ;  /* 0x00000020ff037424 */ /* 0x000fe200078e00ff */
[----:B------:R-:W-:Y:S01]  /*1af0*/  SHF.L.U32 R152, R146, 0x4, RZ ;  /* 0x0000000492987819 */ /* 0x000fe200000006ff */
[----:B------:R-:W-:Y:S01]  /*1b00*/  IMAD.MOV.U32 R0, RZ, RZ, c[0x0][0x1a0] ;  /* 0x00006800ff007624 */ /* 0x000fe200078e00ff */
[----:B------:R-:W-:Y:S01]  /*1b10*/  SHF.R.S32.HI R48, RZ, 0x5, R48 ;  /* 0x00000005ff307819 */ /* 0x000fe20000011430 */
[----:B------:R-:W-:Y:S01]  /*1b20*/  IMAD R131, R132, c[0x0][0x19c], R131 ;  /* 0x0000670084837a24 */ /* 0x000fe200078e0283 */
[----:B------:R-:W-:Y:S01]  /*1b30*/  IADD3 R129, -R8, R115, RZ ;  /* 0x0000007308817210 */ /* 0x000fe20007ffe1ff */
[----:B------:R-:W-:Y:S01]  /*1b40*/  IMAD.IADD R123, R123, 0x1, R124 ;  /* 0x000000017b7b7824 */ /* 0x000fe200078e027c */
[----:B------:R-:W-:Y:S01]  /*1b50*/  SHF.L.U64.HI R153, R0, R81, c[0x0][0x1a4] ;  /* 0x0000690000997619 */ /* 0x000fe20000010251 */
[----:B------:R-:W-:Y:S01]  /*1b60*/  IMAD.WIDE.U32 R140, R132, c[0x0][0x198], R140 ;  /* 0x00006600848c7a25 */ /* 0x000fe200078e008c */
[----:B------:R-:W-:-:S02]  /*1b70*/  SHF.R.S32.HI R114, RZ, 0x1f, R124 ;  /* 0x0000001fff727819 */ /* 0x000fc4000001147c */
[----:B------:R-:W-:Y:S01]  /*1b80*/  SHF.R.S32.HI R113, RZ, 0x1f, R123 ;  /* 0x0000001fff717819 */ /* 0x000fe2000001147b */
[----:B------:R-:W-:Y:S01]  /*1b90*/  IMAD.WIDE.U32 R106, R106, c[0x0][0x1a0], R12 ;  /* 0x000068006a6a7a25 */ /* 0x000fe200078e000c */
[----:B------:R-:W-:Y:S02]  /*1ba0*/  SEL R41, R41, 0xfffffff0, !P1 ;  /* 0xfffffff029297807 */ /* 0x000fe40004800000 */
[----:B------:R-:W-:Y:S01]  /*1bb0*/  IADD3 R131, R141, R131, RZ ;  /* 0x000000838d837210 */ /* 0x000fe20007ffe0ff */
[C---:B------:R-:W-:Y:S01]  /*1bc0*/  IMAD R139, R134.reuse, c[0x0][0x1ac], R139 ;  /* 0x00006b00868b7a24 */ /* 0x040fe200078e028b */
[----:B------:R-:W-:Y:S01]  /*1bd0*/  SEL R39, R3, 0xffffffe0, !P2 ;  /* 0xffffffe003277807 */ /* 0x000fe20005000000 */
        /* <DEDUP_REMOVED lines=18> */
[C---:B------:R-:W-:Y:S01]  /*1d00*/  IMAD.WIDE.U32 R12, R63.reuse, c[0x0][0x278], R102 ;  /* 0x00009e003f0c7a25 */ /* 0x040fe200078e0066 */
[----:B------:R-:W-:Y:S01]  /*1d10*/  IADD3 R119, R126, 0x40, RZ ;  /* 0x000000407e777810 */ /* 0x000fe20007ffe0ff */
[----:B------:R-:W-:Y:S01]  /*1d20*/  ULDC.64 UR4, c[0x0][0x1a0] ;  /* 0x0000680000047ab9 */ /* 0x000fe20000000a00 */
[----:B------:R-:W-:Y:S01]  /*1d30*/  MOV R66, 0x5 ;  /* 0x0000000500427802 */ /* 0x000fe20000000f00 */
[----:B------:R-:W-:Y:S01]  /*1d40*/  IMAD R6, R63, c[0x0][0x27c], R6 ;  /* 0x00009f003f067a24 */ /* 0x000fe200078e0206 */
[----:B------:R-:W-:Y:S01]  /*1d50*/  UIMAD UR9, UR8, UR5, URZ ;  /* 0x00000005080972a4 */ /* 0x000fe2000f8e023f */
[----:B------:R-:W-:Y:S01]  /*1d60*/  IMAD.IADD R15, R15, 0x1, R7 ;  /* 0x000000010f0f7824 */ /* 0x000fe200078e0207 */
[----:B------:R-:W-:Y:S01]  /*1d70*/  LOP3.LUT R121, R128, 0xffff, RZ, 0xc0, !PT ;  /* 0x0000ffff80797812 */ /* 0x000fe200078ec0ff */
[C---:B------:R-:W-:Y:S01]  /*1d80*/  IMAD R7, R5.reuse, c[0x0][0x290], RZ ;  /* 0x0000a40005077a24 */ /* 0x040fe200078e02ff */
[----:B------:R-:W-:Y:S01]  /*1d90*/  ULDC UR5, c[0x0][0x294] ;  /* 0x0000a50000057ab9 */ /* 0x000fe20000000800 */
[----:B------:R-:W-:Y:S01]  /*1da0*/  IMAD R5, R5, c[0x0][0x288], RZ ;  /* 0x0000a20005057a24 */ /* 0x000fe200078e02ff */
[----:B------:R-:W-:Y:S01]  /*1db0*/  UIMAD UR5, UR8, UR5, URZ ;  /* 0x00000005080572a4 */ /* 0x000fe2000f8e023f */
[----:B------:R-:W-:Y:S01]  /*1dc0*/  IMAD.IADD R13, R13, 0x1, R6 ;  /* 0x000000010d0d7824 */ /* 0x000fe200078e0206 */
        /* <DEDUP_REMOVED lines=17> */
[----:B------:R-:W-:-:S02]  /*1ee0*/  IMAD.MOV.U32 R6, RZ, RZ, R14 ;  /* 0x000000ffff067224 */ /* 0x000fc400078e000e */
[C---:B------:R-:W-:Y:S02]  /*1ef0*/  IMAD R5, R2.reuse, c[0x0][0x2a0], RZ ;  /* 0x0000a80002057a24 */ /* 0x040fe400078e02ff */
[----:B------:R-:W-:Y:S02]  /*1f00*/  IMAD R95, R2, c[0x0][0x298], RZ ;  /* 0x0000a600025f7a24 */ /* 0x000fe400078e02ff */
[C---:B------:R-:W-:Y:S02]  /*1f10*/  IMAD R92, R4.reuse, c[0x0][0x2a4], R5 ;  /* 0x0000a900045c7a24 */ /* 0x040fe400078e0205 */
[C---:B------:R-:W-:Y:S02]  /*1f20*/  IMAD R95, R4.reuse, c[0x0][0x29c], R95 ;  /* 0x0000a700045f7a24 */ /* 0x040fe400078e025f */
[----:B------:R-:W-:-:S04]  /*1f30*/  IMAD.WIDE.U32 R6, R4, c[0x0][0x2a0], R6 ;  /* 0x0000a80004067a25 */ /* 0x000fc800078e0006 */
[----:B------:R-:W-:Y:S01]  /*1f40*/  IMAD.IADD R98, R11, 0x1, R98 ;  /* 0x000000010b627824 */ /* 0x000fe200078e0262 */
[----:B------:R-:W-:Y:S01]  /*1f50*/  LEA R93, P1, R6, c[0x0][0x270], 0x1 ;  /* 0x00009c00065d7a11 */ /* 0x000fe200078208ff */
[----:B------:R-:W-:-:S04]  /*1f60*/  IMAD.WIDE.U32 R4, R4, c[0x0][0x298], R8 ;  /* 0x0000a60004047a25 */ /* 0x000fc800078e0008 */
[----:B------:R-:W-:Y:S01]  /*1f70*/  IMAD.IADD R95, R5, 0x1, R95 ;  /* 0x00000001055f7824 */ /* 0x000fe200078e025f */
[C---:B------:R-:W-:Y:S01]  /*1f80*/  LEA R94, P0, R4.reuse, c[0x0][0x268], 0x1 ;  /* 0x00009a00045e7a11 */ /* 0x040fe200078008ff */
[----:B------:R-:W-:Y:S02]  /*1f90*/  IMAD R98, R125, R98, RZ ;  /* 0x000000627d627224 */ /* 0x000fe400078e02ff */
[----:B------:R-:W-:Y:S01]  /*1fa0*/  IMAD.IADD R92, R7, 0x1, R92 ;  /* 0x00000001075c7824 */ /* 0x000fe200078e025c */
[----:B------:R-:W-:Y:S01]  /*1fb0*/  LEA.HI.X R95, R4, c[0x0][0x26c], R95, 0x1, P0 ;  /* 0x00009b00045f7a11 */ /* 0x000fe200000f0c5f */
[----:B------:R-:W-:Y:S01]  /*1fc0*/  IMAD.MOV.U32 R67, RZ, RZ, c[0x0][0x288] ;  /* 0x0000a200ff437624 */ /* 0x000fe200078e00ff */
[----:B------:R-:W-:Y:S01]  /*1fd0*/  SHF.R.S32.HI R99, RZ, 0x1f, R98 ;  /* 0x0000001fff637819 */ /* 0x000fe20000011462 */
[----:B------:R-:W-:Y:S01]  /*1fe0*/  IMAD R2, R3, c[0x0][0x1a4], RZ ;  /* 0x0000690003027a24 */ /* 0x000fe200078e02ff */
[----:B------:R-:W-:Y:S01]  /*1ff0*/  IADD3 R42, P4, R124, R98, RZ ;  /* 0x000000627c2a7210 */ /* 0x000fe20007f9e0ff */
[----:B------:R-:W-:Y:S01]  /*2000*/  IMAD.SHL.U32 R65, R67, 0x10, RZ ;  /* 0x0000001043417824 */ /* 0x000fe200078e00ff */
[----:B------:R-:W-:Y:S01]  /*2010*/  LEA.HI.X R92, R6, c[0x0][0x274], R92, 0x1, P1 ;  /* 0x00009d00065c7a11 */ /* 0x000fe200008f0c5c */
[----:B------:R-:W-:Y:S01]  /*2020*/  IMAD.WIDE.U32 R10, R0, 0x20, RZ ;  /* 0x00000020000a7825 */ /* 0x000fe200078e00ff */
[----:B------:R-:W-:-:S02]  /*2030*/  IADD3 R73, P0, R152, 0x40, RZ ;  /* 0x0000004098497810 */ /* 0x000fc40007f1e0ff */
[----:B------:R-:W-:Y:S01]  /*2040*/  IADD3 R98, P2, R123, R98, RZ ;  /* 0x000000627b627210 */ /* 0x000fe20007f5e0ff */
[----:B------:R-:W-:Y:S01]  /*2050*/  IMAD.X R43, R114, 0x1, R99, P4 ;  /* 0x00000001722b7824 */ /* 0x000fe200020e0663 */
[C---:B------:R-:W-:Y:S01]  /*2060*/  LEA R90, P1, R106.reuse, c[0x0][0x170], 0x1 ;  /* 0x00005c006a5a7a11 */ /* 0x040fe200078208ff */
[----:B------:R-:W-:Y:S01]  /*2070*/  IMAD.X R74, RZ, RZ, R151, P0 ;  /* 0x000000ffff4a7224 */ /* 0x000fe200000e0697 */
[----:B------:R-:W-:Y:S01]  /*2080*/  SHF.L.U64.HI R64, R67, R81, c[0x0][0x28c] ;  /* 0x0000a30043407619 */ /* 0x000fe20000010251 */
[----:B------:R-:W-:Y:S01]  /*2090*/  IMAD.X R99, R113, 0x1, R99, P2 ;  /* 0x0000000171637824 */ /* 0x000fe200010e0663 */
[----:B------:R-:W-:Y:S01]  /*20a0*/  LEA.HI.X R91, R106, c[0x0][0x174], R101, 0x1, P1 ;  /* 0x00005d006a5b7a11 */ /* 0x000fe200008f0c65 */
[----:B------:R-:W-:Y:S01]  /*20b0*/  IMAD.MOV.U32 R144, RZ, RZ, c[0x0][0x290] ;  /* 0x0000a400ff907624 */ /* 0x000fe200078e00ff */
[----:B------:R-:W-:Y:S01]  /*20c0*/  IADD3 R75, P0, R152, R73, RZ ;  /* 0x00000049984b7210 */ /* 0x000fe20007f1e0ff */
[----:B------:R-:W-:Y:S01]  /*20d0*/  IMAD.IADD R117, R126, 0x1, R119 ;  /* 0x000000017e757824 */ /* 0x000fe200078e0277 */
[----:B------:R-:W-:Y:S01]  /*20e0*/  IADD3 R70, P1, R65, 0x40, RZ ;  /* 0x0000004041467810 */ /* 0x000fe20007f3e0ff */
[----:B------:R-:W-:Y:S01]  /*20f0*/  IMAD.SHL.U32 R86, R10, 0x2, RZ ;  /* 0x000000020a567824 */ /* 0x000fe200078e00ff */
[----:B------:R-:W-:Y:S01]  /*2100*/  IADD3.X R76, R151, R74, RZ, P0, !PT ;  /* 0x0000004a974c7210 */ /* 0x000fe200007fe4ff */
[----:B------:R-:W-:Y:S01]  /*2110*/  IMAD.SHL.U32 R82, R144, 0x10, RZ ;  /* 0x0000001090527824 */ /* 0x000fe200078e00ff */
[C---:B------:R-:W-:Y:S01]  /*2120*/  SHF.L.U64.HI R43, R42.reuse, 0x1, R43 ;  /* 0x000000012a2b7819 */ /* 0x040fe2000001022b */
[----:B------:R-:W-:Y:S01]  /*2130*/  IMAD.SHL.U32 R42, R42, 0x2, RZ ;  /* 0x000000022a2a7824 */ /* 0x000fe200078e00ff */
[C---:B------:R-:W-:Y:S01]  /*2140*/  SHF.L.U64.HI R99, R98.reuse, 0x1, R99 ;  /* 0x0000000162637819 */ /* 0x040fe20000010263 */
[----:B------:R-:W-:Y:S01]  /*2150*/  IMAD.SHL.U32 R98, R98, 0x2, RZ ;  /* 0x0000000262627824 */ /* 0x000fe200078e00ff */
[----:B------:R-:W-:Y:S01]  /*2160*/  IADD3.X R69, RZ, R64, RZ, P1, !PT ;  /* 0x00000040ff457210 */ /* 0x000fe20000ffe4ff */
[C---:B------:R-:W-:Y:S01]  /*2170*/  IMAD.SHL.U32 R120, R125.reuse, 0x20, RZ ;  /* 0x000000207d787824 */ /* 0x040fe200078e00ff */
[----:B------:R-:W-:Y:S01]  /*2180*/  IADD3 R72, P5, R70, R65, RZ ;  /* 0x0000004146487210 */ /* 0x000fe20007fbe0ff */
[----:B------:R-:W-:Y:S01]  /*2190*/  IMAD R118, R125, 0x30, RZ ;  /* 0x000000307d767824 */ /* 0x000fe200078e02ff */
[----:B------:R-:W-:Y:S01]  /*21a0*/  IADD3 R2, R11, R2, RZ ;  /* 0x000000020b027210 */ /* 0x000fe20007ffe0ff */
[----:B------:R-:W-:Y:S01]  /*21b0*/  IMAD.IADD R116, R126, 0x1, R117 ;  /* 0x000000017e747824 */ /* 0x000fe200078e0275 */
[----:B------:R-:W-:Y:S01]  /*21c0*/  IADD3 R80, P0, R152, R75, RZ ;  /* 0x0000004b98507210 */ /* 0x000fe20007f1e0ff */
[----:B------:R-:W-:Y:S01]  /*21d0*/  IMAD.X R71, R69, 0x1, R64, P5 ;  /* 0x0000000145477824 */ /* 0x000fe200028e0640 */
[----:B------:R-:W-:Y:S01]  /*21e0*/  SHF.L.U64.HI R85, R10, 0x1, R2 ;  /* 0x000000010a557819 */ /* 0x000fe20000010202 */
[----:B------:R-:W-:Y:S01]  /*21f0*/  IMAD R3, R3, c[0x0][0x19c], RZ ;  /* 0x0000670003037a24 */ /* 0x000fe200078e02ff */
[C---:B------:R-:W-:Y:S01]  /*2200*/  SHF.L.U64.HI R81, R144.reuse, R81, c[0x0][0x294] ;  /* 0x0000a50090517619 */ /* 0x040fe20000010251 */
[----:B------:R-:W-:Y:S01]  /*2210*/  IMAD.X R79, R151, 0x1, R76, P0 ;  /* 0x00000001974f7824 */ /* 0x000fe200000e064c */
[----:B------:R-:W-:Y:S01]  /*2220*/  SHF.L.U64.HI R83, R144, R66, c[0x0][0x294] ;  /* 0x0000a50090537619 */ /* 0x000fe20000010242 */
[----:B------:R-:W-:Y:S01]  /*2230*/  IMAD.WIDE.U32 R146, R146, 0x20, RZ ;  /* 0x0000002092927825 */ /* 0x000fe200078e00ff */
[----:B------:R-:W-:-:S02]  /*2240*/  SHF.L.U32 R84, R144, 0x5, RZ ;  /* 0x0000000590547819 */ /* 0x000fc400000006ff */
[----:B------:R-:W-:Y:S01]  /*2250*/  IADD3 R96, P4, R98, c[0x0][0x2b0], RZ ;  /* 0x0000ac0062607a10 */ /* 0x000fe20007f9e0ff */
[----:B------:R-:W-:Y:S01]  /*2260*/  IMAD.WIDE.U32 R144, R144, 0x60, RZ ;  /* 0x0000006090907825 */ /* 0x000fe200078e00ff */
[----:B------:R-:W-:Y:S02]  /*2270*/  IADD3 R10, P1, R42, c[0x0][0x2b0], RZ ;  /* 0x0000ac002a0a7a10 */ /* 0x000fe40007f3e0ff */
[----:B------:R-:W-:Y:S01]  /*2280*/  IADD3 R78, P5, R72, R65, RZ ;  /* 0x00000041484e7210 */ /* 0x000fe20007fbe0ff */
[----:B------:R-:W-:Y:S01]  /*2290*/  IMAD.MOV.U32 R11, RZ, RZ, R104 ;  /* 0x000000ffff0b7224 */ /* 0x000fe200078e0068 */
[----:B------:R-:W-:Y:S01]  /*22a0*/  IADD3 R98, P2, R98, c[0x0][0x2a8], RZ ;  /* 0x0000aa0062627a10 */ /* 0x000fe20007f5e0ff */
[----:B------:R-:W-:Y:S01]  /*22b0*/  IMAD.IADD R68, R147, 0x1, R3 ;  /* 0x0000000193447824 */ /* 0x000fe200078e0203 */
        /* <DEDUP_REMOVED lines=8> */
[----:B------:R-:W-:-:S02]  /*2340*/  IADD3.X R97, R99, c[0x0][0x2b4], RZ, P4, !PT ;  /* 0x0000ad0063617a10 */ /* 0x000fc400027fe4ff */
[----:B------:R-:W-:Y:S02]  /*2350*/  IADD3.X R9, R43, c[0x0][0x2b4], RZ, P1, !PT ;  /* 0x0000ad002b097a10 */ /* 0x000fe40000ffe4ff */
[----:B------:R-:W-:Y:S02]  /*2360*/  SHF.R.S32.HI R111, RZ, 0x1f, R120 ;  /* 0x0000001fff6f7819 */ /* 0x000fe40000011478 */
[----:B------:R-:W-:Y:S02]  /*2370*/  SHF.R.S32.HI R109, RZ, 0x1f, R118 ;  /* 0x0000001fff6d7819 */ /* 0x000fe40000011476 */
[----:B------:R-:W-:Y:S02]  /*2380*/  SHF.R.S32.HI R108, RZ, 0x1f, R117 ;  /* 0x0000001fff6c7819 */ /* 0x000fe40000011475 */
[----:B------:R-:W-:Y:S02]  /*2390*/  IADD3 R87, R145, UR5, RZ ;  /* 0x0000000591577c10 */ /* 0x000fe4000fffe0ff */
[----:B------:R-:W-:-:S02]  /*23a0*/  SHF.R.S32.HI R105, RZ, 0x1f, R116 ;  /* 0x0000001fff697819 */ /* 0x000fc40000011474 */
[----:B------:R-:W-:Y:S02]  /*23b0*/  IADD3.X R99, R99, c[0x0][0x2ac], RZ, P2, !PT ;  /* 0x0000ab0063637a10 */ /* 0x000fe400017fe4ff */
[----:B------:R-:W-:Y:S02]  /*23c0*/  IADD3.X R43, R43, c[0x0][0x2ac], RZ, P0, !PT ;  /* 0x0000ab002b2b7a10 */ /* 0x000fe400007fe4ff */
.L_x_7007:
        /* <DEDUP_REMOVED lines=8> */
[----:B-1-3--:R-:W-:-:S05]  /*2450*/  @!P6 BRA `(.L_x_6940) ;  /* 0x000000a00000e947 */ /* 0x00afca0003800000 */
[----:B------:R-:W-:Y:S02]  /*2460*/  ISETP.NE.AND P1, PT, R122, RZ, PT ;  /* 0x000000ff7a00720c */ /* 0x000fe40003f25270 */
[----:B------:R-:W-:Y:S11]  /*2470*/  ISETP.NE.AND P0, PT, R121, RZ, PT ;  /* 0x000000ff7900720c */ /* 0x000ff60003f05270 */
[----:B------:R-:W-:Y:S02]  /*2480*/  @P1 IMAD.MOV.U32 R14, RZ, RZ, R93 ;  /* 0x000000ffff0e1224 */ /* 0x000fe400078e005d */
[--C-:B------:R-:W-:Y:S01]  /*2490*/  @P1 IMAD.MOV.U32 R15, RZ, RZ, R92.reuse ;  /* 0x000000ffff0f1224 */ /* 0x100fe200078e005c */
[----:B------:R-:W-:Y:S01]  /*24a0*/  @P0 MOV R4, R93 ;  /* 0x0000005d00040202 */ /* 0x000fe20000000f00 */
[----:B------:R-:W-:Y:S03]  /*24b0*/  @P0 IMAD.MOV.U32 R5, RZ, RZ, R92 ;  /* 0x000000ffff050224 */ /* 0x000fe600078e005c */
[----:B------:R-:W2:Y:S04]  /*24c0*/  @P1 LDG.E.128 R16, [R14.64] ;  /* 0x000000060e101981 */ /* 0x000ea8000c1e1d00 */
[----:B--2---:R1:W-:Y:S04]  /*24d0*/  @P1 STG.E.128 [R90.64], R16 ;  /* 0x000000105a001986 */ /* 0x0043e8000c101d06 */
[----:B------:R-:W2:Y:S04]  /*24e0*/  @P0 LDG.E.128 R4, [R4.64+0x80] ;  /* 0x0000800604040981 */ /* 0x000ea8000c1e1d00 */
[----:B--2---:R1:W-:Y:S02]  /*24f0*/  @P0 STG.E.128 [R90.64+0x80], R4 ;  /* 0x000080045a000986 */ /* 0x0043e4000c101d06 */
.L_x_6940:
[----:B------:R-:W-:Y:S05]  /*2500*/  BSYNC B0 ;  /* 0x0000000000007941 */ /* 0x000fea0003800000 */
.L_x_6939:
        /* <DEDUP_REMOVED lines=15> */
.L_x_6942:
[----:B------:R-:W-:Y:S05]  /*2600*/  BSYNC B0 ;  /* 0x0000000000007941 */ /* 0x000fea0003800000 */
.L_x_6941:
        /* <DEDUP_REMOVED lines=15> */
.L_x_6944:
[----:B------:R-:W-:Y:S05]  /*2700*/  BSYNC B0 ;  /* 0x0000000000007941 */ /* 0x000fea0003800000 */
.L_x_6943:
        /* <DEDUP_REMOVED lines=15> */
.L_x_6946:
[----:B------:R-:W-:Y:S05]  /*2800*/  BSYNC B0 ;  /* 0x0000000000007941 */ /* 0x000fea0003800000 */
.L_x_6945:
[----:B------:R-:W-:Y:S01]  /*2810*/  ISETP.NE.AND P5, PT, RZ, UR4, PT ;  /* 0x00000004ff007c0c */ /* 0x000fe2000bfa5270 */
[----:B------:R-:W-:Y:S01]  /*2820*/  IMAD.MOV.U32 R0, RZ, RZ, c[0x0][0x290] ;  /* 0x0000a400ff007624 */ /* 0x000fe200078e00ff */
[----:B-1----:R-:W-:Y:S01]  /*2830*/  MOV R2, R93 ;  /* 0x0000005d00027202 */ /* 0x002fe20000000f00 */
[----:B------:R-:W-:Y:S02]  /*2840*/  IMAD.MOV.U32 R3, RZ, RZ, R92 ;  /* 0x000000ffff037224 */ /* 0x000fe400078e005c */
[----:B------:R-:W-:Y:S05]  /*2850*/  IMAD.U32 R0, R0, -0x40, RZ ;  /* 0xffffffc000007824 */ /* 0x000fea00078e00ff */
        /* <DEDUP_REMOVED lines=13> */
[----:B------:R-:W2:Y:S11]  /*2930*/  LDG.E.128 R16, [R94.64] ;  /* 0x000000065e107981 */ /* 0x000eb6000c1e1d00 */
        /* <DEDUP_REMOVED lines=49> */
.L_x_6952:
[----:B------:R-:W-:Y:S05]  /*2c50*/  BSYNC B0 ;  /* 0x0000000000007941 */ /* 0x000fea0003800000 */
.L_x_6951:
[----:B------:R-:W-:Y:S11]  /*2c60*/  ISETP.GE.AND P0, PT, R100, c[0x0][0x220], PT ;  /* 0x0000880064007a0c */ /* 0x000ff60003f06270 */
[----:B------:R-:W-:Y:S02]  /*2c70*/  @!UPT UIADD3 URZ, URZ, URZ, URZ ;  /* 0x0000003f3f3ff290 */ /* 0x000fe4000fffe03f */
[----:B------:R-:W-:-:S05]  /*2c80*/  @P0 BRA `(.L_x_6950) ;  /* 0x0000033000000947 */ /* 0x000fca0003800000 */
[----:B------:R-:W-:Y:S01]  /*2c90*/  ISETP.GE.AND P0, PT, R100, UR4, PT ;  /* 0x0000000464007c0c */ /* 0x000fe2000bf06270 */
[----:B-1----:R-:W2:Y:S11]  /*2ca0*/  LDG.E.128 R16, [R94.64+0x80] ;  /* 0x000080065e107981 */ /* 0x002eb6000c1e1d00 */
[----:B------:R-:W-:Y:S01]  /*2cb0*/  @!UPT UIADD3 URZ, URZ, URZ, URZ ;  /* 0x0000003f3f3ff290 */ /* 0x000fe2000fffe03f */
        /* <DEDUP_REMOVED lines=48> */
.L_x_6950:
[----:B------:R-:W-:Y:S05]  /*2fc0*/  BSYNC B1 ;  /* 0x0000000000017941 */ /* 0x000fea0003800000 */
.L_x_6949:
        /* <DEDUP_REMOVED lines=64> */
.L_x_6956:
[----:B------:R-:W-:Y:S05]  /*33d0*/  BSYNC B0 ;  /* 0x0000000000007941 */ /* 0x000fea0003800000 */
.L_x_6955:
        /* <DEDUP_REMOVED lines=56> */
.L_x_6954:
[----:B------:R-:W-:Y:S05]  /*3760*/  BSYNC B1 ;  /* 0x0000000000017941 */ /* 0x000fea0003800000 */
.L_x_6953:
        /* <DEDUP_REMOVED lines=64> */
.L_x_6960:
[----:B------:R-:W-:Y:S05]  /*3b70*/  BSYNC B0 ;  /* 0x0000000000007941 */ /* 0x000fea0003800000 */
.L_x_6959:
        /* <DEDUP_REMOVED lines=56> */
.L_x_6958:
[----:B------:R-:W-:Y:S05]  /*3f00*/  BSYNC B1 ;  /* 0x0000000000017941 */ /* 0x000fea0003800000 */
.L_x_6957:
        /* <DEDUP_REMOVED lines=12> */
[----:B------:R-:W-:Y:S03]  /*3fd0*/  ISETP.GE.AND P0, PT, R102, UR4, PT ;  /* 0x0000000466007c0c */ /* 0x000fe6000bf06270 */
[C---:B------:R-:W-:Y:S04]  /*3fe0*/  IMAD.WIDE.U32 R32, R31.reuse, c[0x0][0x288], R94 ;  /* 0x0000a2001f207a25 */ /* 0x040fe800078e005e */
[C---:B------:R-:W-:Y:S02]  /*3ff0*/  IMAD R30, R31.reuse, c[0x0][0x28c], RZ ;  /* 0x0000a3001f1e7a24 */ /* 0x040fe400078e02ff */
[----:B-1----:R-:W-:Y:S03]  /*4000*/  IMAD.WIDE.U32 R36, R31, c[0x0][0x198], R88 ;  /* 0x000066001f247a25 */ /* 0x002fe600078e0058 */
        /* <DEDUP_REMOVED lines=51> */
.L_x_6964:
[----:B------:R-:W-:Y:S05]  /*4340*/  BSYNC B0 ;  /* 0x0000000000007941 */ /* 0x000fea0003800000 */
.L_x_6963:
        /* <DEDUP_REMOVED lines=56> */
.L_x_6962:
[----:B------:R-:W-:Y:S05]  /*46d0*/  BSYNC B1 ;  /* 0x0000000000017941 */ /* 0x000fea0003800000 */
.L_x_6961:
        /* <DEDUP_REMOVED lines=9> */
.L_x_6948:
        /* <DEDUP_REMOVED lines=96> */
.L_x_6971:
[----:B------:R-:W-:Y:S05]  /*4d70*/  BSYNC B0 ;  /* 0x0000000000007941 */ /* 0x000fea0003800000 */
.L_x_6970:
[----:B-----5:R2:W-:Y:S02]  /*4d80*/  STG.E.128 [R88.64], R32 ;  /* 0x0000002058007986 */ /* 0x0205e4000c101d06 */
.L_x_6969:
[----:B------:R-:W-:Y:S05]  /*4d90*/  BSYNC B1 ;  /* 0x0000000000017941 */ /* 0x000fea0003800000 */
.L_x_6968:
        /* <DEDUP_REMOVED lines=94> */
.L_x_6973:
[----:B------:R-:W-:Y:S05]  /*5380*/  BSYNC B0 ;  /* 0x0000000000007941 */ /* 0x000fea0003800000 */
.L_x_6972:
[----:B-----5:R3:W-:Y:S02]  /*5390*/  STG.E.128 [R88.64+0x80], R32 ;  /* 0x0000802058007986 */ /* 0x0207e4000c101d06 */
.L_x_6967:
[----:B------:R-:W-:Y:S05]  /*53a0*/  BSYNC B2 ;  /* 0x0000000000027941 */ /* 0x000fea0003800000 */
.L_x_6966:
        /* <DEDUP_REMOVED lines=28> */
[C---:B----4-:R-:W-:Y:S02]  /*5570*/  LEA R160, P0, R148.reuse, R96, 0x1 ;  /* 0x0000006094a07211 */ /* 0x050fe400078008ff */
[-C--:B------:R-:W-:Y:S01]  /*5580*/  LEA.HI.X.SX32 R149, R149, R112.reuse, 0x1, P5 ;  /* 0x0000007095957211 */ /* 0x080fe200028f0eff */
[----:B------:R-:W4:Y:S01]  /*5590*/  LDG.E.128 R20, [R14.64] ;  /* 0x000000060e147981 */ /* 0x000f22000c1e1d00 */
[----:B------:R-:W-:Y:S02]  /*55a0*/  @P4 IADD3 R157, RZ, -UR5, RZ ;  /* 0x80000005ff9d4c10 */ /* 0x000fe4000fffe0ff */
[----:B------:R-:W-:Y:S02]  /*55b0*/  LEA.HI.X R161, R148, R97, R149, 0x1, P0 ;  /* 0x0000006194a17211 */ /* 0x000fe400000f0c95 */
[----:B------:R-:W-:Y:S04]  /*55c0*/  IADD3 R149, P0, R126, R157, RZ ;  /* 0x0000009d7e957210 */ /* 0x000fe80007f1e0ff */
[----:B------:R-:W-:Y:S01]  /*55d0*/  LEA.HI.X.SX32 R148, R157, R112, 0x1, P0 ;  /* 0x000000709d947211 */ /* 0x000fe200000f0eff */
[----:B--2---:R-:W2:Y:S01]  /*55e0*/  LDG.E.128 R160, [R160.64] ;  /* 0x00000006a0a07981 */ /* 0x004ea2000c1e1d00 */
[C---:B---3--:R-:W-:Y:S04]  /*55f0*/  LEA R32, P0, R149.reuse, R98, 0x1 ;  /* 0x0000006295207211 */ /* 0x048fe800078008ff */
[----:B------:R-:W-:Y:S05]  /*5600*/  LEA.HI.X R33, R149, R99, R148, 0x1, P0 ;  /* 0x0000006395217211 */ /* 0x000fea00000f0c94 */
[----:B------:R3:W4:Y:S02]  /*5610*/  LDG.E.128 R44, [R32.64] ;  /* 0x00000006202c7981 */ /* 0x000724000c1e1d00 */
[----:B---3--:R-:W-:Y:S02]  /*5620*/  HADD2.F32 R32, -RZ, R51.H0_H0 ;  /* 0x20000033ff207230 */ /* 0x008fe40000004100 */
[--C-:B--2---:R-:W-:Y:S01]  /*5630*/  HADD2.F32 R26, -RZ, R160.reuse.H0_H0 ;  /* 0x200000a0ff1a7230 */ /* 0x104fe20000004100 */
[----:B----4-:R-:W-:Y:S01]  /*5640*/  MOV R25, R20 ;  /* 0x0000001400197202 */ /* 0x010fe20000000f00 */
        /* <DEDUP_REMOVED lines=58> */
.L_x_6979:
[----:B------:R-:W-:Y:S05]  /*59f0*/  BSYNC B0 ;  /* 0x0000000000007941 */ /* 0x000fea0003800000 */
.L_x_6978:
[C---:B------:R-:W-:Y:S04]  /*5a00*/  LEA R2, P0, R152.reuse, R88, 0x1 ;  /* 0x0000005898027211 */ /* 0x040fe800078008ff */
[----:B------:R-:W-:Y:S05]  /*5a10*/  LEA.HI.X R3, R152, R89, R151, 0x1, P0 ;  /* 0x0000005998037211 */ /* 0x000fea00000f0c97 */
[----:B-----5:R1:W-:Y:S04]  /*5a20*/  STG.E.128 [R2.64], R28 ;  /* 0x0000001c02007986 */ /* 0x0203e8000c101d06 */
.L_x_6977:
[----:B------:R-:W-:Y:S05]  /*5a30*/  BSYNC B1 ;  /* 0x0000000000017941 */ /* 0x000fea0003800000 */
.L_x_6976:
        /* <DEDUP_REMOVED lines=23> */
[----:B------:R-:W-:Y:S02]  /*5bb0*/  LEA.HI.X.SX32 R15, R150, R161, 0x1, P0 ;  /* 0x000000a1960f7211 */ /* 0x000fe400000f0eff */
[C---:B-1----:R-:W-:Y:S02]  /*5bc0*/  LEA R160, P0, R148.reuse, R96, 0x1 ;  /* 0x0000006094a07211 */ /* 0x042fe400078008ff */
[----:B------:R-:W-:Y:S01]  /*5bd0*/  LEA.HI.X.SX32 R149, R149, R110, 0x1, P5 ;  /* 0x0000006e95957211 */ /* 0x000fe200028f0eff */
[----:B------:R-:W4:Y:S03]  /*5be0*/  LDG.E.128 R20, [R14.64] ;  /* 0x000000060e147981 */ /* 0x000f26000c1e1d00 */
[----:B------:R-:W-:Y:S02]  /*5bf0*/  LEA.HI.X R161, R148, R97, R149, 0x1, P0 ;  /* 0x0000006194a17211 */ /* 0x000fe400000f0c95 */
[----:B------:R-:W-:Y:S02]  /*5c00*/  MOV R148, RZ ;  /* 0x000000ff00947202 */ /* 0x000fe40000000f00 */
[----:B------:R-:W-:Y:S02]  /*5c10*/  @P4 IADD3 R148, RZ, -UR5, RZ ;  /* 0x80000005ff944c10 */ /* 0x000fe4000fffe0ff */
[----:B--2---:R-:W2:Y:S02]  /*5c20*/  LDG.E.128 R160, [R160.64] ;  /* 0x00000006a0a07981 */ /* 0x004ea4000c1e1d00 */
[----:B------:R-:W-:Y:S04]  /*5c30*/  IADD3 R149, P0, R119, R148, RZ ;  /* 0x0000009477957210 */ /* 0x000fe80007f1e0ff */
[----:B------:R-:W-:Y:S02]  /*5c40*/  LEA.HI.X.SX32 R148, R148, R110, 0x1, P0 ;  /* 0x0000006e94947211 */ /* 0x000fe400000f0eff */
[C---:B---3--:R-:W-:Y:S04]  /*5c50*/  LEA R32, P0, R149.reuse, R98, 0x1 ;  /* 0x0000006295207211 */ /* 0x048fe800078008ff */
[----:B------:R-:W-:Y:S05]  /*5c60*/  LEA.HI.X R33, R149, R99, R148, 0x1, P0 ;  /* 0x0000006395217211 */ /* 0x000fea00000f0c94 */
[----:B------:R1:W3:Y:S02]  /*5c70*/  LDG.E.128 R44, [R32.64] ;  /* 0x00000006202c7981 */ /* 0x0002e4000c1e1d00 */
[----:B-1----:R-:W-:Y:S02]  /*5c80*/  HADD2.F32 R32, -RZ, R51.H0_H0 ;  /* 0x20000033ff207230 */ /* 0x002fe40000004100 */
        /* <DEDUP_REMOVED lines=18> */
[----:B---3--:R-:W-:Y:S01]  /*5db0*/  HADD2.F32 R28, -RZ, R44.H0_H0 ;  /* 0x2000002cff1c7230 */ /* 0x008fe20000004100 */
        /* <DEDUP_REMOVED lines=41> */
.L_x_6981:
[----:B------:R-:W-:Y:S05]  /*6050*/  BSYNC B0 ;  /* 0x0000000000007941 */ /* 0x000fea0003800000 */
.L_x_6980:
[C---:B------:R-:W-:Y:S04]  /*6060*/  LEA R2, P0, R73.reuse, R88, 0x1 ;  /* 0x0000005849027211 */ /* 0x040fe800078008ff */
[----:B------:R-:W-:Y:S05]  /*6070*/  LEA.HI.X R3, R73, R89, R74, 0x1, P0 ;  /* 0x0000005949037211 */ /* 0x000fea00000f0c4a */
[----:B-----5:R4:W-:Y:S04]  /*6080*/  STG.E.128 [R2.64], R28 ;  /* 0x0000001c02007986 */ /* 0x0209e8000c101d06 */
.L_x_6975:
[----:B------:R-:W-:Y:S05]  /*6090*/  BSYNC B2 ;  /* 0x0000000000027941 */ /* 0x000fea0003800000 */
.L_x_6974:
        /* <DEDUP_REMOVED lines=100> */
.L_x_6987:
[----:B------:R-:W-:Y:S05]  /*66e0*/  BSYNC B0 ;  /* 0x0000000000007941 */ /* 0x000fea0003800000 */
.L_x_6986:
[C---:B------:R-:W-:Y:S04]  /*66f0*/  LEA R2, P0, R146.reuse, R88, 0x1 ;  /* 0x0000005892027211 */ /* 0x040fe800078008ff */
[----:B------:R-:W-:Y:S05]  /*6700*/  LEA.HI.X R3, R146, R89, R68, 0x1, P0 ;  /* 0x0000005992037211 */ /* 0x000fea00000f0c44 */
[----:B-----5:R4:W-:Y:S04]  /*6710*/  STG.E.128 [R2.64], R28 ;  /* 0x0000001c02007986 */ /* 0x0209e8000c101d06 */
.L_x_6985:
[----:B------:R-:W-:Y:S05]  /*6720*/  BSYNC B1 ;  /* 0x0000000000017941 */ /* 0x000fea0003800000 */
.L_x_6984:
        /* <DEDUP_REMOVED lines=97> */
.L_x_6989:
[----:B------:R-:W-:Y:S05]  /*6d40*/  BSYNC B0 ;  /* 0x0000000000007941 */ /* 0x000fea0003800000 */
.L_x_6988:
[C---:B------:R-:W-:Y:S04]  /*6d50*/  LEA R2, P0, R75.reuse, R88, 0x1 ;  /* 0x000000584b027211 */ /* 0x040fe800078008ff */
[----:B------:R-:W-:Y:S05]  /*6d60*/  LEA.HI.X R3, R75, R89, R76, 0x1, P0 ;  /* 0x000000594b037211 */ /* 0x000fea00000f0c4c */
[----:B-----5:R4:W-:Y:S04]  /*6d70*/  STG.E.128 [R2.64], R28 ;  /* 0x0000001c02007986 */ /* 0x0209e8000c101d06 */
.L_x_6983:
[----:B------:R-:W-:Y:S05]  /*6d80*/  BSYNC B2 ;  /* 0x0000000000027941 */ /* 0x000fea0003800000 */
.L_x_6982:
        /* <DEDUP_REMOVED lines=9> */
[C---:B-1--4-:R-:W-:Y:S04]  /*6e20*/  IMAD.WIDE.U32 R160, R149.reuse, c[0x0][0x288], R94 ;  /* 0x0000a20095a07a25 */ /* 0x052fe800078e005e */
[----:B------:R-:W-:Y:S05]  /*6e30*/  IMAD R0, R149, c[0x0][0x28c], RZ ;  /* 0x0000a30095007a24 */ /* 0x000fea00078e02ff */
[----:B------:R-:W-:Y:S05]  /*6e40*/  IADD3 R161, R161, R0, RZ ;  /* 0x00000000a1a17210 */ /* 0x000fea0007ffe0ff */
[----:B------:R1:W5:Y:S01]  /*6e50*/  LDG.E.128 R28, [R160.64] ;  /* 0x00000006a01c7981 */ /* 0x000362000c1e1d00 */
        /* <DEDUP_REMOVED lines=16> */
[----:B-1----:R-:W-:Y:S02]  /*6f60*/  LEA R160, P0, R148, R96, 0x1 ;  /* 0x0000006094a07211 */ /* 0x002fe400078008ff */
        /* <DEDUP_REMOVED lines=72> */
.L_x_6995:
[----:B------:R-:W-:Y:S05]  /*73f0*/  BSYNC B0 ;  /* 0x0000000000007941 */ /* 0x000fea0003800000 */
.L_x_6994:
[C---:B------:R-:W-:Y:S02]  /*7400*/  IMAD R0, R149.reuse, c[0x0][0x19c], RZ ;  /* 0x0000670095007a24 */ /* 0x040fe400078e02ff */
[----:B------:R-:W-:Y:S05]  /*7410*/  IMAD.WIDE.U32 R2, R149, c[0x0][0x198], R88 ;  /* 0x0000660095027a25 */ /* 0x000fea00078e0058 */
[----:B------:R-:W-:Y:S05]  /*7420*/  IADD3 R3, R3, R0, RZ ;  /* 0x0000000003037210 */ /* 0x000fea0007ffe0ff */
[----:B-----5:R4:W-:Y:S02]  /*7430*/  STG.E.128 [R2.64], R28 ;  /* 0x0000001c02007986 */ /* 0x0209e4000c101d06 */
.L_x_6993:
[----:B------:R-:W-:Y:S05]  /*7440*/  BSYNC B1 ;  /* 0x0000000000017941 */ /* 0x000fea0003800000 */
.L_x_6992:
        /* <DEDUP_REMOVED lines=97> */
.L_x_6997:
[----:B------:R-:W-:Y:S05]  /*7a60*/  BSYNC B0 ;  /* 0x0000000000007941 */ /* 0x000fea0003800000 */
.L_x_6996:
[C---:B------:R-:W-:Y:S04]  /*7a70*/  LEA R2, P0, R80.reuse, R88, 0x1 ;  /* 0x0000005850027211 */ /* 0x040fe800078008ff */
[----:B------:R-:W-:Y:S05]  /*7a80*/  LEA.HI.X R3, R80, R89, R79, 0x1, P0 ;  /* 0x0000005950037211 */ /* 0x000fea00000f0c4f */
[----:B-----5:R4:W-:Y:S04]  /*7a90*/  STG.E.128 [R2.64], R28 ;  /* 0x0000001c02007986 */ /* 0x0209e8000c101d06 */
.L_x_6991:
[----:B------:R-:W-:Y:S05]  /*7aa0*/  BSYNC B2 ;  /* 0x0000000000027941 */ /* 0x000fea0003800000 */
.L_x_6990:
[----:B-1--4-:R-:W-:Y:S01]  /*7ab0*/  IMAD.MOV.U32 R3, RZ, RZ, c[0x0][0x230] ;  /* 0x00008c00ff037624 */ /* 0x012fe200078e00ff */
[----:B------:R-:W-:Y:S03]  /*7ac0*/  ULDC UR4, c[0x0][0x230] ;  /* 0x00008c0000047ab9 */ /* 0x000fe60000000800 */
[----:B------:R-:W-:Y:S05]  /*7ad0*/  IMAD.U32 R3, R3, -0x20, RZ ;  /* 0xffffffe003037824 */ /* 0x000fea00078e00ff */
[C---:B------:R-:W-:Y:S02]  /*7ae0*/  LEA R98, P1, R3.reuse, R98, 0x1 ;  /* 0x0000006203627211 */ /* 0x040fe400078208ff */
[C---:B------:R-:W-:Y:S02]  /*7af0*/  LEA R96, P0, R3.reuse, R96, 0x1 ;  /* 0x0000006003607211 */ /* 0x040fe400078008ff */
[C---:B------:R-:W-:Y:S02]  /*7b00*/  LEA.HI.X.SX32 R99, R3.reuse, R99, 0x1, P1 ;  /* 0x0000006303637211 */ /* 0x040fe400008f0eff */
[----:B------:R-:W-:Y:S01]  /*7b10*/  LEA.HI.X.SX32 R97, R3, R97, 0x1, P0 ;  /* 0x0000006103617211 */ /* 0x000fe200000f0eff */
[----:B------:R-:W-:-:S05]  /*7b20*/  BRA `(.L_x_6965) ;  /* 0x0000040000007947 */ /* 0x000fca0003800000 */
.L_x_6947:
[----:B------:R-:W-:Y:S01]  /*7b30*/  BSSY B0, `(.L_x_6998) ;  /* 0x0000008000007945 */ /* 0x000fe20003800000 */
[----:B------:R-:W-:-:S05]  /*7b40*/  @!P6 BRA `(.L_x_6999) ;  /* 0x000000600000e947 */ /* 0x000fca0003800000 */
[----:B------:R-:W-:Y:S02]  /*7b50*/  ISETP.NE.AND P5, PT, R122, RZ, PT ;  /* 0x000000ff7a00720c */ /* 0x000fe40003fa5270 */
[----:B------:R-:W-:Y:S11]  /*7b60*/  ISETP.NE.AND P0, PT, R121, RZ, PT ;  /* 0x000000ff7900720c */ /* 0x000ff60003f05270 */
[----:B------:R-:W2:Y:S04]  /*7b70*/  @P5 LDG.E.128 R16, [R94.64] ;  /* 0x000000065e105981 */ /* 0x000ea8000c1e1d00 */
[----:B--2---:R1:W-:Y:S04]  /*7b80*/  @P5 STG.E.128 [R88.64], R16 ;  /* 0x0000001058005986 */ /* 0x0043e8000c101d06 */
[----:B------:R-:W2:Y:S04]  /*7b90*/  @P0 LDG.E.128 R4, [R94.64+0x80] ;  /* 0x000080065e040981 */ /* 0x000ea8000c1e1d00 */
[----:B--2---:R1:W-:Y:S02]  /*7ba0*/  @P0 STG.E.128 [R88.64+0x80], R4 ;  /* 0x0000800458000986 */ /* 0x0043e4000c101d06 */
.L_x_6999:
[----:B------:R-:W-:Y:S05]  /*7bb0*/  BSYNC B0 ;  /* 0x0000000000007941 */ /* 0x000fea0003800000 */
.L_x_6998:
        /* <DEDUP_REMOVED lines=9> */
[----:B-1----:R-:W2:Y:S01]  /*7c50*/  @P6 LDG.E.128 R16, [R22.64] ;  /* 0x0000000616106981 */ /* 0x002ea2000c1e1d00 */
[----:B------:R-:W-:Y:S02]  /*7c60*/  @P4 LEA.HI.X R3, R70, R95, R69, 0x1, P0 ;  /* 0x0000005f46034211 */ /* 0x000fe400000f0c45 */
[C---:B------:R-:W-:Y:S04]  /*7c70*/  @P4 LEA R20, P0, R73.reuse, R88, 0x1 ;  /* 0x0000005849144211 */ /* 0x040fe800078008ff */
[----:B------:R-:W-:Y:S01]  /*7c80*/  @P4 LEA.HI.X R21, R73, R89, R74, 0x1, P0 ;  /* 0x0000005949154211 */ /* 0x000fe200000f0c4a */
[----:B--2---:R1:W-:Y:S04]  /*7c90*/  @P6 STG.E.128 [R14.64], R16 ;  /* 0x000000100e006986 */ /* 0x0043e8000c101d06 */
[----:B------:R-:W2:Y:S04]  /*7ca0*/  @P4 LDG.E.128 R4, [R2.64] ;  /* 0x0000000602044981 */ /* 0x000ea8000c1e1d00 */
[----:B--2---:R1:W-:Y:S02]  /*7cb0*/  @P4 STG.E.128 [R20.64], R4 ;  /* 0x0000000414004986 */ /* 0x0043e4000c101d06 */
.L_x_7001:
[----:B------:R-:W-:Y:S05]  /*7cc0*/  BSYNC B0 ;  /* 0x0000000000007941 */ /* 0x000fea0003800000 */
.L_x_7000:
[----:B------:R-:W-:Y:S01]  /*7cd0*/  BSSY B0, `(.L_x_7002) ;  /* 0x0000010000007945 */ /* 0x000fe20003800000 */
        /* <DEDUP_REMOVED lines=13> */
[----:B------:R-:W2:Y:S04]  /*7db0*/  @P2 LDG.E.128 R4, [R2.64] ;  /* 0x0000000602042981 */ /* 0x000ea8000c1e1d00 */
[----:B--2---:R1:W-:Y:S02]  /*7dc0*/  @P2 STG.E.128 [R20.64], R4 ;  /* 0x0000000414002986 */ /* 0x0043e4000c101d06 */
.L_x_7003:
[----:B------:R-:W-:Y:S05]  /*7dd0*/  BSYNC B0 ;  /* 0x0000000000007941 */ /* 0x000fea0003800000 */
.L_x_7002:
[----:B------:R-:W-:Y:S01]  /*7de0*/  UMOV UR4, URZ ;  /* 0x0000003f00047c82 */ /* 0x000fe20008000000 */
[----:B------:R-:W-:Y:S01]  /*7df0*/  BSSY B0, `(.L_x_6965) ;  /* 0x0000013000007945 */ /* 0x000fe20003800000 */
[----:B------:R-:W-:-:S05]  /*7e00*/  @!P1 BRA `(.L_x_7004) ;  /* 0x0000011000009947 */ /* 0x000fca0003800000 */
[----:B------:R-:W-:Y:S02]  /*7e10*/  ISETP.NE.AND P2, PT, R122, RZ, PT ;  /* 0x000000ff7a00720c */ /* 0x000fe40003f45270 */
[----:B------:R-:W-:Y:S11]  /*7e20*/  ISETP.NE.AND P1, PT, R121, RZ, PT ;  /* 0x000000ff7900720c */ /* 0x000ff60003f25270 */
[----:B------:R-:W-:Y:S02]  /*7e30*/  @P2 IMAD.MOV.U32 R3, RZ, RZ, 0x60 ;  /* 0x00000060ff032424 */ /* 0x000fe400078e00ff */
[C---:B------:R-:W-:Y:S02]  /*7e40*/  @P1 LEA R2, P0, R78.reuse, R94, 0x1 ;  /* 0x0000005e4e021211 */ /* 0x040fe400078008ff */
[C---:B-1----:R-:W-:Y:S04]  /*7e50*/  @P2 IMAD.WIDE.U32 R4, R3.reuse, c[0x0][0x288], R94 ;  /* 0x0000a20003042a25 */ /* 0x042fe800078e005e */
[C---:B------:R-:W-:Y:S02]  /*7e60*/  @P2 IMAD R0, R3.reuse, c[0x0][0x28c], RZ ;  /* 0x0000a30003002a24 */ /* 0x040fe400078e02ff */
[----:B------:R-:W-:Y:S03]  /*7e70*/  @P2 IMAD.WIDE.U32 R14, R3, c[0x0][0x198], R88 ;  /* 0x00006600030e2a25 */ /* 0x000fe600078e0058 */
[----:B------:R-:W-:Y:S01]  /*7e80*/  @P2 IADD3 R5, R5, R0, RZ ;  /* 0x0000000005052210 */ /* 0x000fe20007ffe0ff */
[----:B------:R-:W-:Y:S01]  /*7e90*/  @P2 IMAD R0, R3, c[0x0][0x19c], RZ ;  /* 0x0000670003002a24 */ /* 0x000fe200078e02ff */
[----:B------:R-:W-:Y:S02]  /*7ea0*/  @P1 LEA.HI.X R3, R78, R95, R77, 0x1, P0 ;  /* 0x0000005f4e031211 */ /* 0x000fe400000f0c4d */
[C---:B------:R-:W-:Y:S01]  /*7eb0*/  @P1 LEA R20, P0, R80.reuse, R88, 0x1 ;  /* 0x0000005850141211 */ /* 0x040fe200078008ff */
[----:B------:R-:W2:Y:S01]  /*7ec0*/  @P2 LDG.E.128 R16, [R4.64] ;  /* 0x0000000604102981 */ /* 0x000ea2000c1e1d00 */
[----:B------:R-:W-:Y:S02]  /*7ed0*/  @P2 IMAD.IADD R15, R15, 0x1, R0 ;  /* 0x000000010f0f2824 */ /* 0x000fe400078e0200 */
[----:B------:R-:W-:Y:S03]  /*7ee0*/  @P1 LEA.HI.X R21, R80, R89, R79, 0x1, P0 ;  /* 0x0000005950151211 */ /* 0x000fe600000f0c4f */
[----:B--2---:R1:W-:Y:S04]  /*7ef0*/  @P2 STG.E.128 [R14.64], R16 ;  /* 0x000000100e002986 */ /* 0x0043e8000c101d06 */
[----:B------:R-:W2:Y:S04]  /*7f00*/  @P1 LDG.E.128 R4, [R2.64] ;  /* 0x0000000602041981 */ /* 0x000ea8000c1e1d00 */
[----:B--2---:R1:W-:Y:S02]  /*7f10*/  @P1 STG.E.128 [R20.64], R4 ;  /* 0x0000000414001986 */ /* 0x0043e4000c101d06 */
.L_x_7004:
[----:B------:R-:W-:Y:S05]  /*7f20*/  BSYNC B0 ;  /* 0x0000000000007941 */ /* 0x000fea0003800000 */
.L_x_6965:
        /* <DEDUP_REMOVED lines=9> */
[----:B-1----:R-:W-:Y:S01]  /*7fc0*/  IMAD.MOV.U32 R16, RZ, RZ, RZ ;  /* 0x000000ffff107224 */ /* 0x002fe200078e00ff */
        /* <DEDUP_REMOVED lines=70> */
.L_x_7005:
[----:B------:R-:W-:Y:S02]  /*8430*/  IMAD.MOV.U32 R2, RZ, RZ, c[0x0][0x1a0] ;  /* 0x00006800ff027624 */ /* 0x000fe400078e00ff */
[----:B------:R-:W-:Y:S02]  /*8440*/  IMAD.MOV.U32 R0, RZ, RZ, c[0x0][0x198] ;  /* 0x00006600ff007624 */ /* 0x000fe400078e00ff */
[----:B------:R-:W-:Y:S02]  /*8450*/  IMAD.U32 R3, R2, -0x40, RZ ;  /* 0xffffffc002037824 */ /* 0x000fe400078e00ff */
[----:B-1----:R-:W-:Y:S03]  /*8460*/  IMAD.U32 R5, R0, -0x40, RZ ;  /* 0xffffffc000057824 */ /* 0x002fe600078e00ff */
[----:B------:R-:W-:Y:S02]  /*8470*/  LEA R90, P1, R3, R90, 0x1 ;  /* 0x0000005a035a7211 */ /* 0x000fe400078208ff */
[----:B---3--:R-:W-:Y:S02]  /*8480*/  LEA R88, P0, R5, R88, 0x1 ;  /* 0x0000005805587211 */ /* 0x008fe400078008ff */
[----:B------:R-:W-:Y:S02]  /*8490*/  LEA.HI.X.SX32 R91, R3, R91, 0x1, P1 ;  /* 0x0000005b035b7211 */ /* 0x000fe400008f0eff */
[----:B------:R-:W-:Y:S02]  /*84a0*/  LEA.HI.X.SX32 R89, R5, R89, 0x1, P0 ;  /* 0x0000005905597211 */ /* 0x000fe400000f0eff */
.L_x_7006:
[----:B------:R-:W-:Y:S04]  /*84b0*/  IADD3 R11, R11, -0x1, RZ ;  /* 0xffffffff0b0b7810 */ /* 0x000fe80007ffe0ff */
[----:B------:R-:W-:Y:S11]  /*84c0*/  ISETP.GT.AND P0, PT, R11, R60, PT ;  /* 0x0000003c0b00720c */ /* 0x000ff60003f04270 */
[----:B------:R-:W-:Y:S02]  /*84d0*/  @!UPT UIADD3 URZ, URZ, URZ, URZ ;  /* 0x0000003f3f3ff290 */ /* 0x000fe4000fffe03f */
[----:B------:R-:W-:-:S05]  /*84e0*/  @P0 BRA `(.L_x_7007) ;  /* 0xffff9ee000000947 */ /* 0x000fca000383ffff */
.L_x_6938:
[----:B-1----:R-:W-:Y:S01]  /*84f0*/  BAR.SYNC.DEFER_BLOCKING 0x0 ;  /* 0x0000000000007b1d */ /* 0x002fe20000010000 */
[----:B------:R-:W-:Y:S01]  /*8500*/  ISETP.NE.AND P1, PT, RZ, c[0x0][0x230], PT ;  /* 0x00008c00ff007a0c */ /* 0x000fe20003f25270 */
[----:B------:R-:W-:Y:S01]  /*8510*/  IMAD.MOV.U32 R3, RZ, RZ, c[0x0][0x190] ;  /* 0x00006400ff037624 */ /* 0x000fe200078e00ff */
[----:B------:R-:W-:Y:S01]  /*8520*/  ISETP.GE.AND P0, PT, R100, c[0x0][0x220], PT ;  /* 0x0000880064007a0c */ /* 0x000fe20003f06270 */
[----:B------:R-:W-:Y:S01]  /*8530*/  IMAD.MOV.U32 R0, RZ, RZ, 0x4 ;  /* 0x00000004ff007424 */ /* 0x000fe200078e00ff */
[----:B------:R-:W-:Y:S01]  /*8540*/  SHF.L.U32 R157, R130, 0x1, RZ ;  /* 0x00000001829d7819 */ /* 0x000fe200000006ff */
        /* <DEDUP_REMOVED lines=20> */
[----:B------:R-:W-:Y:S01]  /*8690*/  LEA R28, P4, R4, c[0x0][0x160], 0x1 ;  /* 0x00005800041c7a11 */ /* 0x000fe200078808ff */
[----:B------:R-:W-:Y:S01]  /*86a0*/  IMAD.IADD R15, R155, 0x1, -R50 ;  /* 0x000000019b0f7824 */ /* 0x000fe200078e0a32 */
[----:B------:R-:W-:-:S02]  /*86b0*/  LEA.HI.X R139, R3, R139, R2, 0x5, P2 ;  /* 0x0000008b038b7211 */ /* 0x000fc400010f2c02 */
[----:B------:R-:W-:Y:S02]  /*86c0*/  LEA.HI.X R17, R8, c[0x0][0x164], R5, 0x1, P1 ;  /* 0x0000590008117a11 */ /* 0x000fe400008f0c05 */
[----:B------:R-:W-:Y:S02]  /*86d0*/  ISETP.NE.AND P1, PT, RZ, UR4, PT ;  /* 0x00000004ff007c0c */ /* 0x000fe4000bf25270 */
[----:B------:R-:W-:Y:S02]  /*86e0*/  LEA.HI.X R29, R4, c[0x0][0x164], R7, 0x1, P4 ;  /* 0x00005900041d7a11 */ /* 0x000fe400020f0c07 */
[----:B------:R-:W-:Y:S02]  /*86f0*/  LEA R18, P4, R0, c[0x0][0x160], 0x1 ;  /* 0x0000580000127a11 */ /* 0x000fe400078808ff */
[----:B------:R-:W-:Y:S02]  /*8700*/  ISETP.GE.AND P2, PT, R132, R15, PT ;  /* 0x0000000f8400720c */ /* 0x000fe40003f46270 */
[----:B------:R-:W-:-:S02]  /*8710*/  LEA.HI.X R19, R0, c[0x0][0x164], R139, 0x1, P4 ;  /* 0x0000590000137a11 */ /* 0x000fc400020f0c8b */
        /* <DEDUP_REMOVED lines=35> */
[CC--:B------:R-:W-:Y:S01]  /*8950*/  FMUL.FTZ R7, R13.reuse, R6.reuse ;  /* 0x000000060d077220 */ /* 0x0c0fe20000410000 */
[----:B------:R-:W-:Y:S01]  /*8960*/  HADD2.F32 R12, -RZ, R4.H1_H1 ;  /* 0x30000004ff0c7230 */ /* 0x000fe20000004100 */
[C---:B------:R-:W-:Y:S01]  /*8970*/  FMUL.FTZ R6, R14.reuse, R6 ;  /* 0x000000060e067220 */ /* 0x040fe20000410000 */
[----:B------:R-:W-:Y:S01]  /*8980*/  HADD2.F32 R2, -RZ, R2.H0_H0 ;  /* 0x20000002ff027230 */ /* 0x000fe20000004100 */
[-C--:B------:R-:W-:Y:S01]  /*8990*/  FFMA.FTZ R7, R14, R11.reuse, -R7 ;  /* 0x0000000b0e077223 */ /* 0x080fe20000010807 */
[----:B------:R-:W-:Y:S01]  /*89a0*/  HADD2.F32 R3, -RZ, R3.H0_H0 ;  /* 0x20000003ff037230 */ /* 0x000fe20000004100 */
[----:B------:R-:W-:Y:S01]  /*89b0*/  FFMA.FTZ R6, R13, R11, R6 ;  /* 0x0000000b0d067223 */ /* 0x000fe20000010006 */
[--C-:B------:R-:W-:Y:S01]  /*89c0*/  HADD2.F32 R11, -RZ, R8.reuse.H0_H0 ;  /* 0x20000008ff0b7230 */ /* 0x100fe20000004100 */
[CC--:B------:R-:W-:Y:S01]  /*89d0*/  FMUL.FTZ R10, R22.reuse, R9.reuse ;  /* 0x00000009160a7220 */ /* 0x0c0fe20000410000 */
[----:B------:R-:W-:Y:S01]  /*89e0*/  HADD2.F32 R13, -RZ, R8.H1_H1 ;  /* 0x30000008ff0d7230 */ /* 0x000fe20000004100 */
[C---:B------:R-:W-:Y:S01]  /*89f0*/  FMUL.FTZ R9, R23.reuse, R9 ;  /* 0x0000000917097220 */ /* 0x040fe20000410000 */
[--C-:B------:R-:W-:Y:S01]  /*8a00*/  HADD2.F32 R8, -RZ, R20.reuse.H0_H0 ;  /* 0x20000014ff087230 */ /* 0x100fe20000004100 */
[-C--:B------:R-:W-:Y:S01]  /*8a10*/  FFMA.FTZ R10, R23, R12.reuse, -R10 ;  /* 0x0000000c170a7223 */ /* 0x080fe2000001080a */
[----:B------:R-:W-:Y:S01]  /*8a20*/  HADD2.F32 R20, -RZ, R20.H1_H1 ;  /* 0x30000014ff147230 */ /* 0x000fe20000004100 */
[----:B------:R-:W-:Y:S01]  /*8a30*/  FFMA.FTZ R9, R22, R12, R9 ;  /* 0x0000000c16097223 */ /* 0x000fe20000010009 */
[----:B------:R-:W-:Y:S01]  /*8a40*/  HADD2.F32 R23, -RZ, R5.H0_H0 ;  /* 0x20000005ff177230 */ /* 0x000fe20000004100 */
[-C--:B------:R-:W-:Y:S01]  /*8a50*/  FMUL.FTZ R5, R13, R2.reuse ;  /* 0x000000020d057220 */ /* 0x080fe20000410000 */
        /* <DEDUP_REMOVED lines=12> */
.L_x_7016:
[----:B------:R-:W-:Y:S05]  /*8b20*/  BSYNC B0 ;  /* 0x0000000000007941 */ /* 0x000fea0003800000 */
.L_x_7015:
[----:B-----5:R4:W-:Y:S02]  /*8b30*/  STS.128 [R157], R8 ;  /* 0x000000089d007388 */ /* 0x0209e40000000c00 */
.L_x_7014:
[----:B------:R-:W-:Y:S05]  /*8b40*/  BSYNC B1 ;  /* 0x0000000000017941 */ /* 0x000fea0003800000 */
.L_x_7013:
        /* <DEDUP_REMOVED lines=45> */
.L_x_7018:
[----:B------:R-:W-:Y:S05]  /*8e20*/  BSYNC B0 ;  /* 0x0000000000007941 */ /* 0x000fea0003800000 */
.L_x_7017:
[----:B-----5:R1:W-:Y:S02]  /*8e30*/  STS.128 [R157+0x2000], R8 ;  /* 0x002000089d007388 */ /* 0x0203e40000000c00 */
.L_x_7012:
[----:B------:R-:W-:Y:S05]  /*8e40*/  BSYNC B2 ;  /* 0x0000000000027941 */ /* 0x000fea0003800000 */
.L_x_7011:
        /* <DEDUP_REMOVED lines=17> */
[----:B-1--4-:R1:W5:Y:S01]  /*8f60*/  LDG.E.128 R8, [R28.64] ;  /* 0x000000061c087981 */ /* 0x012362000c1e1d00 */
        /* <DEDUP_REMOVED lines=22> */
[-C--:B------:R-:W-:Y:S02]  /*90d0*/  FFMA.FTZ R11, R24, R13.reuse, -R11 ;  /* 0x0000000d180b7223 */ /* 0x080fe4000001080b */
[----:B------:R-:W-:Y:S01]  /*90e0*/  FFMA.FTZ R10, R23, R13, R10 ;  /* 0x0000000d170a7223 */ /* 0x000fe2000001000a */
[--C-:B------:R-:W-:Y:S01]  /*90f0*/  HADD2.F32 R13, -RZ, R8.reuse.H1_H1 ;  /* 0x30000008ff0d7230 */ /* 0x100fe20000004100 */
[----:B------:R-:W-:Y:S01]  /*9100*/  FFMA.FTZ R12, R14, R12, R3 ;  /* 0x0000000c0e0c7223 */ /* 0x000fe20000010003 */
[----:B------:R-:W-:Y:S02]  /*9110*/  HADD2.F32 R3, -RZ, R8.H0_H0 ;  /* 0x20000008ff037230 */ /* 0x000fe40000004100 */
[--C-:B------:R-:W-:Y:S01]  /*9120*/  HADD2.F32 R8, -RZ, R22.reuse.H0_H0 ;  /* 0x20000016ff087230 */ /* 0x100fe20000004100 */
[----:B------:R-:W-:Y:S01]  /*9130*/  F2FP.PACK_AB R10, R10, R11 ;  /* 0x0000000b0a0a723e */ /* 0x000fe200000000ff */
[----:B------:R-:W-:Y:S01]  /*9140*/  HADD2.F32 R22, -RZ, R22.H1_H1 ;  /* 0x30000016ff167230 */ /* 0x000fe20000004100 */
[-C--:B------:R-:W-:Y:S01]  /*9150*/  FMUL.FTZ R14, R3, R4.reuse ;  /* 0x00000004030e7220 */ /* 0x080fe20000410000 */
        /* <DEDUP_REMOVED lines=13> */
.L_x_7024:
[----:B------:R-:W-:Y:S05]  /*9230*/  BSYNC B0 ;  /* 0x0000000000007941 */ /* 0x000fea0003800000 */
.L_x_7023:
[----:B-----5:R4:W-:Y:S02]  /*9240*/  STS.128 [R157+0x800], R8 ;  /* 0x000800089d007388 */ /* 0x0209e40000000c00 */
.L_x_7022:
[----:B------:R-:W-:Y:S05]  /*9250*/  BSYNC B1 ;  /* 0x0000000000017941 */ /* 0x000fea0003800000 */
.L_x_7021:
        /* <DEDUP_REMOVED lines=44> */
.L_x_7026:
[----:B------:R-:W-:Y:S05]  /*9520*/  BSYNC B0 ;  /* 0x0000000000007941 */ /* 0x000fea0003800000 */
.L_x_7025:
[----:B-----5:R1:W-:Y:S02]  /*9530*/  STS.128 [R157+0x2800], R28 ;  /* 0x0028001c9d007388 */ /* 0x0203e40000000c00 */
.L_x_7020:
[----:B------:R-:W-:Y:S05]  /*9540*/  BSYNC B2 ;  /* 0x0000000000027941 */ /* 0x000fea0003800000 */
.L_x_7019:
        /* <DEDUP_REMOVED lines=46> */
[--C-:B------:R-:W-:Y:S01]  /*9830*/  HADD2.F32 R20, -RZ, R23.reuse.H1_H1 ;  /* 0x30000017ff147230 */ /* 0x100fe20000004100 */
[----:B------:R-:W-:Y:S01]  /*9840*/  F2FP.PACK_AB R10, R10, R11 ;  /* 0x0000000b0a0a723e */ /* 0x000fe200000000ff */
[----:B------:R-:W-:Y:S01]  /*9850*/  HADD2.F32 R8, -RZ, R23.H0_H0 ;  /* 0x20000017ff087230 */ /* 0x000fe20000004100 */
        /* <DEDUP_REMOVED lines=14> */
.L_x_7032:
[----:B------:R-:W-:Y:S05]  /*9940*/  BSYNC B0 ;  /* 0x0000000000007941 */ /* 0x000fea0003800000 */
.L_x_7031:
[----:B-----5:R4:W-:Y:S02]  /*9950*/  STS.128 [R157+0x1000], R8 ;  /* 0x001000089d007388 */ /* 0x0209e40000000c00 */
.L_x_7030:
[----:B------:R-:W-:Y:S05]  /*9960*/  BSYNC B1 ;  /* 0x0000000000017941 */ /* 0x000fea0003800000 */
.L_x_7029:
        /* <DEDUP_REMOVED lines=11> */
[--C-:B----4-:R-:W-:Y:S02]  /*9a20*/  HADD2.F32 R18, -RZ, R11.reuse.H1_H1 ;  /* 0x3000000bff127230 */ /* 0x110fe40000004100 */
        /* <DEDUP_REMOVED lines=13> */
[----:B------:R-:W-:Y:S01]  /*9b00*/  HADD2.F32 R19, -RZ, R7.H0_H0 ;  /* 0x20000007ff137230 */ /* 0x000fe20000004100 */
[----:B------:R-:W-:-:S02]  /*9b10*/  FFMA.FTZ R11, R24, R13, -R11 ;  /* 0x0000000d180b7223 */ /* 0x000fc4000001080b */
[----:B------:R-:W-:Y:S01]  /*9b20*/  FFMA.FTZ R10, R22, R13, R10 ;  /* 0x0000000d160a7223 */ /* 0x000fe2000001000a */
[--C-:B------:R-:W-:Y:S01]  /*9b30*/  HADD2.F32 R13, -RZ, R8.reuse.H1_H1 ;  /* 0x30000008ff0d7230 */ /* 0x100fe20000004100 */
[----:B------:R-:W-:Y:S01]  /*9b40*/  FFMA.FTZ R14, R18, R14, R3 ;  /* 0x0000000e120e7223 */ /* 0x000fe20000010003 */
[----:B------:R-:W-:Y:S02]  /*9b50*/  HADD2.F32 R3, -RZ, R8.H0_H0 ;  /* 0x20000008ff037230 */ /* 0x000fe40000004100 */
[--C-:B------:R-:W-:Y:S01]  /*9b60*/  HADD2.F32 R8, -RZ, R20.reuse.H0_H0 ;  /* 0x20000014ff087230 */ /* 0x100fe20000004100 */
[-C--:B------:R-:W-:Y:S01]  /*9b70*/  FMUL.FTZ R7, R13, R4.reuse ;  /* 0x000000040d077220 */ /* 0x080fe20000410000 */
[----:B------:R-:W-:Y:S01]  /*9b80*/  HADD2.F32 R20, -RZ, R20.H1_H1 ;  /* 0x30000014ff147230 */ /* 0x000fe20000004100 */
[C---:B------:R-:W-:Y:S01]  /*9b90*/  FMUL.FTZ R18, R3.reuse, R4 ;  /* 0x0000000403127220 */ /* 0x040fe20000410000 */
[----:B------:R-:W-:Y:S01]  /*9ba0*/  F2FP.PACK_AB R10, R10, R11 ;  /* 0x0000000b0a0a723e */ /* 0x000fe200000000ff */
[----:B------:R-:W-:Y:S01]  /*9bb0*/  FFMA.FTZ R7, R3, R6, -R7 ;  /* 0x0000000603077223 */ /* 0x000fe20000010807 */
[----:B------:R-:W-:Y:S01]  /*9bc0*/  F2FP.PACK_AB R11, R14, R9 ;  /* 0x000000090e0b723e */ /* 0x000fe200000000ff */
[-C--:B------:R-:W-:Y:S01]  /*9bd0*/  FMUL.FTZ R4, R20, R5.reuse ;  /* 0x0000000514047220 */ /* 0x080fe20000410000 */
[----:B------:R-:W-:Y:S01]  /*9be0*/  MOV R9, R10 ;  /* 0x0000000a00097202 */ /* 0x000fe20000000f00 */
[----:B------:R-:W-:-:S02]  /*9bf0*/  FMUL.FTZ R5, R8, R5 ;  /* 0x0000000508057220 */ /* 0x000fc40000410000 */
[-C--:B------:R-:W-:Y:S02]  /*9c00*/  FFMA.FTZ R4, R8, R19.reuse, -R4 ;  /* 0x0000001308047223 */ /* 0x080fe40000010804 */
[----:B------:R-:W-:Y:S02]  /*9c10*/  FFMA.FTZ R5, R20, R19, R5 ;  /* 0x0000001314057223 */ /* 0x000fe40000010005 */
[----:B------:R-:W-:-:S03]  /*9c20*/  FFMA.FTZ R18, R13, R6, R18 ;  /* 0x000000060d127223 */ /* 0x000fc60000010012 */
[----:B------:R-:W-:Y:S02]  /*9c30*/  F2FP.PACK_AB R4, R5, R4 ;  /* 0x000000040504723e */ /* 0x000fe400000000ff */
[----:B------:R-:W-:Y:S02]  /*9c40*/  F2FP.PACK_AB R8, R18, R7 ;  /* 0x000000071208723e */ /* 0x000fe400000000ff */
[----:B------:R-:W-:Y:S02]  /*9c50*/  MOV R10, R4 ;  /* 0x00000004000a7202 */ /* 0x000fe40000000f00 */
.L_x_7034:
[----:B------:R-:W-:Y:S05]  /*9c60*/  BSYNC B0 ;  /* 0x0000000000007941 */ /* 0x000fea0003800000 */
.L_x_7033:
[----:B-----5:R1:W-:Y:S02]  /*9c70*/  STS.128 [R157+0x3000], R8 ;  /* 0x003000089d007388 */ /* 0x0203e40000000c00 */
.L_x_7028:
[----:B------:R-:W-:Y:S05]  /*9c80*/  BSYNC B2 ;  /* 0x0000000000027941 */ /* 0x000fea0003800000 */
.L_x_7027:
        /* <DEDUP_REMOVED lines=33> */
[-C--:B------:R-:W-:Y:S01]  /*9ea0*/  FMUL.FTZ R3, R15, R0.reuse ;  /* 0x000000000f037220 */ /* 0x080fe20000410000 */
[----:B------:R-:W-:Y:S01]  /*9eb0*/  HADD2.F32 R4, -RZ, R4.H0_H0 ;  /* 0x20000004ff047230 */ /* 0x000fe20000004100 */
[C---:B------:R-:W-:Y:S01]  /*9ec0*/  FMUL.FTZ R9, R21.reuse, R9 ;  /* 0x0000000915097220 */ /* 0x040fe20000410000 */
[----:B------:R-:W-:Y:S01]  /*9ed0*/  HADD2.F32 R5, -RZ, R5.H0_H0 ;  /* 0x20000005ff057230 */ /* 0x000fe20000004100 */
[----:B------:R-:W-:Y:S01]  /*9ee0*/  FMUL.FTZ R0, R18, R0 ;  /* 0x0000000012007220 */ /* 0x000fe20000410000 */
[----:B------:R-:W-:Y:S01]  /*9ef0*/  HADD2.F32 R6, -RZ, R6.H0_H0 ;  /* 0x20000006ff067230 */ /* 0x000fe20000004100 */
[----:B------:R-:W-:-:S02]  /*9f00*/  FFMA.FTZ R10, R21, R13, -R10 ;  /* 0x0000000d150a7223 */ /* 0x000fc4000001080a */
[----:B------:R-:W-:Y:S01]  /*9f10*/  FFMA.FTZ R9, R20, R13, R9 ;  /* 0x0000000d14097223 */ /* 0x000fe20000010009 */
[--C-:B------:R-:W-:Y:S01]  /*9f20*/  HADD2.F32 R13, -RZ, R8.reuse.H1_H1 ;  /* 0x30000008ff0d7230 */ /* 0x100fe20000004100 */
[-C--:B------:R-:W-:Y:S01]  /*9f30*/  FFMA.FTZ R3, R18, R11.reuse, -R3 ;  /* 0x0000000b12037223 */ /* 0x080fe20000010803 */
[--C-:B------:R-:W-:Y:S01]  /*9f40*/  HADD2.F32 R18, -RZ, R19.reuse.H1_H1 ;  /* 0x30000013ff127230 */ /* 0x100fe20000004100 */
[----:B------:R-:W-:Y:S01]  /*9f50*/  FFMA.FTZ R0, R15, R11, R0 ;  /* 0x0000000b0f007223 */ /* 0x000fe20000010000 */
[----:B------:R-:W-:Y:S01]  /*9f60*/  HADD2.F32 R11, -RZ, R8.H0_H0 ;  /* 0x20000008ff0b7230 */ /* 0x000fe20000004100 */
[----:B------:R-:W-:Y:S01]  /*9f70*/  F2FP.PACK_AB R9, R9, R10 ;  /* 0x0000000a0909723e */ /* 0x000fe200000000ff */
[----:B------:R-:W-:Y:S02]  /*9f80*/  HADD2.F32 R8, -RZ, R19.H0_H0 ;  /* 0x20000013ff087230 */ /* 0x000fe40000004100 */
[----:B------:R-:W-:Y:S01]  /*9f90*/  HADD2.F32 R15, -RZ, R7.H0_H0 ;  /* 0x20000007ff0f7230 */ /* 0x000fe20000004100 */
[----:B------:R-:W-:-:S02]  /*9fa0*/  FMUL.FTZ R7, R13, R4 ;  /* 0x000000040d077220 */ /* 0x000fc40000410000 */
[C---:B------:R-:W-:Y:S02]  /*9fb0*/  FMUL.FTZ R19, R11.reuse, R4 ;  /* 0x000000040b137220 */ /* 0x040fe40000410000 */
[-C--:B------:R-:W-:Y:S02]  /*9fc0*/  FMUL.FTZ R4, R18, R5.reuse ;  /* 0x0000000512047220 */ /* 0x080fe40000410000 */
[----:B------:R-:W-:Y:S02]  /*9fd0*/  FMUL.FTZ R5, R8, R5 ;  /* 0x0000000508057220 */ /* 0x000fe40000410000 */
[-C--:B------:R-:W-:Y:S01]  /*9fe0*/  FFMA.FTZ R7, R11, R6.reuse, -R7 ;  /* 0x000000060b077223 */ /* 0x080fe20000010807 */
[----:B------:R-:W-:Y:S01]  /*9ff0*/  F2FP.PACK_AB R11, R0, R3 ;  /* 0x00000003000b723e */ /* 0x000fe200000000ff */
[----:B------:R-:W-:Y:S02]  /*a000*/  FFMA.FTZ R6, R13, R6, R19 ;  /* 0x000000060d067223 */ /* 0x000fe40000010013 */
[----:B------:R-:W-:-:S02]  /*a010*/  FFMA.FTZ R4, R8, R15, -R4 ;  /* 0x0000000f08047223 */ /* 0x000fc40000010804 */
[----:B------:R-:W-:Y:S01]  /*a020*/  FFMA.FTZ R5, R18, R15, R5 ;  /* 0x0000000f12057223 */ /* 0x000fe20000010005 */
[----:B------:R-:W-:-:S04]  /*a030*/  F2FP.PACK_AB R8, R6, R7 ;  /* 0x000000070608723e */ /* 0x000fc800000000ff */
[----:B------:R-:W-:Y:S02]  /*a040*/  F2FP.PACK_AB R10, R5, R4 ;  /* 0x00000004050a723e */ /* 0x000fe400000000ff */
.L_x_7039:
[----:B------:R-:W-:Y:S05]  /*a050*/  BSYNC B0 ;  /* 0x0000000000007941 */ /* 0x000fea0003800000 */
.L_x_7038:
[----:B-----5:R4:W-:Y:S02]  /*a060*/  STS.128 [R157+0x1800], R8 ;  /* 0x001800089d007388 */ /* 0x0209e40000000c00 */
.L_x_7037:
[----:B------:R-:W-:Y:S05]  /*a070*/  BSYNC B1 ;  /* 0x0000000000017941 */ /* 0x000fea0003800000 */
.L_x_7036:
        /* <DEDUP_REMOVED lines=8> */
[--C-:B-----5:R-:W-:Y:S02]  /*a100*/  HADD2.F32 R20, -RZ, R17.reuse.H0_H0 ;  /* 0x20000011ff147230 */ /* 0x120fe40000004100 */
[----:B------:R-:W-:Y:S02]  /*a110*/  HADD2.F32 R17, -RZ, R17.H1_H1 ;  /* 0x30000011ff117230 */ /* 0x000fe40000004100 */
[--C-:B------:R-:W-:Y:S02]  /*a120*/  HADD2.F32 R13, -RZ, R19.reuse.H1_H1 ;  /* 0x30000013ff0d7230 */ /* 0x100fe40000004100 */
        /* <DEDUP_REMOVED lines=8> */
[C---:B------:R-:W-:Y:S01]  /*a1b0*/  FMUL.FTZ R8, R20.reuse, R8 ;  /* 0x0000000814087220 */ /* 0x040fe20000410000 */
        /* <DEDUP_REMOVED lines=24> */
.L_x_7041:
[----:B------:R-:W-:Y:S05]  /*a340*/  BSYNC B0 ;  /* 0x0000000000007941 */ /* 0x000fea0003800000 */
.L_x_7040:
[----:B-----5:R1:W-:Y:S01]  /*a350*/  STS.128 [R157+0x3800], R16 ;  /* 0x003800109d007388 */ /* 0x0203e20000000c00 */
[----:B------:R-:W-:Y:S05]  /*a360*/  BRA `(.L_x_7035) ;  /* 0x0000353000007947 */ /* 0x000fea0003800000 */
.L_x_7010:
        /* <DEDUP_REMOVED lines=53> */
[--C-:B---3--:R-:W-:Y:S01]  /*a6c0*/  HADD2.F32 R12, -RZ, R8.reuse.H1_H1 ;  /* 0x30000008ff0c7230 */ /* 0x108fe20000004100 */
        /* <DEDUP_REMOVED lines=36> */
.L_x_7047:
[----:B------:R-:W-:Y:S05]  /*a910*/  BSYNC B0 ;  /* 0x0000000000007941 */ /* 0x000fea0003800000 */
.L_x_7046:
[----:B-----5:R4:W-:Y:S02]  /*a920*/  STS.128 [R157], R24 ;  /* 0x000000189d007388 */ /* 0x0209e40000000c00 */
.L_x_7045:
[----:B------:R-:W-:Y:S05]  /*a930*/  BSYNC B1 ;  /* 0x0000000000017941 */ /* 0x000fea0003800000 */
.L_x_7044:
        /* <DEDUP_REMOVED lines=86> */
.L_x_7049:
[----:B------:R-:W-:Y:S05]  /*aea0*/  BSYNC B0 ;  /* 0x0000000000007941 */ /* 0x000fea0003800000 */
.L_x_7048:
[----:B-----5:R1:W-:Y:S02]  /*aeb0*/  STS.128 [R157+0x2000], R24 ;  /* 0x002000189d007388 */ /* 0x0203e40000000c00 */
.L_x_7043:
[----:B------:R-:W-:Y:S05]  /*aec0*/  BSYNC B2 ;  /* 0x0000000000027941 */ /* 0x000fea0003800000 */
.L_x_7042:
        /* <DEDUP_REMOVED lines=95> */
.L_x_7055:
[----:B------:R-:W-:Y:S05]  /*b4c0*/  BSYNC B0 ;  /* 0x0000000000007941 */ /* 0x000fea0003800000 */
.L_x_7054:
[----:B-----5:R4:W-:Y:S02]  /*b4d0*/  STS.128 [R157+0x800], R24 ;  /* 0x000800189d007388 */ /* 0x0209e40000000c00 */
.L_x_7053:
[----:B------:R-:W-:Y:S05]  /*b4e0*/  BSYNC B1 ;  /* 0x0000000000017941 */ /* 0x000fea0003800000 */
.L_x_7052:
        /* <DEDUP_REMOVED lines=89> */
.L_x_7057:
[----:B------:R-:W-:Y:S05]  /*ba80*/  BSYNC B0 ;  /* 0x0000000000007941 */ /* 0x000fea0003800000 */
.L_x_7056:
[----:B-----5:R1:W-:Y:S02]  /*ba90*/  STS.128 [R157+0x2800], R20 ;  /* 0x002800149d007388 */ /* 0x0203e40000000c00 */
.L_x_7051:
[----:B------:R-:W-:Y:S05]  /*baa0*/  BSYNC B2 ;  /* 0x0000000000027941 */ /* 0x000fea0003800000 */
.L_x_7050:
        /* <DEDUP_REMOVED lines=96> */
.L_x_7063:
[----:B------:R-:W-:Y:S05]  /*c0b0*/  BSYNC B0 ;  /* 0x0000000000007941 */ /* 0x000fea0003800000 */
.L_x_7062:
[----:B-----5:R4:W-:Y:S02]  /*c0c0*/  STS.128 [R157+0x1000], R24 ;  /* 0x001000189d007388 */ /* 0x0209e40000000c00 */
.L_x_7061:
[----:B------:R-:W-:Y:S05]  /*c0d0*/  BSYNC B1 ;  /* 0x0000000000017941 */ /* 0x000fea0003800000 */
.L_x_7060:
        /* <DEDUP_REMOVED lines=89> */
.L_x_7065:
[----:B------:R-:W-:Y:S05]  /*c670*/  BSYNC B0 ;  /* 0x0000000000007941 */ /* 0x000fea0003800000 */
.L_x_7064:
[----:B-----5:R4:W-:Y:S02]  /*c680*/  STS.128 [R157+0x3000], R24 ;  /* 0x003000189d007388 */ /* 0x0209e40000000c00 */
.L_x_7059:
[----:B------:R-:W-:Y:S05]  /*c690*/  BSYNC B2 ;  /* 0x0000000000027941 */ /* 0x000fea0003800000 */
.L_x_7058:
        /* <DEDUP_REMOVED lines=33> */
[----:B------:R-:W-:-:S06]  /*c8b0*/  LEA.HI.X R11, R8, c[0x0][0x2ac], R9, 0x1, P2 ;  /* 0x0000ab00080b7a11 */ /* 0x000fcc00010f0c09 */
[----:B---3--:R-:W3:Y:S01]  /*c8c0*/  LDG.E.128 R8, [R10.64] ;  /* 0x000000060a087981 */ /* 0x008ee2000c1e1d00 */
[--C-:B----4-:R-:W-:Y:S02]  /*c8d0*/  HADD2.F32 R29, -RZ, R20.reuse.H0_H0 ;  /* 0x20000014ff1d7230 */ /* 0x110fe40000004100 */
[----:B------:R-:W-:Y:S02]  /*c8e0*/  HADD2.F32 R31, -RZ, R21.H0_H0 ;  /* 0x20000015ff1f7230 */ /* 0x000fe40000004100 */
[----:B------:R-:W-:Y:S02]  /*c8f0*/  HADD2.F32 R20, -RZ, R20.H1_H1 ;  /* 0x30000014ff147230 */ /* 0x000fe40000004100 */
[--C-:B--2---:R-:W-:Y:S02]  /*c900*/  HADD2.F32 R0, -RZ, R4.reuse.H0_H0 ;  /* 0x20000004ff007230 */ /* 0x104fe40000004100 */
        /* <DEDUP_REMOVED lines=10> */
[----:B------:R-:W-:Y:S01]  /*c9b0*/  HADD2.F32 R0, -RZ, R23.H1_H1 ;  /* 0x30000017ff007230 */ /* 0x000fe20000004100 */
[----:B------:R-:W-:Y:S01]  /*c9c0*/  FMUL.FTZ R31, R31, R4 ;  /* 0x000000041f1f7220 */ /* 0x000fe20000410000 */
[----:B------:R-:W-:Y:S01]  /*c9d0*/  HADD2.F32 R4, -RZ, R22.H0_H0 ;  /* 0x20000016ff047230 */ /* 0x000fe20000004100 */
        /* <DEDUP_REMOVED lines=43> */
.L_x_7069:
[----:B------:R-:W-:Y:S05]  /*cc90*/  BSYNC B0 ;  /* 0x0000000000007941 */ /* 0x000fea0003800000 */
.L_x_7068:
[----:B-----5:R4:W-:Y:S02]  /*cca0*/  STS.128 [R157+0x1800], R24 ;  /* 0x001800189d007388 */ /* 0x0209e40000000c00 */
.L_x_7067:
[----:B------:R-:W-:Y:S05]  /*ccb0*/  BSYNC B1 ;  /* 0x0000000000017941 */ /* 0x000fea0003800000 */
.L_x_7066:
[----:B------:R1:W-:Y:S01]  /*ccc0*/  @P0 STS.128 [R157+0x3800], RZ ;  /* 0x003800ff9d000388 */ /* 0x0003e20000000c00 */
[----:B------:R-:W-:Y:S05]  /*ccd0*/  @P0 BRA `(.L_x_7035) ;  /* 0x00000bc000000947 */ /* 0x000fea0003800000 */
[----:B-1----:R1:W5:Y:S01]  /*cce0*/  LDG.E.128 R20, [R16.64+0x80] ;  /* 0x0000800610147981 */ /* 0x002362000c1e1d00 */
[----:B------:R-:W-:Y:S01]  /*ccf0*/  ISETP.GE.AND P0, PT, R100, c[0x0][0x230], PT ;  /* 0x00008c0064007a0c */ /* 0x000fe20003f06270 */
[----:B------:R-:W-:-:S12]  /*cd00*/  BSSY B0, `(.L_x_7070) ;  /* 0x000005a000007945 */ /* 0x000fd80003800000 */
[----:B------:R-:W-:Y:S05]  /*cd10*/  @P0 BRA `(.L_x_7071) ;  /* 0x0000058000000947 */ /* 0x000fea0003800000 */
[-C--:B------:R-:W-:Y:S02]  /*cd20*/  ISETP.GE.AND P0, PT, R100, R125.reuse, PT ;  /* 0x0000007d6400720c */ /* 0x080fe40003f06270 */
[----:B------:R-:W-:Y:S02]  /*cd30*/  MOV R4, R125 ;  /* 0x0000007d00047202 */ /* 0x000fe40000000f00 */
[----:B------:R-:W-:Y:S02]  /*cd40*/  MOV R6, 0x30 ;  /* 0x0000003000067802 */ /* 0x000fe40000000f00 */
[----:B------:R-:W-:Y:S02]  /*cd50*/  MOV R0, RZ ;  /* 0x000000ff00007202 */ /* 0x000fe40000000f00 */
[----:B------:R-:W-:-:S04]  /*cd60*/  IADD3 R8, P2, R16, 0x80, RZ ;  /* 0x0000008010087810 */ /* 0x000fc80007f5e0ff */
[----:B------:R-:W-:Y:S02]  /*cd70*/  IADD3.X R9, RZ, R17, RZ, P2, !PT ;  /* 0x00000011ff097210 */ /* 0x000fe400017fe4ff */
[--C-:B------:R-:W-:Y:S02]  /*cd80*/  @P0 SHF.R.S32.HI R125, RZ, 0x1, R127.reuse ;  /* 0x00000001ff7d0819 */ /* 0x100fe4000001147f */
[--C-:B------:R-:W-:Y:S02]  /*cd90*/  @P0 SHF.R.S32.HI R5, RZ, 0x1, R127.reuse ;  /* 0x00000001ff050819 */ /* 0x100fe4000001147f */
[C---:B------:R-:W-:Y:S01]  /*cda0*/  @P0 IADD3 R4, -R125.reuse, RZ, RZ ;  /* 0x000000ff7d040210 */ /* 0x040fe20007ffe1ff */
[----:B------:R-:W-:Y:S01]  /*cdb0*/  IMAD R6, R125, R6, 0x40 ;  /* 0x000000407d067424 */ /* 0x000fe200078e0206 */
[----:B------:R-:W-:Y:S02]  /*cdc0*/  @P0 IADD3 R0, -R5, RZ, RZ ;  /* 0x000000ff05000210 */ /* 0x000fe40007ffe1ff */
[----:B------:R-:W-:Y:S01]  /*cdd0*/  @P0 SHF.R.S32.HI R127, RZ, 0x1, R127 ;  /* 0x00000001ff7f0819 */ /* 0x000fe2000001147f */
[----:B-1----:R-:W-:Y:S01]  /*cde0*/  IMAD.WIDE R16, R4, 0x2, R8 ;  /* 0x0000000204107825 */ /* 0x002fe200078e0208 */
[----:B------:R-:W-:-:S04]  /*cdf0*/  IADD3 R3, P1, R6, R3, RZ ;  /* 0x0000000306037210 */ /* 0x000fc80007f3e0ff */
[----:B------:R-:W-:Y:S01]  /*ce00*/  LEA.HI.X.SX32 R13, R6, R13, 0x1, P1 ;  /* 0x0000000d060d7211 */ /* 0x000fe200008f0eff */
[----:B--2---:R-:W2:Y:S01]  /*ce10*/  LDG.E.128 R16, [R16.64] ;  /* 0x0000000610107981 */ /* 0x004ea2000c1e1d00 */
[----:B------:R-:W-:-:S04]  /*ce20*/  IADD3 R5, P1, R0, R3, RZ ;  /* 0x0000000300057210 */ /* 0x000fc80007f3e0ff */
[----:B------:R-:W-:Y:S02]  /*ce30*/  LEA.HI.X.SX32 R0, R0, R13, 0x1, P1 ;  /* 0x0000000d00007211 */ /* 0x000fe400008f0eff */
[----:B------:R-:W-:-:S04]  /*ce40*/  LEA R6, P1, R5, c[0x0][0x2b0], 0x1 ;  /* 0x0000ac0005067a11 */ /* 0x000fc800078208ff */
        /* <DEDUP_REMOVED lines=9> */
[--C-:B--2---:R-:W-:Y:S02]  /*cee0*/  HADD2.F32 R25, -RZ, R16.reuse.H0_H0 ;  /* 0x20000010ff197230 */ /* 0x104fe40000004100 */
[----:B------:R-:W-:Y:S02]  /*cef0*/  HADD2.F32 R27, -RZ, R16.H1_H1 ;  /* 0x30000010ff1b7230 */ /* 0x000fe40000004100 */
[----:B------:R-:W-:Y:S02]  /*cf00*/  HADD2.F32 R16, -RZ, R17.H0_H0 ;  /* 0x20000011ff107230 */ /* 0x000fe40000004100 */
[----:B---3--:R-:W-:Y:S02]  /*cf10*/  HADD2.F32 R0, -RZ, R4.H0_H0 ;  /* 0x20000004ff007230 */ /* 0x008fe40000004100 */
        /* <DEDUP_REMOVED lines=24> */
[----:B------:R-:W-:Y:S01]  /*d0a0*/  @!P0 FADD.FTZ R5, -R5, -RZ ;  /* 0x800000ff05058221 */ /* 0x000fe20000010100 */
[----:B------:R-:W-:Y:S01]  /*d0b0*/  HADD2.F32 R18, -RZ, R18.H1_H1 ;  /* 0x30000012ff127230 */ /* 0x000fe20000004100 */
[----:B------:R-:W-:Y:S01]  /*d0c0*/  @!P0 FADD.FTZ R15, -R15, -RZ ;  /* 0x800000ff0f0f8221 */ /* 0x000fe20000010100 */
[----:B------:R-:W-:-:S02]  /*d0d0*/  HADD2.F32 R20, -RZ, R20.H1_H1 ;  /* 0x30000014ff147230 */ /* 0x000fc40000004100 */
[----:B------:R-:W-:Y:S01]  /*d0e0*/  HADD2.F32 R8, -RZ, R8.H1_H1 ;  /* 0x30000008ff087230 */ /* 0x000fe20000004100 */
[----:B------:R-:W-:Y:S01]  /*d0f0*/  FMUL.FTZ R24, R24, R13 ;  /* 0x0000000d18187220 */ /* 0x000fe20000410000 */
[----:B------:R-:W-:Y:S01]  /*d100*/  HADD2.F32 R13, -RZ, R21.H0_H0 ;  /* 0x20000015ff0d7230 */ /* 0x000fe20000004100 */
        /* <DEDUP_REMOVED lines=8> */
[----:B------:R-:W-:Y:S02]  /*d190*/  HADD2.F32 R9, -RZ, R9.H1_H1 ;  /* 0x30000009ff097230 */ /* 0x000fe40000004100 */
[----:B------:R-:W-:Y:S02]  /*d1a0*/  HADD2.F32 R10, -RZ, R10.H1_H1 ;  /* 0x3000000aff0a7230 */ /* 0x000fe40000004100 */
[--C-:B------:R-:W-:Y:S02]  /*d1b0*/  HADD2.F32 R17, -RZ, R11.reuse.H0_H0 ;  /* 0x2000000bff117230 */ /* 0x100fe40000004100 */
        /* <DEDUP_REMOVED lines=14> */
.L_x_7071:
[----:B------:R-:W-:Y:S05]  /*d2a0*/  BSYNC B0 ;  /* 0x0000000000007941 */ /* 0x000fea0003800000 */
.L_x_7070:
[----:B-----5:R1:W-:Y:S01]  /*d2b0*/  STS.128 [R157+0x3800], R20 ;  /* 0x003800149d007388 */ /* 0x0203e20000000c00 */
[----:B------:R-:W-:Y:S05]  /*d2c0*/  BRA `(.L_x_7035) ;  /* 0x000005d000007947 */ /* 0x000fea0003800000 */
.L_x_7009:
        /* <DEDUP_REMOVED lines=20> */
.L_x_7073:
[----:B------:R-:W-:Y:S05]  /*d410*/  BSYNC B0 ;  /* 0x0000000000007941 */ /* 0x000fea0003800000 */
.L_x_7072:
        /* <DEDUP_REMOVED lines=22> */
.L_x_7075:
[----:B------:R-:W-:Y:S05]  /*d580*/  BSYNC B0 ;  /* 0x0000000000007941 */ /* 0x000fea0003800000 */
.L_x_7074:
        /* <DEDUP_REMOVED lines=23> */
.L_x_7077:
[----:B------:R-:W-:Y:S05]  /*d700*/  BSYNC B0 ;  /* 0x0000000000007941 */ /* 0x000fea0003800000 */
.L_x_7076:
        /* <DEDUP_REMOVED lines=25> */
.L_x_7035:
[----:B------:R-:W-:Y:S05]  /*d8a0*/  BSYNC B3 ;  /* 0x0000000000037941 */ /* 0x000fea0003800000 */
.L_x_7008:
        /* <DEDUP_REMOVED lines=26> */
.L_x_7079:
[----:B------:R-:W-:Y:S05]  /*da50*/  BSYNC B0 ;  /* 0x0000000000007941 */ /* 0x000fea0003800000 */
.L_x_7078:
        /* <DEDUP_REMOVED lines=22> */
.L_x_7081:
[----:B------:R-:W-:Y:S05]  /*dbc0*/  BSYNC B0 ;  /* 0x0000000000007941 */ /* 0x000fea0003800000 */
.L_x_7080:
        /* <DEDUP_REMOVED lines=26> */
.L_x_7083:
[----:B------:R-:W-:Y:S05]  /*dd70*/  BSYNC B0 ;  /* 0x0000000000007941 */ /* 0x000fea0003800000 */
.L_x_7082:
        /* <DEDUP_REMOVED lines=12> */
[----:B------:R-:W-:Y:S02]  /*de40*/  @!P1 IMAD.MOV.U32 R11, RZ, RZ, R163 ;  /* 0x000000ffff0b9224 */ /* 0x000fe400078e00a3 */
        /* <DEDUP_REMOVED lines=18> */
.L_x_7085:
[----:B------:R-:W-:Y:S05]  /*df70*/  BSYNC B0 ;  /* 0x0000000000007941 */ /* 0x000fea0003800000 */
.L_x_7084:
[----:B------:R-:W-:Y:S01]  /*df80*/  IMAD R62, R62, c[0x0][0x320], RZ ;  /* 0x0000c8003e3e7a24 */ /* 0x000fe200078e02ff */
[----:B------:R-:W0:Y:S01]  /*df90*/  LDGDEPBAR ;  /* 0x00000000000079af */ /* 0x000e220000000000 */
[----:B------:R-:W-:-:S04]  /*dfa0*/  IMAD.WIDE.U32 R134, R63, c[0x0][0x320], R134 ;  /* 0x0000c8003f867a25 */ /* 0x000fc800078e0086 */
[----:B------:R-:W-:Y:S01]  /*dfb0*/  IMAD R62, R63, c[0x0][0x324], R62 ;  /* 0x0000c9003f3e7a24 */ /* 0x000fe200078e023e */
[----:B-1----:R-:W-:-:S03]  /*dfc0*/  LEA R6, P0, R134, c[0x0][0x318], 0x2 ;  /* 0x0000c60086067a11 */ /* 0x002fc600078010ff */
[----:B------:R-:W-:-:S05]  /*dfd0*/  IMAD.IADD R62, R135, 0x1, R62 ;  /* 0x00000001873e7824 */ /* 0x000fca00078e023e */
[----:B------:R-:W-:-:S06]  /*dfe0*/  LEA.HI.X R7, R134, c[0x0][0x31c], R62, 0x2, P0 ;  /* 0x0000c70086077a11 */ /* 0x000fcc00000f143e */
[----:B------:R-:W2:Y:S01]  /*dff0*/  LDG.E R7, [R6.64] ;  /* 0x0000000606077981 */ /* 0x000ea2000c1e1900 */
[----:B------:R-:W-:Y:S01]  /*e000*/  ISETP.GE.AND P1, PT, R132, R5, PT ;  /* 0x000000058400720c */ /* 0x000fe20003f26270 */
[----:B------:R-:W2:Y:S01]  /*e010*/  MUFU.RCP R0, c[0x0][0x238] ;  /* 0x00008e0000007b08 */ /* 0x000ea20000001000 */
[----:B------:R-:W-:Y:S01]  /*e020*/  SHF.R.S32.HI R164, RZ, 0x1f, R129 ;  /* 0x0000001fffa47819 */ /* 0x000fe20000011481 */
[----:B------:R-:W-:-:S04]  /*e030*/  DEPBAR.LE SB0, 0x0 ;  /* 0x000080000000791a */ /* 0x000fc80000000000 */
[----:B------:R-:W-:Y:S01]  /*e040*/  BAR.SYNC.DEFER_BLOCKING 0x0 ;  /* 0x0000000000007b1d */ /* 0x000fe20000010000 */
[----:B------:R-:W-:Y:S01]  /*e050*/  IMAD.SHL.U32 R165, R115, 0x2, RZ ;  /* 0x0000000273a57824 */ /* 0x000fe200078e00ff */
[----:B------:R-:W-:Y:S02]  /*e060*/  LEA R170, P0, R106, c[0x0][0x170], 0x1 ;  /* 0x00005c006aaa7a11 */ /* 0x000fe400078008ff */
[----:B------:R-:W-:Y:S02]  /*e070*/  LEA.HI R164, R164, R129, RZ, 0x2 ;  /* 0x00000081a4a47211 */ /* 0x000fe400078f10ff */
        /* <DEDUP_REMOVED lines=23> */
.L_x_7087:
[----:B-1----:R-:W-:Y:S05]  /*e1f0*/  BSYNC B0 ;  /* 0x0000000000007941 */ /* 0x002fea0003800000 */
.L_x_7086:
        /* <DEDUP_REMOVED lines=22> */
.L_x_7089:
[----:B------:R-:W-:Y:S05]  /*e360*/  BSYNC B0 ;  /* 0x0000000000007941 */ /* 0x000fea0003800000 */
.L_x_7088:
        /* <DEDUP_REMOVED lines=26> */
.L_x_7091:
[----:B------:R-:W-:Y:S05]  /*e510*/  BSYNC B0 ;  /* 0x0000000000007941 */ /* 0x000fea0003800000 */
.L_x_7090:
        /* <DEDUP_REMOVED lines=28> */
.L_x_7093:
[----:B------:R-:W-:Y:S05]  /*e6e0*/  BSYNC B0 ;  /* 0x0000000000007941 */ /* 0x000fea0003800000 */
.L_x_7092:
        /* <DEDUP_REMOVED lines=9> */
[----:B------:R-:W0:Y:S01]  /*e780*/  LDGDEPBAR ;  /* 0x00000000000079af */ /* 0x000e220000000000 */
[----:B------:R-:W-:-:S02]  /*e790*/  LOP3.LUT R7, R54, 0x1c0, RZ, 0xc0, !PT ;  /* 0x000001c036077812 */ /* 0x000fc400078ec0ff */
[----:B------:R-:W-:Y:S01]  /*e7a0*/  LOP3.LUT R132, R5, 0x8, R132, 0xf8, !PT ;  /* 0x0000000805847812 */ /* 0x000fe200078ef884 */
[----:B------:R-:W-:Y:S01]  /*e7b0*/  IMAD.IADD R149, R149, 0x1, -R4 ;  /* 0x0000000195957824 */ /* 0x000fe200078e0a04 */
[----:B------:R-:W-:Y:S02]  /*e7c0*/  LOP3.LUT R37, R37, 0xfffffe00, RZ, 0xc0, !PT ;  /* 0xfffffe0025257812 */ /* 0x000fe400078ec0ff */
        /* <DEDUP_REMOVED lines=19> */
[----:B------:R-:W5:Y:S01]  /*e900*/  LDSM.16.M88.4 R28, [R149+0x5000] ;  /* 0x00500000951c783b */ /* 0x000f620000000200 */
[----:B------:R-:W-:Y:S01]  /*e910*/  IMAD R146, R39, 0x2, R150 ;  /* 0x0000000227927824 */ /* 0x000fe200078e0296 */
[----:B------:R-:W-:Y:S01]  /*e920*/  IADD3 R139, R147, 0x800, RZ ;  /* 0x00000800938b7810 */ /* 0x000fe20007ffe0ff */
[----:B------:R-:W-:Y:S01]  /*e930*/  IMAD R145, R39, 0x2, R148 ;  /* 0x0000000227917824 */ /* 0x000fe200078e0294 */
[----:B------:R-:W1:Y:S01]  /*e940*/  LDSM.16.M88.4 R8, [R149+0x5800] ;  /* 0x005800009508783b */ /* 0x000e620000000200 */
[----:B------:R-:W-:Y:S02]  /*e950*/  SEL R2, R2, 0xffffffc0, !P2 ;  /* 0xffffffc002027807 */ /* 0x000fe40005000000 */
[C---:B------:R-:W-:Y:S01]  /*e960*/  IADD3 R138, R147.reuse, 0x1000, RZ ;  /* 0x00001000938a7810 */ /* 0x040fe20007ffe0ff */
[----:B------:R-:W-:Y:S01]  /*e970*/  LDSM.16.M88.4 R76, [R147] ;  /* 0x00000000934c783b */ /* 0x000fe20000000200 */
[----:B------:R-:W-:Y:S01]  /*e980*/  IADD3 R137, R147, 0x1800, RZ ;  /* 0x0000180093897810 */ /* 0x000fe20007ffe0ff */
[----:B------:R-:W-:Y:S01]  /*e990*/  IMAD.IADD R143, R149, 0x1, R2 ;  /* 0x00000001958f7824 */ /* 0x000fe200078e0202 */
[C---:B------:R-:W-:Y:S01]  /*e9a0*/  IADD3 R135, R147.reuse, 0x2000, RZ ;  /* 0x0000200093877810 */ /* 0x040fe20007ffe0ff */
[----:B------:R-:W3:Y:S01]  /*e9b0*/  LDSM.16.M88.4 R72, [R148] ;  /* 0x000000009448783b */ /* 0x000ee20000000200 */
[----:B------:R-:W-:Y:S01]  /*e9c0*/  IMAD.IADD R136, R2, 0x1, R147 ;  /* 0x0000000102887824 */ /* 0x000fe200078e0293 */
[----:B------:R-:W-:Y:S01]  /*e9d0*/  IADD3 R134, R147, 0x2800, RZ ;  /* 0x0000280093867810 */ /* 0x000fe20007ffe0ff */
[----:B------:R-:W-:Y:S01]  /*e9e0*/  IMAD.IADD R2, R3, 0x1, R165 ;  /* 0x0000000103027824 */ /* 0x000fe200078e02a5 */
[----:B------:R-:W4:Y:S01]  /*e9f0*/  LDSM.16.M88.4 R68, [R147+0x800] ;  /* 0x000800009344783b */ /* 0x000f220000000200 */
[----:B------:R-:W-:-:S02]  /*ea00*/  IADD3 R133, R147, 0x3000, RZ ;  /* 0x0000300093857810 */ /* 0x000fc40007ffe0ff */
[----:B------:R-:W-:Y:S01]  /*ea10*/  I2F R43, R2 ;  /* 0x00000002002b7306 */ /* 0x000fe20000201400 */
[----:B------:R-:W1:Y:S01]  /*ea20*/  LDSM.16.M88.4 R64, [R147+0x1000] ;  /* 0x001000009340783b */ /* 0x000e620000000200 */
[C---:B------:R-:W-:Y:S02]  /*ea30*/  IADD3 R40, R2.reuse, 0x9, RZ ;  /* 0x0000000902287810 */ /* 0x040fe40007ffe0ff */
[----:B------:R-:W-:Y:S01]  /*ea40*/  IADD3 R54, R2, 0x11, RZ ;  /* 0x0000001102367810 */ /* 0x000fe20007ffe0ff */
[----:B------:R-:W1:Y:S01]  /*ea50*/  LDSM.16.M88.4 R60, [R147+0x1800] ;  /* 0x00180000933c783b */ /* 0x000e620000000200 */
[----:B------:R-:W-:Y:S02]  /*ea60*/  IADD3 R132, R147, 0x3800, RZ ;  /* 0x0000380093847810 */ /* 0x000fe40007ffe0ff */
[----:B------:R-:W-:Y:S01]  /*ea70*/  I2F R42, R40 ;  /* 0x00000028002a7306 */ /* 0x000fe20000201400 */
[----:B------:R-:W-:Y:S04]  /*ea80*/  LDSM.16.M88.4 R12, [R143+0x4000] ;  /* 0x004000008f0c783b */ /* 0x000fe80000000200 */
[----:B------:R-:W1:Y:S01]  /*ea90*/  LDSM.16.M88.4 R16, [R146] ;  /* 0x000000009210783b */ /* 0x000e620000000200 */
[C---:B--2---:R-:W-:Y:S03]  /*eaa0*/  HMMA.16816.F32 R4, R20.reuse, R84, RZ ;  /* 0x000000541404723c */ /* 0x044fe600000018ff */
[----:B------:R-:W-:Y:S04]  /*eab0*/  LDSM.16.M88.4 R92, [R143+0x5000] ;  /* 0x005000008f5c783b */ /* 0x000fe80000000200 */
[----:B---3--:R-:W-:Y:S01]  /*eac0*/  LDSM.16.M88.4 R88, [R143+0x5800] ;  /* 0x005800008f58783b */ /* 0x008fe20000000200 */
[C---:B------:R-:W-:Y:S03]  /*ead0*/  HMMA.16816.F32 R84, R20.reuse, R86, RZ ;  /* 0x000000561454723c */ /* 0x040fe600000018ff */
[----:B------:R-:W-:Y:S05]  /*eae0*/  LDSM.16.M88.4 R80, [R145] ;  /* 0x000000009150783b */ /* 0x000fea0000000200 */
[C---:B------:R-:W-:Y:S08]  /*eaf0*/  HMMA.16816.F32 R56, R20.reuse, R44, RZ ;  /* 0x0000002c1438723c */ /* 0x040ff000000018ff */
[C---:B-----5:R-:W-:Y:S08]  /*eb00*/  HMMA.16816.F32 R32, R20.reuse, R28, RZ ;  /* 0x0000001c1420723c */ /* 0x060ff000000018ff */
[C---:B------:R-:W-:Y:S08]  /*eb10*/  HMMA.16816.F32 R44, R20.reuse, R46, RZ ;  /* 0x0000002e142c723c */ /* 0x040ff000000018ff */
[C---:B------:R-:W-:Y:S08]  /*eb20*/  HMMA.16816.F32 R28, R20.reuse, R30, RZ ;  /* 0x0000001e141c723c */ /* 0x040ff000000018ff */
[C---:B-1----:R-:W-:Y:S08]  /*eb30*/  HMMA.16816.F32 R24, R20.reuse, R8, RZ ;  /* 0x000000081418723c */ /* 0x042ff000000018ff */
[----:B------:R-:W-:Y:S01]  /*eb40*/  HMMA.16816.F32 R20, R20, R10, RZ ;  /* 0x0000000a1414723c */ /* 0x000fe200000018ff */
[----:B------:R-:W1:Y:S07]  /*eb50*/  LDSM.16.M88.4 R8, [R143+0x4800] ;  /* 0x004800008f08783b */ /* 0x000e6e0000000200 */
[C---:B------:R-:W-:Y:S08]  /*eb60*/  HMMA.16816.F32 R4, R72.reuse, R76, R4 ;  /* 0x0000004c4804723c */ /* 0x040ff00000001804 */
[C---:B------:R-:W-:Y:S01]  /*eb70*/  HMMA.16816.F32 R84, R72.reuse, R78, R84 ;  /* 0x0000004e4854723c */ /* 0x040fe20000001854 */
[----:B------:R-:W2:Y:S07]  /*eb80*/  LDSM.16.M88.4 R76, [R136] ;  /* 0x00000000884c783b */ /* 0x000eae0000000200 */
[C---:B----4-:R-:W-:Y:S08]  /*eb90*/  HMMA.16816.F32 R56, R72.reuse, R68, R56 ;  /* 0x000000444838723c */ /* 0x050ff00000001838 */
[C---:B------:R-:W-:Y:S01]  /*eba0*/  HMMA.16816.F32 R44, R72.reuse, R70, R44 ;  /* 0x00000046482c723c */ /* 0x040fe2000000182c */
[----:B------:R-:W-:Y:S07]  /*ebb0*/  LDSM.16.M88.4 R68, [R150+0x2000] ;  /* 0x002000009644783b */ /* 0x000fee0000000200 */
[C---:B------:R-:W-:Y:S08]  /*ebc0*/  HMMA.16816.F32 R32, R72.reuse, R64, R32 ;  /* 0x000000404820723c */ /* 0x040ff00000001820 */
[C---:B------:R-:W-:Y:S01]  /*ebd0*/  HMMA.16816.F32 R28, R72.reuse, R66, R28 ;  /* 0x00000042481c723c */ /* 0x040fe2000000181c */
[----:B------:R-:W3:Y:S07]  /*ebe0*/  LDSM.16.M88.4 R64, [R136+0x800] ;  /* 0x000800008840783b */ /* 0x000eee0000000200 */
[C---:B------:R-:W-:Y:S08]  /*ebf0*/  HMMA.16816.F32 R24, R72.reuse, R60, R24 ;  /* 0x0000003c4818723c */ /* 0x040ff00000001818 */
[----:B------:R-:W-:Y:S01]  /*ec00*/  HMMA.16816.F32 R20, R72, R62, R20 ;  /* 0x0000003e4814723c */ /* 0x000fe20000001814 */
[----:B------:R-:W4:Y:S04]  /*ec10*/  LDSM.16.M88.4 R60, [R136+0x1000] ;  /* 0x00100000883c783b */ /* 0x000f280000000200 */
[----:B------:R-:W-:Y:S03]  /*ec20*/  LDSM.16.M88.4 R72, [R136+0x1800] ;  /* 0x001800008848783b */ /* 0x000fe60000000200 */
[C---:B------:R-:W-:Y:S08]  /*ec30*/  HMMA.16816.F32 R4, R16.reuse, R12, R4 ;  /* 0x0000000c1004723c */ /* 0x040ff00000001804 */
[C---:B------:R-:W-:Y:S01]  /*ec40*/  HMMA.16816.F32 R84, R16.reuse, R14, R84 ;  /* 0x0000000e1054723c */ /* 0x040fe20000001854 */
[----:B------:R-:W5:Y:S07]  /*ec50*/  LDSM.16.M88.4 R12, [R149+0x6000] ;  /* 0x00600000950c783b */ /* 0x000f6e0000000200 */
[C---:B-1----:R-:W-:Y:S08]  /*ec60*/  HMMA.16816.F32 R56, R16.reuse, R8, R56 ;  /* 0x000000081038723c */ /* 0x042ff00000001838 */
[C---:B------:R-:W-:Y:S01]  /*ec70*/  HMMA.16816.F32 R44, R16.reuse, R10, R44 ;  /* 0x0000000a102c723c */ /* 0x040fe2000000182c */
[----:B------:R-:W-:Y:S07]  /*ec80*/  LDSM.16.M88.4 R8, [R149+0x7000] ;  /* 0x007000009508783b */ /* 0x000fee0000000200 */
[C---:B------:R-:W-:Y:S08]  /*ec90*/  HMMA.16816.F32 R32, R16.reuse, R92, R32 ;  /* 0x0000005c1020723c */ /* 0x040ff00000001820 */
[C---:B------:R-:W-:Y:S01]  /*eca0*/  HMMA.16816.F32 R28, R16.reuse, R94, R28 ;  /* 0x0000005e101c723c */ /* 0x040fe2000000181c */
[----:B------:R-:W-:Y:S07]  /*ecb0*/  LDSM.16.M88.4 R92, [R149+0x7800] ;  /* 0x00780000955c783b */ /* 0x000fee0000000200 */
[C---:B------:R-:W-:Y:S08]  /*ecc0*/  HMMA.16816.F32 R24, R16.reuse, R88, R24 ;  /* 0x000000581018723c */ /* 0x040ff00000001818 */
[----:B------:R-:W-:Y:S01]  /*ecd0*/  HMMA.16816.F32 R20, R16, R90, R20 ;  /* 0x0000005a1014723c */ /* 0x000fe20000001814 */
[----:B------:R-:W1:Y:S07]  /*ece0*/  LDSM.16.M88.4 R16, [R149+0x6800] ;  /* 0x006800009510783b */ /* 0x000e6e0000000200 */
        /* <DEDUP_REMOVED lines=8> */
[----:B------:R-:W-:Y:S01]  /*ed70*/  HMMA.16816.F32 R28, R80, R62, R28 ;  /* 0x0000003e501c723c */ /* 0x000fe2000000181c */
[----:B------:R-:W-:Y:S07]  /*ed80*/  LDSM.16.M88.4 R60, [R147+0x3000] ;  /* 0x00300000933c783b */ /* 0x000fee0000000200 */
[----:B-----5:R-:W-:Y:S08]  /*ed90*/  HMMA.16816.F32 R4, R68, R12, R4 ;  /* 0x0000000c4404723c */ /* 0x020ff00000001804 */
[C---:B------:R-:W-:Y:S08]  /*eda0*/  HMMA.16816.F32 R24, R80.reuse, R72, R24 ;  /* 0x000000485018723c */ /* 0x040ff00000001818 */
[----:B------:R-:W-:Y:S01]  /*edb0*/  HMMA.16816.F32 R20, R80, R74, R20 ;  /* 0x0000004a5014723c */ /* 0x000fe20000001814 */
[----:B------:R-:W-:Y:S04]  /*edc0*/  LDSM.16.M88.4 R72, [R143+0x6000] ;  /* 0x006000008f48783b */ /* 0x000fe80000000200 */
[----:B------:R-:W-:Y:S03]  /*edd0*/  LDSM.16.M88.4 R80, [R147+0x3800] ;  /* 0x003800009350783b */ /* 0x000fe60000000200 */
[C---:B------:R-:W-:Y:S01]  /*ede0*/  HMMA.16816.F32 R88, R68.reuse, R14, R88 ;  /* 0x0000000e4458723c */ /* 0x040fe20000001858 */
[----:B------:R-:W4:Y:S07]  /*edf0*/  LDSM.16.M88.4 R12, [R146+0x2000] ;  /* 0x00200000920c783b */ /* 0x000f2e0000000200 */
[C---:B-1----:R-:W-:Y:S08]  /*ee00*/  HMMA.16816.F32 R56, R68.reuse, R16, R56 ;  /* 0x000000104438723c */ /* 0x042ff00000001838 */
[C---:B------:R-:W-:Y:S08]  /*ee10*/  HMMA.16816.F32 R32, R68.reuse, R8, R32 ;  /* 0x000000084420723c */ /* 0x040ff00000001820 */
[C---:B------:R-:W-:Y:S01]  /*ee20*/  HMMA.16816.F32 R28, R68.reuse, R10, R28 ;  /* 0x0000000a441c723c */ /* 0x040fe2000000181c */
[----:B------:R-:W1:Y:S07]  /*ee30*/  LDSM.16.M88.4 R8, [R143+0x6800] ;  /* 0x006800008f08783b */ /* 0x000e6e0000000200 */
[----:B------:R-:W-:Y:S01]  /*ee40*/  HMMA.16816.F32 R44, R68, R18, R44 ;  /* 0x00000012442c723c */ /* 0x000fe2000000182c */
[----:B------:R-:W-:Y:S07]  /*ee50*/  LDSM.16.M88.4 R16, [R145+0x2000] ;  /* 0x002000009110783b */ /* 0x000fee0000000200 */
[----:B--2---:R-:W-:Y:S08]  /*ee60*/  HMMA.16816.F32 R4, R84, R76, R4 ;  /* 0x0000004c5404723c */ /* 0x004ff00000001804 */
[C---:B------:R-:W-:Y:S08]  /*ee70*/  HMMA.16816.F32 R24, R68.reuse, R92, R24 ;  /* 0x0000005c4418723c */ /* 0x040ff00000001818 */
[----:B------:R-:W-:Y:S01]  /*ee80*/  HMMA.16816.F32 R20, R68, R94, R20 ;  /* 0x0000005e4414723c */ /* 0x000fe20000001814 */
[----:B------:R-:W2:Y:S07]  /*ee90*/  LDSM.16.M88.4 R68, [R136+0x2000] ;  /* 0x002000008844783b */ /* 0x000eae0000000200 */
[C---:B------:R-:W-:Y:S08]  /*eea0*/  HMMA.16816.F32 R88, R84.reuse, R78, R88 ;  /* 0x0000004e5458723c */ /* 0x040ff00000001858 */
[C---:B---3--:R-:W-:Y:S08]  /*eeb0*/  HMMA.16816.F32 R56, R84.reuse, R64, R56 ;  /* 0x000000405438723c */ /* 0x048ff00000001838 */
[----:B------:R-:W-:Y:S01]  /*eec0*/  HMMA.16816.F32 R44, R84, R66, R44 ;  /* 0x00000042542c723c */ /* 0x000fe2000000182c */
[----:B------:R-:W3:Y:S07]  /*eed0*/  LDSM.16.M88.4 R64, [R136+0x2800] ;  /* 0x002800008840783b */ /* 0x000eee0000000200 */
[C---:B----4-:R-:W-:Y:S08]  /*eee0*/  HMMA.16816.F32 R4, R12.reuse, R72, R4 ;  /* 0x000000480c04723c */ /* 0x050ff00000001804 */
[C---:B------:R-:W-:Y:S08]  /*eef0*/  HMMA.16816.F32 R88, R12.reuse, R74, R88 ;  /* 0x0000004a0c58723c */ /* 0x040ff00000001858 */
[----:B-1----:R-:W-:Y:S07]  /*ef00*/  HMMA.16816.F32 R56, R12, R8, R56 ;  /* 0x000000080c38723c */ /* 0x002fee0000001838 */
[----:B------:R-:W-:Y:S01]  /*ef10*/  IMAD R9, R48, 0x10, R50 ;  /* 0x0000001030097824 */ /* 0x000fe200078e0232 */
[----:B------:R-:W-:Y:S01]  /*ef20*/  HMMA.16816.F32 R32, R84, R60, R32 ;  /* 0x0000003c5420723c */ /* 0x000fe20000001820 */
[----:B------:R-:W-:-:S03]  /*ef30*/  IADD3 R8, R2, 0x8, RZ ;  /* 0x0000000802087810 */ /* 0x000fc60007ffe0ff */
[----:B------:R-:W-:Y:S01]  /*ef40*/  IADD3 R9, R9, 0x1, R164 ;  /* 0x0000000109097810 */ /* 0x000fe20007ffe0a4 */
[----:B------:R-:W-:Y:S03]  /*ef50*/  I2F R55, R8 ;  /* 0x0000000800377306 */ /* 0x000fe60000201400 */
[----:B------:R-:W-:Y:S01]  /*ef60*/  HMMA.16816.F32 R28, R84, R62, R28 ;  /* 0x0000003e541c723c */ /* 0x000fe2000000181c */
[----:B------:R-:W1:Y:S01]  /*ef70*/  LDSM.16.M88.4 R60, [R143+0x7000] ;  /* 0x007000008f3c783b */ /* 0x000e620000000200 */
[----:B------:R-:W-:Y:S02]  /*ef80*/  IADD3 R105, R52, R9, -R155 ;  /* 0x0000000934697210 */ /* 0x000fe40007ffe89b */
[----:B------:R-:W-:Y:S02]  /*ef90*/  IADD3 R9, R2, 0x1, RZ ;  /* 0x0000000102097810 */ /* 0x000fe40007ffe0ff */
[----:B------:R-:W-:-:S02]  /*efa0*/  IADD3 R105, R105, c[0x0][0x2e8], RZ ;  /* 0x0000ba0069697a10 */ /* 0x000fc40007ffe0ff */
[C---:B--2---:R-:W-:Y:S01]  /*efb0*/  HMMA.16816.F32 R48, R16.reuse, R68, R4 ;  /* 0x000000441030723c */ /* 0x044fe20000001804 */
[----:B------:R2:W4:Y:S06]  /*efc0*/  I2F R38, R9 ;  /* 0x0000000900267306 */ /* 0x00052c0000201400 */
[C---:B------:R-:W-:Y:S01]  /*efd0*/  IADD3 R5, R105.reuse, 0x8, RZ ;  /* 0x0000000869057810 */ /* 0x040fe20007ffe0ff */
[----:B------:R-:W-:Y:S01]  /*efe0*/  HMMA.16816.F32 R88, R16, R70, R88 ;  /* 0x000000461058723c */ /* 0x000fe20000001858 */
[-C--:B------:R-:W-:Y:S02]  /*eff0*/  IMNMX R105, R105, R52.reuse, PT ;  /* 0x0000003469697217 */ /* 0x080fe40003800200 */
[----:B------:R-:W-:-:S02]  /*f000*/  IMNMX R128, R5, R52, PT ;  /* 0x0000003405807217 */ /* 0x000fc40003800200 */
[CC--:B------:R-:W-:Y:S01]  /*f010*/  ISETP.GE.AND P5, PT, R9.reuse, R105.reuse, PT ;  /* 0x000000690900720c */ /* 0x0c0fe20003fa6270 */
[----:B------:R-:W-:Y:S01]  /*f020*/  LDSM.16.M88.4 R4, [R143+0x7800] ;  /* 0x007800008f04783b */ /* 0x000fe20000000200 */
[-C--:B------:R-:W-:Y:S01]  /*f030*/  ISETP.GE.AND P0, PT, R9, R128.reuse, PT ;  /* 0x000000800900720c */ /* 0x080fe20003f06270 */
[----:B------:R-:W-:Y:S01]  /*f040*/  HMMA.16816.F32 R44, R12, R10, R44 ;  /* 0x0000000a0c2c723c */ /* 0x000fe2000000182c */
[CC--:B------:R-:W-:Y:S02]  /*f050*/  ISETP.GE.AND P1, PT, R8.reuse, R105.reuse, PT ;  /* 0x000000690800720c */ /* 0x0c0fe40003f26270 */
[----:B------:R-:W-:Y:S02]  /*f060*/  ISETP.GE.AND P2, PT, R8, R128, PT ;  /* 0x000000800800720c */ /* 0x000fe40003f46270 */
[----:B--2---:R-:W2:Y:S01]  /*f070*/  LDSM.16.M88.4 R8, [R136+0x3000] ;  /* 0x003000008808783b */ /* 0x004ea20000000200 */
[----:B------:R-:W-:Y:S02]  /*f080*/  IADD3 R52, R2, 0x10, RZ ;  /* 0x0000001002347810 */ /* 0x000fe40007ffe0ff */
[----:B---3--:R-:W-:Y:S01]  /*f090*/  HMMA.16816.F32 R56, R16, R64, R56 ;  /* 0x000000401038723c */ /* 0x008fe20000001838 */
[CC--:B----4-:R-:W-:Y:S01]  /*f0a0*/  FFMA.FTZ R49, R0.reuse, R38.reuse, R49 ;  /* 0x0000002600317223 */ /* 0x0d0fe20000010031 */
[----:B------:R3:W4:Y:S01]  /*f0b0*/  I2F R53, R52 ;  /* 0x0000003400357306 */ /* 0x0007220000201400 */
[----:B------:R-:W-:Y:S01]  /*f0c0*/  FFMA.FTZ R51, R0, R38, R51 ;  /* 0x0000002600337223 */ /* 0x000fe20000010033 */
[----:B------:R-:W-:-:S02]  /*f0d0*/  ISETP.GE.AND P6, PT, R40, R105, PT ;  /* 0x000000692800720c */ /* 0x000fc40003fc6270 */
[----:B------:R-:W-:Y:S02]  /*f0e0*/  FSEL R38, R49, -INF , !P5 ;  /* 0xff80000031267808 */ /* 0x000fe40006800000 */
[----:B------:R-:W-:Y:S01]  /*f0f0*/  HMMA.16816.F32 R24, R84, R80, R24 ;  /* 0x000000505418723c */ /* 0x000fe20000001818 */
[----:B------:R-:W-:Y:S01]  /*f100*/  ISETP.GE.AND P4, PT, R40, R128, PT ;  /* 0x000000802800720c */ /* 0x000fe20003f86270 */
[CC--:B------:R-:W-:Y:S01]  /*f110*/  FFMA.FTZ R40, R0.reuse, R55.reuse, R88 ;  /* 0x0000003700287223 */ /* 0x0c0fe20000010058 */
[----:B------:R-:W-:Y:S01]  /*f120*/  FSEL R49, R51, -INF , !P0 ;  /* 0xff80000033317808 */ /* 0x000fe20004000000 */
[----:B------:R-:W-:Y:S01]  /*f130*/  FFMA.FTZ R51, R0, R55, R90 ;  /* 0x0000003700337223 */ /* 0x000fe2000001005a */
[----:B------:R-:W-:Y:S01]  /*f140*/  ISETP.GE.AND P5, PT, R52, R105, PT ;  /* 0x000000693400720c */ /* 0x000fe20003fa6270 */
[----:B------:R-:W-:Y:S01]  /*f150*/  FFMA.FTZ R89, R0, R42, R89 ;  /* 0x0000002a00597223 */ /* 0x000fe20000010059 */
[----:B------:R-:W-:Y:S01]  /*f160*/  ISETP.GE.AND P0, PT, R52, R128, PT ;  /* 0x000000803400720c */ /* 0x000fe20003f06270 */
[----:B-1----:R-:W-:Y:S01]  /*f170*/  HMMA.16816.F32 R32, R12, R60, R32 ;  /* 0x0000003c0c20723c */ /* 0x002fe20000001820 */
[----:B------:R-:W-:Y:S01]  /*f180*/  FSEL R40, R40, -INF , !P1 ;  /* 0xff80000028287808 */ /* 0x000fe20004800000 */
[----:B------:R-:W1:Y:S01]  /*f190*/  I2F R60, R54 ;  /* 0x00000036003c7306 */ /* 0x000e620000201400 */
[----:B---3--:R-:W-:-:S02]  /*f1a0*/  IADD3 R52, R2, 0x18, RZ ;  /* 0x0000001802347810 */ /* 0x008fc40007ffe0ff */
[----:B------:R-:W-:Y:S02]  /*f1b0*/  FSEL R51, R51, -INF , !P2 ;  /* 0xff80000033337808 */ /* 0x000fe40005000000 */
[C---:B------:R-:W-:Y:S01]  /*f1c0*/  ISETP.GE.AND P1, PT, R54.reuse, R105, PT ;  /* 0x000000693600720c */ /* 0x040fe20003f26270 */
[----:B------:R-:W-:Y:S01]  /*f1d0*/  HMMA.16816.F32 R28, R12, R62, R28 ;  /* 0x0000003e0c1c723c */ /* 0x000fe2000000181c */
[----:B------:R-:W-:Y:S01]  /*f1e0*/  ISETP.GE.AND P2, PT, R54, R128, PT ;  /* 0x000000803600720c */ /* 0x000fe20003f46270 */
[----:B------:R3:W-:Y:S01]  /*f1f0*/  I2F R65, R52 ;  /* 0x0000003400417306 */ /* 0x0007e20000201400 */
[CC--:B----4-:R-:W-:Y:S02]  /*f200*/  FFMA.FTZ R56, R0.reuse, R53.reuse, R56 ;  /* 0x0000003500387223 */ /* 0x0d0fe40000010038 */
[C---:B------:R-:W-:Y:S02]  /*f210*/  FFMA.FTZ R58, R0.reuse, R53, R58 ;  /* 0x00000035003a7223 */ /* 0x040fe4000001003a */
[C---:B------:R-:W-:Y:S01]  /*f220*/  FFMA.FTZ R63, R0.reuse, R42, R91 ;  /* 0x0000002a003f7223 */ /* 0x040fe2000001005b */
[----:B------:R-:W-:Y:S01]  /*f230*/  HMMA.16816.F32 R20, R84, R82, R20 ;  /* 0x000000525414723c */ /* 0x000fe20000001814 */
[----:B------:R-:W-:Y:S01]  /*f240*/  FSEL R42, R89, -INF , !P6 ;  /* 0xff800000592a7808 */ /* 0x000fe20007000000 */
[----:B-1----:R-:W-:Y:S01]  /*f250*/  FFMA.FTZ R64, R0, R60, R57 ;  /* 0x0000003c00407223 */ /* 0x002fe20000010039 */
[----:B------:R-:W-:-:S02]  /*f260*/  ISETP.GE.AND P6, PT, R52, R105, PT ;  /* 0x000000693400720c */ /* 0x000fc40003fc6270 */
[----:B------:R-:W-:Y:S02]  /*f270*/  FSEL R63, R63, -INF , !P4 ;  /* 0xff8000003f3f7808 */ /* 0x000fe40006000000 */
[----:B------:R-:W-:Y:S01]  /*f280*/  ISETP.GE.AND P4, PT, R52, R128, PT ;  /* 0x000000803400720c */ /* 0x000fe20003f86270 */
[----:B--2---:R-:W-:Y:S01]  /*f290*/  HMMA.16816.F32 R32, R16, R8, R32 ;  /* 0x000000081020723c */ /* 0x004fe20000001820 */
[----:B------:R-:W-:Y:S01]  /*f2a0*/  IADD3 R62, R2, 0x19, RZ ;  /* 0x00000019023e7810 */ /* 0x000fe20007ffe0ff */
[----:B---3--:R-:W1:Y:S01]  /*f2b0*/  LDSM.16.M88.4 R52, [R136+0x3800] ;  /* 0x003800008834783b */ /* 0x008e620000000200 */
[----:B------:R-:W-:Y:S01]  /*f2c0*/  FSEL R61, R58, -INF , !P0 ;  /* 0xff8000003a3d7808 */ /* 0x000fe20004000000 */
[----:B------:R-:W-:-:S04]  /*f2d0*/  DEPBAR.LE SB0, 0x0 ;  /* 0x000080000000791a */ /* 0x000fc80000000000 */
[C---:B------:R-:W-:Y:S01]  /*f2e0*/  HMMA.16816.F32 R24, R12.reuse, R4, R24 ;  /* 0x000000040c18723c */ /* 0x040fe20000001818 */
[----:B------:R-:W-:Y:S01]  /*f2f0*/  I2F R4, R62 ;  /* 0x0000003e00047306 */ /* 0x000fe20000201400 */
[----:B------:R-:W-:Y:S01]  /*f300*/  IADD3 R58, R2, 0x21, RZ ;  /* 0x00000021023a7810 */ /* 0x000fe20007ffe0ff */
[----:B------:R-:W-:Y:S01]  /*f310*/  FFMA.FTZ R9, R0, R60, R59 ;  /* 0x0000003c00097223 */ /* 0x000fe2000001003b */
[----:B------:R-:W-:Y:S02]  /*f320*/  FSEL R8, R64, -INF , !P1 ;  /* 0xff80000040087808 */ /* 0x000fe40004800000 */
[----:B------:R-:W-:Y:S02]  /*f330*/  FSEL R56, R56, -INF , !P5 ;  /* 0xff80000038387808 */ /* 0x000fe40006800000 */
[----:B------:R-:W-:Y:S01]  /*f340*/  HMMA.16816.F32 R20, R12, R6, R20 ;  /* 0x000000060c14723c */ /* 0x000fe20000001814 */
[----:B------:R-:W-:Y:S01]  /*f350*/  IADD3 R5, R2, 0x20, RZ ;  /* 0x0000002002057810 */ /* 0x000fe20007ffe0ff */
[----:B------:R-:W2:Y:S01]  /*f360*/  I2F R13, R58 ;  /* 0x0000003a000d7306 */ /* 0x000ea20000201400 */
[----:B------:R-:W-:-:S02]  /*f370*/  FSEL R9, R9, -INF , !P2 ;  /* 0xff80000009097808 */ /* 0x000fc40005000000 */
[CC--:B------:R-:W-:Y:S02]  /*f380*/  ISETP.GE.AND P1, PT, R5.reuse, R105.reuse, PT ;  /* 0x000000690500720c */ /* 0x0c0fe40003f26270 */
[C---:B------:R-:W-:Y:S01]  /*f390*/  IADD3 R14, R2.reuse, 0x28, RZ ;  /* 0x00000028020e7810 */ /* 0x040fe20007ffe0ff */
[C---:B------:R-:W-:Y:S01]  /*f3a0*/  HMMA.16816.F32 R44, R16.reuse, R66, R44 ;  /* 0x00000042102c723c */ /* 0x040fe2000000182c */
[-C--:B------:R-:W-:Y:S01]  /*f3b0*/  ISETP.GE.AND P2, PT, R5, R128.reuse, PT ;  /* 0x000000800500720c */ /* 0x080fe20003f46270 */
[----:B------:R-:W3:Y:S01]  /*f3c0*/  I2F R57, R5 ;  /* 0x0000000500397306 */ /* 0x000ee20000201400 */
[----:B------:R-:W-:Y:S02]  /*f3d0*/  IADD3 R15, R2, 0x29, RZ ;  /* 0x00000029020f7810 */ /* 0x000fe40007ffe0ff */
[C---:B------:R-:W-:Y:S02]  /*f3e0*/  ISETP.GE.AND P5, PT, R62.reuse, R105, PT ;  /* 0x000000693e00720c */ /* 0x040fe40003fa6270 */
[----:B------:R-:W-:Y:S01]  /*f3f0*/  ISETP.GE.AND P0, PT, R62, R128, PT ;  /* 0x000000803e00720c */ /* 0x000fe20003f06270 */
[----:B------:R-:W-:Y:S02]  /*f400*/  HMMA.16816.F32 R28, R16, R10, R28 ;  /* 0x0000000a101c723c */ /* 0x000fe4000000181c */
[----:B------:R-:W4:Y:S01]  /*f410*/  I2F R11, R14 ;  /* 0x0000000e000b7306 */ /* 0x000f220000201400 */
[----:B--2---:R-:W-:-:S02]  /*f420*/  FFMA.FTZ R33, R0, R13, R33 ;  /* 0x0000000d00217223 */ /* 0x004fc40000010021 */
[----:B------:R-:W-:Y:S02]  /*f430*/  FFMA.FTZ R35, R0, R13, R35 ;  /* 0x0000000d00237223 */ /* 0x000fe40000010023 */
[----:B------:R-:W-:Y:S01]  /*f440*/  IADD3 R10, R2, 0x30, RZ ;  /* 0x00000030020a7810 */ /* 0x000fe20007ffe0ff */
[CC--:B---3--:R-:W-:Y:S01]  /*f450*/  FFMA.FTZ R32, R0.reuse, R57.reuse, R32 ;  /* 0x0000003900207223 */ /* 0x0c8fe20000010020 */
[----:B-1----:R-:W-:Y:S01]  /*f460*/  HMMA.16816.F32 R24, R16, R52, R24 ;  /* 0x000000341018723c */ /* 0x002fe20000001818 */
[----:B------:R-:W-:Y:S01]  /*f470*/  FFMA.FTZ R34, R0, R57, R34 ;  /* 0x0000003900227223 */ /* 0x000fe20000010022 */
[----:B------:R-:W1:Y:S02]  /*f480*/  I2F R13, R10 ;  /* 0x0000000a000d7306 */ /* 0x000e640000201400 */
[----:B------:R-:W-:-:S03]  /*f490*/  FSEL R122, R32, -INF , !P1 ;  /* 0xff800000207a7808 */ /* 0x000fc60004800000 */
[-C--:B------:R-:W-:Y:S01]  /*f4a0*/  FFMA.FTZ R6, R0, R4.reuse, R45 ;  /* 0x0000000400067223 */ /* 0x080fe2000001002d */
[----:B------:R-:W-:Y:S01]  /*f4b0*/  FSEL R125, R34, -INF , !P2 ;  /* 0xff800000227d7808 */ /* 0x000fe20005000000 */
[C---:B------:R-:W-:Y:S01]  /*f4c0*/  FFMA.FTZ R7, R0.reuse, R4, R47 ;  /* 0x0000000400077223 */ /* 0x040fe2000001002f */
[----:B------:R-:W-:Y:S01]  /*f4d0*/  HMMA.16816.F32 R20, R16, R54, R20 ;  /* 0x000000361014723c */ /* 0x000fe20000001814 */
[C---:B------:R-:W-:Y:S01]  /*f4e0*/  ISETP.GE.AND P1, PT, R15.reuse, R105, PT ;  /* 0x000000690f00720c */ /* 0x040fe20003f26270 */
[----:B------:R-:W2:Y:S01]  /*f4f0*/  I2F R4, R15 ;  /* 0x0000000f00047306 */ /* 0x000ea20000201400 */
[-C--:B------:R-:W-:Y:S01]  /*f500*/  ISETP.GE.AND P2, PT, R15, R128.reuse, PT ;  /* 0x000000800f00720c */ /* 0x080fe20003f46270 */
[----:B------:R-:W-:Y:S01]  /*f510*/  FFMA.FTZ R44, R0, R65, R44 ;  /* 0x00000041002c7223 */ /* 0x000fe2000001002c */
[----:B------:R-:W-:Y:S01]  /*f520*/  FSEL R6, R6, -INF , !P5 ;  /* 0xff80000006067808 */ /* 0x000fe20006800000 */
[CC--:B----4-:R-:W-:Y:S01]  /*f530*/  FFMA.FTZ R28, R0.reuse, R11.reuse, R28 ;  /* 0x0000000b001c7223 */ /* 0x0d0fe2000001001c */
[----:B------:R-:W-:Y:S01]  /*f540*/  FSEL R7, R7, -INF , !P0 ;  /* 0xff80000007077808 */ /* 0x000fe20004000000 */
[----:B------:R-:W-:Y:S01]  /*f550*/  FFMA.FTZ R30, R0, R11, R30 ;  /* 0x0000000b001e7223 */ /* 0x000fe2000001001e */
[----:B------:R-:W-:Y:S01]  /*f560*/  ISETP.GE.AND P5, PT, R14, R105, PT ;  /* 0x000000690e00720c */ /* 0x000fe20003fa6270 */
[----:B------:R-:W-:Y:S01]  /*f570*/  FFMA.FTZ R46, R0, R65, R46 ;  /* 0x00000041002e7223 */ /* 0x000fe2000001002e */
[----:B------:R-:W-:-:S02]  /*f580*/  ISETP.GE.AND P0, PT, R14, R128, PT ;  /* 0x000000800e00720c */ /* 0x000fc40003f06270 */
[----:B------:R-:W-:Y:S02]  /*f590*/  FSEL R12, R44, -INF , !P6 ;  /* 0xff8000002c0c7808 */ /* 0x000fe40007000000 */
[----:B------:R-:W-:Y:S01]  /*f5a0*/  FSEL R5, R46, -INF , !P4 ;  /* 0xff8000002e057808 */ /* 0x000fe20006000000 */
[-C--:B-1----:R-:W-:Y:S01]  /*f5b0*/  FFMA.FTZ R24, R0, R13.reuse, R24 ;  /* 0x0000000d00187223 */ /* 0x082fe20000010018 */
[----:B------:R-:W-:Y:S01]  /*f5c0*/  IADD3 R14, R2, 0x31, RZ ;  /* 0x00000031020e7810 */ /* 0x000fe20007ffe0ff */
[----:B--2---:R-:W-:Y:S01]  /*f5d0*/  FFMA.FTZ R29, R0, R4, R29 ;  /* 0x00000004001d7223 */ /* 0x004fe2000001001d */
[----:B------:R-:W-:Y:S01]  /*f5e0*/  IADD3 R15, R2, 0x38, RZ ;  /* 0x00000038020f7810 */ /* 0x000fe20007ffe0ff */
[----:B------:R-:W-:Y:S01]  /*f5f0*/  FFMA.FTZ R26, R0, R13, R26 ;  /* 0x0000000d001a7223 */ /* 0x000fe2000001001a */
[C---:B------:R-:W-:Y:S01]  /*f600*/  ISETP.GE.AND P6, PT, R58.reuse, R105, PT ;  /* 0x000000693a00720c */ /* 0x040fe20003fc6270 */
[----:B------:R-:W1:Y:S01]  /*f610*/  I2F R16, R14 ;  /* 0x0000000e00107306 */ /* 0x000e620000201400 */
[----:B------:R-:W-:Y:S01]  /*f620*/  ISETP.GE.AND P4, PT, R58, R128, PT ;  /* 0x000000803a00720c */ /* 0x000fe20003f86270 */
[----:B------:R-:W-:Y:S01]  /*f630*/  FFMA.FTZ R31, R0, R4, R31 ;  /* 0x00000004001f7223 */ /* 0x000fe2000001001f */
[----:B------:R-:W-:-:S02]  /*f640*/  FSEL R126, R33, -INF , !P6 ;  /* 0xff800000217e7808 */ /* 0x000fc40007000000 */
[----:B------:R-:W-:Y:S02]  /*f650*/  FSEL R129, R35, -INF , !P4 ;  /* 0xff80000023817808 */ /* 0x000fe40006000000 */
[CC--:B------:R-:W-:Y:S01]  /*f660*/  ISETP.GE.AND P6, PT, R10.reuse, R105.reuse, PT ;  /* 0x000000690a00720c */ /* 0x0c0fe20003fc6270 */
[----:B------:R-:W2:Y:S01]  /*f670*/  I2F R11, R15 ;  /* 0x0000000f000b7306 */ /* 0x000ea20000201400 */
[----:B------:R-:W-:Y:S02]  /*f680*/  ISETP.GE.AND P4, PT, R10, R128, PT ;  /* 0x000000800a00720c */ /* 0x000fe40003f86270 */
[----:B------:R-:W-:Y:S02]  /*f690*/  IADD3 R10, R2, 0x39, RZ ;  /* 0x00000039020a7810 */ /* 0x000fe40007ffe0ff */
[----:B------:R-:W-:Y:S02]  /*f6a0*/  FSEL R168, R29, -INF , !P1 ;  /* 0xff8000001da87808 */ /* 0x000fe40004800000 */
[-C--:B------:R-:W-:Y:S01]  /*f6b0*/  ISETP.GE.AND P1, PT, R15, R105.reuse, PT ;  /* 0x000000690f00720c */ /* 0x080fe20003f26270 */
[----:B------:R-:W3:Y:S01]  /*f6c0*/  I2F R13, R10 ;  /* 0x0000000a000d7306 */ /* 0x000ee20000201400 */
[----:B------:R-:W-:Y:S01]  /*f6d0*/  FSEL R166, R28, -INF , !P5 ;  /* 0xff8000001ca67808 */ /* 0x000fe20006800000 */
[-C--:B-1----:R-:W-:Y:S01]  /*f6e0*/  FFMA.FTZ R25, R0, R16.reuse, R25 ;  /* 0x0000001000197223 */ /* 0x082fe20000010019 */
[----:B------:R-:W-:Y:S01]  /*f6f0*/  FSEL R167, R30, -INF , !P0 ;  /* 0xff8000001ea77808 */ /* 0x000fe20004000000 */
[----:B------:R-:W-:Y:S01]  /*f700*/  FFMA.FTZ R27, R0, R16, R27 ;  /* 0x00000010001b7223 */ /* 0x000fe2000001001b */
[----:B------:R-:W-:-:S02]  /*f710*/  ISETP.GE.AND P5, PT, R14, R105, PT ;  /* 0x000000690e00720c */ /* 0x000fc40003fa6270 */
[----:B------:R-:W-:Y:S01]  /*f720*/  ISETP.GE.AND P0, PT, R14, R128, PT ;  /* 0x000000800e00720c */ /* 0x000fe20003f06270 */
[-C--:B--2---:R-:W-:Y:S01]  /*f730*/  FFMA.FTZ R20, R0, R11.reuse, R20 ;  /* 0x0000000b00147223 */ /* 0x084fe20000010014 */
[----:B------:R-:W-:Y:S01]  /*f740*/  FSEL R117, R24, -INF , !P6 ;  /* 0xff80000018757808 */ /* 0x000fe20007000000 */
[----:B------:R-:W-:Y:S01]  /*f750*/  FFMA.FTZ R22, R0, R11, R22 ;  /* 0x0000000b00167223 */ /* 0x000fe20000010016 */
[----:B------:R-:W-:Y:S02]  /*f760*/  FSEL R113, R26, -INF , !P4 ;  /* 0xff8000001a717808 */ /* 0x000fe40006000000 */
[----:B------:R-:W-:Y:S02]  /*f770*/  FSEL R119, R20, -INF , !P1 ;  /* 0xff80000014777808 */ /* 0x000fe40004800000 */
[----:B------:R-:W-:Y:S01]  /*f780*/  ISETP.GE.AND P1, PT, R104, 0x2, PT ;  /* 0x000000026800780c */ /* 0x000fe20003f26270 */
[CC--:B---3--:R-:W-:Y:S01]  /*f790*/  FFMA.FTZ R21, R0.reuse, R13.reuse, R21 ;  /* 0x0000000d00157223 */ /* 0x0c8fe20000010015 */
[----:B------:R-:W-:Y:S01]  /*f7a0*/  FSEL R116, R25, -INF , !P5 ;  /* 0xff80000019747808 */ /* 0x000fe20006800000 */
[----:B------:R-:W-:Y:S01]  /*f7b0*/  FFMA.FTZ R23, R0, R13, R23 ;  /* 0x0000000d00177223 */ /* 0x000fe20000010017 */
[----:B------:R-:W-:Y:S01]  /*f7c0*/  FSEL R112, R27, -INF , !P0 ;  /* 0xff8000001b707808 */ /* 0x000fe20004000000 */
[----:B------:R-:W-:Y:S01]  /*f7d0*/  BAR.SYNC.DEFER_BLOCKING 0x0 ;  /* 0x0000000000007b1d */ /* 0x000fe20000010000 */
[----:B------:R-:W-:-:S02]  /*f7e0*/  ISETP.GE.AND P6, PT, R2, R105, PT ;  /* 0x000000690200720c */ /* 0x000fc40003fc6270 */
[-C--:B------:R-:W-:Y:S01]  /*f7f0*/  ISETP.GE.AND P4, PT, R2, R128.reuse, PT ;  /* 0x000000800200720c */ /* 0x080fe20003f86270 */
[----:B------:R-:W-:Y:S01]  /*f800*/  FFMA.FTZ R2, R0, R43, R48 ;  /* 0x0000002b00027223 */ /* 0x000fe20000010030 */
[C---:B------:R-:W-:Y:S02]  /*f810*/  ISETP.GE.AND P5, PT, R10.reuse, R105, PT ;  /* 0x000000690a00720c */ /* 0x040fe40003fa6270 */
[-C--:B------:R-:W-:Y:S01]  /*f820*/  ISETP.GE.AND P0, PT, R10, R128.reuse, PT ;  /* 0x000000800a00720c */ /* 0x080fe20003f06270 */
[----:B------:R-:W-:Y:S01]  /*f830*/  FFMA.FTZ R10, R0, R43, R50 ;  /* 0x0000002b000a7223 */ /* 0x000fe20000010032 */
[----:B------:R-:W-:Y:S02]  /*f840*/  FSEL R127, R31, -INF , !P2 ;  /* 0xff8000001f7f7808 */ /* 0x000fe40005000000 */
        /* <DEDUP_REMOVED lines=67> */
.L_x_7095:
[----:B------:R-:W-:-:S05]  /*fc80*/  IMAD.MOV.U32 R11, RZ, RZ, c[0x0][0x198] ;  /* 0x00006600ff0b7624 */ /* 0x000fca00078e00ff */
[----:B------:R-:W-:-:S04]  /*fc90*/  LEA R11, -R11, RZ, 0x6 ;  /* 0x000000ff0b0b7211 */ /* 0x000fc800078e31ff */
[----:B------:R-:W-:Y:S02]  /*fca0*/  SHF.R.S32.HI R14, RZ, 0x1f, R11 ;  /* 0x0000001fff0e7819 */ /* 0x000fe4000001140b */
.L_x_7096:
[C---:B------:R-:W-:Y:S02]  /*fcb0*/  LOP3.LUT P0, RZ, R162.reuse, 0x2, RZ, 0xc0, !PT ;  /* 0x00000002a2ff7812 */ /* 0x040fe4000780c0ff */
[----:B------:R-:W-:Y:S02]  /*fcc0*/  LOP3.LUT P6, RZ, R162, 0x1, RZ, 0xc0, !PT ;  /* 0x00000001a2ff7812 */ /* 0x000fe400078cc0ff */
[----:B------:R-:W-:-:S04]  /*fcd0*/  LEA R20, P5, R11, R160, 0x1 ;  /* 0x000000a00b147211 */ /* 0x000fc800078a08ff */
[----:B------:R-:W-:-:S05]  /*fce0*/  LEA.HI.X R21, R11, R163, R14, 0x1, P5 ;  /* 0x000000a30b157211 */ /* 0x000fca00028f0c0e */
[-C--:B------:R-:W-:Y:S02]  /*fcf0*/  @P0 IADD3 R16, P2, R11, R140.reuse, RZ ;  /* 0x0000008c0b100210 */ /* 0x080fe40007f5e0ff */
[----:B------:R-:W-:Y:S01]  /*fd00*/  @!PT LDS RZ, [RZ] ;  /* 0x00000000fffff984 */ /* 0x000fe20000000800 */
[----:B------:R-:W-:Y:S01]  /*fd10*/  @!PT LDS RZ, [RZ] ;  /* 0x00000000fffff984 */ /* 0x000fe20000000800 */
[----:B------:R-:W-:Y:S01]  /*fd20*/  @!PT LDS RZ, [RZ] ;  /* 0x00000000fffff984 */ /* 0x000fe20000000800 */
[----:B------:R1:W-:Y:S02]  /*fd30*/  @P6 LDGSTS.E.BYPASS.LTC128B.128 [R157+0x4000], [R20.64] ;  /* 0x04000000149d6fae */ /* 0x0003e4000b901d46 */
[----:B------:R-:W-:Y:S01]  /*fd40*/  @P0 LEA R18, P4, R16, c[0x0][0x168], 0x1 ;  /* 0x00005a0010120a11 */ /* 0x000fe200078808ff */
        /* <DEDUP_REMOVED lines=23> */
[C---:B------:R-:W-:Y:S01]  /*fec0*/  @P6 LEA R26, P5, R11.reuse, R160, 0x1 ;  /* 0x000000a00b1a6211 */ /* 0x040fe200078a08ff */
[----:B------:R-:W-:Y:S01]  /*fed0*/  @P0 IMAD.X R14, R130, 0x1, R131, P2 ;  /* 0x00000001820e0824 */ /* 0x000fe200010e0683 */
[----:B------:R-:W-:Y:S01]  /*fee0*/  IADD3 R13, P2, R152, R11, RZ ;  /* 0x0000000b980d7210 */ /* 0x000fe20007f5e0ff */
[----:B------:R1:W-:Y:S01]  /*fef0*/  @!P6 STS.128 [R157+0x4800], RZ ;  /* 0x004800ff9d00e388 */ /* 0x0003e20000000c00 */
[--C-:B------:R-:W-:Y:S02]  /*ff00*/  @P6 LEA.HI.X R27, R11, R163, R130.reuse, 0x1, P5 ;  /* 0x000000a30b1b6211 */ /* 0x100fe400028f0c82 */
[----:B------:R-:W-:Y:S01]  /*ff10*/  @P0 LEA R24, P4, R3, c[0x0][0x168], 0x1 ;  /* 0x00005a0003180a11 */ /* 0x000fe200078808ff */
[----:B------:R-:W-:Y:S01]  /*ff20*/  IMAD.X R130, R151, 0x1, R130, P2 ;  /* 0x0000000197827824 */ /* 0x000fe200010e0682 */
[----:B------:R-:W-:Y:S01]  /*ff30*/  @P0 IADD3 R140, P2, R13, R140, RZ ;  /* 0x0000008c0d8c0210 */ /* 0x000fe20007f5e0ff */
[----:B------:R-:W-:Y:S01]  /*ff40*/  @!PT LDS RZ, [RZ] ;  /* 0x00000000fffff984 */ /* 0x000fe20000000800 */
[----:B------:R-:W-:Y:S01]  /*ff50*/  @!PT LDS RZ, [RZ] ;  /* 0x00000000fffff984 */ /* 0x000fe20000000800 */
[----:B------:R-:W-:Y:S01]  /*ff60*/  @!PT LDS RZ, [RZ] ;  /* 0x00000000fffff984 */ /* 0x000fe20000000800 */
[----:B------:R1:W-:Y:S01]  /*ff70*/  @P0 LDGSTS.E.BYPASS.LTC128B.128 [R157+0x6800], [R22.64+0x80] ;  /* 0x06800080169d0fae */ /* 0x0003e2000b901d46 */
[----:B------:R-:W-:-:S02]  /*ff80*/  @P0 LEA.HI.X R25, R3, c[0x0][0x16c], R14, 0x1, P4 ;  /* 0x00005b0003190a11 */ /* 0x000fc400020f0c0e */
        /* <DEDUP_REMOVED lines=29> */
.L_x_7094:
        /* <DEDUP_REMOVED lines=33> */
[-C--:B------:R-:W-:Y:S02]  /*10370*/  LEA R142, R41, R144.reuse, 0x1 ;  /* 0x00000090298e7211 */ /* 0x080fe400078e08ff */
[----:B------:R-:W-:Y:S01]  /*10380*/  FMNMX.FTZ R13, R114, R13, !PT ;  /* 0x0000000d720d7209 */ /* 0x000fe20007810000 */
[----:B------:R-:W1:Y:S01]  /*10390*/  SHFL.BFLY PT, R16, R11, 0x2, 0x1f ;  /* 0x0c401f000b107f89 */ /* 0x000e6200000e0000 */
[----:B------:R-:W-:-:S02]  /*103a0*/  LEA R141, R39, R144, 0x1 ;  /* 0x00000090278d7211 */ /* 0x000fc400078e08ff */
[----:B------:R-:W-:Y:S01]  /*103b0*/  LEA R140, R39, R142, 0x1 ;  /* 0x0000008e278c7211 */ /* 0x000fe200078e08ff */
[----:B------:R-:W2:Y:S04]  /*103c0*/  SHFL.BFLY PT, R14, R13, 0x2, 0x1f ;  /* 0x0c401f000d0e7f89 */ /* 0x000ea800000e0000 */
[----:B------:R-:W-:Y:S04]  /*103d0*/  LDSM.16.MT88.4 R72, [R142+0xa000] ;  /* 0x00a000008e48783b */ /* 0x000fe80000004200 */
[----:B------:R-:W-:Y:S01]  /*103e0*/  LDSM.16.MT88.4 R80, [R141+0xa000] ;  /* 0x00a000008d50783b */ /* 0x000fe20000004200 */
[----:B-1----:R-:W-:-:S02]  /*103f0*/  FMNMX.FTZ R16, R11, R16, !PT ;  /* 0x000000100b107209 */ /* 0x002fc40007810000 */
[----:B--2---:R-:W-:-:S03]  /*10400*/  FMNMX.FTZ R14, R13, R14, !PT ;  /* 0x0000000e0d0e7209 */ /* 0x004fc60007810000 */
[----:B------:R-:W1:Y:S04]  /*10410*/  SHFL.BFLY PT, R3, R16, 0x1, 0x1f ;  /* 0x0c201f0010037f89 */ /* 0x000e6800000e0000 */
[----:B------:R-:W2:Y:S01]  /*10420*/  SHFL.BFLY PT, R11, R14, 0x1, 0x1f ;  /* 0x0c201f000e0b7f89 */ /* 0x000ea200000e0000 */
[----:B-1----:R-:W-:-:S03]  /*10430*/  FMNMX.FTZ R3, R16, R3, !PT ;  /* 0x0000000310037209 */ /* 0x002fc60007810000 */
[----:B------:R-:W-:Y:S01]  /*10440*/  LDSM.16.MT88.4 R16, [R141+0x8800] ;  /* 0x008800008d10783b */ /* 0x000fe20000004200 */
[C---:B------:R-:W-:Y:S01]  /*10450*/  FSETP.NEU.FTZ.AND P0, PT, R3.reuse, -INF , PT ;  /* 0xff8000000300780b */ /* 0x040fe20003f1d000 */
[----:B------:R-:W-:-:S05]  /*10460*/  FMUL.FTZ R121, R3, c[0x0][0x23c] ;  /* 0x00008f0003797a20 */ /* 0x000fca0000410000 */
[----:B------:R-:W-:-:S05]  /*10470*/  FSEL R121, R121, RZ, P0 ;  /* 0x000000ff79797208 */ /* 0x000fca0000000000 */
[--C-:B------:R-:W-:Y:S01]  /*10480*/  FFMA.FTZ R109, R2, c[0x0][0x23c], -R121.reuse ;  /* 0x00008f00026d7a23 */ /* 0x100fe20000010879 */
[----:B--2---:R-:W-:Y:S01]  /*10490*/  FMNMX.FTZ R2, R14, R11, !PT ;  /* 0x0000000b0e027209 */ /* 0x004fe20007810000 */
[--C-:B------:R-:W-:Y:S02]  /*104a0*/  FFMA.FTZ R35, R40, c[0x0][0x23c], -R121.reuse ;  /* 0x00008f0028237a23 */ /* 0x100fe40000010879 */
[--C-:B------:R-:W-:Y:S01]  /*104b0*/  FFMA.FTZ R30, R42, c[0x0][0x23c], -R121.reuse ;  /* 0x00008f002a1e7a23 */ /* 0x100fe20000010879 */
[C---:B------:R-:W-:Y:S01]  /*104c0*/  FSETP.NEU.FTZ.AND P0, PT, R2.reuse, -INF , PT ;  /* 0xff8000000200780b */ /* 0x040fe20003f1d000 */
[----:B------:R-:W1:Y:S01]  /*104d0*/  LDSM.16.MT88.4 R40, [R142+0x8000] ;  /* 0x008000008e28783b */ /* 0x000e620000004200 */
[----:B------:R-:W-:Y:S01]  /*104e0*/  FMUL.FTZ R120, R2, c[0x0][0x23c] ;  /* 0x00008f0002787a20 */ /* 0x000fe20000410000 */
[----:B------:R-:W-:Y:S01]  /*104f0*/  MUFU.EX2 R109, R109 ;  /* 0x0000006d006d7308 */ /* 0x000fe20000000800 */
[--C-:B------:R-:W-:Y:S02]  /*10500*/  FFMA.FTZ R108, R38, c[0x0][0x23c], -R121.reuse ;  /* 0x00008f00266c7a23 */ /* 0x100fe40000010879 */
[--C-:B------:R-:W-:Y:S01]  /*10510*/  FFMA.FTZ R28, R8, c[0x0][0x23c], -R121.reuse ;  /* 0x00008f00081c7a23 */ /* 0x100fe20000010879 */
[----:B------:R-:W-:Y:S01]  /*10520*/  FSEL R120, R120, RZ, P0 ;  /* 0x000000ff78787208 */ /* 0x000fe20000000000 */
[----:B------:R-:W-:-:S02]  /*10530*/  FFMA.FTZ R31, R56, c[0x0][0x23c], -R121 ;  /* 0x00008f00381f7a23 */ /* 0x000fc40000010879 */
[--C-:B------:R-:W-:Y:S01]  /*10540*/  FFMA.FTZ R29, R12, c[0x0][0x23c], -R121.reuse ;  /* 0x00008f000c1d7a23 */ /* 0x100fe20000010879 */
[----:B------:R-:W2:Y:S01]  /*10550*/  MUFU.EX2 R108, R108 ;  /* 0x0000006c006c7308 */ /* 0x000ea20000000800 */
[--C-:B------:R-:W-:Y:S01]  /*10560*/  FFMA.FTZ R111, R10, c[0x0][0x23c], -R120.reuse ;  /* 0x00008f000a6f7a23 */ /* 0x100fe20000010878 */
[----:B------:R-:W-:Y:S01]  /*10570*/  LDSM.16.MT88.4 R56, [R140+0x8000] ;  /* 0x008000008c38783b */ /* 0x000fe20000004200 */
[--C-:B------:R-:W-:Y:S02]  /*10580*/  FFMA.FTZ R110, R49, c[0x0][0x23c], -R120.reuse ;  /* 0x00008f00316e7a23 */ /* 0x100fe40000010878 */
[--C-:B------:R-:W-:Y:S02]  /*10590*/  FFMA.FTZ R34, R51, c[0x0][0x23c], -R120.reuse ;  /* 0x00008f0033227a23 */ /* 0x100fe40000010878 */
[--C-:B------:R-:W-:Y:S01]  /*105a0*/  FFMA.FTZ R33, R63, c[0x0][0x23c], -R120.reuse ;  /* 0x00008f003f217a23 */ /* 0x100fe20000010878 */
[----:B------:R-:W-:Y:S01]  /*105b0*/  MUFU.EX2 R35, R35 ;  /* 0x0000002300237308 */ /* 0x000fe20000000800 */
[----:B------:R-:W-:Y:S01]  /*105c0*/  FFMA.FTZ R27, R9, c[0x0][0x23c], -R120 ;  /* 0x00008f00091b7a23 */ /* 0x000fe20000010878 */
[----:B------:R-:W3:Y:S01]  /*105d0*/  LDSM.16.MT88.4 R48, [R141+0x8000] ;  /* 0x008000008d30783b */ /* 0x000ee20000004200 */
[----:B------:R-:W-:-:S02]  /*105e0*/  FFMA.FTZ R24, R6, c[0x0][0x23c], -R121 ;  /* 0x00008f0006187a23 */ /* 0x000fc40000010879 */
[--C-:B------:R-:W-:Y:S01]  /*105f0*/  FFMA.FTZ R32, R61, c[0x0][0x23c], -R120.reuse ;  /* 0x00008f003d207a23 */ /* 0x100fe20000010878 */
[----:B------:R-:W4:Y:S01]  /*10600*/  LDSM.16.MT88.4 R8, [R142+0x8800] ;  /* 0x008800008e08783b */ /* 0x000f220000004200 */
[--C-:B------:R-:W-:Y:S01]  /*10610*/  FFMA.FTZ R26, R5, c[0x0][0x23c], -R120.reuse ;  /* 0x00008f00051a7a23 */ /* 0x100fe20000010878 */
[----:B------:R-:W5:Y:S01]  /*10620*/  MUFU.EX2 R30, R30 ;  /* 0x0000001e001e7308 */ /* 0x000f620000000800 */
[----:B--2---:R-:W-:Y:S01]  /*10630*/  F2FP.PACK_AB R84, R108, R109 ;  /* 0x0000006d6c54723e */ /* 0x004fe200000000ff */
        /* <DEDUP_REMOVED lines=16> */
[----:B------:R-:W-:-:S03]  /*10740*/  FADD.FTZ R108, R109, R108 ;  /* 0x0000006c6d6c7221 */ /* 0x000fc60000010000 */
[----:B------:R-:W5:Y:S01]  /*10750*/  MUFU.EX2 R33, R33 ;  /* 0x0000002100217308 */ /* 0x000f620000000800 */
[----:B--2---:R-:W-:Y:S01]  /*10760*/  F2FP.PACK_AB R85, R110, R111 ;  /* 0x0000006f6e55723e */ /* 0x004fe200000000ff */
[----:B------:R-:W-:Y:S02]  /*10770*/  FADD.FTZ R111, R111, R110 ;  /* 0x0000006e6f6f7221 */ /* 0x000fe40000010000 */
[----:B------:R-:W-:-:S04]  /*10780*/  FADD.FTZ R35, R35, R108 ;  /* 0x0000006c23237221 */ /* 0x000fc80000010000 */
[----:B------:R-:W-:Y:S01]  /*10790*/  MUFU.EX2 R31, R31 ;  /* 0x0000001f001f7308 */ /* 0x000fe20000000800 */
[----:B------:R-:W-:Y:S01]  /*107a0*/  FADD.FTZ R30, R30, R35 ;  /* 0x000000231e1e7221 */ /* 0x000fe20000010000 */
[----:B-----5:R-:W-:-:S06]  /*107b0*/  F2FP.PACK_AB R87, R33, R34 ;  /* 0x000000222157723e */ /* 0x020fcc00000000ff */
[----:B------:R-:W2:Y:S01]  /*107c0*/  MUFU.EX2 R28, R28 ;  /* 0x0000001c001c7308 */ /* 0x000ea20000000800 */
[----:B------:R-:W-:-:S04]  /*107d0*/  FADD.FTZ R34, R34, R111 ;  /* 0x0000006f22227221 */ /* 0x000fc80000010000 */
[----:B------:R-:W-:Y:S01]  /*107e0*/  FADD.FTZ R33, R33, R34 ;  /* 0x0000002221217221 */ /* 0x000fe20000010000 */
[C---:B-1----:R-:W-:Y:S02]  /*107f0*/  HMMA.16816.F32 R12, R84.reuse, R40, RZ ;  /* 0x00000028540c723c */ /* 0x042fe400000018ff */
[----:B------:R-:W-:Y:S06]  /*10800*/  MUFU.EX2 R29, R29 ;  /* 0x0000001d001d7308 */ /* 0x000fec0000000800 */
[----:B------:R-:W-:Y:S02]  /*10810*/  HMMA.16816.F32 R40, R84, R42, RZ ;  /* 0x0000002a5428723c */ /* 0x000fe400000018ff */
[----:B------:R-:W1:Y:S01]  /*10820*/  MUFU.EX2 R24, R24 ;  /* 0x0000001800187308 */ /* 0x000e620000000800 */
[----:B--2---:R-:W-:Y:S01]  /*10830*/  F2FP.PACK_AB R4, R28, R31 ;  /* 0x0000001f1c04723e */ /* 0x004fe200000000ff */
[----:B------:R-:W-:-:S04]  /*10840*/  FADD.FTZ R31, R31, R30 ;  /* 0x0000001e1f1f7221 */ /* 0x000fc80000010000 */
[C---:B------:R-:W-:Y:S01]  /*10850*/  HMMA.16816.F32 R60, R84.reuse, R64, RZ ;  /* 0x00000040543c723c */ /* 0x040fe200000018ff */
[----:B------:R-:W-:Y:S01]  /*10860*/  FADD.FTZ R28, R28, R31 ;  /* 0x0000001f1c1c7221 */ /* 0x000fe20000010000 */
[----:B------:R-:W-:Y:S06]  /*10870*/  MUFU.EX2 R32, R32 ;  /* 0x0000002000207308 */ /* 0x000fec0000000800 */
[----:B------:R-:W-:Y:S02]  /*10880*/  HMMA.16816.F32 R64, R84, R66, RZ ;  /* 0x000000425440723c */ /* 0x000fe400000018ff */
[----:B------:R-:W2:Y:S01]  /*10890*/  MUFU.EX2 R27, R27 ;  /* 0x0000001b001b7308 */ /* 0x000ea20000000800 */
[----:B-1----:R-:W-:Y:S01]  /*108a0*/  F2FP.PACK_AB R6, R24, R29 ;  /* 0x0000001d1806723e */ /* 0x002fe200000000ff */
[----:B------:R-:W-:-:S04]  /*108b0*/  FADD.FTZ R29, R29, R28 ;  /* 0x0000001c1d1d7221 */ /* 0x000fc80000010000 */
[C---:B------:R-:W-:Y:S01]  /*108c0*/  HMMA.16816.F32 R96, R84.reuse, R92, RZ ;  /* 0x0000005c5460723c */ /* 0x040fe200000018ff */
[----:B------:R-:W-:Y:S01]  /*108d0*/  FADD.FTZ R29, R24, R29 ;  /* 0x0000001d181d7221 */ /* 0x000fe20000010000 */
[----:B------:R-:W-:Y:S06]  /*108e0*/  MUFU.EX2 R26, R26 ;  /* 0x0000001a001a7308 */ /* 0x000fec0000000800 */
[----:B------:R-:W-:Y:S02]  /*108f0*/  HMMA.16816.F32 R92, R84, R94, RZ ;  /* 0x0000005e545c723c */ /* 0x000fe400000018ff */
[----:B------:R-:W1:Y:S01]  /*10900*/  MUFU.EX2 R25, R25 ;  /* 0x0000001900197308 */ /* 0x000e620000000800 */
[----:B--2---:R-:W-:Y:S01]  /*10910*/  F2FP.PACK_AB R5, R27, R32 ;  /* 0x000000201b05723e */ /* 0x004fe200000000ff */
[----:B------:R-:W-:-:S04]  /*10920*/  FADD.FTZ R32, R32, R33 ;  /* 0x0000002120207221 */ /* 0x000fc80000010000 */
[C---:B---3--:R-:W-:Y:S01]  /*10930*/  HMMA.16816.F32 R44, R84.reuse, R48, RZ ;  /* 0x00000030542c723c */ /* 0x048fe200000018ff */
[----:B------:R-:W-:Y:S01]  /*10940*/  FADD.FTZ R27, R27, R32 ;  /* 0x000000201b1b7221 */ /* 0x000fe20000010000 */
[----:B------:R-:W-:Y:S06]  /*10950*/  MUFU.EX2 R124, R124 ;  /* 0x0000007c007c7308 */ /* 0x000fec0000000800 */
[----:B------:R-:W-:Y:S01]  /*10960*/  HMMA.16816.F32 R48, R84, R50, RZ ;  /* 0x000000325430723c */ /* 0x000fe200000018ff */
[----:B-1----:R-:W-:Y:S01]  /*10970*/  F2FP.PACK_AB R7, R25, R26 ;  /* 0x0000001a1907723e */ /* 0x002fe200000000ff */
[----:B------:R-:W1:Y:S01]  /*10980*/  MUFU.EX2 R123, R123 ;  /* 0x0000007b007b7308 */ /* 0x000e620000000800 */
[----:B------:R-:W-:-:S05]  /*10990*/  FADD.FTZ R26, R26, R27 ;  /* 0x0000001b1a1a7221 */ /* 0x000fca0000010000 */
[----:B------:R-:W-:Y:S01]  /*109a0*/  HMMA.16816.F32 R52, R84, R56, RZ ;  /* 0x000000385434723c */ /* 0x000fe200000018ff */
[----:B------:R-:W-:Y:S01]  /*109b0*/  FADD.FTZ R26, R25, R26 ;  /* 0x0000001a191a7221 */ /* 0x000fe20000010000 */
[----:B------:R-:W-:Y:S06]  /*109c0*/  MUFU.EX2 R122, R122 ;  /* 0x0000007a007a7308 */ /* 0x000fec0000000800 */
[C---:B----4-:R-:W-:Y:S01]  /*109d0*/  HMMA.16816.F32 R36, R4.reuse, R8, R12 ;  /* 0x000000080424723c */ /* 0x050fe2000000180c */
[----:B------:R-:W-:Y:S01]  /*109e0*/  LDSM.16.MT88.4 R12, [R140+0xa000] ;  /* 0x00a000008c0c783b */ /* 0x000fe20000004200 */
[----:B------:R-:W-:Y:S06]  /*109f0*/  MUFU.EX2 R125, R125 ;  /* 0x0000007d007d7308 */ /* 0x000fec0000000800 */
[C---:B------:R-:W-:Y:S01]  /*10a00*/  HMMA.16816.F32 R40, R4.reuse, R10, R40 ;  /* 0x0000000a0428723c */ /* 0x040fe20000001828 */
[----:B------:R-:W2:Y:S01]  /*10a10*/  LDSM.16.MT88.4 R8, [R144+0xa800] ;  /* 0x00a800009008783b */ /* 0x000ea20000004200 */
[----:B------:R-:W-:Y:S06]  /*10a20*/  MUFU.EX2 R117, R117 ;  /* 0x0000007500757308 */ /* 0x000fec0000000800 */
[C---:B------:R-:W-:Y:S02]  /*10a30*/  HMMA.16816.F32 R96, R4.reuse, R20, R96 ;  /* 0x000000140460723c */ /* 0x040fe40000001860 */
[----:B------:R-:W-:Y:S06]  /*10a40*/  MUFU.EX2 R116, R116 ;  /* 0x0000007400747308 */ /* 0x000fec0000000800 */
[----:B------:R-:W-:Y:S01]  /*10a50*/  HMMA.16816.F32 R92, R4, R22, R92 ;  /* 0x00000016045c723c */ /* 0x000fe2000000185c */
[----:B------:R-:W-:Y:S01]  /*10a60*/  LDSM.16.MT88.4 R20, [R140+0x8800] ;  /* 0x008800008c14783b */ /* 0x000fe20000004200 */
[----:B------:R-:W-:Y:S06]  /*10a70*/  MUFU.EX2 R119, R119 ;  /* 0x0000007700777308 */ /* 0x000fec0000000800 */
[C---:B------:R-:W-:Y:S02]  /*10a80*/  HMMA.16816.F32 R68, R84.reuse, R72, RZ ;  /* 0x000000485444723c */ /* 0x040fe400000018ff */
[----:B------:R-:W-:Y:S06]  /*10a90*/  MUFU.EX2 R118, R118 ;  /* 0x0000007600767308 */ /* 0x000fec0000000800 */
[C---:B------:R-:W-:Y:S02]  /*10aa0*/  HMMA.16816.F32 R76, R84.reuse, R80, RZ ;  /* 0x00000050544c723c */ /* 0x040fe400000018ff */
[----:B------:R-:W-:Y:S06]  /*10ab0*/  MUFU.EX2 R113, R113 ;  /* 0x0000007100717308 */ /* 0x000fec0000000800 */
[----:B------:R-:W-:Y:S02]  /*10ac0*/  HMMA.16816.F32 R56, R84, R58, RZ ;  /* 0x0000003a5438723c */ /* 0x000fe400000018ff */
[----:B------:R-:W-:Y:S06]  /*10ad0*/  MUFU.EX2 R112, R112 ;  /* 0x0000007000707308 */ /* 0x000fec0000000800 */
[C---:B--2---:R-:W-:Y:S02]  /*10ae0*/  HMMA.16816.F32 R60, R4.reuse, R8, R60 ;  /* 0x00000008043c723c */ /* 0x044fe4000000183c */
[----:B------:R-:W-:Y:S06]  /*10af0*/  MUFU.EX2 R115, R115 ;  /* 0x0000007300737308 */ /* 0x000fec0000000800 */
[----:B------:R-:W-:Y:S01]  /*10b00*/  HMMA.16816.F32 R64, R4, R10, R64 ;  /* 0x0000000a0440723c */ /* 0x000fe20000001840 */
[----:B------:R-:W2:Y:S07]  /*10b10*/  LDSM.16.MT88.4 R8, [R140+0xa800] ;  /* 0x00a800008c08783b */ /* 0x000eae0000004200 */
[C---:B------:R-:W-:Y:S08]  /*10b20*/  HMMA.16816.F32 R72, R84.reuse, R74, RZ ;  /* 0x0000004a5448723c */ /* 0x040ff000000018ff */
[C---:B------:R-:W-:Y:S08]  /*10b30*/  HMMA.16816.F32 R80, R84.reuse, R82, RZ ;  /* 0x000000525450723c */ /* 0x040ff000000018ff */
[C---:B------:R-:W-:Y:S08]  /*10b40*/  HMMA.16816.F32 R88, R84.reuse, R12, RZ ;  /* 0x0000000c5458723c */ /* 0x040ff000000018ff */
[----:B------:R-:W-:Y:S01]  /*10b50*/  HMMA.16816.F32 R84, R84, R14, RZ ;  /* 0x0000000e5454723c */ /* 0x000fe200000018ff */
[----:B------:R-:W3:Y:S07]  /*10b60*/  LDSM.16.MT88.4 R12, [R141+0xa800] ;  /* 0x00a800008d0c783b */ /* 0x000eee0000004200 */
[C---:B------:R-:W-:Y:S08]  /*10b70*/  HMMA.16816.F32 R44, R4.reuse, R16, R44 ;  /* 0x00000010042c723c */ /* 0x040ff0000000182c */
[C---:B------:R-:W-:Y:S01]  /*10b80*/  HMMA.16816.F32 R48, R4.reuse, R18, R48 ;  /* 0x000000120430723c */ /* 0x040fe20000001830 */
[----:B------:R-:W4:Y:S07]  /*10b90*/  LDSM.16.MT88.4 R16, [R142+0xa800] ;  /* 0x00a800008e10783b */ /* 0x000f2e0000004200 */
[C---:B--2---:R-:W-:Y:S08]  /*10ba0*/  HMMA.16816.F32 R88, R4.reuse, R8, R88 ;  /* 0x000000080458723c */ /* 0x044ff00000001858 */
[C---:B------:R-:W-:Y:S01]  /*10bb0*/  HMMA.16816.F32 R84, R4.reuse, R10, R84 ;  /* 0x0000000a0454723c */ /* 0x040fe20000001854 */
[----:B------:R-:W2:Y:S07]  /*10bc0*/  LDSM.16.MT88.4 R8, [R144+0x9000] ;  /* 0x009000009008783b */ /* 0x000eae0000004200 */
[C---:B------:R-:W-:Y:S07]  /*10bd0*/  HMMA.16816.F32 R52, R4.reuse, R20, R52 ;  /* 0x000000140434723c */ /* 0x040fee0000001834 */
[----:B------:R-:W-:Y:S01]  /*10be0*/  FFMA.FTZ R21, R168, c[0x0][0x23c], -R121 ;  /* 0x00008f00a8157a23 */ /* 0x000fe20000010879 */
[----:B------:R-:W-:Y:S01]  /*10bf0*/  HMMA.16816.F32 R56, R4, R22, R56 ;  /* 0x000000160438723c */ /* 0x000fe20000001838 */
[----:B------:R-:W-:-:S02]  /*10c00*/  FFMA.FTZ R20, R127, c[0x0][0x23c], -R120 ;  /* 0x00008f007f147a23 */ /* 0x000fc40000010878 */
[--C-:B------:R-:W-:Y:S02]  /*10c10*/  FFMA.FTZ R168, R114, c[0x0][0x23c], -R120.reuse ;  /* 0x00008f0072a87a23 */ /* 0x100fe40000010878 */
[----:B------:R-:W-:Y:S02]  /*10c20*/  MUFU.EX2 R21, R21 ;  /* 0x0000001500157308 */ /* 0x000fe40000000800 */
[--C-:B------:R-:W-:Y:S01]  /*10c30*/  FFMA.FTZ R22, R129, c[0x0][0x23c], -R120.reuse ;  /* 0x00008f0081167a23 */ /* 0x100fe20000010878 */
[----:B---3--:R-:W-:Y:S01]  /*10c40*/  HMMA.16816.F32 R76, R4, R12, R76 ;  /* 0x0000000c044c723c */ /* 0x008fe2000000184c */
[----:B------:R-:W-:-:S04]  /*10c50*/  FFMA.FTZ R23, R167, c[0x0][0x23c], -R120 ;  /* 0x00008f00a7177a23 */ /* 0x000fc80000010878 */
[----:B------:R-:W3:Y:S03]  /*10c60*/  MUFU.EX2 R22, R22 ;  /* 0x0000001600167308 */ /* 0x000ee60000000800 */
[C---:B----4-:R-:W-:Y:S05]  /*10c70*/  HMMA.16816.F32 R68, R4.reuse, R16, R68 ;  /* 0x000000100444723c */ /* 0x050fea0000001844 */
[----:B------:R-:W-:Y:S03]  /*10c80*/  MUFU.EX2 R23, R23 ;  /* 0x0000001700177308 */ /* 0x000fe60000000800 */
[C---:B------:R-:W-:Y:S01]  /*10c90*/  HMMA.16816.F32 R72, R4.reuse, R18, R72 ;  /* 0x000000120448723c */ /* 0x040fe20000001848 */
[----:B------:R-:W4:Y:S04]  /*10ca0*/  LDSM.16.MT88.4 R16, [R140+0x9000] ;  /* 0x009000008c10783b */ /* 0x000f280000004200 */
[----:B------:R-:W5:Y:S03]  /*10cb0*/  MUFU.EX2 R20, R20 ;  /* 0x0000001400147308 */ /* 0x000f660000000800 */
[----:B------:R-:W-:Y:S01]  /*10cc0*/  HMMA.16816.F32 R80, R4, R14, R80 ;  /* 0x0000000e0450723c */ /* 0x000fe20000001850 */
[----:B------:R-:W4:Y:S04]  /*10cd0*/  LDSM.16.MT88.4 R12, [R142+0x9000] ;  /* 0x009000008e0c783b */ /* 0x000f280000004200 */
[----:B------:R-:W4:Y:S02]  /*10ce0*/  MUFU.EX2 R168, R168 ;  /* 0x000000a800a87308 */ /* 0x000f240000000800 */
[----:B-1----:R-:W-:Y:S01]  /*10cf0*/  F2FP.PACK_AB R4, R123, R124 ;  /* 0x0000007c7b04723e */ /* 0x002fe200000000ff */
        /* <DEDUP_REMOVED lines=15> */
[C---:B------:R-:W-:Y:S08]  /*10df0*/  HMMA.16816.F32 R36, R4.reuse, R12, R36 ;  /* 0x0000000c0424723c */ /* 0x040ff00000001824 */
        /* <DEDUP_REMOVED lines=116> */
.L_x_7098:
[----:B------:R-:W-:-:S05]  /*11540*/  IMAD.MOV.U32 R5, RZ, RZ, c[0x0][0x1a0] ;  /* 0x00006800ff057624 */ /* 0x000fca00078e00ff */
[----:B------:R-:W-:-:S04]  /*11550*/  LEA R5, -R5, RZ, 0x6 ;  /* 0x000000ff05057211 */ /* 0x000fc800078e31ff */
[----:B------:R-:W-:Y:S02]  /*11560*/  SHF.R.S32.HI R6, RZ, 0x1f, R5 ;  /* 0x0000001fff067819 */ /* 0x000fe40000011405 */
.L_x_7099:
        /* <DEDUP_REMOVED lines=52> */
[----:B------:R-:W-:-:S02]  /*118b0*/  IMAD R101, R161, 0x40, R165 ;  /* 0x00000040a1657824 */ /* 0x000fc400078e02a5 */
[----:B------:R-:W-:Y:S01]  /*118c0*/  @!P2 STS.128 [R157+0xa800], RZ ;  /* 0x00a800ff9d00a388 */ /* 0x000fe20000000c00 */
[----:B------:R-:W-:Y:S02]  /*118d0*/  IMAD.MOV.U32 R171, RZ, RZ, R131 ;  /* 0x000000ffffab7224 */ /* 0x000fe400078e0083 */
[C---:B------:R-:W-:Y:S01]  /*118e0*/  IADD3 R106, R101.reuse, 0x1, RZ ;  /* 0x00000001656a7810 */ /* 0x040fe20007ffe0ff */
[----:B------:R-:W-:Y:S01]  /*118f0*/  @!PT LDS RZ, [RZ] ;  /* 0x00000000fffff984 */ /* 0x000fe20000000800 */
[----:B------:R-:W-:Y:S01]  /*11900*/  @!PT LDS RZ, [RZ] ;  /* 0x00000000fffff984 */ /* 0x000fe20000000800 */
[----:B------:R-:W-:Y:S01]  /*11910*/  @!PT LDS RZ, [RZ] ;  /* 0x00000000fffff984 */ /* 0x000fe20000000800 */
[----:B------:R2:W-:Y:S01]  /*11920*/  @P0 LDGSTS.E.BYPASS.LTC128B.128 [R157+0x9000], [R14.64] ;  /* 0x090000000e9d0fae */ /* 0x0005e2000b901d46 */
[----:B------:R-:W-:Y:S02]  /*11930*/  IADD3 R107, R101, 0x8, RZ ;  /* 0x00000008656b7810 */ /* 0x000fe40007ffe0ff */
[CC--:B------:R-:W-:Y:S01]  /*11940*/  ISETP.GE.AND P6, PT, R106.reuse, R105.reuse, PT ;  /* 0x000000696a00720c */ /* 0x0c0fe20003fc6270 */
[----:B------:R-:W-:Y:S01]  /*11950*/  @!P0 STS.128 [R157+0x9000], RZ ;  /* 0x009000ff9d008388 */ /* 0x000fe20000000c00 */
[C---:B------:R-:W-:Y:S02]  /*11960*/  ISETP.GE.AND P5, PT, R107.reuse, R105, PT ;  /* 0x000000696b00720c */ /* 0x040fe40003fa6270 */
[-C--:B------:R-:W-:Y:S01]  /*11970*/  ISETP.GE.AND P4, PT, R106, R128.reuse, PT ;  /* 0x000000806a00720c */ /* 0x080fe20003f86270 */
[----:B------:R-:W-:Y:S01]  /*11980*/  @!PT LDS RZ, [RZ] ;  /* 0x00000000fffff984 */ /* 0x000fe20000000800 */
[----:B------:R-:W-:Y:S01]  /*11990*/  @!PT LDS RZ, [RZ] ;  /* 0x00000000fffff984 */ /* 0x000fe20000000800 */
[----:B------:R-:W-:Y:S01]  /*119a0*/  @!PT LDS RZ, [RZ] ;  /* 0x00000000fffff984 */ /* 0x000fe20000000800 */
[----:B------:R4:W-:Y:S01]  /*119b0*/  @P2 LDGSTS.E.BYPASS.LTC128B.128 [R157+0xb000], [R16.64+0x80] ;  /* 0x0b000080109d2fae */ /* 0x0009e2000b901d46 */
[----:B------:R-:W-:-:S03]  /*119c0*/  ISETP.GE.AND P1, PT, R107, R128, PT ;  /* 0x000000806b00720c */ /* 0x000fc60003f26270 */
[----:B------:R-:W-:Y:S04]  /*119d0*/  @!P2 STS.128 [R157+0xb000], RZ ;  /* 0x00b000ff9d00a388 */ /* 0x000fe80000000c00 */
[----:B------:R-:W-:Y:S01]  /*119e0*/  @!PT LDS RZ, [RZ] ;  /* 0x00000000fffff984 */ /* 0x000fe20000000800 */
[----:B------:R-:W-:Y:S01]  /*119f0*/  @!PT LDS RZ, [RZ] ;  /* 0x00000000fffff984 */ /* 0x000fe20000000800 */
[----:B------:R-:W-:Y:S01]  /*11a00*/  @!PT LDS RZ, [RZ] ;  /* 0x00000000fffff984 */ /* 0x000fe20000000800 */
[----:B------:R4:W-:Y:S04]  /*11a10*/  @P0 LDGSTS.E.BYPASS.LTC128B.128 [R157+0x9800], [R18.64] ;  /* 0x09800000129d0fae */ /* 0x0009e8000b901d46 */
[----:B------:R-:W-:Y:S01]  /*11a20*/  @!P0 STS.128 [R157+0x9800], RZ ;  /* 0x009800ff9d008388 */ /* 0x000fe20000000c00 */
[----:B------:R-:W-:Y:S02]  /*11a30*/  ISETP.GE.AND P0, PT, R104, 0x3, PT ;  /* 0x000000036800780c */ /* 0x000fe40003f06270 */
[----:B------:R-:W-:Y:S01]  /*11a40*/  IADD3 R104, R101, 0x18, RZ ;  /* 0x0000001865687810 */ /* 0x000fe20007ffe0ff */
        /* <DEDUP_REMOVED lines=101> */
[----:B------:R-:W4:Y:S01]  /*120a0*/  LDSM.16.M88.4 R112, [R136+0x3000] ;  /* 0x003000008870783b */ /* 0x000f220000000200 */
[----:B------:R-:W-:-:S04]  /*120b0*/  DEPBAR.LE SB0, 0x0 ;  /* 0x000080000000791a */ /* 0x000fc80000000000 */
[C---:B-1----:R-:W-:Y:S08]  /*120c0*/  HMMA.16816.F32 R32, R124.reuse, R120, R32 ;  /* 0x000000787c20723c */ /* 0x042ff00000001820 */
[C---:B------:R-:W-:Y:S08]  /*120d0*/  HMMA.16816.F32 R28, R124.reuse, R122, R28 ;  /* 0x0000007a7c1c723c */ /* 0x040ff0000000181c */
[C---:B---3--:R-:W-:Y:S08]  /*120e0*/  HMMA.16816.F32 R24, R124.reuse, R116, R24 ;  /* 0x000000747c18723c */ /* 0x048ff00000001818 */
[C---:B------:R-:W-:Y:S08]  /*120f0*/  HMMA.16816.F32 R20, R124.reuse, R118, R20 ;  /* 0x000000767c14723c */ /* 0x040ff00000001814 */
[C---:B--2---:R-:W-:Y:S01]  /*12100*/  HMMA.16816.F32 R8, R124.reuse, R108, R8 ;  /* 0x0000006c7c08723c */ /* 0x044fe20000001808 */
[----:B------:R-:W1:Y:S07]  /*12110*/  I2F R108, R106 ;  /* 0x0000006a006c7306 */ /* 0x000e6e0000201400 */
[C---:B----4-:R-:W-:Y:S01]  /*12120*/  HMMA.16816.F32 R16, R124.reuse, R112, R16 ;  /* 0x000000707c10723c */ /* 0x050fe20000001810 */
[----:B------:R-:W2:Y:S06]  /*12130*/  I2F R113, R107 ;  /* 0x0000006b00717306 */ /* 0x000eac0000201400 */
[----:B------:R-:W-:Y:S01]  /*12140*/  IADD3 R112, R101, 0x9, RZ ;  /* 0x0000000965707810 */ /* 0x000fe20007ffe0ff */
[----:B------:R-:W-:Y:S01]  /*12150*/  HMMA.16816.F32 R4, R124, R110, R4 ;  /* 0x0000006e7c04723c */ /* 0x000fe20000001804 */
[----:B-1----:R-:W-:-:S02]  /*12160*/  FFMA.FTZ R33, R0, R108, R33 ;  /* 0x0000006c00217223 */ /* 0x002fc40000010021 */
[----:B------:R-:W1:Y:S01]  /*12170*/  I2F R109, R112 ;  /* 0x00000070006d7306 */ /* 0x000e620000201400 */
[C---:B------:R-:W-:Y:S01]  /*12180*/  FFMA.FTZ R35, R0.reuse, R108, R35 ;  /* 0x0000006c00237223 */ /* 0x040fe20000010023 */
[C---:B------:R-:W-:Y:S02]  /*12190*/  IADD3 R108, R101.reuse, 0x11, RZ ;  /* 0x00000011656c7810 */ /* 0x040fe40007ffe0ff */
[----:B------:R-:W-:Y:S01]  /*121a0*/  IADD3 R110, R101, 0x10, RZ ;  /* 0x00000010656e7810 */ /* 0x000fe20007ffe0ff */
[----:B------:R-:W-:Y:S01]  /*121b0*/  HMMA.16816.F32 R12, R124, R114, R12 ;  /* 0x000000727c0c723c */ /* 0x000fe2000000180c */
[CC--:B--2---:R-:W-:Y:S01]  /*121c0*/  FFMA.FTZ R28, R0.reuse, R113.reuse, R28 ;  /* 0x00000071001c7223 */ /* 0x0c4fe2000001001c */
[----:B------:R-:W-:Y:S01]  /*121d0*/  FSEL R107, R33, -INF , !P6 ;  /* 0xff800000216b7808 */ /* 0x000fe20007000000 */
[----:B------:R-:W2:Y:S01]  /*121e0*/  I2F R111, R110 ;  /* 0x0000006e006f7306 */ /* 0x000ea20000201400 */
[----:B------:R-:W-:Y:S01]  /*121f0*/  FFMA.FTZ R30, R0, R113, R30 ;  /* 0x00000071001e7223 */ /* 0x000fe2000001001e */
[----:B------:R-:W-:Y:S01]  /*12200*/  BAR.SYNC.DEFER_BLOCKING 0x0 ;  /* 0x0000000000007b1d */ /* 0x000fe20000010000 */
[----:B------:R-:W-:-:S02]  /*12210*/  FSEL R113, R28, -INF , !P5 ;  /* 0xff8000001c717808 */ /* 0x000fc40006800000 */
[----:B------:R-:W-:Y:S02]  /*12220*/  ISETP.GE.AND P6, PT, R112, R105, PT ;  /* 0x000000697000720c */ /* 0x000fe40003fc6270 */
[----:B------:R-:W-:Y:S01]  /*12230*/  FSEL R33, R35, -INF , !P4 ;  /* 0xff80000023217808 */ /* 0x000fe20006000000 */
[----:B------:R-:W3:Y:S01]  /*12240*/  I2F R106, R108 ;  /* 0x0000006c006a7306 */ /* 0x000ee20000201400 */
[-C--:B-1----:R-:W-:Y:S01]  /*12250*/  FFMA.FTZ R29, R0, R109.reuse, R29 ;  /* 0x0000006d001d7223 */ /* 0x082fe2000001001d */
[----:B------:R-:W-:Y:S01]  /*12260*/  ISETP.GE.AND P4, PT, R112, R128, PT ;  /* 0x000000807000720c */ /* 0x000fe20003f86270 */
[----:B------:R-:W-:Y:S01]  /*12270*/  FFMA.FTZ R28, R0, R109, R31 ;  /* 0x0000006d001c7223 */ /* 0x000fe2000001001f */
[----:B------:R-:W-:Y:S02]  /*12280*/  FSEL R35, R30, -INF , !P1 ;  /* 0xff8000001e237808 */ /* 0x000fe40004800000 */
[----:B------:R-:W-:Y:S02]  /*12290*/  IADD3 R30, R101, 0x19, RZ ;  /* 0x00000019651e7810 */ /* 0x000fe40007ffe0ff */
[----:B------:R-:W1:Y:S01]  /*122a0*/  I2F R109, R104 ;  /* 0x00000068006d7306 */ /* 0x000e620000201400 */
[----:B------:R-:W-:Y:S01]  /*122b0*/  FSEL R31, R29, -INF , !P6 ;  /* 0xff8000001d1f7808 */ /* 0x000fe20007000000 */
[-C--:B--2---:R-:W-:Y:S01]  /*122c0*/  FFMA.FTZ R129, R0, R111.reuse, R26 ;  /* 0x0000006f00817223 */ /* 0x084fe2000001001a */
[----:B------:R-:W-:Y:S01]  /*122d0*/  FSEL R29, R28, -INF , !P4 ;  /* 0xff8000001c1d7808 */ /* 0x000fe20006000000 */
[----:B------:R-:W-:Y:S01]  /*122e0*/  FFMA.FTZ R24, R0, R111, R24 ;  /* 0x0000006f00187223 */ /* 0x000fe20000010018 */
[----:B------:R-:W-:-:S02]  /*122f0*/  IADD3 R26, R101, 0x20, RZ ;  /* 0x00000020651a7810 */ /* 0x000fc40007ffe0ff */
[-C--:B------:R-:W-:Y:S01]  /*12300*/  ISETP.GE.AND P5, PT, R110, R105.reuse, PT ;  /* 0x000000696e00720c */ /* 0x080fe20003fa6270 */
[----:B------:R-:W2:Y:S01]  /*12310*/  I2F R28, R30 ;  /* 0x0000001e001c7306 */ /* 0x000ea20000201400 */
[CC--:B---3--:R-:W-:Y:S01]  /*12320*/  FFMA.FTZ R193, R0.reuse, R106.reuse, R25 ;  /* 0x0000006a00c17223 */ /* 0x0c8fe20000010019 */
[C---:B------:R-:W-:Y:S01]  /*12330*/  IADD3 R25, R101.reuse, 0x21, RZ ;  /* 0x0000002165197810 */ /* 0x040fe20007ffe0ff */
[----:B------:R-:W-:Y:S01]  /*12340*/  FFMA.FTZ R191, R0, R106, R27 ;  /* 0x0000006a00bf7223 */ /* 0x000fe2000001001b */
[----:B------:R-:W-:Y:S02]  /*12350*/  FSEL R127, R24, -INF , !P5 ;  /* 0xff800000187f7808 */ /* 0x000fe40006800000 */
[----:B------:R-:W-:Y:S02]  /*12360*/  ISETP.GE.AND P5, PT, R104, R105, PT ;  /* 0x000000696800720c */ /* 0x000fe40003fa6270 */
[----:B------:R-:W3:Y:S01]  /*12370*/  I2F R27, R26 ;  /* 0x0000001a001b7306 */ /* 0x000ee20000201400 */
[CC--:B-1----:R-:W-:Y:S01]  /*12380*/  FFMA.FTZ R167, R0.reuse, R109.reuse, R22 ;  /* 0x0000006d00a77223 */ /* 0x0c2fe20000010016 */
[----:B------:R-:W-:Y:S01]  /*12390*/  IADD3 R22, R101, 0x28, RZ ;  /* 0x0000002865167810 */ /* 0x000fe20007ffe0ff */
[----:B------:R-:W-:Y:S01]  /*123a0*/  FFMA.FTZ R20, R0, R109, R20 ;  /* 0x0000006d00147223 */ /* 0x000fe20000010014 */
[----:B------:R-:W-:-:S02]  /*123b0*/  ISETP.GE.AND P4, PT, R108, R128, PT ;  /* 0x000000806c00720c */ /* 0x000fc40003f86270 */
[----:B------:R-:W-:Y:S02]  /*123c0*/  ISETP.GE.AND P1, PT, R110, R128, PT ;  /* 0x000000806e00720c */ /* 0x000fe40003f26270 */
[----:B------:R-:W1:Y:S01]  /*123d0*/  I2F R24, R25 ;  /* 0x0000001900187306 */ /* 0x000e620000201400 */
[CC--:B--2---:R-:W-:Y:S01]  /*123e0*/  FFMA.FTZ R197, R0.reuse, R28.reuse, R21 ;  /* 0x0000001c00c57223 */ /* 0x0c4fe20000010015 */
[C---:B------:R-:W-:Y:S01]  /*123f0*/  IADD3 R21, R101.reuse, 0x29, RZ ;  /* 0x0000002965157810 */ /* 0x040fe20007ffe0ff */
[----:B------:R-:W-:Y:S01]  /*12400*/  FFMA.FTZ R189, R0, R28, R23 ;  /* 0x0000001c00bd7223 */ /* 0x000fe20000010017 */
[----:B------:R-:W-:Y:S02]  /*12410*/  FSEL R195, R20, -INF , !P5 ;  /* 0xff80000014c37808 */ /* 0x000fe40006800000 */
[----:B------:R-:W-:Y:S02]  /*12420*/  ISETP.GE.AND P5, PT, R26, R105, PT ;  /* 0x000000691a00720c */ /* 0x000fe40003fa6270 */
[----:B------:R-:W2:Y:S01]  /*12430*/  I2F R23, R22 ;  /* 0x0000001600177306 */ /* 0x000ea20000201400 */
[CC--:B---3--:R-:W-:Y:S01]  /*12440*/  FFMA.FTZ R181, R0.reuse, R27.reuse, R18 ;  /* 0x0000001b00b57223 */ /* 0x0c8fe20000010012 */
[----:B------:R-:W-:Y:S01]  /*12450*/  IADD3 R18, R101, 0x30, RZ ;  /* 0x0000003065127810 */ /* 0x000fe20007ffe0ff */
[----:B------:R-:W-:Y:S01]  /*12460*/  FFMA.FTZ R16, R0, R27, R16 ;  /* 0x0000001b00107223 */ /* 0x000fe20000010010 */
[----:B------:R-:W-:-:S02]  /*12470*/  FSEL R191, R191, -INF , !P4 ;  /* 0xff800000bfbf7808 */ /* 0x000fc40006000000 */
[----:B------:R-:W-:Y:S02]  /*12480*/  ISETP.GE.AND P4, PT, R30, R128, PT ;  /* 0x000000801e00720c */ /* 0x000fe40003f86270 */
[----:B------:R-:W3:Y:S01]  /*12490*/  I2F R20, R21 ;  /* 0x0000001500147306 */ /* 0x000ee20000201400 */
[-C--:B-1----:R-:W-:Y:S01]  /*124a0*/  FFMA.FTZ R183, R0, R24.reuse, R17 ;  /* 0x0000001800b77223 */ /* 0x082fe20000010011 */
[----:B------:R-:W-:Y:S01]  /*124b0*/  FSEL R179, R16, -INF , !P5 ;  /* 0xff80000010b37808 */ /* 0x000fe20006800000 */
[----:B------:R-:W-:Y:S01]  /*124c0*/  FFMA.FTZ R19, R0, R24, R19 ;  /* 0x0000001800137223 */ /* 0x000fe20000010013 */
[----:B------:R-:W-:Y:S02]  /*124d0*/  ISETP.GE.AND P5, PT, R22, R105, PT ;  /* 0x000000691600720c */ /* 0x000fe40003fa6270 */
[----:B------:R-:W-:Y:S02]  /*124e0*/  FSEL R189, R189, -INF , !P4 ;  /* 0xff800000bdbd7808 */ /* 0x000fe40006000000 */
[----:B------:R-:W1:Y:S01]  /*124f0*/  I2F R17, R18 ;  /* 0x0000001200117306 */ /* 0x000e620000201400 */
[CC--:B--2---:R-:W-:Y:S01]  /*12500*/  FFMA.FTZ R185, R0.reuse, R23.reuse, R12 ;  /* 0x0000001700b97223 */ /* 0x0c4fe2000001000c */
[----:B------:R-:W-:Y:S01]  /*12510*/  IADD3 R12, R101, 0x38, RZ ;  /* 0x00000038650c7810 */ /* 0x000fe20007ffe0ff */
[----:B------:R-:W-:Y:S01]  /*12520*/  FFMA.FTZ R177, R0, R23, R14 ;  /* 0x0000001700b17223 */ /* 0x000fe2000001000e */
[----:B------:R-:W-:-:S02]  /*12530*/  ISETP.GE.AND P4, PT, R25, R128, PT ;  /* 0x000000801900720c */ /* 0x000fc40003f86270 */
[----:B------:R-:W-:Y:S01]  /*12540*/  FSEL R185, R185, -INF , !P5 ;  /* 0xff800000b9b97808 */ /* 0x000fe20006800000 */
[CC--:B---3--:R-:W-:Y:S01]  /*12550*/  FFMA.FTZ R187, R0.reuse, R20.reuse, R13 ;  /* 0x0000001400bb7223 */ /* 0x0c8fe2000001000d */
[----:B------:R-:W-:Y:S01]  /*12560*/  FSEL R129, R129, -INF , !P1 ;  /* 0xff80000081817808 */ /* 0x000fe20004800000 */
[----:B------:R-:W2:Y:S01]  /*12570*/  I2F R13, R12 ;  /* 0x0000000c000d7306 */ /* 0x000ea20000201400 */
[----:B------:R-:W-:Y:S01]  /*12580*/  IADD3 R16, R101, 0x31, RZ ;  /* 0x0000003165107810 */ /* 0x000fe20007ffe0ff */
[----:B------:R-:W-:Y:S01]  /*12590*/  FFMA.FTZ R15, R0, R20, R15 ;  /* 0x00000014000f7223 */ /* 0x000fe2000001000f */
[-C--:B------:R-:W-:Y:S02]  /*125a0*/  ISETP.GE.AND P5, PT, R18, R105.reuse, PT ;  /* 0x000000691200720c */ /* 0x080fe40003fa6270 */
[----:B------:R-:W-:Y:S01]  /*125b0*/  ISETP.GE.AND P6, PT, R108, R105, PT ;  /* 0x000000696c00720c */ /* 0x000fe20003fc6270 */
[-C--:B-1----:R-:W-:Y:S01]  /*125c0*/  FFMA.FTZ R8, R0, R17.reuse, R8 ;  /* 0x0000001100087223 */ /* 0x082fe20000010008 */
[-C--:B------:R-:W-:Y:S01]  /*125d0*/  ISETP.GE.AND P1, PT, R104, R128.reuse, PT ;  /* 0x000000806800720c */ /* 0x080fe20003f26270 */
[----:B------:R-:W1:Y:S01]  /*125e0*/  I2F R14, R16 ;  /* 0x00000010000e7306 */ /* 0x000e620000201400 */
[----:B------:R-:W-:Y:S01]  /*125f0*/  FSEL R175, R19, -INF , !P4 ;  /* 0xff80000013af7808 */ /* 0x000fe20006000000 */
[----:B------:R-:W-:Y:S01]  /*12600*/  FFMA.FTZ R10, R0, R17, R10 ;  /* 0x00000011000a7223 */ /* 0x000fe2000001000a */
[----:B------:R-:W-:-:S02]  /*12610*/  ISETP.GE.AND P4, PT, R21, R128, PT ;  /* 0x000000801500720c */ /* 0x000fc40003f86270 */
[----:B------:R-:W-:Y:S02]  /*12620*/  FSEL R121, R8, -INF , !P5 ;  /* 0xff80000008797808 */ /* 0x000fe40006800000 */
[----:B------:R-:W-:Y:S01]  /*12630*/  FSEL R193, R193, -INF , !P6 ;  /* 0xff800000c1c17808 */ /* 0x000fe20007000000 */
[CC--:B--2---:R-:W-:Y:S01]  /*12640*/  FFMA.FTZ R123, R0.reuse, R13.reuse, R4 ;  /* 0x0000000d007b7223 */ /* 0x0c4fe20000010004 */
[----:B------:R-:W-:Y:S01]  /*12650*/  FSEL R167, R167, -INF , !P1 ;  /* 0xff800000a7a77808 */ /* 0x000fe20004800000 */
[----:B------:R-:W-:Y:S01]  /*12660*/  FFMA.FTZ R6, R0, R13, R6 ;  /* 0x0000000d00067223 */ /* 0x000fe20000010006 */
[----:B------:R-:W-:Y:S02]  /*12670*/  IADD3 R8, R101, 0x39, RZ ;  /* 0x0000003965087810 */ /* 0x000fe40007ffe0ff */
[----:B------:R-:W-:Y:S02]  /*12680*/  ISETP.GE.AND P6, PT, R30, R105, PT ;  /* 0x000000691e00720c */ /* 0x000fe40003fc6270 */
[----:B------:R-:W-:Y:S01]  /*12690*/  ISETP.GE.AND P1, PT, R26, R128, PT ;  /* 0x000000801a00720c */ /* 0x000fe20003f26270 */
[----:B------:R-:W2:Y:S01]  /*126a0*/  I2F R4, R8 ;  /* 0x0000000800047306 */ /* 0x000ea20000201400 */
[----:B------:R-:W-:Y:S01]  /*126b0*/  FSEL R173, R15, -INF , !P4 ;  /* 0xff8000000fad7808 */ /* 0x000fe20006000000 */
[CC--:B-1----:R-:W-:Y:S01]  /*126c0*/  FFMA.FTZ R9, R0.reuse, R14.reuse, R9 ;  /* 0x0000000e00097223 */ /* 0x0c2fe20000010009 */
[----:B------:R-:W-:Y:S01]  /*126d0*/  FSEL R197, R197, -INF , !P6 ;  /* 0xff800000c5c57808 */ /* 0x000fe20007000000 */
[----:B------:R-:W-:Y:S01]  /*126e0*/  FFMA.FTZ R11, R0, R14, R11 ;  /* 0x0000000e000b7223 */ /* 0x000fe2000001000b */
[----:B------:R-:W-:-:S02]  /*126f0*/  FSEL R181, R181, -INF , !P1 ;  /* 0xff800000b5b57808 */ /* 0x000fc40004800000 */
[-C--:B------:R-:W-:Y:S01]  /*12700*/  ISETP.GE.AND P6, PT, R25, R105.reuse, PT ;  /* 0x000000691900720c */ /* 0x080fe20003fc6270 */
[----:B------:R-:W1:Y:S01]  /*12710*/  I2F R15, R101 ;  /* 0x00000065000f7306 */ /* 0x000e620000201400 */
[----:B------:R-:W-:Y:S02]  /*12720*/  ISETP.GE.AND P1, PT, R22, R128, PT ;  /* 0x000000801600720c */ /* 0x000fe40003f26270 */
[----:B------:R-:W-:Y:S02]  /*12730*/  FSEL R183, R183, -INF , !P6 ;  /* 0xff800000b7b77808 */ /* 0x000fe40007000000 */
[----:B------:R-:W-:Y:S02]  /*12740*/  FSEL R177, R177, -INF , !P1 ;  /* 0xff800000b1b17808 */ /* 0x000fe40004800000 */
[----:B------:R-:W-:Y:S01]  /*12750*/  ISETP.GE.AND P6, PT, R21, R105, PT ;  /* 0x000000691500720c */ /* 0x000fe20003fc6270 */
[----:B--2---:R-:W-:Y:S01]  /*12760*/  FFMA.FTZ R125, R0, R4, R5 ;  /* 0x00000004007d7223 */ /* 0x004fe20000010005 */
[----:B------:R-:W-:Y:S01]  /*12770*/  ISETP.GE.AND P1, PT, R18, R128, PT ;  /* 0x000000801200720c */ /* 0x000fe20003f26270 */
[----:B------:R-:W-:Y:S01]  /*12780*/  FFMA.FTZ R7, R0, R4, R7 ;  /* 0x0000000400077223 */ /* 0x000fe20000010007 */
[----:B------:R-:W-:-:S02]  /*12790*/  FSEL R187, R187, -INF , !P6 ;  /* 0xff800000bbbb7808 */ /* 0x000fc40007000000 */
[----:B------:R-:W-:Y:S02]  /*127a0*/  FSEL R120, R10, -INF , !P1 ;  /* 0xff8000000a787808 */ /* 0x000fe40004800000 */
[----:B------:R-:W-:Y:S01]  /*127b0*/  ISETP.GE.AND P6, PT, R16, R105, PT ;  /* 0x000000691000720c */ /* 0x000fe20003fc6270 */
[-C--:B-1----:R-:W-:Y:S01]  /*127c0*/  FFMA.FTZ R32, R0, R15.reuse, R32 ;  /* 0x0000000f00207223 */ /* 0x082fe20000010020 */
[-C--:B------:R-:W-:Y:S01]  /*127d0*/  ISETP.GE.AND P4, PT, R16, R128.reuse, PT ;  /* 0x000000801000720c */ /* 0x080fe20003f86270 */
[----:B------:R-:W-:Y:S01]  /*127e0*/  FFMA.FTZ R34, R0, R15, R34 ;  /* 0x0000000f00227223 */ /* 0x000fe20000010022 */
[C---:B------:R-:W-:Y:S02]  /*127f0*/  ISETP.GE.AND P5, PT, R12.reuse, R105, PT ;  /* 0x000000690c00720c */ /* 0x040fe40003fa6270 */
[----:B------:R-:W-:Y:S02]  /*12800*/  ISETP.GE.AND P1, PT, R12, R128, PT ;  /* 0x000000800c00720c */ /* 0x000fe40003f26270 */
        /* <DEDUP_REMOVED lines=73> */
.L_x_7101:
[----:B------:R-:W-:-:S05]  /*12ca0*/  IMAD.MOV.U32 R9, RZ, RZ, c[0x0][0x198] ;  /* 0x00006600ff097624 */ /* 0x000fca00078e00ff */
[----:B------:R-:W-:-:S04]  /*12cb0*/  LEA R9, -R9, RZ, 0x6 ;  /* 0x000000ff09097211 */ /* 0x000fc800078e31ff */
[----:B------:R-:W-:Y:S02]  /*12cc0*/  SHF.R.S32.HI R10, RZ, 0x1f, R9 ;  /* 0x0000001fff0a7819 */ /* 0x000fe40000011409 */
.L_x_7102:
        /* <DEDUP_REMOVED lines=69> */
.L_x_7100:
[----:B------:R-:W-:Y:S01]  /*13120*/  FMNMX.FTZ R8, R3, R4, !PT ;  /* 0x0000000403087209 */ /* 0x000fe20007810000 */
[----:B-1----:R-:W-:Y:S01]  /*13130*/  LDSM.16.MT88.4 R24, [R141+0x8000] ;  /* 0x008000008d18783b */ /* 0x002fe20000004200 */
        /* <DEDUP_REMOVED lines=24> */
[----:B------:R-:W-:Y:S02]  /*132c0*/  FMNMX.FTZ R8, R124, R7, !PT ;  /* 0x000000077c087209 */ /* 0x000fe40007810000 */
[----:B------:R-:W-:Y:S02]  /*132d0*/  FMNMX.FTZ R7, R173, R6, !PT ;  /* 0x00000006ad077209 */ /* 0x000fe40007810000 */
[----:B------:R-:W-:-:S04]  /*132e0*/  FMNMX.FTZ R8, R123, R8, !PT ;  /* 0x000000087b087209 */ /* 0x000fc80007810000 */
[----:B------:R-:W-:Y:S02]  /*132f0*/  FMNMX.FTZ R9, R125, R8, !PT ;  /* 0x000000087d097209 */ /* 0x000fe40007810000 */
[----:B------:R-:W-:-:S03]  /*13300*/  FMNMX.FTZ R8, R120, R7, !PT ;  /* 0x0000000778087209 */ /* 0x000fc60007810000 */
[----:B------:R-:W1:Y:S01]  /*13310*/  SHFL.BFLY PT, R6, R9, 0x2, 0x1f ;  /* 0x0c401f0009067f89 */ /* 0x000e6200000e0000 */
[----:B------:R-:W-:-:S04]  /*13320*/  FMNMX.FTZ R8, R111, R8, !PT ;  /* 0x000000086f087209 */ /* 0x000fc80007810000 */
[----:B------:R-:W-:-:S04]  /*13330*/  FMNMX.FTZ R7, R109, R8, !PT ;  /* 0x000000086d077209 */ /* 0x000fc80007810000 */
[----:B------:R-:W-:-:S05]  /*13340*/  FMNMX.FTZ R8, R118, R7, !PT ;  /* 0x0000000776087209 */ /* 0x000fca0007810000 */
[----:B------:R-:W2:Y:S01]  /*13350*/  SHFL.BFLY PT, R7, R8, 0x2, 0x1f ;  /* 0x0c401f0008077f89 */ /* 0x000ea200000e0000 */
[----:B-1----:R-:W-:-:S05]  /*13360*/  FMNMX.FTZ R6, R9, R6, !PT ;  /* 0x0000000609067209 */ /* 0x002fca0007810000 */
[----:B------:R-:W1:Y:S01]  /*13370*/  SHFL.BFLY PT, R115, R6, 0x1, 0x1f ;  /* 0x0c201f0006737f89 */ /* 0x000e6200000e0000 */
[----:B--2---:R-:W-:-:S03]  /*13380*/  FMNMX.FTZ R7, R8, R7, !PT ;  /* 0x0000000708077209 */ /* 0x004fc60007810000 */
[----:B------:R-:W-:Y:S04]  /*13390*/  LDSM.16.MT88.4 R8, [R144+0x8000] ;  /* 0x008000009008783b */ /* 0x000fe80000004200 */
[----:B------:R-:W2:Y:S01]  /*133a0*/  SHFL.BFLY PT, R114, R7, 0x1, 0x1f ;  /* 0x0c201f0007727f89 */ /* 0x000ea200000e0000 */
[----:B-1----:R-:W-:-:S04]  /*133b0*/  FMNMX.FTZ R115, R6, R115, !PT ;  /* 0x0000007306737209 */ /* 0x002fc80007810000 */
[C---:B------:R-:W-:Y:S01]  /*133c0*/  FSETP.NEU.FTZ.AND P1, PT, R115.reuse, -INF , PT ;  /* 0xff8000007300780b */ /* 0x040fe20003f3d000 */
[----:B------:R-:W-:-:S03]  /*133d0*/  FMUL.FTZ R126, R115, c[0x0][0x23c] ;  /* 0x00008f00737e7a20 */ /* 0x000fc60000410000 */
[----:B------:R-:W-:Y:S02]  /*133e0*/  FSEL R110, R115, RZ, P1 ;  /* 0x000000ff736e7208 */ /* 0x000fe40000800000 */
[----:B------:R-:W-:-:S03]  /*133f0*/  FSEL R126, R126, RZ, P1 ;  /* 0x000000ff7e7e7208 */ /* 0x000fc60000800000 */
[----:B------:R-:W-:Y:S01]  /*13400*/  FADD.FTZ R110, R3, -R110 ;  /* 0x8000006e036e7221 */ /* 0x000fe20000010000 */
[----:B--2---:R-:W-:Y:S01]  /*13410*/  FMNMX.FTZ R114, R7, R114, !PT ;  /* 0x0000007207727209 */ /* 0x004fe20007810000 */
[--C-:B------:R-:W-:Y:S02]  /*13420*/  FFMA.FTZ R108, R4, c[0x0][0x23c], -R126.reuse ;  /* 0x00008f00046c7a23 */ /* 0x100fe4000001087e */
[--C-:B------:R-:W-:Y:S01]  /*13430*/  FFMA.FTZ R117, R107, c[0x0][0x23c], -R126.reuse ;  /* 0x00008f006b757a23 */ /* 0x100fe2000001087e */
[C---:B------:R-:W-:Y:S01]  /*13440*/  FSETP.NEU.FTZ.AND P0, PT, R114.reuse, -INF , PT ;  /* 0xff8000007200780b */ /* 0x040fe20003f1d000 */
[----:B------:R-:W-:Y:S02]  /*13450*/  FMUL.FTZ R122, R114, c[0x0][0x23c] ;  /* 0x00008f00727a7a20 */ /* 0x000fe40000410000 */
[--C-:B------:R-:W-:Y:S01]  /*13460*/  FFMA.FTZ R113, R113, c[0x0][0x23c], -R126.reuse ;  /* 0x00008f0071717a23 */ /* 0x100fe2000001087e */
[----:B------:R-:W-:Y:S01]  /*13470*/  MUFU.EX2 R108, R108 ;  /* 0x0000006c006c7308 */ /* 0x000fe20000000800 */
[----:B------:R-:W-:Y:S01]  /*13480*/  FFMA.FTZ R112, R31, c[0x0][0x23c], -R126 ;  /* 0x00008f001f707a23 */ /* 0x000fe2000001087e */
[----:B------:R-:W-:Y:S01]  /*13490*/  FSEL R122, R122, RZ, P0 ;  /* 0x000000ff7a7a7208 */ /* 0x000fe20000000000 */
[----:B------:R-:W-:-:S02]  /*134a0*/  FMUL.FTZ R110, R110, c[0x0][0x23c] ;  /* 0x00008f006e6e7a20 */ /* 0x000fc40000410000 */
[----:B------:R-:W-:Y:S02]  /*134b0*/  FFMA.FTZ R131, R127, c[0x0][0x23c], -R126 ;  /* 0x00008f007f837a23 */ /* 0x000fe4000001087e */
[--C-:B------:R-:W-:Y:S01]  /*134c0*/  FFMA.FTZ R116, R5, c[0x0][0x23c], -R122.reuse ;  /* 0x00008f0005747a23 */ /* 0x100fe2000001087a */
[----:B------:R-:W-:Y:S01]  /*134d0*/  FSEL R5, R114, RZ, P0 ;  /* 0x000000ff72057208 */ /* 0x000fe20000000000 */
[--C-:B------:R-:W-:Y:S01]  /*134e0*/  FFMA.FTZ R101, R33, c[0x0][0x23c], -R122.reuse ;  /* 0x00008f0021657a23 */ /* 0x100fe2000001087a */
[----:B------:R-:W1:Y:S01]  /*134f0*/  MUFU.EX2 R117, R117 ;  /* 0x0000007500757308 */ /* 0x000e620000000800 */
[----:B------:R-:W-:Y:S02]  /*13500*/  FFMA.FTZ R35, R35, c[0x0][0x23c], -R122 ;  /* 0x00008f0023237a23 */ /* 0x000fe4000001087a */
[----:B------:R-:W-:Y:S02]  /*13510*/  FADD.FTZ R2, R2, -R5 ;  /* 0x8000000502027221 */ /* 0x000fe40000010000 */
[----:B------:R-:W-:-:S02]  /*13520*/  FFMA.FTZ R130, R193, c[0x0][0x23c], -R126 ;  /* 0x00008f00c1827a23 */ /* 0x000fc4000001087e */
[----:B------:R-:W-:Y:S01]  /*13530*/  FMUL.FTZ R119, R2, c[0x0][0x23c] ;  /* 0x00008f0002777a20 */ /* 0x000fe20000410000 */
[----:B------:R-:W-:Y:S01]  /*13540*/  MUFU.EX2 R113, R113 ;  /* 0x0000007100717308 */ /* 0x000fe20000000800 */
[----:B------:R-:W-:Y:S02]  /*13550*/  FFMA.FTZ R2, R29, c[0x0][0x23c], -R122 ;  /* 0x00008f001d027a23 */ /* 0x000fe4000001087a */
[--C-:B------:R-:W-:Y:S02]  /*13560*/  FFMA.FTZ R128, R195, c[0x0][0x23c], -R126.reuse ;  /* 0x00008f00c3807a23 */ /* 0x100fe4000001087e */
[----:B------:R-:W-:Y:S02]  /*13570*/  FFMA.FTZ R127, R197, c[0x0][0x23c], -R126 ;  /* 0x00008f00c57f7a23 */ /* 0x000fe4000001087e */
[--C-:B------:R-:W-:Y:S01]  /*13580*/  FFMA.FTZ R129, R129, c[0x0][0x23c], -R122.reuse ;  /* 0x00008f0081817a23 */ /* 0x100fe2000001087a */
[----:B------:R-:W2:Y:S01]  /*13590*/  MUFU.EX2 R112, R112 ;  /* 0x0000007000707308 */ /* 0x000ea20000000800 */
[----:B-1----:R-:W-:Y:S01]  /*135a0*/  F2FP.PACK_AB R104, R117, R108 ;  /* 0x0000006c7568723e */ /* 0x002fe200000000ff */
        /* <DEDUP_REMOVED lines=13> */
[----:B------:R2:W-:Y:S01]  /*13680*/  MUFU.EX2 R3, R35 ;  /* 0x0000002300037308 */ /* 0x0005e20000000800 */
[----:B------:R-:W-:Y:S02]  /*13690*/  FFMA.FTZ R180, R173, c[0x0][0x23c], -R122 ;  /* 0x00008f00adb47a23 */ /* 0x000fe4000001087a */
[--C-:B------:R-:W-:Y:S02]  /*136a0*/  FFMA.FTZ R121, R121, c[0x0][0x23c], -R126.reuse ;  /* 0x00008f0079797a23 */ /* 0x100fe4000001087e */
[--C-:B------:R-:W-:Y:S02]  /*136b0*/  FFMA.FTZ R124, R124, c[0x0][0x23c], -R126.reuse ;  /* 0x00008f007c7c7a23 */ /* 0x100fe4000001087e */
[--C-:B------:R-:W-:Y:S01]  /*136c0*/  FFMA.FTZ R123, R123, c[0x0][0x23c], -R126.reuse ;  /* 0x00008f007b7b7a23 */ /* 0x100fe2000001087e */
[----:B------:R-:W3:Y:S01]  /*136d0*/  MUFU.EX2 R110, R110 ;  /* 0x0000006e006e7308 */ /* 0x000ee20000000800 */
[----:B-1----:R-:W-:Y:S01]  /*136e0*/  F2FP.PACK_AB R105, R101, R116 ;  /* 0x000000746569723e */ /* 0x002fe200000000ff */
[----:B------:R-:W-:-:S02]  /*136f0*/  FFMA.FTZ R126, R125, c[0x0][0x23c], -R126 ;  /* 0x00008f007d7e7a23 */ /* 0x000fc4000001087e */
[--C-:B------:R-:W-:Y:S02]  /*13700*/  FFMA.FTZ R120, R120, c[0x0][0x23c], -R122.reuse ;  /* 0x00008f0078787a23 */ /* 0x100fe4000001087a */
[--C-:B------:R-:W-:Y:S02]  /*13710*/  FFMA.FTZ R125, R111, c[0x0][0x23c], -R122.reuse ;  /* 0x00008f006f7d7a23 */ /* 0x100fe4000001087a */
[----:B------:R-:W1:Y:S01]  /*13720*/  MUFU.EX2 R119, R119 ;  /* 0x0000007700777308 */ /* 0x000e620000000800 */
[----:B--2---:R-:W2:Y:S01]  /*13730*/  LDSM.16.MT88.4 R32, [R140+0x8000] ;  /* 0x008000008c20783b */ /* 0x004ea20000004200 */
[--C-:B------:R-:W-:Y:S02]  /*13740*/  FFMA.FTZ R173, R109, c[0x0][0x23c], -R122.reuse ;  /* 0x00008f006dad7a23 */ /* 0x100fe4000001087a */
[----:B------:R-:W-:-:S04]  /*13750*/  FFMA.FTZ R118, R118, c[0x0][0x23c], -R122 ;  /* 0x00008f0076767a23 */ /* 0x000fc8000001087a */
[----:B------:R-:W4:Y:S01]  /*13760*/  MUFU.EX2 R2, R2 ;  /* 0x0000000200027308 */ /* 0x000f220000000800 */
[-C--:B---3--:R-:W-:Y:S02]  /*13770*/  FMUL.FTZ R20, R44, R110.reuse ;  /* 0x0000006e2c147220 */ /* 0x088fe40000410000 */
[-C--:B------:R-:W-:Y:S02]  /*13780*/  FMUL.FTZ R21, R45, R110.reuse ;  /* 0x0000006e2d157220 */ /* 0x080fe40000410000 */
[-C--:B------:R-:W-:Y:S02]  /*13790*/  FMUL.FTZ R48, R48, R110.reuse ;  /* 0x0000006e30307220 */ /* 0x080fe40000410000 */
[----:B------:R-:W-:Y:S01]  /*137a0*/  FMUL.FTZ R49, R49, R110 ;  /* 0x0000006e31317220 */ /* 0x000fe20000410000 */
[----:B------:R-:W-:Y:S01]  /*137b0*/  MUFU.EX2 R131, R131 ;  /* 0x0000008300837308 */ /* 0x000fe20000000800 */
[-C--:B-1----:R-:W-:Y:S02]  /*137c0*/  FMUL.FTZ R22, R46, R119.reuse ;  /* 0x000000772e167220 */ /* 0x082fe40000410000 */
[----:B------:R-:W-:-:S02]  /*137d0*/  FMUL.FTZ R23, R47, R119 ;  /* 0x000000772f177220 */ /* 0x000fc40000410000 */
[-C--:B------:R-:W-:Y:S02]  /*137e0*/  FMUL.FTZ R50, R50, R119.reuse ;  /* 0x0000007732327220 */ /* 0x080fe40000410000 */
[----:B------:R-:W-:Y:S01]  /*137f0*/  FMUL.FTZ R51, R51, R119 ;  /* 0x0000007733337220 */ /* 0x000fe20000410000 */
[----:B----4-:R-:W-:Y:S01]  /*13800*/  F2FP.PACK_AB R107, R2, R3 ;  /* 0x00000003026b723e */ /* 0x010fe200000000ff */
[-C--:B------:R-:W-:Y:S01]  /*13810*/  FMUL.FTZ R28, R52, R110.reuse ;  /* 0x0000006e341c7220 */ /* 0x080fe20000410000 */
[----:B------:R-:W1:Y:S01]  /*13820*/  MUFU.EX2 R130, R130 ;  /* 0x0000008200827308 */ /* 0x000e620000000800 */
        /* <DEDUP_REMOVED lines=8> */
[C---:B------:R-:W-:Y:S01]  /*138b0*/  HMMA.16816.F32 R24, R104.reuse, R26, R48 ;  /* 0x0000001a6818723c */ /* 0x040fe20000001830 */
[----:B------:R-:W3:Y:S01]  /*138c0*/  LDSM.16.MT88.4 R48, [R142+0xa000] ;  /* 0x00a000008e30783b */ /* 0x000ee20000004200 */
[----:B------:R-:W-:Y:S02]  /*138d0*/  FMUL.FTZ R59, R59, R119 ;  /* 0x000000773b3b7220 */ /* 0x000fe40000410000 */
[-C--:B------:R-:W-:Y:S01]  /*138e0*/  FMUL.FTZ R44, R68, R110.reuse ;  /* 0x0000006e442c7220 */ /* 0x080fe20000410000 */
[----:B------:R-:W4:Y:S01]  /*138f0*/  MUFU.EX2 R127, R127 ;  /* 0x0000007f007f7308 */ /* 0x000f220000000800 */
[----:B------:R-:W-:Y:S01]  /*13900*/  FMUL.FTZ R45, R69, R110 ;  /* 0x0000006e452d7220 */ /* 0x000fe20000410000 */
[----:B-1----:R-:W-:Y:S01]  /*13910*/  F2FP.PACK_AB R68, R130, R131 ;  /* 0x000000838244723e */ /* 0x002fe200000000ff */
        /* <DEDUP_REMOVED lines=10> */
[-C--:B------:R-:W-:Y:S01]  /*139c0*/  FMUL.FTZ R52, R76, R110.reuse ;  /* 0x0000006e4c347220 */ /* 0x080fe20000410000 */
[----:B------:R-:W2:Y:S01]  /*139d0*/  MUFU.EX2 R172, R172 ;  /* 0x000000ac00ac7308 */ /* 0x000ea20000000800 */
[----:B------:R-:W-:Y:S01]  /*139e0*/  FMUL.FTZ R53, R77, R110 ;  /* 0x0000006e4d357220 */ /* 0x000fe20000410000 */
[----:B----4-:R-:W-:Y:S01]  /*139f0*/  F2FP.PACK_AB R70, R127, R128 ;  /* 0x000000807f46723e */ /* 0x010fe200000000ff */
[----:B------:R-:W-:-:S02]  /*13a00*/  FMUL.FTZ R54, R78, R119 ;  /* 0x000000774e367220 */ /* 0x000fc40000410000 */
[-C--:B------:R-:W-:Y:S02]  /*13a10*/  FMUL.FTZ R55, R79, R119.reuse ;  /* 0x000000774f377220 */ /* 0x080fe40000410000 */
[----:B------:R-:W-:Y:S01]  /*13a20*/  LDSM.16.MT88.4 R76, [R141+0x8800] ;  /* 0x008800008d4c783b */ /* 0x000fe20000004200 */
[-C--:B------:R-:W-:Y:S01]  /*13a30*/  FMUL.FTZ R12, R36, R110.reuse ;  /* 0x0000006e240c7220 */ /* 0x080fe20000410000 */
[----:B------:R-:W-:Y:S01]  /*13a40*/  MUFU.EX2 R167, R167 ;  /* 0x000000a700a77308 */ /* 0x000fe20000000800 */
[-C--:B------:R-:W-:Y:S02]  /*13a50*/  FMUL.FTZ R13, R37, R110.reuse ;  /* 0x0000006e250d7220 */ /* 0x080fe40000410000 */
[-C--:B------:R-:W-:Y:S02]  /*13a60*/  FMUL.FTZ R14, R38, R119.reuse ;  /* 0x00000077260e7220 */ /* 0x080fe40000410000 */
[----:B------:R-:W-:Y:S02]  /*13a70*/  FMUL.FTZ R15, R39, R119 ;  /* 0x00000077270f7220 */ /* 0x000fe40000410000 */
[-C--:B------:R-:W-:Y:S01]  /*13a80*/  FMUL.FTZ R40, R40, R110.reuse ;  /* 0x0000006e28287220 */ /* 0x080fe20000410000 */
[----:B------:R-:W4:Y:S01]  /*13a90*/  MUFU.EX2 R166, R166 ;  /* 0x000000a600a67308 */ /* 0x000f220000000800 */
[----:B------:R-:W-:Y:S01]  /*13aa0*/  FMUL.FTZ R41, R41, R110 ;  /* 0x0000006e29297220 */ /* 0x000fe20000410000 */
[----:B--2---:R-:W-:Y:S01]  /*13ab0*/  F2FP.PACK_AB R69, R172, R129 ;  /* 0x00000081ac45723e */ /* 0x004fe200000000ff */
[----:B---3--:R-:W-:Y:S01]  /*13ac0*/  HMMA.16816.F32 R44, R104, R48, R44 ;  /* 0x00000030682c723c */ /* 0x008fe2000000182c */
[----:B------:R-:W-:-:S02]  /*13ad0*/  FMUL.FTZ R42, R42, R119 ;  /* 0x000000772a2a7220 */ /* 0x000fc40000410000 */
[-C--:B------:R-:W-:Y:S02]  /*13ae0*/  FMUL.FTZ R43, R43, R119.reuse ;  /* 0x000000772b2b7220 */ /* 0x080fe40000410000 */
[-C--:B------:R-:W-:Y:S01]  /*13af0*/  FMUL.FTZ R4, R96, R110.reuse ;  /* 0x0000006e60047220 */ /* 0x080fe20000410000 */
[----:B------:R-:W-:Y:S01]  /*13b00*/  MUFU.EX2 R176, R176 ;  /* 0x000000b000b07308 */ /* 0x000fe20000000800 */
[-C--:B------:R-:W-:Y:S01]  /*13b10*/  FMUL.FTZ R5, R97, R110.reuse ;  /* 0x0000006e61057220 */ /* 0x080fe20000410000 */
[C---:B------:R-:W-:Y:S01]  /*13b20*/  HMMA.16816.F32 R48, R104.reuse, R50, R72 ;  /* 0x000000326830723c */ /* 0x040fe20000001848 */
[----:B------:R-:W2:Y:S01]  /*13b30*/  LDSM.16.MT88.4 R72, [R144+0x8800] ;  /* 0x008800009048783b */ /* 0x000ea20000004200 */
[-C--:B------:R-:W-:Y:S02]  /*13b40*/  FMUL.FTZ R6, R98, R119.reuse ;  /* 0x0000007762067220 */ /* 0x080fe40000410000 */
[----:B------:R-:W-:Y:S01]  /*13b50*/  FMUL.FTZ R7, R99, R119 ;  /* 0x0000007763077220 */ /* 0x000fe20000410000 */
[----:B----4-:R-:W-:Y:S01]  /*13b60*/  F2FP.PACK_AB R71, R166, R167 ;  /* 0x000000a7a647723e */ /* 0x010fe200000000ff */
[-C--:B------:R-:W-:Y:S01]  /*13b70*/  FMUL.FTZ R92, R92, R110.reuse ;  /* 0x0000006e5c5c7220 */ /* 0x080fe20000410000 */
[----:B------:R-:W-:Y:S01]  /*13b80*/  MUFU.EX2 R183, R183 ;  /* 0x000000b700b77308 */ /* 0x000fe20000000800 */
[----:B------:R-:W-:Y:S01]  /*13b90*/  FMUL.FTZ R93, R93, R110 ;  /* 0x0000006e5d5d7220 */ /* 0x000fe20000410000 */
[----:B------:R-:W-:Y:S01]  /*13ba0*/  HMMA.16816.F32 R12, R104, R16, R12 ;  /* 0x00000010680c723c */ /* 0x000fe2000000180c */
[----:B------:R-:W-:-:S02]  /*13bb0*/  FMUL.FTZ R94, R94, R119 ;  /* 0x000000775e5e7220 */ /* 0x000fc40000410000 */
[-C--:B------:R-:W-:Y:S02]  /*13bc0*/  FMUL.FTZ R95, R95, R119.reuse ;  /* 0x000000775f5f7220 */ /* 0x080fe40000410000 */
[-C--:B------:R-:W-:Y:S01]  /*13bd0*/  FMUL.FTZ R80, R80, R110.reuse ;  /* 0x0000006e50507220 */ /* 0x080fe20000410000 */
[----:B------:R-:W-:Y:S01]  /*13be0*/  MUFU.EX2 R174, R174 ;  /* 0x000000ae00ae7308 */ /* 0x000fe20000000800 */
[-C--:B------:R-:W-:Y:S01]  /*13bf0*/  FMUL.FTZ R81, R81, R110.reuse ;  /* 0x0000006e51517220 */ /* 0x080fe20000410000 */
[C---:B------:R-:W-:Y:S01]  /*13c00*/  HMMA.16816.F32 R16, R104.reuse, R18, R40 ;  /* 0x000000126810723c */ /* 0x040fe20000001828 */
[----:B------:R-:W3:Y:S01]  /*13c10*/  LDSM.16.MT88.4 R40, [R144+0xa000] ;  /* 0x00a000009028783b */ /* 0x000ee20000004200 */
[-C--:B------:R-:W-:Y:S02]  /*13c20*/  FMUL.FTZ R82, R82, R119.reuse ;  /* 0x0000007752527220 */ /* 0x080fe40000410000 */
[----:B------:R-:W-:Y:S02]  /*13c30*/  FMUL.FTZ R83, R83, R119 ;  /* 0x0000007753537220 */ /* 0x000fe40000410000 */
[-C--:B------:R-:W-:Y:S01]  /*13c40*/  FMUL.FTZ R36, R60, R110.reuse ;  /* 0x0000006e3c247220 */ /* 0x080fe20000410000 */
[----:B------:R-:W-:Y:S01]  /*13c50*/  MUFU.EX2 R179, R179 ;  /* 0x000000b300b37308 */ /* 0x000fe20000000800 */
[----:B------:R-:W-:Y:S01]  /*13c60*/  HMMA.16816.F32 R4, R104, R8, R4 ;  /* 0x000000086804723c */ /* 0x000fe20000001804 */
[----:B------:R-:W-:-:S02]  /*13c70*/  FMUL.FTZ R37, R61, R110 ;  /* 0x0000006e3d257220 */ /* 0x000fc40000410000 */
[-C--:B------:R-:W-:Y:S02]  /*13c80*/  FMUL.FTZ R38, R62, R119.reuse ;  /* 0x000000773e267220 */ /* 0x080fe40000410000 */
[-C--:B------:R-:W-:Y:S02]  /*13c90*/  FMUL.FTZ R39, R63, R119.reuse ;  /* 0x000000773f277220 */ /* 0x080fe40000410000 */
[-C--:B------:R-:W-:Y:S01]  /*13ca0*/  FMUL.FTZ R64, R64, R110.reuse ;  /* 0x0000006e40407220 */ /* 0x080fe20000410000 */
[----:B------:R-:W-:Y:S01]  /*13cb0*/  HMMA.16816.F32 R8, R104, R10, R92 ;  /* 0x0000000a6808723c */ /* 0x000fe2000000185c */
[----:B------:R-:W-:Y:S01]  /*13cc0*/  FMUL.FTZ R65, R65, R110 ;  /* 0x0000006e41417220 */ /* 0x000fe20000410000 */
[----:B------:R-:W-:Y:S01]  /*13cd0*/  LDSM.16.MT88.4 R92, [R144+0x9000] ;  /* 0x00900000905c783b */ /* 0x000fe20000004200 */
[-C--:B------:R-:W-:Y:S01]  /*13ce0*/  FMUL.FTZ R66, R66, R119.reuse ;  /* 0x0000007742427220 */ /* 0x080fe20000410000 */
[----:B------:R-:W-:Y:S01]  /*13cf0*/  MUFU.EX2 R178, R178 ;  /* 0x000000b200b27308 */ /* 0x000fe20000000800 */
[----:B------:R-:W-:-:S02]  /*13d00*/  FMUL.FTZ R67, R67, R119 ;  /* 0x0000007743437220 */ /* 0x000fc40000410000 */
[-C--:B------:R-:W-:Y:S01]  /*13d10*/  FMUL.FTZ R60, R88, R110.reuse ;  /* 0x0000006e583c7220 */ /* 0x080fe20000410000 */
[C---:B-1----:R-:W-:Y:S01]  /*13d20*/  HMMA.16816.F32 R52, R104.reuse, R56, R52 ;  /* 0x000000386834723c */ /* 0x042fe20000001834 */
[-C--:B------:R-:W-:Y:S02]  /*13d30*/  FMUL.FTZ R61, R89, R110.reuse ;  /* 0x0000006e593d7220 */ /* 0x080fe40000410000 */
        /* <DEDUP_REMOVED lines=8> */
[----:B------:R-:W-:Y:S01]  /*13dc0*/  MUFU.EX2 R177, R177 ;  /* 0x000000b100b17308 */ /* 0x000fe20000000800 */
[-C--:B------:R-:W-:Y:S02]  /*13dd0*/  FMUL.FTZ R87, R87, R119.reuse ;  /* 0x0000007757577220 */ /* 0x080fe40000410000 */
[----:B--2---:R-:W-:Y:S01]  /*13de0*/  HMMA.16816.F32 R4, R68, R72, R4 ;  /* 0x000000484404723c */ /* 0x004fe20000001804 */
[----:B------:R-:W-:Y:S02]  /*13df0*/  FFMA.FTZ R122, R169, R110, R108 ;  /* 0x0000006ea97a7223 */ /* 0x000fe4000001006c */
[----:B------:R-:W-:Y:S02]  /*13e00*/  FFMA.FTZ R116, R168, R119, R116 ;  /* 0x00000077a8747223 */ /* 0x000fe40000010074 */
[----:B------:R-:W-:Y:S01]  /*13e10*/  MUFU.EX2 R180, R180 ;  /* 0x000000b400b47308 */ /* 0x000fe20000000800 */
[----:B------:R-:W-:-:S02]  /*13e20*/  FADD.FTZ R122, R117, R122 ;  /* 0x0000007a757a7221 */ /* 0x000fc40000010000 */
[C---:B------:R-:W-:Y:S01]  /*13e30*/  HMMA.16816.F32 R8, R68.reuse, R74, R8 ;  /* 0x0000004a4408723c */ /* 0x040fe20000001808 */
[----:B------:R-:W2:Y:S01]  /*13e40*/  LDSM.16.MT88.4 R72, [R140+0x8800] ;  /* 0x008800008c48783b */ /* 0x000ea20000004200 */
[----:B------:R-:W-:Y:S02]  /*13e50*/  FADD.FTZ R116, R101, R116 ;  /* 0x0000007465747221 */ /* 0x000fe40000010000 */
[----:B------:R-:W-:Y:S01]  /*13e60*/  FADD.FTZ R113, R113, R122 ;  /* 0x0000007a71717221 */ /* 0x000fe20000010000 */
[----:B------:R-:W-:Y:S01]  /*13e70*/  MUFU.EX2 R121, R121 ;  /* 0x0000007900797308 */ /* 0x000fe20000000800 */
[----:B------:R-:W-:Y:S02]  /*13e80*/  FADD.FTZ R3, R3, R116 ;  /* 0x0000007403037221 */ /* 0x000fe40000010000 */
[----:B------:R-:W-:Y:S01]  /*13e90*/  HMMA.16816.F32 R20, R68, R76, R20 ;  /* 0x0000004c4414723c */ /* 0x000fe20000001814 */
[----:B------:R-:W-:Y:S02]  /*13ea0*/  FADD.FTZ R112, R112, R113 ;  /* 0x0000007170707221 */ /* 0x000fe40000010000 */
[----:B------:R-:W-:-:S02]  /*13eb0*/  FADD.FTZ R2, R2, R3 ;  /* 0x0000000302027221 */ /* 0x000fc40000010000 */
[----:B------:R-:W4:Y:S01]  /*13ec0*/  MUFU.EX2 R124, R124 ;  /* 0x0000007c007c7308 */ /* 0x000f220000000800 */
[----:B------:R-:W-:Y:S02]  /*13ed0*/  FADD.FTZ R3, R131, R112 ;  /* 0x0000007083037221 */ /* 0x000fe40000010000 */
[----:B------:R-:W-:Y:S01]  /*13ee0*/  HMMA.16816.F32 R24, R68, R78, R24 ;  /* 0x0000004e4418723c */ /* 0x000fe20000001818 */
[----:B------:R-:W5:Y:S01]  /*13ef0*/  LDSM.16.MT88.4 R76, [R142+0xa800] ;  /* 0x00a800008e4c783b */ /* 0x000f620000004200 */
[----:B------:R-:W-:Y:S02]  /*13f00*/  FADD.FTZ R129, R129, R2 ;  /* 0x0000000281817221 */ /* 0x000fe40000010000 */
[----:B------:R-:W-:Y:S01]  /*13f10*/  FADD.FTZ R3, R130, R3 ;  /* 0x0000000382037221 */ /* 0x000fe20000010000 */
[----:B------:R-:W-:Y:S01]  /*13f20*/  MUFU.EX2 R123, R123 ;  /* 0x0000007b007b7308 */ /* 0x000fe20000000800 */
[----:B------:R-:W-:Y:S02]  /*13f30*/  FADD.FTZ R172, R172, R129 ;  /* 0x00000081acac7221 */ /* 0x000fe40000010000 */
[----:B---3--:R-:W-:Y:S01]  /*13f40*/  HMMA.16816.F32 R36, R104, R40, R36 ;  /* 0x000000286824723c */ /* 0x008fe20000001824 */
[----:B------:R-:W-:-:S02]  /*13f50*/  FADD.FTZ R128, R128, R3 ;  /* 0x0000000380807221 */ /* 0x000fc40000010000 */
[----:B------:R-:W-:Y:S02]  /*13f60*/  FADD.FTZ R3, R167, R172 ;  /* 0x000000aca7037221 */ /* 0x000fe40000010000 */
[----:B------:R-:W3:Y:S01]  /*13f70*/  MUFU.EX2 R126, R126 ;  /* 0x0000007e007e7308 */ /* 0x000ee20000000800 */
[----:B----4-:R-:W-:Y:S01]  /*13f80*/  F2FP.PACK_AB R108, R124, R121 ;  /* 0x000000797c6c723e */ /* 0x010fe200000000ff */
[----:B------:R-:W-:Y:S01]  /*13f90*/  FADD.FTZ R127, R127, R128 ;  /* 0x000000807f7f7221 */ /* 0x000fe20000010000 */
[----:B------:R-:W-:Y:S01]  /*13fa0*/  HMMA.16816.F32 R40, R104, R42, R64 ;  /* 0x0000002a6828723c */ /* 0x000fe20000001840 */
[----:B------:R-:W4:Y:S01]  /*13fb0*/  LDSM.16.MT88.4 R64, [R140+0xa000] ;  /* 0x00a000008c40783b */ /* 0x000f220000004200 */
[----:B------:R-:W-:-:S03]  /*13fc0*/  FADD.FTZ R3, R166, R3 ;  /* 0x00000003a6037221 */ /* 0x000fc60000010000 */
[----:B------:R-:W-:Y:S01]  /*13fd0*/  MUFU.EX2 R120, R120 ;  /* 0x0000007800787308 */ /* 0x000fe20000000800 */
[----:B------:R-:W-:Y:S02]  /*13fe0*/  FADD.FTZ R2, R178, R3 ;  /* 0x00000003b2027221 */ /* 0x000fe40000010000 */
[----:B-1----:R-:W-:Y:S02]  /*13ff0*/  HMMA.16816.F32 R12, R68, R80, R12 ;  /* 0x00000050440c723c */ /* 0x002fe4000000180c */
[----:B------:R-:W-:-:S03]  /*14000*/  FADD.FTZ R2, R175, R2 ;  /* 0x00000002af027221 */ /* 0x000fc60000010000 */
[----:B------:R-:W1:Y:S01]  /*14010*/  MUFU.EX2 R125, R125 ;  /* 0x0000007d007d7308 */ /* 0x000e620000000800 */
[----:B---3--:R-:W-:Y:S01]  /*14020*/  F2FP.PACK_AB R110, R126, R123 ;  /* 0x0000007b7e6e723e */ /* 0x008fe200000000ff */
[----:B------:R-:W-:Y:S01]  /*14030*/  FADD.FTZ R3, R177, R2 ;  /* 0x00000002b1037221 */ /* 0x000fe20000010000 */
[C---:B------:R-:W-:Y:S01]  /*14040*/  HMMA.16816.F32 R16, R68.reuse, R82, R16 ;  /* 0x000000524410723c */ /* 0x040fe20000001810 */
[----:B------:R-:W3:Y:S02]  /*14050*/  LDSM.16.MT88.4 R80, [R144+0xa800] ;  /* 0x00a800009050783b */ /* 0x000ee40000004200 */
[----:B------:R-:W-:Y:S02]  /*14060*/  FADD.FTZ R3, R180, R3 ;  /* 0x00000003b4037221 */ /* 0x000fe40000010000 */
[----:B------:R-:W-:Y:S03]  /*14070*/  MUFU.EX2 R173, R173 ;  /* 0x000000ad00ad7308 */ /* 0x000fe60000000800 */
[C---:B--2---:R-:W-:Y:S05]  /*14080*/  HMMA.16816.F32 R28, R68.reuse, R72, R28 ;  /* 0x00000048441c723c */ /* 0x044fea000000181c */
[----:B------:R-:W2:Y:S01]  /*14090*/  MUFU.EX2 R118, R118 ;  /* 0x0000007600767308 */ /* 0x000ea20000000800 */
[C---:B-1----:R-:W-:Y:S01]  /*140a0*/  F2FP.PACK_AB R109, R125.reuse, R120 ;  /* 0x000000787d6d723e */ /* 0x042fe200000000ff */
[----:B------:R-:W-:Y:S01]  /*140b0*/  FADD.FTZ R120, R120, R3 ;  /* 0x0000000378787221 */ /* 0x000fe20000010000 */
[----:B------:R-:W-:Y:S01]  /*140c0*/  HMMA.16816.F32 R32, R68, R74, R32 ;  /* 0x0000004a4420723c */ /* 0x000fe20000001820 */
[----:B------:R-:W1:Y:S01]  /*140d0*/  LDSM.16.MT88.4 R72, [R141+0xa800] ;  /* 0x00a800008d48783b */ /* 0x000e620000004200 */
[----:B------:R-:W-:Y:S01]  /*140e0*/  MOV R3, R115 ;  /* 0x0000007300037202 */ /* 0x000fe20000000f00 */
[----:B------:R-:W-:-:S05]  /*140f0*/  FADD.FTZ R120, R125, R120 ;  /* 0x000000787d787221 */ /* 0x000fca0000010000 */
[----:B-----5:R-:W-:Y:S01]  /*14100*/  HMMA.16816.F32 R44, R68, R76, R44 ;  /* 0x0000004c442c723c */ /* 0x020fe2000000182c */
[----:B--2---:R-:W-:Y:S01]  /*14110*/  F2FP.PACK_AB R111, R118, R173 ;  /* 0x000000ad766f723e */ /* 0x004fe200000000ff */
[----:B------:R-:W-:-:S06]  /*14120*/  FADD.FTZ R173, R173, R120 ;  /* 0x00000078adad7221 */ /* 0x000fcc0000010000 */
[----:B------:R-:W-:Y:S01]  /*14130*/  HMMA.16816.F32 R48, R68, R78, R48 ;  /* 0x0000004e4430723c */ /* 0x000fe20000001830 */
[----:B------:R-:W2:Y:S01]  /*14140*/  LDSM.16.MT88.4 R76, [R140+0xa800] ;  /* 0x00a800008c4c783b */ /* 0x000ea20000004200 */
[----:B------:R-:W-:-:S06]  /*14150*/  FADD.FTZ R168, R118, R173 ;  /* 0x000000ad76a87221 */ /* 0x000fcc0000010000 */
[C---:B----4-:R-:W-:Y:S08]  /*14160*/  HMMA.16816.F32 R60, R104.reuse, R64, R60 ;  /* 0x00000040683c723c */ /* 0x050ff0000000183c */
[----:B------:R-:W-:Y:S01]  /*14170*/  HMMA.16816.F32 R64, R104, R66, R84 ;  /* 0x000000426840723c */ /* 0x000fe20000001854 */
[----:B------:R-:W-:Y:S07]  /*14180*/  LDSM.16.MT88.4 R104, [R140+0xb000] ;  /* 0x00b000008c68783b */ /* 0x000fee0000004200 */
[C---:B---3--:R-:W-:Y:S08]  /*14190*/  HMMA.16816.F32 R36, R68.reuse, R80, R36 ;  /* 0x000000504424723c */ /* 0x048ff00000001824 */
        /* <DEDUP_REMOVED lines=15> */
[----:B------:R-:W-:Y:S01]  /*14290*/  HMMA.16816.F32 R96, R68, R92, R4 ;  /* 0x0000005c4460723c */ /* 0x000fe20000001804 */
[----:B------:R-:W-:Y:S01]  /*142a0*/  LDSM.16.MT88.4 R4, [R140+0x9000] ;  /* 0x009000008c04783b */ /* 0x000fe20000004200 */
[----:B------:R-:W-:-:S04]  /*142b0*/  FADD.FTZ R2, R179, R174 ;  /* 0x000000aeb3027221 */ /* 0x000fc80000010000 */
[----:B------:R-:W-:Y:S01]  /*142c0*/  FADD.FTZ R121, R121, R2 ;  /* 0x0000000279797221 */ /* 0x000fe20000010000 */
[----:B------:R-:W-:Y:S01]  /*142d0*/  MOV R2, R114 ;  /* 0x0000007200027202 */ /* 0x000fe20000000f00 */
[----:B------:R-:W-:Y:S01]  /*142e0*/  HMMA.16816.F32 R92, R68, R94, R8 ;  /* 0x0000005e445c723c */ /* 0x000fe20000001808 */
[----:B------:R-:W3:Y:S01]  /*142f0*/  LDSM.16.MT88.4 R8, [R144+0xb000] ;  /* 0x00b000009008783b */ /* 0x000ee20000004200 */
[----:B------:R-:W-:-:S04]  /*14300*/  FADD.FTZ R124, R124, R121 ;  /* 0x000000797c7c7221 */ /* 0x000fc80000010000 */
[----:B------:R-:W-:Y:S02]  /*14310*/  FADD.FTZ R123, R123, R124 ;  /* 0x0000007c7b7b7221 */ /* 0x000fe40000010000 */
[----:B-1----:R-:W-:Y:S02]  /*14320*/  HMMA.16816.F32 R20, R68, R72, R20 ;  /* 0x000000484414723c */ /* 0x002fe40000001814 */
[----:B------:R-:W-:-:S06]  /*14330*/  FADD.FTZ R169, R126, R123 ;  /* 0x0000007b7ea97221 */ /* 0x000fcc0000010000 */
[C---:B--2---:R-:W-:Y:S08]  /*14340*/  HMMA.16816.F32 R84, R68.reuse, R76, R12 ;  /* 0x0000004c4454723c */ /* 0x044ff0000000180c */
[C---:B------:R-:W-:Y:S01]  /*14350*/  HMMA.16816.F32 R24, R68.reuse, R74, R24 ;  /* 0x0000004a4418723c */ /* 0x040fe20000001818 */
[----:B------:R-:W1:Y:S07]  /*14360*/  LDSM.16.MT88.4 R72, [R142+0xb000] ;  /* 0x00b000008e48783b */ /* 0x000e6e0000004200 */
[C---:B------:R-:W-:Y:S08]  /*14370*/  HMMA.16816.F32 R88, R68.reuse, R104, R60 ;  /* 0x000000684458723c */ /* 0x040ff0000000183c */
[C---:B------:R-:W-:Y:S01]  /*14380*/  HMMA.16816.F32 R104, R68.reuse, R106, R64 ;  /* 0x0000006a4468723c */ /* 0x040fe20000001840 */
[----:B------:R-:W-:Y:S07]  /*14390*/  LDSM.16.MT88.4 R64, [R144+0xb800] ;  /* 0x00b800009040783b */ /* 0x000fee0000004200 */
[C---:B---3--:R-:W-:Y:S01]  /*143a0*/  HMMA.16816.F32 R12, R68.reuse, R8, R36 ;  /* 0x00000008440c723c */ /* 0x048fe20000001824 */
[----:B------:R-:W2:Y:S07]  /*143b0*/  LDSM.16.MT88.4 R36, [R144+0x9800] ;  /* 0x009800009024783b */ /* 0x000eae0000004200 */
[C---:B------:R-:W-:Y:S01]  /*143c0*/  HMMA.16816.F32 R8, R68.reuse, R10, R40 ;  /* 0x0000000a4408723c */ /* 0x040fe20000001828 */
[----:B------:R-:W3:Y:S07]  /*143d0*/  LDSM.16.MT88.4 R40, [R142+0x9800] ;  /* 0x009800008e28783b */ /* 0x000eee0000004200 */
[C---:B------:R-:W-:Y:S08]  /*143e0*/  HMMA.16816.F32 R16, R68.reuse, R78, R16 ;  /* 0x0000004e4410723c */ /* 0x040ff00000001810 */
[C---:B------:R-:W-:Y:S08]  /*143f0*/  HMMA.16816.F32 R28, R68.reuse, R4, R28 ;  /* 0x00000004441c723c */ /* 0x040ff0000000181c */
[C---:B------:R-:W-:Y:S08]  /*14400*/  HMMA.16816.F32 R32, R68.reuse, R6, R32 ;  /* 0x000000064420723c */ /* 0x040ff00000001820 */
[C---:B-1----:R-:W-:Y:S08]  /*14410*/  HMMA.16816.F32 R4, R68.reuse, R72, R44 ;  /* 0x000000484404723c */ /* 0x042ff0000000182c */
[----:B------:R-:W-:Y:S08]  /*14420*/  HMMA.16816.F32 R76, R68, R80, R52 ;  /* 0x00000050444c723c */ /* 0x000ff00000001834 */
[C---:B--2---:R-:W-:Y:S08]  /*14430*/  HMMA.16816.F32 R96, R108.reuse, R36, R96 ;  /* 0x000000246c60723c */ /* 0x044ff00000001860 */
[----:B------:R-:W-:Y:S08]  /*14440*/  HMMA.16816.F32 R92, R108, R38, R92 ;  /* 0x000000266c5c723c */ /* 0x000ff0000000185c */
[C---:B------:R-:W-:Y:S01]  /*14450*/  HMMA.16816.F32 R72, R68.reuse, R74, R48 ;  /* 0x0000004a4448723c */ /* 0x040fe20000001830 */
[----:B------:R-:W1:Y:S07]  /*14460*/  LDSM.16.MT88.4 R48, [R141+0x9800] ;  /* 0x009800008d30783b */ /* 0x000e6e0000004200 */
[----:B------:R-:W-:Y:S01]  /*14470*/  HMMA.16816.F32 R80, R68, R82, R56 ;  /* 0x000000524450723c */ /* 0x000fe20000001838 */
[----:B------:R-:W2:Y:S07]  /*14480*/  LDSM.16.MT88.4 R56, [R140+0x9800] ;  /* 0x009800008c38783b */ /* 0x000eae0000004200 */
[C---:B---3--:R-:W-:Y:S01]  /*14490*/  HMMA.16816.F32 R36, R108.reuse, R40, R84 ;  /* 0x000000286c24723c */ /* 0x048fe20000001854 */
[----:B------:R-:W3:Y:S07]  /*144a0*/  LDSM.16.MT88.4 R84, [R140+0xb800] ;  /* 0x00b800008c54783b */ /* 0x000eee0000004200 */
[C---:B------:R-:W-:Y:S01]  /*144b0*/  HMMA.16816.F32 R40, R108.reuse, R42, R16 ;  /* 0x0000002a6c28723c */ /* 0x040fe20000001810 */
[----:B------:R-:W4:Y:S07]  /*144c0*/  LDSM.16.MT88.4 R16, [R142+0xb800] ;  /* 0x00b800008e10783b */ /* 0x000f2e0000004200 */
[C---:B------:R-:W-:Y:S01]  /*144d0*/  HMMA.16816.F32 R60, R108.reuse, R64, R12 ;  /* 0x000000406c3c723c */ /* 0x040fe2000000180c */
[----:B------:R-:W5:Y:S07]  /*144e0*/  LDSM.16.MT88.4 R12, [R141+0xb800] ;  /* 0x00b800008d0c783b */ /* 0x000f6e0000004200 */
[C---:B------:R-:W-:Y:S08]  /*144f0*/  HMMA.16816.F32 R64, R108.reuse, R66, R8 ;  /* 0x000000426c40723c */ /* 0x040ff00000001808 */
[C---:B-1----:R-:W-:Y:S08]  /*14500*/  HMMA.16816.F32 R44, R108.reuse, R48, R20 ;  /* 0x000000306c2c723c */ /* 0x042ff00000001814 */
[C---:B--2---:R-:W-:Y:S08]  /*14510*/  HMMA.16816.F32 R52, R108.reuse, R56, R28 ;  /* 0x000000386c34723c */ /* 0x044ff0000000181c */
[C---:B---3--:R-:W-:Y:S08]  /*14520*/  HMMA.16816.F32 R88, R108.reuse, R84, R88 ;  /* 0x000000546c58723c */ /* 0x048ff00000001858 */
[C---:B------:R-:W-:Y:S08]  /*14530*/  HMMA.16816.F32 R48, R108.reuse, R50, R24 ;  /* 0x000000326c30723c */ /* 0x040ff00000001818 */
[C---:B------:R-:W-:Y:S08]  /*14540*/  HMMA.16816.F32 R56, R108.reuse, R58, R32 ;  /* 0x0000003a6c38723c */ /* 0x040ff00000001820 */
[C---:B----4-:R-:W-:Y:S08]  /*14550*/  HMMA.16816.F32 R68, R108.reuse, R16, R4 ;  /* 0x000000106c44723c */ /* 0x050ff00000001804 */
[C---:B------:R-:W-:Y:S08]  /*14560*/  HMMA.16816.F32 R72, R108.reuse, R18, R72 ;  /* 0x000000126c48723c */ /* 0x040ff00000001848 */
[C---:B-----5:R-:W-:Y:S08]  /*14570*/  HMMA.16816.F32 R76, R108.reuse, R12, R76 ;  /* 0x0000000c6c4c723c */ /* 0x060ff0000000184c */
[C---:B------:R-:W-:Y:S08]  /*14580*/  HMMA.16816.F32 R80, R108.reuse, R14, R80 ;  /* 0x0000000e6c50723c */ /* 0x040ff00000001850 */
[----:B------:R-:W-:Y:S08]  /*14590*/  HMMA.16816.F32 R84, R108, R86, R104 ;  /* 0x000000566c54723c */ /* 0x000ff00000001868 */
.L_x_7097:
        /* <DEDUP_REMOVED lines=12> */
.L_x_7107:
        /* <DEDUP_REMOVED lines=65> */
.L_x_7104:
        /* <DEDUP_REMOVED lines=238> */
.L_x_7106:
        /* <DEDUP_REMOVED lines=63> */
.L_x_7105:
        /* <DEDUP_REMOVED lines=44> */
[----:B------:R-:W-:Y:S01]  /*16000*/  FFMA.FTZ R18, R0, R109, R18 ;  /* 0x0000006d00127223 */ /* 0x000fe20000010012 */
[----:B------:R-:W-:Y:S01]  /*16010*/  FMNMX.FTZ R114, R8, R117, !PT ;  /* 0x0000007508727209 */ /* 0x000fe20007810000 */
[C---:B------:R-:W-:Y:S01]  /*16020*/  FFMA.FTZ R9, R0.reuse, R108, R9 ;  /* 0x0000006c00097223 */ /* 0x040fe20000010009 */
        /* <DEDUP_REMOVED lines=18> */
[----:B------:R-:W-:Y:S01]  /*16150*/  FFMA.FTZ R26, R0, R107, R26 ;  /* 0x0000006b001a7223 */ /* 0x000fe2000001001a */
[----:B------:R-:W-:Y:S01]  /*16160*/  FMNMX.FTZ R110, R16, R115, !PT ;  /* 0x00000073106e7209 */ /* 0x000fe20007810000 */
[C---:B------:R-:W-:Y:S01]  /*16170*/  FFMA.FTZ R21, R0.reuse, R106, R21 ;  /* 0x0000006a00157223 */ /* 0x040fe20000010015 */
[----:B------:R-:W-:Y:S01]  /*16180*/  FMNMX.FTZ R117, R19, R112, !PT ;  /* 0x0000007013757209 */ /* 0x000fe20007810000 */
[C---:B------:R-:W-:Y:S01]  /*16190*/  FFMA.FTZ R27, R0.reuse, R3, R27 ;  /* 0x00000003001b7223 */ /* 0x040fe2000001001b */
[----:B------:R-:W4:Y:S01]  /*161a0*/  I2F R2, R2 ;  /* 0x0000000200027306 */ /* 0x000f220000201400 */
[----:B------:R-:W-:Y:S01]  /*161b0*/  FMNMX.FTZ R111, R17, R110, !PT ;  /* 0x0000006e116f7209 */ /* 0x000fe20007810000 */
[----:B------:R-:W-:Y:S01]  /*161c0*/  FFMA.FTZ R24, R0, R107, R24 ;  /* 0x0000006b00187223 */ /* 0x000fe20000010018 */
[----:B------:R-:W-:Y:S01]  /*161d0*/  FMNMX.FTZ R112, R22, R117, !PT ;  /* 0x0000007516707209 */ /* 0x000fe20007810000 */
[----:B------:R-:W-:Y:S01]  /*161e0*/  FFMA.FTZ R25, R0, R3, R25 ;  /* 0x0000000300197223 */ /* 0x000fe20000010019 */
[----:B------:R-:W-:Y:S01]  /*161f0*/  FMNMX.FTZ R106, R20, R111, !PT ;  /* 0x0000006f146a7209 */ /* 0x000fe20007810000 */
[C---:B------:R-:W-:Y:S01]  /*16200*/  FFMA.FTZ R28, R0.reuse, R105, R28 ;  /* 0x00000069001c7223 */ /* 0x040fe2000001001c */
[----:B-1----:R-:W-:Y:S01]  /*16210*/  FMNMX.FTZ R113, R23, R112, !PT ;  /* 0x0000007017717209 */ /* 0x002fe20007810000 */
[CC--:B--2---:R-:W-:Y:S01]  /*16220*/  FFMA.FTZ R34, R0.reuse, R109.reuse, R34 ;  /* 0x0000006d00227223 */ /* 0x0c4fe20000010022 */
[----:B------:R-:W-:Y:S01]  /*16230*/  FMNMX.FTZ R107, R21, R106, !PT ;  /* 0x0000006a156b7209 */ /* 0x000fe20007810000 */
[----:B------:R-:W-:Y:S01]  /*16240*/  FFMA.FTZ R32, R0, R109, R32 ;  /* 0x0000006d00207223 */ /* 0x000fe20000010020 */
[----:B------:R-:W-:Y:S02]  /*16250*/  FMNMX.FTZ R110, R26, R113, !PT ;  /* 0x000000711a6e7209 */ /* 0x000fe40007810000 */
[----:B------:R-:W-:Y:S01]  /*16260*/  FMNMX.FTZ R106, R24, R107, !PT ;  /* 0x0000006b186a7209 */ /* 0x000fe20007810000 */
[C---:B---3--:R-:W-:Y:S01]  /*16270*/  FFMA.FTZ R31, R0.reuse, R108, R31 ;  /* 0x0000006c001f7223 */ /* 0x048fe2000001001f */
[----:B------:R-:W-:Y:S01]  /*16280*/  FMNMX.FTZ R111, R27, R110, !PT ;  /* 0x0000006e1b6f7209 */ /* 0x000fe20007810000 */
[----:B------:R-:W-:Y:S01]  /*16290*/  FFMA.FTZ R29, R0, R108, R29 ;  /* 0x0000006c001d7223 */ /* 0x000fe2000001001d */
[----:B------:R-:W-:Y:S01]  /*162a0*/  FMNMX.FTZ R105, R25, R106, !PT ;  /* 0x0000006a19697209 */ /* 0x000fe20007810000 */
[----:B------:R-:W-:Y:S01]  /*162b0*/  LDSM.16.MT88.4 R112, [R142+0x8000] ;  /* 0x008000008e70783b */ /* 0x000fe20000004200 */
[----:B------:R-:W-:Y:S04]  /*162c0*/  FMNMX.FTZ R110, R30, R111, !PT ;  /* 0x0000006f1e6e7209 */ /* 0x000fe80007810000 */
[----:B------:R-:W-:Y:S01]  /*162d0*/  FMNMX.FTZ R3, R31, R110, !PT ;  /* 0x0000006e1f037209 */ /* 0x000fe20007810000 */
[-C--:B----4-:R-:W-:Y:S01]  /*162e0*/  FFMA.FTZ R35, R0, R2.reuse, R35 ;  /* 0x0000000200237223 */ /* 0x090fe20000010023 */
        /* <DEDUP_REMOVED lines=13> */
[----:B------:R-:W3:Y:S01]  /*163c0*/  LDSM.16.MT88.4 R108, [R144+0x8000] ;  /* 0x00800000906c783b */ /* 0x000ee20000004200 */
        /* <DEDUP_REMOVED lines=14> */
[--C-:B------:R-:W-:Y:S01]  /*164b0*/  FFMA.FTZ R105, R11, c[0x0][0x23c], -R126.reuse ;  /* 0x00008f000b697a23 */ /* 0x100fe2000001087e */
[----:B------:R-:W-:Y:S01]  /*164c0*/  ISETP.GT.AND P0, PT, R161, 0x1, PT ;  /* 0x00000001a100780c */ /* 0x000fe20003f04270 */
[--C-:B------:R-:W-:Y:S01]  /*164d0*/  FFMA.FTZ R118, R8, c[0x0][0x23c], -R121.reuse ;  /* 0x00008f0008767a23 */ /* 0x100fe20000010879 */
[----:B------:R-:W-:Y:S01]  /*164e0*/  MOV R161, R116 ;  /* 0x0000007400a17202 */ /* 0x000fe20000000f00 */
[--C-:B------:R-:W-:Y:S02]  /*164f0*/  FFMA.FTZ R117, R9, c[0x0][0x23c], -R121.reuse ;  /* 0x00008f0009757a23 */ /* 0x100fe40000010879 */
[--C-:B------:R-:W-:Y:S02]  /*16500*/  FFMA.FTZ R122, R6, c[0x0][0x23c], -R126.reuse ;  /* 0x00008f00067a7a23 */ /* 0x100fe4000001087e */
        /* <DEDUP_REMOVED lines=18> */
[----:B------:R-:W2:Y:S01]  /*16630*/  LDSM.16.MT88.4 R92, [R141+0x8000] ;  /* 0x008000008d5c783b */ /* 0x000ea20000004200 */
[----:B------:R-:W-:Y:S01]  /*16640*/  MUFU.EX2 R106, R106 ;  /* 0x0000006a006a7308 */ /* 0x000fe20000000800 */
[C---:B------:R-:W-:Y:S02]  /*16650*/  FMUL.FTZ R4, R104.reuse, R96 ;  /* 0x0000006068047220 */ /* 0x040fe40000410000 */
[C---:B------:R-:W-:Y:S02]  /*16660*/  FMUL.FTZ R5, R104.reuse, R97 ;  /* 0x0000006168057220 */ /* 0x040fe40000410000 */
[C---:B------:R-:W-:Y:S02]  /*16670*/  FMUL.FTZ R39, R101.reuse, R39 ;  /* 0x0000002765277220 */ /* 0x040fe40000410000 */
[C---:B------:R-:W-:Y:S02]  /*16680*/  FMUL.FTZ R36, R104.reuse, R36 ;  /* 0x0000002468247220 */ /* 0x040fe40000410000 */
[C---:B------:R-:W-:Y:S01]  /*16690*/  FMUL.FTZ R37, R104.reuse, R37 ;  /* 0x0000002568257220 */ /* 0x040fe20000410000 */
[----:B------:R-:W4:Y:S01]  /*166a0*/  MUFU.EX2 R105, R105 ;  /* 0x0000006900697308 */ /* 0x000f220000000800 */
[C---:B------:R-:W-:Y:S02]  /*166b0*/  FMUL.FTZ R42, R101.reuse, R42 ;  /* 0x0000002a652a7220 */ /* 0x040fe40000410000 */
[----:B------:R-:W-:Y:S01]  /*166c0*/  FMUL.FTZ R43, R101, R43 ;  /* 0x0000002b652b7220 */ /* 0x000fe20000410000 */
        /* <DEDUP_REMOVED lines=10> */
[----:B------:R-:W1:Y:S01]  /*16770*/  MUFU.EX2 R119, R119 ;  /* 0x0000007700777308 */ /* 0x000e620000000800 */
[C---:B------:R-:W-:Y:S02]  /*16780*/  FMUL.FTZ R48, R104.reuse, R48 ;  /* 0x0000003068307220 */ /* 0x040fe40000410000 */
[C---:B------:R-:W-:Y:S01]  /*16790*/  FMUL.FTZ R49, R104.reuse, R49 ;  /* 0x0000003168317220 */ /* 0x040fe20000410000 */
[----:B----4-:R-:W-:Y:S01]  /*167a0*/  F2FP.PACK_AB R99, R105, R106 ;  /* 0x0000006a6963723e */ /* 0x010fe200000000ff */
[C---:B------:R-:W-:Y:S02]  /*167b0*/  FMUL.FTZ R54, R101.reuse, R54 ;  /* 0x0000003665367220 */ /* 0x040fe40000410000 */
[C---:B------:R-:W-:Y:S02]  /*167c0*/  FMUL.FTZ R55, R101.reuse, R55 ;  /* 0x0000003765377220 */ /* 0x040fe40000410000 */
[C---:B------:R-:W-:Y:S01]  /*167d0*/  FMUL.FTZ R52, R104.reuse, R52 ;  /* 0x0000003468347220 */ /* 0x040fe20000410000 */
[----:B------:R-:W-:Y:S01]  /*167e0*/  MUFU.EX2 R118, R118 ;  /* 0x0000007600767308 */ /* 0x000fe20000000800 */
[C---:B------:R-:W-:Y:S02]  /*167f0*/  FMUL.FTZ R53, R104.reuse, R53 ;  /* 0x0000003568357220 */ /* 0x040fe40000410000 */
[C---:B------:R-:W-:Y:S02]  /*16800*/  FMUL.FTZ R58, R101.reuse, R58 ;  /* 0x0000003a653a7220 */ /* 0x040fe40000410000 */
[----:B------:R-:W-:Y:S02]  /*16810*/  FMUL.FTZ R59, R101, R59 ;  /* 0x0000003b653b7220 */ /* 0x000fe40000410000 */
[C---:B------:R-:W-:Y:S02]  /*16820*/  FMUL.FTZ R56, R104.reuse, R56 ;  /* 0x0000003868387220 */ /* 0x040fe40000410000 */
[C---:B------:R-:W-:Y:S01]  /*16830*/  FMUL.FTZ R57, R104.reuse, R57 ;  /* 0x0000003968397220 */ /* 0x040fe20000410000 */
[----:B------:R-:W4:Y:S01]  /*16840*/  MUFU.EX2 R117, R117 ;  /* 0x0000007500757308 */ /* 0x000f220000000800 */
[--C-:B------:R-:W-:Y:S02]  /*16850*/  FFMA.FTZ R176, R29, c[0x0][0x23c], -R121.reuse ;  /* 0x00008f001db07a23 */ /* 0x100fe40000010879 */
[----:B------:R-:W-:Y:S01]  /*16860*/  LDSM.16.MT88.4 R28, [R141+0x9800] ;  /* 0x009800008d1c783b */ /* 0x000fe20000004200 */
        /* <DEDUP_REMOVED lines=13> */
[----:B----4-:R-:W-:Y:S01]  /*16940*/  F2FP.PACK_AB R98, R117, R118 ;  /* 0x000000767562723e */ /* 0x010fe200000000ff */
[C---:B------:R-:W-:Y:S02]  /*16950*/  FMUL.FTZ R68, R104.reuse, R68 ;  /* 0x0000004468447220 */ /* 0x040fe40000410000 */
[C---:B------:R-:W-:Y:S02]  /*16960*/  FMUL.FTZ R69, R104.reuse, R69 ;  /* 0x0000004568457220 */ /* 0x040fe40000410000 */
[C---:B------:R-:W-:Y:S01]  /*16970*/  FMUL.FTZ R74, R101.reuse, R74 ;  /* 0x0000004a654a7220 */ /* 0x040fe20000410000 */
[----:B------:R-:W-:Y:S01]  /*16980*/  MUFU.EX2 R131, R131 ;  /* 0x0000008300837308 */ /* 0x000fe20000000800 */
[C---:B---3--:R-:W-:Y:S05]  /*16990*/  HMMA.16816.F32 R4, R96.reuse, R108, R4 ;  /* 0x0000006c6004723c */ /* 0x048fea0000001804 */
[C---:B------:R-:W-:Y:S02]  /*169a0*/  FMUL.FTZ R75, R101.reuse, R75 ;  /* 0x0000004b654b7220 */ /* 0x040fe40000410000 */
[C---:B------:R-:W-:Y:S01]  /*169b0*/  FMUL.FTZ R72, R104.reuse, R72 ;  /* 0x0000004868487220 */ /* 0x040fe20000410000 */
[C---:B------:R-:W-:Y:S01]  /*169c0*/  HMMA.16816.F32 R8, R96.reuse, R110, R8 ;  /* 0x0000006e6008723c */ /* 0x040fe20000001808 */
[----:B------:R-:W1:Y:S01]  /*169d0*/  LDSM.16.MT88.4 R108, [R140+0x8000] ;  /* 0x008000008c6c783b */ /* 0x000e620000004200 */
[----:B------:R-:W-:Y:S02]  /*169e0*/  MUFU.EX2 R174, R174 ;  /* 0x000000ae00ae7308 */ /* 0x000fe40000000800 */
[C---:B------:R-:W-:Y:S02]  /*169f0*/  FMUL.FTZ R73, R104.reuse, R73 ;  /* 0x0000004968497220 */ /* 0x040fe40000410000 */
[C---:B------:R-:W-:Y:S02]  /*16a00*/  FMUL.FTZ R78, R101.reuse, R78 ;  /* 0x0000004e654e7220 */ /* 0x040fe40000410000 */
[C---:B------:R-:W-:Y:S04]  /*16a10*/  HMMA.16816.F32 R36, R96.reuse, R112, R36 ;  /* 0x000000706024723c */ /* 0x040fe80000001824 */
[C---:B------:R-:W-:Y:S01]  /*16a20*/  FMUL.FTZ R79, R101.reuse, R79 ;  /* 0x0000004f654f7220 */ /* 0x040fe20000410000 */
[----:B------:R-:W-:Y:S01]  /*16a30*/  MUFU.EX2 R173, R173 ;  /* 0x000000ad00ad7308 */ /* 0x000fe20000000800 */
[C---:B------:R-:W-:Y:S02]  /*16a40*/  FMUL.FTZ R76, R104.reuse, R76 ;  /* 0x0000004c684c7220 */ /* 0x040fe40000410000 */
[C---:B------:R-:W-:Y:S01]  /*16a50*/  HMMA.16816.F32 R40, R96.reuse, R114, R40 ;  /* 0x000000726028723c */ /* 0x040fe20000001828 */
[----:B------:R-:W3:Y:S03]  /*16a60*/  LDSM.16.MT88.4 R112, [R144+0xa000] ;  /* 0x00a000009070783b */ /* 0x000ee60000004200 */
[C---:B------:R-:W-:Y:S02]  /*16a70*/  FMUL.FTZ R77, R104.reuse, R77 ;  /* 0x0000004d684d7220 */ /* 0x040fe40000410000 */
[C---:B------:R-:W-:Y:S01]  /*16a80*/  FMUL.FTZ R82, R101.reuse, R82 ;  /* 0x0000005265527220 */ /* 0x040fe20000410000 */
[----:B------:R-:W-:Y:S01]  /*16a90*/  MUFU.EX2 R176, R176 ;  /* 0x000000b000b07308 */ /* 0x000fe20000000800 */
[C---:B--2---:R-:W-:Y:S04]  /*16aa0*/  HMMA.16816.F32 R44, R96.reuse, R92, R44 ;  /* 0x0000005c602c723c */ /* 0x044fe8000000182c */
[C---:B------:R-:W-:Y:S02]  /*16ab0*/  FMUL.FTZ R83, R101.reuse, R83 ;  /* 0x0000005365537220 */ /* 0x040fe40000410000 */
[C---:B------:R-:W-:Y:S02]  /*16ac0*/  FMUL.FTZ R80, R104.reuse, R80 ;  /* 0x0000005068507220 */ /* 0x040fe40000410000 */
[C---:B------:R-:W-:Y:S01]  /*16ad0*/  HMMA.16816.F32 R48, R96.reuse, R94, R48 ;  /* 0x0000005e6030723c */ /* 0x040fe20000001830 */
[----:B------:R-:W2:Y:S03]  /*16ae0*/  LDSM.16.MT88.4 R92, [R142+0xa000] ;  /* 0x00a000008e5c783b */ /* 0x000ea60000004200 */
[----:B------:R-:W-:Y:S02]  /*16af0*/  FMUL.FTZ R81, R104, R81 ;  /* 0x0000005168517220 */ /* 0x000fe40000410000 */
[--C-:B------:R-:W-:Y:S02]  /*16b00*/  FFMA.FTZ R124, R14, c[0x0][0x23c], -R126.reuse ;  /* 0x00008f000e7c7a23 */ /* 0x100fe4000001087e */
[----:B------:R-:W-:Y:S01]  /*16b10*/  FMUL.FTZ R14, R101, R90 ;  /* 0x0000005a650e7220 */ /* 0x000fe20000410000 */
[C---:B-1----:R-:W-:Y:S03]  /*16b20*/  HMMA.16816.F32 R52, R96.reuse, R108, R52 ;  /* 0x0000006c6034723c */ /* 0x042fe60000001834 */
[--C-:B------:R-:W-:Y:S01]  /*16b30*/  FFMA.FTZ R123, R15, c[0x0][0x23c], -R126.reuse ;  /* 0x00008f000f7b7a23 */ /* 0x100fe2000001087e */
[----:B------:R-:W-:Y:S01]  /*16b40*/  MUFU.EX2 R124, R124 ;  /* 0x0000007c007c7308 */ /* 0x000fe20000000800 */
[----:B------:R-:W-:Y:S02]  /*16b50*/  FMUL.FTZ R15, R101, R91 ;  /* 0x0000005b650f7220 */ /* 0x000fe40000410000 */
[--C-:B------:R-:W-:Y:S01]  /*16b60*/  FFMA.FTZ R127, R20, c[0x0][0x23c], -R121.reuse ;  /* 0x00008f00147f7a23 */ /* 0x100fe20000010879 */
[C---:B------:R-:W-:Y:S01]  /*16b70*/  HMMA.16816.F32 R56, R96.reuse, R110, R56 ;  /* 0x0000006e6038723c */ /* 0x040fe20000001838 */
[----:B------:R-:W1:Y:S03]  /*16b80*/  LDSM.16.MT88.4 R108, [R141+0xa000] ;  /* 0x00a000008d6c783b */ /* 0x000e660000004200 */
[--C-:B------:R-:W-:Y:S02]  /*16b90*/  FFMA.FTZ R130, R21, c[0x0][0x23c], -R121.reuse ;  /* 0x00008f0015827a23 */ /* 0x100fe40000010879 */
[----:B------:R-:W-:Y:S01]  /*16ba0*/  MUFU.EX2 R123, R123 ;  /* 0x0000007b007b7308 */ /* 0x000fe20000000800 */
[--C-:B------:R-:W-:Y:S01]  /*16bb0*/  FFMA.FTZ R125, R18, c[0x0][0x23c], -R126.reuse ;  /* 0x00008f00127d7a23 */ /* 0x100fe2000001087e */
[C---:B---3--:R-:W-:Y:S04]  /*16bc0*/  HMMA.16816.F32 R60, R96.reuse, R112, R60 ;  /* 0x00000070603c723c */ /* 0x048fe8000000183c */
[--C-:B------:R-:W-:Y:S02]  /*16bd0*/  FFMA.FTZ R18, R12, c[0x0][0x23c], -R121.reuse ;  /* 0x00008f000c127a23 */ /* 0x100fe40000010879 */
[----:B------:R-:W-:Y:S02]  /*16be0*/  FMUL.FTZ R12, R104, R88 ;  /* 0x00000058680c7220 */ /* 0x000fe40000410000 */
[C---:B------:R-:W-:Y:S01]  /*16bf0*/  HMMA.16816.F32 R64, R96.reuse, R114, R64 ;  /* 0x000000726040723c */ /* 0x040fe20000001840 */
[----:B------:R-:W3:Y:S01]  /*16c00*/  LDSM.16.MT88.4 R112, [R140+0xa000] ;  /* 0x00a000008c70783b */ /* 0x000ee20000004200 */
[----:B------:R-:W-:Y:S02]  /*16c10*/  MUFU.EX2 R125, R125 ;  /* 0x0000007d007d7308 */ /* 0x000fe40000000800 */
[--C-:B------:R-:W-:Y:S02]  /*16c20*/  FFMA.FTZ R128, R19, c[0x0][0x23c], -R126.reuse ;  /* 0x00008f0013807a23 */ /* 0x100fe4000001087e */
[C---:B------:R-:W-:Y:S02]  /*16c30*/  FMUL.FTZ R19, R101.reuse, R87 ;  /* 0x0000005765137220 */ /* 0x040fe40000410000 */
[C---:B--2---:R-:W-:Y:S04]  /*16c40*/  HMMA.16816.F32 R68, R96.reuse, R92, R68 ;  /* 0x0000005c6044723c */ /* 0x044fe80000001844 */
[----:B------:R-:W2:Y:S01]  /*16c50*/  MUFU.EX2 R128, R128 ;  /* 0x0000008000807308 */ /* 0x000ea20000000800 */
[----:B------:R-:W-:Y:S02]  /*16c60*/  FFMA.FTZ R34, R34, c[0x0][0x23c], -R126 ;  /* 0x00008f0022227a23 */ /* 0x000fe4000001087e */
[--C-:B------:R-:W-:Y:S01]  /*16c70*/  FFMA.FTZ R32, R32, c[0x0][0x23c], -R121.reuse ;  /* 0x00008f0020207a23 */ /* 0x100fe20000010879 */
[C---:B------:R-:W-:Y:S01]  /*16c80*/  HMMA.16816.F32 R72, R96.reuse, R94, R72 ;  /* 0x0000005e6048723c */ /* 0x040fe20000001848 */
[----:B------:R-:W-:Y:S03]  /*16c90*/  LDSM.16.MT88.4 R92, [R142+0x8800] ;  /* 0x008800008e5c783b */ /* 0x000fe60000004200 */
[----:B------:R-:W-:Y:S02]  /*16ca0*/  FFMA.FTZ R122, R101, R168, R122 ;  /* 0x000000a8657a7223 */ /* 0x000fe4000001007a */
[----:B------:R-:W-:Y:S01]  /*16cb0*/  MUFU.EX2 R127, R127 ;  /* 0x0000007f007f7308 */ /* 0x000fe20000000800 */
[C---:B------:R-:W-:Y:S01]  /*16cc0*/  FFMA.FTZ R120, R104.reuse, R169, R120 ;  /* 0x000000a968787223 */ /* 0x040fe20000010078 */
[C---:B-1----:R-:W-:Y:S04]  /*16cd0*/  HMMA.16816.F32 R76, R96.reuse, R108, R76 ;  /* 0x0000006c604c723c */ /* 0x042fe8000000184c */
[----:B------:R-:W-:Y:S02]  /*16ce0*/  FADD.FTZ R107, R107, R122 ;  /* 0x0000007a6b6b7221 */ /* 0x000fe40000010000 */
[----:B------:R-:W-:Y:S02]  /*16cf0*/  FADD.FTZ R119, R119, R120 ;  /* 0x0000007877777221 */ /* 0x000fe40000010000 */
[--C-:B------:R-:W-:Y:S01]  /*16d00*/  FFMA.FTZ R109, R13, c[0x0][0x23c], -R121.reuse ;  /* 0x00008f000d6d7a23 */ /* 0x100fe20000010879 */
[C---:B------:R-:W-:Y:S01]  /*16d10*/  HMMA.16816.F32 R80, R96.reuse, R110, R80 ;  /* 0x0000006e6050723c */ /* 0x040fe20000001850 */
[----:B------:R1:W-:Y:S02]  /*16d20*/  MUFU.EX2 R108, R18 ;  /* 0x00000012006c7308 */ /* 0x0003e40000000800 */
[----:B------:R-:W-:Y:S01]  /*16d30*/  FMUL.FTZ R13, R104, R89 ;  /* 0x00000059680d7220 */ /* 0x000fe20000410000 */
[----:B--2---:R-:W-:Y:S01]  /*16d40*/  F2FP.PACK_AB R87, R128, R125 ;  /* 0x0000007d8057723e */ /* 0x004fe200000000ff */
[----:B------:R-:W2:Y:S02]  /*16d50*/  LDSM.16.MT88.4 R88, [R144+0x8800] ;  /* 0x008800009058783b */ /* 0x000ea40000004200 */
[--C-:B------:R-:W-:Y:S02]  /*16d60*/  FFMA.FTZ R110, R16, c[0x0][0x23c], -R121.reuse ;  /* 0x00008f00106e7a23 */ /* 0x100fe40000010879 */
[--C-:B------:R-:W-:Y:S01]  /*16d70*/  FFMA.FTZ R111, R17, c[0x0][0x23c], -R121.reuse ;  /* 0x00008f00116f7a23 */ /* 0x100fe20000010879 */
[C---:B---3--:R-:W-:Y:S01]  /*16d80*/  HMMA.16816.F32 R12, R96.reuse, R112, R12 ;  /* 0x00000070600c723c */ /* 0x048fe2000000180c */
[----:B------:R-:W3:Y:S02]  /*16d90*/  MUFU.EX2 R109, R109 ;  /* 0x0000006d006d7308 */ /* 0x000ee40000000800 */
[C---:B------:R-:W-:Y:S02]  /*16da0*/  FMUL.FTZ R16, R104.reuse, R84 ;  /* 0x0000005468107220 */ /* 0x040fe40000410000 */
[----:B------:R-:W-:Y:S01]  /*16db0*/  FMUL.FTZ R17, R104, R85 ;  /* 0x0000005568117220 */ /* 0x000fe20000410000 */
[----:B------:R-:W-:Y:S01]  /*16dc0*/  F2FP.PACK_AB R85, R123, R124 ;  /* 0x0000007c7b55723e */ /* 0x000fe200000000ff */
[--C-:B------:R-:W-:Y:S01]  /*16dd0*/  FFMA.FTZ R112, R27, c[0x0][0x23c], -R126.reuse ;  /* 0x00008f001b707a23 */ /* 0x100fe2000001087e */
[----:B------:R-:W-:Y:S01]  /*16de0*/  MOV R104, R3 ;  /* 0x0000000300687202 */ /* 0x000fe20000000f00 */
[----:B------:R-:W-:Y:S02]  /*16df0*/  FFMA.FTZ R113, R23, c[0x0][0x23c], -R126 ;  /* 0x00008f0017717a23 */ /* 0x000fe4000001087e */
[----:B------:R-:W-:Y:S01]  /*16e00*/  MUFU.EX2 R110, R110 ;  /* 0x0000006e006e7308 */ /* 0x000fe20000000800 */
[----:B------:R-:W-:Y:S02]  /*16e10*/  FFMA.FTZ R121, R33, c[0x0][0x23c], -R121 ;  /* 0x00008f0021797a23 */ /* 0x000fe40000010879 */
[----:B-1----:R-:W-:Y:S01]  /*16e20*/  FMUL.FTZ R18, R101, R86 ;  /* 0x0000005665127220 */ /* 0x002fe20000410000 */
[----:B------:R-:W-:Y:S01]  /*16e30*/  MOV R101, R2 ;  /* 0x0000000200657202 */ /* 0x000fe20000000f00 */
[----:B------:R-:W-:Y:S02]  /*16e40*/  FADD.FTZ R106, R106, R107 ;  /* 0x0000006b6a6a7221 */ /* 0x000fe40000010000 */
[----:B------:R-:W-:Y:S02]  /*16e50*/  FADD.FTZ R118, R118, R119 ;  /* 0x0000007776767221 */ /* 0x000fe40000010000 */
[----:B------:R-:W-:Y:S01]  /*16e60*/  FADD.FTZ R105, R105, R106 ;  /* 0x0000006a69697221 */ /* 0x000fe20000010000 */
[----:B------:R-:W-:Y:S01]  /*16e70*/  HMMA.16816.F32 R16, R96, R114, R16 ;  /* 0x000000726010723c */ /* 0x000fe20000001810 */
[----:B------:R-:W1:Y:S01]  /*16e80*/  MUFU.EX2 R111, R111 ;  /* 0x0000006f006f7308 */ /* 0x000e620000000800 */
[----:B------:R-:W4:Y:S01]  /*16e90*/  LDSM.16.MT88.4 R96, [R141+0x8800] ;  /* 0x008800008d60783b */ /* 0x000f220000004200 */
[----:B------:R-:W-:Y:S01]  /*16ea0*/  FADD.FTZ R117, R117, R118 ;  /* 0x0000007675757221 */ /* 0x000fe20000010000 */
[----:B---3--:R-:W-:Y:S01]  /*16eb0*/  F2FP.PACK_AB R84, R109, R108 ;  /* 0x0000006c6d54723e */ /* 0x008fe200000000ff */
[----:B------:R-:W-:Y:S02]  /*16ec0*/  FADD.FTZ R124, R124, R105 ;  /* 0x000000697c7c7221 */ /* 0x000fe40000010000 */
[--C-:B------:R-:W-:Y:S02]  /*16ed0*/  FFMA.FTZ R115, R26, c[0x0][0x23c], -R126.reuse ;  /* 0x00008f001a737a23 */ /* 0x100fe4000001087e */
[--C-:B------:R-:W-:Y:S01]  /*16ee0*/  FFMA.FTZ R114, R22, c[0x0][0x23c], -R126.reuse ;  /* 0x00008f0016727a23 */ /* 0x100fe2000001087e */
[----:B------:R-:W-:Y:S01]  /*16ef0*/  LDSM.16.MT88.4 R24, [R141+0x9000] ;  /* 0x009000008d18783b */ /* 0x000fe20000004200 */
[----:B------:R-:W-:Y:S01]  /*16f00*/  MUFU.EX2 R113, R113 ;  /* 0x0000007100717308 */ /* 0x000fe20000000800 */
[----:B------:R-:W-:Y:S01]  /*16f10*/  F2FP.PACK_AB R22, R172, R129 ;  /* 0x00000081ac16723e */ /* 0x000fe200000000ff */
[----:B------:R-:W-:Y:S02]  /*16f20*/  FFMA.FTZ R126, R35, c[0x0][0x23c], -R126 ;  /* 0x00008f00237e7a23 */ /* 0x000fe4000001087e */
[----:B------:R-:W-:Y:S02]  /*16f30*/  FADD.FTZ R108, R108, R117 ;  /* 0x000000756c6c7221 */ /* 0x000fe40000010000 */
[----:B------:R-:W-:Y:S02]  /*16f40*/  FADD.FTZ R124, R123, R124 ;  /* 0x0000007c7b7c7221 */ /* 0x000fe40000010000 */
[----:B------:R-:W-:Y:S02]  /*16f50*/  FADD.FTZ R109, R109, R108 ;  /* 0x0000006c6d6d7221 */ /* 0x000fe40000010000 */
[----:B------:R-:W3:Y:S01]  /*16f60*/  MUFU.EX2 R114, R114 ;  /* 0x0000007200727308 */ /* 0x000ee20000000800 */
[----:B------:R-:W-:Y:S01]  /*16f70*/  FADD.FTZ R125, R125, R124 ;  /* 0x0000007c7d7d7221 */ /* 0x000fe20000010000 */
[----:B-1----:R-:W-:Y:S03]  /*16f80*/  F2FP.PACK_AB R86, R111, R110 ;  /* 0x0000006e6f56723e */ /* 0x002fe600000000ff */
[----:B------:R-:W-:Y:S05]  /*16f90*/  FADD.FTZ R125, R128, R125 ;  /* 0x0000007d807d7221 */ /* 0x000fea0000010000 */
[----:B------:R-:W-:Y:S01]  /*16fa0*/  MUFU.EX2 R115, R115 ;  /* 0x0000007300737308 */ /* 0x000fe20000000800 */
[C---:B--2---:R-:W-:Y:S08]  /*16fb0*/  HMMA.16816.F32 R4, R84.reuse, R88, R4 ;  /* 0x000000585404723c */ /* 0x044ff00000001804 */
[C---:B------:R-:W-:Y:S01]  /*16fc0*/  HMMA.16816.F32 R8, R84.reuse, R90, R8 ;  /* 0x0000005a5408723c */ /* 0x040fe20000001808 */
[----:B------:R-:W1:Y:S01]  /*16fd0*/  LDSM.16.MT88.4 R88, [R140+0x8800] ;  /* 0x008800008c58783b */ /* 0x000e620000004200 */
[----:B------:R-:W2:Y:S02]  /*16fe0*/  MUFU.EX2 R112, R112 ;  /* 0x0000007000707308 */ /* 0x000ea40000000800 */
[C---:B---3--:R-:W-:Y:S01]  /*16ff0*/  F2FP.PACK_AB R21, R113.reuse, R114 ;  /* 0x000000727115723e */ /* 0x048fe200000000ff */
[----:B------:R-:W-:Y:S03]  /*17000*/  FADD.FTZ R114, R114, R125 ;  /* 0x0000007d72727221 */ /* 0x000fe60000010000 */
[C---:B------:R-:W-:Y:S04]  /*17010*/  HMMA.16816.F32 R36, R84.reuse, R92, R36 ;  /* 0x0000005c5424723c */ /* 0x040fe80000001824 */
[----:B------:R-:W3:Y:S01]  /*17020*/  MUFU.EX2 R130, R130 ;  /* 0x0000008200827308 */ /* 0x000ee20000000800 */
[----:B------:R-:W-:Y:S03]  /*17030*/  FADD.FTZ R114, R113, R114 ;  /* 0x0000007271727221 */ /* 0x000fe60000010000 */
[C---:B------:R-:W-:Y:S01]  /*17040*/  HMMA.16816.F32 R40, R84.reuse, R94, R40 ;  /* 0x0000005e5428723c */ /* 0x040fe20000001828 */
[----:B------:R-:W5:Y:S05]  /*17050*/  LDSM.16.MT88.4 R92, [R144+0xa800] ;  /* 0x00a80000905c783b */ /* 0x000f6a0000004200 */
[----:B------:R-:W-:Y:S02]  /*17060*/  MUFU.EX2 R34, R34 ;  /* 0x0000002200227308 */ /* 0x000fe40000000800 */
[C---:B----4-:R-:W-:Y:S04]  /*17070*/  HMMA.16816.F32 R44, R84.reuse, R96, R44 ;  /* 0x00000060542c723c */ /* 0x050fe8000000182c */
[----:B--2---:R-:W-:Y:S01]  /*17080*/  F2FP.PACK_AB R23, R112, R115 ;  /* 0x000000737017723e */ /* 0x004fe200000000ff */
[----:B------:R-:W-:Y:S03]  /*17090*/  FADD.FTZ R115, R115, R114 ;  /* 0x0000007273737221 */ /* 0x000fe60000010000 */
[C---:B------:R-:W-:Y:S01]  /*170a0*/  HMMA.16816.F32 R48, R84.reuse, R98, R48 ;  /* 0x000000625430723c */ /* 0x040fe20000001830 */
[----:B------:R-:W2:Y:S01]  /*170b0*/  LDSM.16.MT88.4 R96, [R142+0xa800] ;  /* 0x00a800008e60783b */ /* 0x000ea20000004200 */
[----:B------:R-:W4:Y:S02]  /*170c0*/  MUFU.EX2 R35, R126 ;  /* 0x0000007e00237308 */ /* 0x000f240000000800 */
[----:B---3--:R-:W-:Y:S01]  /*170d0*/  F2FP.PACK_AB R20, R130, R127 ;  /* 0x0000007f8214723e */ /* 0x008fe200000000ff */
[----:B------:R-:W-:Y:S03]  /*170e0*/  FADD.FTZ R112, R112, R115 ;  /* 0x0000007370707221 */ /* 0x000fe60000010000 */
[C---:B-1----:R-:W-:Y:S04]  /*170f0*/  HMMA.16816.F32 R52, R84.reuse, R88, R52 ;  /* 0x000000585434723c */ /* 0x042fe80000001834 */
[----:B------:R-:W-:Y:S04]  /*17100*/  MUFU.EX2 R32, R32 ;  /* 0x0000002000207308 */ /* 0x000fe80000000800 */
[C---:B------:R-:W-:Y:S01]  /*17110*/  HMMA.16816.F32 R56, R84.reuse, R90, R56 ;  /* 0x0000005a5438723c */ /* 0x040fe20000001838 */
[----:B------:R-:W1:Y:S05]  /*17120*/  LDSM.16.MT88.4 R88, [R141+0xa800] ;  /* 0x00a800008d58783b */ /* 0x000e6a0000004200 */
[----:B------:R-:W3:Y:S02]  /*17130*/  MUFU.EX2 R121, R121 ;  /* 0x0000007900797308 */ /* 0x000ee40000000800 */
        /* <DEDUP_REMOVED lines=9> */
[C---:B-----5:R-:W-:Y:S08]  /*171d0*/  HMMA.16816.F32 R12, R84.reuse, R92, R12 ;  /* 0x0000005c540c723c */ /* 0x060ff0000000180c */
[----:B------:R-:W-:Y:S01]  /*171e0*/  HMMA.16816.F32 R16, R84, R94, R16 ;  /* 0x0000005e5410723c */ /* 0x000fe20000001810 */
[----:B------:R-:W2:Y:S08]  /*171f0*/  LDSM.16.MT88.4 R84, [R140+0x9000] ;  /* 0x009000008c54783b */ /* 0x000eb00000004200 */
[----:B------:R-:W-:Y:S01]  /*17200*/  LDSM.16.MT88.4 R92, [R144+0x9800] ;  /* 0x00980000905c783b */ /* 0x000fe20000004200 */
[C---:B-1----:R-:W-:Y:S08]  /*17210*/  HMMA.16816.F32 R4, R20.reuse, R88, R4 ;  /* 0x000000581404723c */ /* 0x042ff00000001804 */
[C---:B------:R-:W-:Y:S01]  /*17220*/  HMMA.16816.F32 R8, R20.reuse, R90, R8 ;  /* 0x0000005a1408723c */ /* 0x040fe20000001808 */
[----:B------:R-:W1:Y:S07]  /*17230*/  LDSM.16.MT88.4 R88, [R144+0xb000] ;  /* 0x00b000009058783b */ /* 0x000e6e0000004200 */
[C---:B------:R-:W-:Y:S08]  /*17240*/  HMMA.16816.F32 R36, R20.reuse, R96, R36 ;  /* 0x000000601424723c */ /* 0x040ff00000001824 */
[C---:B------:R-:W-:Y:S08]  /*17250*/  HMMA.16816.F32 R40, R20.reuse, R98, R40 ;  /* 0x000000621428723c */ /* 0x040ff00000001828 */
[C---:B------:R-:W-:Y:S08]  /*17260*/  HMMA.16816.F32 R44, R20.reuse, R24, R44 ;  /* 0x00000018142c723c */ /* 0x040ff0000000182c */
        /* <DEDUP_REMOVED lines=11> */
[C---:B--2---:R-:W-:Y:S07]  /*17320*/  HMMA.16816.F32 R76, R20.reuse, R84, R76 ;  /* 0x00000054144c723c */ /* 0x044fee000000184c */
[----:B------:R-:W-:Y:S01]  /*17330*/  F2FP.PACK_AB R85, R174, R131 ;  /* 0x00000083ae55723e */ /* 0x000fe200000000ff */
[C---:B------:R-:W-:Y:S04]  /*17340*/  HMMA.16816.F32 R80, R20.reuse, R86, R80 ;  /* 0x000000561450723c */ /* 0x040fe80000001850 */
[----:B------:R-:W-:Y:S01]  /*17350*/  F2FP.PACK_AB R84, R176, R173 ;  /* 0x000000adb054723e */ /* 0x000fe200000000ff */
[----:B------:R-:W-:Y:S02]  /*17360*/  FADD.FTZ R131, R131, R112 ;  /* 0x0000007083837221 */ /* 0x000fe40000010000 */
[----:B----4-:R-:W-:Y:S01]  /*17370*/  F2FP.PACK_AB R87, R35, R34 ;  /* 0x000000222357723e */ /* 0x010fe200000000ff */
[C---:B-1----:R-:W-:Y:S04]  /*17380*/  HMMA.16816.F32 R12, R20.reuse, R88, R12 ;  /* 0x00000058140c723c */ /* 0x042fe8000000180c */
[----:B---3--:R-:W-:Y:S01]  /*17390*/  F2FP.PACK_AB R86, R121, R32 ;  /* 0x000000207956723e */ /* 0x008fe200000000ff */
[----:B------:R-:W-:Y:S03]  /*173a0*/  FADD.FTZ R131, R174, R131 ;  /* 0x00000083ae837221 */ /* 0x000fe60000010000 */
[----:B------:R-:W-:Y:S01]  /*173b0*/  HMMA.16816.F32 R16, R20, R90, R16 ;  /* 0x0000005a1410723c */ /* 0x000fe20000001810 */
[----:B------:R-:W-:Y:S03]  /*173c0*/  LDSM.16.MT88.4 R20, [R142+0xb800] ;  /* 0x00b800008e14783b */ /* 0x000fe60000004200 */
[----:B------:R-:W-:Y:S04]  /*173d0*/  FADD.FTZ R34, R34, R131 ;  /* 0x0000008322227221 */ /* 0x000fe80000010000 */
[C---:B------:R-:W-:Y:S01]  /*173e0*/  HMMA.16816.F32 R96, R84.reuse, R92, R4 ;  /* 0x0000005c5460723c */ /* 0x040fe20000001804 */
[----:B------:R-:W1:Y:S04]  /*173f0*/  LDSM.16.MT88.4 R4, [R140+0x9800] ;  /* 0x009800008c04783b */ /* 0x000e680000004200 */
[----:B------:R-:W-:Y:S03]  /*17400*/  FADD.FTZ R168, R35, R34 ;  /* 0x0000002223a87221 */ /* 0x000fe60000010000 */
[C---:B------:R-:W-:Y:S01]  /*17410*/  HMMA.16816.F32 R92, R84.reuse, R94, R8 ;  /* 0x0000005e545c723c */ /* 0x040fe20000001808 */
[----:B------:R-:W2:Y:S07]  /*17420*/  LDSM.16.MT88.4 R8, [R144+0xb800] ;  /* 0x00b800009008783b */ /* 0x000eae0000004200 */
[C---:B-----5:R-:W-:Y:S08]  /*17430*/  HMMA.16816.F32 R36, R84.reuse, R24, R36 ;  /* 0x000000185424723c */ /* 0x060ff00000001824 */
[C---:B------:R-:W-:Y:S01]  /*17440*/  HMMA.16816.F32 R40, R84.reuse, R26, R40 ;  /* 0x0000001a5428723c */ /* 0x040fe20000001828 */
[----:B------:R-:W3:Y:S07]  /*17450*/  LDSM.16.MT88.4 R24, [R141+0xb800] ;  /* 0x00b800008d18783b */ /* 0x000eee0000004200 */
[C---:B------:R-:W-:Y:S08]  /*17460*/  HMMA.16816.F32 R44, R84.reuse, R28, R44 ;  /* 0x0000001c542c723c */ /* 0x040ff0000000182c */
[C---:B------:R-:W-:Y:S08]  /*17470*/  HMMA.16816.F32 R48, R84.reuse, R30, R48 ;  /* 0x0000001e5430723c */ /* 0x040ff00000001830 */
[C---:B-1----:R-:W-:Y:S08]  /*17480*/  HMMA.16816.F32 R52, R84.reuse, R4, R52 ;  /* 0x000000045434723c */ /* 0x042ff00000001834 */
[C---:B------:R-:W-:Y:S01]  /*17490*/  HMMA.16816.F32 R56, R84.reuse, R6, R56 ;  /* 0x000000065438723c */ /* 0x040fe20000001838 */
[----:B------:R-:W1:Y:S07]  /*174a0*/  LDSM.16.MT88.4 R4, [R140+0xb800] ;  /* 0x00b800008c04783b */ /* 0x000e6e0000004200 */
[C---:B--2---:R-:W-:Y:S07]  /*174b0*/  HMMA.16816.F32 R60, R84.reuse, R8, R60 ;  /* 0x00000008543c723c */ /* 0x044fee000000183c */
[----:B------:R-:W-:Y:S01]  /*174c0*/  FADD.FTZ R8, R110, R109 ;  /* 0x0000006d6e087221 */ /* 0x000fe20000010000 */
[C---:B------:R-:W-:Y:S04]  /*174d0*/  HMMA.16816.F32 R64, R84.reuse, R10, R64 ;  /* 0x0000000a5440723c */ /* 0x040fe80000001840 */
[----:B------:R-:W-:Y:S04]  /*174e0*/  FADD.FTZ R8, R111, R8 ;  /* 0x000000086f087221 */ /* 0x000fe80000010000 */
        /* <DEDUP_REMOVED lines=10> */
[----:B------:R-:W-:Y:S04]  /*17590*/  HMMA.16816.F32 R84, R84, R6, R16 ;  /* 0x000000065454723c */ /* 0x000fe80000001810 */
[----:B------:R-:W-:Y:S04]  /*175a0*/  FADD.FTZ R173, R176, R173 ;  /* 0x000000adb0ad7221 */ /* 0x000fe80000010000 */
[----:B------:R-:W-:Y:S04]  /*175b0*/  FADD.FTZ R32, R32, R173 ;  /* 0x000000ad20207221 */ /* 0x000fe80000010000 */
[----:B------:R-:W-:Y:S01]  /*175c0*/  FADD.FTZ R169, R121, R32 ;  /* 0x0000002079a97221 */ /* 0x000fe20000010000 */
[----:B------:R-:W-:-:S05]  /*175d0*/  @P0 BRA `(.L_x_7107) ;  /* 0xffffd08000000947 */ /* 0x000fca000383ffff */
.L_x_7103:
        /* <DEDUP_REMOVED lines=8> */
[----:B------:R-:W1:Y:S04]  /*17660*/  SHFL.BFLY PT, R5, R8, 0x1, 0x1f ;  /* 0x0c201f0008057f89 */ /* 0x000e6800000e0000 */
[----:B------:R-:W2:Y:S01]  /*17670*/  SHFL.BFLY PT, R4, R9, 0x1, 0x1f ;  /* 0x0c201f0009047f89 */ /* 0x000ea200000e0000 */
        /* <DEDUP_REMOVED lines=143> */
[----:B------:R2:W-:Y:S01]  /*17f70*/  STS [R15], R40 ;  /* 0x000000280f007388 */ /* 0x0005e20000000800 */
        /* <DEDUP_REMOVED lines=8> */
[----:B------:R-:W-:Y:S01]  /*18000*/  STS [R21], R52 ;  /* 0x0000003415007388 */ /* 0x000fe20000000800 */
[----:B--2---:R-:W-:-:S03]  /*18010*/  MOV R40, 0x7f800000 ;  /* 0x7f80000000287802 */ /* 0x004fc60000000f00 */
        /* <DEDUP_REMOVED lines=29> */
.L_x_7108:
[----:B------:R-:W1:Y:S04]  /*181f0*/  S2R R3, SR_CTAID.Z ;  /* 0x0000000000037919 */ /* 0x000e680000002700 */
[----:B------:R-:W1:Y:S02]  /*18200*/  S2R R2, SR_CTAID.Y ;  /* 0x0000000000027919 */ /* 0x000e640000002600 */
[----:B-1----:R-:W-:-:S04]  /*18210*/  IMAD R4, R2, c[0x0][0x1c0], R3 ;  /* 0x0000700002047a24 */ /* 0x002fc800078e0203 */
[----:B------:R-:W-:Y:S02]  /*18220*/  IMAD R4, R4, c[0x0][0x214], RZ ;  /* 0x0000850004047a24 */ /* 0x000fe400078e02ff */
.L_x_7109:
        /* <DEDUP_REMOVED lines=41> */
.L_x_7111:
[----:B------:R-:W-:Y:S05]  /*184c0*/  BSYNC B0 ;  /* 0x0000000000007941 */ /* 0x000fea0003800000 */
.L_x_7110:
        /* <DEDUP_REMOVED lines=35> */
.L_x_7113:
[----:B------:R-:W-:Y:S05]  /*18700*/  BSYNC B0 ;  /* 0x0000000000007941 */ /* 0x000fea0003800000 */
.L_x_7112:
        /* <DEDUP_REMOVED lines=18> */
.L_x_7115:
[----:B------:R-:W-:Y:S05]  /*18830*/  BSYNC B0 ;  /* 0x0000000000007941 */ /* 0x000fea0003800000 */
.L_x_7114:
        /* <DEDUP_REMOVED lines=18> */
.L_x_7117:
[----:B------:R-:W-:Y:S05]  /*18960*/  BSYNC B0 ;  /* 0x0000000000007941 */ /* 0x000fea0003800000 */
.L_x_7116:
        /* <DEDUP_REMOVED lines=19> */
.L_x_7118:
        /* <DEDUP_REMOVED lines=14> */
.L_x_8278:


//--------------------- .text._ZN5flash24flash_fwd_splitkv_kernelI23Flash_fwd_kernel_traitsILi128ELi64ELi64ELi4ELb0ELb0EN7cutlass6half_tE19Flash_kernel_traitsILi128ELi64ELi64ELi4ES3_EELb1ELb0ELb1ELb0ELb0ELb1ELb0ELb1EEEvNS_16Flash_fwd_paramsE --------------------------
	.section	.text._ZN5flash24flash_fwd_splitkv_kernelI23Flash_fwd_kernel_traitsILi128ELi64ELi64ELi4ELb0ELb0EN7cutlass6half_tE19Flash_kernel_traitsILi128ELi64ELi64ELi4ES3_EELb1ELb0ELb1ELb0ELb0ELb1ELb0ELb1EEEvNS_16Flash_fwd_paramsE,"ax",@progbits
	.sectioninfo	@"SHI_REGISTERS=212"
	.align	128
        .global         _ZN5flash24flash_fwd_splitkv_kernelI23Flash_fwd_kernel_traitsILi128ELi64ELi64ELi4ELb0ELb0EN7cutlass6half_tE19Flash_kernel_traitsILi128ELi64ELi64ELi4ES3_EELb1ELb0ELb1ELb0ELb0ELb1ELb0ELb1EEEvNS_16Flash_fwd_paramsE
        .type           _ZN5flash24flash_fwd_splitkv_kernelI23Flash_fwd_kernel_traitsILi128ELi64ELi64ELi4ELb0ELb0EN7cutlass6half_tE19Flash_kernel_traitsILi128ELi64ELi64ELi4ES3_EELb1ELb0ELb1ELb0ELb0ELb1ELb0ELb1EEEvNS_16Flash_fwd_paramsE,@function
        .size           _ZN5flash24flash_fwd_splitkv_kernelI23Flash_fwd_kernel_traitsILi128ELi64ELi64ELi4ELb0ELb0EN7cutlass6half_tE19Flash_kernel_traitsILi128ELi64ELi64ELi4ES3_EELb1ELb0ELb1ELb0ELb0ELb1ELb0ELb1EEEvNS_16Flash_fwd_paramsE,(.L_x_8279 - _ZN5flash24flash_fwd_splitkv_kernelI23Flash_fwd_kernel_traitsILi128ELi64ELi64ELi4ELb0ELb0EN7cutlass6half_tE19Flash_kernel_traitsILi128ELi64ELi64ELi4ES3_EELb1ELb0ELb1ELb0ELb0ELb1ELb0ELb1EEEvNS_16Flash_fwd_paramsE)
        .other          _ZN5flash24flash_fwd_splitkv_kernelI23Flash_fwd_kernel_traitsILi128ELi64ELi64ELi4ELb0ELb0EN7cutlass6half_tE19Flash_kernel_traitsILi128ELi64ELi64ELi4ES3_EELb1ELb0ELb1ELb0ELb0ELb1ELb0ELb1EEEvNS_16Flash_fwd_paramsE,@"STO_CUDA_ENTRY STV_DEFAULT"
_ZN5flash24flash_fwd_splitkv_kernelI23Flash_fwd_kernel_traitsILi128ELi64ELi64ELi4ELb0ELb0EN7cutlass6half_tE19Flash_kernel_traitsILi128ELi64ELi64ELi4ES3_EELb1ELb0ELb1ELb0ELb0ELb1ELb0ELb1EEEvNS_16Flash_fwd_paramsE:
.text._ZN5flash24flash_fwd_splitkv_kernelI23Flash_fwd_kernel_traitsILi128ELi64ELi64ELi4ELb0ELb0EN7cutlass6half_tE19Flash_kernel_traitsILi128ELi64ELi64ELi4ES3_EELb1ELb0ELb1ELb0ELb0ELb1ELb0ELb1EEEvNS_16Flash_fwd_paramsE:
        /* <DEDUP_REMOVED lines=36> */
.L_x_7119:
[----:B-1-34-:R-:W-:Y:S02]  /*0240*/  MOV R61, c[0x0][0x218] ;  /* 0x00008600003d7a02 */ /* 0x01afe40000000f00 */
.L_x_7120:
        /* <DEDUP_REMOVED lines=78> */
.L_x_7123:
[----:B------:R-:W-:Y:S05]  /*0730*/  BSYNC B0 ;  /* 0x0000000000007941 */ /* 0x000fea0003800000 */
.L_x_7122:
        /* <DEDUP_REMOVED lines=18> */
.L_x_7125:
[----:B------:R-:W-:Y:S05]  /*0860*/  BSYNC B0 ;  /* 0x0000000000007941 */ /* 0x000fea0003800000 */
.L_x_7124:
        /* <DEDUP_REMOVED lines=18> */
.L_x_7127:
[----:B------:R-:W-:Y:S05]  /*0990*/  BSYNC B0 ;  /* 0x0000000000007941 */ /* 0x000fea0003800000 */
.L_x_7126:
        /* <DEDUP_REMOVED lines=17> */
.L_x_7129:
[----:B------:R-:W-:Y:S05]  /*0ab0*/  BSYNC B0 ;  /* 0x0000000000007941 */ /* 0x000fea0003800000 */
.L_x_7128:
        /* <DEDUP_REMOVED lines=19> */
.L_x_7121:
        /* <DEDUP_REMOVED lines=90> */
.L_x_7130:
        /* <DEDUP_REMOVED lines=16> */
.L_x_7132:
        /* <DEDUP_REMOVED lines=51> */
.L_x_7131:
        /* <DEDUP_REMOVED lines=225> */
.L_x_7202:
        /* <DEDUP_REMOVED lines=19> */
.L_x_7135:
[----:B------:R-:W-:Y:S05]  /*2500*/  BSYNC B0 ;  /* 0x0000000000007941 */ /* 0x000fea0003800000 */
.L_x_7134:
        /* <DEDUP_REMOVED lines=15> */
.L_x_7137:
[----:B------:R-:W-:Y:S05]  /*2600*/  BSYNC B0 ;  /* 0x0000000000007941 */ /* 0x000fea0003800000 */
.L_x_7136:
        /* <DEDUP_REMOVED lines=15> */
.L_x_7139:
[----:B------:R-:W-:Y:S05]  /*2700*/  BSYNC B0 ;  /* 0x0000000000007941 */ /* 0x000fea0003800000 */
.L_x_7138:
        /* <DEDUP_REMOVED lines=15> */
.L_x_7141:
[----:B------:R-:W-:Y:S05]  /*2800*/  BSYNC B0 ;  /* 0x0000000000007941 */ /* 0x000fea0003800000 */
.L_x_7140:
        /* <DEDUP_REMOVED lines=68> */
.L_x_7147:
[----:B------:R-:W-:Y:S05]  /*2c50*/  BSYNC B0 ;  /* 0x0000000000007941 */ /* 0x000fea0003800000 */
.L_x_7146:
        /* <DEDUP_REMOVED lines=54> */
.L_x_7145:
[----:B------:R-:W-:Y:S05]  /*2fc0*/  BSYNC B1 ;  /* 0x0000000000017941 */ /* 0x000fea0003800000 */
.L_x_7144:
        /* <DEDUP_REMOVED lines=64> */
.L_x_7151:
[----:B------:R-:W-:Y:S05]  /*33d0*/  BSYNC B0 ;  /* 0x0000000000007941 */ /* 0x000fea0003800000 */
.L_x_7150:
        /* <DEDUP_REMOVED lines=56> */
.L_x_7149:
[----:B------:R-:W-:Y:S05]  /*3760*/  BSYNC B1 ;  /* 0x0000000000017941 */ /* 0x000fea0003800000 */
.L_x_7148:
        /* <DEDUP_REMOVED lines=64> */
.L_x_7155:
[----:B------:R-:W-:Y:S05]  /*3b70*/  BSYNC B0 ;  /* 0x0000000000007941 */ /* 0x000fea0003800000 */
.L_x_7154:
        /* <DEDUP_REMOVED lines=56> */
.L_x_7153:
[----:B------:R-:W-:Y:S05]  /*3f00*/  BSYNC B1 ;  /* 0x0000000000017941 */ /* 0x000fea0003800000 */
.L_x_7152:
        /* <DEDUP_REMOVED lines=67> */
.L_x_7159:
[----:B------:R-:W-:Y:S05]  /*4340*/  BSYNC B0 ;  /* 0x0000000000007941 */ /* 0x000fea0003800000 */
.L_x_7158:
        /* <DEDUP_REMOVED lines=56> */
.L_x_7157:
[----:B------:R-:W-:Y:S05]  /*46d0*/  BSYNC B1 ;  /* 0x0000000000017941 */ /* 0x000fea0003800000 */
.L_x_7156:
        /* <DEDUP_REMOVED lines=9> */
.L_x_7143:
        /* <DEDUP_REMOVED lines=96> */
.L_x_7166:
[----:B------:R-:W-:Y:S05]  /*4d70*/  BSYNC B0 ;  /* 0x0000000000007941 */ /* 0x000fea0003800000 */
.L_x_7165:
[----:B-----5:R2:W-:Y:S02]  /*4d80*/  STG.E.128 [R88.64], R32 ;  /* 0x0000002058007986 */ /* 0x0205e4000c101d06 */
.L_x_7164:
[----:B------:R-:W-:Y:S05]  /*4d90*/  BSYNC B1 ;  /* 0x0000000000017941 */ /* 0x000fea0003800000 */
.L_x_7163:
        /* <DEDUP_REMOVED lines=94> */
.L_x_7168:
[----:B------:R-:W-:Y:S05]  /*5380*/  BSYNC B0 ;  /* 0x0000000000007941 */ /* 0x000fea0003800000 */
.L_x_7167:
[----:B-----5:R3:W-:Y:S02]  /*5390*/  STG.E.128 [R88.64+0x80], R32 ;  /* 0x0000802058007986 */ /* 0x0207e4000c101d06 */
.L_x_7162:
[----:B------:R-:W-:Y:S05]  /*53a0*/  BSYNC B2 ;  /* 0x0000000000027941 */ /* 0x000fea0003800000 */
.L_x_7161:
        /* <DEDUP_REMOVED lines=100> */
.L_x_7174:
[----:B------:R-:W-:Y:S05]  /*59f0*/  BSYNC B0 ;  /* 0x0000000000007941 */ /* 0x000fea0003800000 */
.L_x_7173:
[C---:B------:R-:W-:Y:S04]  /*5a00*/  LEA R2, P0, R152.reuse, R88, 0x1 ;  /* 0x0000005898027211 */ /* 0x040fe800078008ff */
[----:B------:R-:W-:Y:S05]  /*5a10*/  LEA.HI.X R3, R152, R89, R151, 0x1, P0 ;  /* 0x0000005998037211 */ /* 0x000fea00000f0c97 */
[----:B-----5:R1:W-:Y:S04]  /*5a20*/  STG.E.128 [R2.64], R28 ;  /* 0x0000001c02007986 */ /* 0x0203e8000c101d06 */
.L_x_7172:
[----:B------:R-:W-:Y:S05]  /*5a30*/  BSYNC B1 ;  /* 0x0000000000017941 */ /* 0x000fea0003800000 */
.L_x_7171:
        /* <DEDUP_REMOVED lines=97> */
.L_x_7176:
[----:B------:R-:W-:Y:S05]  /*6050*/  BSYNC B0 ;  /* 0x0000000000007941 */ /* 0x000fea0003800000 */
.L_x_7175:
[C---:B------:R-:W-:Y:S04]  /*6060*/  LEA R2, P0, R73.reuse, R88, 0x1 ;  /* 0x0000005849027211 */ /* 0x040fe800078008ff */
[----:B------:R-:W-:Y:S05]  /*6070*/  LEA.HI.X R3, R73, R89, R74, 0x1, P0 ;  /* 0x0000005949037211 */ /* 0x000fea00000f0c4a */
[----:B-----5:R4:W-:Y:S04]  /*6080*/  STG.E.128 [R2.64], R28 ;  /* 0x0000001c02007986 */ /* 0x0209e8000c101d06 */
.L_x_7170:
[----:B------:R-:W-:Y:S05]  /*6090*/  BSYNC B2 ;  /* 0x0000000000027941 */ /* 0x000fea0003800000 */
.L_x_7169:
        /* <DEDUP_REMOVED lines=100> */
.L_x_7182:
[----:B------:R-:W-:Y:S05]  /*66e0*/  BSYNC B0 ;  /* 0x0000000000007941 */ /* 0x000fea0003800000 */
.L_x_7181:
[C---:B------:R-:W-:Y:S04]  /*66f0*/  LEA R2, P0, R146.reuse, R88, 0x1 ;  /* 0x0000005892027211 */ /* 0x040fe800078008ff */
[----:B------:R-:W-:Y:S05]  /*6700*/  LEA.HI.X R3, R146, R89, R68, 0x1, P0 ;  /* 0x0000005992037211 */ /* 0x000fea00000f0c44 */
[----:B-----5:R4:W-:Y:S04]  /*6710*/  STG.E.128 [R2.64], R28 ;  /* 0x0000001c02007986 */ /* 0x0209e8000c101d06 */
.L_x_7180:
[----:B------:R-:W-:Y:S05]  /*6720*/  BSYNC B1 ;  /* 0x0000000000017941 */ /* 0x000fea0003800000 */
.L_x_7179:
        /* <DEDUP_REMOVED lines=97> */
.L_x_7184:
[----:B------:R-:W-:Y:S05]  /*6d40*/  BSYNC B0 ;  /* 0x0000000000007941 */ /* 0x000fea0003800000 */
.L_x_7183:
[C---:B------:R-:W-:Y:S04]  /*6d50*/  LEA R2, P0, R75.reuse, R88, 0x1 ;  /* 0x000000584b027211 */ /* 0x040fe800078008ff */
[----:B------:R-:W-:Y:S05]  /*6d60*/  LEA.HI.X R3, R75, R89, R76, 0x1, P0 ;  /* 0x000000594b037211 */ /* 0x000fea00000f0c4c */
[----:B-----5:R4:W-:Y:S04]  /*6d70*/  STG.E.128 [R2.64], R28 ;  /* 0x0000001c02007986 */ /* 0x0209e8000c101d06 */
.L_x_7178:
[----:B------:R-:W-:Y:S05]  /*6d80*/  BSYNC B2 ;  /* 0x0000000000027941 */ /* 0x000fea0003800000 */
.L_x_7177:
        /* <DEDUP_REMOVED lines=102> */
.L_x_7190:
[----:B------:R-:W-:Y:S05]  /*73f0*/  BSYNC B0 ;  /* 0x0000000000007941 */ /* 0x000fea0003800000 */
.L_x_7189:
[C---:B------:R-:W-:Y:S02]  /*7400*/  IMAD R0, R149.reuse, c[0x0][0x19c], RZ ;  /* 0x0000670095007a24 */ /* 0x040fe400078e02ff */
[----:B------:R-:W-:Y:S05]  /*7410*/  IMAD.WIDE.U32 R2, R149, c[0x0][0x198], R88 ;  /* 0x0000660095027a25 */ /* 0x000fea00078e0058 */
[----:B------:R-:W-:Y:S05]  /*7420*/  IADD3 R3, R3, R0, RZ ;  /* 0x0000000003037210 */ /* 0x000fea0007ffe0ff */
[----:B-----5:R4:W-:Y:S02]  /*7430*/  STG.E.128 [R2.64], R28 ;  /* 0x0000001c02007986 */ /* 0x0209e4000c101d06 */
.L_x_7188:
[----:B------:R-:W-:Y:S05]  /*7440*/  BSYNC B1 ;  /* 0x0000000000017941 */ /* 0x000fea0003800000 */
.L_x_7187:
        /* <DEDUP_REMOVED lines=97> */
.L_x_7192:
[----:B------:R-:W-:Y:S05]  /*7a60*/  BSYNC B0 ;  /* 0x0000000000007941 */ /* 0x000fea0003800000 */
.L_x_7191:
[C---:B------:R-:W-:Y:S04]  /*7a70*/  LEA R2, P0, R80.reuse, R88, 0x1 ;  /* 0x0000005850027211 */ /* 0x040fe800078008ff */
[----:B------:R-:W-:Y:S05]  /*7a80*/  LEA.HI.X R3, R80, R89, R79, 0x1, P0 ;  /* 0x0000005950037211 */ /* 0x000fea00000f0c4f */
[----:B-----5:R4:W-:Y:S04]  /*7a90*/  STG.E.128 [R2.64], R28 ;  /* 0x0000001c02007986 */ /* 0x0209e8000c101d06 */
.L_x_7186:
[----:B------:R-:W-:Y:S05]  /*7aa0*/  BSYNC B2 ;  /* 0x0000000000027941 */ /* 0x000fea0003800000 */
.L_x_7185:
        /* <DEDUP_REMOVED lines=8> */
.L_x_7142:
        /* <DEDUP_REMOVED lines=8> */
.L_x_7194:
[----:B------:R-:W-:Y:S05]  /*7bb0*/  BSYNC B0 ;  /* 0x0000000000007941 */ /* 0x000fea0003800000 */
.L_x_7193:
        /* <DEDUP_REMOVED lines=16> */
.L_x_7196:
[----:B------:R-:W-:Y:S05]  /*7cc0*/  BSYNC B0 ;  /* 0x0000000000007941 */ /* 0x000fea0003800000 */
.L_x_7195:
        /* <DEDUP_REMOVED lines=16> */
.L_x_7198:
[----:B------:R-:W-:Y:S05]  /*7dd0*/  BSYNC B0 ;  /* 0x0000000000007941 */ /* 0x000fea0003800000 */
.L_x_7197:
        /* <DEDUP_REMOVED lines=20> */
.L_x_7199:
[----:B------:R-:W-:Y:S05]  /*7f20*/  BSYNC B0 ;  /* 0x0000000000007941 */ /* 0x000fea0003800000 */
.L_x_7160:
        /* <DEDUP_REMOVED lines=80> */
.L_x_7200:
        /* <DEDUP_REMOVED lines=8> */
.L_x_7201:
[----:B------:R-:W-:Y:S04]  /*84b0*/  IADD3 R11, R11, -0x1, RZ ;  /* 0xffffffff0b0b7810 */ /* 0x000fe80007ffe0ff */
[----:B------:R-:W-:Y:S11]  /*84c0*/  ISETP.GT.AND P0, PT, R11, R60, PT ;  /* 0x0000003c0b00720c */ /* 0x000ff60003f04270 */
[----:B------:R-:W-:Y:S02]  /*84d0*/  @!UPT UIADD3 URZ, URZ, URZ, URZ ;  /* 0x0000003f3f3ff290 */ /* 0x000fe4000fffe03f */
[----:B------:R-:W-:-:S05]  /*84e0*/  @P0 BRA `(.L_x_7202) ;  /* 0xffff9ee000000947 */ /* 0x000fca000383ffff */
.L_x_7133:
        /* <DEDUP_REMOVED lines=99> */
.L_x_7211:
[----:B------:R-:W-:Y:S05]  /*8b20*/  BSYNC B0 ;  /* 0x0000000000007941 */ /* 0x000fea0003800000 */
.L_x_7210:
[----:B-----5:R4:W-:Y:S02]  /*8b30*/  STS.128 [R157], R8 ;  /* 0x000000089d007388 */ /* 0x0209e40000000c00 */
.L_x_7209:
[----:B------:R-:W-:Y:S05]  /*8b40*/  BSYNC B1 ;  /* 0x0000000000017941 */ /* 0x000fea0003800000 */
.L_x_7208:
        /* <DEDUP_REMOVED lines=45> */
.L_x_7213:
[----:B------:R-:W-:Y:S05]  /*8e20*/  BSYNC B0 ;  /* 0x0000000000007941 */ /* 0x000fea0003800000 */
.L_x_7212:
[----:B-----5:R1:W-:Y:S02]  /*8e30*/  STS.128 [R157+0x2000], R8 ;  /* 0x002000089d007388 */ /* 0x0203e40000000c00 */
.L_x_7207:
[----:B------:R-:W-:Y:S05]  /*8e40*/  BSYNC B2 ;  /* 0x0000000000027941 */ /* 0x000fea0003800000 */
.L_x_7206:
        /* <DEDUP_REMOVED lines=62> */
.L_x_7219:
[----:B------:R-:W-:Y:S05]  /*9230*/  BSYNC B0 ;  /* 0x0000000000007941 */ /* 0x000fea0003800000 */
.L_x_7218:
[----:B-----5:R4:W-:Y:S02]  /*9240*/  STS.128 [R157+0x800], R8 ;  /* 0x000800089d007388 */ /* 0x0209e40000000c00 */
.L_x_7217:
[----:B------:R-:W-:Y:S05]  /*9250*/  BSYNC B1 ;  /* 0x0000000000017941 */ /* 0x000fea0003800000 */
.L_x_7216:
        /* <DEDUP_REMOVED lines=44> */
.L_x_7221:
[----:B------:R-:W-:Y:S05]  /*9520*/  BSYNC B0 ;  /* 0x0000000000007941 */ /* 0x000fea0003800000 */
.L_x_7220:
[----:B-----5:R1:W-:Y:S02]  /*9530*/  STS.128 [R157+0x2800], R28 ;  /* 0x0028001c9d007388 */ /* 0x0203e40000000c00 */
.L_x_7215:
[----:B------:R-:W-:Y:S05]  /*9540*/  BSYNC B2 ;  /* 0x0000000000027941 */ /* 0x000fea0003800000 */
.L_x_7214:
        /* <DEDUP_REMOVED lines=63> */
.L_x_7227:
[----:B------:R-:W-:Y:S05]  /*9940*/  BSYNC B0 ;  /* 0x0000000000007941 */ /* 0x000fea0003800000 */
.L_x_7226:
[----:B-----5:R4:W-:Y:S02]  /*9950*/  STS.128 [R157+0x1000], R8 ;  /* 0x001000089d007388 */ /* 0x0209e40000000c00 */
.L_x_7225:
[----:B------:R-:W-:Y:S05]  /*9960*/  BSYNC B1 ;  /* 0x0000000000017941 */ /* 0x000fea0003800000 */
.L_x_7224:
        /* <DEDUP_REMOVED lines=47> */
.L_x_7229:
[----:B------:R-:W-:Y:S05]  /*9c60*/  BSYNC B0 ;  /* 0x0000000000007941 */ /* 0x000fea0003800000 */
.L_x_7228:
[----:B-----5:R1:W-:Y:S02]  /*9c70*/  STS.128 [R157+0x3000], R8 ;  /* 0x003000089d007388 */ /* 0x0203e40000000c00 */
.L_x_7223:
[----:B------:R-:W-:Y:S05]  /*9c80*/  BSYNC B2 ;  /* 0x0000000000027941 */ /* 0x000fea0003800000 */
.L_x_7222:
        /* <DEDUP_REMOVED lines=60> */
.L_x_7234:
[----:B------:R-:W-:Y:S05]  /*a050*/  BSYNC B0 ;  /* 0x0000000000007941 */ /* 0x000fea0003800000 */
.L_x_7233:
[----:B-----5:R4:W-:Y:S02]  /*a060*/  STS.128 [R157+0x1800], R8 ;  /* 0x001800089d007388 */ /* 0x0209e40000000c00 */
.L_x_7232:
[----:B------:R-:W-:Y:S05]  /*a070*/  BSYNC B1 ;  /* 0x0000000000017941 */ /* 0x000fea0003800000 */
.L_x_7231:
        /* <DEDUP_REMOVED lines=44> */
.L_x_7236:
[----:B------:R-:W-:Y:S05]  /*a340*/  BSYNC B0 ;  /* 0x0000000000007941 */ /* 0x000fea0003800000 */
.L_x_7235:
[----:B-----5:R1:W-:Y:S01]  /*a350*/  STS.128 [R157+0x3800], R16 ;  /* 0x003800109d007388 */ /* 0x0203e20000000c00 */
[----:B------:R-:W-:Y:S05]  /*a360*/  BRA `(.L_x_7230) ;  /* 0x0000353000007947 */ /* 0x000fea0003800000 */
.L_x_7205:
        /* <DEDUP_REMOVED lines=90> */
.L_x_7242:
[----:B------:R-:W-:Y:S05]  /*a910*/  BSYNC B0 ;  /* 0x0000000000007941 */ /* 0x000fea0003800000 */
.L_x_7241:
[----:B-----5:R4:W-:Y:S02]  /*a920*/  STS.128 [R157], R24 ;  /* 0x000000189d007388 */ /* 0x0209e40000000c00 */
.L_x_7240:
[----:B------:R-:W-:Y:S05]  /*a930*/  BSYNC B1 ;  /* 0x0000000000017941 */ /* 0x000fea0003800000 */
.L_x_7239:
        /* <DEDUP_REMOVED lines=86> */
.L_x_7244:
[----:B------:R-:W-:Y:S05]  /*aea0*/  BSYNC B0 ;  /* 0x0000000000007941 */ /* 0x000fea0003800000 */
.L_x_7243:
[----:B-----5:R1:W-:Y:S02]  /*aeb0*/  STS.128 [R157+0x2000], R24 ;  /* 0x002000189d007388 */ /* 0x0203e40000000c00 */
.L_x_7238:
[----:B------:R-:W-:Y:S05]  /*aec0*/  BSYNC B2 ;  /* 0x0000000000027941 */ /* 0x000fea0003800000 */
.L_x_7237:
        /* <DEDUP_REMOVED lines=95> */
.L_x_7250:
[----:B------:R-:W-:Y:S05]  /*b4c0*/  BSYNC B0 ;  /* 0x0000000000007941 */ /* 0x000fea0003800000 */
.L_x_7249:
[----:B-----5:R4:W-:Y:S02]  /*b4d0*/  STS.128 [R157+0x800], R24 ;  /* 0x000800189d007388 */ /* 0x0209e40000000c00 */
.L_x_7248:
[----:B------:R-:W-:Y:S05]  /*b4e0*/  BSYNC B1 ;  /* 0x0000000000017941 */ /* 0x000fea0003800000 */
.L_x_7247:
        /* <DEDUP_REMOVED lines=89> */
.L_x_7252:
[----:B------:R-:W-:Y:S05]  /*ba80*/  BSYNC B0 ;  /* 0x0000000000007941 */ /* 0x000fea0003800000 */
.L_x_7251:
[----:B-----5:R1:W-:Y:S02]  /*ba90*/  STS.128 [R157+0x2800], R20 ;  /* 0x002800149d007388 */ /* 0x0203e40000000c00 */
.L_x_7246:
[----:B------:R-:W-:Y:S05]  /*baa0*/  BSYNC B2 ;  /* 0x0000000000027941 */ /* 0x000fea0003800000 */
.L_x_7245:
        /* <DEDUP_REMOVED lines=96> */
.L_x_7258:
[----:B------:R-:W-:Y:S05]  /*c0b0*/  BSYNC B0 ;  /* 0x0000000000007941 */ /* 0x000fea0003800000 */
.L_x_7257:
[----:B-----5:R4:W-:Y:S02]  /*c0c0*/  STS.128 [R157+0x1000], R24 ;  /* 0x001000189d007388 */ /* 0x0209e40000000c00 */
.L_x_7256:
[----:B------:R-:W-:Y:S05]  /*c0d0*/  BSYNC B1 ;  /* 0x0000000000017941 */ /* 0x000fea0003800000 */
.L_x_7255:
        /* <DEDUP_REMOVED lines=89> */
.L_x_7260:
[----:B------:R-:W-:Y:S05]  /*c670*/  BSYNC B0 ;  /* 0x0000000000007941 */ /* 0x000fea0003800000 */
.L_x_7259:
[----:B-----5:R4:W-:Y:S02]  /*c680*/  STS.128 [R157+0x3000], R24 ;  /* 0x003000189d007388 */ /* 0x0209e40000000c00 */
.L_x_7254:
[----:B------:R-:W-:Y:S05]  /*c690*/  BSYNC B2 ;  /* 0x0000000000027941 */ /* 0x000fea0003800000 */
.L_x_7253:
        /* <DEDUP_REMOVED lines=95> */
.L_x_7264:
[----:B------:R-:W-:Y:S05]  /*cc90*/  BSYNC B0 ;  /* 0x0000000000007941 */ /* 0x000fea0003800000 */
.L_x_7263:
[----:B-----5:R4:W-:Y:S02]  /*cca0*/  STS.128 [R157+0x1800], R24 ;  /* 0x001800189d007388 */ /* 0x0209e40000000c00 */
.L_x_7262:
[----:B------:R-:W-:Y:S05]  /*ccb0*/  BSYNC B1 ;  /* 0x0000000000017941 */ /* 0x000fea0003800000 */
.L_x_7261:
        /* <DEDUP_REMOVED lines=94> */
.L_x_7266:
[----:B------:R-:W-:Y:S05]  /*d2a0*/  BSYNC B0 ;  /* 0x0000000000007941 */ /* 0x000fea0003800000 */
.L_x_7265:
[----:B-----5:R1:W-:Y:S01]  /*d2b0*/  STS.128 [R157+0x3800], R20 ;  /* 0x003800149d007388 */ /* 0x0203e20000000c00 */
[----:B------:R-:W-:Y:S05]  /*d2c0*/  BRA `(.L_x_7230) ;  /* 0x000005d000007947 */ /* 0x000fea0003800000 */
.L_x_7204:
        /* <DEDUP_REMOVED lines=20> */
.L_x_7268:
[----:B------:R-:W-:Y:S05]  /*d410*/  BSYNC B0 ;  /* 0x0000000000007941 */ /* 0x000fea0003800000 */
.L_x_7267:
        /* <DEDUP_REMOVED lines=22> */
.L_x_7270:
[----:B------:R-:W-:Y:S05]  /*d580*/  BSYNC B0 ;  /* 0x0000000000007941 */ /* 0x000fea0003800000 */
.L_x_7269:
        /* <DEDUP_REMOVED lines=23> */
.L_x_7272:
[----:B------:R-:W-:Y:S05]  /*d700*/  BSYNC B0 ;  /* 0x0000000000007941 */ /* 0x000fea0003800000 */
.L_x_7271:
        /* <DEDUP_REMOVED lines=25> */
.L_x_7230:
[----:B------:R-:W-:Y:S05]  /*d8a0*/  BSYNC B3 ;  /* 0x0000000000037941 */ /* 0x000fea0003800000 */
.L_x_7203:
        /* <DEDUP_REMOVED lines=26> */
.L_x_7274:
[----:B------:R-:W-:Y:S05]  /*da50*/  BSYNC B0 ;  /* 0x0000000000007941 */ /* 0x000fea0003800000 */
.L_x_7273:
        /* <DEDUP_REMOVED lines=22> */
.L_x_7276:
[----:B------:R-:W-:Y:S05]  /*dbc0*/  BSYNC B0 ;  /* 0x0000000000007941 */ /* 0x000fea0003800000 */
.L_x_7275:
        /* <DEDUP_REMOVED lines=26> */
.L_x_7278:
[----:B------:R-:W-:Y:S05]  /*dd70*/  BSYNC B0 ;  /* 0x0000000000007941 */ /* 0x000fea0003800000 */
.L_x_7277:
        /* <DEDUP_REMOVED lines=31> */
.L_x_7280:
[----:B------:R-:W-:Y:S05]  /*df70*/  BSYNC B0 ;  /* 0x0000000000007941 */ /* 0x000fea0003800000 */
.L_x_7279:
        /* <DEDUP_REMOVED lines=39> */
.L_x_7282:
[----:B-1----:R-:W-:Y:S05]  /*e1f0*/  BSYNC B0 ;  /* 0x0000000000007941 */ /* 0x002fea0003800000 */
.L_x_7281:
        /* <DEDUP_REMOVED lines=22> */
.L_x_7284:
[----:B------:R-:W-:Y:S05]  /*e360*/  BSYNC B0 ;  /* 0x0000000000007941 */ /* 0x000fea0003800000 */
.L_x_7283:
        /* <DEDUP_REMOVED lines=26> */
.L_x_7286:
[----:B------:R-:W-:Y:S05]  /*e510*/  BSYNC B0 ;  /* 0x0000000000007941 */ /* 0x000fea0003800000 */
.L_x_7285:
        /* <DEDUP_REMOVED lines=28> */
.L_x_7288:
[----:B------:R-:W-:Y:S05]  /*e6e0*/  BSYNC B0 ;  /* 0x0000000000007941 */ /* 0x000fea0003800000 */
.L_x_7287:
        /* <DEDUP_REMOVED lines=32> */
[----:B------:R-:W2:Y:S01]  /*e8f0*/  LDSM.16.M88.4 R92, [R150] ;  /* 0x00000000965c783b */ /* 0x000ea20000000200 */
        /* <DEDUP_REMOVED lines=9> */
[----:B------:R-:W5:Y:S01]  /*e990*/  LDSM.16.M88.4 R24, [R149+0x5000] ;  /* 0x005000009518783b */ /* 0x000f620000000200 */
[----:B------:R-:W-:Y:S02]  /*e9a0*/  IMAD.IADD R136, R2, 0x1, R147 ;  /* 0x0000000102887824 */ /* 0x000fe400078e0293 */
[----:B------:R-:W-:Y:S01]  /*e9b0*/  IMAD.IADD R2, R3, 0x1, R165 ;  /* 0x0000000103027824 */ /* 0x000fe200078e02a5 */
[----:B------:R-:W1:Y:S03]  /*e9c0*/  LDSM.16.M88.4 R76, [R149+0x5800] ;  /* 0x00580000954c783b */ /* 0x000e660000000200 */
[----:B------:R-:W-:Y:S01]  /*e9d0*/  I2F R43, R2 ;  /* 0x00000002002b7306 */ /* 0x000fe20000201400 */
[----:B------:R-:W-:Y:S01]  /*e9e0*/  LDSM.16.M88.4 R12, [R143+0x4000] ;  /* 0x004000008f0c783b */ /* 0x000fe20000000200 */
[----:B------:R-:W-:-:S02]  /*e9f0*/  IADD3 R110, R2, 0x18, RZ ;  /* 0x00000018026e7810 */ /* 0x000fc40007ffe0ff */
[C---:B------:R-:W-:Y:S01]  /*ea00*/  IADD3 R40, R2.reuse, 0x8, RZ ;  /* 0x0000000802287810 */ /* 0x040fe20007ffe0ff */
[----:B------:R-:W4:Y:S01]  /*ea10*/  LDSM.16.M88.4 R16, [R146] ;  /* 0x000000009210783b */ /* 0x000f220000000200 */
[C---:B------:R-:W-:Y:S02]  /*ea20*/  IADD3 R108, R2.reuse, 0x11, RZ ;  /* 0x00000011026c7810 */ /* 0x040fe40007ffe0ff */
[----:B------:R-:W-:Y:S01]  /*ea30*/  I2F R111, R110 ;  /* 0x0000006e006f7306 */ /* 0x000fe20000201400 */
[----:B------:R-:W1:Y:S01]  /*ea40*/  LDSM.16.M88.4 R68, [R147+0x800] ;  /* 0x000800009344783b */ /* 0x000e620000000200 */
[C---:B------:R-:W-:Y:S02]  /*ea50*/  IADD3 R112, R2.reuse, 0x19, RZ ;  /* 0x0000001902707810 */ /* 0x040fe40007ffe0ff */
[C---:B------:R-:W-:Y:S01]  /*ea60*/  IADD3 R114, R2.reuse, 0x20, RZ ;  /* 0x0000002002727810 */ /* 0x040fe20007ffe0ff */
[----:B------:R-:W1:Y:S01]  /*ea70*/  LDSM.16.M88.4 R60, [R147+0x1800] ;  /* 0x00180000933c783b */ /* 0x000e620000000200 */
[----:B------:R-:W-:-:S02]  /*ea80*/  IADD3 R38, R2, 0x1, RZ ;  /* 0x0000000102267810 */ /* 0x000fc40007ffe0ff */
[----:B------:R-:W-:Y:S01]  /*ea90*/  I2F R51, R40 ;  /* 0x0000002800337306 */ /* 0x000fe20000201400 */
[----:B------:R-:W1:Y:S01]  /*eaa0*/  LDSM.16.M88.4 R64, [R147+0x1000] ;  /* 0x001000009340783b */ /* 0x000e620000000200 */
[C---:B------:R-:W-:Y:S02]  /*eab0*/  IADD3 R42, R2.reuse, 0x9, RZ ;  /* 0x00000009022a7810 */ /* 0x040fe40007ffe0ff */
[C---:B------:R-:W-:Y:S01]  /*eac0*/  IADD3 R54, R2.reuse, 0x10, RZ ;  /* 0x0000001002367810 */ /* 0x040fe20007ffe0ff */
[----:B--2---:R-:W-:Y:S01]  /*ead0*/  HMMA.16816.F32 R4, R92, R56, RZ ;  /* 0x000000385c04723c */ /* 0x004fe200000018ff */
[----:B------:R-:W-:Y:S01]  /*eae0*/  LDSM.16.M88.4 R80, [R145] ;  /* 0x000000009150783b */ /* 0x000fe20000000200 */
[C---:B------:R-:W-:Y:S01]  /*eaf0*/  IADD3 R120, R2.reuse, 0x29, RZ ;  /* 0x0000002902787810 */ /* 0x040fe20007ffe0ff */
[----:B------:R-:W-:Y:S01]  /*eb00*/  I2F R109, R108 ;  /* 0x0000006c006d7306 */ /* 0x000fe20000201400 */
[C---:B------:R-:W-:Y:S01]  /*eb10*/  IADD3 R116, R2.reuse, 0x21, RZ ;  /* 0x0000002102747810 */ /* 0x040fe20007ffe0ff */
[----:B------:R-:W-:Y:S01]  /*eb20*/  LDSM.16.M88.4 R8, [R143+0x4800] ;  /* 0x004800008f08783b */ /* 0x000fe20000000200 */
[----:B------:R-:W-:-:S02]  /*eb30*/  IADD3 R122, R2, 0x30, RZ ;  /* 0x00000030027a7810 */ /* 0x000fc40007ffe0ff */
[C---:B------:R-:W-:Y:S01]  /*eb40*/  HMMA.16816.F32 R56, R92.reuse, R58, RZ ;  /* 0x0000003a5c38723c */ /* 0x040fe200000018ff */
[----:B------:R-:W-:Y:S01]  /*eb50*/  LDSM.16.M88.4 R88, [R143+0x5000] ;  /* 0x005000008f58783b */ /* 0x000fe20000000200 */
[C---:B------:R-:W-:Y:S01]  /*eb60*/  IADD3 R132, R2.reuse, 0x38, RZ ;  /* 0x0000003802847810 */ /* 0x040fe20007ffe0ff */
[----:B------:R-:W-:Y:S01]  /*eb70*/  I2F R113, R112 ;  /* 0x0000007000717306 */ /* 0x000fe20000201400 */
[C---:B------:R-:W-:Y:S01]  /*eb80*/  IADD3 R118, R2.reuse, 0x28, RZ ;  /* 0x0000002802767810 */ /* 0x040fe20007ffe0ff */
[----:B------:R-:W-:Y:S01]  /*eb90*/  LDSM.16.M88.4 R84, [R143+0x5800] ;  /* 0x005800008f54783b */ /* 0x000fe20000000200 */
[C---:B------:R-:W-:Y:S02]  /*eba0*/  IADD3 R134, R2.reuse, 0x39, RZ ;  /* 0x0000003902867810 */ /* 0x040fe40007ffe0ff */
[----:B------:R-:W-:Y:S03]  /*ebb0*/  HMMA.16816.F32 R44, R92, R32, RZ ;  /* 0x000000205c2c723c */ /* 0x000fe600000018ff */
[----:B------:R-:W-:Y:S05]  /*ebc0*/  I2F R115, R114 ;  /* 0x0000007200737306 */ /* 0x000fea0000201400 */
[----:B---3--:R-:W-:Y:S03]  /*ebd0*/  HMMA.16816.F32 R4, R72, R96, R4 ;  /* 0x000000604804723c */ /* 0x008fe60000001804 */
[----:B------:R-:W-:Y:S05]  /*ebe0*/  I2F R49, R38 ;  /* 0x0000002600317306 */ /* 0x000fea0000201400 */
[C---:B-----5:R-:W-:Y:S03]  /*ebf0*/  HMMA.16816.F32 R28, R92.reuse, R24, RZ ;  /* 0x000000185c1c723c */ /* 0x060fe600000018ff */
[----:B------:R-:W-:Y:S05]  /*ec00*/  I2F R53, R42 ;  /* 0x0000002a00357306 */ /* 0x000fea0000201400 */
[C---:B------:R-:W-:Y:S03]  /*ec10*/  HMMA.16816.F32 R32, R92.reuse, R34, RZ ;  /* 0x000000225c20723c */ /* 0x040fe600000018ff */
[----:B------:R-:W-:Y:S05]  /*ec20*/  I2F R55, R54 ;  /* 0x0000003600377306 */ /* 0x000fea0000201400 */
[C---:B------:R-:W-:Y:S03]  /*ec30*/  HMMA.16816.F32 R24, R92.reuse, R26, RZ ;  /* 0x0000001a5c18723c */ /* 0x040fe600000018ff */
[----:B------:R-:W-:Y:S05]  /*ec40*/  I2F R121, R120 ;  /* 0x0000007800797306 */ /* 0x000fea0000201400 */
[----:B-1----:R-:W-:Y:S03]  /*ec50*/  HMMA.16816.F32 R20, R92, R76, RZ ;  /* 0x0000004c5c14723c */ /* 0x002fe600000018ff */
[----:B------:R-:W-:Y:S05]  /*ec60*/  I2F R117, R116 ;  /* 0x0000007400757306 */ /* 0x000fea0000201400 */
[----:B------:R-:W-:Y:S01]  /*ec70*/  HMMA.16816.F32 R56, R72, R98, R56 ;  /* 0x000000624838723c */ /* 0x000fe20000001838 */
[----:B------:R-:W-:Y:S02]  /*ec80*/  LDSM.16.M88.4 R96, [R149+0x7000] ;  /* 0x007000009560783b */ /* 0x000fe40000000200 */
[----:B------:R-:W-:Y:S05]  /*ec90*/  I2F R123, R122 ;  /* 0x0000007a007b7306 */ /* 0x000fea0000201400 */
[----:B------:R-:W-:Y:S01]  /*eca0*/  HMMA.16816.F32 R92, R92, R78, RZ ;  /* 0x0000004e5c5c723c */ /* 0x000fe200000018ff */
[----:B------:R-:W1:Y:S02]  /*ecb0*/  LDSM.16.M88.4 R76, [R136] ;  /* 0x00000000884c783b */ /* 0x000e640000000200 */
[----:B------:R-:W-:Y:S05]  /*ecc0*/  I2F R133, R132 ;  /* 0x0000008400857306 */ /* 0x000fea0000201400 */
[C---:B----4-:R-:W-:Y:S03]  /*ecd0*/  HMMA.16816.F32 R4, R16.reuse, R12, R4 ;  /* 0x0000000c1004723c */ /* 0x050fe60000001804 */
[----:B------:R-:W-:Y:S05]  /*ece0*/  I2F R119, R118 ;  /* 0x0000007600777306 */ /* 0x000fea0000201400 */
[----:B------:R-:W-:Y:S01]  /*ecf0*/  HMMA.16816.F32 R56, R16, R14, R56 ;  /* 0x0000000e1038723c */ /* 0x000fe20000001838 */
[----:B------:R-:W-:Y:S02]  /*ed00*/  LDSM.16.M88.4 R12, [R147+0x2000] ;  /* 0x00200000930c783b */ /* 0x000fe40000000200 */
[----:B------:R-:W-:Y:S05]  /*ed10*/  I2F R135, R134 ;  /* 0x0000008600877306 */ /* 0x000fea0000201400 */
[C---:B------:R-:W-:Y:S08]  /*ed20*/  HMMA.16816.F32 R44, R72.reuse, R68, R44 ;  /* 0x00000044482c723c */ /* 0x040ff0000000182c */
[C---:B------:R-:W-:Y:S01]  /*ed30*/  HMMA.16816.F32 R32, R72.reuse, R70, R32 ;  /* 0x000000464820723c */ /* 0x040fe20000001820 */
[----:B------:R-:W-:Y:S07]  /*ed40*/  LDSM.16.M88.4 R68, [R150+0x2000] ;  /* 0x002000009644783b */ /* 0x000fee0000000200 */
[C---:B------:R-:W-:Y:S08]  /*ed50*/  HMMA.16816.F32 R20, R72.reuse, R60, R20 ;  /* 0x0000003c4814723c */ /* 0x040ff00000001814 */
[C---:B------:R-:W-:Y:S01]  /*ed60*/  HMMA.16816.F32 R92, R72.reuse, R62, R92 ;  /* 0x0000003e485c723c */ /* 0x040fe2000000185c */
[----:B------:R-:W2:Y:S07]  /*ed70*/  LDSM.16.M88.4 R60, [R149+0x6000] ;  /* 0x00600000953c783b */ /* 0x000eae0000000200 */
[C---:B------:R-:W-:Y:S08]  /*ed80*/  HMMA.16816.F32 R28, R72.reuse, R64, R28 ;  /* 0x00000040481c723c */ /* 0x040ff0000000181c */
[----:B------:R-:W-:Y:S01]  /*ed90*/  HMMA.16816.F32 R24, R72, R66, R24 ;  /* 0x000000424818723c */ /* 0x000fe20000001818 */
[----:B------:R-:W3:Y:S04]  /*eda0*/  LDSM.16.M88.4 R64, [R136+0x800] ;  /* 0x000800008840783b */ /* 0x000ee80000000200 */
[----:B------:R-:W-:Y:S03]  /*edb0*/  LDSM.16.M88.4 R72, [R149+0x6800] ;  /* 0x006800009548783b */ /* 0x000fe60000000200 */
[C---:B-1----:R-:W-:Y:S08]  /*edc0*/  HMMA.16816.F32 R4, R80.reuse, R76, R4 ;  /* 0x0000004c5004723c */ /* 0x042ff00000001804 */
[----:B------:R-:W-:Y:S08]  /*edd0*/  HMMA.16816.F32 R56, R80, R78, R56 ;  /* 0x0000004e5038723c */ /* 0x000ff00000001838 */
[C---:B------:R-:W-:Y:S08]  /*ede0*/  HMMA.16816.F32 R44, R16.reuse, R8, R44 ;  /* 0x00000008102c723c */ /* 0x040ff0000000182c */
[C---:B------:R-:W-:Y:S01]  /*edf0*/  HMMA.16816.F32 R32, R16.reuse, R10, R32 ;  /* 0x0000000a1020723c */ /* 0x040fe20000001820 */
[----:B------:R-:W1:Y:S07]  /*ee00*/  LDSM.16.M88.4 R8, [R148+0x2000] ;  /* 0x002000009408783b */ /* 0x000e6e0000000200 */
[C---:B------:R-:W-:Y:S08]  /*ee10*/  HMMA.16816.F32 R28, R16.reuse, R88, R28 ;  /* 0x00000058101c723c */ /* 0x040ff0000000181c */
[C---:B------:R-:W-:Y:S08]  /*ee20*/  HMMA.16816.F32 R24, R16.reuse, R90, R24 ;  /* 0x0000005a1018723c */ /* 0x040ff00000001818 */
[C---:B------:R-:W-:Y:S08]  /*ee30*/  HMMA.16816.F32 R20, R16.reuse, R84, R20 ;  /* 0x000000541014723c */ /* 0x040ff00000001814 */
[----:B------:R-:W-:Y:S01]  /*ee40*/  HMMA.16816.F32 R92, R16, R86, R92 ;  /* 0x00000056105c723c */ /* 0x000fe2000000185c */
[----:B------:R-:W4:Y:S04]  /*ee50*/  LDSM.16.M88.4 R16, [R136+0x1000] ;  /* 0x001000008810783b */ /* 0x000f280000000200 */
[----:B------:R-:W-:Y:S03]  /*ee60*/  LDSM.16.M88.4 R84, [R136+0x2000] ;  /* 0x002000008854783b */ /* 0x000fe60000000200 */
[C---:B--2---:R-:W-:Y:S08]  /*ee70*/  HMMA.16816.F32 R4, R68.reuse, R60, R4 ;  /* 0x0000003c4404723c */ /* 0x044ff00000001804 */
[----:B------:R-:W-:Y:S01]  /*ee80*/  HMMA.16816.F32 R56, R68, R62, R56 ;  /* 0x0000003e4438723c */ /* 0x000fe20000001838 */
[----:B------:R-:W-:Y:S07]  /*ee90*/  LDSM.16.M88.4 R60, [R147+0x2800] ;  /* 0x00280000933c783b */ /* 0x000fee0000000200 */
[C---:B---3--:R-:W-:Y:S08]  /*eea0*/  HMMA.16816.F32 R44, R80.reuse, R64, R44 ;  /* 0x00000040502c723c */ /* 0x048ff0000000182c */
[----:B------:R-:W-:Y:S01]  /*eeb0*/  HMMA.16816.F32 R76, R80, R66, R32 ;  /* 0x00000042504c723c */ /* 0x000fe20000001820 */
[----:B------:R-:W-:Y:S04]  /*eec0*/  LDSM.16.M88.4 R64, [R143+0x6000] ;  /* 0x006000008f40783b */ /* 0x000fe80000000200 */
[----:B------:R-:W2:Y:S03]  /*eed0*/  LDSM.16.M88.4 R32, [R146+0x2000] ;  /* 0x002000009220783b */ /* 0x000ea60000000200 */
[C---:B-1----:R-:W-:Y:S08]  /*eee0*/  HMMA.16816.F32 R4, R8.reuse, R12, R4 ;  /* 0x0000000c0804723c */ /* 0x042ff00000001804 */
[----:B------:R-:W-:Y:S01]  /*eef0*/  HMMA.16816.F32 R56, R8, R14, R56 ;  /* 0x0000000e0838723c */ /* 0x000fe20000001838 */
[----:B------:R-:W-:Y:S07]  /*ef00*/  LDSM.16.M88.4 R12, [R143+0x6800] ;  /* 0x006800008f0c783b */ /* 0x000fee0000000200 */
[----:B----4-:R-:W-:Y:S01]  /*ef10*/  HMMA.16816.F32 R88, R80, R16, R28 ;  /* 0x000000105058723c */ /* 0x010fe2000000181c */
[----:B------:R-:W1:Y:S07]  /*ef20*/  LDSM.16.M88.4 R28, [R145+0x2000] ;  /* 0x00200000911c783b */ /* 0x000e6e0000000200 */
[C---:B------:R-:W-:Y:S08]  /*ef30*/  HMMA.16816.F32 R44, R68.reuse, R72, R44 ;  /* 0x00000048442c723c */ /* 0x040ff0000000182c */
[----:B------:R-:W-:Y:S01]  /*ef40*/  HMMA.16816.F32 R76, R68, R74, R76 ;  /* 0x0000004a444c723c */ /* 0x000fe2000000184c */
[----:B------:R-:W-:Y:S07]  /*ef50*/  LDSM.16.M88.4 R72, [R136+0x2800] ;  /* 0x002800008848783b */ /* 0x000fee0000000200 */
[C---:B--2---:R-:W-:Y:S08]  /*ef60*/  HMMA.16816.F32 R4, R32.reuse, R64, R4 ;  /* 0x000000402004723c */ /* 0x044ff00000001804 */
[----:B------:R-:W-:Y:S01]  /*ef70*/  HMMA.16816.F32 R56, R32, R66, R56 ;  /* 0x000000422038723c */ /* 0x000fe20000001838 */
[----:B------:R-:W2:Y:S07]  /*ef80*/  LDSM.16.M88.4 R64, [R147+0x3000] ;  /* 0x003000009340783b */ /* 0x000eae0000000200 */
[----:B------:R-:W-:Y:S07]  /*ef90*/  HMMA.16816.F32 R88, R68, R96, R88 ;  /* 0x000000604458723c */ /* 0x000fee0000001858 */
[----:B------:R-:W-:Y:S01]  /*efa0*/  IADD3 R96, R2, 0x31, RZ ;  /* 0x0000003102607810 */ /* 0x000fe20007ffe0ff */
[----:B------:R-:W-:Y:S03]  /*efb0*/  HMMA.16816.F32 R44, R8, R60, R44 ;  /* 0x0000003c082c723c */ /* 0x000fe6000000182c */
[----:B------:R-:W-:Y:S05]  /*efc0*/  I2F R97, R96 ;  /* 0x0000006000617306 */ /* 0x000fea0000201400 */
[----:B-1----:R-:W-:Y:S08]  /*efd0*/  HMMA.16816.F32 R4, R28, R84, R4 ;  /* 0x000000541c04723c */ /* 0x002ff00000001804 */
[----:B------:R-:W-:Y:S01]  /*efe0*/  HMMA.16816.F32 R76, R8, R62, R76 ;  /* 0x0000003e084c723c */ /* 0x000fe2000000184c */
[----:B------:R-:W1:Y:S07]  /*eff0*/  LDSM.16.M88.4 R60, [R136+0x1800] ;  /* 0x00180000883c783b */ /* 0x000e6e0000000200 */
[----:B------:R-:W-:Y:S01]  /*f000*/  HMMA.16816.F32 R24, R80, R18, R24 ;  /* 0x000000125018723c */ /* 0x000fe20000001818 */
[----:B------:R-:W-:Y:S07]  /*f010*/  LDSM.16.M88.4 R16, [R147+0x3800] ;  /* 0x003800009310783b */ /* 0x000fee0000000200 */
[----:B--2---:R-:W-:Y:S01]  /*f020*/  HMMA.16816.F32 R88, R8, R64, R88 ;  /* 0x000000400858723c */ /* 0x004fe20000001858 */
[----:B------:R-:W-:-:S02]  /*f030*/  FMUL.FTZ R137, R4, c[0x0][0x2ec] ;  /* 0x0000bb0004897a20 */ /* 0x000fc40000410000 */
[----:B------:R-:W-:-:S04]  /*f040*/  FMUL.FTZ R124, R5, c[0x0][0x2ec] ;  /* 0x0000bb00057c7a20 */ /* 0x000fc80000410000 */
[----:B------:R-:W-:Y:S01]  /*f050*/  FMUL.FTZ R64, R6, c[0x0][0x2ec] ;  /* 0x0000bb0006407a20 */ /* 0x000fe20000410000 */
[----:B------:R-:W-:Y:S01]  /*f060*/  HMMA.16816.F32 R44, R32, R12, R44 ;  /* 0x0000000c202c723c */ /* 0x000fe2000000182c */
[----:B------:R-:W-:Y:S01]  /*f070*/  FMUL.FTZ R65, R7, c[0x0][0x2ec] ;  /* 0x0000bb0007417a20 */ /* 0x000fe20000410000 */
[----:B------:R-:W-:Y:S01]  /*f080*/  MUFU.TANH R124, R124 ;  /* 0x0000007c007c7308 */ /* 0x000fe20000002400 */
[----:B------:R-:W2:Y:S05]  /*f090*/  LDSM.16.M88.4 R4, [R149+0x7800] ;  /* 0x007800009504783b */ /* 0x000eaa0000000200 */
[----:B------:R-:W-:Y:S02]  /*f0a0*/  HMMA.16816.F32 R24, R68, R98, R24 ;  /* 0x000000624418723c */ /* 0x000fe40000001818 */
[----:B------:R-:W-:Y:S06]  /*f0b0*/  MUFU.TANH R65, R65 ;  /* 0x0000004100417308 */ /* 0x000fec0000002400 */
[----:B------:R-:W-:Y:S01]  /*f0c0*/  HMMA.16816.F32 R56, R28, R86, R56 ;  /* 0x000000561c38723c */ /* 0x000fe20000001838 */
[----:B------:R-:W3:Y:S01]  /*f0d0*/  LDSM.16.M88.4 R84, [R143+0x7000] ;  /* 0x007000008f54783b */ /* 0x000ee20000000200 */
[----:B------:R-:W-:Y:S06]  /*f0e0*/  MUFU.TANH R137, R137 ;  /* 0x0000008900897308 */ /* 0x000fec0000002400 */
[C---:B-1----:R-:W-:Y:S02]  /*f0f0*/  HMMA.16816.F32 R20, R80.reuse, R60, R20 ;  /* 0x0000003c5014723c */ /* 0x042fe40000001814 */
[----:B------:R-:W-:Y:S06]  /*f100*/  MUFU.TANH R64, R64 ;  /* 0x0000004000407308 */ /* 0x000fec0000002400 */
[----:B------:R-:W-:Y:S07]  /*f110*/  HMMA.16816.F32 R92, R80, R62, R92 ;  /* 0x0000003e505c723c */ /* 0x000fee000000185c */
[----:B------:R-:W-:Y:S01]  /*f120*/  IMAD R63, R48, 0x10, R50 ;  /* 0x00000010303f7824 */ /* 0x000fe200078e0232 */
[----:B------:R-:W-:Y:S01]  /*f130*/  HMMA.16816.F32 R44, R28, R72, R44 ;  /* 0x000000481c2c723c */ /* 0x000fe2000000182c */
[----:B------:R-:W-:-:S02]  /*f140*/  FMUL.FTZ R58, R58, c[0x0][0x2ec] ;  /* 0x0000bb003a3a7a20 */ /* 0x000fc40000410000 */
[----:B------:R-:W-:Y:S01]  /*f150*/  FMUL.FTZ R56, R56, c[0x0][0x2ec] ;  /* 0x0000bb0038387a20 */ /* 0x000fe20000410000 */
[----:B------:R-:W-:Y:S01]  /*f160*/  IADD3 R48, R63, 0x1, R164 ;  /* 0x000000013f307810 */ /* 0x000fe20007ffe0a4 */
[----:B------:R-:W-:Y:S02]  /*f170*/  FMUL.FTZ R57, R57, c[0x0][0x2ec] ;  /* 0x0000bb0039397a20 */ /* 0x000fe40000410000 */
[----:B------:R-:W-:Y:S01]  /*f180*/  MUFU.TANH R58, R58 ;  /* 0x0000003a003a7308 */ /* 0x000fe20000002400 */
[----:B--2---:R-:W-:Y:S01]  /*f190*/  HMMA.16816.F32 R20, R68, R4, R20 ;  /* 0x000000044414723c */ /* 0x004fe20000001814 */
[----:B------:R-:W-:Y:S01]  /*f1a0*/  IADD3 R48, R52, R48, -R155 ;  /* 0x0000003034307210 */ /* 0x000fe20007ffe89b */
[----:B------:R-:W-:-:S03]  /*f1b0*/  FMUL.FTZ R59, R59, c[0x0][0x2ec] ;  /* 0x0000bb003b3b7a20 */ /* 0x000fc60000410000 */
[----:B------:R-:W-:Y:S02]  /*f1c0*/  IADD3 R105, R48, c[0x0][0x2e8], RZ ;  /* 0x0000ba0030697a10 */ /* 0x000fe40007ffe0ff */
[----:B------:R-:W1:Y:S01]  /*f1d0*/  MUFU.TANH R56, R56 ;  /* 0x0000003800387308 */ /* 0x000e620000002400 */
[----:B------:R-:W-:Y:S01]  /*f1e0*/  HMMA.16816.F32 R92, R68, R6, R92 ;  /* 0x00000006445c723c */ /* 0x000fe2000000185c */
[----:B------:R-:W-:Y:S06]  /*f1f0*/  LDSM.16.M88.4 R4, [R136+0x3800] ;  /* 0x003800008804783b */ /* 0x000fec0000000200 */
[----:B------:R-:W-:Y:S01]  /*f200*/  MUFU.TANH R57, R57 ;  /* 0x0000003900397308 */ /* 0x000fe20000002400 */
[----:B------:R-:W-:Y:S01]  /*f210*/  HMMA.16816.F32 R24, R8, R66, R24 ;  /* 0x000000420818723c */ /* 0x000fe20000001818 */
[----:B------:R-:W-:-:S02]  /*f220*/  FMUL.FTZ R60, R44, c[0x0][0x2ec] ;  /* 0x0000bb002c3c7a20 */ /* 0x000fc40000410000 */
[----:B------:R-:W-:Y:S02]  /*f230*/  FMUL.FTZ R61, R45, c[0x0][0x2ec] ;  /* 0x0000bb002d3d7a20 */ /* 0x000fe40000410000 */
[----:B------:R-:W-:Y:S02]  /*f240*/  FMUL.FTZ R62, R47, c[0x0][0x2ec] ;  /* 0x0000bb002f3e7a20 */ /* 0x000fe40000410000 */
[----:B------:R-:W-:Y:S01]  /*f250*/  FMUL.FTZ R66, R46, c[0x0][0x2ec] ;  /* 0x0000bb002e427a20 */ /* 0x000fe20000410000 */
[----:B------:R-:W-:Y:S01]  /*f260*/  HMMA.16816.F32 R76, R32, R14, R76 ;  /* 0x0000000e204c723c */ /* 0x000fe2000000184c */
[----:B------:R-:W2:Y:S01]  /*f270*/  LDSM.16.M88.4 R44, [R143+0x7800] ;  /* 0x007800008f2c783b */ /* 0x000ea20000000200 */
[----:B------:R-:W-:Y:S01]  /*f280*/  MUFU.TANH R61, R61 ;  /* 0x0000003d003d7308 */ /* 0x000fe20000002400 */
[----:B-1----:R-:W-:Y:S02]  /*f290*/  FFMA.FTZ R56, R0, R51, R56 ;  /* 0x0000003300387223 */ /* 0x002fe40000010038 */
[----:B------:R-:W1:Y:S01]  /*f2a0*/  LDSM.16.M88.4 R12, [R136+0x3000] ;  /* 0x00300000880c783b */ /* 0x000e620000000200 */
[----:B------:R-:W-:-:S04]  /*f2b0*/  DEPBAR.LE SB0, 0x0 ;  /* 0x000080000000791a */ /* 0x000fc80000000000 */
[C---:B------:R-:W-:Y:S01]  /*f2c0*/  HMMA.16816.F32 R20, R8.reuse, R16, R20 ;  /* 0x000000100814723c */ /* 0x040fe20000001814 */
[----:B------:R-:W4:Y:S07]  /*f2d0*/  MUFU.TANH R62, R62 ;  /* 0x0000003e003e7308 */ /* 0x000f2e0000002400 */
[----:B------:R-:W-:Y:S01]  /*f2e0*/  HMMA.16816.F32 R92, R8, R18, R92 ;  /* 0x00000012085c723c */ /* 0x000fe2000000185c */
[----:B------:R-:W-:Y:S06]  /*f2f0*/  MUFU.TANH R59, R59 ;  /* 0x0000003b003b7308 */ /* 0x000fec0000002400 */
[C---:B------:R-:W-:Y:S01]  /*f300*/  FFMA.FTZ R19, R0.reuse, R51, R58 ;  /* 0x0000003300137223 */ /* 0x040fe2000001003a */
[----:B---3--:R-:W-:Y:S01]  /*f310*/  HMMA.16816.F32 R88, R32, R84, R88 ;  /* 0x000000542058723c */ /* 0x008fe20000001858 */
[----:B------:R-:W-:Y:S01]  /*f320*/  MUFU.TANH R60, R60 ;  /* 0x0000003c003c7308 */ /* 0x000fe20000002400 */
[----:B----4-:R-:W-:-:S02]  /*f330*/  FFMA.FTZ R11, R0, R109, R62 ;  /* 0x0000006d000b7223 */ /* 0x010fc4000001003e */
[C---:B------:R-:W-:Y:S02]  /*f340*/  FFMA.FTZ R10, R0.reuse, R109, R61 ;  /* 0x0000006d000a7223 */ /* 0x040fe4000001003d */
[CC--:B------:R-:W-:Y:S02]  /*f350*/  FFMA.FTZ R8, R0.reuse, R49.reuse, R124 ;  /* 0x0000003100087223 */ /* 0x0c0fe4000001007c */
[----:B------:R-:W-:Y:S01]  /*f360*/  HMMA.16816.F32 R24, R32, R86, R24 ;  /* 0x000000562018723c */ /* 0x000fe20000001818 */
[----:B------:R-:W-:Y:S01]  /*f370*/  MUFU.TANH R66, R66 ;  /* 0x0000004200427308 */ /* 0x000fe20000002400 */
[----:B------:R-:W-:-:S06]  /*f380*/  FFMA.FTZ R9, R0, R49, R65 ;  /* 0x0000003100097223 */ /* 0x000fcc0000010041 */
[C---:B--2---:R-:W-:Y:S08]  /*f390*/  HMMA.16816.F32 R20, R32.reuse, R44, R20 ;  /* 0x0000002c2014723c */ /* 0x044ff00000001814 */
[----:B------:R-:W-:Y:S08]  /*f3a0*/  HMMA.16816.F32 R92, R32, R46, R92 ;  /* 0x0000002e205c723c */ /* 0x000ff0000000185c */
[C---:B------:R-:W-:Y:S08]  /*f3b0*/  HMMA.16816.F32 R76, R28.reuse, R74, R76 ;  /* 0x0000004a1c4c723c */ /* 0x040ff0000000184c */
[C---:B-1----:R-:W-:Y:S08]  /*f3c0*/  HMMA.16816.F32 R88, R28.reuse, R12, R88 ;  /* 0x0000000c1c58723c */ /* 0x042ff00000001858 */
[C---:B------:R-:W-:Y:S07]  /*f3d0*/  HMMA.16816.F32 R24, R28.reuse, R14, R24 ;  /* 0x0000000e1c18723c */ /* 0x040fee0000001818 */
[C---:B------:R-:W-:Y:S01]  /*f3e0*/  IADD3 R15, R105.reuse, 0x8, RZ ;  /* 0x00000008690f7810 */ /* 0x040fe20007ffe0ff */
[C---:B------:R-:W-:Y:S01]  /*f3f0*/  HMMA.16816.F32 R20, R28.reuse, R4, R20 ;  /* 0x000000041c14723c */ /* 0x040fe20000001814 */
[----:B------:R-:W-:Y:S01]  /*f400*/  FMUL.FTZ R16, R78, c[0x0][0x2ec] ;  /* 0x0000bb004e107a20 */ /* 0x000fe20000410000 */
[-C--:B------:R-:W-:Y:S01]  /*f410*/  IMNMX R105, R105, R52.reuse, PT ;  /* 0x0000003469697217 */ /* 0x080fe20003800200 */
[----:B------:R-:W-:Y:S01]  /*f420*/  FMUL.FTZ R17, R79, c[0x0][0x2ec] ;  /* 0x0000bb004f117a20 */ /* 0x000fe20000410000 */
[----:B------:R-:W-:Y:S01]  /*f430*/  IMNMX R166, R15, R52, PT ;  /* 0x000000340fa67217 */ /* 0x000fe20003800200 */
[----:B------:R-:W-:Y:S01]  /*f440*/  FMUL.FTZ R13, R77, c[0x0][0x2ec] ;  /* 0x0000bb004d0d7a20 */ /* 0x000fe20000410000 */
[-C--:B------:R-:W-:Y:S01]  /*f450*/  ISETP.GE.AND P5, PT, R38, R105.reuse, PT ;  /* 0x000000692600720c */ /* 0x080fe20003fa6270 */
[----:B------:R-:W1:Y:S01]  /*f460*/  MUFU.TANH R16, R16 ;  /* 0x0000001000107308 */ /* 0x000e620000002400 */
[----:B------:R-:W-:Y:S01]  /*f470*/  HMMA.16816.F32 R92, R28, R6, R92 ;  /* 0x000000061c5c723c */ /* 0x000fe2000000185c */
[----:B------:R-:W-:Y:S01]  /*f480*/  FMUL.FTZ R90, R90, c[0x0][0x2ec] ;  /* 0x0000bb005a5a7a20 */ /* 0x000fe20000410000 */
[-C--:B------:R-:W-:Y:S01]  /*f490*/  ISETP.GE.AND P0, PT, R38, R166.reuse, PT ;  /* 0x000000a62600720c */ /* 0x080fe20003f06270 */
[----:B------:R-:W-:Y:S01]  /*f4a0*/  FMUL.FTZ R88, R88, c[0x0][0x2ec] ;  /* 0x0000bb0058587a20 */ /* 0x000fe20000410000 */
[-C--:B------:R-:W-:Y:S01]  /*f4b0*/  ISETP.GE.AND P2, PT, R40, R166.reuse, PT ;  /* 0x000000a62800720c */ /* 0x080fe20003f46270 */
[----:B------:R-:W-:Y:S01]  /*f4c0*/  FMUL.FTZ R12, R76, c[0x0][0x2ec] ;  /* 0x0000bb004c0c7a20 */ /* 0x000fe20000410000 */
[-C--:B------:R-:W-:Y:S01]  /*f4d0*/  ISETP.GE.AND P1, PT, R40, R105.reuse, PT ;  /* 0x000000692800720c */ /* 0x080fe20003f26270 */
[----:B------:R-:W-:Y:S01]  /*f4e0*/  MUFU.TANH R17, R17 ;  /* 0x0000001100117308 */ /* 0x000fe20000002400 */
[----:B------:R-:W-:Y:S01]  /*f4f0*/  FMUL.FTZ R5, R25, c[0x0][0x2ec] ;  /* 0x0000bb0019057a20 */ /* 0x000fe20000410000 */
[----:B------:R-:W-:Y:S01]  /*f500*/  FSEL R19, R19, -INF , !P2 ;  /* 0xff80000013137808 */ /* 0x000fe20005000000 */
[----:B------:R-:W-:Y:S01]  /*f510*/  FMUL.FTZ R38, R91, c[0x0][0x2ec] ;  /* 0x0000bb005b267a20 */ /* 0x000fe20000410000 */
[-C--:B------:R-:W-:Y:S01]  /*f520*/  ISETP.GE.AND P2, PT, R108, R166.reuse, PT ;  /* 0x000000a66c00720c */ /* 0x080fe20003f46270 */
[----:B------:R-:W-:Y:S01]  /*f530*/  FMUL.FTZ R89, R89, c[0x0][0x2ec] ;  /* 0x0000bb0059597a20 */ /* 0x000fe20000410000 */
[----:B------:R-:W-:Y:S01]  /*f540*/  FSEL R4, R56, -INF , !P1 ;  /* 0xff80000038047808 */ /* 0x000fe20004800000 */
[----:B------:R-:W-:Y:S01]  /*f550*/  FMUL.FTZ R40, R24, c[0x0][0x2ec] ;  /* 0x0000bb0018287a20 */ /* 0x000fe20000410000 */
[----:B------:R-:W2:Y:S01]  /*f560*/  MUFU.TANH R18, R90 ;  /* 0x0000005a00127308 */ /* 0x000ea20000002400 */
[----:B------:R-:W-:Y:S01]  /*f570*/  FMUL.FTZ R20, R20, c[0x0][0x2ec] ;  /* 0x0000bb0014147a20 */ /* 0x000fe20000410000 */
[----:B------:R-:W-:Y:S01]  /*f580*/  ISETP.GE.AND P1, PT, R108, R105, PT ;  /* 0x000000696c00720c */ /* 0x000fe20003f26270 */
[----:B-1----:R-:W-:Y:S01]  /*f590*/  FFMA.FTZ R7, R0, R111, R16 ;  /* 0x0000006f00077223 */ /* 0x002fe20000010010 */
[----:B------:R-:W-:Y:S01]  /*f5a0*/  FSEL R11, R11, -INF , !P2 ;  /* 0xff8000000b0b7808 */ /* 0x000fe20005000000 */
[----:B------:R-:W-:Y:S01]  /*f5b0*/  FMUL.FTZ R33, R26, c[0x0][0x2ec] ;  /* 0x0000bb001a217a20 */ /* 0x000fe20000410000 */
[-C--:B------:R-:W-:Y:S01]  /*f5c0*/  ISETP.GE.AND P2, PT, R114, R166.reuse, PT ;  /* 0x000000a67200720c */ /* 0x080fe20003f46270 */
[----:B------:R-:W-:Y:S01]  /*f5d0*/  FMUL.FTZ R27, R27, c[0x0][0x2ec] ;  /* 0x0000bb001b1b7a20 */ /* 0x000fe20000410000 */
[----:B------:R-:W1:Y:S01]  /*f5e0*/  MUFU.TANH R14, R88 ;  /* 0x00000058000e7308 */ /* 0x000e620000002400 */
[----:B------:R-:W-:Y:S01]  /*f5f0*/  FMUL.FTZ R16, R92, c[0x0][0x2ec] ;  /* 0x0000bb005c107a20 */ /* 0x000fe20000410000 */
[----:B------:R-:W-:Y:S01]  /*f600*/  FSEL R10, R10, -INF , !P1 ;  /* 0xff8000000a0a7808 */ /* 0x000fe20004800000 */
[----:B------:R-:W-:Y:S01]  /*f610*/  FMUL.FTZ R22, R22, c[0x0][0x2ec] ;  /* 0x0000bb0016167a20 */ /* 0x000fe20000410000 */
[-C--:B------:R-:W-:Y:S01]  /*f620*/  ISETP.GE.AND P1, PT, R114, R105.reuse, PT ;  /* 0x000000697200720c */ /* 0x080fe20003f26270 */
[----:B------:R-:W-:Y:S01]  /*f630*/  FMUL.FTZ R21, R21, c[0x0][0x2ec] ;  /* 0x0000bb0015157a20 */ /* 0x000fe20000410000 */
[----:B------:R-:W-:Y:S01]  /*f640*/  ISETP.GE.AND P6, PT, R42, R105, PT ;  /* 0x000000692a00720c */ /* 0x000fe20003fc6270 */
[C---:B------:R-:W-:Y:S01]  /*f650*/  FFMA.FTZ R24, R0.reuse, R53, R57 ;  /* 0x0000003500187223 */ /* 0x040fe20000010039 */
[----:B------:R-:W3:Y:S01]  /*f660*/  MUFU.TANH R13, R13 ;  /* 0x0000000d000d7308 */ /* 0x000ee20000002400 */
[----:B--2---:R-:W-:Y:S01]  /*f670*/  FFMA.FTZ R18, R0, R115, R18 ;  /* 0x0000007300127223 */ /* 0x004fe20000010012 */
[----:B------:R-:W-:Y:S01]  /*f680*/  ISETP.GE.AND P4, PT, R42, R166, PT ;  /* 0x000000a62a00720c */ /* 0x000fe20003f86270 */
[----:B------:R-:W-:Y:S01]  /*f690*/  FFMA.FTZ R25, R0, R53, R59 ;  /* 0x0000003500197223 */ /* 0x000fe2000001003b */
[----:B------:R-:W-:Y:S01]  /*f6a0*/  FSEL R8, R8, -INF , !P5 ;  /* 0xff80000008087808 */ /* 0x000fe20006800000 */
[----:B------:R-:W-:Y:S01]  /*f6b0*/  FMUL.FTZ R95, R95, c[0x0][0x2ec] ;  /* 0x0000bb005f5f7a20 */ /* 0x000fe20000410000 */
[----:B------:R-:W-:Y:S01]  /*f6c0*/  FSEL R125, R18, -INF , !P2 ;  /* 0xff800000127d7808 */ /* 0x000fe20005000000 */
[----:B------:R-:W-:Y:S01]  /*f6d0*/  FMUL.FTZ R18, R94, c[0x0][0x2ec] ;  /* 0x0000bb005e127a20 */ /* 0x000fe20000410000 */
[----:B------:R2:W4:Y:S01]  /*f6e0*/  MUFU.TANH R32, R5 ;  /* 0x0000000500207308 */ /* 0x0005220000002400 */
[----:B-1----:R-:W-:Y:S01]  /*f6f0*/  FFMA.FTZ R124, R0, R115, R14 ;  /* 0x00000073007c7223 */ /* 0x002fe2000001000e */
[----:B------:R-:W-:Y:S01]  /*f700*/  ISETP.GE.AND P5, PT, R54, R105, PT ;  /* 0x000000693600720c */ /* 0x000fe20003fa6270 */
[CC--:B------:R-:W-:Y:S01]  /*f710*/  FFMA.FTZ R26, R0.reuse, R55.reuse, R60 ;  /* 0x00000037001a7223 */ /* 0x0c0fe2000001003c */
[----:B------:R-:W-:Y:S01]  /*f720*/  FSEL R9, R9, -INF , !P0 ;  /* 0xff80000009097808 */ /* 0x000fe20004000000 */
[----:B------:R-:W-:Y:S01]  /*f730*/  FFMA.FTZ R15, R0, R55, R66 ;  /* 0x00000037000f7223 */ /* 0x000fe20000010042 */
[----:B------:R-:W-:Y:S01]  /*f740*/  FSEL R124, R124, -INF , !P1 ;  /* 0xff8000007c7c7808 */ /* 0x000fe20004800000 */
[----:B------:R-:W-:Y:S01]  /*f750*/  FMUL.FTZ R93, R93, c[0x0][0x2ec] ;  /* 0x0000bb005d5d7a20 */ /* 0x000fe20000410000 */
[----:B------:R-:W1:Y:S01]  /*f760*/  MUFU.TANH R12, R12 ;  /* 0x0000000c000c7308 */ /* 0x000e620000002400 */
[----:B---3--:R-:W-:Y:S01]  /*f770*/  FFMA.FTZ R6, R0, R113, R13 ;  /* 0x0000007100067223 */ /* 0x008fe2000001000d */
[----:B------:R-:W-:-:S02]  /*f780*/  ISETP.GE.AND P1, PT, R120, R105, PT ;  /* 0x000000697800720c */ /* 0x000fc40003f26270 */
[-C--:B------:R-:W-:Y:S02]  /*f790*/  ISETP.GE.AND P0, PT, R54, R166.reuse, PT ;  /* 0x000000a63600720c */ /* 0x080fe40003f06270 */
[----:B------:R-:W-:Y:S02]  /*f7a0*/  FSEL R24, R24, -INF , !P6 ;  /* 0xff80000018187808 */ /* 0x000fe40007000000 */
[----:B------:R-:W3:Y:S01]  /*f7b0*/  MUFU.TANH R44, R89 ;  /* 0x00000059002c7308 */ /* 0x000ee20000002400 */
[----:B--2---:R-:W-:Y:S01]  /*f7c0*/  FFMA.FTZ R5, R0, R113, R17 ;  /* 0x0000007100057223 */ /* 0x004fe20000010011 */
[----:B------:R-:W-:Y:S01]  /*f7d0*/  FSEL R25, R25, -INF , !P4 ;  /* 0xff80000019197808 */ /* 0x000fe20006000000 */
[----:B------:R-:W-:Y:S01]  /*f7e0*/  FMUL.FTZ R17, R23, c[0x0][0x2ec] ;  /* 0x0000bb0017117a20 */ /* 0x000fe20000410000 */
[----:B------:R-:W-:Y:S01]  /*f7f0*/  ISETP.GE.AND P6, PT, R110, R105, PT ;  /* 0x000000696e00720c */ /* 0x000fe20003fc6270 */
[----:B----4-:R-:W-:Y:S01]  /*f800*/  FFMA.FTZ R32, R0, R121, R32 ;  /* 0x0000007900207223 */ /* 0x010fe20000010020 */
[----:B------:R-:W-:-:S02]  /*f810*/  ISETP.GE.AND P4, PT, R110, R166, PT ;  /* 0x000000a66e00720c */ /* 0x000fc40003f86270 */
[----:B------:R-:W2:Y:S01]  /*f820*/  MUFU.TANH R38, R38 ;  /* 0x0000002600267308 */ /* 0x000ea20000002400 */
[----:B-1----:R-:W-:Y:S01]  /*f830*/  FFMA.FTZ R12, R0, R111, R12 ;  /* 0x0000006f000c7223 */ /* 0x002fe2000001000c */
[----:B------:R-:W-:Y:S02]  /*f840*/  FSEL R26, R26, -INF , !P5 ;  /* 0xff8000001a1a7808 */ /* 0x000fe40006800000 */
[----:B------:R-:W-:Y:S02]  /*f850*/  FSEL R126, R32, -INF , !P1 ;  /* 0xff800000207e7808 */ /* 0x000fe40004800000 */
[----:B------:R-:W-:Y:S02]  /*f860*/  ISETP.GE.AND P5, PT, R112, R105, PT ;  /* 0x000000697000720c */ /* 0x000fe40003fa6270 */
[----:B------:R-:W1:Y:S01]  /*f870*/  MUFU.TANH R20, R20 ;  /* 0x0000001400147308 */ /* 0x000e620000002400 */
[----:B---3--:R-:W-:Y:S01]  /*f880*/  FFMA.FTZ R44, R0, R117, R44 ;  /* 0x00000075002c7223 */ /* 0x008fe2000001002c */
[----:B------:R-:W-:-:S02]  /*f890*/  FSEL R15, R15, -INF , !P0 ;  /* 0xff8000000f0f7808 */ /* 0x000fc40004000000 */
[----:B------:R-:W-:Y:S02]  /*f8a0*/  ISETP.GE.AND P1, PT, R132, R105, PT ;  /* 0x000000698400720c */ /* 0x000fe40003f26270 */
[----:B------:R-:W-:Y:S02]  /*f8b0*/  ISETP.GE.AND P0, PT, R112, R166, PT ;  /* 0x000000a67000720c */ /* 0x000fe40003f06270 */
[----:B------:R-:W3:Y:S01]  /*f8c0*/  MUFU.TANH R16, R16 ;  /* 0x0000001000107308 */ /* 0x000ee20000002400 */
[----:B--2---:R-:W-:Y:S01]  /*f8d0*/  FFMA.FTZ R38, R0, R117, R38 ;  /* 0x0000007500267223 */ /* 0x004fe20000010026 */
[----:B------:R-:W-:Y:S02]  /*f8e0*/  FSEL R12, R12, -INF , !P6 ;  /* 0xff8000000c0c7808 */ /* 0x000fe40007000000 */
[----:B------:R-:W-:Y:S02]  /*f8f0*/  FSEL R7, R7, -INF , !P4 ;  /* 0xff80000007077808 */ /* 0x000fe40006000000 */
[----:B------:R-:W-:-:S02]  /*f900*/  ISETP.GE.AND P6, PT, R116, R105, PT ;  /* 0x000000697400720c */ /* 0x000fc40003fc6270 */
[----:B------:R-:W2:Y:S01]  /*f910*/  MUFU.TANH R40, R40 ;  /* 0x0000002800287308 */ /* 0x000ea20000002400 */
[----:B-1----:R-:W-:Y:S01]  /*f920*/  FFMA.FTZ R117, R0, R123, R20 ;  /* 0x0000007b00757223 */ /* 0x002fe20000010014 */
[----:B------:R-:W-:Y:S02]  /*f930*/  ISETP.GE.AND P4, PT, R116, R166, PT ;  /* 0x000000a67400720c */ /* 0x000fe40003f86270 */
[----:B------:R-:W-:Y:S02]  /*f940*/  FSEL R6, R6, -INF , !P5 ;  /* 0xff80000006067808 */ /* 0x000fe40006800000 */
[----:B------:R-:W-:Y:S02]  /*f950*/  ISETP.GE.AND P5, PT, R118, R105, PT ;  /* 0x000000697600720c */ /* 0x000fe40003fa6270 */
[----:B------:R-:W1:Y:S01]  /*f960*/  MUFU.TANH R33, R33 ;  /* 0x0000002100217308 */ /* 0x000e620000002400 */
[----:B---3--:R-:W-:Y:S01]  /*f970*/  FFMA.FTZ R16, R0, R133, R16 ;  /* 0x0000008500107223 */ /* 0x008fe20000010010 */
[----:B------:R-:W-:-:S02]  /*f980*/  FSEL R5, R5, -INF , !P0 ;  /* 0xff80000005057808 */ /* 0x000fc40004000000 */
[-C--:B------:R-:W-:Y:S02]  /*f990*/  ISETP.GE.AND P0, PT, R118, R166.reuse, PT ;  /* 0x000000a67600720c */ /* 0x080fe40003f06270 */
[----:B------:R-:W-:Y:S02]  /*f9a0*/  FSEL R168, R44, -INF , !P6 ;  /* 0xff8000002ca87808 */ /* 0x000fe40007000000 */
[----:B------:R-:W3:Y:S01]  /*f9b0*/  MUFU.TANH R14, R22 ;  /* 0x00000016000e7308 */ /* 0x000ee20000002400 */
[----:B--2---:R-:W-:Y:S01]  /*f9c0*/  FFMA.FTZ R40, R0, R119, R40 ;  /* 0x0000007700287223 */ /* 0x004fe20000010028 */
[----:B------:R-:W-:Y:S02]  /*f9d0*/  FSEL R169, R38, -INF , !P4 ;  /* 0xff80000026a97808 */ /* 0x000fe40006000000 */
[C---:B------:R-:W-:Y:S02]  /*f9e0*/  ISETP.GE.AND P6, PT, R122.reuse, R105, PT ;  /* 0x000000697a00720c */ /* 0x040fe40003fc6270 */
[----:B------:R-:W-:-:S02]  /*f9f0*/  ISETP.GE.AND P4, PT, R122, R166, PT ;  /* 0x000000a67a00720c */ /* 0x000fc40003f86270 */
[----:B------:R-:W2:Y:S01]  /*fa00*/  MUFU.TANH R13, R21 ;  /* 0x00000015000d7308 */ /* 0x000ea20000002400 */
[----:B-1----:R-:W-:Y:S01]  /*fa10*/  FFMA.FTZ R33, R0, R119, R33 ;  /* 0x0000007700217223 */ /* 0x002fe20000010021 */
[----:B------:R-:W-:Y:S02]  /*fa20*/  FSEL R119, R16, -INF , !P1 ;  /* 0xff80000010777808 */ /* 0x000fe40004800000 */
[----:B------:R-:W-:Y:S02]  /*fa30*/  ISETP.GE.AND P1, PT, R104, 0x2, PT ;  /* 0x000000026800780c */ /* 0x000fe40003f26270 */
[----:B------:R-:W-:Y:S02]  /*fa40*/  FSEL R122, R40, -INF , !P5 ;  /* 0xff800000287a7808 */ /* 0x000fe40006800000 */
[----:B------:R-:W1:Y:S01]  /*fa50*/  MUFU.TANH R27, R27 ;  /* 0x0000001b001b7308 */ /* 0x000e620000002400 */
[----:B---3--:R-:W-:Y:S01]  /*fa60*/  FFMA.FTZ R14, R0, R123, R14 ;  /* 0x0000007b000e7223 */ /* 0x008fe2000001000e */
[----:B------:R-:W-:-:S02]  /*fa70*/  ISETP.GE.AND P5, PT, R96, R105, PT ;  /* 0x000000696000720c */ /* 0x000fc40003fa6270 */
[----:B------:R-:W-:Y:S02]  /*fa80*/  FSEL R167, R33, -INF , !P0 ;  /* 0xff80000021a77808 */ /* 0x000fe40004000000 */
[-C--:B------:R-:W-:Y:S02]  /*fa90*/  ISETP.GE.AND P2, PT, R120, R166.reuse, PT ;  /* 0x000000a67800720c */ /* 0x080fe40003f46270 */
[----:B------:R-:W3:Y:S01]  /*faa0*/  MUFU.TANH R17, R17 ;  /* 0x0000001100117308 */ /* 0x000ee20000002400 */
[----:B--2---:R-:W-:Y:S01]  /*fab0*/  FFMA.FTZ R13, R0, R97, R13 ;  /* 0x00000061000d7223 */ /* 0x004fe2000001000d */
[----:B------:R-:W-:Y:S02]  /*fac0*/  ISETP.GE.AND P0, PT, R96, R166, PT ;  /* 0x000000a66000720c */ /* 0x000fe40003f06270 */
[----:B------:R-:W-:Y:S02]  /*fad0*/  FSEL R117, R117, -INF , !P6 ;  /* 0xff80000075757808 */ /* 0x000fe40007000000 */
[----:B------:R-:W-:-:S02]  /*fae0*/  FSEL R113, R14, -INF , !P4 ;  /* 0xff8000000e717808 */ /* 0x000fc40006000000 */
[----:B------:R-:W2:Y:S01]  /*faf0*/  MUFU.TANH R18, R18 ;  /* 0x0000001200127308 */ /* 0x000ea20000002400 */
[----:B-1----:R-:W-:Y:S01]  /*fb00*/  FFMA.FTZ R27, R0, R121, R27 ;  /* 0x00000079001b7223 */ /* 0x002fe2000001001b */
[C---:B------:R-:W-:Y:S01]  /*fb10*/  ISETP.GE.AND P6, PT, R2.reuse, R105, PT ;  /* 0x000000690200720c */ /* 0x040fe20003fc6270 */
[----:B------:R-:W-:Y:S01]  /*fb20*/  BAR.SYNC.DEFER_BLOCKING 0x0 ;  /* 0x0000000000007b1d */ /* 0x000fe20000010000 */
[-C--:B------:R-:W-:Y:S01]  /*fb30*/  ISETP.GE.AND P4, PT, R2, R166.reuse, PT ;  /* 0x000000a60200720c */ /* 0x080fe20003f86270 */
[CC--:B------:R-:W-:Y:S01]  /*fb40*/  FFMA.FTZ R2, R0.reuse, R43.reuse, R137 ;  /* 0x0000002b00027223 */ /* 0x0c0fe20000010089 */
[----:B------:R-:W-:Y:S01]  /*fb50*/  FSEL R116, R13, -INF , !P5 ;  /* 0xff8000000d747808 */ /* 0x000fe20006800000 */
[C---:B------:R-:W-:Y:S01]  /*fb60*/  FFMA.FTZ R13, R0.reuse, R43, R64 ;  /* 0x0000002b000d7223 */ /* 0x040fe20000010040 */
[----:B------:R-:W-:Y:S01]  /*fb70*/  FSEL R127, R27, -INF , !P2 ;  /* 0xff8000001b7f7808 */ /* 0x000fe20005000000 */
[----:B------:R-:W1:Y:S01]  /*fb80*/  MUFU.TANH R20, R93 ;  /* 0x0000005d00147308 */ /* 0x000e620000002400 */
[----:B---3--:R-:W-:Y:S01]  /*fb90*/  FFMA.FTZ R17, R0, R97, R17 ;  /* 0x0000006100117223 */ /* 0x008fe20000010011 */
[----:B------:R-:W-:-:S02]  /*fba0*/  ISETP.GE.AND P2, PT, R132, R166, PT ;  /* 0x000000a68400720c */ /* 0x000fc40003f46270 */
[----:B------:R-:W-:Y:S02]  /*fbb0*/  ISETP.GE.AND P5, PT, R134, R105, PT ;  /* 0x000000698600720c */ /* 0x000fe40003fa6270 */
[----:B------:R-:W-:Y:S01]  /*fbc0*/  FSEL R112, R17, -INF , !P0 ;  /* 0xff80000011707808 */ /* 0x000fe20004000000 */
[----:B--2---:R-:W-:Y:S01]  /*fbd0*/  FFMA.FTZ R18, R0, R133, R18 ;  /* 0x0000008500127223 */ /* 0x004fe20000010012 */
[----:B------:R-:W2:Y:S01]  /*fbe0*/  MUFU.TANH R95, R95 ;  /* 0x0000005f005f7308 */ /* 0x000ea20000002400 */
[----:B------:R-:W-:Y:S02]  /*fbf0*/  ISETP.GE.AND P0, PT, R134, R166, PT ;  /* 0x000000a68600720c */ /* 0x000fe40003f06270 */
[C---:B------:R-:W-:Y:S02]  /*fc00*/  IADD3 R137, R147.reuse, 0x1800, RZ ;  /* 0x0000180093897810 */ /* 0x040fe40007ffe0ff */
[C---:B------:R-:W-:Y:S02]  /*fc10*/  IADD3 R134, R147.reuse, 0x2800, RZ ;  /* 0x0000280093867810 */ /* 0x040fe40007ffe0ff */
[C---:B------:R-:W-:Y:S01]  /*fc20*/  IADD3 R133, R147.reuse, 0x3000, RZ ;  /* 0x0000300093857810 */ /* 0x040fe20007ffe0ff */
[----:B-1----:R-:W-:Y:S01]  /*fc30*/  FFMA.FTZ R20, R0, R135, R20 ;  /* 0x0000008700147223 */ /* 0x002fe20000010014 */
[----:B------:R-:W-:-:S02]  /*fc40*/  IADD3 R132, R147, 0x3800, RZ ;  /* 0x0000380093847810 */ /* 0x000fc40007ffe0ff */
[----:B------:R-:W-:Y:S02]  /*fc50*/  FSEL R115, R18, -INF , !P2 ;  /* 0xff80000012737808 */ /* 0x000fe40005000000 */
[----:B------:R-:W-:Y:S02]  /*fc60*/  FSEL R2, R2, -INF , !P6 ;  /* 0xff80000002027808 */ /* 0x000fe40007000000 */
[----:B------:R-:W-:Y:S01]  /*fc70*/  FSEL R13, R13, -INF , !P4 ;  /* 0xff8000000d0d7808 */ /* 0x000fe20006000000 */
[----:B--2---:R-:W-:Y:S01]  /*fc80*/  FFMA.FTZ R114, R0, R135, R95 ;  /* 0x0000008700727223 */ /* 0x004fe2000001005f */
[----:B------:R-:W-:Y:S02]  /*fc90*/  IADD3 R135, R147, 0x2000, RZ ;  /* 0x0000200093877810 */ /* 0x000fe40007ffe0ff */
        /* <DEDUP_REMOVED lines=58> */
[----:B------:R-:W-:Y:S02]  /*10040*/  IMAD R14, R17, c[0x0][0x184], R14 ;  /* 0x00006100110e7a24 */ /* 0x000fe400078e020e */
[----:B------:R-:W-:-:S03]  /*10050*/  IMAD.MOV.U32 R17, RZ, RZ, R20 ;  /* 0x000000ffff117224 */ /* 0x000fc600078e0014 */
[----:B------:R-:W-:Y:S01]  /*10060*/  IADD3 R14, R21, R14, RZ ;  /* 0x0000000e150e7210 */ /* 0x000fe20007ffe0ff */
[----:B------:R-:W-:Y:S05]  /*10070*/  BRA `(.L_x_7291) ;  /* 0x0000003000007947 */ /* 0x000fea0003800000 */
.L_x_7290:
[----:B------:R-:W-:-:S05]  /*10080*/  IMAD.MOV.U32 R17, RZ, RZ, c[0x0][0x198] ;  /* 0x00006600ff117624 */ /* 0x000fca00078e00ff */
[----:B------:R-:W-:-:S04]  /*10090*/  LEA R17, -R17, RZ, 0x6 ;  /* 0x000000ff11117211 */ /* 0x000fc800078e31ff */
[----:B------:R-:W-:Y:S02]  /*100a0*/  SHF.R.S32.HI R14, RZ, 0x1f, R17 ;  /* 0x0000001fff0e7819 */ /* 0x000fe40000011411 */
.L_x_7291:
        /* <DEDUP_REMOVED lines=75> */
.L_x_7289:
        /* <DEDUP_REMOVED lines=21> */
[----:B------:R-:W-:Y:S02]  /*106b0*/  FMNMX.FTZ R14, R127, R14, !PT ;  /* 0x0000000e7f0e7209 */ /* 0x000fe40007810000 */
[----:B------:R-:W-:Y:S02]  /*106c0*/  FMNMX.FTZ R3, R117, R16, !PT ;  /* 0x0000001075037209 */ /* 0x000fe40007810000 */
[----:B------:R-:W-:Y:S02]  /*106d0*/  SHF.L.U32 R144, R144, 0x1, RZ ;  /* 0x0000000190907819 */ /* 0x000fe400000006ff */
[----:B------:R-:W-:Y:S02]  /*106e0*/  FMNMX.FTZ R16, R116, R3, !PT ;  /* 0x0000000374107209 */ /* 0x000fe40007810000 */
[----:B------:R-:W-:Y:S01]  /*106f0*/  FMNMX.FTZ R3, R113, R14, !PT ;  /* 0x0000000e71037209 */ /* 0x000fe20007810000 */
[----:B------:R-:W-:Y:S01]  /*10700*/  LDSM.16.MT88.4 R92, [R144+0x8000] ;  /* 0x00800000905c783b */ /* 0x000fe20000004200 */
[----:B------:R-:W-:-:S02]  /*10710*/  FMNMX.FTZ R21, R119, R16, !PT ;  /* 0x0000001077157209 */ /* 0x000fc40007810000 */
[----:B------:R-:W-:Y:S02]  /*10720*/  FMNMX.FTZ R14, R112, R3, !PT ;  /* 0x00000003700e7209 */ /* 0x000fe40007810000 */
[----:B------:R-:W-:Y:S02]  /*10730*/  FMNMX.FTZ R21, R118, R21, !PT ;  /* 0x0000001576157209 */ /* 0x000fe40007810000 */
[----:B------:R-:W-:Y:S02]  /*10740*/  FMNMX.FTZ R3, R115, R14, !PT ;  /* 0x0000000e73037209 */ /* 0x000fe40007810000 */
[-C--:B------:R-:W-:Y:S01]  /*10750*/  LEA R142, R41, R144.reuse, 0x1 ;  /* 0x00000090298e7211 */ /* 0x080fe200078e08ff */
[----:B------:R-:W1:Y:S01]  /*10760*/  SHFL.BFLY PT, R16, R21, 0x2, 0x1f ;  /* 0x0c401f0015107f89 */ /* 0x000e6200000e0000 */
[----:B------:R-:W-:Y:S02]  /*10770*/  FMNMX.FTZ R18, R114, R3, !PT ;  /* 0x0000000372127209 */ /* 0x000fe40007810000 */
[C---:B------:R-:W-:Y:S01]  /*10780*/  LEA R141, R39.reuse, R144, 0x1 ;  /* 0x00000090278d7211 */ /* 0x040fe200078e08ff */
[----:B------:R-:W-:Y:S01]  /*10790*/  LDSM.16.MT88.4 R84, [R142+0x8000] ;  /* 0x008000008e54783b */ /* 0x000fe20000004200 */
[----:B------:R-:W-:-:S03]  /*107a0*/  LEA R140, R39, R142, 0x1 ;  /* 0x0000008e278c7211 */ /* 0x000fc600078e08ff */
[----:B------:R-:W2:Y:S04]  /*107b0*/  SHFL.BFLY PT, R17, R18, 0x2, 0x1f ;  /* 0x0c401f0012117f89 */ /* 0x000ea800000e0000 */
[----:B------:R-:W-:Y:S04]  /*107c0*/  LDSM.16.MT88.4 R40, [R144+0xa000] ;  /* 0x00a000009028783b */ /* 0x000fe80000004200 */
[----:B------:R-:W-:Y:S04]  /*107d0*/  LDSM.16.MT88.4 R76, [R141+0x8000] ;  /* 0x008000008d4c783b */ /* 0x000fe80000004200 */
[----:B------:R-:W-:Y:S01]  /*107e0*/  LDSM.16.MT88.4 R68, [R140+0x8000] ;  /* 0x008000008c44783b */ /* 0x000fe20000004200 */
[----:B-1----:R-:W-:-:S03]  /*107f0*/  FMNMX.FTZ R16, R21, R16, !PT ;  /* 0x0000001015107209 */ /* 0x002fc60007810000 */
[----:B------:R-:W-:Y:S04]  /*10800*/  LDSM.16.MT88.4 R48, [R142+0xa000] ;  /* 0x00a000008e30783b */ /* 0x000fe80000004200 */
[----:B------:R-:W1:Y:S01]  /*10810*/  SHFL.BFLY PT, R3, R16, 0x1, 0x1f ;  /* 0x0c201f0010037f89 */ /* 0x000e6200000e0000 */
[----:B--2---:R-:W-:-:S03]  /*10820*/  FMNMX.FTZ R17, R18, R17, !PT ;  /* 0x0000001112117209 */ /* 0x004fc60007810000 */
[----:B------:R-:W-:Y:S04]  /*10830*/  LDSM.16.MT88.4 R56, [R141+0xa000] ;  /* 0x00a000008d38783b */ /* 0x000fe80000004200 */
[----:B------:R-:W2:Y:S04]  /*10840*/  SHFL.BFLY PT, R14, R17, 0x1, 0x1f ;  /* 0x0c201f00110e7f89 */ /* 0x000ea800000e0000 */
[----:B------:R-:W-:Y:S01]  /*10850*/  LDSM.16.MT88.4 R20, [R140+0x8800] ;  /* 0x008800008c14783b */ /* 0x000fe20000004200 */
[----:B-1----:R-:W-:-:S04]  /*10860*/  FMNMX.FTZ R3, R16, R3, !PT ;  /* 0x0000000310037209 */ /* 0x002fc80007810000 */
        /* <DEDUP_REMOVED lines=8> */
[----:B------:R-:W-:Y:S01]  /*108f0*/  FMUL.FTZ R120, R2, c[0x0][0x23c] ;  /* 0x00008f0002787a20 */ /* 0x000fe20000410000 */
[----:B------:R-:W-:Y:S01]  /*10900*/  MUFU.EX2 R109, R109 ;  /* 0x0000006d006d7308 */ /* 0x000fe20000000800 */
[--C-:B------:R-:W-:Y:S02]  /*10910*/  FFMA.FTZ R30, R24, c[0x0][0x23c], -R121.reuse ;  /* 0x00008f00181e7a23 */ /* 0x100fe40000010879 */
[--C-:B------:R-:W-:Y:S01]  /*10920*/  FFMA.FTZ R28, R10, c[0x0][0x23c], -R121.reuse ;  /* 0x00008f000a1c7a23 */ /* 0x100fe20000010879 */
[----:B------:R-:W-:Y:S01]  /*10930*/  FSEL R120, R120, RZ, P0 ;  /* 0x000000ff78787208 */ /* 0x000fe20000000000 */
[----:B------:R-:W-:-:S02]  /*10940*/  FFMA.FTZ R31, R26, c[0x0][0x23c], -R121 ;  /* 0x00008f001a1f7a23 */ /* 0x000fc40000010879 */
[--C-:B------:R-:W-:Y:S01]  /*10950*/  FFMA.FTZ R29, R12, c[0x0][0x23c], -R121.reuse ;  /* 0x00008f000c1d7a23 */ /* 0x100fe20000010879 */
[----:B------:R-:W1:Y:S01]  /*10960*/  MUFU.EX2 R108, R108 ;  /* 0x0000006c006c7308 */ /* 0x000e620000000800 */
[--C-:B------:R-:W-:Y:S02]  /*10970*/  FFMA.FTZ R111, R13, c[0x0][0x23c], -R120.reuse ;  /* 0x00008f000d6f7a23 */ /* 0x100fe40000010878 */
[--C-:B------:R-:W-:Y:S02]  /*10980*/  FFMA.FTZ R110, R9, c[0x0][0x23c], -R120.reuse ;  /* 0x00008f00096e7a23 */ /* 0x100fe40000010878 */
[--C-:B------:R-:W-:Y:S02]  /*10990*/  FFMA.FTZ R34, R19, c[0x0][0x23c], -R120.reuse ;  /* 0x00008f0013227a23 */ /* 0x100fe40000010878 */
[--C-:B------:R-:W-:Y:S01]  /*109a0*/  FFMA.FTZ R33, R25, c[0x0][0x23c], -R120.reuse ;  /* 0x00008f0019217a23 */ /* 0x100fe20000010878 */
[----:B------:R-:W-:Y:S01]  /*109b0*/  MUFU.EX2 R35, R35 ;  /* 0x0000002300237308 */ /* 0x000fe20000000800 */
[----:B------:R-:W-:Y:S01]  /*109c0*/  FFMA.FTZ R27, R11, c[0x0][0x23c], -R120 ;  /* 0x00008f000b1b7a23 */ /* 0x000fe20000010878 */
[----:B------:R-:W-:Y:S01]  /*109d0*/  LDSM.16.MT88.4 R16, [R141+0x8800] ;  /* 0x008800008d10783b */ /* 0x000fe20000004200 */
[----:B------:R-:W-:-:S02]  /*109e0*/  FFMA.FTZ R24, R6, c[0x0][0x23c], -R121 ;  /* 0x00008f0006187a23 */ /* 0x000fc40000010879 */
[--C-:B------:R-:W-:Y:S01]  /*109f0*/  FFMA.FTZ R32, R15, c[0x0][0x23c], -R120.reuse ;  /* 0x00008f000f207a23 */ /* 0x100fe20000010878 */
[----:B------:R-:W2:Y:S01]  /*10a00*/  LDSM.16.MT88.4 R8, [R142+0x8800] ;  /* 0x008800008e08783b */ /* 0x000ea20000004200 */
[--C-:B------:R-:W-:Y:S01]  /*10a10*/  FFMA.FTZ R26, R7, c[0x0][0x23c], -R120.reuse ;  /* 0x00008f00071a7a23 */ /* 0x100fe20000010878 */
[----:B------:R-:W3:Y:S01]  /*10a20*/  MUFU.EX2 R30, R30 ;  /* 0x0000001e001e7308 */ /* 0x000ee20000000800 */
[----:B-1----:R-:W-:Y:S01]  /*10a30*/  F2FP.PACK_AB R64, R108, R109 ;  /* 0x0000006d6c40723e */ /* 0x002fe200000000ff */
[----:B------:R-:W-:Y:S01]  /*10a40*/  FFMA.FTZ R25, R5, c[0x0][0x23c], -R120 ;  /* 0x00008f0005197a23 */ /* 0x000fe20000010878 */
[----:B------:R-:W1:Y:S01]  /*10a50*/  LDSM.16.MT88.4 R12, [R144+0x8800] ;  /* 0x00880000900c783b */ /* 0x000e620000004200 */
        /* <DEDUP_REMOVED lines=14> */
[--C-:B------:R-:W-:Y:S02]  /*10b40*/  FFMA.FTZ R115, R115, c[0x0][0x23c], -R120.reuse ;  /* 0x00008f0073737a23 */ /* 0x100fe40000010878 */
[----:B------:R-:W-:Y:S02]  /*10b50*/  FFMA.FTZ R168, R114, c[0x0][0x23c], -R120 ;  /* 0x00008f0072a87a23 */ /* 0x000fe40000010878 */
[----:B------:R-:W-:Y:S01]  /*10b60*/  FADD.FTZ R108, R109, R108 ;  /* 0x0000006c6d6c7221 */ /* 0x000fe20000010000 */
[----:B------:R-:W3:Y:S01]  /*10b70*/  MUFU.EX2 R33, R33 ;  /* 0x0000002100217308 */ /* 0x000ee20000000800 */
[----:B----4-:R-:W-:Y:S01]  /*10b80*/  F2FP.PACK_AB R65, R110, R111 ;  /* 0x0000006f6e41723e */ /* 0x010fe200000000ff */
[----:B------:R-:W-:-:S02]  /*10b90*/  FADD.FTZ R111, R111, R110 ;  /* 0x0000006e6f6f7221 */ /* 0x000fc40000010000 */
[----:B------:R-:W-:-:S04]  /*10ba0*/  FADD.FTZ R35, R35, R108 ;  /* 0x0000006c23237221 */ /* 0x000fc80000010000 */
[----:B------:R-:W-:Y:S01]  /*10bb0*/  MUFU.EX2 R31, R31 ;  /* 0x0000001f001f7308 */ /* 0x000fe20000000800 */
[----:B------:R-:W-:Y:S01]  /*10bc0*/  FADD.FTZ R30, R30, R35 ;  /* 0x000000231e1e7221 */ /* 0x000fe20000010000 */
[----:B---3--:R-:W-:-:S06]  /*10bd0*/  F2FP.PACK_AB R67, R33, R34 ;  /* 0x000000222143723e */ /* 0x008fcc00000000ff */
[----:B------:R-:W3:Y:S01]  /*10be0*/  MUFU.EX2 R28, R28 ;  /* 0x0000001c001c7308 */ /* 0x000ee20000000800 */
[----:B------:R-:W-:-:S04]  /*10bf0*/  FADD.FTZ R34, R34, R111 ;  /* 0x0000006f22227221 */ /* 0x000fc80000010000 */
[----:B------:R-:W-:Y:S01]  /*10c00*/  FADD.FTZ R33, R33, R34 ;  /* 0x0000002221217221 */ /* 0x000fe20000010000 */
[C---:B------:R-:W-:Y:S02]  /*10c10*/  HMMA.16816.F32 R88, R64.reuse, R84, RZ ;  /* 0x000000544058723c */ /* 0x040fe400000018ff */
[----:B------:R-:W-:Y:S06]  /*10c20*/  MUFU.EX2 R29, R29 ;  /* 0x0000001d001d7308 */ /* 0x000fec0000000800 */
[----:B------:R-:W-:Y:S02]  /*10c30*/  HMMA.16816.F32 R84, R64, R86, RZ ;  /* 0x000000564054723c */ /* 0x000fe400000018ff */
[----:B------:R-:W4:Y:S01]  /*10c40*/  MUFU.EX2 R24, R24 ;  /* 0x0000001800187308 */ /* 0x000f220000000800 */
[----:B---3--:R-:W-:Y:S01]  /*10c50*/  F2FP.PACK_AB R4, R28, R31 ;  /* 0x0000001f1c04723e */ /* 0x008fe200000000ff */
[----:B------:R-:W-:-:S04]  /*10c60*/  FADD.FTZ R31, R31, R30 ;  /* 0x0000001e1f1f7221 */ /* 0x000fc80000010000 */
[C---:B------:R-:W-:Y:S01]  /*10c70*/  HMMA.16816.F32 R96, R64.reuse, R92, RZ ;  /* 0x0000005c4060723c */ /* 0x040fe200000018ff */
[----:B------:R-:W-:Y:S01]  /*10c80*/  FADD.FTZ R28, R28, R31 ;  /* 0x0000001f1c1c7221 */ /* 0x000fe20000010000 */
[----:B------:R-:W-:Y:S06]  /*10c90*/  MUFU.EX2 R32, R32 ;  /* 0x0000002000207308 */ /* 0x000fec0000000800 */
[----:B------:R-:W-:Y:S02]  /*10ca0*/  HMMA.16816.F32 R92, R64, R94, RZ ;  /* 0x0000005e405c723c */ /* 0x000fe400000018ff */
[----:B------:R-:W3:Y:S01]  /*10cb0*/  MUFU.EX2 R27, R27 ;  /* 0x0000001b001b7308 */ /* 0x000ee20000000800 */
[----:B----4-:R-:W-:Y:S01]  /*10cc0*/  F2FP.PACK_AB R6, R24, R29 ;  /* 0x0000001d1806723e */ /* 0x010fe200000000ff */
[----:B------:R-:W-:-:S04]  /*10cd0*/  FADD.FTZ R29, R29, R28 ;  /* 0x0000001c1d1d7221 */ /* 0x000fc80000010000 */
[C---:B------:R-:W-:Y:S01]  /*10ce0*/  HMMA.16816.F32 R36, R64.reuse, R40, RZ ;  /* 0x000000284024723c */ /* 0x040fe200000018ff */
[----:B------:R-:W-:Y:S01]  /*10cf0*/  FADD.FTZ R29, R24, R29 ;  /* 0x0000001d181d7221 */ /* 0x000fe20000010000 */
        /* <DEDUP_REMOVED lines=8> */
[----:B------:R-:W-:Y:S01]  /*10d80*/  HMMA.16816.F32 R76, R64, R78, RZ ;  /* 0x0000004e404c723c */ /* 0x000fe200000018ff */
[----:B----4-:R-:W-:Y:S01]  /*10d90*/  F2FP.PACK_AB R7, R25, R26 ;  /* 0x0000001a1907723e */ /* 0x010fe200000000ff */
[----:B------:R-:W3:Y:S01]  /*10da0*/  MUFU.EX2 R123, R123 ;  /* 0x0000007b007b7308 */ /* 0x000ee20000000800 */
[----:B------:R-:W-:-:S05]  /*10db0*/  FADD.FTZ R26, R26, R27 ;  /* 0x0000001b1a1a7221 */ /* 0x000fca0000010000 */
[----:B------:R-:W-:Y:S01]  /*10dc0*/  HMMA.16816.F32 R72, R64, R68, RZ ;  /* 0x000000444048723c */ /* 0x000fe200000018ff */
        /* <DEDUP_REMOVED lines=21> */
[----:B------:R-:W2:Y:S01]  /*10f20*/  LDSM.16.MT88.4 R8, [R140+0xa800] ;  /* 0x00a800008c08783b */ /* 0x000ea20000004200 */
[----:B------:R-:W-:Y:S06]  /*10f30*/  MUFU.EX2 R168, R168 ;  /* 0x000000a800a87308 */ /* 0x000fec0000000800 */
[C---:B------:R-:W-:Y:S08]  /*10f40*/  HMMA.16816.F32 R48, R64.reuse, R50, RZ ;  /* 0x000000324030723c */ /* 0x040ff000000018ff */
[C---:B------:R-:W-:Y:S08]  /*10f50*/  HMMA.16816.F32 R56, R64.reuse, R58, RZ ;  /* 0x0000003a4038723c */ /* 0x040ff000000018ff */
[C---:B-1----:R-:W-:Y:S08]  /*10f60*/  HMMA.16816.F32 R60, R64.reuse, R12, RZ ;  /* 0x0000000c403c723c */ /* 0x042ff000000018ff */
[----:B------:R-:W-:Y:S01]  /*10f70*/  HMMA.16816.F32 R64, R64, R14, RZ ;  /* 0x0000000e4040723c */ /* 0x000fe200000018ff */
[----:B------:R-:W1:Y:S07]  /*10f80*/  LDSM.16.MT88.4 R12, [R141+0xa800] ;  /* 0x00a800008d0c783b */ /* 0x000e6e0000004200 */
        /* <DEDUP_REMOVED lines=12> */
[----:B-1----:R-:W-:Y:S01]  /*11050*/  HMMA.16816.F32 R52, R4, R12, R52 ;  /* 0x0000000c0434723c */ /* 0x002fe20000001834 */
[----:B------:R-:W-:-:S04]  /*11060*/  FFMA.FTZ R23, R167, c[0x0][0x23c], -R120 ;  /* 0x00008f00a7177a23 */ /* 0x000fc80000010878 */
[----:B------:R-:W1:Y:S03]  /*11070*/  MUFU.EX2 R22, R22 ;  /* 0x0000001600167308 */ /* 0x000e660000000800 */
[C---:B----4-:R-:W-:Y:S05]  /*11080*/  HMMA.16816.F32 R44, R4.reuse, R16, R44 ;  /* 0x00000010042c723c */ /* 0x050fea000000182c */
[----:B------:R-:W-:Y:S03]  /*11090*/  MUFU.EX2 R23, R23 ;  /* 0x0000001700177308 */ /* 0x000fe60000000800 */
[C---:B------:R-:W-:Y:S01]  /*110a0*/  HMMA.16816.F32 R48, R4.reuse, R18, R48 ;  /* 0x000000120430723c */ /* 0x040fe20000001830 */
[----:B------:R-:W4:Y:S04]  /*110b0*/  LDSM.16.MT88.4 R16, [R140+0x9000] ;  /* 0x009000008c10783b */ /* 0x000f280000004200 */
[----:B------:R-:W5:Y:S03]  /*110c0*/  MUFU.EX2 R20, R20 ;  /* 0x0000001400147308 */ /* 0x000f660000000800 */
[----:B------:R-:W-:Y:S01]  /*110d0*/  HMMA.16816.F32 R56, R4, R14, R56 ;  /* 0x0000000e0438723c */ /* 0x000fe20000001838 */
[----:B------:R-:W4:Y:S06]  /*110e0*/  LDSM.16.MT88.4 R12, [R142+0x9000] ;  /* 0x009000008e0c783b */ /* 0x000f2c0000004200 */
[----:B---3--:R-:W-:Y:S01]  /*110f0*/  F2FP.PACK_AB R4, R123, R124 ;  /* 0x0000007c7b04723e */ /* 0x008fe200000000ff */
[----:B------:R-:W-:Y:S01]  /*11100*/  FADD.FTZ R124, R124, R29 ;  /* 0x0000001d7c7c7221 */ /* 0x000fe20000010000 */
[----:B-1----:R-:W-:Y:S01]  /*11110*/  F2FP.PACK_AB R5, R22, R125 ;  /* 0x0000007d1605723e */ /* 0x002fe200000000ff */
        /* <DEDUP_REMOVED lines=130> */
.L_x_7293:
[----:B------:R-:W-:-:S05]  /*11940*/  IMAD.MOV.U32 R5, RZ, RZ, c[0x0][0x1a0] ;  /* 0x00006800ff057624 */ /* 0x000fca00078e00ff */
[----:B------:R-:W-:-:S04]  /*11950*/  LEA R5, -R5, RZ, 0x6 ;  /* 0x000000ff05057211 */ /* 0x000fc800078e31ff */
[----:B------:R-:W-:Y:S02]  /*11960*/  SHF.R.S32.HI R6, RZ, 0x1f, R5 ;  /* 0x0000001fff067819 */ /* 0x000fe40000011405 */
.L_x_7294:
        /* <DEDUP_REMOVED lines=53> */
[----:B------:R-:W-:Y:S02]  /*11cc0*/  @!P2 STS.128 [R157+0xa800], RZ ;  /* 0x00a800ff9d00a388 */ /* 0x000fe40000000c00 */
[----:B------:R-:W-:Y:S02]  /*11cd0*/  I2F R101, R106 ;  /* 0x0000006a00657306 */ /* 0x000fe40000201400 */
        /* <DEDUP_REMOVED lines=122> */
[----:B------:R-:W-:Y:S01]  /*12480*/  HMMA.16816.F32 R20, R124, R118, R20 ;  /* 0x000000767c14723c */ /* 0x000fe20000001814 */
[----:B------:R-:W-:-:S02]  /*12490*/  FMUL.FTZ R35, R35, c[0x0][0x2ec] ;  /* 0x0000bb0023237a20 */ /* 0x000fc40000410000 */
[----:B------:R-:W-:-:S05]  /*124a0*/  FMUL.FTZ R32, R32, c[0x0][0x2ec] ;  /* 0x0000bb0020207a20 */ /* 0x000fca0000410000 */
[----:B--2---:R-:W-:Y:S01]  /*124b0*/  HMMA.16816.F32 R16, R124, R112, R16 ;  /* 0x000000707c10723c */ /* 0x004fe20000001810 */
[----:B------:R-:W-:Y:S01]  /*124c0*/  FMUL.FTZ R28, R28, c[0x0][0x2ec] ;  /* 0x0000bb001c1c7a20 */ /* 0x000fe20000410000 */
[----:B------:R-:W-:Y:S01]  /*124d0*/  MUFU.TANH R112, R35 ;  /* 0x0000002300707308 */ /* 0x000fe20000002400 */
[----:B------:R-:W-:Y:S02]  /*124e0*/  FMUL.FTZ R30, R30, c[0x0][0x2ec] ;  /* 0x0000bb001e1e7a20 */ /* 0x000fe40000410000 */
[----:B------:R-:W-:-:S03]  /*124f0*/  FMUL.FTZ R31, R31, c[0x0][0x2ec] ;  /* 0x0000bb001f1f7a20 */ /* 0x000fc60000410000 */
[C---:B----4-:R-:W-:Y:S01]  /*12500*/  HMMA.16816.F32 R8, R124.reuse, R108, R8 ;  /* 0x0000006c7c08723c */ /* 0x050fe20000001808 */
[----:B------:R-:W-:Y:S01]  /*12510*/  FMUL.FTZ R25, R25, c[0x0][0x2ec] ;  /* 0x0000bb0019197a20 */ /* 0x000fe20000410000 */
[----:B------:R-:W-:Y:S01]  /*12520*/  MUFU.TANH R28, R28 ;  /* 0x0000001c001c7308 */ /* 0x000fe20000002400 */
[----:B------:R-:W-:Y:S02]  /*12530*/  FMUL.FTZ R24, R24, c[0x0][0x2ec] ;  /* 0x0000bb0018187a20 */ /* 0x000fe40000410000 */
[----:B------:R-:W-:Y:S02]  /*12540*/  FMUL.FTZ R26, R26, c[0x0][0x2ec] ;  /* 0x0000bb001a1a7a20 */ /* 0x000fe40000410000 */
[----:B------:R-:W-:Y:S01]  /*12550*/  IADD3 R108, R106, 0x8, RZ ;  /* 0x000000086a6c7810 */ /* 0x000fe20007ffe0ff */
[C---:B------:R-:W-:Y:S01]  /*12560*/  HMMA.16816.F32 R12, R124.reuse, R114, R12 ;  /* 0x000000727c0c723c */ /* 0x040fe2000000180c */
[----:B------:R-:W-:Y:S01]  /*12570*/  FMUL.FTZ R23, R23, c[0x0][0x2ec] ;  /* 0x0000bb0017177a20 */ /* 0x000fe20000410000 */
[----:B------:R-:W-:Y:S01]  /*12580*/  MUFU.TANH R30, R30 ;  /* 0x0000001e001e7308 */ /* 0x000fe20000002400 */
[----:B------:R-:W-:Y:S01]  /*12590*/  FMUL.FTZ R21, R21, c[0x0][0x2ec] ;  /* 0x0000bb0015157a20 */ /* 0x000fe20000410000 */
[----:B------:R-:W-:Y:S01]  /*125a0*/  ISETP.GE.AND P5, PT, R108, R105, PT ;  /* 0x000000696c00720c */ /* 0x000fe20003fa6270 */
[----:B------:R-:W-:Y:S01]  /*125b0*/  FMUL.FTZ R20, R20, c[0x0][0x2ec] ;  /* 0x0000bb0014147a20 */ /* 0x000fe20000410000 */
[----:B------:R-:W-:Y:S01]  /*125c0*/  ISETP.GE.AND P1, PT, R108, R166, PT ;  /* 0x000000a66c00720c */ /* 0x000fe20003f26270 */
[----:B------:R-:W-:Y:S01]  /*125d0*/  FMUL.FTZ R115, R27, c[0x0][0x2ec] ;  /* 0x0000bb001b737a20 */ /* 0x000fe20000410000 */
[----:B------:R-:W-:Y:S01]  /*125e0*/  HMMA.16816.F32 R4, R124, R110, R4 ;  /* 0x0000006e7c04723c */ /* 0x000fe20000001804 */
[----:B------:R-:W-:Y:S01]  /*125f0*/  FMUL.FTZ R17, R17, c[0x0][0x2ec] ;  /* 0x0000bb0011117a20 */ /* 0x000fe20000410000 */
[----:B------:R-:W1:Y:S01]  /*12600*/  I2F R107, R108 ;  /* 0x0000006c006b7306 */ /* 0x000e620000201400 */
[----:B------:R-:W-:-:S02]  /*12610*/  FMUL.FTZ R18, R18, c[0x0][0x2ec] ;  /* 0x0000bb0012127a20 */ /* 0x000fc40000410000 */
[----:B------:R-:W-:Y:S02]  /*12620*/  FMUL.FTZ R19, R19, c[0x0][0x2ec] ;  /* 0x0000bb0013137a20 */ /* 0x000fe40000410000 */
[----:B------:R-:W-:Y:S01]  /*12630*/  FMUL.FTZ R111, R33, c[0x0][0x2ec] ;  /* 0x0000bb00216f7a20 */ /* 0x000fe20000410000 */
[----:B------:R-:W-:Y:S01]  /*12640*/  IADD3 R110, R106, 0x1, RZ ;  /* 0x000000016a6e7810 */ /* 0x000fe20007ffe0ff */
[----:B------:R-:W-:Y:S01]  /*12650*/  FMUL.FTZ R33, R29, c[0x0][0x2ec] ;  /* 0x0000bb001d217a20 */ /* 0x000fe20000410000 */
[----:B------:R-:W-:Y:S01]  /*12660*/  MUFU.TANH R117, R31 ;  /* 0x0000001f00757308 */ /* 0x000fe20000002400 */
[----:B------:R-:W-:Y:S01]  /*12670*/  FMUL.FTZ R119, R8, c[0x0][0x2ec] ;  /* 0x0000bb0008777a20 */ /* 0x000fe20000410000 */
[----:B------:R-:W-:Y:S01]  /*12680*/  ISETP.GE.AND P6, PT, R110, R105, PT ;  /* 0x000000696e00720c */ /* 0x000fe20003fc6270 */
[----:B------:R-:W-:Y:S01]  /*12690*/  FMUL.FTZ R16, R16, c[0x0][0x2ec] ;  /* 0x0000bb0010107a20 */ /* 0x000fe20000410000 */
[----:B------:R-:W-:Y:S01]  /*126a0*/  ISETP.GE.AND P4, PT, R110, R166, PT ;  /* 0x000000a66e00720c */ /* 0x000fe20003f86270 */
[----:B------:R-:W-:-:S02]  /*126b0*/  FMUL.FTZ R22, R22, c[0x0][0x2ec] ;  /* 0x0000bb0016167a20 */ /* 0x000fc40000410000 */
[----:B------:R-:W-:Y:S01]  /*126c0*/  FMUL.FTZ R12, R12, c[0x0][0x2ec] ;  /* 0x0000bb000c0c7a20 */ /* 0x000fe20000410000 */
[----:B------:R-:W-:Y:S01]  /*126d0*/  I2F R109, R110 ;  /* 0x0000006e006d7306 */ /* 0x000fe20000201400 */
[----:B------:R-:W-:Y:S02]  /*126e0*/  FMUL.FTZ R15, R15, c[0x0][0x2ec] ;  /* 0x0000bb000f0f7a20 */ /* 0x000fe40000410000 */
[----:B------:R-:W-:Y:S02]  /*126f0*/  FMUL.FTZ R14, R14, c[0x0][0x2ec] ;  /* 0x0000bb000e0e7a20 */ /* 0x000fe40000410000 */
[----:B------:R-:W-:Y:S02]  /*12700*/  FMUL.FTZ R10, R10, c[0x0][0x2ec] ;  /* 0x0000bb000a0a7a20 */ /* 0x000fe40000410000 */
[----:B------:R-:W-:Y:S01]  /*12710*/  FMUL.FTZ R4, R4, c[0x0][0x2ec] ;  /* 0x0000bb0004047a20 */ /* 0x000fe20000410000 */
[----:B------:R-:W2:Y:S01]  /*12720*/  MUFU.TANH R111, R111 ;  /* 0x0000006f006f7308 */ /* 0x000ea20000002400 */
[----:B------:R-:W-:-:S02]  /*12730*/  FMUL.FTZ R11, R11, c[0x0][0x2ec] ;  /* 0x0000bb000b0b7a20 */ /* 0x000fc40000410000 */
[----:B------:R-:W-:Y:S02]  /*12740*/  FMUL.FTZ R6, R6, c[0x0][0x2ec] ;  /* 0x0000bb0006067a20 */ /* 0x000fe40000410000 */
[----:B------:R-:W-:Y:S02]  /*12750*/  FMUL.FTZ R7, R7, c[0x0][0x2ec] ;  /* 0x0000bb0007077a20 */ /* 0x000fe40000410000 */
[----:B------:R-:W-:Y:S01]  /*12760*/  FMUL.FTZ R5, R5, c[0x0][0x2ec] ;  /* 0x0000bb0005057a20 */ /* 0x000fe20000410000 */
[----:B------:R-:W-:Y:S08]  /*12770*/  MUFU.TANH R29, R25 ;  /* 0x00000019001d7308 */ /* 0x000ff00000002400 */
[----:B------:R3:W-:Y:S08]  /*12780*/  MUFU.TANH R25, R17 ;  /* 0x0000001100197308 */ /* 0x0007f00000002400 */
[----:B------:R-:W-:Y:S01]  /*12790*/  MUFU.TANH R33, R33 ;  /* 0x0000002100217308 */ /* 0x000fe20000002400 */
[----:B---3--:R-:W-:-:S07]  /*127a0*/  IADD3 R17, R106, 0x9, RZ ;  /* 0x000000096a117810 */ /* 0x008fce0007ffe0ff */
[----:B------:R3:W-:Y:S08]  /*127b0*/  MUFU.TANH R113, R23 ;  /* 0x0000001700717308 */ /* 0x0007f00000002400 */
[----:B------:R-:W4:Y:S01]  /*127c0*/  I2F R8, R17 ;  /* 0x0000001100087306 */ /* 0x000f220000201400 */
[----:B---3--:R-:W-:-:S07]  /*127d0*/  FMUL.FTZ R23, R13, c[0x0][0x2ec] ;  /* 0x0000bb000d177a20 */ /* 0x008fce0000410000 */
[----:B------:R3:W-:Y:S01]  /*127e0*/  MUFU.TANH R173, R18 ;  /* 0x0000001200ad7308 */ /* 0x0007e20000002400 */
[----:B------:R-:W-:-:S07]  /*127f0*/  IADD3 R13, R106, 0x10, RZ ;  /* 0x000000106a0d7810 */ /* 0x000fce0007ffe0ff */
[----:B------:R2:W-:Y:S08]  /*12800*/  MUFU.TANH R27, R21 ;  /* 0x00000015001b7308 */ /* 0x0005f00000002400 */
[----:B------:R5:W-:Y:S01]  /*12810*/  MUFU.TANH R35, R19 ;  /* 0x0000001300237308 */ /* 0x000be20000002400 */
[----:B---3--:R-:W-:Y:S02]  /*12820*/  FMUL.FTZ R18, R9, c[0x0][0x2ec] ;  /* 0x0000bb0009127a20 */ /* 0x008fe40000410000 */
[----:B-1----:R-:W-:-:S05]  /*12830*/  FFMA.FTZ R9, R0, R107, R30 ;  /* 0x0000006b00097223 */ /* 0x002fca000001001e */
[----:B------:R1:W-:Y:S01]  /*12840*/  MUFU.TANH R121, R12 ;  /* 0x0000000c00797308 */ /* 0x0003e20000002400 */
[C---:B--2---:R-:W-:Y:S01]  /*12850*/  FFMA.FTZ R21, R0.reuse, R109, R111 ;  /* 0x0000006d00157223 */ /* 0x044fe2000001006f */
[----:B------:R-:W-:Y:S02]  /*12860*/  FSEL R9, R9, -INF , !P1 ;  /* 0xff80000009097808 */ /* 0x000fe40004800000 */
[----:B------:R-:W-:Y:S02]  /*12870*/  ISETP.GE.AND P1, PT, R13, R166, PT ;  /* 0x000000a60d00720c */ /* 0x000fe40003f26270 */
[----:B------:R-:W-:Y:S02]  /*12880*/  FSEL R21, R21, -INF , !P6 ;  /* 0xff80000015157808 */ /* 0x000fe40007000000 */
[----:B------:R2:W-:Y:S01]  /*12890*/  MUFU.TANH R31, R15 ;  /* 0x0000000f001f7308 */ /* 0x0005e20000002400 */
[----:B-----5:R-:W-:Y:S01]  /*128a0*/  FFMA.FTZ R19, R0, R107, R28 ;  /* 0x0000006b00137223 */ /* 0x020fe2000001001c */
[----:B------:R-:W-:-:S04]  /*128b0*/  ISETP.GE.AND P6, PT, R17, R105, PT ;  /* 0x000000691100720c */ /* 0x000fc80003fc6270 */
[----:B------:R-:W-:Y:S02]  /*128c0*/  FSEL R19, R19, -INF , !P5 ;  /* 0xff80000013137808 */ /* 0x000fe40006800000 */
[----:B-1----:R-:W-:Y:S01]  /*128d0*/  IADD3 R12, R106, 0x11, RZ ;  /* 0x000000116a0c7810 */ /* 0x002fe20007ffe0ff */
[----:B------:R-:W-:Y:S01]  /*128e0*/  MUFU.TANH R123, R16 ;  /* 0x00000010007b7308 */ /* 0x000fe20000002400 */
[----:B------:R-:W-:Y:S01]  /*128f0*/  ISETP.GE.AND P5, PT, R13, R105, PT ;  /* 0x000000690d00720c */ /* 0x000fe20003fa6270 */
[----:B--2---:R-:W-:-:S06]  /*12900*/  FFMA.FTZ R15, R0, R109, R112 ;  /* 0x0000006d000f7223 */ /* 0x004fcc0000010070 */
[----:B------:R-:W-:Y:S01]  /*12910*/  MUFU.TANH R127, R24 ;  /* 0x00000018007f7308 */ /* 0x000fe20000002400 */
[----:B------:R-:W-:Y:S02]  /*12920*/  FSEL R15, R15, -INF , !P4 ;  /* 0xff8000000f0f7808 */ /* 0x000fe40006000000 */
[----:B------:R-:W-:Y:S01]  /*12930*/  ISETP.GE.AND P4, PT, R17, R166, PT ;  /* 0x000000a61100720c */ /* 0x000fe20003f86270 */
[----:B----4-:R-:W-:-:S04]  /*12940*/  FFMA.FTZ R17, R0, R8, R33 ;  /* 0x0000000800117223 */ /* 0x010fc80000010021 */
[----:B------:R1:W2:Y:S01]  /*12950*/  I2F R16, R13 ;  /* 0x0000000d00107306 */ /* 0x0002a20000201400 */
[----:B------:R-:W-:Y:S02]  /*12960*/  FSEL R17, R17, -INF , !P6 ;  /* 0xff80000011117808 */ /* 0x000fe40007000000 */
[----:B------:R-:W-:-:S05]  /*12970*/  ISETP.GE.AND P6, PT, R12, R105, PT ;  /* 0x000000690c00720c */ /* 0x000fca0003fc6270 */
[----:B------:R-:W3:Y:S08]  /*12980*/  MUFU.TANH R167, R26 ;  /* 0x0000001a00a77308 */ /* 0x000ef00000002400 */
[----:B------:R-:W-:Y:S01]  /*12990*/  MUFU.TANH R129, R14 ;  /* 0x0000000e00817308 */ /* 0x000fe20000002400 */
[C---:B-1----:R-:W-:Y:S02]  /*129a0*/  FFMA.FTZ R13, R0.reuse, R8, R117 ;  /* 0x00000008000d7223 */ /* 0x042fe40000010075 */
[----:B--2---:R-:W-:-:S03]  /*129b0*/  FFMA.FTZ R127, R0, R16, R127 ;  /* 0x00000010007f7223 */ /* 0x004fc6000001007f */
[----:B------:R-:W-:Y:S02]  /*129c0*/  FSEL R13, R13, -INF , !P4 ;  /* 0xff8000000d0d7808 */ /* 0x000fe40006000000 */
[----:B------:R1:W-:Y:S01]  /*129d0*/  MUFU.TANH R107, R18 ;  /* 0x00000012006b7308 */ /* 0x0003e20000002400 */
[----:B---3--:R-:W-:Y:S01]  /*129e0*/  FFMA.FTZ R193, R0, R16, R167 ;  /* 0x0000001000c17223 */ /* 0x008fe200000100a7 */
[----:B------:R-:W-:Y:S02]  /*129f0*/  ISETP.GE.AND P4, PT, R12, R166, PT ;  /* 0x000000a60c00720c */ /* 0x000fe40003f86270 */
[----:B------:R-:W-:Y:S02]  /*12a00*/  IADD3 R16, R106, 0x20, RZ ;  /* 0x000000206a107810 */ /* 0x000fe40007ffe0ff */
[----:B------:R-:W-:Y:S02]  /*12a10*/  FSEL R167, R127, -INF , !P5 ;  /* 0xff8000007fa77808 */ /* 0x000fe40006800000 */
[----:B------:R-:W-:Y:S01]  /*12a20*/  MUFU.TANH R115, R115 ;  /* 0x0000007300737308 */ /* 0x000fe20000002400 */
[----:B------:R-:W-:-:S07]  /*12a30*/  FSEL R193, R193, -INF , !P1 ;  /* 0xff800000c1c17808 */ /* 0x000fce0004800000 */
[----:B------:R-:W2:Y:S01]  /*12a40*/  I2F R14, R12 ;  /* 0x0000000c000e7306 */ /* 0x000ea20000201400 */
[----:B-1----:R-:W-:-:S07]  /*12a50*/  IADD3 R18, R106, 0x19, RZ ;  /* 0x000000196a127810 */ /* 0x002fce0007ffe0ff */
[----:B------:R1:W-:Y:S08]  /*12a60*/  MUFU.TANH R125, R20 ;  /* 0x00000014007d7308 */ /* 0x0003f00000002400 */
[----:B------:R-:W3:Y:S01]  /*12a70*/  I2F R8, R18 ;  /* 0x0000001200087306 */ /* 0x000ee20000201400 */
[CC--:B--2---:R-:W-:Y:S02]  /*12a80*/  FFMA.FTZ R29, R0.reuse, R14.reuse, R29 ;  /* 0x0000000e001d7223 */ /* 0x0c4fe4000001001d */
[----:B------:R-:W-:Y:S01]  /*12a90*/  FFMA.FTZ R115, R0, R14, R115 ;  /* 0x0000000e00737223 */ /* 0x000fe20000010073 */
[----:B------:R-:W-:-:S02]  /*12aa0*/  IADD3 R14, R106, 0x29, RZ ;  /* 0x000000296a0e7810 */ /* 0x000fc40007ffe0ff */
[----:B------:R-:W-:Y:S02]  /*12ab0*/  FSEL R197, R29, -INF , !P6 ;  /* 0xff8000001dc57808 */ /* 0x000fe40007000000 */
[----:B-1----:R-:W-:Y:S01]  /*12ac0*/  IADD3 R20, R106, 0x18, RZ ;  /* 0x000000186a147810 */ /* 0x002fe20007ffe0ff */
[----:B------:R-:W-:Y:S01]  /*12ad0*/  MUFU.TANH R171, R22 ;  /* 0x0000001600ab7308 */ /* 0x000fe20000002400 */
[----:B------:R-:W-:Y:S02]  /*12ae0*/  FSEL R191, R115, -INF , !P4 ;  /* 0xff80000073bf7808 */ /* 0x000fe40006000000 */
[CC--:B------:R-:W-:Y:S02]  /*12af0*/  ISETP.GE.AND P5, PT, R20.reuse, R105.reuse, PT ;  /* 0x000000691400720c */ /* 0x0c0fe40003fa6270 */
[----:B------:R-:W-:Y:S01]  /*12b00*/  ISETP.GE.AND P1, PT, R20, R166, PT ;  /* 0x000000a61400720c */ /* 0x000fe20003f26270 */
[CC--:B---3--:R-:W-:Y:S02]  /*12b10*/  FFMA.FTZ R127, R0.reuse, R8.reuse, R27 ;  /* 0x00000008007f7223 */ /* 0x0c8fe4000001001b */
[----:B------:R-:W1:Y:S01]  /*12b20*/  I2F R22, R20 ;  /* 0x0000001400167306 */ /* 0x000e620000201400 */
[----:B------:R-:W-:Y:S01]  /*12b30*/  FFMA.FTZ R113, R0, R8, R113 ;  /* 0x0000000800717223 */ /* 0x000fe20000010071 */
[----:B------:R-:W-:-:S02]  /*12b40*/  ISETP.GE.AND P6, PT, R18, R105, PT ;  /* 0x000000691200720c */ /* 0x000fc40003fc6270 */
[----:B------:R-:W-:Y:S02]  /*12b50*/  ISETP.GE.AND P4, PT, R18, R166, PT ;  /* 0x000000a61200720c */ /* 0x000fe40003f86270 */
[----:B------:R-:W-:Y:S02]  /*12b60*/  FSEL R127, R127, -INF , !P6 ;  /* 0xff8000007f7f7808 */ /* 0x000fe40007000000 */
[----:B------:R2:W-:Y:S01]  /*12b70*/  MUFU.TANH R33, R10 ;  /* 0x0000000a00217308 */ /* 0x0005e20000002400 */
[----:B------:R-:W-:-:S07]  /*12b80*/  FSEL R189, R113, -INF , !P4 ;  /* 0xff80000071bd7808 */ /* 0x000fce0006000000 */
[----:B------:R3:W4:Y:S01]  /*12b90*/  I2F R24, R16 ;  /* 0x0000001000187306 */ /* 0x0007220000201400 */
[-C--:B-1----:R-:W-:Y:S01]  /*12ba0*/  FFMA.FTZ R125, R0, R22.reuse, R125 ;  /* 0x00000016007d7223 */ /* 0x082fe2000001007d */
[----:B------:R-:W-:Y:S01]  /*12bb0*/  IADD3 R20, R106, 0x28, RZ ;  /* 0x000000286a147810 */ /* 0x000fe20007ffe0ff */
[----:B------:R-:W-:-:S03]  /*12bc0*/  FFMA.FTZ R171, R0, R22, R171 ;  /* 0x0000001600ab7223 */ /* 0x000fc600000100ab */
[----:B------:R-:W-:Y:S02]  /*12bd0*/  FSEL R195, R125, -INF , !P5 ;  /* 0xff8000007dc37808 */ /* 0x000fe40006800000 */
[----:B--2---:R-:W-:Y:S01]  /*12be0*/  IADD3 R10, R106, 0x21, RZ ;  /* 0x000000216a0a7810 */ /* 0x004fe20007ffe0ff */
[----:B------:R-:W-:Y:S01]  /*12bf0*/  MUFU.TANH R23, R23 ;  /* 0x0000001700177308 */ /* 0x000fe20000002400 */
[----:B------:R-:W-:Y:S02]  /*12c00*/  FSEL R171, R171, -INF , !P1 ;  /* 0xff800000abab7808 */ /* 0x000fe40004800000 */
[CC--:B------:R-:W-:Y:S02]  /*12c10*/  ISETP.GE.AND P5, PT, R16.reuse, R105.reuse, PT ;  /* 0x000000691000720c */ /* 0x0c0fe40003fa6270 */
[----:B------:R-:W-:Y:S02]  /*12c20*/  ISETP.GE.AND P1, PT, R16, R166, PT ;  /* 0x000000a61000720c */ /* 0x000fe40003f26270 */
[----:B---3--:R-:W-:Y:S01]  /*12c30*/  IADD3 R16, R106, 0x30, RZ ;  /* 0x000000306a107810 */ /* 0x008fe20007ffe0ff */
[----:B------:R-:W1:Y:S01]  /*12c40*/  I2F R12, R10 ;  /* 0x0000000a000c7306 */ /* 0x000e620000201400 */
[----:B------:R-:W-:Y:S01]  /*12c50*/  ISETP.GE.AND P6, PT, R10, R105, PT ;  /* 0x000000690a00720c */ /* 0x000fe20003fc6270 */
[----:B----4-:R-:W-:Y:S01]  /*12c60*/  FFMA.FTZ R173, R0, R24, R173 ;  /* 0x0000001800ad7223 */ /* 0x010fe200000100ad */
[----:B------:R-:W-:Y:S01]  /*12c70*/  ISETP.GE.AND P4, PT, R10, R166, PT ;  /* 0x000000a60a00720c */ /* 0x000fe20003f86270 */
[----:B------:R-:W-:-:S03]  /*12c80*/  FFMA.FTZ R123, R0, R24, R123 ;  /* 0x00000018007b7223 */ /* 0x000fc6000001007b */
[----:B------:R-:W-:Y:S01]  /*12c90*/  FSEL R179, R173, -INF , !P1 ;  /* 0xff800000adb37808 */ /* 0x000fe20004800000 */
[----:B------:R-:W2:Y:S01]  /*12ca0*/  I2F R8, R14 ;  /* 0x0000000e00087306 */ /* 0x000ea20000201400 */
[----:B------:R-:W-:Y:S02]  /*12cb0*/  FSEL R181, R123, -INF , !P5 ;  /* 0xff8000007bb57808 */ /* 0x000fe40006800000 */
[C---:B------:R-:W-:Y:S02]  /*12cc0*/  ISETP.GE.AND P5, PT, R20.reuse, R105, PT ;  /* 0x000000691400720c */ /* 0x040fe40003fa6270 */
[----:B------:R-:W-:-:S03]  /*12cd0*/  ISETP.GE.AND P1, PT, R20, R166, PT ;  /* 0x000000a61400720c */ /* 0x000fc60003f26270 */
[----:B------:R-:W3:Y:S01]  /*12ce0*/  I2F R18, R20 ;  /* 0x0000001400127306 */ /* 0x000ee20000201400 */
[CC--:B-1----:R-:W-:Y:S02]  /*12cf0*/  FFMA.FTZ R185, R0.reuse, R12.reuse, R25 ;  /* 0x0000000c00b97223 */ /* 0x0c2fe40000010019 */
[----:B------:R-:W-:Y:S01]  /*12d00*/  FFMA.FTZ R35, R0, R12, R35 ;  /* 0x0000000c00237223 */ /* 0x000fe20000010023 */
[----:B------:R-:W-:Y:S02]  /*12d10*/  IADD3 R12, R106, 0x38, RZ ;  /* 0x000000386a0c7810 */ /* 0x000fe40007ffe0ff */
[----:B------:R-:W-:Y:S02]  /*12d20*/  FSEL R185, R185, -INF , !P6 ;  /* 0xff800000b9b97808 */ /* 0x000fe40007000000 */
[----:B------:R-:W-:Y:S01]  /*12d30*/  MUFU.TANH R119, R119 ;  /* 0x0000007700777308 */ /* 0x000fe20000002400 */
[----:B------:R-:W-:Y:S01]  /*12d40*/  FSEL R177, R35, -INF , !P4 ;  /* 0xff80000023b17808 */ /* 0x000fe20006000000 */
[-C--:B--2---:R-:W-:Y:S01]  /*12d50*/  FFMA.FTZ R187, R0, R8.reuse, R23 ;  /* 0x0000000800bb7223 */ /* 0x084fe20000010017 */
[----:B------:R-:W-:Y:S01]  /*12d60*/  ISETP.GE.AND P6, PT, R14, R105, PT ;  /* 0x000000690e00720c */ /* 0x000fe20003fc6270 */
[----:B------:R-:W-:Y:S01]  /*12d70*/  FFMA.FTZ R31, R0, R8, R31 ;  /* 0x00000008001f7223 */ /* 0x000fe2000001001f */
[----:B------:R-:W-:Y:S01]  /*12d80*/  ISETP.GE.AND P4, PT, R14, R166, PT ;  /* 0x000000a60e00720c */ /* 0x000fe20003f86270 */
[----:B------:R-:W-:Y:S01]  /*12d90*/  FMUL.FTZ R8, R34, c[0x0][0x2ec] ;  /* 0x0000bb0022087a20 */ /* 0x000fe20000410000 */
[----:B------:R-:W-:Y:S01]  /*12da0*/  FSEL R187, R187, -INF , !P6 ;  /* 0xff800000bbbb7808 */ /* 0x000fe20007000000 */
[----:B------:R1:W-:Y:S01]  /*12db0*/  MUFU.TANH R27, R4 ;  /* 0x00000004001b7308 */ /* 0x0003e20000002400 */
[----:B------:R-:W-:Y:S01]  /*12dc0*/  FSEL R173, R31, -INF , !P4 ;  /* 0xff8000001fad7808 */ /* 0x000fe20006000000 */
[----:B---3--:R-:W-:-:S02]  /*12dd0*/  FFMA.FTZ R121, R0, R18, R121 ;  /* 0x0000001200797223 */ /* 0x008fc40000010079 */
[----:B------:R-:W-:-:S03]  /*12de0*/  FFMA.FTZ R129, R0, R18, R129 ;  /* 0x0000001200817223 */ /* 0x000fc60000010081 */
[----:B------:R-:W-:Y:S01]  /*12df0*/  FSEL R183, R121, -INF , !P5 ;  /* 0xff80000079b77808 */ /* 0x000fe20006800000 */
[----:B------:R-:W2:Y:S01]  /*12e00*/  I2F R22, R16 ;  /* 0x0000001000167306 */ /* 0x000ea20000201400 */
[----:B------:R-:W-:Y:S01]  /*12e10*/  FSEL R175, R129, -INF , !P1 ;  /* 0xff80000081af7808 */ /* 0x000fe20004800000 */
[----:B------:R-:W-:Y:S01]  /*12e20*/  IMAD.MOV.U32 R129, RZ, RZ, R131 ;  /* 0x000000ffff817224 */ /* 0x000fe200078e0083 */
[CC--:B------:R-:W-:Y:S02]  /*12e30*/  ISETP.GE.AND P5, PT, R16.reuse, R105.reuse, PT ;  /* 0x000000691000720c */ /* 0x0c0fe40003fa6270 */
[----:B------:R-:W-:Y:S02]  /*12e40*/  ISETP.GE.AND P1, PT, R16, R166, PT ;  /* 0x000000a61000720c */ /* 0x000fe40003f26270 */
[----:B-1----:R-:W-:Y:S01]  /*12e50*/  IADD3 R4, R106, 0x31, RZ ;  /* 0x000000316a047810 */ /* 0x002fe20007ffe0ff */
[----:B------:R-:W-:Y:S03]  /*12e60*/  MUFU.TANH R11, R11 ;  /* 0x0000000b000b7308 */ /* 0x000fe60000002400 */
[----:B------:R-:W-:-:S02]  /*12e70*/  ISETP.GE.AND P6, PT, R4, R105, PT ;  /* 0x000000690400720c */ /* 0x000fc40003fc6270 */
[----:B------:R-:W-:Y:S01]  /*12e80*/  ISETP.GE.AND P4, PT, R4, R166, PT ;  /* 0x000000a60400720c */ /* 0x000fe20003f86270 */
[CC--:B--2---:R-:W-:Y:S02]  /*12e90*/  FFMA.FTZ R119, R0.reuse, R22.reuse, R119 ;  /* 0x0000001600777223 */ /* 0x0c4fe40000010077 */
[----:B------:R-:W1:Y:S01]  /*12ea0*/  I2F R10, R4 ;  /* 0x00000004000a7306 */ /* 0x000e620000201400 */
[----:B------:R-:W-:Y:S02]  /*12eb0*/  FFMA.FTZ R33, R0, R22, R33 ;  /* 0x0000001600217223 */ /* 0x000fe40000010021 */
[----:B------:R-:W-:-:S03]  /*12ec0*/  FSEL R122, R119, -INF , !P5 ;  /* 0xff800000777a7808 */ /* 0x000fc60006800000 */
[----:B------:R-:W-:Y:S02]  /*12ed0*/  FSEL R121, R33, -INF , !P1 ;  /* 0xff80000021797808 */ /* 0x000fe40004800000 */
[----:B------:R2:W-:Y:S01]  /*12ee0*/  MUFU.TANH R25, R6 ;  /* 0x0000000600197308 */ /* 0x0005e20000002400 */
[C---:B------:R-:W-:Y:S02]  /*12ef0*/  ISETP.GE.AND P5, PT, R12.reuse, R105, PT ;  /* 0x000000690c00720c */ /* 0x040fe40003fa6270 */
[----:B------:R-:W-:-:S05]  /*12f00*/  ISETP.GE.AND P1, PT, R12, R166, PT ;  /* 0x000000a60c00720c */ /* 0x000fca0003f26270 */
[----:B------:R-:W3:Y:S01]  /*12f10*/  I2F R14, R12 ;  /* 0x0000000c000e7306 */ /* 0x000ee20000201400 */
[CC--:B-1----:R-:W-:Y:S02]  /*12f20*/  FFMA.FTZ R107, R0.reuse, R10.reuse, R107 ;  /* 0x0000000a006b7223 */ /* 0x0c2fe4000001006b */
[----:B------:R-:W-:-:S03]  /*12f30*/  FFMA.FTZ R11, R0, R10, R11 ;  /* 0x0000000a000b7223 */ /* 0x000fc6000001000b */
[----:B------:R-:W-:Y:S02]  /*12f40*/  FSEL R124, R107, -INF , !P6 ;  /* 0xff8000006b7c7808 */ /* 0x000fe40007000000 */
[C---:B--2---:R-:W-:Y:S01]  /*12f50*/  IADD3 R6, R106.reuse, 0x39, RZ ;  /* 0x000000396a067810 */ /* 0x044fe20007ffe0ff */
[----:B------:R-:W1:Y:S01]  /*12f60*/  MUFU.TANH R32, R32 ;  /* 0x0000002000207308 */ /* 0x000e620000002400 */
[----:B------:R-:W-:Y:S02]  /*12f70*/  FSEL R119, R11, -INF , !P4 ;  /* 0xff8000000b777808 */ /* 0x000fe40006000000 */
[C---:B------:R-:W-:Y:S02]  /*12f80*/  ISETP.GE.AND P6, PT, R106.reuse, R105, PT ;  /* 0x000000696a00720c */ /* 0x040fe40003fc6270 */
[----:B------:R-:W-:Y:S01]  /*12f90*/  ISETP.GE.AND P4, PT, R106, R166, PT ;  /* 0x000000a66a00720c */ /* 0x000fe20003f86270 */
[CC--:B---3--:R-:W-:Y:S02]  /*12fa0*/  FFMA.FTZ R27, R0.reuse, R14.reuse, R27 ;  /* 0x0000000e001b7223 */ /* 0x0c8fe4000001001b */
[----:B------:R-:W-:Y:S01]  /*12fb0*/  I2F R23, R6 ;  /* 0x0000000600177306 */ /* 0x000fe20000201400 */
[----:B------:R-:W-:-:S02]  /*12fc0*/  FFMA.FTZ R25, R0, R14, R25 ;  /* 0x0000000e00197223 */ /* 0x000fc40000010019 */
[----:B------:R-:W-:-:S03]  /*12fd0*/  FSEL R123, R27, -INF , !P5 ;  /* 0xff8000001b7b7808 */ /* 0x000fc60006800000 */
[----:B------:R-:W-:Y:S02]  /*12fe0*/  FSEL R117, R25, -INF , !P1 ;  /* 0xff80000019757808 */ /* 0x000fe40004800000 */
[----:B------:R-:W2:Y:S01]  /*12ff0*/  MUFU.TANH R8, R8 ;  /* 0x0000000800087308 */ /* 0x000ea20000002400 */
[----:B-1----:R-:W-:Y:S01]  /*13000*/  FFMA.FTZ R32, R0, R101, R32 ;  /* 0x0000006500207223 */ /* 0x002fe20000010020 */
[----:B------:R-:W-:Y:S01]  /*13010*/  BAR.SYNC.DEFER_BLOCKING 0x0 ;  /* 0x0000000000007b1d */ /* 0x000fe20000010000 */
[C---:B------:R-:W-:Y:S02]  /*13020*/  ISETP.GE.AND P5, PT, R6.reuse, R105, PT ;  /* 0x000000690600720c */ /* 0x040fe40003fa6270 */
[----:B------:R-:W-:-:S03]  /*13030*/  ISETP.GE.AND P1, PT, R6, R166, PT ;  /* 0x000000a60600720c */ /* 0x000fc60003f26270 */
[----:B------:R2:W1:Y:S08]  /*13040*/  MUFU.TANH R4, R5 ;  /* 0x0000000500047308 */ /* 0x0004700000002400 */
[----:B------:R-:W3:Y:S01]  /*13050*/  MUFU.TANH R7, R7 ;  /* 0x0000000700077308 */ /* 0x000ee20000002400 */
[C---:B--2---:R-:W-:Y:S02]  /*13060*/  FFMA.FTZ R5, R0.reuse, R101, R8 ;  /* 0x0000006500057223 */ /* 0x044fe40000010008 */
[----:B-1----:R-:W-:Y:S01]  /*13070*/  FFMA.FTZ R125, R0, R23, R4 ;  /* 0x00000017007d7223 */ /* 0x002fe20000010004 */
[----:B------:R-:W-:-:S02]  /*13080*/  FSEL R4, R32, -INF , !P6 ;  /* 0xff80000020047808 */ /* 0x000fc40007000000 */
[----:B------:R-:W-:Y:S02]  /*13090*/  FSEL R5, R5, -INF , !P4 ;  /* 0xff80000005057808 */ /* 0x000fe40006000000 */
        /* <DEDUP_REMOVED lines=64> */
.L_x_7296:
[----:B------:R-:W-:-:S05]  /*134a0*/  IMAD.MOV.U32 R11, RZ, RZ, c[0x0][0x198] ;  /* 0x00006600ff0b7624 */ /* 0x000fca00078e00ff */
[----:B------:R-:W-:-:S04]  /*134b0*/  LEA R11, -R11, RZ, 0x6 ;  /* 0x000000ff0b0b7211 */ /* 0x000fc800078e31ff */
[----:B------:R-:W-:Y:S02]  /*134c0*/  SHF.R.S32.HI R10, RZ, 0x1f, R11 ;  /* 0x0000001fff0a7819 */ /* 0x000fe4000001140b */
.L_x_7297:
        /* <DEDUP_REMOVED lines=69> */
.L_x_7295:
        /* <DEDUP_REMOVED lines=56> */
[----:B------:R-:W-:-:S02]  /*13ca0*/  FMUL.FTZ R115, R2, c[0x0][0x23c] ;  /* 0x00008f0002737a20 */ /* 0x000fc40000410000 */
[--C-:B------:R-:W-:Y:S02]  /*13cb0*/  FFMA.FTZ R114, R4, c[0x0][0x23c], -R126.reuse ;  /* 0x00008f0004727a23 */ /* 0x100fe4000001087e */
[--C-:B------:R-:W-:Y:S01]  /*13cc0*/  FFMA.FTZ R113, R21, c[0x0][0x23c], -R126.reuse ;  /* 0x00008f0015717a23 */ /* 0x100fe2000001087e */
[----:B------:R-:W1:Y:S01]  /*13cd0*/  MUFU.EX2 R101, R101 ;  /* 0x0000006500657308 */ /* 0x000e620000000800 */
[--C-:B------:R-:W-:Y:S02]  /*13ce0*/  FFMA.FTZ R109, R19, c[0x0][0x23c], -R126.reuse ;  /* 0x00008f00136d7a23 */ /* 0x100fe4000001087e */
[----:B------:R-:W-:Y:S02]  /*13cf0*/  FFMA.FTZ R108, R17, c[0x0][0x23c], -R126 ;  /* 0x00008f00116c7a23 */ /* 0x000fe4000001087e */
[----:B------:R-:W-:Y:S01]  /*13d00*/  FMUL.FTZ R116, R116, c[0x0][0x23c] ;  /* 0x00008f0074747a20 */ /* 0x000fe20000410000 */
[----:B------:R-:W-:Y:S01]  /*13d10*/  LDSM.16.MT88.4 R16, [R142+0x8000] ;  /* 0x008000008e10783b */ /* 0x000fe20000004200 */
[--C-:B------:R-:W-:Y:S01]  /*13d20*/  FFMA.FTZ R2, R13, c[0x0][0x23c], -R120.reuse ;  /* 0x00008f000d027a23 */ /* 0x100fe20000010878 */
[----:B------:R-:W-:Y:S01]  /*13d30*/  MUFU.EX2 R114, R114 ;  /* 0x0000007200727308 */ /* 0x000fe20000000800 */
[----:B------:R-:W-:-:S02]  /*13d40*/  FFMA.FTZ R4, R9, c[0x0][0x23c], -R120 ;  /* 0x00008f0009047a23 */ /* 0x000fc40000010878 */
[----:B------:R-:W-:Y:S01]  /*13d50*/  LDSM.16.MT88.4 R8, [R144+0x8000] ;  /* 0x008000009008783b */ /* 0x000fe20000004200 */
[--C-:B------:R-:W-:Y:S02]  /*13d60*/  FFMA.FTZ R167, R167, c[0x0][0x23c], -R126.reuse ;  /* 0x00008f00a7a77a23 */ /* 0x100fe4000001087e */
[--C-:B------:R-:W-:Y:S02]  /*13d70*/  FFMA.FTZ R166, R197, c[0x0][0x23c], -R126.reuse ;  /* 0x00008f00c5a67a23 */ /* 0x100fe4000001087e */
        /* <DEDUP_REMOVED lines=25> */
[----:B------:R-:W1:Y:S01]  /*13f10*/  MUFU.EX2 R115, R115 ;  /* 0x0000007300737308 */ /* 0x000e620000000800 */
[--C-:B------:R-:W-:Y:S02]  /*13f20*/  FFMA.FTZ R121, R121, c[0x0][0x23c], -R120.reuse ;  /* 0x00008f0079797a23 */ /* 0x100fe40000010878 */
[--C-:B------:R-:W-:Y:S02]  /*13f30*/  FFMA.FTZ R126, R119, c[0x0][0x23c], -R120.reuse ;  /* 0x00008f00777e7a23 */ /* 0x100fe40000010878 */
[--C-:B------:R-:W-:Y:S02]  /*13f40*/  FFMA.FTZ R117, R117, c[0x0][0x23c], -R120.reuse ;  /* 0x00008f0075757a23 */ /* 0x100fe40000010878 */
[----:B------:R-:W-:Y:S01]  /*13f50*/  FFMA.FTZ R118, R118, c[0x0][0x23c], -R120 ;  /* 0x00008f0076767a23 */ /* 0x000fe20000010878 */
[----:B------:R-:W3:Y:S01]  /*13f60*/  MUFU.EX2 R2, R2 ;  /* 0x0000000200027308 */ /* 0x000ee20000000800 */
[----:B--2---:R-:W-:-:S02]  /*13f70*/  FMUL.FTZ R28, R72, R116 ;  /* 0x00000074481c7220 */ /* 0x004fc40000410000 */
[-C--:B------:R-:W-:Y:S02]  /*13f80*/  FMUL.FTZ R29, R73, R116.reuse ;  /* 0x00000074491d7220 */ /* 0x080fe40000410000 */
[-C--:B------:R-:W-:Y:S02]  /*13f90*/  FMUL.FTZ R68, R68, R116.reuse ;  /* 0x0000007444447220 */ /* 0x080fe40000410000 */
[-C--:B------:R-:W-:Y:S01]  /*13fa0*/  FMUL.FTZ R69, R69, R116.reuse ;  /* 0x0000007445457220 */ /* 0x080fe20000410000 */
[----:B------:R-:W-:Y:S01]  /*13fb0*/  MUFU.EX2 R167, R167 ;  /* 0x000000a700a77308 */ /* 0x000fe20000000800 */
[-C--:B-1----:R-:W-:Y:S02]  /*13fc0*/  FMUL.FTZ R30, R74, R115.reuse ;  /* 0x000000734a1e7220 */ /* 0x082fe40000410000 */
[-C--:B------:R-:W-:Y:S02]  /*13fd0*/  FMUL.FTZ R31, R75, R115.reuse ;  /* 0x000000734b1f7220 */ /* 0x080fe40000410000 */
[-C--:B------:R-:W-:Y:S01]  /*13fe0*/  FMUL.FTZ R70, R70, R115.reuse ;  /* 0x0000007346467220 */ /* 0x080fe20000410000 */
[----:B------:R-:W-:Y:S01]  /*13ff0*/  LDSM.16.MT88.4 R72, [R142+0xa000] ;  /* 0x00a000008e48783b */ /* 0x000fe20000004200 */
[----:B------:R-:W-:Y:S01]  /*14000*/  FMUL.FTZ R71, R71, R115 ;  /* 0x0000007347477220 */ /* 0x000fe20000410000 */
[----:B---3--:R-:W-:Y:S01]  /*14010*/  F2FP.PACK_AB R107, R2, R3 ;  /* 0x00000003026b723e */ /* 0x008fe200000000ff */
[-C--:B------:R-:W-:Y:S01]  /*14020*/  FMUL.FTZ R20, R80, R116.reuse ;  /* 0x0000007450147220 */ /* 0x080fe20000410000 */
[----:B------:R-:W1:Y:S01]  /*14030*/  MUFU.EX2 R166, R166 ;  /* 0x000000a600a67308 */ /* 0x000e620000000800 */
[----:B------:R-:W-:-:S02]  /*14040*/  FMUL.FTZ R21, R81, R116 ;  /* 0x0000007451157220 */ /* 0x000fc40000410000 */
[-C--:B------:R-:W-:Y:S02]  /*14050*/  FMUL.FTZ R22, R82, R115.reuse ;  /* 0x0000007352167220 */ /* 0x080fe40000410000 */
[C---:B------:R-:W-:Y:S01]  /*14060*/  HMMA.16816.F32 R28, R104.reuse, R32, R28 ;  /* 0x00000020681c723c */ /* 0x040fe2000000181c */
[-C--:B------:R-:W-:Y:S02]  /*14070*/  FMUL.FTZ R23, R83, R115.reuse ;  /* 0x0000007353177220 */ /* 0x080fe40000410000 */
[-C--:B------:R-:W-:Y:S01]  /*14080*/  FMUL.FTZ R76, R76, R116.reuse ;  /* 0x000000744c4c7220 */ /* 0x080fe20000410000 */
[----:B------:R-:W-:Y:S01]  /*14090*/  MUFU.EX2 R130, R130 ;  /* 0x0000008200827308 */ /* 0x000fe20000000800 */
[-C--:B------:R-:W-:Y:S01]  /*140a0*/  FMUL.FTZ R77, R77, R116.reuse ;  /* 0x000000744d4d7220 */ /* 0x080fe20000410000 */
[----:B------:R-:W-:Y:S01]  /*140b0*/  LDSM.16.MT88.4 R80, [R142+0x8800] ;  /* 0x008800008e50783b */ /* 0x000fe20000004200 */
        /* <DEDUP_REMOVED lines=51> */
[----:B------:R-:W-:Y:S01]  /*143f0*/  LDSM.16.MT88.4 R76, [R141+0x8800] ;  /* 0x008800008d4c783b */ /* 0x000fe20000004200 */
[----:B------:R-:W-:-:S02]  /*14400*/  FMUL.FTZ R95, R95, R115 ;  /* 0x000000735f5f7220 */ /* 0x000fc40000410000 */
[-C--:B------:R-:W-:Y:S01]  /*14410*/  FMUL.FTZ R60, R60, R116.reuse ;  /* 0x000000743c3c7220 */ /* 0x080fe20000410000 */
[----:B------:R-:W-:Y:S01]  /*14420*/  MUFU.EX2 R181, R181 ;  /* 0x000000b500b57308 */ /* 0x000fe20000000800 */
[-C--:B------:R-:W-:Y:S02]  /*14430*/  FMUL.FTZ R61, R61, R116.reuse ;  /* 0x000000743d3d7220 */ /* 0x080fe40000410000 */
[C---:B------:R-:W-:Y:S01]  /*14440*/  HMMA.16816.F32 R44, R104.reuse, R72, R44 ;  /* 0x00000048682c723c */ /* 0x040fe2000000182c */
[-C--:B------:R-:W-:Y:S02]  /*14450*/  FMUL.FTZ R62, R62, R115.reuse ;  /* 0x000000733e3e7220 */ /* 0x080fe40000410000 */
[-C--:B------:R-:W-:Y:S02]  /*14460*/  FMUL.FTZ R63, R63, R115.reuse ;  /* 0x000000733f3f7220 */ /* 0x080fe40000410000 */
[-C--:B------:R-:W-:Y:S01]  /*14470*/  FMUL.FTZ R64, R64, R116.reuse ;  /* 0x0000007440407220 */ /* 0x080fe20000410000 */
[----:B------:R-:W3:Y:S01]  /*14480*/  MUFU.EX2 R178, R178 ;  /* 0x000000b200b27308 */ /* 0x000ee20000000800 */
[----:B------:R-:W-:Y:S01]  /*14490*/  FMUL.FTZ R65, R65, R116 ;  /* 0x0000007441417220 */ /* 0x000fe20000410000 */
[----:B------:R-:W-:Y:S01]  /*144a0*/  HMMA.16816.F32 R48, R104, R74, R48 ;  /* 0x0000004a6830723c */ /* 0x000fe20000001830 */
[----:B------:R-:W3:Y:S01]  /*144b0*/  LDSM.16.MT88.4 R72, [R144+0x8800] ;  /* 0x008800009048783b */ /* 0x000ee20000004200 */
[----:B------:R-:W-:-:S02]  /*144c0*/  FMUL.FTZ R66, R66, R115 ;  /* 0x0000007342427220 */ /* 0x000fc40000410000 */
[-C--:B------:R-:W-:Y:S02]  /*144d0*/  FMUL.FTZ R67, R67, R115.reuse ;  /* 0x0000007343437220 */ /* 0x080fe40000410000 */
[-C--:B------:R-:W-:Y:S01]  /*144e0*/  FMUL.FTZ R12, R88, R116.reuse ;  /* 0x00000074580c7220 */ /* 0x080fe20000410000 */
[----:B------:R-:W1:Y:S01]  /*144f0*/  MUFU.EX2 R177, R177 ;  /* 0x000000b100b17308 */ /* 0x000e620000000800 */
[C---:B------:R-:W-:Y:S01]  /*14500*/  HMMA.16816.F32 R4, R104.reuse, R8, R4 ;  /* 0x000000086804723c */ /* 0x040fe20000001804 */
[-C--:B------:R-:W-:Y:S02]  /*14510*/  FMUL.FTZ R13, R89, R116.reuse ;  /* 0x00000074590d7220 */ /* 0x080fe40000410000 */
[-C--:B------:R-:W-:Y:S02]  /*14520*/  FMUL.FTZ R14, R90, R115.reuse ;  /* 0x000000735a0e7220 */ /* 0x080fe40000410000 */
[-C--:B------:R-:W-:Y:S02]  /*14530*/  FMUL.FTZ R15, R91, R115.reuse ;  /* 0x000000735b0f7220 */ /* 0x080fe40000410000 */
[-C--:B------:R-:W-:Y:S01]  /*14540*/  FMUL.FTZ R84, R84, R116.reuse ;  /* 0x0000007454547220 */ /* 0x080fe20000410000 */
[----:B------:R-:W-:Y:S01]  /*14550*/  HMMA.16816.F32 R8, R104, R10, R92 ;  /* 0x0000000a6808723c */ /* 0x000fe2000000185c */
[----:B------:R-:W-:Y:S01]  /*14560*/  FMUL.FTZ R85, R85, R116 ;  /* 0x0000007455557220 */ /* 0x000fe20000410000 */
[----:B------:R-:W-:Y:S01]  /*14570*/  MUFU.EX2 R175, R175 ;  /* 0x000000af00af7308 */ /* 0x000fe20000000800 */
[-C--:B------:R-:W-:Y:S01]  /*14580*/  FMUL.FTZ R86, R86, R115.reuse ;  /* 0x0000007356567220 */ /* 0x080fe20000410000 */
[----:B------:R-:W-:Y:S01]  /*14590*/  LDSM.16.MT88.4 R92, [R144+0x9800] ;  /* 0x00980000905c783b */ /* 0x000fe20000004200 */
[----:B------:R-:W-:-:S02]  /*145a0*/  FMUL.FTZ R87, R87, R115 ;  /* 0x0000007357577220 */ /* 0x000fc40000410000 */
[----:B------:R-:W-:Y:S01]  /*145b0*/  FFMA.FTZ R114, R169, R116, R114 ;  /* 0x00000074a9727223 */ /* 0x000fe20000010072 */
[C---:B--2---:R-:W-:Y:S01]  /*145c0*/  HMMA.16816.F32 R60, R104.reuse, R68, R60 ;  /* 0x00000044683c723c */ /* 0x044fe2000000183c */
[----:B------:R-:W-:Y:S01]  /*145d0*/  FFMA.FTZ R112, R168, R115, R112 ;  /* 0x00000073a8707223 */ /* 0x000fe20000010070 */
[----:B------:R-:W-:Y:S01]  /*145e0*/  MUFU.EX2 R180, R180 ;  /* 0x000000b400b47308 */ /* 0x000fe20000000800 */
[----:B------:R-:W-:Y:S02]  /*145f0*/  FADD.FTZ R114, R113, R114 ;  /* 0x0000007271727221 */ /* 0x000fe40000010000 */
[----:B------:R-:W-:Y:S02]  /*14600*/  FADD.FTZ R112, R101, R112 ;  /* 0x0000007065707221 */ /* 0x000fe40000010000 */
[----:B-1----:R-:W-:Y:S01]  /*14610*/  F2FP.PACK_AB R68, R166, R167 ;  /* 0x000000a7a644723e */ /* 0x002fe200000000ff */
[----:B------:R-:W-:Y:S01]  /*14620*/  HMMA.16816.F32 R64, R104, R70, R64 ;  /* 0x000000466840723c */ /* 0x000fe20000001840 */
[----:B----4-:R-:W-:Y:S01]  /*14630*/  F2FP.PACK_AB R69, R172, R131 ;  /* 0x00000083ac45723e */ /* 0x010fe200000000ff */
[----:B------:R-:W-:Y:S01]  /*14640*/  MUFU.EX2 R122, R122 ;  /* 0x0000007a007a7308 */ /* 0x000fe20000000800 */
[----:B------:R-:W-:-:S02]  /*14650*/  FADD.FTZ R109, R109, R114 ;  /* 0x000000726d6d7221 */ /* 0x000fc40000010000 */
[----:B------:R-:W-:Y:S02]  /*14660*/  FADD.FTZ R3, R3, R112 ;  /* 0x0000007003037221 */ /* 0x000fe40000010000 */
[----:B------:R-:W-:Y:S01]  /*14670*/  F2FP.PACK_AB R70, R127, R130 ;  /* 0x000000827f46723e */ /* 0x000fe200000000ff */
[----:B------:R-:W-:Y:S01]  /*14680*/  HMMA.16816.F32 R12, R104, R16, R12 ;  /* 0x00000010680c723c */ /* 0x000fe2000000180c */
[----:B-----5:R-:W-:Y:S01]  /*14690*/  F2FP.PACK_AB R71, R170, R171 ;  /* 0x000000abaa47723e */ /* 0x020fe200000000ff */
[----:B------:R-:W1:Y:S01]  /*146a0*/  MUFU.EX2 R173, R173 ;  /* 0x000000ad00ad7308 */ /* 0x000e620000000800 */
[----:B------:R-:W-:Y:S02]  /*146b0*/  FADD.FTZ R108, R108, R109 ;  /* 0x0000006d6c6c7221 */ /* 0x000fe40000010000 */
[----:B------:R-:W-:Y:S02]  /*146c0*/  FADD.FTZ R2, R2, R3 ;  /* 0x0000000302027221 */ /* 0x000fe40000010000 */
[----:B------:R-:W-:Y:S01]  /*146d0*/  FADD.FTZ R3, R167, R108 ;  /* 0x0000006ca7037221 */ /* 0x000fe20000010000 */
[----:B---3--:R-:W-:Y:S01]  /*146e0*/  HMMA.16816.F32 R4, R68, R72, R4 ;  /* 0x000000484404723c */ /* 0x008fe20000001804 */
[----:B------:R-:W-:Y:S01]  /*146f0*/  FADD.FTZ R131, R131, R2 ;  /* 0x0000000283837221 */ /* 0x000fe20000010000 */
[----:B------:R-:W-:Y:S01]  /*14700*/  MUFU.EX2 R123, R123 ;  /* 0x0000007b007b7308 */ /* 0x000fe20000000800 */
[----:B------:R-:W-:-:S02]  /*14710*/  FADD.FTZ R3, R166, R3 ;  /* 0x00000003a6037221 */ /* 0x000fc40000010000 */
[----:B------:R-:W-:Y:S02]  /*14720*/  FADD.FTZ R172, R172, R131 ;  /* 0x00000083acac7221 */ /* 0x000fe40000010000 */
[----:B------:R-:W-:Y:S01]  /*14730*/  FADD.FTZ R130, R130, R3 ;  /* 0x0000000382827221 */ /* 0x000fe20000010000 */
[C---:B------:R-:W-:Y:S01]  /*14740*/  HMMA.16816.F32 R8, R68.reuse, R74, R8 ;  /* 0x0000004a4408723c */ /* 0x040fe20000001808 */
[----:B------:R-:W2:Y:S01]  /*14750*/  LDSM.16.MT88.4 R72, [R140+0x8800] ;  /* 0x008800008c48783b */ /* 0x000ea20000004200 */
[----:B------:R-:W3:Y:S01]  /*14760*/  MUFU.EX2 R124, R124 ;  /* 0x0000007c007c7308 */ /* 0x000ee20000000800 */
[----:B------:R-:W-:Y:S02]  /*14770*/  FADD.FTZ R3, R171, R172 ;  /* 0x000000acab037221 */ /* 0x000fe40000010000 */
[----:B------:R-:W-:Y:S02]  /*14780*/  FADD.FTZ R127, R127, R130 ;  /* 0x000000827f7f7221 */ /* 0x000fe40000010000 */
[----:B------:R-:W-:Y:S01]  /*14790*/  FADD.FTZ R3, R170, R3 ;  /* 0x00000003aa037221 */ /* 0x000fe20000010000 */
[----:B------:R-:W-:Y:S02]  /*147a0*/  HMMA.16816.F32 R20, R68, R76, R20 ;  /* 0x0000004c4414723c */ /* 0x000fe40000001814 */
[----:B------:R-:W-:Y:S01]  /*147b0*/  MUFU.EX2 R121, R121 ;  /* 0x0000007900797308 */ /* 0x000fe20000000800 */
[----:B------:R-:W-:Y:S01]  /*147c0*/  FADD.FTZ R2, R178, R3 ;  /* 0x00000003b2027221 */ /* 0x000fe20000010000 */
[----:B------:R-:W-:-:S03]  /*147d0*/  MOV R3, R111 ;  /* 0x0000006f00037202 */ /* 0x000fc60000000f00 */
[----:B------:R-:W-:Y:S01]  /*147e0*/  FADD.FTZ R2, R177, R2 ;  /* 0x00000002b1027221 */ /* 0x000fe20000010000 */
[----:B------:R-:W-:Y:S01]  /*147f0*/  HMMA.16816.F32 R24, R68, R78, R24 ;  /* 0x0000004e4418723c */ /* 0x000fe20000001818 */
[----:B------:R-:W4:Y:S01]  /*14800*/  LDSM.16.MT88.4 R76, [R142+0xa800] ;  /* 0x00a800008e4c783b */ /* 0x000f220000004200 */
[----:B------:R-:W5:Y:S06]  /*14810*/  MUFU.EX2 R126, R126 ;  /* 0x0000007e007e7308 */ /* 0x000f6c0000000800 */
[----:B------:R-:W-:Y:S01]  /*14820*/  HMMA.16816.F32 R16, R104, R18, R84 ;  /* 0x000000126810723c */ /* 0x000fe20000001854 */
[----:B------:R-:W-:Y:S01]  /*14830*/  LDSM.16.MT88.4 R84, [R142+0x9800] ;  /* 0x009800008e54783b */ /* 0x000fe20000004200 */
[----:B------:R-:W-:Y:S05]  /*14840*/  MUFU.EX2 R117, R117 ;  /* 0x0000007500757308 */ /* 0x000fea0000000800 */
[----:B-1----:R-:W-:Y:S01]  /*14850*/  F2FP.PACK_AB R104, R173, R122 ;  /* 0x0000007aad68723e */ /* 0x002fe200000000ff */
[----:B------:R-:W-:Y:S01]  /*14860*/  HMMA.16816.F32 R12, R68, R80, R12 ;  /* 0x00000050440c723c */ /* 0x000fe2000000180c */
[----:B---3--:R-:W-:Y:S01]  /*14870*/  F2FP.PACK_AB R106, R124, R123 ;  /* 0x0000007b7c6a723e */ /* 0x008fe200000000ff */
[----:B------:R-:W1:Y:S01]  /*14880*/  MUFU.EX2 R118, R118 ;  /* 0x0000007600767308 */ /* 0x000e620000000800 */
[----:B-----5:R-:W-:-:S05]  /*14890*/  F2FP.PACK_AB R105, R126, R121 ;  /* 0x000000797e69723e */ /* 0x020fca00000000ff */
[C---:B--2---:R-:W-:Y:S08]  /*148a0*/  HMMA.16816.F32 R28, R68.reuse, R72, R28 ;  /* 0x00000048441c723c */ /* 0x044ff0000000181c */
[----:B------:R-:W-:Y:S01]  /*148b0*/  HMMA.16816.F32 R32, R68, R74, R32 ;  /* 0x0000004a4420723c */ /* 0x000fe20000001820 */
[----:B------:R-:W2:Y:S01]  /*148c0*/  LDSM.16.MT88.4 R72, [R141+0xa800] ;  /* 0x00a800008d48783b */ /* 0x000ea20000004200 */
[----:B-1----:R-:W-:-:S06]  /*148d0*/  F2FP.PACK_AB R107, R118, R117 ;  /* 0x00000075766b723e */ /* 0x002fcc00000000ff */
[C---:B----4-:R-:W-:Y:S08]  /*148e0*/  HMMA.16816.F32 R44, R68.reuse, R76, R44 ;  /* 0x0000004c442c723c */ /* 0x050ff0000000182c */
        /* <DEDUP_REMOVED lines=23> */
[----:B--2---:R-:W-:Y:S01]  /*14a60*/  HMMA.16816.F32 R20, R68, R72, R20 ;  /* 0x000000484414723c */ /* 0x004fe20000001814 */
        /* <DEDUP_REMOVED lines=10> */
[----:B------:R-:W1:Y:S01]  /*14b10*/  LDSM.16.MT88.4 R76, [R144+0xb000] ;  /* 0x00b00000904c783b */ /* 0x000e620000004200 */
[----:B------:R-:W-:-:S06]  /*14b20*/  FADD.FTZ R169, R124, R123 ;  /* 0x0000007b7ca97221 */ /* 0x000fcc0000010000 */
[C---:B------:R-:W-:Y:S01]  /*14b30*/  HMMA.16816.F32 R24, R68.reuse, R74, R24 ;  /* 0x0000004a4418723c */ /* 0x040fe20000001818 */
[----:B------:R-:W2:Y:S07]  /*14b40*/  LDSM.16.MT88.4 R72, [R142+0xb000] ;  /* 0x00b000008e48783b */ /* 0x000eae0000004200 */
[C---:B---3--:R-:W-:Y:S08]  /*14b50*/  HMMA.16816.F32 R4, R68.reuse, R80, R4 ;  /* 0x000000504404723c */ /* 0x048ff00000001804 */
[----:B------:R-:W-:Y:S01]  /*14b60*/  HMMA.16816.F32 R8, R68, R82, R8 ;  /* 0x000000524408723c */ /* 0x000fe20000001808 */
[----:B------:R-:W3:Y:S07]  /*14b70*/  LDSM.16.MT88.4 R80, [R140+0x9000] ;  /* 0x009000008c50783b */ /* 0x000eee0000004200 */
[C---:B------:R-:W-:Y:S01]  /*14b80*/  HMMA.16816.F32 R88, R104.reuse, R84, R12 ;  /* 0x000000546858723c */ /* 0x040fe2000000180c */
[----:B------:R-:W-:Y:S07]  /*14b90*/  LDSM.16.MT88.4 R12, [R142+0xb800] ;  /* 0x00b800008e0c783b */ /* 0x000fee0000004200 */
[----:B------:R-:W-:Y:S01]  /*14ba0*/  HMMA.16816.F32 R96, R104, R92, R4 ;  /* 0x0000005c6860723c */ /* 0x000fe20000001804 */
        /* <DEDUP_REMOVED lines=8> */
[----:B------:R-:W-:Y:S08]  /*14c30*/  HMMA.16816.F32 R32, R68, R82, R32 ;  /* 0x000000524420723c */ /* 0x000ff00000001820 */
[----:B------:R-:W-:Y:S01]  /*14c40*/  HMMA.16816.F32 R92, R104, R94, R8 ;  /* 0x0000005e685c723c */ /* 0x000fe20000001808 */
[----:B------:R-:W-:Y:S07]  /*14c50*/  LDSM.16.MT88.4 R8, [R141+0xb800] ;  /* 0x00b800008d08783b */ /* 0x000fee0000004200 */
[C---:B-1----:R-:W-:Y:S08]  /*14c60*/  HMMA.16816.F32 R52, R68.reuse, R76, R52 ;  /* 0x0000004c4434723c */ /* 0x042ff00000001834 */
[C---:B------:R-:W-:Y:S01]  /*14c70*/  HMMA.16816.F32 R56, R68.reuse, R78, R56 ;  /* 0x0000004e4438723c */ /* 0x040fe20000001838 */
[----:B------:R-:W1:Y:S07]  /*14c80*/  LDSM.16.MT88.4 R76, [R141+0x9800] ;  /* 0x009800008d4c783b */ /* 0x000e6e0000004200 */
[C---:B--2---:R-:W-:Y:S08]  /*14c90*/  HMMA.16816.F32 R60, R68.reuse, R72, R60 ;  /* 0x00000048443c723c */ /* 0x044ff0000000183c */
[----:B------:R-:W-:Y:S01]  /*14ca0*/  HMMA.16816.F32 R64, R68, R74, R64 ;  /* 0x0000004a4440723c */ /* 0x000fe20000001840 */
[----:B------:R-:W2:Y:S07]  /*14cb0*/  LDSM.16.MT88.4 R68, [R140+0x9800] ;  /* 0x009800008c44783b */ /* 0x000eae0000004200 */
[C---:B------:R-:W-:Y:S08]  /*14cc0*/  HMMA.16816.F32 R36, R104.reuse, R4, R36 ;  /* 0x000000046824723c */ /* 0x040ff00000001824 */
[C---:B------:R-:W-:Y:S01]  /*14cd0*/  HMMA.16816.F32 R40, R104.reuse, R6, R40 ;  /* 0x000000066828723c */ /* 0x040fe20000001828 */
[----:B------:R-:W3:Y:S07]  /*14ce0*/  LDSM.16.MT88.4 R4, [R140+0xb800] ;  /* 0x00b800008c04783b */ /* 0x000eee0000004200 */
[C---:B------:R-:W-:Y:S08]  /*14cf0*/  HMMA.16816.F32 R84, R104.reuse, R86, R16 ;  /* 0x000000566854723c */ /* 0x040ff00000001810 */
[C---:B-1----:R-:W-:Y:S08]  /*14d00*/  HMMA.16816.F32 R80, R104.reuse, R76, R20 ;  /* 0x0000004c6850723c */ /* 0x042ff00000001814 */
[C---:B------:R-:W-:Y:S08]  /*14d10*/  HMMA.16816.F32 R76, R104.reuse, R78, R24 ;  /* 0x0000004e684c723c */ /* 0x040ff00000001818 */
[C---:B--2---:R-:W-:Y:S08]  /*14d20*/  HMMA.16816.F32 R72, R104.reuse, R68, R28 ;  /* 0x000000446848723c */ /* 0x044ff0000000181c */
[C---:B------:R-:W-:Y:S08]  /*14d30*/  HMMA.16816.F32 R68, R104.reuse, R70, R32 ;  /* 0x000000466844723c */ /* 0x040ff00000001820 */
[C---:B------:R-:W-:Y:S08]  /*14d40*/  HMMA.16816.F32 R44, R104.reuse, R12, R44 ;  /* 0x0000000c682c723c */ /* 0x040ff0000000182c */
[C---:B------:R-:W-:Y:S08]  /*14d50*/  HMMA.16816.F32 R48, R104.reuse, R14, R48 ;  /* 0x0000000e6830723c */ /* 0x040ff00000001830 */
[C---:B------:R-:W-:Y:S08]  /*14d60*/  HMMA.16816.F32 R52, R104.reuse, R8, R52 ;  /* 0x000000086834723c */ /* 0x040ff00000001834 */
[C---:B------:R-:W-:Y:S08]  /*14d70*/  HMMA.16816.F32 R56, R104.reuse, R10, R56 ;  /* 0x0000000a6838723c */ /* 0x040ff00000001838 */
[C---:B---3--:R-:W-:Y:S08]  /*14d80*/  HMMA.16816.F32 R60, R104.reuse, R4, R60 ;  /* 0x00000004683c723c */ /* 0x048ff0000000183c */
[----:B------:R-:W-:Y:S08]  /*14d90*/  HMMA.16816.F32 R64, R104, R6, R64 ;  /* 0x000000066840723c */ /* 0x000ff00000001840 */
.L_x_7292:
        /* <DEDUP_REMOVED lines=12> */
.L_x_7302:
        /* <DEDUP_REMOVED lines=65> */
.L_x_7299:
        /* <DEDUP_REMOVED lines=64> */
[----:B------:R-:W1:Y:S07]  /*15670*/  LDSM.16.M88.4 R112, [R149+0x4000] ;  /* 0x004000009570783b */ /* 0x000e6e0000000200 */
[----:B------:R-:W3:Y:S07]  /*15680*/  LDSM.16.M88.4 R116, [R149+0x4800] ;  /* 0x004800009574783b */ /* 0x000eee0000000200 */
[----:B------:R-:W3:Y:S07]  /*15690*/  LDSM.16.M88.4 R120, [R149+0x5000] ;  /* 0x005000009578783b */ /* 0x000eee0000000200 */
[----:B------:R-:W0:Y:S07]  /*156a0*/  LDGDEPBAR ;  /* 0x00000000000079af */ /* 0x000e2e0000000000 */
[----:B------:R-:W4:Y:S07]  /*156b0*/  LDSM.16.M88.4 R124, [R149+0x5800] ;  /* 0x00580000957c783b */ /* 0x000f2e0000000200 */
[----:B--2---:R-:W-:Y:S01]  /*156c0*/  LDSM.16.M88.4 R128, [R138] ;  /* 0x000000008a80783b */ /* 0x004fe20000000200 */
[C---:B-1----:R-:W-:Y:S08]  /*156d0*/  HMMA.16816.F32 R4, R108.reuse, R112, RZ ;  /* 0x000000706c04723c */ /* 0x042ff000000018ff */
[C---:B------:R-:W-:Y:S01]  /*156e0*/  HMMA.16816.F32 R8, R108.reuse, R114, RZ ;  /* 0x000000726c08723c */ /* 0x040fe200000018ff */
[----:B------:R-:W-:Y:S07]  /*156f0*/  LDSM.16.M88.4 R112, [R148] ;  /* 0x000000009470783b */ /* 0x000fee0000000200 */
[C---:B---3--:R-:W-:Y:S08]  /*15700*/  HMMA.16816.F32 R12, R108.reuse, R116, RZ ;  /* 0x000000746c0c723c */ /* 0x048ff000000018ff */
        /* <DEDUP_REMOVED lines=112> */
[----:B---3--:R-:W-:Y:S02]  /*15e10*/  FMUL.FTZ R105, R18, c[0x0][0x2ec] ;  /* 0x0000bb0012697a20 */ /* 0x008fe40000410000 */
[----:B------:R-:W-:Y:S01]  /*15e20*/  FMUL.FTZ R187, R17, c[0x0][0x2ec] ;  /* 0x0000bb0011bb7a20 */ /* 0x000fe20000410000 */
[----:B------:R-:W-:Y:S04]  /*15e30*/  HMMA.16816.F32 R32, R120, R110, R32 ;  /* 0x0000006e7820723c */ /* 0x000fe80000001820 */
[----:B------:R3:W1:Y:S01]  /*15e40*/  MUFU.TANH R125, R105 ;  /* 0x00000069007d7308 */ /* 0x0006620000002400 */
        /* <DEDUP_REMOVED lines=8> */
[----:B-----5:R-:W-:Y:S02]  /*15ed0*/  FMUL.FTZ R171, R25, c[0x0][0x2ec] ;  /* 0x0000bb0019ab7a20 */ /* 0x020fe40000410000 */
[----:B------:R-:W-:Y:S01]  /*15ee0*/  FMUL.FTZ R181, R26, c[0x0][0x2ec] ;  /* 0x0000bb001ab57a20 */ /* 0x000fe20000410000 */
[----:B------:R5:W1:Y:S01]  /*15ef0*/  MUFU.TANH R121, R128 ;  /* 0x0000008000797308 */ /* 0x000a620000002400 */
[----:B------:R-:W-:Y:S02]  /*15f00*/  FMUL.FTZ R129, R32, c[0x0][0x2ec] ;  /* 0x0000bb0020817a20 */ /* 0x000fe40000410000 */
[----:B------:R-:W-:Y:S02]  /*15f10*/  FMUL.FTZ R179, R27, c[0x0][0x2ec] ;  /* 0x0000bb001bb37a20 */ /* 0x000fe40000410000 */
[----:B---3--:R-:W-:Y:S02]  /*15f20*/  FMUL.FTZ R105, R28, c[0x0][0x2ec] ;  /* 0x0000bb001c697a20 */ /* 0x008fe40000410000 */
[----:B------:R-:W-:Y:S02]  /*15f30*/  FMUL.FTZ R106, R29, c[0x0][0x2ec] ;  /* 0x0000bb001d6a7a20 */ /* 0x000fe40000410000 */
[----:B------:R-:W-:Y:S01]  /*15f40*/  FMUL.FTZ R130, R30, c[0x0][0x2ec] ;  /* 0x0000bb001e827a20 */ /* 0x000fe20000410000 */
[----:B------:R3:W1:Y:S01]  /*15f50*/  MUFU.TANH R117, R129 ;  /* 0x0000008100757308 */ /* 0x0006620000002400 */
[----:B------:R-:W-:Y:S02]  /*15f60*/  FMUL.FTZ R33, R33, c[0x0][0x2ec] ;  /* 0x0000bb0021217a20 */ /* 0x000fe40000410000 */
[----:B------:R-:W-:Y:S02]  /*15f70*/  FMUL.FTZ R34, R34, c[0x0][0x2ec] ;  /* 0x0000bb0022227a20 */ /* 0x000fe40000410000 */
[----:B------:R-:W-:Y:S05]  /*15f80*/  FMUL.FTZ R35, R35, c[0x0][0x2ec] ;  /* 0x0000bb0023237a20 */ /* 0x000fea0000410000 */
[----:B------:R-:W1:Y:S01]  /*15f90*/  MUFU.TANH R201, R201 ;  /* 0x000000c900c97308 */ /* 0x000e620000002400 */
[----:B-----5:R-:W-:Y:S09]  /*15fa0*/  MOV R128, R2 ;  /* 0x0000000200807202 */ /* 0x020ff20000000f00 */
[----:B------:R-:W1:Y:S01]  /*15fb0*/  MUFU.TANH R203, R203 ;  /* 0x000000cb00cb7308 */ /* 0x000e620000002400 */
[----:B---3--:R-:W-:Y:S09]  /*15fc0*/  MOV R129, R3 ;  /* 0x0000000300817202 */ /* 0x008ff20000000f00 */
[----:B------:R-:W3:Y:S10]  /*15fd0*/  MUFU.TANH R205, R205 ;  /* 0x000000cd00cd7308 */ /* 0x000ef40000002400 */
        /* <DEDUP_REMOVED lines=86> */
.L_x_7301:
        /* <DEDUP_REMOVED lines=63> */
.L_x_7300:
[----:B--234-:R-:W-:Y:S01]  /*16930*/  IADD3 R108, R161, -0x1, RZ ;  /* 0xffffffffa16c7810 */ /* 0x01cfe20007ffe0ff */
[----:B------:R-:W-:Y:S03]  /*16940*/  LDSM.16.MT88.4 R20, [R142+0x8000] ;  /* 0x008000008e14783b */ /* 0x000fe60000004200 */
[----:B------:R-:W-:Y:S04]  /*16950*/  LEA R5, R108, R165, 0x6 ;  /* 0x000000a56c057211 */ /* 0x000fe800078e30ff */
        /* <DEDUP_REMOVED lines=25> */
[----:B------:R-:W2:Y:S02]  /*16af0*/  I2F R3, R3 ;  /* 0x0000000300037306 */ /* 0x000ea40000201400 */
[C---:B-12---:R-:W-:Y:S02]  /*16b00*/  FFMA.FTZ R124, R0.reuse, R3, R124 ;  /* 0x00000003007c7223 */ /* 0x046fe4000001007c */
[CC--:B------:R-:W-:Y:S02]  /*16b10*/  FFMA.FTZ R197, R0.reuse, R15.reuse, R197 ;  /* 0x0000000f00c57223 */ /* 0x0c0fe400000100c5 */
[C---:B------:R-:W-:Y:S02]  /*16b20*/  FFMA.FTZ R107, R0.reuse, R15, R107 ;  /* 0x0000000f006b7223 */ /* 0x040fe4000001006b */
[CC--:B------:R-:W-:Y:S02]  /*16b30*/  FFMA.FTZ R199, R0.reuse, R14.reuse, R199 ;  /* 0x0000000e00c77223 */ /* 0x0c0fe400000100c7 */
[C---:B------:R-:W-:Y:S01]  /*16b40*/  FFMA.FTZ R195, R0.reuse, R14, R195 ;  /* 0x0000000e00c37223 */ /* 0x040fe200000100c3 */
[----:B------:R-:W-:Y:S01]  /*16b50*/  FMNMX.FTZ R14, R197, R101, !PT ;  /* 0x00000065c50e7209 */ /* 0x000fe20007810000 */
[CC--:B------:R-:W-:Y:S01]  /*16b60*/  FFMA.FTZ R205, R0.reuse, R13.reuse, R205 ;  /* 0x0000000d00cd7223 */ /* 0x0c0fe200000100cd */
[----:B------:R-:W-:Y:S01]  /*16b70*/  FMNMX.FTZ R16, R107, R104, !PT ;  /* 0x000000686b107209 */ /* 0x000fe20007810000 */
[C---:B------:R-:W-:Y:S01]  /*16b80*/  FFMA.FTZ R201, R0.reuse, R13, R201 ;  /* 0x0000000d00c97223 */ /* 0x040fe200000100c9 */
[----:B------:R-:W-:Y:S01]  /*16b90*/  FMNMX.FTZ R14, R199, R14, !PT ;  /* 0x0000000ec70e7209 */ /* 0x000fe20007810000 */
[C---:B------:R-:W-:Y:S01]  /*16ba0*/  FFMA.FTZ R207, R0.reuse, R12, R207 ;  /* 0x0000000c00cf7223 */ /* 0x040fe200000100cf */
[----:B------:R-:W-:Y:S01]  /*16bb0*/  FMNMX.FTZ R16, R195, R16, !PT ;  /* 0x00000010c3107209 */ /* 0x000fe20007810000 */
[C---:B------:R-:W-:Y:S01]  /*16bc0*/  FFMA.FTZ R203, R0.reuse, R12, R203 ;  /* 0x0000000c00cb7223 */ /* 0x040fe200000100cb */
[----:B------:R-:W-:Y:S01]  /*16bd0*/  FMNMX.FTZ R14, R205, R14, !PT ;  /* 0x0000000ecd0e7209 */ /* 0x000fe20007810000 */
[CC--:B------:R-:W-:Y:S01]  /*16be0*/  FFMA.FTZ R123, R0.reuse, R7.reuse, R209 ;  /* 0x00000007007b7223 */ /* 0x0c0fe200000100d1 */
[----:B------:R-:W-:Y:S01]  /*16bf0*/  FMNMX.FTZ R16, R201, R16, !PT ;  /* 0x00000010c9107209 */ /* 0x000fe20007810000 */
[C---:B------:R-:W-:Y:S01]  /*16c00*/  FFMA.FTZ R127, R0.reuse, R7, R127 ;  /* 0x00000007007f7223 */ /* 0x040fe2000001007f */
[----:B------:R-:W-:Y:S01]  /*16c10*/  FMNMX.FTZ R14, R207, R14, !PT ;  /* 0x0000000ecf0e7209 */ /* 0x000fe20007810000 */
[CC--:B------:R-:W-:Y:S01]  /*16c20*/  FFMA.FTZ R193, R0.reuse, R11.reuse, R193 ;  /* 0x0000000b00c17223 */ /* 0x0c0fe200000100c1 */
[----:B------:R-:W-:Y:S01]  /*16c30*/  FMNMX.FTZ R16, R203, R16, !PT ;  /* 0x00000010cb107209 */ /* 0x000fe20007810000 */
[C---:B------:R-:W-:Y:S01]  /*16c40*/  FFMA.FTZ R189, R0.reuse, R11, R189 ;  /* 0x0000000b00bd7223 */ /* 0x040fe200000100bd */
[----:B------:R-:W-:Y:S01]  /*16c50*/  IADD3 R11, R5, 0x38, RZ ;  /* 0x00000038050b7810 */ /* 0x000fe20007ffe0ff */
[CC--:B------:R-:W-:Y:S01]  /*16c60*/  FFMA.FTZ R125, R0.reuse, R9.reuse, R125 ;  /* 0x00000009007d7223 */ /* 0x0c0fe2000001007d */
[----:B------:R-:W-:Y:S01]  /*16c70*/  FMNMX.FTZ R14, R123, R14, !PT ;  /* 0x0000000e7b0e7209 */ /* 0x000fe20007810000 */
[C---:B------:R-:W-:Y:S01]  /*16c80*/  FFMA.FTZ R131, R0.reuse, R9, R131 ;  /* 0x0000000900837223 */ /* 0x040fe20000010083 */
[----:B------:R-:W-:Y:S01]  /*16c90*/  IADD3 R12, R5, 0x31, RZ ;  /* 0x00000031050c7810 */ /* 0x000fe20007ffe0ff */
[----:B------:R1:W2:Y:S01]  /*16ca0*/  I2F R9, R11 ;  /* 0x0000000b00097306 */ /* 0x0002a20000201400 */
        /* <DEDUP_REMOVED lines=8> */
[----:B------:R-:W-:Y:S01]  /*16d30*/  IADD3 R5, R5, 0x39, RZ ;  /* 0x0000003905057810 */ /* 0x000fe20007ffe0ff */
[----:B------:R-:W3:Y:S01]  /*16d40*/  I2F R7, R12 ;  /* 0x0000000c00077306 */ /* 0x000ee20000201400 */
        /* <DEDUP_REMOVED lines=9> */
[----:B------:R-:W4:Y:S01]  /*16de0*/  I2F R5, R5 ;  /* 0x0000000500057306 */ /* 0x000f220000201400 */
[----:B------:R-:W-:Y:S01]  /*16df0*/  FMNMX.FTZ R16, R177, R16, !PT ;  /* 0x00000010b1107209 */ /* 0x000fe20007810000 */
[C---:B------:R-:W-:Y:S01]  /*16e00*/  FFMA.FTZ R173, R0.reuse, R4, R173 ;  /* 0x0000000400ad7223 */ /* 0x040fe200000100ad */
[----:B------:R-:W-:Y:S01]  /*16e10*/  FMNMX.FTZ R14, R181, R14, !PT ;  /* 0x0000000eb50e7209 */ /* 0x000fe20007810000 */
[C---:B------:R-:W-:Y:S01]  /*16e20*/  FFMA.FTZ R171, R0.reuse, R2, R171 ;  /* 0x0000000200ab7223 */ /* 0x040fe200000100ab */
        /* <DEDUP_REMOVED lines=8> */
[CC--:B---3--:R-:W-:Y:S01]  /*16eb0*/  FFMA.FTZ R121, R0.reuse, R7.reuse, R121 ;  /* 0x0000000700797223 */ /* 0x0c8fe20000010079 */
[----:B------:R-:W-:Y:S01]  /*16ec0*/  LDSM.16.MT88.4 R12, [R144+0x8000] ;  /* 0x00800000900c783b */ /* 0x000fe20000004200 */
[----:B------:R-:W-:Y:S01]  /*16ed0*/  FFMA.FTZ R118, R0, R7, R118 ;  /* 0x0000000700767223 */ /* 0x000fe20000010076 */
[----:B------:R-:W-:Y:S02]  /*16ee0*/  FMNMX.FTZ R11, R119, R16, !PT ;  /* 0x00000010770b7209 */ /* 0x000fe40007810000 */
[----:B------:R-:W-:Y:S02]  /*16ef0*/  FMNMX.FTZ R3, R121, R2, !PT ;  /* 0x0000000279037209 */ /* 0x000fe40007810000 */
[----:B------:R-:W-:Y:S02]  /*16f00*/  FMNMX.FTZ R4, R118, R11, !PT ;  /* 0x0000000b76047209 */ /* 0x000fe40007810000 */
[----:B------:R-:W-:Y:S01]  /*16f10*/  FMNMX.FTZ R2, R106, R3, !PT ;  /* 0x000000036a027209 */ /* 0x000fe20007810000 */
[CC--:B----4-:R-:W-:Y:S01]  /*16f20*/  FFMA.FTZ R105, R0.reuse, R5.reuse, R105 ;  /* 0x0000000500697223 */ /* 0x0d0fe20000010069 */
[----:B------:R-:W-:Y:S01]  /*16f30*/  FMNMX.FTZ R4, R117, R4, !PT ;  /* 0x0000000475047209 */ /* 0x000fe20007810000 */
        /* <DEDUP_REMOVED lines=27> */
[----:B------:R-:W-:Y:S02]  /*170f0*/  FFMA.FTZ R109, R207, c[0x0][0x23c], -R126 ;  /* 0x00008f00cf6d7a23 */ /* 0x000fe4000001087e */
[--C-:B------:R-:W-:Y:S02]  /*17100*/  FFMA.FTZ R107, R107, c[0x0][0x23c], -R120.reuse ;  /* 0x00008f006b6b7a23 */ /* 0x100fe40000010878 */
[--C-:B------:R-:W-:Y:S01]  /*17110*/  FFMA.FTZ R114, R195, c[0x0][0x23c], -R120.reuse ;  /* 0x00008f00c3727a23 */ /* 0x100fe20000010878 */
[----:B------:R-:W2:Y:S01]  /*17120*/  MUFU.EX2 R104, R104 ;  /* 0x0000006800687308 */ /* 0x000ea20000000800 */
[--C-:B------:R-:W-:Y:S02]  /*17130*/  FFMA.FTZ R113, R201, c[0x0][0x23c], -R120.reuse ;  /* 0x00008f00c9717a23 */ /* 0x100fe40000010878 */
[----:B------:R-:W-:Y:S02]  /*17140*/  FFMA.FTZ R112, R203, c[0x0][0x23c], -R120 ;  /* 0x00008f00cb707a23 */ /* 0x000fe40000010878 */
[--C-:B------:R-:W-:Y:S02]  /*17150*/  FFMA.FTZ R185, R185, c[0x0][0x23c], -R126.reuse ;  /* 0x00008f00b9b97a23 */ /* 0x100fe4000001087e */
[--C-:B------:R-:W-:Y:S02]  /*17160*/  FFMA.FTZ R176, R183, c[0x0][0x23c], -R126.reuse ;  /* 0x00008f00b7b07a23 */ /* 0x100fe4000001087e */
        /* <DEDUP_REMOVED lines=33> */
[----:B------:R-:W-:Y:S01]  /*17380*/  FMUL.FTZ R39, R101, R39 ;  /* 0x0000002765277220 */ /* 0x000fe20000410000 */
[----:B------:R-:W-:Y:S01]  /*17390*/  LDSM.16.MT88.4 R68, [R141+0xa000] ;  /* 0x00a000008d44783b */ /* 0x000fe20000004200 */
[----:B------:R-:W1:Y:S01]  /*173a0*/  MUFU.EX2 R114, R114 ;  /* 0x0000007200727308 */ /* 0x000e620000000800 */
        /* <DEDUP_REMOVED lines=44> */
[----:B------:R-:W-:Y:S02]  /*17670*/  FMUL.FTZ R59, R101, R59 ;  /* 0x0000003b653b7220 */ /* 0x000fe40000410000 */
[C---:B------:R-:W-:Y:S02]  /*17680*/  FMUL.FTZ R56, R104.reuse, R56 ;  /* 0x0000003868387220 */ /* 0x040fe40000410000 */
[C---:B------:R-:W-:Y:S03]  /*17690*/  HMMA.16816.F32 R12, R96.reuse, R20, R12 ;  /* 0x00000014600c723c */ /* 0x040fe6000000180c */
[C---:B------:R-:W-:Y:S02]  /*176a0*/  FMUL.FTZ R57, R104.reuse, R57 ;  /* 0x0000003968397220 */ /* 0x040fe40000410000 */
        /* <DEDUP_REMOVED lines=13> */
[C---:B------:R-:W-:Y:S01]  /*17780*/  FFMA.FTZ R169, R104.reuse, R169, R107 ;  /* 0x000000a968a97223 */ /* 0x040fe2000001006b */
        /* <DEDUP_REMOVED lines=8> */
[----:B------:R-:W2:Y:S01]  /*17810*/  LDSM.16.MT88.4 R72, [R142+0xa000] ;  /* 0x00a000008e48783b */ /* 0x000ea20000004200 */
[--C-:B------:R-:W-:Y:S02]  /*17820*/  FFMA.FTZ R122, R193, c[0x0][0x23c], -R126.reuse ;  /* 0x00008f00c17a7a23 */ /* 0x100fe4000001087e */
[--C-:B------:R-:W-:Y:S02]  /*17830*/  FFMA.FTZ R125, R125, c[0x0][0x23c], -R126.reuse ;  /* 0x00008f007d7d7a23 */ /* 0x100fe4000001087e */
[C---:B-1----:R-:W-:Y:S01]  /*17840*/  HMMA.16816.F32 R28, R96.reuse, R88, R28 ;  /* 0x00000058601c723c */ /* 0x042fe2000000181c */
[----:B------:R-:W-:Y:S02]  /*17850*/  MUFU.EX2 R171, R171 ;  /* 0x000000ab00ab7308 */ /* 0x000fe40000000800 */
[----:B------:R-:W-:Y:S02]  /*17860*/  FFMA.FTZ R130, R191, c[0x0][0x23c], -R126 ;  /* 0x00008f00bf827a23 */ /* 0x000fe4000001087e */
[--C-:B------:R-:W-:Y:S02]  /*17870*/  FFMA.FTZ R127, R127, c[0x0][0x23c], -R120.reuse ;  /* 0x00008f007f7f7a23 */ /* 0x100fe40000010878 */
[--C-:B------:R-:W-:Y:S01]  /*17880*/  FFMA.FTZ R170, R189, c[0x0][0x23c], -R120.reuse ;  /* 0x00008f00bdaa7a23 */ /* 0x100fe20000010878 */
[C---:B------:R-:W-:Y:S03]  /*17890*/  HMMA.16816.F32 R32, R96.reuse, R90, R32 ;  /* 0x0000005a6020723c */ /* 0x040fe60000001820 */
[----:B------:R-:W1:Y:S01]  /*178a0*/  MUFU.EX2 R122, R122 ;  /* 0x0000007a007a7308 */ /* 0x000e620000000800 */
[--C-:B------:R-:W-:Y:S02]  /*178b0*/  FFMA.FTZ R131, R131, c[0x0][0x23c], -R120.reuse ;  /* 0x00008f0083837a23 */ /* 0x100fe40000010878 */
[----:B------:R-:W-:Y:S02]  /*178c0*/  FFMA.FTZ R172, R187, c[0x0][0x23c], -R120 ;  /* 0x00008f00bbac7a23 */ /* 0x000fe40000010878 */
[C---:B------:R-:W-:Y:S04]  /*178d0*/  HMMA.16816.F32 R36, R96.reuse, R76, R36 ;  /* 0x0000004c6024723c */ /* 0x040fe80000001824 */
[--C-:B------:R-:W-:Y:S01]  /*178e0*/  FFMA.FTZ R124, R124, c[0x0][0x23c], -R126.reuse ;  /* 0x00008f007c7c7a23 */ /* 0x100fe2000001087e */
[----:B------:R-:W-:Y:S01]  /*178f0*/  MUFU.EX2 R125, R125 ;  /* 0x0000007d007d7308 */ /* 0x000fe20000000800 */
[--C-:B------:R-:W-:Y:S02]  /*17900*/  FFMA.FTZ R121, R121, c[0x0][0x23c], -R126.reuse ;  /* 0x00008f0079797a23 */ /* 0x100fe4000001087e */
[C---:B------:R-:W-:Y:S01]  /*17910*/  HMMA.16816.F32 R40, R96.reuse, R78, R40 ;  /* 0x0000004e6028723c */ /* 0x040fe20000001828 */
[----:B------:R-:W3:Y:S03]  /*17920*/  LDSM.16.MT88.4 R76, [R140+0xa000] ;  /* 0x00a000008c4c783b */ /* 0x000ee60000004200 */
[----:B------:R-:W-:Y:S02]  /*17930*/  FFMA.FTZ R126, R105, c[0x0][0x23c], -R126 ;  /* 0x00008f00697e7a23 */ /* 0x000fe4000001087e */
[--C-:B------:R-:W-:Y:S01]  /*17940*/  FFMA.FTZ R119, R119, c[0x0][0x23c], -R120.reuse ;  /* 0x00008f0077777a23 */ /* 0x100fe20000010878 */
[----:B------:R-:W4:Y:S01]  /*17950*/  MUFU.EX2 R130, R130 ;  /* 0x0000008200827308 */ /* 0x000f220000000800 */
[--C-:B------:R-:W-:Y:S01]  /*17960*/  FFMA.FTZ R118, R118, c[0x0][0x23c], -R120.reuse ;  /* 0x00008f0076767a23 */ /* 0x100fe20000010878 */
[C---:B--2---:R-:W-:Y:S03]  /*17970*/  HMMA.16816.F32 R44, R96.reuse, R72, R44 ;  /* 0x00000048602c723c */ /* 0x044fe6000000182c */
[--C-:B------:R-:W-:Y:S02]  /*17980*/  FFMA.FTZ R117, R117, c[0x0][0x23c], -R120.reuse ;  /* 0x00008f0075757a23 */ /* 0x100fe40000010878 */
[----:B------:R-:W-:Y:S03]  /*17990*/  FFMA.FTZ R120, R115, c[0x0][0x23c], -R120 ;  /* 0x00008f0073787a23 */ /* 0x000fe60000010878 */
[----:B------:R-:W-:Y:S01]  /*179a0*/  MUFU.EX2 R127, R127 ;  /* 0x0000007f007f7308 */ /* 0x000fe20000000800 */
[----:B------:R-:W-:Y:S01]  /*179b0*/  FFMA.FTZ R116, R101, R168, R116 ;  /* 0x000000a865747223 */ /* 0x000fe20000010074 */
[C---:B------:R-:W-:Y:S01]  /*179c0*/  HMMA.16816.F32 R48, R96.reuse, R74, R48 ;  /* 0x0000004a6030723c */ /* 0x040fe20000001830 */
[----:B------:R-:W2:Y:S02]  /*179d0*/  LDSM.16.MT88.4 R72, [R144+0x8800] ;  /* 0x008800009048783b */ /* 0x000ea40000004200 */
[----:B------:R-:W-:Y:S01]  /*179e0*/  MOV R101, R2 ;  /* 0x0000000200657202 */ /* 0x000fe20000000f00 */
[----:B------:R-:W-:Y:S02]  /*179f0*/  FADD.FTZ R111, R111, R116 ;  /* 0x000000746f6f7221 */ /* 0x000fe40000010000 */
[----:B------:R-:W-:Y:S02]  /*17a00*/  FADD.FTZ R114, R114, R169 ;  /* 0x000000a972727221 */ /* 0x000fe40000010000 */
[C---:B------:R-:W-:Y:S01]  /*17a10*/  HMMA.16816.F32 R52, R96.reuse, R68, R52 ;  /* 0x000000446034723c */ /* 0x040fe20000001834 */
[----:B------:R-:W5:Y:S03]  /*17a20*/  MUFU.EX2 R170, R170 ;  /* 0x000000aa00aa7308 */ /* 0x000f660000000800 */
[----:B------:R-:W-:Y:S02]  /*17a30*/  FADD.FTZ R110, R110, R111 ;  /* 0x0000006f6e6e7221 */ /* 0x000fe40000010000 */
[----:B------:R-:W-:Y:S01]  /*17a40*/  FADD.FTZ R113, R113, R114 ;  /* 0x0000007271717221 */ /* 0x000fe20000010000 */
[----:B-1----:R-:W-:Y:S01]  /*17a50*/  F2FP.PACK_AB R69, R122, R123 ;  /* 0x0000007b7a45723e */ /* 0x002fe200000000ff */
[C---:B------:R-:W-:Y:S03]  /*17a60*/  HMMA.16816.F32 R56, R96.reuse, R70, R56 ;  /* 0x000000466038723c */ /* 0x040fe60000001838 */
[----:B------:R-:W-:Y:S01]  /*17a70*/  MUFU.EX2 R131, R131 ;  /* 0x0000008300837308 */ /* 0x000fe20000000800 */
[----:B------:R-:W-:Y:S02]  /*17a80*/  FADD.FTZ R110, R109, R110 ;  /* 0x0000006e6d6e7221 */ /* 0x000fe40000010000 */
[----:B------:R-:W-:Y:S01]  /*17a90*/  FADD.FTZ R112, R112, R113 ;  /* 0x0000007170707221 */ /* 0x000fe20000010000 */
[----:B----4-:R-:W-:Y:S01]  /*17aa0*/  F2FP.PACK_AB R71, R130, R125 ;  /* 0x0000007d8247723e */ /* 0x010fe200000000ff */
[C---:B---3--:R-:W-:Y:S04]  /*17ab0*/  HMMA.16816.F32 R60, R96.reuse, R76, R60 ;  /* 0x0000004c603c723c */ /* 0x048fe8000000183c */
[----:B------:R-:W-:Y:S01]  /*17ac0*/  FADD.FTZ R123, R123, R110 ;  /* 0x0000006e7b7b7221 */ /* 0x000fe20000010000 */
[----:B------:R-:W1:Y:S03]  /*17ad0*/  MUFU.EX2 R172, R172 ;  /* 0x000000ac00ac7308 */ /* 0x000e660000000800 */
[----:B------:R-:W-:Y:S01]  /*17ae0*/  HMMA.16816.F32 R64, R96, R78, R64 ;  /* 0x0000004e6040723c */ /* 0x000fe20000001840 */
[----:B------:R-:W3:Y:S03]  /*17af0*/  LDSM.16.MT88.4 R76, [R141+0x8800] ;  /* 0x008800008d4c783b */ /* 0x000ee60000004200 */
[----:B-----5:R-:W-:Y:S01]  /*17b00*/  F2FP.PACK_AB R68, R170, R127 ;  /* 0x0000007faa44723e */ /* 0x020fe200000000ff */
[----:B------:R-:W-:Y:S02]  /*17b10*/  FADD.FTZ R127, R127, R112 ;  /* 0x000000707f7f7221 */ /* 0x000fe40000010000 */
[----:B------:R-:W-:Y:S01]  /*17b20*/  MUFU.EX2 R124, R124 ;  /* 0x0000007c007c7308 */ /* 0x000fe20000000800 */
[----:B------:R-:W-:Y:S04]  /*17b30*/  FADD.FTZ R122, R122, R123 ;  /* 0x0000007b7a7a7221 */ /* 0x000fe80000010000 */
[----:B------:R-:W-:Y:S02]  /*17b40*/  FADD.FTZ R170, R170, R127 ;  /* 0x0000007faaaa7221 */ /* 0x000fe40000010000 */
[----:B------:R-:W-:Y:S03]  /*17b50*/  FADD.FTZ R125, R125, R122 ;  /* 0x0000007a7d7d7221 */ /* 0x000fe60000010000 */
[----:B------:R-:W4:Y:S01]  /*17b60*/  MUFU.EX2 R121, R121 ;  /* 0x0000007900797308 */ /* 0x000f220000000800 */
[----:B------:R-:W-:Y:S01]  /*17b70*/  FADD.FTZ R130, R130, R125 ;  /* 0x0000007d82827221 */ /* 0x000fe20000010000 */
[C---:B-1----:R-:W-:Y:S01]  /*17b80*/  F2FP.PACK_AB R70, R172.reuse, R131 ;  /* 0x00000083ac46723e */ /* 0x042fe200000000ff */
[----:B------:R-:W-:Y:S04]  /*17b90*/  FADD.FTZ R131, R131, R170 ;  /* 0x000000aa83837221 */ /* 0x000fe80000010000 */
[----:B------:R-:W-:Y:S03]  /*17ba0*/  FADD.FTZ R172, R172, R131 ;  /* 0x00000083acac7221 */ /* 0x000fe60000010000 */
[----:B------:R-:W1:Y:S01]  /*17bb0*/  MUFU.EX2 R126, R126 ;  /* 0x0000007e007e7308 */ /* 0x000e620000000800 */
[C---:B--2---:R-:W-:Y:S08]  /*17bc0*/  HMMA.16816.F32 R4, R68.reuse, R72, R4 ;  /* 0x000000484404723c */ /* 0x044ff00000001804 */
[C---:B------:R-:W-:Y:S01]  /*17bd0*/  HMMA.16816.F32 R8, R68.reuse, R74, R8 ;  /* 0x0000004a4408723c */ /* 0x040fe20000001808 */
[----:B------:R-:W2:Y:S01]  /*17be0*/  LDSM.16.MT88.4 R72, [R140+0x8800] ;  /* 0x008800008c48783b */ /* 0x000ea20000004200 */
[----:B------:R-:W-:Y:S02]  /*17bf0*/  MUFU.EX2 R119, R119 ;  /* 0x0000007700777308 */ /* 0x000fe40000000800 */
[----:B----4-:R-:W-:Y:S04]  /*17c00*/  F2FP.PACK_AB R105, R121, R124 ;  /* 0x0000007c7969723e */ /* 0x010fe800000000ff */
[C---:B------:R-:W-:Y:S04]  /*17c10*/  HMMA.16816.F32 R12, R68.reuse, R80, R12 ;  /* 0x00000050440c723c */ /* 0x040fe8000000180c */
[----:B------:R-:W4:Y:S01]  /*17c20*/  MUFU.EX2 R118, R118 ;  /* 0x0000007600767308 */ /* 0x000f220000000800 */
[----:B-1----:R-:W-:Y:S03]  /*17c30*/  F2FP.PACK_AB R107, R126, R171 ;  /* 0x000000ab7e6b723e */ /* 0x002fe600000000ff */
[C---:B------:R-:W-:Y:S01]  /*17c40*/  HMMA.16816.F32 R16, R68.reuse, R82, R16 ;  /* 0x000000524410723c */ /* 0x040fe20000001810 */
[----:B------:R-:W1:Y:S05]  /*17c50*/  LDSM.16.MT88.4 R80, [R144+0xa800] ;  /* 0x00a800009050783b */ /* 0x000e6a0000004200 */
[----:B------:R-:W-:Y:S02]  /*17c60*/  MUFU.EX2 R117, R117 ;  /* 0x0000007500757308 */ /* 0x000fe40000000800 */
[C---:B---3--:R-:W-:Y:S08]  /*17c70*/  HMMA.16816.F32 R20, R68.reuse, R76, R20 ;  /* 0x0000004c4414723c */ /* 0x048ff00000001814 */
[C---:B------:R-:W-:Y:S01]  /*17c80*/  HMMA.16816.F32 R24, R68.reuse, R78, R24 ;  /* 0x0000004e4418723c */ /* 0x040fe20000001818 */
[----:B------:R-:W3:Y:S01]  /*17c90*/  LDSM.16.MT88.4 R76, [R142+0xa800] ;  /* 0x00a800008e4c783b */ /* 0x000ee20000004200 */
[----:B------:R-:W5:Y:S02]  /*17ca0*/  MUFU.EX2 R120, R120 ;  /* 0x0000007800787308 */ /* 0x000f640000000800 */
[----:B----4-:R-:W-:Y:S04]  /*17cb0*/  F2FP.PACK_AB R104, R118, R119 ;  /* 0x000000777668723e */ /* 0x010fe800000000ff */
[C---:B--2---:R-:W-:Y:S08]  /*17cc0*/  HMMA.16816.F32 R28, R68.reuse, R72, R28 ;  /* 0x00000048441c723c */ /* 0x044ff0000000181c */
[C---:B------:R-:W-:Y:S01]  /*17cd0*/  HMMA.16816.F32 R32, R68.reuse, R74, R32 ;  /* 0x0000004a4420723c */ /* 0x040fe20000001820 */
[----:B------:R-:W2:Y:S07]  /*17ce0*/  LDSM.16.MT88.4 R72, [R141+0xa800] ;  /* 0x00a800008d48783b */ /* 0x000eae0000004200 */
[C---:B-1----:R-:W-:Y:S04]  /*17cf0*/  HMMA.16816.F32 R36, R68.reuse, R80, R36 ;  /* 0x000000504424723c */ /* 0x042fe80000001824 */
[----:B-----5:R-:W-:Y:S04]  /*17d00*/  F2FP.PACK_AB R106, R120, R117 ;  /* 0x00000075786a723e */ /* 0x020fe800000000ff */
[C---:B------:R-:W-:Y:S01]  /*17d10*/  HMMA.16816.F32 R40, R68.reuse, R82, R40 ;  /* 0x000000524428723c */ /* 0x040fe20000001828 */
[----:B------:R-:W1:Y:S07]  /*17d20*/  LDSM.16.MT88.4 R80, [R140+0xa800] ;  /* 0x00a800008c50783b */ /* 0x000e6e0000004200 */
        /* <DEDUP_REMOVED lines=31> */
[C---:B------:R-:W-:Y:S01]  /*17f20*/  HMMA.16816.F32 R16, R68.reuse, R78, R16 ;  /* 0x0000004e4410723c */ /* 0x040fe20000001810 */
[----:B------:R-:W3:Y:S03]  /*17f30*/  LDSM.16.MT88.4 R76, [R144+0xb000] ;  /* 0x00b00000904c783b */ /* 0x000ee60000004200 */
[----:B------:R-:W-:Y:S02]  /*17f40*/  FADD.FTZ R168, R126, R171 ;  /* 0x000000ab7ea87221 */ /* 0x000fe40000010000 */
[----:B------:R-:W-:Y:S02]  /*17f50*/  FADD.FTZ R169, R120, R117 ;  /* 0x0000007578a97221 */ /* 0x000fe40000010000 */
        /* <DEDUP_REMOVED lines=14> */
[C---:B---3--:R-:W-:Y:S08]  /*18040*/  HMMA.16816.F32 R60, R68.reuse, R76, R60 ;  /* 0x0000004c443c723c */ /* 0x048ff0000000183c */
        /* <DEDUP_REMOVED lines=8> */
[C---:B------:R-:W-:Y:S08]  /*180d0*/  HMMA.16816.F32 R84, R104.reuse, R86, R16 ;  /* 0x000000566854723c */ /* 0x040ff00000001810 */
[C---:B-1----:R-:W-:Y:S08]  /*180e0*/  HMMA.16816.F32 R80, R104.reuse, R72, R20 ;  /* 0x000000486850723c */ /* 0x042ff00000001814 */
[C---:B------:R-:W-:Y:S08]  /*180f0*/  HMMA.16816.F32 R76, R104.reuse, R74, R24 ;  /* 0x0000004a684c723c */ /* 0x040ff00000001818 */
[C---:B--2---:R-:W-:Y:S08]  /*18100*/  HMMA.16816.F32 R72, R104.reuse, R68, R28 ;  /* 0x000000446848723c */ /* 0x044ff0000000181c */
[C---:B------:R-:W-:Y:S08]  /*18110*/  HMMA.16816.F32 R68, R104.reuse, R70, R32 ;  /* 0x000000466844723c */ /* 0x040ff00000001820 */
[C---:B---3--:R-:W-:Y:S08]  /*18120*/  HMMA.16816.F32 R36, R104.reuse, R4, R36 ;  /* 0x000000046824723c */ /* 0x048ff00000001824 */
[C---:B------:R-:W-:Y:S01]  /*18130*/  HMMA.16816.F32 R40, R104.reuse, R6, R40 ;  /* 0x000000066828723c */ /* 0x040fe20000001828 */
[----:B------:R-:W1:Y:S07]  /*18140*/  LDSM.16.MT88.4 R4, [R140+0xb800] ;  /* 0x00b800008c04783b */ /* 0x000e6e0000004200 */
[C---:B----4-:R-:W-:Y:S08]  /*18150*/  HMMA.16816.F32 R44, R104.reuse, R8, R44 ;  /* 0x00000008682c723c */ /* 0x050ff0000000182c */
[C---:B------:R-:W-:Y:S08]  /*18160*/  HMMA.16816.F32 R48, R104.reuse, R10, R48 ;  /* 0x0000000a6830723c */ /* 0x040ff00000001830 */
[C---:B-----5:R-:W-:Y:S08]  /*18170*/  HMMA.16816.F32 R52, R104.reuse, R12, R52 ;  /* 0x0000000c6834723c */ /* 0x060ff00000001834 */
[C---:B------:R-:W-:Y:S08]  /*18180*/  HMMA.16816.F32 R56, R104.reuse, R14, R56 ;  /* 0x0000000e6838723c */ /* 0x040ff00000001838 */
[C---:B-1----:R-:W-:Y:S08]  /*18190*/  HMMA.16816.F32 R60, R104.reuse, R4, R60 ;  /* 0x00000004683c723c */ /* 0x042ff0000000183c */
[----:B------:R-:W-:Y:S07]  /*181a0*/  HMMA.16816.F32 R64, R104, R6, R64 ;  /* 0x000000066840723c */ /* 0x000fee0000001840 */
[----:B------:R-:W-:Y:S01]  /*181b0*/  MOV R104, R3 ;  /* 0x0000000300687202 */ /* 0x000fe20000000f00 */
[----:B------:R-:W-:-:S05]  /*181c0*/  @P0 BRA `(.L_x_7302) ;  /* 0xffffcc9000000947 */ /* 0x000fca000383ffff */
.L_x_7298:
        /* <DEDUP_REMOVED lines=193> */
.L_x_7303:
[----:B------:R-:W1:Y:S04]  /*18de0*/  S2R R3, SR_CTAID.Z ;  /* 0x0000000000037919 */ /* 0x000e680000002700 */
[----:B------:R-:W1:Y:S02]  /*18df0*/  S2R R2, SR_CTAID.Y ;  /* 0x0000000000027919 */ /* 0x000e640000002600 */
[----:B-1----:R-:W-:-:S04]  /*18e00*/  IMAD R4, R2, c[0x0][0x1c0], R3 ;  /* 0x0000700002047a24 */ /* 0x002fc800078e0203 */
[----:B------:R-:W-:Y:S02]  /*18e10*/  IMAD R4, R4, c[0x0][0x214], RZ ;  /* 0x0000850004047a24 */ /* 0x000fe400078e02ff */
.L_x_7304:
        /* <DEDUP_REMOVED lines=41> */
.L_x_7306:
[----:B------:R-:W-:Y:S05]  /*190b0*/  BSYNC B0 ;  /* 0x0000000000007941 */ /* 0x000fea0003800000 */
.L_x_7305:
        /* <DEDUP_REMOVED lines=35> */
.L_x_7308:
[----:B------:R-:W-:Y:S05]  /*192f0*/  BSYNC B0 ;  /* 0x0000000000007941 */ /* 0x000fea0003800000 */
.L_x_7307:
        /* <DEDUP_REMOVED lines=18> */
.L_x_7310:
[----:B------:R-:W-:Y:S05]  /*19420*/  BSYNC B0 ;  /* 0x0000000000007941 */ /* 0x000fea0003800000 */
.L_x_7309:
        /* <DEDUP_REMOVED lines=18> */
.L_x_7312:
[----:B------:R-:W-:Y:S05]  /*19550*/  BSYNC B0 ;  /* 0x0000000000007941 */ /* 0x000fea0003800000 */
.L_x_7311:
        /* <DEDUP_REMOVED lines=19> */
.L_x_7313:
        /* <DEDUP_REMOVED lines=15> */
.L_x_8279:


//--------------------- .text._ZN5flash24flash_fwd_splitkv_kernelI23Flash_fwd_kernel_traitsILi128ELi64ELi64ELi4ELb0ELb0EN7cutlass6half_tE19Flash_kernel_traitsILi128ELi64ELi64ELi4ES3_EELb1ELb0ELb0ELb0ELb1ELb0ELb1ELb0EEEvNS_16Flash_fwd_paramsE --------------------------
	.section	.text._ZN5flash24flash_fwd_splitkv_kernelI23Flash_fwd_kernel_traitsILi128ELi64ELi64ELi4ELb0ELb0EN7cutlass6half_tE19Flash_kernel_traitsILi128ELi64ELi64ELi4ES3_EELb1ELb0ELb0ELb0ELb1ELb0ELb1ELb0EEEvNS_16Flash_fwd_paramsE,"ax",@progbits
	.sectioninfo	@"SHI_REGISTERS=202"
	.align	128
        .global         _ZN5flash24flash_fwd_splitkv_kernelI23Flash_fwd_kernel_traitsILi128ELi64ELi64ELi4ELb0ELb0EN7cutlass6half_tE19Flash_kernel_traitsILi128ELi64ELi64ELi4ES3_EELb1ELb0ELb0ELb0ELb1ELb0ELb1ELb0EEEvNS_16Flash_fwd_paramsE
        .type           _ZN5flash24flash_fwd_splitkv_kernelI23Flash_fwd_kernel_traitsILi128ELi64ELi64ELi4ELb0ELb0EN7cutlass6half_tE19Flash_kernel_traitsILi128ELi64ELi64ELi4ES3_EELb1ELb0ELb0ELb0ELb1ELb0ELb1ELb0EEEvNS_16Flash_fwd_paramsE,@function
        .size           _ZN5flash24flash_fwd_splitkv_kernelI23Flash_fwd_kernel_traitsILi128ELi64ELi64ELi4ELb0ELb0EN7cutlass6half_tE19Flash_kernel_traitsILi128ELi64ELi64ELi4ES3_EELb1ELb0ELb0ELb0ELb1ELb0ELb1ELb0EEEvNS_16Flash_fwd_paramsE,(.L_x_8280 - _ZN5flash24flash_fwd_splitkv_kernelI23Flash_fwd_kernel_traitsILi128ELi64ELi64ELi4ELb0ELb0EN7cutlass6half_tE19Flash_kernel_traitsILi128ELi64ELi64ELi4ES3_EELb1ELb0ELb0ELb0ELb1ELb0ELb1ELb0EEEvNS_16Flash_fwd_paramsE)
        .other          _ZN5flash24flash_fwd_splitkv_kernelI23Flash_fwd_kernel_traitsILi128ELi64ELi64ELi4ELb0ELb0EN7cutlass6half_tE19Flash_kernel_traitsILi128ELi64ELi64ELi4ES3_EELb1ELb0ELb0ELb0ELb1ELb0ELb1ELb0EEEvNS_16Flash_fwd_paramsE,@"STO_CUDA_ENTRY STV_DEFAULT"
_ZN5flash24flash_fwd_splitkv_kernelI23Flash_fwd_kernel_traitsILi128ELi64ELi64ELi4ELb0ELb0EN7cutlass6half_tE19Flash_kernel_traitsILi128ELi64ELi64ELi4ES3_EELb1ELb0ELb0ELb0ELb1ELb0ELb1ELb0EEEvNS_16Flash_fwd_paramsE:
.text._ZN5flash24flash_fwd_splitkv_kernelI23Flash_fwd_kernel_traitsILi128ELi64ELi64ELi4ELb0ELb0EN7cutlass6half_tE19Flash_kernel_traitsILi128ELi64ELi64ELi4ES3_EELb1ELb0ELb0ELb0ELb1ELb0ELb1ELb0EEEvNS_16Flash_fwd_paramsE:
[----:B------:R-:W-:Y:S02]  /*0000*/  MOV R1, c[0x0][0x28] ;  /* 0x00000a0000017a02 */ /* 0x000fe40000000f00 */
[----:B------:R-:W1:Y:S01]  /*0010*/  I2F.U32.RP R4, c[0x0][0x1c0] ;  /* 0x0000700000047b06 */ /* 0x000e620000209000 */
[----:B------:R-:W2:Y:S01]  /*0020*/  S2R R11, SR_CTAID.Z ;  /* 0x00000000000b7919 */ /* 0x000ea20000002700 */
[----:B------:R-:W-:Y:S01]  /*0030*/  IMAD.MOV.U32 R2, RZ, RZ, RZ ;  /* 0x000000ffff027224 */ /* 0x000fe200078e00ff */
[----:B------:R-:W-:Y:S01]  /*0040*/  ISETP.NE.U32.AND P1, PT, RZ, c[0x0][0x1c0], PT ;  /* 0x00007000ff007a0c */ /* 0x000fe20003f25070 */
[----:B------:R-:W-:Y:S01]  /*0050*/  IMAD.MOV.U32 R12, RZ, RZ, -0x1 ;  /* 0xffffffffff0c7424 */ /* 0x000fe200078e00ff */
[----:B------:R-:W-:-:S03]  /*0060*/  ULDC.64 UR4, c[0x0][0x118] ;  /* 0x0000460000047ab9 */ /* 0x000fc60000000a00 */
[----:B-1----:R-:W1:Y:S02]  /*0070*/  MUFU.RCP R3, R4 ;  /* 0x0000000400037308 */ /* 0x002e640000001000 */
[----:B-1----:R-:W-:-:S06]  /*0080*/  IADD3 R3, R3, 0xffffffe, RZ ;  /* 0x0ffffffe03037810 */ /* 0x002fcc0007ffe0ff */
[----:B------:R-:W1:Y:S02]  /*0090*/  F2I.FTZ.U32.TRUNC.NTZ R3, R3 ;  /* 0x0000000300037305 */ /* 0x000e64000021f000 */
[----:B-1----:R-:W-:-:S04]  /*00a0*/  IMAD.MOV R0, RZ, RZ, -R3 ;  /* 0x000000ffff007224 */ /* 0x002fc800078e0a03 */
[----:B------:R-:W-:Y:S02]  /*00b0*/  IMAD R5, R0, c[0x0][0x1c0], RZ ;  /* 0x0000700000057a24 */ /* 0x000fe400078e02ff */
[----:B------:R-:W1:Y:S02]  /*00c0*/  LDC.U8 R0, c[0x0][0x312] ;  /* 0x0000c480ff007b82 */ /* 0x000e640000000000 */
[----:B------:R-:W-:-:S04]  /*00d0*/  IMAD.HI.U32 R2, R3, R5, R2 ;  /* 0x0000000503027227 */ /* 0x000fc800078e0002 */
[----:B------:R-:W-:Y:S02]  /*00e0*/  IMAD.MOV.U32 R5, RZ, RZ, 0x4 ;  /* 0x00000004ff057424 */ /* 0x000fe400078e00ff */
        /* <DEDUP_REMOVED lines=38> */
.L_x_7314:
[----:B-1-34-:R-:W-:Y:S02]  /*0350*/  MOV R2, c[0x0][0x218] ;  /* 0x0000860000027a02 */ /* 0x01afe40000000f00 */
.L_x_7315:
        /* <DEDUP_REMOVED lines=26> */
[----:B--2---:R-:W-:-:S04]  /*0500*/  IADD3 R10, R10, 0xffffffe, RZ ;  /* 0x0ffffffe0a0a7810 */ /* 0x004fc80007ffe0ff */
[----:B------:R-:W2:Y:S02]  /*0510*/  F2I.FTZ.U32.TRUNC.NTZ R11, R10 ;  /* 0x0000000a000b7305 */ /* 0x000ea4000021f000 */
        /* <DEDUP_REMOVED lines=12> */
[----:B------:R-:W-:-:S11]  /*05e0*/  IADD3 R8, R6, 0x3f, RZ ;  /* 0x0000003f06087810 */ /* 0x000fd60007ffe0ff */
        /* <DEDUP_REMOVED lines=19> */
[----:B------:R-:W-:Y:S01]  /*0720*/  LOP3.LUT P6, RZ, R84, 0xf, RZ, 0xc0, !PT ;  /* 0x0000000f54ff7812 */ /* 0x000fe200078cc0ff */
[----:B------:R-:W-:Y:S01]  /*0730*/  IMAD.IADD R87, R87, 0x1, -R90 ;  /* 0x0000000157577824 */ /* 0x000fe200078e0a5a */
[----:B------:R-:W-:-:S04]  /*0740*/  LEA.HI R0, R3, R84, RZ, 0x4 ;  /* 0x0000005403007211 */ /* 0x000fc800078f20ff */
[----:B------:R-:W-:Y:S02]  /*0750*/  LOP3.LUT R3, R0, 0x3ffffff0, RZ, 0xc0, !PT ;  /* 0x3ffffff000037812 */ /* 0x000fe400078ec0ff */
[----:B------:R-:W-:-:S03]  /*0760*/  SHF.R.S32.HI R0, RZ, 0x4, R0 ;  /* 0x00000004ff007819 */ /* 0x000fc60000011400 */
[----:B------:R-:W-:Y:S01]  /*0770*/  IMAD.IADD R6, R84, 0x1, -R3 ;  /* 0x0000000154067824 */ /* 0x000fe200078e0a03 */
[C---:B------:R-:W-:Y:S01]  /*0780*/  IADD3 R12, R0.reuse, 0x10, RZ ;  /* 0x00000010000c7810 */ /* 0x040fe20007ffe0ff */
[----:B------:R-:W-:Y:S01]  /*0790*/  IMAD R3, R7, c[0x0][0x1c0], R26 ;  /* 0x0000700007037a24 */ /* 0x000fe200078e021a */
[----:B------:R-:W-:Y:S01]  /*07a0*/  IADD3 R4, R0, 0x8, RZ ;  /* 0x0000000800047810 */ /* 0x000fe20007ffe0ff */
[----:B------:R-:W-:Y:S01]  /*07b0*/  IMAD.SHL.U32 R6, R6, 0x4, RZ ;  /* 0x0000000406067824 */ /* 0x000fe200078e00ff */
[C---:B------:R-:W-:Y:S01]  /*07c0*/  IADD3 R10, R0.reuse, 0x18, RZ ;  /* 0x00000018000a7810 */ /* 0x040fe20007ffe0ff */
[----:B------:R-:W-:Y:S01]  /*07d0*/  IMAD R3, R3, c[0x0][0x214], R90 ;  /* 0x0000850003037a24 */ /* 0x000fe200078e025a */
[----:B------:R-:W-:Y:S02]  /*07e0*/  IADD3 R8, R0, 0x20, RZ ;  /* 0x0000002000087810 */ /* 0x000fe40007ffe0ff */
[----:B------:R-:W-:Y:S01]  /*07f0*/  SHF.R.S32.HI R7, RZ, 0x1f, R6 ;  /* 0x0000001fff077819 */ /* 0x000fe20000011406 */
[----:B------:R-:W-:Y:S01]  /*0800*/  IMAD R5, R3, c[0x0][0x22c], RZ ;  /* 0x00008b0003057a24 */ /* 0x000fe200078e02ff */
[----:B------:R-:W-:-:S02]  /*0810*/  ISETP.GE.AND P2, PT, R4, R87, PT ;  /* 0x000000570400720c */ /* 0x000fc40003f46270 */
[CC--:B------:R-:W-:Y:S01]  /*0820*/  ISETP.GE.AND P3, PT, R0.reuse, R87.reuse, PT ;  /* 0x000000570000720c */ /* 0x0c0fe20003f66270 */
[----:B------:R-:W-:Y:S01]  /*0830*/  IMAD.WIDE R6, R0, 0x80, R6 ;  /* 0x0000008000067825 */ /* 0x000fe200078e0206 */
[-C--:B------:R-:W-:Y:S02]  /*0840*/  ISETP.GE.AND P1, PT, R10, R87.reuse, PT ;  /* 0x000000570a00720c */ /* 0x080fe40003f26270 */
[-C--:B------:R-:W-:Y:S02]  /*0850*/  ISETP.GE.AND P4, PT, R8, R87.reuse, PT ;  /* 0x000000570800720c */ /* 0x080fe40003f86270 */
[C---:B------:R-:W-:Y:S02]  /*0860*/  IADD3 R2, P0, R5.reuse, R6, RZ ;  /* 0x0000000605027210 */ /* 0x040fe40007f1e0ff */
[----:B------:R-:W-:Y:S02]  /*0870*/  ISETP.GE.OR P5, PT, R4, R87, P6 ;  /* 0x000000570400720c */ /* 0x000fe400037a6670 */
[----:B------:R-:W-:-:S02]  /*0880*/  LEA.HI.X.SX32 R5, R5, R7, 0x1, P0 ;  /* 0x0000000705057211 */ /* 0x000fc400000f0eff */
[----:B------:R-:W-:Y:S02]  /*0890*/  LEA R14, P0, R2, c[0x0][0x1d8], 0x2 ;  /* 0x00007600020e7a11 */ /* 0x000fe400078010ff */
[----:B------:R-:W-:Y:S02]  /*08a0*/  IADD3 R6, R0, 0x28, RZ ;  /* 0x0000002800067810 */ /* 0x000fe40007ffe0ff */
[----:B------:R-:W-:Y:S02]  /*08b0*/  LEA.HI.X R15, R2, c[0x0][0x1dc], R5, 0x2, P0 ;  /* 0x00007700020f7a11 */ /* 0x000fe400000f1405 */
[----:B------:R-:W-:Y:S02]  /*08c0*/  ISETP.GE.AND P0, PT, R12, R87, PT ;  /* 0x000000570c00720c */ /* 0x000fe40003f06270 */
[C---:B------:R-:W-:Y:S01]  /*08d0*/  IADD3 R4, R0.reuse, 0x30, RZ ;  /* 0x0000003000047810 */ /* 0x040fe20007ffe0ff */
[----:B------:R1:W-:Y:S01]  /*08e0*/  @!P3 STG.E.128 [R14.64], RZ ;  /* 0x000000ff0e00b986 */ /* 0x0003e2000c101d04 */
[----:B------:R-:W-:-:S02]  /*08f0*/  IADD3 R2, R0, 0x38, RZ ;  /* 0x0000003800027810 */ /* 0x000fc40007ffe0ff */
[----:B------:R-:W-:Y:S01]  /*0900*/  SHF.R.S32.HI R5, RZ, 0x1f, R3 ;  /* 0x0000001fff057819 */ /* 0x000fe20000011403 */
[----:B------:R1:W-:Y:S01]  /*0910*/  @!P3 STG.E.128 [R14.64+0x100], RZ ;  /* 0x000100ff0e00b986 */ /* 0x0003e2000c101d04 */
[----:B------:R-:W-:-:S03]  /*0920*/  ISETP.GE.AND P3, PT, R6, R87, PT ;  /* 0x000000570600720c */ /* 0x000fc60003f66270 */
[----:B------:R1:W-:Y:S04]  /*0930*/  @!P2 STG.E.128 [R14.64+0x1000], RZ ;  /* 0x001000ff0e00a986 */ /* 0x0003e8000c101d04 */
[----:B------:R1:W-:Y:S04]  /*0940*/  @!P0 STG.E.128 [R14.64+0x2000], RZ ;  /* 0x002000ff0e008986 */ /* 0x0003e8000c101d04 */
        /* <DEDUP_REMOVED lines=43> */
.L_x_7316:
[----:B-1----:R-:W-:Y:S01]  /*0c00*/  ISETP.NE.U32.AND P0, PT, RZ, c[0x0][0x2b8], PT ;  /* 0x0000ae00ff007a0c */ /* 0x002fe20003f05070 */
[----:B------:R-:W-:Y:S01]  /*0c10*/  IMAD.MOV.U32 R2, RZ, RZ, R168 ;  /* 0x000000ffff027224 */ /* 0x000fe200078e00a8 */
[----:B------:R-:W-:Y:S02]  /*0c20*/  ISETP.NE.U32.AND P2, PT, RZ, c[0x0][0x2c0], PT ;  /* 0x0000b000ff007a0c */ /* 0x000fe40003f45070 */
[----:B------:R-:W-:Y:S02]  /*0c30*/  ISETP.NE.AND.EX P0, PT, RZ, c[0x0][0x2bc], PT, P0 ;  /* 0x0000af00ff007a0c */ /* 0x000fe40003f05300 */
[----:B------:R-:W-:-:S11]  /*0c40*/  ISETP.NE.AND.EX P2, PT, RZ, c[0x0][0x2c4], PT, P2 ;  /* 0x0000b100ff007a0c */ /* 0x000fd60003f45320 */
[C---:B------:R-:W-:Y:S02]  /*0c50*/  @P0 IMAD.WIDE R10, R168.reuse, R5, c[0x0][0x2b8] ;  /* 0x0000ae00a80a0625 */ /* 0x040fe400078e0205 */
[----:B------:R-:W-:Y:S02]  /*0c60*/  @P2 SHF.R.S32.HI R5, RZ, 0x1f, R168 ;  /* 0x0000001fff052819 */ /* 0x000fe400000114a8 */
[----:B------:R-:W-:Y:S01]  /*0c70*/  @P2 IMAD.WIDE.U32 R8, R168, c[0x0][0x2c8], RZ ;  /* 0x0000b200a8082a25 */ /* 0x000fe200078e00ff */
        /* <DEDUP_REMOVED lines=74> */
[----:B------:R-:W-:-:S04]  /*1120*/  IMAD.WIDE.U32 R18, R18, c[0x0][0x188], RZ ;  /* 0x0000620012127a25 */ /* 0x000fc800078e00ff */
[----:B------:R-:W-:Y:S01]  /*1130*/  IMAD.WIDE.U32 R22, R11, c[0x0][0x198], R8 ;  /* 0x000066000b167a25 */ /* 0x000fe200078e0008 */
[----:B------:R-:W-:Y:S02]  /*1140*/  SHF.R.S32.HI R8, RZ, 0x1f, R10 ;  /* 0x0000001fff087819 */ /* 0x000fe4000001140a */
[----:B------:R-:W-:Y:S01]  /*1150*/  IADD3 R4, R19, R4, RZ ;  /* 0x0000000413047210 */ /* 0x000fe20007ffe0ff */
[----:B------:R-:W-:Y:S02]  /*1160*/  IMAD.IADD R23, R23, 0x1, R3 ;  /* 0x0000000117177824 */ /* 0x000fe400078e0203 */
[----:B------:R-:W-:Y:S02]  /*1170*/  IMAD R3, R8, c[0x0][0x1b0], RZ ;  /* 0x00006c0008037a24 */ /* 0x000fe400078e02ff */
[----:B------:R-:W-:-:S04]  /*1180*/  IMAD.WIDE.U32 R22, R10, c[0x0][0x1b0], R22 ;  /* 0x00006c000a167a25 */ /* 0x000fc800078e0016 */
[----:B------:R-:W-:-:S04]  /*1190*/  IMAD R0, R10, c[0x0][0x1b4], R3 ;  /* 0x00006d000a007a24 */ /* 0x000fc800078e0203 */
[----:B------:R-:W-:Y:S01]  /*11a0*/  IMAD.IADD R0, R23, 0x1, R0 ;  /* 0x0000000117007824 */ /* 0x000fe200078e0200 */
[----:B------:R-:W-:Y:S05]  /*11b0*/  BRA `(.L_x_7318) ;  /* 0x0000041000007947 */ /* 0x000fea0003800000 */
.L_x_7317:
        /* <DEDUP_REMOVED lines=15> */
.L_x_7319:
[----:B------:R-:W-:Y:S01]  /*12b0*/  IABS R9, c[0x0][0x1c8] ;  /* 0x0000720000097a13 */ /* 0x000fe20000000000 */
[----:B------:R-:W-:Y:S02]  /*12c0*/  IMAD.MOV.U32 R10, RZ, RZ, RZ ;  /* 0x000000ffff0a7224 */ /* 0x000fe400078e00ff */
[----:B------:R-:W-:Y:S01]  /*12d0*/  @P4 IMAD.IADD R4, R3, 0x1, R4 ;  /* 0x0000000103044824 */ /* 0x000fe200078e0204 */
        /* <DEDUP_REMOVED lines=13> */
[----:B------:R-:W-:-:S04]  /*13b0*/  IMAD.MOV R0, RZ, RZ, -R10 ;  /* 0x000000ffff007224 */ /* 0x000fc800078e0a0a */
[----:B------:R-:W-:Y:S01]  /*13c0*/  IMAD R0, R9, R0, R7 ;  /* 0x0000000009007224 */ /* 0x000fe200078e0207 */
[----:B------:R-:W-:-:S04]  /*13d0*/  SHF.R.S32.HI R7, RZ, 0x1f, R11 ;  /* 0x0000001fff077819 */ /* 0x000fc8000001140b */
        /* <DEDUP_REMOVED lines=9> */
[C---:B------:R-:W-:Y:S02]  /*1470*/  IMAD R5, R11.reuse, c[0x0][0x19c], R0 ;  /* 0x000067000b057a24 */ /* 0x040fe400078e0200 */
        /* <DEDUP_REMOVED lines=21> */
.L_x_7318:
[----:B------:R-:W-:Y:S01]  /*15d0*/  ISETP.NE.AND P1, PT, R12, -0x1, PT ;  /* 0xffffffff0c00780c */ /* 0x000fe20003f25270 */
[----:B------:R-:W-:Y:S01]  /*15e0*/  IMAD.IADD R163, R87, 0x1, -R90 ;  /* 0x0000000157a37824 */ /* 0x000fe200078e0a5a */
[----:B------:R-:W-:Y:S01]  /*15f0*/  SHF.R.S32.HI R9, RZ, 0x1f, R84 ;  /* 0x0000001fff097819 */ /* 0x000fe20000011454 */
[----:B------:R-:W-:Y:S01]  /*1600*/  IMAD.SHL.U32 R178, R84, 0x2, RZ ;  /* 0x0000000254b27824 */ /* 0x000fe200078e00ff */
[----:B------:R-:W-:Y:S02]  /*1610*/  IADD3 R169, R105, -0x1, RZ ;  /* 0xffffffff69a97810 */ /* 0x000fe40007ffe0ff */
[CC--:B------:R-:W-:Y:S02]  /*1620*/  LEA.HI R16, R9.reuse, R84.reuse, RZ, 0x3 ;  /* 0x0000005409107211 */ /* 0x0c0fe400078f18ff */
[----:B------:R-:W-:Y:S02]  /*1630*/  LEA.HI R88, R9, R84, RZ, 0x5 ;  /* 0x0000005409587211 */ /* 0x000fe400078f28ff */
[----:B------:R-:W-:-:S02]  /*1640*/  LOP3.LUT R5, R16, 0xfffffff8, RZ, 0xc0, !PT ;  /* 0xfffffff810057812 */ /* 0x000fc400078ec0ff */
[----:B------:R-:W-:Y:S01]  /*1650*/  SHF.R.S32.HI R16, RZ, 0x3, R16 ;  /* 0x00000003ff107819 */ /* 0x000fe20000011410 */
[----:B------:R-:W-:Y:S01]  /*1660*/  @!P1 IMAD.WIDE.U32 R24, R168, c[0x0][0x178], RZ ;  /* 0x00005e00a8189a25 */ /* 0x000fe200078e00ff */
[----:B------:R-:W-:Y:S02]  /*1670*/  @!P1 SHF.R.S32.HI R3, RZ, 0x1f, R168 ;  /* 0x0000001fff039819 */ /* 0x000fe400000114a8 */
[----:B------:R-:W-:Y:S01]  /*1680*/  IADD3 R15, R16, 0x10, RZ ;  /* 0x00000010100f7810 */ /* 0x000fe20007ffe0ff */
[----:B------:R-:W-:Y:S01]  /*1690*/  IMAD.IADD R5, R84, 0x1, -R5 ;  /* 0x0000000154057824 */ /* 0x000fe200078e0a05 */
[----:B------:R-:W-:Y:S01]  /*16a0*/  SHF.R.S32.HI R17, RZ, 0x1f, R16 ;  /* 0x0000001fff117819 */ /* 0x000fe20000011410 */
[----:B------:R-:W-:Y:S01]  /*16b0*/  @!P1 IMAD R3, R3, c[0x0][0x178], RZ ;  /* 0x00005e0003039a24 */ /* 0x000fe200078e02ff */
[C---:B------:R-:W-:Y:S01]  /*16c0*/  ISETP.GE.AND P6, PT, R16.reuse, R163, PT ;  /* 0x000000a31000720c */ /* 0x040fe20003fc6270 */
[----:B------:R-:W-:Y:S01]  /*16d0*/  IMAD.SHL.U32 R14, R16, 0x40, RZ ;  /* 0x00000040100e7824 */ /* 0x000fe200078e00ff */
[----:B------:R-:W-:Y:S01]  /*16e0*/  SHF.R.S32.HI R86, RZ, 0x5, R88 ;  /* 0x00000005ff567819 */ /* 0x000fe20000011458 */
[----:B------:R-:W-:Y:S01]  /*16f0*/  @P1 IMAD.WIDE.U32 R20, R12, c[0x0][0x190], RZ ;  /* 0x000064000c141a25 */ /* 0x000fe200078e00ff */
[----:B------:R-:W-:-:S02]  /*1700*/  LOP3.LUT R178, R178, 0x6, RZ, 0xc0, !PT ;  /* 0x00000006b2b27812 */ /* 0x000fc400078ec0ff */
[----:B------:R-:W-:Y:S01]  /*1710*/  LOP3.LUT R14, R14, 0x1c0, RZ, 0xc0, !PT ;  /* 0x000001c00e0e7812 */ /* 0x000fe200078ec0ff */
[----:B-----5:R-:W-:Y:S01]  /*1720*/  @!P1 IMAD R2, R168, c[0x0][0x17c], R3 ;  /* 0x00005f00a8029a24 */ /* 0x020fe200078e0203 */
[----:B------:R-:W-:Y:S01]  /*1730*/  SHF.R.S32.HI R3, RZ, 0x1f, R26 ;  /* 0x0000001fff037819 */ /* 0x000fe2000001141a */
[----:B------:R-:W-:Y:S01]  /*1740*/  @!P1 IMAD.MOV.U32 R20, RZ, RZ, R24 ;  /* 0x000000ffff149224 */ /* 0x000fe200078e0018 */
[----:B------:R-:W-:Y:S01]  /*1750*/  SHF.R.U32.HI R171, RZ, 0x3, R14 ;  /* 0x00000003ffab7819 */ /* 0x000fe2000001160e */
[----:B------:R-:W-:Y:S02]  /*1760*/  IMAD.SHL.U32 R13, R5, 0x8, RZ ;  /* 0x00000008050d7824 */ /* 0x000fe400078e00ff */
[----:B------:R-:W-:Y:S02]  /*1770*/  @P1 IMAD R12, R12, c[0x0][0x194], R21 ;  /* 0x000065000c0c1a24 */ /* 0x000fe400078e0215 */
[----:B------:R-:W-:Y:S01]  /*1780*/  @!P1 IMAD.IADD R12, R25, 0x1, R2 ;  /* 0x00000001190c9824 */ /* 0x000fe200078e0202 */
[----:B------:R-:W-:Y:S01]  /*1790*/  IADD3 R18, P2, R13, R18, RZ ;  /* 0x000000120d127210 */ /* 0x000fe20007f5e0ff */
[----:B------:R-:W-:Y:S01]  /*17a0*/  IMAD R3, R3, c[0x0][0x1a8], RZ ;  /* 0x00006a0003037a24 */ /* 0x000fe200078e02ff */
[----:B------:R-:W-:Y:S01]  /*17b0*/  LOP3.LUT R2, R14, 0x38, R13, 0xf8, !PT ;  /* 0x000000380e027812 */ /* 0x000fe200078ef80d */
[----:B------:R-:W-:Y:S01]  /*17c0*/  IMAD.WIDE R32, R33, 0x40, R16 ;  /* 0x0000004021207825 */ /* 0x000fe200078e0210 */
[----:B------:R-:W-:-:S02]  /*17d0*/  IADD3 R22, P3, R13, R22, RZ ;  /* 0x000000160d167210 */ /* 0x000fc40007f7e0ff */
[----:B------:R-:W-:Y:S01]  /*17e0*/  IADD3 R20, P1, R13, R20, RZ ;  /* 0x000000140d147210 */ /* 0x000fe20007f3e0ff */
[----:B------:R-:W-:Y:S01]  /*17f0*/  IMAD R28, R26, c[0x0][0x1ac], R3 ;  /* 0x00006b001a1c7a24 */ /* 0x000fe200078e0203 */
[----:B------:R-:W-:Y:S01]  /*1800*/  SHF.R.S32.HI R13, RZ, 0x1f, R13 ;  /* 0x0000001fff0d7819 */ /* 0x000fe2000001140d */
[----:B------:R-:W-:Y:S01]  /*1810*/  IMAD R103, R17, c[0x0][0x198], RZ ;  /* 0x0000660011677a24 */ /* 0x000fe200078e02ff */
[----:B------:R-:W-:Y:S02]  /*1820*/  LOP3.LUT R171, R2, R171, RZ, 0x3c, !PT ;  /* 0x000000ab02ab7212 */ /* 0x000fe400078e3cff */
[----:B------:R-:W-:Y:S01]  /*1830*/  LEA.HI R2, R9, R84, RZ, 0x6 ;  /* 0x0000005409027211 */ /* 0x000fe200078f30ff */
[----:B------:R-:W-:Y:S01]  /*1840*/  IMAD.X R19, R13, 0x1, R4, P2 ;  /* 0x000000010d137824 */ /* 0x000fe200010e0604 */
[----:B------:R-:W-:Y:S01]  /*1850*/  ISETP.GE.AND P2, PT, R15, R163, PT ;  /* 0x000000a30f00720c */ /* 0x000fe20003f46270 */
[C---:B------:R-:W-:Y:S02]  /*1860*/  IMAD.X R23, R13.reuse, 0x1, R0, P3 ;  /* 0x000000010d177824 */ /* 0x040fe400018e0600 */
[----:B------:R-:W-:Y:S01]  /*1870*/  IMAD.X R21, R13, 0x1, R12, P1 ;  /* 0x000000010d157824 */ /* 0x000fe200008e060c */
[C---:B------:R-:W-:Y:S01]  /*1880*/  IADD3 R13, R16.reuse, 0x20, RZ ;  /* 0x00000020100d7810 */ /* 0x040fe20007ffe0ff */
[C---:B------:R-:W-:Y:S01]  /*1890*/  IMAD.WIDE.U32 R22, R16.reuse, c[0x0][0x198], R22 ;  /* 0x0000660010167a25 */ /* 0x040fe200078e0016 */
[----:B------:R-:W-:-:S02]  /*18a0*/  IADD3 R106, P1, R16, R11, RZ ;  /* 0x0000000b106a7210 */ /* 0x000fc40007f3e0ff */
[----:B------:R-:W-:Y:S01]  /*18b0*/  ISETP.GE.AND P5, PT, R13, R163, PT ;  /* 0x000000a30d00720c */ /* 0x000fe20003fa6270 */
[----:B------:R-:W-:Y:S01]  /*18c0*/  IMAD.WIDE.U32 R26, R26, c[0x0][0x1a8], R20 ;  /* 0x00006a001a1a7a25 */ /* 0x000fe200078e0014 */
[----:B------:R-:W-:-:S03]  /*18d0*/  IADD3 R11, R16, 0x30, RZ ;  /* 0x00000030100b7810 */ /* 0x000fc60007ffe0ff */
[----:B------:R-:W-:Y:S01]  /*18e0*/  IMAD.X R0, R17, 0x1, R7, P1 ;  /* 0x0000000111007824 */ /* 0x000fe200008e0607 */
[----:B------:R-:W-:Y:S01]  /*18f0*/  ISETP.GE.AND P4, PT, R11, R163, PT ;  /* 0x000000a30b00720c */ /* 0x000fe20003f86270 */
[----:B------:R-:W-:Y:S01]  /*1900*/  IMAD.MOV.U32 R102, RZ, RZ, R22 ;  /* 0x000000ffff667224 */ /* 0x000fe200078e0016 */
[C---:B------:R-:W-:Y:S01]  /*1910*/  @!P2 IADD3 R22, P1, R32.reuse, 0x10, RZ ;  /* 0x000000102016a810 */ /* 0x040fe20007f3e0ff */
[----:B------:R-:W-:Y:S02]  /*1920*/  IMAD.IADD R29, R27, 0x1, R28 ;  /* 0x000000011b1d7824 */ /* 0x000fe400078e021c */
[----:B------:R-:W-:Y:S02]  /*1930*/  @!P6 IMAD R4, R33, c[0x0][0x190], RZ ;  /* 0x000064002104ea24 */ /* 0x000fe400078e02ff */
[----:B------:R-:W-:Y:S01]  /*1940*/  @!P5 IADD3 R20, P3, R32, 0x20, RZ ;  /* 0x000000202014d810 */ /* 0x000fe20007f7e0ff */
[----:B------:R-:W-:Y:S02]  /*1950*/  @!P2 IMAD.X R17, RZ, RZ, R33, P1 ;  /* 0x000000ffff11a224 */ /* 0x000fe400008e0621 */
[----:B------:R-:W-:-:S02]  /*1960*/  @!P6 IMAD.MOV.U32 R28, RZ, RZ, R26 ;  /* 0x000000ffff1ce224 */ /* 0x000fc400078e001a */
[----:B------:R-:W-:Y:S01]  /*1970*/  @!P5 IMAD.X R3, RZ, RZ, R33, P3 ;  /* 0x000000ffff03d224 */ /* 0x000fe200018e0621 */
[----:B------:R-:W-:Y:S01]  /*1980*/  @!P4 IADD3 R14, P1, R32, 0x30, RZ ;  /* 0x00000030200ec810 */ /* 0x000fe20007f3e0ff */
[----:B------:R-:W-:Y:S02]  /*1990*/  IMAD.SHL.U32 R2, R2, 0x8, RZ ;  /* 0x0000000802027824 */ /* 0x000fe400078e00ff */
[--C-:B------:R-:W-:Y:S02]  /*19a0*/  @!P2 IMAD.MOV.U32 R31, RZ, RZ, R29.reuse ;  /* 0x000000ffff1fa224 */ /* 0x100fe400078e001d */
[--C-:B------:R-:W-:Y:S01]  /*19b0*/  @!P5 IMAD.MOV.U32 R25, RZ, RZ, R29.reuse ;  /* 0x000000ffff19d224 */ /* 0x100fe200078e001d */
[----:B------:R-:W-:Y:S01]  /*19c0*/  LOP3.LUT R171, R171, 0xfffffe00, R2, 0xf8, !PT ;  /* 0xfffffe00abab7812 */ /* 0x000fe200078ef802 */
[----:B------:R-:W-:Y:S02]  /*19d0*/  @!P4 IMAD.MOV.U32 R27, RZ, RZ, R29 ;  /* 0x000000ffff1bc224 */ /* 0x000fe400078e001d */
[----:B------:R-:W-:-:S02]  /*19e0*/  @!P5 IMAD R3, R3, c[0x0][0x190], RZ ;  /* 0x000064000303da24 */ /* 0x000fc400078e02ff */
[----:B------:R-:W-:Y:S02]  /*19f0*/  IMAD R103, R16, c[0x0][0x19c], R103 ;  /* 0x0000670010677a24 */ /* 0x000fe400078e0267 */
[----:B------:R-:W-:Y:S02]  /*1a00*/  @!P5 IMAD.MOV.U32 R24, RZ, RZ, R26 ;  /* 0x000000ffff18d224 */ /* 0x000fe400078e001a */
[C---:B------:R-:W-:Y:S02]  /*1a10*/  @!P6 IMAD R4, R32.reuse, c[0x0][0x194], R4 ;  /* 0x000065002004ea24 */ /* 0x040fe400078e0204 */
[----:B------:R-:W-:Y:S02]  /*1a20*/  @!P2 IMAD R17, R17, c[0x0][0x190], RZ ;  /* 0x000064001111aa24 */ /* 0x000fe400078e02ff */
[----:B------:R-:W-:-:S04]  /*1a30*/  @!P6 IMAD.WIDE.U32 R28, R32, c[0x0][0x190], R28 ;  /* 0x00006400201cea25 */ /* 0x000fc800078e001c */
[----:B------:R-:W-:Y:S02]  /*1a40*/  @!P2 IMAD.MOV.U32 R30, RZ, RZ, R26 ;  /* 0x000000ffff1ea224 */ /* 0x000fe400078e001a */
[----:B------:R-:W-:Y:S02]  /*1a50*/  @!P5 IMAD R2, R20, c[0x0][0x194], R3 ;  /* 0x000065001402da24 */ /* 0x000fe400078e0203 */
[----:B------:R-:W-:Y:S02]  /*1a60*/  IMAD.IADD R103, R23, 0x1, R103 ;  /* 0x0000000117677824 */ /* 0x000fe400078e0267 */
[----:B------:R-:W-:Y:S02]  /*1a70*/  @!P4 IMAD.X R7, RZ, RZ, R33, P1 ;  /* 0x000000ffff07c224 */ /* 0x000fe400008e0621 */
[----:B------:R-:W-:Y:S02]  /*1a80*/  @!P2 IMAD R12, R22, c[0x0][0x194], R17 ;  /* 0x00006500160caa24 */ /* 0x000fe400078e0211 */
[----:B------:R-:W-:Y:S01]  /*1a90*/  @!P5 IMAD.WIDE.U32 R20, R20, c[0x0][0x190], R24 ;  /* 0x000064001414da25 */ /* 0x000fe200078e0018 */
[----:B------:R-:W-:-:S03]  /*1aa0*/  @!P6 LEA R24, P1, R28, c[0x0][0x160], 0x1 ;  /* 0x000058001c18ea11 */ /* 0x000fc600078208ff */
[----:B------:R-:W-:Y:S02]  /*1ab0*/  @!P6 IMAD.IADD R4, R29, 0x1, R4 ;  /* 0x000000011d04e824 */ /* 0x000fe400078e0204 */
[----:B------:R-:W-:-:S03]  /*1ac0*/  @!P2 IMAD.WIDE.U32 R22, R22, c[0x0][0x190], R30 ;  /* 0x000064001616aa25 */ /* 0x000fc600078e001e */
[----:B------:R-:W-:Y:S01]  /*1ad0*/  @!P6 LEA.HI.X R25, R28, c[0x0][0x164], R4, 0x1, P1 ;  /* 0x000059001c19ea11 */ /* 0x000fe200008f0c04 */
[----:B------:R-:W-:Y:S01]  /*1ae0*/  IMAD.SHL.U32 R3, R169, 0x40, RZ ;  /* 0x00000040a9037824 */ /* 0x000fe200078e00ff */
[----:B------:R-:W-:Y:S01]  /*1af0*/  @!P2 LEA R30, P3, R22, c[0x0][0x160], 0x1 ;  /* 0x00005800161eaa11 */ /* 0x000fe200078608ff */
[----:B------:R-:W-:Y:S01]  /*1b00*/  @!P2 IMAD.IADD R12, R23, 0x1, R12 ;  /* 0x00000001170ca824 */ /* 0x000fe200078e020c */
[----:B------:R-:W-:Y:S01]  /*1b10*/  @!P5 LEA R28, P1, R20, c[0x0][0x160], 0x1 ;  /* 0x00005800141cda11 */ /* 0x000fe200078208ff */
[----:B------:R-:W-:Y:S02]  /*1b20*/  IMAD.IADD R4, R6, 0x1, -R3 ;  /* 0x0000000106047824 */ /* 0x000fe400078e0a03 */
[----:B------:R-:W-:Y:S01]  /*1b30*/  @!P4 IMAD R7, R7, c[0x0][0x190], RZ ;  /* 0x000064000707ca24 */ /* 0x000fe200078e02ff */
[----:B------:R-:W-:Y:S01]  /*1b40*/  @!P2 LEA.HI.X R31, R22, c[0x0][0x164], R12, 0x1, P3 ;  /* 0x00005900161faa11 */ /* 0x000fe200018f0c0c */
[----:B------:R-:W-:Y:S01]  /*1b50*/  IMAD.SHL.U32 R171, R171, 0x2, RZ ;  /* 0x00000002abab7824 */ /* 0x000fe200078e00ff */
[----:B------:R-:W-:Y:S01]  /*1b60*/  ISETP.GE.AND P3, PT, R15, R4, PT ;  /* 0x000000040f00720c */ /* 0x000fe20003f66270 */
[----:B------:R-:W-:-:S02]  /*1b70*/  @!P5 IMAD.IADD R17, R21, 0x1, R2 ;  /* 0x000000011511d824 */ /* 0x000fc400078e0202 */
[C---:B------:R-:W-:Y:S01]  /*1b80*/  @!P4 IMAD R7, R14.reuse, c[0x0][0x194], R7 ;  /* 0x000065000e07ca24 */ /* 0x040fe200078e0207 */
[----:B------:R-:W-:Y:S01]  /*1b90*/  @!PT LDS RZ, [RZ] ;  /* 0x00000000fffff984 */ /* 0x000fe20000000800 */
[----:B------:R-:W-:Y:S01]  /*1ba0*/  @!PT LDS RZ, [RZ] ;  /* 0x00000000fffff984 */ /* 0x000fe20000000800 */
[----:B------:R-:W-:Y:S01]  /*1bb0*/  @!PT LDS RZ, [RZ] ;  /* 0x00000000fffff984 */ /* 0x000fe20000000800 */
[----:B------:R1:W-:Y:S01]  /*1bc0*/  @!P6 LDGSTS.E.BYPASS.LTC128B.128 [R171], [R24.64] ;  /* 0x0000000018abefae */ /* 0x0003e2000b901d44 */
[----:B------:R-:W-:Y:S01]  /*1bd0*/  @!P4 IMAD.WIDE.U32 R26, R14, c[0x0][0x190], R26 ;  /* 0x000064000e1aca25 */ /* 0x000fe200078e001a */
[----:B------:R-:W-:Y:S02]  /*1be0*/  @!P5 LEA.HI.X R29, R20, c[0x0][0x164], R17, 0x1, P1 ;  /* 0x00005900141dda11 */ /* 0x000fe400008f0c11 */
[----:B------:R1:W-:Y:S01]  /*1bf0*/  @!P6 LDGSTS.E.BYPASS.LTC128B.128 [R171+0x2000], [R24.64+0x80] ;  /* 0x0200008018abefae */ /* 0x0003e2000b901d44 */
[----:B------:R-:W-:Y:S01]  /*1c00*/  IMAD.MOV.U32 R2, RZ, RZ, c[0x0][0x198] ;  /* 0x00006600ff027624 */ /* 0x000fe200078e00ff */
[----:B------:R-:W-:Y:S01]  /*1c10*/  ISETP.GE.AND P1, PT, R13, R4, PT ;  /* 0x000000040d00720c */ /* 0x000fe20003f26270 */
[----:B------:R-:W-:Y:S01]  /*1c20*/  @!P4 IMAD.IADD R17, R27, 0x1, R7 ;  /* 0x000000011b11c824 */ /* 0x000fe200078e0207 */
[----:B------:R2:W-:Y:S01]  /*1c30*/  @!P2 LDGSTS.E.BYPASS.LTC128B.128 [R171+0x800], [R30.64] ;  /* 0x008000001eabafae */ /* 0x0005e2000b901d44 */
[----:B------:R-:W-:Y:S01]  /*1c40*/  @!P4 LEA R20, P6, R26, c[0x0][0x160], 0x1 ;  /* 0x000058001a14ca11 */ /* 0x000fe200078c08ff */
[----:B------:R-:W-:-:S02]  /*1c50*/  IMAD.MOV.U32 R7, RZ, RZ, c[0x0][0x19c] ;  /* 0x00006700ff077624 */ /* 0x000fc400078e00ff */
[----:B------:R2:W-:Y:S01]  /*1c60*/  @!P2 LDGSTS.E.BYPASS.LTC128B.128 [R171+0x2800], [R30.64+0x80] ;  /* 0x028000801eabafae */ /* 0x0005e2000b901d44 */
[----:B------:R-:W-:Y:S01]  /*1c70*/  @!P3 LEA R12, P2, R2, R102, 0x4 ;  /* 0x00000066020cb211 */ /* 0x000fe200078420ff */
[----:B------:R-:W-:Y:S01]  /*1c80*/  IMAD.WIDE.U32 R18, R10, c[0x0][0x1b8], R18 ;  /* 0x00006e000a127a25 */ /* 0x000fe200078e0012 */
[----:B------:R-:W-:Y:S01]  /*1c90*/  @!P4 LEA.HI.X R21, R26, c[0x0][0x164], R17, 0x1, P6 ;  /* 0x000059001a15ca11 */ /* 0x000fe200030f0c11 */
[----:B------:R2:W-:Y:S01]  /*1ca0*/  @!P5 LDGSTS.E.BYPASS.LTC128B.128 [R171+0x1000], [R28.64] ;  /* 0x010000001cabdfae */ /* 0x0005e2000b901d44 */
[C---:B------:R-:W-:Y:S01]  /*1cb0*/  @!P3 LEA.HI.X R17, R2.reuse, R103, R7, 0x4, P2 ;  /* 0x000000670211b211 */ /* 0x040fe200010f2407 */
[----:B------:R-:W-:Y:S01]  /*1cc0*/  IMAD.WIDE.U32 R26, R2, 0x20, RZ ;  /* 0x00000020021a7825 */ /* 0x000fe200078e00ff */
[----:B------:R-:W-:Y:S01]  /*1cd0*/  @!P3 LEA R22, P2, R12, c[0x0][0x168], 0x1 ;  /* 0x00005a000c16ba11 */ /* 0x000fe200078408ff */
[----:B------:R2:W-:Y:S01]  /*1ce0*/  @!P5 LDGSTS.E.BYPASS.LTC128B.128 [R171+0x3000], [R28.64+0x80] ;  /* 0x030000801cabdfae */ /* 0x0005e2000b901d44 */
[----:B------:R-:W-:Y:S02]  /*1cf0*/  ISETP.GE.AND P6, PT, R16, R4, PT ;  /* 0x000000041000720c */ /* 0x000fe40003fc6270 */
[----:B------:R-:W-:Y:S01]  /*1d00*/  @!P3 LEA.HI.X R23, R12, c[0x0][0x16c], R17, 0x1, P2 ;  /* 0x00005b000c17ba11 */ /* 0x000fe200010f0c11 */
[----:B------:R-:W-:Y:S01]  /*1d10*/  IMAD.SHL.U32 R12, R7, 0x20, RZ ;  /* 0x00000020070c7824 */ /* 0x000fe200078e00ff */
[----:B------:R-:W-:Y:S01]  /*1d20*/  @!P1 IADD3 R14, P2, R102, R26, RZ ;  /* 0x0000001a660e9210 */ /* 0x000fe20007f5e0ff */
[----:B------:R3:W-:Y:S03]  /*1d30*/  @!P4 LDGSTS.E.BYPASS.LTC128B.128 [R171+0x1800], [R20.64] ;  /* 0x0180000014abcfae */ /* 0x0007e6000b901d44 */
[----:B------:R-:W-:Y:S01]  /*1d40*/  @!P1 IADD3.X R17, R103, R27, R12, P2, !PT ;  /* 0x0000001b67119210 */ /* 0x000fe200017fe40c */
[----:B------:R3:W-:Y:S01]  /*1d50*/  @!P4 LDGSTS.E.BYPASS.LTC128B.128 [R171+0x3800], [R20.64+0x80] ;  /* 0x0380008014abcfae */ /* 0x0007e2000b901d44 */
[----:B-1----:R-:W-:-:S02]  /*1d60*/  @!P1 LEA R24, P2, R14, c[0x0][0x168], 0x1 ;  /* 0x00005a000e189a11 */ /* 0x002fc400078408ff */
[----:B------:R-:W-:Y:S02]  /*1d70*/  LEA.HI R12, R9, R84, RZ, 0x4 ;  /* 0x00000054090c7211 */ /* 0x000fe400078f20ff */
[----:B------:R-:W-:Y:S01]  /*1d80*/  @!P1 LEA.HI.X R25, R14, c[0x0][0x16c], R17, 0x1, P2 ;  /* 0x00005b000e199a11 */ /* 0x000fe200010f0c11 */
[----:B------:R-:W-:Y:S01]  /*1d90*/  IMAD.SHL.U32 R17, R16, 0x8, RZ ;  /* 0x0000000810117824 */ /* 0x000fe200078e00ff */
[-C--:B------:R-:W-:Y:S02]  /*1da0*/  ISETP.GE.AND P2, PT, R11, R4.reuse, PT ;  /* 0x000000040b00720c */ /* 0x080fe40003f46270 */
[----:B------:R-:W-:Y:S02]  /*1db0*/  @!P6 LEA R26, P5, R102, c[0x0][0x168], 0x1 ;  /* 0x00005a00661aea11 */ /* 0x000fe400078a08ff */
[----:B------:R-:W-:Y:S02]  /*1dc0*/  ISETP.GE.AND P4, PT, R13, R4, PT ;  /* 0x000000040d00720c */ /* 0x000fe40003f86270 */
[----:B------:R-:W-:-:S02]  /*1dd0*/  SHF.R.S32.HI R13, RZ, 0x4, R12 ;  /* 0x00000004ff0d7819 */ /* 0x000fc4000001140c */
[----:B------:R-:W-:Y:S02]  /*1de0*/  @!P6 LEA.HI.X R27, R102, c[0x0][0x16c], R103, 0x1, P5 ;  /* 0x00005b00661bea11 */ /* 0x000fe400028f0c67 */
[----:B------:R-:W-:Y:S02]  /*1df0*/  LEA.HI R14, R13, R13, RZ, 0x1 ;  /* 0x0000000d0d0e7211 */ /* 0x000fe400078f08ff */
[-C--:B------:R-:W-:Y:S01]  /*1e00*/  ISETP.GE.AND P5, PT, R15, R4.reuse, PT ;  /* 0x000000040f00720c */ /* 0x080fe20003fa6270 */
[----:B------:R1:W-:Y:S01]  /*1e10*/  @!P6 LDGSTS.E.BYPASS.LTC128B.128 [R171+0x4000], [R26.64] ;  /* 0x040000001aabefae */ /* 0x0003e2000b901d44 */
[----:B------:R-:W-:Y:S01]  /*1e20*/  IMAD R15, R8, c[0x0][0x1b8], RZ ;  /* 0x00006e00080f7a24 */ /* 0x000fe200078e02ff */
[----:B------:R-:W-:Y:S01]  /*1e30*/  LOP3.LUT R14, R14, 0xfffffffe, RZ, 0xc0, !PT ;  /* 0xfffffffe0e0e7812 */ /* 0x000fe200078ec0ff */
[----:B------:R-:W-:Y:S01]  /*1e40*/  @!P2 IMAD R7, R7, 0x30, RZ ;  /* 0x000000300707a824 */ /* 0x000fe200078e02ff */
[----:B------:R1:W-:Y:S01]  /*1e50*/  @!P6 LDGSTS.E.BYPASS.LTC128B.128 [R171+0x6000], [R26.64+0x80] ;  /* 0x060000801aabefae */ /* 0x0003e2000b901d44 */
[----:B------:R-:W-:Y:S01]  /*1e60*/  IMAD R15, R10, c[0x0][0x1bc], R15 ;  /* 0x00006f000a0f7a24 */ /* 0x000fe200078e020f */
[-C--:B------:R-:W-:Y:S01]  /*1e70*/  ISETP.GE.AND P6, PT, R16, R4.reuse, PT ;  /* 0x000000041000720c */ /* 0x080fe20003fc6270 */
[----:B---3--:R-:W-:Y:S01]  /*1e80*/  @!P2 IMAD.WIDE.U32 R20, R2, 0x30, R102 ;  /* 0x000000300214a825 */ /* 0x008fe200078e0066 */
[----:B------:R3:W-:Y:S03]  /*1e90*/  @!P3 LDGSTS.E.BYPASS.LTC128B.128 [R171+0x4800], [R22.64] ;  /* 0x0480000016abbfae */ /* 0x0007e6000b901d44 */
[----:B------:R-:W-:Y:S01]  /*1ea0*/  IMAD.IADD R13, R13, 0x1, -R14 ;  /* 0x000000010d0d7824 */ /* 0x000fe200078e0a0e */
[----:B------:R3:W-:Y:S01]  /*1eb0*/  @!P3 LDGSTS.E.BYPASS.LTC128B.128 [R171+0x6800], [R22.64+0x80] ;  /* 0x0680008016abbfae */ /* 0x0007e2000b901d44 */
[----:B------:R-:W-:Y:S01]  /*1ec0*/  @!P2 IMAD.IADD R10, R21, 0x1, R7 ;  /* 0x00000001150aa824 */ /* 0x000fe200078e0207 */
[----:B------:R-:W-:Y:S01]  /*1ed0*/  ISETP.GE.AND P3, PT, R11, R4, PT ;  /* 0x000000040b00720c */ /* 0x000fe20003f66270 */
[----:B------:R-:W-:Y:S01]  /*1ee0*/  IMAD.IADD R19, R19, 0x1, R15 ;  /* 0x0000000113137824 */ /* 0x000fe200078e020f */
[----:B------:R1:W-:Y:S01]  /*1ef0*/  @!P1 LDGSTS.E.BYPASS.LTC128B.128 [R171+0x5000], [R24.64] ;  /* 0x0500000018ab9fae */ /* 0x0003e2000b901d44 */
[----:B------:R-:W-:Y:S01]  /*1f00*/  LOP3.LUT R11, R12, 0xfffffff0, RZ, 0xc0, !PT ;  /* 0xfffffff00c0b7812 */ /* 0x000fe200078ec0ff */
[----:B------:R-:W-:-:S02]  /*1f10*/  IMAD.SHL.U32 R4, R5, 0x40, RZ ;  /* 0x0000004005047824 */ /* 0x000fc400078e00ff */
[----:B------:R1:W-:Y:S01]  /*1f20*/  @!P1 LDGSTS.E.BYPASS.LTC128B.128 [R171+0x7000], [R24.64+0x80] ;  /* 0x0700008018ab9fae */ /* 0x0003e2000b901d44 */
[----:B------:R-:W-:Y:S01]  /*1f30*/  @!P2 LEA R14, P1, R20, c[0x0][0x168], 0x1 ;  /* 0x00005a00140eaa11 */ /* 0x000fe200078208ff */
[----:B------:R-:W-:Y:S01]  /*1f40*/  IMAD.IADD R11, R84, 0x1, -R11 ;  /* 0x00000001540b7824 */ /* 0x000fe200078e0a0b */
[----:B------:R-:W-:Y:S02]  /*1f50*/  LOP3.LUT R4, R4, 0x1c0, RZ, 0xc0, !PT ;  /* 0x000001c004047812 */ /* 0x000fe400078ec0ff */
[----:B------:R-:W-:Y:S01]  /*1f60*/  @!P2 LEA.HI.X R15, R20, c[0x0][0x16c], R10, 0x1, P1 ;  /* 0x00005b00140faa11 */ /* 0x000fe200008f0c0a */
[----:B------:R-:W-:Y:S01]  /*1f70*/  @!P4 IMAD.MOV.U32 R10, RZ, RZ, c[0x0][0x1a4] ;  /* 0x00006900ff0ac624 */ /* 0x000fe200078e00ff */
[----:B------:R-:W-:Y:S02]  /*1f80*/  SHF.R.S32.HI R8, RZ, 0x1f, R11 ;  /* 0x0000001fff087819 */ /* 0x000fe4000001140b */
[----:B------:R-:W-:Y:S01]  /*1f90*/  LOP3.LUT R17, R4, 0x8, R17, 0xf8, !PT ;  /* 0x0000000804117812 */ /* 0x000fe200078ef811 */
[----:B------:R4:W-:Y:S01]  /*1fa0*/  @!P2 LDGSTS.E.BYPASS.LTC128B.128 [R171+0x5800], [R14.64] ;  /* 0x058000000eabafae */ /* 0x0009e2000b901d44 */
[----:B------:R-:W-:-:S02]  /*1fb0*/  LEA.HI R8, R8, R11, RZ, 0x3 ;  /* 0x0000000b08087211 */ /* 0x000fc400078f18ff */
[----:B------:R-:W-:Y:S01]  /*1fc0*/  SHF.R.U32.HI R4, RZ, 0x3, R4 ;  /* 0x00000003ff047819 */ /* 0x000fe20000011604 */
[----:B------:R4:W-:Y:S01]  /*1fd0*/  @!P2 LDGSTS.E.BYPASS.LTC128B.128 [R171+0x7800], [R14.64+0x80] ;  /* 0x078000800eabafae */ /* 0x0009e2000b901d44 */
[C---:B------:R-:W-:Y:S01]  /*1fe0*/  LOP3.LUT R12, R8.reuse, 0xfffffff8, RZ, 0xc0, !PT ;  /* 0xfffffff8080c7812 */ /* 0x040fe200078ec0ff */
[----:B------:R-:W-:Y:S01]  /*1ff0*/  IMAD.SHL.U32 R85, R8, 0x40, RZ ;  /* 0x0000004008557824 */ /* 0x000fe200078e00ff */
[----:B------:R-:W-:Y:S01]  /*2000*/  LOP3.LUT R4, R17, R4, RZ, 0x3c, !PT ;  /* 0x0000000411047212 */ /* 0x000fe200078e3cff */
[----:B------:R-:W0:Y:S02]  /*2010*/  LDGDEPBAR ;  /* 0x00000000000079af */ /* 0x000e240000000000 */
[----:B------:R-:W-:Y:S01]  /*2020*/  IMAD.IADD R7, R11, 0x1, -R12 ;  /* 0x000000010b077824 */ /* 0x000fe200078e0a0c */
[----:B------:R-:W-:Y:S01]  /*2030*/  LOP3.LUT R85, R85, 0xfffffe00, RZ, 0xc0, !PT ;  /* 0xfffffe0055557812 */ /* 0x000fe200078ec0ff */
[----:B------:R-:W-:Y:S02]  /*2040*/  IMAD R11, R0, c[0x0][0x1a0], RZ ;  /* 0x00006800000b7a24 */ /* 0x000fe400078e02ff */
[----:B------:R-:W-:-:S02]  /*2050*/  IMAD.SHL.U32 R0, R7, 0x40, RZ ;  /* 0x0000004007007824 */ /* 0x000fc400078e00ff */
[C---:B------:R-:W-:Y:S02]  /*2060*/  IMAD R11, R106.reuse, c[0x0][0x1a4], R11 ;  /* 0x000069006a0b7a24 */ /* 0x040fe400078e020b */
[----:B------:R-:W-:-:S04]  /*2070*/  IMAD.WIDE.U32 R106, R106, c[0x0][0x1a0], R18 ;  /* 0x000068006a6a7a25 */ /* 0x000fc800078e0012 */
[----:B------:R-:W-:Y:S01]  /*2080*/  IMAD.IADD R104, R107, 0x1, R11 ;  /* 0x000000016b687824 */ /* 0x000fe200078e020b */
[----:B------:R-:W-:Y:S01]  /*2090*/  LEA R166, P1, R106, c[0x0][0x170], 0x1 ;  /* 0x00005c006aa67a11 */ /* 0x000fe200078208ff */
[C---:B------:R-:W-:Y:S01]  /*20a0*/  IMAD R161, R13.reuse, 0x200, R4 ;  /* 0x000002000da17824 */ /* 0x040fe200078e0204 */
[----:B------:R-:W-:Y:S01]  /*20b0*/  LOP3.LUT R4, R0, 0x1c0, RZ, 0xc0, !PT ;  /* 0x000001c000047812 */ /* 0x000fe200078ec0ff */
[----:B------:R-:W-:Y:S01]  /*20c0*/  IMAD.SHL.U32 R13, R13, 0x8, RZ ;  /* 0x000000080d0d7824 */ /* 0x000fe200078e00ff */
[----:B------:R-:W-:Y:S01]  /*20d0*/  LEA.HI.X R165, R106, c[0x0][0x174], R104, 0x1, P1 ;  /* 0x00005d006aa57a11 */ /* 0x000fe200008f0c68 */
[----:B------:R-:W-:Y:S02]  /*20e0*/  IMAD.MOV.U32 R0, RZ, RZ, 0x20 ;  /* 0x00000020ff007424 */ /* 0x000fe400078e00ff */
[----:B------:R-:W-:Y:S01]  /*20f0*/  @!P3 IMAD.MOV.U32 R18, RZ, RZ, c[0x0][0x1a0] ;  /* 0x00006800ff12b624 */ /* 0x000fe200078e00ff */
[----:B------:R-:W-:Y:S01]  /*2100*/  LOP3.LUT R11, R4, 0x8, R13, 0xf8, !PT ;  /* 0x00000008040b7812 */ /* 0x000fe200078ef80d */
[----:B------:R-:W-:-:S04]  /*2110*/  DEPBAR.LE SB0, 0x0 ;  /* 0x000080000000791a */ /* 0x000fc80000000000 */
[----:B------:R-:W-:Y:S01]  /*2120*/  BAR.SYNC.DEFER_BLOCKING 0x0 ;  /* 0x0000000000007b1d */ /* 0x000fe20000010000 */
[----:B----4-:R-:W-:Y:S01]  /*2130*/  IMAD.WIDE.U32 R14, R0, c[0x0][0x1a0], RZ ;  /* 0x00006800000e7a25 */ /* 0x010fe200078e00ff */
[----:B------:R-:W-:-:S03]  /*2140*/  SHF.R.U32.HI R4, RZ, 0x3, R4 ;  /* 0x00000003ff047819 */ /* 0x000fc60000011604 */
[----:B------:R-:W-:Y:S01]  /*2150*/  @!P3 IMAD.MOV.U32 R167, RZ, RZ, R165 ;  /* 0x000000ffffa7b224 */ /* 0x000fe200078e00a5 */
[----:B------:R-:W-:Y:S01]  /*2160*/  @!P5 IADD3 R16, P2, R166, R14, RZ ;  /* 0x0000000ea610d210 */ /* 0x000fe20007f5e0ff */
[----:B------:R-:W-:Y:S01]  /*2170*/  @!P4 IMAD.MOV.U32 R13, RZ, RZ, c[0x0][0x1a0] ;  /* 0x00006800ff0dc624 */ /* 0x000fe200078e00ff */
[----:B------:R-:W-:Y:S01]  /*2180*/  LOP3.LUT R4, R11, R4, RZ, 0x3c, !PT ;  /* 0x000000040b047212 */ /* 0x000fe200078e3cff */
[----:B------:R-:W-:Y:S02]  /*2190*/  IMAD R12, R0, c[0x0][0x1a4], RZ ;  /* 0x00006900000c7a24 */ /* 0x000fe400078e02ff */
[----:B------:R-:W-:Y:S01]  /*21a0*/  @!P3 IMAD.WIDE.U32 R18, R18, 0x60, R166 ;  /* 0x000000601212b825 */ /* 0x000fe200078e00a6 */
[----:B------:R-:W-:Y:S02]  /*21b0*/  @!P4 LEA R14, P1, R13, R166, 0x6 ;  /* 0x000000a60d0ec211 */ /* 0x000fe400078230ff */
[----:B------:R-:W-:Y:S01]  /*21c0*/  @!P5 IADD3.X R17, R165, R15, R12, P2, !PT ;  /* 0x0000000fa511d210 */ /* 0x000fe200017fe40c */
[----:B------:R-:W-:Y:S01]  /*21d0*/  @!P6 IMAD.MOV.U32 R167, RZ, RZ, R165 ;  /* 0x000000ffffa7e224 */ /* 0x000fe200078e00a5 */
[----:B------:R-:W-:Y:S01]  /*21e0*/  @!P4 LEA.HI.X R15, R13, R165, R10, 0x6, P1 ;  /* 0x000000a50d0fc211 */ /* 0x000fe200008f340a */
[----:B------:R-:W-:-:S02]  /*21f0*/  @!P3 IMAD.MOV.U32 R11, RZ, RZ, c[0x0][0x1a4] ;  /* 0x00006900ff0bb624 */ /* 0x000fc400078e00ff */
[----:B------:R-:W-:Y:S02]  /*2200*/  IMAD R9, R86, 0x400, R85 ;  /* 0x0000040056097824 */ /* 0x000fe400078e0255 */
[----:B------:R-:W-:Y:S02]  /*2210*/  @!P3 IMAD R11, R11, 0x60, RZ ;  /* 0x000000600b0bb824 */ /* 0x000fe400078e02ff */
[----:B------:R-:W-:Y:S01]  /*2220*/  IMAD.IADD R162, R4, 0x1, R9 ;  /* 0x0000000104a27824 */ /* 0x000fe200078e0209 */
[----:B------:R-:W-:Y:S01]  /*2230*/  @P6 STS.128 [R171+0x8000], RZ ;  /* 0x008000ffab006388 */ /* 0x000fe20000000c00 */
[----:B------:R-:W-:Y:S02]  /*2240*/  @!P3 IMAD.IADD R11, R19, 0x1, R11 ;  /* 0x00000001130bb824 */ /* 0x000fe400078e020b */
[----:B------:R-:W-:Y:S01]  /*2250*/  @!P3 IMAD.MOV.U32 R10, RZ, RZ, R18 ;  /* 0x000000ffff0ab224 */ /* 0x000fe200078e0012 */
[----:B------:R-:W-:Y:S01]  /*2260*/  @P6 STS.128 [R171+0xa000], RZ ;  /* 0x00a000ffab006388 */ /* 0x000fe20000000c00 */
[----:B------:R-:W-:-:S02]  /*2270*/  IMAD.SHL.U32 R161, R161, 0x2, RZ ;  /* 0x00000002a1a17824 */ /* 0x000fc400078e00ff */
[----:B------:R-:W-:Y:S01]  /*2280*/  IMAD.SHL.U32 R162, R162, 0x2, RZ ;  /* 0x00000002a2a27824 */ /* 0x000fe200078e00ff */
[----:B------:R-:W-:Y:S01]  /*2290*/  @!PT LDS RZ, [RZ] ;  /* 0x00000000fffff984 */ /* 0x000fe20000000800 */
[----:B------:R-:W-:Y:S01]  /*22a0*/  @!PT LDS RZ, [RZ] ;  /* 0x00000000fffff984 */ /* 0x000fe20000000800 */
[----:B------:R-:W-:Y:S01]  /*22b0*/  @!PT LDS RZ, [RZ] ;  /* 0x00000000fffff984 */ /* 0x000fe20000000800 */
[----:B------:R4:W-:Y:S02]  /*22c0*/  @!P6 LDGSTS.E.BYPASS.LTC128B.128 [R171+0x8000], [R166.64] ;  /* 0x08000000a6abefae */ /* 0x0009e4000b901d44 */
[C---:B------:R-:W-:Y:S02]  /*22d0*/  IADD3 R8, R161.reuse, 0x4000, RZ ;  /* 0x00004000a1087810 */ /* 0x040fe40007ffe0ff */
[----:B------:R4:W-:Y:S01]  /*22e0*/  @!P6 LDGSTS.E.BYPASS.LTC128B.128 [R171+0xa000], [R166.64+0x80] ;  /* 0x0a000080a6abefae */ /* 0x0009e2000b901d44 */
        /* <DEDUP_REMOVED lines=23> */
[----:B------:R-:W-:Y:S01]  /*2460*/  LDSM.16.M88.4 R56, [R162] ;  /* 0x00000000a238783b */ /* 0x000fe20000000200 */
[----:B------:R-:W-:Y:S01]  /*2470*/  R2P PR, R7, 0x6 ;  /* 0x0000000607007804 */ /* 0x000fe20000000000 */
[----:B------:R-:W-:Y:S02]  /*2480*/  IMAD.MOV.U32 R7, RZ, RZ, 0x10 ;  /* 0x00000010ff077424 */ /* 0x000fe400078e00ff */
[----:B--2---:R-:W2:Y:S03]  /*2490*/  LDSM.16.M88.4 R28, [R161+0x4000] ;  /* 0x00400000a11c783b */ /* 0x004ea60000000200 */
[----:B------:R-:W-:Y:S01]  /*24a0*/  SEL R7, R7, 0xfffffff0, !P1 ;  /* 0xfffffff007077807 */ /* 0x000fe20004800000 */
[----:B------:R-:W4:Y:S01]  /*24b0*/  LDSM.16.M88.4 R72, [R161+0x4800] ;  /* 0x00480000a148783b */ /* 0x000f220000000200 */
[----:B------:R-:W-:Y:S02]  /*24c0*/  LOP3.LUT P1, RZ, R5, 0x4, RZ, 0xc0, !PT ;  /* 0x0000000405ff7812 */ /* 0x000fe4000782c0ff */
[----:B------:R-:W-:Y:S01]  /*24d0*/  @P3 IADD3 R159, R8, -0x20, RZ ;  /* 0xffffffe0089f3810 */ /* 0x000fe20007ffe0ff */
[----:B------:R-:W4:Y:S01]  /*24e0*/  LDSM.16.M88.4 R64, [R161+0x5000] ;  /* 0x00500000a140783b */ /* 0x000f220000000200 */
[----:B------:R-:W-:Y:S01]  /*24f0*/  IMAD R160, R7, 0x2, R162 ;  /* 0x0000000207a07824 */ /* 0x000fe200078e02a2 */
[----:B------:R-:W-:-:S02]  /*2500*/  SEL R5, R0, 0xffffffe0, !P2 ;  /* 0xffffffe000057807 */ /* 0x000fc40005000000 */
[----:B-1----:R-:W1:Y:S01]  /*2510*/  LDSM.16.M88.4 R12, [R161+0x5800] ;  /* 0x00580000a10c783b */ /* 0x002e620000000200 */
[----:B------:R-:W-:Y:S02]  /*2520*/  SEL R0, R0, 0xffffffe0, !P1 ;  /* 0xffffffe000007807 */ /* 0x000fe40004800000 */
[C---:B------:R-:W-:Y:S01]  /*2530*/  IMAD R158, R5.reuse, 0x2, R162 ;  /* 0x00000002059e7824 */ /* 0x040fe200078e02a2 */
[----:B------:R-:W-:Y:S01]  /*2540*/  LDSM.16.M88.4 R24, [R160] ;  /* 0x00000000a018783b */ /* 0x000fe20000000200 */
[----:B------:R-:W-:Y:S01]  /*2550*/  IMAD R157, R5, 0x2, R160 ;  /* 0x00000002059d7824 */ /* 0x000fe200078e02a0 */
[----:B------:R-:W-:Y:S01]  /*2560*/  ISETP.GT.AND P2, PT, R169, R164, PT ;  /* 0x000000a4a900720c */ /* 0x000fe20003f44270 */
[C---:B------:R-:W-:Y:S01]  /*2570*/  IMAD R155, R0.reuse, 0x2, R161 ;  /* 0x00000002009b7824 */ /* 0x040fe200078e02a1 */
[----:B---3--:R-:W3:Y:S01]  /*2580*/  LDSM.16.M88.4 R8, [R159] ;  /* 0x000000009f08783b */ /* 0x008ee20000000200 */
[----:B------:R-:W-:Y:S01]  /*2590*/  IMAD R148, R0, 0x2, R159 ;  /* 0x0000000200947824 */ /* 0x000fe200078e029f */
[----:B------:R-:W-:-:S02]  /*25a0*/  IADD3 R151, R159, 0x800, RZ ;  /* 0x000008009f977810 */ /* 0x000fc40007ffe0ff */
[----:B------:R-:W1:Y:S01]  /*25b0*/  LDSM.16.M88.4 R44, [R159+0x800] ;  /* 0x000800009f2c783b */ /* 0x000e620000000200 */
[C---:B------:R-:W-:Y:S02]  /*25c0*/  IADD3 R150, R159.reuse, 0x1000, RZ ;  /* 0x000010009f967810 */ /* 0x040fe40007ffe0ff */
[C---:B------:R-:W-:Y:S01]  /*25d0*/  IADD3 R149, R159.reuse, 0x1800, RZ ;  /* 0x000018009f957810 */ /* 0x040fe20007ffe0ff */
[----:B------:R-:W1:Y:S01]  /*25e0*/  LDSM.16.M88.4 R40, [R159+0x1000] ;  /* 0x001000009f28783b */ /* 0x000e620000000200 */
[C---:B------:R-:W-:Y:S02]  /*25f0*/  IADD3 R147, R159.reuse, 0x2000, RZ ;  /* 0x000020009f937810 */ /* 0x040fe40007ffe0ff */
[C---:B------:R-:W-:Y:S01]  /*2600*/  @!P2 LEA R174, P1, R102.reuse, c[0x0][0x168], 0x1 ;  /* 0x00005a0066aeaa11 */ /* 0x040fe200078208ff */
[----:B------:R-:W1:Y:S01]  /*2610*/  LDSM.16.M88.4 R36, [R159+0x1800] ;  /* 0x001800009f24783b */ /* 0x000e620000000200 */
[C---:B------:R-:W-:Y:S02]  /*2620*/  IADD3 R146, R159.reuse, 0x2800, RZ ;  /* 0x000028009f927810 */ /* 0x040fe40007ffe0ff */
[----:B------:R-:W-:Y:S01]  /*2630*/  @!P2 LEA.HI.X R175, R102, c[0x0][0x16c], R103, 0x1, P1 ;  /* 0x00005b0066afaa11 */ /* 0x000fe200008f0c67 */
[----:B------:R-:W-:Y:S01]  /*2640*/  LDSM.16.M88.4 R16, [R158] ;  /* 0x000000009e10783b */ /* 0x000fe20000000200 */
[----:B------:R-:W-:-:S02]  /*2650*/  IADD3 R145, R159, 0x3000, RZ ;  /* 0x000030009f917810 */ /* 0x000fc40007ffe0ff */
[----:B------:R-:W-:Y:S01]  /*2660*/  IADD3 R144, R159, 0x3800, RZ ;  /* 0x000038009f907810 */ /* 0x000fe20007ffe0ff */
[C---:B--2---:R-:W-:Y:S01]  /*2670*/  HMMA.16816.F32 R32, R56.reuse, R28, RZ ;  /* 0x0000001c3820723c */ /* 0x044fe200000018ff */
[----:B------:R-:W2:Y:S04]  /*2680*/  LDSM.16.M88.4 R20, [R155+0x4000] ;  /* 0x004000009b14783b */ /* 0x000ea80000000200 */
[----:B------:R-:W-:Y:S03]  /*2690*/  LDSM.16.M88.4 R80, [R155+0x5800] ;  /* 0x005800009b50783b */ /* 0x000fe60000000200 */
[C---:B------:R-:W-:Y:S01]  /*26a0*/  HMMA.16816.F32 R28, R56.reuse, R30, RZ ;  /* 0x0000001e381c723c */ /* 0x040fe200000018ff */
[----:B------:R-:W-:Y:S04]  /*26b0*/  LDSM.16.M88.4 R52, [R157] ;  /* 0x000000009d34783b */ /* 0x000fe80000000200 */
[----:B------:R-:W-:Y:S03]  /*26c0*/  LDSM.16.M88.4 R48, [R148] ;  /* 0x000000009430783b */ /* 0x000fe60000000200 */
[C---:B----4-:R-:W-:Y:S01]  /*26d0*/  HMMA.16816.F32 R76, R56.reuse, R72, RZ ;  /* 0x00000048384c723c */ /* 0x050fe200000018ff */
[----:B------:R-:W0:Y:S07]  /*26e0*/  LDGDEPBAR ;  /* 0x00000000000079af */ /* 0x000e2e0000000000 */
[C---:B------:R-:W-:Y:S08]  /*26f0*/  HMMA.16816.F32 R72, R56.reuse, R74, RZ ;  /* 0x0000004a3848723c */ /* 0x040ff000000018ff */
[C---:B------:R-:W-:Y:S08]  /*2700*/  HMMA.16816.F32 R68, R56.reuse, R64, RZ ;  /* 0x000000403844723c */ /* 0x040ff000000018ff */
[C---:B------:R-:W-:Y:S08]  /*2710*/  HMMA.16816.F32 R64, R56.reuse, R66, RZ ;  /* 0x000000423840723c */ /* 0x040ff000000018ff */
[C---:B-1----:R-:W-:Y:S08]  /*2720*/  HMMA.16816.F32 R60, R56.reuse, R12, RZ ;  /* 0x0000000c383c723c */ /* 0x042ff000000018ff */
[----:B------:R-:W-:Y:S01]  /*2730*/  HMMA.16816.F32 R56, R56, R14, RZ ;  /* 0x0000000e3838723c */ /* 0x000fe200000018ff */
[----:B------:R-:W1:Y:S07]  /*2740*/  LDSM.16.M88.4 R12, [R155+0x4800] ;  /* 0x004800009b0c783b */ /* 0x000e6e0000000200 */
        /* <DEDUP_REMOVED lines=8> */
[----:B------:R-:W3:Y:S07]  /*27d0*/  LDSM.16.M88.4 R40, [R148+0x1000] ;  /* 0x001000009428783b */ /* 0x000eee0000000200 */
        /* <DEDUP_REMOVED lines=9> */
[----:B------:R-:W-:Y:S07]  /*2870*/  LDSM.16.M88.4 R12, [R161+0x7000] ;  /* 0x00700000a10c783b */ /* 0x000fee0000000200 */
[C---:B---3--:R-:W-:Y:S08]  /*2880*/  HMMA.16816.F32 R68, R16.reuse, R8, R68 ;  /* 0x000000081044723c */ /* 0x048ff00000001844 */
[C---:B------:R-:W-:Y:S01]  /*2890*/  HMMA.16816.F32 R64, R16.reuse, R10, R64 ;  /* 0x0000000a1040723c */ /* 0x040fe20000001840 */
[----:B------:R-:W1:Y:S07]  /*28a0*/  LDSM.16.M88.4 R8, [R161+0x6800] ;  /* 0x00680000a108783b */ /* 0x000e6e0000000200 */
[C---:B------:R-:W-:Y:S08]  /*28b0*/  HMMA.16816.F32 R60, R16.reuse, R80, R60 ;  /* 0x00000050103c723c */ /* 0x040ff0000000183c */
[----:B------:R-:W-:Y:S01]  /*28c0*/  HMMA.16816.F32 R56, R16, R82, R56 ;  /* 0x000000521038723c */ /* 0x000fe20000001838 */
[----:B------:R-:W3:Y:S07]  /*28d0*/  LDSM.16.M88.4 R16, [R161+0x7800] ;  /* 0x00780000a110783b */ /* 0x000eee0000000200 */
        /* <DEDUP_REMOVED lines=21> */
[----:B------:R-:W1:Y:S07]  /*2a30*/  LDSM.16.M88.4 R12, [R155+0x6800] ;  /* 0x006800009b0c783b */ /* 0x000e6e0000000200 */
[C---:B---3--:R-:W-:Y:S01]  /*2a40*/  HMMA.16816.F32 R80, R24.reuse, R16, R60 ;  /* 0x000000101850723c */ /* 0x048fe2000000183c */
[----:B------:R-:W3:Y:S07]  /*2a50*/  LDSM.16.M88.4 R60, [R155+0x7000] ;  /* 0x007000009b3c783b */ /* 0x000eee0000000200 */
[----:B------:R-:W-:Y:S01]  /*2a60*/  HMMA.16816.F32 R56, R24, R18, R56 ;  /* 0x000000121838723c */ /* 0x000fe20000001838 */
[----:B------:R-:W-:Y:S04]  /*2a70*/  LDSM.16.M88.4 R16, [R157+0x2000] ;  /* 0x002000009d10783b */ /* 0x000fe80000000200 */
[----:B------:R-:W-:Y:S03]  /*2a80*/  LDSM.16.M88.4 R24, [R148+0x2000] ;  /* 0x002000009418783b */ /* 0x000fe60000000200 */
        /* <DEDUP_REMOVED lines=8> */
[----:B------:R-:W2:Y:S07]  /*2b10*/  LDSM.16.M88.4 R44, [R148+0x3000] ;  /* 0x00300000942c783b */ /* 0x000eae0000000200 */
[C---:B-1----:R-:W-:Y:S08]  /*2b20*/  HMMA.16816.F32 R80, R40.reuse, R8, R80 ;  /* 0x000000082850723c */ /* 0x042ff00000001850 */
[----:B------:R-:W-:Y:S01]  /*2b30*/  HMMA.16816.F32 R56, R40, R10, R56 ;  /* 0x0000000a2838723c */ /* 0x000fe20000001838 */
[----:B------:R-:W1:Y:S01]  /*2b40*/  LDSM.16.M88.4 R8, [R148+0x3800] ;  /* 0x003800009408783b */ /* 0x000e620000000200 */
[----:B------:R-:W-:-:S06]  /*2b50*/  DEPBAR.LE SB0, 0x0 ;  /* 0x000080000000791a */ /* 0x000fcc0000000000 */
[C---:B------:R-:W-:Y:S07]  /*2b60*/  HMMA.16816.F32 R76, R52.reuse, R12, R76 ;  /* 0x0000000c344c723c */ /* 0x040fee000000184c */
[----:B------:R-:W-:Y:S01]  /*2b70*/  LOP3.LUT R13, R88, 0xffffffe0, RZ, 0xc0, !PT ;  /* 0xffffffe0580d7812 */ /* 0x000fe200078ec0ff */
[----:B------:R-:W-:Y:S04]  /*2b80*/  HMMA.16816.F32 R32, R52, R48, R32 ;  /* 0x000000303420723c */ /* 0x000fe80000001820 */
[----:B------:R-:W-:-:S04]  /*2b90*/  IMAD.IADD R13, R84, 0x1, -R13 ;  /* 0x00000001540d7824 */ /* 0x000fc800078e0a0d */
[----:B------:R-:W-:Y:S01]  /*2ba0*/  HMMA.16816.F32 R28, R52, R50, R28 ;  /* 0x00000032341c723c */ /* 0x000fe2000000181c */
[----:B------:R-:W-:-:S04]  /*2bb0*/  SHF.R.S32.HI R0, RZ, 0x1f, R13 ;  /* 0x0000001fff007819 */ /* 0x000fc8000001140d */
[----:B------:R-:W-:Y:S01]  /*2bc0*/  LEA.HI R0, R0, R13, RZ, 0x2 ;  /* 0x0000000d00007211 */ /* 0x000fe200078f10ff */
[----:B------:R-:W-:Y:S02]  /*2bd0*/  IMAD R13, R86, 0x10, R90 ;  /* 0x00000010560d7824 */ /* 0x000fe400078e025a */
[----:B------:R-:W-:Y:S01]  /*2be0*/  HMMA.16816.F32 R72, R52, R14, R72 ;  /* 0x0000000e3448723c */ /* 0x000fe20000001848 */
[----:B------:R-:W-:Y:S02]  /*2bf0*/  SHF.R.S32.HI R170, RZ, 0x2, R0 ;  /* 0x00000002ffaa7819 */ /* 0x000fe40000011400 */
[----:B------:R-:W-:Y:S02]  /*2c00*/  LOP3.LUT R0, R4, R85, RZ, 0xfc, !PT ;  /* 0x0000005504007212 */ /* 0x000fe400078efcff */
[----:B------:R-:W-:-:S03]  /*2c10*/  IADD3 R13, R13, 0x1, R170 ;  /* 0x000000010d0d7810 */ /* 0x000fc60007ffe0aa */
[----:B---3--:R-:W-:Y:S01]  /*2c20*/  HMMA.16816.F32 R68, R52, R60, R68 ;  /* 0x0000003c3444723c */ /* 0x008fe20000001844 */
[----:B------:R-:W-:-:S04]  /*2c30*/  IADD3 R87, R6, R13, -R87 ;  /* 0x0000000d06577210 */ /* 0x000fc80007ffe857 */
[----:B------:R-:W-:-:S03]  /*2c40*/  IADD3 R87, R87, c[0x0][0x2e8], RZ ;  /* 0x0000ba0057577a10 */ /* 0x000fc60007ffe0ff */
[----:B------:R-:W-:Y:S01]  /*2c50*/  HMMA.16816.F32 R64, R52, R62, R64 ;  /* 0x0000003e3440723c */ /* 0x000fe20000001840 */
[C---:B------:R-:W-:Y:S02]  /*2c60*/  IADD3 R167, R87.reuse, 0x8, RZ ;  /* 0x0000000857a77810 */ /* 0x040fe40007ffe0ff */
[-C--:B------:R-:W-:Y:S02]  /*2c70*/  IMNMX R176, R87, R6.reuse, PT ;  /* 0x0000000657b07217 */ /* 0x080fe40003800200 */
[----:B------:R-:W-:-:S03]  /*2c80*/  IMNMX R167, R167, R6, PT ;  /* 0x00000006a7a77217 */ /* 0x000fc60003800200 */
[C---:B----4-:R-:W-:Y:S08]  /*2c90*/  HMMA.16816.F32 R80, R52.reuse, R36, R80 ;  /* 0x000000243450723c */ /* 0x050ff00000001850 */
[----:B------:R-:W-:Y:S08]  /*2ca0*/  HMMA.16816.F32 R56, R52, R38, R56 ;  /* 0x000000263438723c */ /* 0x000ff00000001838 */
[C---:B------:R-:W-:Y:S08]  /*2cb0*/  HMMA.16816.F32 R32, R16.reuse, R24, R32 ;  /* 0x000000181020723c */ /* 0x040ff00000001820 */
[C---:B------:R-:W-:Y:S08]  /*2cc0*/  HMMA.16816.F32 R28, R16.reuse, R26, R28 ;  /* 0x0000001a101c723c */ /* 0x040ff0000000181c */
[C---:B--2---:R-:W-:Y:S08]  /*2cd0*/  HMMA.16816.F32 R76, R16.reuse, R20, R76 ;  /* 0x00000014104c723c */ /* 0x044ff0000000184c */
[C---:B------:R-:W-:Y:S08]  /*2ce0*/  HMMA.16816.F32 R72, R16.reuse, R22, R72 ;  /* 0x000000161048723c */ /* 0x040ff00000001848 */
[C---:B------:R-:W-:Y:S08]  /*2cf0*/  HMMA.16816.F32 R68, R16.reuse, R44, R68 ;  /* 0x0000002c1044723c */ /* 0x040ff00000001844 */
[C---:B------:R-:W-:Y:S08]  /*2d00*/  HMMA.16816.F32 R64, R16.reuse, R46, R64 ;  /* 0x0000002e1040723c */ /* 0x040ff00000001840 */
[C---:B-1----:R-:W-:Y:S08]  /*2d10*/  HMMA.16816.F32 R80, R16.reuse, R8, R80 ;  /* 0x000000081050723c */ /* 0x042ff00000001850 */
        /* <DEDUP_REMOVED lines=62> */
.L_x_7321:
[----:B------:R-:W-:-:S04]  /*3100*/  LEA R6, -R2, RZ, 0x6 ;  /* 0x000000ff02067211 */ /* 0x000fc800078e31ff */
[----:B------:R-:W-:Y:S02]  /*3110*/  SHF.R.S32.HI R4, RZ, 0x1f, R6 ;  /* 0x0000001fff047819 */ /* 0x000fe40000011406 */
.L_x_7322:
        /* <DEDUP_REMOVED lines=25> */
.L_x_7320:
[----:B------:R-:W-:Y:S02]  /*32b0*/  IMAD.IADD R14, R3, 0x1, R178 ;  /* 0x00000001030e7824 */ /* 0x000fe400078e02b2 */
[----:B------:R-:W-:-:S03]  /*32c0*/  IMAD.SHL.U32 R156, R0, 0x2, RZ ;  /* 0x00000002009c7824 */ /* 0x000fc600078e00ff */
[C---:B------:R-:W-:Y:S01]  /*32d0*/  IADD3 R4, R14.reuse, 0x1, RZ ;  /* 0x000000010e047810 */ /* 0x040fe20007ffe0ff */
        /* <DEDUP_REMOVED lines=17> */
[----:B-1----:R-:W-:Y:S01]  /*33f0*/  FSEL R10, R28, -INF , !P1 ;  /* 0xff8000001c0a7808 */ /* 0x002fe20004800000 */
[----:B------:R-:W-:Y:S01]  /*3400*/  LDSM.16.MT88.4 R92, [R154+0xa000] ;  /* 0x00a000009a5c783b */ /* 0x000fe20000004200 */
[----:B------:R-:W-:-:S02]  /*3410*/  FSEL R15, R30, -INF , !P3 ;  /* 0xff8000001e0f7808 */ /* 0x000fc40005800000 */
[CC--:B------:R-:W-:Y:S01]  /*3420*/  ISETP.GE.AND P1, PT, R3.reuse, R176.reuse, PT ;  /* 0x000000b00300720c */ /* 0x0c0fe20003f26270 */
[----:B------:R-:W-:Y:S01]  /*3430*/  LDSM.16.MT88.4 R24, [R156+0x8800] ;  /* 0x008800009c18783b */ /* 0x000fe20000004200 */
[----:B------:R-:W-:Y:S02]  /*3440*/  ISETP.GE.AND P3, PT, R3, R167, PT ;  /* 0x000000a70300720c */ /* 0x000fe40003f66270 */
[----:B------:R-:W-:Y:S02]  /*3450*/  FSEL R6, R29, -INF , !P6 ;  /* 0xff8000001d067808 */ /* 0x000fe40007000000 */
[----:B------:R-:W-:Y:S02]  /*3460*/  IADD3 R3, R14, 0x18, RZ ;  /* 0x000000180e037810 */ /* 0x000fe40007ffe0ff */
[----:B------:R-:W-:Y:S02]  /*3470*/  ISETP.GE.AND P6, PT, R4, R176, PT ;  /* 0x000000b00400720c */ /* 0x000fe40003fc6270 */
        /* <DEDUP_REMOVED lines=8> */
[-C--:B------:R-:W-:Y:S02]  /*3500*/  ISETP.GE.AND P6, PT, R14, R176.reuse, PT ;  /* 0x000000b00e00720c */ /* 0x080fe40003fc6270 */
[----:B------:R-:W-:Y:S02]  /*3510*/  FSEL R79, R79, -INF , !P4 ;  /* 0xff8000004f4f7808 */ /* 0x000fe40006000000 */
[----:B------:R-:W-:Y:S02]  /*3520*/  FSEL R12, R33, -INF , !P2 ;  /* 0xff800000210c7808 */ /* 0x000fe40005000000 */
[C---:B------:R-:W-:Y:S02]  /*3530*/  ISETP.GE.AND P2, PT, R3.reuse, R176, PT ;  /* 0x000000b00300720c */ /* 0x040fe40003f46270 */
[----:B------:R-:W-:-:S02]  /*3540*/  ISETP.GE.AND P4, PT, R3, R167, PT ;  /* 0x000000a70300720c */ /* 0x000fc40003f86270 */
[----:B------:R-:W-:Y:S02]  /*3550*/  FSEL R3, R32, -INF , !P6 ;  /* 0xff80000020037808 */ /* 0x000fe40007000000 */
[C---:B------:R-:W-:Y:S02]  /*3560*/  IADD3 R8, R14.reuse, 0x20, RZ ;  /* 0x000000200e087810 */ /* 0x040fe40007ffe0ff */
[----:B------:R-:W-:Y:S02]  /*3570*/  FMNMX.FTZ R17, R3, R12, !PT ;  /* 0x0000000c03117209 */ /* 0x000fe40007810000 */
[----:B------:R-:W-:Y:S02]  /*3580*/  IADD3 R9, R14, 0x21, RZ ;  /* 0x000000210e097810 */ /* 0x000fe40007ffe0ff */
[----:B------:R-:W-:Y:S02]  /*3590*/  FSEL R72, R72, -INF , !P1 ;  /* 0xff80000048487808 */ /* 0x000fe40004800000 */
[----:B------:R-:W-:-:S02]  /*35a0*/  FSEL R11, R74, -INF , !P3 ;  /* 0xff8000004a0b7808 */ /* 0x000fc40005800000 */
[CC--:B------:R-:W-:Y:S02]  /*35b0*/  ISETP.GE.AND P1, PT, R8.reuse, R176.reuse, PT ;  /* 0x000000b00800720c */ /* 0x0c0fe40003f26270 */
[----:B------:R-:W-:Y:S02]  /*35c0*/  ISETP.GE.AND P3, PT, R8, R167, PT ;  /* 0x000000a70800720c */ /* 0x000fe40003f66270 */
[----:B------:R-:W-:Y:S02]  /*35d0*/  FMNMX.FTZ R17, R10, R17, !PT ;  /* 0x000000110a117209 */ /* 0x000fe40007810000 */
[----:B------:R-:W-:Y:S02]  /*35e0*/  FSEL R8, R73, -INF , !P2 ;  /* 0xff80000049087808 */ /* 0x000fe40005000000 */
[C---:B------:R-:W-:Y:S02]  /*35f0*/  ISETP.GE.AND P6, PT, R9.reuse, R176, PT ;  /* 0x000000b00900720c */ /* 0x040fe40003fc6270 */
[----:B------:R-:W-:-:S02]  /*3600*/  ISETP.GE.AND P2, PT, R9, R167, PT ;  /* 0x000000a70900720c */ /* 0x000fc40003f46270 */
[----:B------:R-:W-:Y:S02]  /*3610*/  FSEL R9, R75, -INF , !P4 ;  /* 0xff8000004b097808 */ /* 0x000fe40006000000 */
[----:B------:R-:W-:Y:S02]  /*3620*/  ISETP.GE.AND P4, PT, R14, R167, PT ;  /* 0x000000a70e00720c */ /* 0x000fe40003f86270 */
[----:B------:R-:W-:Y:S02]  /*3630*/  FMNMX.FTZ R19, R6, R17, !PT ;  /* 0x0000001106137209 */ /* 0x000fe40007810000 */
[----:B------:R-:W-:Y:S02]  /*3640*/  FSEL R35, R35, -INF , !P5 ;  /* 0xff80000023237808 */ /* 0x000fe40006800000 */
[----:B------:R-:W-:Y:S02]  /*3650*/  FMNMX.FTZ R19, R76, R19, !PT ;  /* 0x000000134c137209 */ /* 0x000fe40007810000 */
[----:B------:R-:W-:-:S02]  /*3660*/  FSEL R34, R34, -INF , !P4 ;  /* 0xff80000022227808 */ /* 0x000fc40006000000 */
[----:B------:R-:W-:Y:S02]  /*3670*/  FMNMX.FTZ R19, R4, R19, !PT ;  /* 0x0000001304137209 */ /* 0x000fe40007810000 */
[----:B------:R-:W-:Y:S02]  /*3680*/  FMNMX.FTZ R20, R34, R35, !PT ;  /* 0x0000002322147209 */ /* 0x000fe40007810000 */
[----:B------:R-:W-:Y:S02]  /*3690*/  FMNMX.FTZ R19, R72, R19, !PT ;  /* 0x0000001348137209 */ /* 0x000fe40007810000 */
[----:B------:R-:W-:Y:S02]  /*36a0*/  FMNMX.FTZ R20, R15, R20, !PT ;  /* 0x000000140f147209 */ /* 0x000fe40007810000 */
[----:B------:R-:W-:Y:S02]  /*36b0*/  IADD3 R16, R14, 0x28, RZ ;  /* 0x000000280e107810 */ /* 0x000fe40007ffe0ff */
[----:B------:R-:W-:-:S02]  /*36c0*/  FSEL R122, R68, -INF , !P1 ;  /* 0xff800000447a7808 */ /* 0x000fc40004800000 */
[----:B------:R-:W-:Y:S02]  /*36d0*/  FMNMX.FTZ R19, R8, R19, !PT ;  /* 0x0000001308137209 */ /* 0x000fe40007810000 */
[----:B------:R-:W-:Y:S02]  /*36e0*/  FMNMX.FTZ R20, R31, R20, !PT ;  /* 0x000000141f147209 */ /* 0x000fe40007810000 */
[C---:B------:R-:W-:Y:S02]  /*36f0*/  ISETP.GE.AND P5, PT, R16.reuse, R176, PT ;  /* 0x000000b01000720c */ /* 0x040fe40003fa6270 */
[----:B------:R-:W-:Y:S02]  /*3700*/  ISETP.GE.AND P1, PT, R16, R167, PT ;  /* 0x000000a71000720c */ /* 0x000fe40003f26270 */
[----:B------:R-:W-:Y:S02]  /*3710*/  IADD3 R16, R14, 0x29, RZ ;  /* 0x000000290e107810 */ /* 0x000fe40007ffe0ff */
[----:B------:R-:W-:-:S02]  /*3720*/  FSEL R32, R69, -INF , !P6 ;  /* 0xff80000045207808 */ /* 0x000fc40007000000 */
[----:B------:R-:W-:Y:S02]  /*3730*/  FMNMX.FTZ R19, R122, R19, !PT ;  /* 0x000000137a137209 */ /* 0x000fe40007810000 */
[----:B------:R-:W-:Y:S02]  /*3740*/  FMNMX.FTZ R20, R13, R20, !PT ;  /* 0x000000140d147209 */ /* 0x000fe40007810000 */
[----:B------:R-:W-:Y:S02]  /*3750*/  FSEL R29, R70, -INF , !P3 ;  /* 0xff800000461d7808 */ /* 0x000fe40005800000 */
[----:B------:R-:W-:Y:S02]  /*3760*/  ISETP.GE.AND P3, PT, R16, R176, PT ;  /* 0x000000b01000720c */ /* 0x000fe40003f66270 */
[----:B------:R-:W-:Y:S02]  /*3770*/  IADD3 R18, R14, 0x30, RZ ;  /* 0x000000300e127810 */ /* 0x000fe40007ffe0ff */
[----:B------:R-:W-:-:S02]  /*3780*/  FSEL R30, R64, -INF , !P5 ;  /* 0xff800000401e7808 */ /* 0x000fc40006800000 */
[----:B------:R-:W-:Y:S02]  /*3790*/  FMNMX.FTZ R19, R32, R19, !PT ;  /* 0x0000001320137209 */ /* 0x000fe40007810000 */
[----:B------:R-:W-:Y:S02]  /*37a0*/  FMNMX.FTZ R20, R79, R20, !PT ;  /* 0x000000144f147209 */ /* 0x000fe40007810000 */
[----:B------:R-:W-:Y:S02]  /*37b0*/  FSEL R131, R71, -INF , !P2 ;  /* 0xff80000047837808 */ /* 0x000fe40005000000 */
[----:B------:R-:W-:Y:S01]  /*37c0*/  IADD3 R17, R14, 0x31, RZ ;  /* 0x000000310e117810 */ /* 0x000fe20007ffe0ff */
[----:B------:R-:W-:Y:S01]  /*37d0*/  LDSM.16.MT88.4 R68, [R156+0xa000] ;  /* 0x00a000009c44783b */ /* 0x000fe20000004200 */
[----:B------:R-:W-:Y:S02]  /*37e0*/  ISETP.GE.AND P2, PT, R18, R176, PT ;  /* 0x000000b01200720c */ /* 0x000fe40003f46270 */
[----:B------:R-:W-:-:S02]  /*37f0*/  FSEL R28, R65, -INF , !P3 ;  /* 0xff800000411c7808 */ /* 0x000fc40005800000 */
[----:B------:R-:W-:Y:S02]  /*3800*/  FMNMX.FTZ R19, R30, R19, !PT ;  /* 0x000000131e137209 */ /* 0x000fe40007810000 */
[----:B------:R-:W-:Y:S02]  /*3810*/  FMNMX.FTZ R20, R11, R20, !PT ;  /* 0x000000140b147209 */ /* 0x000fe40007810000 */
        /* <DEDUP_REMOVED lines=18> */
[----:B------:R-:W-:Y:S02]  /*3940*/  ISETP.GE.AND P1, PT, R18, R167, PT ;  /* 0x000000a71200720c */ /* 0x000fe40003f26270 */
[----:B------:R-:W-:Y:S02]  /*3950*/  FSEL R143, R67, -INF , !P4 ;  /* 0xff800000438f7808 */ /* 0x000fe40006000000 */
[----:B------:R-:W-:Y:S02]  /*3960*/  FMNMX.FTZ R20, R133, R20, !PT ;  /* 0x0000001485147209 */ /* 0x000fe40007810000 */
[----:B------:R-:W-:-:S02]  /*3970*/  FMNMX.FTZ R18, R132, R19, !PT ;  /* 0x0000001384127209 */ /* 0x000fc40007810000 */
[-C--:B------:R-:W-:Y:S02]  /*3980*/  ISETP.GE.AND P2, PT, R17, R167.reuse, PT ;  /* 0x000000a71100720c */ /* 0x080fe40003f46270 */
[----:B------:R-:W-:Y:S01]  /*3990*/  FSEL R139, R82, -INF , !P1 ;  /* 0xff800000528b7808 */ /* 0x000fe20004800000 */
[----:B------:R-:W1:Y:S01]  /*39a0*/  SHFL.BFLY PT, R17, R18, 0x2, 0x1f ;  /* 0x0c401f0012117f89 */ /* 0x000e6200000e0000 */
[----:B------:R-:W-:Y:S02]  /*39b0*/  FMNMX.FTZ R20, R143, R20, !PT ;  /* 0x000000148f147209 */ /* 0x000fe40007810000 */
[-C--:B------:R-:W-:Y:S02]  /*39c0*/  ISETP.GE.AND P1, PT, R16, R167.reuse, PT ;  /* 0x000000a71000720c */ /* 0x080fe40003f26270 */
[----:B------:R-:W-:Y:S02]  /*39d0*/  FSEL R137, R83, -INF , !P2 ;  /* 0xff80000053897808 */ /* 0x000fe40005000000 */
[----:B------:R-:W-:Y:S01]  /*39e0*/  FMNMX.FTZ R20, R139, R20, !PT ;  /* 0x000000148b147209 */ /* 0x000fe20007810000 */
[----:B------:R-:W-:Y:S01]  /*39f0*/  LDSM.16.MT88.4 R80, [R153+0xa000] ;  /* 0x00a000009950783b */ /* 0x000fe20000004200 */
[----:B------:R-:W-:-:S02]  /*3a00*/  ISETP.GE.AND P2, PT, R14, R167, PT ;  /* 0x000000a70e00720c */ /* 0x000fc40003f46270 */
[----:B------:R-:W-:Y:S02]  /*3a10*/  FSEL R135, R58, -INF , !P1 ;  /* 0xff8000003a877808 */ /* 0x000fe40004800000 */
[----:B------:R-:W-:Y:S02]  /*3a20*/  FMNMX.FTZ R20, R137, R20, !PT ;  /* 0x0000001489147209 */ /* 0x000fe40007810000 */
[----:B------:R-:W-:Y:S02]  /*3a30*/  FSEL R129, R59, -INF , !P2 ;  /* 0xff8000003b817808 */ /* 0x000fe40005000000 */
[----:B------:R-:W-:Y:S02]  /*3a40*/  FMNMX.FTZ R20, R135, R20, !PT ;  /* 0x0000001487147209 */ /* 0x000fe40007810000 */
[----:B------:R-:W-:Y:S02]  /*3a50*/  ISETP.GT.AND P4, PT, R169, R164, PT ;  /* 0x000000a4a900720c */ /* 0x000fe40003f84270 */
[----:B------:R-:W-:-:S02]  /*3a60*/  FMNMX.FTZ R21, R129, R20, !PT ;  /* 0x0000001481157209 */ /* 0x000fc40007810000 */
[----:B-1----:R-:W-:-:S03]  /*3a70*/  FMNMX.FTZ R19, R18, R17, !PT ;  /* 0x0000001112137209 */ /* 0x002fc60007810000 */
[----:B------:R-:W1:Y:S04]  /*3a80*/  SHFL.BFLY PT, R14, R21, 0x2, 0x1f ;  /* 0x0c401f00150e7f89 */ /* 0x000e6800000e0000 */
[----:B------:R-:W2:Y:S01]  /*3a90*/  SHFL.BFLY PT, R100, R19, 0x1, 0x1f ;  /* 0x0c201f0013647f89 */ /* 0x000ea200000e0000 */
[----:B-1----:R-:W-:-:S03]  /*3aa0*/  FMNMX.FTZ R17, R21, R14, !PT ;  /* 0x0000000e15117209 */ /* 0x002fc60007810000 */
[----:B------:R-:W-:Y:S01]  /*3ab0*/  LDSM.16.MT88.4 R20, [R153+0x8800] ;  /* 0x008800009914783b */ /* 0x000fe20000004200 */
        /* <DEDUP_REMOVED lines=11> */
[----:B------:R-:W2:Y:S01]  /*3b70*/  LDSM.16.MT88.4 R4, [R152+0xa000] ;  /* 0x00a000009804783b */ /* 0x000ea20000004200 */
[----:B-1----:R-:W-:Y:S01]  /*3b80*/  FMNMX.FTZ R3, R17, R14, !PT ;  /* 0x0000000e11037209 */ /* 0x002fe20007810000 */
[----:B------:R-:W-:-:S02]  /*3b90*/  FFMA.FTZ R0, R8, c[0x0][0x23c], -R141 ;  /* 0x00008f0008007a23 */ /* 0x000fc4000001088d */
[----:B------:R-:W1:Y:S01]  /*3ba0*/  LDSM.16.MT88.4 R16, [R154+0x8800] ;  /* 0x008800009a10783b */ /* 0x000e620000004200 */
[C---:B------:R-:W-:Y:S01]  /*3bb0*/  FSETP.NEU.FTZ.AND P1, PT, R3.reuse, -INF , PT ;  /* 0xff8000000300780b */ /* 0x040fe20003f3d000 */
[----:B------:R-:W-:Y:S01]  /*3bc0*/  FMUL.FTZ R128, R3, c[0x0][0x23c] ;  /* 0x00008f0003807a20 */ /* 0x000fe20000410000 */
[----:B------:R-:W3:Y:S01]  /*3bd0*/  MUFU.EX2 R114, R114 ;  /* 0x0000007200727308 */ /* 0x000ee20000000800 */
        /* <DEDUP_REMOVED lines=8> */
[--C-:B------:R-:W-:Y:S01]  /*3c60*/  FFMA.FTZ R120, R15, c[0x0][0x23c], -R128.reuse ;  /* 0x00008f000f787a23 */ /* 0x100fe20000010880 */
[----:B------:R-:W-:Y:S01]  /*3c70*/  LDSM.16.MT88.4 R32, [R153+0xa800] ;  /* 0x00a800009920783b */ /* 0x000fe20000004200 */
[--C-:B------:R-:W-:Y:S01]  /*3c80*/  FFMA.FTZ R113, R31, c[0x0][0x23c], -R128.reuse ;  /* 0x00008f001f717a23 */ /* 0x100fe20000010880 */
[----:B------:R-:W4:Y:S01]  /*3c90*/  MUFU.EX2 R112, R112 ;  /* 0x0000007000707308 */ /* 0x000f220000000800 */
[--C-:B------:R-:W-:Y:S01]  /*3ca0*/  FFMA.FTZ R116, R13, c[0x0][0x23c], -R128.reuse ;  /* 0x00008f000d747a23 */ /* 0x100fe20000010880 */
[----:B---3--:R-:W-:Y:S01]  /*3cb0*/  F2FP.PACK_AB R84, R114, R119 ;  /* 0x000000777254723e */ /* 0x008fe200000000ff */
[----:B------:R-:W3:Y:S01]  /*3cc0*/  LDSM.16.MT88.4 R12, [R152+0x8800] ;  /* 0x00880000980c783b */ /* 0x000ee20000004200 */
[--C-:B------:R-:W-:Y:S02]  /*3cd0*/  FFMA.FTZ R121, R11, c[0x0][0x23c], -R128.reuse ;  /* 0x00008f000b797a23 */ /* 0x100fe40000010880 */
[----:B------:R-:W-:-:S02]  /*3ce0*/  FFMA.FTZ R108, R9, c[0x0][0x23c], -R128 ;  /* 0x00008f00096c7a23 */ /* 0x000fc40000010880 */
[----:B------:R-:W-:Y:S01]  /*3cf0*/  MUFU.EX2 R118, R118 ;  /* 0x0000007600767308 */ /* 0x000fe20000000800 */
[----:B------:R-:W5:Y:S01]  /*3d00*/  LDSM.16.MT88.4 R8, [R156+0xa800] ;  /* 0x00a800009c08783b */ /* 0x000f620000004200 */
[--C-:B------:R-:W-:Y:S02]  /*3d10*/  FFMA.FTZ R109, R79, c[0x0][0x23c], -R128.reuse ;  /* 0x00008f004f6d7a23 */ /* 0x100fe40000010880 */
[----:B------:R-:W-:Y:S02]  /*3d20*/  FFMA.FTZ R130, R133, c[0x0][0x23c], -R128 ;  /* 0x00008f0085827a23 */ /* 0x000fe40000010880 */
[--C-:B------:R-:W-:Y:S02]  /*3d30*/  FFMA.FTZ R124, R30, c[0x0][0x23c], -R141.reuse ;  /* 0x00008f001e7c7a23 */ /* 0x100fe4000001088d */
[----:B------:R-:W1:Y:S01]  /*3d40*/  MUFU.EX2 R123, R123 ;  /* 0x0000007b007b7308 */ /* 0x000e620000000800 */
[----:B----4-:R-:W-:Y:S01]  /*3d50*/  F2FP.PACK_AB R86, R112, R117 ;  /* 0x000000757056723e */ /* 0x010fe200000000ff */
[----:B------:R-:W-:-:S02]  /*3d60*/  FFMA.FTZ R127, R28, c[0x0][0x23c], -R141 ;  /* 0x00008f001c7f7a23 */ /* 0x000fc4000001088d */
[--C-:B------:R-:W-:Y:S02]  /*3d70*/  FFMA.FTZ R126, R29, c[0x0][0x23c], -R128.reuse ;  /* 0x00008f001d7e7a23 */ /* 0x100fe40000010880 */
[--C-:B------:R-:W-:Y:S01]  /*3d80*/  FFMA.FTZ R131, R131, c[0x0][0x23c], -R128.reuse ;  /* 0x00008f0083837a23 */ /* 0x100fe20000010880 */
[----:B------:R-:W-:Y:S01]  /*3d90*/  LDSM.16.MT88.4 R28, [R156+0x9000] ;  /* 0x009000009c1c783b */ /* 0x000fe20000004200 */
[----:B------:R-:W-:Y:S01]  /*3da0*/  MUFU.EX2 R120, R120 ;  /* 0x0000007800787308 */ /* 0x000fe20000000800 */
[--C-:B------:R-:W-:Y:S02]  /*3db0*/  FFMA.FTZ R133, R143, c[0x0][0x23c], -R128.reuse ;  /* 0x00008f008f857a23 */ /* 0x100fe40000010880 */
[----:B------:R-:W-:Y:S02]  /*3dc0*/  FFMA.FTZ R187, R132, c[0x0][0x23c], -R141 ;  /* 0x00008f0084bb7a23 */ /* 0x000fe4000001088d */
[--C-:B------:R-:W-:Y:S02]  /*3dd0*/  FFMA.FTZ R132, R139, c[0x0][0x23c], -R128.reuse ;  /* 0x00008f008b847a23 */ /* 0x100fe40000010880 */
[--C-:B------:R-:W-:Y:S01]  /*3de0*/  FFMA.FTZ R137, R137, c[0x0][0x23c], -R128.reuse ;  /* 0x00008f0089897a23 */ /* 0x100fe20000010880 */
[----:B------:R-:W4:Y:S01]  /*3df0*/  MUFU.EX2 R113, R113 ;  /* 0x0000007100717308 */ /* 0x000f220000000800 */
[----:B-1----:R-:W-:Y:S01]  /*3e00*/  F2FP.PACK_AB R85, R123, R118 ;  /* 0x000000767b55723e */ /* 0x002fe200000000ff */
[----:B------:R-:W-:-:S02]  /*3e10*/  FFMA.FTZ R135, R135, c[0x0][0x23c], -R128 ;  /* 0x00008f0087877a23 */ /* 0x000fc40000010880 */
[--C-:B------:R-:W-:Y:S02]  /*3e20*/  FFMA.FTZ R138, R138, c[0x0][0x23c], -R141.reuse ;  /* 0x00008f008a8a7a23 */ /* 0x100fe4000001088d */
[--C-:B------:R-:W-:Y:S02]  /*3e30*/  FFMA.FTZ R143, R136, c[0x0][0x23c], -R141.reuse ;  /* 0x00008f00888f7a23 */ /* 0x100fe4000001088d */
[----:B------:R-:W-:Y:S01]  /*3e40*/  MUFU.EX2 R115, R115 ;  /* 0x0000007300737308 */ /* 0x000fe20000000800 */
[----:B------:R-:W-:Y:S02]  /*3e50*/  FFMA.FTZ R134, R134, c[0x0][0x23c], -R141 ;  /* 0x00008f0086867a23 */ /* 0x000fe4000001088d */
[----:B------:R-:W-:Y:S02]  /*3e60*/  FFMA.FTZ R128, R129, c[0x0][0x23c], -R128 ;  /* 0x00008f0081807a23 */ /* 0x000fe40000010880 */
[----:B------:R-:W-:Y:S02]  /*3e70*/  FADD.FTZ R114, R119, R114 ;  /* 0x0000007277727221 */ /* 0x000fe40000010000 */
[----:B------:R-:W-:Y:S01]  /*3e80*/  FADD.FTZ R123, R118, R123 ;  /* 0x0000007b767b7221 */ /* 0x000fe20000010000 */
[----:B----4-:R-:W-:Y:S01]  /*3e90*/  F2FP.PACK_AB R87, R113, R120 ;  /* 0x000000787157723e */ /* 0x010fe200000000ff */
        /* <DEDUP_REMOVED lines=33> */
[C---:B--2---:R-:W-:Y:S02]  /*40b0*/  HMMA.16816.F32 R88, R84.reuse, R4, RZ ;  /* 0x000000045458723c */ /* 0x044fe400000018ff */
[----:B------:R-:W-:Y:S05]  /*40c0*/  MUFU.EX2 R138, R138 ;  /* 0x0000008a008a7308 */ /* 0x000fea0000000800 */
[----:B-1----:R-:W-:Y:S01]  /*40d0*/  F2FP.PACK_AB R4, R110, R115 ;  /* 0x000000736e04723e */ /* 0x002fe200000000ff */
        /* <DEDUP_REMOVED lines=19> */
[C---:B---3--:R-:W-:Y:S02]  /*4210*/  HMMA.16816.F32 R56, R4.reuse, R12, R56 ;  /* 0x0000000c0438723c */ /* 0x048fe40000001838 */
[----:B------:R-:W3:Y:S06]  /*4220*/  MUFU.EX2 R137, R137 ;  /* 0x0000008900897308 */ /* 0x000eec0000000800 */
[C---:B------:R-:W-:Y:S01]  /*4230*/  HMMA.16816.F32 R60, R4.reuse, R14, R60 ;  /* 0x0000000e043c723c */ /* 0x040fe2000000183c */
[----:B------:R-:W4:Y:S01]  /*4240*/  LDSM.16.MT88.4 R12, [R152+0xa800] ;  /* 0x00a80000980c783b */ /* 0x000f220000004200 */
[----:B------:R-:W-:Y:S06]  /*4250*/  MUFU.EX2 R135, R135 ;  /* 0x0000008700877308 */ /* 0x000fec0000000800 */
[C---:B-----5:R-:W-:Y:S02]  /*4260*/  HMMA.16816.F32 R64, R4.reuse, R8, R64 ;  /* 0x000000080440723c */ /* 0x060fe40000001840 */
[----:B------:R-:W5:Y:S06]  /*4270*/  MUFU.EX2 R128, R128 ;  /* 0x0000008000807308 */ /* 0x000f6c0000000800 */
        /* <DEDUP_REMOVED lines=14> */
[C---:B----4-:R-:W-:Y:S08]  /*4360*/  HMMA.16816.F32 R88, R4.reuse, R12, R88 ;  /* 0x0000000c0458723c */ /* 0x050ff00000001858 */
        /* <DEDUP_REMOVED lines=18> */
[C---:B--2---:R-:W-:Y:S08]  /*4490*/  HMMA.16816.F32 R72, R4.reuse, R12, R72 ;  /* 0x0000000c0448723c */ /* 0x044ff00000001848 */
[C---:B------:R-:W-:Y:S01]  /*44a0*/  HMMA.16816.F32 R92, R4.reuse, R14, R92 ;  /* 0x0000000e045c723c */ /* 0x040fe2000000185c */
[----:B------:R-:W2:Y:S07]  /*44b0*/  LDSM.16.MT88.4 R12, [R156+0x9800] ;  /* 0x009800009c0c783b */ /* 0x000eae0000004200 */
        /* <DEDUP_REMOVED lines=10> */
[----:B------:R-:W4:Y:S07]  /*4560*/  LDSM.16.MT88.4 R24, [R153+0x9800] ;  /* 0x009800009918783b */ /* 0x000f2e0000004200 */
[C---:B------:R-:W-:Y:S08]  /*4570*/  HMMA.16816.F32 R56, R4.reuse, R20, R56 ;  /* 0x000000140438723c */ /* 0x040ff00000001838 */
[C---:B------:R-:W-:Y:S01]  /*4580*/  HMMA.16816.F32 R60, R4.reuse, R22, R60 ;  /* 0x00000016043c723c */ /* 0x040fe2000000183c */
[----:B------:R-:W1:Y:S07]  /*4590*/  LDSM.16.MT88.4 R20, [R152+0x9800] ;  /* 0x009800009814783b */ /* 0x000e6e0000004200 */
        /* <DEDUP_REMOVED lines=96> */
.L_x_7324:
[----:B------:R-:W-:-:S05]  /*4ba0*/  IMAD.MOV.U32 R5, RZ, RZ, c[0x0][0x1a0] ;  /* 0x00006800ff057624 */ /* 0x000fca00078e00ff */
[----:B------:R-:W-:-:S04]  /*4bb0*/  LEA R5, -R5, RZ, 0x6 ;  /* 0x000000ff05057211 */ /* 0x000fc800078e31ff */
[----:B------:R-:W-:Y:S02]  /*4bc0*/  SHF.R.S32.HI R4, RZ, 0x1f, R5 ;  /* 0x0000001fff047819 */ /* 0x000fe40000011405 */
.L_x_7325:
[----:B------:R-:W-:Y:S01]  /*4bd0*/  IMAD.MOV.U32 R0, RZ, RZ, c[0x0][0x1a0] ;  /* 0x00006800ff007624 */ /* 0x000fe200078e00ff */
[C---:B------:R-:W-:Y:S01]  /*4be0*/  LEA R166, P2, R5.reuse, R166, 0x1 ;  /* 0x000000a605a67211 */ /* 0x040fe200078408ff */
[----:B------:R-:W-:Y:S01]  /*4bf0*/  IMAD.MOV.U32 R177, RZ, RZ, 0x5 ;  /* 0x00000005ffb17424 */ /* 0x000fe200078e00ff */
[C---:B------:R-:W-:Y:S01]  /*4c00*/  IADD3 R106, P1, R5.reuse, R106, RZ ;  /* 0x0000006a056a7210 */ /* 0x040fe20007f3e0ff */
[C---:B------:R-:W-:Y:S01]  /*4c10*/  IMAD.SHL.U32 R7, R0.reuse, 0x20, RZ ;  /* 0x0000002000077824 */ /* 0x040fe200078e00ff */
[----:B------:R-:W-:Y:S01]  /*4c20*/  LEA.HI.X R165, R5, R165, R4, 0x1, P2 ;  /* 0x000000a505a57211 */ /* 0x000fe200010f0c04 */
[----:B------:R-:W-:Y:S01]  /*4c30*/  IMAD.MOV.U32 R10, RZ, RZ, R166 ;  /* 0x000000ffff0a7224 */ /* 0x000fe200078e00a6 */
[----:B------:R-:W-:Y:S01]  /*4c40*/  SHF.L.U64.HI R0, R0, R177, c[0x0][0x1a4] ;  /* 0x0000690000007619 */ /* 0x000fe200000102b1 */
[----:B------:R-:W-:Y:S01]  /*4c50*/  IMAD.X R5, R4, 0x1, R104, P1 ;  /* 0x0000000104057824 */ /* 0x000fe200008e0668 */
[----:B------:R-:W-:Y:S01]  /*4c60*/  IADD3 R8, P2, R7, R166, RZ ;  /* 0x000000a607087210 */ /* 0x000fe20007f5e0ff */
[--C-:B------:R-:W-:Y:S01]  /*4c70*/  IMAD.MOV.U32 R11, RZ, RZ, R165.reuse ;  /* 0x000000ffff0b7224 */ /* 0x100fe200078e00a5 */
[----:B------:R-:W-:Y:S01]  /*4c80*/  LEA R4, P3, R106, c[0x0][0x170], 0x1 ;  /* 0x00005c006a047a11 */ /* 0x000fe200078608ff */
[----:B------:R-:W-:Y:S01]  /*4c90*/  IMAD R178, R169, 0x40, R178 ;  /* 0x00000040a9b27824 */ /* 0x000fe200078e02b2 */
[-C--:B------:R-:W-:Y:S01]  /*4ca0*/  IADD3 R16, P1, R8, R7.reuse, RZ ;  /* 0x0000000708107210 */ /* 0x080fe20007f3e0ff */
[----:B------:R-:W-:Y:S01]  /*4cb0*/  IMAD.X R9, R0, 0x1, R165, P2 ;  /* 0x0000000100097824 */ /* 0x000fe200010e06a5 */
[----:B------:R-:W-:Y:S01]  /*4cc0*/  LEA.HI.X R5, R106, c[0x0][0x174], R5, 0x1, P3 ;  /* 0x00005d006a057a11 */ /* 0x000fe200018f0c05 */
[----:B------:R-:W-:Y:S01]  /*4cd0*/  @!PT LDS RZ, [RZ] ;  /* 0x00000000fffff984 */ /* 0x000fe20000000800 */
[----:B------:R-:W-:Y:S01]  /*4ce0*/  @!PT LDS RZ, [RZ] ;  /* 0x00000000fffff984 */ /* 0x000fe20000000800 */
[----:B------:R-:W-:Y:S01]  /*4cf0*/  @!PT LDS RZ, [RZ] ;  /* 0x00000000fffff984 */ /* 0x000fe20000000800 */
[----:B------:R1:W-:Y:S01]  /*4d00*/  LDGSTS.E.BYPASS.LTC128B.128 [R171+0x8000], [R10.64] ;  /* 0x080000000aab7fae */ /* 0x0003e2000b901d44 */
[----:B------:R-:W-:Y:S01]  /*4d10*/  IADD3 R18, P2, R16, R7, RZ ;  /* 0x0000000710127210 */ /* 0x000fe20007f5e0ff */
[--C-:B------:R-:W-:Y:S01]  /*4d20*/  IMAD.X R17, R9, 0x1, R0.reuse, P1 ;  /* 0x0000000109117824 */ /* 0x100fe200008e0600 */
[CC--:B------:R-:W-:Y:S01]  /*4d30*/  ISETP.GE.AND P3, PT, R178.reuse, R176.reuse, PT ;  /* 0x000000b0b200720c */ /* 0x0c0fe20003f66270 */
[----:B------:R2:W-:Y:S02]  /*4d40*/  LDGSTS.E.BYPASS.LTC128B.128 [R171+0xa000], [R4.64+0x80] ;  /* 0x0a00008004ab7fae */ /* 0x0005e4000b901d44 */
[----:B------:R-:W-:Y:S01]  /*4d50*/  IMAD.X R19, R17, 0x1, R0, P2 ;  /* 0x0000000111137824 */ /* 0x000fe200010e0600 */
[----:B------:R-:W-:Y:S01]  /*4d60*/  IADD3 R0, R178, 0x1, RZ ;  /* 0x00000001b2007810 */ /* 0x000fe20007ffe0ff */
[----:B------:R1:W-:Y:S03]  /*4d70*/  LDGSTS.E.BYPASS.LTC128B.128 [R171+0x8800], [R8.64] ;  /* 0x0880000008ab7fae */ /* 0x0003e6000b901d44 */
[C---:B------:R-:W-:Y:S01]  /*4d80*/  ISETP.GE.AND P4, PT, R0.reuse, R176, PT ;  /* 0x000000b00000720c */ /* 0x040fe20003f86270 */
[----:B------:R1:W-:Y:S01]  /*4d90*/  LDGSTS.E.BYPASS.LTC128B.128 [R171+0xa800], [R8.64+0x80] ;  /* 0x0a80008008ab7fae */ /* 0x0003e2000b901d44 */
[----:B------:R-:W-:-:S02]  /*4da0*/  ISETP.GE.AND P1, PT, R0, R167, PT ;  /* 0x000000a70000720c */ /* 0x000fc40003f26270 */
[----:B------:R-:W-:Y:S01]  /*4db0*/  IADD3 R0, R178, 0x8, RZ ;  /* 0x00000008b2007810 */ /* 0x000fe20007ffe0ff */
[----:B------:R3:W-:Y:S03]  /*4dc0*/  LDGSTS.E.BYPASS.LTC128B.128 [R171+0x9000], [R16.64] ;  /* 0x0900000010ab7fae */ /* 0x0007e6000b901d44 */
[CC--:B------:R-:W-:Y:S01]  /*4dd0*/  ISETP.GE.AND P5, PT, R0.reuse, R176.reuse, PT ;  /* 0x000000b00000720c */ /* 0x0c0fe20003fa6270 */
[----:B------:R3:W-:Y:S01]  /*4de0*/  LDGSTS.E.BYPASS.LTC128B.128 [R171+0xb000], [R16.64+0x80] ;  /* 0x0b00008010ab7fae */ /* 0x0007e2000b901d44 */
[----:B------:R-:W-:Y:S02]  /*4df0*/  ISETP.GE.AND P6, PT, R0, R167, PT ;  /* 0x000000a70000720c */ /* 0x000fe40003fc6270 */
[C---:B------:R-:W-:Y:S01]  /*4e00*/  IADD3 R0, R178.reuse, 0x11, RZ ;  /* 0x00000011b2007810 */ /* 0x040fe20007ffe0ff */
[----:B------:R3:W-:Y:S04]  /*4e10*/  LDGSTS.E.BYPASS.LTC128B.128 [R171+0x9800], [R18.64] ;  /* 0x0980000012ab7fae */ /* 0x0007e8000b901d44 */
[----:B------:R3:W-:Y:S04]  /*4e20*/  LDGSTS.E.BYPASS.LTC128B.128 [R171+0xb800], [R18.64+0x80] ;  /* 0x0b80008012ab7fae */ /* 0x0007e8000b901d44 */
[----:B------:R-:W-:Y:S04]  /*4e30*/  LDSM.16.M88.4 R116, [R162] ;  /* 0x00000000a274783b */ /* 0x000fe80000000200 */
[----:B------:R-:W4:Y:S04]  /*4e40*/  LDSM.16.M88.4 R20, [R161+0x4000] ;  /* 0x00400000a114783b */ /* 0x000f280000000200 */
[----:B------:R-:W3:Y:S04]  /*4e50*/  LDSM.16.M88.4 R12, [R161+0x4800] ;  /* 0x00480000a10c783b */ /* 0x000ee80000000200 */
[----:B------:R-:W5:Y:S04]  /*4e60*/  LDSM.16.M88.4 R124, [R161+0x5000] ;  /* 0x00500000a17c783b */ /* 0x000f680000000200 */
[----:B------:R-:W3:Y:S04]  /*4e70*/  LDSM.16.M88.4 R28, [R161+0x5800] ;  /* 0x00580000a11c783b */ /* 0x000ee80000000200 */
[----:B------:R-:W-:Y:S04]  /*4e80*/  LDSM.16.M88.4 R140, [R160] ;  /* 0x00000000a08c783b */ /* 0x000fe80000000200 */
[----:B-1----:R-:W1:Y:S04]  /*4e90*/  LDSM.16.M88.4 R8, [R159] ;  /* 0x000000009f08783b */ /* 0x002e680000000200 */
[----:B--2---:R-:W2:Y:S04]  /*4ea0*/  LDSM.16.M88.4 R4, [R151] ;  /* 0x000000009704783b */ /* 0x004ea80000000200 */
[----:B------:R-:W1:Y:S04]  /*4eb0*/  LDSM.16.M88.4 R132, [R149] ;  /* 0x000000009584783b */ /* 0x000e680000000200 */
[----:B------:R-:W1:Y:S04]  /*4ec0*/  LDSM.16.M88.4 R136, [R150] ;  /* 0x000000009688783b */ /* 0x000e680000000200 */
[----:B------:R-:W-:Y:S01]  /*4ed0*/  LDSM.16.M88.4 R112, [R158] ;  /* 0x000000009e70783b */ /* 0x000fe20000000200 */
[C---:B----4-:R-:W-:Y:S03]  /*4ee0*/  HMMA.16816.F32 R24, R116.reuse, R20, RZ ;  /* 0x000000147418723c */ /* 0x050fe600000018ff */
[----:B------:R-:W4:Y:S04]  /*4ef0*/  LDSM.16.M88.4 R108, [R155+0x4000] ;  /* 0x004000009b6c783b */ /* 0x000f280000000200 */
[----:B------:R-:W1:Y:S01]  /*4f00*/  LDSM.16.M88.4 R104, [R155+0x4800] ;  /* 0x004800009b68783b */ /* 0x000e620000000200 */
[C---:B------:R-:W-:Y:S03]  /*4f10*/  HMMA.16816.F32 R20, R116.reuse, R22, RZ ;  /* 0x000000167414723c */ /* 0x040fe600000018ff */
[----:B------:R-:W-:Y:S04]  /*4f20*/  LDSM.16.M88.4 R32, [R155+0x5000] ;  /* 0x005000009b20783b */ /* 0x000fe80000000200 */
[----:B------:R-:W0:Y:S01]  /*4f30*/  LDGDEPBAR ;  /* 0x00000000000079af */ /* 0x000e220000000000 */
[C---:B---3--:R-:W-:Y:S08]  /*4f40*/  HMMA.16816.F32 R16, R116.reuse, R12, RZ ;  /* 0x0000000c7410723c */ /* 0x048ff000000018ff */
[C---:B------:R-:W-:Y:S08]  /*4f50*/  HMMA.16816.F32 R12, R116.reuse, R14, RZ ;  /* 0x0000000e740c723c */ /* 0x040ff000000018ff */
[C---:B-----5:R-:W-:Y:S08]  /*4f60*/  HMMA.16816.F32 R128, R116.reuse, R124, RZ ;  /* 0x0000007c7480723c */ /* 0x060ff000000018ff */
[C---:B------:R-:W-:Y:S08]  /*4f70*/  HMMA.16816.F32 R124, R116.reuse, R126, RZ ;  /* 0x0000007e747c723c */ /* 0x040ff000000018ff */
[C---:B------:R-:W-:Y:S08]  /*4f80*/  HMMA.16816.F32 R120, R116.reuse, R28, RZ ;  /* 0x0000001c7478723c */ /* 0x040ff000000018ff */
[----:B------:R-:W-:Y:S01]  /*4f90*/  HMMA.16816.F32 R116, R116, R30, RZ ;  /* 0x0000001e7474723c */ /* 0x000fe200000018ff */
[----:B------:R-:W3:Y:S07]  /*4fa0*/  LDSM.16.M88.4 R28, [R155+0x5800] ;  /* 0x005800009b1c783b */ /* 0x000eee0000000200 */
[C---:B-1----:R-:W-:Y:S08]  /*4fb0*/  HMMA.16816.F32 R24, R140.reuse, R8, R24 ;  /* 0x000000088c18723c */ /* 0x042ff00000001818 */
[C---:B------:R-:W-:Y:S01]  /*4fc0*/  HMMA.16816.F32 R20, R140.reuse, R10, R20 ;  /* 0x0000000a8c14723c */ /* 0x040fe20000001814 */
[----:B------:R-:W-:Y:S07]  /*4fd0*/  LDSM.16.M88.4 R8, [R157] ;  /* 0x000000009d08783b */ /* 0x000fee0000000200 */
[C---:B--2---:R-:W-:Y:S08]  /*4fe0*/  HMMA.16816.F32 R16, R140.reuse, R4, R16 ;  /* 0x000000048c10723c */ /* 0x044ff00000001810 */
[C---:B------:R-:W-:Y:S01]  /*4ff0*/  HMMA.16816.F32 R12, R140.reuse, R6, R12 ;  /* 0x000000068c0c723c */ /* 0x040fe2000000180c */
[----:B------:R-:W1:Y:S07]  /*5000*/  LDSM.16.M88.4 R4, [R148] ;  /* 0x000000009404783b */ /* 0x000e6e0000000200 */
[C---:B------:R-:W-:Y:S08]  /*5010*/  HMMA.16816.F32 R120, R140.reuse, R132, R120 ;  /* 0x000000848c78723c */ /* 0x040ff00000001878 */
[C---:B------:R-:W-:Y:S01]  /*5020*/  HMMA.16816.F32 R132, R140.reuse, R134, R116 ;  /* 0x000000868c84723c */ /* 0x040fe20000001874 */
[----:B------:R-:W2:Y:S07]  /*5030*/  LDSM.16.M88.4 R116, [R148+0x800] ;  /* 0x000800009474783b */ /* 0x000eae0000000200 */
[C---:B------:R-:W-:Y:S08]  /*5040*/  HMMA.16816.F32 R128, R140.reuse, R136, R128 ;  /* 0x000000888c80723c */ /* 0x040ff00000001880 */
[----:B------:R-:W-:Y:S08]  /*5050*/  HMMA.16816.F32 R124, R140, R138, R124 ;  /* 0x0000008a8c7c723c */ /* 0x000ff0000000187c */
        /* <DEDUP_REMOVED lines=21> */
[----:B------:R-:W-:Y:S04]  /*51b0*/  LDSM.16.M88.4 R124, [R160+0x2000] ;  /* 0x00200000a07c783b */ /* 0x000fe80000000200 */
[----:B------:R-:W4:Y:S03]  /*51c0*/  LDSM.16.M88.4 R108, [R147] ;  /* 0x00000000936c783b */ /* 0x000f260000000200 */
[C---:B---3--:R-:W-:Y:S08]  /*51d0*/  HMMA.16816.F32 R120, R8.reuse, R28, R120 ;  /* 0x0000001c0878723c */ /* 0x048ff00000001878 */
[----:B------:R-:W-:Y:S01]  /*51e0*/  HMMA.16816.F32 R132, R8, R30, R132 ;  /* 0x0000001e0884723c */ /* 0x000fe20000001884 */
[----:B------:R-:W-:Y:S04]  /*51f0*/  LDSM.16.M88.4 R8, [R145] ;  /* 0x000000009108783b */ /* 0x000fe80000000200 */
[----:B------:R-:W-:Y:S03]  /*5200*/  LDSM.16.M88.4 R28, [R144] ;  /* 0x00000000901c783b */ /* 0x000fe60000000200 */
[C---:B-1----:R-:W-:Y:S08]  /*5210*/  HMMA.16816.F32 R24, R32.reuse, R4, R24 ;  /* 0x000000042018723c */ /* 0x042ff00000001818 */
[C---:B------:R-:W-:Y:S01]  /*5220*/  HMMA.16816.F32 R20, R32.reuse, R6, R20 ;  /* 0x000000062014723c */ /* 0x040fe20000001814 */
[----:B------:R-:W1:Y:S07]  /*5230*/  LDSM.16.M88.4 R4, [R146] ;  /* 0x000000009204783b */ /* 0x000e6e0000000200 */
[C---:B------:R-:W-:Y:S08]  /*5240*/  HMMA.16816.F32 R16, R32.reuse, R104, R16 ;  /* 0x000000682010723c */ /* 0x040ff00000001810 */
[C---:B------:R-:W-:Y:S01]  /*5250*/  HMMA.16816.F32 R12, R32.reuse, R106, R12 ;  /* 0x0000006a200c723c */ /* 0x040fe2000000180c */
[----:B------:R-:W-:Y:S07]  /*5260*/  LDSM.16.M88.4 R104, [R158+0x2000] ;  /* 0x002000009e68783b */ /* 0x000fee0000000200 */
[C---:B--2---:R-:W-:Y:S08]  /*5270*/  HMMA.16816.F32 R128, R32.reuse, R116, R128 ;  /* 0x000000742080723c */ /* 0x044ff00000001880 */
[C---:B------:R-:W-:Y:S01]  /*5280*/  HMMA.16816.F32 R136, R32.reuse, R118, R136 ;  /* 0x000000762088723c */ /* 0x040fe20000001888 */
[----:B------:R-:W-:Y:S07]  /*5290*/  LDSM.16.M88.4 R116, [R155+0x7000] ;  /* 0x007000009b74783b */ /* 0x000fee0000000200 */
[C---:B------:R-:W-:Y:S08]  /*52a0*/  HMMA.16816.F32 R120, R32.reuse, R112, R120 ;  /* 0x000000702078723c */ /* 0x040ff00000001878 */
[----:B------:R-:W-:Y:S01]  /*52b0*/  HMMA.16816.F32 R132, R32, R114, R132 ;  /* 0x000000722084723c */ /* 0x000fe20000001884 */
[----:B------:R-:W2:Y:S04]  /*52c0*/  LDSM.16.M88.4 R32, [R155+0x6000] ;  /* 0x006000009b20783b */ /* 0x000ea80000000200 */
[----:B------:R-:W-:Y:S03]  /*52d0*/  LDSM.16.M88.4 R112, [R155+0x7800] ;  /* 0x007800009b70783b */ /* 0x000fe60000000200 */
[C---:B----4-:R-:W-:Y:S08]  /*52e0*/  HMMA.16816.F32 R24, R124.reuse, R108, R24 ;  /* 0x0000006c7c18723c */ /* 0x050ff00000001818 */
[C---:B-1----:R-:W-:Y:S08]  /*52f0*/  HMMA.16816.F32 R16, R124.reuse, R4, R16 ;  /* 0x000000047c10723c */ /* 0x042ff00000001810 */
[C---:B------:R-:W-:Y:S01]  /*5300*/  HMMA.16816.F32 R12, R124.reuse, R6, R12 ;  /* 0x000000067c0c723c */ /* 0x040fe2000000180c */
[----:B------:R-:W-:Y:S07]  /*5310*/  LDSM.16.M88.4 R4, [R148+0x2000] ;  /* 0x002000009404783b */ /* 0x000fee0000000200 */
[C---:B------:R-:W-:Y:S08]  /*5320*/  HMMA.16816.F32 R128, R124.reuse, R8, R128 ;  /* 0x000000087c80723c */ /* 0x040ff00000001880 */
[----:B------:R-:W-:Y:S01]  /*5330*/  HMMA.16816.F32 R136, R124, R10, R136 ;  /* 0x0000000a7c88723c */ /* 0x000fe20000001888 */
[----:B------:R-:W1:Y:S07]  /*5340*/  LDSM.16.M88.4 R8, [R157+0x2000] ;  /* 0x002000009d08783b */ /* 0x000e6e0000000200 */
[----:B--2---:R-:W-:Y:S08]  /*5350*/  HMMA.16816.F32 R24, R104, R32, R24 ;  /* 0x000000206818723c */ /* 0x004ff00000001818 */
[C---:B------:R-:W-:Y:S01]  /*5360*/  HMMA.16816.F32 R20, R124.reuse, R110, R20 ;  /* 0x0000006e7c14723c */ /* 0x040fe20000001814 */
[----:B------:R-:W2:Y:S07]  /*5370*/  LDSM.16.M88.4 R108, [R155+0x6800] ;  /* 0x006800009b6c783b */ /* 0x000eae0000000200 */
[C---:B------:R-:W-:Y:S08]  /*5380*/  HMMA.16816.F32 R120, R124.reuse, R28, R120 ;  /* 0x0000001c7c78723c */ /* 0x040ff00000001878 */
[----:B------:R-:W-:Y:S01]  /*5390*/  HMMA.16816.F32 R132, R124, R30, R132 ;  /* 0x0000001e7c84723c */ /* 0x000fe20000001884 */
[----:B------:R-:W3:Y:S07]  /*53a0*/  LDSM.16.M88.4 R28, [R148+0x2800] ;  /* 0x00280000941c783b */ /* 0x000eee0000000200 */
[----:B------:R-:W-:Y:S01]  /*53b0*/  HMMA.16816.F32 R20, R104, R34, R20 ;  /* 0x000000226814723c */ /* 0x000fe20000001814 */
[----:B------:R-:W4:Y:S07]  /*53c0*/  LDSM.16.M88.4 R32, [R148+0x3000] ;  /* 0x003000009420783b */ /* 0x000f2e0000000200 */
[----:B-1----:R-:W-:Y:S07]  /*53d0*/  HMMA.16816.F32 R24, R8, R4, R24 ;  /* 0x000000040818723c */ /* 0x002fee0000001818 */
[----:B------:R-:W-:Y:S01]  /*53e0*/  IADD3 R4, R178, 0x9, RZ ;  /* 0x00000009b2047810 */ /* 0x000fe20007ffe0ff */
[----:B------:R-:W-:Y:S03]  /*53f0*/  HMMA.16816.F32 R128, R104, R116, R128 ;  /* 0x000000746880723c */ /* 0x000fe60000001880 */
[----:B------:R-:W-:-:S05]  /*5400*/  ISETP.GE.AND P2, PT, R4, R176, PT ;  /* 0x000000b00400720c */ /* 0x000fca0003f46270 */
[----:B--2---:R-:W-:Y:S08]  /*5410*/  HMMA.16816.F32 R16, R104, R108, R16 ;  /* 0x0000006c6810723c */ /* 0x004ff00000001810 */
[----:B------:R-:W-:Y:S01]  /*5420*/  FSEL R109, R24, -INF , !P3 ;  /* 0xff800000186d7808 */ /* 0x000fe20005800000 */
[----:B------:R-:W-:Y:S01]  /*5430*/  HMMA.16816.F32 R20, R8, R6, R20 ;  /* 0x000000060814723c */ /* 0x000fe20000001814 */
[----:B------:R-:W-:-:S02]  /*5440*/  ISETP.GE.AND P3, PT, R4, R167, PT ;  /* 0x000000a70400720c */ /* 0x000fc40003f66270 */
[----:B------:R-:W1:Y:S01]  /*5450*/  LDSM.16.M88.4 R4, [R148+0x3800] ;  /* 0x003800009404783b */ /* 0x000e620000000200 */
[----:B------:R-:W-:Y:S01]  /*5460*/  IADD3 R24, R178, 0x10, RZ ;  /* 0x00000010b2187810 */ /* 0x000fe20007ffe0ff */
[----:B------:R-:W-:-:S04]  /*5470*/  DEPBAR.LE SB0, 0x0 ;  /* 0x000080000000791a */ /* 0x000fc80000000000 */
[----:B------:R-:W-:Y:S01]  /*5480*/  HMMA.16816.F32 R12, R104, R110, R12 ;  /* 0x0000006e680c723c */ /* 0x000fe2000000180c */
[----:B------:R-:W-:Y:S02]  /*5490*/  FSEL R193, R25, -INF , !P4 ;  /* 0xff80000019c17808 */ /* 0x000fe40006000000 */
[----:B------:R-:W-:-:S04]  /*54a0*/  ISETP.GE.AND P4, PT, R178, R167, PT ;  /* 0x000000a7b200720c */ /* 0x000fc80003f86270 */
[----:B------:R-:W-:Y:S01]  /*54b0*/  FSEL R26, R26, -INF , !P4 ;  /* 0xff8000001a1a7808 */ /* 0x000fe20006000000 */
[----:B------:R-:W-:Y:S01]  /*54c0*/  HMMA.16816.F32 R120, R104, R112, R120 ;  /* 0x000000706878723c */ /* 0x000fe20000001878 */
[----:B------:R-:W-:-:S06]  /*54d0*/  ISETP.GE.AND P4, PT, R24, R167, PT ;  /* 0x000000a71800720c */ /* 0x000fcc0003f86270 */
[----:B------:R-:W-:Y:S01]  /*54e0*/  FSEL R191, R20, -INF , !P5 ;  /* 0xff80000014bf7808 */ /* 0x000fe20006800000 */
[----:B------:R-:W-:Y:S01]  /*54f0*/  HMMA.16816.F32 R136, R104, R118, R136 ;  /* 0x000000766888723c */ /* 0x000fe20000001888 */
[----:B------:R-:W-:Y:S02]  /*5500*/  FSEL R113, R27, -INF , !P1 ;  /* 0xff8000001b717808 */ /* 0x000fe40004800000 */
[----:B------:R-:W-:Y:S02]  /*5510*/  FSEL R197, R21, -INF , !P2 ;  /* 0xff80000015c57808 */ /* 0x000fe40005000000 */
[-C--:B------:R-:W-:Y:S02]  /*5520*/  ISETP.GE.AND P5, PT, R24, R176.reuse, PT ;  /* 0x000000b01800720c */ /* 0x080fe40003fa6270 */
[C---:B------:R-:W-:Y:S01]  /*5530*/  ISETP.GE.AND P2, PT, R0.reuse, R176, PT ;  /* 0x000000b00000720c */ /* 0x040fe20003f46270 */
[----:B---3--:R-:W-:Y:S01]  /*5540*/  HMMA.16816.F32 R16, R8, R28, R16 ;  /* 0x0000001c0810723c */ /* 0x008fe20000001810 */
[----:B------:R-:W-:-:S02]  /*5550*/  ISETP.GE.AND P1, PT, R0, R167, PT ;  /* 0x000000a70000720c */ /* 0x000fc40003f26270 */
[C---:B------:R-:W-:Y:S02]  /*5560*/  IADD3 R20, R178.reuse, 0x18, RZ ;  /* 0x00000018b2147810 */ /* 0x040fe40007ffe0ff */
[----:B------:R-:W-:Y:S02]  /*5570*/  IADD3 R0, R178, 0x19, RZ ;  /* 0x00000019b2007810 */ /* 0x000fe40007ffe0ff */
[----:B------:R-:W-:Y:S01]  /*5580*/  FSEL R195, R23, -INF , !P3 ;  /* 0xff80000017c37808 */ /* 0x000fe20005800000 */
[----:B------:R-:W-:Y:S01]  /*5590*/  HMMA.16816.F32 R12, R8, R30, R12 ;  /* 0x0000001e080c723c */ /* 0x000fe2000000180c */
[----:B------:R-:W-:Y:S02]  /*55a0*/  ISETP.GE.AND P3, PT, R20, R176, PT ;  /* 0x000000b01400720c */ /* 0x000fe40003f66270 */
[----:B------:R-:W-:Y:S02]  /*55b0*/  FSEL R199, R22, -INF , !P6 ;  /* 0xff80000016c77808 */ /* 0x000fe40007000000 */
[----:B------:R-:W-:-:S03]  /*55c0*/  ISETP.GE.AND P6, PT, R20, R167, PT ;  /* 0x000000a71400720c */ /* 0x000fc60003fc6270 */
[----:B------:R-:W-:Y:S08]  /*55d0*/  HMMA.16816.F32 R132, R104, R114, R132 ;  /* 0x000000726884723c */ /* 0x000ff00000001884 */
[----:B----4-:R-:W-:Y:S01]  /*55e0*/  HMMA.16816.F32 R128, R8, R32, R128 ;  /* 0x000000200880723c */ /* 0x010fe20000001880 */
[----:B------:R-:W-:Y:S02]  /*55f0*/  FSEL R183, R16, -INF , !P5 ;  /* 0xff80000010b77808 */ /* 0x000fe40006800000 */
[----:B------:R-:W-:-:S02]  /*5600*/  FSEL R181, R17, -INF , !P2 ;  /* 0xff80000011b57808 */ /* 0x000fc40005000000 */
[CC--:B------:R-:W-:Y:S02]  /*5610*/  ISETP.GE.AND P5, PT, R0.reuse, R176.reuse, PT ;  /* 0x000000b00000720c */ /* 0x0c0fe40003fa6270 */
[-C--:B------:R-:W-:Y:S01]  /*5620*/  ISETP.GE.AND P2, PT, R0, R167.reuse, PT ;  /* 0x000000a70000720c */ /* 0x080fe20003f46270 */
[C---:B-1----:R-:W-:Y:S01]  /*5630*/  HMMA.16816.F32 R120, R8.reuse, R4, R120 ;  /* 0x000000040878723c */ /* 0x042fe20000001878 */
[----:B------:R-:W-:Y:S02]  /*5640*/  IADD3 R0, R178, 0x20, RZ ;  /* 0x00000020b2007810 */ /* 0x000fe40007ffe0ff */
[----:B------:R-:W-:Y:S02]  /*5650*/  FSEL R189, R12, -INF , !P3 ;  /* 0xff8000000cbd7808 */ /* 0x000fe40005800000 */
[----:B------:R-:W-:Y:S02]  /*5660*/  FSEL R25, R18, -INF , !P4 ;  /* 0xff80000012197808 */ /* 0x000fe40006000000 */
[C---:B------:R-:W-:Y:S01]  /*5670*/  ISETP.GE.AND P3, PT, R0.reuse, R176, PT ;  /* 0x000000b00000720c */ /* 0x040fe20003f66270 */
[----:B------:R-:W-:Y:S01]  /*5680*/  HMMA.16816.F32 R136, R8, R34, R136 ;  /* 0x000000220888723c */ /* 0x000fe20000001888 */
[----:B------:R-:W-:-:S02]  /*5690*/  ISETP.GE.AND P4, PT, R0, R167, PT ;  /* 0x000000a70000720c */ /* 0x000fc40003f86270 */
[C---:B------:R-:W-:Y:S02]  /*56a0*/  IADD3 R16, R178.reuse, 0x21, RZ ;  /* 0x00000021b2107810 */ /* 0x040fe40007ffe0ff */
[C---:B------:R-:W-:Y:S02]  /*56b0*/  IADD3 R0, R178.reuse, 0x28, RZ ;  /* 0x00000028b2007810 */ /* 0x040fe40007ffe0ff */
[----:B------:R-:W-:Y:S01]  /*56c0*/  IADD3 R4, R178, 0x30, RZ ;  /* 0x00000030b2047810 */ /* 0x000fe20007ffe0ff */
[----:B------:R-:W-:Y:S01]  /*56d0*/  HMMA.16816.F32 R132, R8, R6, R132 ;  /* 0x000000060884723c */ /* 0x000fe20000001884 */
[----:B------:R-:W-:Y:S02]  /*56e0*/  FSEL R27, R13, -INF , !P5 ;  /* 0xff8000000d1b7808 */ /* 0x000fe40006800000 */
[----:B------:R-:W-:Y:S02]  /*56f0*/  FSEL R21, R14, -INF , !P6 ;  /* 0xff8000000e157808 */ /* 0x000fe40007000000 */
[----:B------:R-:W-:-:S02]  /*5700*/  FSEL R179, R15, -INF , !P2 ;  /* 0xff8000000fb37808 */ /* 0x000fc40005000000 */
[----:B------:R-:W-:Y:S01]  /*5710*/  FSEL R29, R130, -INF , !P4 ;  /* 0xff800000821d7808 */ /* 0x000fe20006000000 */
[----:B------:R-:W-:Y:S01]  /*5720*/  BAR.SYNC.DEFER_BLOCKING 0x0 ;  /* 0x0000000000007b1d */ /* 0x000fe20000010000 */
[-C--:B------:R-:W-:Y:S02]  /*5730*/  ISETP.GE.AND P5, PT, R16, R176.reuse, PT ;  /* 0x000000b01000720c */ /* 0x080fe40003fa6270 */
[C---:B------:R-:W-:Y:S02]  /*5740*/  ISETP.GE.AND P2, PT, R0.reuse, R176, PT ;  /* 0x000000b00000720c */ /* 0x040fe40003f46270 */
[-C--:B------:R-:W-:Y:S02]  /*5750*/  ISETP.GE.AND P6, PT, R0, R167.reuse, PT ;  /* 0x000000a70000720c */ /* 0x080fe40003fc6270 */
[----:B------:R-:W-:Y:S02]  /*5760*/  ISETP.GE.AND P4, PT, R4, R167, PT ;  /* 0x000000a70400720c */ /* 0x000fe40003f86270 */
[----:B------:R-:W-:-:S02]  /*5770*/  IADD3 R0, R178, 0x29, RZ ;  /* 0x00000029b2007810 */ /* 0x000fc40007ffe0ff */
[----:B------:R-:W-:Y:S02]  /*5780*/  FSEL R23, R19, -INF , !P1 ;  /* 0xff80000013177808 */ /* 0x000fe40004800000 */
[----:B------:R-:W-:Y:S02]  /*5790*/  FSEL R35, R128, -INF , !P3 ;  /* 0xff80000080237808 */ /* 0x000fe40005800000 */
[----:B------:R-:W-:Y:S02]  /*57a0*/  FSEL R33, R129, -INF , !P5 ;  /* 0xff80000081217808 */ /* 0x000fe40006800000 */
[----:B------:R-:W-:Y:S02]  /*57b0*/  FSEL R119, R122, -INF , !P4 ;  /* 0xff8000007a777808 */ /* 0x000fe40006000000 */
[----:B------:R-:W-:Y:S02]  /*57c0*/  ISETP.GE.AND P1, PT, R16, R167, PT ;  /* 0x000000a71000720c */ /* 0x000fe40003f26270 */
[----:B------:R-:W-:-:S02]  /*57d0*/  ISETP.GE.AND P3, PT, R0, R176, PT ;  /* 0x000000b00000720c */ /* 0x000fc40003f66270 */
[----:B------:R-:W-:Y:S02]  /*57e0*/  ISETP.GE.AND P5, PT, R0, R167, PT ;  /* 0x000000a70000720c */ /* 0x000fe40003fa6270 */
[----:B------:R-:W-:Y:S02]  /*57f0*/  ISETP.GT.AND P4, PT, R169, R164, PT ;  /* 0x000000a4a900720c */ /* 0x000fe40003f84270 */
[----:B------:R-:W-:Y:S02]  /*5800*/  IADD3 R0, R178, 0x31, RZ ;  /* 0x00000031b2007810 */ /* 0x000fe40007ffe0ff */
[----:B------:R-:W-:Y:S02]  /*5810*/  FSEL R141, R131, -INF , !P1 ;  /* 0xff800000838d7808 */ /* 0x000fe40004800000 */
[----:B------:R-:W-:Y:S02]  /*5820*/  FSEL R143, R137, -INF , !P3 ;  /* 0xff800000898f7808 */ /* 0x000fe40005800000 */
[----:B------:R-:W-:-:S02]  /*5830*/  FSEL R31, R136, -INF , !P2 ;  /* 0xff800000881f7808 */ /* 0x000fc40005000000 */
[CC--:B------:R-:W-:Y:S02]  /*5840*/  ISETP.GE.AND P1, PT, R0.reuse, R176.reuse, PT ;  /* 0x000000b00000720c */ /* 0x0c0fe40003f26270 */
[----:B------:R-:W-:Y:S02]  /*5850*/  ISETP.GE.AND P3, PT, R0, R167, PT ;  /* 0x000000a70000720c */ /* 0x000fe40003f66270 */
[----:B------:R-:W-:Y:S02]  /*5860*/  ISETP.GE.AND P2, PT, R4, R176, PT ;  /* 0x000000b00400720c */ /* 0x000fe40003f46270 */
[C---:B------:R-:W-:Y:S02]  /*5870*/  IADD3 R0, R178.reuse, 0x38, RZ ;  /* 0x00000038b2007810 */ /* 0x040fe40007ffe0ff */
[----:B------:R-:W-:Y:S02]  /*5880*/  IADD3 R178, R178, 0x39, RZ ;  /* 0x00000039b2b27810 */ /* 0x000fe40007ffe0ff */
[----:B------:R-:W-:-:S02]  /*5890*/  FSEL R137, R138, -INF , !P6 ;  /* 0xff8000008a897808 */ /* 0x000fc40007000000 */
[----:B------:R-:W-:Y:S02]  /*58a0*/  FSEL R139, R139, -INF , !P5 ;  /* 0xff8000008b8b7808 */ /* 0x000fe40006800000 */
[----:B------:R-:W-:Y:S02]  /*58b0*/  FSEL R127, R120, -INF , !P2 ;  /* 0xff800000787f7808 */ /* 0x000fe40005000000 */
[----:B------:R-:W-:Y:S02]  /*58c0*/  FSEL R125, R121, -INF , !P1 ;  /* 0xff800000797d7808 */ /* 0x000fe40004800000 */
[-C--:B------:R-:W-:Y:S02]  /*58d0*/  ISETP.GE.AND P6, PT, R0, R176.reuse, PT ;  /* 0x000000b00000720c */ /* 0x080fe40003fc6270 */
[----:B------:R-:W-:Y:S02]  /*58e0*/  ISETP.GE.AND P5, PT, R178, R176, PT ;  /* 0x000000b0b200720c */ /* 0x000fe40003fa6270 */
        /* <DEDUP_REMOVED lines=40> */
[----:B------:R-:W-:-:S05]  /*5b70*/  ISETP.NE.AND P2, PT, RZ, c[0x0][0x2d0], PT ;  /* 0x0000b400ff007a0c */ /* 0x000fca0003f45270 */
        /* <DEDUP_REMOVED lines=25> */
.L_x_7327:
[----:B------:R-:W-:-:S04]  /*5d10*/  LEA R6, -R2, RZ, 0x6 ;  /* 0x000000ff02067211 */ /* 0x000fc800078e31ff */
[----:B------:R-:W-:Y:S02]  /*5d20*/  SHF.R.S32.HI R0, RZ, 0x1f, R6 ;  /* 0x0000001fff007819 */ /* 0x000fe40000011406 */
.L_x_7328:
        /* <DEDUP_REMOVED lines=24> */
.L_x_7326:
        /* <DEDUP_REMOVED lines=52> */
[----:B------:R-:W-:Y:S01]  /*61f0*/  FADD.FTZ R6, R3, -R6 ;  /* 0x8000000603067221 */ /* 0x000fe20000010000 */
[----:B------:R-:W-:Y:S01]  /*6200*/  LDSM.16.MT88.4 R100, [R153+0xb000] ;  /* 0x00b000009964783b */ /* 0x000fe20000004200 */
        /* <DEDUP_REMOVED lines=8> */
[----:B------:R-:W-:Y:S01]  /*6290*/  FFMA.FTZ R113, R195, c[0x0][0x23c], -R116 ;  /* 0x00008f00c3717a23 */ /* 0x000fe20000010874 */
[----:B------:R-:W-:Y:S01]  /*62a0*/  MUFU.EX2 R109, R109 ;  /* 0x0000006d006d7308 */ /* 0x000fe20000000800 */
[----:B------:R-:W-:Y:S02]  /*62b0*/  FMUL.FTZ R114, R4, c[0x0][0x23c] ;  /* 0x00008f0004727a20 */ /* 0x000fe40000410000 */
[----:B------:R-:W-:Y:S02]  /*62c0*/  FMUL.FTZ R112, R6, c[0x0][0x23c] ;  /* 0x00008f0006707a20 */ /* 0x000fe40000410000 */
[--C-:B------:R-:W-:Y:S02]  /*62d0*/  FFMA.FTZ R3, R183, c[0x0][0x23c], -R118.reuse ;  /* 0x00008f00b7037a23 */ /* 0x100fe40000010876 */
[--C-:B------:R-:W-:Y:S01]  /*62e0*/  FFMA.FTZ R122, R181, c[0x0][0x23c], -R118.reuse ;  /* 0x00008f00b57a7a23 */ /* 0x100fe20000010876 */
[----:B------:R-:W1:Y:S01]  /*62f0*/  MUFU.EX2 R108, R108 ;  /* 0x0000006c006c7308 */ /* 0x000e620000000800 */
[----:B------:R-:W-:-:S02]  /*6300*/  FFMA.FTZ R120, R189, c[0x0][0x23c], -R118 ;  /* 0x00008f00bd787a23 */ /* 0x000fc40000010876 */
[----:B------:R-:W-:Y:S02]  /*6310*/  FFMA.FTZ R129, R27, c[0x0][0x23c], -R118 ;  /* 0x00008f001b817a23 */ /* 0x000fe40000010876 */
[--C-:B------:R-:W-:Y:S02]  /*6320*/  FFMA.FTZ R124, R25, c[0x0][0x23c], -R116.reuse ;  /* 0x00008f00197c7a23 */ /* 0x100fe40000010874 */
[--C-:B------:R-:W-:Y:S01]  /*6330*/  FFMA.FTZ R131, R23, c[0x0][0x23c], -R116.reuse ;  /* 0x00008f0017837a23 */ /* 0x100fe20000010874 */
[----:B------:R-:W-:Y:S01]  /*6340*/  MUFU.EX2 R107, R107 ;  /* 0x0000006b006b7308 */ /* 0x000fe20000000800 */
[--C-:B------:R-:W-:Y:S01]  /*6350*/  FFMA.FTZ R126, R21, c[0x0][0x23c], -R116.reuse ;  /* 0x00008f00157e7a23 */ /* 0x100fe20000010874 */
[----:B------:R-:W-:Y:S01]  /*6360*/  LDSM.16.MT88.4 R24, [R156+0x8800] ;  /* 0x008800009c18783b */ /* 0x000fe20000004200 */
[----:B------:R-:W-:Y:S02]  /*6370*/  FFMA.FTZ R135, R179, c[0x0][0x23c], -R116 ;  /* 0x00008f00b3877a23 */ /* 0x000fe40000010874 */
[--C-:B------:R-:W-:Y:S01]  /*6380*/  FFMA.FTZ R128, R35, c[0x0][0x23c], -R118.reuse ;  /* 0x00008f0023807a23 */ /* 0x100fe20000010876 */
[----:B------:R-:W-:Y:S01]  /*6390*/  LDSM.16.MT88.4 R20, [R153+0x8800] ;  /* 0x008800009914783b */ /* 0x000fe20000004200 */
[----:B------:R-:W-:Y:S01]  /*63a0*/  FFMA.FTZ R167, R33, c[0x0][0x23c], -R118 ;  /* 0x00008f0021a77a23 */ /* 0x000fe20000010876 */
[----:B------:R-:W2:Y:S01]  /*63b0*/  MUFU.EX2 R106, R106 ;  /* 0x0000006a006a7308 */ /* 0x000ea20000000800 */
[----:B-1----:R-:W-:Y:S01]  /*63c0*/  F2FP.PACK_AB R4, R108, R109 ;  /* 0x0000006d6c04723e */ /* 0x002fe200000000ff */
[----:B------:R-:W-:Y:S01]  /*63d0*/  LDSM.16.MT88.4 R32, [R153+0xa800] ;  /* 0x00a800009920783b */ /* 0x000fe20000004200 */
[----:B------:R-:W-:-:S02]  /*63e0*/  FFMA.FTZ R134, R137, c[0x0][0x23c], -R116 ;  /* 0x00008f0089867a23 */ /* 0x000fc40000010874 */
[--C-:B------:R-:W-:Y:S02]  /*63f0*/  FFMA.FTZ R130, R31, c[0x0][0x23c], -R118.reuse ;  /* 0x00008f001f827a23 */ /* 0x100fe40000010876 */
[----:B------:R-:W-:Y:S01]  /*6400*/  FFMA.FTZ R143, R143, c[0x0][0x23c], -R118 ;  /* 0x00008f008f8f7a23 */ /* 0x000fe20000010876 */
[----:B------:R-:W1:Y:S01]  /*6410*/  MUFU.EX2 R105, R105 ;  /* 0x0000006900697308 */ /* 0x000e620000000800 */
[--C-:B------:R-:W-:Y:S02]  /*6420*/  FFMA.FTZ R132, R29, c[0x0][0x23c], -R116.reuse ;  /* 0x00008f001d847a23 */ /* 0x100fe40000010874 */
[--C-:B------:R-:W-:Y:S01]  /*6430*/  FFMA.FTZ R141, R141, c[0x0][0x23c], -R116.reuse ;  /* 0x00008f008d8d7a23 */ /* 0x100fe20000010874 */
[----:B------:R-:W-:Y:S01]  /*6440*/  LDSM.16.MT88.4 R28, [R156+0x9000] ;  /* 0x009000009c1c783b */ /* 0x000fe20000004200 */
[----:B------:R-:W-:Y:S02]  /*6450*/  FFMA.FTZ R137, R139, c[0x0][0x23c], -R116 ;  /* 0x00008f008b897a23 */ /* 0x000fe40000010874 */
[--C-:B------:R-:W-:Y:S01]  /*6460*/  FFMA.FTZ R127, R127, c[0x0][0x23c], -R118.reuse ;  /* 0x00008f007f7f7a23 */ /* 0x100fe20000010876 */
[----:B------:R-:W-:Y:S01]  /*6470*/  MUFU.EX2 R0, R0 ;  /* 0x0000000000007308 */ /* 0x000fe20000000800 */
[----:B--2---:R-:W-:Y:S01]  /*6480*/  F2FP.PACK_AB R6, R106, R107 ;  /* 0x0000006b6a06723e */ /* 0x004fe200000000ff */
[----:B------:R-:W-:-:S02]  /*6490*/  FFMA.FTZ R136, R125, c[0x0][0x23c], -R118 ;  /* 0x00008f007d887a23 */ /* 0x000fc40000010876 */
[--C-:B------:R-:W-:Y:S02]  /*64a0*/  FFMA.FTZ R121, R121, c[0x0][0x23c], -R118.reuse ;  /* 0x00008f0079797a23 */ /* 0x100fe40000010876 */
[----:B------:R-:W-:Y:S02]  /*64b0*/  FFMA.FTZ R118, R133, c[0x0][0x23c], -R118 ;  /* 0x00008f0085767a23 */ /* 0x000fe40000010876 */
[----:B------:R-:W2:Y:S01]  /*64c0*/  MUFU.EX2 R113, R113 ;  /* 0x0000007100717308 */ /* 0x000ea20000000800 */
[----:B-1----:R-:W-:Y:S01]  /*64d0*/  F2FP.PACK_AB R5, R104, R105 ;  /* 0x000000696805723e */ /* 0x002fe200000000ff */
[--C-:B------:R-:W-:Y:S02]  /*64e0*/  FFMA.FTZ R119, R119, c[0x0][0x23c], -R116.reuse ;  /* 0x00008f0077777a23 */ /* 0x100fe40000010874 */
[--C-:B------:R-:W-:Y:S02]  /*64f0*/  FFMA.FTZ R138, R123, c[0x0][0x23c], -R116.reuse ;  /* 0x00008f007b8a7a23 */ /* 0x100fe40000010874 */
[----:B------:R-:W-:-:S02]  /*6500*/  FFMA.FTZ R117, R117, c[0x0][0x23c], -R116 ;  /* 0x00008f0075757a23 */ /* 0x000fc40000010874 */
[----:B------:R-:W1:Y:S08]  /*6510*/  MUFU.EX2 R114, R114 ;  /* 0x0000007200727308 */ /* 0x000e700000000800 */
        /* <DEDUP_REMOVED lines=20> */
[----:B------:R-:W2:Y:S01]  /*6660*/  LDSM.16.MT88.4 R8, [R152+0x8000] ;  /* 0x008000009808783b */ /* 0x000ea20000004200 */
[----:B------:R-:W-:Y:S01]  /*6670*/  FMUL.FTZ R53, R53, R114 ;  /* 0x0000007235357220 */ /* 0x000fe20000410000 */
[----:B------:R-:W-:Y:S01]  /*6680*/  MUFU.EX2 R129, R129 ;  /* 0x0000008100817308 */ /* 0x000fe20000000800 */
[----:B------:R-:W-:-:S02]  /*6690*/  FMUL.FTZ R54, R54, R112 ;  /* 0x0000007036367220 */ /* 0x000fc40000410000 */
[----:B------:R-:W-:Y:S02]  /*66a0*/  FMUL.FTZ R55, R55, R112 ;  /* 0x0000007037377220 */ /* 0x000fe40000410000 */
[C---:B------:R-:W-:Y:S01]  /*66b0*/  HMMA.16816.F32 R48, R4.reuse, R12, R48 ;  /* 0x0000000c0430723c */ /* 0x040fe20000001830 */
        /* <DEDUP_REMOVED lines=22> */
[----:B------:R-:W1:Y:S01]  /*6820*/  MUFU.EX2 R135, R135 ;  /* 0x0000008700877308 */ /* 0x000e620000000800 */
[-C--:B------:R-:W-:Y:S02]  /*6830*/  FMUL.FTZ R62, R62, R112.reuse ;  /* 0x000000703e3e7220 */ /* 0x080fe40000410000 */
[----:B------:R-:W-:Y:S01]  /*6840*/  FMUL.FTZ R63, R63, R112 ;  /* 0x000000703f3f7220 */ /* 0x000fe20000410000 */
[----:B--2---:R-:W-:Y:S01]  /*6850*/  HMMA.16816.F32 R56, R4, R8, R56 ;  /* 0x000000080438723c */ /* 0x004fe20000001838 */
[-C--:B------:R-:W-:Y:S02]  /*6860*/  FMUL.FTZ R72, R72, R114.reuse ;  /* 0x0000007248487220 */ /* 0x080fe40000410000 */
[----:B------:R-:W-:Y:S01]  /*6870*/  FMUL.FTZ R73, R73, R114 ;  /* 0x0000007249497220 */ /* 0x000fe20000410000 */
[----:B------:R-:W-:Y:S01]  /*6880*/  MUFU.EX2 R128, R128 ;  /* 0x0000008000807308 */ /* 0x000fe20000000800 */
[----:B------:R-:W-:-:S02]  /*6890*/  FMUL.FTZ R74, R74, R112 ;  /* 0x000000704a4a7220 */ /* 0x000fc40000410000 */
[----:B------:R-:W-:Y:S01]  /*68a0*/  FMUL.FTZ R75, R75, R112 ;  /* 0x000000704b4b7220 */ /* 0x000fe20000410000 */
[C---:B------:R-:W-:Y:S01]  /*68b0*/  HMMA.16816.F32 R60, R4.reuse, R10, R60 ;  /* 0x0000000a043c723c */ /* 0x040fe2000000183c */
[----:B------:R-:W2:Y:S01]  /*68c0*/  LDSM.16.MT88.4 R8, [R153+0xa000] ;  /* 0x00a000009908783b */ /* 0x000ea20000004200 */
        /* <DEDUP_REMOVED lines=51> */
[----:B------:R-:W2:Y:S02]  /*6c00*/  MUFU.EX2 R136, R136 ;  /* 0x0000008800887308 */ /* 0x000ea40000000800 */
[----:B------:R-:W-:Y:S01]  /*6c10*/  FADD.FTZ R106, R106, R107 ;  /* 0x0000006b6a6a7221 */ /* 0x000fe20000010000 */
[C---:B-1----:R-:W-:Y:S02]  /*6c20*/  F2FP.PACK_AB R4, R122.reuse, R3 ;  /* 0x000000037a04723e */ /* 0x042fe400000000ff */
        /* <DEDUP_REMOVED lines=12> */
[----:B------:R-:W1:Y:S01]  /*6cf0*/  LDSM.16.MT88.4 R16, [R152+0xa800] ;  /* 0x00a800009810783b */ /* 0x000e620000004200 */
[----:B------:R-:W-:Y:S06]  /*6d00*/  MUFU.EX2 R119, R119 ;  /* 0x0000007700777308 */ /* 0x000fec0000000800 */
[C---:B--2---:R-:W-:Y:S02]  /*6d10*/  HMMA.16816.F32 R40, R4.reuse, R8, R40 ;  /* 0x000000080428723c */ /* 0x044fe40000001828 */
[----:B------:R-:W2:Y:S06]  /*6d20*/  MUFU.EX2 R138, R138 ;  /* 0x0000008a008a7308 */ /* 0x000eac0000000800 */
        /* <DEDUP_REMOVED lines=50> */
[----:B------:R-:W-:Y:S07]  /*7050*/  HMMA.16816.F32 R84, R4, R34, R84 ;  /* 0x000000220454723c */ /* 0x000fee0000001854 */
[----:B------:R-:W-:-:S02]  /*7060*/  F2FP.PACK_AB R4, R136, R127 ;  /* 0x0000007f8804723e */ /* 0x000fc400000000ff */
[----:B--2---:R-:W-:Y:S02]  /*7070*/  F2FP.PACK_AB R5, R138, R119 ;  /* 0x000000778a05723e */ /* 0x004fe400000000ff */
[----:B------:R-:W-:Y:S02]  /*7080*/  F2FP.PACK_AB R6, R118, R121 ;  /* 0x000000797606723e */ /* 0x000fe400000000ff */
[----:B---3--:R-:W-:-:S07]  /*7090*/  F2FP.PACK_AB R7, R101, R100 ;  /* 0x000000646507723e */ /* 0x008fce00000000ff */
[C---:B-----5:R-:W-:Y:S07]  /*70a0*/  HMMA.16816.F32 R56, R4.reuse, R20, R56 ;  /* 0x000000140438723c */ /* 0x060fee0000001838 */
[----:B------:R-:W-:Y:S01]  /*70b0*/  FFMA.FTZ R21, R185, R112, R105 ;  /* 0x00000070b9157223 */ /* 0x000fe20000010069 */
[----:B-1----:R-:W-:Y:S03]  /*70c0*/  HMMA.16816.F32 R96, R4, R16, R96 ;  /* 0x000000100460723c */ /* 0x002fe60000001860 */
[----:B------:R-:W-:-:S04]  /*70d0*/  FADD.FTZ R21, R104, R21 ;  /* 0x0000001568157221 */ /* 0x000fc80000010000 */
[----:B------:R-:W-:Y:S01]  /*70e0*/  FADD.FTZ R0, R0, R21 ;  /* 0x0000001500007221 */ /* 0x000fe20000010000 */
[C---:B------:R-:W-:Y:S01]  /*70f0*/  HMMA.16816.F32 R36, R4.reuse, R18, R36 ;  /* 0x000000120424723c */ /* 0x040fe20000001824 */
[----:B------:R-:W1:Y:S02]  /*7100*/  LDSM.16.MT88.4 R16, [R153+0xb800] ;  /* 0x00b800009910783b */ /* 0x000e640000004200 */
        /* <DEDUP_REMOVED lines=9> */
[----:B------:R-:W2:Y:S01]  /*71a0*/  LDSM.16.MT88.4 R12, [R152+0xb800] ;  /* 0x00b80000980c783b */ /* 0x000ea20000004200 */
        /* <DEDUP_REMOVED lines=15> */
[----:B------:R-:W-:Y:S01]  /*72a0*/  FADD.FTZ R185, R101, R100 ;  /* 0x0000006465b97221 */ /* 0x000fe20000010000 */
[----:B------:R-:W-:-:S04]  /*72b0*/  MOV R100, R111 ;  /* 0x0000006f00647202 */ /* 0x000fc80000000f00 */
[C---:B------:R-:W-:Y:S08]  /*72c0*/  HMMA.16816.F32 R52, R4.reuse, R26, R52 ;  /* 0x0000001a0434723c */ /* 0x040ff00000001834 */
[C---:B------:R-:W-:Y:S08]  /*72d0*/  HMMA.16816.F32 R60, R4.reuse, R22, R60 ;  /* 0x00000016043c723c */ /* 0x040ff0000000183c */
[C---:B------:R-:W-:Y:S08]  /*72e0*/  HMMA.16816.F32 R92, R4.reuse, R10, R92 ;  /* 0x0000000a045c723c */ /* 0x040ff0000000185c */
[C---:B-1----:R-:W-:Y:S08]  /*72f0*/  HMMA.16816.F32 R76, R4.reuse, R16, R76 ;  /* 0x00000010044c723c */ /* 0x042ff0000000184c */
[C---:B------:R-:W-:Y:S08]  /*7300*/  HMMA.16816.F32 R80, R4.reuse, R18, R80 ;  /* 0x000000120450723c */ /* 0x040ff00000001850 */
[C---:B--2---:R-:W-:Y:S08]  /*7310*/  HMMA.16816.F32 R88, R4.reuse, R12, R88 ;  /* 0x0000000c0458723c */ /* 0x044ff00000001858 */
[----:B------:R-:W-:Y:S11]  /*7320*/  HMMA.16816.F32 R84, R4, R14, R84 ;  /* 0x0000000e0454723c */ /* 0x000ff60000001854 */
[----:B------:R-:W-:Y:S08]  /*7330*/  @!UPT UIADD3 URZ, URZ, URZ, URZ ;  /* 0x0000003f3f3ff290 */ /* 0x000ff0000fffe03f */
.L_x_7323:
        /* <DEDUP_REMOVED lines=10> */
[----:B------:R-:W-:-:S02]  /*73e0*/  SHF.L.U32 R179, R179, 0x5, RZ ;  /* 0x00000005b3b37819 */ /* 0x000fc400000006ff */
[----:B------:R-:W-:Y:S02]  /*73f0*/  SHF.R.S32.HI R180, RZ, 0x1f, R181 ;  /* 0x0000001fffb47819 */ /* 0x000fe400000114b5 */
[----:B------:R-:W-:Y:S02]  /*7400*/  SHF.R.S32.HI R182, RZ, 0x1f, R183 ;  /* 0x0000001fffb67819 */ /* 0x000fe400000114b7 */
.L_x_7333:
        /* <DEDUP_REMOVED lines=65> */
.L_x_7330:
[C---:B------:R-:W-:Y:S04]  /*7820*/  LEA R166, P1, R6.reuse, R166, 0x1 ;  /* 0x000000a606a67211 */ /* 0x040fe800078208ff */
[----:B------:R-:W-:Y:S02]  /*7830*/  LEA.HI.X R165, R6, R165, R2, 0x1, P1 ;  /* 0x000000a506a57211 */ /* 0x000fe400008f0c02 */
[-C--:B------:R-:W-:Y:S03]  /*7840*/  IADD3 R102, P1, R166, R179.reuse, RZ ;  /* 0x000000b3a6667210 */ /* 0x080fe60007f3e0ff */
[----:B------:R-:W-:Y:S02]  /*7850*/  IMAD.MOV.U32 R167, RZ, RZ, R165 ;  /* 0x000000ffffa77224 */ /* 0x000fe400078e00a5 */
[--C-:B------:R-:W-:Y:S01]  /*7860*/  IMAD.X R103, R165, 0x1, R178.reuse, P1 ;  /* 0x00000001a5677824 */ /* 0x100fe200008e06b2 */
[-C--:B------:R-:W-:Y:S02]  /*7870*/  IADD3 R2, P1, R102, R179.reuse, RZ ;  /* 0x000000b366027210 */ /* 0x080fe40007f3e0ff */
[----:B------:R-:W-:Y:S01]  /*7880*/  @!PT LDS RZ, [RZ] ;  /* 0x00000000fffff984 */ /* 0x000fe20000000800 */
[----:B------:R-:W-:Y:S01]  /*7890*/  @!PT LDS RZ, [RZ] ;  /* 0x00000000fffff984 */ /* 0x000fe20000000800 */
[----:B------:R-:W-:Y:S01]  /*78a0*/  @!PT LDS RZ, [RZ] ;  /* 0x00000000fffff984 */ /* 0x000fe20000000800 */
[----:B------:R1:W-:Y:S03]  /*78b0*/  LDGSTS.E.BYPASS.LTC128B.128 [R171+0x8000], [R166.64] ;  /* 0x08000000a6ab7fae */ /* 0x0003e6000b901d44 */
[--C-:B------:R-:W-:Y:S01]  /*78c0*/  IMAD.X R3, R103, 0x1, R178.reuse, P1 ;  /* 0x0000000167037824 */ /* 0x100fe200008e06b2 */
[----:B------:R1:W-:Y:S01]  /*78d0*/  LDGSTS.E.BYPASS.LTC128B.128 [R171+0xa000], [R166.64+0x80] ;  /* 0x0a000080a6ab7fae */ /* 0x0003e2000b901d44 */
[----:B------:R-:W-:Y:S03]  /*78e0*/  IADD3 R188, P1, R2, R179, RZ ;  /* 0x000000b302bc7210 */ /* 0x000fe60007f3e0ff */
[----:B------:R1:W-:Y:S02]  /*78f0*/  LDGSTS.E.BYPASS.LTC128B.128 [R171+0x8800], [R102.64] ;  /* 0x0880000066ab7fae */ /* 0x0003e4000b901d44 */
[----:B------:R-:W-:Y:S01]  /*7900*/  IMAD.X R189, R3, 0x1, R178, P1 ;  /* 0x0000000103bd7824 */ /* 0x000fe200008e06b2 */
[----:B------:R-:W-:Y:S01]  /*7910*/  ISETP.GT.AND P1, PT, R169, R164, PT ;  /* 0x000000a4a900720c */ /* 0x000fe20003f24270 */
[----:B------:R1:W-:Y:S04]  /*7920*/  LDGSTS.E.BYPASS.LTC128B.128 [R171+0xa800], [R102.64+0x80] ;  /* 0x0a80008066ab7fae */ /* 0x0003e8000b901d44 */
[----:B------:R1:W-:Y:S04]  /*7930*/  LDGSTS.E.BYPASS.LTC128B.128 [R171+0x9000], [R2.64] ;  /* 0x0900000002ab7fae */ /* 0x0003e8000b901d44 */
        /* <DEDUP_REMOVED lines=174> */
.L_x_7332:
        /* <DEDUP_REMOVED lines=20> */
.L_x_7331:
        /* <DEDUP_REMOVED lines=90> */
[--C-:B------:R-:W-:Y:S01]  /*8b00*/  FFMA.FTZ R133, R28, c[0x0][0x23c], -R122.reuse ;  /* 0x00008f001c857a23 */ /* 0x100fe2000001087a */
[----:B------:R-:W-:Y:S01]  /*8b10*/  MUFU.EX2 R103, R103 ;  /* 0x0000006700677308 */ /* 0x000fe20000000800 */
[--C-:B------:R-:W-:Y:S02]  /*8b20*/  FFMA.FTZ R134, R29, c[0x0][0x23c], -R122.reuse ;  /* 0x00008f001d867a23 */ /* 0x100fe4000001087a */
[--C-:B------:R-:W-:Y:S02]  /*8b30*/  FFMA.FTZ R135, R30, c[0x0][0x23c], -R119.reuse ;  /* 0x00008f001e877a23 */ /* 0x100fe40000010877 */
[--C-:B------:R-:W-:Y:S02]  /*8b40*/  FFMA.FTZ R136, R31, c[0x0][0x23c], -R119.reuse ;  /* 0x00008f001f887a23 */ /* 0x100fe40000010877 */
[----:B------:R-:W-:Y:S01]  /*8b50*/  LDSM.16.MT88.4 R28, [R152+0xb000] ;  /* 0x00b00000981c783b */ /* 0x000fe20000004200 */
[--C-:B------:R-:W-:Y:S02]  /*8b60*/  FFMA.FTZ R137, R32, c[0x0][0x23c], -R122.reuse ;  /* 0x00008f0020897a23 */ /* 0x100fe4000001087a */
[----:B------:R-:W2:Y:S01]  /*8b70*/  MUFU.EX2 R116, R116 ;  /* 0x0000007400747308 */ /* 0x000ea20000000800 */
[--C-:B------:R-:W-:Y:S02]  /*8b80*/  FFMA.FTZ R138, R34, c[0x0][0x23c], -R119.reuse ;  /* 0x00008f00228a7a23 */ /* 0x100fe40000010877 */
        /* <DEDUP_REMOVED lines=24> */
[----:B------:R-:W-:Y:S01]  /*8d10*/  MUFU.EX2 R130, R130 ;  /* 0x0000008200827308 */ /* 0x000fe20000000800 */
[----:B------:R-:W-:Y:S02]  /*8d20*/  FMUL.FTZ R67, R0, R67 ;  /* 0x0000004300437220 */ /* 0x000fe40000410000 */
[----:B------:R-:W-:Y:S01]  /*8d30*/  FMUL.FTZ R68, R2, R68 ;  /* 0x0000004402447220 */ /* 0x000fe20000410000 */
[----:B---3--:R-:W-:Y:S01]  /*8d40*/  F2FP.PACK_AB R99, R118, R117 ;  /* 0x000000757663723e */ /* 0x008fe200000000ff */
[----:B------:R-:W-:Y:S02]  /*8d50*/  FMUL.FTZ R69, R2, R69 ;  /* 0x0000004502457220 */ /* 0x000fe40000410000 */
[C---:B------:R-:W-:Y:S02]  /*8d60*/  FMUL.FTZ R70, R0.reuse, R70 ;  /* 0x0000004600467220 */ /* 0x040fe40000410000 */
[----:B------:R-:W-:Y:S01]  /*8d70*/  FMUL.FTZ R71, R0, R71 ;  /* 0x0000004700477220 */ /* 0x000fe20000410000 */
[----:B------:R-:W-:Y:S01]  /*8d80*/  MUFU.EX2 R131, R131 ;  /* 0x0000008300837308 */ /* 0x000fe20000000800 */
[C---:B-1----:R-:W-:Y:S05]  /*8d90*/  HMMA.16816.F32 R8, R96.reuse, R104, R8 ;  /* 0x000000686008723c */ /* 0x042fea0000001808 */
[--C-:B------:R-:W-:Y:S02]  /*8da0*/  FFMA.FTZ R120, R12, c[0x0][0x23c], -R122.reuse ;  /* 0x00008f000c787a23 */ /* 0x100fe4000001087a */
[C---:B------:R-:W-:Y:S01]  /*8db0*/  FMUL.FTZ R12, R2.reuse, R92 ;  /* 0x0000005c020c7220 */ /* 0x040fe20000410000 */
[C---:B------:R-:W-:Y:S01]  /*8dc0*/  HMMA.16816.F32 R36, R96.reuse, R106, R36 ;  /* 0x0000006a6024723c */ /* 0x040fe20000001824 */
[----:B------:R-:W1:Y:S01]  /*8dd0*/  LDSM.16.MT88.4 R104, [R152+0x8000] ;  /* 0x008000009868783b */ /* 0x000e620000004200 */
[----:B------:R-:W-:Y:S02]  /*8de0*/  MUFU.EX2 R132, R132 ;  /* 0x0000008400847308 */ /* 0x000fe40000000800 */
[--C-:B------:R-:W-:Y:S02]  /*8df0*/  FFMA.FTZ R121, R13, c[0x0][0x23c], -R122.reuse ;  /* 0x00008f000d797a23 */ /* 0x100fe4000001087a */
[----:B------:R-:W-:Y:S02]  /*8e00*/  FMUL.FTZ R13, R2, R93 ;  /* 0x0000005d020d7220 */ /* 0x000fe40000410000 */
[C---:B------:R-:W-:Y:S04]  /*8e10*/  HMMA.16816.F32 R40, R96.reuse, R108, R40 ;  /* 0x0000006c6028723c */ /* 0x040fe80000001828 */
[--C-:B------:R-:W-:Y:S01]  /*8e20*/  FFMA.FTZ R123, R14, c[0x0][0x23c], -R119.reuse ;  /* 0x00008f000e7b7a23 */ /* 0x100fe20000010877 */
[----:B------:R-:W-:Y:S01]  /*8e30*/  MUFU.EX2 R120, R120 ;  /* 0x0000007800787308 */ /* 0x000fe20000000800 */
[C---:B------:R-:W-:Y:S02]  /*8e40*/  FMUL.FTZ R14, R0.reuse, R94 ;  /* 0x0000005e000e7220 */ /* 0x040fe40000410000 */
[C---:B------:R-:W-:Y:S01]  /*8e50*/  HMMA.16816.F32 R44, R96.reuse, R110, R44 ;  /* 0x0000006e602c723c */ /* 0x040fe2000000182c */
[----:B------:R-:W2:Y:S03]  /*8e60*/  LDSM.16.MT88.4 R108, [R156+0xa000] ;  /* 0x00a000009c6c783b */ /* 0x000ea60000004200 */
[--C-:B------:R-:W-:Y:S02]  /*8e70*/  FFMA.FTZ R124, R15, c[0x0][0x23c], -R119.reuse ;  /* 0x00008f000f7c7a23 */ /* 0x100fe40000010877 */
[----:B------:R-:W-:Y:S01]  /*8e80*/  FMUL.FTZ R15, R0, R95 ;  /* 0x0000005f000f7220 */ /* 0x000fe20000410000 */
[----:B------:R-:W3:Y:S01]  /*8e90*/  MUFU.EX2 R121, R121 ;  /* 0x0000007900797308 */ /* 0x000ee20000000800 */
[C---:B------:R-:W-:Y:S01]  /*8ea0*/  HMMA.16816.F32 R48, R96.reuse, R112, R48 ;  /* 0x000000706030723c */ /* 0x040fe20000001830 */
[----:B------:R-:W-:Y:S03]  /*8eb0*/  LDSM.16.MT88.4 R92, [R152+0xa000] ;  /* 0x00a00000985c783b */ /* 0x000fe60000004200 */
[C---:B------:R-:W-:Y:S02]  /*8ec0*/  FMUL.FTZ R72, R2.reuse, R72 ;  /* 0x0000004802487220 */ /* 0x040fe40000410000 */
[----:B------:R-:W-:Y:S02]  /*8ed0*/  FMUL.FTZ R73, R2, R73 ;  /* 0x0000004902497220 */ /* 0x000fe40000410000 */
[C---:B------:R-:W-:Y:S01]  /*8ee0*/  HMMA.16816.F32 R52, R96.reuse, R114, R52 ;  /* 0x000000726034723c */ /* 0x040fe20000001834 */
[----:B------:R-:W4:Y:S01]  /*8ef0*/  LDSM.16.MT88.4 R112, [R154+0xa000] ;  /* 0x00a000009a70783b */ /* 0x000f220000004200 */
[----:B------:R-:W-:Y:S02]  /*8f00*/  MUFU.EX2 R123, R123 ;  /* 0x0000007b007b7308 */ /* 0x000fe40000000800 */
[C---:B------:R-:W-:Y:S02]  /*8f10*/  FMUL.FTZ R74, R0.reuse, R74 ;  /* 0x0000004a004a7220 */ /* 0x040fe40000410000 */
[----:B------:R-:W-:Y:S02]  /*8f20*/  FMUL.FTZ R75, R0, R75 ;  /* 0x0000004b004b7220 */ /* 0x000fe40000410000 */
[C---:B------:R-:W-:Y:S01]  /*8f30*/  FMUL.FTZ R76, R2.reuse, R76 ;  /* 0x0000004c024c7220 */ /* 0x040fe20000410000 */
[C---:B-1----:R-:W-:Y:S03]  /*8f40*/  HMMA.16816.F32 R56, R96.reuse, R104, R56 ;  /* 0x000000686038723c */ /* 0x042fe60000001838 */
[----:B------:R-:W-:Y:S01]  /*8f50*/  FMUL.FTZ R77, R2, R77 ;  /* 0x0000004d024d7220 */ /* 0x000fe20000410000 */
[----:B------:R-:W1:Y:S01]  /*8f60*/  MUFU.EX2 R124, R124 ;  /* 0x0000007c007c7308 */ /* 0x000e620000000800 */
[C---:B------:R-:W-:Y:S02]  /*8f70*/  FMUL.FTZ R78, R0.reuse, R78 ;  /* 0x0000004e004e7220 */ /* 0x040fe40000410000 */
[----:B------:R-:W-:Y:S01]  /*8f80*/  FMUL.FTZ R79, R0, R79 ;  /* 0x0000004f004f7220 */ /* 0x000fe20000410000 */
[C---:B------:R-:W-:Y:S01]  /*8f90*/  HMMA.16816.F32 R60, R96.reuse, R106, R60 ;  /* 0x0000006a603c723c */ /* 0x040fe2000000183c */
[----:B------:R-:W5:Y:S03]  /*8fa0*/  LDSM.16.MT88.4 R104, [R153+0xa000] ;  /* 0x00a000009968783b */ /* 0x000f660000004200 */
[--C-:B------:R-:W-:Y:S02]  /*8fb0*/  FFMA.FTZ R125, R16, c[0x0][0x23c], -R122.reuse ;  /* 0x00008f00107d7a23 */ /* 0x100fe4000001087a */
[----:B------:R-:W-:Y:S01]  /*8fc0*/  FFMA.FTZ R126, R17, c[0x0][0x23c], -R122 ;  /* 0x00008f00117e7a23 */ /* 0x000fe2000001087a */
[----:B------:R-:W-:Y:S01]  /*8fd0*/  MUFU.EX2 R133, R133 ;  /* 0x0000008500857308 */ /* 0x000fe20000000800 */
[C---:B--2---:R-:W-:Y:S04]  /*8fe0*/  HMMA.16816.F32 R64, R96.reuse, R108, R64 ;  /* 0x0000006c6040723c */ /* 0x044fe80000001840 */
[--C-:B------:R-:W-:Y:S02]  /*8ff0*/  FFMA.FTZ R127, R18, c[0x0][0x23c], -R119.reuse ;  /* 0x00008f00127f7a23 */ /* 0x100fe40000010877 */
[----:B------:R-:W-:Y:S02]  /*9000*/  FFMA.FTZ R128, R19, c[0x0][0x23c], -R119 ;  /* 0x00008f0013807a23 */ /* 0x000fe40000010877 */
[C---:B------:R-:W-:Y:S01]  /*9010*/  HMMA.16816.F32 R68, R96.reuse, R110, R68 ;  /* 0x0000006e6044723c */ /* 0x040fe20000001844 */
[----:B------:R-:W2:Y:S01]  /*9020*/  LDSM.16.MT88.4 R108, [R156+0x8800] ;  /* 0x008800009c6c783b */ /* 0x000ea20000004200 */
[----:B------:R-:W-:Y:S02]  /*9030*/  MUFU.EX2 R125, R125 ;  /* 0x0000007d007d7308 */ /* 0x000fe40000000800 */
[C---:B------:R-:W-:Y:S02]  /*9040*/  FMUL.FTZ R80, R2.reuse, R80 ;  /* 0x0000005002507220 */ /* 0x040fe40000410000 */
[----:B------:R-:W-:Y:S02]  /*9050*/  FMUL.FTZ R81, R2, R81 ;  /* 0x0000005102517220 */ /* 0x000fe40000410000 */
[C---:B----4-:R-:W-:Y:S04]  /*9060*/  HMMA.16816.F32 R72, R96.reuse, R112, R72 ;  /* 0x000000706048723c */ /* 0x050fe80000001848 */
[----:B------:R-:W4:Y:S01]  /*9070*/  MUFU.EX2 R126, R126 ;  /* 0x0000007e007e7308 */ /* 0x000f220000000800 */
[C---:B------:R-:W-:Y:S02]  /*9080*/  FMUL.FTZ R82, R0.reuse, R82 ;  /* 0x0000005200527220 */ /* 0x040fe40000410000 */
[----:B------:R-:W-:Y:S01]  /*9090*/  FMUL.FTZ R83, R0, R83 ;  /* 0x0000005300537220 */ /* 0x000fe20000410000 */
[C---:B------:R-:W-:Y:S01]  /*90a0*/  HMMA.16816.F32 R12, R96.reuse, R114, R12 ;  /* 0x00000072600c723c */ /* 0x040fe2000000180c */
[----:B------:R-:W-:Y:S03]  /*90b0*/  LDSM.16.MT88.4 R112, [R153+0x8800] ;  /* 0x008800009970783b */ /* 0x000fe60000004200 */
[C---:B------:R-:W-:Y:S01]  /*90c0*/  FMUL.FTZ R16, R2.reuse, R88 ;  /* 0x0000005802107220 */ /* 0x040fe20000410000 */
[----:B---3--:R-:W-:Y:S01]  /*90d0*/  F2FP.PACK_AB R88, R121, R120 ;  /* 0x000000787958723e */ /* 0x008fe200000000ff */
[----:B------:R-:W-:Y:S01]  /*90e0*/  MUFU.EX2 R127, R127 ;  /* 0x0000007f007f7308 */ /* 0x000fe20000000800 */
[----:B------:R-:W-:Y:S01]  /*90f0*/  FMUL.FTZ R17, R2, R89 ;  /* 0x0000005902117220 */ /* 0x000fe20000410000 */
[----:B-1----:R-:W-:Y:S01]  /*9100*/  F2FP.PACK_AB R89, R124, R123 ;  /* 0x0000007b7c59723e */ /* 0x002fe200000000ff */
[C---:B-----5:R-:W-:Y:S03]  /*9110*/  HMMA.16816.F32 R76, R96.reuse, R104, R76 ;  /* 0x00000068604c723c */ /* 0x060fe6000000184c */
[C---:B------:R-:W-:Y:S02]  /*9120*/  FMUL.FTZ R18, R0.reuse, R90 ;  /* 0x0000005a00127220 */ /* 0x040fe40000410000 */
[----:B------:R-:W-:Y:S02]  /*9130*/  FMUL.FTZ R19, R0, R91 ;  /* 0x0000005b00137220 */ /* 0x000fe40000410000 */
[----:B------:R-:W1:Y:S01]  /*9140*/  MUFU.EX2 R128, R128 ;  /* 0x0000008000807308 */ /* 0x000e620000000800 */
[C---:B------:R-:W-:Y:S01]  /*9150*/  HMMA.16816.F32 R80, R96.reuse, R106, R80 ;  /* 0x0000006a6050723c */ /* 0x040fe20000001850 */
[----:B------:R-:W3:Y:S03]  /*9160*/  LDSM.16.MT88.4 R104, [R154+0x8800] ;  /* 0x008800009a68783b */ /* 0x000ee60000004200 */
[----:B----4-:R-:W-:Y:S01]  /*9170*/  F2FP.PACK_AB R90, R126, R125 ;  /* 0x0000007d7e5a723e */ /* 0x010fe200000000ff */
[C---:B------:R-:W-:Y:S02]  /*9180*/  FMUL.FTZ R84, R2.reuse, R84 ;  /* 0x0000005402547220 */ /* 0x040fe40000410000 */
[----:B------:R-:W-:Y:S01]  /*9190*/  FMUL.FTZ R85, R2, R85 ;  /* 0x0000005502557220 */ /* 0x000fe20000410000 */
[C---:B------:R-:W-:Y:S01]  /*91a0*/  HMMA.16816.F32 R16, R96.reuse, R92, R16 ;  /* 0x0000005c6010723c */ /* 0x040fe20000001810 */
[----:B------:R-:W-:Y:S03]  /*91b0*/  MUFU.EX2 R134, R134 ;  /* 0x0000008600867308 */ /* 0x000fe60000000800 */
[C---:B------:R-:W-:Y:S02]  /*91c0*/  FMUL.FTZ R86, R0.reuse, R86 ;  /* 0x0000005600567220 */ /* 0x040fe40000410000 */
[----:B------:R-:W-:Y:S02]  /*91d0*/  FMUL.FTZ R87, R0, R87 ;  /* 0x0000005700577220 */ /* 0x000fe40000410000 */
[----:B------:R-:W-:Y:S03]  /*91e0*/  FFMA.FTZ R102, R2, R187, R102 ;  /* 0x000000bb02667223 */ /* 0x000fe60000010066 */
[----:B------:R-:W-:Y:S01]  /*91f0*/  MUFU.EX2 R135, R135 ;  /* 0x0000008700877308 */ /* 0x000fe20000000800 */
[----:B------:R-:W-:Y:S01]  /*9200*/  FFMA.FTZ R6, R0, R185, R6 ;  /* 0x000000b900067223 */ /* 0x000fe20000010006 */
[----:B------:R-:W-:Y:S01]  /*9210*/  HMMA.16816.F32 R84, R96, R94, R84 ;  /* 0x0000005e6054723c */ /* 0x000fe20000001854 */
[----:B------:R-:W4:Y:S02]  /*9220*/  LDSM.16.MT88.4 R92, [R152+0x8800] ;  /* 0x00880000985c783b */ /* 0x000f240000004200 */
[----:B-1----:R-:W-:Y:S01]  /*9230*/  F2FP.PACK_AB R91, R128, R127 ;  /* 0x0000007f805b723e */ /* 0x002fe200000000ff */
[----:B------:R-:W-:Y:S02]  /*9240*/  FADD.FTZ R102, R5, R102 ;  /* 0x0000006605667221 */ /* 0x000fe40000010000 */
[----:B------:R-:W-:Y:S02]  /*9250*/  FADD.FTZ R6, R7, R6 ;  /* 0x0000000607067221 */ /* 0x000fe40000010000 */
[----:B------:R-:W-:Y:S01]  /*9260*/  MUFU.EX2 R136, R136 ;  /* 0x0000008800887308 */ /* 0x000fe20000000800 */
[----:B------:R-:W1:Y:S01]  /*9270*/  LDSM.16.MT88.4 R96, [R156+0xa800] ;  /* 0x00a800009c60783b */ /* 0x000e620000004200 */
[C---:B--2---:R-:W-:Y:S05]  /*9280*/  HMMA.16816.F32 R8, R88.reuse, R108, R8 ;  /* 0x0000006c5808723c */ /* 0x044fea0000001808 */
[----:B------:R-:W-:Y:S02]  /*9290*/  FADD.FTZ R5, R103, R102 ;  /* 0x0000006667057221 */ /* 0x000fe40000010000 */
[----:B------:R-:W-:Y:S01]  /*92a0*/  FADD.FTZ R117, R117, R6 ;  /* 0x0000000675757221 */ /* 0x000fe20000010000 */
[C---:B------:R-:W-:Y:S01]  /*92b0*/  HMMA.16816.F32 R36, R88.reuse, R110, R36 ;  /* 0x0000006e5824723c */ /* 0x040fe20000001824 */
[----:B------:R-:W-:Y:S01]  /*92c0*/  LDSM.16.MT88.4 R108, [R154+0x9000] ;  /* 0x009000009a6c783b */ /* 0x000fe20000004200 */
        /* <DEDUP_REMOVED lines=17> */
[C---:B----4-:R-:W-:Y:S01]  /*93e0*/  HMMA.16816.F32 R56, R88.reuse, R92, R56 ;  /* 0x0000005c5838723c */ /* 0x050fe20000001838 */
[----:B------:R-:W3:Y:S01]  /*93f0*/  LDSM.16.MT88.4 R20, [R153+0xa800] ;  /* 0x00a800009914783b */ /* 0x000ee20000004200 */
[----:B------:R-:W4:Y:S02]  /*9400*/  MUFU.EX2 R112, R112 ;  /* 0x0000007000707308 */ /* 0x000f240000000800 */
[--C-:B------:R-:W-:Y:S02]  /*9410*/  FFMA.FTZ R114, R24, c[0x0][0x23c], -R122.reuse ;  /* 0x00008f0018727a23 */ /* 0x100fe4000001087a */
[--C-:B------:R-:W-:Y:S02]  /*9420*/  FFMA.FTZ R115, R25, c[0x0][0x23c], -R122.reuse ;  /* 0x00008f0019737a23 */ /* 0x100fe4000001087a */
[C---:B------:R-:W-:Y:S01]  /*9430*/  HMMA.16816.F32 R60, R88.reuse, R94, R60 ;  /* 0x0000005e583c723c */ /* 0x040fe2000000183c */
[----:B------:R-:W5:Y:S03]  /*9440*/  LDSM.16.MT88.4 R92, [R152+0xa800] ;  /* 0x00a80000985c783b */ /* 0x000f660000004200 */
[----:B------:R-:W-:Y:S01]  /*9450*/  FFMA.FTZ R122, R33, c[0x0][0x23c], -R122 ;  /* 0x00008f00217a7a23 */ /* 0x000fe2000001087a */
[----:B------:R-:W3:Y:S01]  /*9460*/  MUFU.EX2 R113, R113 ;  /* 0x0000007100717308 */ /* 0x000ee20000000800 */
[----:B------:R-:W-:Y:S02]  /*9470*/  FFMA.FTZ R119, R35, c[0x0][0x23c], -R119 ;  /* 0x00008f0023777a23 */ /* 0x000fe40000010877 */
[C---:B-1----:R-:W-:Y:S01]  /*9480*/  HMMA.16816.F32 R64, R88.reuse, R96, R64 ;  /* 0x000000605840723c */ /* 0x042fe20000001840 */
[----:B------:R-:W-:Y:S03]  /*9490*/  LDSM.16.MT88.4 R24, [R153+0x9000] ;  /* 0x009000009918783b */ /* 0x000fe60000004200 */
[----:B------:R-:W-:Y:S02]  /*94a0*/  FADD.FTZ R126, R126, R125 ;  /* 0x0000007d7e7e7221 */ /* 0x000fe40000010000 */
[----:B------:R-:W-:Y:S01]  /*94b0*/  FADD.FTZ R5, R128, R5 ;  /* 0x0000000580057221 */ /* 0x000fe20000010000 */
[----:B------:R-:W-:Y:S01]  /*94c0*/  MUFU.EX2 R114, R114 ;  /* 0x0000007200727308 */ /* 0x000fe20000000800 */
[C---:B------:R-:W-:Y:S01]  /*94d0*/  HMMA.16816.F32 R68, R88.reuse, R98, R68 ;  /* 0x000000625844723c */ /* 0x040fe20000001844 */
[----:B------:R-:W1:Y:S03]  /*94e0*/  LDSM.16.MT88.4 R96, [R156+0x9000] ;  /* 0x009000009c60783b */ /* 0x000e660000004200 */
[----:B----4-:R-:W-:Y:S04]  /*94f0*/  FADD.FTZ R0, R112, R5 ;  /* 0x0000000570007221 */ /* 0x010fe80000010000 */
[C---:B--2---:R-:W-:Y:S01]  /*9500*/  HMMA.16816.F32 R72, R88.reuse, R104, R72 ;  /* 0x000000685848723c */ /* 0x044fe20000001848 */
[----:B------:R-:W-:Y:S01]  /*9510*/  LDSM.16.MT88.4 R32, [R154+0x9800] ;  /* 0x009800009a20783b */ /* 0x000fe20000004200 */
[----:B------:R-:W2:Y:S02]  /*9520*/  MUFU.EX2 R115, R115 ;  /* 0x0000007300737308 */ /* 0x000ea40000000800 */
[C---:B---3--:R-:W-:Y:S04]  /*9530*/  FADD.FTZ R0, R113.reuse, R0 ;  /* 0x0000000071007221 */ /* 0x048fe80000010000 */
[C---:B------:R-:W-:Y:S01]  /*9540*/  HMMA.16816.F32 R12, R88.reuse, R106, R12 ;  /* 0x0000006a580c723c */ /* 0x040fe2000000180c */
[----:B------:R-:W3:Y:S03]  /*9550*/  LDSM.16.MT88.4 R104, [R152+0x9000] ;  /* 0x009000009868783b */ /* 0x000ee60000004200 */
[----:B------:R-:W4:Y:S04]  /*9560*/  MUFU.EX2 R122, R122 ;  /* 0x0000007a007a7308 */ /* 0x000f280000000800 */
[C---:B------:R-:W-:Y:S06]  /*9570*/  HMMA.16816.F32 R76, R88.reuse, R20, R76 ;  /* 0x00000014584c723c */ /* 0x040fec000000184c */
[----:B------:R-:W1:Y:S01]  /*9580*/  MUFU.EX2 R119, R119 ;  /* 0x0000007700777308 */ /* 0x000e620000000800 */
[----:B------:R-:W-:Y:S01]  /*9590*/  F2FP.PACK_AB R20, R130, R129 ;  /* 0x000000818214723e */ /* 0x000fe200000000ff */
[C---:B------:R-:W-:Y:S04]  /*95a0*/  HMMA.16816.F32 R80, R88.reuse, R22, R80 ;  /* 0x000000165850723c */ /* 0x040fe80000001850 */
[----:B------:R-:W-:Y:S01]  /*95b0*/  F2FP.PACK_AB R21, R113, R112 ;  /* 0x000000707115723e */ /* 0x000fe200000000ff */
[----:B------:R-:W-:Y:S02]  /*95c0*/  FADD.FTZ R129, R129, R126 ;  /* 0x0000007e81817221 */ /* 0x000fe40000010000 */
[----:B--2---:R-:W-:Y:S01]  /*95d0*/  F2FP.PACK_AB R22, R115, R114 ;  /* 0x000000727316723e */ /* 0x004fe200000000ff */
[C---:B-----5:R-:W-:Y:S04]  /*95e0*/  HMMA.16816.F32 R16, R88.reuse, R92, R16 ;  /* 0x0000005c5810723c */ /* 0x060fe80000001810 */
[----:B------:R-:W-:Y:S01]  /*95f0*/  F2FP.PACK_AB R23, R132, R131 ;  /* 0x000000838417723e */ /* 0x000fe200000000ff */
[----:B------:R-:W-:Y:S02]  /*9600*/  FADD.FTZ R5, R130, R129 ;  /* 0x0000008182057221 */ /* 0x000fe40000010000 */
[----:B------:R-:W-:Y:S01]  /*9610*/  FADD.FTZ R131, R131, R0 ;  /* 0x0000000083837221 */ /* 0x000fe20000010000 */
[----:B------:R-:W-:Y:S01]  /*9620*/  HMMA.16816.F32 R84, R88, R94, R84 ;  /* 0x0000005e5854723c */ /* 0x000fe20000001854 */
[----:B------:R-:W2:Y:S03]  /*9630*/  LDSM.16.MT88.4 R88, [R156+0xb000] ;  /* 0x00b000009c58783b */ /* 0x000ea60000004200 */
[----:B------:R-:W-:Y:S02]  /*9640*/  FADD.FTZ R114, R114, R5 ;  /* 0x0000000572727221 */ /* 0x000fe40000010000 */
[----:B------:R-:W-:Y:S02]  /*9650*/  FADD.FTZ R132, R132, R131 ;  /* 0x0000008384847221 */ /* 0x000fe40000010000 */
[C---:B-1----:R-:W-:Y:S01]  /*9660*/  HMMA.16816.F32 R8, R20.reuse, R96, R8 ;  /* 0x000000601408723c */ /* 0x042fe20000001808 */
[----:B------:R-:W1:Y:S04]  /*9670*/  LDSM.16.MT88.4 R92, [R154+0xb000] ;  /* 0x00b000009a5c783b */ /* 0x000e680000004200 */
[----:B------:R-:W-:Y:S03]  /*9680*/  FADD.FTZ R0, R115, R114 ;  /* 0x0000007273007221 */ /* 0x000fe60000010000 */
[C---:B------:R-:W-:Y:S08]  /*9690*/  HMMA.16816.F32 R36, R20.reuse, R98, R36 ;  /* 0x000000621424723c */ /* 0x040ff00000001824 */
        /* <DEDUP_REMOVED lines=17> */
[----:B------:R-:W3:Y:S07]  /*97b0*/  LDSM.16.MT88.4 R24, [R154+0xb800] ;  /* 0x00b800009a18783b */ /* 0x000eee0000004200 */
[C---:B------:R-:W-:Y:S08]  /*97c0*/  HMMA.16816.F32 R16, R20.reuse, R28, R16 ;  /* 0x0000001c1410723c */ /* 0x040ff00000001810 */
[----:B------:R-:W-:Y:S01]  /*97d0*/  HMMA.16816.F32 R84, R20, R30, R84 ;  /* 0x0000001e1454723c */ /* 0x000fe20000001854 */
[----:B------:R-:W-:Y:S06]  /*97e0*/  LDSM.16.MT88.4 R28, [R152+0xb800] ;  /* 0x00b80000981c783b */ /* 0x000fec0000004200 */
[----:B------:R-:W-:Y:S01]  /*97f0*/  F2FP.PACK_AB R20, R134, R133 ;  /* 0x000000858614723e */ /* 0x000fe200000000ff */
[----:B------:R-:W-:Y:S01]  /*9800*/  FADD.FTZ R133, R133, R0 ;  /* 0x0000000085857221 */ /* 0x000fe20000010000 */
[----:B------:R-:W-:Y:S03]  /*9810*/  F2FP.PACK_AB R21, R136, R135 ;  /* 0x000000878815723e */ /* 0x000fe600000000ff */
[----:B----4-:R-:W-:Y:S01]  /*9820*/  F2FP.PACK_AB R22, R122, R137 ;  /* 0x000000897a16723e */ /* 0x010fe200000000ff */
[----:B------:R-:W-:Y:S01]  /*9830*/  FADD.FTZ R135, R135, R132 ;  /* 0x0000008487877221 */ /* 0x000fe20000010000 */
[----:B------:R-:W-:Y:S01]  /*9840*/  F2FP.PACK_AB R23, R119, R138 ;  /* 0x0000008a7717723e */ /* 0x000fe200000000ff */
[----:B------:R-:W-:Y:S01]  /*9850*/  FADD.FTZ R134, R134, R133 ;  /* 0x0000008586867221 */ /* 0x000fe20000010000 */
[----:B------:R-:W-:Y:S01]  /*9860*/  MOV R0, R3 ;  /* 0x0000000300007202 */ /* 0x000fe20000000f00 */
[----:B------:R-:W-:Y:S02]  /*9870*/  FADD.FTZ R135, R136, R135 ;  /* 0x0000008788877221 */ /* 0x000fe40000010000 */
[----:B------:R-:W-:Y:S02]  /*9880*/  FADD.FTZ R137, R137, R134 ;  /* 0x0000008689897221 */ /* 0x000fe40000010000 */
[C---:B--2---:R-:W-:Y:S01]  /*9890*/  HMMA.16816.F32 R96, R20.reuse, R88, R8 ;  /* 0x000000581460723c */ /* 0x044fe20000001808 */
[----:B------:R-:W2:Y:S02]  /*98a0*/  LDSM.16.MT88.4 R8, [R153+0xb800] ;  /* 0x00b800009908783b */ /* 0x000ea40000004200 */
[----:B------:R-:W-:Y:S02]  /*98b0*/  FADD.FTZ R138, R138, R135 ;  /* 0x000000878a8a7221 */ /* 0x000fe40000010000 */
[----:B------:R-:W-:Y:S02]  /*98c0*/  FADD.FTZ R187, R122, R137 ;  /* 0x000000897abb7221 */ /* 0x000fe40000010000 */
[----:B------:R-:W-:Y:S01]  /*98d0*/  FADD.FTZ R185, R119, R138 ;  /* 0x0000008a77b97221 */ /* 0x000fe20000010000 */
        /* <DEDUP_REMOVED lines=9> */
[C---:B---3--:R-:W-:Y:S08]  /*9970*/  HMMA.16816.F32 R72, R20.reuse, R24, R72 ;  /* 0x000000181448723c */ /* 0x048ff00000001848 */
[C---:B------:R-:W-:Y:S08]  /*9980*/  HMMA.16816.F32 R92, R20.reuse, R26, R12 ;  /* 0x0000001a145c723c */ /* 0x040ff0000000180c */
[C---:B--2---:R-:W-:Y:S08]  /*9990*/  HMMA.16816.F32 R76, R20.reuse, R8, R76 ;  /* 0x00000008144c723c */ /* 0x044ff0000000184c */
[C---:B------:R-:W-:Y:S08]  /*99a0*/  HMMA.16816.F32 R80, R20.reuse, R10, R80 ;  /* 0x0000000a1450723c */ /* 0x040ff00000001850 */
[C---:B------:R-:W-:Y:S08]  /*99b0*/  HMMA.16816.F32 R88, R20.reuse, R28, R16 ;  /* 0x0000001c1458723c */ /* 0x040ff00000001810 */
[----:B------:R-:W-:Y:S01]  /*99c0*/  HMMA.16816.F32 R84, R20, R30, R84 ;  /* 0x0000001e1454723c */ /* 0x000fe20000001854 */
[----:B------:R-:W-:-:S07]  /*99d0*/  @P1 BRA `(.L_x_7333) ;  /* 0xffffda3000001947 */ /* 0x000fce000383ffff */
.L_x_7329:
[----:B------:R-:W1:Y:S01]  /*99e0*/  SHFL.BFLY PT, R2, R185, 0x2, 0x1f ;  /* 0x0c401f00b9027f89 */ /* 0x000e6200000e0000 */
[----:B------:R-:W-:Y:S01]  /*99f0*/  MOV R8, 0x3f800000 ;  /* 0x3f80000000087802 */ /* 0x000fe20000000f00 */
[----:B------:R-:W-:Y:S02]  /*9a00*/  BSSY B0, `(.L_x_7334) ;  /* 0x00000d4000007945 */ /* 0x000fe40003800000 */
[----:B------:R-:W2:Y:S04]  /*9a10*/  SHFL.BFLY PT, R0, R187, 0x2, 0x1f ;  /* 0x0c401f00bb007f89 */ /* 0x000ea800000e0000 */
[----:B------:R-:W3:Y:S04]  /*9a20*/  S2R R15, SR_TID.X ;  /* 0x00000000000f7919 */ /* 0x000ee80000002100 */
[----:B------:R-:W-:Y:S01]  /*9a30*/  BAR.SYNC.DEFER_BLOCKING 0x0 ;  /* 0x0000000000007b1d */ /* 0x000fe20000010000 */
[----:B-1----:R-:W-:-:S05]  /*9a40*/  FADD.FTZ R7, R2, R185 ;  /* 0x000000b902077221 */ /* 0x002fca0000010000 */
[----:B------:R-:W1:Y:S01]  /*9a50*/  S2R R2, SR_TID.X ;  /* 0x0000000000027919 */ /* 0x000e620000002100 */
[----:B--2---:R-:W-:-:S03]  /*9a60*/  FADD.FTZ R0, R0, R187 ;  /* 0x000000bb00007221 */ /* 0x004fc60000010000 */
[----:B------:R-:W2:Y:S04]  /*9a70*/  SHFL.BFLY PT, R4, R7, 0x1, 0x1f ;  /* 0x0c201f0007047f89 */ /* 0x000ea800000e0000 */
[----:B------:R-:W4:Y:S01]  /*9a80*/  SHFL.BFLY PT, R5, R0, 0x1, 0x1f ;  /* 0x0c201f0000057f89 */ /* 0x000f2200000e0000 */
[----:B-1----:R-:W-:-:S04]  /*9a90*/  SHF.R.S32.HI R11, RZ, 0x1f, R2 ;  /* 0x0000001fff0b7819 */ /* 0x002fc80000011402 */
[----:B------:R-:W-:Y:S01]  /*9aa0*/  LEA.HI R10, R11, R2, RZ, 0x2 ;  /* 0x000000020b0a7211 */ /* 0x000fe200078f10ff */
[----:B--2---:R-:W-:Y:S01]  /*9ab0*/  FADD.FTZ R4, R7, R4 ;  /* 0x0000000407047221 */ /* 0x004fe20000010000 */
[----:B------:R-:W-:Y:S01]  /*9ac0*/  MOV R7, 0x3f800000 ;  /* 0x3f80000000077802 */ /* 0x000fe20000000f00 */
[----:B----4-:R-:W-:Y:S01]  /*9ad0*/  FADD.FTZ R5, R0, R5 ;  /* 0x0000000500057221 */ /* 0x010fe20000010000 */
[--C-:B------:R-:W-:Y:S02]  /*9ae0*/  SHF.R.S32.HI R13, RZ, 0x2, R10.reuse ;  /* 0x00000002ff0d7819 */ /* 0x100fe4000001140a */
[----:B------:R-:W-:Y:S02]  /*9af0*/  SHF.R.S32.HI R6, RZ, 0x1f, R10 ;  /* 0x0000001fff067819 */ /* 0x000fe4000001140a */
[----:B---3--:R-:W-:Y:S02]  /*9b00*/  SHF.R.S32.HI R0, RZ, 0x1f, R15 ;  /* 0x0000001fff007819 */ /* 0x008fe4000001140f */
[----:B------:R-:W-:-:S02]  /*9b10*/  LEA.HI R6, R6, R13, RZ, 0x3 ;  /* 0x0000000d06067211 */ /* 0x000fc400078f18ff */
[----:B------:R-:W-:Y:S02]  /*9b20*/  FSETP.NE.FTZ.AND P4, PT, R5, RZ, PT ;  /* 0x000000ff0500720b */ /* 0x000fe40003f95000 */
[----:B------:R-:W-:Y:S02]  /*9b30*/  FSETP.NE.FTZ.AND P3, PT, R4, RZ, PT ;  /* 0x000000ff0400720b */ /* 0x000fe40003f75000 */
[----:B------:R-:W-:Y:S02]  /*9b40*/  LEA.HI R9, R0, R15, RZ, 0x4 ;  /* 0x0000000f00097211 */ /* 0x000fe400078f20ff */
[----:B------:R-:W-:Y:S02]  /*9b50*/  LOP3.LUT R6, R6, 0xfffffff8, RZ, 0xc0, !PT ;  /* 0xfffffff806067812 */ /* 0x000fe400078ec0ff */
[----:B------:R-:W-:Y:S02]  /*9b60*/  LOP3.LUT R0, R9, 0xfffffff0, RZ, 0xc0, !PT ;  /* 0xfffffff009007812 */ /* 0x000fe400078ec0ff */
[----:B------:R-:W-:-:S02]  /*9b70*/  IADD3 R6, R13, -R6, RZ ;  /* 0x800000060d067210 */ /* 0x000fc40007ffe0ff */
[----:B------:R-:W-:Y:S01]  /*9b80*/  LOP3.LUT R13, R10, 0x1ffffffc, RZ, 0xc0, !PT ;  /* 0x1ffffffc0a0d7812 */ /* 0x000fe200078ec0ff */
[----:B------:R-:W1:Y:S01]  /*9b90*/  @P4 MUFU.RCP R8, R5 ;  /* 0x0000000500084308 */ /* 0x000e620000001000 */
[----:B------:R-:W-:Y:S02]  /*9ba0*/  IADD3 R0, -R0, R15, RZ ;  /* 0x0000000f00007210 */ /* 0x000fe40007ffe1ff */
[----:B------:R-:W-:Y:S02]  /*9bb0*/  SHF.R.S32.HI R10, RZ, 0x4, R9 ;  /* 0x00000004ff0a7819 */ /* 0x000fe40000011409 */
[----:B------:R-:W-:Y:S02]  /*9bc0*/  IADD3 R12, -R13, R2, RZ ;  /* 0x000000020d0c7210 */ /* 0x000fe40007ffe1ff */
[----:B------:R-:W-:Y:S01]  /*9bd0*/  LOP3.LUT R14, R6, 0x1, RZ, 0xc0, !PT ;  /* 0x00000001060e7812 */ /* 0x000fe200078ec0ff */
[----:B------:R-:W2:Y:S01]  /*9be0*/  @P3 MUFU.RCP R7, R4 ;  /* 0x0000000400073308 */ /* 0x000ea20000001000 */
[----:B------:R-:W-:-:S02]  /*9bf0*/  SHF.L.U32 R13, R10, 0x6, RZ ;  /* 0x000000060a0d7819 */ /* 0x000fc400000006ff */
[----:B------:R-:W-:Y:S02]  /*9c00*/  LEA.HI R15, R0, R0, RZ, 0x1 ;  /* 0x00000000000f7211 */ /* 0x000fe400078f08ff */
        /* <DEDUP_REMOVED lines=9> */
[----:B------:R-:W-:Y:S01]  /*9ca0*/  SHF.R.S32.HI R9, RZ, 0x5, R11 ;  /* 0x00000005ff097819 */ /* 0x000fe2000001140b */
[----:B--2---:R-:W-:Y:S01]  /*9cb0*/  FMUL.FTZ R99, R7, R99 ;  /* 0x0000006307637220 */ /* 0x004fe20000410000 */
[----:B------:R-:W-:Y:S01]  /*9cc0*/  LOP3.LUT R17, R17, 0x1c0, RZ, 0xc0, !PT ;  /* 0x000001c011117812 */ /* 0x000fe200078ec0ff */
[----:B------:R-:W-:Y:S01]  /*9cd0*/  FMUL.FTZ R98, R7, R98 ;  /* 0x0000006207627220 */ /* 0x000fe20000410000 */
[----:B------:R-:W-:Y:S01]  /*9ce0*/  LOP3.LUT R14, R13, 0x38, R14, 0xf8, !PT ;  /* 0x000000380d0e7812 */ /* 0x000fe200078ef80e */
[----:B------:R-:W-:Y:S01]  /*9cf0*/  FMUL.FTZ R39, R7, R39 ;  /* 0x0000002707277220 */ /* 0x000fe20000410000 */
[----:B------:R-:W-:Y:S01]  /*9d00*/  LEA R12, R9, R12, 0x9 ;  /* 0x0000000c090c7211 */ /* 0x000fe200078e48ff */
[----:B------:R-:W-:Y:S01]  /*9d10*/  FMUL.FTZ R38, R7, R38 ;  /* 0x0000002607267220 */ /* 0x000fe20000410000 */
[----:B------:R-:W-:Y:S01]  /*9d20*/  LEA.HI R17, R17, R17, RZ, 0x1d ;  /* 0x0000001111117211 */ /* 0x000fe200078fe8ff */
[C---:B------:R-:W-:Y:S01]  /*9d30*/  FMUL.FTZ R40, R8.reuse, R40 ;  /* 0x0000002808287220 */ /* 0x040fe20000410000 */
[----:B------:R-:W-:Y:S01]  /*9d40*/  SHF.R.U32.HI R13, RZ, 0x3, R13 ;  /* 0x00000003ff0d7819 */ /* 0x000fe2000001160d */
[----:B------:R-:W-:Y:S01]  /*9d50*/  FMUL.FTZ R41, R8, R41 ;  /* 0x0000002908297220 */ /* 0x000fe20000410000 */
[----:B------:R-:W-:Y:S01]  /*9d60*/  LOP3.LUT R15, R15, 0xffffffe, RZ, 0xc0, !PT ;  /* 0x0ffffffe0f0f7812 */ /* 0x000fe200078ec0ff */
[C---:B------:R-:W-:Y:S01]  /*9d70*/  FMUL.FTZ R43, R7.reuse, R43 ;  /* 0x0000002b072b7220 */ /* 0x040fe20000410000 */
[----:B------:R-:W-:Y:S01]  /*9d80*/  LEA R12, R12, R17, 0x1 ;  /* 0x000000110c0c7211 */ /* 0x000fe200078e08ff */
[C---:B------:R-:W-:Y:S01]  /*9d90*/  FMUL.FTZ R42, R7.reuse, R42 ;  /* 0x0000002a072a7220 */ /* 0x040fe20000410000 */
[----:B------:R-:W-:Y:S01]  /*9da0*/  LOP3.LUT R13, R14, R13, RZ, 0x3c, !PT ;  /* 0x0000000d0e0d7212 */ /* 0x000fe200078e3cff */
[----:B------:R-:W-:Y:S01]  /*9db0*/  FMUL.FTZ R44, R8, R44 ;  /* 0x0000002c082c7220 */ /* 0x000fe20000410000 */
[----:B------:R-:W-:Y:S01]  /*9dc0*/  IADD3 R14, R0, -R15, RZ ;  /* 0x8000000f000e7210 */ /* 0x000fe20007ffe0ff */
[----:B------:R-:W-:Y:S01]  /*9dd0*/  FMUL.FTZ R45, R8, R45 ;  /* 0x0000002d082d7220 */ /* 0x000fe20000410000 */
[----:B------:R-:W-:Y:S01]  /*9de0*/  R2P PR, R6, 0x6 ;  /* 0x0000000606007804 */ /* 0x000fe20000000000 */
[C---:B------:R-:W-:Y:S01]  /*9df0*/  FMUL.FTZ R47, R7.reuse, R47 ;  /* 0x0000002f072f7220 */ /* 0x040fe20000410000 */
[----:B------:R-:W-:Y:S01]  /*9e00*/  LEA R6, R14, R13, 0x2 ;  /* 0x0000000d0e067211 */ /* 0x000fe200078e10ff */
[----:B------:R-:W-:Y:S01]  /*9e10*/  FMUL.FTZ R46, R7, R46 ;  /* 0x0000002e072e7220 */ /* 0x000fe20000410000 */
[----:B------:R-:W-:Y:S01]  /*9e20*/  MOV R13, 0x80 ;  /* 0x00000080000d7802 */ /* 0x000fe20000000f00 */
[C---:B------:R-:W-:Y:S01]  /*9e30*/  FMUL.FTZ R48, R8.reuse, R48 ;  /* 0x0000003008307220 */ /* 0x040fe20000410000 */
[----:B------:R1:W-:Y:S01]  /*9e40*/  STS.64 [R12.X4], R96 ;  /* 0x000000600c007388 */ /* 0x0003e20000004a00 */
[C---:B------:R-:W-:Y:S01]  /*9e50*/  FMUL.FTZ R49, R8.reuse, R49 ;  /* 0x0000003108317220 */ /* 0x040fe20000410000 */
[----:B------:R-:W-:Y:S01]  /*9e60*/  SEL R16, R13, 0xffffff80, !P2 ;  /* 0xffffff800d107807 */ /* 0x000fe20005000000 */
[C---:B------:R-:W-:Y:S01]  /*9e70*/  FMUL.FTZ R51, R7.reuse, R51 ;  /* 0x0000003307337220 */ /* 0x040fe20000410000 */
[----:B------:R-:W-:Y:S01]  /*9e80*/  STS.64 [R12.X4+0x800], R98 ;  /* 0x000800620c007388 */ /* 0x000fe20000004a00 */
[----:B------:R-:W-:Y:S01]  /*9e90*/  FMUL.FTZ R50, R7, R50 ;  /* 0x0000003207327220 */ /* 0x000fe20000410000 */
[----:B------:R-:W-:Y:S01]  /*9ea0*/  LOP3.LUT R11, R11, 0xffffffe0, RZ, 0xc0, !PT ;  /* 0xffffffe00b0b7812 */ /* 0x000fe200078ec0ff */
[C---:B------:R-:W-:Y:S01]  /*9eb0*/  FMUL.FTZ R52, R8.reuse, R52 ;  /* 0x0000003408347220 */ /* 0x040fe20000410000 */
[----:B------:R-:W2:Y:S01]  /*9ec0*/  @P4 MUFU.LG2 R5, R5 ;  /* 0x0000000500054308 */ /* 0x000ea20000000c00 */
        /* <DEDUP_REMOVED lines=9> */
[----:B------:R-:W-:Y:S02]  /*9f60*/  FMUL.FTZ R58, R7, R58 ;  /* 0x0000003a073a7220 */ /* 0x000fe40000410000 */
[C---:B------:R-:W-:Y:S02]  /*9f70*/  FMUL.FTZ R60, R8.reuse, R60 ;  /* 0x0000003c083c7220 */ /* 0x040fe40000410000 */
[----:B------:R-:W-:-:S02]  /*9f80*/  FMUL.FTZ R61, R8, R61 ;  /* 0x0000003d083d7220 */ /* 0x000fc40000410000 */
[C---:B------:R-:W-:Y:S01]  /*9f90*/  FMUL.FTZ R63, R7.reuse, R63 ;  /* 0x0000003f073f7220 */ /* 0x040fe20000410000 */
[----:B-1----:R-:W1:Y:S01]  /*9fa0*/  S2R R96, SR_CTAID.Z ;  /* 0x0000000000607919 */ /* 0x002e620000002700 */
        /* <DEDUP_REMOVED lines=35> */
[----:B--2---:R-:W-:Y:S01]  /*a1e0*/  @P4 FMUL.FTZ R5, R5, 0.69314718246459960938 ;  /* 0x3f31721805054820 */ /* 0x004fe20000410000 */
[----:B------:R-:W-:Y:S01]  /*a1f0*/  SEL R8, R8, 0xffffffc0, !P1 ;  /* 0xffffffc008087807 */ /* 0x000fe20004800000 */
[----:B---3--:R-:W-:Y:S01]  /*a200*/  @P3 FMUL.FTZ R4, R4, 0.69314718246459960938 ;  /* 0x3f31721804043820 */ /* 0x008fe20000410000 */
[C---:B------:R-:W-:Y:S01]  /*a210*/  IADD3 R15, R7.reuse, -0x20, RZ ;  /* 0xffffffe0070f7810 */ /* 0x040fe20007ffe0ff */
[----:B------:R-:W-:Y:S01]  /*a220*/  @P4 FFMA.FTZ R2, R100, c[0x0][0x238], R5 ;  /* 0x00008e0064024a23 */ /* 0x000fe20000010005 */
[----:B------:R-:W-:-:S02]  /*a230*/  @P0 IADD3 R15, R7, 0x20, RZ ;  /* 0x00000020070f0810 */ /* 0x000fc40007ffe0ff */
[C---:B------:R-:W-:Y:S02]  /*a240*/  IADD3 R14, R7.reuse, R8, RZ ;  /* 0x00000008070e7210 */ /* 0x040fe40007ffe0ff */
[-C--:B------:R-:W-:Y:S01]  /*a250*/  IADD3 R13, R8, R15.reuse, RZ ;  /* 0x0000000f080d7210 */ /* 0x080fe20007ffe0ff */
[----:B------:R-:W-:Y:S01]  /*a260*/  STS.64 [R15], R36 ;  /* 0x000000240f007388 */ /* 0x000fe20000000a00 */
[-C--:B------:R-:W-:Y:S02]  /*a270*/  IADD3 R17, R7, R16.reuse, RZ ;  /* 0x0000001007117210 */ /* 0x080fe40007ffe0ff */
[----:B------:R-:W-:Y:S01]  /*a280*/  IADD3 R18, R16, R15, RZ ;  /* 0x0000000f10127210 */ /* 0x000fe20007ffe0ff */
[----:B------:R-:W-:Y:S01]  /*a290*/  STS.64 [R15+0x800], R38 ;  /* 0x000800260f007388 */ /* 0x000fe20000000a00 */
[-C--:B------:R-:W-:Y:S02]  /*a2a0*/  IADD3 R19, R14, R16.reuse, RZ ;  /* 0x000000100e137210 */ /* 0x080fe40007ffe0ff */
[----:B------:R-:W-:Y:S01]  /*a2b0*/  IADD3 R16, R13, R16, RZ ;  /* 0x000000100d107210 */ /* 0x000fe20007ffe0ff */
[----:B------:R-:W-:Y:S01]  /*a2c0*/  STS.64 [R14], R40 ;  /* 0x000000280e007388 */ /* 0x000fe20000000a00 */
[----:B------:R-:W-:-:S03]  /*a2d0*/  LOP3.LUT P0, RZ, R11, 0x3, RZ, 0xc0, !PT ;  /* 0x000000030bff7812 */ /* 0x000fc6000780c0ff */
        /* <DEDUP_REMOVED lines=17> */
[----:B------:R-:W2:Y:S04]  /*a3f0*/  S2R R7, SR_CTAID.Y ;  /* 0x0000000000077919 */ /* 0x000ea80000002600 */
[----:B------:R-:W-:Y:S04]  /*a400*/  STS.64 [R13+0x4000], R92 ;  /* 0x0040005c0d007388 */ /* 0x000fe80000000a00 */
[----:B------:R-:W-:Y:S04]  /*a410*/  STS.64 [R13+0x4800], R94 ;  /* 0x0048005e0d007388 */ /* 0x000fe80000000a00 */
[----:B------:R3:W-:Y:S04]  /*a420*/  STS.64 [R17+0x4000], R76 ;  /* 0x0040004c11007388 */ /* 0x0007e80000000a00 */
[----:B------:R-:W-:Y:S04]  /*a430*/  STS.64 [R17+0x4800], R78 ;  /* 0x0048004e11007388 */ /* 0x000fe80000000a00 */
[----:B------:R-:W-:Y:S04]  /*a440*/  STS.64 [R18+0x4000], R80 ;  /* 0x0040005012007388 */ /* 0x000fe80000000a00 */
[----:B------:R-:W-:Y:S04]  /*a450*/  STS.64 [R18+0x4800], R82 ;  /* 0x0048005212007388 */ /* 0x000fe80000000a00 */
[----:B------:R-:W4:Y:S04]  /*a460*/  S2R R8, SR_CTAID.X ;  /* 0x0000000000087919 */ /* 0x000f280000002500 */
[----:B------:R-:W-:Y:S04]  /*a470*/  STS.64 [R19+0x4000], R88 ;  /* 0x0040005813007388 */ /* 0x000fe80000000a00 */
[----:B------:R-:W-:Y:S01]  /*a480*/  STS.64 [R19+0x4800], R90 ;  /* 0x0048005a13007388 */ /* 0x000fe20000000a00 */
[----:B---3--:R-:W-:-:S03]  /*a490*/  SHF.R.S32.HI R76, RZ, 0x1f, R9 ;  /* 0x0000001fff4c7819 */ /* 0x008fc60000011409 */
[----:B------:R-:W-:Y:S01]  /*a4a0*/  STS.64 [R16+0x4000], R84 ;  /* 0x0040005410007388 */ /* 0x000fe20000000a00 */
[----:B------:R-:W-:Y:S01]  /*a4b0*/  IADD3 R77, -R168, RZ, RZ ;  /* 0x000000ffa84d7210 */ /* 0x000fe20007ffe1ff */
[----:B--2---:R-:W-:Y:S01]  /*a4c0*/  IMAD R168, R7, c[0x0][0x210], R168 ;  /* 0x0000840007a87a24 */ /* 0x004fe200078e02a8 */
[----:B------:R-:W-:Y:S01]  /*a4d0*/  LEA.HI R76, R76, R9, RZ, 0x2 ;  /* 0x000000094c4c7211 */ /* 0x000fe200078f10ff */
[----:B------:R-:W-:Y:S02]  /*a4e0*/  STS.64 [R16+0x4800], R86 ;  /* 0x0048005610007388 */ /* 0x000fe40000000a00 */
[----:B-1----:R-:W-:Y:S01]  /*a4f0*/  IMAD R77, R77, c[0x0][0x1c0], R96 ;  /* 0x000070004d4d7a24 */ /* 0x002fe200078e0260 */
[----:B------:R-:W-:Y:S01]  /*a500*/  LOP3.LUT R76, R76, 0xffffffc, RZ, 0xc0, !PT ;  /* 0x0ffffffc4c4c7812 */ /* 0x000fe200078ec0ff */
[----:B------:R-:W-:Y:S02]  /*a510*/  BAR.SYNC.DEFER_BLOCKING 0x0 ;  /* 0x0000000000007b1d */ /* 0x000fe40000010000 */
[----:B------:R-:W-:Y:S01]  /*a520*/  IMAD R77, R168, c[0x0][0x1c0], R77 ;  /* 0x00007000a84d7a24 */ /* 0x000fe200078e024d */
[----:B------:R-:W-:-:S02]  /*a530*/  IADD3 R9, R9, -R76, RZ ;  /* 0x8000004c09097210 */ /* 0x000fc40007ffe0ff */
[----:B----4-:R-:W-:Y:S02]  /*a540*/  SHF.L.U32 R8, R8, 0x6, RZ ;  /* 0x0000000608087819 */ /* 0x010fe400000006ff */
[----:B------:R-:W-:-:S03]  /*a550*/  LEA R9, R9, R170, 0x4 ;  /* 0x000000aa09097211 */ /* 0x000fc600078e20ff */
        /* <DEDUP_REMOVED lines=30> */
.L_x_7335:
[----:B--234-:R-:W-:Y:S05]  /*a740*/  BSYNC B0 ;  /* 0x0000000000007941 */ /* 0x01cfea0003800000 */
.L_x_7334:
[----:B------:R-:W-:Y:S01]  /*a750*/  IMAD.SHL.U32 R4, R0, 0x4, RZ ;  /* 0x0000000400047824 */ /* 0x000fe200078e00ff */
[----:B------:R-:W-:Y:S01]  /*a760*/  IADD3 R2, R10, 0x8, RZ ;  /* 0x000000080a027810 */ /* 0x000fe20007ffe0ff */
        /* <DEDUP_REMOVED lines=8> */
[----:B------:R-:W-:Y:S02]  /*a7f0*/  IADD3 R3, P0, R8, R4, RZ ;  /* 0x0000000408037210 */ /* 0x000fe40007f1e0ff */
        /* <DEDUP_REMOVED lines=31> */
.L_x_7336:
        /* <DEDUP_REMOVED lines=9> */
.L_x_8280:


//--------------------- .text._ZN5flash24flash_fwd_splitkv_kernelI23Flash_fwd_kernel_traitsILi128ELi64ELi64ELi4ELb0ELb0EN7cutlass6half_tE19Flash_kernel_traitsILi128ELi64ELi64ELi4ES3_EELb1ELb0ELb0ELb0ELb1ELb1ELb1ELb0EEEvNS_16Flash_fwd_paramsE --------------------------
	.section	.text._ZN5flash24flash_fwd_splitkv_kernelI23Flash_fwd_kernel_traitsILi128ELi64ELi64ELi4ELb0ELb0EN7cutlass6half_tE19Flash_kernel_traitsILi128ELi64ELi64ELi4ES3_EELb1ELb0ELb0ELb0ELb1ELb1ELb1ELb0EEEvNS_16Flash_fwd_paramsE,"ax",@progbits
	.sectioninfo	@"SHI_REGISTERS=226"
	.align	128
        .global         _ZN5flash24flash_fwd_splitkv_kernelI23Flash_fwd_kernel_traitsILi128ELi64ELi64ELi4ELb0ELb0EN7cutlass6half_tE19Flash_kernel_traitsILi128ELi64ELi64ELi4ES3_EELb1ELb0ELb0ELb0ELb1ELb1ELb1ELb0EEEvNS_16Flash_fwd_paramsE
        .type           _ZN5flash24flash_fwd_splitkv_kernelI23Flash_fwd_kernel_traitsILi128ELi64ELi64ELi4ELb0ELb0EN7cutlass6half_tE19Flash_kernel_traitsILi128ELi64ELi64ELi4ES3_EELb1ELb0ELb0ELb0ELb1ELb1ELb1ELb0EEEvNS_16Flash_fwd_paramsE,@function
        .size           _ZN5flash24flash_fwd_splitkv_kernelI23Flash_fwd_kernel_traitsILi128ELi64ELi64ELi4ELb0ELb0EN7cutlass6half_tE19Flash_kernel_traitsILi128ELi64ELi64ELi4ES3_EELb1ELb0ELb0ELb0ELb1ELb1ELb1ELb0EEEvNS_16Flash_fwd_paramsE,(.L_x_8281 - _ZN5flash24flash_fwd_splitkv_kernelI23Flash_fwd_kernel_traitsILi128ELi64ELi64ELi4ELb0ELb0EN7cutlass6half_tE19Flash_kernel_traitsILi128ELi64ELi64ELi4ES3_EELb1ELb0ELb0ELb0ELb1ELb1ELb1ELb0EEEvNS_16Flash_fwd_paramsE)
        .other          _ZN5flash24flash_fwd_splitkv_kernelI23Flash_fwd_kernel_traitsILi128ELi64ELi64ELi4ELb0ELb0EN7cutlass6half_tE19Flash_kernel_traitsILi128ELi64ELi64ELi4ES3_EELb1ELb0ELb0ELb0ELb1ELb1ELb1ELb0EEEvNS_16Flash_fwd_paramsE,@"STO_CUDA_ENTRY STV_DEFAULT"
_ZN5flash24flash_fwd_splitkv_kernelI23Flash_fwd_kernel_traitsILi128ELi64ELi64ELi4ELb0ELb0EN7cutlass6half_tE19Flash_kernel_traitsILi128ELi64ELi64ELi4ES3_EELb1ELb0ELb0ELb0ELb1ELb1ELb1ELb0EEEvNS_16Flash_fwd_paramsE:
.text._ZN5flash24flash_fwd_splitkv_kernelI23Flash_fwd_kernel_traitsILi128ELi64ELi64ELi4ELb0ELb0EN7cutlass6half_tE19Flash_kernel_traitsILi128ELi64ELi64ELi4ES3_EELb1ELb0ELb0ELb0ELb1ELb1ELb1ELb0EEEvNS_16Flash_fwd_paramsE:
        /* <DEDUP_REMOVED lines=53> */
.L_x_7337:
[----:B-1-34-:R-:W-:Y:S02]  /*0350*/  MOV R2, c[0x0][0x218] ;  /* 0x0000860000027a02 */ /* 0x01afe40000000f00 */
.L_x_7338:
        /* <DEDUP_REMOVED lines=24> */
[----:B------:R-:W-:-:S04]  /*04e0*/  LOP3.LUT R8, R8, c[0x0][0x10], RZ, 0x3c, !PT ;  /* 0x0000040008087a12 */ /* 0x000fc800078e3cff */
[----:B------:R-:W-:Y:S01]  /*04f0*/  ISETP.GE.AND P0, PT, R8, RZ, PT ;  /* 0x000000ff0800720c */ /* 0x000fe20003f06270 */
[----:B-1----:R-:W-:Y:S02]  /*0500*/  IMAD.MOV R9, RZ, RZ, -R11 ;  /* 0x000000ffff097224 */ /* 0x002fe400078e0a0b */
        /* <DEDUP_REMOVED lines=21> */
[C---:B------:R-:W-:Y:S01]  /*0660*/  IMAD R172, R0.reuse, R7, RZ ;  /* 0x0000000700ac7224 */ /* 0x040fe200078e02ff */
[----:B------:R-:W-:Y:S01]  /*0670*/  SHF.R.S32.HI R9, RZ, 0x6, R9 ;  /* 0x00000006ff097819 */ /* 0x000fe20000011409 */
[----:B------:R-:W1:Y:S01]  /*0680*/  S2R R6, SR_TID.X ;  /* 0x0000000000067919 */ /* 0x000e620000002100 */
        /* <DEDUP_REMOVED lines=19> */
[----:B------:R-:W-:Y:S01]  /*07c0*/  IADD3 R10, R0, 0x18, RZ ;  /* 0x00000018000a7810 */ /* 0x000fe20007ffe0ff */
[----:B------:R-:W-:Y:S01]  /*07d0*/  IMAD R3, R3, c[0x0][0x214], R98 ;  /* 0x0000850003037a24 */ /* 0x000fe200078e0262 */
[-C--:B------:R-:W-:Y:S02]  /*07e0*/  ISETP.GE.AND P2, PT, R4, R95.reuse, PT ;  /* 0x0000005f0400720c */ /* 0x080fe40003f46270 */
[----:B------:R-:W-:Y:S01]  /*07f0*/  SHF.R.S32.HI R9, RZ, 0x1f, R8 ;  /* 0x0000001fff097819 */ /* 0x000fe20000011408 */
[----:B------:R-:W-:Y:S01]  /*0800*/  IMAD R5, R3, c[0x0][0x22c], RZ ;  /* 0x00008b0003057a24 */ /* 0x000fe200078e02ff */
[----:B------:R-:W-:-:S02]  /*0810*/  ISETP.GE.AND P3, PT, R0, R95, PT ;  /* 0x0000005f0000720c */ /* 0x000fc40003f66270 */
[-C--:B------:R-:W-:Y:S01]  /*0820*/  ISETP.GE.AND P1, PT, R10, R95.reuse, PT ;  /* 0x0000005f0a00720c */ /* 0x080fe20003f26270 */
[----:B------:R-:W-:Y:S01]  /*0830*/  IMAD.WIDE R8, R0, 0x80, R8 ;  /* 0x0000008000087825 */ /* 0x000fe200078e0208 */
[----:B------:R-:W-:Y:S02]  /*0840*/  ISETP.GE.OR P5, PT, R4, R95, P6 ;  /* 0x0000005f0400720c */ /* 0x000fe400037a6670 */
[C---:B------:R-:W-:Y:S02]  /*0850*/  IADD3 R6, R0.reuse, 0x28, RZ ;  /* 0x0000002800067810 */ /* 0x040fe40007ffe0ff */
[C---:B------:R-:W-:Y:S02]  /*0860*/  IADD3 R2, P0, R5.reuse, R8, RZ ;  /* 0x0000000805027210 */ /* 0x040fe40007f1e0ff */
[----:B------:R-:W-:Y:S02]  /*0870*/  IADD3 R8, R0, 0x20, RZ ;  /* 0x0000002000087810 */ /* 0x000fe40007ffe0ff */
[----:B------:R-:W-:-:S02]  /*0880*/  LEA.HI.X.SX32 R5, R5, R9, 0x1, P0 ;  /* 0x0000000905057211 */ /* 0x000fc400000f0eff */
[----:B------:R-:W-:Y:S02]  /*0890*/  LEA R14, P0, R2, c[0x0][0x1d8], 0x2 ;  /* 0x00007600020e7a11 */ /* 0x000fe400078010ff */
[-C--:B------:R-:W-:Y:S02]  /*08a0*/  ISETP.GE.AND P4, PT, R8, R95.reuse, PT ;  /* 0x0000005f0800720c */ /* 0x080fe40003f86270 */
        /* <DEDUP_REMOVED lines=53> */
.L_x_7339:
        /* <DEDUP_REMOVED lines=92> */
.L_x_7340:
        /* <DEDUP_REMOVED lines=15> */
.L_x_7342:
        /* <DEDUP_REMOVED lines=50> */
.L_x_7341:
        /* <DEDUP_REMOVED lines=38> */
[C---:B------:R-:W-:Y:S01]  /*1830*/  IADD3.X R19, R13.reuse, R4, RZ, P2, !PT ;  /* 0x000000040d137210 */ /* 0x040fe200017fe4ff */
[----:B------:R-:W-:Y:S01]  /*1840*/  IMAD.X R23, R13, 0x1, R0, P3 ;  /* 0x000000010d177824 */ /* 0x000fe200018e0600 */
[----:B------:R-:W-:Y:S01]  /*1850*/  ISETP.GE.AND P2, PT, R15, R171, PT ;  /* 0x000000ab0f00720c */ /* 0x000fe20003f46270 */
[----:B------:R-:W-:Y:S01]  /*1860*/  IMAD.X R21, R13, 0x1, R12, P1 ;  /* 0x000000010d157824 */ /* 0x000fe200008e060c */
[C---:B------:R-:W-:Y:S01]  /*1870*/  IADD3 R13, R16.reuse, 0x20, RZ ;  /* 0x00000020100d7810 */ /* 0x040fe20007ffe0ff */
[C---:B------:R-:W-:Y:S01]  /*1880*/  IMAD.WIDE.U32 R22, R16.reuse, c[0x0][0x198], R22 ;  /* 0x0000660010167a25 */ /* 0x040fe200078e0016 */
[----:B------:R-:W-:-:S02]  /*1890*/  IADD3 R106, P1, R16, R11, RZ ;  /* 0x0000000b106a7210 */ /* 0x000fc40007f3e0ff */
[-C--:B------:R-:W-:Y:S01]  /*18a0*/  ISETP.GE.AND P5, PT, R13, R171.reuse, PT ;  /* 0x000000ab0d00720c */ /* 0x080fe20003fa6270 */
[----:B------:R-:W-:Y:S01]  /*18b0*/  IMAD.WIDE.U32 R26, R26, c[0x0][0x1a8], R20 ;  /* 0x00006a001a1a7a25 */ /* 0x000fe200078e0014 */
[----:B------:R-:W-:Y:S02]  /*18c0*/  IADD3 R11, R16, 0x30, RZ ;  /* 0x00000030100b7810 */ /* 0x000fe40007ffe0ff */
[----:B------:R-:W-:Y:S01]  /*18d0*/  LEA.HI R2, R9, R6, RZ, 0x6 ;  /* 0x0000000609027211 */ /* 0x000fe200078f30ff */
[----:B------:R-:W-:Y:S01]  /*18e0*/  IMAD.X R0, R17, 0x1, R7, P1 ;  /* 0x0000000111007824 */ /* 0x000fe200008e0607 */
[----:B------:R-:W-:Y:S01]  /*18f0*/  ISETP.GE.AND P4, PT, R11, R171, PT ;  /* 0x000000ab0b00720c */ /* 0x000fe20003f86270 */
[----:B------:R-:W-:Y:S01]  /*1900*/  IMAD.MOV.U32 R102, RZ, RZ, R22 ;  /* 0x000000ffff667224 */ /* 0x000fe200078e0016 */
[----:B------:R-:W-:Y:S01]  /*1910*/  @!P2 IADD3 R22, P1, R32, 0x10, RZ ;  /* 0x000000102016a810 */ /* 0x000fe20007f3e0ff */
[----:B------:R-:W-:Y:S01]  /*1920*/  IMAD.IADD R29, R27, 0x1, R28 ;  /* 0x000000011b1d7824 */ /* 0x000fe200078e021c */
[----:B------:R-:W-:Y:S01]  /*1930*/  @!P2 MOV R30, R26 ;  /* 0x0000001a001ea202 */ /* 0x000fe20000000f00 */
[----:B------:R-:W-:-:S02]  /*1940*/  @!P6 IMAD R4, R33, c[0x0][0x190], RZ ;  /* 0x000064002104ea24 */ /* 0x000fc400078e02ff */
[C---:B------:R-:W-:Y:S01]  /*1950*/  @!P5 IADD3 R20, P3, R32.reuse, 0x20, RZ ;  /* 0x000000202014d810 */ /* 0x040fe20007f7e0ff */
[--C-:B------:R-:W-:Y:S02]  /*1960*/  @!P2 IMAD.X R17, RZ, RZ, R33.reuse, P1 ;  /* 0x000000ffff11a224 */ /* 0x100fe400008e0621 */
[----:B------:R-:W-:Y:S02]  /*1970*/  @!P6 IMAD.MOV.U32 R28, RZ, RZ, R26 ;  /* 0x000000ffff1ce224 */ /* 0x000fe400078e001a */
[----:B------:R-:W-:Y:S01]  /*1980*/  @!P5 IMAD.X R3, RZ, RZ, R33, P3 ;  /* 0x000000ffff03d224 */ /* 0x000fe200018e0621 */
[----:B------:R-:W-:Y:S01]  /*1990*/  @!P4 IADD3 R14, P1, R32, 0x30, RZ ;  /* 0x00000030200ec810 */ /* 0x000fe20007f3e0ff */
[----:B------:R-:W-:Y:S02]  /*19a0*/  IMAD.SHL.U32 R2, R2, 0x8, RZ ;  /* 0x0000000802027824 */ /* 0x000fe400078e00ff */
[----:B------:R-:W-:Y:S02]  /*19b0*/  IMAD R103, R16, c[0x0][0x19c], R103 ;  /* 0x0000670010677a24 */ /* 0x000fe400078e0267 */
[--C-:B------:R-:W-:Y:S01]  /*19c0*/  @!P2 IMAD.MOV.U32 R31, RZ, RZ, R29.reuse ;  /* 0x000000ffff1fa224 */ /* 0x100fe200078e001d */
[----:B------:R-:W-:Y:S01]  /*19d0*/  LOP3.LUT R179, R179, 0xfffffe00, R2, 0xf8, !PT ;  /* 0xfffffe00b3b37812 */ /* 0x000fe200078ef802 */
[--C-:B------:R-:W-:Y:S01]  /*19e0*/  @!P5 IMAD.MOV.U32 R25, RZ, RZ, R29.reuse ;  /* 0x000000ffff19d224 */ /* 0x100fe200078e001d */
[----:B------:R-:W-:Y:S01]  /*19f0*/  IADD3 R103, R23, R103, RZ ;  /* 0x0000006717677210 */ /* 0x000fe20007ffe0ff */
[----:B------:R-:W-:Y:S01]  /*1a00*/  @!P4 IMAD.MOV.U32 R27, RZ, RZ, R29 ;  /* 0x000000ffff1bc224 */ /* 0x000fe200078e001d */
[----:B------:R-:W-:Y:S01]  /*1a10*/  SHF.L.U32 R179, R179, 0x1, RZ ;  /* 0x00000001b3b37819 */ /* 0x000fe200000006ff */
[----:B------:R-:W-:-:S02]  /*1a20*/  @!P5 IMAD R3, R3, c[0x0][0x190], RZ ;  /* 0x000064000303da24 */ /* 0x000fc400078e02ff */
[----:B------:R-:W-:Y:S02]  /*1a30*/  @!P5 IMAD.MOV.U32 R24, RZ, RZ, R26 ;  /* 0x000000ffff18d224 */ /* 0x000fe400078e001a */
[C---:B------:R-:W-:Y:S02]  /*1a40*/  @!P6 IMAD R4, R32.reuse, c[0x0][0x194], R4 ;  /* 0x000065002004ea24 */ /* 0x040fe400078e0204 */
[----:B------:R-:W-:Y:S02]  /*1a50*/  @!P2 IMAD R17, R17, c[0x0][0x190], RZ ;  /* 0x000064001111aa24 */ /* 0x000fe400078e02ff */
[----:B------:R-:W-:-:S04]  /*1a60*/  @!P6 IMAD.WIDE.U32 R28, R32, c[0x0][0x190], R28 ;  /* 0x00006400201cea25 */ /* 0x000fc800078e001c */
[----:B------:R-:W-:Y:S01]  /*1a70*/  @!P5 IMAD R2, R20, c[0x0][0x194], R3 ;  /* 0x000065001402da24 */ /* 0x000fe200078e0203 */
[----:B------:R-:W-:Y:S01]  /*1a80*/  @!P6 IADD3 R4, R29, R4, RZ ;  /* 0x000000041d04e210 */ /* 0x000fe20007ffe0ff */
[----:B------:R-:W-:Y:S02]  /*1a90*/  @!P4 IMAD.X R7, RZ, RZ, R33, P1 ;  /* 0x000000ffff07c224 */ /* 0x000fe400008e0621 */
[----:B------:R-:W-:Y:S02]  /*1aa0*/  @!P2 IMAD R12, R22, c[0x0][0x194], R17 ;  /* 0x00006500160caa24 */ /* 0x000fe400078e0211 */
[----:B------:R-:W-:Y:S01]  /*1ab0*/  @!P5 IMAD.WIDE.U32 R20, R20, c[0x0][0x190], R24 ;  /* 0x000064001414da25 */ /* 0x000fe200078e0018 */
[----:B------:R-:W-:-:S03]  /*1ac0*/  @!P6 LEA R24, P1, R28, c[0x0][0x160], 0x1 ;  /* 0x000058001c18ea11 */ /* 0x000fc600078208ff */
[----:B------:R-:W-:Y:S01]  /*1ad0*/  @!P2 IMAD.WIDE.U32 R22, R22, c[0x0][0x190], R30 ;  /* 0x000064001616aa25 */ /* 0x000fe200078e001e */
[----:B------:R-:W-:Y:S02]  /*1ae0*/  @!P6 LEA.HI.X R25, R28, c[0x0][0x164], R4, 0x1, P1 ;  /* 0x000059001c19ea11 */ /* 0x000fe400008f0c04 */
[----:B------:R-:W-:Y:S01]  /*1af0*/  @!P5 LEA R28, P1, R20, c[0x0][0x160], 0x1 ;  /* 0x00005800141cda11 */ /* 0x000fe200078208ff */
[----:B------:R-:W-:Y:S01]  /*1b00*/  IMAD.SHL.U32 R3, R177, 0x40, RZ ;  /* 0x00000040b1037824 */ /* 0x000fe200078e00ff */
[----:B------:R-:W-:Y:S01]  /*1b10*/  @!P2 LEA R30, P3, R22, c[0x0][0x160], 0x1 ;  /* 0x00005800161eaa11 */ /* 0x000fe200078608ff */
[----:B------:R-:W-:Y:S01]  /*1b20*/  @!P2 IMAD.IADD R12, R23, 0x1, R12 ;  /* 0x00000001170ca824 */ /* 0x000fe200078e020c */
[----:B------:R-:W-:Y:S01]  /*1b30*/  @!PT LDS RZ, [RZ] ;  /* 0x00000000fffff984 */ /* 0x000fe20000000800 */
[----:B------:R-:W-:Y:S01]  /*1b40*/  @!PT LDS RZ, [RZ] ;  /* 0x00000000fffff984 */ /* 0x000fe20000000800 */
[----:B------:R-:W-:Y:S01]  /*1b50*/  @!PT LDS RZ, [RZ] ;  /* 0x00000000fffff984 */ /* 0x000fe20000000800 */
[----:B------:R1:W-:Y:S01]  /*1b60*/  @!P6 LDGSTS.E.BYPASS.LTC128B.128 [R179], [R24.64] ;  /* 0x0000000018b3efae */ /* 0x0003e2000b901d44 */
[----:B------:R-:W-:Y:S02]  /*1b70*/  IMAD.IADD R4, R92, 0x1, -R3 ;  /* 0x000000015c047824 */ /* 0x000fe400078e0a03 */
[----:B------:R-:W-:Y:S01]  /*1b80*/  @!P4 IMAD R7, R7, c[0x0][0x190], RZ ;  /* 0x000064000707ca24 */ /* 0x000fe200078e02ff */
[----:B------:R-:W-:Y:S01]  /*1b90*/  @!P2 LEA.HI.X R31, R22, c[0x0][0x164], R12, 0x1, P3 ;  /* 0x00005900161faa11 */ /* 0x000fe200018f0c0c */
[----:B------:R-:W-:Y:S01]  /*1ba0*/  @!P5 IMAD.IADD R17, R21, 0x1, R2 ;  /* 0x000000011511d824 */ /* 0x000fe200078e0202 */
[----:B------:R-:W-:Y:S01]  /*1bb0*/  ISETP.GE.AND P3, PT, R15, R4, PT ;  /* 0x000000040f00720c */ /* 0x000fe20003f66270 */
[C---:B------:R-:W-:Y:S01]  /*1bc0*/  @!P4 IMAD R7, R14.reuse, c[0x0][0x194], R7 ;  /* 0x000065000e07ca24 */ /* 0x040fe200078e0207 */
[----:B------:R1:W-:Y:S01]  /*1bd0*/  @!P6 LDGSTS.E.BYPASS.LTC128B.128 [R179+0x2000], [R24.64+0x80] ;  /* 0x0200008018b3efae */ /* 0x0003e2000b901d44 */
[----:B------:R-:W-:Y:S01]  /*1be0*/  @!P4 IMAD.WIDE.U32 R26, R14, c[0x0][0x190], R26 ;  /* 0x000064000e1aca25 */ /* 0x000fe200078e001a */
[----:B------:R-:W-:-:S02]  /*1bf0*/  @!P5 LEA.HI.X R29, R20, c[0x0][0x164], R17, 0x1, P1 ;  /* 0x00005900141dda11 */ /* 0x000fc400008f0c11 */
[----:B------:R2:W-:Y:S01]  /*1c00*/  @!P2 LDGSTS.E.BYPASS.LTC128B.128 [R179+0x800], [R30.64] ;  /* 0x008000001eb3afae */ /* 0x0005e2000b901d44 */
[----:B------:R-:W-:Y:S01]  /*1c10*/  IMAD.MOV.U32 R2, RZ, RZ, c[0x0][0x198] ;  /* 0x00006600ff027624 */ /* 0x000fe200078e00ff */
[----:B------:R-:W-:Y:S01]  /*1c20*/  ISETP.GE.AND P1, PT, R13, R4, PT ;  /* 0x000000040d00720c */ /* 0x000fe20003f26270 */
[----:B------:R-:W-:Y:S01]  /*1c30*/  @!P4 IMAD.IADD R17, R27, 0x1, R7 ;  /* 0x000000011b11c824 */ /* 0x000fe200078e0207 */
[----:B------:R2:W-:Y:S01]  /*1c40*/  @!P2 LDGSTS.E.BYPASS.LTC128B.128 [R179+0x2800], [R30.64+0x80] ;  /* 0x028000801eb3afae */ /* 0x0005e2000b901d44 */
[----:B------:R-:W-:Y:S01]  /*1c50*/  @!P4 LEA R20, P6, R26, c[0x0][0x160], 0x1 ;  /* 0x000058001a14ca11 */ /* 0x000fe200078c08ff */
[----:B------:R-:W-:Y:S01]  /*1c60*/  IMAD.MOV.U32 R7, RZ, RZ, c[0x0][0x19c] ;  /* 0x00006700ff077624 */ /* 0x000fe200078e00ff */
[----:B------:R-:W-:Y:S01]  /*1c70*/  @!P3 LEA R12, P2, R2, R102, 0x4 ;  /* 0x00000066020cb211 */ /* 0x000fe200078420ff */
[----:B------:R2:W-:Y:S01]  /*1c80*/  @!P5 LDGSTS.E.BYPASS.LTC128B.128 [R179+0x1000], [R28.64] ;  /* 0x010000001cb3dfae */ /* 0x0005e2000b901d44 */
[----:B------:R-:W-:Y:S01]  /*1c90*/  @!P4 LEA.HI.X R21, R26, c[0x0][0x164], R17, 0x1, P6 ;  /* 0x000059001a15ca11 */ /* 0x000fe200030f0c11 */
[C---:B------:R-:W-:Y:S01]  /*1ca0*/  IMAD.WIDE.U32 R26, R2.reuse, 0x20, RZ ;  /* 0x00000020021a7825 */ /* 0x040fe200078e00ff */
[----:B------:R-:W-:Y:S01]  /*1cb0*/  @!P3 LEA.HI.X R17, R2, R103, R7, 0x4, P2 ;  /* 0x000000670211b211 */ /* 0x000fe200010f2407 */
[----:B------:R2:W-:Y:S01]  /*1cc0*/  @!P5 LDGSTS.E.BYPASS.LTC128B.128 [R179+0x3000], [R28.64+0x80] ;  /* 0x030000801cb3dfae */ /* 0x0005e2000b901d44 */
[----:B------:R-:W-:Y:S01]  /*1cd0*/  @!P3 LEA R22, P2, R12, c[0x0][0x168], 0x1 ;  /* 0x00005a000c16ba11 */ /* 0x000fe200078408ff */
[----:B------:R-:W-:Y:S01]  /*1ce0*/  IMAD.WIDE.U32 R18, R10, c[0x0][0x1b8], R18 ;  /* 0x00006e000a127a25 */ /* 0x000fe200078e0012 */
[----:B------:R-:W-:Y:S01]  /*1cf0*/  ISETP.GE.AND P6, PT, R16, R4, PT ;  /* 0x000000041000720c */ /* 0x000fe20003fc6270 */
[----:B------:R3:W-:Y:S01]  /*1d00*/  @!P4 LDGSTS.E.BYPASS.LTC128B.128 [R179+0x1800], [R20.64] ;  /* 0x0180000014b3cfae */ /* 0x0007e2000b901d44 */
[----:B------:R-:W-:Y:S01]  /*1d10*/  @!P3 LEA.HI.X R23, R12, c[0x0][0x16c], R17, 0x1, P2 ;  /* 0x00005b000c17ba11 */ /* 0x000fe200010f0c11 */
[----:B------:R-:W-:Y:S01]  /*1d20*/  IMAD.SHL.U32 R12, R7, 0x20, RZ ;  /* 0x00000020070c7824 */ /* 0x000fe200078e00ff */
[----:B------:R-:W-:Y:S01]  /*1d30*/  @!P1 IADD3 R14, P2, R102, R26, RZ ;  /* 0x0000001a660e9210 */ /* 0x000fe20007f5e0ff */
[----:B------:R3:W-:Y:S01]  /*1d40*/  @!P4 LDGSTS.E.BYPASS.LTC128B.128 [R179+0x3800], [R20.64+0x80] ;  /* 0x0380008014b3cfae */ /* 0x0007e2000b901d44 */
[----:B------:R-:W-:-:S02]  /*1d50*/  ISETP.GE.AND P4, PT, R13, R4, PT ;  /* 0x000000040d00720c */ /* 0x000fc40003f86270 */
[----:B------:R-:W-:Y:S02]  /*1d60*/  @!P1 IADD3.X R17, R103, R27, R12, P2, !PT ;  /* 0x0000001b67119210 */ /* 0x000fe400017fe40c */
[C---:B-1----:R-:W-:Y:S02]  /*1d70*/  @!P1 LEA R24, P2, R14.reuse, c[0x0][0x168], 0x1 ;  /* 0x00005a000e189a11 */ /* 0x042fe400078408ff */
[----:B------:R-:W-:Y:S02]  /*1d80*/  LEA.HI R12, R9, R6, RZ, 0x4 ;  /* 0x00000006090c7211 */ /* 0x000fe400078f20ff */
[----:B------:R-:W-:Y:S01]  /*1d90*/  @!P1 LEA.HI.X R25, R14, c[0x0][0x16c], R17, 0x1, P2 ;  /* 0x00005b000e199a11 */ /* 0x000fe200010f0c11 */
[----:B------:R-:W-:Y:S01]  /*1da0*/  IMAD.SHL.U32 R17, R16, 0x8, RZ ;  /* 0x0000000810117824 */ /* 0x000fe200078e00ff */
[----:B------:R-:W-:Y:S02]  /*1db0*/  ISETP.GE.AND P2, PT, R11, R4, PT ;  /* 0x000000040b00720c */ /* 0x000fe40003f46270 */
[----:B------:R-:W-:-:S02]  /*1dc0*/  @!P6 LEA R26, P5, R102, c[0x0][0x168], 0x1 ;  /* 0x00005a00661aea11 */ /* 0x000fc400078a08ff */
[----:B------:R-:W-:Y:S02]  /*1dd0*/  SHF.R.S32.HI R13, RZ, 0x4, R12 ;  /* 0x00000004ff0d7819 */ /* 0x000fe4000001140c */
[--C-:B------:R-:W-:Y:S02]  /*1de0*/  @!P6 LEA.HI.X R27, R102, c[0x0][0x16c], R103.reuse, 0x1, P5 ;  /* 0x00005b00661bea11 */ /* 0x100fe400028f0c67 */
[----:B------:R-:W-:Y:S02]  /*1df0*/  LEA.HI R14, R13, R13, RZ, 0x1 ;  /* 0x0000000d0d0e7211 */ /* 0x000fe400078f08ff */
[----:B------:R-:W-:Y:S01]  /*1e00*/  ISETP.GE.AND P5, PT, R15, R4, PT ;  /* 0x000000040f00720c */ /* 0x000fe20003fa6270 */
[----:B------:R1:W-:Y:S01]  /*1e10*/  @!P6 LDGSTS.E.BYPASS.LTC128B.128 [R179+0x4000], [R26.64] ;  /* 0x040000001ab3efae */ /* 0x0003e2000b901d44 */
[----:B------:R-:W-:Y:S01]  /*1e20*/  IMAD R15, R8, c[0x0][0x1b8], RZ ;  /* 0x00006e00080f7a24 */ /* 0x000fe200078e02ff */
[----:B------:R-:W-:Y:S01]  /*1e30*/  LOP3.LUT R14, R14, 0xfffffffe, RZ, 0xc0, !PT ;  /* 0xfffffffe0e0e7812 */ /* 0x000fe200078ec0ff */
[----:B------:R-:W-:Y:S01]  /*1e40*/  @!P2 IMAD R7, R7, 0x30, RZ ;  /* 0x000000300707a824 */ /* 0x000fe200078e02ff */
[----:B------:R1:W-:Y:S01]  /*1e50*/  @!P6 LDGSTS.E.BYPASS.LTC128B.128 [R179+0x6000], [R26.64+0x80] ;  /* 0x060000801ab3efae */ /* 0x0003e2000b901d44 */
[----:B---3--:R-:W-:Y:S01]  /*1e60*/  @!P2 IMAD.WIDE.U32 R20, R2, 0x30, R102 ;  /* 0x000000300214a825 */ /* 0x008fe200078e0066 */
[----:B------:R-:W-:-:S02]  /*1e70*/  IADD3 R13, R13, -R14, RZ ;  /* 0x8000000e0d0d7210 */ /* 0x000fc40007ffe0ff */
[----:B------:R3:W-:Y:S01]  /*1e80*/  @!P3 LDGSTS.E.BYPASS.LTC128B.128 [R179+0x4800], [R22.64] ;  /* 0x0480000016b3bfae */ /* 0x0007e2000b901d44 */
[----:B------:R-:W-:Y:S01]  /*1e90*/  IMAD R15, R10, c[0x0][0x1bc], R15 ;  /* 0x00006f000a0f7a24 */ /* 0x000fe200078e020f */
[----:B------:R-:W-:Y:S02]  /*1ea0*/  @!P2 IADD3 R10, R21, R7, RZ ;  /* 0x00000007150aa210 */ /* 0x000fe40007ffe0ff */
[----:B------:R3:W-:Y:S01]  /*1eb0*/  @!P3 LDGSTS.E.BYPASS.LTC128B.128 [R179+0x6800], [R22.64+0x80] ;  /* 0x0680008016b3bfae */ /* 0x0007e2000b901d44 */
[----:B------:R-:W-:Y:S01]  /*1ec0*/  IMAD.IADD R19, R19, 0x1, R15 ;  /* 0x0000000113137824 */ /* 0x000fe200078e020f */
[-C--:B------:R-:W-:Y:S02]  /*1ed0*/  ISETP.GE.AND P3, PT, R11, R4.reuse, PT ;  /* 0x000000040b00720c */ /* 0x080fe40003f66270 */
[----:B------:R1:W-:Y:S01]  /*1ee0*/  @!P1 LDGSTS.E.BYPASS.LTC128B.128 [R179+0x5000], [R24.64] ;  /* 0x0500000018b39fae */ /* 0x0003e2000b901d44 */
[----:B------:R-:W-:Y:S02]  /*1ef0*/  LOP3.LUT R11, R12, 0xfffffff0, RZ, 0xc0, !PT ;  /* 0xfffffff00c0b7812 */ /* 0x000fe400078ec0ff */
[----:B------:R-:W-:Y:S01]  /*1f00*/  ISETP.GE.AND P6, PT, R16, R4, PT ;  /* 0x000000041000720c */ /* 0x000fe20003fc6270 */
[----:B------:R1:W-:Y:S01]  /*1f10*/  @!P1 LDGSTS.E.BYPASS.LTC128B.128 [R179+0x7000], [R24.64+0x80] ;  /* 0x0700008018b39fae */ /* 0x0003e2000b901d44 */
[----:B------:R-:W-:Y:S01]  /*1f20*/  @!P2 LEA R14, P1, R20, c[0x0][0x168], 0x1 ;  /* 0x00005a00140eaa11 */ /* 0x000fe200078208ff */
[----:B------:R-:W-:-:S02]  /*1f30*/  IMAD.IADD R11, R6, 0x1, -R11 ;  /* 0x00000001060b7824 */ /* 0x000fc400078e0a0b */
[----:B------:R-:W-:Y:S01]  /*1f40*/  IMAD.SHL.U32 R4, R5, 0x40, RZ ;  /* 0x0000004005047824 */ /* 0x000fe200078e00ff */
[----:B------:R-:W-:Y:S01]  /*1f50*/  @!P2 LEA.HI.X R15, R20, c[0x0][0x16c], R10, 0x1, P1 ;  /* 0x00005b00140faa11 */ /* 0x000fe200008f0c0a */
[----:B------:R-:W-:Y:S01]  /*1f60*/  @!P4 IMAD.MOV.U32 R10, RZ, RZ, c[0x0][0x1a4] ;  /* 0x00006900ff0ac624 */ /* 0x000fe200078e00ff */
[----:B------:R-:W-:Y:S02]  /*1f70*/  SHF.R.S32.HI R8, RZ, 0x1f, R11 ;  /* 0x0000001fff087819 */ /* 0x000fe4000001140b */
[----:B------:R-:W-:Y:S01]  /*1f80*/  LOP3.LUT R4, R4, 0x1c0, RZ, 0xc0, !PT ;  /* 0x000001c004047812 */ /* 0x000fe200078ec0ff */
[----:B------:R4:W-:Y:S01]  /*1f90*/  @!P2 LDGSTS.E.BYPASS.LTC128B.128 [R179+0x5800], [R14.64] ;  /* 0x058000000eb3afae */ /* 0x0009e2000b901d44 */
[----:B------:R-:W-:Y:S02]  /*1fa0*/  LEA.HI R8, R8, R11, RZ, 0x3 ;  /* 0x0000000b08087211 */ /* 0x000fe400078f18ff */
[----:B------:R-:W-:Y:S01]  /*1fb0*/  LOP3.LUT R17, R4, 0x8, R17, 0xf8, !PT ;  /* 0x0000000804117812 */ /* 0x000fe200078ef811 */
[----:B------:R4:W-:Y:S01]  /*1fc0*/  @!P2 LDGSTS.E.BYPASS.LTC128B.128 [R179+0x7800], [R14.64+0x80] ;  /* 0x078000800eb3afae */ /* 0x0009e2000b901d44 */
[C---:B------:R-:W-:Y:S01]  /*1fd0*/  LOP3.LUT R12, R8.reuse, 0xfffffff8, RZ, 0xc0, !PT ;  /* 0xfffffff8080c7812 */ /* 0x040fe200078ec0ff */
[----:B------:R-:W-:Y:S01]  /*1fe0*/  IMAD.SHL.U32 R93, R8, 0x40, RZ ;  /* 0x00000040085d7824 */ /* 0x000fe200078e00ff */
[----:B------:R-:W-:Y:S01]  /*1ff0*/  SHF.R.U32.HI R4, RZ, 0x3, R4 ;  /* 0x00000003ff047819 */ /* 0x000fe20000011604 */
[----:B------:R-:W0:Y:S02]  /*2000*/  LDGDEPBAR ;  /* 0x00000000000079af */ /* 0x000e240000000000 */
[----:B------:R-:W-:Y:S01]  /*2010*/  IMAD.IADD R7, R11, 0x1, -R12 ;  /* 0x000000010b077824 */ /* 0x000fe200078e0a0c */
[----:B------:R-:W-:Y:S01]  /*2020*/  LOP3.LUT R4, R17, R4, RZ, 0x3c, !PT ;  /* 0x0000000411047212 */ /* 0x000fe200078e3cff */
[----:B------:R-:W-:Y:S01]  /*2030*/  IMAD R11, R0, c[0x0][0x1a0], RZ ;  /* 0x00006800000b7a24 */ /* 0x000fe200078e02ff */
[----:B------:R-:W-:Y:S01]  /*2040*/  LOP3.LUT R93, R93, 0xfffffe00, RZ, 0xc0, !PT ;  /* 0xfffffe005d5d7812 */ /* 0x000fe200078ec0ff */
        /* <DEDUP_REMOVED lines=8> */
[----:B------:R-:W-:Y:S01]  /*20d0*/  MOV R0, 0x20 ;  /* 0x0000002000007802 */ /* 0x000fe20000000f00 */
[----:B------:R-:W-:Y:S01]  /*20e0*/  @!P3 IMAD.MOV.U32 R18, RZ, RZ, c[0x0][0x1a0] ;  /* 0x00006800ff12b624 */ /* 0x000fe200078e00ff */
[----:B------:R-:W-:Y:S01]  /*20f0*/  LEA.HI.X R173, R106, c[0x0][0x174], R104, 0x1, P1 ;  /* 0x00005d006aad7a11 */ /* 0x000fe200008f0c68 */
[----:B------:R-:W-:Y:S01]  /*2100*/  IMAD R9, R94, 0x400, R93 ;  /* 0x000004005e097824 */ /* 0x000fe200078e025d */
[----:B------:R-:W-:Y:S01]  /*2110*/  LOP3.LUT R11, R4, 0x8, R13, 0xf8, !PT ;  /* 0x00000008040b7812 */ /* 0x000fe200078ef80d */
[----:B------:R-:W-:-:S04]  /*2120*/  DEPBAR.LE SB0, 0x0 ;  /* 0x000080000000791a */ /* 0x000fc80000000000 */
[----:B------:R-:W-:Y:S01]  /*2130*/  BAR.SYNC.DEFER_BLOCKING 0x0 ;  /* 0x0000000000007b1d */ /* 0x000fe20000010000 */
[----:B----4-:R-:W-:Y:S01]  /*2140*/  IMAD.WIDE.U32 R14, R0, c[0x0][0x1a0], RZ ;  /* 0x00006800000e7a25 */ /* 0x010fe200078e00ff */
[----:B------:R-:W-:Y:S02]  /*2150*/  SHF.R.U32.HI R4, RZ, 0x3, R4 ;  /* 0x00000003ff047819 */ /* 0x000fe40000011604 */
[----:B------:R-:W-:Y:S01]  /*2160*/  @!P4 MOV R13, c[0x0][0x1a0] ;  /* 0x00006800000dca02 */ /* 0x000fe20000000f00 */
[----:B------:R-:W-:Y:S01]  /*2170*/  @!P3 IMAD.MOV.U32 R175, RZ, RZ, R173 ;  /* 0x000000ffffafb224 */ /* 0x000fe200078e00ad */
[----:B------:R-:W-:Y:S01]  /*2180*/  @!P5 IADD3 R16, P2, R174, R14, RZ ;  /* 0x0000000eae10d210 */ /* 0x000fe20007f5e0ff */
[----:B------:R-:W-:Y:S01]  /*2190*/  IMAD R12, R0, c[0x0][0x1a4], RZ ;  /* 0x00006900000c7a24 */ /* 0x000fe200078e02ff */
[----:B------:R-:W-:Y:S01]  /*21a0*/  LOP3.LUT R4, R11, R4, RZ, 0x3c, !PT ;  /* 0x000000040b047212 */ /* 0x000fe200078e3cff */
[----:B------:R-:W-:Y:S01]  /*21b0*/  @!P3 IMAD.WIDE.U32 R18, R18, 0x60, R174 ;  /* 0x000000601212b825 */ /* 0x000fe200078e00ae */
[----:B------:R-:W-:-:S02]  /*21c0*/  @!P6 MOV R175, R173 ;  /* 0x000000ad00afe202 */ /* 0x000fc40000000f00 */
[----:B------:R-:W-:Y:S01]  /*21d0*/  @!P4 LEA R14, P1, R13, R174, 0x6 ;  /* 0x000000ae0d0ec211 */ /* 0x000fe200078230ff */
[----:B------:R-:W-:Y:S01]  /*21e0*/  @!P3 IMAD.MOV.U32 R11, RZ, RZ, c[0x0][0x1a4] ;  /* 0x00006900ff0bb624 */ /* 0x000fe200078e00ff */
[----:B------:R-:W-:Y:S01]  /*21f0*/  @!P5 IADD3.X R17, R173, R15, R12, P2, !PT ;  /* 0x0000000fad11d210 */ /* 0x000fe200017fe40c */
[C---:B------:R-:W-:Y:S01]  /*2200*/  IMAD.IADD R170, R4.reuse, 0x1, R9 ;  /* 0x0000000104aa7824 */ /* 0x040fe200078e0209 */
[----:B------:R-:W-:Y:S01]  /*2210*/  @!P4 LEA.HI.X R15, R13, R173, R10, 0x6, P1 ;  /* 0x000000ad0d0fc211 */ /* 0x000fe200008f340a */
[----:B------:R-:W-:Y:S01]  /*2220*/  @!P3 IMAD R11, R11, 0x60, RZ ;  /* 0x000000600b0bb824 */ /* 0x000fe200078e02ff */
[----:B------:R-:W-:Y:S01]  /*2230*/  LOP3.LUT R164, R4, R93, RZ, 0xfc, !PT ;  /* 0x0000005d04a47212 */ /* 0x000fe200078efcff */
[----:B------:R-:W-:Y:S02]  /*2240*/  @!P3 IMAD.MOV.U32 R10, RZ, RZ, R18 ;  /* 0x000000ffff0ab224 */ /* 0x000fe400078e0012 */
[----:B------:R-:W-:Y:S02]  /*2250*/  @!P3 IMAD.IADD R11, R19, 0x1, R11 ;  /* 0x00000001130bb824 */ /* 0x000fe400078e020b */
[----:B------:R-:W-:Y:S01]  /*2260*/  IMAD.SHL.U32 R169, R169, 0x2, RZ ;  /* 0x00000002a9a97824 */ /* 0x000fe200078e00ff */
[----:B------:R-:W-:Y:S01]  /*2270*/  @P6 STS.128 [R179+0x8000], RZ ;  /* 0x008000ffb3006388 */ /* 0x000fe20000000c00 */
[----:B------:R-:W-:-:S03]  /*2280*/  IMAD.SHL.U32 R170, R170, 0x2, RZ ;  /* 0x00000002aaaa7824 */ /* 0x000fc600078e00ff */
[----:B------:R-:W-:Y:S01]  /*2290*/  @P6 STS.128 [R179+0xa000], RZ ;  /* 0x00a000ffb3006388 */ /* 0x000fe20000000c00 */
[C---:B------:R-:W-:Y:S02]  /*22a0*/  IADD3 R8, R169.reuse, 0x4000, RZ ;  /* 0x00004000a9087810 */ /* 0x040fe40007ffe0ff */
[----:B------:R-:W-:Y:S01]  /*22b0*/  IADD3 R167, R169, 0x4020, RZ ;  /* 0x00004020a9a77810 */ /* 0x000fe20007ffe0ff */
        /* <DEDUP_REMOVED lines=28> */
[----:B------:R-:W-:Y:S02]  /*2480*/  R2P PR, R7, 0x6 ;  /* 0x0000000607007804 */ /* 0x000fe40000000000 */
[----:B------:R-:W-:Y:S01]  /*2490*/  MOV R7, 0x10 ;  /* 0x0000001000077802 */ /* 0x000fe20000000f00 */
[----:B-1----:R-:W3:Y:S03]  /*24a0*/  LDSM.16.M88.4 R16, [R169+0x4000] ;  /* 0x00400000a910783b */ /* 0x002ee60000000200 */
[----:B------:R-:W-:Y:S01]  /*24b0*/  SEL R7, R7, 0xfffffff0, !P1 ;  /* 0xfffffff007077807 */ /* 0x000fe20004800000 */
[----:B------:R-:W1:Y:S01]  /*24c0*/  LDSM.16.M88.4 R44, [R169+0x4800] ;  /* 0x00480000a92c783b */ /* 0x000e620000000200 */
[----:B------:R-:W-:Y:S02]  /*24d0*/  LOP3.LUT P1, RZ, R5, 0x4, RZ, 0xc0, !PT ;  /* 0x0000000405ff7812 */ /* 0x000fe4000782c0ff */
[----:B------:R-:W-:Y:S01]  /*24e0*/  @P3 IADD3 R167, R8, -0x20, RZ ;  /* 0xffffffe008a73810 */ /* 0x000fe20007ffe0ff */
[----:B------:R-:W-:Y:S01]  /*24f0*/  IMAD R168, R7, 0x2, R170 ;  /* 0x0000000207a87824 */ /* 0x000fe200078e02aa */
[----:B------:R-:W-:Y:S01]  /*2500*/  LDSM.16.M88.4 R64, [R169+0x5000] ;  /* 0x00500000a940783b */ /* 0x000fe20000000200 */
[----:B------:R-:W-:-:S02]  /*2510*/  SEL R5, R0, 0xffffffe0, !P2 ;  /* 0xffffffe000057807 */ /* 0x000fc40005000000 */
[----:B------:R-:W-:Y:S01]  /*2520*/  SEL R0, R0, 0xffffffe0, !P1 ;  /* 0xffffffe000007807 */ /* 0x000fe20004800000 */
[----:B------:R-:W-:Y:S01]  /*2530*/  LDSM.16.M88.4 R52, [R167] ;  /* 0x00000000a734783b */ /* 0x000fe20000000200 */
[----:B------:R-:W-:Y:S01]  /*2540*/  ISETP.GT.AND P2, PT, R177, R172, PT ;  /* 0x000000acb100720c */ /* 0x000fe20003f44270 */
[C---:B------:R-:W-:Y:S01]  /*2550*/  IMAD R166, R5.reuse, 0x2, R170 ;  /* 0x0000000205a67824 */ /* 0x040fe200078e02aa */
[C---:B------:R-:W-:Y:S01]  /*2560*/  LEA R156, R0.reuse, R167, 0x1 ;  /* 0x000000a7009c7211 */ /* 0x040fe200078e08ff */
[----:B------:R-:W-:Y:S01]  /*2570*/  IMAD R163, R0, 0x2, R169 ;  /* 0x0000000200a37824 */ /* 0x000fe200078e02a9 */
[----:B------:R-:W-:Y:S01]  /*2580*/  LDSM.16.M88.4 R36, [R169+0x5800] ;  /* 0x00580000a924783b */ /* 0x000fe20000000200 */
[----:B------:R-:W-:Y:S01]  /*2590*/  IMAD R165, R5, 0x2, R168 ;  /* 0x0000000205a57824 */ /* 0x000fe200078e02a8 */
[C---:B------:R-:W-:Y:S02]  /*25a0*/  IADD3 R159, R167.reuse, 0x800, RZ ;  /* 0x00000800a79f7810 */ /* 0x040fe40007ffe0ff */
[----:B--2---:R-:W2:Y:S01]  /*25b0*/  LDSM.16.M88.4 R8, [R168] ;  /* 0x00000000a808783b */ /* 0x004ea20000000200 */
[----:B------:R-:W-:-:S02]  /*25c0*/  IADD3 R158, R167, 0x1000, RZ ;  /* 0x00001000a79e7810 */ /* 0x000fc40007ffe0ff */
[C---:B------:R-:W-:Y:S01]  /*25d0*/  IADD3 R157, R167.reuse, 0x1800, RZ ;  /* 0x00001800a79d7810 */ /* 0x040fe20007ffe0ff */
[----:B------:R-:W-:Y:S01]  /*25e0*/  LDSM.16.M88.4 R56, [R166] ;  /* 0x00000000a638783b */ /* 0x000fe20000000200 */
[C---:B------:R-:W-:Y:S02]  /*25f0*/  @!P2 LEA R182, P1, R102.reuse, c[0x0][0x168], 0x1 ;  /* 0x00005a0066b6aa11 */ /* 0x040fe400078208ff */
[C---:B------:R-:W-:Y:S01]  /*2600*/  IADD3 R155, R167.reuse, 0x2000, RZ ;  /* 0x00002000a79b7810 */ /* 0x040fe20007ffe0ff */
[----:B------:R-:W4:Y:S01]  /*2610*/  LDSM.16.M88.4 R12, [R163+0x4000] ;  /* 0x00400000a30c783b */ /* 0x000f220000000200 */
[----:B------:R-:W-:Y:S02]  /*2620*/  @!P2 LEA.HI.X R183, R102, c[0x0][0x16c], R103, 0x1, P1 ;  /* 0x00005b0066b7aa11 */ /* 0x000fe400008f0c67 */
[C---:B------:R-:W-:Y:S01]  /*2630*/  IADD3 R154, R167.reuse, 0x2800, RZ ;  /* 0x00002800a79a7810 */ /* 0x040fe20007ffe0ff */
[----:B------:R-:W4:Y:S01]  /*2640*/  LDSM.16.M88.4 R28, [R167+0x800] ;  /* 0x00080000a71c783b */ /* 0x000f220000000200 */
[----:B------:R-:W-:-:S02]  /*2650*/  IADD3 R153, R167, 0x3000, RZ ;  /* 0x00003000a7997810 */ /* 0x000fc40007ffe0ff */
[----:B------:R-:W-:Y:S01]  /*2660*/  IADD3 R152, R167, 0x3800, RZ ;  /* 0x00003800a7987810 */ /* 0x000fe20007ffe0ff */
[----:B------:R-:W4:Y:S01]  /*2670*/  LDSM.16.M88.4 R24, [R167+0x1000] ;  /* 0x00100000a718783b */ /* 0x000f220000000200 */
[C---:B---3--:R-:W-:Y:S03]  /*2680*/  HMMA.16816.F32 R20, R40.reuse, R16, RZ ;  /* 0x000000102814723c */ /* 0x048fe600000018ff */
[----:B------:R-:W-:Y:S04]  /*2690*/  LDSM.16.M88.4 R80, [R165] ;  /* 0x00000000a550783b */ /* 0x000fe80000000200 */
[----:B------:R-:W3:Y:S01]  /*26a0*/  LDSM.16.M88.4 R72, [R156] ;  /* 0x000000009c48783b */ /* 0x000ee20000000200 */
[C---:B------:R-:W-:Y:S03]  /*26b0*/  HMMA.16816.F32 R16, R40.reuse, R18, RZ ;  /* 0x000000122810723c */ /* 0x040fe600000018ff */
[----:B------:R-:W3:Y:S04]  /*26c0*/  LDSM.16.M88.4 R48, [R167+0x1800] ;  /* 0x00180000a730783b */ /* 0x000ee80000000200 */
[----:B------:R-:W-:Y:S01]  /*26d0*/  LDSM.16.M88.4 R88, [R156+0x800] ;  /* 0x000800009c58783b */ /* 0x000fe20000000200 */
[----:B-1----:R-:W-:Y:S03]  /*26e0*/  HMMA.16816.F32 R32, R40, R44, RZ ;  /* 0x0000002c2820723c */ /* 0x002fe600000018ff */
[----:B------:R-:W-:Y:S04]  /*26f0*/  LDSM.16.M88.4 R76, [R156+0x1000] ;  /* 0x001000009c4c783b */ /* 0x000fe80000000200 */
[----:B------:R-:W-:Y:S01]  /*2700*/  LDSM.16.M88.4 R84, [R169+0x6800] ;  /* 0x00680000a954783b */ /* 0x000fe20000000200 */
[C---:B--2---:R-:W-:Y:S03]  /*2710*/  HMMA.16816.F32 R20, R8.reuse, R52, R20 ;  /* 0x000000340814723c */ /* 0x044fe60000001814 */
[----:B------:R-:W0:Y:S05]  /*2720*/  LDGDEPBAR ;  /* 0x00000000000079af */ /* 0x000e2a0000000000 */
[----:B------:R-:W-:Y:S01]  /*2730*/  HMMA.16816.F32 R16, R8, R54, R16 ;  /* 0x000000360810723c */ /* 0x000fe20000001810 */
[----:B------:R-:W-:Y:S07]  /*2740*/  LDSM.16.M88.4 R52, [R170+0x2000] ;  /* 0x00200000aa34783b */ /* 0x000fee0000000200 */
[C---:B------:R-:W-:Y:S08]  /*2750*/  HMMA.16816.F32 R68, R40.reuse, R64, RZ ;  /* 0x000000402844723c */ /* 0x040ff000000018ff */
[C---:B------:R-:W-:Y:S08]  /*2760*/  HMMA.16816.F32 R44, R40.reuse, R46, RZ ;  /* 0x0000002e282c723c */ /* 0x040ff000000018ff */
[----:B------:R-:W-:Y:S08]  /*2770*/  HMMA.16816.F32 R64, R40, R66, RZ ;  /* 0x000000422840723c */ /* 0x000ff000000018ff */
[----:B----4-:R-:W-:Y:S08]  /*2780*/  HMMA.16816.F32 R20, R56, R12, R20 ;  /* 0x0000000c3814723c */ /* 0x010ff00000001814 */
[----:B------:R-:W-:Y:S08]  /*2790*/  HMMA.16816.F32 R60, R40, R36, RZ ;  /* 0x00000024283c723c */ /* 0x000ff000000018ff */
[----:B------:R-:W-:Y:S01]  /*27a0*/  HMMA.16816.F32 R16, R56, R14, R16 ;  /* 0x0000000e3810723c */ /* 0x000fe20000001810 */
[----:B------:R-:W-:Y:S07]  /*27b0*/  LDSM.16.M88.4 R12, [R163+0x5800] ;  /* 0x00580000a30c783b */ /* 0x000fee0000000200 */
[----:B------:R-:W-:Y:S01]  /*27c0*/  HMMA.16816.F32 R40, R40, R38, RZ ;  /* 0x000000262828723c */ /* 0x000fe200000018ff */
[----:B------:R-:W1:Y:S07]  /*27d0*/  LDSM.16.M88.4 R36, [R169+0x6000] ;  /* 0x00600000a924783b */ /* 0x000e6e0000000200 */
[C---:B------:R-:W-:Y:S08]  /*27e0*/  HMMA.16816.F32 R32, R8.reuse, R28, R32 ;  /* 0x0000001c0820723c */ /* 0x040ff00000001820 */
[C---:B------:R-:W-:Y:S01]  /*27f0*/  HMMA.16816.F32 R44, R8.reuse, R30, R44 ;  /* 0x0000001e082c723c */ /* 0x040fe2000000182c */
[----:B------:R-:W2:Y:S07]  /*2800*/  LDSM.16.M88.4 R28, [R163+0x4800] ;  /* 0x00480000a31c783b */ /* 0x000eae0000000200 */
[C---:B------:R-:W-:Y:S08]  /*2810*/  HMMA.16816.F32 R68, R8.reuse, R24, R68 ;  /* 0x000000180844723c */ /* 0x040ff00000001844 */
[----:B------:R-:W-:Y:S01]  /*2820*/  HMMA.16816.F32 R64, R8, R26, R64 ;  /* 0x0000001a0840723c */ /* 0x000fe20000001840 */
[----:B------:R-:W4:Y:S07]  /*2830*/  LDSM.16.M88.4 R24, [R163+0x5000] ;  /* 0x00500000a318783b */ /* 0x000f2e0000000200 */
[----:B---3--:R-:W-:Y:S08]  /*2840*/  HMMA.16816.F32 R20, R80, R72, R20 ;  /* 0x000000485014723c */ /* 0x008ff00000001814 */
[----:B------:R-:W-:Y:S08]  /*2850*/  HMMA.16816.F32 R60, R8, R48, R60 ;  /* 0x00000030083c723c */ /* 0x000ff0000000183c */
[----:B------:R-:W-:Y:S01]  /*2860*/  HMMA.16816.F32 R16, R80, R74, R16 ;  /* 0x0000004a5010723c */ /* 0x000fe20000001810 */
[----:B------:R-:W-:Y:S07]  /*2870*/  LDSM.16.M88.4 R72, [R156+0x1800] ;  /* 0x001800009c48783b */ /* 0x000fee0000000200 */
[----:B------:R-:W-:Y:S01]  /*2880*/  HMMA.16816.F32 R8, R8, R50, R40 ;  /* 0x000000320808723c */ /* 0x000fe20000001828 */
[----:B------:R-:W-:Y:S04]  /*2890*/  LDSM.16.M88.4 R40, [R168+0x2000] ;  /* 0x00200000a828783b */ /* 0x000fe80000000200 */
[----:B------:R-:W3:Y:S03]  /*28a0*/  LDSM.16.M88.4 R48, [R167+0x2000] ;  /* 0x00200000a730783b */ /* 0x000ee60000000200 */
[C---:B-1----:R-:W-:Y:S08]  /*28b0*/  HMMA.16816.F32 R20, R52.reuse, R36, R20 ;  /* 0x000000243414723c */ /* 0x042ff00000001814 */
[----:B------:R-:W-:Y:S01]  /*28c0*/  HMMA.16816.F32 R16, R52, R38, R16 ;  /* 0x000000263410723c */ /* 0x000fe20000001810 */
[----:B------:R-:W-:Y:S07]  /*28d0*/  LDSM.16.M88.4 R36, [R167+0x2800] ;  /* 0x00280000a724783b */ /* 0x000fee0000000200 */
[C---:B--2---:R-:W-:Y:S08]  /*28e0*/  HMMA.16816.F32 R32, R56.reuse, R28, R32 ;  /* 0x0000001c3820723c */ /* 0x044ff00000001820 */
[C---:B------:R-:W-:Y:S01]  /*28f0*/  HMMA.16816.F32 R44, R56.reuse, R30, R44 ;  /* 0x0000001e382c723c */ /* 0x040fe2000000182c */
[----:B------:R-:W-:Y:S07]  /*2900*/  LDSM.16.M88.4 R28, [R166+0x2000] ;  /* 0x00200000a61c783b */ /* 0x000fee0000000200 */
[C---:B----4-:R-:W-:Y:S08]  /*2910*/  HMMA.16816.F32 R68, R56.reuse, R24, R68 ;  /* 0x000000183844723c */ /* 0x050ff00000001844 */
[----:B------:R-:W-:Y:S01]  /*2920*/  HMMA.16816.F32 R64, R56, R26, R64 ;  /* 0x0000001a3840723c */ /* 0x000fe20000001840 */
[----:B------:R-:W1:Y:S07]  /*2930*/  LDSM.16.M88.4 R24, [R163+0x6000] ;  /* 0x00600000a318783b */ /* 0x000e6e0000000200 */
[----:B---3--:R-:W-:Y:S08]  /*2940*/  HMMA.16816.F32 R20, R40, R48, R20 ;  /* 0x000000302814723c */ /* 0x008ff00000001814 */
[----:B------:R-:W-:Y:S08]  /*2950*/  HMMA.16816.F32 R60, R56, R12, R60 ;  /* 0x0000000c383c723c */ /* 0x000ff0000000183c */
[----:B------:R-:W-:Y:S01]  /*2960*/  HMMA.16816.F32 R16, R40, R50, R16 ;  /* 0x000000322810723c */ /* 0x000fe20000001810 */
[----:B------:R-:W2:Y:S07]  /*2970*/  LDSM.16.M88.4 R48, [R169+0x7000] ;  /* 0x00700000a930783b */ /* 0x000eae0000000200 */
[----:B------:R-:W-:Y:S01]  /*2980*/  HMMA.16816.F32 R56, R56, R14, R8 ;  /* 0x0000000e3838723c */ /* 0x000fe20000001808 */
[----:B------:R-:W-:Y:S04]  /*2990*/  LDSM.16.M88.4 R12, [R165+0x2000] ;  /* 0x00200000a50c783b */ /* 0x000fe80000000200 */
[----:B------:R-:W3:Y:S03]  /*29a0*/  LDSM.16.M88.4 R8, [R156+0x2000] ;  /* 0x002000009c08783b */ /* 0x000ee60000000200 */
[C---:B------:R-:W-:Y:S08]  /*29b0*/  HMMA.16816.F32 R32, R80.reuse, R88, R32 ;  /* 0x000000585020723c */ /* 0x040ff00000001820 */
[C---:B------:R-:W-:Y:S08]  /*29c0*/  HMMA.16816.F32 R44, R80.reuse, R90, R44 ;  /* 0x0000005a502c723c */ /* 0x040ff0000000182c */
[----:B------:R-:W-:Y:S01]  /*29d0*/  HMMA.16816.F32 R88, R80, R76, R68 ;  /* 0x0000004c5058723c */ /* 0x000fe20000001844 */
[----:B------:R-:W-:Y:S07]  /*29e0*/  LDSM.16.M88.4 R68, [R163+0x6800] ;  /* 0x00680000a344783b */ /* 0x000fee0000000200 */
[C---:B-1----:R-:W-:Y:S08]  /*29f0*/  HMMA.16816.F32 R20, R28.reuse, R24, R20 ;  /* 0x000000181c14723c */ /* 0x042ff00000001814 */
[----:B------:R-:W-:Y:S01]  /*2a00*/  HMMA.16816.F32 R16, R28, R26, R16 ;  /* 0x0000001a1c10723c */ /* 0x000fe20000001810 */
[----:B------:R-:W1:Y:S07]  /*2a10*/  LDSM.16.M88.4 R24, [R167+0x3000] ;  /* 0x00300000a718783b */ /* 0x000e6e0000000200 */
[----:B------:R-:W-:Y:S01]  /*2a20*/  HMMA.16816.F32 R64, R80, R78, R64 ;  /* 0x0000004e5040723c */ /* 0x000fe20000001840 */
[----:B------:R-:W4:Y:S07]  /*2a30*/  LDSM.16.M88.4 R76, [R169+0x7800] ;  /* 0x00780000a94c783b */ /* 0x000f2e0000000200 */
[----:B--2---:R-:W-:Y:S08]  /*2a40*/  HMMA.16816.F32 R88, R52, R48, R88 ;  /* 0x000000303458723c */ /* 0x004ff00000001858 */
[----:B---3--:R-:W-:Y:S08]  /*2a50*/  HMMA.16816.F32 R20, R12, R8, R20 ;  /* 0x000000080c14723c */ /* 0x008ff00000001814 */
[C---:B------:R-:W-:Y:S08]  /*2a60*/  HMMA.16816.F32 R60, R80.reuse, R72, R60 ;  /* 0x00000048503c723c */ /* 0x040ff0000000183c */
[----:B------:R-:W-:Y:S01]  /*2a70*/  HMMA.16816.F32 R72, R80, R74, R56 ;  /* 0x0000004a5048723c */ /* 0x000fe20000001838 */
[----:B------:R-:W-:Y:S07]  /*2a80*/  LDSM.16.M88.4 R56, [R156+0x2800] ;  /* 0x002800009c38783b */ /* 0x000fee0000000200 */
[----:B------:R-:W-:Y:S01]  /*2a90*/  HMMA.16816.F32 R64, R52, R50, R64 ;  /* 0x000000323440723c */ /* 0x000fe20000001840 */
[----:B------:R-:W-:-:S02]  /*2aa0*/  FMUL.FTZ R48, R20, c[0x0][0x2ec] ;  /* 0x0000bb0014307a20 */ /* 0x000fc40000410000 */
[----:B------:R-:W-:-:S04]  /*2ab0*/  FMUL.FTZ R49, R21, c[0x0][0x2ec] ;  /* 0x0000bb0015317a20 */ /* 0x000fc80000410000 */
[----:B------:R-:W2:Y:S01]  /*2ac0*/  MUFU.TANH R48, R48 ;  /* 0x0000003000307308 */ /* 0x000ea20000002400 */
[----:B-1----:R-:W-:Y:S07]  /*2ad0*/  HMMA.16816.F32 R88, R40, R24, R88 ;  /* 0x000000182858723c */ /* 0x002fee0000001858 */
[----:B------:R-:W-:Y:S01]  /*2ae0*/  FMUL.FTZ R24, R22, c[0x0][0x2ec] ;  /* 0x0000bb0016187a20 */ /* 0x000fe20000410000 */
[----:B------:R-:W-:Y:S01]  /*2af0*/  HMMA.16816.F32 R16, R12, R10, R16 ;  /* 0x0000000a0c10723c */ /* 0x000fe20000001810 */
[----:B------:R-:W-:Y:S01]  /*2b00*/  FMUL.FTZ R25, R23, c[0x0][0x2ec] ;  /* 0x0000bb0017197a20 */ /* 0x000fe20000410000 */
[----:B------:R-:W-:Y:S01]  /*2b10*/  LDSM.16.M88.4 R8, [R163+0x7000] ;  /* 0x00700000a308783b */ /* 0x000fe20000000200 */
[----:B------:R-:W1:Y:S03]  /*2b20*/  MUFU.TANH R49, R49 ;  /* 0x0000003100317308 */ /* 0x000e660000002400 */
[----:B------:R-:W3:Y:S02]  /*2b30*/  LDSM.16.M88.4 R20, [R167+0x3800] ;  /* 0x00380000a714783b */ /* 0x000ee40000000200 */
[C---:B------:R-:W-:Y:S03]  /*2b40*/  HMMA.16816.F32 R32, R52.reuse, R84, R32 ;  /* 0x000000543420723c */ /* 0x040fe60000001820 */
[----:B------:R-:W1:Y:S05]  /*2b50*/  MUFU.TANH R24, R24 ;  /* 0x0000001800187308 */ /* 0x000e6a0000002400 */
[C---:B------:R-:W-:Y:S03]  /*2b60*/  HMMA.16816.F32 R44, R52.reuse, R86, R44 ;  /* 0x00000056342c723c */ /* 0x040fe6000000182c */
[----:B------:R-:W1:Y:S05]  /*2b70*/  MUFU.TANH R25, R25 ;  /* 0x0000001900197308 */ /* 0x000e6a0000002400 */
[----:B----4-:R-:W-:Y:S01]  /*2b80*/  HMMA.16816.F32 R60, R52, R76, R60 ;  /* 0x0000004c343c723c */ /* 0x010fe2000000183c */
[----:B------:R-:W-:-:S02]  /*2b90*/  FMUL.FTZ R50, R16, c[0x0][0x2ec] ;  /* 0x0000bb0010327a20 */ /* 0x000fc40000410000 */
[----:B------:R-:W-:-:S04]  /*2ba0*/  FMUL.FTZ R51, R17, c[0x0][0x2ec] ;  /* 0x0000bb0011337a20 */ /* 0x000fc80000410000 */
[----:B------:R-:W4:Y:S01]  /*2bb0*/  MUFU.TANH R50, R50 ;  /* 0x0000003200327308 */ /* 0x000f220000002400 */
[----:B------:R-:W-:Y:S07]  /*2bc0*/  HMMA.16816.F32 R72, R52, R78, R72 ;  /* 0x0000004e3448723c */ /* 0x000fee0000001848 */
[----:B------:R-:W1:Y:S01]  /*2bd0*/  MUFU.TANH R51, R51 ;  /* 0x0000003300337308 */ /* 0x000e620000002400 */
[C---:B------:R-:W-:Y:S07]  /*2be0*/  HMMA.16816.F32 R64, R40.reuse, R26, R64 ;  /* 0x0000001a2840723c */ /* 0x040fee0000001840 */
[----:B------:R-:W-:Y:S01]  /*2bf0*/  FMUL.FTZ R26, R18, c[0x0][0x2ec] ;  /* 0x0000bb00121a7a20 */ /* 0x000fe20000410000 */
[----:B------:R-:W-:Y:S01]  /*2c00*/  HMMA.16816.F32 R32, R40, R36, R32 ;  /* 0x000000242820723c */ /* 0x000fe20000001820 */
[----:B------:R-:W-:-:S02]  /*2c10*/  FMUL.FTZ R27, R19, c[0x0][0x2ec] ;  /* 0x0000bb00131b7a20 */ /* 0x000fc40000410000 */
[----:B------:R-:W1:Y:S02]  /*2c20*/  LDSM.16.M88.4 R16, [R163+0x7800] ;  /* 0x00780000a310783b */ /* 0x000e640000000200 */
[----:B------:R-:W1:Y:S03]  /*2c30*/  MUFU.TANH R26, R26 ;  /* 0x0000001a001a7308 */ /* 0x000e660000002400 */
[C---:B------:R-:W-:Y:S01]  /*2c40*/  HMMA.16816.F32 R44, R40.reuse, R38, R44 ;  /* 0x00000026282c723c */ /* 0x040fe2000000182c */
[----:B------:R-:W1:Y:S04]  /*2c50*/  LDSM.16.M88.4 R36, [R156+0x3000] ;  /* 0x003000009c24783b */ /* 0x000e680000000200 */
[----:B------:R-:W1:Y:S03]  /*2c60*/  MUFU.TANH R27, R27 ;  /* 0x0000001b001b7308 */ /* 0x000e660000002400 */
[C---:B---3--:R-:W-:Y:S08]  /*2c70*/  HMMA.16816.F32 R60, R40.reuse, R20, R60 ;  /* 0x00000014283c723c */ /* 0x048ff0000000183c */
[----:B------:R-:W-:Y:S08]  /*2c80*/  HMMA.16816.F32 R72, R40, R22, R72 ;  /* 0x000000162848723c */ /* 0x000ff00000001848 */
[C---:B------:R-:W-:Y:S08]  /*2c90*/  HMMA.16816.F32 R88, R28.reuse, R8, R88 ;  /* 0x000000081c58723c */ /* 0x040ff00000001858 */
[----:B------:R-:W-:Y:S01]  /*2ca0*/  HMMA.16816.F32 R64, R28, R10, R64 ;  /* 0x0000000a1c40723c */ /* 0x000fe20000001840 */
[----:B------:R-:W3:Y:S01]  /*2cb0*/  LDSM.16.M88.4 R8, [R156+0x3800] ;  /* 0x003800009c08783b */ /* 0x000ee20000000200 */
[----:B------:R-:W-:-:S06]  /*2cc0*/  DEPBAR.LE SB0, 0x0 ;  /* 0x000080000000791a */ /* 0x000fcc0000000000 */
[C---:B------:R-:W-:Y:S08]  /*2cd0*/  HMMA.16816.F32 R32, R28.reuse, R68, R32 ;  /* 0x000000441c20723c */ /* 0x040ff00000001820 */
[C---:B------:R-:W-:Y:S08]  /*2ce0*/  HMMA.16816.F32 R44, R28.reuse, R70, R44 ;  /* 0x000000461c2c723c */ /* 0x040ff0000000182c */
[C---:B-1----:R-:W-:Y:S08]  /*2cf0*/  HMMA.16816.F32 R60, R28.reuse, R16, R60 ;  /* 0x000000101c3c723c */ /* 0x042ff0000000183c */
[----:B------:R-:W-:Y:S08]  /*2d00*/  HMMA.16816.F32 R72, R28, R18, R72 ;  /* 0x000000121c48723c */ /* 0x000ff00000001848 */
[C---:B------:R-:W-:Y:S08]  /*2d10*/  HMMA.16816.F32 R32, R12.reuse, R56, R32 ;  /* 0x000000380c20723c */ /* 0x040ff00000001820 */
[C---:B------:R-:W-:Y:S08]  /*2d20*/  HMMA.16816.F32 R44, R12.reuse, R58, R44 ;  /* 0x0000003a0c2c723c */ /* 0x040ff0000000182c */
[C---:B------:R-:W-:Y:S08]  /*2d30*/  HMMA.16816.F32 R88, R12.reuse, R36, R88 ;  /* 0x000000240c58723c */ /* 0x040ff00000001858 */
[----:B------:R-:W-:Y:S01]  /*2d40*/  HMMA.16816.F32 R64, R12, R38, R64 ;  /* 0x000000260c40723c */ /* 0x000fe20000001840 */
[----:B------:R-:W-:-:S02]  /*2d50*/  FMUL.FTZ R20, R34, c[0x0][0x2ec] ;  /* 0x0000bb0022147a20 */ /* 0x000fc40000410000 */
[----:B------:R-:W-:Y:S02]  /*2d60*/  FMUL.FTZ R21, R35, c[0x0][0x2ec] ;  /* 0x0000bb0023157a20 */ /* 0x000fe40000410000 */
[----:B------:R-:W-:Y:S02]  /*2d70*/  FMUL.FTZ R32, R32, c[0x0][0x2ec] ;  /* 0x0000bb0020207a20 */ /* 0x000fe40000410000 */
[----:B------:R-:W-:Y:S01]  /*2d80*/  FMUL.FTZ R33, R33, c[0x0][0x2ec] ;  /* 0x0000bb0021217a20 */ /* 0x000fe20000410000 */
[----:B---3--:R-:W-:Y:S01]  /*2d90*/  HMMA.16816.F32 R60, R12, R8, R60 ;  /* 0x000000080c3c723c */ /* 0x008fe2000000183c */
[----:B------:R-:W-:Y:S01]  /*2da0*/  FMUL.FTZ R35, R44, c[0x0][0x2ec] ;  /* 0x0000bb002c237a20 */ /* 0x000fe20000410000 */
[----:B------:R-:W1:Y:S01]  /*2db0*/  MUFU.TANH R20, R20 ;  /* 0x0000001400147308 */ /* 0x000e620000002400 */
[----:B------:R-:W-:Y:S02]  /*2dc0*/  FMUL.FTZ R34, R45, c[0x0][0x2ec] ;  /* 0x0000bb002d227a20 */ /* 0x000fe40000410000 */
[----:B------:R-:W-:-:S02]  /*2dd0*/  FMUL.FTZ R16, R46, c[0x0][0x2ec] ;  /* 0x0000bb002e107a20 */ /* 0x000fc40000410000 */
[----:B------:R-:W-:Y:S01]  /*2de0*/  LOP3.LUT R9, R96, 0xffffffe0, RZ, 0xc0, !PT ;  /* 0xffffffe060097812 */ /* 0x000fe200078ec0ff */
[----:B------:R-:W-:Y:S01]  /*2df0*/  HMMA.16816.F32 R72, R12, R10, R72 ;  /* 0x0000000a0c48723c */ /* 0x000fe20000001848 */
[----:B------:R-:W-:Y:S01]  /*2e00*/  FMUL.FTZ R17, R47, c[0x0][0x2ec] ;  /* 0x0000bb002f117a20 */ /* 0x000fe20000410000 */
[----:B------:R-:W3:Y:S01]  /*2e10*/  MUFU.TANH R32, R32 ;  /* 0x0000002000207308 */ /* 0x000ee20000002400 */
[----:B------:R-:W-:Y:S02]  /*2e20*/  FMUL.FTZ R23, R88, c[0x0][0x2ec] ;  /* 0x0000bb0058177a20 */ /* 0x000fe40000410000 */
[----:B------:R-:W-:Y:S02]  /*2e30*/  IMAD.IADD R9, R6, 0x1, -R9 ;  /* 0x0000000106097824 */ /* 0x000fe400078e0a09 */
[----:B------:R-:W-:Y:S02]  /*2e40*/  FMUL.FTZ R22, R89, c[0x0][0x2ec] ;  /* 0x0000bb0059167a20 */ /* 0x000fe40000410000 */
[----:B------:R-:W-:Y:S01]  /*2e50*/  FMUL.FTZ R36, R90, c[0x0][0x2ec] ;  /* 0x0000bb005a247a20 */ /* 0x000fe20000410000 */
[----:B------:R-:W-:Y:S01]  /*2e60*/  SHF.R.S32.HI R0, RZ, 0x1f, R9 ;  /* 0x0000001fff007819 */ /* 0x000fe20000011409 */
[----:B------:R-:W-:Y:S01]  /*2e70*/  FMUL.FTZ R30, R65, c[0x0][0x2ec] ;  /* 0x0000bb00411e7a20 */ /* 0x000fe20000410000 */
[----:B------:R-:W1:Y:S01]  /*2e80*/  MUFU.TANH R33, R33 ;  /* 0x0000002100217308 */ /* 0x000e620000002400 */
[----:B------:R-:W-:Y:S01]  /*2e90*/  FMUL.FTZ R91, R91, c[0x0][0x2ec] ;  /* 0x0000bb005b5b7a20 */ /* 0x000fe20000410000 */
[----:B------:R-:W-:Y:S01]  /*2ea0*/  LEA.HI R0, R0, R9, RZ, 0x2 ;  /* 0x0000000900007211 */ /* 0x000fe200078f10ff */
[----:B------:R-:W-:-:S02]  /*2eb0*/  IMAD R9, R94, 0x10, R98 ;  /* 0x000000105e097824 */ /* 0x000fc400078e0262 */
[----:B------:R-:W-:Y:S01]  /*2ec0*/  FMUL.FTZ R64, R64, c[0x0][0x2ec] ;  /* 0x0000bb0040407a20 */ /* 0x000fe20000410000 */
[----:B------:R-:W-:Y:S01]  /*2ed0*/  SHF.R.S32.HI R178, RZ, 0x2, R0 ;  /* 0x00000002ffb27819 */ /* 0x000fe20000011400 */
[----:B------:R-:W-:Y:S01]  /*2ee0*/  FMUL.FTZ R66, R66, c[0x0][0x2ec] ;  /* 0x0000bb0042427a20 */ /* 0x000fe20000410000 */
[----:B------:R-:W1:Y:S01]  /*2ef0*/  MUFU.TANH R21, R21 ;  /* 0x0000001500157308 */ /* 0x000e620000002400 */
[----:B------:R-:W-:Y:S01]  /*2f00*/  FMUL.FTZ R67, R67, c[0x0][0x2ec] ;  /* 0x0000bb0043437a20 */ /* 0x000fe20000410000 */
[----:B------:R-:W-:Y:S01]  /*2f10*/  IADD3 R9, R9, 0x1, R178 ;  /* 0x0000000109097810 */ /* 0x000fe20007ffe0b2 */
[----:B------:R-:W-:Y:S02]  /*2f20*/  FMUL.FTZ R60, R60, c[0x0][0x2ec] ;  /* 0x0000bb003c3c7a20 */ /* 0x000fe40000410000 */
[----:B------:R-:W-:Y:S01]  /*2f30*/  FMUL.FTZ R61, R61, c[0x0][0x2ec] ;  /* 0x0000bb003d3d7a20 */ /* 0x000fe20000410000 */
[----:B------:R-:W-:Y:S01]  /*2f40*/  IADD3 R9, R92, R9, -R95 ;  /* 0x000000095c097210 */ /* 0x000fe20007ffe85f */
[----:B------:R-:W-:Y:S01]  /*2f50*/  FMUL.FTZ R62, R62, c[0x0][0x2ec] ;  /* 0x0000bb003e3e7a20 */ /* 0x000fe20000410000 */
[----:B------:R-:W1:Y:S01]  /*2f60*/  MUFU.TANH R35, R35 ;  /* 0x0000002300237308 */ /* 0x000e620000002400 */
[----:B------:R-:W-:Y:S01]  /*2f70*/  FMUL.FTZ R63, R63, c[0x0][0x2ec] ;  /* 0x0000bb003f3f7a20 */ /* 0x000fe20000410000 */
[----:B------:R-:W-:Y:S01]  /*2f80*/  IADD3 R175, R9, c[0x0][0x2e8], RZ ;  /* 0x0000ba0009af7a10 */ /* 0x000fe20007ffe0ff */
[----:B------:R-:W-:-:S02]  /*2f90*/  FMUL.FTZ R72, R72, c[0x0][0x2ec] ;  /* 0x0000bb0048487a20 */ /* 0x000fc40000410000 */
[----:B------:R-:W-:Y:S01]  /*2fa0*/  FMUL.FTZ R73, R73, c[0x0][0x2ec] ;  /* 0x0000bb0049497a20 */ /* 0x000fe20000410000 */
[----:B------:R-:W-:Y:S01]  /*2fb0*/  IADD3 R9, R175, 0x8, RZ ;  /* 0x00000008af097810 */ /* 0x000fe20007ffe0ff */
[----:B------:R-:W-:Y:S01]  /*2fc0*/  FMUL.FTZ R74, R74, c[0x0][0x2ec] ;  /* 0x0000bb004a4a7a20 */ /* 0x000fe20000410000 */
[----:B------:R-:W1:Y:S01]  /*2fd0*/  MUFU.TANH R34, R34 ;  /* 0x0000002200227308 */ /* 0x000e620000002400 */
[----:B------:R-:W-:Y:S01]  /*2fe0*/  FMUL.FTZ R75, R75, c[0x0][0x2ec] ;  /* 0x0000bb004b4b7a20 */ /* 0x000fe20000410000 */
[-C--:B------:R-:W-:Y:S02]  /*2ff0*/  IMNMX R175, R175, R92.reuse, PT ;  /* 0x0000005cafaf7217 */ /* 0x080fe40003800200 */
[----:B------:R-:W-:-:S04]  /*3000*/  IMNMX R0, R9, R92, PT ;  /* 0x0000005c09007217 */ /* 0x000fc80003800200 */
[----:B------:R-:W1:Y:S08]  /*3010*/  MUFU.TANH R16, R16 ;  /* 0x0000001000107308 */ /* 0x000e700000002400 */
[----:B------:R-:W1:Y:S08]  /*3020*/  MUFU.TANH R17, R17 ;  /* 0x0000001100117308 */ /* 0x000e700000002400 */
[----:B------:R-:W1:Y:S08]  /*3030*/  MUFU.TANH R23, R23 ;  /* 0x0000001700177308 */ /* 0x000e700000002400 */
[----:B------:R-:W1:Y:S08]  /*3040*/  MUFU.TANH R22, R22 ;  /* 0x0000001600167308 */ /* 0x000e700000002400 */
[----:B------:R-:W1:Y:S08]  /*3050*/  MUFU.TANH R36, R36 ;  /* 0x0000002400247308 */ /* 0x000e700000002400 */
[----:B------:R1:W1:Y:S08]  /*3060*/  MUFU.TANH R150, R91 ;  /* 0x0000005b00967308 */ /* 0x0002700000002400 */
[----:B------:R1:W1:Y:S08]  /*3070*/  MUFU.TANH R126, R64 ;  /* 0x00000040007e7308 */ /* 0x0002700000002400 */
        /* <DEDUP_REMOVED lines=71> */
.L_x_7344:
[----:B------:R-:W-:-:S04]  /*34f0*/  LEA R6, -R2, RZ, 0x6 ;  /* 0x000000ff02067211 */ /* 0x000fc800078e31ff */
[----:B------:R-:W-:Y:S02]  /*3500*/  SHF.R.S32.HI R4, RZ, 0x1f, R6 ;  /* 0x0000001fff047819 */ /* 0x000fe40000011406 */
.L_x_7345:
        /* <DEDUP_REMOVED lines=25> */
.L_x_7343:
        /* <DEDUP_REMOVED lines=14> */
[C---:B------:R-:W-:Y:S01]  /*3780*/  IADD3 R6, R3.reuse, 0x10, RZ ;  /* 0x0000001003067810 */ /* 0x040fe20007ffe0ff */
        /* <DEDUP_REMOVED lines=8> */
[CC--:B------:R-:W-:Y:S02]  /*3810*/  ISETP.GE.AND P5, PT, R6.reuse, R175.reuse, PT ;  /* 0x000000af0600720c */ /* 0x0c0fe40003fa6270 */
[----:B------:R-:W-:Y:S02]  /*3820*/  ISETP.GE.AND P2, PT, R6, R0, PT ;  /* 0x000000000600720c */ /* 0x000fe40003f46270 */
[----:B------:R-:W-:Y:S02]  /*3830*/  FSEL R50, R50, -INF , !P6 ;  /* 0xff80000032327808 */ /* 0x000fe40007000000 */
[----:B------:R-:W-:Y:S02]  /*3840*/  FSEL R38, R26, -INF , !P1 ;  /* 0xff8000001a267808 */ /* 0x000fe40004800000 */
[----:B------:R-:W-:Y:S02]  /*3850*/  IADD3 R6, R3, 0x18, RZ ;  /* 0x0000001803067810 */ /* 0x000fe40007ffe0ff */
[----:B------:R-:W-:-:S02]  /*3860*/  ISETP.GE.AND P6, PT, R4, R175, PT ;  /* 0x000000af0400720c */ /* 0x000fc40003fc6270 */
[----:B------:R-:W-:Y:S02]  /*3870*/  ISETP.GE.AND P1, PT, R4, R0, PT ;  /* 0x000000000400720c */ /* 0x000fe40003f26270 */
[C---:B------:R-:W-:Y:S02]  /*3880*/  IADD3 R4, R3.reuse, 0x19, RZ ;  /* 0x0000001903047810 */ /* 0x040fe40007ffe0ff */
[----:B------:R-:W-:Y:S02]  /*3890*/  IADD3 R9, R3, 0x20, RZ ;  /* 0x0000002003097810 */ /* 0x000fe40007ffe0ff */
[----:B------:R-:W-:Y:S02]  /*38a0*/  FSEL R44, R51, -INF , !P4 ;  /* 0xff800000332c7808 */ /* 0x000fe40006000000 */
[----:B------:R-:W-:Y:S02]  /*38b0*/  FSEL R26, R27, -INF , !P3 ;  /* 0xff8000001b1a7808 */ /* 0x000fe40005800000 */
[----:B------:R-:W-:-:S02]  /*38c0*/  ISETP.GE.AND P4, PT, R6, R175, PT ;  /* 0x000000af0600720c */ /* 0x000fc40003f86270 */
[----:B------:R-:W-:Y:S02]  /*38d0*/  ISETP.GE.AND P3, PT, R6, R0, PT ;  /* 0x000000000600720c */ /* 0x000fe40003f66270 */
[----:B------:R-:W-:Y:S02]  /*38e0*/  FSEL R18, R32, -INF , !P5 ;  /* 0xff80000020127808 */ /* 0x000fe40006800000 */
[-C--:B------:R-:W-:Y:S02]  /*38f0*/  ISETP.GE.AND P5, PT, R4, R175.reuse, PT ;  /* 0x000000af0400720c */ /* 0x080fe40003fa6270 */
[----:B-1----:R-:W-:Y:S02]  /*3900*/  FSEL R6, R33, -INF , !P6 ;  /* 0xff80000021067808 */ /* 0x002fe40007000000 */
[----:B------:R-:W-:Y:S02]  /*3910*/  FSEL R12, R21, -INF , !P1 ;  /* 0xff800000150c7808 */ /* 0x000fe40004800000 */
[----:B------:R-:W-:-:S02]  /*3920*/  ISETP.GE.AND P6, PT, R3, R175, PT ;  /* 0x000000af0300720c */ /* 0x000fc40003fc6270 */
[----:B------:R-:W-:Y:S02]  /*3930*/  ISETP.GE.AND P1, PT, R9, R175, PT ;  /* 0x000000af0900720c */ /* 0x000fe40003f26270 */
[----:B------:R-:W-:Y:S02]  /*3940*/  FSEL R10, R16, -INF , !P3 ;  /* 0xff800000100a7808 */ /* 0x000fe40005800000 */
[----:B------:R-:W-:Y:S02]  /*3950*/  FSEL R16, R34, -INF , !P5 ;  /* 0xff80000022107808 */ /* 0x000fe40006800000 */
[----:B------:R-:W-:Y:S02]  /*3960*/  FSEL R48, R48, -INF , !P6 ;  /* 0xff80000030307808 */ /* 0x000fe40007000000 */
[----:B------:R-:W-:Y:S02]  /*3970*/  FSEL R34, R23, -INF , !P1 ;  /* 0xff80000017227808 */ /* 0x000fe40004800000 */
[----:B------:R-:W-:-:S02]  /*3980*/  ISETP.GE.AND P1, PT, R3, R0, PT ;  /* 0x000000000300720c */ /* 0x000fc40003f26270 */
[----:B------:R-:W-:Y:S02]  /*3990*/  FMNMX.FTZ R11, R48, R42, !PT ;  /* 0x0000002a300b7209 */ /* 0x000fe40007810000 */
[----:B------:R-:W-:Y:S02]  /*39a0*/  FSEL R24, R24, -INF , !P1 ;  /* 0xff80000018187808 */ /* 0x000fe40004800000 */
[----:B------:R-:W-:Y:S02]  /*39b0*/  FSEL R14, R20, -INF , !P2 ;  /* 0xff800000140e7808 */ /* 0x000fe40005000000 */
[----:B------:R-:W-:Y:S02]  /*39c0*/  IADD3 R8, R3, 0x21, RZ ;  /* 0x0000002103087810 */ /* 0x000fe40007ffe0ff */
[----:B------:R-:W-:Y:S02]  /*39d0*/  ISETP.GE.AND P2, PT, R4, R0, PT ;  /* 0x000000000400720c */ /* 0x000fe40003f46270 */
[----:B------:R-:W-:-:S02]  /*39e0*/  FMNMX.FTZ R11, R50, R11, !PT ;  /* 0x0000000b320b7209 */ /* 0x000fc40007810000 */
[----:B------:R-:W-:Y:S02]  /*39f0*/  FMNMX.FTZ R15, R24, R40, !PT ;  /* 0x00000028180f7209 */ /* 0x000fe40007810000 */
[C---:B------:R-:W-:Y:S02]  /*3a00*/  ISETP.GE.AND P6, PT, R8.reuse, R175, PT ;  /* 0x000000af0800720c */ /* 0x040fe40003fc6270 */
[----:B------:R-:W-:Y:S02]  /*3a10*/  ISETP.GE.AND P3, PT, R8, R0, PT ;  /* 0x000000000800720c */ /* 0x000fe40003f66270 */
[----:B------:R-:W-:Y:S02]  /*3a20*/  FSEL R8, R17, -INF , !P2 ;  /* 0xff80000011087808 */ /* 0x000fe40005000000 */
[----:B------:R-:W-:Y:S02]  /*3a30*/  FMNMX.FTZ R17, R44, R11, !PT ;  /* 0x0000000b2c117209 */ /* 0x000fe40007810000 */
[----:B------:R-:W-:-:S02]  /*3a40*/  FMNMX.FTZ R15, R38, R15, !PT ;  /* 0x0000000f260f7209 */ /* 0x000fc40007810000 */
[----:B------:R-:W-:Y:S02]  /*3a50*/  FMNMX.FTZ R17, R18, R17, !PT ;  /* 0x0000001112117209 */ /* 0x000fe40007810000 */
[----:B------:R-:W-:Y:S02]  /*3a60*/  FMNMX.FTZ R15, R26, R15, !PT ;  /* 0x0000000f1a0f7209 */ /* 0x000fe40007810000 */
[----:B------:R-:W-:Y:S02]  /*3a70*/  FSEL R4, R35, -INF , !P4 ;  /* 0xff80000023047808 */ /* 0x000fe40006000000 */
[----:B------:R-:W-:Y:S02]  /*3a80*/  FMNMX.FTZ R17, R6, R17, !PT ;  /* 0x0000001106117209 */ /* 0x000fe40007810000 */
[----:B------:R-:W-:Y:S02]  /*3a90*/  FMNMX.FTZ R15, R14, R15, !PT ;  /* 0x0000000f0e0f7209 */ /* 0x000fe40007810000 */
[----:B------:R-:W-:-:S02]  /*3aa0*/  FMNMX.FTZ R17, R4, R17, !PT ;  /* 0x0000001104117209 */ /* 0x000fc40007810000 */
[----:B------:R-:W-:Y:S02]  /*3ab0*/  FMNMX.FTZ R15, R12, R15, !PT ;  /* 0x0000000f0c0f7209 */ /* 0x000fe40007810000 */
[----:B------:R-:W-:Y:S02]  /*3ac0*/  ISETP.GE.AND P4, PT, R9, R0, PT ;  /* 0x000000000900720c */ /* 0x000fe40003f86270 */
[----:B------:R-:W-:Y:S02]  /*3ad0*/  IADD3 R9, R3, 0x28, RZ ;  /* 0x0000002803097810 */ /* 0x000fe40007ffe0ff */
[----:B------:R-:W-:Y:S02]  /*3ae0*/  FMNMX.FTZ R17, R16, R17, !PT ;  /* 0x0000001110117209 */ /* 0x000fe40007810000 */
[----:B------:R-:W-:Y:S02]  /*3af0*/  FMNMX.FTZ R15, R10, R15, !PT ;  /* 0x0000000f0a0f7209 */ /* 0x000fe40007810000 */
[----:B------:R-:W-:-:S02]  /*3b00*/  ISETP.GE.AND P5, PT, R9, R175, PT ;  /* 0x000000af0900720c */ /* 0x000fc40003fa6270 */
[----:B------:R-:W-:Y:S02]  /*3b10*/  ISETP.GE.AND P2, PT, R9, R0, PT ;  /* 0x000000000900720c */ /* 0x000fe40003f46270 */
[----:B------:R-:W-:Y:S02]  /*3b20*/  IADD3 R9, R3, 0x29, RZ ;  /* 0x0000002903097810 */ /* 0x000fe40007ffe0ff */
[----:B------:R-:W-:Y:S02]  /*3b30*/  FSEL R32, R22, -INF , !P6 ;  /* 0xff80000016207808 */ /* 0x000fe40007000000 */
[----:B------:R-:W-:Y:S02]  /*3b40*/  FMNMX.FTZ R17, R34, R17, !PT ;  /* 0x0000001122117209 */ /* 0x000fe40007810000 */
[----:B------:R-:W-:Y:S02]  /*3b50*/  FSEL R28, R36, -INF , !P4 ;  /* 0xff800000241c7808 */ /* 0x000fe40006000000 */
[----:B------:R-:W-:-:S02]  /*3b60*/  FMNMX.FTZ R15, R8, R15, !PT ;  /* 0x0000000f080f7209 */ /* 0x000fc40007810000 */
[----:B------:R-:W-:Y:S02]  /*3b70*/  ISETP.GE.AND P4, PT, R9, R175, PT ;  /* 0x000000af0900720c */ /* 0x000fe40003f86270 */
[----:B------:R-:W-:Y:S02]  /*3b80*/  IADD3 R13, R3, 0x30, RZ ;  /* 0x00000030030d7810 */ /* 0x000fe40007ffe0ff */
        /* <DEDUP_REMOVED lines=18> */
[----:B------:R-:W-:Y:S02]  /*3cb0*/  IADD3 R3, R3, 0x39, RZ ;  /* 0x0000003903037810 */ /* 0x000fe40007ffe0ff */
        /* <DEDUP_REMOVED lines=9> */
[-C--:B------:R-:W-:Y:S02]  /*3d50*/  ISETP.GE.AND P2, PT, R9, R0.reuse, PT ;  /* 0x000000000900720c */ /* 0x080fe40003f46270 */
[----:B------:R-:W-:Y:S02]  /*3d60*/  FSEL R136, R136, -INF , !P1 ;  /* 0xff80000088887808 */ /* 0x000fe40004800000 */
[----:B------:R-:W-:Y:S02]  /*3d70*/  FMNMX.FTZ R15, R138, R15, !PT ;  /* 0x0000000f8a0f7209 */ /* 0x000fe40007810000 */
[----:B------:R-:W-:Y:S02]  /*3d80*/  FSEL R140, R140, -INF , !P6 ;  /* 0xff8000008c8c7808 */ /* 0x000fe40007000000 */
[----:B------:R-:W-:Y:S02]  /*3d90*/  FMNMX.FTZ R17, R142, R17, !PT ;  /* 0x000000118e117209 */ /* 0x000fe40007810000 */
[----:B------:R-:W-:-:S02]  /*3da0*/  ISETP.GE.AND P1, PT, R3, R0, PT ;  /* 0x000000000300720c */ /* 0x000fc40003f26270 */
[----:B------:R-:W-:Y:S02]  /*3db0*/  FSEL R134, R134, -INF , !P2 ;  /* 0xff80000086867808 */ /* 0x000fe40005000000 */
[----:B------:R-:W-:Y:S02]  /*3dc0*/  FMNMX.FTZ R15, R136, R15, !PT ;  /* 0x0000000f880f7209 */ /* 0x000fe40007810000 */
[----:B------:R-:W-:Y:S02]  /*3dd0*/  FMNMX.FTZ R13, R140, R17, !PT ;  /* 0x000000118c0d7209 */ /* 0x000fe40007810000 */
[----:B------:R-:W-:Y:S02]  /*3de0*/  FSEL R130, R130, -INF , !P1 ;  /* 0xff80000082827808 */ /* 0x000fe40004800000 */
[----:B------:R-:W-:Y:S01]  /*3df0*/  FMNMX.FTZ R15, R134, R15, !PT ;  /* 0x0000000f860f7209 */ /* 0x000fe20007810000 */
[----:B------:R-:W1:Y:S01]  /*3e00*/  SHFL.BFLY PT, R20, R13, 0x2, 0x1f ;  /* 0x0c401f000d147f89 */ /* 0x000e6200000e0000 */
[----:B------:R-:W-:-:S02]  /*3e10*/  ISETP.GT.AND P4, PT, R177, R172, PT ;  /* 0x000000acb100720c */ /* 0x000fc40003f84270 */
        /* <DEDUP_REMOVED lines=17> */
[--C-:B------:R-:W-:Y:S02]  /*3f30*/  FFMA.FTZ R116, R50, c[0x0][0x23c], -R135.reuse ;  /* 0x00008f0032747a23 */ /* 0x100fe40000010887 */
[----:B------:R-:W-:Y:S01]  /*3f40*/  FFMA.FTZ R113, R44, c[0x0][0x23c], -R135 ;  /* 0x00008f002c717a23 */ /* 0x000fe20000010887 */
[----:B------:R-:W-:Y:S01]  /*3f50*/  LDSM.16.MT88.4 R48, [R162+0xa000] ;  /* 0x00a00000a230783b */ /* 0x000fe20000004200 */
[--C-:B------:R-:W-:Y:S01]  /*3f60*/  FFMA.FTZ R122, R40, c[0x0][0x23c], -R129.reuse ;  /* 0x00008f00287a7a23 */ /* 0x100fe20000010881 */
[----:B------:R-:W-:Y:S01]  /*3f70*/  MUFU.EX2 R118, R118 ;  /* 0x0000007600767308 */ /* 0x000fe20000000800 */
[--C-:B------:R-:W-:Y:S01]  /*3f80*/  FFMA.FTZ R121, R24, c[0x0][0x23c], -R129.reuse ;  /* 0x00008f0018797a23 */ /* 0x100fe20000010881 */
[----:B------:R-:W1:Y:S01]  /*3f90*/  LDSM.16.MT88.4 R40, [R164+0xa000] ;  /* 0x00a00000a428783b */ /* 0x000e620000004200 */
[----:B------:R-:W-:-:S02]  /*3fa0*/  FFMA.FTZ R123, R38, c[0x0][0x23c], -R129 ;  /* 0x00008f00267b7a23 */ /* 0x000fc40000010881 */
[----:B------:R-:W-:Y:S02]  /*3fb0*/  FFMA.FTZ R114, R26, c[0x0][0x23c], -R129 ;  /* 0x00008f001a727a23 */ /* 0x000fe40000010881 */
        /* <DEDUP_REMOVED lines=9> */
[--C-:B------:R-:W-:Y:S01]  /*4050*/  FFMA.FTZ R110, R12, c[0x0][0x23c], -R129.reuse ;  /* 0x00008f000c6e7a23 */ /* 0x100fe20000010881 */
[----:B------:R-:W4:Y:S01]  /*4060*/  LDSM.16.MT88.4 R16, [R162+0x8800] ;  /* 0x00880000a210783b */ /* 0x000f220000004200 */
[----:B------:R-:W-:-:S02]  /*4070*/  FFMA.FTZ R120, R10, c[0x0][0x23c], -R129 ;  /* 0x00008f000a787a23 */ /* 0x000fc40000010881 */
[----:B------:R-:W-:Y:S01]  /*4080*/  FFMA.FTZ R109, R8, c[0x0][0x23c], -R129 ;  /* 0x00008f00086d7a23 */ /* 0x000fe20000010881 */
[----:B------:R-:W5:Y:S01]  /*4090*/  LDSM.16.MT88.4 R12, [R160+0x8800] ;  /* 0x00880000a00c783b */ /* 0x000f620000004200 */
[--C-:B------:R-:W-:Y:S01]  /*40a0*/  FFMA.FTZ R124, R34, c[0x0][0x23c], -R135.reuse ;  /* 0x00008f00227c7a23 */ /* 0x100fe20000010887 */
[----:B------:R-:W1:Y:S01]  /*40b0*/  MUFU.EX2 R113, R113 ;  /* 0x0000007100717308 */ /* 0x000e620000000800 */
[----:B--2---:R-:W-:Y:S01]  /*40c0*/  F2FP.PACK_AB R64, R117, R118 ;  /* 0x000000767540723e */ /* 0x004fe200000000ff */
[----:B------:R-:W2:Y:S01]  /*40d0*/  LDSM.16.MT88.4 R8, [R164+0xa800] ;  /* 0x00a80000a408783b */ /* 0x000ea20000004200 */
        /* <DEDUP_REMOVED lines=9> */
[----:B------:R-:W-:Y:S01]  /*4170*/  FFMA.FTZ R133, R148, c[0x0][0x23c], -R129 ;  /* 0x00008f0094857a23 */ /* 0x000fe20000010881 */
[----:B------:R-:W3:Y:S01]  /*4180*/  MUFU.EX2 R122, R122 ;  /* 0x0000007a007a7308 */ /* 0x000ee20000000800 */
        /* <DEDUP_REMOVED lines=9> */
[----:B------:R-:W1:Y:S01]  /*4220*/  MUFU.EX2 R114, R114 ;  /* 0x0000007200727308 */ /* 0x000e620000000800 */
[----:B---3--:R-:W-:Y:S01]  /*4230*/  F2FP.PACK_AB R65, R122, R121 ;  /* 0x000000797a41723e */ /* 0x008fe200000000ff */
[----:B------:R-:W-:-:S02]  /*4240*/  FFMA.FTZ R193, R130, c[0x0][0x23c], -R129 ;  /* 0x00008f0082c17a23 */ /* 0x000fc40000010881 */
[----:B------:R-:W-:Y:S02]  /*4250*/  FADD.FTZ R117, R118, R117 ;  /* 0x0000007576757221 */ /* 0x000fe40000010000 */
[----:B------:R-:W-:Y:S02]  /*4260*/  FADD.FTZ R122, R121, R122 ;  /* 0x0000007a797a7221 */ /* 0x000fe40000010000 */
[----:B------:R-:W-:Y:S01]  /*4270*/  MUFU.EX2 R115, R115 ;  /* 0x0000007300737308 */ /* 0x000fe20000000800 */
[----:B------:R-:W-:-:S04]  /*4280*/  FADD.FTZ R116, R116, R117 ;  /* 0x0000007574747221 */ /* 0x000fc80000010000 */
[----:B------:R-:W-:Y:S01]  /*4290*/  FADD.FTZ R116, R113, R116 ;  /* 0x0000007471747221 */ /* 0x000fe20000010000 */
[----:B-1----:R-:W-:Y:S02]  /*42a0*/  F2FP.PACK_AB R67, R114, R123 ;  /* 0x0000007b7243723e */ /* 0x002fe400000000ff */
        /* <DEDUP_REMOVED lines=53> */
[C---:B-----5:R-:W-:Y:S02]  /*4600*/  HMMA.16816.F32 R72, R4.reuse, R12, R72 ;  /* 0x0000000c0448723c */ /* 0x060fe40000001848 */
        /* <DEDUP_REMOVED lines=151> */
.L_x_7347:
[----:B------:R-:W-:-:S05]  /*4f80*/  IMAD.MOV.U32 R6, RZ, RZ, c[0x0][0x1a0] ;  /* 0x00006800ff067624 */ /* 0x000fca00078e00ff */
[----:B------:R-:W-:-:S04]  /*4f90*/  LEA R6, -R6, RZ, 0x6 ;  /* 0x000000ff06067211 */ /* 0x000fc800078e31ff */
[----:B------:R-:W-:Y:S02]  /*4fa0*/  SHF.R.S32.HI R5, RZ, 0x1f, R6 ;  /* 0x0000001fff057819 */ /* 0x000fe40000011406 */
.L_x_7348:
[----:B------:R-:W-:Y:S01]  /*4fb0*/  IMAD.MOV.U32 R4, RZ, RZ, c[0x0][0x1a0] ;  /* 0x00006800ff047624 */ /* 0x000fe200078e00ff */
[C---:B------:R-:W-:Y:S01]  /*4fc0*/  LEA R174, P2, R6.reuse, R174, 0x1 ;  /* 0x000000ae06ae7211 */ /* 0x040fe200078408ff */
[----:B------:R-:W-:Y:S01]  /*4fd0*/  IMAD.MOV.U32 R185, RZ, RZ, 0x5 ;  /* 0x00000005ffb97424 */ /* 0x000fe200078e00ff */
[----:B------:R-:W-:Y:S01]  /*4fe0*/  IADD3 R106, P1, R6, R106, RZ ;  /* 0x0000006a066a7210 */ /* 0x000fe20007f3e0ff */
[----:B------:R-:W-:Y:S01]  /*4ff0*/  IMAD.SHL.U32 R7, R4, 0x20, RZ ;  /* 0x0000002004077824 */ /* 0x000fe200078e00ff */
        /* <DEDUP_REMOVED lines=16> */
[----:B------:R-:W-:-:S02]  /*5100*/  IMAD.X R7, R9, 0x1, R4, P1 ;  /* 0x0000000109077824 */ /* 0x000fc400008e0604 */
[----:B------:R2:W-:Y:S02]  /*5110*/  LDGSTS.E.BYPASS.LTC128B.128 [R179+0xa000], [R10.64+0x80] ;  /* 0x0a0000800ab37fae */ /* 0x0005e4000b901d44 */
[----:B------:R-:W-:Y:S01]  /*5120*/  IMAD.X R21, R7, 0x1, R4, P2 ;  /* 0x0000000107157824 */ /* 0x000fe200010e0604 */
[----:B------:R-:W-:Y:S01]  /*5130*/  ISETP.GE.AND P2, PT, R184, R175, PT ;  /* 0x000000afb800720c */ /* 0x000fe20003f46270 */
        /* <DEDUP_REMOVED lines=8> */
[----:B------:R-:W-:Y:S04]  /*51c0*/  LDSM.16.M88.4 R136, [R168] ;  /* 0x00000000a888783b */ /* 0x000fe80000000200 */
[----:B------:R-:W-:Y:S04]  /*51d0*/  LDSM.16.M88.4 R124, [R167] ;  /* 0x00000000a77c783b */ /* 0x000fe80000000200 */
[----:B------:R-:W5:Y:S04]  /*51e0*/  LDSM.16.M88.4 R116, [R169+0x4800] ;  /* 0x00480000a974783b */ /* 0x000f680000000200 */
[----:B------:R-:W5:Y:S04]  /*51f0*/  LDSM.16.M88.4 R108, [R169+0x5000] ;  /* 0x00500000a96c783b */ /* 0x000f680000000200 */
[----:B------:R-:W-:Y:S04]  /*5200*/  LDSM.16.M88.4 R24, [R166] ;  /* 0x00000000a618783b */ /* 0x000fe80000000200 */
[----:B------:R-:W5:Y:S04]  /*5210*/  LDSM.16.M88.4 R148, [R163+0x4000] ;  /* 0x00400000a394783b */ /* 0x000f680000000200 */
[----:B------:R-:W5:Y:S04]  /*5220*/  LDSM.16.M88.4 R32, [R169+0x5800] ;  /* 0x00580000a920783b */ /* 0x000f680000000200 */
[----:B----4-:R-:W4:Y:S04]  /*5230*/  LDSM.16.M88.4 R20, [R159] ;  /* 0x000000009f14783b */ /* 0x010f280000000200 */
[----:B--2---:R-:W2:Y:S01]  /*5240*/  LDSM.16.M88.4 R8, [R158] ;  /* 0x000000009e08783b */ /* 0x004ea20000000200 */
[C---:B-1----:R-:W-:Y:S03]  /*5250*/  HMMA.16816.F32 R16, R128.reuse, R12, RZ ;  /* 0x0000000c8010723c */ /* 0x042fe600000018ff */
[----:B------:R-:W-:Y:S04]  /*5260*/  LDSM.16.M88.4 R140, [R165] ;  /* 0x00000000a58c783b */ /* 0x000fe80000000200 */
[----:B------:R-:W1:Y:S01]  /*5270*/  LDSM.16.M88.4 R120, [R156] ;  /* 0x000000009c78783b */ /* 0x000e620000000200 */
[C---:B------:R-:W-:Y:S03]  /*5280*/  HMMA.16816.F32 R12, R128.reuse, R14, RZ ;  /* 0x0000000e800c723c */ /* 0x040fe600000018ff */
[----:B------:R-:W1:Y:S04]  /*5290*/  LDSM.16.M88.4 R144, [R157] ;  /* 0x000000009d90783b */ /* 0x000e680000000200 */
[----:B---3--:R-:W3:Y:S01]  /*52a0*/  LDSM.16.M88.4 R4, [R163+0x4800] ;  /* 0x00480000a304783b */ /* 0x008ee20000000200 */
[----:B-----5:R-:W-:Y:S03]  /*52b0*/  HMMA.16816.F32 R28, R128, R116, RZ ;  /* 0x00000074801c723c */ /* 0x020fe600000018ff */
[----:B------:R-:W5:Y:S04]  /*52c0*/  LDSM.16.M88.4 R104, [R163+0x5000] ;  /* 0x00500000a368783b */ /* 0x000f680000000200 */
[----:B------:R-:W0:Y:S01]  /*52d0*/  LDGDEPBAR ;  /* 0x00000000000079af */ /* 0x000e220000000000 */
[C---:B------:R-:W-:Y:S08]  /*52e0*/  HMMA.16816.F32 R16, R136.reuse, R124, R16 ;  /* 0x0000007c8810723c */ /* 0x040ff00000001810 */
[----:B------:R-:W-:Y:S01]  /*52f0*/  HMMA.16816.F32 R12, R136, R126, R12 ;  /* 0x0000007e880c723c */ /* 0x000fe2000000180c */
[----:B------:R-:W-:Y:S07]  /*5300*/  LDSM.16.M88.4 R124, [R170+0x2000] ;  /* 0x00200000aa7c783b */ /* 0x000fee0000000200 */
[C---:B------:R-:W-:Y:S08]  /*5310*/  HMMA.16816.F32 R112, R128.reuse, R108, RZ ;  /* 0x0000006c8070723c */ /* 0x040ff000000018ff */
        /* <DEDUP_REMOVED lines=8> */
[C---:B----4-:R-:W-:Y:S08]  /*53a0*/  HMMA.16816.F32 R28, R136.reuse, R20, R28 ;  /* 0x00000014881c723c */ /* 0x050ff0000000181c */
[C---:B------:R-:W-:Y:S01]  /*53b0*/  HMMA.16816.F32 R116, R136.reuse, R22, R116 ;  /* 0x000000168874723c */ /* 0x040fe20000001874 */
[----:B------:R-:W-:Y:S07]  /*53c0*/  LDSM.16.M88.4 R20, [R156+0x800] ;  /* 0x000800009c14783b */ /* 0x000fee0000000200 */
[C---:B--2---:R-:W-:Y:S08]  /*53d0*/  HMMA.16816.F32 R112, R136.reuse, R8, R112 ;  /* 0x000000088870723c */ /* 0x044ff00000001870 */
        /* <DEDUP_REMOVED lines=14> */
[----:B------:R-:W1:Y:S07]  /*54c0*/  LDSM.16.M88.4 R104, [R168+0x2000] ;  /* 0x00200000a868783b */ /* 0x000e6e0000000200 */
[C---:B--2---:R-:W-:Y:S08]  /*54d0*/  HMMA.16816.F32 R16, R124.reuse, R8, R16 ;  /* 0x000000087c10723c */ /* 0x044ff00000001810 */
        /* <DEDUP_REMOVED lines=8> */
[----:B------:R-:W2:Y:S07]  /*5560*/  LDSM.16.M88.4 R20, [R163+0x6000] ;  /* 0x00600000a314783b */ /* 0x000eae0000000200 */
[C---:B-1----:R-:W-:Y:S08]  /*5570*/  HMMA.16816.F32 R16, R104.reuse, R148, R16 ;  /* 0x000000946810723c */ /* 0x042ff00000001810 */
[----:B------:R-:W-:Y:S08]  /*5580*/  HMMA.16816.F32 R12, R104, R150, R12 ;  /* 0x00000096680c723c */ /* 0x000ff0000000180c */
[C---:B------:R-:W-:Y:S08]  /*5590*/  HMMA.16816.F32 R112, R140.reuse, R4, R112 ;  /* 0x000000048c70723c */ /* 0x040ff00000001870 */
[----:B------:R-:W-:Y:S01]  /*55a0*/  HMMA.16816.F32 R108, R140, R6, R108 ;  /* 0x000000068c6c723c */ /* 0x000fe2000000186c */
[----:B------:R-:W1:Y:S07]  /*55b0*/  LDSM.16.M88.4 R4, [R156+0x2000] ;  /* 0x002000009c04783b */ /* 0x000e6e0000000200 */
[C---:B------:R-:W-:Y:S08]  /*55c0*/  HMMA.16816.F32 R28, R124.reuse, R144, R28 ;  /* 0x000000907c1c723c */ /* 0x040ff0000000181c */
[----:B------:R-:W-:Y:S08]  /*55d0*/  HMMA.16816.F32 R116, R124, R146, R116 ;  /* 0x000000927c74723c */ /* 0x000ff00000001874 */
[C---:B--2---:R-:W-:Y:S08]  /*55e0*/  HMMA.16816.F32 R16, R24.reuse, R20, R16 ;  /* 0x000000141810723c */ /* 0x044ff00000001810 */
[----:B------:R-:W-:Y:S01]  /*55f0*/  HMMA.16816.F32 R12, R24, R22, R12 ;  /* 0x00000016180c723c */ /* 0x000fe2000000180c */
[----:B------:R-:W2:Y:S07]  /*5600*/  LDSM.16.M88.4 R20, [R153] ;  /* 0x000000009914783b */ /* 0x000eae0000000200 */
        /* <DEDUP_REMOVED lines=8> */
[C---:B-1----:R-:W-:Y:S08]  /*5690*/  HMMA.16816.F32 R16, R8.reuse, R4, R16 ;  /* 0x000000040810723c */ /* 0x042ff00000001810 */
[----:B------:R-:W-:Y:S01]  /*56a0*/  HMMA.16816.F32 R12, R8, R6, R12 ;  /* 0x00000006080c723c */ /* 0x000fe2000000180c */
[----:B------:R-:W1:Y:S07]  /*56b0*/  LDSM.16.M88.4 R4, [R163+0x7000] ;  /* 0x00700000a304783b */ /* 0x000e6e0000000200 */
[----:B------:R-:W-:Y:S08]  /*56c0*/  HMMA.16816.F32 R128, R140, R138, R128 ;  /* 0x0000008a8c80723c */ /* 0x000ff00000001880 */
[----:B--2---:R-:W-:Y:S01]  /*56d0*/  HMMA.16816.F32 R144, R104, R20, R144 ;  /* 0x000000146890723c */ /* 0x004fe20000001890 */
[----:B------:R-:W-:-:S02]  /*56e0*/  FMUL.FTZ R16, R16, c[0x0][0x2ec] ;  /* 0x0000bb0010107a20 */ /* 0x000fc40000410000 */
[----:B------:R-:W-:Y:S02]  /*56f0*/  FMUL.FTZ R17, R17, c[0x0][0x2ec] ;  /* 0x0000bb0011117a20 */ /* 0x000fe40000410000 */
[----:B------:R-:W-:Y:S01]  /*5700*/  MUFU.TANH R120, R16 ;  /* 0x0000001000787308 */ /* 0x000fe20000002400 */
[----:B------:R-:W-:Y:S02]  /*5710*/  FMUL.FTZ R122, R18, c[0x0][0x2ec] ;  /* 0x0000bb00127a7a20 */ /* 0x000fe40000410000 */
[----:B------:R-:W-:Y:S01]  /*5720*/  HMMA.16816.F32 R108, R104, R22, R108 ;  /* 0x00000016686c723c */ /* 0x000fe2000000186c */
[----:B------:R-:W2:Y:S01]  /*5730*/  LDSM.16.M88.4 R20, [R152] ;  /* 0x000000009814783b */ /* 0x000ea20000000200 */
[----:B------:R-:W-:Y:S02]  /*5740*/  FMUL.FTZ R12, R12, c[0x0][0x2ec] ;  /* 0x0000bb000c0c7a20 */ /* 0x000fe40000410000 */
[----:B------:R-:W-:Y:S01]  /*5750*/  FMUL.FTZ R13, R13, c[0x0][0x2ec] ;  /* 0x0000bb000d0d7a20 */ /* 0x000fe20000410000 */
[----:B------:R5:W-:Y:S01]  /*5760*/  MUFU.TANH R121, R17 ;  /* 0x0000001100797308 */ /* 0x000be20000002400 */
[----:B------:R-:W-:-:S02]  /*5770*/  FMUL.FTZ R14, R14, c[0x0][0x2ec] ;  /* 0x0000bb000e0e7a20 */ /* 0x000fc40000410000 */
[----:B---3--:R-:W-:Y:S01]  /*5780*/  HMMA.16816.F32 R28, R24, R132, R28 ;  /* 0x00000084181c723c */ /* 0x008fe2000000181c */
[----:B------:R-:W-:-:S04]  /*5790*/  FMUL.FTZ R15, R15, c[0x0][0x2ec] ;  /* 0x0000bb000f0f7a20 */ /* 0x000fc80000410000 */
[----:B------:R-:W-:Y:S03]  /*57a0*/  MUFU.TANH R123, R12 ;  /* 0x0000000c007b7308 */ /* 0x000fe60000002400 */
[----:B----4-:R-:W-:Y:S05]  /*57b0*/  HMMA.16816.F32 R128, R124, R34, R128 ;  /* 0x000000227c80723c */ /* 0x010fea0000001880 */
[----:B------:R-:W-:Y:S03]  /*57c0*/  MUFU.TANH R122, R122 ;  /* 0x0000007a007a7308 */ /* 0x000fe60000002400 */
[C---:B------:R-:W-:Y:S08]  /*57d0*/  HMMA.16816.F32 R116, R24.reuse, R134, R116 ;  /* 0x000000861874723c */ /* 0x040ff00000001874 */
[C---:B-1----:R-:W-:Y:S08]  /*57e0*/  HMMA.16816.F32 R144, R24.reuse, R4, R144 ;  /* 0x000000041890723c */ /* 0x042ff00000001890 */
[----:B------:R-:W-:Y:S01]  /*57f0*/  HMMA.16816.F32 R108, R24, R6, R108 ;  /* 0x00000006186c723c */ /* 0x000fe2000000186c */
[----:B------:R-:W1:Y:S07]  /*5800*/  LDSM.16.M88.4 R4, [R163+0x7800] ;  /* 0x00780000a304783b */ /* 0x000e6e0000000200 */
[----:B------:R-:W-:Y:S08]  /*5810*/  HMMA.16816.F32 R148, R124, R32, R148 ;  /* 0x000000207c94723c */ /* 0x000ff00000001894 */
[----:B------:R-:W-:Y:S01]  /*5820*/  HMMA.16816.F32 R28, R8, R112, R28 ;  /* 0x00000070081c723c */ /* 0x000fe2000000181c */
[----:B------:R-:W3:Y:S06]  /*5830*/  MUFU.TANH R112, R13 ;  /* 0x0000000d00707308 */ /* 0x000eec0000002400 */
[----:B------:R-:W-:Y:S01]  /*5840*/  FMUL.FTZ R113, R19, c[0x0][0x2ec] ;  /* 0x0000bb0013717a20 */ /* 0x000fe20000410000 */
[----:B--2---:R-:W-:Y:S01]  /*5850*/  HMMA.16816.F32 R128, R104, R22, R128 ;  /* 0x000000166880723c */ /* 0x004fe20000001880 */
[----:B-----5:R-:W2:Y:S04]  /*5860*/  LDSM.16.M88.4 R16, [R156+0x3000] ;  /* 0x003000009c10783b */ /* 0x020ea80000000200 */
[----:B------:R-:W4:Y:S03]  /*5870*/  MUFU.TANH R113, R113 ;  /* 0x0000007100717308 */ /* 0x000f260000002400 */
[----:B------:R-:W-:Y:S05]  /*5880*/  HMMA.16816.F32 R116, R8, R114, R116 ;  /* 0x000000720874723c */ /* 0x000fea0000001874 */
[----:B------:R-:W-:Y:S03]  /*5890*/  MUFU.TANH R114, R14 ;  /* 0x0000000e00727308 */ /* 0x000fe60000002400 */
[----:B------:R-:W-:Y:S01]  /*58a0*/  HMMA.16816.F32 R148, R104, R20, R148 ;  /* 0x000000146894723c */ /* 0x000fe20000001894 */
[----:B------:R-:W-:-:S02]  /*58b0*/  FMUL.FTZ R28, R28, c[0x0][0x2ec] ;  /* 0x0000bb001c1c7a20 */ /* 0x000fc40000410000 */
[----:B------:R-:W-:Y:S02]  /*58c0*/  FMUL.FTZ R29, R29, c[0x0][0x2ec] ;  /* 0x0000bb001d1d7a20 */ /* 0x000fe40000410000 */
[----:B------:R5:W-:Y:S03]  /*58d0*/  MUFU.TANH R115, R15 ;  /* 0x0000000f00737308 */ /* 0x000be60000002400 */
[----:B-1----:R-:W-:Y:S05]  /*58e0*/  HMMA.16816.F32 R128, R24, R6, R128 ;  /* 0x000000061880723c */ /* 0x002fea0000001880 */
[----:B------:R-:W-:Y:S02]  /*58f0*/  MUFU.TANH R28, R28 ;  /* 0x0000001c001c7308 */ /* 0x000fe40000002400 */
[----:B------:R-:W-:Y:S01]  /*5900*/  IADD3 R7, R184, 0x9, RZ ;  /* 0x00000009b8077810 */ /* 0x000fe20007ffe0ff */
[----:B------:R-:W-:-:S02]  /*5910*/  FMUL.FTZ R32, R116, c[0x0][0x2ec] ;  /* 0x0000bb0074207a20 */ /* 0x000fc40000410000 */
[----:B------:R-:W-:Y:S01]  /*5920*/  FMUL.FTZ R33, R117, c[0x0][0x2ec] ;  /* 0x0000bb0075217a20 */ /* 0x000fe20000410000 */
[----:B------:R-:W-:Y:S01]  /*5930*/  ISETP.GE.AND P6, PT, R7, R175, PT ;  /* 0x000000af0700720c */ /* 0x000fe20003fc6270 */
[----:B------:R-:W-:Y:S01]  /*5940*/  FMUL.FTZ R21, R118, c[0x0][0x2ec] ;  /* 0x0000bb0076157a20 */ /* 0x000fe20000410000 */
[----:B-----5:R-:W1:Y:S01]  /*5950*/  LDSM.16.M88.4 R12, [R156+0x3800] ;  /* 0x003800009c0c783b */ /* 0x020e620000000200 */
[----:B------:R-:W-:Y:S01]  /*5960*/  MUFU.TANH R29, R29 ;  /* 0x0000001d001d7308 */ /* 0x000fe20000002400 */
[----:B---3--:R-:W-:Y:S01]  /*5970*/  FSEL R112, R112, -INF , !P6 ;  /* 0xff80000070707808 */ /* 0x008fe20007000000 */
[----:B------:R-:W-:Y:S01]  /*5980*/  HMMA.16816.F32 R148, R24, R4, R148 ;  /* 0x000000041894723c */ /* 0x000fe20000001894 */
[----:B------:R-:W-:-:S05]  /*5990*/  DEPBAR.LE SB0, 0x0 ;  /* 0x000080000000791a */ /* 0x000fca0000000000 */
[----:B------:R-:W-:Y:S01]  /*59a0*/  MUFU.TANH R32, R32 ;  /* 0x0000002000207308 */ /* 0x000fe20000002400 */
[----:B------:R-:W-:Y:S01]  /*59b0*/  IADD3 R5, R184, 0x1, RZ ;  /* 0x00000001b8057810 */ /* 0x000fe20007ffe0ff */
[C---:B--2---:R-:W-:Y:S03]  /*59c0*/  HMMA.16816.F32 R144, R8.reuse, R16, R144 ;  /* 0x000000100890723c */ /* 0x044fe60000001890 */
[CC--:B------:R-:W-:Y:S02]  /*59d0*/  ISETP.GE.AND P4, PT, R5.reuse, R175.reuse, PT ;  /* 0x000000af0500720c */ /* 0x0c0fe40003f86270 */
[-C--:B------:R-:W-:Y:S01]  /*59e0*/  ISETP.GE.AND P3, PT, R5, R0.reuse, PT ;  /* 0x000000000500720c */ /* 0x080fe20003f66270 */
[----:B------:R-:W-:Y:S01]  /*59f0*/  MUFU.TANH R33, R33 ;  /* 0x0000002100217308 */ /* 0x000fe20000002400 */
[----:B------:R-:W-:Y:S01]  /*5a00*/  FMUL.FTZ R16, R30, c[0x0][0x2ec] ;  /* 0x0000bb001e107a20 */ /* 0x000fe20000410000 */
[----:B------:R-:W-:Y:S01]  /*5a10*/  HMMA.16816.F32 R108, R8, R18, R108 ;  /* 0x00000012086c723c */ /* 0x000fe2000000186c */
[----:B------:R-:W-:Y:S01]  /*5a20*/  IADD3 R5, R184, 0x8, RZ ;  /* 0x00000008b8057810 */ /* 0x000fe20007ffe0ff */
[----:B------:R-:W-:Y:S01]  /*5a30*/  FMUL.FTZ R17, R31, c[0x0][0x2ec] ;  /* 0x0000bb001f117a20 */ /* 0x000fe20000410000 */
[----:B----4-:R-:W-:Y:S01]  /*5a40*/  FSEL R113, R113, -INF , !P3 ;  /* 0xff80000071717808 */ /* 0x010fe20005800000 */
[----:B------:R-:W-:Y:S01]  /*5a50*/  FMUL.FTZ R31, R119, c[0x0][0x2ec] ;  /* 0x0000bb00771f7a20 */ /* 0x000fe20000410000 */
[C---:B------:R-:W-:Y:S01]  /*5a60*/  ISETP.GE.AND P1, PT, R5.reuse, R175, PT ;  /* 0x000000af0500720c */ /* 0x040fe20003f26270 */
[----:B------:R-:W-:Y:S01]  /*5a70*/  MUFU.TANH R16, R16 ;  /* 0x0000001000107308 */ /* 0x000fe20000002400 */
[----:B------:R-:W-:-:S02]  /*5a80*/  ISETP.GE.AND P5, PT, R5, R0, PT ;  /* 0x000000000500720c */ /* 0x000fc40003fa6270 */
[----:B------:R-:W-:Y:S02]  /*5a90*/  FSEL R5, R120, -INF , !P2 ;  /* 0xff80000078057808 */ /* 0x000fe40005000000 */
[-C--:B------:R-:W-:Y:S02]  /*5aa0*/  ISETP.GE.AND P2, PT, R7, R0.reuse, PT ;  /* 0x000000000700720c */ /* 0x080fe40003f46270 */
[C---:B------:R-:W-:Y:S01]  /*5ab0*/  IADD3 R7, R184.reuse, 0x11, RZ ;  /* 0x00000011b8077810 */ /* 0x040fe20007ffe0ff */
[----:B------:R-:W2:Y:S01]  /*5ac0*/  MUFU.TANH R17, R17 ;  /* 0x0000001100117308 */ /* 0x000ea20000002400 */
[----:B------:R-:W-:Y:S01]  /*5ad0*/  IADD3 R18, R184, 0x18, RZ ;  /* 0x00000018b8127810 */ /* 0x000fe20007ffe0ff */
[----:B------:R-:W-:Y:S01]  /*5ae0*/  FMUL.FTZ R4, R145, c[0x0][0x2ec] ;  /* 0x0000bb0091047a20 */ /* 0x000fe20000410000 */
[----:B------:R-:W-:Y:S01]  /*5af0*/  ISETP.GE.AND P3, PT, R7, R0, PT ;  /* 0x000000000700720c */ /* 0x000fe20003f66270 */
[----:B------:R-:W-:Y:S02]  /*5b00*/  FMUL.FTZ R135, R147, c[0x0][0x2ec] ;  /* 0x0000bb0093877a20 */ /* 0x000fe40000410000 */
[----:B------:R-:W-:Y:S01]  /*5b10*/  FMUL.FTZ R146, R146, c[0x0][0x2ec] ;  /* 0x0000bb0092927a20 */ /* 0x000fe20000410000 */
[----:B-1----:R-:W-:Y:S01]  /*5b20*/  HMMA.16816.F32 R128, R8, R14, R128 ;  /* 0x0000000e0880723c */ /* 0x002fe20000001880 */
[----:B------:R-:W1:Y:S01]  /*5b30*/  MUFU.TANH R4, R4 ;  /* 0x0000000400047308 */ /* 0x000e620000002400 */
[----:B------:R-:W-:-:S02]  /*5b40*/  FMUL.FTZ R34, R144, c[0x0][0x2ec] ;  /* 0x0000bb0090227a20 */ /* 0x000fc40000410000 */
[----:B------:R-:W-:Y:S02]  /*5b50*/  FMUL.FTZ R110, R110, c[0x0][0x2ec] ;  /* 0x0000bb006e6e7a20 */ /* 0x000fe40000410000 */
[----:B------:R-:W-:Y:S01]  /*5b60*/  FMUL.FTZ R30, R108, c[0x0][0x2ec] ;  /* 0x0000bb006c1e7a20 */ /* 0x000fe20000410000 */
[----:B------:R-:W-:Y:S01]  /*5b70*/  IADD3 R15, R184, 0x19, RZ ;  /* 0x00000019b80f7810 */ /* 0x000fe20007ffe0ff */
[----:B------:R-:W-:Y:S01]  /*5b80*/  HMMA.16816.F32 R148, R8, R12, R148 ;  /* 0x0000000c0894723c */ /* 0x000fe20000001894 */
[----:B------:R-:W3:Y:S01]  /*5b90*/  MUFU.TANH R31, R31 ;  /* 0x0000001f001f7308 */ /* 0x000ee20000002400 */
[----:B--2---:R-:W-:Y:S01]  /*5ba0*/  FSEL R23, R17, -INF , !P3 ;  /* 0xff80000011177808 */ /* 0x004fe20005800000 */
[----:B------:R-:W-:-:S04]  /*5bb0*/  FMUL.FTZ R6, R109, c[0x0][0x2ec] ;  /* 0x0000bb006d067a20 */ /* 0x000fc80000410000 */
[----:B------:R-:W-:Y:S01]  /*5bc0*/  FSEL R12, R121, -INF , !P4 ;  /* 0xff800000790c7808 */ /* 0x000fe20006000000 */
[----:B------:R-:W-:Y:S01]  /*5bd0*/  FMUL.FTZ R11, R111, c[0x0][0x2ec] ;  /* 0x0000bb006f0b7a20 */ /* 0x000fe20000410000 */
[C---:B------:R-:W-:Y:S01]  /*5be0*/  IADD3 R8, R184.reuse, 0x10, RZ ;  /* 0x00000010b8087810 */ /* 0x040fe20007ffe0ff */
[----:B------:R-:W2:Y:S01]  /*5bf0*/  MUFU.TANH R13, R146 ;  /* 0x00000092000d7308 */ /* 0x000ea20000002400 */
[-C--:B------:R-:W-:Y:S02]  /*5c00*/  ISETP.GE.AND P4, PT, R184, R0.reuse, PT ;  /* 0x00000000b800720c */ /* 0x080fe40003f86270 */
[----:B------:R-:W-:Y:S02]  /*5c10*/  FSEL R10, R123, -INF , !P1 ;  /* 0xff8000007b0a7808 */ /* 0x000fe40004800000 */
[-C--:B------:R-:W-:Y:S01]  /*5c20*/  ISETP.GE.AND P1, PT, R8, R175.reuse, PT ;  /* 0x000000af0800720c */ /* 0x080fe20003f26270 */
[----:B------:R-:W-:Y:S01]  /*5c30*/  FMUL.FTZ R120, R128, c[0x0][0x2ec] ;  /* 0x0000bb0080787a20 */ /* 0x000fe20000410000 */
[-C--:B------:R-:W-:Y:S01]  /*5c40*/  ISETP.GE.AND P6, PT, R8, R0.reuse, PT ;  /* 0x000000000800720c */ /* 0x080fe20003fc6270 */
[----:B------:R-:W4:Y:S01]  /*5c50*/  MUFU.TANH R135, R135 ;  /* 0x0000008700877308 */ /* 0x000f220000002400 */
[----:B------:R-:W-:Y:S01]  /*5c60*/  FSEL R8, R122, -INF , !P4 ;  /* 0xff8000007a087808 */ /* 0x000fe20006000000 */
[----:B------:R-:W-:Y:S01]  /*5c70*/  FMUL.FTZ R118, R129, c[0x0][0x2ec] ;  /* 0x0000bb0081767a20 */ /* 0x000fe20000410000 */
[-C--:B------:R-:W-:Y:S01]  /*5c80*/  ISETP.GE.AND P4, PT, R7, R175.reuse, PT ;  /* 0x000000af0700720c */ /* 0x080fe20003f86270 */
[----:B------:R-:W-:Y:S01]  /*5c90*/  FMUL.FTZ R117, R130, c[0x0][0x2ec] ;  /* 0x0000bb0082757a20 */ /* 0x000fe20000410000 */
[----:B------:R-:W-:Y:S01]  /*5ca0*/  FSEL R26, R28, -INF , !P1 ;  /* 0xff8000001c1a7808 */ /* 0x000fe20004800000 */
[----:B------:R-:W-:Y:S01]  /*5cb0*/  FMUL.FTZ R14, R148, c[0x0][0x2ec] ;  /* 0x0000bb00940e7a20 */ /* 0x000fe20000410000 */
[----:B------:R-:W-:Y:S01]  /*5cc0*/  FSEL R24, R29, -INF , !P4 ;  /* 0xff8000001d187808 */ /* 0x000fe20006000000 */
[----:B------:R-:W5:Y:S01]  /*5cd0*/  MUFU.TANH R133, R110 ;  /* 0x0000006e00857308 */ /* 0x000f620000002400 */
[-C--:B------:R-:W-:Y:S01]  /*5ce0*/  ISETP.GE.AND P1, PT, R15, R175.reuse, PT ;  /* 0x000000af0f00720c */ /* 0x080fe20003f26270 */
[----:B------:R-:W-:Y:S01]  /*5cf0*/  FMUL.FTZ R122, R149, c[0x0][0x2ec] ;  /* 0x0000bb00957a7a20 */ /* 0x000fe20000410000 */
[----:B------:R-:W-:Y:S01]  /*5d00*/  ISETP.GE.AND P4, PT, R15, R0, PT ;  /* 0x000000000f00720c */ /* 0x000fe20003f86270 */
[----:B------:R-:W-:Y:S01]  /*5d10*/  FMUL.FTZ R121, R150, c[0x0][0x2ec] ;  /* 0x0000bb0096797a20 */ /* 0x000fe20000410000 */
[----:B------:R-:W-:Y:S01]  /*5d20*/  IADD3 R15, R184, 0x21, RZ ;  /* 0x00000021b80f7810 */ /* 0x000fe20007ffe0ff */
[----:B------:R-:W-:Y:S01]  /*5d30*/  FMUL.FTZ R119, R151, c[0x0][0x2ec] ;  /* 0x0000bb0097777a20 */ /* 0x000fe20000410000 */
[----:B------:R-:W-:Y:S01]  /*5d40*/  FSEL R9, R114, -INF , !P5 ;  /* 0xff80000072097808 */ /* 0x000fe20006800000 */
[----:B------:R-:W1:Y:S01]  /*5d50*/  MUFU.TANH R120, R120 ;  /* 0x0000007800787308 */ /* 0x000e620000002400 */
[----:B------:R-:W-:Y:S01]  /*5d60*/  FSEL R7, R115, -INF , !P2 ;  /* 0xff80000073077808 */ /* 0x000fe20005000000 */
[----:B------:R-:W-:Y:S01]  /*5d70*/  FMUL.FTZ R115, R131, c[0x0][0x2ec] ;  /* 0x0000bb0083737a20 */ /* 0x000fe20000410000 */
[----:B------:R-:W-:-:S02]  /*5d80*/  ISETP.GE.AND P5, PT, R18, R175, PT ;  /* 0x000000af1200720c */ /* 0x000fc40003fa6270 */
[-C--:B------:R-:W-:Y:S02]  /*5d90*/  ISETP.GE.AND P2, PT, R18, R0.reuse, PT ;  /* 0x000000001200720c */ /* 0x080fe40003f46270 */
[----:B------:R-:W-:Y:S01]  /*5da0*/  FSEL R25, R16, -INF , !P6 ;  /* 0xff80000010197808 */ /* 0x000fe20007000000 */
[----:B------:R-:W2:Y:S01]  /*5db0*/  MUFU.TANH R21, R21 ;  /* 0x0000001500157308 */ /* 0x000ea20000002400 */
[----:B------:R-:W-:Y:S02]  /*5dc0*/  IADD3 R18, R184, 0x20, RZ ;  /* 0x00000020b8127810 */ /* 0x000fe40007ffe0ff */
[----:B------:R-:W-:Y:S02]  /*5dd0*/  ISETP.GE.AND P6, PT, R15, R175, PT ;  /* 0x000000af0f00720c */ /* 0x000fe40003fc6270 */
[----:B------:R-:W-:Y:S02]  /*5de0*/  FSEL R22, R32, -INF , !P5 ;  /* 0xff80000020167808 */ /* 0x000fe40006800000 */
[----:B------:R-:W-:Y:S01]  /*5df0*/  FSEL R20, R33, -INF , !P1 ;  /* 0xff80000021147808 */ /* 0x000fe20004800000 */
[----:B------:R-:W5:Y:S01]  /*5e00*/  MUFU.TANH R34, R34 ;  /* 0x0000002200227308 */ /* 0x000f620000002400 */
[----:B------:R-:W-:-:S02]  /*5e10*/  ISETP.GE.AND P1, PT, R18, R0, PT ;  /* 0x000000001200720c */ /* 0x000fc40003f26270 */
[----:B------:R-:W-:Y:S02]  /*5e20*/  ISETP.GE.AND P3, PT, R15, R0, PT ;  /* 0x000000000f00720c */ /* 0x000fe40003f66270 */
[----:B-1----:R-:W-:Y:S02]  /*5e30*/  FSEL R32, R4, -INF , !P6 ;  /* 0xff80000004207808 */ /* 0x002fe40007000000 */
[C---:B------:R-:W-:Y:S01]  /*5e40*/  IADD3 R16, R184.reuse, 0x28, RZ ;  /* 0x00000028b8107810 */ /* 0x040fe20007ffe0ff */
[----:B------:R-:W1:Y:S01]  /*5e50*/  MUFU.TANH R30, R30 ;  /* 0x0000001e001e7308 */ /* 0x000e620000002400 */
[----:B------:R-:W-:Y:S02]  /*5e60*/  IADD3 R4, R184, 0x31, RZ ;  /* 0x00000031b8047810 */ /* 0x000fe40007ffe0ff */
[----:B---3--:R-:W-:Y:S02]  /*5e70*/  FSEL R31, R31, -INF , !P4 ;  /* 0xff8000001f1f7808 */ /* 0x008fe40006000000 */
[----:B--2---:R-:W-:-:S02]  /*5e80*/  FSEL R29, R13, -INF , !P1 ;  /* 0xff8000000d1d7808 */ /* 0x004fc40004800000 */
[----:B----4-:R-:W-:Y:S01]  /*5e90*/  FSEL R135, R135, -INF , !P3 ;  /* 0xff80000087877808 */ /* 0x010fe20005800000 */
[----:B------:R-:W2:Y:S01]  /*5ea0*/  MUFU.TANH R6, R6 ;  /* 0x0000000600067308 */ /* 0x000ea20000002400 */
[-C--:B------:R-:W-:Y:S02]  /*5eb0*/  ISETP.GE.AND P4, PT, R16, R0.reuse, PT ;  /* 0x000000001000720c */ /* 0x080fe40003f86270 */
[C---:B------:R-:W-:Y:S02]  /*5ec0*/  ISETP.GE.AND P1, PT, R4.reuse, R175, PT ;  /* 0x000000af0400720c */ /* 0x040fe40003f26270 */
[----:B------:R-:W-:Y:S02]  /*5ed0*/  ISETP.GE.AND P3, PT, R4, R0, PT ;  /* 0x000000000400720c */ /* 0x000fe40003f66270 */
[----:B------:R-:W-:Y:S01]  /*5ee0*/  IADD3 R4, R184, 0x38, RZ ;  /* 0x00000038b8047810 */ /* 0x000fe20007ffe0ff */
[----:B------:R-:W3:Y:S01]  /*5ef0*/  MUFU.TANH R11, R11 ;  /* 0x0000000b000b7308 */ /* 0x000ee20000002400 */
[----:B-----5:R-:W-:-:S02]  /*5f00*/  FSEL R133, R133, -INF , !P4 ;  /* 0xff80000085857808 */ /* 0x020fc40006000000 */
[-C--:B------:R-:W-:Y:S02]  /*5f10*/  ISETP.GE.AND P4, PT, R4, R175.reuse, PT ;  /* 0x000000af0400720c */ /* 0x080fe40003f86270 */
[----:B------:R-:W-:Y:S02]  /*5f20*/  ISETP.GE.AND P5, PT, R18, R175, PT ;  /* 0x000000af1200720c */ /* 0x000fe40003fa6270 */
[----:B------:R-:W-:Y:S01]  /*5f30*/  IADD3 R15, R184, 0x29, RZ ;  /* 0x00000029b80f7810 */ /* 0x000fe20007ffe0ff */
[----:B------:R-:W4:Y:S01]  /*5f40*/  MUFU.TANH R14, R14 ;  /* 0x0000000e000e7308 */ /* 0x000f220000002400 */
[----:B------:R-:W-:Y:S02]  /*5f50*/  FSEL R120, R120, -INF , !P4 ;  /* 0xff80000078787808 */ /* 0x000fe40006000000 */
[----:B------:R-:W-:Y:S02]  /*5f60*/  FSEL R21, R21, -INF , !P2 ;  /* 0xff80000015157808 */ /* 0x000fe40005000000 */
[----:B------:R-:W-:-:S02]  /*5f70*/  FSEL R34, R34, -INF , !P5 ;  /* 0xff80000022227808 */ /* 0x000fc40006800000 */
[----:B------:R-:W-:Y:S01]  /*5f80*/  ISETP.GT.AND P4, PT, R177, R172, PT ;  /* 0x000000acb100720c */ /* 0x000fe20003f84270 */
[----:B------:R-:W5:Y:S01]  /*5f90*/  MUFU.TANH R122, R122 ;  /* 0x0000007a007a7308 */ /* 0x000f620000002400 */
[-C--:B------:R-:W-:Y:S02]  /*5fa0*/  ISETP.GE.AND P2, PT, R16, R175.reuse, PT ;  /* 0x000000af1000720c */ /* 0x080fe40003f46270 */
[C---:B------:R-:W-:Y:S02]  /*5fb0*/  ISETP.GE.AND P5, PT, R15.reuse, R175, PT ;  /* 0x000000af0f00720c */ /* 0x040fe40003fa6270 */
[----:B------:R-:W-:Y:S02]  /*5fc0*/  ISETP.GE.AND P6, PT, R15, R0, PT ;  /* 0x000000000f00720c */ /* 0x000fe40003fc6270 */
[----:B------:R-:W-:Y:S01]  /*5fd0*/  IADD3 R15, R184, 0x30, RZ ;  /* 0x00000030b80f7810 */ /* 0x000fe20007ffe0ff */
[----:B------:R-:W5:Y:S01]  /*5fe0*/  MUFU.TANH R118, R118 ;  /* 0x0000007600767308 */ /* 0x000f620000002400 */
[----:B-1----:R-:W-:-:S02]  /*5ff0*/  FSEL R30, R30, -INF , !P2 ;  /* 0xff8000001e1e7808 */ /* 0x002fc40005000000 */
[----:B------:R-:W-:Y:S02]  /*6000*/  ISETP.GE.AND P2, PT, R15, R175, PT ;  /* 0x000000af0f00720c */ /* 0x000fe40003f46270 */
[----:B------:R-:W-:Y:S02]  /*6010*/  IADD3 R184, R184, 0x39, RZ ;  /* 0x00000039b8b87810 */ /* 0x000fe40007ffe0ff */
[----:B--2---:R-:W-:Y:S01]  /*6020*/  FSEL R28, R6, -INF , !P5 ;  /* 0xff800000061c7808 */ /* 0x004fe20006800000 */
[----:B------:R-:W1:Y:S01]  /*6030*/  MUFU.TANH R121, R121 ;  /* 0x0000007900797308 */ /* 0x000e620000002400 */
[----:B---3--:R-:W-:Y:S02]  /*6040*/  FSEL R131, R11, -INF , !P6 ;  /* 0xff8000000b837808 */ /* 0x008fe40007000000 */
[----:B----4-:R-:W-:Y:S02]  /*6050*/  FSEL R128, R14, -INF , !P2 ;  /* 0xff8000000e807808 */ /* 0x010fe40005000000 */
[----:B-----5:R-:W-:Y:S01]  /*6060*/  FSEL R122, R122, -INF , !P1 ;  /* 0xff8000007a7a7808 */ /* 0x020fe20004800000 */
[----:B------:R-:W-:Y:S01]  /*6070*/  BAR.SYNC.DEFER_BLOCKING 0x0 ;  /* 0x0000000000007b1d */ /* 0x000fe20000010000 */
[----:B------:R-:W-:-:S02]  /*6080*/  ISETP.GE.AND P5, PT, R15, R0, PT ;  /* 0x000000000f00720c */ /* 0x000fc40003fa6270 */
[----:B------:R-:W-:Y:S02]  /*6090*/  ISETP.GE.AND P6, PT, R184, R175, PT ;  /* 0x000000afb800720c */ /* 0x000fe40003fc6270 */
[-C--:B------:R-:W-:Y:S01]  /*60a0*/  ISETP.GE.AND P2, PT, R4, R0.reuse, PT ;  /* 0x000000000400720c */ /* 0x080fe20003f46270 */
[----:B------:R-:W2:Y:S01]  /*60b0*/  MUFU.TANH R119, R119 ;  /* 0x0000007700777308 */ /* 0x000ea20000002400 */
[----:B------:R-:W-:Y:S02]  /*60c0*/  ISETP.GE.AND P1, PT, R184, R0, PT ;  /* 0x00000000b800720c */ /* 0x000fe40003f26270 */
[----:B------:R-:W-:Y:S02]  /*60d0*/  FSEL R118, R118, -INF , !P6 ;  /* 0xff80000076767808 */ /* 0x000fe40007000000 */
[----:B-1----:R-:W-:-:S03]  /*60e0*/  FSEL R121, R121, -INF , !P5 ;  /* 0xff80000079797808 */ /* 0x002fc60006800000 */
[----:B------:R-:W1:Y:S08]  /*60f0*/  MUFU.TANH R117, R117 ;  /* 0x0000007500757308 */ /* 0x000e700000002400 */
[----:B------:R-:W3:Y:S01]  /*6100*/  MUFU.TANH R115, R115 ;  /* 0x0000007300737308 */ /* 0x000ee20000002400 */
[----:B--2---:R-:W-:Y:S02]  /*6110*/  FSEL R119, R119, -INF , !P3 ;  /* 0xff80000077777808 */ /* 0x004fe40005800000 */
[----:B-1----:R-:W-:-:S02]  /*6120*/  FSEL R117, R117, -INF , !P2 ;  /* 0xff80000075757808 */ /* 0x002fc40005000000 */
[----:B---3--:R-:W-:Y:S01]  /*6130*/  FSEL R115, R115, -INF , !P1 ;  /* 0xff80000073737808 */ /* 0x008fe20004800000 */
        /* <DEDUP_REMOVED lines=59> */
.L_x_7350:
[----:B------:R-:W-:-:S04]  /*64f0*/  LEA R14, -R2, RZ, 0x6 ;  /* 0x000000ff020e7211 */ /* 0x000fc800078e31ff */
[----:B------:R-:W-:Y:S02]  /*6500*/  SHF.R.S32.HI R0, RZ, 0x1f, R14 ;  /* 0x0000001fff007819 */ /* 0x000fe4000001140e */
.L_x_7351:
        /* <DEDUP_REMOVED lines=24> */
.L_x_7349:
        /* <DEDUP_REMOVED lines=49> */
[----:B------:R-:W-:Y:S01]  /*69a0*/  FFMA.FTZ R109, R5, c[0x0][0x23c], -R123 ;  /* 0x00008f00056d7a23 */ /* 0x000fe2000001087b */
[----:B------:R-:W-:Y:S01]  /*69b0*/  FSEL R5, R111, RZ, P2 ;  /* 0x000000ff6f057208 */ /* 0x000fe20001000000 */
[--C-:B------:R-:W-:Y:S02]  /*69c0*/  FFMA.FTZ R105, R8, c[0x0][0x23c], -R116.reuse ;  /* 0x00008f0008697a23 */ /* 0x100fe40000010874 */
[----:B------:R-:W-:Y:S01]  /*69d0*/  FFMA.FTZ R0, R9, c[0x0][0x23c], -R116 ;  /* 0x00008f0009007a23 */ /* 0x000fe20000010874 */
[----:B------:R-:W-:Y:S01]  /*69e0*/  MUFU.EX2 R107, R107 ;  /* 0x0000006b006b7308 */ /* 0x000fe20000000800 */
[----:B------:R-:W1:Y:S01]  /*69f0*/  LDSM.16.MT88.4 R8, [R164+0x8000] ;  /* 0x00800000a408783b */ /* 0x000e620000004200 */
[----:B------:R-:W-:Y:S02]  /*6a00*/  FADD.FTZ R4, R100, -R5 ;  /* 0x8000000564047221 */ /* 0x000fe40000010000 */
[----:B------:R-:W-:Y:S01]  /*6a10*/  FADD.FTZ R6, R3, -R6 ;  /* 0x8000000603067221 */ /* 0x000fe20000010000 */
[----:B------:R-:W-:Y:S01]  /*6a20*/  LDSM.16.MT88.4 R100, [R161+0xb000] ;  /* 0x00b00000a164783b */ /* 0x000fe20000004200 */
[----:B------:R-:W-:-:S02]  /*6a30*/  FFMA.FTZ R106, R112, c[0x0][0x23c], -R123 ;  /* 0x00008f00706a7a23 */ /* 0x000fc4000001087b */
[--C-:B------:R-:W-:Y:S01]  /*6a40*/  FFMA.FTZ R104, R113, c[0x0][0x23c], -R116.reuse ;  /* 0x00008f0071687a23 */ /* 0x100fe20000010874 */
[----:B------:R-:W-:Y:S01]  /*6a50*/  MUFU.EX2 R109, R109 ;  /* 0x0000006d006d7308 */ /* 0x000fe20000000800 */
[--C-:B------:R-:W-:Y:S02]  /*6a60*/  FFMA.FTZ R108, R12, c[0x0][0x23c], -R123.reuse ;  /* 0x00008f000c6c7a23 */ /* 0x100fe4000001087b */
[----:B------:R-:W-:Y:S01]  /*6a70*/  FFMA.FTZ R113, R7, c[0x0][0x23c], -R116 ;  /* 0x00008f0007717a23 */ /* 0x000fe20000010874 */
[----:B------:R-:W2:Y:S01]  /*6a80*/  LDSM.16.MT88.4 R12, [R161+0x8000] ;  /* 0x00800000a10c783b */ /* 0x000ea20000004200 */
[----:B------:R-:W-:Y:S02]  /*6a90*/  FMUL.FTZ R114, R4, c[0x0][0x23c] ;  /* 0x00008f0004727a20 */ /* 0x000fe40000410000 */
[----:B------:R-:W-:Y:S01]  /*6aa0*/  FMUL.FTZ R112, R6, c[0x0][0x23c] ;  /* 0x00008f0006707a20 */ /* 0x000fe20000410000 */
        /* <DEDUP_REMOVED lines=8> */
[----:B------:R-:W-:Y:S01]  /*6b30*/  LDSM.16.MT88.4 R24, [R164+0x8800] ;  /* 0x00880000a418783b */ /* 0x000fe20000004200 */
[----:B------:R-:W-:-:S02]  /*6b40*/  FFMA.FTZ R129, R21, c[0x0][0x23c], -R116 ;  /* 0x00008f0015817a23 */ /* 0x000fc40000010874 */
[----:B------:R-:W-:Y:S01]  /*6b50*/  FFMA.FTZ R132, R31, c[0x0][0x23c], -R116 ;  /* 0x00008f001f847a23 */ /* 0x000fe20000010874 */
[----:B------:R-:W-:Y:S01]  /*6b60*/  MUFU.EX2 R105, R105 ;  /* 0x0000006900697308 */ /* 0x000fe20000000800 */
[----:B---3--:R-:W-:Y:S01]  /*6b70*/  F2FP.PACK_AB R4, R108, R109 ;  /* 0x0000006d6c04723e */ /* 0x008fe200000000ff */
[----:B------:R-:W-:Y:S01]  /*6b80*/  LDSM.16.MT88.4 R20, [R161+0x8800] ;  /* 0x00880000a114783b */ /* 0x000fe20000004200 */
[--C-:B------:R-:W-:Y:S02]  /*6b90*/  FFMA.FTZ R134, R34, c[0x0][0x23c], -R123.reuse ;  /* 0x00008f0022867a23 */ /* 0x100fe4000001087b */
[--C-:B------:R-:W-:Y:S02]  /*6ba0*/  FFMA.FTZ R137, R32, c[0x0][0x23c], -R123.reuse ;  /* 0x00008f0020897a23 */ /* 0x100fe4000001087b */
[----:B------:R-:W-:Y:S01]  /*6bb0*/  LDSM.16.MT88.4 R32, [R161+0xa800] ;  /* 0x00a80000a120783b */ /* 0x000fe20000004200 */
[----:B------:R-:W3:Y:S01]  /*6bc0*/  MUFU.EX2 R104, R104 ;  /* 0x0000006800687308 */ /* 0x000ee20000000800 */
[----:B----4-:R-:W-:Y:S01]  /*6bd0*/  F2FP.PACK_AB R6, R106, R107 ;  /* 0x0000006b6a06723e */ /* 0x010fe200000000ff */
[----:B------:R-:W-:-:S02]  /*6be0*/  FFMA.FTZ R136, R30, c[0x0][0x23c], -R123 ;  /* 0x00008f001e887a23 */ /* 0x000fc4000001087b */
[--C-:B------:R-:W-:Y:S02]  /*6bf0*/  FFMA.FTZ R139, R28, c[0x0][0x23c], -R123.reuse ;  /* 0x00008f001c8b7a23 */ /* 0x100fe4000001087b */
[--C-:B------:R-:W-:Y:S02]  /*6c00*/  FFMA.FTZ R138, R29, c[0x0][0x23c], -R116.reuse ;  /* 0x00008f001d8a7a23 */ /* 0x100fe40000010874 */
[----:B------:R-:W-:Y:S01]  /*6c10*/  MUFU.EX2 R0, R0 ;  /* 0x0000000000007308 */ /* 0x000fe20000000800 */
[--C-:B------:R-:W-:Y:S01]  /*6c20*/  FFMA.FTZ R135, R135, c[0x0][0x23c], -R116.reuse ;  /* 0x00008f0087877a23 */ /* 0x100fe20000010874 */
[----:B------:R-:W-:Y:S01]  /*6c30*/  LDSM.16.MT88.4 R28, [R164+0x9000] ;  /* 0x00900000a41c783b */ /* 0x000fe20000004200 */
        /* <DEDUP_REMOVED lines=8> */
[----:B------:R-:W3:Y:S01]  /*6cc0*/  MUFU.EX2 R114, R114 ;  /* 0x0000007200727308 */ /* 0x000ee20000000800 */
[--C-:B------:R-:W-:Y:S02]  /*6cd0*/  FFMA.FTZ R118, R121, c[0x0][0x23c], -R116.reuse ;  /* 0x00008f0079767a23 */ /* 0x100fe40000010874 */
[--C-:B------:R-:W-:Y:S02]  /*6ce0*/  FFMA.FTZ R119, R119, c[0x0][0x23c], -R116.reuse ;  /* 0x00008f0077777a23 */ /* 0x100fe40000010874 */
[----:B------:R-:W-:-:S03]  /*6cf0*/  FFMA.FTZ R117, R117, c[0x0][0x23c], -R116 ;  /* 0x00008f0075757a23 */ /* 0x000fc60000010874 */
        /* <DEDUP_REMOVED lines=112> */
[----:B---3--:R-:W-:Y:S02]  /*7400*/  F2FP.PACK_AB R4, R126, R3 ;  /* 0x000000037e04723e */ /* 0x008fe400000000ff */
        /* <DEDUP_REMOVED lines=58> */
[----:B------:R-:W2:Y:S07]  /*77b0*/  LDSM.16.MT88.4 R28, [R162+0x9800] ;  /* 0x00980000a21c783b */ /* 0x000eae0000004200 */
[C---:B----4-:R-:W-:Y:S08]  /*77c0*/  HMMA.16816.F32 R36, R4.reuse, R8, R36 ;  /* 0x000000080424723c */ /* 0x050ff00000001824 */
[C---:B------:R-:W-:Y:S01]  /*77d0*/  HMMA.16816.F32 R40, R4.reuse, R10, R40 ;  /* 0x0000000a0428723c */ /* 0x040fe20000001828 */
[----:B------:R-:W-:Y:S07]  /*77e0*/  LDSM.16.MT88.4 R8, [R162+0xb800] ;  /* 0x00b80000a208783b */ /* 0x000fee0000004200 */
        /* <DEDUP_REMOVED lines=36> */
[----:B-1----:R-:W-:Y:S01]  /*7a30*/  HMMA.16816.F32 R80, R4, R24, R80 ;  /* 0x000000180450723c */ /* 0x002fe20000001850 */
[----:B------:R-:W-:Y:S02]  /*7a40*/  MOV R3, R110 ;  /* 0x0000006e00037202 */ /* 0x000fe40000000f00 */
        /* <DEDUP_REMOVED lines=11> */
[----:B------:R-:W-:Y:S11]  /*7b00*/  HMMA.16816.F32 R64, R4, R14, R64 ;  /* 0x0000000e0440723c */ /* 0x000ff60000001840 */
[----:B------:R-:W-:Y:S08]  /*7b10*/  @!UPT UIADD3 URZ, URZ, URZ, URZ ;  /* 0x0000003f3f3ff290 */ /* 0x000ff0000fffe03f */
.L_x_7346:
        /* <DEDUP_REMOVED lines=13> */
.L_x_7356:
        /* <DEDUP_REMOVED lines=65> */
.L_x_7353:
[C---:B------:R-:W-:Y:S04]  /*8000*/  LEA R174, P1, R6.reuse, R174, 0x1 ;  /* 0x000000ae06ae7211 */ /* 0x040fe800078208ff */
[----:B------:R-:W-:Y:S02]  /*8010*/  LEA.HI.X R173, R6, R173, R2, 0x1, P1 ;  /* 0x000000ad06ad7211 */ /* 0x000fe400008f0c02 */
[----:B------:R-:W-:Y:S02]  /*8020*/  IADD3 R100, P1, R174, R187, RZ ;  /* 0x000000bbae647210 */ /* 0x000fe40007f3e0ff */
[----:B------:R-:W-:Y:S02]  /*8030*/  MOV R175, R173 ;  /* 0x000000ad00af7202 */ /* 0x000fe40000000f00 */
[-C--:B------:R-:W-:Y:S02]  /*8040*/  IADD3.X R101, R173, R186.reuse, RZ, P1, !PT ;  /* 0x000000baad657210 */ /* 0x080fe40000ffe4ff */
[-C--:B------:R-:W-:Y:S01]  /*8050*/  IADD3 R2, P1, R100, R187.reuse, RZ ;  /* 0x000000bb64027210 */ /* 0x080fe20007f3e0ff */
[----:B------:R-:W-:Y:S01]  /*8060*/  @!PT LDS RZ, [RZ] ;  /* 0x00000000fffff984 */ /* 0x000fe20000000800 */
[----:B------:R-:W-:Y:S01]  /*8070*/  @!PT LDS RZ, [RZ] ;  /* 0x00000000fffff984 */ /* 0x000fe20000000800 */
[----:B------:R-:W-:Y:S01]  /*8080*/  @!PT LDS RZ, [RZ] ;  /* 0x00000000fffff984 */ /* 0x000fe20000000800 */
[----:B------:R1:W-:Y:S03]  /*8090*/  LDGSTS.E.BYPASS.LTC128B.128 [R179+0x8000], [R174.64] ;  /* 0x08000000aeb37fae */ /* 0x0003e6000b901d44 */
[-C--:B------:R-:W-:Y:S02]  /*80a0*/  IADD3.X R3, R101, R186.reuse, RZ, P1, !PT ;  /* 0x000000ba65037210 */ /* 0x080fe40000ffe4ff */
[----:B------:R-:W-:Y:S02]  /*80b0*/  IADD3 R196, P1, R2, R187, RZ ;  /* 0x000000bb02c47210 */ /* 0x000fe40007f3e0ff */
[----:B------:R1:W-:Y:S02]  /*80c0*/  LDGSTS.E.BYPASS.LTC128B.128 [R179+0xa000], [R174.64+0x80] ;  /* 0x0a000080aeb37fae */ /* 0x0003e4000b901d44 */
[----:B------:R-:W-:Y:S02]  /*80d0*/  IADD3.X R197, R3, R186, RZ, P1, !PT ;  /* 0x000000ba03c57210 */ /* 0x000fe40000ffe4ff */
[----:B------:R-:W-:Y:S03]  /*80e0*/  ISETP.GT.AND P1, PT, R177, R172, PT ;  /* 0x000000acb100720c */ /* 0x000fe60003f24270 */
[----:B------:R2:W-:Y:S07]  /*80f0*/  LDGSTS.E.BYPASS.LTC128B.128 [R179+0x8800], [R100.64] ;  /* 0x0880000064b37fae */ /* 0x0005ee000b901d44 */
[----:B------:R2:W-:Y:S07]  /*8100*/  LDGSTS.E.BYPASS.LTC128B.128 [R179+0xa800], [R100.64+0x80] ;  /* 0x0a80008064b37fae */ /* 0x0005ee000b901d44 */
[----:B------:R3:W-:Y:S07]  /*8110*/  LDGSTS.E.BYPASS.LTC128B.128 [R179+0x9000], [R2.64] ;  /* 0x0900000002b37fae */ /* 0x0007ee000b901d44 */
[----:B------:R3:W-:Y:S07]  /*8120*/  LDGSTS.E.BYPASS.LTC128B.128 [R179+0xb000], [R2.64+0x80] ;  /* 0x0b00008002b37fae */ /* 0x0007ee000b901d44 */
[----:B------:R4:W-:Y:S07]  /*8130*/  LDGSTS.E.BYPASS.LTC128B.128 [R179+0x9800], [R196.64] ;  /* 0x09800000c4b37fae */ /* 0x0009ee000b901d44 */
[----:B------:R4:W-:Y:S07]  /*8140*/  LDGSTS.E.BYPASS.LTC128B.128 [R179+0xb800], [R196.64+0x80] ;  /* 0x0b800080c4b37fae */ /* 0x0009ee000b901d44 */
[----:B------:R-:W-:Y:S07]  /*8150*/  LDSM.16.M88.4 R104, [R170] ;  /* 0x00000000aa68783b */ /* 0x000fee0000000200 */
[----:B------:R-:W5:Y:S07]  /*8160*/  LDSM.16.M88.4 R108, [R169+0x4000] ;  /* 0x00400000a96c783b */ /* 0x000f6e0000000200 */
        /* <DEDUP_REMOVED lines=9> */
[C---:B-1----:R-:W-:Y:S04]  /*8200*/  HMMA.16816.F32 R12, R104.reuse, R112, RZ ;  /* 0x00000070680c723c */ /* 0x042fe800000018ff */
[----:B------:R-:W1:Y:S04]  /*8210*/  LDSM.16.M88.4 R136, [R158] ;  /* 0x000000009e88783b */ /* 0x000e680000000200 */
[C---:B------:R-:W-:Y:S03]  /*8220*/  HMMA.16816.F32 R16, R104.reuse, R114, RZ ;  /* 0x000000726810723c */ /* 0x040fe600000018ff */
[----:B------:R-:W1:Y:S05]  /*8230*/  LDSM.16.M88.4 R140, [R157] ;  /* 0x000000009d8c783b */ /* 0x000e6a0000000200 */
[C---:B------:R-:W-:Y:S02]  /*8240*/  HMMA.16816.F32 R20, R104.reuse, R116, RZ ;  /* 0x000000746814723c */ /* 0x040fe400000018ff */
[----:B------:R-:W-:Y:S06]  /*8250*/  LDSM.16.M88.4 R144, [R166] ;  /* 0x00000000a690783b */ /* 0x000fec0000000200 */
[C---:B------:R-:W-:Y:S01]  /*8260*/  HMMA.16816.F32 R24, R104.reuse, R118, RZ ;  /* 0x000000766818723c */ /* 0x040fe200000018ff */
[----:B------:R-:W1:Y:S07]  /*8270*/  LDSM.16.M88.4 R148, [R163+0x4000] ;  /* 0x00400000a394783b */ /* 0x000e6e0000000200 */
[C---:B--2---:R-:W-:Y:S01]  /*8280*/  HMMA.16816.F32 R28, R104.reuse, R120, RZ ;  /* 0x00000078681c723c */ /* 0x044fe200000018ff */
[----:B------:R-:W-:Y:S07]  /*8290*/  LDSM.16.M88.4 R108, [R163+0x5000] ;  /* 0x00500000a36c783b */ /* 0x000fee0000000200 */
[----:B------:R-:W-:Y:S01]  /*82a0*/  HMMA.16816.F32 R32, R104, R122, RZ ;  /* 0x0000007a6820723c */ /* 0x000fe200000018ff */
[----:B------:R-:W2:Y:S07]  /*82b0*/  LDSM.16.M88.4 R104, [R163+0x4800] ;  /* 0x00480000a368783b */ /* 0x000eae0000000200 */
[C---:B-----5:R-:W-:Y:S01]  /*82c0*/  HMMA.16816.F32 R4, R124.reuse, R128, R4 ;  /* 0x000000807c04723c */ /* 0x060fe20000001804 */
[----:B------:R-:W5:Y:S07]  /*82d0*/  LDSM.16.M88.4 R112, [R163+0x5800] ;  /* 0x00580000a370783b */ /* 0x000f6e0000000200 */
[C---:B------:R-:W-:Y:S01]  /*82e0*/  HMMA.16816.F32 R8, R124.reuse, R130, R8 ;  /* 0x000000827c08723c */ /* 0x040fe20000001808 */
[----:B------:R-:W-:Y:S07]  /*82f0*/  LDSM.16.M88.4 R116, [R165] ;  /* 0x00000000a574783b */ /* 0x000fee0000000200 */
[C---:B---3--:R-:W-:Y:S01]  /*8300*/  HMMA.16816.F32 R12, R124.reuse, R132, R12 ;  /* 0x000000847c0c723c */ /* 0x048fe2000000180c */
[----:B------:R-:W3:Y:S07]  /*8310*/  LDSM.16.M88.4 R120, [R156] ;  /* 0x000000009c78783b */ /* 0x000eee0000000200 */
[C---:B------:R-:W-:Y:S01]  /*8320*/  HMMA.16816.F32 R16, R124.reuse, R134, R16 ;  /* 0x000000867c10723c */ /* 0x040fe20000001810 */
[----:B------:R-:W-:Y:S07]  /*8330*/  LDSM.16.M88.4 R128, [R156+0x1000] ;  /* 0x001000009c80783b */ /* 0x000fee0000000200 */
[C---:B-1----:R-:W-:Y:S01]  /*8340*/  HMMA.16816.F32 R20, R124.reuse, R136, R20 ;  /* 0x000000887c14723c */ /* 0x042fe20000001814 */
[----:B------:R-:W-:Y:S07]  /*8350*/  LDSM.16.M88.4 R132, [R156+0x1800] ;  /* 0x001800009c84783b */ /* 0x000fee0000000200 */
[C---:B------:R-:W-:Y:S01]  /*8360*/  HMMA.16816.F32 R24, R124.reuse, R138, R24 ;  /* 0x0000008a7c18723c */ /* 0x040fe20000001818 */
[----:B------:R-:W-:Y:S07]  /*8370*/  LDSM.16.M88.4 R136, [R170+0x2000] ;  /* 0x00200000aa88783b */ /* 0x000fee0000000200 */
[C---:B------:R-:W-:Y:S08]  /*8380*/  HMMA.16816.F32 R28, R124.reuse, R140, R28 ;  /* 0x0000008c7c1c723c */ /* 0x040ff0000000181c */
[----:B------:R-:W-:Y:S01]  /*8390*/  HMMA.16816.F32 R32, R124, R142, R32 ;  /* 0x0000008e7c20723c */ /* 0x000fe20000001820 */
[----:B------:R-:W1:Y:S07]  /*83a0*/  LDSM.16.M88.4 R124, [R156+0x800] ;  /* 0x000800009c7c783b */ /* 0x000e6e0000000200 */
[C---:B------:R-:W-:Y:S01]  /*83b0*/  HMMA.16816.F32 R4, R144.reuse, R148, R4 ;  /* 0x000000949004723c */ /* 0x040fe20000001804 */
[----:B------:R-:W1:Y:S07]  /*83c0*/  LDSM.16.M88.4 R140, [R169+0x6000] ;  /* 0x00600000a98c783b */ /* 0x000e6e0000000200 */
[C---:B------:R-:W-:Y:S01]  /*83d0*/  HMMA.16816.F32 R8, R144.reuse, R150, R8 ;  /* 0x000000969008723c */ /* 0x040fe20000001808 */
[----:B------:R-:W-:Y:S07]  /*83e0*/  LDSM.16.M88.4 R148, [R155] ;  /* 0x000000009b94783b */ /* 0x000fee0000000200 */
[C---:B--2---:R-:W-:Y:S08]  /*83f0*/  HMMA.16816.F32 R12, R144.reuse, R104, R12 ;  /* 0x00000068900c723c */ /* 0x044ff0000000180c */
[C---:B------:R-:W-:Y:S01]  /*8400*/  HMMA.16816.F32 R16, R144.reuse, R106, R16 ;  /* 0x0000006a9010723c */ /* 0x040fe20000001810 */
[----:B------:R-:W2:Y:S07]  /*8410*/  LDSM.16.M88.4 R104, [R169+0x6800] ;  /* 0x00680000a968783b */ /* 0x000eae0000000200 */
[C---:B------:R-:W-:Y:S08]  /*8420*/  HMMA.16816.F32 R20, R144.reuse, R108, R20 ;  /* 0x0000006c9014723c */ /* 0x040ff00000001814 */
[C---:B------:R-:W-:Y:S01]  /*8430*/  HMMA.16816.F32 R24, R144.reuse, R110, R24 ;  /* 0x0000006e9018723c */ /* 0x040fe20000001818 */
[----:B------:R-:W2:Y:S07]  /*8440*/  LDSM.16.M88.4 R108, [R169+0x7000] ;  /* 0x00700000a96c783b */ /* 0x000eae0000000200 */
[C---:B-----5:R-:W-:Y:S08]  /*8450*/  HMMA.16816.F32 R28, R144.reuse, R112, R28 ;  /* 0x00000070901c723c */ /* 0x060ff0000000181c */
[----:B------:R-:W-:Y:S01]  /*8460*/  HMMA.16816.F32 R32, R144, R114, R32 ;  /* 0x000000729020723c */ /* 0x000fe20000001820 */
[----:B------:R-:W5:Y:S07]  /*8470*/  LDSM.16.M88.4 R112, [R169+0x7800] ;  /* 0x00780000a970783b */ /* 0x000f6e0000000200 */
[C---:B---3--:R-:W-:Y:S01]  /*8480*/  HMMA.16816.F32 R4, R116.reuse, R120, R4 ;  /* 0x000000787404723c */ /* 0x048fe20000001804 */
[----:B------:R-:W3:Y:S07]  /*8490*/  LDSM.16.M88.4 R144, [R168+0x2000] ;  /* 0x00200000a890783b */ /* 0x000eee0000000200 */
[C---:B------:R-:W-:Y:S01]  /*84a0*/  HMMA.16816.F32 R8, R116.reuse, R122, R8 ;  /* 0x0000007a7408723c */ /* 0x040fe20000001808 */
[----:B------:R-:W-:Y:S07]  /*84b0*/  LDSM.16.M88.4 R120, [R153] ;  /* 0x000000009978783b */ /* 0x000fee0000000200 */
        /* <DEDUP_REMOVED lines=8> */
[----:B------:R-:W1:Y:S07]  /*8540*/  LDSM.16.M88.4 R116, [R154] ;  /* 0x000000009a74783b */ /* 0x000e6e0000000200 */
[----:B------:R-:W1:Y:S01]  /*8550*/  LDSM.16.M88.4 R132, [R163+0x6000] ;  /* 0x00600000a384783b */ /* 0x000e620000000200 */
        /* <DEDUP_REMOVED lines=8> */
[----:B------:R-:W1:Y:S07]  /*85e0*/  LDSM.16.M88.4 R108, [R163+0x7000] ;  /* 0x00700000a36c783b */ /* 0x000e6e0000000200 */
[C---:B-----5:R-:W-:Y:S08]  /*85f0*/  HMMA.16816.F32 R28, R136.reuse, R112, R28 ;  /* 0x00000070881c723c */ /* 0x060ff0000000181c */
[----:B------:R-:W-:Y:S01]  /*8600*/  HMMA.16816.F32 R32, R136, R114, R32 ;  /* 0x000000728820723c */ /* 0x000fe20000001820 */
[----:B------:R-:W5:Y:S07]  /*8610*/  LDSM.16.M88.4 R112, [R163+0x7800] ;  /* 0x00780000a370783b */ /* 0x000f6e0000000200 */
[----:B------:R-:W2:Y:S01]  /*8620*/  LDSM.16.M88.4 R136, [R165+0x2000] ;  /* 0x00200000a588783b */ /* 0x000ea20000000200 */
[C---:B---3--:R-:W-:Y:S08]  /*8630*/  HMMA.16816.F32 R4, R144.reuse, R148, R4 ;  /* 0x000000949004723c */ /* 0x048ff00000001804 */
[C---:B------:R-:W-:Y:S08]  /*8640*/  HMMA.16816.F32 R8, R144.reuse, R150, R8 ;  /* 0x000000969008723c */ /* 0x040ff00000001808 */
[C---:B-1----:R-:W-:Y:S08]  /*8650*/  HMMA.16816.F32 R12, R144.reuse, R116, R12 ;  /* 0x00000074900c723c */ /* 0x042ff0000000180c */
        /* <DEDUP_REMOVED lines=9> */
[----:B------:R-:W1:Y:S07]  /*86f0*/  LDSM.16.M88.4 R104, [R156+0x2800] ;  /* 0x002800009c68783b */ /* 0x000e6e0000000200 */
[C---:B------:R-:W-:Y:S08]  /*8700*/  HMMA.16816.F32 R20, R128.reuse, R108, R20 ;  /* 0x0000006c8014723c */ /* 0x040ff00000001814 */
[C---:B------:R-:W-:Y:S01]  /*8710*/  HMMA.16816.F32 R24, R128.reuse, R110, R24 ;  /* 0x0000006e8018723c */ /* 0x040fe20000001818 */
[----:B------:R-:W2:Y:S07]  /*8720*/  LDSM.16.M88.4 R108, [R156+0x3000] ;  /* 0x003000009c6c783b */ /* 0x000eae0000000200 */
[C---:B-----5:R-:W-:Y:S08]  /*8730*/  HMMA.16816.F32 R28, R128.reuse, R112, R28 ;  /* 0x00000070801c723c */ /* 0x060ff0000000181c */
        /* <DEDUP_REMOVED lines=44> */
[----:B----4-:R-:W-:Y:S02]  /*8a00*/  FMUL.FTZ R196, R29, c[0x0][0x2ec] ;  /* 0x0000bb001dc47a20 */ /* 0x010fe40000410000 */
[----:B------:R-:W-:Y:S02]  /*8a10*/  FMUL.FTZ R199, R30, c[0x0][0x2ec] ;  /* 0x0000bb001ec77a20 */ /* 0x000fe40000410000 */
[----:B------:R-:W-:Y:S01]  /*8a20*/  FMUL.FTZ R197, R31, c[0x0][0x2ec] ;  /* 0x0000bb001fc57a20 */ /* 0x000fe20000410000 */
[----:B------:R-:W4:Y:S01]  /*8a30*/  MUFU.TANH R221, R221 ;  /* 0x000000dd00dd7308 */ /* 0x000f220000002400 */
        /* <DEDUP_REMOVED lines=91> */
.L_x_7355:
        /* <DEDUP_REMOVED lines=20> */
.L_x_7354:
        /* <DEDUP_REMOVED lines=213> */
[----:B------:R-:W-:Y:S03]  /*9e80*/  LDSM.16.MT88.4 R76, [R162+0xa800] ;  /* 0x00a80000a24c783b */ /* 0x000fe60000004200 */
[----:B------:R-:W-:Y:S03]  /*9e90*/  FADD.FTZ R122, R122, R123 ;  /* 0x0000007b7a7a7221 */ /* 0x000fe60000010000 */
[----:B------:R-:W-:Y:S01]  /*9ea0*/  MUFU.EX2 R140, R140 ;  /* 0x0000008c008c7308 */ /* 0x000fe20000000800 */
[C---:B-----5:R-:W-:Y:S08]  /*9eb0*/  HMMA.16816.F32 R4, R68.reuse, R72, R4 ;  /* 0x000000484404723c */ /* 0x060ff00000001804 */
[C---:B------:R-:W-:Y:S01]  /*9ec0*/  HMMA.16816.F32 R8, R68.reuse, R74, R8 ;  /* 0x0000004a4408723c */ /* 0x040fe20000001808 */
[----:B------:R-:W1:Y:S01]  /*9ed0*/  LDSM.16.MT88.4 R72, [R164+0xa800] ;  /* 0x00a80000a448783b */ /* 0x000e620000004200 */
[----:B------:R-:W-:Y:S06]  /*9ee0*/  MUFU.EX2 R141, R141 ;  /* 0x0000008d008d7308 */ /* 0x000fec0000000800 */
[C---:B------:R-:W-:Y:S04]  /*9ef0*/  HMMA.16816.F32 R12, R68.reuse, R80, R12 ;  /* 0x00000050440c723c */ /* 0x040fe8000000180c */
[----:B------:R-:W-:Y:S04]  /*9f00*/  MUFU.EX2 R142, R142 ;  /* 0x0000008e008e7308 */ /* 0x000fe80000000800 */
[C---:B------:R-:W-:Y:S01]  /*9f10*/  HMMA.16816.F32 R16, R68.reuse, R82, R16 ;  /* 0x000000524410723c */ /* 0x040fe20000001810 */
[----:B------:R-:W2:Y:S05]  /*9f20*/  LDSM.16.MT88.4 R80, [R161+0xa800] ;  /* 0x00a80000a150783b */ /* 0x000eaa0000004200 */
[----:B------:R-:W-:Y:S02]  /*9f30*/  MUFU.EX2 R143, R143 ;  /* 0x0000008f008f7308 */ /* 0x000fe40000000800 */
[C---:B------:R-:W-:Y:S08]  /*9f40*/  HMMA.16816.F32 R20, R68.reuse, R84, R20 ;  /* 0x000000544414723c */ /* 0x040ff00000001814 */
        /* <DEDUP_REMOVED lines=27> */
[----:B------:R-:W-:Y:S02]  /*a100*/  F2FP.PACK_AB R68, R137, R136 ;  /* 0x000000888944723e */ /* 0x000fe400000000ff */
[----:B------:R-:W-:Y:S03]  /*a110*/  F2FP.PACK_AB R69, R139, R138 ;  /* 0x0000008a8b45723e */ /* 0x000fe600000000ff */
[----:B------:R-:W-:Y:S02]  /*a120*/  F2FP.PACK_AB R70, R141, R140 ;  /* 0x0000008c8d46723e */ /* 0x000fe400000000ff */
[----:B------:R-:W-:Y:S02]  /*a130*/  F2FP.PACK_AB R71, R143, R142 ;  /* 0x0000008e8f47723e */ /* 0x000fe400000000ff */
[----:B---3--:R-:W-:Y:S05]  /*a140*/  F2FP.PACK_AB R104, R145, R144 ;  /* 0x000000909168723e */ /* 0x008fea00000000ff */
[C---:B------:R-:W-:Y:S03]  /*a150*/  HMMA.16816.F32 R4, R68.reuse, R72, R4 ;  /* 0x000000484404723c */ /* 0x040fe60000001804 */
[----:B------:R-:W-:Y:S05]  /*a160*/  F2FP.PACK_AB R107, R101, R102 ;  /* 0x00000066656b723e */ /* 0x000fea00000000ff */
[C---:B------:R-:W-:Y:S01]  /*a170*/  HMMA.16816.F32 R8, R68.reuse, R74, R8 ;  /* 0x0000004a4408723c */ /* 0x040fe20000001808 */
[----:B------:R-:W1:Y:S07]  /*a180*/  LDSM.16.MT88.4 R72, [R164+0xb000] ;  /* 0x00b00000a448783b */ /* 0x000e6e0000004200 */
[C---:B------:R-:W-:Y:S08]  /*a190*/  HMMA.16816.F32 R12, R68.reuse, R88, R12 ;  /* 0x00000058440c723c */ /* 0x040ff0000000180c */
[C---:B------:R-:W-:Y:S08]  /*a1a0*/  HMMA.16816.F32 R16, R68.reuse, R90, R16 ;  /* 0x0000005a4410723c */ /* 0x040ff00000001810 */
[C---:B-----5:R-:W-:Y:S08]  /*a1b0*/  HMMA.16816.F32 R20, R68.reuse, R76, R20 ;  /* 0x0000004c4414723c */ /* 0x060ff00000001814 */
[C---:B------:R-:W-:Y:S01]  /*a1c0*/  HMMA.16816.F32 R24, R68.reuse, R78, R24 ;  /* 0x0000004e4418723c */ /* 0x040fe20000001818 */
[----:B------:R-:W3:Y:S07]  /*a1d0*/  LDSM.16.MT88.4 R76, [R161+0xb000] ;  /* 0x00b00000a14c783b */ /* 0x000eee0000004200 */
[C---:B--2---:R-:W-:Y:S08]  /*a1e0*/  HMMA.16816.F32 R28, R68.reuse, R80, R28 ;  /* 0x00000050441c723c */ /* 0x044ff0000000181c */
[C---:B------:R-:W-:Y:S01]  /*a1f0*/  HMMA.16816.F32 R32, R68.reuse, R82, R32 ;  /* 0x000000524420723c */ /* 0x040fe20000001820 */
[----:B------:R-:W2:Y:S07]  /*a200*/  LDSM.16.MT88.4 R80, [R160+0xb000] ;  /* 0x00b00000a050783b */ /* 0x000eae0000004200 */
[C---:B-1----:R-:W-:Y:S08]  /*a210*/  HMMA.16816.F32 R36, R68.reuse, R72, R36 ;  /* 0x000000484424723c */ /* 0x042ff00000001824 */
[C---:B------:R-:W-:Y:S01]  /*a220*/  HMMA.16816.F32 R40, R68.reuse, R74, R40 ;  /* 0x0000004a4428723c */ /* 0x040fe20000001828 */
[----:B------:R-:W-:Y:S07]  /*a230*/  LDSM.16.MT88.4 R72, [R161+0x9800] ;  /* 0x00980000a148783b */ /* 0x000fee0000004200 */
[C---:B------:R-:W-:Y:S08]  /*a240*/  HMMA.16816.F32 R44, R68.reuse, R84, R44 ;  /* 0x00000054442c723c */ /* 0x040ff0000000182c */
[C---:B------:R-:W-:Y:S01]  /*a250*/  HMMA.16816.F32 R48, R68.reuse, R86, R48 ;  /* 0x000000564430723c */ /* 0x040fe20000001830 */
[----:B------:R-:W1:Y:S07]  /*a260*/  LDSM.16.MT88.4 R84, [R162+0x9800] ;  /* 0x00980000a254783b */ /* 0x000e6e0000004200 */
        /* <DEDUP_REMOVED lines=32> */
[----:B------:R-:W-:Y:S03]  /*a470*/  FADD.FTZ R143, R143, R142 ;  /* 0x0000008e8f8f7221 */ /* 0x000fe60000010000 */
[----:B------:R-:W-:Y:S01]  /*a480*/  FADD.FTZ R5, R133, R0 ;  /* 0x0000000085057221 */ /* 0x000fe20000010000 */
[C---:B------:R-:W-:Y:S04]  /*a490*/  HMMA.16816.F32 R56, R104.reuse, R6, R56 ;  /* 0x000000066838723c */ /* 0x040fe80000001838 */
[----:B------:R-:W-:Y:S01]  /*a4a0*/  FADD.FTZ R5, R132, R5 ;  /* 0x0000000584057221 */ /* 0x000fe20000010000 */
[----:B------:R-:W-:Y:S01]  /*a4b0*/  MOV R0, R3 ;  /* 0x0000000300007202 */ /* 0x000fe20000000f00 */
[----:B------:R-:W-:Y:S02]  /*a4c0*/  FADD.FTZ R146, R146, R143 ;  /* 0x0000008f92927221 */ /* 0x000fe40000010000 */
[----:B------:R-:W-:Y:S01]  /*a4d0*/  FADD.FTZ R136, R136, R5 ;  /* 0x0000000588887221 */ /* 0x000fe20000010000 */
[C---:B---3--:R-:W-:Y:S03]  /*a4e0*/  HMMA.16816.F32 R60, R104.reuse, R8, R60 ;  /* 0x00000008683c723c */ /* 0x048fe6000000183c */
        /* <DEDUP_REMOVED lines=12> */
.L_x_7352:
        /* <DEDUP_REMOVED lines=70> */
[----:B------:R-:W-:Y:S01]  /*aa10*/  STS.64 [R12.X4], R96 ;  /* 0x000000600c007388 */ /* 0x000fe20000004a00 */
[C---:B------:R-:W-:Y:S01]  /*aa20*/  FMUL.FTZ R81, R8.reuse, R81 ;  /* 0x0000005108517220 */ /* 0x040fe20000410000 */
[----:B------:R-:W-:Y:S01]  /*aa30*/  SEL R16, R13, 0xffffff80, !P2 ;  /* 0xffffff800d107807 */ /* 0x000fe20005000000 */
[C---:B------:R-:W-:Y:S01]  /*aa40*/  FMUL.FTZ R83, R7.reuse, R83 ;  /* 0x0000005307537220 */ /* 0x040fe20000410000 */
[----:B------:R-:W-:Y:S01]  /*aa50*/  STS.64 [R12.X4+0x800], R98 ;  /* 0x000800620c007388 */ /* 0x000fe20000004a00 */
[----:B------:R-:W-:Y:S01]  /*aa60*/  FMUL.FTZ R82, R7, R82 ;  /* 0x0000005207527220 */ /* 0x000fe20000410000 */
[----:B------:R-:W-:Y:S01]  /*aa70*/  LOP3.LUT R11, R11, 0xffffffe0, RZ, 0xc0, !PT ;  /* 0xffffffe00b0b7812 */ /* 0x000fe200078ec0ff */
        /* <DEDUP_REMOVED lines=8> */
[----:B------:R-:W2:Y:S01]  /*ab00*/  @P3 MUFU.LG2 R4, R4 ;  /* 0x0000000400043308 */ /* 0x000ea20000000c00 */
        /* <DEDUP_REMOVED lines=74> */
[----:B-1----:R-:W1:Y:S04]  /*afb0*/  S2R R80, SR_CTAID.Z ;  /* 0x0000000000507919 */ /* 0x002e680000002700 */
[----:B------:R-:W2:Y:S04]  /*afc0*/  S2R R7, SR_CTAID.Y ;  /* 0x0000000000077919 */ /* 0x000ea80000002600 */
[----:B------:R-:W-:Y:S04]  /*afd0*/  STS.64 [R13+0x4000], R48 ;  /* 0x004000300d007388 */ /* 0x000fe80000000a00 */
[----:B------:R-:W-:Y:S04]  /*afe0*/  STS.64 [R13+0x4800], R50 ;  /* 0x004800320d007388 */ /* 0x000fe80000000a00 */
[----:B------:R-:W-:Y:S04]  /*aff0*/  STS.64 [R17+0x4000], R52 ;  /* 0x0040003411007388 */ /* 0x000fe80000000a00 */
[----:B------:R-:W-:Y:S04]  /*b000*/  STS.64 [R17+0x4800], R54 ;  /* 0x0048003611007388 */ /* 0x000fe80000000a00 */
[----:B------:R-:W-:Y:S04]  /*b010*/  STS.64 [R18+0x4000], R56 ;  /* 0x0040003812007388 */ /* 0x000fe80000000a00 */
[----:B------:R-:W-:Y:S04]  /*b020*/  STS.64 [R18+0x4800], R58 ;  /* 0x0048003a12007388 */ /* 0x000fe80000000a00 */
[----:B------:R-:W3:Y:S04]  /*b030*/  S2R R8, SR_CTAID.X ;  /* 0x0000000000087919 */ /* 0x000ee80000002500 */
[----:B------:R-:W-:Y:S04]  /*b040*/  STS.64 [R19+0x4000], R60 ;  /* 0x0040003c13007388 */ /* 0x000fe80000000a00 */
[----:B------:R-:W-:Y:S04]  /*b050*/  STS.64 [R19+0x4800], R62 ;  /* 0x0048003e13007388 */ /* 0x000fe80000000a00 */
[----:B------:R4:W-:Y:S04]  /*b060*/  STS.64 [R16+0x4000], R64 ;  /* 0x0040004010007388 */ /* 0x0009e80000000a00 */
[----:B------:R-:W-:Y:S04]  /*b070*/  STS.64 [R16+0x4800], R66 ;  /* 0x0048004210007388 */ /* 0x000fe80000000a00 */
[----:B------:R-:W-:Y:S01]  /*b080*/  BAR.SYNC.DEFER_BLOCKING 0x0 ;  /* 0x0000000000007b1d */ /* 0x000fe20000010000 */
[----:B---3--:R-:W-:-:S02]  /*b090*/  SHF.L.U32 R8, R8, 0x6, RZ ;  /* 0x0000000608087819 */ /* 0x008fc400000006ff */
[----:B----4-:R-:W-:Y:S02]  /*b0a0*/  SHF.R.S32.HI R64, RZ, 0x1f, R9 ;  /* 0x0000001fff407819 */ /* 0x010fe40000011409 */
[----:B------:R-:W-:Y:S01]  /*b0b0*/  IADD3 R65, -R176, RZ, RZ ;  /* 0x000000ffb0417210 */ /* 0x000fe20007ffe1ff */
[----:B--2---:R-:W-:Y:S01]  /*b0c0*/  IMAD R176, R7, c[0x0][0x210], R176 ;  /* 0x0000840007b07a24 */ /* 0x004fe200078e02b0 */
[----:B------:R-:W-:Y:S01]  /*b0d0*/  LEA.HI R64, R64, R9, RZ, 0x2 ;  /* 0x0000000940407211 */ /* 0x000fe200078f10ff */
[----:B------:R-:W2:Y:S02]  /*b0e0*/  LDS.128 R76, [R6.X4] ;  /* 0x00000000064c7984 */ /* 0x000ea40000004c00 */
[----:B-1----:R-:W-:Y:S01]  /*b0f0*/  IMAD R65, R65, c[0x0][0x1c0], R80 ;  /* 0x0000700041417a24 */ /* 0x002fe200078e0250 */
[----:B------:R-:W-:Y:S01]  /*b100*/  LOP3.LUT R64, R64, 0xffffffc, RZ, 0xc0, !PT ;  /* 0x0ffffffc40407812 */ /* 0x000fe200078ec0ff */
[----:B------:R-:W1:Y:S02]  /*b110*/  LDS.128 R72, [R6.X4+0x800] ;  /* 0x0008000006487984 */ /* 0x000e640000004c00 */
[----:B------:R-:W-:Y:S01]  /*b120*/  IMAD R65, R176, c[0x0][0x1c0], R65 ;  /* 0x00007000b0417a24 */ /* 0x000fe200078e0241 */
[----:B------:R-:W-:Y:S01]  /*b130*/  IADD3 R9, R9, -R64, RZ ;  /* 0x8000004009097210 */ /* 0x000fe20007ffe0ff */
[----:B------:R-:W3:Y:S02]  /*b140*/  LDS.128 R68, [R6.X4+0x1000] ;  /* 0x0010000006447984 */ /* 0x000ee40000004c00 */
[----:B------:R-:W-:Y:S01]  /*b150*/  IMAD R8, R65, c[0x0][0x214], R8 ;  /* 0x0000850041087a24 */ /* 0x000fe200078e0208 */
[----:B------:R-:W-:Y:S01]  /*b160*/  LEA R9, R9, R178, 0x4 ;  /* 0x000000b209097211 */ /* 0x000fe200078e20ff */
        /* <DEDUP_REMOVED lines=26> */
.L_x_7358:
[----:B--234-:R-:W-:Y:S05]  /*b310*/  BSYNC B0 ;  /* 0x0000000000007941 */ /* 0x01cfea0003800000 */
.L_x_7357:
        /* <DEDUP_REMOVED lines=18> */
[----:B-1----:R1:W-:Y:S01]  /*b440*/  @!P5 STG.E.128 [R4.64+0x1000], R72 ;  /* 0x001000480400d986 */ /* 0x0023e2000c101d04 */
[----:B------:R-:W-:-:S02]  /*b450*/  ISETP.GE.AND P6, PT, R10, R171, PT ;  /* 0x000000ab0a00720c */ /* 0x000fc40003fc6270 */
[C---:B------:R-:W-:Y:S01]  /*b460*/  IADD3 R0, R10.reuse, 0x28, RZ ;  /* 0x000000280a007810 */ /* 0x040fe20007ffe0ff */
[----:B------:R1:W-:Y:S01]  /*b470*/  @!P5 STG.E.128 [R4.64+0x1100], R32 ;  /* 0x001100200400d986 */ /* 0x0003e2000c101d04 */
        /* <DEDUP_REMOVED lines=20> */
.L_x_7359:
        /* <DEDUP_REMOVED lines=12> */
.L_x_8281:


//--------------------- .text._ZN5flash24flash_fwd_splitkv_kernelI23Flash_fwd_kernel_traitsILi128ELi64ELi64ELi4ELb0ELb0EN7cutlass6half_tE19Flash_kernel_traitsILi128ELi64ELi64ELi4ES3_EELb1ELb0ELb1ELb0ELb0ELb0ELb1ELb0EEEvNS_16Flash_fwd_paramsE --------------------------
	.section	.text._ZN5flash24flash_fwd_splitkv_kernelI23Flash_fwd_kernel_traitsILi128ELi64ELi64ELi4ELb0ELb0EN7cutlass6half_tE19Flash_kernel_traitsILi128ELi64ELi64ELi4ES3_EELb1ELb0ELb1ELb0ELb0ELb0ELb1ELb0EEEvNS_16Flash_fwd_paramsE,"ax",@progbits
	.sectioninfo	@"SHI_REGISTERS=201"
	.align	128
        .global         _ZN5flash24flash_fwd_splitkv_kernelI23Flash_fwd_kernel_traitsILi128ELi64ELi64ELi4ELb0ELb0EN7cutlass6half_tE19Flash_kernel_traitsILi128ELi64ELi64ELi4ES3_EELb1ELb0ELb1ELb0ELb0ELb0ELb1ELb0EEEvNS_16Flash_fwd_paramsE
        .type           _ZN5flash24flash_fwd_splitkv_kernelI23Flash_fwd_kernel_traitsILi128ELi64ELi64ELi4ELb0ELb0EN7cutlass6half_tE19Flash_kernel_traitsILi128ELi64ELi64ELi4ES3_EELb1ELb0ELb1ELb0ELb0ELb0ELb1ELb0EEEvNS_16Flash_fwd_paramsE,@function
        .size           _ZN5flash24flash_fwd_splitkv_kernelI23Flash_fwd_kernel_traitsILi128ELi64ELi64ELi4ELb0ELb0EN7cutlass6half_tE19Flash_kernel_traitsILi128ELi64ELi64ELi4ES3_EELb1ELb0ELb1ELb0ELb0ELb0ELb1ELb0EEEvNS_16Flash_fwd_paramsE,(.L_x_8282 - _ZN5flash24flash_fwd_splitkv_kernelI23Flash_fwd_kernel_traitsILi128ELi64ELi64ELi4ELb0ELb0EN7cutlass6half_tE19Flash_kernel_traitsILi128ELi64ELi64ELi4ES3_EELb1ELb0ELb1ELb0ELb0ELb0ELb1ELb0EEEvNS_16Flash_fwd_paramsE)
        .other          _ZN5flash24flash_fwd_splitkv_kernelI23Flash_fwd_kernel_traitsILi128ELi64ELi64ELi4ELb0ELb0EN7cutlass6half_tE19Flash_kernel_traitsILi128ELi64ELi64ELi4ES3_EELb1ELb0ELb1ELb0ELb0ELb0ELb1ELb0EEEvNS_16Flash_fwd_paramsE,@"STO_CUDA_ENTRY STV_DEFAULT"
_ZN5flash24flash_fwd_splitkv_kernelI23Flash_fwd_kernel_traitsILi128ELi64ELi64ELi4ELb0ELb0EN7cutlass6half_tE19Flash_kernel_traitsILi128ELi64ELi64ELi4ES3_EELb1ELb0ELb1ELb0ELb0ELb0ELb1ELb0EEEvNS_16Flash_fwd_paramsE:
.text._ZN5flash24flash_fwd_splitkv_kernelI23Flash_fwd_kernel_traitsILi128ELi64ELi64ELi4ELb0ELb0EN7cutlass6half_tE19Flash_kernel_traitsILi128ELi64ELi64ELi4ES3_EELb1ELb0ELb1ELb0ELb0ELb0ELb1ELb0EEEvNS_16Flash_fwd_paramsE:
        /* <DEDUP_REMOVED lines=53> */
.L_x_7360:
[----:B-1-34-:R-:W-:Y:S02]  /*0350*/  MOV R4, c[0x0][0x218] ;  /* 0x0000860000047a02 */ /* 0x01afe40000000f00 */
.L_x_7361:
        /* <DEDUP_REMOVED lines=62> */
[----:B------:R-:W-:-:S04]  /*0740*/  LEA.HI R2, R3, R154, RZ, 0x4 ;  /* 0x0000009a03027211 */ /* 0x000fc800078f20ff */
[----:B------:R-:W-:Y:S02]  /*0750*/  LOP3.LUT R3, R2, 0xfffffff0, RZ, 0xc0, !PT ;  /* 0xfffffff002037812 */ /* 0x000fe400078ec0ff */
[----:B------:R-:W-:-:S03]  /*0760*/  SHF.R.S32.HI R0, RZ, 0x4, R2 ;  /* 0x00000004ff007819 */ /* 0x000fc60000011402 */
[----:B------:R-:W-:Y:S01]  /*0770*/  IMAD.IADD R154, R154, 0x1, -R3 ;  /* 0x000000019a9a7824 */ /* 0x000fe200078e0a03 */
[----:B------:R-:W-:Y:S01]  /*0780*/  ISETP.GE.AND P1, PT, R0, R83, PT ;  /* 0x000000530000720c */ /* 0x000fe20003f26270 */
[----:B------:R-:W-:Y:S02]  /*0790*/  IMAD R3, R159, c[0x0][0x1c0], R20 ;  /* 0x000070009f037a24 */ /* 0x000fe400078e0214 */
[----:B------:R-:W-:Y:S02]  /*07a0*/  IMAD.SHL.U32 R4, R154, 0x4, RZ ;  /* 0x000000049a047824 */ /* 0x000fe400078e00ff */
[----:B------:R-:W-:-:S03]  /*07b0*/  IMAD R3, R3, c[0x0][0x214], R86 ;  /* 0x0000850003037a24 */ /* 0x000fc600078e0256 */
[----:B------:R-:W-:Y:S01]  /*07c0*/  SHF.R.S32.HI R5, RZ, 0x1f, R4 ;  /* 0x0000001fff057819 */ /* 0x000fe20000011404 */
[----:B------:R-:W-:-:S04]  /*07d0*/  IMAD R7, R3, c[0x0][0x22c], RZ ;  /* 0x00008b0003077a24 */ /* 0x000fc800078e02ff */
        /* <DEDUP_REMOVED lines=11> */
.L_x_7364:
[----:B------:R-:W-:Y:S05]  /*0890*/  BSYNC B0 ;  /* 0x0000000000007941 */ /* 0x000fea0003800000 */
.L_x_7363:
        /* <DEDUP_REMOVED lines=8> */
.L_x_7366:
[----:B------:R-:W-:Y:S05]  /*0920*/  BSYNC B0 ;  /* 0x0000000000007941 */ /* 0x000fea0003800000 */
.L_x_7365:
        /* <DEDUP_REMOVED lines=8> */
.L_x_7368:
[----:B------:R-:W-:Y:S05]  /*09b0*/  BSYNC B0 ;  /* 0x0000000000007941 */ /* 0x000fea0003800000 */
.L_x_7367:
        /* <DEDUP_REMOVED lines=8> */
.L_x_7370:
[----:B------:R-:W-:Y:S05]  /*0a40*/  BSYNC B0 ;  /* 0x0000000000007941 */ /* 0x000fea0003800000 */
.L_x_7369:
        /* <DEDUP_REMOVED lines=8> */
.L_x_7372:
[----:B------:R-:W-:Y:S05]  /*0ad0*/  BSYNC B0 ;  /* 0x0000000000007941 */ /* 0x000fea0003800000 */
.L_x_7371:
        /* <DEDUP_REMOVED lines=8> */
.L_x_7374:
[----:B------:R-:W-:Y:S05]  /*0b60*/  BSYNC B0 ;  /* 0x0000000000007941 */ /* 0x000fea0003800000 */
.L_x_7373:
        /* <DEDUP_REMOVED lines=8> */
.L_x_7376:
[----:B------:R-:W-:Y:S05]  /*0bf0*/  BSYNC B0 ;  /* 0x0000000000007941 */ /* 0x000fea0003800000 */
.L_x_7375:
        /* <DEDUP_REMOVED lines=8> */
.L_x_7378:
[----:B------:R-:W-:Y:S05]  /*0c80*/  BSYNC B0 ;  /* 0x0000000000007941 */ /* 0x000fea0003800000 */
.L_x_7377:
        /* <DEDUP_REMOVED lines=32> */
.L_x_7362:
        /* <DEDUP_REMOVED lines=46> */
[----:B------:R-:W-:Y:S02]  /*1170*/  IABS R3, c[0x0][0x1c8] ;  /* 0x0000720000037a13 */ /* 0x000fe40000000000 */
        /* <DEDUP_REMOVED lines=45> */
.L_x_7379:
        /* <DEDUP_REMOVED lines=15> */
.L_x_7381:
[----:B------:R-:W-:Y:S01]  /*1540*/  IABS R7, c[0x0][0x1c8] ;  /* 0x0000720000077a13 */ /* 0x000fe20000000000 */
[----:B------:R-:W-:Y:S01]  /*1550*/  @P4 IMAD.IADD R10, R3, 0x1, R10 ;  /* 0x00000001030a4824 */ /* 0x000fe200078e020a */
[----:B------:R-:W-:Y:S02]  /*1560*/  MOV R8, RZ ;  /* 0x000000ff00087202 */ /* 0x000fe40000000f00 */
[----:B------:R-:W1:Y:S01]  /*1570*/  I2F.RP R13, R7 ;  /* 0x00000007000d7306 */ /* 0x000e620000209400 */
[----:B------:R-:W-:-:S04]  /*1580*/  @P4 IMAD.WIDE.U32 R26, R10, c[0x0][0x1a0], RZ ;  /* 0x000068000a1a4a25 */ /* 0x000fc800078e00ff */
[----:B------:R-:W-:-:S03]  /*1590*/  @P4 IMAD R10, R10, c[0x0][0x1a4], R27 ;  /* 0x000069000a0a4a24 */ /* 0x000fc600078e021b */
[----:B-1----:R-:W1:Y:S02]  /*15a0*/  MUFU.RCP R12, R13 ;  /* 0x0000000d000c7308 */ /* 0x002e640000001000 */
[----:B-1----:R-:W-:Y:S02]  /*15b0*/  IADD3 R12, R12, 0xffffffe, RZ ;  /* 0x0ffffffe0c0c7810 */ /* 0x002fe40007ffe0ff */
[----:B------:R-:W-:-:S04]  /*15c0*/  MOV R13, R5 ;  /* 0x00000005000d7202 */ /* 0x000fc80000000f00 */
[----:B------:R-:W1:Y:S02]  /*15d0*/  F2I.FTZ.U32.TRUNC.NTZ R9, R12 ;  /* 0x0000000c00097305 */ /* 0x000e64000021f000 */
[----:B-1----:R-:W-:Y:S02]  /*15e0*/  IMAD.MOV R0, RZ, RZ, -R9 ;  /* 0x000000ffff007224 */ /* 0x002fe400078e0a09 */
[----:B------:R-:W-:Y:S02]  /*15f0*/  IMAD.MOV.U32 R12, RZ, RZ, R6 ;  /* 0x000000ffff0c7224 */ /* 0x000fe400078e0006 */
        /* <DEDUP_REMOVED lines=39> */
.L_x_7380:
[----:B------:R-:W-:Y:S01]  /*1870*/  ISETP.NE.AND P1, PT, R11, -0x1, PT ;  /* 0xffffffff0b00780c */ /* 0x000fe20003f25270 */
[----:B------:R-:W-:Y:S01]  /*1880*/  IMAD.IADD R147, R83, 0x1, -R86 ;  /* 0x0000000153937824 */ /* 0x000fe200078e0a56 */
[----:B------:R-:W-:Y:S01]  /*1890*/  SHF.R.S32.HI R5, RZ, 0x1f, R154 ;  /* 0x0000001fff057819 */ /* 0x000fe2000001149a */
[----:B------:R-:W-:Y:S01]  /*18a0*/  BSSY B0, `(.L_x_7382) ;  /* 0x000005e000007945 */ /* 0x000fe20003800000 */
[----:B------:R-:W-:Y:S02]  /*18b0*/  SHF.R.S32.HI R21, RZ, 0x1f, R20 ;  /* 0x0000001fff157819 */ /* 0x000fe40000011414 */
[CC--:B------:R-:W-:Y:S02]  /*18c0*/  LEA.HI R18, R5.reuse, R154.reuse, RZ, 0x3 ;  /* 0x0000009a05127211 */ /* 0x0c0fe400078f18ff */
[----:B------:R-:W-:Y:S02]  /*18d0*/  LEA.HI R4, R5, R154, RZ, 0x4 ;  /* 0x0000009a05047211 */ /* 0x000fe400078f20ff */
[----:B------:R-:W-:-:S02]  /*18e0*/  LOP3.LUT R13, R18, 0xfffffff8, RZ, 0xc0, !PT ;  /* 0xfffffff8120d7812 */ /* 0x000fc400078ec0ff */
[----:B------:R-:W-:Y:S01]  /*18f0*/  SHF.R.S32.HI R18, RZ, 0x3, R18 ;  /* 0x00000003ff127819 */ /* 0x000fe20000011412 */
[----:B------:R-:W-:Y:S01]  /*1900*/  @!P1 IMAD.WIDE.U32 R14, R159, c[0x0][0x178], RZ ;  /* 0x00005e009f0e9a25 */ /* 0x000fe200078e00ff */
[----:B-----5:R-:W-:Y:S02]  /*1910*/  @!P1 SHF.R.S32.HI R2, RZ, 0x1f, R159 ;  /* 0x0000001fff029819 */ /* 0x020fe4000001149f */
[----:B------:R-:W-:Y:S01]  /*1920*/  SHF.R.S32.HI R19, RZ, 0x1f, R18 ;  /* 0x0000001fff137819 */ /* 0x000fe20000011412 */
[----:B------:R-:W-:Y:S01]  /*1930*/  @P1 IMAD.WIDE.U32 R22, R11, c[0x0][0x190], RZ ;  /* 0x000064000b161a25 */ /* 0x000fe200078e00ff */
[----:B------:R-:W-:-:S03]  /*1940*/  LEA.HI R84, R5, R154, RZ, 0x5 ;  /* 0x0000009a05547211 */ /* 0x000fc600078f28ff */
[----:B------:R-:W-:Y:S02]  /*1950*/  @!P1 IMAD R2, R2, c[0x0][0x178], RZ ;  /* 0x00005e0002029a24 */ /* 0x000fe400078e02ff */
[----:B------:R-:W-:Y:S02]  /*1960*/  @!P1 IMAD.MOV.U32 R22, RZ, RZ, R14 ;  /* 0x000000ffff169224 */ /* 0x000fe400078e000e */
[----:B------:R-:W-:Y:S02]  /*1970*/  @!P1 IMAD R3, R159, c[0x0][0x17c], R2 ;  /* 0x00005f009f039a24 */ /* 0x000fe400078e0202 */
[----:B------:R-:W-:Y:S02]  /*1980*/  IMAD.IADD R2, R154, 0x1, -R13 ;  /* 0x000000019a027824 */ /* 0x000fe400078e0a0d */
[----:B------:R-:W-:Y:S02]  /*1990*/  @P1 IMAD R11, R11, c[0x0][0x194], R23 ;  /* 0x000065000b0b1a24 */ /* 0x000fe400078e0217 */
[----:B------:R-:W-:Y:S01]  /*19a0*/  @!P1 IMAD.IADD R11, R15, 0x1, R3 ;  /* 0x000000010f0b9824 */ /* 0x000fe200078e0203 */
[----:B------:R-:W-:Y:S01]  /*19b0*/  SHF.L.U32 R158, R2, 0x3, RZ ;  /* 0x00000003029e7819 */ /* 0x000fe200000006ff */
[----:B------:R-:W-:Y:S01]  /*19c0*/  IMAD.SHL.U32 R17, R18, 0x40, RZ ;  /* 0x0000004012117824 */ /* 0x000fe200078e00ff */
[----:B------:R-:W-:Y:S01]  /*19d0*/  LOP3.LUT R3, R4, 0xfffffff0, RZ, 0xc0, !PT ;  /* 0xfffffff004037812 */ /* 0x000fe200078ec0ff */
[----:B------:R-:W-:Y:S01]  /*19e0*/  IMAD.WIDE R30, R31, 0x40, R18 ;  /* 0x000000401f1e7825 */ /* 0x000fe200078e0212 */
[----:B------:R-:W-:-:S02]  /*19f0*/  SHF.R.S32.HI R13, RZ, 0x1f, R158 ;  /* 0x0000001fff0d7819 */ /* 0x000fc4000001149e */
[C---:B------:R-:W-:Y:S02]  /*1a00*/  IADD3 R22, P1, R158.reuse, R22, RZ ;  /* 0x000000169e167210 */ /* 0x040fe40007f3e0ff */
[----:B------:R-:W-:Y:S02]  /*1a10*/  IADD3 R3, -R3, R154, RZ ;  /* 0x0000009a03037210 */ /* 0x000fe40007ffe1ff */
[----:B------:R-:W-:Y:S01]  /*1a20*/  LOP3.LUT R17, R17, 0x1c0, RZ, 0xc0, !PT ;  /* 0x000001c011117812 */ /* 0x000fe200078ec0ff */
[----:B------:R-:W-:Y:S01]  /*1a30*/  IMAD.X R23, R13, 0x1, R11, P1 ;  /* 0x000000010d177824 */ /* 0x000fe200008e060b */
[----:B------:R-:W-:Y:S01]  /*1a40*/  IADD3 R26, P2, R158, R26, RZ ;  /* 0x0000001a9e1a7210 */ /* 0x000fe20007f5e0ff */
[----:B------:R-:W-:Y:S01]  /*1a50*/  IMAD R11, R6, c[0x0][0x1b8], RZ ;  /* 0x00006e00060b7a24 */ /* 0x000fe200078e02ff */
[----:B------:R-:W-:Y:S01]  /*1a60*/  IADD3 R28, P3, R158, R28, RZ ;  /* 0x0000001c9e1c7210 */ /* 0x000fe20007f7e0ff */
[----:B------:R-:W-:Y:S01]  /*1a70*/  IMAD.WIDE.U32 R22, R20, c[0x0][0x1a8], R22 ;  /* 0x00006a0014167a25 */ /* 0x000fe200078e0016 */
[----:B------:R-:W-:-:S02]  /*1a80*/  SHF.R.S32.HI R14, RZ, 0x1f, R3 ;  /* 0x0000001fff0e7819 */ /* 0x000fc40000011403 */
[----:B------:R-:W-:Y:S01]  /*1a90*/  LOP3.LUT R15, R17, 0x38, R158, 0xf8, !PT ;  /* 0x00000038110f7812 */ /* 0x000fe200078ef89e */
[C---:B------:R-:W-:Y:S01]  /*1aa0*/  IMAD.X R27, R13.reuse, 0x1, R10, P2 ;  /* 0x000000010d1b7824 */ /* 0x040fe200010e060a */
[----:B------:R-:W-:Y:S01]  /*1ab0*/  SHF.R.U32.HI R12, RZ, 0x3, R17 ;  /* 0x00000003ff0c7819 */ /* 0x000fe20000011611 */
[----:B------:R-:W-:Y:S01]  /*1ac0*/  IMAD.X R29, R13, 0x1, R8, P3 ;  /* 0x000000010d1d7824 */ /* 0x000fe200018e0608 */
[----:B------:R-:W-:Y:S01]  /*1ad0*/  LEA.HI R6, R5, R154, RZ, 0x6 ;  /* 0x0000009a05067211 */ /* 0x000fe200078f30ff */
[----:B------:R-:W-:Y:S01]  /*1ae0*/  IMAD R13, R19, c[0x0][0x198], RZ ;  /* 0x00006600130d7a24 */ /* 0x000fe200078e02ff */
[----:B------:R-:W-:Y:S01]  /*1af0*/  IADD3 R9, P1, R18, R9, RZ ;  /* 0x0000000912097210 */ /* 0x000fe20007f3e0ff */
[----:B------:R-:W-:Y:S01]  /*1b00*/  IMAD R11, R0, c[0x0][0x1bc], R11 ;  /* 0x00006f00000b7a24 */ /* 0x000fe200078e020b */
[----:B------:R-:W-:Y:S01]  /*1b10*/  LEA.HI R14, R14, R3, RZ, 0x3 ;  /* 0x000000030e0e7211 */ /* 0x000fe200078f18ff */
[----:B------:R-:W-:Y:S01]  /*1b20*/  IMAD.WIDE.U32 R26, R0, c[0x0][0x1b8], R26 ;  /* 0x00006e00001a7a25 */ /* 0x000fe200078e001a */
[----:B------:R-:W-:-:S02]  /*1b30*/  LOP3.LUT R12, R15, R12, RZ, 0x3c, !PT ;  /* 0x0000000c0f0c7212 */ /* 0x000fc400078e3cff */
[----:B------:R-:W-:Y:S01]  /*1b40*/  LOP3.LUT R0, R14, 0xfffffff8, RZ, 0xc0, !PT ;  /* 0xfffffff80e007812 */ /* 0x000fe200078ec0ff */
[----:B------:R-:W-:Y:S01]  /*1b50*/  IMAD.SHL.U32 R15, R6, 0x8, RZ ;  /* 0x00000008060f7824 */ /* 0x000fe200078e00ff */
[C---:B------:R-:W-:Y:S01]  /*1b60*/  ISETP.GE.AND P3, PT, R18.reuse, R147, PT ;  /* 0x000000931200720c */ /* 0x040fe20003f66270 */
[----:B------:R-:W-:Y:S01]  /*1b70*/  IMAD.X R7, R19, 0x1, R7, P1 ;  /* 0x0000000113077824 */ /* 0x000fe200008e0607 */
[----:B------:R-:W-:Y:S01]  /*1b80*/  MOV R5, 0x20 ;  /* 0x0000002000057802 */ /* 0x000fe20000000f00 */
[----:B------:R-:W-:Y:S01]  /*1b90*/  IMAD R13, R18, c[0x0][0x19c], R13 ;  /* 0x00006700120d7a24 */ /* 0x000fe200078e020d */
[----:B------:R-:W-:Y:S01]  /*1ba0*/  LOP3.LUT R156, R12, 0xfffffe00, R15, 0xf8, !PT ;  /* 0xfffffe000c9c7812 */ /* 0x000fe200078ef80f */
[----:B------:R-:W-:Y:S01]  /*1bb0*/  IMAD.WIDE.U32 R28, R18, c[0x0][0x198], R28 ;  /* 0x00006600121c7a25 */ /* 0x000fe200078e001c */
[----:B------:R-:W-:Y:S02]  /*1bc0*/  IADD3 R12, R3, -R0, RZ ;  /* 0x80000000030c7210 */ /* 0x000fe40007ffe0ff */
[----:B------:R-:W-:Y:S01]  /*1bd0*/  SHF.R.S32.HI R4, RZ, 0x4, R4 ;  /* 0x00000004ff047819 */ /* 0x000fe20000011404 */
[----:B------:R-:W-:Y:S01]  /*1be0*/  IMAD.IADD R27, R27, 0x1, R11 ;  /* 0x000000011b1b7824 */ /* 0x000fe200078e020b */
[----:B------:R-:W-:Y:S01]  /*1bf0*/  R2P PR, R12, 0x6 ;  /* 0x000000060c007804 */ /* 0x000fe20000000000 */
[----:B------:R-:W-:Y:S01]  /*1c00*/  IMAD R0, R7, c[0x0][0x1a0], RZ ;  /* 0x0000680007007a24 */ /* 0x000fe200078e02ff */
[----:B------:R-:W-:Y:S01]  /*1c10*/  IADD3 R157, R158, 0x40, RZ ;  /* 0x000000409e9d7810 */ /* 0x000fe20007ffe0ff */
[----:B------:R-:W-:-:S02]  /*1c20*/  IMAD.IADD R116, R29, 0x1, R13 ;  /* 0x000000011d747824 */ /* 0x000fc400078e020d */
[----:B------:R-:W-:Y:S01]  /*1c30*/  IMAD R29, R21, c[0x0][0x1a8], RZ ;  /* 0x00006a00151d7a24 */ /* 0x000fe200078e02ff */
[----:B------:R-:W-:Y:S01]  /*1c40*/  SEL R5, R5, 0xffffffe0, !P2 ;  /* 0xffffffe005057807 */ /* 0x000fe20005000000 */
[C---:B------:R-:W-:Y:S02]  /*1c50*/  IMAD R3, R9.reuse, c[0x0][0x1a4], R0 ;  /* 0x0000690009037a24 */ /* 0x040fe400078e0200 */
[----:B------:R-:W-:Y:S01]  /*1c60*/  IMAD.WIDE.U32 R26, R9, c[0x0][0x1a0], R26 ;  /* 0x00006800091a7a25 */ /* 0x000fe200078e001a */
[----:B------:R-:W-:Y:S02]  /*1c70*/  LOP3.LUT R9, R84, 0xffffffe0, RZ, 0xc0, !PT ;  /* 0xffffffe054097812 */ /* 0x000fe400078ec0ff */
[----:B------:R-:W-:Y:S01]  /*1c80*/  SHF.R.S32.HI R84, RZ, 0x5, R84 ;  /* 0x00000005ff547819 */ /* 0x000fe20000011454 */
[----:B------:R-:W-:Y:S02]  /*1c90*/  IMAD.MOV.U32 R7, RZ, RZ, 0x10 ;  /* 0x00000010ff077424 */ /* 0x000fe400078e00ff */
[----:B------:R-:W-:-:S02]  /*1ca0*/  IMAD R29, R20, c[0x0][0x1ac], R29 ;  /* 0x00006b00141d7a24 */ /* 0x000fc400078e021d */
[----:B------:R-:W-:Y:S01]  /*1cb0*/  IMAD.MOV.U32 R117, RZ, RZ, R28 ;  /* 0x000000ffff757224 */ /* 0x000fe200078e001c */
[----:B------:R-:W-:Y:S01]  /*1cc0*/  SEL R7, R7, 0xfffffff0, !P1 ;  /* 0xfffffff007077807 */ /* 0x000fe20004800000 */
[----:B------:R-:W-:Y:S01]  /*1cd0*/  IMAD.IADD R10, R154, 0x1, -R9 ;  /* 0x000000019a0a7824 */ /* 0x000fe200078e0a09 */
[----:B------:R-:W-:Y:S01]  /*1ce0*/  IADD3 R29, R23, R29, RZ ;  /* 0x0000001d171d7210 */ /* 0x000fe20007ffe0ff */
        /* <DEDUP_REMOVED lines=25> */
.L_x_7383:
[----:B------:R-:W-:Y:S05]  /*1e80*/  BSYNC B0 ;  /* 0x0000000000007941 */ /* 0x000fea0003800000 */
.L_x_7382:
        /* <DEDUP_REMOVED lines=29> */
.L_x_7385:
[----:B------:R-:W-:Y:S05]  /*2060*/  BSYNC B0 ;  /* 0x0000000000007941 */ /* 0x000fea0003800000 */
.L_x_7384:
        /* <DEDUP_REMOVED lines=29> */
.L_x_7387:
[----:B------:R-:W-:Y:S05]  /*2240*/  BSYNC B0 ;  /* 0x0000000000007941 */ /* 0x000fea0003800000 */
.L_x_7386:
        /* <DEDUP_REMOVED lines=28> */
.L_x_7389:
[----:B------:R-:W-:Y:S05]  /*2410*/  BSYNC B0 ;  /* 0x0000000000007941 */ /* 0x000fea0003800000 */
.L_x_7388:
        /* <DEDUP_REMOVED lines=23> */
.L_x_7391:
[----:B------:R-:W-:Y:S05]  /*2590*/  BSYNC B0 ;  /* 0x0000000000007941 */ /* 0x000fea0003800000 */
.L_x_7390:
        /* <DEDUP_REMOVED lines=25> */
.L_x_7393:
[----:B------:R-:W-:Y:S05]  /*2730*/  BSYNC B0 ;  /* 0x0000000000007941 */ /* 0x000fea0003800000 */
.L_x_7392:
        /* <DEDUP_REMOVED lines=23> */
.L_x_7395:
[----:B------:R-:W-:Y:S05]  /*28b0*/  BSYNC B0 ;  /* 0x0000000000007941 */ /* 0x000fea0003800000 */
.L_x_7394:
[----:B------:R-:W-:Y:S01]  /*28c0*/  ISETP.GE.AND P1, PT, R13, R8, PT ;  /* 0x000000080d00720c */ /* 0x000fe20003f26270 */
[----:B------:R-:W-:-:S12]  /*28d0*/  BSSY B0, `(.L_x_7396) ;  /* 0x0000018000007945 */ /* 0x000fd80003800000 */
[----:B------:R-:W-:Y:S05]  /*28e0*/  @P1 BRA `(.L_x_7397) ;  /* 0x0000016000001947 */ /* 0x000fea0003800000 */
[----:B------:R-:W-:Y:S01]  /*28f0*/  ISETP.GE.AND P3, PT, R158, c[0x0][0x220], PT ;  /* 0x000088009e007a0c */ /* 0x000fe20003f66270 */
[----:B---3--:R-:W-:Y:S01]  /*2900*/  IMAD.MOV.U32 R22, RZ, RZ, R117 ;  /* 0x000000ffff167224 */ /* 0x008fe200078e0075 */
[----:B------:R-:W-:Y:S01]  /*2910*/  ISETP.GE.AND P2, PT, R157, c[0x0][0x220], PT ;  /* 0x000088009d007a0c */ /* 0x000fe20003f46270 */
[----:B------:R-:W-:Y:S01]  /*2920*/  IMAD.MOV.U32 R23, RZ, RZ, R116 ;  /* 0x000000ffff177224 */ /* 0x000fe200078e0074 */
[----:B------:R-:W-:Y:S02]  /*2930*/  ULDC UR4, c[0x0][0x19c] ;  /* 0x0000670000047ab9 */ /* 0x000fe40000000800 */
[----:B------:R-:W-:Y:S01]  /*2940*/  UIMAD UR4, UR4, 0x30, URZ ;  /* 0x00000030040478a4 */ /* 0x000fe2000f8e023f */
[----:B--2---:R-:W-:-:S05]  /*2950*/  IMAD.WIDE.U32 R28, R6, 0x30, R22 ;  /* 0x00000030061c7825 */ /* 0x004fca00078e0016 */
[----:B------:R-:W-:Y:S01]  /*2960*/  IADD3 R0, R29, UR4, RZ ;  /* 0x000000041d007c10 */ /* 0x000fe2000fffe0ff */
[----:B------:R2:W-:Y:S01]  /*2970*/  @P3 STS.128 [R156+0x5800], RZ ;  /* 0x005800ff9c003388 */ /* 0x0005e20000000c00 */
[C---:B------:R-:W-:Y:S02]  /*2980*/  @!P3 LEA R30, P4, R28.reuse, c[0x0][0x168], 0x1 ;  /* 0x00005a001c1eba11 */ /* 0x040fe400078808ff */
        /* <DEDUP_REMOVED lines=12> */
.L_x_7397:
[----:B------:R-:W-:Y:S05]  /*2a50*/  BSYNC B0 ;  /* 0x0000000000007941 */ /* 0x000fea0003800000 */
.L_x_7396:
        /* <DEDUP_REMOVED lines=40> */
.L_x_7399:
[----:B---3--:R-:W-:Y:S05]  /*2ce0*/  BSYNC B0 ;  /* 0x0000000000007941 */ /* 0x008fea0003800000 */
.L_x_7398:
        /* <DEDUP_REMOVED lines=25> */
.L_x_7401:
[----:B------:R-:W-:Y:S05]  /*2e80*/  BSYNC B0 ;  /* 0x0000000000007941 */ /* 0x000fea0003800000 */
.L_x_7400:
        /* <DEDUP_REMOVED lines=9> */
[----:B----4-:R-:W-:-:S07]  /*2f20*/  SHF.L.U64.HI R16, R10, R9, c[0x0][0x1a4] ;  /* 0x000069000a107619 */ /* 0x010fce0000010209 */
        /* <DEDUP_REMOVED lines=15> */
.L_x_7403:
[----:B------:R-:W-:Y:S05]  /*3020*/  BSYNC B0 ;  /* 0x0000000000007941 */ /* 0x000fea0003800000 */
.L_x_7402:
        /* <DEDUP_REMOVED lines=11> */
[----:B----4-:R-:W-:-:S05]  /*30e0*/  @!P2 IMAD.WIDE.U32 R16, R10, 0x60, R168 ;  /* 0x000000600a10a825 */ /* 0x010fca00078e00a8 */
        /* <DEDUP_REMOVED lines=16> */
.L_x_7405:
[----:B------:R-:W-:Y:S05]  /*31f0*/  BSYNC B0 ;  /* 0x0000000000007941 */ /* 0x000fea0003800000 */
.L_x_7404:
[----:B------:R-:W-:Y:S01]  /*3200*/  LEA.HI R145, R4, R4, RZ, 0x1 ;  /* 0x0000000404917211 */ /* 0x000fe200078f08ff */
[----:B------:R-:W-:Y:S01]  /*3210*/  IMAD.SHL.U32 R12, R12, 0x40, RZ ;  /* 0x000000400c0c7824 */ /* 0x000fe200078e00ff */
[C---:B------:R-:W-:Y:S01]  /*3220*/  R2P PR, R2.reuse, 0x6 ;  /* 0x0000000602007804 */ /* 0x040fe20000000000 */
[----:B--2---:R-:W-:Y:S01]  /*3230*/  IMAD.SHL.U32 R8, R2, 0x40, RZ ;  /* 0x0000004002087824 */ /* 0x004fe200078e00ff */
        /* <DEDUP_REMOVED lines=21> */
[----:B------:R-:W-:Y:S01]  /*3390*/  IMAD.SHL.U32 R145, R145, 0x2, RZ ;  /* 0x0000000291917824 */ /* 0x000fe200078e00ff */
[----:B------:R-:W-:Y:S01]  /*33a0*/  LOP3.LUT R4, R4, R81, RZ, 0xfc, !PT ;  /* 0x0000005104047212 */ /* 0x000fe200078efcff */
[----:B------:R-:W-:Y:S01]  /*33b0*/  IMAD.SHL.U32 R146, R146, 0x2, RZ ;  /* 0x0000000292927824 */ /* 0x000fe200078e00ff */
[----:B------:R-:W-:Y:S02]  /*33c0*/  IADD3 R119, R119, c[0x0][0x2e8], RZ ;  /* 0x0000ba0077777a10 */ /* 0x000fe40007ffe0ff */
[----:B----4-:R-:W-:Y:S01]  /*33d0*/  LDSM.16.M88.4 R20, [R145+0x4000] ;  /* 0x004000009114783b */ /* 0x010fe20000000200 */
[----:B------:R-:W-:Y:S01]  /*33e0*/  IADD3 R2, R145, 0x4000, RZ ;  /* 0x0000400091027810 */ /* 0x000fe20007ffe0ff */
[----:B------:R-:W-:Y:S01]  /*33f0*/  IMAD R144, R7, 0x2, R146 ;  /* 0x0000000207907824 */ /* 0x000fe200078e0292 */
[----:B------:R-:W-:Y:S01]  /*3400*/  IADD3 R143, R145, 0x4020, RZ ;  /* 0x00004020918f7810 */ /* 0x000fe20007ffe0ff */
[----:B------:R-:W2:Y:S01]  /*3410*/  LDSM.16.M88.4 R48, [R146] ;  /* 0x000000009230783b */ /* 0x000ea20000000200 */
[----:B------:R-:W-:Y:S01]  /*3420*/  @P1 IADD3 R143, R2, -0x20, RZ ;  /* 0xffffffe0028f1810 */ /* 0x000fe20007ffe0ff */
[----:B------:R-:W-:-:S02]  /*3430*/  IMAD.MOV.U32 R2, RZ, RZ, 0x40 ;  /* 0x00000040ff027424 */ /* 0x000fc400078e00ff */
[----:B------:R-:W4:Y:S01]  /*3440*/  LDSM.16.M88.4 R12, [R145+0x4800] ;  /* 0x00480000910c783b */ /* 0x000f220000000200 */
[----:B------:R-:W-:Y:S01]  /*3450*/  IMAD R142, R5, 0x2, R146 ;  /* 0x00000002058e7824 */ /* 0x000fe200078e0292 */
[----:B------:R-:W-:Y:S01]  /*3460*/  IADD3 R135, R143, 0x800, RZ ;  /* 0x000008008f877810 */ /* 0x000fe20007ffe0ff */
[----:B------:R-:W-:Y:S01]  /*3470*/  IMAD R141, R5, 0x2, R144 ;  /* 0x00000002058d7824 */ /* 0x000fe200078e0290 */
[----:B------:R-:W5:Y:S01]  /*3480*/  LDSM.16.M88.4 R72, [R145+0x5000] ;  /* 0x005000009148783b */ /* 0x000f620000000200 */
[----:B------:R-:W-:Y:S02]  /*3490*/  SEL R2, R2, 0xffffffc0, !P2 ;  /* 0xffffffc002027807 */ /* 0x000fe40005000000 */
[C---:B------:R-:W-:Y:S01]  /*34a0*/  IADD3 R134, R143.reuse, 0x1000, RZ ;  /* 0x000010008f867810 */ /* 0x040fe20007ffe0ff */
[----:B------:R-:W1:Y:S01]  /*34b0*/  LDSM.16.M88.4 R36, [R145+0x5800] ;  /* 0x005800009124783b */ /* 0x000e620000000200 */
[----:B------:R-:W-:Y:S01]  /*34c0*/  IADD3 R133, R143, 0x1800, RZ ;  /* 0x000018008f857810 */ /* 0x000fe20007ffe0ff */
[----:B------:R-:W-:Y:S01]  /*34d0*/  IMAD.IADD R139, R145, 0x1, R2 ;  /* 0x00000001918b7824 */ /* 0x000fe200078e0202 */
[C---:B------:R-:W-:Y:S01]  /*34e0*/  IADD3 R131, R143.reuse, 0x2000, RZ ;  /* 0x000020008f837810 */ /* 0x040fe20007ffe0ff */
[----:B-1----:R-:W-:Y:S01]  /*34f0*/  LDSM.16.M88.4 R32, [R143] ;  /* 0x000000008f20783b */ /* 0x002fe20000000200 */
[----:B------:R-:W-:Y:S01]  /*3500*/  IMAD.IADD R132, R2, 0x1, R143 ;  /* 0x0000000102847824 */ /* 0x000fe200078e028f */
[----:B------:R-:W-:Y:S01]  /*3510*/  IADD3 R130, R143, 0x2800, RZ ;  /* 0x000028008f827810 */ /* 0x000fe20007ffe0ff */
[----:B------:R-:W-:Y:S01]  /*3520*/  IMAD.IADD R2, R3, 0x1, R154 ;  /* 0x0000000103027824 */ /* 0x000fe200078e029a */
[----:B------:R-:W1:Y:S01]  /*3530*/  LDSM.16.M88.4 R60, [R144] ;  /* 0x00000000903c783b */ /* 0x000e620000000200 */
[----:B------:R-:W-:-:S02]  /*3540*/  IADD3 R129, R143, 0x3000, RZ ;  /* 0x000030008f817810 */ /* 0x000fc40007ffe0ff */
[----:B------:R-:W-:Y:S01]  /*3550*/  IADD3 R128, R143, 0x3800, RZ ;  /* 0x000038008f807810 */ /* 0x000fe20007ffe0ff */
[----:B------:R-:W3:Y:S04]  /*3560*/  LDSM.16.M88.4 R68, [R143+0x800] ;  /* 0x000800008f44783b */ /* 0x000ee80000000200 */
[----:B------:R-:W1:Y:S04]  /*3570*/  LDSM.16.M88.4 R64, [R143+0x1000] ;  /* 0x001000008f40783b */ /* 0x000e680000000200 */
[----:B------:R-:W1:Y:S04]  /*3580*/  LDSM.16.M88.4 R56, [R143+0x1800] ;  /* 0x001800008f38783b */ /* 0x000e680000000200 */
[----:B------:R-:W-:Y:S01]  /*3590*/  LDSM.16.M88.4 R40, [R139+0x4000] ;  /* 0x004000008b28783b */ /* 0x000fe20000000200 */
[C---:B--2---:R-:W-:Y:S03]  /*35a0*/  HMMA.16816.F32 R28, R48.reuse, R20, RZ ;  /* 0x00000014301c723c */ /* 0x044fe600000018ff */
[----:B------:R-:W2:Y:S04]  /*35b0*/  LDSM.16.M88.4 R44, [R142] ;  /* 0x000000008e2c783b */ /* 0x000ea80000000200 */
[----:B------:R-:W-:Y:S01]  /*35c0*/  LDSM.16.M88.4 R76, [R139+0x5800] ;  /* 0x005800008b4c783b */ /* 0x000fe20000000200 */
[C---:B------:R-:W-:Y:S08]  /*35d0*/  HMMA.16816.F32 R20, R48.reuse, R22, RZ ;  /* 0x000000163014723c */ /* 0x040ff000000018ff */
[C---:B----4-:R-:W-:Y:S08]  /*35e0*/  HMMA.16816.F32 R16, R48.reuse, R12, RZ ;  /* 0x0000000c3010723c */ /* 0x050ff000000018ff */
[C---:B-----5:R-:W-:Y:S08]  /*35f0*/  HMMA.16816.F32 R8, R48.reuse, R72, RZ ;  /* 0x000000483008723c */ /* 0x060ff000000018ff */
[C---:B------:R-:W-:Y:S08]  /*3600*/  HMMA.16816.F32 R12, R48.reuse, R14, RZ ;  /* 0x0000000e300c723c */ /* 0x040ff000000018ff */
[C---:B------:R-:W-:Y:S08]  /*3610*/  HMMA.16816.F32 R72, R48.reuse, R74, RZ ;  /* 0x0000004a3048723c */ /* 0x040ff000000018ff */
[C---:B------:R-:W-:Y:S08]  /*3620*/  HMMA.16816.F32 R52, R48.reuse, R36, RZ ;  /* 0x000000243034723c */ /* 0x040ff000000018ff */
[----:B------:R-:W-:Y:S01]  /*3630*/  HMMA.16816.F32 R48, R48, R38, RZ ;  /* 0x000000263030723c */ /* 0x000fe200000018ff */
[----:B------:R-:W4:Y:S07]  /*3640*/  LDSM.16.M88.4 R36, [R139+0x4800] ;  /* 0x004800008b24783b */ /* 0x000f2e0000000200 */
[C---:B-1----:R-:W-:Y:S08]  /*3650*/  HMMA.16816.F32 R28, R60.reuse, R32, R28 ;  /* 0x000000203c1c723c */ /* 0x042ff0000000181c */
[C---:B------:R-:W-:Y:S01]  /*3660*/  HMMA.16816.F32 R20, R60.reuse, R34, R20 ;  /* 0x000000223c14723c */ /* 0x040fe20000001814 */
[----:B------:R-:W1:Y:S07]  /*3670*/  LDSM.16.M88.4 R32, [R139+0x5000] ;  /* 0x005000008b20783b */ /* 0x000e6e0000000200 */
[C---:B---3--:R-:W-:Y:S08]  /*3680*/  HMMA.16816.F32 R16, R60.reuse, R68, R16 ;  /* 0x000000443c10723c */ /* 0x048ff00000001810 */
[C---:B------:R-:W-:Y:S01]  /*3690*/  HMMA.16816.F32 R12, R60.reuse, R70, R12 ;  /* 0x000000463c0c723c */ /* 0x040fe2000000180c */
[----:B------:R-:W-:Y:S07]  /*36a0*/  LDSM.16.M88.4 R68, [R141] ;  /* 0x000000008d44783b */ /* 0x000fee0000000200 */
[C---:B------:R-:W-:Y:S08]  /*36b0*/  HMMA.16816.F32 R8, R60.reuse, R64, R8 ;  /* 0x000000403c08723c */ /* 0x040ff00000001808 */
[C---:B------:R-:W-:Y:S01]  /*36c0*/  HMMA.16816.F32 R72, R60.reuse, R66, R72 ;  /* 0x000000423c48723c */ /* 0x040fe20000001848 */
[----:B------:R-:W3:Y:S07]  /*36d0*/  LDSM.16.M88.4 R64, [R132] ;  /* 0x000000008440783b */ /* 0x000eee0000000200 */
[C---:B------:R-:W-:Y:S08]  /*36e0*/  HMMA.16816.F32 R52, R60.reuse, R56, R52 ;  /* 0x000000383c34723c */ /* 0x040ff00000001834 */
[----:B------:R-:W-:Y:S01]  /*36f0*/  HMMA.16816.F32 R48, R60, R58, R48 ;  /* 0x0000003a3c30723c */ /* 0x000fe20000001830 */
[----:B------:R-:W-:Y:S04]  /*3700*/  LDSM.16.M88.4 R56, [R146+0x2000] ;  /* 0x002000009238783b */ /* 0x000fe80000000200 */
[----:B------:R-:W-:Y:S03]  /*3710*/  LDSM.16.M88.4 R60, [R145+0x7000] ;  /* 0x00700000913c783b */ /* 0x000fe60000000200 */
[C---:B--2---:R-:W-:Y:S08]  /*3720*/  HMMA.16816.F32 R28, R44.reuse, R40, R28 ;  /* 0x000000282c1c723c */ /* 0x044ff0000000181c */
[C---:B------:R-:W-:Y:S01]  /*3730*/  HMMA.16816.F32 R20, R44.reuse, R42, R20 ;  /* 0x0000002a2c14723c */ /* 0x040fe20000001814 */
[----:B------:R-:W2:Y:S07]  /*3740*/  LDSM.16.M88.4 R40, [R132+0x800] ;  /* 0x000800008428783b */ /* 0x000eae0000000200 */
        /* <DEDUP_REMOVED lines=8> */
[----:B------:R-:W5:Y:S04]  /*37d0*/  LDSM.16.M88.4 R44, [R145+0x6000] ;  /* 0x00600000912c783b */ /* 0x000f680000000200 */
[----:B------:R-:W-:Y:S03]  /*37e0*/  LDSM.16.M88.4 R76, [R145+0x7800] ;  /* 0x00780000914c783b */ /* 0x000fe60000000200 */
[C---:B---3--:R-:W-:Y:S08]  /*37f0*/  HMMA.16816.F32 R28, R68.reuse, R64, R28 ;  /* 0x00000040441c723c */ /* 0x048ff0000000181c */
[C---:B------:R-:W-:Y:S01]  /*3800*/  HMMA.16816.F32 R20, R68.reuse, R66, R20 ;  /* 0x000000424414723c */ /* 0x040fe20000001814 */
[----:B------:R-:W3:Y:S07]  /*3810*/  LDSM.16.M88.4 R64, [R145+0x6800] ;  /* 0x006800009140783b */ /* 0x000eee0000000200 */
[C---:B--2---:R-:W-:Y:S08]  /*3820*/  HMMA.16816.F32 R16, R68.reuse, R40, R16 ;  /* 0x000000284410723c */ /* 0x044ff00000001810 */
[C---:B------:R-:W-:Y:S01]  /*3830*/  HMMA.16816.F32 R12, R68.reuse, R42, R12 ;  /* 0x0000002a440c723c */ /* 0x040fe2000000180c */
[----:B------:R-:W-:Y:S07]  /*3840*/  LDSM.16.M88.4 R40, [R144+0x2000] ;  /* 0x002000009028783b */ /* 0x000fee0000000200 */
[C---:B----4-:R-:W-:Y:S08]  /*3850*/  HMMA.16816.F32 R8, R68.reuse, R36, R8 ;  /* 0x000000244408723c */ /* 0x050ff00000001808 */
[C---:B------:R-:W-:Y:S01]  /*3860*/  HMMA.16816.F32 R72, R68.reuse, R38, R72 ;  /* 0x000000264448723c */ /* 0x040fe20000001848 */
[----:B------:R-:W2:Y:S07]  /*3870*/  LDSM.16.M88.4 R36, [R143+0x2000] ;  /* 0x002000008f24783b */ /* 0x000eae0000000200 */
[C---:B-1----:R-:W-:Y:S08]  /*3880*/  HMMA.16816.F32 R52, R68.reuse, R32, R52 ;  /* 0x000000204434723c */ /* 0x042ff00000001834 */
[----:B------:R-:W-:Y:S01]  /*3890*/  HMMA.16816.F32 R48, R68, R34, R48 ;  /* 0x000000224430723c */ /* 0x000fe20000001830 */
[----:B------:R-:W1:Y:S04]  /*38a0*/  LDSM.16.M88.4 R32, [R143+0x2800] ;  /* 0x002800008f20783b */ /* 0x000e680000000200 */
[----:B------:R-:W-:Y:S03]  /*38b0*/  LDSM.16.M88.4 R68, [R143+0x3800] ;  /* 0x003800008f44783b */ /* 0x000fe60000000200 */
[C---:B-----5:R-:W-:Y:S08]  /*38c0*/  HMMA.16816.F32 R28, R56.reuse, R44, R28 ;  /* 0x0000002c381c723c */ /* 0x060ff0000000181c */
[C---:B------:R-:W-:Y:S01]  /*38d0*/  HMMA.16816.F32 R20, R56.reuse, R46, R20 ;  /* 0x0000002e3814723c */ /* 0x040fe20000001814 */
[----:B------:R-:W-:Y:S07]  /*38e0*/  LDSM.16.M88.4 R44, [R143+0x3000] ;  /* 0x003000008f2c783b */ /* 0x000fee0000000200 */
[C---:B---3--:R-:W-:Y:S08]  /*38f0*/  HMMA.16816.F32 R16, R56.reuse, R64, R16 ;  /* 0x000000403810723c */ /* 0x048ff00000001810 */
[C---:B------:R-:W-:Y:S08]  /*3900*/  HMMA.16816.F32 R12, R56.reuse, R66, R12 ;  /* 0x00000042380c723c */ /* 0x040ff0000000180c */
[C---:B------:R-:W-:Y:S08]  /*3910*/  HMMA.16816.F32 R8, R56.reuse, R60, R8 ;  /* 0x0000003c3808723c */ /* 0x040ff00000001808 */
[C---:B------:R-:W-:Y:S01]  /*3920*/  HMMA.16816.F32 R72, R56.reuse, R62, R72 ;  /* 0x0000003e3848723c */ /* 0x040fe20000001848 */
[----:B------:R-:W-:Y:S07]  /*3930*/  LDSM.16.M88.4 R60, [R139+0x6000] ;  /* 0x006000008b3c783b */ /* 0x000fee0000000200 */
[----:B------:R-:W-:Y:S01]  /*3940*/  HMMA.16816.F32 R64, R56, R76, R52 ;  /* 0x0000004c3840723c */ /* 0x000fe20000001834 */
[----:B------:R-:W3:Y:S07]  /*3950*/  LDSM.16.M88.4 R52, [R142+0x2000] ;  /* 0x002000008e34783b */ /* 0x000eee0000000200 */
[----:B--2---:R-:W-:Y:S08]  /*3960*/  HMMA.16816.F32 R28, R40, R36, R28 ;  /* 0x00000024281c723c */ /* 0x004ff0000000181c */
[----:B------:R-:W-:Y:S01]  /*3970*/  HMMA.16816.F32 R48, R56, R78, R48 ;  /* 0x0000004e3830723c */ /* 0x000fe20000001830 */
[----:B------:R-:W2:Y:S07]  /*3980*/  LDSM.16.M88.4 R56, [R139+0x6800] ;  /* 0x006800008b38783b */ /* 0x000eae0000000200 */
[C---:B------:R-:W-:Y:S01]  /*3990*/  HMMA.16816.F32 R20, R40.reuse, R38, R20 ;  /* 0x000000262814723c */ /* 0x040fe20000001814 */
[----:B------:R-:W-:Y:S07]  /*39a0*/  LDSM.16.M88.4 R36, [R132+0x2000] ;  /* 0x002000008424783b */ /* 0x000fee0000000200 */
[C---:B-1----:R-:W-:Y:S01]  /*39b0*/  HMMA.16816.F32 R76, R40.reuse, R32, R16 ;  /* 0x00000020284c723c */ /* 0x042fe20000001810 */
[----:B------:R-:W1:Y:S07]  /*39c0*/  LDSM.16.M88.4 R16, [R141+0x2000] ;  /* 0x002000008d10783b */ /* 0x000e6e0000000200 */
[----:B------:R-:W-:Y:S01]  /*39d0*/  HMMA.16816.F32 R12, R40, R34, R12 ;  /* 0x00000022280c723c */ /* 0x000fe2000000180c */
[----:B------:R-:W-:Y:S07]  /*39e0*/  LDSM.16.M88.4 R32, [R132+0x2800] ;  /* 0x002800008420783b */ /* 0x000fee0000000200 */
[C---:B---3--:R-:W-:Y:S08]  /*39f0*/  HMMA.16816.F32 R28, R52.reuse, R60, R28 ;  /* 0x0000003c341c723c */ /* 0x048ff0000000181c */
[----:B------:R-:W-:Y:S01]  /*3a00*/  HMMA.16816.F32 R60, R52, R62, R20 ;  /* 0x0000003e343c723c */ /* 0x000fe20000001814 */
[----:B------:R-:W3:Y:S07]  /*3a10*/  LDSM.16.M88.4 R20, [R139+0x7000] ;  /* 0x007000008b14783b */ /* 0x000eee0000000200 */
[----:B------:R-:W-:Y:S01]  /*3a20*/  HMMA.16816.F32 R8, R40, R44, R8 ;  /* 0x0000002c2808723c */ /* 0x000fe20000001808 */
[----:B------:R-:W-:Y:S07]  /*3a30*/  I2F R45, R2 ;  /* 0x00000002002d7306 */ /* 0x000fee0000201400 */
[----:B--2---:R-:W-:Y:S07]  /*3a40*/  HMMA.16816.F32 R76, R52, R56, R76 ;  /* 0x00000038344c723c */ /* 0x004fee000000184c */
[----:B------:R-:W-:Y:S01]  /*3a50*/  IADD3 R56, R2, 0x9, RZ ;  /* 0x0000000902387810 */ /* 0x000fe20007ffe0ff */
[C---:B-1----:R-:W-:Y:S07]  /*3a60*/  HMMA.16816.F32 R28, R16.reuse, R36, R28 ;  /* 0x00000024101c723c */ /* 0x042fee000000181c */
[C---:B------:R-:W-:Y:S01]  /*3a70*/  IADD3 R37, R119.reuse, 0x8, RZ ;  /* 0x0000000877257810 */ /* 0x040fe20007ffe0ff */
[----:B------:R-:W-:Y:S01]  /*3a80*/  HMMA.16816.F32 R60, R16, R38, R60 ;  /* 0x00000026103c723c */ /* 0x000fe2000000183c */
[----:B------:R-:W-:-:S02]  /*3a90*/  IMNMX R119, R119, R82, PT ;  /* 0x0000005277777217 */ /* 0x000fc40003800200 */
[----:B------:R-:W-:Y:S02]  /*3aa0*/  IMNMX R118, R37, R82, PT ;  /* 0x0000005225767217 */ /* 0x000fe40003800200 */
[----:B------:R-:W1:Y:S01]  /*3ab0*/  LDSM.16.M88.4 R36, [R139+0x7800] ;  /* 0x007800008b24783b */ /* 0x000e620000000200 */
[C---:B------:R-:W-:Y:S02]  /*3ac0*/  ISETP.GE.AND P6, PT, R56.reuse, R119, PT ;  /* 0x000000773800720c */ /* 0x040fe40003fc6270 */
[----:B------:R-:W-:Y:S01]  /*3ad0*/  HMMA.16816.F32 R72, R40, R46, R72 ;  /* 0x0000002e2848723c */ /* 0x000fe20000001848 */
[----:B------:R-:W-:-:S06]  /*3ae0*/  ISETP.GE.AND P4, PT, R56, R118, PT ;  /* 0x000000763800720c */ /* 0x000fcc0003f86270 */
[C---:B------:R-:W-:Y:S01]  /*3af0*/  IADD3 R46, R2.reuse, 0x10, RZ ;  /* 0x00000010022e7810 */ /* 0x040fe20007ffe0ff */
[C---:B------:R-:W-:Y:S08]  /*3b00*/  HMMA.16816.F32 R64, R40.reuse, R68, R64 ;  /* 0x000000442840723c */ /* 0x040ff00000001840 */
[----:B------:R-:W-:Y:S07]  /*3b10*/  HMMA.16816.F32 R48, R40, R70, R48 ;  /* 0x000000462830723c */ /* 0x000fee0000001830 */
[----:B------:R-:W-:Y:S01]  /*3b20*/  SHF.R.S32.HI R41, RZ, 0x1f, R84 ;  /* 0x0000001fff297819 */ /* 0x000fe20000011454 */
[----:B------:R-:W-:Y:S01]  /*3b30*/  HMMA.16816.F32 R12, R52, R58, R12 ;  /* 0x0000003a340c723c */ /* 0x000fe2000000180c */
[----:B------:R-:W-:-:S02]  /*3b40*/  IADD3 R40, R2, 0x1, RZ ;  /* 0x0000000102287810 */ /* 0x000fc40007ffe0ff */
[----:B------:R-:W-:Y:S02]  /*3b50*/  LEA.HI R41, R41, R84, RZ, 0x2 ;  /* 0x0000005429297211 */ /* 0x000fe400078f10ff */
[----:B------:R-:W2:Y:S01]  /*3b60*/  I2F R44, R40 ;  /* 0x00000028002c7306 */ /* 0x000ea20000201400 */
[C---:B------:R-:W-:Y:S02]  /*3b70*/  ISETP.GE.AND P5, PT, R40.reuse, R119, PT ;  /* 0x000000772800720c */ /* 0x040fe40003fa6270 */
[----:B------:R-:W-:Y:S01]  /*3b80*/  LOP3.LUT R41, R41, 0xfffffffc, RZ, 0xc0, !PT ;  /* 0xfffffffc29297812 */ /* 0x000fe200078ec0ff */
[----:B---3--:R-:W-:Y:S01]  /*3b90*/  HMMA.16816.F32 R8, R52, R20, R8 ;  /* 0x000000143408723c */ /* 0x008fe20000001808 */
[----:B------:R-:W-:-:S03]  /*3ba0*/  ISETP.GE.AND P1, PT, R40, R118, PT ;  /* 0x000000762800720c */ /* 0x000fc60003f26270 */
[----:B------:R-:W-:Y:S01]  /*3bb0*/  IMAD.IADD R162, R84, 0x1, -R41 ;  /* 0x0000000154a27824 */ /* 0x000fe200078e0a29 */
[----:B------:R-:W-:Y:S01]  /*3bc0*/  IADD3 R41, R2, 0x8, RZ ;  /* 0x0000000802297810 */ /* 0x000fe20007ffe0ff */
[----:B------:R-:W3:Y:S02]  /*3bd0*/  I2F R20, R56 ;  /* 0x0000003800147306 */ /* 0x000ee40000201400 */
[----:B------:R-:W-:Y:S01]  /*3be0*/  HMMA.16816.F32 R76, R16, R32, R76 ;  /* 0x00000020104c723c */ /* 0x000fe2000000184c */
[C---:B------:R-:W-:Y:S02]  /*3bf0*/  ISETP.GE.AND P3, PT, R41.reuse, R119, PT ;  /* 0x000000772900720c */ /* 0x040fe40003f66270 */
[----:B------:R-:W-:Y:S01]  /*3c00*/  ISETP.GE.AND P2, PT, R41, R118, PT ;  /* 0x000000762900720c */ /* 0x000fe20003f46270 */
[CC--:B--2---:R-:W-:Y:S02]  /*3c10*/  FFMA.FTZ R29, R0.reuse, R44.reuse, R29 ;  /* 0x0000002c001d7223 */ /* 0x0c4fe4000001001d */
[----:B------:R2:W4:Y:S01]  /*3c20*/  I2F R47, R41 ;  /* 0x00000029002f7306 */ /* 0x0005220000201400 */
[----:B------:R-:W-:Y:S01]  /*3c30*/  FFMA.FTZ R31, R0, R44, R31 ;  /* 0x0000002c001f7223 */ /* 0x000fe2000001001f */
[----:B------:R-:W-:Y:S01]  /*3c40*/  HMMA.16816.F32 R72, R52, R22, R72 ;  /* 0x000000163448723c */ /* 0x000fe20000001848 */
[----:B------:R-:W-:-:S02]  /*3c50*/  FSEL R32, R29, -INF , !P5 ;  /* 0xff8000001d207808 */ /* 0x000fc40006800000 */
[----:B------:R-:W-:Y:S02]  /*3c60*/  ISETP.GE.AND P5, PT, R46, R119, PT ;  /* 0x000000772e00720c */ /* 0x000fe40003fa6270 */
[----:B------:R-:W-:Y:S01]  /*3c70*/  FSEL R31, R31, -INF , !P1 ;  /* 0xff8000001f1f7808 */ /* 0x000fe20004800000 */
[----:B------:R-:W5:Y:S01]  /*3c80*/  I2F R21, R46 ;  /* 0x0000002e00157306 */ /* 0x000f620000201400 */
[-C--:B---3--:R-:W-:Y:S01]  /*3c90*/  FFMA.FTZ R61, R0, R20.reuse, R61 ;  /* 0x00000014003d7223 */ /* 0x088fe2000001003d */
[----:B------:R-:W-:Y:S01]  /*3ca0*/  IADD3 R22, R2, 0x18, RZ ;  /* 0x0000001802167810 */ /* 0x000fe20007ffe0ff */
[----:B------:R-:W-:Y:S01]  /*3cb0*/  FFMA.FTZ R63, R0, R20, R63 ;  /* 0x00000014003f7223 */ /* 0x000fe2000001003f */
[----:B------:R-:W-:Y:S01]  /*3cc0*/  HMMA.16816.F32 R12, R16, R34, R12 ;  /* 0x00000022100c723c */ /* 0x000fe2000000180c */
[-C--:B------:R-:W-:Y:S02]  /*3cd0*/  ISETP.GE.AND P1, PT, R46, R118.reuse, PT ;  /* 0x000000762e00720c */ /* 0x080fe40003f26270 */
[----:B------:R-:W-:Y:S01]  /*3ce0*/  IADD3 R33, R2, 0x11, RZ ;  /* 0x0000001102217810 */ /* 0x000fe20007ffe0ff */
[----:B--2---:R-:W2:Y:S01]  /*3cf0*/  LDSM.16.M88.4 R40, [R132+0x3000] ;  /* 0x003000008428783b */ /* 0x004ea20000000200 */
[----:B------:R3:W3:Y:S01]  /*3d00*/  I2F R35, R22 ;  /* 0x0000001600237306 */ /* 0x0006e20000201400 */
[CC--:B----4-:R-:W-:Y:S01]  /*3d10*/  FFMA.FTZ R44, R0.reuse, R47.reuse, R60 ;  /* 0x0000002f002c7223 */ /* 0x0d0fe2000001003c */
[----:B------:R-:W-:Y:S01]  /*3d20*/  FSEL R34, R61, -INF , !P6 ;  /* 0xff8000003d227808 */ /* 0x000fe20007000000 */
[C---:B-1----:R-:W-:Y:S01]  /*3d30*/  HMMA.16816.F32 R64, R52.reuse, R36, R64 ;  /* 0x000000243440723c */ /* 0x042fe20000001840 */
[----:B------:R-:W-:Y:S01]  /*3d40*/  FSEL R61, R63, -INF , !P4 ;  /* 0xff8000003f3d7808 */ /* 0x000fe20006000000 */
[----:B------:R-:W-:Y:S01]  /*3d50*/  FFMA.FTZ R59, R0, R47, R62 ;  /* 0x0000002f003b7223 */ /* 0x000fe2000001003e */
[----:B------:R-:W-:Y:S01]  /*3d60*/  ISETP.GE.AND P6, PT, R22, R119, PT ;  /* 0x000000771600720c */ /* 0x000fe20003fc6270 */
[-C--:B-----5:R-:W-:Y:S01]  /*3d70*/  FFMA.FTZ R46, R0, R21.reuse, R76 ;  /* 0x00000015002e7223 */ /* 0x0a0fe2000001004c */
[----:B------:R-:W-:Y:S01]  /*3d80*/  ISETP.GE.AND P4, PT, R22, R118, PT ;  /* 0x000000761600720c */ /* 0x000fe20003f86270 */
[----:B------:R-:W1:Y:S01]  /*3d90*/  I2F R29, R33 ;  /* 0x00000021001d7306 */ /* 0x000e620000201400 */
[----:B------:R-:W-:Y:S01]  /*3da0*/  FFMA.FTZ R37, R0, R21, R78 ;  /* 0x0000001500257223 */ /* 0x000fe2000001004e */
[----:B------:R-:W-:Y:S01]  /*3db0*/  IADD3 R47, R2, 0x19, RZ ;  /* 0x00000019022f7810 */ /* 0x000fe20007ffe0ff */
[----:B------:R-:W-:Y:S01]  /*3dc0*/  HMMA.16816.F32 R48, R52, R38, R48 ;  /* 0x000000263430723c */ /* 0x000fe20000001830 */
[----:B------:R-:W-:-:S02]  /*3dd0*/  FSEL R44, R44, -INF , !P3 ;  /* 0xff8000002c2c7808 */ /* 0x000fc40005800000 */
[----:B------:R-:W-:Y:S01]  /*3de0*/  FSEL R59, R59, -INF , !P2 ;  /* 0xff8000003b3b7808 */ /* 0x000fe20005000000 */
[----:B---3--:R-:W3:Y:S01]  /*3df0*/  LDSM.16.M88.4 R20, [R132+0x3800] ;  /* 0x003800008414783b */ /* 0x008ee20000000200 */
[----:B------:R-:W-:Y:S01]  /*3e00*/  ISETP.GE.AND P3, PT, R33, R119, PT ;  /* 0x000000772100720c */ /* 0x000fe20003f66270 */
[----:B------:R-:W-:-:S04]  /*3e10*/  DEPBAR.LE SB0, 0x0 ;  /* 0x000080000000791a */ /* 0x000fc80000000000 */
[----:B------:R-:W-:Y:S01]  /*3e20*/  ISETP.GE.AND P2, PT, R33, R118, PT ;  /* 0x000000762100720c */ /* 0x000fe20003f46270 */
[----:B------:R-:W-:Y:S01]  /*3e30*/  FFMA.FTZ R12, R0, R35, R12 ;  /* 0x00000023000c7223 */ /* 0x000fe2000001000c */
[----:B------:R-:W4:Y:S01]  /*3e40*/  I2F R33, R47 ;  /* 0x0000002f00217306 */ /* 0x000f220000201400 */
[----:B------:R-:W-:Y:S01]  /*3e50*/  IADD3 R56, R2, 0x20, RZ ;  /* 0x0000002002387810 */ /* 0x000fe20007ffe0ff */
[-C--:B-1----:R-:W-:Y:S01]  /*3e60*/  FFMA.FTZ R36, R0, R29.reuse, R77 ;  /* 0x0000001d00247223 */ /* 0x082fe2000001004d */
[----:B------:R-:W-:Y:S01]  /*3e70*/  IADD3 R38, R2, 0x28, RZ ;  /* 0x0000002802267810 */ /* 0x000fe20007ffe0ff */
[----:B------:R-:W-:Y:S01]  /*3e80*/  FFMA.FTZ R57, R0, R29, R79 ;  /* 0x0000001d00397223 */ /* 0x000fe2000001004f */
[----:B------:R-:W-:Y:S01]  /*3e90*/  FSEL R46, R46, -INF , !P5 ;  /* 0xff8000002e2e7808 */ /* 0x000fe20006800000 */
[----:B------:R-:W-:Y:S01]  /*3ea0*/  FFMA.FTZ R29, R0, R35, R14 ;  /* 0x00000023001d7223 */ /* 0x000fe2000001000e */
[----:B------:R-:W-:Y:S02]  /*3eb0*/  FSEL R14, R12, -INF , !P6 ;  /* 0xff8000000c0e7808 */ /* 0x000fe40007000000 */
[----:B------:R-:W-:-:S02]  /*3ec0*/  FSEL R37, R37, -INF , !P1 ;  /* 0xff80000025257808 */ /* 0x000fc40004800000 */
[C---:B------:R-:W-:Y:S02]  /*3ed0*/  ISETP.GE.AND P5, PT, R47.reuse, R119, PT ;  /* 0x000000772f00720c */ /* 0x040fe40003fa6270 */
[----:B------:R-:W-:Y:S01]  /*3ee0*/  ISETP.GE.AND P1, PT, R47, R118, PT ;  /* 0x000000762f00720c */ /* 0x000fe20003f26270 */
[C---:B--2---:R-:W-:Y:S01]  /*3ef0*/  HMMA.16816.F32 R8, R16.reuse, R40, R8 ;  /* 0x000000281008723c */ /* 0x044fe20000001808 */
[----:B------:R-:W1:Y:S01]  /*3f00*/  I2F R41, R56 ;  /* 0x0000003800297306 */ /* 0x000e620000201400 */
[CC--:B----4-:R-:W-:Y:S01]  /*3f10*/  FFMA.FTZ R12, R0.reuse, R33.reuse, R13 ;  /* 0x00000021000c7223 */ /* 0x0d0fe2000001000d */
[----:B------:R-:W-:Y:S01]  /*3f20*/  FSEL R29, R29, -INF , !P4 ;  /* 0xff8000001d1d7808 */ /* 0x000fe20006000000 */
[----:B------:R-:W-:Y:S01]  /*3f30*/  FFMA.FTZ R47, R0, R33, R15 ;  /* 0x00000021002f7223 */ /* 0x000fe2000001000f */
[C---:B------:R-:W-:Y:S02]  /*3f40*/  IADD3 R15, R2.reuse, 0x29, RZ ;  /* 0x00000029020f7810 */ /* 0x040fe40007ffe0ff */
[----:B------:R-:W-:Y:S01]  /*3f50*/  IADD3 R40, R2, 0x21, RZ ;  /* 0x0000002102287810 */ /* 0x000fe20007ffe0ff */
[----:B------:R-:W-:Y:S01]  /*3f60*/  HMMA.16816.F32 R72, R16, R42, R72 ;  /* 0x0000002a1048723c */ /* 0x000fe20000001848 */
[----:B------:R-:W2:Y:S01]  /*3f70*/  I2F R13, R38 ;  /* 0x00000026000d7306 */ /* 0x000ea20000201400 */
[----:B------:R-:W-:-:S02]  /*3f80*/  FSEL R36, R36, -INF , !P3 ;  /* 0xff80000024247808 */ /* 0x000fc40005800000 */
[-C--:B------:R-:W-:Y:S02]  /*3f90*/  ISETP.GE.AND P4, PT, R40, R118.reuse, PT ;  /* 0x000000762800720c */ /* 0x080fe40003f86270 */
[----:B------:R-:W-:Y:S02]  /*3fa0*/  FSEL R57, R57, -INF , !P2 ;  /* 0xff80000039397808 */ /* 0x000fe40005000000 */
[C---:B------:R-:W-:Y:S01]  /*3fb0*/  ISETP.GE.AND P3, PT, R56.reuse, R119, PT ;  /* 0x000000773800720c */ /* 0x040fe20003f66270 */
[----:B------:R-:W4:Y:S01]  /*3fc0*/  I2F R35, R40 ;  /* 0x0000002800237306 */ /* 0x000f220000201400 */
[C---:B---3--:R-:W-:Y:S01]  /*3fd0*/  HMMA.16816.F32 R64, R16.reuse, R20, R64 ;  /* 0x000000141040723c */ /* 0x048fe20000001840 */
[----:B------:R-:W-:Y:S02]  /*3fe0*/  ISETP.GE.AND P2, PT, R56, R118, PT ;  /* 0x000000763800720c */ /* 0x000fe40003f46270 */
[----:B------:R-:W-:Y:S02]  /*3ff0*/  FSEL R12, R12, -INF , !P5 ;  /* 0xff8000000c0c7808 */ /* 0x000fe40006800000 */
[----:B------:R-:W-:Y:S01]  /*4000*/  FSEL R47, R47, -INF , !P1 ;  /* 0xff8000002f2f7808 */ /* 0x000fe20004800000 */
[----:B-1----:R-:W-:Y:S01]  /*4010*/  FFMA.FTZ R122, R0, R41, R8 ;  /* 0x00000029007a7223 */ /* 0x002fe20000010008 */
[----:B------:R-:W-:Y:S01]  /*4020*/  ISETP.GE.AND P6, PT, R40, R119, PT ;  /* 0x000000772800720c */ /* 0x000fe20003fc6270 */
[----:B------:R-:W-:Y:S01]  /*4030*/  HMMA.16816.F32 R48, R16, R22, R48 ;  /* 0x000000161030723c */ /* 0x000fe20000001830 */
[----:B------:R-:W-:Y:S01]  /*4040*/  FFMA.FTZ R123, R0, R41, R10 ;  /* 0x00000029007b7223 */ /* 0x000fe2000001000a */
[----:B------:R-:W-:Y:S01]  /*4050*/  IADD3 R10, R2, 0x30, RZ ;  /* 0x00000030020a7810 */ /* 0x000fe20007ffe0ff */
[----:B------:R-:W1:Y:S01]  /*4060*/  I2F R8, R15 ;  /* 0x0000000f00087306 */ /* 0x000e620000201400 */
[----:B------:R-:W-:-:S02]  /*4070*/  FSEL R122, R122, -INF , !P3 ;  /* 0xff8000007a7a7808 */ /* 0x000fc40005800000 */
[CC--:B--2---:R-:W-:Y:S01]  /*4080*/  FFMA.FTZ R72, R0.reuse, R13.reuse, R72 ;  /* 0x0000000d00487223 */ /* 0x0c4fe20000010048 */
[----:B------:R-:W-:Y:S01]  /*4090*/  FSEL R123, R123, -INF , !P2 ;  /* 0xff8000007b7b7808 */ /* 0x000fe20005000000 */
[----:B------:R-:W-:Y:S01]  /*40a0*/  FFMA.FTZ R74, R0, R13, R74 ;  /* 0x0000000d004a7223 */ /* 0x000fe2000001004a */
[----:B------:R-:W-:Y:S01]  /*40b0*/  IADD3 R13, R2, 0x38, RZ ;  /* 0x00000038020d7810 */ /* 0x000fe20007ffe0ff */
[C---:B----4-:R-:W-:Y:S01]  /*40c0*/  FFMA.FTZ R124, R0.reuse, R35, R9 ;  /* 0x00000023007c7223 */ /* 0x050fe20000010009 */
[C---:B------:R-:W-:Y:S01]  /*40d0*/  ISETP.GE.AND P3, PT, R15.reuse, R119, PT ;  /* 0x000000770f00720c */ /* 0x040fe20003f66270 */
[----:B------:R-:W-:Y:S01]  /*40e0*/  FFMA.FTZ R11, R0, R35, R11 ;  /* 0x00000023000b7223 */ /* 0x000fe2000001000b */
[----:B------:R-:W2:Y:S01]  /*40f0*/  I2F R9, R10 ;  /* 0x0000000a00097306 */ /* 0x000ea20000201400 */
[----:B------:R-:W-:Y:S02]  /*4100*/  ISETP.GE.AND P2, PT, R15, R118, PT ;  /* 0x000000760f00720c */ /* 0x000fe40003f46270 */
[----:B------:R-:W-:-:S02]  /*4110*/  ISETP.GE.AND P5, PT, R38, R119, PT ;  /* 0x000000772600720c */ /* 0x000fc40003fa6270 */
[----:B------:R-:W-:Y:S01]  /*4120*/  FSEL R163, R11, -INF , !P4 ;  /* 0xff8000000ba37808 */ /* 0x000fe20006000000 */
[-C--:B-1----:R-:W-:Y:S01]  /*4130*/  FFMA.FTZ R73, R0, R8.reuse, R73 ;  /* 0x0000000800497223 */ /* 0x082fe20000010049 */
[----:B------:R-:W-:Y:S01]  /*4140*/  IADD3 R11, R2, 0x31, RZ ;  /* 0x00000031020b7810 */ /* 0x000fe20007ffe0ff */
[----:B------:R-:W1:Y:S01]  /*4150*/  I2F R17, R13 ;  /* 0x0000000d00117306 */ /* 0x000e620000201400 */
[----:B------:R-:W-:Y:S01]  /*4160*/  FFMA.FTZ R75, R0, R8, R75 ;  /* 0x00000008004b7223 */ /* 0x000fe2000001004b */
[----:B------:R-:W-:Y:S02]  /*4170*/  IADD3 R8, R2, 0x39, RZ ;  /* 0x0000003902087810 */ /* 0x000fe40007ffe0ff */
[----:B------:R-:W-:Y:S02]  /*4180*/  FSEL R126, R73, -INF , !P3 ;  /* 0xff800000497e7808 */ /* 0x000fe40005800000 */
[----:B------:R-:W-:Y:S02]  /*4190*/  ISETP.GE.AND P3, PT, R13, R119, PT ;  /* 0x000000770d00720c */ /* 0x000fe40003f66270 */
[----:B------:R-:W3:Y:S01]  /*41a0*/  I2F R15, R11 ;  /* 0x0000000b000f7306 */ /* 0x000ee20000201400 */
[-C--:B--2---:R-:W-:Y:S01]  /*41b0*/  FFMA.FTZ R64, R0, R9.reuse, R64 ;  /* 0x0000000900407223 */ /* 0x084fe20000010040 */
[----:B------:R-:W-:Y:S01]  /*41c0*/  ISETP.GE.AND P1, PT, R38, R118, PT ;  /* 0x000000762600720c */ /* 0x000fe20003f26270 */
[----:B------:R-:W-:Y:S01]  /*41d0*/  FFMA.FTZ R66, R0, R9, R66 ;  /* 0x0000000900427223 */ /* 0x000fe20000010042 */
[----:B------:R-:W-:-:S02]  /*41e0*/  FSEL R124, R124, -INF , !P6 ;  /* 0xff8000007c7c7808 */ /* 0x000fc40007000000 */
[----:B------:R-:W-:Y:S02]  /*41f0*/  FSEL R164, R72, -INF , !P5 ;  /* 0xff80000048a47808 */ /* 0x000fe40006800000 */
[----:B------:R-:W2:Y:S01]  /*4200*/  I2F R9, R8 ;  /* 0x0000000800097306 */ /* 0x000ea20000201400 */
[-C--:B-1----:R-:W-:Y:S01]  /*4210*/  FFMA.FTZ R48, R0, R17.reuse, R48 ;  /* 0x0000001100307223 */ /* 0x082fe20000010030 */
[----:B------:R-:W-:Y:S01]  /*4220*/  FSEL R165, R74, -INF , !P1 ;  /* 0xff8000004aa57808 */ /* 0x000fe20004800000 */
[----:B------:R-:W-:Y:S01]  /*4230*/  FFMA.FTZ R50, R0, R17, R50 ;  /* 0x0000001100327223 */ /* 0x000fe20000010032 */
[----:B------:R-:W-:Y:S02]  /*4240*/  ISETP.GE.AND P6, PT, R10, R119, PT ;  /* 0x000000770a00720c */ /* 0x000fe40003fc6270 */
[----:B------:R-:W-:Y:S02]  /*4250*/  FSEL R115, R48, -INF , !P3 ;  /* 0xff80000030737808 */ /* 0x000fe40005800000 */
[----:B------:R-:W-:Y:S01]  /*4260*/  ISETP.GT.AND P3, PT, R155, R148, PT ;  /* 0x000000949b00720c */ /* 0x000fe20003f64270 */
[-C--:B---3--:R-:W-:Y:S01]  /*4270*/  FFMA.FTZ R65, R0, R15.reuse, R65 ;  /* 0x0000000f00417223 */ /* 0x088fe20000010041 */
[----:B------:R-:W-:Y:S01]  /*4280*/  ISETP.GE.AND P4, PT, R10, R118, PT ;  /* 0x000000760a00720c */ /* 0x000fe20003f86270 */
[----:B------:R-:W-:Y:S01]  /*4290*/  FFMA.FTZ R67, R0, R15, R67 ;  /* 0x0000000f00437223 */ /* 0x000fe20000010043 */
[----:B------:R-:W-:Y:S01]  /*42a0*/  BAR.SYNC.DEFER_BLOCKING 0x0 ;  /* 0x0000000000007b1d */ /* 0x000fe20000010000 */
[----:B------:R-:W-:-:S02]  /*42b0*/  ISETP.GE.AND P5, PT, R11, R119, PT ;  /* 0x000000770b00720c */ /* 0x000fc40003fa6270 */
[----:B------:R-:W-:Y:S01]  /*42c0*/  ISETP.GE.AND P1, PT, R11, R118, PT ;  /* 0x000000760b00720c */ /* 0x000fe20003f26270 */
[-C--:B--2---:R-:W-:Y:S01]  /*42d0*/  FFMA.FTZ R49, R0, R9.reuse, R49 ;  /* 0x0000000900317223 */ /* 0x084fe20000010031 */
[----:B------:R-:W-:Y:S01]  /*42e0*/  FSEL R111, R64, -INF , !P6 ;  /* 0xff800000406f7808 */ /* 0x000fe20007000000 */
[----:B------:R-:W-:Y:S01]  /*42f0*/  FFMA.FTZ R51, R0, R9, R51 ;  /* 0x0000000900337223 */ /* 0x000fe20000010033 */
[----:B------:R-:W-:Y:S02]  /*4300*/  FSEL R109, R66, -INF , !P4 ;  /* 0xff800000426d7808 */ /* 0x000fe40006000000 */
[----:B------:R-:W-:Y:S02]  /*4310*/  FSEL R110, R65, -INF , !P5 ;  /* 0xff800000416e7808 */ /* 0x000fe40006800000 */
[----:B------:R-:W-:Y:S02]  /*4320*/  FSEL R108, R67, -INF , !P1 ;  /* 0xff800000436c7808 */ /* 0x000fe40004800000 */
        /* <DEDUP_REMOVED lines=8> */
[----:B------:R-:W-:-:S02]  /*43b0*/  FSEL R2, R2, -INF , !P6 ;  /* 0xff80000002027808 */ /* 0x000fc40007000000 */
[----:B------:R-:W-:Y:S02]  /*43c0*/  FSEL R113, R50, -INF , !P2 ;  /* 0xff80000032717808 */ /* 0x000fe40005000000 */
[----:B------:R-:W-:Y:S02]  /*43d0*/  FSEL R8, R8, -INF , !P4 ;  /* 0xff80000008087808 */ /* 0x000fe40006000000 */
[----:B------:R-:W-:Y:S02]  /*43e0*/  FSEL R114, R49, -INF , !P5 ;  /* 0xff80000031727808 */ /* 0x000fe40006800000 */
[----:B------:R-:W-:Y:S01]  /*43f0*/  FSEL R112, R51, -INF , !P1 ;  /* 0xff80000033707808 */ /* 0x000fe20004800000 */
[----:B------:R-:W-:Y:S05]  /*4400*/  @!P3 BRA `(.L_x_7406) ;  /* 0x000009100000b947 */ /* 0x000fea0003800000 */
[----:B------:R-:W-:Y:S05]  /*4410*/  @!P0 BRA `(.L_x_7407) ;  /* 0x0000038000008947 */ /* 0x000fea0003800000 */
        /* <DEDUP_REMOVED lines=56> */
.L_x_7407:
[----:B------:R-:W-:-:S04]  /*47a0*/  LEA R16, -R6, RZ, 0x6 ;  /* 0x000000ff06107211 */ /* 0x000fc800078e31ff */
[----:B------:R-:W-:Y:S02]  /*47b0*/  SHF.R.S32.HI R11, RZ, 0x1f, R16 ;  /* 0x0000001fff0b7819 */ /* 0x000fe40000011410 */
.L_x_7408:
        /* <DEDUP_REMOVED lines=82> */
.L_x_7410:
[----:B------:R-:W-:Y:S05]  /*4ce0*/  BSYNC B0 ;  /* 0x0000000000007941 */ /* 0x000fea0003800000 */
.L_x_7409:
[----:B------:R-:W0:Y:S01]  /*4cf0*/  LDGDEPBAR ;  /* 0x00000000000079af */ /* 0x000e220000000000 */
[----:B------:R-:W-:-:S04]  /*4d00*/  IADD3 R117, P1, R16, R117, RZ ;  /* 0x0000007510757210 */ /* 0x000fc80007f3e0ff */
[----:B------:R-:W-:Y:S02]  /*4d10*/  IADD3.X R116, R11, R116, RZ, P1, !PT ;  /* 0x000000740b747210 */ /* 0x000fe40000ffe4ff */
.L_x_7406:
        /* <DEDUP_REMOVED lines=32> */
[-C--:B------:R-:W-:Y:S01]  /*4f20*/  LEA R138, R7, R140.reuse, 0x1 ;  /* 0x0000008c078a7211 */ /* 0x080fe200078e08ff */
[----:B------:R-:W2:Y:S01]  /*4f30*/  SHFL.BFLY PT, R10, R11, 0x2, 0x1f ;  /* 0x0c401f000b0a7f89 */ /* 0x000ea200000e0000 */
[----:B------:R-:W-:Y:S02]  /*4f40*/  FMNMX.FTZ R16, R112, R3, !PT ;  /* 0x0000000370107209 */ /* 0x000fe40007810000 */
[C---:B------:R-:W-:Y:S01]  /*4f50*/  LEA R137, R5.reuse, R140, 0x1 ;  /* 0x0000008c05897211 */ /* 0x040fe200078e08ff */
[----:B-1----:R-:W-:Y:S01]  /*4f60*/  LDSM.16.MT88.4 R40, [R138+0x8000] ;  /* 0x008000008a28783b */ /* 0x002fe20000004200 */
[----:B------:R-:W-:-:S03]  /*4f70*/  LEA R136, R5, R138, 0x1 ;  /* 0x0000008a05887211 */ /* 0x000fc600078e08ff */
[----:B------:R-:W1:Y:S04]  /*4f80*/  SHFL.BFLY PT, R9, R16, 0x2, 0x1f ;  /* 0x0c401f0010097f89 */ /* 0x000e6800000e0000 */
[----:B------:R-:W-:Y:S04]  /*4f90*/  LDSM.16.MT88.4 R48, [R137+0x8000] ;  /* 0x008000008930783b */ /* 0x000fe80000004200 */
[----:B------:R-:W-:Y:S04]  /*4fa0*/  LDSM.16.MT88.4 R72, [R138+0xa000] ;  /* 0x00a000008a48783b */ /* 0x000fe80000004200 */
[----:B------:R-:W-:Y:S01]  /*4fb0*/  LDSM.16.MT88.4 R80, [R137+0xa000] ;  /* 0x00a000008950783b */ /* 0x000fe20000004200 */
[----:B--2---:R-:W-:-:S03]  /*4fc0*/  FMNMX.FTZ R10, R11, R10, !PT ;  /* 0x0000000a0b0a7209 */ /* 0x004fc60007810000 */
[----:B------:R-:W-:Y:S04]  /*4fd0*/  LDSM.16.MT88.4 R20, [R136+0x8800] ;  /* 0x008800008814783b */ /* 0x000fe80000004200 */
[----:B------:R-:W2:Y:S01]  /*4fe0*/  SHFL.BFLY PT, R3, R10, 0x1, 0x1f ;  /* 0x0c201f000a037f89 */ /* 0x000ea200000e0000 */
[----:B-1----:R-:W-:-:S03]  /*4ff0*/  FMNMX.FTZ R9, R16, R9, !PT ;  /* 0x0000000910097209 */ /* 0x002fc60007810000 */
[----:B------:R-:W-:Y:S04]  /*5000*/  LDSM.16.MT88.4 R16, [R137+0x8800] ;  /* 0x008800008910783b */ /* 0x000fe80000004200 */
[----:B------:R-:W1:Y:S01]  /*5010*/  SHFL.BFLY PT, R6, R9, 0x1, 0x1f ;  /* 0x0c201f0009067f89 */ /* 0x000e6200000e0000 */
[----:B--2---:R-:W-:-:S04]  /*5020*/  FMNMX.FTZ R3, R10, R3, !PT ;  /* 0x000000030a037209 */ /* 0x004fc80007810000 */
[C---:B------:R-:W-:Y:S01]  /*5030*/  FSETP.NEU.FTZ.AND P1, PT, R3.reuse, -INF , PT ;  /* 0xff8000000300780b */ /* 0x040fe20003f3d000 */
[----:B------:R-:W-:-:S05]  /*5040*/  FMUL.FTZ R121, R3, c[0x0][0x23c] ;  /* 0x00008f0003797a20 */ /* 0x000fca0000410000 */
[----:B------:R-:W-:-:S05]  /*5050*/  FSEL R121, R121, RZ, P1 ;  /* 0x000000ff79797208 */ /* 0x000fca0000800000 */
[--C-:B------:R-:W-:Y:S01]  /*5060*/  FFMA.FTZ R105, R2, c[0x0][0x23c], -R121.reuse ;  /* 0x00008f0002697a23 */ /* 0x100fe20000010879 */
[----:B-1----:R-:W-:Y:S01]  /*5070*/  FMNMX.FTZ R2, R9, R6, !PT ;  /* 0x0000000609027209 */ /* 0x002fe20007810000 */
        /* <DEDUP_REMOVED lines=8> */
[--C-:B------:R-:W-:Y:S01]  /*5100*/  FFMA.FTZ R102, R36, c[0x0][0x23c], -R121.reuse ;  /* 0x00008f0024667a23 */ /* 0x100fe20000010879 */
[----:B------:R-:W-:Y:S01]  /*5110*/  LEA R166, P1, R117, c[0x0][0x168], 0x1 ;  /* 0x00005a0075a67a11 */ /* 0x000fe200078208ff */
[----:B------:R-:W-:Y:S01]  /*5120*/  FFMA.FTZ R32, R14, c[0x0][0x23c], -R121 ;  /* 0x00008f000e207a23 */ /* 0x000fe20000010879 */
[----:B------:R-:W1:Y:S01]  /*5130*/  MUFU.EX2 R104, R104 ;  /* 0x0000006800687308 */ /* 0x000e620000000800 */
[----:B------:R-:W-:-:S02]  /*5140*/  FFMA.FTZ R107, R8, c[0x0][0x23c], -R120 ;  /* 0x00008f00086b7a23 */ /* 0x000fc40000010878 */
[--C-:B------:R-:W-:Y:S01]  /*5150*/  FFMA.FTZ R106, R31, c[0x0][0x23c], -R120.reuse ;  /* 0x00008f001f6a7a23 */ /* 0x100fe20000010878 */
[----:B------:R-:W-:Y:S01]  /*5160*/  LDSM.16.MT88.4 R8, [R138+0x8800] ;  /* 0x008800008a08783b */ /* 0x000fe20000004200 */
[--C-:B------:R-:W-:Y:S02]  /*5170*/  FFMA.FTZ R103, R59, c[0x0][0x23c], -R120.reuse ;  /* 0x00008f003b677a23 */ /* 0x100fe40000010878 */
[--C-:B------:R-:W-:Y:S01]  /*5180*/  FFMA.FTZ R100, R61, c[0x0][0x23c], -R120.reuse ;  /* 0x00008f003d647a23 */ /* 0x100fe20000010878 */
[----:B------:R-:W-:Y:S01]  /*5190*/  MUFU.EX2 R35, R35 ;  /* 0x0000002300237308 */ /* 0x000fe20000000800 */
[----:B------:R-:W-:Y:S02]  /*51a0*/  FFMA.FTZ R31, R12, c[0x0][0x23c], -R121 ;  /* 0x00008f000c1f7a23 */ /* 0x000fe40000010879 */
[--C-:B------:R-:W-:Y:S01]  /*51b0*/  FFMA.FTZ R101, R37, c[0x0][0x23c], -R120.reuse ;  /* 0x00008f0025657a23 */ /* 0x100fe20000010878 */
[----:B------:R-:W-:Y:S01]  /*51c0*/  LDSM.16.MT88.4 R12, [R140+0x8800] ;  /* 0x008800008c0c783b */ /* 0x000fe20000004200 */
[----:B------:R-:W-:-:S02]  /*51d0*/  FFMA.FTZ R30, R57, c[0x0][0x23c], -R120 ;  /* 0x00008f00391e7a23 */ /* 0x000fc40000010878 */
[--C-:B------:R-:W-:Y:S01]  /*51e0*/  FFMA.FTZ R29, R29, c[0x0][0x23c], -R120.reuse ;  /* 0x00008f001d1d7a23 */ /* 0x100fe20000010878 */
[----:B------:R-:W2:Y:S01]  /*51f0*/  MUFU.EX2 R34, R34 ;  /* 0x0000002200227308 */ /* 0x000ea20000000800 */
        /* <DEDUP_REMOVED lines=10> */
[----:B------:R-:W3:Y:S01]  /*52a0*/  MUFU.EX2 R106, R106 ;  /* 0x0000006a006a7308 */ /* 0x000ee20000000800 */
[----:B--2---:R-:W-:Y:S01]  /*52b0*/  F2FP.PACK_AB R86, R34, R35 ;  /* 0x000000232256723e */ /* 0x004fe200000000ff */
        /* <DEDUP_REMOVED lines=8> */
[----:B------:R-:W2:Y:S01]  /*5340*/  MUFU.EX2 R100, R100 ;  /* 0x0000006400647308 */ /* 0x000ea20000000800 */
[----:B---3--:R-:W-:Y:S01]  /*5350*/  F2FP.PACK_AB R85, R106, R107 ;  /* 0x0000006b6a55723e */ /* 0x008fe200000000ff */
[----:B------:R-:W-:-:S02]  /*5360*/  FADD.FTZ R106, R107, R106 ;  /* 0x0000006a6b6a7221 */ /* 0x000fc40000010000 */
[----:B------:R-:W-:-:S04]  /*5370*/  FADD.FTZ R35, R35, R104 ;  /* 0x0000006823237221 */ /* 0x000fc80000010000 */
[----:B------:R-:W-:Y:S01]  /*5380*/  MUFU.EX2 R33, R33 ;  /* 0x0000002100217308 */ /* 0x000fe20000000800 */
[----:B------:R-:W-:Y:S01]  /*5390*/  FADD.FTZ R34, R34, R35 ;  /* 0x0000002322227221 */ /* 0x000fe20000010000 */
[----:B--2---:R-:W-:-:S06]  /*53a0*/  F2FP.PACK_AB R87, R100, R103 ;  /* 0x000000676457723e */ /* 0x004fcc00000000ff */
[----:B------:R-:W2:Y:S01]  /*53b0*/  MUFU.EX2 R102, R102 ;  /* 0x0000006600667308 */ /* 0x000ea20000000800 */
[----:B------:R-:W-:-:S04]  /*53c0*/  FADD.FTZ R103, R103, R106 ;  /* 0x0000006a67677221 */ /* 0x000fc80000010000 */
[----:B------:R-:W-:Y:S01]  /*53d0*/  FADD.FTZ R100, R100, R103 ;  /* 0x0000006764647221 */ /* 0x000fe20000010000 */
[C---:B------:R-:W-:Y:S02]  /*53e0*/  HMMA.16816.F32 R36, R84.reuse, R40, RZ ;  /* 0x000000285424723c */ /* 0x040fe400000018ff */
[----:B------:R-:W-:Y:S06]  /*53f0*/  MUFU.EX2 R32, R32 ;  /* 0x0000002000207308 */ /* 0x000fec0000000800 */
[----:B------:R-:W-:Y:S02]  /*5400*/  HMMA.16816.F32 R40, R84, R42, RZ ;  /* 0x0000002a5428723c */ /* 0x000fe400000018ff */
[----:B------:R-:W3:Y:S01]  /*5410*/  MUFU.EX2 R31, R31 ;  /* 0x0000001f001f7308 */ /* 0x000ee20000000800 */
[----:B--2---:R-:W-:-:S05]  /*5420*/  F2FP.PACK_AB R4, R102, R33 ;  /* 0x000000216604723e */ /* 0x004fca00000000ff */
[C---:B------:R-:W-:Y:S02]  /*5430*/  HMMA.16816.F32 R96, R84.reuse, R92, RZ ;  /* 0x0000005c5460723c */ /* 0x040fe400000018ff */
[----:B------:R-:W-:Y:S06]  /*5440*/  MUFU.EX2 R101, R101 ;  /* 0x0000006500657308 */ /* 0x000fec0000000800 */
[----:B------:R-:W-:Y:S02]  /*5450*/  HMMA.16816.F32 R92, R84, R94, RZ ;  /* 0x0000005e545c723c */ /* 0x000fe400000018ff */
[----:B------:R-:W2:Y:S01]  /*5460*/  MUFU.EX2 R30, R30 ;  /* 0x0000001e001e7308 */ /* 0x000ea20000000800 */
[----:B---3--:R-:W-:-:S05]  /*5470*/  F2FP.PACK_AB R6, R31, R32 ;  /* 0x000000201f06723e */ /* 0x008fca00000000ff */
[C---:B------:R-:W-:Y:S02]  /*5480*/  HMMA.16816.F32 R60, R84.reuse, R64, RZ ;  /* 0x00000040543c723c */ /* 0x040fe400000018ff */
[----:B------:R-:W-:Y:S06]  /*5490*/  MUFU.EX2 R29, R29 ;  /* 0x0000001d001d7308 */ /* 0x000fec0000000800 */
[----:B------:R-:W-:Y:S02]  /*54a0*/  HMMA.16816.F32 R64, R84, R66, RZ ;  /* 0x000000425440723c */ /* 0x000fe400000018ff */
[----:B------:R-:W3:Y:S01]  /*54b0*/  MUFU.EX2 R28, R28 ;  /* 0x0000001c001c7308 */ /* 0x000ee20000000800 */
[----:B--2---:R-:W-:Y:S01]  /*54c0*/  F2FP.PACK_AB R5, R30, R101 ;  /* 0x000000651e05723e */ /* 0x004fe200000000ff */
[----:B------:R-:W-:-:S04]  /*54d0*/  FADD.FTZ R101, R101, R100 ;  /* 0x0000006465657221 */ /* 0x000fc80000010000 */
[C---:B------:R-:W-:Y:S01]  /*54e0*/  HMMA.16816.F32 R44, R84.reuse, R48, RZ ;  /* 0x00000030542c723c */ /* 0x040fe200000018ff */
[----:B------:R-:W-:Y:S01]  /*54f0*/  FADD.FTZ R30, R30, R101 ;  /* 0x000000651e1e7221 */ /* 0x000fe20000010000 */
[----:B------:R-:W-:Y:S06]  /*5500*/  MUFU.EX2 R125, R125 ;  /* 0x0000007d007d7308 */ /* 0x000fec0000000800 */
[----:B------:R-:W-:Y:S01]  /*5510*/  HMMA.16816.F32 R48, R84, R50, RZ ;  /* 0x000000325430723c */ /* 0x000fe200000018ff */
[----:B---3--:R-:W-:Y:S01]  /*5520*/  F2FP.PACK_AB R7, R28, R29 ;  /* 0x0000001d1c07723e */ /* 0x008fe200000000ff */
[----:B------:R-:W2:Y:S01]  /*5530*/  MUFU.EX2 R124, R124 ;  /* 0x0000007c007c7308 */ /* 0x000ea20000000800 */
        /* <DEDUP_REMOVED lines=13> */
[----:B------:R-:W-:Y:S06]  /*5610*/  MUFU.EX2 R115, R115 ;  /* 0x0000007300737308 */ /* 0x000fec0000000800 */
[C---:B------:R-:W-:Y:S02]  /*5620*/  HMMA.16816.F32 R68, R84.reuse, R72, RZ ;  /* 0x000000485444723c */ /* 0x040fe400000018ff */
[----:B------:R-:W-:Y:S06]  /*5630*/  MUFU.EX2 R168, R168 ;  /* 0x000000a800a87308 */ /* 0x000fec0000000800 */
[C---:B------:R-:W-:Y:S02]  /*5640*/  HMMA.16816.F32 R76, R84.reuse, R80, RZ ;  /* 0x00000050544c723c */ /* 0x040fe400000018ff */
[----:B------:R-:W-:Y:S06]  /*5650*/  MUFU.EX2 R109, R109 ;  /* 0x0000006d006d7308 */ /* 0x000fec0000000800 */
[----:B------:R-:W-:Y:S02]  /*5660*/  HMMA.16816.F32 R56, R84, R58, RZ ;  /* 0x0000003a5438723c */ /* 0x000fe400000018ff */
[----:B------:R-:W-:Y:S06]  /*5670*/  MUFU.EX2 R108, R108 ;  /* 0x0000006c006c7308 */ /* 0x000fec0000000800 */
[C---:B-1----:R-:W-:Y:S02]  /*5680*/  HMMA.16816.F32 R60, R4.reuse, R8, R60 ;  /* 0x00000008043c723c */ /* 0x042fe4000000183c */
[----:B------:R-:W-:Y:S06]  /*5690*/  MUFU.EX2 R112, R113 ;  /* 0x0000007100707308 */ /* 0x000fec0000000800 */
[----:B------:R-:W-:Y:S01]  /*56a0*/  HMMA.16816.F32 R64, R4, R10, R64 ;  /* 0x0000000a0440723c */ /* 0x000fe20000001840 */
[----:B------:R-:W1:Y:S01]  /*56b0*/  LDSM.16.MT88.4 R8, [R136+0xa800] ;  /* 0x00a800008808783b */ /* 0x000e620000004200 */
[----:B------:R-:W-:Y:S06]  /*56c0*/  MUFU.EX2 R167, R167 ;  /* 0x000000a700a77308 */ /* 0x000fec0000000800 */
[C---:B------:R-:W-:Y:S08]  /*56d0*/  HMMA.16816.F32 R72, R84.reuse, R74, RZ ;  /* 0x0000004a5448723c */ /* 0x040ff000000018ff */
[C---:B------:R-:W-:Y:S08]  /*56e0*/  HMMA.16816.F32 R80, R84.reuse, R82, RZ ;  /* 0x000000525450723c */ /* 0x040ff000000018ff */
[C---:B---3--:R-:W-:Y:S08]  /*56f0*/  HMMA.16816.F32 R88, R84.reuse, R12, RZ ;  /* 0x0000000c5458723c */ /* 0x048ff000000018ff */
[----:B------:R-:W-:Y:S01]  /*5700*/  HMMA.16816.F32 R84, R84, R14, RZ ;  /* 0x0000000e5454723c */ /* 0x000fe200000018ff */
[----:B------:R-:W3:Y:S07]  /*5710*/  LDSM.16.MT88.4 R12, [R137+0xa800] ;  /* 0x00a80000890c783b */ /* 0x000eee0000004200 */
        /* <DEDUP_REMOVED lines=9> */
[----:B------:R-:W-:Y:S01]  /*57b0*/  FFMA.FTZ R20, R127, c[0x0][0x23c], -R120 ;  /* 0x00008f007f147a23 */ /* 0x000fe20000010878 */
[----:B------:R-:W-:-:S03]  /*57c0*/  LEA.HI.X R165, R117, c[0x0][0x16c], R116, 0x1, P1 ;  /* 0x00005b0075a57a11 */ /* 0x000fc600008f0c74 */
[----:B------:R-:W-:Y:S02]  /*57d0*/  MUFU.EX2 R21, R21 ;  /* 0x0000001500157308 */ /* 0x000fe40000000800 */
[----:B------:R-:W-:Y:S01]  /*57e0*/  FFMA.FTZ R23, R126, c[0x0][0x23c], -R121 ;  /* 0x00008f007e177a23 */ /* 0x000fe20000010879 */
[----:B---3--:R-:W-:Y:S01]  /*57f0*/  HMMA.16816.F32 R76, R4, R12, R76 ;  /* 0x0000000c044c723c */ /* 0x008fe2000000184c */
[----:B------:R-:W-:-:S04]  /*5800*/  FFMA.FTZ R22, R163, c[0x0][0x23c], -R120 ;  /* 0x00008f00a3167a23 */ /* 0x000fc80000010878 */
[----:B------:R-:W-:Y:S03]  /*5810*/  MUFU.EX2 R23, R23 ;  /* 0x0000001700177308 */ /* 0x000fe60000000800 */
[C---:B----4-:R-:W-:Y:S05]  /*5820*/  HMMA.16816.F32 R68, R4.reuse, R16, R68 ;  /* 0x000000100444723c */ /* 0x050fea0000001844 */
[----:B------:R-:W3:Y:S03]  /*5830*/  MUFU.EX2 R22, R22 ;  /* 0x0000001600167308 */ /* 0x000ee60000000800 */
[C---:B------:R-:W-:Y:S01]  /*5840*/  HMMA.16816.F32 R72, R4.reuse, R18, R72 ;  /* 0x000000120448723c */ /* 0x040fe20000001848 */
[----:B------:R-:W4:Y:S04]  /*5850*/  LDSM.16.MT88.4 R16, [R138+0x9000] ;  /* 0x009000008a10783b */ /* 0x000f280000004200 */
[----:B------:R-:W5:Y:S03]  /*5860*/  MUFU.EX2 R20, R20 ;  /* 0x0000001400147308 */ /* 0x000f660000000800 */
[----:B------:R-:W-:Y:S01]  /*5870*/  HMMA.16816.F32 R80, R4, R14, R80 ;  /* 0x0000000e0450723c */ /* 0x000fe20000001850 */
[----:B------:R-:W4:Y:S06]  /*5880*/  LDSM.16.MT88.4 R12, [R136+0x9000] ;  /* 0x00900000880c783b */ /* 0x000f2c0000004200 */
[----:B--2---:R-:W-:-:S02]  /*5890*/  F2FP.PACK_AB R4, R124, R125 ;  /* 0x0000007d7c04723e */ /* 0x004fc400000000ff */
[----:B---3--:R-:W-:Y:S01]  /*58a0*/  F2FP.PACK_AB R5, R22, R123 ;  /* 0x0000007b1605723e */ /* 0x008fe200000000ff */
[----:B------:R-:W-:Y:S01]  /*58b0*/  FADD.FTZ R123, R123, R28 ;  /* 0x0000001c7b7b7221 */ /* 0x000fe20000010000 */
[----:B------:R-:W-:Y:S02]  /*58c0*/  F2FP.PACK_AB R6, R23, R122 ;  /* 0x0000007a1706723e */ /* 0x000fe400000000ff */
[----:B-----5:R-:W-:Y:S01]  /*58d0*/  F2FP.PACK_AB R7, R20, R21 ;  /* 0x000000151407723e */ /* 0x020fe200000000ff */
[----:B------:R-:W-:-:S04]  /*58e0*/  FADD.FTZ R22, R22, R123 ;  /* 0x0000007b16167221 */ /* 0x000fc80000010000 */
[----:B------:R-:W-:Y:S02]  /*58f0*/  FADD.FTZ R21, R21, R22 ;  /* 0x0000001615157221 */ /* 0x000fe40000010000 */
[----:B-1----:R-:W-:Y:S02]  /*5900*/  HMMA.16816.F32 R96, R4, R8, R96 ;  /* 0x000000080460723c */ /* 0x002fe40000001860 */
[----:B------:R-:W-:-:S06]  /*5910*/  FADD.FTZ R20, R20, R21 ;  /* 0x0000001514147221 */ /* 0x000fcc0000010000 */
[C---:B------:R-:W-:Y:S01]  /*5920*/  HMMA.16816.F32 R92, R4.reuse, R10, R92 ;  /* 0x0000000a045c723c */ /* 0x040fe2000000185c */
[----:B------:R-:W1:Y:S07]  /*5930*/  LDSM.16.MT88.4 R8, [R137+0x9000] ;  /* 0x009000008908783b */ /* 0x000e6e0000004200 */
[C---:B----4-:R-:W-:Y:S08]  /*5940*/  HMMA.16816.F32 R36, R4.reuse, R16, R36 ;  /* 0x000000100424723c */ /* 0x050ff00000001824 */
[C---:B------:R-:W-:Y:S08]  /*5950*/  HMMA.16816.F32 R52, R4.reuse, R12, R52 ;  /* 0x0000000c0434723c */ /* 0x040ff00000001834 */
        /* <DEDUP_REMOVED lines=9> */
[----:B------:R-:W-:Y:S07]  /*59f0*/  LDSM.16.MT88.4 R12, [R138+0x9800] ;  /* 0x009800008a0c783b */ /* 0x000fee0000004200 */
[C---:B---3--:R-:W-:Y:S08]  /*5a00*/  HMMA.16816.F32 R68, R4.reuse, R16, R68 ;  /* 0x000000100444723c */ /* 0x048ff00000001844 */
[C---:B------:R-:W-:Y:S01]  /*5a10*/  HMMA.16816.F32 R72, R4.reuse, R18, R72 ;  /* 0x000000120448723c */ /* 0x040fe20000001848 */
[----:B------:R-:W-:Y:S07]  /*5a20*/  LDSM.16.MT88.4 R16, [R140+0x9800] ;  /* 0x009800008c10783b */ /* 0x000fee0000004200 */
[C---:B-1----:R-:W-:Y:S08]  /*5a30*/  HMMA.16816.F32 R60, R4.reuse, R8, R60 ;  /* 0x00000008043c723c */ /* 0x042ff0000000183c */
[C---:B------:R-:W-:Y:S01]  /*5a40*/  HMMA.16816.F32 R64, R4.reuse, R10, R64 ;  /* 0x0000000a0440723c */ /* 0x040fe20000001840 */
[----:B------:R-:W1:Y:S07]  /*5a50*/  LDSM.16.MT88.4 R8, [R136+0xb000] ;  /* 0x00b000008808783b */ /* 0x000e6e0000004200 */
        /* <DEDUP_REMOVED lines=10> */
[----:B------:R-:W-:Y:S02]  /*5b00*/  HMMA.16816.F32 R36, R4, R12, R36 ;  /* 0x0000000c0424723c */ /* 0x000fe40000001824 */
[----:B------:R-:W-:-:S06]  /*5b10*/  FADD.FTZ R167, R167, R112 ;  /* 0x00000070a7a77221 */ /* 0x000fcc0000010000 */
        /* <DEDUP_REMOVED lines=14> */
[C---:B---3--:R-:W-:Y:S07]  /*5c00*/  HMMA.16816.F32 R52, R4.reuse, R16, R52 ;  /* 0x000000100434723c */ /* 0x048fee0000001834 */
[----:B------:R-:W-:Y:S01]  /*5c10*/  FADD.FTZ R17, R33, R34 ;  /* 0x0000002221117221 */ /* 0x000fe20000010000 */
[----:B------:R-:W-:Y:S03]  /*5c20*/  HMMA.16816.F32 R56, R4, R18, R56 ;  /* 0x000000120438723c */ /* 0x000fe60000001838 */
[----:B------:R-:W-:-:S05]  /*5c30*/  FADD.FTZ R17, R102, R17 ;  /* 0x0000001166117221 */ /* 0x000fca0000010000 */
        /* <DEDUP_REMOVED lines=78> */
.L_x_7412:
[----:B------:R-:W-:-:S05]  /*6120*/  IMAD.MOV.U32 R5, RZ, RZ, c[0x0][0x1a0] ;  /* 0x00006800ff057624 */ /* 0x000fca00078e00ff */
[----:B------:R-:W-:-:S04]  /*6130*/  LEA R5, -R5, RZ, 0x6 ;  /* 0x000000ff05057211 */ /* 0x000fc800078e31ff */
[----:B------:R-:W-:Y:S02]  /*6140*/  SHF.R.S32.HI R6, RZ, 0x1f, R5 ;  /* 0x0000001fff067819 */ /* 0x000fe40000011405 */
.L_x_7413:
        /* <DEDUP_REMOVED lines=75> */
[----:B------:R-:W3:Y:S04]  /*6600*/  LDSM.16.M88.4 R4, [R145+0x4000] ;  /* 0x004000009104783b */ /* 0x000ee80000000200 */
[----:B------:R-:W5:Y:S04]  /*6610*/  LDSM.16.M88.4 R28, [R145+0x4800] ;  /* 0x00480000911c783b */ /* 0x000f680000000200 */
[----:B------:R-:W1:Y:S04]  /*6620*/  LDSM.16.M88.4 R20, [R145+0x5000] ;  /* 0x005000009114783b */ /* 0x000e680000000200 */
[----:B------:R-:W4:Y:S04]  /*6630*/  LDSM.16.M88.4 R108, [R145+0x5800] ;  /* 0x00580000916c783b */ /* 0x000f280000000200 */
[----:B------:R-:W-:Y:S04]  /*6640*/  LDSM.16.M88.4 R100, [R144] ;  /* 0x000000009064783b */ /* 0x000fe80000000200 */
[----:B------:R-:W2:Y:S04]  /*6650*/  LDSM.16.M88.4 R104, [R143] ;  /* 0x000000008f68783b */ /* 0x000ea80000000200 */
[----:B------:R-:W1:Y:S04]  /*6660*/  LDSM.16.M88.4 R112, [R135] ;  /* 0x000000008770783b */ /* 0x000e680000000200 */
[----:B------:R-:W0:Y:S01]  /*6670*/  LDGDEPBAR ;  /* 0x00000000000079af */ /* 0x000e220000000000 */
[C---:B---3--:R-:W-:Y:S08]  /*6680*/  HMMA.16816.F32 R8, R12.reuse, R4, RZ ;  /* 0x000000040c08723c */ /* 0x048ff000000018ff */
[C---:B------:R-:W-:Y:S08]  /*6690*/  HMMA.16816.F32 R4, R12.reuse, R6, RZ ;  /* 0x000000060c04723c */ /* 0x040ff000000018ff */
[C---:B-----5:R-:W-:Y:S08]  /*66a0*/  HMMA.16816.F32 R32, R12.reuse, R28, RZ ;  /* 0x0000001c0c20723c */ /* 0x060ff000000018ff */
[C---:B-1----:R-:W-:Y:S08]  /*66b0*/  HMMA.16816.F32 R24, R12.reuse, R20, RZ ;  /* 0x000000140c18723c */ /* 0x042ff000000018ff */
[C---:B------:R-:W-:Y:S08]  /*66c0*/  HMMA.16816.F32 R28, R12.reuse, R30, RZ ;  /* 0x0000001e0c1c723c */ /* 0x040ff000000018ff */
[C---:B------:R-:W-:Y:S08]  /*66d0*/  HMMA.16816.F32 R20, R12.reuse, R22, RZ ;  /* 0x000000160c14723c */ /* 0x040ff000000018ff */
[C---:B----4-:R-:W-:Y:S08]  /*66e0*/  HMMA.16816.F32 R16, R12.reuse, R108, RZ ;  /* 0x0000006c0c10723c */ /* 0x050ff000000018ff */
[----:B------:R-:W-:Y:S01]  /*66f0*/  HMMA.16816.F32 R12, R12, R110, RZ ;  /* 0x0000006e0c0c723c */ /* 0x000fe200000018ff */
[----:B------:R-:W1:Y:S07]  /*6700*/  LDSM.16.M88.4 R108, [R134] ;  /* 0x00000000866c783b */ /* 0x000e6e0000000200 */
[C---:B--2---:R-:W-:Y:S08]  /*6710*/  HMMA.16816.F32 R8, R100.reuse, R104, R8 ;  /* 0x000000686408723c */ /* 0x044ff00000001808 */
[C---:B------:R-:W-:Y:S01]  /*6720*/  HMMA.16816.F32 R4, R100.reuse, R106, R4 ;  /* 0x0000006a6404723c */ /* 0x040fe20000001804 */
[----:B------:R-:W2:Y:S07]  /*6730*/  LDSM.16.M88.4 R104, [R133] ;  /* 0x000000008568783b */ /* 0x000eae0000000200 */
[C---:B------:R-:W-:Y:S08]  /*6740*/  HMMA.16816.F32 R32, R100.reuse, R112, R32 ;  /* 0x000000706420723c */ /* 0x040ff00000001820 */
[C---:B------:R-:W-:Y:S01]  /*6750*/  HMMA.16816.F32 R28, R100.reuse, R114, R28 ;  /* 0x00000072641c723c */ /* 0x040fe2000000181c */
[----:B------:R-:W-:Y:S07]  /*6760*/  LDSM.16.M88.4 R112, [R139+0x4000] ;  /* 0x004000008b70783b */ /* 0x000fee0000000200 */
[C---:B-1----:R-:W-:Y:S08]  /*6770*/  HMMA.16816.F32 R24, R100.reuse, R108, R24 ;  /* 0x0000006c6418723c */ /* 0x042ff00000001818 */
[C---:B------:R-:W-:Y:S01]  /*6780*/  HMMA.16816.F32 R20, R100.reuse, R110, R20 ;  /* 0x0000006e6414723c */ /* 0x040fe20000001814 */
[----:B------:R-:W1:Y:S07]  /*6790*/  LDSM.16.M88.4 R108, [R142] ;  /* 0x000000008e6c783b */ /* 0x000e6e0000000200 */
[C---:B--2---:R-:W-:Y:S08]  /*67a0*/  HMMA.16816.F32 R16, R100.reuse, R104, R16 ;  /* 0x000000686410723c */ /* 0x044ff00000001810 */
        /* <DEDUP_REMOVED lines=8> */
[----:B------:R-:W-:Y:S07]  /*6830*/  LDSM.16.M88.4 R104, [R132] ;  /* 0x000000008468783b */ /* 0x000fee0000000200 */
[C---:B---3--:R-:W-:Y:S08]  /*6840*/  HMMA.16816.F32 R24, R108.reuse, R100, R24 ;  /* 0x000000646c18723c */ /* 0x048ff00000001818 */
        /* <DEDUP_REMOVED lines=27> */
[----:B------:R-:W2:Y:S07]  /*6a00*/  LDSM.16.M88.4 R100, [R144+0x2000] ;  /* 0x002000009064783b */ /* 0x000eae0000000200 */
[C---:B-1----:R-:W-:Y:S08]  /*6a10*/  HMMA.16816.F32 R16, R108.reuse, R112, R16 ;  /* 0x000000706c10723c */ /* 0x042ff00000001810 */
[----:B------:R-:W-:Y:S01]  /*6a20*/  HMMA.16816.F32 R12, R108, R114, R12 ;  /* 0x000000726c0c723c */ /* 0x000fe2000000180c */
[----:B------:R-:W1:Y:S04]  /*6a30*/  LDSM.16.M88.4 R112, [R130] ;  /* 0x000000008270783b */ /* 0x000e680000000200 */
[----:B------:R-:W3:Y:S03]  /*6a40*/  LDSM.16.M88.4 R108, [R129] ;  /* 0x00000000816c783b */ /* 0x000ee60000000200 */
[C---:B--2---:R-:W-:Y:S08]  /*6a50*/  HMMA.16816.F32 R8, R100.reuse, R104, R8 ;  /* 0x000000686408723c */ /* 0x044ff00000001808 */
[C---:B------:R-:W-:Y:S01]  /*6a60*/  HMMA.16816.F32 R4, R100.reuse, R106, R4 ;  /* 0x0000006a6404723c */ /* 0x040fe20000001804 */
[----:B------:R-:W2:Y:S07]  /*6a70*/  LDSM.16.M88.4 R104, [R128] ;  /* 0x000000008068783b */ /* 0x000eae0000000200 */
[C---:B-1----:R-:W-:Y:S08]  /*6a80*/  HMMA.16816.F32 R32, R100.reuse, R112, R32 ;  /* 0x000000706420723c */ /* 0x042ff00000001820 */
[C---:B------:R-:W-:Y:S01]  /*6a90*/  HMMA.16816.F32 R28, R100.reuse, R114, R28 ;  /* 0x00000072641c723c */ /* 0x040fe2000000181c */
[----:B------:R-:W-:Y:S07]  /*6aa0*/  LDSM.16.M88.4 R112, [R139+0x6000] ;  /* 0x006000008b70783b */ /* 0x000fee0000000200 */
[C---:B---3--:R-:W-:Y:S08]  /*6ab0*/  HMMA.16816.F32 R24, R100.reuse, R108, R24 ;  /* 0x0000006c6418723c */ /* 0x048ff00000001818 */
        /* <DEDUP_REMOVED lines=14> */
[----:B------:R-:W2:Y:S07]  /*6ba0*/  LDSM.16.M88.4 R108, [R139+0x7800] ;  /* 0x007800008b6c783b */ /* 0x000eae0000000200 */
[C---:B-1----:R-:W-:Y:S08]  /*6bb0*/  HMMA.16816.F32 R8, R112.reuse, R100, R8 ;  /* 0x000000647008723c */ /* 0x042ff00000001808 */
[----:B------:R-:W-:Y:S01]  /*6bc0*/  HMMA.16816.F32 R4, R112, R102, R4 ;  /* 0x000000667004723c */ /* 0x000fe20000001804 */
[----:B------:R-:W1:Y:S07]  /*6bd0*/  LDSM.16.M88.4 R100, [R132+0x3800] ;  /* 0x003800008464783b */ /* 0x000e6e0000000200 */
[C---:B--2---:R-:W-:Y:S08]  /*6be0*/  HMMA.16816.F32 R16, R104.reuse, R108, R16 ;  /* 0x0000006c6810723c */ /* 0x044ff00000001810 */
[----:B------:R-:W-:Y:S01]  /*6bf0*/  HMMA.16816.F32 R12, R104, R110, R12 ;  /* 0x0000006e680c723c */ /* 0x000fe2000000180c */
[----:B------:R-:W2:Y:S04]  /*6c00*/  LDSM.16.M88.4 R104, [R132+0x3000] ;  /* 0x003000008468783b */ /* 0x000ea80000000200 */
[----:B------:R-:W3:Y:S01]  /*6c10*/  LDSM.16.M88.4 R108, [R132+0x2800] ;  /* 0x00280000846c783b */ /* 0x000ee20000000200 */
[----:B------:R-:W-:Y:S11]  /*6c20*/  DEPBAR.LE SB0, 0x0 ;  /* 0x000080000000791a */ /* 0x000ff60000000000 */
[----:B------:R-:W-:Y:S07]  /*6c30*/  @!UPT UIADD3 URZ, URZ, URZ, URZ ;  /* 0x0000003f3f3ff290 */ /* 0x000fee000fffe03f */
[C---:B-1----:R-:W-:Y:S07]  /*6c40*/  HMMA.16816.F32 R12, R112.reuse, R102, R12 ;  /* 0x00000066700c723c */ /* 0x042fee000000180c */
[----:B------:R-:W-:Y:S01]  /*6c50*/  IMAD R102, R155, 0x40, R154 ;  /* 0x000000409b667824 */ /* 0x000fe200078e029a */
[----:B------:R-:W-:Y:S04]  /*6c60*/  HMMA.16816.F32 R16, R112, R100, R16 ;  /* 0x000000647010723c */ /* 0x000fe80000001810 */
[----:B------:R-:W-:-:S04]  /*6c70*/  IADD3 R103, R102, 0x9, RZ ;  /* 0x0000000966677810 */ /* 0x000fc80007ffe0ff */
[C---:B--2---:R-:W-:Y:S01]  /*6c80*/  HMMA.16816.F32 R20, R112.reuse, R106, R20 ;  /* 0x0000006a7014723c */ /* 0x044fe20000001814 */
[----:B------:R-:W1:Y:S06]  /*6c90*/  I2F R100, R103 ;  /* 0x0000006700647306 */ /* 0x000e6c0000201400 */
[----:B------:R-:W-:Y:S01]  /*6ca0*/  IADD3 R106, R102, 0x1, RZ ;  /* 0x00000001666a7810 */ /* 0x000fe20007ffe0ff */
[----:B------:R-:W-:Y:S03]  /*6cb0*/  HMMA.16816.F32 R24, R112, R104, R24 ;  /* 0x000000687018723c */ /* 0x000fe60000001818 */
[----:B------:R-:W2:Y:S01]  /*6cc0*/  I2F R105, R106 ;  /* 0x0000006a00697306 */ /* 0x000ea20000201400 */
[----:B------:R-:W-:Y:S01]  /*6cd0*/  BAR.SYNC.DEFER_BLOCKING 0x0 ;  /* 0x0000000000007b1d */ /* 0x000fe20000010000 */
[----:B------:R-:W-:-:S02]  /*6ce0*/  ISETP.GE.AND P4, PT, R106, R118, PT ;  /* 0x000000766a00720c */ /* 0x000fc40003f86270 */
[----:B------:R-:W-:Y:S01]  /*6cf0*/  IADD3 R104, R102, 0x8, RZ ;  /* 0x0000000866687810 */ /* 0x000fe20007ffe0ff */
[C---:B---3--:R-:W-:Y:S01]  /*6d00*/  HMMA.16816.F32 R32, R112.reuse, R108, R32 ;  /* 0x0000006c7020723c */ /* 0x048fe20000001820 */
[-C--:B------:R-:W-:Y:S01]  /*6d10*/  ISETP.GE.AND P6, PT, R106, R119.reuse, PT ;  /* 0x000000776a00720c */ /* 0x080fe20003fc6270 */
[----:B-1----:R-:W-:Y:S01]  /*6d20*/  FFMA.FTZ R5, R0, R100, R5 ;  /* 0x0000006400057223 */ /* 0x002fe20000010005 */
[----:B------:R-:W1:Y:S01]  /*6d30*/  I2F R101, R104 ;  /* 0x0000006800657306 */ /* 0x000e620000201400 */
[C---:B------:R-:W-:Y:S02]  /*6d40*/  ISETP.GE.AND P3, PT, R104.reuse, R119, PT ;  /* 0x000000776800720c */ /* 0x040fe40003f66270 */
[----:B------:R-:W-:Y:S02]  /*6d50*/  ISETP.GE.AND P5, PT, R104, R118, PT ;  /* 0x000000766800720c */ /* 0x000fe40003fa6270 */
[----:B------:R-:W-:Y:S01]  /*6d60*/  HMMA.16816.F32 R28, R112, R110, R28 ;  /* 0x0000006e701c723c */ /* 0x000fe2000000181c */
[----:B--2---:R-:W-:-:S02]  /*6d70*/  FFMA.FTZ R11, R0, R105, R11 ;  /* 0x00000069000b7223 */ /* 0x004fc4000001000b */
[----:B------:R-:W-:Y:S01]  /*6d80*/  FFMA.FTZ R108, R0, R105, R9 ;  /* 0x00000069006c7223 */ /* 0x000fe20000010009 */
[----:B------:R-:W-:-:S03]  /*6d90*/  IADD3 R9, R102, 0x10, RZ ;  /* 0x0000001066097810 */ /* 0x000fc60007ffe0ff */
[----:B------:R-:W-:Y:S02]  /*6da0*/  FSEL R112, R11, -INF , !P4 ;  /* 0xff8000000b707808 */ /* 0x000fe40006000000 */
[----:B------:R-:W2:Y:S01]  /*6db0*/  I2F R11, R9 ;  /* 0x00000009000b7306 */ /* 0x000ea20000201400 */
[-C--:B-1----:R-:W-:Y:S01]  /*6dc0*/  FFMA.FTZ R198, R0, R101.reuse, R4 ;  /* 0x0000006500c67223 */ /* 0x082fe20000010004 */
[----:B------:R-:W-:Y:S01]  /*6dd0*/  FSEL R108, R108, -INF , !P6 ;  /* 0xff8000006c6c7808 */ /* 0x000fe20007000000 */
[----:B------:R-:W-:Y:S01]  /*6de0*/  FFMA.FTZ R6, R0, R101, R6 ;  /* 0x0000006500067223 */ /* 0x000fe20000010006 */
[----:B------:R-:W-:Y:S01]  /*6df0*/  IADD3 R101, R102, 0x11, RZ ;  /* 0x0000001166657810 */ /* 0x000fe20007ffe0ff */
[----:B------:R-:W-:Y:S01]  /*6e00*/  FFMA.FTZ R4, R0, R100, R7 ;  /* 0x0000006400047223 */ /* 0x000fe20000010007 */
[----:B------:R-:W-:Y:S02]  /*6e10*/  ISETP.GE.AND P6, PT, R103, R119, PT ;  /* 0x000000776700720c */ /* 0x000fe40003fc6270 */
[----:B------:R-:W1:Y:S01]  /*6e20*/  I2F R100, R101 ;  /* 0x0000006500647306 */ /* 0x000e620000201400 */
[----:B------:R-:W-:-:S02]  /*6e30*/  IADD3 R7, R102, 0x18, RZ ;  /* 0x0000001866077810 */ /* 0x000fc40007ffe0ff */
[----:B------:R-:W-:Y:S02]  /*6e40*/  FSEL R198, R198, -INF , !P3 ;  /* 0xff800000c6c67808 */ /* 0x000fe40005800000 */
[----:B------:R-:W-:Y:S02]  /*6e50*/  FSEL R6, R6, -INF , !P5 ;  /* 0xff80000006067808 */ /* 0x000fe40006800000 */
[C---:B------:R-:W-:Y:S01]  /*6e60*/  ISETP.GE.AND P3, PT, R9.reuse, R119, PT ;  /* 0x000000770900720c */ /* 0x040fe20003f66270 */
[CC--:B--2---:R-:W-:Y:S01]  /*6e70*/  FFMA.FTZ R126, R0.reuse, R11.reuse, R32 ;  /* 0x0000000b007e7223 */ /* 0x0c4fe20000010020 */
[----:B------:R-:W-:Y:S01]  /*6e80*/  ISETP.GE.AND P5, PT, R9, R118, PT ;  /* 0x000000760900720c */ /* 0x000fe20003fa6270 */
[----:B------:R-:W-:Y:S01]  /*6e90*/  FFMA.FTZ R34, R0, R11, R34 ;  /* 0x0000000b00227223 */ /* 0x000fe20000010022 */
[----:B------:R-:W-:Y:S01]  /*6ea0*/  FSEL R196, R5, -INF , !P6 ;  /* 0xff80000005c47808 */ /* 0x000fe20007000000 */
[----:B------:R-:W2:Y:S01]  /*6eb0*/  I2F R9, R7 ;  /* 0x0000000700097306 */ /* 0x000ea20000201400 */
[----:B------:R-:W-:-:S02]  /*6ec0*/  IADD3 R5, R102, 0x19, RZ ;  /* 0x0000001966057810 */ /* 0x000fc40007ffe0ff */
[----:B------:R-:W-:Y:S01]  /*6ed0*/  ISETP.GE.AND P4, PT, R103, R118, PT ;  /* 0x000000766700720c */ /* 0x000fe20003f86270 */
[-C--:B-1----:R-:W-:Y:S01]  /*6ee0*/  FFMA.FTZ R33, R0, R100.reuse, R33 ;  /* 0x0000006400217223 */ /* 0x082fe20000010021 */
[----:B------:R-:W-:Y:S01]  /*6ef0*/  IADD3 R11, R102, 0x20, RZ ;  /* 0x00000020660b7810 */ /* 0x000fe20007ffe0ff */
[----:B------:R-:W-:Y:S01]  /*6f00*/  FFMA.FTZ R35, R0, R100, R35 ;  /* 0x0000006400237223 */ /* 0x000fe20000010023 */
[----:B------:R-:W-:Y:S01]  /*6f10*/  FSEL R4, R4, -INF , !P4 ;  /* 0xff80000004047808 */ /* 0x000fe20006000000 */
[----:B------:R-:W1:Y:S01]  /*6f20*/  I2F R32, R5 ;  /* 0x0000000500207306 */ /* 0x000e620000201400 */
[C---:B------:R-:W-:Y:S02]  /*6f30*/  ISETP.GE.AND P6, PT, R101.reuse, R119, PT ;  /* 0x000000776500720c */ /* 0x040fe40003fc6270 */
[----:B------:R-:W-:Y:S02]  /*6f40*/  ISETP.GE.AND P4, PT, R101, R118, PT ;  /* 0x000000766500720c */ /* 0x000fe40003f86270 */
[----:B------:R-:W-:-:S02]  /*6f50*/  FSEL R126, R126, -INF , !P3 ;  /* 0xff8000007e7e7808 */ /* 0x000fc40005800000 */
[----:B------:R-:W-:Y:S01]  /*6f60*/  FSEL R190, R34, -INF , !P5 ;  /* 0xff80000022be7808 */ /* 0x000fe20006800000 */
[C---:B--2---:R-:W-:Y:S01]  /*6f70*/  FFMA.FTZ R28, R0.reuse, R9, R28 ;  /* 0x00000009001c7223 */ /* 0x044fe2000001001c */
[C---:B------:R-:W-:Y:S01]  /*6f80*/  ISETP.GE.AND P3, PT, R7.reuse, R119, PT ;  /* 0x000000770700720c */ /* 0x040fe20003f66270 */
[C---:B------:R-:W-:Y:S01]  /*6f90*/  FFMA.FTZ R30, R0.reuse, R9, R30 ;  /* 0x00000009001e7223 */ /* 0x040fe2000001001e */
[----:B------:R-:W-:Y:S02]  /*6fa0*/  ISETP.GE.AND P5, PT, R7, R118, PT ;  /* 0x000000760700720c */ /* 0x000fe40003fa6270 */
[----:B------:R-:W2:Y:S01]  /*6fb0*/  I2F R7, R11 ;  /* 0x0000000b00077306 */ /* 0x000ea20000201400 */
[----:B------:R-:W-:Y:S02]  /*6fc0*/  FSEL R122, R33, -INF , !P6 ;  /* 0xff800000217a7808 */ /* 0x000fe40007000000 */
[----:B------:R-:W-:Y:S01]  /*6fd0*/  FSEL R124, R35, -INF , !P4 ;  /* 0xff800000237c7808 */ /* 0x000fe20006000000 */
[CC--:B-1----:R-:W-:Y:S01]  /*6fe0*/  FFMA.FTZ R29, R0.reuse, R32.reuse, R29 ;  /* 0x00000020001d7223 */ /* 0x0c2fe2000001001d */
[C---:B------:R-:W-:Y:S01]  /*6ff0*/  ISETP.GE.AND P6, PT, R5.reuse, R119, PT ;  /* 0x000000770500720c */ /* 0x040fe20003fc6270 */
[----:B------:R-:W-:Y:S01]  /*7000*/  FFMA.FTZ R31, R0, R32, R31 ;  /* 0x00000020001f7223 */ /* 0x000fe2000001001f */
[----:B------:R-:W-:-:S02]  /*7010*/  ISETP.GE.AND P4, PT, R5, R118, PT ;  /* 0x000000760500720c */ /* 0x000fc40003f86270 */
[----:B------:R-:W-:Y:S02]  /*7020*/  IADD3 R5, R102, 0x21, RZ ;  /* 0x0000002166057810 */ /* 0x000fe40007ffe0ff */
[----:B------:R-:W-:Y:S02]  /*7030*/  FSEL R194, R28, -INF , !P3 ;  /* 0xff8000001cc27808 */ /* 0x000fe40005800000 */
[----:B------:R-:W1:Y:S01]  /*7040*/  I2F R9, R5 ;  /* 0x0000000500097306 */ /* 0x000e620000201400 */
[----:B------:R-:W-:Y:S02]  /*7050*/  FSEL R188, R30, -INF , !P5 ;  /* 0xff8000001ebc7808 */ /* 0x000fe40006800000 */
[C---:B------:R-:W-:Y:S01]  /*7060*/  ISETP.GE.AND P3, PT, R11.reuse, R119, PT ;  /* 0x000000770b00720c */ /* 0x040fe20003f66270 */
[CC--:B--2---:R-:W-:Y:S01]  /*7070*/  FFMA.FTZ R24, R0.reuse, R7.reuse, R24 ;  /* 0x0000000700187223 */ /* 0x0c4fe20000010018 */
[----:B------:R-:W-:Y:S01]  /*7080*/  ISETP.GE.AND P5, PT, R11, R118, PT ;  /* 0x000000760b00720c */ /* 0x000fe20003fa6270 */
[----:B------:R-:W-:Y:S01]  /*7090*/  FFMA.FTZ R176, R0, R7, R26 ;  /* 0x0000000700b07223 */ /* 0x000fe2000001001a */
[----:B------:R-:W-:-:S02]  /*70a0*/  IADD3 R11, R102, 0x28, RZ ;  /* 0x00000028660b7810 */ /* 0x000fc40007ffe0ff */
[----:B------:R-:W-:Y:S02]  /*70b0*/  FSEL R192, R29, -INF , !P6 ;  /* 0xff8000001dc07808 */ /* 0x000fe40007000000 */
[----:B------:R-:W-:Y:S02]  /*70c0*/  FSEL R186, R31, -INF , !P4 ;  /* 0xff8000001fba7808 */ /* 0x000fe40006000000 */
[C---:B------:R-:W-:Y:S02]  /*70d0*/  ISETP.GE.AND P6, PT, R5.reuse, R119, PT ;  /* 0x000000770500720c */ /* 0x040fe40003fc6270 */
[----:B------:R-:W-:Y:S01]  /*70e0*/  ISETP.GE.AND P4, PT, R5, R118, PT ;  /* 0x000000760500720c */ /* 0x000fe20003f86270 */
[-C--:B-1----:R-:W-:Y:S01]  /*70f0*/  FFMA.FTZ R25, R0, R9.reuse, R25 ;  /* 0x0000000900197223 */ /* 0x082fe20000010019 */
[----:B------:R-:W1:Y:S01]  /*7100*/  I2F R5, R11 ;  /* 0x0000000b00057306 */ /* 0x000e620000201400 */
[----:B------:R-:W-:Y:S01]  /*7110*/  IADD3 R26, R102, 0x29, RZ ;  /* 0x00000029661a7810 */ /* 0x000fe20007ffe0ff */
[----:B------:R-:W-:Y:S01]  /*7120*/  FFMA.FTZ R27, R0, R9, R27 ;  /* 0x00000009001b7223 */ /* 0x000fe2000001001b */
[----:B------:R-:W-:-:S02]  /*7130*/  FSEL R180, R24, -INF , !P3 ;  /* 0xff80000018b47808 */ /* 0x000fc40005800000 */
[----:B------:R-:W-:Y:S02]  /*7140*/  IADD3 R24, R102, 0x30, RZ ;  /* 0x0000003066187810 */ /* 0x000fe40007ffe0ff */
[----:B------:R-:W-:Y:S01]  /*7150*/  FSEL R176, R176, -INF , !P5 ;  /* 0xff800000b0b07808 */ /* 0x000fe20006800000 */
[----:B------:R-:W2:Y:S01]  /*7160*/  I2F R9, R26 ;  /* 0x0000001a00097306 */ /* 0x000ea20000201400 */
[C---:B------:R-:W-:Y:S02]  /*7170*/  ISETP.GE.AND P3, PT, R11.reuse, R119, PT ;  /* 0x000000770b00720c */ /* 0x040fe40003f66270 */
[----:B------:R-:W-:Y:S02]  /*7180*/  ISETP.GE.AND P5, PT, R11, R118, PT ;  /* 0x000000760b00720c */ /* 0x000fe40003fa6270 */
[----:B------:R-:W-:Y:S02]  /*7190*/  FSEL R178, R25, -INF , !P6 ;  /* 0xff80000019b27808 */ /* 0x000fe40007000000 */
[----:B------:R-:W-:Y:S01]  /*71a0*/  FSEL R174, R27, -INF , !P4 ;  /* 0xff8000001bae7808 */ /* 0x000fe20006000000 */
[----:B------:R-:W3:Y:S01]  /*71b0*/  I2F R7, R24 ;  /* 0x0000001800077306 */ /* 0x000ee20000201400 */
[-C--:B-1----:R-:W-:Y:S01]  /*71c0*/  FFMA.FTZ R182, R0, R5.reuse, R20 ;  /* 0x0000000500b67223 */ /* 0x082fe20000010014 */
[----:B------:R-:W-:Y:S01]  /*71d0*/  IADD3 R20, R102, 0x31, RZ ;  /* 0x0000003166147810 */ /* 0x000fe20007ffe0ff */
[----:B------:R-:W-:Y:S01]  /*71e0*/  FFMA.FTZ R22, R0, R5, R22 ;  /* 0x0000000500167223 */ /* 0x000fe20000010016 */
[----:B------:R-:W-:-:S02]  /*71f0*/  IADD3 R5, R102, 0x38, RZ ;  /* 0x0000003866057810 */ /* 0x000fc40007ffe0ff */
[----:B------:R-:W-:Y:S02]  /*7200*/  FSEL R182, R182, -INF , !P3 ;  /* 0xff800000b6b67808 */ /* 0x000fe40005800000 */
[----:B------:R-:W1:Y:S01]  /*7210*/  I2F R11, R20 ;  /* 0x00000014000b7306 */ /* 0x000e620000201400 */
[----:B--2---:R-:W-:Y:S01]  /*7220*/  FFMA.FTZ R21, R0, R9, R21 ;  /* 0x0000000900157223 */ /* 0x004fe20000010015 */
[----:B------:R-:W-:Y:S01]  /*7230*/  ISETP.GE.AND P3, PT, R24, R119, PT ;  /* 0x000000771800720c */ /* 0x000fe20003f66270 */
[----:B------:R-:W-:Y:S01]  /*7240*/  FFMA.FTZ R23, R0, R9, R23 ;  /* 0x0000000900177223 */ /* 0x000fe20000010017 */
[C---:B------:R-:W-:Y:S02]  /*7250*/  ISETP.GE.AND P6, PT, R26.reuse, R119, PT ;  /* 0x000000771a00720c */ /* 0x040fe40003fc6270 */
[----:B------:R-:W-:Y:S02]  /*7260*/  ISETP.GE.AND P4, PT, R26, R118, PT ;  /* 0x000000761a00720c */ /* 0x000fe40003f86270 */
[----:B------:R-:W2:Y:S01]  /*7270*/  I2F R9, R5 ;  /* 0x0000000500097306 */ /* 0x000ea20000201400 */
[CC--:B---3--:R-:W-:Y:S01]  /*7280*/  FFMA.FTZ R16, R0.reuse, R7.reuse, R16 ;  /* 0x0000000700107223 */ /* 0x0c8fe20000010010 */
[----:B------:R-:W-:Y:S01]  /*7290*/  FSEL R184, R21, -INF , !P6 ;  /* 0xff80000015b87808 */ /* 0x000fe20007000000 */
[----:B------:R-:W-:Y:S01]  /*72a0*/  FFMA.FTZ R18, R0, R7, R18 ;  /* 0x0000000700127223 */ /* 0x000fe20000010012 */
[----:B------:R-:W-:-:S02]  /*72b0*/  FSEL R172, R23, -INF , !P4 ;  /* 0xff80000017ac7808 */ /* 0x000fc40006000000 */
[----:B------:R-:W-:Y:S02]  /*72c0*/  FSEL R100, R16, -INF , !P3 ;  /* 0xff80000010647808 */ /* 0x000fe40005800000 */
[----:B------:R-:W3:Y:S01]  /*72d0*/  I2F R7, R102 ;  /* 0x0000006600077306 */ /* 0x000ee20000201400 */
[----:B-1----:R-:W-:Y:S01]  /*72e0*/  FFMA.FTZ R17, R0, R11, R17 ;  /* 0x0000000b00117223 */ /* 0x002fe20000010011 */
[----:B------:R-:W-:Y:S01]  /*72f0*/  ISETP.GE.AND P3, PT, R102, R119, PT ;  /* 0x000000776600720c */ /* 0x000fe20003f66270 */
[----:B------:R-:W-:Y:S01]  /*7300*/  FFMA.FTZ R19, R0, R11, R19 ;  /* 0x0000000b00137223 */ /* 0x000fe20000010013 */
[----:B------:R-:W-:Y:S02]  /*7310*/  IADD3 R11, R102, 0x39, RZ ;  /* 0x00000039660b7810 */ /* 0x000fe40007ffe0ff */
[----:B------:R-:W-:Y:S01]  /*7320*/  ISETP.GE.AND P6, PT, R20, R119, PT ;  /* 0x000000771400720c */ /* 0x000fe20003fc6270 */
[-C--:B--2---:R-:W-:Y:S01]  /*7330*/  FFMA.FTZ R12, R0, R9.reuse, R12 ;  /* 0x00000009000c7223 */ /* 0x084fe2000001000c */
[-C--:B------:R-:W-:Y:S01]  /*7340*/  ISETP.GE.AND P4, PT, R20, R118.reuse, PT ;  /* 0x000000761400720c */ /* 0x080fe20003f86270 */
[----:B------:R-:W-:Y:S01]  /*7350*/  FFMA.FTZ R14, R0, R9, R14 ;  /* 0x00000009000e7223 */ /* 0x000fe2000001000e */
[----:B------:R-:W-:Y:S01]  /*7360*/  FSEL R164, R22, -INF , !P5 ;  /* 0xff80000016a47808 */ /* 0x000fe20006800000 */
[----:B------:R-:W1:Y:S01]  /*7370*/  I2F R9, R11 ;  /* 0x0000000b00097306 */ /* 0x000e620000201400 */
[----:B------:R-:W-:-:S02]  /*7380*/  ISETP.GE.AND P5, PT, R24, R118, PT ;  /* 0x000000761800720c */ /* 0x000fc40003fa6270 */
[----:B------:R-:W-:Y:S01]  /*7390*/  FSEL R101, R17, -INF , !P6 ;  /* 0xff80000011657808 */ /* 0x000fe20007000000 */
[----:B---3--:R-:W-:Y:S01]  /*73a0*/  FFMA.FTZ R8, R0, R7, R8 ;  /* 0x0000000700087223 */ /* 0x008fe20000010008 */
[----:B------:R-:W-:Y:S02]  /*73b0*/  FSEL R106, R19, -INF , !P4 ;  /* 0xff800000136a7808 */ /* 0x000fe40006000000 */
[----:B------:R-:W-:Y:S02]  /*73c0*/  ISETP.GE.AND P6, PT, R5, R119, PT ;  /* 0x000000770500720c */ /* 0x000fe40003fc6270 */
[----:B------:R-:W-:Y:S02]  /*73d0*/  FSEL R8, R8, -INF , !P3 ;  /* 0xff80000008087808 */ /* 0x000fe40005800000 */
[----:B------:R-:W-:Y:S02]  /*73e0*/  ISETP.GT.AND P3, PT, R155, R148, PT ;  /* 0x000000949b00720c */ /* 0x000fe40003f64270 */
[-C--:B------:R-:W-:Y:S01]  /*73f0*/  ISETP.GE.AND P4, PT, R5, R118.reuse, PT ;  /* 0x000000760500720c */ /* 0x080fe20003f86270 */
[----:B------:R-:W-:Y:S01]  /*7400*/  FFMA.FTZ R5, R0, R7, R10 ;  /* 0x0000000700057223 */ /* 0x000fe2000001000a */
[----:B------:R-:W-:Y:S01]  /*7410*/  FSEL R105, R18, -INF , !P5 ;  /* 0xff80000012697808 */ /* 0x000fe20006800000 */
[-C--:B-1----:R-:W-:Y:S01]  /*7420*/  FFMA.FTZ R13, R0, R9.reuse, R13 ;  /* 0x00000009000d7223 */ /* 0x082fe2000001000d */
        /* <DEDUP_REMOVED lines=42> */
[----:B------:R-:W-:-:S04]  /*76d0*/  ISETP.GE.AND P6, PT, R10, RZ, PT ;  /* 0x000000ff0a00720c */ /* 0x000fc80003fc6270 */
[----:B------:R-:W-:Y:S02]  /*76e0*/  @P4 IADD3 R9, R9, 0x1, RZ ;  /* 0x0000000109094810 */ /* 0x000fe40007ffe0ff */
[----:B------:R-:W-:-:S03]  /*76f0*/  ISETP.NE.AND P4, PT, RZ, c[0x0][0x2d0], PT ;  /* 0x0000b400ff007a0c */ /* 0x000fc60003f85270 */
[----:B------:R-:W-:Y:S01]  /*7700*/  IMAD.MOV.U32 R10, RZ, RZ, R9 ;  /* 0x000000ffff0a7224 */ /* 0x000fe200078e0009 */
[----:B------:R-:W-:-:S03]  /*7710*/  LOP3.LUT R9, RZ, c[0x0][0x2d0], RZ, 0x33, !PT ;  /* 0x0000b400ff097a12 */ /* 0x000fc600078e33ff */
        /* <DEDUP_REMOVED lines=10> */
[----:B------:R-:W-:-:S05]  /*77c0*/  IMAD R10, R7, c[0x0][0x2d0], -R10 ;  /* 0x0000b400070a7a24 */ /* 0x000fca00078e0a0a */
        /* <DEDUP_REMOVED lines=13> */
.L_x_7415:
[----:B------:R-:W-:-:S05]  /*78a0*/  IMAD.MOV.U32 R7, RZ, RZ, c[0x0][0x198] ;  /* 0x00006600ff077624 */ /* 0x000fca00078e00ff */
[----:B------:R-:W-:-:S04]  /*78b0*/  LEA R7, -R7, RZ, 0x6 ;  /* 0x000000ff07077211 */ /* 0x000fc800078e31ff */
[----:B------:R-:W-:Y:S02]  /*78c0*/  SHF.R.S32.HI R10, RZ, 0x1f, R7 ;  /* 0x0000001fff0a7819 */ /* 0x000fe40000011407 */
.L_x_7416:
[----:B------:R-:W-:Y:S01]  /*78d0*/  @!P1 IADD3 R12, P4, R117, R7, RZ ;  /* 0x00000007750c9210 */ /* 0x000fe20007f9e0ff */
[----:B------:R1:W-:Y:S01]  /*78e0*/  @P2 STS.128 [R156+0x4000], RZ ;  /* 0x004000ff9c002388 */ /* 0x0003e20000000c00 */
[C---:B------:R-:W-:Y:S01]  /*78f0*/  @!P2 LEA R22, P5, R7.reuse, R166, 0x1 ;  /* 0x000000a60716a211 */ /* 0x040fe200078a08ff */
[----:B------:R-:W-:Y:S02]  /*7900*/  BSSY B0, `(.L_x_7417) ;  /* 0x0000045000007945 */ /* 0x000fe40003800000 */
[--C-:B------:R-:W-:Y:S01]  /*7910*/  @!P1 IMAD.X R9, R116, 0x1, R10.reuse, P4 ;  /* 0x0000000174099824 */ /* 0x100fe200020e060a */
[C---:B------:R-:W-:Y:S02]  /*7920*/  @!P1 LEA R20, P4, R12.reuse, c[0x0][0x168], 0x1 ;  /* 0x00005a000c149a11 */ /* 0x040fe400078808ff */
        /* <DEDUP_REMOVED lines=11> */
[C---:B------:R-:W-:Y:S02]  /*79e0*/  @!P2 LEA R18, P6, R9.reuse, R166, 0x1 ;  /* 0x000000a60912a211 */ /* 0x040fe400078c08ff */
[C---:B------:R-:W-:Y:S01]  /*79f0*/  @!P1 LEA R16, P4, R14.reuse, c[0x0][0x168], 0x1 ;  /* 0x00005a000e109a11 */ /* 0x040fe200078808ff */
        /* <DEDUP_REMOVED lines=14> */
[----:B------:R1:W-:Y:S04]  /*7ae0*/  @P1 STS.128 [R156+0x6800], RZ ;  /* 0x006800ff9c001388 */ /* 0x0003e80000000c00 */
[----:B------:R-:W-:Y:S01]  /*7af0*/  @!PT LDS RZ, [RZ] ;  /* 0x00000000fffff984 */ /* 0x000fe20000000800 */
[----:B------:R-:W-:Y:S01]  /*7b00*/  @!PT LDS RZ, [RZ] ;  /* 0x00000000fffff984 */ /* 0x000fe20000000800 */
[----:B------:R-:W-:Y:S01]  /*7b10*/  @!PT LDS RZ, [RZ] ;  /* 0x00000000fffff984 */ /* 0x000fe20000000800 */
[----:B------:R1:W-:Y:S01]  /*7b20*/  @!P1 LDGSTS.E.BYPASS.LTC128B.128 [R156+0x6800], [R16.64+0x80] ;  /* 0x06800080109c9fae */ /* 0x0003e2000b901d48 */
[----:B--2---:R-:W-:-:S03]  /*7b30*/  @!P2 LEA R22, P4, R9, R166, 0x1 ;  /* 0x000000a60916a211 */ /* 0x004fc600078808ff */
[----:B------:R1:W-:Y:S01]  /*7b40*/  @P2 STS.128 [R156+0x5000], RZ ;  /* 0x005000ff9c002388 */ /* 0x0003e20000000c00 */
[----:B------:R-:W-:Y:S02]  /*7b50*/  @!P2 LEA.HI.X R23, R9, R165, R12, 0x1, P4 ;  /* 0x000000a50917a211 */ /* 0x000fe400020f0c0c */
[----:B------:R-:W-:-:S03]  /*7b60*/  IADD3 R14, P4, R150, R9, RZ ;  /* 0x00000009960e7210 */ /* 0x000fc60007f9e0ff */
[----:B------:R-:W-:Y:S01]  /*7b70*/  @!PT LDS RZ, [RZ] ;  /* 0x00000000fffff984 */ /* 0x000fe20000000800 */
[----:B------:R-:W-:Y:S01]  /*7b80*/  @!PT LDS RZ, [RZ] ;  /* 0x00000000fffff984 */ /* 0x000fe20000000800 */
[----:B------:R-:W-:Y:S01]  /*7b90*/  @!PT LDS RZ, [RZ] ;  /* 0x00000000fffff984 */ /* 0x000fe20000000800 */
[----:B------:R1:W-:Y:S01]  /*7ba0*/  @!P2 LDGSTS.E.BYPASS.LTC128B.128 [R156+0x5000], [R22.64] ;  /* 0x05000000169cafae */ /* 0x0003e2000b901d48 */
[--C-:B---3--:R-:W-:Y:S02]  /*7bb0*/  @!P1 IMAD.X R20, R116, 0x1, R12.reuse, P5 ;  /* 0x0000000174149824 */ /* 0x108fe400028e060c */
[----:B------:R-:W-:Y:S01]  /*7bc0*/  IMAD.X R9, R149, 0x1, R12, P4 ;  /* 0x0000000195097824 */ /* 0x000fe200020e060c */
[C---:B------:R-:W-:Y:S01]  /*7bd0*/  @!P2 LEA R12, P4, R14.reuse, R166, 0x1 ;  /* 0x000000a60e0ca211 */ /* 0x040fe200078808ff */
[----:B------:R1:W-:Y:S03]  /*7be0*/  @P1 STS.128 [R156+0x7000], RZ ;  /* 0x007000ff9c001388 */ /* 0x0003e60000000c00 */
[----:B------:R-:W-:Y:S02]  /*7bf0*/  @!P2 LEA.HI.X R13, R14, R165, R9, 0x1, P4 ;  /* 0x000000a50e0da211 */ /* 0x000fe400020f0c09 */
[----:B----4-:R-:W-:-:S04]  /*7c00*/  @!P1 LEA R18, P5, R11, c[0x0][0x168], 0x1 ;  /* 0x00005a000b129a11 */ /* 0x010fc800078a08ff */
[----:B------:R-:W-:-:S05]  /*7c10*/  @!P1 LEA.HI.X R19, R11, c[0x0][0x16c], R20, 0x1, P5 ;  /* 0x00005b000b139a11 */ /* 0x000fca00028f0c14 */
        /* <DEDUP_REMOVED lines=19> */
.L_x_7418:
[----:B------:R-:W-:Y:S05]  /*7d50*/  BSYNC B0 ;  /* 0x0000000000007941 */ /* 0x000fea0003800000 */
.L_x_7417:
[----:B------:R-:W0:Y:S01]  /*7d60*/  LDGDEPBAR ;  /* 0x00000000000079af */ /* 0x000e220000000000 */
[----:B------:R-:W-:-:S04]  /*7d70*/  LEA R166, P1, R7, R166, 0x1 ;  /* 0x000000a607a67211 */ /* 0x000fc800078208ff */
[----:B------:R-:W-:Y:S02]  /*7d80*/  LEA.HI.X R165, R7, R165, R10, 0x1, P1 ;  /* 0x000000a507a57211 */ /* 0x000fe400008f0c0a */
.L_x_7414:
        /* <DEDUP_REMOVED lines=51> */
[----:B------:R-:W-:Y:S02]  /*80c0*/  FFMA.FTZ R114, R108, c[0x0][0x23c], -R119 ;  /* 0x00008f006c727a23 */ /* 0x000fe40000010877 */
[----:B------:R-:W-:Y:S01]  /*80d0*/  FFMA.FTZ R113, R5, c[0x0][0x23c], -R117 ;  /* 0x00008f0005717a23 */ /* 0x000fe20000010875 */
[----:B------:R-:W-:Y:S01]  /*80e0*/  FSEL R5, R110, RZ, P1 ;  /* 0x000000ff6e057208 */ /* 0x000fe20000800000 */
[----:B------:R-:W-:Y:S01]  /*80f0*/  FADD.FTZ R115, R3, -R8 ;  /* 0x8000000803737221 */ /* 0x000fe20000010000 */
[----:B------:R-:W-:Y:S01]  /*8100*/  MUFU.EX2 R107, R107 ;  /* 0x0000006b006b7308 */ /* 0x000fe20000000800 */
[----:B------:R-:W-:Y:S01]  /*8110*/  FFMA.FTZ R109, R198, c[0x0][0x23c], -R119 ;  /* 0x00008f00c66d7a23 */ /* 0x000fe20000010877 */
[----:B------:R-:W1:Y:S01]  /*8120*/  LDSM.16.MT88.4 R8, [R140+0x8000] ;  /* 0x008000008c08783b */ /* 0x000e620000004200 */
[----:B------:R-:W-:-:S02]  /*8130*/  FADD.FTZ R2, R2, -R5 ;  /* 0x8000000502027221 */ /* 0x000fc40000010000 */
[----:B------:R-:W-:Y:S02]  /*8140*/  FMUL.FTZ R115, R115, c[0x0][0x23c] ;  /* 0x00008f0073737a20 */ /* 0x000fe40000410000 */
[----:B------:R-:W-:Y:S01]  /*8150*/  FMUL.FTZ R116, R2, c[0x0][0x23c] ;  /* 0x00008f0002747a20 */ /* 0x000fe20000410000 */
[----:B------:R-:W-:Y:S01]  /*8160*/  MUFU.EX2 R114, R114 ;  /* 0x0000007200727308 */ /* 0x000fe20000000800 */
[----:B------:R-:W-:Y:S02]  /*8170*/  FFMA.FTZ R108, R196, c[0x0][0x23c], -R119 ;  /* 0x00008f00c46c7a23 */ /* 0x000fe40000010877 */
        /* <DEDUP_REMOVED lines=14> */
[----:B--2---:R-:W-:Y:S01]  /*8260*/  FMUL.FTZ R4, R96, R115 ;  /* 0x0000007360047220 */ /* 0x004fe20000410000 */
[----:B------:R-:W-:Y:S01]  /*8270*/  F2FP.PACK_AB R96, R114, R107 ;  /* 0x0000006b7260723e */ /* 0x000fe200000000ff */
[-C--:B------:R-:W-:Y:S02]  /*8280*/  FMUL.FTZ R5, R97, R115.reuse ;  /* 0x0000007361057220 */ /* 0x080fe40000410000 */
[-C--:B------:R-:W-:Y:S02]  /*8290*/  FMUL.FTZ R20, R44, R115.reuse ;  /* 0x000000732c147220 */ /* 0x080fe40000410000 */
[----:B------:R-:W-:Y:S01]  /*82a0*/  FMUL.FTZ R21, R45, R115 ;  /* 0x000000732d157220 */ /* 0x000fe20000410000 */
[----:B------:R-:W-:Y:S01]  /*82b0*/  MUFU.EX2 R108, R108 ;  /* 0x0000006c006c7308 */ /* 0x000fe20000000800 */
[----:B---3--:R-:W-:-:S02]  /*82c0*/  FMUL.FTZ R7, R99, R116 ;  /* 0x0000007463077220 */ /* 0x008fc40000410000 */
[-C--:B------:R-:W-:Y:S02]  /*82d0*/  FMUL.FTZ R22, R46, R116.reuse ;  /* 0x000000742e167220 */ /* 0x080fe40000410000 */
[-C--:B------:R-:W-:Y:S02]  /*82e0*/  FMUL.FTZ R23, R47, R116.reuse ;  /* 0x000000742f177220 */ /* 0x080fe40000410000 */
[-C--:B------:R-:W-:Y:S01]  /*82f0*/  FMUL.FTZ R48, R48, R115.reuse ;  /* 0x0000007330307220 */ /* 0x080fe20000410000 */
[----:B------:R-:W-:Y:S01]  /*8300*/  MUFU.EX2 R113, R113 ;  /* 0x0000007100717308 */ /* 0x000fe20000000800 */
[----:B------:R-:W-:Y:S02]  /*8310*/  FMUL.FTZ R49, R49, R115 ;  /* 0x0000007331317220 */ /* 0x000fe40000410000 */
[-C--:B------:R-:W-:Y:S02]  /*8320*/  FMUL.FTZ R50, R50, R116.reuse ;  /* 0x0000007432327220 */ /* 0x080fe40000410000 */
[----:B------:R-:W-:-:S02]  /*8330*/  FMUL.FTZ R51, R51, R116 ;  /* 0x0000007433337220 */ /* 0x000fc40000410000 */
[-C--:B------:R-:W-:Y:S01]  /*8340*/  FMUL.FTZ R44, R68, R115.reuse ;  /* 0x00000073442c7220 */ /* 0x080fe20000410000 */
[----:B------:R-:W2:Y:S01]  /*8350*/  MUFU.EX2 R112, R112 ;  /* 0x0000007000707308 */ /* 0x000ea20000000800 */
[-C--:B------:R-:W-:Y:S02]  /*8360*/  FMUL.FTZ R45, R69, R115.reuse ;  /* 0x00000073452d7220 */ /* 0x080fe40000410000 */
[-C--:B------:R-:W-:Y:S02]  /*8370*/  FMUL.FTZ R46, R70, R116.reuse ;  /* 0x00000074462e7220 */ /* 0x080fe40000410000 */
[----:B------:R-:W-:Y:S02]  /*8380*/  FMUL.FTZ R47, R71, R116 ;  /* 0x00000074472f7220 */ /* 0x000fe40000410000 */
[-C--:B------:R-:W-:Y:S01]  /*8390*/  FMUL.FTZ R72, R72, R115.reuse ;  /* 0x0000007348487220 */ /* 0x080fe20000410000 */
[----:B------:R3:W-:Y:S01]  /*83a0*/  MUFU.EX2 R3, R6 ;  /* 0x0000000600037308 */ /* 0x0007e20000000800 */
[----:B------:R-:W-:-:S02]  /*83b0*/  FMUL.FTZ R73, R73, R115 ;  /* 0x0000007349497220 */ /* 0x000fc40000410000 */
[-C--:B------:R-:W-:Y:S02]  /*83c0*/  FMUL.FTZ R74, R74, R116.reuse ;  /* 0x000000744a4a7220 */ /* 0x080fe40000410000 */
[-C--:B------:R-:W-:Y:S02]  /*83d0*/  FMUL.FTZ R75, R75, R116.reuse ;  /* 0x000000744b4b7220 */ /* 0x080fe40000410000 */
[----:B------:R-:W-:Y:S01]  /*83e0*/  FMUL.FTZ R92, R92, R115 ;  /* 0x000000735c5c7220 */ /* 0x000fe20000410000 */
[----:B------:R-:W4:Y:S01]  /*83f0*/  MUFU.EX2 R2, R2 ;  /* 0x0000000200027308 */ /* 0x000f220000000800 */
[----:B--2---:R-:W-:Y:S01]  /*8400*/  F2FP.PACK_AB R97, R112, R113 ;  /* 0x000000717061723e */ /* 0x004fe200000000ff */
[----:B------:R-:W-:Y:S02]  /*8410*/  FMUL.FTZ R93, R93, R115 ;  /* 0x000000735d5d7220 */ /* 0x000fe40000410000 */
[-C--:B------:R-:W-:Y:S02]  /*8420*/  FMUL.FTZ R94, R94, R116.reuse ;  /* 0x000000745e5e7220 */ /* 0x080fe40000410000 */
[----:B------:R-:W-:-:S02]  /*8430*/  FMUL.FTZ R95, R95, R116 ;  /* 0x000000745f5f7220 */ /* 0x000fc40000410000 */
[-C--:B---3--:R-:W-:Y:S01]  /*8440*/  FMUL.FTZ R6, R98, R116.reuse ;  /* 0x0000007462067220 */ /* 0x088fe20000410000 */
[----:B------:R-:W-:Y:S01]  /*8450*/  F2FP.PACK_AB R98, R108, R109 ;  /* 0x0000006d6c62723e */ /* 0x000fe200000000ff */
[----:B------:R-:W-:Y:S01]  /*8460*/  MUFU.EX2 R127, R127 ;  /* 0x0000007f007f7308 */ /* 0x000fe20000000800 */
[-C--:B------:R-:W-:Y:S02]  /*8470*/  FMUL.FTZ R28, R52, R115.reuse ;  /* 0x00000073341c7220 */ /* 0x080fe40000410000 */
[----:B------:R-:W-:Y:S02]  /*8480*/  FMUL.FTZ R29, R53, R115 ;  /* 0x00000073351d7220 */ /* 0x000fe40000410000 */
[-C--:B------:R-:W-:Y:S01]  /*8490*/  FMUL.FTZ R30, R54, R116.reuse ;  /* 0x00000074361e7220 */ /* 0x080fe20000410000 */
[----:B----4-:R-:W-:Y:S01]  /*84a0*/  F2FP.PACK_AB R99, R2, R3 ;  /* 0x000000030263723e */ /* 0x010fe200000000ff */
[----:B------:R-:W-:Y:S01]  /*84b0*/  FMUL.FTZ R31, R55, R116 ;  /* 0x00000074371f7220 */ /* 0x000fe20000410000 */
[----:B------:R-:W2:Y:S01]  /*84c0*/  MUFU.EX2 R126, R126 ;  /* 0x0000007e007e7308 */ /* 0x000ea20000000800 */
[----:B------:R-:W-:-:S02]  /*84d0*/  FMUL.FTZ R56, R56, R115 ;  /* 0x0000007338387220 */ /* 0x000fc40000410000 */
[-C--:B------:R-:W-:Y:S02]  /*84e0*/  FMUL.FTZ R57, R57, R115.reuse ;  /* 0x0000007339397220 */ /* 0x080fe40000410000 */
[C---:B------:R-:W-:Y:S01]  /*84f0*/  HMMA.16816.F32 R20, R96.reuse, R24, R20 ;  /* 0x000000186014723c */ /* 0x040fe20000001814 */
[-C--:B------:R-:W-:Y:S02]  /*8500*/  FMUL.FTZ R58, R58, R116.reuse ;  /* 0x000000743a3a7220 */ /* 0x080fe40000410000 */
[----:B------:R-:W-:Y:S01]  /*8510*/  MUFU.EX2 R123, R123 ;  /* 0x0000007b007b7308 */ /* 0x000fe20000000800 */
[-C--:B------:R-:W-:Y:S02]  /*8520*/  FMUL.FTZ R59, R59, R116.reuse ;  /* 0x000000743b3b7220 */ /* 0x080fe40000410000 */
[-C--:B------:R-:W-:Y:S02]  /*8530*/  FMUL.FTZ R12, R36, R115.reuse ;  /* 0x00000073240c7220 */ /* 0x080fe40000410000 */
[----:B------:R-:W-:Y:S01]  /*8540*/  HMMA.16816.F32 R24, R96, R26, R48 ;  /* 0x0000001a6018723c */ /* 0x000fe20000001830 */
[----:B------:R-:W3:Y:S01]  /*8550*/  LDSM.16.MT88.4 R48, [R138+0xa000] ;  /* 0x00a000008a30783b */ /* 0x000ee20000004200 */
[----:B------:R-:W-:Y:S01]  /*8560*/  FMUL.FTZ R13, R37, R115 ;  /* 0x00000073250d7220 */ /* 0x000fe20000410000 */
[----:B------:R-:W4:Y:S01]  /*8570*/  MUFU.EX2 R122, R122 ;  /* 0x0000007a007a7308 */ /* 0x000f220000000800 */
[----:B--2---:R-:W-:Y:S01]  /*8580*/  F2FP.PACK_AB R68, R126, R127 ;  /* 0x0000007f7e44723e */ /* 0x004fe200000000ff */
[----:B------:R-:W-:-:S02]  /*8590*/  FMUL.FTZ R14, R38, R116 ;  /* 0x00000074260e7220 */ /* 0x000fc40000410000 */
[-C--:B------:R-:W-:Y:S01]  /*85a0*/  FMUL.FTZ R15, R39, R116.reuse ;  /* 0x00000074270f7220 */ /* 0x080fe20000410000 */
[C---:B-1----:R-:W-:Y:S01]  /*85b0*/  HMMA.16816.F32 R4, R96.reuse, R8, R4 ;  /* 0x000000086004723c */ /* 0x042fe20000001804 */
[-C--:B------:R-:W-:Y:S02]  /*85c0*/  FMUL.FTZ R40, R40, R115.reuse ;  /* 0x0000007328287220 */ /* 0x080fe40000410000 */
[----:B------:R-:W-:Y:S01]  /*85d0*/  MUFU.EX2 R125, R125 ;  /* 0x0000007d007d7308 */ /* 0x000fe20000000800 */
[----:B------:R-:W-:Y:S02]  /*85e0*/  FMUL.FTZ R41, R41, R115 ;  /* 0x0000007329297220 */ /* 0x000fe40000410000 */
[-C--:B------:R-:W-:Y:S02]  /*85f0*/  FMUL.FTZ R42, R42, R116.reuse ;  /* 0x000000742a2a7220 */ /* 0x080fe40000410000 */
[----:B------:R-:W-:Y:S01]  /*8600*/  HMMA.16816.F32 R8, R96, R10, R92 ;  /* 0x0000000a6008723c */ /* 0x000fe2000000185c */
[----:B------:R-:W-:Y:S01]  /*8610*/  FMUL.FTZ R43, R43, R116 ;  /* 0x000000742b2b7220 */ /* 0x000fe20000410000 */
[----:B------:R-:W-:Y:S01]  /*8620*/  LDSM.16.MT88.4 R92, [R140+0x9000] ;  /* 0x009000008c5c783b */ /* 0x000fe20000004200 */
[----:B------:R-:W1:Y:S01]  /*8630*/  MUFU.EX2 R124, R124 ;  /* 0x0000007c007c7308 */ /* 0x000e620000000800 */
[----:B----4-:R-:W-:Y:S01]  /*8640*/  F2FP.PACK_AB R70, R122, R123 ;  /* 0x0000007b7a46723e */ /* 0x010fe200000000ff */
[----:B------:R-:W-:-:S02]  /*8650*/  FMUL.FTZ R52, R76, R115 ;  /* 0x000000734c347220 */ /* 0x000fc40000410000 */
[-C--:B------:R-:W-:Y:S01]  /*8660*/  FMUL.FTZ R53, R77, R115.reuse ;  /* 0x000000734d357220 */ /* 0x080fe20000410000 */
[C---:B------:R-:W-:Y:S01]  /*8670*/  HMMA.16816.F32 R28, R96.reuse, R32, R28 ;  /* 0x00000020601c723c */ /* 0x040fe2000000181c */
[-C--:B------:R-:W-:Y:S02]  /*8680*/  FMUL.FTZ R54, R78, R116.reuse ;  /* 0x000000744e367220 */ /* 0x080fe40000410000 */
[----:B------:R-:W-:Y:S01]  /*8690*/  MUFU.EX2 R121, R121 ;  /* 0x0000007900797308 */ /* 0x000fe20000000800 */
[----:B------:R-:W-:Y:S02]  /*86a0*/  FMUL.FTZ R55, R79, R116 ;  /* 0x000000744f377220 */ /* 0x000fe40000410000 */
[-C--:B------:R-:W-:Y:S01]  /*86b0*/  FMUL.FTZ R80, R80, R115.reuse ;  /* 0x0000007350507220 */ /* 0x080fe20000410000 */
[----:B------:R-:W2:Y:S01]  /*86c0*/  LDSM.16.MT88.4 R76, [R137+0x8800] ;  /* 0x00880000894c783b */ /* 0x000ea20000004200 */
[----:B------:R-:W-:Y:S01]  /*86d0*/  HMMA.16816.F32 R32, R96, R34, R56 ;  /* 0x000000226020723c */ /* 0x000fe20000001838 */
[----:B------:R-:W-:-:S02]  /*86e0*/  FMUL.FTZ R81, R81, R115 ;  /* 0x0000007351517220 */ /* 0x000fc40000410000 */
[----:B------:R-:W4:Y:S01]  /*86f0*/  MUFU.EX2 R120, R120 ;  /* 0x0000007800787308 */ /* 0x000f220000000800 */
[----:B-1----:R-:W-:Y:S01]  /*8700*/  F2FP.PACK_AB R69, R124, R125 ;  /* 0x0000007d7c45723e */ /* 0x002fe200000000ff */
[----:B------:R-:W1:Y:S01]  /*8710*/  LDSM.16.MT88.4 R56, [R137+0xa000] ;  /* 0x00a000008938783b */ /* 0x000e620000004200 */
[-C--:B------:R-:W-:Y:S02]  /*8720*/  FMUL.FTZ R82, R82, R116.reuse ;  /* 0x0000007452527220 */ /* 0x080fe40000410000 */
[----:B------:R-:W-:Y:S01]  /*8730*/  HMMA.16816.F32 R12, R96, R16, R12 ;  /* 0x00000010600c723c */ /* 0x000fe2000000180c */
[----:B------:R-:W-:Y:S02]  /*8740*/  FMUL.FTZ R83, R83, R116 ;  /* 0x0000007453537220 */ /* 0x000fe40000410000 */
[-C--:B------:R-:W-:Y:S02]  /*8750*/  FMUL.FTZ R36, R60, R115.reuse ;  /* 0x000000733c247220 */ /* 0x080fe40000410000 */
[----:B------:R-:W-:-:S02]  /*8760*/  FMUL.FTZ R37, R61, R115 ;  /* 0x000000733d257220 */ /* 0x000fc40000410000 */
[-C--:B------:R-:W-:Y:S01]  /*8770*/  FMUL.FTZ R38, R62, R116.reuse ;  /* 0x000000743e267220 */ /* 0x080fe20000410000 */
[----:B---3--:R-:W-:Y:S01]  /*8780*/  HMMA.16816.F32 R44, R96, R48, R44 ;  /* 0x00000030602c723c */ /* 0x008fe2000000182c */
[----:B------:R-:W-:Y:S01]  /*8790*/  FMUL.FTZ R39, R63, R116 ;  /* 0x000000743f277220 */ /* 0x000fe20000410000 */
[----:B----4-:R-:W-:Y:S01]  /*87a0*/  F2FP.PACK_AB R71, R120, R121 ;  /* 0x000000797847723e */ /* 0x010fe200000000ff */
[-C--:B------:R-:W-:Y:S02]  /*87b0*/  FMUL.FTZ R64, R64, R115.reuse ;  /* 0x0000007340407220 */ /* 0x080fe40000410000 */
[----:B------:R-:W-:-:S03]  /*87c0*/  FMUL.FTZ R65, R65, R115 ;  /* 0x0000007341417220 */ /* 0x000fc60000410000 */
[C---:B------:R-:W-:Y:S01]  /*87d0*/  HMMA.16816.F32 R48, R96.reuse, R50, R72 ;  /* 0x000000326030723c */ /* 0x040fe20000001848 */
[----:B------:R-:W3:Y:S01]  /*87e0*/  LDSM.16.MT88.4 R72, [R140+0x8800] ;  /* 0x008800008c48783b */ /* 0x000ee20000004200 */
[-C--:B------:R-:W-:Y:S02]  /*87f0*/  FMUL.FTZ R66, R66, R116.reuse ;  /* 0x0000007442427220 */ /* 0x080fe40000410000 */
[----:B------:R-:W-:Y:S02]  /*8800*/  FMUL.FTZ R67, R67, R116 ;  /* 0x0000007443437220 */ /* 0x000fe40000410000 */
[-C--:B------:R-:W-:Y:S02]  /*8810*/  FMUL.FTZ R60, R88, R115.reuse ;  /* 0x00000073583c7220 */ /* 0x080fe40000410000 */
[----:B------:R-:W-:Y:S01]  /*8820*/  HMMA.16816.F32 R16, R96, R18, R40 ;  /* 0x000000126010723c */ /* 0x000fe20000001828 */
[----:B------:R-:W4:Y:S01]  /*8830*/  LDSM.16.MT88.4 R40, [R140+0xa000] ;  /* 0x00a000008c28783b */ /* 0x000f220000004200 */
[----:B------:R-:W-:-:S02]  /*8840*/  FMUL.FTZ R61, R89, R115 ;  /* 0x00000073593d7220 */ /* 0x000fc40000410000 */
[-C--:B------:R-:W-:Y:S02]  /*8850*/  FMUL.FTZ R62, R90, R116.reuse ;  /* 0x000000745a3e7220 */ /* 0x080fe40000410000 */
[-C--:B------:R-:W-:Y:S02]  /*8860*/  FMUL.FTZ R63, R91, R116.reuse ;  /* 0x000000745b3f7220 */ /* 0x080fe40000410000 */
[----:B--2---:R-:W-:Y:S01]  /*8870*/  HMMA.16816.F32 R20, R68, R76, R20 ;  /* 0x0000004c4414723c */ /* 0x004fe20000001814 */
[-C--:B------:R-:W-:Y:S02]  /*8880*/  FMUL.FTZ R84, R84, R115.reuse ;  /* 0x0000007354547220 */ /* 0x080fe40000410000 */
[----:B------:R-:W-:Y:S02]  /*8890*/  FMUL.FTZ R85, R85, R115 ;  /* 0x0000007355557220 */ /* 0x000fe40000410000 */
[-C--:B------:R-:W-:Y:S02]  /*88a0*/  FMUL.FTZ R86, R86, R116.reuse ;  /* 0x0000007456567220 */ /* 0x080fe40000410000 */
[----:B------:R-:W-:Y:S01]  /*88b0*/  FMUL.FTZ R87, R87, R116 ;  /* 0x0000007457577220 */ /* 0x000fe20000410000 */
[----:B-1----:R-:W-:Y:S01]  /*88c0*/  HMMA.16816.F32 R52, R96, R56, R52 ;  /* 0x000000386034723c */ /* 0x002fe20000001834 */
[----:B------:R-:W-:-:S02]  /*88d0*/  FFMA.FTZ R171, R180, c[0x0][0x23c], -R119 ;  /* 0x00008f00b4ab7a23 */ /* 0x000fc40000010877 */
[--C-:B------:R-:W-:Y:S02]  /*88e0*/  FFMA.FTZ R180, R178, c[0x0][0x23c], -R119.reuse ;  /* 0x00008f00b2b47a23 */ /* 0x100fe40000010877 */
[--C-:B------:R-:W-:Y:S02]  /*88f0*/  FFMA.FTZ R163, R182, c[0x0][0x23c], -R119.reuse ;  /* 0x00008f00b6a37a23 */ /* 0x100fe40000010877 */
[----:B------:R-:W-:Y:S01]  /*8900*/  FFMA.FTZ R178, R184, c[0x0][0x23c], -R119 ;  /* 0x00008f00b8b27a23 */ /* 0x000fe20000010877 */
[----:B------:R-:W-:Y:S01]  /*8910*/  HMMA.16816.F32 R56, R96, R58, R80 ;  /* 0x0000003a6038723c */ /* 0x000fe20000001850 */
[----:B------:R-:W1:Y:S01]  /*8920*/  LDSM.16.MT88.4 R80, [R138+0x8800] ;  /* 0x008800008a50783b */ /* 0x000e620000004200 */
[--C-:B------:R-:W-:Y:S01]  /*8930*/  FFMA.FTZ R175, R176, c[0x0][0x23c], -R117.reuse ;  /* 0x00008f00b0af7a23 */ /* 0x100fe20000010875 */
[----:B------:R-:W-:Y:S01]  /*8940*/  MUFU.EX2 R171, R171 ;  /* 0x000000ab00ab7308 */ /* 0x000fe20000000800 */
[--C-:B------:R-:W-:Y:S02]  /*8950*/  FFMA.FTZ R174, R174, c[0x0][0x23c], -R117.reuse ;  /* 0x00008f00aeae7a23 */ /* 0x100fe40000010875 */
[----:B------:R-:W-:-:S02]  /*8960*/  FFMA.FTZ R164, R164, c[0x0][0x23c], -R117 ;  /* 0x00008f00a4a47a23 */ /* 0x000fc40000010875 */
[C---:B------:R-:W-:Y:S01]  /*8970*/  HMMA.16816.F32 R24, R68.reuse, R78, R24 ;  /* 0x0000004e4418723c */ /* 0x040fe20000001818 */
[----:B------:R-:W2:Y:S01]  /*8980*/  LDSM.16.MT88.4 R76, [R138+0xa800] ;  /* 0x00a800008a4c783b */ /* 0x000ea20000004200 */
[----:B------:R-:W-:Y:S01]  /*8990*/  FFMA.FTZ R173, R172, c[0x0][0x23c], -R117 ;  /* 0x00008f00acad7a23 */ /* 0x000fe20000010875 */
[----:B------:R-:W-:Y:S01]  /*89a0*/  MUFU.EX2 R180, R180 ;  /* 0x000000b400b47308 */ /* 0x000fe20000000800 */
[--C-:B------:R-:W-:Y:S02]  /*89b0*/  FFMA.FTZ R172, R100, c[0x0][0x23c], -R119.reuse ;  /* 0x00008f0064ac7a23 */ /* 0x100fe40000010877 */
[--C-:B------:R-:W-:Y:S02]  /*89c0*/  FFMA.FTZ R177, R101, c[0x0][0x23c], -R119.reuse ;  /* 0x00008f0065b17a23 */ /* 0x100fe40000010877 */
[----:B---3--:R-:W-:Y:S01]  /*89d0*/  HMMA.16816.F32 R4, R68, R72, R4 ;  /* 0x000000484404723c */ /* 0x008fe20000001804 */
[----:B------:R-:W-:Y:S02]  /*89e0*/  FFMA.FTZ R176, R103, c[0x0][0x23c], -R119 ;  /* 0x00008f0067b07a23 */ /* 0x000fe40000010877 */
[----:B------:R-:W-:Y:S01]  /*89f0*/  MUFU.EX2 R163, R163 ;  /* 0x000000a300a37308 */ /* 0x000fe20000000800 */
[----:B------:R-:W-:-:S02]  /*8a00*/  FFMA.FTZ R179, R105, c[0x0][0x23c], -R117 ;  /* 0x00008f0069b37a23 */ /* 0x000fc40000010875 */
[--C-:B------:R-:W-:Y:S02]  /*8a10*/  FFMA.FTZ R182, R106, c[0x0][0x23c], -R117.reuse ;  /* 0x00008f006ab67a23 */ /* 0x100fe40000010875 */
[----:B------:R-:W-:Y:S01]  /*8a20*/  HMMA.16816.F32 R8, R68, R74, R8 ;  /* 0x0000004a4408723c */ /* 0x000fe20000001808 */
[----:B------:R-:W3:Y:S01]  /*8a30*/  LDSM.16.MT88.4 R72, [R136+0x8800] ;  /* 0x008800008848783b */ /* 0x000ee20000004200 */
[--C-:B------:R-:W-:Y:S01]  /*8a40*/  FFMA.FTZ R181, R104, c[0x0][0x23c], -R117.reuse ;  /* 0x00008f0068b57a23 */ /* 0x100fe20000010875 */
[----:B------:R-:W-:Y:S01]  /*8a50*/  MUFU.EX2 R178, R178 ;  /* 0x000000b200b27308 */ /* 0x000fe20000000800 */
[----:B------:R-:W-:Y:S02]  /*8a60*/  FFMA.FTZ R118, R118, c[0x0][0x23c], -R117 ;  /* 0x00008f0076767a23 */ /* 0x000fe40000010875 */
[----:B------:R-:W-:Y:S02]  /*8a70*/  FFMA.FTZ R115, R168, R115, R107 ;  /* 0x00000073a8737223 */ /* 0x000fe4000001006b */
[----:B----4-:R-:W-:Y:S01]  /*8a80*/  HMMA.16816.F32 R36, R96, R40, R36 ;  /* 0x000000286024723c */ /* 0x010fe20000001824 */
[----:B------:R-:W-:-:S02]  /*8a90*/  FFMA.FTZ R113, R167, R116, R113 ;  /* 0x00000074a7717223 */ /* 0x000fc40000010071 */
[----:B------:R-:W4:Y:S01]  /*8aa0*/  MUFU.EX2 R175, R175 ;  /* 0x000000af00af7308 */ /* 0x000f220000000800 */
[----:B------:R-:W-:Y:S02]  /*8ab0*/  FADD.FTZ R114, R114, R115 ;  /* 0x0000007372727221 */ /* 0x000fe40000010000 */
[----:B------:R-:W-:Y:S02]  /*8ac0*/  FADD.FTZ R112, R112, R113 ;  /* 0x0000007170707221 */ /* 0x000fe40000010000 */
[----:B------:R-:W-:Y:S01]  /*8ad0*/  HMMA.16816.F32 R40, R96, R42, R64 ;  /* 0x0000002a6028723c */ /* 0x000fe20000001840 */
[----:B------:R-:W5:Y:S01]  /*8ae0*/  LDSM.16.MT88.4 R64, [R136+0xa000] ;  /* 0x00a000008840783b */ /* 0x000f620000004200 */
[----:B------:R-:W-:Y:S01]  /*8af0*/  FADD.FTZ R109, R109, R114 ;  /* 0x000000726d6d7221 */ /* 0x000fe20000010000 */
[----:B------:R-:W2:Y:S01]  /*8b00*/  MUFU.EX2 R174, R174 ;  /* 0x000000ae00ae7308 */ /* 0x000ea20000000800 */
[----:B------:R-:W-:Y:S02]  /*8b10*/  FADD.FTZ R3, R3, R112 ;  /* 0x0000007003037221 */ /* 0x000fe40000010000 */
[----:B------:R-:W-:-:S02]  /*8b20*/  FADD.FTZ R108, R108, R109 ;  /* 0x0000006d6c6c7221 */ /* 0x000fc40000010000 */
[C---:B-1----:R-:W-:Y:S01]  /*8b30*/  HMMA.16816.F32 R12, R68.reuse, R80, R12 ;  /* 0x00000050440c723c */ /* 0x042fe2000000180c */
[----:B------:R-:W-:Y:S02]  /*8b40*/  FADD.FTZ R2, R2, R3 ;  /* 0x0000000302027221 */ /* 0x000fe40000010000 */
[----:B------:R-:W1:Y:S01]  /*8b50*/  MUFU.EX2 R164, R164 ;  /* 0x000000a400a47308 */ /* 0x000e620000000800 */
[----:B------:R-:W-:Y:S02]  /*8b60*/  FADD.FTZ R127, R127, R108 ;  /* 0x0000006c7f7f7221 */ /* 0x000fe40000010000 */
[----:B------:R-:W-:Y:S02]  /*8b70*/  FADD.FTZ R125, R125, R2 ;  /* 0x000000027d7d7221 */ /* 0x000fe40000010000 */
[----:B------:R-:W-:Y:S01]  /*8b80*/  HMMA.16816.F32 R16, R68, R82, R16 ;  /* 0x000000524410723c */ /* 0x000fe20000001810 */
[----:B------:R-:W5:Y:S01]  /*8b90*/  LDSM.16.MT88.4 R80, [R140+0xa800] ;  /* 0x00a800008c50783b */ /* 0x000f620000004200 */
[----:B------:R-:W-:Y:S01]  /*8ba0*/  FADD.FTZ R126, R126, R127 ;  /* 0x0000007f7e7e7221 */ /* 0x000fe20000010000 */
[----:B------:R-:W1:Y:S01]  /*8bb0*/  MUFU.EX2 R173, R173 ;  /* 0x000000ad00ad7308 */ /* 0x000e620000000800 */
[----:B------:R-:W-:-:S02]  /*8bc0*/  FADD.FTZ R124, R124, R125 ;  /* 0x0000007d7c7c7221 */ /* 0x000fc40000010000 */
[----:B------:R-:W-:Y:S02]  /*8bd0*/  FADD.FTZ R123, R123, R126 ;  /* 0x0000007e7b7b7221 */ /* 0x000fe40000010000 */
[C---:B--2---:R-:W-:Y:S01]  /*8be0*/  HMMA.16816.F32 R44, R68.reuse, R76, R44 ;  /* 0x0000004c442c723c */ /* 0x044fe2000000182c */
[----:B------:R-:W-:Y:S02]  /*8bf0*/  FADD.FTZ R121, R121, R124 ;  /* 0x0000007c79797221 */ /* 0x000fe40000010000 */
[----:B------:R-:W-:Y:S01]  /*8c00*/  MUFU.EX2 R172, R172 ;  /* 0x000000ac00ac7308 */ /* 0x000fe20000000800 */
[----:B------:R-:W-:Y:S02]  /*8c10*/  FADD.FTZ R122, R122, R123 ;  /* 0x0000007b7a7a7221 */ /* 0x000fe40000010000 */
[----:B------:R-:W-:Y:S02]  /*8c20*/  FADD.FTZ R120, R120, R121 ;  /* 0x0000007978787221 */ /* 0x000fe40000010000 */
[----:B---3--:R-:W-:Y:S02]  /*8c30*/  HMMA.16816.F32 R28, R68, R72, R28 ;  /* 0x00000048441c723c */ /* 0x008fe4000000181c */
[----:B----4-:R-:W-:Y:S01]  /*8c40*/  FADD.FTZ R3, R175, R120 ;  /* 0x00000078af037221 */ /* 0x010fe20000010000 */
[----:B------:R-:W2:Y:S03]  /*8c50*/  MUFU.EX2 R177, R177 ;  /* 0x000000b100b17308 */ /* 0x000ea60000000800 */
[----:B------:R-:W-:-:S02]  /*8c60*/  FADD.FTZ R3, R174, R3 ;  /* 0x00000003ae037221 */ /* 0x000fc40000010000 */
[----:B------:R-:W-:Y:S01]  /*8c70*/  HMMA.16816.F32 R32, R68, R74, R32 ;  /* 0x0000004a4420723c */ /* 0x000fe20000001820 */
[----:B------:R-:W3:Y:S01]  /*8c80*/  LDSM.16.MT88.4 R72, [R137+0xa800] ;  /* 0x00a800008948783b */ /* 0x000ee20000004200 */
[----:B-1----:R-:W-:Y:S01]  /*8c90*/  FADD.FTZ R2, R164, R3 ;  /* 0x00000003a4027221 */ /* 0x002fe20000010000 */
[----:B------:R-:W-:Y:S03]  /*8ca0*/  MUFU.EX2 R176, R176 ;  /* 0x000000b000b07308 */ /* 0x000fe60000000800 */
[----:B------:R-:W-:Y:S02]  /*8cb0*/  FADD.FTZ R2, R173, R2 ;  /* 0x00000002ad027221 */ /* 0x000fe40000010000 */
[----:B-----5:R-:W-:Y:S03]  /*8cc0*/  HMMA.16816.F32 R60, R96, R64, R60 ;  /* 0x00000040603c723c */ /* 0x020fe6000000183c */
[----:B------:R-:W-:Y:S01]  /*8cd0*/  MUFU.EX2 R179, R179 ;  /* 0x000000b300b37308 */ /* 0x000fe20000000800 */
[----:B--2---:R-:W-:-:S04]  /*8ce0*/  F2FP.PACK_AB R104, R177, R172 ;  /* 0x000000acb168723e */ /* 0x004fc800000000ff */
[----:B------:R-:W-:Y:S03]  /*8cf0*/  HMMA.16816.F32 R64, R96, R66, R84 ;  /* 0x000000426040723c */ /* 0x000fe60000001854 */
[----:B------:R-:W1:Y:S05]  /*8d00*/  MUFU.EX2 R182, R182 ;  /* 0x000000b600b67308 */ /* 0x000e6a0000000800 */
[C---:B------:R-:W-:Y:S03]  /*8d10*/  HMMA.16816.F32 R36, R68.reuse, R80, R36 ;  /* 0x000000504424723c */ /* 0x040fe60000001824 */
[----:B------:R-:W2:Y:S05]  /*8d20*/  MUFU.EX2 R181, R181 ;  /* 0x000000b500b57308 */ /* 0x000eaa0000000800 */
[----:B------:R-:W-:Y:S01]  /*8d30*/  HMMA.16816.F32 R40, R68, R82, R40 ;  /* 0x000000524428723c */ /* 0x000fe20000001828 */
[----:B------:R-:W-:Y:S02]  /*8d40*/  LDSM.16.MT88.4 R80, [R137+0xb000] ;  /* 0x00b000008950783b */ /* 0x000fe40000004200 */
[----:B------:R-:W4:Y:S01]  /*8d50*/  MUFU.EX2 R118, R118 ;  /* 0x0000007600767308 */ /* 0x000f220000000800 */
[----:B-1----:R-:W-:Y:S01]  /*8d60*/  F2FP.PACK_AB R105, R182, R179 ;  /* 0x000000b3b669723e */ /* 0x002fe200000000ff */
[----:B------:R-:W-:Y:S01]  /*8d70*/  FADD.FTZ R179, R179, R2 ;  /* 0x00000002b3b37221 */ /* 0x000fe20000010000 */
[----:B------:R-:W-:-:S02]  /*8d80*/  MOV R2, R110 ;  /* 0x0000006e00027202 */ /* 0x000fc40000000f00 */
[----:B------:R-:W-:Y:S01]  /*8d90*/  HMMA.16816.F32 R48, R68, R78, R48 ;  /* 0x0000004e4430723c */ /* 0x000fe20000001830 */
[----:B------:R-:W-:-:S04]  /*8da0*/  FADD.FTZ R182, R182, R179 ;  /* 0x000000b3b6b67221 */ /* 0x000fc80000010000 */
[----:B--2---:R-:W-:-:S03]  /*8db0*/  FADD.FTZ R167, R181, R182 ;  /* 0x000000b6b5a77221 */ /* 0x004fc60000010000 */
[----:B---3--:R-:W-:Y:S01]  /*8dc0*/  HMMA.16816.F32 R52, R68, R72, R52 ;  /* 0x000000484434723c */ /* 0x008fe20000001834 */
[C---:B----4-:R-:W-:Y:S01]  /*8dd0*/  F2FP.PACK_AB R107, R118.reuse, R181 ;  /* 0x000000b5766b723e */ /* 0x050fe200000000ff */
[----:B------:R-:W-:-:S06]  /*8de0*/  FADD.FTZ R167, R118, R167 ;  /* 0x000000a776a77221 */ /* 0x000fcc0000010000 */
[C---:B------:R-:W-:Y:S01]  /*8df0*/  HMMA.16816.F32 R56, R68.reuse, R74, R56 ;  /* 0x0000004a4438723c */ /* 0x040fe20000001838 */
[----:B------:R-:W1:Y:S07]  /*8e00*/  LDSM.16.MT88.4 R72, [R136+0xa800] ;  /* 0x00a800008848783b */ /* 0x000e6e0000004200 */
        /* <DEDUP_REMOVED lines=11> */
[----:B------:R-:W2:Y:S01]  /*8ec0*/  LDSM.16.MT88.4 R4, [R136+0x9000] ;  /* 0x009000008804783b */ /* 0x000ea20000004200 */
[----:B------:R-:W-:-:S04]  /*8ed0*/  FADD.FTZ R3, R178, R163 ;  /* 0x000000a3b2037221 */ /* 0x000fc80000010000 */
[----:B------:R-:W-:Y:S01]  /*8ee0*/  FADD.FTZ R172, R172, R3 ;  /* 0x00000003acac7221 */ /* 0x000fe20000010000 */
[----:B------:R-:W-:Y:S01]  /*8ef0*/  MOV R3, R111 ;  /* 0x0000006f00037202 */ /* 0x000fe20000000f00 */
[----:B------:R-:W-:Y:S01]  /*8f00*/  HMMA.16816.F32 R92, R68, R94, R8 ;  /* 0x0000005e445c723c */ /* 0x000fe20000001808 */
[----:B------:R-:W3:Y:S01]  /*8f10*/  LDSM.16.MT88.4 R8, [R137+0x9000] ;  /* 0x009000008908783b */ /* 0x000ee20000004200 */
[----:B------:R-:W-:-:S06]  /*8f20*/  FADD.FTZ R172, R177, R172 ;  /* 0x000000acb1ac7221 */ /* 0x000fcc0000010000 */
[C---:B------:R-:W-:Y:S08]  /*8f30*/  HMMA.16816.F32 R76, R68.reuse, R80, R52 ;  /* 0x00000050444c723c */ /* 0x040ff00000001834 */
[C---:B-1----:R-:W-:Y:S08]  /*8f40*/  HMMA.16816.F32 R84, R68.reuse, R72, R12 ;  /* 0x000000484454723c */ /* 0x042ff0000000180c */
[C---:B------:R-:W-:Y:S01]  /*8f50*/  HMMA.16816.F32 R16, R68.reuse, R74, R16 ;  /* 0x0000004a4410723c */ /* 0x040fe20000001810 */
[----:B------:R-:W1:Y:S07]  /*8f60*/  LDSM.16.MT88.4 R72, [R138+0xb000] ;  /* 0x00b000008a48783b */ /* 0x000e6e0000004200 */
[C---:B------:R-:W-:Y:S01]  /*8f70*/  HMMA.16816.F32 R80, R68.reuse, R82, R56 ;  /* 0x000000524450723c */ /* 0x040fe20000001838 */
[----:B------:R-:W-:Y:S07]  /*8f80*/  LDSM.16.MT88.4 R56, [R136+0x9800] ;  /* 0x009800008838783b */ /* 0x000fee0000004200 */
[C---:B--2---:R-:W-:Y:S08]  /*8f90*/  HMMA.16816.F32 R28, R68.reuse, R4, R28 ;  /* 0x00000004441c723c */ /* 0x044ff0000000181c */
[C---:B---3--:R-:W-:Y:S08]  /*8fa0*/  HMMA.16816.F32 R20, R68.reuse, R8, R20 ;  /* 0x000000084414723c */ /* 0x048ff00000001814 */
[C---:B------:R-:W-:Y:S01]  /*8fb0*/  HMMA.16816.F32 R24, R68.reuse, R10, R24 ;  /* 0x0000000a4418723c */ /* 0x040fe20000001818 */
[----:B------:R-:W2:Y:S07]  /*8fc0*/  LDSM.16.MT88.4 R8, [R140+0xb000] ;  /* 0x00b000008c08783b */ /* 0x000eae0000004200 */
[C---:B------:R-:W-:Y:S08]  /*8fd0*/  HMMA.16816.F32 R32, R68.reuse, R6, R32 ;  /* 0x000000064420723c */ /* 0x040ff00000001820 */
[C---:B-1----:R-:W-:Y:S08]  /*8fe0*/  HMMA.16816.F32 R4, R68.reuse, R72, R44 ;  /* 0x000000484404723c */ /* 0x042ff0000000182c */
[C---:B------:R-:W-:Y:S01]  /*8ff0*/  HMMA.16816.F32 R72, R68.reuse, R74, R48 ;  /* 0x0000004a4448723c */ /* 0x040fe20000001830 */
[----:B------:R-:W-:Y:S07]  /*9000*/  LDSM.16.MT88.4 R48, [R137+0x9800] ;  /* 0x009800008930783b */ /* 0x000fee0000004200 */
[C---:B--2---:R-:W-:Y:S01]  /*9010*/  HMMA.16816.F32 R12, R68.reuse, R8, R36 ;  /* 0x00000008440c723c */ /* 0x044fe20000001824 */
[----:B------:R-:W1:Y:S07]  /*9020*/  LDSM.16.MT88.4 R36, [R140+0x9800] ;  /* 0x009800008c24783b */ /* 0x000e6e0000004200 */
[----:B------:R-:W-:Y:S07]  /*9030*/  HMMA.16816.F32 R8, R68, R10, R40 ;  /* 0x0000000a4408723c */ /* 0x000fee0000001828 */
[----:B------:R-:W-:-:S02]  /*9040*/  FFMA.FTZ R40, R102, c[0x0][0x23c], -R119 ;  /* 0x00008f0066287a23 */ /* 0x000fc40000010877 */
[----:B------:R-:W2:Y:S02]  /*9050*/  LDSM.16.MT88.4 R100, [R136+0xb000] ;  /* 0x00b000008864783b */ /* 0x000ea40000004200 */
[----:B------:R3:W4:Y:S02]  /*9060*/  MUFU.EX2 R119, R40 ;  /* 0x0000002800777308 */ /* 0x0007240000000800 */
[----:B---3--:R-:W3:Y:S01]  /*9070*/  LDSM.16.MT88.4 R40, [R138+0x9800] ;  /* 0x009800008a28783b */ /* 0x008ee20000004200 */
[----:B----4-:R-:W-:Y:S01]  /*9080*/  F2FP.PACK_AB R106, R176, R119 ;  /* 0x00000077b06a723e */ /* 0x010fe200000000ff */
[----:B------:R-:W-:-:S04]  /*9090*/  FADD.FTZ R119, R119, R172 ;  /* 0x000000ac77777221 */ /* 0x000fc80000010000 */
[----:B------:R-:W-:Y:S02]  /*90a0*/  FADD.FTZ R168, R176, R119 ;  /* 0x00000077b0a87221 */ /* 0x000fe40000010000 */
[C---:B-1----:R-:W-:Y:S08]  /*90b0*/  HMMA.16816.F32 R96, R104.reuse, R36, R96 ;  /* 0x000000246860723c */ /* 0x042ff00000001860 */
[----:B------:R-:W-:Y:S08]  /*90c0*/  HMMA.16816.F32 R92, R104, R38, R92 ;  /* 0x00000026685c723c */ /* 0x000ff0000000185c */
[C---:B--2---:R-:W-:Y:S08]  /*90d0*/  HMMA.16816.F32 R88, R68.reuse, R100, R60 ;  /* 0x000000644458723c */ /* 0x044ff0000000183c */
[----:B------:R-:W-:Y:S01]  /*90e0*/  HMMA.16816.F32 R100, R68, R102, R64 ;  /* 0x000000664464723c */ /* 0x000fe20000001840 */
[----:B------:R-:W1:Y:S07]  /*90f0*/  LDSM.16.MT88.4 R64, [R140+0xb800] ;  /* 0x00b800008c40783b */ /* 0x000e6e0000004200 */
[C---:B---3--:R-:W-:Y:S01]  /*9100*/  HMMA.16816.F32 R36, R104.reuse, R40, R84 ;  /* 0x000000286824723c */ /* 0x048fe20000001854 */
[----:B------:R-:W2:Y:S07]  /*9110*/  LDSM.16.MT88.4 R84, [R136+0xb800] ;  /* 0x00b800008854783b */ /* 0x000eae0000004200 */
[C---:B------:R-:W-:Y:S01]  /*9120*/  HMMA.16816.F32 R40, R104.reuse, R42, R16 ;  /* 0x0000002a6828723c */ /* 0x040fe20000001810 */
[----:B------:R-:W3:Y:S07]  /*9130*/  LDSM.16.MT88.4 R16, [R138+0xb800] ;  /* 0x00b800008a10783b */ /* 0x000eee0000004200 */
[C---:B------:R-:W-:Y:S08]  /*9140*/  HMMA.16816.F32 R44, R104.reuse, R48, R20 ;  /* 0x00000030682c723c */ /* 0x040ff00000001814 */
[C---:B------:R-:W-:Y:S08]  /*9150*/  HMMA.16816.F32 R52, R104.reuse, R56, R28 ;  /* 0x000000386834723c */ /* 0x040ff0000000181c */
[C---:B------:R-:W-:Y:S08]  /*9160*/  HMMA.16816.F32 R48, R104.reuse, R50, R24 ;  /* 0x000000326830723c */ /* 0x040ff00000001818 */
[C---:B-1----:R-:W-:Y:S01]  /*9170*/  HMMA.16816.F32 R60, R104.reuse, R64, R12 ;  /* 0x00000040683c723c */ /* 0x042fe2000000180c */
[----:B------:R-:W1:Y:S07]  /*9180*/  LDSM.16.MT88.4 R12, [R137+0xb800] ;  /* 0x00b80000890c783b */ /* 0x000e6e0000004200 */
[C---:B--2---:R-:W-:Y:S08]  /*9190*/  HMMA.16816.F32 R88, R104.reuse, R84, R88 ;  /* 0x000000546858723c */ /* 0x044ff00000001858 */
[C---:B------:R-:W-:Y:S08]  /*91a0*/  HMMA.16816.F32 R56, R104.reuse, R58, R32 ;  /* 0x0000003a6838723c */ /* 0x040ff00000001820 */
[C---:B------:R-:W-:Y:S08]  /*91b0*/  HMMA.16816.F32 R64, R104.reuse, R66, R8 ;  /* 0x000000426840723c */ /* 0x040ff00000001808 */
[C---:B---3--:R-:W-:Y:S08]  /*91c0*/  HMMA.16816.F32 R68, R104.reuse, R16, R4 ;  /* 0x000000106844723c */ /* 0x048ff00000001804 */
[C---:B------:R-:W-:Y:S08]  /*91d0*/  HMMA.16816.F32 R72, R104.reuse, R18, R72 ;  /* 0x000000126848723c */ /* 0x040ff00000001848 */
[C---:B-1----:R-:W-:Y:S08]  /*91e0*/  HMMA.16816.F32 R76, R104.reuse, R12, R76 ;  /* 0x0000000c684c723c */ /* 0x042ff0000000184c */
[C---:B------:R-:W-:Y:S08]  /*91f0*/  HMMA.16816.F32 R80, R104.reuse, R14, R80 ;  /* 0x0000000e6850723c */ /* 0x040ff00000001850 */
[----:B------:R-:W-:Y:S11]  /*9200*/  HMMA.16816.F32 R84, R104, R86, R100 ;  /* 0x000000566854723c */ /* 0x000ff60000001864 */
[----:B------:R-:W-:Y:S08]  /*9210*/  @!UPT UIADD3 URZ, URZ, URZ, URZ ;  /* 0x0000003f3f3ff290 */ /* 0x000ff0000fffe03f */
.L_x_7411:
        /* <DEDUP_REMOVED lines=11> */
.L_x_7423:
        /* <DEDUP_REMOVED lines=66> */
.L_x_7420:
        /* <DEDUP_REMOVED lines=237> */
.L_x_7422:
        /* <DEDUP_REMOVED lines=63> */
.L_x_7421:
[----:B------:R-:W-:Y:S04]  /*a9b0*/  LEA R2, R155, R154, 0x6 ;  /* 0x0000009a9b027211 */ /* 0x000fe800078e30ff */
        /* <DEDUP_REMOVED lines=34> */
[-C--:B------:R-:W-:Y:S01]  /*abe0*/  FFMA.FTZ R15, R0, R106.reuse, R15 ;  /* 0x0000006a000f7223 */ /* 0x080fe2000001000f */
[----:B------:R-:W-:Y:S01]  /*abf0*/  FMNMX.FTZ R108, R4, R101, !PT ;  /* 0x00000065046c7209 */ /* 0x000fe20007810000 */
[----:B------:R-:W-:Y:S01]  /*ac00*/  FFMA.FTZ R13, R0, R106, R13 ;  /* 0x0000006a000d7223 */ /* 0x000fe2000001000d */
[----:B------:R-:W-:Y:S01]  /*ac10*/  IADD3 R106, R2, 0x38, RZ ;  /* 0x00000038026a7810 */ /* 0x000fe20007ffe0ff */
[----:B------:R-:W-:Y:S01]  /*ac20*/  FFMA.FTZ R18, R0, R109, R18 ;  /* 0x0000006d00127223 */ /* 0x000fe20000010012 */
[----:B------:R-:W-:Y:S01]  /*ac30*/  FMNMX.FTZ R110, R10, R115, !PT ;  /* 0x000000730a6e7209 */ /* 0x000fe20007810000 */
[C---:B------:R-:W-:Y:S01]  /*ac40*/  FFMA.FTZ R16, R0.reuse, R109, R16 ;  /* 0x0000006d00107223 */ /* 0x040fe20000010010 */
[----:B------:R-:W-:Y:S01]  /*ac50*/  FMNMX.FTZ R115, R5, R108, !PT ;  /* 0x0000006c05737209 */ /* 0x000fe20007810000 */
[CC--:B------:R-:W-:Y:S01]  /*ac60*/  FFMA.FTZ R11, R0.reuse, R102.reuse, R11 ;  /* 0x00000066000b7223 */ /* 0x0c0fe2000001000b */
[----:B------:R1:W2:Y:S01]  /*ac70*/  I2F R109, R106 ;  /* 0x0000006a006d7306 */ /* 0x0002a20000201400 */
[----:B------:R-:W-:Y:S01]  /*ac80*/  FFMA.FTZ R9, R0, R102, R9 ;  /* 0x0000006600097223 */ /* 0x000fe20000010009 */
[----:B------:R-:W-:Y:S01]  /*ac90*/  IADD3 R102, R2, 0x31, RZ ;  /* 0x0000003102667810 */ /* 0x000fe20007ffe0ff */
[-C--:B------:R-:W-:Y:S01]  /*aca0*/  FFMA.FTZ R14, R0, R113.reuse, R14 ;  /* 0x00000071000e7223 */ /* 0x080fe2000001000e */
[----:B------:R-:W-:Y:S01]  /*acb0*/  IADD3 R2, R2, 0x39, RZ ;  /* 0x0000003902027810 */ /* 0x000fe20007ffe0ff */
[C---:B------:R-:W-:Y:S01]  /*acc0*/  FFMA.FTZ R12, R0.reuse, R113, R12 ;  /* 0x00000071000c7223 */ /* 0x040fe2000001000c */
[----:B------:R-:W-:Y:S01]  /*acd0*/  FMNMX.FTZ R113, R11, R110, !PT ;  /* 0x0000006e0b717209 */ /* 0x000fe20007810000 */
[-C--:B------:R-:W-:Y:S01]  /*ace0*/  FFMA.FTZ R19, R0, R104.reuse, R19 ;  /* 0x0000006800137223 */ /* 0x080fe20000010013 */
        /* <DEDUP_REMOVED lines=13> */
[----:B------:R-:W4:Y:S01]  /*adc0*/  I2F R2, R2 ;  /* 0x0000000200027306 */ /* 0x000f220000201400 */
[----:B------:R-:W-:Y:S01]  /*add0*/  FMNMX.FTZ R115, R19, R108, !PT ;  /* 0x0000006c13737209 */ /* 0x000fe20007810000 */
[----:B------:R-:W-:Y:S01]  /*ade0*/  FFMA.FTZ R21, R0, R100, R21 ;  /* 0x0000006400157223 */ /* 0x000fe20000010015 */
[----:B------:R-:W-:Y:S01]  /*adf0*/  FMNMX.FTZ R104, R16, R113, !PT ;  /* 0x0000007110687209 */ /* 0x000fe20007810000 */
[----:B------:R-:W-:Y:S01]  /*ae00*/  FFMA.FTZ R27, R0, R3, R27 ;  /* 0x00000003001b7223 */ /* 0x000fe2000001001b */
[----:B-1----:R-:W-:Y:S01]  /*ae10*/  FMNMX.FTZ R106, R22, R115, !PT ;  /* 0x00000073166a7209 */ /* 0x002fe20007810000 */
[C---:B------:R-:W-:Y:S01]  /*ae20*/  FFMA.FTZ R24, R0.reuse, R107, R24 ;  /* 0x0000006b00187223 */ /* 0x040fe20000010018 */
[----:B------:R-:W-:Y:S01]  /*ae30*/  FMNMX.FTZ R111, R17, R104, !PT ;  /* 0x00000068116f7209 */ /* 0x000fe20007810000 */
[C---:B------:R-:W-:Y:S01]  /*ae40*/  FFMA.FTZ R25, R0.reuse, R3, R25 ;  /* 0x0000000300197223 */ /* 0x040fe20000010019 */
[----:B------:R-:W-:Y:S01]  /*ae50*/  FMNMX.FTZ R113, R23, R106, !PT ;  /* 0x0000006a17717209 */ /* 0x000fe20007810000 */
[----:B------:R-:W-:Y:S01]  /*ae60*/  FFMA.FTZ R28, R0, R105, R28 ;  /* 0x00000069001c7223 */ /* 0x000fe2000001001c */
[----:B------:R-:W-:Y:S01]  /*ae70*/  FMNMX.FTZ R100, R20, R111, !PT ;  /* 0x0000006f14647209 */ /* 0x000fe20007810000 */
[----:B--2---:R-:W-:Y:S01]  /*ae80*/  FFMA.FTZ R34, R0, R109, R34 ;  /* 0x0000006d00227223 */ /* 0x004fe20000010022 */
[----:B------:R-:W-:Y:S01]  /*ae90*/  FMNMX.FTZ R104, R26, R113, !PT ;  /* 0x000000711a687209 */ /* 0x000fe20007810000 */
[C---:B---3--:R-:W-:Y:S01]  /*aea0*/  FFMA.FTZ R31, R0.reuse, R102, R31 ;  /* 0x00000066001f7223 */ /* 0x048fe2000001001f */
[----:B------:R-:W-:Y:S01]  /*aeb0*/  FMNMX.FTZ R107, R21, R100, !PT ;  /* 0x00000064156b7209 */ /* 0x000fe20007810000 */
[C---:B------:R-:W-:Y:S01]  /*aec0*/  FFMA.FTZ R29, R0.reuse, R102, R29 ;  /* 0x00000066001d7223 */ /* 0x040fe2000001001d */
[----:B------:R-:W-:Y:S01]  /*aed0*/  FMNMX.FTZ R111, R27, R104, !PT ;  /* 0x000000681b6f7209 */ /* 0x000fe20007810000 */
[----:B------:R-:W-:Y:S01]  /*aee0*/  FFMA.FTZ R32, R0, R109, R32 ;  /* 0x0000006d00207223 */ /* 0x000fe20000010020 */
[----:B------:R-:W-:Y:S02]  /*aef0*/  FMNMX.FTZ R100, R24, R107, !PT ;  /* 0x0000006b18647209 */ /* 0x000fe40007810000 */
[----:B------:R-:W-:Y:S02]  /*af00*/  FMNMX.FTZ R104, R30, R111, !PT ;  /* 0x0000006f1e687209 */ /* 0x000fe40007810000 */
[----:B------:R-:W-:Y:S01]  /*af10*/  FMNMX.FTZ R105, R25, R100, !PT ;  /* 0x0000006419697209 */ /* 0x000fe20007810000 */
[C---:B----4-:R-:W-:Y:S01]  /*af20*/  FFMA.FTZ R35, R0.reuse, R2, R35 ;  /* 0x0000000200237223 */ /* 0x050fe20000010023 */
[----:B------:R-:W-:Y:S01]  /*af30*/  FMNMX.FTZ R3, R31, R104, !PT ;  /* 0x000000681f037209 */ /* 0x000fe20007810000 */
[----:B------:R-:W-:Y:S01]  /*af40*/  FFMA.FTZ R33, R0, R2, R33 ;  /* 0x0000000200217223 */ /* 0x000fe20000010021 */
[----:B------:R-:W-:Y:S01]  /*af50*/  FMNMX.FTZ R102, R28, R105, !PT ;  /* 0x000000691c667209 */ /* 0x000fe20007810000 */
[----:B------:R-:W-:Y:S01]  /*af60*/  LDSM.16.MT88.4 R108, [R138+0x8000] ;  /* 0x008000008a6c783b */ /* 0x000fe20000004200 */
        /* <DEDUP_REMOVED lines=27> */
[----:B------:R-:W-:Y:S01]  /*b120*/  ISETP.GT.AND P1, PT, R155, R148, PT ;  /* 0x000000949b00720c */ /* 0x000fe20003f24270 */
[--C-:B------:R-:W-:Y:S02]  /*b130*/  FFMA.FTZ R114, R8, c[0x0][0x23c], -R118.reuse ;  /* 0x00008f0008727a23 */ /* 0x100fe40000010876 */
[----:B------:R-:W-:Y:S02]  /*b140*/  FFMA.FTZ R113, R9, c[0x0][0x23c], -R118 ;  /* 0x00008f0009717a23 */ /* 0x000fe40000010876 */
[--C-:B------:R-:W-:Y:S02]  /*b150*/  FFMA.FTZ R117, R6, c[0x0][0x23c], -R122.reuse ;  /* 0x00008f0006757a23 */ /* 0x100fe4000001087a */
[----:B------:R-:W-:Y:S01]  /*b160*/  FFMA.FTZ R112, R7, c[0x0][0x23c], -R122 ;  /* 0x00008f0007707a23 */ /* 0x000fe2000001087a */
[----:B------:R-:W3:Y:S01]  /*b170*/  MUFU.EX2 R101, R101 ;  /* 0x0000006500657308 */ /* 0x000ee20000000800 */
[--C-:B------:R-:W-:Y:S02]  /*b180*/  FFMA.FTZ R116, R4, c[0x0][0x23c], -R118.reuse ;  /* 0x00008f0004747a23 */ /* 0x100fe40000010876 */
[--C-:B------:R-:W-:Y:S02]  /*b190*/  FFMA.FTZ R115, R5, c[0x0][0x23c], -R118.reuse ;  /* 0x00008f0005737a23 */ /* 0x100fe40000010876 */
[--C-:B------:R-:W-:Y:S02]  /*b1a0*/  FFMA.FTZ R125, R24, c[0x0][0x23c], -R118.reuse ;  /* 0x00008f00187d7a23 */ /* 0x100fe40000010876 */
[----:B------:R-:W-:Y:S02]  /*b1b0*/  FFMA.FTZ R172, R25, c[0x0][0x23c], -R118 ;  /* 0x00008f0019ac7a23 */ /* 0x000fe40000010876 */
[--C-:B------:R-:W-:Y:S01]  /*b1c0*/  FFMA.FTZ R127, R30, c[0x0][0x23c], -R122.reuse ;  /* 0x00008f001e7f7a23 */ /* 0x100fe2000001087a */
[----:B------:R-:W-:Y:S01]  /*b1d0*/  MUFU.EX2 R117, R117 ;  /* 0x0000007500757308 */ /* 0x000fe20000000800 */
[----:B------:R-:W-:Y:S02]  /*b1e0*/  FFMA.FTZ R174, R31, c[0x0][0x23c], -R122 ;  /* 0x00008f001fae7a23 */ /* 0x000fe4000001087a */
[--C-:B------:R-:W-:Y:S02]  /*b1f0*/  FFMA.FTZ R171, R28, c[0x0][0x23c], -R118.reuse ;  /* 0x00008f001cab7a23 */ /* 0x100fe40000010876 */
        /* <DEDUP_REMOVED lines=8> */
[----:B------:R-:W3:Y:S01]  /*b280*/  LDSM.16.MT88.4 R92, [R137+0x8000] ;  /* 0x00800000895c783b */ /* 0x000ee20000004200 */
        /* <DEDUP_REMOVED lines=32> */
[----:B------:R-:W4:Y:S01]  /*b490*/  MUFU.EX2 R113, R113 ;  /* 0x0000007100717308 */ /* 0x000f220000000800 */
[----:B------:R-:W-:Y:S02]  /*b4a0*/  FFMA.FTZ R176, R29, c[0x0][0x23c], -R118 ;  /* 0x00008f001db07a23 */ /* 0x000fe40000010876 */
[----:B------:R-:W-:Y:S01]  /*b4b0*/  LDSM.16.MT88.4 R28, [R137+0x9800] ;  /* 0x00980000891c783b */ /* 0x000fe20000004200 */
        /* <DEDUP_REMOVED lines=10> */
[----:B------:R-:W-:Y:S01]  /*b560*/  MUFU.EX2 R172, R172 ;  /* 0x000000ac00ac7308 */ /* 0x000fe20000000800 */
[C---:B------:R-:W-:Y:S02]  /*b570*/  FMUL.FTZ R70, R100.reuse, R70 ;  /* 0x0000004664467220 */ /* 0x040fe40000410000 */
[C---:B------:R-:W-:Y:S01]  /*b580*/  FMUL.FTZ R71, R100.reuse, R71 ;  /* 0x0000004764477220 */ /* 0x040fe20000410000 */
[----:B----4-:R-:W-:Y:S01]  /*b590*/  F2FP.PACK_AB R98, R113, R114 ;  /* 0x000000727162723e */ /* 0x010fe200000000ff */
[C---:B------:R-:W-:Y:S02]  /*b5a0*/  FMUL.FTZ R68, R101.reuse, R68 ;  /* 0x0000004465447220 */ /* 0x040fe40000410000 */
[C---:B------:R-:W-:Y:S02]  /*b5b0*/  FMUL.FTZ R69, R101.reuse, R69 ;  /* 0x0000004565457220 */ /* 0x040fe40000410000 */
[C---:B------:R-:W-:Y:S01]  /*b5c0*/  FMUL.FTZ R74, R100.reuse, R74 ;  /* 0x0000004a644a7220 */ /* 0x040fe20000410000 */
[----:B------:R-:W-:Y:S01]  /*b5d0*/  MUFU.EX2 R127, R127 ;  /* 0x0000007f007f7308 */ /* 0x000fe20000000800 */
[C---:B-1----:R-:W-:Y:S05]  /*b5e0*/  HMMA.16816.F32 R4, R96.reuse, R104, R4 ;  /* 0x000000686004723c */ /* 0x042fea0000001804 */
        /* <DEDUP_REMOVED lines=16> */
[C---:B---3--:R-:W-:Y:S04]  /*b6f0*/  HMMA.16816.F32 R44, R96.reuse, R92, R44 ;  /* 0x0000005c602c723c */ /* 0x048fe8000000182c */
[----:B------:R-:W-:Y:S02]  /*b700*/  FMUL.FTZ R83, R100, R83 ;  /* 0x0000005364537220 */ /* 0x000fe40000410000 */
[C---:B------:R-:W-:Y:S02]  /*b710*/  FMUL.FTZ R80, R101.reuse, R80 ;  /* 0x0000005065507220 */ /* 0x040fe40000410000 */
[C---:B------:R-:W-:Y:S01]  /*b720*/  HMMA.16816.F32 R48, R96.reuse, R94, R48 ;  /* 0x0000005e6030723c */ /* 0x040fe20000001830 */
[----:B------:R-:W3:Y:S03]  /*b730*/  LDSM.16.MT88.4 R92, [R138+0xa000] ;  /* 0x00a000008a5c783b */ /* 0x000ee60000004200 */
[----:B------:R-:W-:Y:S02]  /*b740*/  FMUL.FTZ R81, R101, R81 ;  /* 0x0000005165517220 */ /* 0x000fe40000410000 */
[--C-:B------:R-:W-:Y:S02]  /*b750*/  FFMA.FTZ R120, R14, c[0x0][0x23c], -R122.reuse ;  /* 0x00008f000e787a23 */ /* 0x100fe4000001087a */
[C---:B------:R-:W-:Y:S01]  /*b760*/  FMUL.FTZ R14, R100.reuse, R90 ;  /* 0x0000005a640e7220 */ /* 0x040fe20000410000 */
[C---:B-1----:R-:W-:Y:S03]  /*b770*/  HMMA.16816.F32 R52, R96.reuse, R104, R52 ;  /* 0x000000686034723c */ /* 0x042fe60000001834 */
[----:B------:R-:W-:Y:S01]  /*b780*/  FFMA.FTZ R119, R15, c[0x0][0x23c], -R122 ;  /* 0x00008f000f777a23 */ /* 0x000fe2000001087a */
[----:B------:R-:W-:Y:S01]  /*b790*/  MUFU.EX2 R120, R120 ;  /* 0x0000007800787308 */ /* 0x000fe20000000800 */
[----:B------:R-:W-:Y:S02]  /*b7a0*/  FMUL.FTZ R15, R100, R91 ;  /* 0x0000005b640f7220 */ /* 0x000fe40000410000 */
[--C-:B------:R-:W-:Y:S01]  /*b7b0*/  FFMA.FTZ R123, R20, c[0x0][0x23c], -R118.reuse ;  /* 0x00008f00147b7a23 */ /* 0x100fe20000010876 */
[C---:B------:R-:W-:Y:S01]  /*b7c0*/  HMMA.16816.F32 R56, R96.reuse, R106, R56 ;  /* 0x0000006a6038723c */ /* 0x040fe20000001838 */
[----:B------:R-:W1:Y:S03]  /*b7d0*/  LDSM.16.MT88.4 R104, [R137+0xa000] ;  /* 0x00a000008968783b */ /* 0x000e660000004200 */
[----:B------:R-:W-:Y:S02]  /*b7e0*/  FFMA.FTZ R126, R21, c[0x0][0x23c], -R118 ;  /* 0x00008f00157e7a23 */ /* 0x000fe40000010876 */
[----:B------:R-:W-:Y:S01]  /*b7f0*/  MUFU.EX2 R119, R119 ;  /* 0x0000007700777308 */ /* 0x000fe20000000800 */
[----:B------:R-:W-:Y:S01]  /*b800*/  FFMA.FTZ R121, R18, c[0x0][0x23c], -R122 ;  /* 0x00008f0012797a23 */ /* 0x000fe2000001087a */
[C---:B--2---:R-:W-:Y:S04]  /*b810*/  HMMA.16816.F32 R60, R96.reuse, R108, R60 ;  /* 0x0000006c603c723c */ /* 0x044fe8000000183c */
[----:B------:R-:W-:Y:S02]  /*b820*/  FFMA.FTZ R18, R12, c[0x0][0x23c], -R118 ;  /* 0x00008f000c127a23 */ /* 0x000fe40000010876 */
[----:B------:R-:W-:Y:S02]  /*b830*/  FMUL.FTZ R12, R101, R88 ;  /* 0x00000058650c7220 */ /* 0x000fe40000410000 */
[C---:B------:R-:W-:Y:S01]  /*b840*/  HMMA.16816.F32 R64, R96.reuse, R110, R64 ;  /* 0x0000006e6040723c */ /* 0x040fe20000001840 */
[----:B------:R-:W2:Y:S01]  /*b850*/  LDSM.16.MT88.4 R108, [R136+0xa000] ;  /* 0x00a00000886c783b */ /* 0x000ea20000004200 */
[----:B------:R-:W-:Y:S02]  /*b860*/  MUFU.EX2 R121, R121 ;  /* 0x0000007900797308 */ /* 0x000fe40000000800 */
[--C-:B------:R-:W-:Y:S02]  /*b870*/  FFMA.FTZ R124, R19, c[0x0][0x23c], -R122.reuse ;  /* 0x00008f00137c7a23 */ /* 0x100fe4000001087a */
[----:B------:R-:W-:Y:S02]  /*b880*/  FMUL.FTZ R19, R100, R87 ;  /* 0x0000005764137220 */ /* 0x000fe40000410000 */
[C---:B---3--:R-:W-:Y:S04]  /*b890*/  HMMA.16816.F32 R68, R96.reuse, R92, R68 ;  /* 0x0000005c6044723c */ /* 0x048fe80000001844 */
[----:B------:R-:W3:Y:S01]  /*b8a0*/  MUFU.EX2 R124, R124 ;  /* 0x0000007c007c7308 */ /* 0x000ee20000000800 */
[----:B------:R-:W-:Y:S02]  /*b8b0*/  FFMA.FTZ R34, R34, c[0x0][0x23c], -R122 ;  /* 0x00008f0022227a23 */ /* 0x000fe4000001087a */
[----:B------:R-:W-:Y:S01]  /*b8c0*/  FFMA.FTZ R32, R32, c[0x0][0x23c], -R118 ;  /* 0x00008f0020207a23 */ /* 0x000fe20000010876 */
[C---:B------:R-:W-:Y:S01]  /*b8d0*/  HMMA.16816.F32 R72, R96.reuse, R94, R72 ;  /* 0x0000005e6048723c */ /* 0x040fe20000001848 */
[----:B------:R-:W-:Y:S03]  /*b8e0*/  LDSM.16.MT88.4 R92, [R138+0x8800] ;  /* 0x008800008a5c783b */ /* 0x000fe60000004200 */
[----:B------:R-:W-:Y:S02]  /*b8f0*/  FFMA.FTZ R117, R100, R167, R117 ;  /* 0x000000a764757223 */ /* 0x000fe40000010075 */
[----:B------:R-:W-:Y:S01]  /*b900*/  MUFU.EX2 R123, R123 ;  /* 0x0000007b007b7308 */ /* 0x000fe20000000800 */
[----:B------:R-:W-:Y:S01]  /*b910*/  FFMA.FTZ R116, R101, R168, R116 ;  /* 0x000000a865747223 */ /* 0x000fe20000010074 */
[C---:B-1----:R-:W-:Y:S04]  /*b920*/  HMMA.16816.F32 R76, R96.reuse, R104, R76 ;  /* 0x00000068604c723c */ /* 0x042fe8000000184c */
[----:B------:R-:W-:Y:S02]  /*b930*/  FADD.FTZ R112, R112, R117 ;  /* 0x0000007570707221 */ /* 0x000fe40000010000 */
[----:B------:R-:W-:Y:S02]  /*b940*/  FADD.FTZ R115, R115, R116 ;  /* 0x0000007473737221 */ /* 0x000fe40000010000 */
[--C-:B------:R-:W-:Y:S01]  /*b950*/  FFMA.FTZ R105, R13, c[0x0][0x23c], -R118.reuse ;  /* 0x00008f000d697a23 */ /* 0x100fe20000010876 */
[C---:B------:R-:W-:Y:S01]  /*b960*/  HMMA.16816.F32 R80, R96.reuse, R106, R80 ;  /* 0x0000006a6050723c */ /* 0x040fe20000001850 */
[----:B------:R1:W-:Y:S02]  /*b970*/  MUFU.EX2 R104, R18 ;  /* 0x0000001200687308 */ /* 0x0003e40000000800 */
[----:B------:R-:W-:Y:S01]  /*b980*/  FMUL.FTZ R13, R101, R89 ;  /* 0x00000059650d7220 */ /* 0x000fe20000410000 */
[----:B---3--:R-:W-:Y:S01]  /*b990*/  F2FP.PACK_AB R87, R124, R121 ;  /* 0x000000797c57723e */ /* 0x008fe200000000ff */
[----:B------:R-:W3:Y:S02]  /*b9a0*/  LDSM.16.MT88.4 R88, [R140+0x8800] ;  /* 0x008800008c58783b */ /* 0x000ee40000004200 */
[--C-:B------:R-:W-:Y:S02]  /*b9b0*/  FFMA.FTZ R106, R16, c[0x0][0x23c], -R118.reuse ;  /* 0x00008f00106a7a23 */ /* 0x100fe40000010876 */
[----:B------:R-:W-:Y:S01]  /*b9c0*/  FFMA.FTZ R107, R17, c[0x0][0x23c], -R118 ;  /* 0x00008f00116b7a23 */ /* 0x000fe20000010876 */
[C---:B--2---:R-:W-:Y:S01]  /*b9d0*/  HMMA.16816.F32 R12, R96.reuse, R108, R12 ;  /* 0x0000006c600c723c */ /* 0x044fe2000000180c */
[----:B------:R-:W2:Y:S02]  /*b9e0*/  MUFU.EX2 R105, R105 ;  /* 0x0000006900697308 */ /* 0x000ea40000000800 */
[C---:B------:R-:W-:Y:S02]  /*b9f0*/  FMUL.FTZ R16, R101.reuse, R84 ;  /* 0x0000005465107220 */ /* 0x040fe40000410000 */
[----:B------:R-:W-:Y:S01]  /*ba00*/  FMUL.FTZ R17, R101, R85 ;  /* 0x0000005565117220 */ /* 0x000fe20000410000 */
[----:B------:R-:W-:Y:S01]  /*ba10*/  F2FP.PACK_AB R85, R119, R120 ;  /* 0x000000787755723e */ /* 0x000fe200000000ff */
[--C-:B------:R-:W-:Y:S01]  /*ba20*/  FFMA.FTZ R108, R26, c[0x0][0x23c], -R122.reuse ;  /* 0x00008f001a6c7a23 */ /* 0x100fe2000001087a */
[----:B------:R-:W-:Y:S01]  /*ba30*/  MOV R101, R3 ;  /* 0x0000000300657202 */ /* 0x000fe20000000f00 */
[----:B------:R-:W-:Y:S02]  /*ba40*/  FFMA.FTZ R109, R27, c[0x0][0x23c], -R122 ;  /* 0x00008f001b6d7a23 */ /* 0x000fe4000001087a */
[----:B------:R-:W-:Y:S01]  /*ba50*/  MUFU.EX2 R106, R106 ;  /* 0x0000006a006a7308 */ /* 0x000fe20000000800 */
[----:B------:R-:W-:Y:S01]  /*ba60*/  LDSM.16.MT88.4 R24, [R137+0x9000] ;  /* 0x009000008918783b */ /* 0x000fe20000004200 */
[----:B------:R-:W-:Y:S02]  /*ba70*/  FFMA.FTZ R118, R33, c[0x0][0x23c], -R118 ;  /* 0x00008f0021767a23 */ /* 0x000fe40000010876 */
[----:B-1----:R-:W-:Y:S02]  /*ba80*/  FMUL.FTZ R18, R100, R86 ;  /* 0x0000005664127220 */ /* 0x002fe40000410000 */
[----:B------:R-:W-:Y:S04]  /*ba90*/  FADD.FTZ R114, R114, R115 ;  /* 0x0000007372727221 */ /* 0x000fe80000010000 */
[----:B------:R-:W1:Y:S01]  /*baa0*/  MUFU.EX2 R107, R107 ;  /* 0x0000006b006b7308 */ /* 0x000e620000000800 */
[----:B------:R-:W-:Y:S01]  /*bab0*/  HMMA.16816.F32 R16, R96, R110, R16 ;  /* 0x0000006e6010723c */ /* 0x000fe20000001810 */
[----:B------:R-:W4:Y:S02]  /*bac0*/  LDSM.16.MT88.4 R96, [R137+0x8800] ;  /* 0x008800008960783b */ /* 0x000f240000004200 */
[----:B--2---:R-:W-:Y:S01]  /*bad0*/  F2FP.PACK_AB R84, R105, R104 ;  /* 0x000000686954723e */ /* 0x004fe200000000ff */
[----:B------:R-:W-:Y:S03]  /*bae0*/  FADD.FTZ R113, R113, R114 ;  /* 0x0000007271717221 */ /* 0x000fe60000010000 */
[--C-:B------:R-:W-:Y:S01]  /*baf0*/  FFMA.FTZ R110, R22, c[0x0][0x23c], -R122.reuse ;  /* 0x00008f00166e7a23 */ /* 0x100fe2000001087a */
[----:B------:R-:W-:Y:S01]  /*bb00*/  F2FP.PACK_AB R22, R172, R125 ;  /* 0x0000007dac16723e */ /* 0x000fe200000000ff */
[--C-:B------:R-:W-:Y:S01]  /*bb10*/  FFMA.FTZ R111, R23, c[0x0][0x23c], -R122.reuse ;  /* 0x00008f00176f7a23 */ /* 0x100fe2000001087a */
[----:B------:R-:W-:Y:S02]  /*bb20*/  MUFU.EX2 R108, R108 ;  /* 0x0000006c006c7308 */ /* 0x000fe40000000800 */
[----:B------:R-:W-:Y:S02]  /*bb30*/  FFMA.FTZ R122, R35, c[0x0][0x23c], -R122 ;  /* 0x00008f00237a7a23 */ /* 0x000fe4000001087a */
[----:B------:R-:W-:Y:S04]  /*bb40*/  FADD.FTZ R104, R104, R113 ;  /* 0x0000007168687221 */ /* 0x000fe80000010000 */
[----:B------:R-:W-:Y:S02]  /*bb50*/  FADD.FTZ R105, R105, R104 ;  /* 0x0000006869697221 */ /* 0x000fe40000010000 */
[----:B------:R-:W-:Y:S01]  /*bb60*/  MUFU.EX2 R110, R110 ;  /* 0x0000006e006e7308 */ /* 0x000fe20000000800 */
[----:B-1----:R-:W-:Y:S07]  /*bb70*/  F2FP.PACK_AB R86, R107, R106 ;  /* 0x0000006a6b56723e */ /* 0x002fee00000000ff */
[C---:B---3--:R-:W-:Y:S02]  /*bb80*/  HMMA.16816.F32 R4, R84.reuse, R88, R4 ;  /* 0x000000585404723c */ /* 0x048fe40000001804 */
[----:B------:R-:W1:Y:S06]  /*bb90*/  MUFU.EX2 R111, R111 ;  /* 0x0000006f006f7308 */ /* 0x000e6c0000000800 */
[C---:B------:R-:W-:Y:S01]  /*bba0*/  HMMA.16816.F32 R8, R84.reuse, R90, R8 ;  /* 0x0000005a5408723c */ /* 0x040fe20000001808 */
[----:B------:R-:W2:Y:S03]  /*bbb0*/  LDSM.16.MT88.4 R88, [R136+0x8800] ;  /* 0x008800008858783b */ /* 0x000ea60000004200 */
[----:B------:R-:W3:Y:S04]  /*bbc0*/  MUFU.EX2 R109, R109 ;  /* 0x0000006d006d7308 */ /* 0x000ee80000000800 */
[C---:B------:R-:W-:Y:S06]  /*bbd0*/  HMMA.16816.F32 R36, R84.reuse, R92, R36 ;  /* 0x0000005c5424723c */ /* 0x040fec0000001824 */
[----:B------:R-:W5:Y:S02]  /*bbe0*/  MUFU.EX2 R126, R126 ;  /* 0x0000007e007e7308 */ /* 0x000f640000000800 */
[C---:B------:R-:W-:Y:S01]  /*bbf0*/  HMMA.16816.F32 R40, R84.reuse, R94, R40 ;  /* 0x0000005e5428723c */ /* 0x040fe20000001828 */
[----:B------:R-:W2:Y:S03]  /*bc00*/  LDSM.16.MT88.4 R92, [R140+0xa800] ;  /* 0x00a800008c5c783b */ /* 0x000ea60000004200 */
[----:B-1----:R-:W-:Y:S04]  /*bc10*/  F2FP.PACK_AB R21, R111, R110 ;  /* 0x0000006e6f15723e */ /* 0x002fe800000000ff */
[----:B------:R-:W-:Y:S01]  /*bc20*/  MUFU.EX2 R34, R34 ;  /* 0x0000002200227308 */ /* 0x000fe20000000800 */
[C---:B----4-:R-:W-:Y:S03]  /*bc30*/  HMMA.16816.F32 R44, R84.reuse, R96, R44 ;  /* 0x00000060542c723c */ /* 0x050fe6000000182c */
[----:B---3--:R-:W-:Y:S05]  /*bc40*/  F2FP.PACK_AB R23, R109, R108 ;  /* 0x0000006c6d17723e */ /* 0x008fea00000000ff */
[C---:B------:R-:W-:Y:S01]  /*bc50*/  HMMA.16816.F32 R48, R84.reuse, R98, R48 ;  /* 0x000000625430723c */ /* 0x040fe20000001830 */
[----:B------:R-:W1:Y:S01]  /*bc60*/  LDSM.16.MT88.4 R96, [R138+0xa800] ;  /* 0x00a800008a60783b */ /* 0x000e620000004200 */
[----:B------:R-:W3:Y:S02]  /*bc70*/  MUFU.EX2 R35, R122 ;  /* 0x0000007a00237308 */ /* 0x000ee40000000800 */
[----:B-----5:R-:W-:Y:S04]  /*bc80*/  F2FP.PACK_AB R20, R126, R123 ;  /* 0x0000007b7e14723e */ /* 0x020fe800000000ff */
[C---:B--2---:R-:W-:Y:S04]  /*bc90*/  HMMA.16816.F32 R52, R84.reuse, R88, R52 ;  /* 0x000000585434723c */ /* 0x044fe80000001834 */
[----:B------:R-:W-:Y:S04]  /*bca0*/  MUFU.EX2 R32, R32 ;  /* 0x0000002000207308 */ /* 0x000fe80000000800 */
[C---:B------:R-:W-:Y:S01]  /*bcb0*/  HMMA.16816.F32 R56, R84.reuse, R90, R56 ;  /* 0x0000005a5438723c */ /* 0x040fe20000001838 */
[----:B------:R-:W2:Y:S05]  /*bcc0*/  LDSM.16.MT88.4 R88, [R137+0xa800] ;  /* 0x00a800008958783b */ /* 0x000eaa0000004200 */
[----:B------:R-:W4:Y:S02]  /*bcd0*/  MUFU.EX2 R33, R118 ;  /* 0x0000007600217308 */ /* 0x000f240000000800 */
[C---:B------:R-:W-:Y:S08]  /*bce0*/  HMMA.16816.F32 R60, R84.reuse, R92, R60 ;  /* 0x0000005c543c723c */ /* 0x040ff0000000183c */
[C---:B------:R-:W-:Y:S01]  /*bcf0*/  HMMA.16816.F32 R64, R84.reuse, R94, R64 ;  /* 0x0000005e5440723c */ /* 0x040fe20000001840 */
[----:B------:R-:W5:Y:S07]  /*bd00*/  LDSM.16.MT88.4 R92, [R136+0xa800] ;  /* 0x00a80000885c783b */ /* 0x000f6e0000004200 */
[C---:B-1----:R-:W-:Y:S08]  /*bd10*/  HMMA.16816.F32 R68, R84.reuse, R96, R68 ;  /* 0x000000605444723c */ /* 0x042ff00000001844 */
[C---:B------:R-:W-:Y:S01]  /*bd20*/  HMMA.16816.F32 R72, R84.reuse, R98, R72 ;  /* 0x000000625448723c */ /* 0x040fe20000001848 */
[----:B------:R-:W-:Y:S07]  /*bd30*/  LDSM.16.MT88.4 R96, [R138+0x9000] ;  /* 0x009000008a60783b */ /* 0x000fee0000004200 */
[C---:B--2---:R-:W-:Y:S08]  /*bd40*/  HMMA.16816.F32 R76, R84.reuse, R88, R76 ;  /* 0x00000058544c723c */ /* 0x044ff0000000184c */
        /* <DEDUP_REMOVED lines=26> */
[----:B------:R-:W-:Y:S03]  /*bef0*/  F2FP.PACK_AB R84, R176, R171 ;  /* 0x000000abb054723e */ /* 0x000fe600000000ff */
[----:B---3--:R-:W-:Y:S01]  /*bf00*/  F2FP.PACK_AB R87, R35, R34 ;  /* 0x000000222357723e */ /* 0x008fe200000000ff */
[C---:B-1----:R-:W-:Y:S04]  /*bf10*/  HMMA.16816.F32 R12, R20.reuse, R88, R12 ;  /* 0x00000058140c723c */ /* 0x042fe8000000180c */
[----:B----4-:R-:W-:Y:S04]  /*bf20*/  F2FP.PACK_AB R86, R33, R32 ;  /* 0x000000202156723e */ /* 0x010fe800000000ff */
[----:B------:R-:W-:Y:S01]  /*bf30*/  HMMA.16816.F32 R16, R20, R90, R16 ;  /* 0x0000005a1410723c */ /* 0x000fe20000001810 */
[----:B------:R-:W-:Y:S07]  /*bf40*/  LDSM.16.MT88.4 R20, [R138+0xb800] ;  /* 0x00b800008a14783b */ /* 0x000fee0000004200 */
[C---:B------:R-:W-:Y:S01]  /*bf50*/  HMMA.16816.F32 R96, R84.reuse, R92, R4 ;  /* 0x0000005c5460723c */ /* 0x040fe20000001804 */
[----:B------:R-:W1:Y:S07]  /*bf60*/  LDSM.16.MT88.4 R4, [R136+0x9800] ;  /* 0x009800008804783b */ /* 0x000e6e0000004200 */
        /* <DEDUP_REMOVED lines=13> */
[----:B------:R-:W-:Y:S01]  /*c040*/  MOV R103, R2 ;  /* 0x0000000200677202 */ /* 0x000fe20000000f00 */
[----:B------:R-:W-:Y:S03]  /*c050*/  FADD.FTZ R9, R102, R9 ;  /* 0x0000000966097221 */ /* 0x000fe60000010000 */
[C---:B------:R-:W-:Y:S04]  /*c060*/  HMMA.16816.F32 R68, R84.reuse, R20, R68 ;  /* 0x000000145444723c */ /* 0x040fe80000001844 */
[----:B------:R-:W-:Y:S04]  /*c070*/  FADD.FTZ R8, R120, R9 ;  /* 0x0000000978087221 */ /* 0x000fe80000010000 */
[----:B------:R-:W-:Y:S01]  /*c080*/  FADD.FTZ R8, R119, R8 ;  /* 0x0000000877087221 */ /* 0x000fe20000010000 */
[C---:B------:R-:W-:Y:S03]  /*c090*/  HMMA.16816.F32 R72, R84.reuse, R22, R72 ;  /* 0x000000165448723c */ /* 0x040fe60000001848 */
[----:B------:R-:W-:Y:S02]  /*c0a0*/  FADD.FTZ R9, R121, R8 ;  /* 0x0000000879097221 */ /* 0x000fe40000010000 */
[----:B------:R-:W-:Y:S02]  /*c0b0*/  FADD.FTZ R8, R106, R105 ;  /* 0x000000696a087221 */ /* 0x000fe40000010000 */
[----:B------:R-:W-:Y:S01]  /*c0c0*/  FADD.FTZ R9, R124, R9 ;  /* 0x000000097c097221 */ /* 0x000fe20000010000 */
[C---:B---3--:R-:W-:Y:S04]  /*c0d0*/  HMMA.16816.F32 R76, R84.reuse, R24, R76 ;  /* 0x00000018544c723c */ /* 0x048fe8000000184c */
[----:B------:R-:W-:Y:S02]  /*c0e0*/  FADD.FTZ R8, R107, R8 ;  /* 0x000000086b087221 */ /* 0x000fe40000010000 */
[----:B------:R-:W-:Y:S02]  /*c0f0*/  FADD.FTZ R110, R110, R9 ;  /* 0x000000096e6e7221 */ /* 0x000fe40000010000 */
[----:B------:R-:W-:Y:S01]  /*c100*/  FADD.FTZ R123, R123, R8 ;  /* 0x000000087b7b7221 */ /* 0x000fe20000010000 */
[C---:B------:R-:W-:Y:S03]  /*c110*/  HMMA.16816.F32 R80, R84.reuse, R26, R80 ;  /* 0x0000001a5450723c */ /* 0x040fe60000001850 */
[----:B------:R-:W-:Y:S02]  /*c120*/  FADD.FTZ R111, R111, R110 ;  /* 0x0000006e6f6f7221 */ /* 0x000fe40000010000 */
[----:B------:R-:W-:Y:S03]  /*c130*/  FADD.FTZ R126, R126, R123 ;  /* 0x0000007b7e7e7221 */ /* 0x000fe60000010000 */
[C---:B-1----:R-:W-:Y:S04]  /*c140*/  HMMA.16816.F32 R88, R84.reuse, R4, R12 ;  /* 0x000000045458723c */ /* 0x042fe8000000180c */
[----:B------:R-:W-:Y:S03]  /*c150*/  FADD.FTZ R125, R125, R126 ;  /* 0x0000007e7d7d7221 */ /* 0x000fe60000010000 */
        /* <DEDUP_REMOVED lines=13> */
.L_x_7419:
        /* <DEDUP_REMOVED lines=164> */
[----:B-1----:R-:W-:-:S03]  /*cc70*/  IADD3 R14, -R159, RZ, RZ ;  /* 0x000000ff9f0e7210 */ /* 0x002fc60007ffe1ff */
        /* <DEDUP_REMOVED lines=8> */
[----:B-1----:R-:W-:-:S03]  /*cd00*/  LOP3.LUT R13, R0, 0xffffffe0, RZ, 0xc0, !PT ;  /* 0xffffffe0000d7812 */ /* 0x002fc600078ec0ff */
[----:B------:R1:W1:Y:S01]  /*cd10*/  LDS.128 R72, [R7.X4] ;  /* 0x0000000007487984 */ /* 0x0002620000004c00 */
[----:B------:R-:W-:Y:S01]  /*cd20*/  MOV R0, 0xff800000 ;  /* 0xff80000000007802 */ /* 0x000fe20000000f00 */
[----:B------:R-:W-:Y:S01]  /*cd30*/  @P4 FFMA.FTZ R0, R3, c[0x0][0x238], R6 ;  /* 0x00008e0003004a23 */ /* 0x000fe20000010006 */
[----:B------:R-:W-:Y:S01]  /*cd40*/  IADD3 R13, -R13, R4, RZ ;  /* 0x000000040d0d7210 */ /* 0x000fe20007ffe1ff */
[----:B------:R1:W1:Y:S01]  /*cd50*/  LDS.128 R68, [R7.X4+0x800] ;  /* 0x0008000007447984 */ /* 0x0002620000004c00 */
[----:B------:R-:W-:Y:S01]  /*cd60*/  MOV R4, 0xff800000 ;  /* 0xff80000000047802 */ /* 0x000fe20000000f00 */
[----:B--2---:R-:W-:Y:S01]  /*cd70*/  IMAD R9, R14, c[0x0][0x1c0], R9 ;  /* 0x000070000e097a24 */ /* 0x004fe200078e0209 */
[----:B------:R-:W-:Y:S01]  /*cd80*/  LOP3.LUT P0, RZ, R13, 0x3, RZ, 0xc0, !PT ;  /* 0x000000030dff7812 */ /* 0x000fe2000780c0ff */
[----:B------:R2:W1:Y:S01]  /*cd90*/  LDS.128 R64, [R7.X4+0x1000] ;  /* 0x0010000007407984 */ /* 0x0004620000004c00 */
[----:B------:R-:W-:Y:S01]  /*cda0*/  SHF.R.S32.HI R13, RZ, 0x1f, R12 ;  /* 0x0000001fff0d7819 */ /* 0x000fe2000001140c */
[----:B---3--:R-:W-:-:S02]  /*cdb0*/  IMAD R8, R8, c[0x0][0x210], R159 ;  /* 0x0000840008087a24 */ /* 0x008fc400078e029f */
[----:B------:R2:W3:Y:S01]  /*cdc0*/  LDS.128 R60, [R7.X4+0x1800] ;  /* 0x00180000073c7984 */ /* 0x0004e20000004c00 */
[----:B------:R-:W-:Y:S01]  /*cdd0*/  @P3 FFMA.FTZ R4, R2, c[0x0][0x238], R5 ;  /* 0x00008e0002043a23 */ /* 0x000fe20000010005 */
[----:B----4-:R-:W-:Y:S01]  /*cde0*/  SHF.L.U32 R11, R11, 0x6, RZ ;  /* 0x000000060b0b7819 */ /* 0x010fe200000006ff */
[----:B------:R-:W-:Y:S01]  /*cdf0*/  IMAD R8, R8, c[0x0][0x1c0], R9 ;  /* 0x0000700008087a24 */ /* 0x000fe200078e0209 */
[----:B------:R2:W4:Y:S03]  /*ce00*/  LDS.128 R56, [R7.X4+0x2000] ;  /* 0x0020000007387984 */ /* 0x0005260000004c00 */
[----:B------:R-:W-:Y:S01]  /*ce10*/  IMAD R11, R8, c[0x0][0x214], R11 ;  /* 0x00008500080b7a24 */ /* 0x000fe200078e020b */
        /* <DEDUP_REMOVED lines=22> */
.L_x_7425:
[----:B---34-:R-:W-:Y:S05]  /*cf80*/  BSYNC B0 ;  /* 0x0000000000007941 */ /* 0x018fea0003800000 */
.L_x_7424:
        /* <DEDUP_REMOVED lines=15> */
.L_x_7427:
[----:B------:R-:W-:Y:S05]  /*d080*/  BSYNC B0 ;  /* 0x0000000000007941 */ /* 0x000fea0003800000 */
.L_x_7426:
        /* <DEDUP_REMOVED lines=8> */
.L_x_7429:
[----:B------:R-:W-:Y:S05]  /*d110*/  BSYNC B0 ;  /* 0x0000000000007941 */ /* 0x000fea0003800000 */
.L_x_7428:
        /* <DEDUP_REMOVED lines=8> */
.L_x_7431:
[----:B------:R-:W-:Y:S05]  /*d1a0*/  BSYNC B0 ;  /* 0x0000000000007941 */ /* 0x000fea0003800000 */
.L_x_7430:
        /* <DEDUP_REMOVED lines=8> */
.L_x_7433:
[----:B------:R-:W-:Y:S05]  /*d230*/  BSYNC B0 ;  /* 0x0000000000007941 */ /* 0x000fea0003800000 */
.L_x_7432:
        /* <DEDUP_REMOVED lines=8> */
.L_x_7435:
[----:B------:R-:W-:Y:S05]  /*d2c0*/  BSYNC B0 ;  /* 0x0000000000007941 */ /* 0x000fea0003800000 */
.L_x_7434:
        /* <DEDUP_REMOVED lines=8> */
.L_x_7437:
[----:B------:R-:W-:Y:S05]  /*d350*/  BSYNC B0 ;  /* 0x0000000000007941 */ /* 0x000fea0003800000 */
.L_x_7436:
        /* <DEDUP_REMOVED lines=8> */
.L_x_7439:
[----:B------:R-:W-:Y:S05]  /*d3e0*/  BSYNC B0 ;  /* 0x0000000000007941 */ /* 0x000fea0003800000 */
.L_x_7438:
        /* <DEDUP_REMOVED lines=9> */
.L_x_7440:
        /* <DEDUP_REMOVED lines=16> */
.L_x_8282:


//--------------------- .text._ZN5flash24flash_fwd_splitkv_kernelI23Flash_fwd_kernel_traitsILi128ELi64ELi64ELi4ELb0ELb0EN7cutlass6half_tE19Flash_kernel_traitsILi128ELi64ELi64ELi4ES3_EELb1ELb0ELb1ELb0ELb0ELb1ELb1ELb0EEEvNS_16Flash_fwd_paramsE --------------------------
	.section	.text._ZN5flash24flash_fwd_splitkv_kernelI23Flash_fwd_kernel_traitsILi128ELi64ELi64ELi4ELb0ELb0EN7cutlass6half_tE19Flash_kernel_traitsILi128ELi64ELi64ELi4ES3_EELb1ELb0ELb1ELb0ELb0ELb1ELb1ELb0EEEvNS_16Flash_fwd_paramsE,"ax",@progbits
	.sectioninfo	@"SHI_REGISTERS=197"
	.align	128
        .global         _ZN5flash24flash_fwd_splitkv_kernelI23Flash_fwd_kernel_traitsILi128ELi64ELi64ELi4ELb0ELb0EN7cutlass6half_tE19Flash_kernel_traitsILi128ELi64ELi64ELi4ES3_EELb1ELb0ELb1ELb0ELb0ELb1ELb1ELb0EEEvNS_16Flash_fwd_paramsE
        .type           _ZN5flash24flash_fwd_splitkv_kernelI23Flash_fwd_kernel_traitsILi128ELi64ELi64ELi4ELb0ELb0EN7cutlass6half_tE19Flash_kernel_traitsILi128ELi64ELi64ELi4ES3_EELb1ELb0ELb1ELb0ELb0ELb1ELb1ELb0EEEvNS_16Flash_fwd_paramsE,@function
        .size           _ZN5flash24flash_fwd_splitkv_kernelI23Flash_fwd_kernel_traitsILi128ELi64ELi64ELi4ELb0ELb0EN7cutlass6half_tE19Flash_kernel_traitsILi128ELi64ELi64ELi4ES3_EELb1ELb0ELb1ELb0ELb0ELb1ELb1ELb0EEEvNS_16Flash_fwd_paramsE,(.L_x_8283 - _ZN5flash24flash_fwd_splitkv_kernelI23Flash_fwd_kernel_traitsILi128ELi64ELi64ELi4ELb0ELb0EN7cutlass6half_tE19Flash_kernel_traitsILi128ELi64ELi64ELi4ES3_EELb1ELb0ELb1ELb0ELb0ELb1ELb1ELb0EEEvNS_16Flash_fwd_paramsE)
        .other          _ZN5flash24flash_fwd_splitkv_kernelI23Flash_fwd_kernel_traitsILi128ELi64ELi64ELi4ELb0ELb0EN7cutlass6half_tE19Flash_kernel_traitsILi128ELi64ELi64ELi4ES3_EELb1ELb0ELb1ELb0ELb0ELb1ELb1ELb0EEEvNS_16Flash_fwd_paramsE,@"STO_CUDA_ENTRY STV_DEFAULT"
_ZN5flash24flash_fwd_splitkv_kernelI23Flash_fwd_kernel_traitsILi128ELi64ELi64ELi4ELb0ELb0EN7cutlass6half_tE19Flash_kernel_traitsILi128ELi64ELi64ELi4ES3_EELb1ELb0ELb1ELb0ELb0ELb1ELb1ELb0EEEvNS_16Flash_fwd_paramsE:
.text._ZN5flash24flash_fwd_splitkv_kernelI23Flash_fwd_kernel_traitsILi128ELi64ELi64ELi4ELb0ELb0EN7cutlass6half_tE19Flash_kernel_traitsILi128ELi64ELi64ELi4ES3_EELb1ELb0ELb1ELb0ELb0ELb1ELb1ELb0EEEvNS_16Flash_fwd_paramsE:
        /* <DEDUP_REMOVED lines=53> */
.L_x_7441:
[----:B-1-34-:R-:W-:Y:S02]  /*0350*/  MOV R2, c[0x0][0x218] ;  /* 0x0000860000027a02 */ /* 0x01afe40000000f00 */
.L_x_7442:
        /* <DEDUP_REMOVED lines=14> */
[----:B------:R-:W2:Y:S02]  /*0440*/  S2R R155, SR_TID.X ;  /* 0x00000000009b7919 */ /* 0x000ea40000002100 */
[----:B------:R-:W3:Y:S02]  /*0450*/  I2F.RP R0, R4 ;  /* 0x0000000400007306 */ /* 0x000ee40000209400 */
[----:B------:R-:W-:-:S04]  /*0460*/  IADD3 R7, R7, 0x3f, RZ ;  /* 0x0000003f07077810 */ /* 0x000fc80007ffe0ff */
[----:B------:R-:W-:-:S04]  /*0470*/  SHF.R.S32.HI R6, RZ, 0x1f, R7 ;  /* 0x0000001fff067819 */ /* 0x000fc80000011407 */
[----:B------:R-:W-:-:S04]  /*0480*/  LEA.HI R6, R6, R7, RZ, 0x6 ;  /* 0x0000000706067211 */ /* 0x000fc800078f30ff */
[----:B------:R-:W-:Y:S01]  /*0490*/  LEA.HI.SX32 R6, R6, c[0x0][0x10], 0x1a ;  /* 0x0000040006067a11 */ /* 0x000fe200078fd2ff */
[----:B-1-3--:R-:W1:Y:S03]  /*04a0*/  MUFU.RCP R8, R0 ;  /* 0x0000000000087308 */ /* 0x00ae660000001000 */
        /* <DEDUP_REMOVED lines=24> */
[----:B------:R-:W-:Y:S02]  /*0630*/  IADD3 R2, R27, 0x3f, RZ ;  /* 0x0000003f1b027810 */ /* 0x000fe40007ffe0ff */
[----:B------:R-:W-:Y:S01]  /*0640*/  SHF.R.S32.HI R26, RZ, 0x6, R26 ;  /* 0x00000006ff1a7819 */ /* 0x000fe2000001141a */
        /* <DEDUP_REMOVED lines=11> */
[----:B--2---:R-:W-:Y:S01]  /*0700*/  SHF.R.S32.HI R0, RZ, 0x1f, R155 ;  /* 0x0000001fff007819 */ /* 0x004fe2000001149b */
        /* <DEDUP_REMOVED lines=24> */
.L_x_7445:
[----:B------:R-:W-:Y:S05]  /*0890*/  BSYNC B0 ;  /* 0x0000000000007941 */ /* 0x000fea0003800000 */
.L_x_7444:
        /* <DEDUP_REMOVED lines=8> */
.L_x_7447:
[----:B------:R-:W-:Y:S05]  /*0920*/  BSYNC B0 ;  /* 0x0000000000007941 */ /* 0x000fea0003800000 */
.L_x_7446:
        /* <DEDUP_REMOVED lines=8> */
.L_x_7449:
[----:B------:R-:W-:Y:S05]  /*09b0*/  BSYNC B0 ;  /* 0x0000000000007941 */ /* 0x000fea0003800000 */
.L_x_7448:
        /* <DEDUP_REMOVED lines=8> */
.L_x_7451:
[----:B------:R-:W-:Y:S05]  /*0a40*/  BSYNC B0 ;  /* 0x0000000000007941 */ /* 0x000fea0003800000 */
.L_x_7450:
        /* <DEDUP_REMOVED lines=8> */
.L_x_7453:
[----:B------:R-:W-:Y:S05]  /*0ad0*/  BSYNC B0 ;  /* 0x0000000000007941 */ /* 0x000fea0003800000 */
.L_x_7452:
        /* <DEDUP_REMOVED lines=8> */
.L_x_7455:
[----:B------:R-:W-:Y:S05]  /*0b60*/  BSYNC B0 ;  /* 0x0000000000007941 */ /* 0x000fea0003800000 */
.L_x_7454:
        /* <DEDUP_REMOVED lines=8> */
.L_x_7457:
[----:B------:R-:W-:Y:S05]  /*0bf0*/  BSYNC B0 ;  /* 0x0000000000007941 */ /* 0x000fea0003800000 */
.L_x_7456:
        /* <DEDUP_REMOVED lines=8> */
.L_x_7459:
[----:B------:R-:W-:Y:S05]  /*0c80*/  BSYNC B0 ;  /* 0x0000000000007941 */ /* 0x000fea0003800000 */
.L_x_7458:
        /* <DEDUP_REMOVED lines=32> */
.L_x_7443:
        /* <DEDUP_REMOVED lines=71> */
[----:B------:R-:W-:-:S09]  /*1300*/  @!P1 IADD3 R2, -R2, RZ, RZ ;  /* 0x000000ff02029210 */ /* 0x000fd20007ffe1ff */
        /* <DEDUP_REMOVED lines=19> */
.L_x_7460:
        /* <DEDUP_REMOVED lines=15> */
.L_x_7462:
[----:B------:R-:W-:Y:S01]  /*1530*/  IABS R7, c[0x0][0x1c8] ;  /* 0x0000720000077a13 */ /* 0x000fe20000000000 */
[----:B------:R-:W-:Y:S01]  /*1540*/  @P4 IMAD.IADD R10, R3, 0x1, R10 ;  /* 0x00000001030a4824 */ /* 0x000fe200078e020a */
[----:B------:R-:W-:Y:S02]  /*1550*/  MOV R8, RZ ;  /* 0x000000ff00087202 */ /* 0x000fe40000000f00 */
[----:B------:R-:W1:Y:S01]  /*1560*/  I2F.RP R14, R7 ;  /* 0x00000007000e7306 */ /* 0x000e620000209400 */
[----:B------:R-:W-:Y:S01]  /*1570*/  MOV R15, R5 ;  /* 0x00000005000f7202 */ /* 0x000fe20000000f00 */
[----:B------:R-:W-:-:S04]  /*1580*/  @P4 IMAD.WIDE.U32 R20, R10, c[0x0][0x1a0], RZ ;  /* 0x000068000a144a25 */ /* 0x000fc800078e00ff */
[----:B------:R-:W-:Y:S02]  /*1590*/  @P4 IMAD R10, R10, c[0x0][0x1a4], R21 ;  /* 0x000069000a0a4a24 */ /* 0x000fe400078e0215 */
[----:B-1----:R-:W1:Y:S02]  /*15a0*/  MUFU.RCP R13, R14 ;  /* 0x0000000e000d7308 */ /* 0x002e640000001000 */
[----:B-1----:R-:W-:Y:S01]  /*15b0*/  IADD3 R13, R13, 0xffffffe, RZ ;  /* 0x0ffffffe0d0d7810 */ /* 0x002fe20007ffe0ff */
[----:B------:R-:W-:-:S05]  /*15c0*/  IMAD.MOV.U32 R14, RZ, RZ, R6 ;  /* 0x000000ffff0e7224 */ /* 0x000fca00078e0006 */
        /* <DEDUP_REMOVED lines=41> */
.L_x_7461:
[----:B------:R-:W-:Y:S01]  /*1860*/  ISETP.NE.AND P1, PT, R12, -0x1, PT ;  /* 0xffffffff0c00780c */ /* 0x000fe20003f25270 */
[----:B------:R-:W-:Y:S01]  /*1870*/  IMAD.IADD R148, R85, 0x1, -R84 ;  /* 0x0000000155947824 */ /* 0x000fe200078e0a54 */
[----:B-----5:R-:W-:Y:S01]  /*1880*/  SHF.R.S32.HI R0, RZ, 0x1f, R155 ;  /* 0x0000001fff007819 */ /* 0x020fe2000001149b */
[----:B------:R-:W-:Y:S03]  /*1890*/  BSSY B0, `(.L_x_7463) ;  /* 0x000005d000007945 */ /* 0x000fe60003800000 */
[CC--:B------:R-:W-:Y:S02]  /*18a0*/  LEA.HI R18, R0.reuse, R155.reuse, RZ, 0x3 ;  /* 0x0000009b00127211 */ /* 0x0c0fe400078f18ff */
[----:B------:R-:W-:Y:S02]  /*18b0*/  LEA.HI R5, R0, R155, RZ, 0x4 ;  /* 0x0000009b00057211 */ /* 0x000fe400078f20ff */
[----:B------:R-:W-:-:S02]  /*18c0*/  LOP3.LUT R14, R18, 0xfffffff8, RZ, 0xc0, !PT ;  /* 0xfffffff8120e7812 */ /* 0x000fc400078ec0ff */
[----:B------:R-:W-:Y:S01]  /*18d0*/  SHF.R.S32.HI R18, RZ, 0x3, R18 ;  /* 0x00000003ff127819 */ /* 0x000fe20000011412 */
[----:B------:R-:W-:Y:S01]  /*18e0*/  @P1 IMAD.WIDE.U32 R16, R12, c[0x0][0x190], RZ ;  /* 0x000064000c101a25 */ /* 0x000fe200078e00ff */
[----:B------:R-:W-:Y:S02]  /*18f0*/  @!P1 SHF.R.S32.HI R3, RZ, 0x1f, R160 ;  /* 0x0000001fff039819 */ /* 0x000fe400000114a0 */
[----:B------:R-:W-:Y:S01]  /*1900*/  SHF.R.S32.HI R19, RZ, 0x1f, R18 ;  /* 0x0000001fff137819 */ /* 0x000fe20000011412 */
[----:B------:R-:W-:-:S04]  /*1910*/  @!P1 IMAD.WIDE.U32 R30, R160, c[0x0][0x178], RZ ;  /* 0x00005e00a01e9a25 */ /* 0x000fc800078e00ff */
[----:B------:R-:W-:Y:S02]  /*1920*/  @!P1 IMAD R3, R3, c[0x0][0x178], RZ ;  /* 0x00005e0003039a24 */ /* 0x000fe400078e02ff */
[----:B------:R-:W-:Y:S02]  /*1930*/  @P1 IMAD R12, R12, c[0x0][0x194], R17 ;  /* 0x000065000c0c1a24 */ /* 0x000fe400078e0211 */
[----:B------:R-:W-:Y:S02]  /*1940*/  @!P1 IMAD R4, R160, c[0x0][0x17c], R3 ;  /* 0x00005f00a0049a24 */ /* 0x000fe400078e0203 */
[----:B------:R-:W-:Y:S02]  /*1950*/  IMAD.IADD R3, R155, 0x1, -R14 ;  /* 0x000000019b037824 */ /* 0x000fe400078e0a0e */
[----:B------:R-:W-:Y:S01]  /*1960*/  @!P1 IMAD.IADD R12, R31, 0x1, R4 ;  /* 0x000000011f0c9824 */ /* 0x000fe200078e0204 */
[----:B------:R-:W-:Y:S01]  /*1970*/  LOP3.LUT R4, R5, 0xfffffff0, RZ, 0xc0, !PT ;  /* 0xfffffff005047812 */ /* 0x000fe200078ec0ff */
[----:B------:R-:W-:Y:S01]  /*1980*/  IMAD.SHL.U32 R14, R18, 0x40, RZ ;  /* 0x00000040120e7824 */ /* 0x000fe200078e00ff */
[----:B------:R-:W-:Y:S01]  /*1990*/  SHF.R.S32.HI R5, RZ, 0x4, R5 ;  /* 0x00000004ff057819 */ /* 0x000fe20000011405 */
[----:B------:R-:W-:-:S02]  /*19a0*/  @!P1 IMAD.MOV.U32 R16, RZ, RZ, R30 ;  /* 0x000000ffff109224 */ /* 0x000fc400078e001e */
[----:B------:R-:W-:Y:S01]  /*19b0*/  IMAD.SHL.U32 R159, R3, 0x8, RZ ;  /* 0x00000008039f7824 */ /* 0x000fe200078e00ff */
[----:B------:R-:W-:Y:S01]  /*19c0*/  LOP3.LUT R14, R14, 0x1c0, RZ, 0xc0, !PT ;  /* 0x000001c00e0e7812 */ /* 0x000fe200078ec0ff */
[----:B------:R-:W-:Y:S02]  /*19d0*/  IMAD.IADD R4, R155, 0x1, -R4 ;  /* 0x000000019b047824 */ /* 0x000fe400078e0a04 */
[----:B------:R-:W-:Y:S01]  /*19e0*/  IMAD R23, R19, c[0x0][0x198], RZ ;  /* 0x0000660013177a24 */ /* 0x000fe200078e02ff */
[----:B------:R-:W-:Y:S01]  /*19f0*/  IADD3 R28, P3, R159, R28, RZ ;  /* 0x0000001c9f1c7210 */ /* 0x000fe20007f7e0ff */
[----:B------:R-:W-:Y:S01]  /*1a00*/  IMAD.WIDE R34, R35, 0x40, R18 ;  /* 0x0000004023227825 */ /* 0x000fe200078e0212 */
[----:B------:R-:W-:Y:S02]  /*1a10*/  SHF.R.S32.HI R13, RZ, 0x1f, R159 ;  /* 0x0000001fff0d7819 */ /* 0x000fe4000001149f */
[C---:B------:R-:W-:Y:S01]  /*1a20*/  IADD3 R16, P1, R159.reuse, R16, RZ ;  /* 0x000000109f107210 */ /* 0x040fe20007f3e0ff */
[----:B------:R-:W-:Y:S01]  /*1a30*/  IMAD R23, R18, c[0x0][0x19c], R23 ;  /* 0x0000670012177a24 */ /* 0x000fe200078e0217 */
[----:B------:R-:W-:Y:S01]  /*1a40*/  IADD3 R20, P2, R159, R20, RZ ;  /* 0x000000149f147210 */ /* 0x000fe20007f5e0ff */
[C---:B------:R-:W-:Y:S01]  /*1a50*/  IMAD.X R29, R13.reuse, 0x1, R8, P3 ;  /* 0x000000010d1d7824 */ /* 0x040fe200018e0608 */
[----:B------:R-:W-:Y:S01]  /*1a60*/  LOP3.LUT R15, R14, 0x38, R159, 0xf8, !PT ;  /* 0x000000380e0f7812 */ /* 0x000fe200078ef89f */
[C---:B------:R-:W-:Y:S01]  /*1a70*/  IMAD.X R17, R13.reuse, 0x1, R12, P1 ;  /* 0x000000010d117824 */ /* 0x040fe200008e060c */
[----:B------:R-:W-:Y:S01]  /*1a80*/  SHF.R.U32.HI R14, RZ, 0x3, R14 ;  /* 0x00000003ff0e7819 */ /* 0x000fe2000001160e */
[----:B------:R-:W-:Y:S01]  /*1a90*/  IMAD.WIDE.U32 R120, R18, c[0x0][0x198], R28 ;  /* 0x0000660012787a25 */ /* 0x000fe200078e001c */
[----:B------:R-:W-:-:S02]  /*1aa0*/  IADD3.X R21, R13, R10, RZ, P2, !PT ;  /* 0x0000000a0d157210 */ /* 0x000fc400017fe4ff */
[----:B------:R-:W-:Y:S01]  /*1ab0*/  SHF.R.S32.HI R31, RZ, 0x1f, R4 ;  /* 0x0000001fff1f7819 */ /* 0x000fe20000011404 */
[----:B------:R-:W-:Y:S01]  /*1ac0*/  IMAD R13, R6, c[0x0][0x1b8], RZ ;  /* 0x00006e00060d7a24 */ /* 0x000fe200078e02ff */
[----:B------:R-:W-:Y:S01]  /*1ad0*/  LOP3.LUT R15, R15, R14, RZ, 0x3c, !PT ;  /* 0x0000000e0f0f7212 */ /* 0x000fe200078e3cff */
[----:B------:R-:W-:Y:S01]  /*1ae0*/  IMAD.IADD R121, R121, 0x1, R23 ;  /* 0x0000000179797824 */ /* 0x000fe200078e0217 */
[----:B------:R-:W-:Y:S01]  /*1af0*/  LEA.HI R14, R31, R4, RZ, 0x3 ;  /* 0x000000041f0e7211 */ /* 0x000fe200078f18ff */
[----:B------:R-:W-:Y:S01]  /*1b00*/  IMAD R13, R2, c[0x0][0x1bc], R13 ;  /* 0x00006f00020d7a24 */ /* 0x000fe200078e020d */
[----:B------:R-:W-:Y:S01]  /*1b10*/  IADD3 R9, P1, R18, R9, RZ ;  /* 0x0000000912097210 */ /* 0x000fe20007f3e0ff */
[----:B------:R-:W-:Y:S01]  /*1b20*/  IMAD.WIDE.U32 R30, R2, c[0x0][0x1b8], R20 ;  /* 0x00006e00021e7a25 */ /* 0x000fe200078e0014 */
[----:B------:R-:W-:Y:S02]  /*1b30*/  LOP3.LUT R21, R14, 0xfffffff8, RZ, 0xc0, !PT ;  /* 0xfffffff80e157812 */ /* 0x000fe400078ec0ff */
[----:B------:R-:W-:Y:S01]  /*1b40*/  ISETP.GE.AND P3, PT, R18, R148, PT ;  /* 0x000000941200720c */ /* 0x000fe20003f66270 */
[----:B------:R-:W-:Y:S01]  /*1b50*/  IMAD.IADD R31, R31, 0x1, R13 ;  /* 0x000000011f1f7824 */ /* 0x000fe200078e020d */
[-C--:B------:R-:W-:Y:S01]  /*1b60*/  LEA.HI R6, R0, R155.reuse, RZ, 0x6 ;  /* 0x0000009b00067211 */ /* 0x080fe200078f30ff */
[----:B------:R-:W-:Y:S01]  /*1b70*/  IMAD.X R7, R19, 0x1, R7, P1 ;  /* 0x0000000113077824 */ /* 0x000fe200008e0607 */
[----:B------:R-:W-:Y:S01]  /*1b80*/  SHF.R.S32.HI R23, RZ, 0x1f, R22 ;  /* 0x0000001fff177819 */ /* 0x000fe20000011416 */
[----:B------:R-:W-:Y:S01]  /*1b90*/  IMAD.IADD R12, R4, 0x1, -R21 ;  /* 0x00000001040c7824 */ /* 0x000fe200078e0a15 */
[----:B------:R-:W-:Y:S01]  /*1ba0*/  SHF.L.U32 R6, R6, 0x3, RZ ;  /* 0x0000000306067819 */ /* 0x000fe200000006ff */
[----:B------:R-:W-:Y:S01]  /*1bb0*/  IMAD.WIDE.U32 R28, R9, c[0x0][0x1a0], R30 ;  /* 0x00006800091c7a25 */ /* 0x000fe200078e001e */
[----:B------:R-:W-:-:S02]  /*1bc0*/  LEA.HI R31, R0, R155, RZ, 0x5 ;  /* 0x0000009b001f7211 */ /* 0x000fc400078f28ff */
[----:B------:R-:W-:Y:S01]  /*1bd0*/  LOP3.LUT R157, R15, 0xfffffe00, R6, 0xf8, !PT ;  /* 0xfffffe000f9d7812 */ /* 0x000fe200078ef806 */
[----:B------:R-:W-:Y:S01]  /*1be0*/  IMAD R2, R7, c[0x0][0x1a0], RZ ;  /* 0x0000680007027a24 */ /* 0x000fe200078e02ff */
[----:B------:R-:W-:Y:S01]  /*1bf0*/  LOP3.LUT R0, R31, 0xffffffe0, RZ, 0xc0, !PT ;  /* 0xffffffe01f007812 */ /* 0x000fe200078ec0ff */
[----:B------:R-:W-:Y:S01]  /*1c00*/  IMAD R33, R23, c[0x0][0x1a8], RZ ;  /* 0x00006a0017217a24 */ /* 0x000fe200078e02ff */
[----:B------:R-:W-:Y:S01]  /*1c10*/  R2P PR, R12, 0x6 ;  /* 0x000000060c007804 */ /* 0x000fe20000000000 */
[----:B------:R-:W-:Y:S01]  /*1c20*/  IMAD.MOV.U32 R4, RZ, RZ, 0x20 ;  /* 0x00000020ff047424 */ /* 0x000fe200078e00ff */
[----:B------:R-:W-:Y:S01]  /*1c30*/  MOV R6, 0x10 ;  /* 0x0000001000067802 */ /* 0x000fe20000000f00 */
[----:B------:R-:W-:Y:S01]  /*1c40*/  IMAD R7, R9, c[0x0][0x1a4], R2 ;  /* 0x0000690009077a24 */ /* 0x000fe200078e0202 */
[----:B------:R-:W-:Y:S01]  /*1c50*/  SHF.R.S32.HI R31, RZ, 0x5, R31 ;  /* 0x00000005ff1f7819 */ /* 0x000fe2000001141f */
[C---:B------:R-:W-:Y:S01]  /*1c60*/  IMAD R33, R22.reuse, c[0x0][0x1ac], R33 ;  /* 0x00006b0016217a24 */ /* 0x040fe200078e0221 */
[----:B------:R-:W-:Y:S01]  /*1c70*/  IADD3 R158, R159, 0x40, RZ ;  /* 0x000000409f9e7810 */ /* 0x000fe20007ffe0ff */
[----:B------:R-:W-:Y:S01]  /*1c80*/  IMAD.WIDE.U32 R16, R22, c[0x0][0x1a8], R16 ;  /* 0x00006a0016107a25 */ /* 0x000fe200078e0010 */
[----:B------:R-:W-:-:S02]  /*1c90*/  SHF.L.U32 R157, R157, 0x1, RZ ;  /* 0x000000019d9d7819 */ /* 0x000fc400000006ff */
[----:B------:R-:W-:Y:S01]  /*1ca0*/  SEL R6, R6, 0xfffffff0, !P1 ;  /* 0xfffffff006067807 */ /* 0x000fe20004800000 */
[----:B------:R-:W-:Y:S01]  /*1cb0*/  IMAD.IADD R21, R155, 0x1, -R0 ;  /* 0x000000019b157824 */ /* 0x000fe200078e0a00 */
[----:B------:R-:W-:Y:S01]  /*1cc0*/  SEL R4, R4, 0xffffffe0, !P2 ;  /* 0xffffffe004047807 */ /* 0x000fe20005000000 */
        /* <DEDUP_REMOVED lines=25> */
.L_x_7464:
[----:B------:R-:W-:Y:S05]  /*1e60*/  BSYNC B0 ;  /* 0x0000000000007941 */ /* 0x000fea0003800000 */
.L_x_7463:
        /* <DEDUP_REMOVED lines=29> */
.L_x_7466:
[----:B------:R-:W-:Y:S05]  /*2040*/  BSYNC B0 ;  /* 0x0000000000007941 */ /* 0x000fea0003800000 */
.L_x_7465:
        /* <DEDUP_REMOVED lines=29> */
.L_x_7468:
[----:B------:R-:W-:Y:S05]  /*2220*/  BSYNC B0 ;  /* 0x0000000000007941 */ /* 0x000fea0003800000 */
.L_x_7467:
        /* <DEDUP_REMOVED lines=28> */
.L_x_7470:
[----:B------:R-:W-:Y:S05]  /*23f0*/  BSYNC B0 ;  /* 0x0000000000007941 */ /* 0x000fea0003800000 */
.L_x_7469:
        /* <DEDUP_REMOVED lines=23> */
.L_x_7472:
[----:B------:R-:W-:Y:S05]  /*2570*/  BSYNC B0 ;  /* 0x0000000000007941 */ /* 0x000fea0003800000 */
.L_x_7471:
        /* <DEDUP_REMOVED lines=25> */
.L_x_7474:
[----:B------:R-:W-:Y:S05]  /*2710*/  BSYNC B0 ;  /* 0x0000000000007941 */ /* 0x000fea0003800000 */
.L_x_7473:
        /* <DEDUP_REMOVED lines=23> */
.L_x_7476:
[----:B------:R-:W-:Y:S05]  /*2890*/  BSYNC B0 ;  /* 0x0000000000007941 */ /* 0x000fea0003800000 */
.L_x_7475:
[----:B------:R-:W-:Y:S01]  /*28a0*/  ISETP.GE.AND P1, PT, R13, R8, PT ;  /* 0x000000080d00720c */ /* 0x000fe20003f26270 */
[----:B------:R-:W-:-:S12]  /*28b0*/  BSSY B0, `(.L_x_7477) ;  /* 0x0000016000007945 */ /* 0x000fd80003800000 */
        /* <DEDUP_REMOVED lines=21> */
.L_x_7478:
[----:B------:R-:W-:Y:S05]  /*2a10*/  BSYNC B0 ;  /* 0x0000000000007941 */ /* 0x000fea0003800000 */
.L_x_7477:
[----:B------:R-:W-:Y:S01]  /*2a20*/  SHF.R.S32.HI R0, RZ, 0x1f, R160 ;  /* 0x0000001fff007819 */ /* 0x000fe200000114a0 */
[----:B------:R-:W-:Y:S01]  /*2a30*/  IMAD.WIDE.U32 R22, R160, c[0x0][0x320], R22 ;  /* 0x0000c800a0167a25 */ /* 0x000fe200078e0016 */
[----:B------:R-:W0:Y:S03]  /*2a40*/  LDGDEPBAR ;  /* 0x00000000000079af */ /* 0x000e260000000000 */
[----:B--23--:R-:W-:Y:S01]  /*2a50*/  IMAD R17, R0, c[0x0][0x320], RZ ;  /* 0x0000c80000117a24 */ /* 0x00cfe200078e02ff */
[----:B------:R-:W-:-:S03]  /*2a60*/  LEA R16, P1, R22, c[0x0][0x318], 0x2 ;  /* 0x0000c60016107a11 */ /* 0x000fc600078210ff */
[----:B------:R-:W-:-:S04]  /*2a70*/  IMAD R17, R160, c[0x0][0x324], R17 ;  /* 0x0000c900a0117a24 */ /* 0x000fc800078e0211 */
[----:B------:R-:W-:-:S05]  /*2a80*/  IMAD.IADD R17, R23, 0x1, R17 ;  /* 0x0000000117117824 */ /* 0x000fca00078e0211 */
[----:B------:R-:W-:-:S06]  /*2a90*/  LEA.HI.X R17, R22, c[0x0][0x31c], R17, 0x2, P1 ;  /* 0x0000c70016117a11 */ /* 0x000fcc00008f1411 */
[----:B------:R-:W2:Y:S01]  /*2aa0*/  LDG.E R17, [R16.64] ;  /* 0x0000000810117981 */ /* 0x000ea2000c1e1900 */
[----:B------:R-:W-:Y:S01]  /*2ab0*/  ISETP.GE.AND P2, PT, R18, R8, PT ;  /* 0x000000081200720c */ /* 0x000fe20003f46270 */
[----:B------:R-:W-:-:S04]  /*2ac0*/  DEPBAR.LE SB0, 0x0 ;  /* 0x000080000000791a */ /* 0x000fc80000000000 */
[----:B------:R-:W-:Y:S01]  /*2ad0*/  BAR.SYNC.DEFER_BLOCKING 0x0 ;  /* 0x0000000000007b1d */ /* 0x000fe20000010000 */
[----:B------:R-:W-:Y:S01]  /*2ae0*/  SHF.R.S32.HI R154, RZ, 0x1f, R21 ;  /* 0x0000001fff9a7819 */ /* 0x000fe20000011415 */
[----:B------:R-:W-:Y:S01]  /*2af0*/  IMAD.SHL.U32 R155, R155, 0x2, RZ ;  /* 0x000000029b9b7824 */ /* 0x000fe200078e00ff */
[----:B------:R-:W-:Y:S02]  /*2b00*/  LEA R172, P1, R28, c[0x0][0x170], 0x1 ;  /* 0x00005c001cac7a11 */ /* 0x000fe400078208ff */
[----:B------:R-:W-:Y:S01]  /*2b10*/  LEA.HI R154, R154, R21, RZ, 0x2 ;  /* 0x000000159a9a7211 */ /* 0x000fe200078f10ff */
[----:B------:R-:W2:Y:S01]  /*2b20*/  MUFU.RCP R0, c[0x0][0x238] ;  /* 0x00008e0000007b08 */ /* 0x000ea20000001000 */
[----:B------:R-:W-:Y:S01]  /*2b30*/  BSSY B0, `(.L_x_7479) ;  /* 0x0000017000007945 */ /* 0x000fe20003800000 */
[----:B------:R-:W-:Y:S02]  /*2b40*/  LOP3.LUT R155, R155, 0x6, RZ, 0xc0, !PT ;  /* 0x000000069b9b7812 */ /* 0x000fe400078ec0ff */
[----:B------:R-:W-:-:S02]  /*2b50*/  LEA.HI.X R169, R28, c[0x0][0x174], R24, 0x1, P1 ;  /* 0x00005d001ca97a11 */ /* 0x000fc400008f0c18 */
        /* <DEDUP_REMOVED lines=20> */
.L_x_7480:
[----:B---3--:R-:W-:Y:S05]  /*2ca0*/  BSYNC B0 ;  /* 0x0000000000007941 */ /* 0x008fea0003800000 */
.L_x_7479:
        /* <DEDUP_REMOVED lines=25> */
.L_x_7482:
[----:B------:R-:W-:Y:S05]  /*2e40*/  BSYNC B0 ;  /* 0x0000000000007941 */ /* 0x000fea0003800000 */
.L_x_7481:
        /* <DEDUP_REMOVED lines=25> */
.L_x_7484:
[----:B------:R-:W-:Y:S05]  /*2fe0*/  BSYNC B0 ;  /* 0x0000000000007941 */ /* 0x000fea0003800000 */
.L_x_7483:
        /* <DEDUP_REMOVED lines=28> */
.L_x_7486:
[----:B------:R-:W-:Y:S05]  /*31b0*/  BSYNC B0 ;  /* 0x0000000000007941 */ /* 0x000fea0003800000 */
.L_x_7485:
        /* <DEDUP_REMOVED lines=20> */
[----:B------:R-:W-:Y:S02]  /*3300*/  LOP3.LUT R5, R8, R9, RZ, 0x3c, !PT ;  /* 0x0000000908057212 */ /* 0x000fe400078e3cff */
[C---:B------:R-:W-:Y:S01]  /*3310*/  IADD3 R89, R87.reuse, 0x1, RZ ;  /* 0x0000000157597810 */ /* 0x040fe20007ffe0ff */
[----:B------:R-:W-:Y:S01]  /*3320*/  IMAD R146, R146, 0x200, R11 ;  /* 0x0000020092927824 */ /* 0x000fe200078e020b */
[----:B------:R-:W-:Y:S01]  /*3330*/  IADD3 R129, R87, 0x21, RZ ;  /* 0x0000002157817810 */ /* 0x000fe20007ffe0ff */
[----:B------:R-:W-:Y:S01]  /*3340*/  IMAD.IADD R147, R5, 0x1, R10 ;  /* 0x0000000105937824 */ /* 0x000fe200078e020a */
[C---:B------:R-:W-:Y:S01]  /*3350*/  IADD3 R97, R87.reuse, 0x8, RZ ;  /* 0x0000000857617810 */ /* 0x040fe20007ffe0ff */
[----:B------:R-:W-:Y:S01]  /*3360*/  IMAD.SHL.U32 R146, R146, 0x2, RZ ;  /* 0x0000000292927824 */ /* 0x000fe200078e00ff */
[----:B------:R-:W-:Y:S01]  /*3370*/  IADD3 R99, R87, 0x9, RZ ;  /* 0x0000000957637810 */ /* 0x000fe20007ffe0ff */
[----:B------:R-:W-:Y:S01]  /*3380*/  IMAD.SHL.U32 R147, R147, 0x2, RZ ;  /* 0x0000000293937824 */ /* 0x000fe200078e00ff */
[----:B------:R-:W-:Y:S01]  /*3390*/  I2F R91, R89 ;  /* 0x00000059005b7306 */ /* 0x000fe20000201400 */
[----:B------:R-:W-:Y:S01]  /*33a0*/  IADD3 R103, R87, 0x10, RZ ;  /* 0x0000001057677810 */ /* 0x000fe20007ffe0ff */
[----:B------:R-:W-:Y:S01]  /*33b0*/  LDSM.16.M88.4 R52, [R146+0x4000] ;  /* 0x004000009234783b */ /* 0x000fe20000000200 */
[----:B------:R-:W-:Y:S01]  /*33c0*/  IADD3 R3, R146, 0x4000, RZ ;  /* 0x0000400092037810 */ /* 0x000fe20007ffe0ff */
[--C-:B------:R-:W-:Y:S01]  /*33d0*/  IMAD R145, R6, 0x2, R147.reuse ;  /* 0x0000000206917824 */ /* 0x100fe200078e0293 */
[----:B------:R-:W-:Y:S01]  /*33e0*/  IADD3 R144, R146, 0x4020, RZ ;  /* 0x0000402092907810 */ /* 0x000fe20007ffe0ff */
[----:B------:R-:W2:Y:S01]  /*33f0*/  LDSM.16.M88.4 R80, [R147] ;  /* 0x000000009350783b */ /* 0x000ea20000000200 */
[----:B------:R-:W-:Y:S01]  /*3400*/  @P1 IADD3 R144, R3, -0x20, RZ ;  /* 0xffffffe003901810 */ /* 0x000fe20007ffe0ff */
[----:B------:R-:W-:Y:S01]  /*3410*/  IMAD.MOV.U32 R3, RZ, RZ, 0x40 ;  /* 0x00000040ff037424 */ /* 0x000fe200078e00ff */
[----:B------:R-:W-:Y:S01]  /*3420*/  I2F R123, R129 ;  /* 0x00000081007b7306 */ /* 0x000fe20000201400 */
[----:B----4-:R-:W4:Y:S01]  /*3430*/  LDSM.16.M88.4 R20, [R146+0x4800] ;  /* 0x004800009214783b */ /* 0x010f220000000200 */
[C---:B------:R-:W-:Y:S01]  /*3440*/  IMAD R143, R4.reuse, 0x2, R147 ;  /* 0x00000002048f7824 */ /* 0x040fe200078e0293 */
[----:B------:R-:W-:Y:S01]  /*3450*/  IADD3 R107, R87, 0x11, RZ ;  /* 0x00000011576b7810 */ /* 0x000fe20007ffe0ff */
[----:B------:R-:W-:Y:S01]  /*3460*/  IMAD R142, R4, 0x2, R145 ;  /* 0x00000002048e7824 */ /* 0x000fe200078e0291 */
[----:B------:R-:W5:Y:S01]  /*3470*/  LDSM.16.M88.4 R12, [R146+0x5000] ;  /* 0x00500000920c783b */ /* 0x000f620000000200 */
[----:B------:R-:W-:-:S02]  /*3480*/  SEL R3, R3, 0xffffffc0, !P2 ;  /* 0xffffffc003037807 */ /* 0x000fc40005000000 */
[----:B------:R-:W-:Y:S01]  /*3490*/  I2F R93, R97 ;  /* 0x00000061005d7306 */ /* 0x000fe20000201400 */
[----:B------:R-:W1:Y:S01]  /*34a0*/  LDSM.16.M88.4 R48, [R146+0x5800] ;  /* 0x005800009230783b */ /* 0x000e620000000200 */
[----:B------:R-:W-:Y:S01]  /*34b0*/  IADD3 R113, R87, 0x18, RZ ;  /* 0x0000001857717810 */ /* 0x000fe20007ffe0ff */
[----:B------:R-:W-:Y:S01]  /*34c0*/  IMAD.IADD R140, R146, 0x1, R3 ;  /* 0x00000001928c7824 */ /* 0x000fe200078e0203 */
[----:B------:R-:W-:Y:S01]  /*34d0*/  LOP3.LUT R5, R5, R30, RZ, 0xfc, !PT ;  /* 0x0000001e05057212 */ /* 0x000fe200078efcff */
[----:B------:R-:W-:Y:S01]  /*34e0*/  LDSM.16.M88.4 R44, [R144] ;  /* 0x00000000902c783b */ /* 0x000fe20000000200 */
[----:B------:R-:W-:Y:S01]  /*34f0*/  IMAD.IADD R133, R3, 0x1, R144 ;  /* 0x0000000103857824 */ /* 0x000fe200078e0290 */
[C---:B------:R-:W-:Y:S01]  /*3500*/  IADD3 R109, R87.reuse, 0x19, RZ ;  /* 0x00000019576d7810 */ /* 0x040fe20007ffe0ff */
[----:B------:R-:W-:Y:S01]  /*3510*/  I2F R95, R99 ;  /* 0x00000063005f7306 */ /* 0x000fe20000201400 */
[----:B------:R-:W3:Y:S01]  /*3520*/  LDSM.16.M88.4 R64, [R145] ;  /* 0x000000009140783b */ /* 0x000ee20000000200 */
[----:B------:R-:W-:-:S02]  /*3530*/  IADD3 R117, R87, 0x20, RZ ;  /* 0x0000002057757810 */ /* 0x000fc40007ffe0ff */
[C---:B------:R-:W-:Y:S01]  /*3540*/  IADD3 R131, R87.reuse, 0x29, RZ ;  /* 0x0000002957837810 */ /* 0x040fe20007ffe0ff */
[----:B------:R-:W1:Y:S01]  /*3550*/  LDSM.16.M88.4 R40, [R144+0x800] ;  /* 0x000800009028783b */ /* 0x000e620000000200 */
[C---:B------:R-:W-:Y:S02]  /*3560*/  IADD3 R175, R87.reuse, 0x38, RZ ;  /* 0x0000003857af7810 */ /* 0x040fe40007ffe0ff */
[----:B------:R-:W-:Y:S01]  /*3570*/  I2F R101, R103 ;  /* 0x0000006700657306 */ /* 0x000fe20000201400 */
[----:B-1----:R-:W1:Y:S01]  /*3580*/  LDSM.16.M88.4 R36, [R144+0x1000] ;  /* 0x001000009024783b */ /* 0x002e620000000200 */
[C---:B------:R-:W-:Y:S02]  /*3590*/  IADD3 R125, R87.reuse, 0x28, RZ ;  /* 0x00000028577d7810 */ /* 0x040fe40007ffe0ff */
[C---:B------:R-:W-:Y:S01]  /*35a0*/  IADD3 R139, R87.reuse, 0x30, RZ ;  /* 0x00000030578b7810 */ /* 0x040fe20007ffe0ff */
[----:B------:R-:W1:Y:S01]  /*35b0*/  LDSM.16.M88.4 R68, [R144+0x1800] ;  /* 0x001800009044783b */ /* 0x000e620000000200 */
[----:B------:R-:W-:-:S02]  /*35c0*/  IADD3 R173, R87, 0x31, RZ ;  /* 0x0000003157ad7810 */ /* 0x000fc40007ffe0ff */
[----:B------:R-:W-:Y:S01]  /*35d0*/  I2F R105, R107 ;  /* 0x0000006b00697306 */ /* 0x000fe20000201400 */
[----:B------:R-:W-:Y:S01]  /*35e0*/  LDSM.16.M88.4 R60, [R140+0x4000] ;  /* 0x004000008c3c783b */ /* 0x000fe20000000200 */
[----:B------:R-:W-:Y:S02]  /*35f0*/  IADD3 R167, R87, 0x39, RZ ;  /* 0x0000003957a77810 */ /* 0x000fe40007ffe0ff */
[C---:B------:R-:W-:Y:S01]  /*3600*/  IADD3 R136, R144.reuse, 0x800, RZ ;  /* 0x0000080090887810 */ /* 0x040fe20007ffe0ff */
[----:B--2---:R-:W-:Y:S01]  /*3610*/  HMMA.16816.F32 R56, R80, R52, RZ ;  /* 0x000000345038723c */ /* 0x004fe200000018ff */
[----:B------:R-:W-:Y:S01]  /*3620*/  LDSM.16.M88.4 R72, [R133] ;  /* 0x000000008548783b */ /* 0x000fe20000000200 */
[C---:B------:R-:W-:Y:S01]  /*3630*/  IADD3 R134, R144.reuse, 0x1800, RZ ;  /* 0x0000180090867810 */ /* 0x040fe20007ffe0ff */
[----:B------:R-:W-:Y:S01]  /*3640*/  I2F R111, R113 ;  /* 0x00000071006f7306 */ /* 0x000fe20000201400 */
[C---:B------:R-:W-:Y:S01]  /*3650*/  IADD3 R132, R144.reuse, 0x2000, RZ ;  /* 0x0000200090847810 */ /* 0x040fe20007ffe0ff */
[----:B------:R-:W-:Y:S01]  /*3660*/  LDSM.16.M88.4 R76, [R142] ;  /* 0x000000008e4c783b */ /* 0x000fe20000000200 */
[----:B------:R-:W-:-:S02]  /*3670*/  IADD3 R106, R144, 0x3000, RZ ;  /* 0x00003000906a7810 */ /* 0x000fc40007ffe0ff */
[C---:B------:R-:W-:Y:S03]  /*3680*/  HMMA.16816.F32 R52, R80.reuse, R54, RZ ;  /* 0x000000365034723c */ /* 0x040fe600000018ff */
[----:B------:R-:W-:Y:S05]  /*3690*/  I2F R119, R109 ;  /* 0x0000006d00777306 */ /* 0x000fea0000201400 */
[C---:B----4-:R-:W-:Y:S03]  /*36a0*/  HMMA.16816.F32 R32, R80.reuse, R20, RZ ;  /* 0x000000145020723c */ /* 0x050fe600000018ff */
[----:B------:R-:W-:Y:S05]  /*36b0*/  I2F R115, R117 ;  /* 0x0000007500737306 */ /* 0x000fea0000201400 */
[C---:B------:R-:W-:Y:S03]  /*36c0*/  HMMA.16816.F32 R20, R80.reuse, R22, RZ ;  /* 0x000000165014723c */ /* 0x040fe600000018ff */
[----:B------:R-:W-:Y:S05]  /*36d0*/  I2F R127, R131 ;  /* 0x00000083007f7306 */ /* 0x000fea0000201400 */
[C---:B-----5:R-:W-:Y:S03]  /*36e0*/  HMMA.16816.F32 R16, R80.reuse, R12, RZ ;  /* 0x0000000c5010723c */ /* 0x060fe600000018ff */
[----:B------:R-:W-:Y:S05]  /*36f0*/  I2F R171, R175 ;  /* 0x000000af00ab7306 */ /* 0x000fea0000201400 */
[C---:B------:R-:W-:Y:S03]  /*3700*/  HMMA.16816.F32 R12, R80.reuse, R14, RZ ;  /* 0x0000000e500c723c */ /* 0x040fe600000018ff */
[----:B------:R-:W-:Y:S05]  /*3710*/  I2F R137, R125 ;  /* 0x0000007d00897306 */ /* 0x000fea0000201400 */
[C---:B------:R-:W-:Y:S03]  /*3720*/  HMMA.16816.F32 R8, R80.reuse, R48, RZ ;  /* 0x000000305008723c */ /* 0x040fe600000018ff */
[----:B------:R-:W-:Y:S05]  /*3730*/  I2F R135, R139 ;  /* 0x0000008b00877306 */ /* 0x000fea0000201400 */
[----:B------:R-:W-:Y:S01]  /*3740*/  HMMA.16816.F32 R80, R80, R50, RZ ;  /* 0x000000325050723c */ /* 0x000fe200000018ff */
[----:B------:R-:W2:Y:S02]  /*3750*/  LDSM.16.M88.4 R48, [R143] ;  /* 0x000000008f30783b */ /* 0x000ea40000000200 */
[----:B------:R-:W-:Y:S05]  /*3760*/  I2F R141, R173 ;  /* 0x000000ad008d7306 */ /* 0x000fea0000201400 */
[C---:B---3--:R-:W-:Y:S03]  /*3770*/  HMMA.16816.F32 R56, R64.reuse, R44, R56 ;  /* 0x0000002c4038723c */ /* 0x048fe60000001838 */
[----:B------:R-:W-:Y:S05]  /*3780*/  I2F R3, R87 ;  /* 0x0000005700037306 */ /* 0x000fea0000201400 */
[C---:B------:R-:W-:Y:S01]  /*3790*/  HMMA.16816.F32 R52, R64.reuse, R46, R52 ;  /* 0x0000002e4034723c */ /* 0x040fe20000001834 */
[----:B------:R-:W3:Y:S02]  /*37a0*/  LDSM.16.M88.4 R44, [R140+0x4800] ;  /* 0x004800008c2c783b */ /* 0x000ee40000000200 */
[----:B------:R-:W-:Y:S05]  /*37b0*/  I2F R177, R167 ;  /* 0x000000a700b17306 */ /* 0x000fea0000201400 */
[C---:B------:R-:W-:Y:S08]  /*37c0*/  HMMA.16816.F32 R32, R64.reuse, R40, R32 ;  /* 0x000000284020723c */ /* 0x040ff00000001820 */
        /* <DEDUP_REMOVED lines=13> */
[C---:B------:R-:W-:Y:S08]  /*38a0*/  HMMA.16816.F32 R20, R48.reuse, R46, R20 ;  /* 0x0000002e3014723c */ /* 0x040ff00000001814 */
[C---:B----4-:R-:W-:Y:S08]  /*38b0*/  HMMA.16816.F32 R16, R48.reuse, R40, R16 ;  /* 0x000000283010723c */ /* 0x050ff00000001810 */
[C---:B------:R-:W-:Y:S01]  /*38c0*/  HMMA.16816.F32 R44, R48.reuse, R42, R12 ;  /* 0x0000002a302c723c */ /* 0x040fe2000000180c */
[----:B------:R-:W-:Y:S04]  /*38d0*/  LDSM.16.M88.4 R12, [R146+0x6000] ;  /* 0x00600000920c783b */ /* 0x000fe80000000200 */
[----:B------:R-:W3:Y:S03]  /*38e0*/  LDSM.16.M88.4 R40, [R147+0x2000] ;  /* 0x002000009328783b */ /* 0x000ee60000000200 */
[C---:B-1----:R-:W-:Y:S08]  /*38f0*/  HMMA.16816.F32 R8, R48.reuse, R36, R8 ;  /* 0x000000243008723c */ /* 0x042ff00000001808 */
[----:B------:R-:W-:Y:S01]  /*3900*/  HMMA.16816.F32 R80, R48, R38, R80 ;  /* 0x000000263050723c */ /* 0x000fe20000001850 */
[----:B------:R-:W1:Y:S04]  /*3910*/  LDSM.16.M88.4 R36, [R146+0x6800] ;  /* 0x006800009224783b */ /* 0x000e680000000200 */
[----:B------:R-:W-:Y:S03]  /*3920*/  LDSM.16.M88.4 R48, [R144+0x2000] ;  /* 0x002000009030783b */ /* 0x000fe60000000200 */
[C---:B------:R-:W-:Y:S08]  /*3930*/  HMMA.16816.F32 R56, R76.reuse, R72, R56 ;  /* 0x000000484c38723c */ /* 0x040ff00000001838 */
[C---:B------:R-:W-:Y:S01]  /*3940*/  HMMA.16816.F32 R52, R76.reuse, R74, R52 ;  /* 0x0000004a4c34723c */ /* 0x040fe20000001834 */
[----:B------:R-:W-:Y:S07]  /*3950*/  LDSM.16.M88.4 R72, [R133+0x2000] ;  /* 0x002000008548783b */ /* 0x000fee0000000200 */
[C---:B-----5:R-:W-:Y:S08]  /*3960*/  HMMA.16816.F32 R32, R76.reuse, R68, R32 ;  /* 0x000000444c20723c */ /* 0x060ff00000001820 */
[C---:B------:R-:W-:Y:S08]  /*3970*/  HMMA.16816.F32 R20, R76.reuse, R70, R20 ;  /* 0x000000464c14723c */ /* 0x040ff00000001814 */
[C---:B------:R-:W-:Y:S08]  /*3980*/  HMMA.16816.F32 R16, R76.reuse, R64, R16 ;  /* 0x000000404c10723c */ /* 0x040ff00000001810 */
[C---:B------:R-:W-:Y:S08]  /*3990*/  HMMA.16816.F32 R44, R76.reuse, R66, R44 ;  /* 0x000000424c2c723c */ /* 0x040ff0000000182c */
[C---:B--2---:R-:W-:Y:S01]  /*39a0*/  HMMA.16816.F32 R64, R76.reuse, R60, R8 ;  /* 0x0000003c4c40723c */ /* 0x044fe20000001808 */
[----:B------:R-:W2:Y:S07]  /*39b0*/  LDSM.16.M88.4 R8, [R145+0x2000] ;  /* 0x002000009108783b */ /* 0x000eae0000000200 */
[----:B------:R-:W-:Y:S01]  /*39c0*/  HMMA.16816.F32 R80, R76, R62, R80 ;  /* 0x0000003e4c50723c */ /* 0x000fe20000001850 */
[----:B------:R-:W4:Y:S07]  /*39d0*/  LDSM.16.M88.4 R60, [R146+0x7000] ;  /* 0x00700000923c783b */ /* 0x000f2e0000000200 */
[C---:B---3--:R-:W-:Y:S08]  /*39e0*/  HMMA.16816.F32 R56, R40.reuse, R12, R56 ;  /* 0x0000000c2838723c */ /* 0x048ff00000001838 */
[C---:B------:R-:W-:Y:S01]  /*39f0*/  HMMA.16816.F32 R68, R40.reuse, R14, R52 ;  /* 0x0000000e2844723c */ /* 0x040fe20000001834 */
[----:B------:R-:W-:Y:S04]  /*3a00*/  LDSM.16.M88.4 R52, [R140+0x6000] ;  /* 0x006000008c34783b */ /* 0x000fe80000000200 */
[----:B------:R-:W3:Y:S03]  /*3a10*/  LDSM.16.M88.4 R12, [R143+0x2000] ;  /* 0x002000008f0c783b */ /* 0x000ee60000000200 */
[C---:B-1----:R-:W-:Y:S08]  /*3a20*/  HMMA.16816.F32 R32, R40.reuse, R36, R32 ;  /* 0x000000242820723c */ /* 0x042ff00000001820 */
[----:B------:R-:W-:Y:S01]  /*3a30*/  HMMA.16816.F32 R20, R40, R38, R20 ;  /* 0x000000262814723c */ /* 0x000fe20000001814 */
[----:B------:R-:W1:Y:S07]  /*3a40*/  LDSM.16.M88.4 R36, [R144+0x2800] ;  /* 0x002800009024783b */ /* 0x000e6e0000000200 */
[C---:B--2---:R-:W-:Y:S08]  /*3a50*/  HMMA.16816.F32 R56, R8.reuse, R48, R56 ;  /* 0x000000300838723c */ /* 0x044ff00000001838 */
[----:B------:R-:W-:Y:S01]  /*3a60*/  HMMA.16816.F32 R68, R8, R50, R68 ;  /* 0x000000320844723c */ /* 0x000fe20000001844 */
[----:B------:R-:W2:Y:S07]  /*3a70*/  LDSM.16.M88.4 R48, [R140+0x6800] ;  /* 0x006800008c30783b */ /* 0x000eae0000000200 */
[----:B----4-:R-:W-:Y:S01]  /*3a80*/  HMMA.16816.F32 R76, R40, R60, R16 ;  /* 0x0000003c284c723c */ /* 0x010fe20000001810 */
[----:B------:R-:W4:Y:S07]  /*3a90*/  LDSM.16.M88.4 R16, [R142+0x2000] ;  /* 0x002000008e10783b */ /* 0x000f2e0000000200 */
[C---:B---3--:R-:W-:Y:S08]  /*3aa0*/  HMMA.16816.F32 R56, R12.reuse, R52, R56 ;  /* 0x000000340c38723c */ /* 0x048ff00000001838 */
[----:B------:R-:W-:Y:S01]  /*3ab0*/  HMMA.16816.F32 R68, R12, R54, R68 ;  /* 0x000000360c44723c */ /* 0x000fe20000001844 */
[----:B------:R-:W3:Y:S07]  /*3ac0*/  LDSM.16.M88.4 R52, [R144+0x3000] ;  /* 0x003000009034783b */ /* 0x000eee0000000200 */
[C---:B-1----:R-:W-:Y:S08]  /*3ad0*/  HMMA.16816.F32 R32, R8.reuse, R36, R32 ;  /* 0x000000240820723c */ /* 0x042ff00000001820 */
[----:B------:R-:W-:Y:S01]  /*3ae0*/  HMMA.16816.F32 R36, R8, R38, R20 ;  /* 0x000000260824723c */ /* 0x000fe20000001814 */
[----:B------:R-:W1:Y:S07]  /*3af0*/  LDSM.16.M88.4 R20, [R133+0x2800] ;  /* 0x002800008514783b */ /* 0x000e6e0000000200 */
[----:B------:R-:W-:Y:S01]  /*3b00*/  HMMA.16816.F32 R60, R40, R62, R44 ;  /* 0x0000003e283c723c */ /* 0x000fe2000000182c */
[----:B------:R-:W-:Y:S07]  /*3b10*/  LDSM.16.M88.4 R44, [R133+0x3000] ;  /* 0x00300000852c783b */ /* 0x000fee0000000200 */
[C---:B--2---:R-:W-:Y:S08]  /*3b20*/  HMMA.16816.F32 R32, R12.reuse, R48, R32 ;  /* 0x000000300c20723c */ /* 0x044ff00000001820 */
[----:B------:R-:W-:Y:S01]  /*3b30*/  HMMA.16816.F32 R36, R12, R50, R36 ;  /* 0x000000320c24723c */ /* 0x000fe20000001824 */
[----:B------:R-:W2:Y:S07]  /*3b40*/  LDSM.16.M88.4 R48, [R146+0x7800] ;  /* 0x007800009230783b */ /* 0x000eae0000000200 */
[C---:B----4-:R-:W-:Y:S08]  /*3b50*/  HMMA.16816.F32 R56, R16.reuse, R72, R56 ;  /* 0x000000481038723c */ /* 0x050ff00000001838 */
[----:B------:R-:W-:Y:S01]  /*3b60*/  HMMA.16816.F32 R68, R16, R74, R68 ;  /* 0x0000004a1044723c */ /* 0x000fe20000001844 */
[----:B------:R-:W4:Y:S07]  /*3b70*/  LDSM.16.M88.4 R72, [R140+0x7000] ;  /* 0x007000008c48783b */ /* 0x000f2e0000000200 */
[----:B---3--:R-:W-:Y:S08]  /*3b80*/  HMMA.16816.F32 R76, R8, R52, R76 ;  /* 0x00000034084c723c */ /* 0x008ff0000000184c */
[----:B-1----:R-:W-:Y:S01]  /*3b90*/  HMMA.16816.F32 R32, R16, R20, R32 ;  /* 0x000000141020723c */ /* 0x002fe20000001820 */
[----:B------:R-:W-:-:S02]  /*3ba0*/  FMUL.FTZ R52, R58, c[0x0][0x2ec] ;  /* 0x0000bb003a347a20 */ /* 0x000fc40000410000 */
[----:B------:R-:W-:Y:S02]  /*3bb0*/  FMUL.FTZ R53, R57, c[0x0][0x2ec] ;  /* 0x0000bb0039357a20 */ /* 0x000fe40000410000 */
[----:B------:R-:W-:Y:S02]  /*3bc0*/  FMUL.FTZ R57, R59, c[0x0][0x2ec] ;  /* 0x0000bb003b397a20 */ /* 0x000fe40000410000 */
[----:B------:R-:W-:Y:S01]  /*3bd0*/  FMUL.FTZ R56, R56, c[0x0][0x2ec] ;  /* 0x0000bb0038387a20 */ /* 0x000fe20000410000 */
[----:B------:R-:W-:Y:S01]  /*3be0*/  HMMA.16816.F32 R36, R16, R22, R36 ;  /* 0x000000161024723c */ /* 0x000fe20000001824 */
[----:B------:R-:W1:Y:S01]  /*3bf0*/  LDSM.16.M88.4 R20, [R144+0x3800] ;  /* 0x003800009014783b */ /* 0x000e620000000200 */
[----:B------:R-:W-:Y:S01]  /*3c00*/  FMUL.FTZ R58, R68, c[0x0][0x2ec] ;  /* 0x0000bb00443a7a20 */ /* 0x000fe20000410000 */
[----:B------:R-:W-:Y:S01]  /*3c10*/  MUFU.TANH R53, R53 ;  /* 0x0000003500357308 */ /* 0x000fe20000002400 */
[----:B------:R-:W-:Y:S02]  /*3c20*/  FMUL.FTZ R59, R69, c[0x0][0x2ec] ;  /* 0x0000bb00453b7a20 */ /* 0x000fe40000410000 */
[----:B------:R-:W-:-:S02]  /*3c30*/  FMUL.FTZ R69, R70, c[0x0][0x2ec] ;  /* 0x0000bb0046457a20 */ /* 0x000fc40000410000 */
[----:B--2---:R-:W-:Y:S01]  /*3c40*/  HMMA.16816.F32 R80, R40, R50, R80 ;  /* 0x000000322850723c */ /* 0x004fe20000001850 */
[----:B------:R-:W-:Y:S02]  /*3c50*/  FMUL.FTZ R70, R71, c[0x0][0x2ec] ;  /* 0x0000bb0047467a20 */ /* 0x000fe40000410000 */
[----:B------:R-:W-:Y:S05]  /*3c60*/  MUFU.TANH R57, R57 ;  /* 0x0000003900397308 */ /* 0x000fea0000002400 */
[----:B------:R-:W-:Y:S01]  /*3c70*/  HMMA.16816.F32 R60, R8, R54, R60 ;  /* 0x00000036083c723c */ /* 0x000fe2000000183c */
[----:B------:R-:W-:Y:S02]  /*3c80*/  FMUL.FTZ R68, R32, c[0x0][0x2ec] ;  /* 0x0000bb0020447a20 */ /* 0x000fe40000410000 */
[----:B------:R-:W-:Y:S04]  /*3c90*/  MUFU.TANH R69, R69 ;  /* 0x0000004500457308 */ /* 0x000fe80000002400 */
[----:B------:R-:W-:Y:S01]  /*3ca0*/  FMUL.FTZ R54, R33, c[0x0][0x2ec] ;  /* 0x0000bb0021367a20 */ /* 0x000fe20000410000 */
[----:B----4-:R-:W-:Y:S01]  /*3cb0*/  HMMA.16816.F32 R76, R12, R72, R76 ;  /* 0x000000480c4c723c */ /* 0x010fe2000000184c */
[----:B------:R-:W-:-:S02]  /*3cc0*/  FMUL.FTZ R55, R35, c[0x0][0x2ec] ;  /* 0x0000bb0023377a20 */ /* 0x000fc40000410000 */
[----:B------:R-:W-:Y:S01]  /*3cd0*/  FMUL.FTZ R36, R36, c[0x0][0x2ec] ;  /* 0x0000bb0024247a20 */ /* 0x000fe20000410000 */
[----:B------:R-:W2:Y:S04]  /*3ce0*/  MUFU.TANH R70, R70 ;  /* 0x0000004600467308 */ /* 0x000ea80000002400 */
[----:B------:R-:W-:Y:S04]  /*3cf0*/  HMMA.16816.F32 R64, R40, R48, R64 ;  /* 0x000000302840723c */ /* 0x000fe80000001840 */
[----:B------:R-:W3:Y:S03]  /*3d00*/  MUFU.TANH R58, R58 ;  /* 0x0000003a003a7308 */ /* 0x000ee60000002400 */
[----:B------:R-:W-:Y:S01]  /*3d10*/  FMUL.FTZ R48, R34, c[0x0][0x2ec] ;  /* 0x0000bb0022307a20 */ /* 0x000fe20000410000 */
[----:B------:R-:W-:Y:S01]  /*3d20*/  HMMA.16816.F32 R60, R12, R74, R60 ;  /* 0x0000004a0c3c723c */ /* 0x000fe2000000183c */
[----:B------:R-:W4:Y:S01]  /*3d30*/  LDSM.16.M88.4 R32, [R140+0x7800] ;  /* 0x007800008c20783b */ /* 0x000f220000000200 */
[----:B------:R-:W-:Y:S01]  /*3d40*/  FMUL.FTZ R49, R37, c[0x0][0x2ec] ;  /* 0x0000bb0025317a20 */ /* 0x000fe20000410000 */
[----:B------:R-:W-:Y:S01]  /*3d50*/  SHF.R.S32.HI R42, RZ, 0x1f, R31 ;  /* 0x0000001fff2a7819 */ /* 0x000fe2000001141f */
[----:B------:R-:W-:Y:S01]  /*3d60*/  IMAD R41, R31, 0x10, R84 ;  /* 0x000000101f297824 */ /* 0x000fe200078e0254 */
[----:B------:R-:W-:Y:S01]  /*3d70*/  MUFU.TANH R68, R68 ;  /* 0x0000004400447308 */ /* 0x000fe20000002400 */
[----:B--2---:R-:W-:-:S02]  /*3d80*/  FFMA.FTZ R70, R0, R95, R70 ;  /* 0x0000005f00467223 */ /* 0x004fc40000010046 */
[----:B-1----:R-:W-:Y:S01]  /*3d90*/  HMMA.16816.F32 R80, R8, R22, R80 ;  /* 0x000000160850723c */ /* 0x002fe20000001850 */
[----:B------:R-:W-:Y:S02]  /*3da0*/  IADD3 R50, R41, 0x1, R154 ;  /* 0x0000000129327810 */ /* 0x000fe40007ffe09a */
[----:B------:R-:W-:Y:S02]  /*3db0*/  LEA.HI R41, R42, R31, RZ, 0x2 ;  /* 0x0000001f2a297211 */ /* 0x000fe400078f10ff */
[----:B------:R-:W-:Y:S01]  /*3dc0*/  IADD3 R85, R27, R50, -R85 ;  /* 0x000000321b557210 */ /* 0x000fe20007ffe855 */
[----:B------:R-:W-:Y:S01]  /*3dd0*/  MUFU.TANH R48, R48 ;  /* 0x0000003000307308 */ /* 0x000fe20000002400 */
[----:B------:R-:W-:Y:S01]  /*3de0*/  LOP3.LUT R42, R41, 0xfffffffc, RZ, 0xc0, !PT ;  /* 0xfffffffc292a7812 */ /* 0x000fe200078ec0ff */
[----:B------:R-:W-:Y:S01]  /*3df0*/  HMMA.16816.F32 R76, R16, R44, R76 ;  /* 0x0000002c104c723c */ /* 0x000fe2000000184c */
[----:B------:R-:W-:-:S03]  /*3e00*/  IADD3 R122, R85, c[0x0][0x2e8], RZ ;  /* 0x0000ba00557a7a10 */ /* 0x000fc60007ffe0ff */
[----:B------:R-:W-:Y:S01]  /*3e10*/  IMAD.IADD R161, R31, 0x1, -R42 ;  /* 0x000000011fa17824 */ /* 0x000fe200078e0a2a */
[C---:B------:R-:W-:Y:S01]  /*3e20*/  IADD3 R104, R122.reuse, 0x8, RZ ;  /* 0x000000087a687810 */ /* 0x040fe20007ffe0ff */
[----:B------:R1:W-:Y:S01]  /*3e30*/  MUFU.TANH R45, R36 ;  /* 0x00000024002d7308 */ /* 0x0003e20000002400 */
[-C--:B------:R-:W-:Y:S01]  /*3e40*/  IMNMX R122, R122, R27.reuse, PT ;  /* 0x0000001b7a7a7217 */ /* 0x080fe20003800200 */
[----:B------:R-:W-:Y:S01]  /*3e50*/  HMMA.16816.F32 R64, R8, R20, R64 ;  /* 0x000000140840723c */ /* 0x000fe20000001840 */
[----:B------:R-:W-:Y:S01]  /*3e60*/  IMNMX R104, R104, R27, PT ;  /* 0x0000001b68687217 */ /* 0x000fe20003800200 */
[----:B------:R-:W-:Y:S01]  /*3e70*/  FFMA.FTZ R27, R0, R93, R69 ;  /* 0x0000005d001b7223 */ /* 0x000fe20000010045 */
[C---:B------:R-:W-:Y:S02]  /*3e80*/  ISETP.GE.AND P5, PT, R89.reuse, R122, PT ;  /* 0x0000007a5900720c */ /* 0x040fe40003fa6270 */
[-C--:B------:R-:W-:Y:S01]  /*3e90*/  ISETP.GE.AND P1, PT, R89, R104.reuse, PT ;  /* 0x000000685900720c */ /* 0x080fe20003f26270 */
[----:B------:R-:W2:Y:S01]  /*3ea0*/  MUFU.TANH R44, R55 ;  /* 0x00000037002c7308 */ /* 0x000ea20000002400 */
[----:B------:R-:W-:Y:S01]  /*3eb0*/  FMUL.FTZ R20, R38, c[0x0][0x2ec] ;  /* 0x0000bb0026147a20 */ /* 0x000fe20000410000 */
[----:B------:R-:W-:Y:S01]  /*3ec0*/  HMMA.16816.F32 R60, R16, R46, R60 ;  /* 0x0000002e103c723c */ /* 0x000fe2000000183c */
[----:B------:R-:W-:Y:S01]  /*3ed0*/  FMUL.FTZ R21, R39, c[0x0][0x2ec] ;  /* 0x0000bb0027157a20 */ /* 0x000fe20000410000 */
[-C--:B------:R-:W-:Y:S01]  /*3ee0*/  ISETP.GE.AND P2, PT, R97, R104.reuse, PT ;  /* 0x000000686100720c */ /* 0x080fe20003f46270 */
[CC--:B------:R-:W-:Y:S01]  /*3ef0*/  FFMA.FTZ R8, R0.reuse, R91.reuse, R53 ;  /* 0x0000005b00087223 */ /* 0x0c0fe20000010035 */
[----:B------:R-:W-:Y:S01]  /*3f00*/  ISETP.GE.AND P4, PT, R99, R104, PT ;  /* 0x000000686300720c */ /* 0x000fe20003f86270 */
[----:B------:R-:W-:Y:S01]  /*3f10*/  FFMA.FTZ R9, R0, R91, R57 ;  /* 0x0000005b00097223 */ /* 0x000fe20000010039 */
[----:B-1----:R-:W1:Y:S01]  /*3f20*/  LDSM.16.M88.4 R36, [R133+0x3800] ;  /* 0x003800008524783b */ /* 0x002e620000000200 */
[----:B------:R-:W5:Y:S01]  /*3f30*/  MUFU.TANH R20, R20 ;  /* 0x0000001400147308 */ /* 0x000f620000002400 */
[----:B------:R-:W-:Y:S01]  /*3f40*/  FMUL.FTZ R22, R79, c[0x0][0x2ec] ;  /* 0x0000bb004f167a20 */ /* 0x000fe20000410000 */
[C---:B----4-:R-:W-:Y:S01]  /*3f50*/  HMMA.16816.F32 R80, R12.reuse, R34, R80 ;  /* 0x000000220c50723c */ /* 0x050fe20000001850 */
[----:B------:R-:W-:Y:S01]  /*3f60*/  FMUL.FTZ R30, R78, c[0x0][0x2ec] ;  /* 0x0000bb004e1e7a20 */ /* 0x000fe20000410000 */
[-C--:B------:R-:W-:Y:S01]  /*3f70*/  ISETP.GE.AND P3, PT, R97, R122.reuse, PT ;  /* 0x0000007a6100720c */ /* 0x080fe20003f66270 */
[----:B------:R-:W-:Y:S01]  /*3f80*/  FMUL.FTZ R40, R76, c[0x0][0x2ec] ;  /* 0x0000bb004c287a20 */ /* 0x000fe20000410000 */
[----:B------:R-:W-:Y:S01]  /*3f90*/  FSEL R8, R8, -INF , !P5 ;  /* 0xff80000008087808 */ /* 0x000fe20006800000 */
[C---:B---3--:R-:W-:Y:S01]  /*3fa0*/  FFMA.FTZ R10, R0.reuse, R93, R58 ;  /* 0x0000005d000a7223 */ /* 0x048fe2000001003a */
[----:B------:R-:W3:Y:S01]  /*3fb0*/  MUFU.TANH R22, R22 ;  /* 0x0000001600167308 */ /* 0x000ee20000002400 */
[----:B------:R-:W-:Y:S01]  /*3fc0*/  FSEL R9, R9, -INF , !P1 ;  /* 0xff80000009097808 */ /* 0x000fe20004800000 */
[----:B------:R-:W-:Y:S01]  /*3fd0*/  HMMA.16816.F32 R64, R12, R32, R64 ;  /* 0x000000200c40723c */ /* 0x000fe20000001840 */
[C---:B------:R-:W-:Y:S01]  /*3fe0*/  ISETP.GE.AND P5, PT, R103.reuse, R122, PT ;  /* 0x0000007a6700720c */ /* 0x040fe20003fa6270 */
[----:B--2---:R-:W-:Y:S01]  /*3ff0*/  FFMA.FTZ R11, R0, R105, R44 ;  /* 0x00000069000b7223 */ /* 0x004fe2000001002c */
[-C--:B------:R-:W-:Y:S01]  /*4000*/  ISETP.GE.AND P1, PT, R103, R104.reuse, PT ;  /* 0x000000686700720c */ /* 0x080fe20003f26270 */
[----:B------:R-:W-:Y:S01]  /*4010*/  FMUL.FTZ R77, R77, c[0x0][0x2ec] ;  /* 0x0000bb004d4d7a20 */ /* 0x000fe20000410000 */
[----:B------:R-:W-:Y:S01]  /*4020*/  FSEL R27, R27, -INF , !P2 ;  /* 0xff8000001b1b7808 */ /* 0x000fe20005000000 */
[----:B------:R-:W2:Y:S01]  /*4030*/  MUFU.TANH R54, R54 ;  /* 0x0000003600367308 */ /* 0x000ea20000002400 */
[----:B------:R-:W-:Y:S01]  /*4040*/  FMUL.FTZ R33, R61, c[0x0][0x2ec] ;  /* 0x0000bb003d217a20 */ /* 0x000fe20000410000 */
[----:B------:R-:W-:Y:S01]  /*4050*/  FSEL R15, R70, -INF , !P4 ;  /* 0xff800000460f7808 */ /* 0x000fe20006000000 */
[----:B------:R-:W-:Y:S01]  /*4060*/  FFMA.FTZ R13, R0, R101, R48 ;  /* 0x00000065000d7223 */ /* 0x000fe20000010030 */
[-C--:B------:R-:W-:Y:S01]  /*4070*/  ISETP.GE.AND P2, PT, R107, R104.reuse, PT ;  /* 0x000000686b00720c */ /* 0x080fe20003f46270 */
[----:B------:R-:W-:Y:S01]  /*4080*/  FMUL.FTZ R32, R60, c[0x0][0x2ec] ;  /* 0x0000bb003c207a20 */ /* 0x000fe20000410000 */
[----:B------:R-:W-:Y:S01]  /*4090*/  ISETP.GE.AND P4, PT, R113, R104, PT ;  /* 0x000000687100720c */ /* 0x000fe20003f86270 */
[C---:B-----5:R-:W-:Y:S01]  /*40a0*/  FFMA.FTZ R20, R0.reuse, R111, R20 ;  /* 0x0000006f00147223 */ /* 0x060fe20000010014 */
[----:B------:R-:W-:Y:S01]  /*40b0*/  MUFU.TANH R49, R49 ;  /* 0x0000003100317308 */ /* 0x000fe20000002400 */
[----:B---3--:R-:W-:Y:S01]  /*40c0*/  FFMA.FTZ R165, R0, R123, R22 ;  /* 0x0000007b00a57223 */ /* 0x008fe20000010016 */
[----:B------:R-:W-:Y:S01]  /*40d0*/  FSEL R10, R10, -INF , !P3 ;  /* 0xff8000000a0a7808 */ /* 0x000fe20005800000 */
[----:B------:R-:W-:Y:S01]  /*40e0*/  FMUL.FTZ R34, R62, c[0x0][0x2ec] ;  /* 0x0000bb003e227a20 */ /* 0x000fe20000410000 */
[----:B------:R-:W-:Y:S01]  /*40f0*/  ISETP.GE.AND P3, PT, R107, R122, PT ;  /* 0x0000007a6b00720c */ /* 0x000fe20003f66270 */
[----:B------:R-:W-:Y:S01]  /*4100*/  FMUL.FTZ R35, R63, c[0x0][0x2ec] ;  /* 0x0000bb003f237a20 */ /* 0x000fe20000410000 */
[----:B------:R-:W-:Y:S01]  /*4110*/  FSEL R13, R13, -INF , !P1 ;  /* 0xff8000000d0d7808 */ /* 0x000fe20004800000 */
[C---:B------:R-:W-:Y:S01]  /*4120*/  FFMA.FTZ R45, R0.reuse, R111, R45 ;  /* 0x0000006f002d7223 */ /* 0x040fe2000001002d */
[----:B------:R-:W3:Y:S01]  /*4130*/  MUFU.TANH R21, R21 ;  /* 0x0000001500157308 */ /* 0x000ee20000002400 */
[----:B--2---:R-:W-:Y:S01]  /*4140*/  FFMA.FTZ R12, R0, R105, R54 ;  /* 0x00000069000c7223 */ /* 0x004fe20000010036 */
[----:B------:R-:W-:Y:S01]  /*4150*/  ISETP.GE.AND P1, PT, R109, R104, PT ;  /* 0x000000686d00720c */ /* 0x000fe20003f26270 */
[----:B------:R-:W-:-:S04]  /*4160*/  DEPBAR.LE SB0, 0x0 ;  /* 0x000080000000791a */ /* 0x000fc80000000000 */
[C---:B-1----:R-:W-:Y:S01]  /*4170*/  HMMA.16816.F32 R80, R16.reuse, R38, R80 ;  /* 0x000000261050723c */ /* 0x042fe20000001850 */
[----:B------:R-:W1:Y:S01]  /*4180*/  MUFU.TANH R30, R30 ;  /* 0x0000001e001e7308 */ /* 0x000e620000002400 */
[----:B------:R-:W-:Y:S02]  /*4190*/  FSEL R11, R11, -INF , !P2 ;  /* 0xff8000000b0b7808 */ /* 0x000fe40005000000 */
[----:B------:R-:W-:Y:S02]  /*41a0*/  FSEL R23, R20, -INF , !P4 ;  /* 0xff80000014177808 */ /* 0x000fe40006000000 */
[----:B------:R-:W-:Y:S02]  /*41b0*/  ISETP.GE.AND P2, PT, R117, R104, PT ;  /* 0x000000687500720c */ /* 0x000fe40003f46270 */
[----:B------:R-:W-:Y:S01]  /*41c0*/  HMMA.16816.F32 R64, R16, R36, R64 ;  /* 0x000000241040723c */ /* 0x000fe20000001840 */
[----:B------:R-:W2:Y:S01]  /*41d0*/  MUFU.TANH R40, R40 ;  /* 0x0000002800287308 */ /* 0x000ea20000002400 */
[----:B---3--:R-:W-:Y:S01]  /*41e0*/  FFMA.FTZ R21, R0, R119, R21 ;  /* 0x0000007700157223 */ /* 0x008fe20000010015 */
[----:B------:R-:W-:-:S02]  /*41f0*/  FSEL R12, R12, -INF , !P3 ;  /* 0xff8000000c0c7808 */ /* 0x000fc40005800000 */
[----:B------:R-:W-:Y:S02]  /*4200*/  ISETP.GE.AND P3, PT, R117, R122, PT ;  /* 0x0000007a7500720c */ /* 0x000fe40003f66270 */
[C---:B------:R-:W-:Y:S01]  /*4210*/  FFMA.FTZ R36, R0.reuse, R101, R68 ;  /* 0x0000006500247223 */ /* 0x040fe20000010044 */
[----:B------:R-:W-:Y:S01]  /*4220*/  FSEL R21, R21, -INF , !P1 ;  /* 0xff80000015157808 */ /* 0x000fe20004800000 */
[----:B------:R-:W3:Y:S01]  /*4230*/  MUFU.TANH R59, R59 ;  /* 0x0000003b003b7308 */ /* 0x000ee20000002400 */
[C---:B------:R-:W-:Y:S01]  /*4240*/  FFMA.FTZ R16, R0.reuse, R119, R49 ;  /* 0x0000007700107223 */ /* 0x040fe20000010031 */
[----:B------:R-:W-:Y:S01]  /*4250*/  ISETP.GE.AND P1, PT, R125, R104, PT ;  /* 0x000000687d00720c */ /* 0x000fe20003f26270 */
[-C--:B-1----:R-:W-:Y:S01]  /*4260*/  FFMA.FTZ R30, R0, R115.reuse, R30 ;  /* 0x00000073001e7223 */ /* 0x082fe2000001001e */
[----:B------:R-:W-:Y:S02]  /*4270*/  FSEL R36, R36, -INF , !P5 ;  /* 0xff80000024247808 */ /* 0x000fe40006800000 */
[-C--:B------:R-:W-:Y:S01]  /*4280*/  ISETP.GE.AND P5, PT, R109, R122.reuse, PT ;  /* 0x0000007a6d00720c */ /* 0x080fe20003fa6270 */
        /* <DEDUP_REMOVED lines=11> */
[-C--:B------:R-:W-:Y:S01]  /*4340*/  ISETP.GE.AND P6, PT, R99, R122.reuse, PT ;  /* 0x0000007a6300720c */ /* 0x080fe20003fc6270 */
[----:B------:R-:W-:Y:S01]  /*4350*/  FMUL.FTZ R37, R64, c[0x0][0x2ec] ;  /* 0x0000bb0040257a20 */ /* 0x000fe20000410000 */
[----:B------:R-:W-:Y:S01]  /*4360*/  FSEL R128, R40, -INF , !P3 ;  /* 0xff80000028807808 */ /* 0x000fe20005800000 */
[----:B------:R-:W-:Y:S01]  /*4370*/  FMUL.FTZ R20, R67, c[0x0][0x2ec] ;  /* 0x0000bb0043147a20 */ /* 0x000fe20000410000 */
[----:B------:R-:W-:Y:S01]  /*4380*/  ISETP.GE.AND P3, PT, R131, R122, PT ;  /* 0x0000007a8300720c */ /* 0x000fe20003f66270 */
[C---:B---3--:R-:W-:Y:S01]  /*4390*/  FFMA.FTZ R59, R0.reuse, R95, R59 ;  /* 0x0000005f003b7223 */ /* 0x048fe2000001003b */
[----:B------:R-:W3:Y:S01]  /*43a0*/  MUFU.TANH R32, R32 ;  /* 0x0000002000207308 */ /* 0x000ee20000002400 */
[----:B------:R-:W-:Y:S01]  /*43b0*/  FMUL.FTZ R30, R81, c[0x0][0x2ec] ;  /* 0x0000bb00511e7a20 */ /* 0x000fe20000410000 */
[----:B------:R-:W-:Y:S01]  /*43c0*/  ISETP.GE.AND P4, PT, R129, R104, PT ;  /* 0x000000688100720c */ /* 0x000fe20003f86270 */
[----:B-1----:R-:W-:Y:S01]  /*43d0*/  FFMA.FTZ R33, R0, R127, R33 ;  /* 0x0000007f00217223 */ /* 0x002fe20000010021 */
[----:B------:R-:W-:-:S02]  /*43e0*/  FSEL R14, R59, -INF , !P6 ;  /* 0xff8000003b0e7808 */ /* 0x000fc40007000000 */
[-C--:B------:R-:W-:Y:S02]  /*43f0*/  ISETP.GE.AND P6, PT, R113, R122.reuse, PT ;  /* 0x0000007a7100720c */ /* 0x080fe40003fc6270 */
[----:B------:R-:W1:Y:S01]  /*4400*/  MUFU.TANH R31, R77 ;  /* 0x0000004d001f7308 */ /* 0x000e620000002400 */
[----:B------:R-:W-:Y:S01]  /*4410*/  FSEL R130, R33, -INF , !P3 ;  /* 0xff80000021827808 */ /* 0x000fe20005800000 */
[----:B--2---:R-:W-:Y:S01]  /*4420*/  FFMA.FTZ R22, R0, R171, R22 ;  /* 0x000000ab00167223 */ /* 0x004fe20000010016 */
[----:B------:R-:W-:Y:S02]  /*4430*/  ISETP.GE.AND P3, PT, R175, R122, PT ;  /* 0x0000007aaf00720c */ /* 0x000fe40003f66270 */
[----:B------:R-:W-:Y:S02]  /*4440*/  FSEL R18, R45, -INF , !P6 ;  /* 0xff8000002d127808 */ /* 0x000fe40007000000 */
[----:B------:R-:W-:Y:S01]  /*4450*/  FSEL R117, R22, -INF , !P3 ;  /* 0xff80000016757808 */ /* 0x000fe20005800000 */
[----:B------:R-:W2:Y:S01]  /*4460*/  MUFU.TANH R34, R34 ;  /* 0x0000002200227308 */ /* 0x000ea20000002400 */
[----:B---3--:R-:W-:Y:S01]  /*4470*/  FFMA.FTZ R32, R0, R137, R32 ;  /* 0x0000008900207223 */ /* 0x008fe20000010020 */
[----:B------:R-:W-:-:S02]  /*4480*/  ISETP.GT.AND P3, PT, R156, R149, PT ;  /* 0x000000959c00720c */ /* 0x000fc40003f64270 */
[----:B------:R-:W-:Y:S02]  /*4490*/  ISETP.GE.AND P6, PT, R129, R122, PT ;  /* 0x0000007a8100720c */ /* 0x000fe40003fc6270 */
        /* <DEDUP_REMOVED lines=8> */
[----:B------:R-:W-:Y:S02]  /*4520*/  ISETP.GE.AND P4, PT, R139, R104, PT ;  /* 0x000000688b00720c */ /* 0x000fe40003f86270 */
[-C--:B------:R-:W-:Y:S02]  /*4530*/  ISETP.GE.AND P5, PT, R173, R122.reuse, PT ;  /* 0x0000007aad00720c */ /* 0x080fe40003fa6270 */
[----:B------:R-:W-:Y:S02]  /*4540*/  FSEL R131, R34, -INF , !P1 ;  /* 0xff80000022837808 */ /* 0x000fe40004800000 */
[----:B------:R-:W2:Y:S01]  /*4550*/  MUFU.TANH R35, R35 ;  /* 0x0000002300237308 */ /* 0x000ea20000002400 */
[----:B---3--:R-:W-:Y:S01]  /*4560*/  FFMA.FTZ R17, R0, R141, R17 ;  /* 0x0000008d00117223 */ /* 0x008fe20000010011 */
[----:B------:R-:W-:-:S02]  /*4570*/  ISETP.GE.AND P6, PT, R139, R122, PT ;  /* 0x0000007a8b00720c */ /* 0x000fc40003fc6270 */
[----:B------:R-:W-:Y:S02]  /*4580*/  ISETP.GE.AND P1, PT, R173, R104, PT ;  /* 0x00000068ad00720c */ /* 0x000fe40003f26270 */
[----:B------:R-:W-:Y:S02]  /*4590*/  FSEL R118, R17, -INF , !P5 ;  /* 0xff80000011767808 */ /* 0x000fe40006800000 */
[----:B------:R-:W3:Y:S01]  /*45a0*/  MUFU.TANH R37, R37 ;  /* 0x0000002500257308 */ /* 0x000ee20000002400 */
[----:B-1----:R-:W-:Y:S01]  /*45b0*/  FFMA.FTZ R19, R0, R135, R19 ;  /* 0x0000008700137223 */ /* 0x002fe20000010013 */
[----:B------:R-:W-:Y:S02]  /*45c0*/  ISETP.GE.AND P5, PT, R167, R122, PT ;  /* 0x0000007aa700720c */ /* 0x000fe40003fa6270 */
[----:B------:R-:W-:Y:S02]  /*45d0*/  IADD3 R107, R144, 0x2800, RZ ;  /* 0x00002800906b7810 */ /* 0x000fe40007ffe0ff */
[----:B------:R-:W-:-:S02]  /*45e0*/  FSEL R115, R19, -INF , !P4 ;  /* 0xff80000013737808 */ /* 0x000fc40006000000 */
[----:B------:R-:W1:Y:S01]  /*45f0*/  MUFU.TANH R20, R20 ;  /* 0x0000001400147308 */ /* 0x000e620000002400 */
[----:B--2---:R-:W-:Y:S01]  /*4600*/  FFMA.FTZ R35, R0, R127, R35 ;  /* 0x0000007f00237223 */ /* 0x004fe20000010023 */
[-C--:B------:R-:W-:Y:S02]  /*4610*/  ISETP.GE.AND P4, PT, R87, R104.reuse, PT ;  /* 0x000000685700720c */ /* 0x080fe40003f86270 */
[----:B------:R-:W-:Y:S02]  /*4620*/  IADD3 R105, R144, 0x3800, RZ ;  /* 0x0000380090697810 */ /* 0x000fe40007ffe0ff */
[----:B------:R-:W-:Y:S02]  /*4630*/  FSEL R129, R35, -INF , !P2 ;  /* 0xff80000023817808 */ /* 0x000fe40005000000 */
[----:B------:R-:W2:Y:S01]  /*4640*/  MUFU.TANH R56, R56 ;  /* 0x0000003800387308 */ /* 0x000ea20000002400 */
[----:B---3--:R-:W-:Y:S01]  /*4650*/  FFMA.FTZ R37, R0, R135, R37 ;  /* 0x0000008700257223 */ /* 0x008fe20000010025 */
[----:B------:R-:W-:-:S02]  /*4660*/  ISETP.GE.AND P2, PT, R175, R104, PT ;  /* 0x00000068af00720c */ /* 0x000fc40003f46270 */
[----:B------:R-:W-:Y:S02]  /*4670*/  IADD3 R135, R144, 0x1000, RZ ;  /* 0x0000100090877810 */ /* 0x000fe40007ffe0ff */
[----:B------:R-:W-:Y:S02]  /*4680*/  FSEL R119, R37, -INF , !P6 ;  /* 0xff80000025777808 */ /* 0x000fe40007000000 */
[----:B------:R-:W3:Y:S01]  /*4690*/  MUFU.TANH R52, R52 ;  /* 0x0000003400347308 */ /* 0x000ee20000002400 */
[----:B-1----:R-:W-:Y:S01]  /*46a0*/  FFMA.FTZ R20, R0, R141, R20 ;  /* 0x0000008d00147223 */ /* 0x002fe20000010014 */
[----:B------:R-:W-:Y:S01]  /*46b0*/  BAR.SYNC.DEFER_BLOCKING 0x0 ;  /* 0x0000000000007b1d */ /* 0x000fe20000010000 */
[----:B------:R-:W-:-:S03]  /*46c0*/  ISETP.GE.AND P6, PT, R87, R122, PT ;  /* 0x0000007a5700720c */ /* 0x000fc60003fc6270 */
[----:B------:R-:W-:Y:S02]  /*46d0*/  FSEL R114, R20, -INF , !P1 ;  /* 0xff80000014727808 */ /* 0x000fe40004800000 */
[----:B------:R-:W1:Y:S01]  /*46e0*/  MUFU.TANH R30, R30 ;  /* 0x0000001e001e7308 */ /* 0x000e620000002400 */
[----:B--2---:R-:W-:Y:S01]  /*46f0*/  FFMA.FTZ R19, R0, R3, R56 ;  /* 0x0000000300137223 */ /* 0x004fe20000010038 */
[----:B------:R-:W-:-:S04]  /*4700*/  ISETP.GE.AND P1, PT, R167, R104, PT ;  /* 0x00000068a700720c */ /* 0x000fc80003f26270 */
[----:B------:R-:W-:Y:S02]  /*4710*/  FSEL R19, R19, -INF , !P6 ;  /* 0xff80000013137808 */ /* 0x000fe40007000000 */
[----:B------:R-:W2:Y:S01]  /*4720*/  MUFU.TANH R113, R82 ;  /* 0x0000005200717308 */ /* 0x000ea20000002400 */
[----:B---3--:R-:W-:-:S05]  /*4730*/  FFMA.FTZ R17, R0, R3, R52 ;  /* 0x0000000300117223 */ /* 0x008fca0000010034 */
[----:B------:R-:W-:Y:S02]  /*4740*/  FSEL R17, R17, -INF , !P4 ;  /* 0xff80000011117808 */ /* 0x000fe40006000000 */
        /* <DEDUP_REMOVED lines=66> */
.L_x_7488:
[----:B------:R-:W-:-:S04]  /*4b70*/  LEA R25, -R7, RZ, 0x6 ;  /* 0x000000ff07197211 */ /* 0x000fc800078e31ff */
[----:B------:R-:W-:Y:S02]  /*4b80*/  SHF.R.S32.HI R22, RZ, 0x1f, R25 ;  /* 0x0000001fff167819 */ /* 0x000fe40000011419 */
.L_x_7489:
        /* <DEDUP_REMOVED lines=82> */
.L_x_7491:
[----:B------:R-:W-:Y:S05]  /*50b0*/  BSYNC B0 ;  /* 0x0000000000007941 */ /* 0x000fea0003800000 */
.L_x_7490:
[----:B------:R-:W0:Y:S01]  /*50c0*/  LDGDEPBAR ;  /* 0x00000000000079af */ /* 0x000e220000000000 */
[----:B------:R-:W-:-:S04]  /*50d0*/  IADD3 R120, P1, R25, R120, RZ ;  /* 0x0000007819787210 */ /* 0x000fc80007f3e0ff */
[----:B------:R-:W-:Y:S02]  /*50e0*/  IADD3.X R121, R22, R121, RZ, P1, !PT ;  /* 0x0000007916797210 */ /* 0x000fe40000ffe4ff */
.L_x_7487:
        /* <DEDUP_REMOVED lines=61> */
[--C-:B------:R-:W-:Y:S01]  /*54c0*/  FFMA.FTZ R112, R17, c[0x0][0x23c], -R124.reuse ;  /* 0x00008f0011707a23 */ /* 0x100fe2000001087c */
[----:B------:R-:W-:Y:S01]  /*54d0*/  LEA.HI.X R166, R120, c[0x0][0x16c], R121, 0x1, P1 ;  /* 0x00005b0078a67a11 */ /* 0x000fe200008f0c79 */
[----:B------:R-:W-:-:S02]  /*54e0*/  FFMA.FTZ R109, R9, c[0x0][0x23c], -R124 ;  /* 0x00008f00096d7a23 */ /* 0x000fc4000001087c */
[--C-:B------:R-:W-:Y:S02]  /*54f0*/  FFMA.FTZ R102, R27, c[0x0][0x23c], -R124.reuse ;  /* 0x00008f001b667a23 */ /* 0x100fe4000001087c */
[--C-:B------:R-:W-:Y:S01]  /*5500*/  FFMA.FTZ R101, R15, c[0x0][0x23c], -R124.reuse ;  /* 0x00008f000f657a23 */ /* 0x100fe2000001087c */
[----:B------:R-:W1:Y:S01]  /*5510*/  MUFU.EX2 R103, R103 ;  /* 0x0000006700677308 */ /* 0x000e620000000800 */
[----:B------:R-:W-:Y:S02]  /*5520*/  FFMA.FTZ R27, R11, c[0x0][0x23c], -R124 ;  /* 0x00008f000b1b7a23 */ /* 0x000fe4000001087c */
[----:B------:R-:W2:Y:S01]  /*5530*/  LDSM.16.MT88.4 R8, [R139+0x8800] ;  /* 0x008800008b08783b */ /* 0x000ea20000004200 */
[--C-:B------:R-:W-:Y:S02]  /*5540*/  FFMA.FTZ R33, R36, c[0x0][0x23c], -R123.reuse ;  /* 0x00008f0024217a23 */ /* 0x100fe4000001087b */
        /* <DEDUP_REMOVED lines=12> */
[--C-:B------:R-:W-:Y:S01]  /*5610*/  FFMA.FTZ R127, R164, c[0x0][0x23c], -R123.reuse ;  /* 0x00008f00a47f7a23 */ /* 0x100fe2000001087b */
        /* <DEDUP_REMOVED lines=30> */
[----:B---3--:R-:W-:-:S05]  /*5800*/  F2FP.PACK_AB R4, R108, R33 ;  /* 0x000000216c04723e */ /* 0x008fca00000000ff */
[C---:B------:R-:W-:Y:S02]  /*5810*/  HMMA.16816.F32 R96, R64.reuse, R92, RZ ;  /* 0x0000005c4060723c */ /* 0x040fe400000018ff */
[----:B------:R-:W-:Y:S06]  /*5820*/  MUFU.EX2 R100, R100 ;  /* 0x0000006400647308 */ /* 0x000fec0000000800 */
[----:B------:R-:W-:Y:S02]  /*5830*/  HMMA.16816.F32 R92, R64, R94, RZ ;  /* 0x0000005e405c723c */ /* 0x000fe400000018ff */
[----:B------:R-:W3:Y:S01]  /*5840*/  MUFU.EX2 R27, R27 ;  /* 0x0000001b001b7308 */ /* 0x000ee20000000800 */
[----:B----4-:R-:W-:-:S05]  /*5850*/  F2FP.PACK_AB R6, R31, R32 ;  /* 0x000000201f06723e */ /* 0x010fca00000000ff */
        /* <DEDUP_REMOVED lines=54> */
[----:B-1----:R-:W-:Y:S01]  /*5bc0*/  HMMA.16816.F32 R52, R4, R12, R52 ;  /* 0x0000000c0434723c */ /* 0x002fe20000001834 */
[----:B------:R-:W-:-:S04]  /*5bd0*/  FFMA.FTZ R22, R165, c[0x0][0x23c], -R124 ;  /* 0x00008f00a5167a23 */ /* 0x000fc8000001087c */
[----:B------:R-:W-:Y:S03]  /*5be0*/  MUFU.EX2 R23, R23 ;  /* 0x0000001700177308 */ /* 0x000fe60000000800 */
[C---:B----4-:R-:W-:Y:S05]  /*5bf0*/  HMMA.16816.F32 R44, R4.reuse, R16, R44 ;  /* 0x00000010042c723c */ /* 0x050fea000000182c */
[----:B------:R-:W1:Y:S03]  /*5c00*/  MUFU.EX2 R22, R22 ;  /* 0x0000001600167308 */ /* 0x000e660000000800 */
[C---:B------:R-:W-:Y:S01]  /*5c10*/  HMMA.16816.F32 R48, R4.reuse, R18, R48 ;  /* 0x000000120430723c */ /* 0x040fe20000001830 */
[----:B------:R-:W4:Y:S04]  /*5c20*/  LDSM.16.MT88.4 R16, [R139+0x9000] ;  /* 0x009000008b10783b */ /* 0x000f280000004200 */
[----:B------:R-:W5:Y:S03]  /*5c30*/  MUFU.EX2 R20, R20 ;  /* 0x0000001400147308 */ /* 0x000f660000000800 */
[----:B------:R-:W-:Y:S01]  /*5c40*/  HMMA.16816.F32 R56, R4, R14, R56 ;  /* 0x0000000e0438723c */ /* 0x000fe20000001838 */
[----:B------:R-:W4:Y:S06]  /*5c50*/  LDSM.16.MT88.4 R12, [R137+0x9000] ;  /* 0x00900000890c783b */ /* 0x000f2c0000004200 */
[----:B---3--:R-:W-:-:S02]  /*5c60*/  F2FP.PACK_AB R4, R127, R128 ;  /* 0x000000807f04723e */ /* 0x008fc400000000ff */
[----:B-1----:R-:W-:Y:S01]  /*5c70*/  F2FP.PACK_AB R5, R22, R125 ;  /* 0x0000007d1605723e */ /* 0x002fe200000000ff */
[----:B------:R-:W-:Y:S01]  /*5c80*/  FADD.FTZ R125, R125, R30 ;  /* 0x0000001e7d7d7221 */ /* 0x000fe20000010000 */
[----:B------:R-:W-:Y:S02]  /*5c90*/  F2FP.PACK_AB R6, R23, R126 ;  /* 0x0000007e1706723e */ /* 0x000fe400000000ff */
[----:B-----5:R-:W-:Y:S01]  /*5ca0*/  F2FP.PACK_AB R7, R20, R21 ;  /* 0x000000151407723e */ /* 0x020fe200000000ff */
[----:B------:R-:W-:-:S04]  /*5cb0*/  FADD.FTZ R22, R22, R125 ;  /* 0x0000007d16167221 */ /* 0x000fc80000010000 */
[----:B------:R-:W-:Y:S02]  /*5cc0*/  FADD.FTZ R21, R21, R22 ;  /* 0x0000001615157221 */ /* 0x000fe40000010000 */
[----:B--2---:R-:W-:Y:S02]  /*5cd0*/  HMMA.16816.F32 R96, R4, R8, R96 ;  /* 0x000000080460723c */ /* 0x004fe40000001860 */
[----:B------:R-:W-:-:S06]  /*5ce0*/  FADD.FTZ R20, R20, R21 ;  /* 0x0000001514147221 */ /* 0x000fcc0000010000 */
        /* <DEDUP_REMOVED lines=40> */
[C---:B--2---:R-:W-:Y:S07]  /*5f70*/  HMMA.16816.F32 R72, R4.reuse, R16, R72 ;  /* 0x000000100448723c */ /* 0x044fee0000001848 */
[----:B------:R-:W-:Y:S01]  /*5f80*/  FADD.FTZ R17, R33, R34 ;  /* 0x0000002221117221 */ /* 0x000fe20000010000 */
[----:B------:R-:W-:Y:S03]  /*5f90*/  HMMA.16816.F32 R68, R4, R18, R68 ;  /* 0x000000120444723c */ /* 0x000fe60000001844 */
[----:B------:R-:W-:-:S04]  /*5fa0*/  FADD.FTZ R17, R108, R17 ;  /* 0x000000116c117221 */ /* 0x000fc80000010000 */
[----:B------:R-:W-:-:S04]  /*5fb0*/  FADD.FTZ R32, R32, R17 ;  /* 0x0000001120207221 */ /* 0x000fc80000010000 */
        /* <DEDUP_REMOVED lines=84> */
.L_x_7493:
[----:B------:R-:W-:-:S05]  /*6500*/  IMAD.MOV.U32 R4, RZ, RZ, c[0x0][0x1a0] ;  /* 0x00006800ff047624 */ /* 0x000fca00078e00ff */
[----:B------:R-:W-:-:S04]  /*6510*/  LEA R4, -R4, RZ, 0x6 ;  /* 0x000000ff04047211 */ /* 0x000fc800078e31ff */
[----:B------:R-:W-:Y:S02]  /*6520*/  SHF.R.S32.HI R7, RZ, 0x1f, R4 ;  /* 0x0000001fff077819 */ /* 0x000fe40000011404 */
.L_x_7494:
        /* <DEDUP_REMOVED lines=31> */
[----:B------:R-:W-:-:S02]  /*6720*/  @!P1 IADD3 R6, P5, R4, R28, RZ ;  /* 0x0000001c04069210 */ /* 0x000fc40007fbe0ff */
        /* <DEDUP_REMOVED lines=43> */
[----:B------:R-:W2:Y:S04]  /*69e0*/  LDSM.16.M88.4 R28, [R146+0x4800] ;  /* 0x00480000921c783b */ /* 0x000ea80000000200 */
[----:B------:R-:W5:Y:S04]  /*69f0*/  LDSM.16.M88.4 R20, [R146+0x5000] ;  /* 0x005000009214783b */ /* 0x000f680000000200 */
[----:B------:R-:W4:Y:S04]  /*6a00*/  LDSM.16.M88.4 R112, [R146+0x5800] ;  /* 0x005800009270783b */ /* 0x000f280000000200 */
[----:B------:R-:W-:Y:S04]  /*6a10*/  LDSM.16.M88.4 R100, [R145] ;  /* 0x000000009164783b */ /* 0x000fe80000000200 */
[----:B------:R-:W1:Y:S04]  /*6a20*/  LDSM.16.M88.4 R108, [R144] ;  /* 0x00000000906c783b */ /* 0x000e680000000200 */
[----:B------:R-:W1:Y:S04]  /*6a30*/  LDSM.16.M88.4 R116, [R136] ;  /* 0x000000008874783b */ /* 0x000e680000000200 */
[----:B------:R-:W0:Y:S01]  /*6a40*/  LDGDEPBAR ;  /* 0x00000000000079af */ /* 0x000e220000000000 */
[C---:B---3--:R-:W-:Y:S08]  /*6a50*/  HMMA.16816.F32 R8, R12.reuse, R4, RZ ;  /* 0x000000040c08723c */ /* 0x048ff000000018ff */
[C---:B------:R-:W-:Y:S08]  /*6a60*/  HMMA.16816.F32 R4, R12.reuse, R6, RZ ;  /* 0x000000060c04723c */ /* 0x040ff000000018ff */
[C---:B--2---:R-:W-:Y:S08]  /*6a70*/  HMMA.16816.F32 R32, R12.reuse, R28, RZ ;  /* 0x0000001c0c20723c */ /* 0x044ff000000018ff */
[C---:B-----5:R-:W-:Y:S08]  /*6a80*/  HMMA.16816.F32 R24, R12.reuse, R20, RZ ;  /* 0x000000140c18723c */ /* 0x060ff000000018ff */
[C---:B------:R-:W-:Y:S08]  /*6a90*/  HMMA.16816.F32 R28, R12.reuse, R30, RZ ;  /* 0x0000001e0c1c723c */ /* 0x040ff000000018ff */
[C---:B------:R-:W-:Y:S08]  /*6aa0*/  HMMA.16816.F32 R20, R12.reuse, R22, RZ ;  /* 0x000000160c14723c */ /* 0x040ff000000018ff */
[C---:B----4-:R-:W-:Y:S08]  /*6ab0*/  HMMA.16816.F32 R16, R12.reuse, R112, RZ ;  /* 0x000000700c10723c */ /* 0x050ff000000018ff */
[----:B------:R-:W-:Y:S01]  /*6ac0*/  HMMA.16816.F32 R12, R12, R114, RZ ;  /* 0x000000720c0c723c */ /* 0x000fe200000018ff */
[----:B------:R-:W2:Y:S07]  /*6ad0*/  LDSM.16.M88.4 R112, [R135] ;  /* 0x000000008770783b */ /* 0x000eae0000000200 */
        /* <DEDUP_REMOVED lines=18> */
[----:B------:R-:W-:Y:S07]  /*6c00*/  LDSM.16.M88.4 R108, [R133] ;  /* 0x00000000856c783b */ /* 0x000fee0000000200 */
[C---:B---3--:R-:W-:Y:S08]  /*6c10*/  HMMA.16816.F32 R24, R112.reuse, R100, R24 ;  /* 0x000000647018723c */ /* 0x048ff00000001818 */
        /* <DEDUP_REMOVED lines=27> */
[----:B------:R-:W1:Y:S07]  /*6dd0*/  LDSM.16.M88.4 R100, [R145+0x2000] ;  /* 0x002000009164783b */ /* 0x000e6e0000000200 */
        /* <DEDUP_REMOVED lines=9> */
[----:B------:R-:W-:Y:S07]  /*6e70*/  LDSM.16.M88.4 R112, [R140+0x6800] ;  /* 0x006800008c70783b */ /* 0x000fee0000000200 */
[C---:B---3--:R-:W-:Y:S08]  /*6e80*/  HMMA.16816.F32 R32, R100.reuse, R116, R32 ;  /* 0x000000746420723c */ /* 0x048ff00000001820 */
[C---:B------:R-:W-:Y:S01]  /*6e90*/  HMMA.16816.F32 R28, R100.reuse, R118, R28 ;  /* 0x00000076641c723c */ /* 0x040fe2000000181c */
[----:B------:R-:W-:Y:S07]  /*6ea0*/  LDSM.16.M88.4 R116, [R140+0x6000] ;  /* 0x006000008c74783b */ /* 0x000fee0000000200 */
[C---:B-1----:R-:W-:Y:S08]  /*6eb0*/  HMMA.16816.F32 R16, R100.reuse, R108, R16 ;  /* 0x0000006c6410723c */ /* 0x042ff00000001810 */
[----:B------:R-:W-:Y:S01]  /*6ec0*/  HMMA.16816.F32 R12, R100, R110, R12 ;  /* 0x0000006e640c723c */ /* 0x000fe2000000180c */
[----:B------:R-:W1:Y:S04]  /*6ed0*/  LDSM.16.M88.4 R108, [R143+0x2000] ;  /* 0x002000008f6c783b */ /* 0x000e680000000200 */
[----:B------:R-:W2:Y:S03]  /*6ee0*/  LDSM.16.M88.4 R100, [R140+0x7000] ;  /* 0x007000008c64783b */ /* 0x000ea60000000200 */
        /* <DEDUP_REMOVED lines=9> */
[C---:B-1----:R-:W-:Y:S08]  /*6f80*/  HMMA.16816.F32 R16, R108.reuse, R112, R16 ;  /* 0x000000706c10723c */ /* 0x042ff00000001810 */
[----:B------:R-:W-:Y:S01]  /*6f90*/  HMMA.16816.F32 R12, R108, R114, R12 ;  /* 0x000000726c0c723c */ /* 0x000fe2000000180c */
[----:B------:R-:W1:Y:S04]  /*6fa0*/  LDSM.16.M88.4 R108, [R133+0x3000] ;  /* 0x00300000856c783b */ /* 0x000e680000000200 */
[----:B------:R-:W3:Y:S03]  /*6fb0*/  LDSM.16.M88.4 R112, [R133+0x2800] ;  /* 0x002800008570783b */ /* 0x000ee60000000200 */
[C---:B--2---:R-:W-:Y:S08]  /*6fc0*/  HMMA.16816.F32 R8, R116.reuse, R100, R8 ;  /* 0x000000647408723c */ /* 0x044ff00000001808 */
[----:B------:R-:W-:Y:S01]  /*6fd0*/  HMMA.16816.F32 R4, R116, R102, R4 ;  /* 0x000000667404723c */ /* 0x000fe20000001804 */
[----:B------:R-:W2:Y:S01]  /*6fe0*/  LDSM.16.M88.4 R100, [R133+0x3800] ;  /* 0x003800008564783b */ /* 0x000ea20000000200 */
[----:B------:R-:W-:-:S06]  /*6ff0*/  DEPBAR.LE SB0, 0x0 ;  /* 0x000080000000791a */ /* 0x000fcc0000000000 */
[C---:B-1----:R-:W-:Y:S07]  /*7000*/  HMMA.16816.F32 R24, R116.reuse, R108, R24 ;  /* 0x0000006c7418723c */ /* 0x042fee0000001818 */
[----:B------:R-:W-:Y:S01]  /*7010*/  IMAD R109, R156, 0x40, R155 ;  /* 0x000000409c6d7824 */ /* 0x000fe200078e029b */
[----:B------:R-:W-:Y:S04]  /*7020*/  HMMA.16816.F32 R20, R116, R110, R20 ;  /* 0x0000006e7414723c */ /* 0x000fe80000001814 */
[----:B------:R-:W-:-:S04]  /*7030*/  IADD3 R173, R109, 0x9, RZ ;  /* 0x000000096dad7810 */ /* 0x000fc80007ffe0ff */
[----:B------:R-:W-:Y:S01]  /*7040*/  FMUL.FTZ R4, R4, c[0x0][0x2ec] ;  /* 0x0000bb0004047a20 */ /* 0x000fe20000410000 */
[C---:B---3--:R-:W-:Y:S01]  /*7050*/  HMMA.16816.F32 R32, R116.reuse, R112, R32 ;  /* 0x000000707420723c */ /* 0x048fe20000001820 */
[----:B------:R-:W-:Y:S01]  /*7060*/  FMUL.FTZ R6, R6, c[0x0][0x2ec] ;  /* 0x0000bb0006067a20 */ /* 0x000fe20000410000 */
[----:B------:R-:W-:Y:S01]  /*7070*/  IADD3 R111, R109, 0x8, RZ ;  /* 0x000000086d6f7810 */ /* 0x000fe20007ffe0ff */
[----:B------:R-:W-:Y:S02]  /*7080*/  FMUL.FTZ R5, R5, c[0x0][0x2ec] ;  /* 0x0000bb0005057a20 */ /* 0x000fe40000410000 */
[----:B------:R-:W-:Y:S01]  /*7090*/  FMUL.FTZ R7, R7, c[0x0][0x2ec] ;  /* 0x0000bb0007077a20 */ /* 0x000fe20000410000 */
[----:B------:R-:W-:Y:S01]  /*70a0*/  MUFU.TANH R4, R4 ;  /* 0x0000000400047308 */ /* 0x000fe20000002400 */
[----:B------:R-:W-:Y:S01]  /*70b0*/  ISETP.GE.AND P3, PT, R111, R122, PT ;  /* 0x0000007a6f00720c */ /* 0x000fe20003f66270 */
[----:B------:R-:W-:Y:S01]  /*70c0*/  HMMA.16816.F32 R28, R116, R114, R28 ;  /* 0x00000072741c723c */ /* 0x000fe2000000181c */
[----:B------:R-:W-:Y:S01]  /*70d0*/  FMUL.FTZ R165, R27, c[0x0][0x2ec] ;  /* 0x0000bb001ba57a20 */ /* 0x000fe20000410000 */
[----:B------:R-:W-:Y:S01]  /*70e0*/  ISETP.GE.AND P5, PT, R111, R104, PT ;  /* 0x000000686f00720c */ /* 0x000fe20003fa6270 */
[----:B------:R-:W-:-:S02]  /*70f0*/  FMUL.FTZ R24, R24, c[0x0][0x2ec] ;  /* 0x0000bb0018187a20 */ /* 0x000fc40000410000 */
[----:B------:R-:W-:Y:S01]  /*7100*/  FMUL.FTZ R26, R26, c[0x0][0x2ec] ;  /* 0x0000bb001a1a7a20 */ /* 0x000fe20000410000 */
[----:B------:R-:W-:Y:S01]  /*7110*/  MUFU.TANH R6, R6 ;  /* 0x0000000600067308 */ /* 0x000fe20000002400 */
[----:B------:R-:W-:Y:S01]  /*7120*/  IADD3 R115, R109, 0x1, RZ ;  /* 0x000000016d737810 */ /* 0x000fe20007ffe0ff */
[C---:B--2---:R-:W-:Y:S01]  /*7130*/  HMMA.16816.F32 R16, R116.reuse, R100, R16 ;  /* 0x000000647410723c */ /* 0x044fe20000001810 */
[----:B------:R-:W-:Y:S02]  /*7140*/  FMUL.FTZ R27, R21, c[0x0][0x2ec] ;  /* 0x0000bb00151b7a20 */ /* 0x000fe40000410000 */
[----:B------:R-:W-:Y:S01]  /*7150*/  FMUL.FTZ R20, R20, c[0x0][0x2ec] ;  /* 0x0000bb0014147a20 */ /* 0x000fe20000410000 */
[----:B------:R-:W-:Y:S01]  /*7160*/  ISETP.GE.AND P6, PT, R115, R122, PT ;  /* 0x0000007a7300720c */ /* 0x000fe20003fc6270 */
[----:B------:R-:W-:Y:S01]  /*7170*/  FMUL.FTZ R22, R22, c[0x0][0x2ec] ;  /* 0x0000bb0016167a20 */ /* 0x000fe20000410000 */
[----:B------:R1:W-:Y:S01]  /*7180*/  I2F R113, R115 ;  /* 0x0000007300717306 */ /* 0x0003e20000201400 */
[----:B------:R-:W-:Y:S01]  /*7190*/  FMUL.FTZ R101, R8, c[0x0][0x2ec] ;  /* 0x0000bb0008657a20 */ /* 0x000fe20000410000 */
[----:B------:R-:W-:Y:S01]  /*71a0*/  HMMA.16816.F32 R12, R116, R102, R12 ;  /* 0x00000066740c723c */ /* 0x000fe2000000180c */
[----:B------:R-:W-:Y:S01]  /*71b0*/  FMUL.FTZ R8, R9, c[0x0][0x2ec] ;  /* 0x0000bb0009087a20 */ /* 0x000fe20000410000 */
[----:B------:R-:W-:Y:S01]  /*71c0*/  ISETP.GE.AND P4, PT, R115, R104, PT ;  /* 0x000000687300720c */ /* 0x000fe20003f86270 */
[----:B------:R-:W-:-:S02]  /*71d0*/  FMUL.FTZ R9, R10, c[0x0][0x2ec] ;  /* 0x0000bb000a097a20 */ /* 0x000fc40000410000 */
[----:B------:R-:W-:Y:S01]  /*71e0*/  FMUL.FTZ R10, R11, c[0x0][0x2ec] ;  /* 0x0000bb000b0a7a20 */ /* 0x000fe20000410000 */
[----:B------:R2:W3:Y:S01]  /*71f0*/  I2F R103, R111 ;  /* 0x0000006f00677306 */ /* 0x0004e20000201400 */
[----:B------:R-:W-:Y:S02]  /*7200*/  FMUL.FTZ R119, R33, c[0x0][0x2ec] ;  /* 0x0000bb0021777a20 */ /* 0x000fe40000410000 */
[----:B------:R-:W-:Y:S02]  /*7210*/  FMUL.FTZ R171, R35, c[0x0][0x2ec] ;  /* 0x0000bb0023ab7a20 */ /* 0x000fe40000410000 */
[----:B------:R-:W-:Y:S02]  /*7220*/  FMUL.FTZ R169, R31, c[0x0][0x2ec] ;  /* 0x0000bb001fa97a20 */ /* 0x000fe40000410000 */
[----:B------:R-:W-:Y:S01]  /*7230*/  FMUL.FTZ R31, R25, c[0x0][0x2ec] ;  /* 0x0000bb00191f7a20 */ /* 0x000fe20000410000 */
[----:B------:R-:W4:Y:S01]  /*7240*/  MUFU.TANH R8, R8 ;  /* 0x0000000800087308 */ /* 0x000f220000002400 */
[----:B------:R-:W-:Y:S01]  /*7250*/  FMUL.FTZ R34, R34, c[0x0][0x2ec] ;  /* 0x0000bb0022227a20 */ /* 0x000fe20000410000 */
[----:B-1----:R-:W-:Y:S01]  /*7260*/  IADD3 R115, R109, 0x18, RZ ;  /* 0x000000186d737810 */ /* 0x002fe20007ffe0ff */
[----:B------:R-:W-:-:S02]  /*7270*/  FMUL.FTZ R21, R16, c[0x0][0x2ec] ;  /* 0x0000bb0010157a20 */ /* 0x000fc40000410000 */
[----:B------:R-:W-:Y:S02]  /*7280*/  FMUL.FTZ R32, R32, c[0x0][0x2ec] ;  /* 0x0000bb0020207a20 */ /* 0x000fe40000410000 */
[----:B------:R-:W-:Y:S01]  /*7290*/  FMUL.FTZ R28, R28, c[0x0][0x2ec] ;  /* 0x0000bb001c1c7a20 */ /* 0x000fe20000410000 */
[----:B------:R-:W1:Y:S01]  /*72a0*/  MUFU.TANH R10, R10 ;  /* 0x0000000a000a7308 */ /* 0x000e620000002400 */
[----:B--2---:R-:W-:Y:S01]  /*72b0*/  IADD3 R111, R109, 0x11, RZ ;  /* 0x000000116d6f7810 */ /* 0x004fe20007ffe0ff */
[CC--:B---3--:R-:W-:Y:S02]  /*72c0*/  FFMA.FTZ R4, R0.reuse, R103.reuse, R4 ;  /* 0x0000006700047223 */ /* 0x0c8fe40000010004 */
[----:B------:R-:W-:Y:S02]  /*72d0*/  FFMA.FTZ R6, R0, R103, R6 ;  /* 0x0000006700067223 */ /* 0x000fe40000010006 */
[----:B------:R-:W-:Y:S02]  /*72e0*/  FMUL.FTZ R103, R18, c[0x0][0x2ec] ;  /* 0x0000bb0012677a20 */ /* 0x000fe40000410000 */
[----:B------:R-:W-:Y:S01]  /*72f0*/  MUFU.TANH R5, R5 ;  /* 0x0000000500057308 */ /* 0x000fe20000002400 */
[----:B----4-:R-:W-:Y:S01]  /*7300*/  FFMA.FTZ R11, R0, R113, R8 ;  /* 0x00000071000b7223 */ /* 0x010fe20000010008 */
[----:B------:R-:W-:Y:S01]  /*7310*/  FSEL R6, R6, -INF , !P5 ;  /* 0xff80000006067808 */ /* 0x000fe20006800000 */
[----:B------:R-:W-:-:S02]  /*7320*/  FMUL.FTZ R30, R30, c[0x0][0x2ec] ;  /* 0x0000bb001e1e7a20 */ /* 0x000fc40000410000 */
[----:B------:R-:W-:Y:S01]  /*7330*/  FMUL.FTZ R35, R29, c[0x0][0x2ec] ;  /* 0x0000bb001d237a20 */ /* 0x000fe20000410000 */
[----:B------:R-:W-:Y:S01]  /*7340*/  FSEL R11, R11, -INF , !P6 ;  /* 0xff8000000b0b7808 */ /* 0x000fe20007000000 */
[----:B------:R-:W-:Y:S01]  /*7350*/  FMUL.FTZ R23, R23, c[0x0][0x2ec] ;  /* 0x0000bb0017177a20 */ /* 0x000fe20000410000 */
[----:B------:R-:W-:Y:S01]  /*7360*/  MUFU.TANH R7, R7 ;  /* 0x0000000700077308 */ /* 0x000fe20000002400 */
[----:B-1----:R-:W-:Y:S01]  /*7370*/  FFMA.FTZ R8, R0, R113, R10 ;  /* 0x0000007100087223 */ /* 0x002fe2000001000a */
[----:B------:R-:W-:Y:S01]  /*7380*/  IADD3 R113, R109, 0x10, RZ ;  /* 0x000000106d717810 */ /* 0x000fe20007ffe0ff */
[----:B------:R-:W-:Y:S01]  /*7390*/  FMUL.FTZ R19, R19, c[0x0][0x2ec] ;  /* 0x0000bb0013137a20 */ /* 0x000fe20000410000 */
[----:B------:R-:W-:Y:S01]  /*73a0*/  ISETP.GE.AND P6, PT, R173, R122, PT ;  /* 0x0000007aad00720c */ /* 0x000fe20003fc6270 */
[----:B------:R-:W-:Y:S01]  /*73b0*/  FMUL.FTZ R17, R17, c[0x0][0x2ec] ;  /* 0x0000bb0011117a20 */ /* 0x000fe20000410000 */
[----:B------:R-:W-:Y:S01]  /*73c0*/  FSEL R8, R8, -INF , !P4 ;  /* 0xff80000008087808 */ /* 0x000fe20006000000 */
[----:B------:R-:W-:Y:S01]  /*73d0*/  FMUL.FTZ R13, R13, c[0x0][0x2ec] ;  /* 0x0000bb000d0d7a20 */ /* 0x000fe20000410000 */
[----:B------:R-:W1:Y:S01]  /*73e0*/  I2F R16, R173 ;  /* 0x000000ad00107306 */ /* 0x000e620000201400 */
[-C--:B------:R-:W-:Y:S01]  /*73f0*/  ISETP.GE.AND P4, PT, R173, R104.reuse, PT ;  /* 0x00000068ad00720c */ /* 0x080fe20003f86270 */
[----:B------:R-:W-:Y:S01]  /*7400*/  FMUL.FTZ R15, R15, c[0x0][0x2ec] ;  /* 0x0000bb000f0f7a20 */ /* 0x000fe20000410000 */
[----:B------:R-:W-:-:S05]  /*7410*/  ISETP.GE.AND P5, PT, R113, R104, PT ;  /* 0x000000687100720c */ /* 0x000fca0003fa6270 */
[----:B------:R-:W-:Y:S08]  /*7420*/  MUFU.TANH R25, R20 ;  /* 0x0000001400197308 */ /* 0x000ff00000002400 */
[----:B------:R-:W-:Y:S01]  /*7430*/  MUFU.TANH R119, R119 ;  /* 0x0000007700777308 */ /* 0x000fe20000002400 */
[CC--:B-1----:R-:W-:Y:S02]  /*7440*/  FFMA.FTZ R5, R0.reuse, R16.reuse, R5 ;  /* 0x0000001000057223 */ /* 0x0c2fe40000010005 */
[----:B------:R-:W-:Y:S01]  /*7450*/  FFMA.FTZ R18, R0, R16, R7 ;  /* 0x0000001000127223 */ /* 0x000fe20000010007 */
[----:B------:R-:W-:-:S02]  /*7460*/  FSEL R7, R4, -INF , !P3 ;  /* 0xff80000004077808 */ /* 0x000fc40005800000 */
[----:B------:R-:W-:Y:S02]  /*7470*/  FSEL R5, R5, -INF , !P6 ;  /* 0xff80000005057808 */ /* 0x000fe40007000000 */
[----:B------:R-:W-:Y:S01]  /*7480*/  MUFU.TANH R171, R171 ;  /* 0x000000ab00ab7308 */ /* 0x000fe20000002400 */
[----:B------:R-:W-:Y:S02]  /*7490*/  FSEL R4, R18, -INF , !P4 ;  /* 0xff80000012047808 */ /* 0x000fe40006000000 */
[C---:B------:R-:W-:Y:S02]  /*74a0*/  ISETP.GE.AND P6, PT, R111.reuse, R122, PT ;  /* 0x0000007a6f00720c */ /* 0x040fe40003fc6270 */
[----:B------:R-:W-:Y:S02]  /*74b0*/  ISETP.GE.AND P4, PT, R111, R104, PT ;  /* 0x000000686f00720c */ /* 0x000fe40003f86270 */
[----:B------:R-:W-:Y:S01]  /*74c0*/  ISETP.GE.AND P3, PT, R113, R122, PT ;  /* 0x0000007a7100720c */ /* 0x000fe20003f66270 */
[----:B------:R1:W2:Y:S08]  /*74d0*/  I2F R20, R111 ;  /* 0x0000006f00147306 */ /* 0x0002b00000201400 */
[----:B------:R-:W-:Y:S08]  /*74e0*/  MUFU.TANH R129, R34 ;  /* 0x0000002200817308 */ /* 0x000ff00000002400 */
[----:B------:R-:W3:Y:S01]  /*74f0*/  I2F R10, R113 ;  /* 0x00000071000a7306 */ /* 0x000ee20000201400 */
[----:B-1----:R-:W-:Y:S01]  /*7500*/  IADD3 R111, R109, 0x19, RZ ;  /* 0x000000196d6f7810 */ /* 0x002fe20007ffe0ff */
[----:B--2---:R-:W-:-:S02]  /*7510*/  FFMA.FTZ R119, R0, R20, R119 ;  /* 0x0000001400777223 */ /* 0x004fc40000010077 */
[----:B------:R-:W-:-:S04]  /*7520*/  FFMA.FTZ R171, R0, R20, R171 ;  /* 0x0000001400ab7223 */ /* 0x000fc800000100ab */
[----:B------:R-:W1:Y:S01]  /*7530*/  MUFU.TANH R117, R32 ;  /* 0x0000002000757308 */ /* 0x000e620000002400 */
[----:B------:R-:W-:Y:S02]  /*7540*/  FSEL R184, R171, -INF , !P4 ;  /* 0xff800000abb87808 */ /* 0x000fe40006000000 */
[----:B------:R-:W-:-:S05]  /*7550*/  ISETP.GE.AND P4, PT, R111, R104, PT ;  /* 0x000000686f00720c */ /* 0x000fca0003f86270 */
[----:B------:R-:W-:Y:S01]  /*7560*/  MUFU.TANH R33, R28 ;  /* 0x0000001c00217308 */ /* 0x000fe20000002400 */
[C---:B---3--:R-:W-:Y:S01]  /*7570*/  FFMA.FTZ R128, R0.reuse, R10, R129 ;  /* 0x0000000a00807223 */ /* 0x048fe20000010081 */
[----:B------:R-:W-:Y:S02]  /*7580*/  IADD3 R113, R109, 0x20, RZ ;  /* 0x000000206d717810 */ /* 0x000fe40007ffe0ff */
[----:B------:R-:W-:Y:S02]  /*7590*/  FSEL R129, R119, -INF , !P6 ;  /* 0xff80000077817808 */ /* 0x000fe40007000000 */
[----:B------:R-:W-:Y:S02]  /*75a0*/  ISETP.GE.AND P6, PT, R111, R122, PT ;  /* 0x0000007a6f00720c */ /* 0x000fe40003fc6270 */
[----:B------:R-:W-:Y:S01]  /*75b0*/  MUFU.TANH R127, R30 ;  /* 0x0000001e007f7308 */ /* 0x000fe20000002400 */
[----:B-1----:R-:W-:Y:S01]  /*75c0*/  FFMA.FTZ R117, R0, R10, R117 ;  /* 0x0000000a00757223 */ /* 0x002fe20000010075 */
[----:B------:R-:W-:-:S02]  /*75d0*/  FSEL R128, R128, -INF , !P5 ;  /* 0xff80000080807808 */ /* 0x000fc40006800000 */
[----:B------:R-:W-:Y:S02]  /*75e0*/  ISETP.GE.AND P5, PT, R115, R104, PT ;  /* 0x000000687300720c */ /* 0x000fe40003fa6270 */
[----:B------:R-:W-:Y:S02]  /*75f0*/  FSEL R177, R117, -INF , !P3 ;  /* 0xff80000075b17808 */ /* 0x000fe40005800000 */
[----:B------:R-:W1:Y:S01]  /*7600*/  I2F R16, R115 ;  /* 0x0000007300107306 */ /* 0x000e620000201400 */
[----:B------:R-:W-:-:S07]  /*7610*/  ISETP.GE.AND P3, PT, R115, R122, PT ;  /* 0x0000007a7300720c */ /* 0x000fce0003f66270 */
[----:B------:R-:W-:Y:S08]  /*7620*/  MUFU.TANH R35, R35 ;  /* 0x0000002300237308 */ /* 0x000ff00000002400 */
[----:B------:R2:W3:Y:S01]  /*7630*/  I2F R18, R111 ;  /* 0x0000006f00127306 */ /* 0x0004e20000201400 */
[CC--:B-1----:R-:W-:Y:S01]  /*7640*/  FFMA.FTZ R175, R0.reuse, R16.reuse, R33 ;  /* 0x0000001000af7223 */ /* 0x0c2fe20000010021 */
[----:B------:R-:W-:Y:S01]  /*7650*/  IADD3 R115, R109, 0x28, RZ ;  /* 0x000000286d737810 */ /* 0x000fe20007ffe0ff */
[----:B------:R-:W-:-:S02]  /*7660*/  FFMA.FTZ R127, R0, R16, R127 ;  /* 0x00000010007f7223 */ /* 0x000fc4000001007f */
[----:B------:R-:W-:Y:S01]  /*7670*/  FMUL.FTZ R33, R12, c[0x0][0x2ec] ;  /* 0x0000bb000c217a20 */ /* 0x000fe20000410000 */
[----:B------:R-:W-:Y:S02]  /*7680*/  FSEL R175, R175, -INF , !P3 ;  /* 0xff800000afaf7808 */ /* 0x000fe40005800000 */
[----:B------:R-:W-:Y:S01]  /*7690*/  MUFU.TANH R29, R24 ;  /* 0x00000018001d7308 */ /* 0x000fe20000002400 */
[----:B------:R-:W-:Y:S02]  /*76a0*/  FSEL R182, R127, -INF , !P5 ;  /* 0xff8000007fb67808 */ /* 0x000fe40006800000 */
[C---:B------:R-:W-:Y:S02]  /*76b0*/  ISETP.GE.AND P3, PT, R113.reuse, R122, PT ;  /* 0x0000007a7100720c */ /* 0x040fe40003f66270 */
[----:B------:R-:W-:Y:S02]  /*76c0*/  ISETP.GE.AND P5, PT, R113, R104, PT ;  /* 0x000000687100720c */ /* 0x000fe40003fa6270 */
[----:B--2---:R-:W-:Y:S01]  /*76d0*/  IADD3 R111, R109, 0x21, RZ ;  /* 0x000000216d6f7810 */ /* 0x004fe20007ffe0ff */
[----:B------:R-:W-:Y:S01]  /*76e0*/  MUFU.TANH R131, R26 ;  /* 0x0000001a00837308 */ /* 0x000fe20000002400 */
[----:B---3--:R-:W-:-:S05]  /*76f0*/  FFMA.FTZ R35, R0, R18, R35 ;  /* 0x0000001200237223 */ /* 0x008fca0000010023 */
[----:B------:R-:W-:Y:S02]  /*7700*/  FSEL R127, R35, -INF , !P6 ;  /* 0xff800000237f7808 */ /* 0x000fe40007000000 */
[----:B------:R-:W1:Y:S01]  /*7710*/  I2F R10, R113 ;  /* 0x00000071000a7306 */ /* 0x000e620000201400 */
[----:B------:R-:W-:Y:S02]  /*7720*/  IADD3 R35, R109, 0x29, RZ ;  /* 0x000000296d237810 */ /* 0x000fe40007ffe0ff */
[----:B------:R-:W-:-:S05]  /*7730*/  ISETP.GE.AND P6, PT, R111, R122, PT ;  /* 0x0000007a6f00720c */ /* 0x000fca0003fc6270 */
[----:B------:R-:W2:Y:S08]  /*7740*/  MUFU.TANH R169, R169 ;  /* 0x000000a900a97308 */ /* 0x000eb00000002400 */
[----:B------:R-:W-:Y:S01]  /*7750*/  MUFU.TANH R31, R31 ;  /* 0x0000001f001f7308 */ /* 0x000fe20000002400 */
[CC--:B-1----:R-:W-:Y:S02]  /*7760*/  FFMA.FTZ R173, R0.reuse, R10.reuse, R29 ;  /* 0x0000000a00ad7223 */ /* 0x0c2fe4000001001d */
[----:B------:R-:W-:-:S02]  /*7770*/  FFMA.FTZ R131, R0, R10, R131 ;  /* 0x0000000a00837223 */ /* 0x000fc40000010083 */
[----:B------:R-:W-:Y:S01]  /*7780*/  FMUL.FTZ R29, R14, c[0x0][0x2ec] ;  /* 0x0000bb000e1d7a20 */ /* 0x000fe20000410000 */
[----:B------:R-:W-:Y:S02]  /*7790*/  FSEL R173, R173, -INF , !P3 ;  /* 0xff800000adad7808 */ /* 0x000fe40005800000 */
[----:B------:R-:W1:Y:S01]  /*77a0*/  I2F R16, R111 ;  /* 0x0000006f00107306 */ /* 0x000e620000201400 */
[----:B--2---:R-:W-:Y:S01]  /*77b0*/  FFMA.FTZ R169, R0, R18, R169 ;  /* 0x0000001200a97223 */ /* 0x004fe200000100a9 */
[----:B------:R-:W-:Y:S02]  /*77c0*/  ISETP.GE.AND P3, PT, R115, R122, PT ;  /* 0x0000007a7300720c */ /* 0x000fe40003f66270 */
[----:B------:R-:W-:Y:S02]  /*77d0*/  FSEL R178, R131, -INF , !P5 ;  /* 0xff80000083b27808 */ /* 0x000fe40006800000 */
[----:B------:R-:W-:Y:S01]  /*77e0*/  FSEL R180, R169, -INF , !P4 ;  /* 0xff800000a9b47808 */ /* 0x000fe20006000000 */
[----:B------:R-:W-:Y:S01]  /*77f0*/  IMAD.MOV.U32 R169, RZ, RZ, R125 ;  /* 0x000000ffffa97224 */ /* 0x000fe200078e007d */
[----:B------:R-:W-:Y:S01]  /*7800*/  MUFU.TANH R123, R22 ;  /* 0x00000016007b7308 */ /* 0x000fe20000002400 */
[----:B------:R-:W-:-:S02]  /*7810*/  ISETP.GE.AND P4, PT, R111, R104, PT ;  /* 0x000000686f00720c */ /* 0x000fc40003f86270 */
[----:B------:R-:W-:-:S05]  /*7820*/  ISETP.GE.AND P5, PT, R115, R104, PT ;  /* 0x000000687300720c */ /* 0x000fca0003fa6270 */
[----:B------:R-:W2:Y:S01]  /*7830*/  I2F R12, R115 ;  /* 0x00000073000c7306 */ /* 0x000ea20000201400 */
[----:B-1----:R-:W-:Y:S01]  /*7840*/  FFMA.FTZ R31, R0, R16, R31 ;  /* 0x00000010001f7223 */ /* 0x002fe2000001001f */
[----:B------:R-:W-:-:S04]  /*7850*/  IADD3 R111, R109, 0x30, RZ ;  /* 0x000000306d6f7810 */ /* 0x000fc80007ffe0ff */
[----:B------:R-:W-:Y:S02]  /*7860*/  FSEL R171, R31, -INF , !P6 ;  /* 0xff8000001fab7808 */ /* 0x000fe40007000000 */
[----:B------:R-:W-:Y:S01]  /*7870*/  MUFU.TANH R27, R27 ;  /* 0x0000001b001b7308 */ /* 0x000fe20000002400 */
[----:B------:R-:W-:Y:S02]  /*7880*/  IADD3 R31, R109, 0x31, RZ ;  /* 0x000000316d1f7810 */ /* 0x000fe40007ffe0ff */
[----:B------:R-:W-:-:S05]  /*7890*/  ISETP.GE.AND P6, PT, R35, R122, PT ;  /* 0x0000007a2300720c */ /* 0x000fca0003fc6270 */
[----:B------:R-:W-:Y:S01]  /*78a0*/  MUFU.TANH R23, R23 ;  /* 0x0000001700177308 */ /* 0x000fe20000002400 */
[CC--:B--2---:R-:W-:Y:S02]  /*78b0*/  FFMA.FTZ R25, R0.reuse, R12.reuse, R25 ;  /* 0x0000000c00197223 */ /* 0x0c4fe40000010019 */
[----:B------:R-:W-:-:S05]  /*78c0*/  FFMA.FTZ R123, R0, R12, R123 ;  /* 0x0000000c007b7223 */ /* 0x000fca000001007b */
[----:B------:R-:W1:Y:S01]  /*78d0*/  I2F R10, R35 ;  /* 0x00000023000a7306 */ /* 0x000e620000201400 */
[----:B------:R-:W-:Y:S02]  /*78e0*/  FSEL R174, R123, -INF , !P5 ;  /* 0xff8000007bae7808 */ /* 0x000fe40006800000 */
[----:B------:R-:W-:-:S05]  /*78f0*/  ISETP.GE.AND P5, PT, R111, R104, PT ;  /* 0x000000686f00720c */ /* 0x000fca0003fa6270 */
[----:B------:R-:W2:Y:S08]  /*7900*/  MUFU.TANH R165, R165 ;  /* 0x000000a500a57308 */ /* 0x000eb00000002400 */
[----:B------:R-:W-:Y:S01]  /*7910*/  MUFU.TANH R21, R21 ;  /* 0x0000001500157308 */ /* 0x000fe20000002400 */
[CC--:B-1----:R-:W-:Y:S02]  /*7920*/  FFMA.FTZ R27, R0.reuse, R10.reuse, R27 ;  /* 0x0000000a001b7223 */ /* 0x0c2fe4000001001b */
[----:B------:R-:W-:Y:S01]  /*7930*/  FFMA.FTZ R164, R0, R10, R23 ;  /* 0x0000000a00a47223 */ /* 0x000fe20000010017 */
[----:B------:R-:W-:-:S02]  /*7940*/  IADD3 R23, R109, 0x38, RZ ;  /* 0x000000386d177810 */ /* 0x000fc40007ffe0ff */
[----:B------:R-:W-:Y:S02]  /*7950*/  FSEL R131, R27, -INF , !P6 ;  /* 0xff8000001b837808 */ /* 0x000fe40007000000 */
[----:B------:R-:W-:Y:S01]  /*7960*/  MUFU.TANH R19, R19 ;  /* 0x0000001300137308 */ /* 0x000fe20000002400 */
[----:B--2---:R-:W-:Y:S01]  /*7970*/  FFMA.FTZ R165, R0, R16, R165 ;  /* 0x0000001000a57223 */ /* 0x004fe200000100a5 */
[----:B------:R-:W-:-:S04]  /*7980*/  ISETP.GE.AND P6, PT, R31, R122, PT ;  /* 0x0000007a1f00720c */ /* 0x000fc80003fc6270 */
[----:B------:R-:W-:Y:S02]  /*7990*/  FSEL R176, R165, -INF , !P4 ;  /* 0xff800000a5b07808 */ /* 0x000fe40006000000 */
[----:B------:R-:W1:Y:S01]  /*79a0*/  I2F R14, R111 ;  /* 0x0000006f000e7306 */ /* 0x000e620000201400 */
[----:B------:R-:W-:Y:S02]  /*79b0*/  FSEL R165, R25, -INF , !P3 ;  /* 0xff80000019a57808 */ /* 0x000fe40005800000 */
[----:B------:R-:W-:Y:S02]  /*79c0*/  ISETP.GE.AND P3, PT, R111, R122, PT ;  /* 0x0000007a6f00720c */ /* 0x000fe40003f66270 */
[----:B------:R-:W-:-:S03]  /*79d0*/  ISETP.GE.AND P4, PT, R35, R104, PT ;  /* 0x000000682300720c */ /* 0x000fc60003f86270 */
[----:B------:R-:W2:Y:S01]  /*79e0*/  I2F R12, R31 ;  /* 0x0000001f000c7306 */ /* 0x000ea20000201400 */
[----:B------:R-:W-:Y:S02]  /*79f0*/  FSEL R164, R164, -INF , !P4 ;  /* 0xff800000a4a47808 */ /* 0x000fe40006000000 */
[----:B------:R-:W-:-:S05]  /*7a00*/  ISETP.GE.AND P4, PT, R31, R104, PT ;  /* 0x000000681f00720c */ /* 0x000fca0003f86270 */
[----:B------:R-:W3:Y:S01]  /*7a10*/  MUFU.TANH R17, R17 ;  /* 0x0000001100117308 */ /* 0x000ee20000002400 */
[----:B-1----:R-:W-:-:S05]  /*7a20*/  FFMA.FTZ R21, R0, R14, R21 ;  /* 0x0000000e00157223 */ /* 0x002fca0000010015 */
[----:B------:R-:W-:Y:S02]  /*7a30*/  FSEL R118, R21, -INF , !P3 ;  /* 0xff80000015767808 */ /* 0x000fe40005800000 */
[----:B------:R-:W-:Y:S01]  /*7a40*/  MUFU.TANH R101, R101 ;  /* 0x0000006500657308 */ /* 0x000fe20000002400 */
[----:B--2---:R-:W-:Y:S01]  /*7a50*/  FFMA.FTZ R116, R0, R12, R19 ;  /* 0x0000000c00747223 */ /* 0x004fe20000010013 */
[C---:B------:R-:W-:Y:S02]  /*7a60*/  IADD3 R19, R109.reuse, 0x39, RZ ;  /* 0x000000396d137810 */ /* 0x040fe40007ffe0ff */
[----:B------:R-:W-:Y:S02]  /*7a70*/  ISETP.GE.AND P3, PT, R109, R122, PT ;  /* 0x0000007a6d00720c */ /* 0x000fe40003f66270 */
[----:B------:R-:W-:Y:S02]  /*7a80*/  FSEL R116, R116, -INF , !P4 ;  /* 0xff80000074747808 */ /* 0x000fe40006000000 */
[----:B------:R-:W1:Y:S01]  /*7a90*/  I2F R10, R109 ;  /* 0x0000006d000a7306 */ /* 0x000e620000201400 */
[----:B---3--:R-:W-:Y:S01]  /*7aa0*/  FFMA.FTZ R123, R0, R12, R17 ;  /* 0x0000000c007b7223 */ /* 0x008fe20000010011 */
[----:B------:R-:W-:-:S04]  /*7ab0*/  ISETP.GE.AND P4, PT, R23, R104, PT ;  /* 0x000000681700720c */ /* 0x000fc80003f86270 */
[----:B------:R-:W-:Y:S02]  /*7ac0*/  FSEL R123, R123, -INF , !P6 ;  /* 0xff8000007b7b7808 */ /* 0x000fe40007000000 */
[----:B------:R-:W2:Y:S01]  /*7ad0*/  MUFU.TANH R9, R9 ;  /* 0x0000000900097308 */ /* 0x000ea20000002400 */
[----:B------:R-:W-:-:S07]  /*7ae0*/  ISETP.GE.AND P6, PT, R23, R122, PT ;  /* 0x0000007a1700720c */ /* 0x000fce0003fc6270 */
[----:B------:R-:W3:Y:S01]  /*7af0*/  MUFU.TANH R103, R103 ;  /* 0x0000006700677308 */ /* 0x000ee20000002400 */
[----:B-1----:R-:W-:-:S07]  /*7b00*/  FFMA.FTZ R101, R0, R10, R101 ;  /* 0x0000000a00657223 */ /* 0x002fce0000010065 */
[----:B------:R-:W-:Y:S01]  /*7b10*/  MUFU.TANH R33, R33 ;  /* 0x0000002100217308 */ /* 0x000fe20000002400 */
[----:B--2---:R-:W-:Y:S01]  /*7b20*/  FFMA.FTZ R9, R0, R10, R9 ;  /* 0x0000000a00097223 */ /* 0x004fe20000010009 */
[----:B------:R-:W-:Y:S01]  /*7b30*/  FSEL R10, R101, -INF , !P3 ;  /* 0xff800000650a7808 */ /* 0x000fe20005800000 */
[----:B------:R-:W-:Y:S01]  /*7b40*/  BAR.SYNC.DEFER_BLOCKING 0x0 ;  /* 0x0000000000007b1d */ /* 0x000fe20000010000 */
[----:B------:R-:W-:Y:S01]  /*7b50*/  ISETP.GT.AND P3, PT, R156, R149, PT ;  /* 0x000000959c00720c */ /* 0x000fe20003f64270 */
[----:B---3--:R-:W-:-:S04]  /*7b60*/  FFMA.FTZ R103, R0, R14, R103 ;  /* 0x0000000e00677223 */ /* 0x008fc80000010067 */
[----:B------:R-:W-:Y:S01]  /*7b70*/  MUFU.TANH R29, R29 ;  /* 0x0000001d001d7308 */ /* 0x000fe20000002400 */
[----:B------:R-:W-:Y:S02]  /*7b80*/  FSEL R103, R103, -INF , !P5 ;  /* 0xff80000067677808 */ /* 0x000fe40006800000 */
[----:B------:R-:W-:-:S05]  /*7b90*/  ISETP.GE.AND P5, PT, R109, R104, PT ;  /* 0x000000686d00720c */ /* 0x000fca0003fa6270 */
[----:B------:R-:W1:Y:S01]  /*7ba0*/  I2F R16, R23 ;  /* 0x0000001700107306 */ /* 0x000e620000201400 */
[----:B------:R-:W-:-:S07]  /*7bb0*/  FSEL R9, R9, -INF , !P5 ;  /* 0xff80000009097808 */ /* 0x000fce0006800000 */
[----:B------:R-:W-:Y:S08]  /*7bc0*/  MUFU.TANH R13, R13 ;  /* 0x0000000d000d7308 */ /* 0x000ff00000002400 */
[----:B------:R-:W2:Y:S01]  /*7bd0*/  I2F R17, R19 ;  /* 0x0000001300117306 */ /* 0x000ea20000201400 */
[CC--:B-1----:R-:W-:Y:S02]  /*7be0*/  FFMA.FTZ R33, R0.reuse, R16.reuse, R33 ;  /* 0x0000001000217223 */ /* 0x0c2fe40000010021 */
[----:B------:R-:W-:-:S03]  /*7bf0*/  FFMA.FTZ R29, R0, R16, R29 ;  /* 0x00000010001d7223 */ /* 0x000fc6000001001d */
[----:B------:R-:W-:Y:S02]  /*7c00*/  FSEL R119, R33, -INF , !P6 ;  /* 0xff80000021777808 */ /* 0x000fe40007000000 */
[----:B------:R-:W1:Y:S01]  /*7c10*/  MUFU.TANH R15, R15 ;  /* 0x0000000f000f7308 */ /* 0x000e620000002400 */
[----:B------:R-:W-:Y:S02]  /*7c20*/  FSEL R102, R29, -INF , !P4 ;  /* 0xff8000001d667808 */ /* 0x000fe40006000000 */
[C---:B------:R-:W-:Y:S02]  /*7c30*/  ISETP.GE.AND P6, PT, R19.reuse, R122, PT ;  /* 0x0000007a1300720c */ /* 0x040fe40003fc6270 */
[----:B------:R-:W-:Y:S01]  /*7c40*/  ISETP.GE.AND P4, PT, R19, R104, PT ;  /* 0x000000681300720c */ /* 0x000fe20003f86270 */
[----:B--2---:R-:W-:-:S05]  /*7c50*/  FFMA.FTZ R13, R0, R17, R13 ;  /* 0x00000011000d7223 */ /* 0x004fca000001000d */
[----:B------:R-:W-:Y:S01]  /*7c60*/  FSEL R122, R13, -INF , !P6 ;  /* 0xff8000000d7a7808 */ /* 0x000fe20007000000 */
[----:B-1----:R-:W-:-:S05]  /*7c70*/  FFMA.FTZ R15, R0, R17, R15 ;  /* 0x00000011000f7223 */ /* 0x002fca000001000f */
[----:B------:R-:W-:Y:S01]  /*7c80*/  FSEL R115, R15, -INF , !P4 ;  /* 0xff8000000f737808 */ /* 0x000fe20006000000 */
[----:B------:R-:W-:Y:S05]  /*7c90*/  @!P3 BRA `(.L_x_7495) ;  /* 0x000008b00000b947 */ /* 0x000fea0003800000 */
[----:B------:R-:W-:Y:S05]  /*7ca0*/  @!P0 BRA `(.L_x_7496) ;  /* 0x000003b000008947 */ /* 0x000fea0003800000 */
[----:B------:R-:W-:Y:S01]  /*7cb0*/  IABS R12, c[0x0][0x2d0] ;  /* 0x0000b400000c7a13 */ /* 0x000fe20000000000 */
[----:B------:R-:W-:Y:S02]  /*7cc0*/  IMAD.SHL.U32 R14, R156, 0x40, RZ ;  /* 0x000000409c0e7824 */ /* 0x000fe400078e00ff */
[----:B------:R-:W-:Y:S01]  /*7cd0*/  IMAD.MOV.U32 R18, RZ, RZ, RZ ;  /* 0x000000ffff127224 */ /* 0x000fe200078e00ff */
[----:B------:R-:W1:Y:S02]  /*7ce0*/  I2F.RP R15, R12 ;  /* 0x0000000c000f7306 */ /* 0x000e640000209400 */
[----:B------:R-:W-:-:S06]  /*7cf0*/  IABS R16, R14 ;  /* 0x0000000e00107213 */ /* 0x000fcc0000000000 */
[----:B-1----:R-:W1:Y:S02]  /*7d00*/  MUFU.RCP R19, R15 ;  /* 0x0000000f00137308 */ /* 0x002e640000001000 */
[----:B-1----:R-:W-:-:S06]  /*7d10*/  IADD3 R19, R19, 0xffffffe, RZ ;  /* 0x0ffffffe13137810 */ /* 0x002fcc0007ffe0ff */
[----:B------:R-:W1:Y:S02]  /*7d20*/  F2I.FTZ.U32.TRUNC.NTZ R19, R19 ;  /* 0x0000001300137305 */ /* 0x000e64000021f000 */
[----:B-1----:R-:W-:-:S04]  /*7d30*/  IMAD.MOV R13, RZ, RZ, -R19 ;  /* 0x000000ffff0d7224 */ /* 0x002fc800078e0a13 */
[----:B------:R-:W-:-:S04]  /*7d40*/  IMAD R13, R13, R12, RZ ;  /* 0x0000000c0d0d7224 */ /* 0x000fc800078e02ff */
[----:B------:R-:W-:Y:S01]  /*7d50*/  IMAD.HI.U32 R13, R19, R13, R18 ;  /* 0x0000000d130d7227 */ /* 0x000fe200078e0012 */
[C---:B------:R-:W-:Y:S02]  /*7d60*/  IADD3 R18, R14.reuse, -0x40, RZ ;  /* 0xffffffc00e127810 */ /* 0x040fe40007ffe0ff */
[----:B------:R-:W-:Y:S02]  /*7d70*/  LOP3.LUT R14, R14, c[0x0][0x2d0], RZ, 0x3c, !PT ;  /* 0x0000b4000e0e7a12 */ /* 0x000fe400078e3cff */
[----:B------:R-:W-:Y:S01]  /*7d80*/  IABS R15, R18 ;  /* 0x00000012000f7213 */ /* 0x000fe20000000000 */
[----:B------:R-:W-:Y:S01]  /*7d90*/  IMAD.HI.U32 R19, R13, R16, RZ ;  /* 0x000000100d137227 */ /* 0x000fe200078e00ff */
[----:B------:R-:W-:-:S03]  /*7da0*/  LOP3.LUT R18, R18, c[0x0][0x2d0], RZ, 0x3c, !PT ;  /* 0x0000b40012127a12 */ /* 0x000fc600078e3cff */
        /* <DEDUP_REMOVED lines=43> */
.L_x_7496:
[----:B------:R-:W-:-:S05]  /*8060*/  IMAD.MOV.U32 R12, RZ, RZ, c[0x0][0x198] ;  /* 0x00006600ff0c7624 */ /* 0x000fca00078e00ff */
[----:B------:R-:W-:-:S04]  /*8070*/  LEA R12, -R12, RZ, 0x6 ;  /* 0x000000ff0c0c7211 */ /* 0x000fc800078e31ff */
[----:B------:R-:W-:Y:S02]  /*8080*/  SHF.R.S32.HI R13, RZ, 0x1f, R12 ;  /* 0x0000001fff0d7819 */ /* 0x000fe4000001140c */
.L_x_7497:
[----:B------:R-:W-:Y:S01]  /*8090*/  @!P1 IADD3 R15, P4, R120, R12, RZ ;  /* 0x0000000c780f9210 */ /* 0x000fe20007f9e0ff */
[----:B------:R1:W-:Y:S01]  /*80a0*/  @P2 STS.128 [R157+0x4000], RZ ;  /* 0x004000ff9d002388 */ /* 0x0003e20000000c00 */
[C---:B------:R-:W-:Y:S01]  /*80b0*/  @!P2 LEA R24, P5, R12.reuse, R168, 0x1 ;  /* 0x000000a80c18a211 */ /* 0x040fe200078a08ff */
[----:B------:R-:W-:Y:S01]  /*80c0*/  BSSY B0, `(.L_x_7498) ;  /* 0x0000045000007945 */ /* 0x000fe20003800000 */
[----:B------:R-:W-:Y:S01]  /*80d0*/  @!P2 IADD3 R17, P6, R151, R12, RZ ;  /* 0x0000000c9711a210 */ /* 0x000fe20007fde0ff */
[--C-:B------:R-:W-:Y:S01]  /*80e0*/  @!P1 IMAD.X R14, R121, 0x1, R13.reuse, P4 ;  /* 0x00000001790e9824 */ /* 0x100fe200020e060d */
[C---:B------:R-:W-:Y:S02]  /*80f0*/  @!P1 LEA R22, P4, R15.reuse, c[0x0][0x168], 0x1 ;  /* 0x00005a000f169a11 */ /* 0x040fe400078808ff */
[--C-:B------:R-:W-:Y:S02]  /*8100*/  @!P2 LEA.HI.X R25, R12, R166, R13.reuse, 0x1, P5 ;  /* 0x000000a60c19a211 */ /* 0x100fe400028f0c0d */
[----:B------:R-:W-:Y:S01]  /*8110*/  @!P1 LEA.HI.X R23, R15, c[0x0][0x16c], R14, 0x1, P4 ;  /* 0x00005b000f179a11 */ /* 0x000fe200020f0c0e */
[----:B------:R-:W-:Y:S01]  /*8120*/  @!P2 IMAD.X R15, R150, 0x1, R13, P6 ;  /* 0x00000001960fa824 */ /* 0x000fe200030e060d */
[----:B------:R-:W-:Y:S01]  /*8130*/  @!P1 IADD3 R19, P5, P4, R120, R12, R151 ;  /* 0x0000000c78139210 */ /* 0x000fe20007cbe097 */
[----:B------:R-:W-:Y:S01]  /*8140*/  @!PT LDS RZ, [RZ] ;  /* 0x00000000fffff984 */ /* 0x000fe20000000800 */
[----:B------:R-:W-:Y:S01]  /*8150*/  @!PT LDS RZ, [RZ] ;  /* 0x00000000fffff984 */ /* 0x000fe20000000800 */
[----:B------:R-:W-:Y:S01]  /*8160*/  @!PT LDS RZ, [RZ] ;  /* 0x00000000fffff984 */ /* 0x000fe20000000800 */
[----:B------:R2:W-:Y:S01]  /*8170*/  @!P2 LDGSTS.E.BYPASS.LTC128B.128 [R157+0x4000], [R24.64] ;  /* 0x04000000189dafae */ /* 0x0005e2000b901d48 */
[----:B------:R-:W-:-:S02]  /*8180*/  @!P2 LEA R20, P6, R17, R168, 0x1 ;  /* 0x000000a81114a211 */ /* 0x000fc400078c08ff */
[-C--:B------:R-:W-:Y:S01]  /*8190*/  @!P1 IADD3.X R14, R121, R13.reuse, R150, P5, P4 ;  /* 0x0000000d790e9210 */ /* 0x080fe20002fe8496 */
[----:B------:R1:W-:Y:S01]  /*81a0*/  @P1 STS.128 [R157+0x6000], RZ ;  /* 0x006000ff9d001388 */ /* 0x0003e20000000c00 */
[----:B------:R-:W-:Y:S02]  /*81b0*/  @!P1 LEA R16, P4, R19, c[0x0][0x168], 0x1 ;  /* 0x00005a0013109a11 */ /* 0x000fe400078808ff */
[----:B------:R-:W-:Y:S01]  /*81c0*/  @!P2 LEA.HI.X R21, R17, R166, R15, 0x1, P6 ;  /* 0x000000a61115a211 */ /* 0x000fe200030f0c0f */
[----:B------:R-:W-:Y:S01]  /*81d0*/  @!PT LDS RZ, [RZ] ;  /* 0x00000000fffff984 */ /* 0x000fe20000000800 */
[----:B------:R-:W-:Y:S01]  /*81e0*/  @!PT LDS RZ, [RZ] ;  /* 0x00000000fffff984 */ /* 0x000fe20000000800 */
[----:B------:R-:W-:Y:S01]  /*81f0*/  @!PT LDS RZ, [RZ] ;  /* 0x00000000fffff984 */ /* 0x000fe20000000800 */
[----:B------:R3:W-:Y:S01]  /*8200*/  @!P1 LDGSTS.E.BYPASS.LTC128B.128 [R157+0x6000], [R22.64+0x80] ;  /* 0x06000080169d9fae */ /* 0x0007e2000b901d48 */
[----:B------:R-:W-:Y:S02]  /*8210*/  @!P1 LEA.HI.X R17, R19, c[0x0][0x16c], R14, 0x1, P4 ;  /* 0x00005b0013119a11 */ /* 0x000fe400020f0c0e */
[----:B------:R-:W-:Y:S01]  /*8220*/  IADD3 R15, P5, P4, R151, R12, R151 ;  /* 0x0000000c970f7210 */ /* 0x000fe20007cbe097 */
[----:B------:R1:W-:Y:S03]  /*8230*/  @P2 STS.128 [R157+0x4800], RZ ;  /* 0x004800ff9d002388 */ /* 0x0003e60000000c00 */
[----:B------:R-:W-:Y:S01]  /*8240*/  IADD3.X R14, R150, R13, R150, P5, P4 ;  /* 0x0000000d960e7210 */ /* 0x000fe20002fe8496 */
[----:B------:R-:W-:Y:S01]  /*8250*/  @!PT LDS RZ, [RZ] ;  /* 0x00000000fffff984 */ /* 0x000fe20000000800 */
[----:B------:R-:W-:Y:S01]  /*8260*/  @!PT LDS RZ, [RZ] ;  /* 0x00000000fffff984 */ /* 0x000fe20000000800 */
[----:B------:R-:W-:Y:S01]  /*8270*/  @!PT LDS RZ, [RZ] ;  /* 0x00000000fffff984 */ /* 0x000fe20000000800 */
[----:B------:R4:W-:Y:S01]  /*8280*/  @!P2 LDGSTS.E.BYPASS.LTC128B.128 [R157+0x4800], [R20.64] ;  /* 0x04800000149dafae */ /* 0x0009e2000b901d48 */
[----:B------:R-:W-:-:S03]  /*8290*/  @!P1 IADD3 R18, P5, R120, R15, RZ ;  /* 0x0000000f78129210 */ /* 0x000fc60007fbe0ff */
[----:B------:R1:W-:Y:S02]  /*82a0*/  @P1 STS.128 [R157+0x6800], RZ ;  /* 0x006800ff9d001388 */ /* 0x0003e40000000c00 */
[----:B------:R-:W-:Y:S02]  /*82b0*/  @!P1 IMAD.X R19, R121, 0x1, R14, P5 ;  /* 0x0000000179139824 */ /* 0x000fe400028e060e */
        /* <DEDUP_REMOVED lines=11> */
[----:B------:R1:W-:Y:S02]  /*8370*/  @!P2 LDGSTS.E.BYPASS.LTC128B.128 [R157+0x5000], [R24.64] ;  /* 0x05000000189dafae */ /* 0x0003e4000b901d48 */
[----:B------:R-:W-:Y:S01]  /*8380*/  IMAD.X R14, R150, 0x1, R14, P4 ;  /* 0x00000001960e7824 */ /* 0x000fe200020e060e */
[C---:B---3--:R-:W-:Y:S01]  /*8390*/  @!P2 LEA R22, P4, R15.reuse, R168, 0x1 ;  /* 0x000000a80f16a211 */ /* 0x048fe200078808ff */
[----:B------:R1:W-:Y:S01]  /*83a0*/  @P1 STS.128 [R157+0x7000], RZ ;  /* 0x007000ff9d001388 */ /* 0x0003e20000000c00 */
[C---:B----4-:R-:W-:Y:S02]  /*83b0*/  @!P1 LEA R20, P5, R18.reuse, c[0x0][0x168], 0x1 ;  /* 0x00005a0012149a11 */ /* 0x050fe400078a08ff */
[----:B------:R-:W-:Y:S02]  /*83c0*/  @!P2 LEA.HI.X R23, R15, R166, R14, 0x1, P4 ;  /* 0x000000a60f17a211 */ /* 0x000fe400020f0c0e */
        /* <DEDUP_REMOVED lines=20> */
.L_x_7499:
[----:B------:R-:W-:Y:S05]  /*8510*/  BSYNC B0 ;  /* 0x0000000000007941 */ /* 0x000fea0003800000 */
.L_x_7498:
[----:B------:R-:W0:Y:S01]  /*8520*/  LDGDEPBAR ;  /* 0x00000000000079af */ /* 0x000e220000000000 */
[----:B------:R-:W-:-:S04]  /*8530*/  LEA R168, P1, R12, R168, 0x1 ;  /* 0x000000a80ca87211 */ /* 0x000fc800078208ff */
[----:B------:R-:W-:Y:S02]  /*8540*/  LEA.HI.X R166, R12, R166, R13, 0x1, P1 ;  /* 0x000000a60ca67211 */ /* 0x000fe400008f0c0d */
.L_x_7495:
[----:B------:R-:W-:Y:S01]  /*8550*/  FMNMX.FTZ R12, R3, R10, !PT ;  /* 0x0000000a030c7209 */ /* 0x000fe20007810000 */
[----:B------:R-:W-:Y:S01]  /*8560*/  LDSM.16.MT88.4 R32, [R137+0x8000] ;  /* 0x008000008920783b */ /* 0x000fe20000004200 */
[----:B------:R-:W-:Y:S02]  /*8570*/  FMNMX.FTZ R13, R2, R9, !PT ;  /* 0x00000009020d7209 */ /* 0x000fe40007810000 */
[----:B------:R-:W-:Y:S01]  /*8580*/  FMNMX.FTZ R12, R11, R12, !PT ;  /* 0x0000000c0b0c7209 */ /* 0x000fe20007810000 */
[----:B-1----:R-:W-:Y:S01]  /*8590*/  LDSM.16.MT88.4 R24, [R138+0x8000] ;  /* 0x008000008a18783b */ /* 0x002fe20000004200 */
        /* <DEDUP_REMOVED lines=38> */
[----:B------:R-:W-:-:S05]  /*8800*/  FMUL.FTZ R120, R110, c[0x0][0x23c] ;  /* 0x00008f006e787a20 */ /* 0x000fca0000410000 */
[----:B------:R-:W-:Y:S02]  /*8810*/  FSEL R120, R120, RZ, P2 ;  /* 0x000000ff78787208 */ /* 0x000fe40001000000 */
[----:B--2---:R-:W-:-:S03]  /*8820*/  FMNMX.FTZ R108, R13, R108, !PT ;  /* 0x0000006c0d6c7209 */ /* 0x004fc60007810000 */
[--C-:B------:R-:W-:Y:S02]  /*8830*/  FFMA.FTZ R104, R5, c[0x0][0x23c], -R120.reuse ;  /* 0x00008f0005687a23 */ /* 0x100fe40000010878 */
[--C-:B------:R-:W-:Y:S01]  /*8840*/  FFMA.FTZ R100, R10, c[0x0][0x23c], -R120.reuse ;  /* 0x00008f000a647a23 */ /* 0x100fe20000010878 */
[C---:B------:R-:W-:Y:S01]  /*8850*/  FSETP.NEU.FTZ.AND P1, PT, R108.reuse, -INF , PT ;  /* 0xff8000006c00780b */ /* 0x040fe20003f3d000 */
[C---:B------:R-:W-:Y:S02]  /*8860*/  FMUL.FTZ R117, R108.reuse, c[0x0][0x23c] ;  /* 0x00008f006c757a20 */ /* 0x040fe40000410000 */
[--C-:B------:R-:W-:Y:S01]  /*8870*/  FFMA.FTZ R113, R11, c[0x0][0x23c], -R120.reuse ;  /* 0x00008f000b717a23 */ /* 0x100fe20000010878 */
[----:B------:R-:W-:Y:S01]  /*8880*/  FSEL R5, R108, RZ, P1 ;  /* 0x000000ff6c057208 */ /* 0x000fe20000800000 */
[--C-:B------:R-:W-:Y:S01]  /*8890*/  FFMA.FTZ R109, R7, c[0x0][0x23c], -R120.reuse ;  /* 0x00008f00076d7a23 */ /* 0x100fe20000010878 */
[----:B------:R-:W-:Y:S01]  /*88a0*/  FSEL R117, R117, RZ, P1 ;  /* 0x000000ff75757208 */ /* 0x000fe20000800000 */
[----:B------:R-:W-:Y:S01]  /*88b0*/  MUFU.EX2 R100, R100 ;  /* 0x0000006400647308 */ /* 0x000fe20000000800 */
[----:B------:R-:W-:-:S02]  /*88c0*/  FFMA.FTZ R125, R127, c[0x0][0x23c], -R120 ;  /* 0x00008f007f7d7a23 */ /* 0x000fc40000010878 */
[----:B------:R-:W-:Y:S02]  /*88d0*/  FADD.FTZ R2, R2, -R5 ;  /* 0x8000000502027221 */ /* 0x000fe40000010000 */
[--C-:B------:R-:W-:Y:S01]  /*88e0*/  FFMA.FTZ R111, R8, c[0x0][0x23c], -R117.reuse ;  /* 0x00008f00086f7a23 */ /* 0x100fe20000010875 */
[----:B------:R-:W-:Y:S01]  /*88f0*/  FSEL R8, R110, RZ, P2 ;  /* 0x000000ff6e087208 */ /* 0x000fe20001000000 */
[----:B------:R-:W-:Y:S01]  /*8900*/  FMUL.FTZ R114, R2, c[0x0][0x23c] ;  /* 0x00008f0002727a20 */ /* 0x000fe20000410000 */
[----:B------:R-:W-:Y:S01]  /*8910*/  MUFU.EX2 R113, R113 ;  /* 0x0000007100717308 */ /* 0x000fe20000000800 */
[--C-:B------:R-:W-:Y:S02]  /*8920*/  FFMA.FTZ R112, R9, c[0x0][0x23c], -R117.reuse ;  /* 0x00008f0009707a23 */ /* 0x100fe40000010875 */
[----:B------:R-:W-:Y:S02]  /*8930*/  FADD.FTZ R101, R3, -R8 ;  /* 0x8000000803657221 */ /* 0x000fe40000010000 */
[--C-:B------:R-:W-:Y:S01]  /*8940*/  FFMA.FTZ R2, R4, c[0x0][0x23c], -R117.reuse ;  /* 0x00008f0004027a23 */ /* 0x100fe20000010875 */
[----:B------:R-:W-:Y:S01]  /*8950*/  LDSM.16.MT88.4 R8, [R141+0x8000] ;  /* 0x008000008d08783b */ /* 0x000fe20000004200 */
[----:B------:R-:W-:Y:S01]  /*8960*/  FMUL.FTZ R101, R101, c[0x0][0x23c] ;  /* 0x00008f0065657a20 */ /* 0x000fe20000410000 */
[----:B------:R-:W1:Y:S01]  /*8970*/  MUFU.EX2 R114, R114 ;  /* 0x0000007200727308 */ /* 0x000e620000000800 */
[----:B------:R-:W-:-:S02]  /*8980*/  FFMA.FTZ R6, R6, c[0x0][0x23c], -R117 ;  /* 0x00008f0006067a23 */ /* 0x000fc40000010875 */
[--C-:B------:R-:W-:Y:S02]  /*8990*/  FFMA.FTZ R130, R177, c[0x0][0x23c], -R120.reuse ;  /* 0x00008f00b1827a23 */ /* 0x100fe40000010878 */
[--C-:B------:R-:W-:Y:S02]  /*89a0*/  FFMA.FTZ R129, R129, c[0x0][0x23c], -R120.reuse ;  /* 0x00008f0081817a23 */ /* 0x100fe40000010878 */
[----:B------:R-:W-:Y:S01]  /*89b0*/  FFMA.FTZ R126, R175, c[0x0][0x23c], -R120 ;  /* 0x00008f00af7e7a23 */ /* 0x000fe20000010878 */
[----:B------:R-:W2:Y:S01]  /*89c0*/  MUFU.EX2 R101, R101 ;  /* 0x0000006500657308 */ /* 0x000ea20000000800 */
[--C-:B------:R-:W-:Y:S02]  /*89d0*/  FFMA.FTZ R128, R128, c[0x0][0x23c], -R117.reuse ;  /* 0x00008f0080807a23 */ /* 0x100fe40000010875 */
[--C-:B------:R-:W-:Y:S02]  /*89e0*/  FFMA.FTZ R127, R184, c[0x0][0x23c], -R117.reuse ;  /* 0x00008f00b87f7a23 */ /* 0x100fe40000010875 */
[----:B------:R-:W-:-:S02]  /*89f0*/  FFMA.FTZ R124, R182, c[0x0][0x23c], -R117 ;  /* 0x00008f00b67c7a23 */ /* 0x000fc40000010875 */
[----:B------:R-:W-:Y:S01]  /*8a00*/  FFMA.FTZ R121, R180, c[0x0][0x23c], -R117 ;  /* 0x00008f00b4797a23 */ /* 0x000fe20000010875 */
[----:B------:R-:W-:Y:S01]  /*8a10*/  MUFU.EX2 R109, R109 ;  /* 0x0000006d006d7308 */ /* 0x000fe20000000800 */
[-C--:B-1----:R-:W-:Y:S02]  /*8a20*/  FMUL.FTZ R30, R74, R114.reuse ;  /* 0x000000724a1e7220 */ /* 0x082fe40000410000 */
[-C--:B------:R-:W-:Y:S02]  /*8a30*/  FMUL.FTZ R31, R75, R114.reuse ;  /* 0x000000724b1f7220 */ /* 0x080fe40000410000 */
[-C--:B------:R-:W-:Y:S02]  /*8a40*/  FMUL.FTZ R7, R99, R114.reuse ;  /* 0x0000007263077220 */ /* 0x080fe40000410000 */
[----:B------:R-:W-:Y:S01]  /*8a50*/  FMUL.FTZ R70, R70, R114 ;  /* 0x0000007246467220 */ /* 0x000fe20000410000 */
[----:B------:R-:W-:Y:S01]  /*8a60*/  MUFU.EX2 R104, R104 ;  /* 0x0000006800687308 */ /* 0x000fe20000000800 */
[----:B--2---:R-:W-:-:S02]  /*8a70*/  FMUL.FTZ R28, R72, R101 ;  /* 0x00000065481c7220 */ /* 0x004fc40000410000 */
[-C--:B------:R-:W-:Y:S02]  /*8a80*/  FMUL.FTZ R29, R73, R101.reuse ;  /* 0x00000065491d7220 */ /* 0x080fe40000410000 */
[----:B------:R-:W1:Y:S01]  /*8a90*/  LDSM.16.MT88.4 R72, [R141+0xa000] ;  /* 0x00a000008d48783b */ /* 0x000e620000004200 */
[-C--:B------:R-:W-:Y:S01]  /*8aa0*/  FMUL.FTZ R4, R96, R101.reuse ;  /* 0x0000006560047220 */ /* 0x080fe20000410000 */
[----:B------:R-:W-:Y:S01]  /*8ab0*/  F2FP.PACK_AB R96, R113, R100 ;  /* 0x000000647160723e */ /* 0x000fe200000000ff */
[----:B------:R-:W-:Y:S01]  /*8ac0*/  MUFU.EX2 R112, R112 ;  /* 0x0000007000707308 */ /* 0x000fe20000000800 */
[-C--:B------:R-:W-:Y:S02]  /*8ad0*/  FMUL.FTZ R5, R97, R101.reuse ;  /* 0x0000006561057220 */ /* 0x080fe40000410000 */
[-C--:B------:R-:W-:Y:S02]  /*8ae0*/  FMUL.FTZ R68, R68, R101.reuse ;  /* 0x0000006544447220 */ /* 0x080fe40000410000 */
[----:B------:R-:W-:-:S02]  /*8af0*/  FMUL.FTZ R69, R69, R101 ;  /* 0x0000006545457220 */ /* 0x000fc40000410000 */
[-C--:B------:R-:W-:Y:S01]  /*8b00*/  FMUL.FTZ R71, R71, R114.reuse ;  /* 0x0000007247477220 */ /* 0x080fe20000410000 */
[----:B------:R-:W2:Y:S01]  /*8b10*/  MUFU.EX2 R111, R111 ;  /* 0x0000006f006f7308 */ /* 0x000ea20000000800 */
[-C--:B------:R-:W-:Y:S02]  /*8b20*/  FMUL.FTZ R36, R36, R101.reuse ;  /* 0x0000006524247220 */ /* 0x080fe40000410000 */
[-C--:B------:R-:W-:Y:S02]  /*8b30*/  FMUL.FTZ R37, R37, R101.reuse ;  /* 0x0000006525257220 */ /* 0x080fe40000410000 */
[-C--:B------:R-:W-:Y:S02]  /*8b40*/  FMUL.FTZ R38, R38, R114.reuse ;  /* 0x0000007226267220 */ /* 0x080fe40000410000 */
[----:B------:R-:W-:Y:S01]  /*8b50*/  FMUL.FTZ R39, R39, R114 ;  /* 0x0000007227277220 */ /* 0x000fe20000410000 */
[----:B------:R3:W-:Y:S01]  /*8b60*/  MUFU.EX2 R3, R6 ;  /* 0x0000000600037308 */ /* 0x0007e20000000800 */
[----:B------:R-:W-:-:S02]  /*8b70*/  FMUL.FTZ R40, R40, R101 ;  /* 0x0000006528287220 */ /* 0x000fc40000410000 */
[-C--:B------:R-:W-:Y:S02]  /*8b80*/  FMUL.FTZ R41, R41, R101.reuse ;  /* 0x0000006529297220 */ /* 0x080fe40000410000 */
[-C--:B------:R-:W-:Y:S02]  /*8b90*/  FMUL.FTZ R42, R42, R114.reuse ;  /* 0x000000722a2a7220 */ /* 0x080fe40000410000 */
[----:B------:R-:W-:Y:S01]  /*8ba0*/  FMUL.FTZ R43, R43, R114 ;  /* 0x000000722b2b7220 */ /* 0x000fe20000410000 */
[----:B------:R-:W4:Y:S01]  /*8bb0*/  MUFU.EX2 R2, R2 ;  /* 0x0000000200027308 */ /* 0x000f220000000800 */
[----:B--2---:R-:W-:Y:S01]  /*8bc0*/  F2FP.PACK_AB R97, R111, R112 ;  /* 0x000000706f61723e */ /* 0x004fe200000000ff */
[-C--:B------:R-:W-:Y:S02]  /*8bd0*/  FMUL.FTZ R44, R44, R101.reuse ;  /* 0x000000652c2c7220 */ /* 0x080fe40000410000 */
[----:B------:R-:W-:Y:S02]  /*8be0*/  FMUL.FTZ R45, R45, R101 ;  /* 0x000000652d2d7220 */ /* 0x000fe40000410000 */
[----:B------:R-:W-:-:S02]  /*8bf0*/  FMUL.FTZ R46, R46, R114 ;  /* 0x000000722e2e7220 */ /* 0x000fc40000410000 */
[-C--:B---3--:R-:W-:Y:S01]  /*8c00*/  FMUL.FTZ R6, R98, R114.reuse ;  /* 0x0000007262067220 */ /* 0x088fe20000410000 */
[----:B------:R-:W-:Y:S01]  /*8c10*/  F2FP.PACK_AB R98, R104, R109 ;  /* 0x0000006d6862723e */ /* 0x000fe200000000ff */
[-C--:B------:R-:W-:Y:S01]  /*8c20*/  FMUL.FTZ R47, R47, R114.reuse ;  /* 0x000000722f2f7220 */ /* 0x080fe20000410000 */
[----:B------:R-:W-:Y:S01]  /*8c30*/  MUFU.EX2 R130, R130 ;  /* 0x0000008200827308 */ /* 0x000fe20000000800 */
[-C--:B------:R-:W-:Y:S02]  /*8c40*/  FMUL.FTZ R48, R48, R101.reuse ;  /* 0x0000006530307220 */ /* 0x080fe40000410000 */
[----:B------:R-:W-:Y:S01]  /*8c50*/  FMUL.FTZ R49, R49, R101 ;  /* 0x0000006531317220 */ /* 0x000fe20000410000 */
[----:B----4-:R-:W-:Y:S01]  /*8c60*/  F2FP.PACK_AB R99, R2, R3 ;  /* 0x000000030263723e */ /* 0x010fe200000000ff */
[-C--:B------:R-:W-:Y:S02]  /*8c70*/  FMUL.FTZ R50, R50, R114.reuse ;  /* 0x0000007232327220 */ /* 0x080fe40000410000 */
[----:B------:R-:W-:Y:S01]  /*8c80*/  FMUL.FTZ R51, R51, R114 ;  /* 0x0000007233337220 */ /* 0x000fe20000410000 */
[----:B------:R-:W2:Y:S01]  /*8c90*/  MUFU.EX2 R129, R129 ;  /* 0x0000008100817308 */ /* 0x000ea20000000800 */
[----:B------:R-:W-:-:S02]  /*8ca0*/  FMUL.FTZ R20, R80, R101 ;  /* 0x0000006550147220 */ /* 0x000fc40000410000 */
[C---:B------:R-:W-:Y:S01]  /*8cb0*/  HMMA.16816.F32 R28, R96.reuse, R32, R28 ;  /* 0x00000020601c723c */ /* 0x040fe2000000181c */
[-C--:B------:R-:W-:Y:S02]  /*8cc0*/  FMUL.FTZ R21, R81, R101.reuse ;  /* 0x0000006551157220 */ /* 0x080fe40000410000 */
[-C--:B------:R-:W-:Y:S02]  /*8cd0*/  FMUL.FTZ R22, R82, R114.reuse ;  /* 0x0000007252167220 */ /* 0x080fe40000410000 */
[----:B------:R-:W-:Y:S01]  /*8ce0*/  FMUL.FTZ R23, R83, R114 ;  /* 0x0000007253177220 */ /* 0x000fe20000410000 */
[----:B------:R-:W-:Y:S01]  /*8cf0*/  MUFU.EX2 R126, R126 ;  /* 0x0000007e007e7308 */ /* 0x000fe20000000800 */
[-C--:B------:R-:W-:Y:S01]  /*8d00*/  FMUL.FTZ R52, R52, R101.reuse ;  /* 0x0000006534347220 */ /* 0x080fe20000410000 */
[----:B------:R-:W-:Y:S01]  /*8d10*/  HMMA.16816.F32 R32, R96, R34, R68 ;  /* 0x000000226020723c */ /* 0x000fe20000001844 */
[----:B------:R-:W3:Y:S01]  /*8d20*/  LDSM.16.MT88.4 R68, [R139+0xa000] ;  /* 0x00a000008b44783b */ /* 0x000ee20000004200 */
[----:B------:R-:W-:-:S02]  /*8d30*/  FMUL.FTZ R53, R53, R101 ;  /* 0x0000006535357220 */ /* 0x000fc40000410000 */
[-C--:B------:R-:W-:Y:S01]  /*8d40*/  FMUL.FTZ R54, R54, R114.reuse ;  /* 0x0000007236367220 */ /* 0x080fe20000410000 */
[----:B------:R-:W-:Y:S01]  /*8d50*/  LDSM.16.MT88.4 R80, [R139+0x8800] ;  /* 0x008800008b50783b */ /* 0x000fe20000004200 */
[-C--:B------:R-:W-:Y:S01]  /*8d60*/  FMUL.FTZ R55, R55, R114.reuse ;  /* 0x0000007237377220 */ /* 0x080fe20000410000 */
[----:B------:R-:W-:Y:S01]  /*8d70*/  MUFU.EX2 R125, R125 ;  /* 0x0000007d007d7308 */ /* 0x000fe20000000800 */
[C---:B-1----:R-:W-:Y:S01]  /*8d80*/  HMMA.16816.F32 R36, R96.reuse, R72, R36 ;  /* 0x000000486024723c */ /* 0x042fe20000001824 */
[-C--:B------:R-:W-:Y:S02]  /*8d90*/  FMUL.FTZ R56, R56, R101.reuse ;  /* 0x0000006538387220 */ /* 0x080fe40000410000 */
[-C--:B------:R-:W-:Y:S02]  /*8da0*/  FMUL.FTZ R57, R57, R101.reuse ;  /* 0x0000006539397220 */ /* 0x080fe40000410000 */
[-C--:B------:R-:W-:Y:S02]  /*8db0*/  FMUL.FTZ R58, R58, R114.reuse ;  /* 0x000000723a3a7220 */ /* 0x080fe40000410000 */
[----:B------:R-:W-:Y:S01]  /*8dc0*/  FMUL.FTZ R59, R59, R114 ;  /* 0x000000723b3b7220 */ /* 0x000fe20000410000 */
[----:B------:R-:W-:Y:S01]  /*8dd0*/  HMMA.16816.F32 R40, R96, R74, R40 ;  /* 0x0000004a6028723c */ /* 0x000fe20000001828 */
[----:B------:R-:W1:Y:S01]  /*8de0*/  LDSM.16.MT88.4 R72, [R138+0xa000] ;  /* 0x00a000008a48783b */ /* 0x000e620000004200 */
[-C--:B------:R-:W-:Y:S01]  /*8df0*/  FMUL.FTZ R76, R76, R101.reuse ;  /* 0x000000654c4c7220 */ /* 0x080fe20000410000 */
[----:B------:R-:W-:Y:S01]  /*8e00*/  MUFU.EX2 R128, R128 ;  /* 0x0000008000807308 */ /* 0x000fe20000000800 */
        /* <DEDUP_REMOVED lines=8> */
[----:B------:R-:W-:Y:S01]  /*8e90*/  FMUL.FTZ R95, R95, R114 ;  /* 0x000000725f5f7220 */ /* 0x000fe20000410000 */
[----:B------:R-:W-:Y:S01]  /*8ea0*/  HMMA.16816.F32 R24, R96, R26, R76 ;  /* 0x0000001a6018723c */ /* 0x000fe2000000184c */
[----:B------:R-:W-:Y:S01]  /*8eb0*/  LDSM.16.MT88.4 R76, [R138+0x8800] ;  /* 0x008800008a4c783b */ /* 0x000fe20000004200 */
[----:B------:R-:W-:Y:S01]  /*8ec0*/  MUFU.EX2 R124, R124 ;  /* 0x0000007c007c7308 */ /* 0x000fe20000000800 */
[----:B------:R-:W-:-:S02]  /*8ed0*/  FMUL.FTZ R60, R60, R101 ;  /* 0x000000653c3c7220 */ /* 0x000fc40000410000 */
[-C--:B------:R-:W-:Y:S02]  /*8ee0*/  FMUL.FTZ R61, R61, R101.reuse ;  /* 0x000000653d3d7220 */ /* 0x080fe40000410000 */
[-C--:B------:R-:W-:Y:S01]  /*8ef0*/  FMUL.FTZ R62, R62, R114.reuse ;  /* 0x000000723e3e7220 */ /* 0x080fe20000410000 */
[C---:B---3--:R-:W-:Y:S01]  /*8f00*/  HMMA.16816.F32 R44, R96.reuse, R68, R44 ;  /* 0x00000044602c723c */ /* 0x048fe2000000182c */
[-C--:B------:R-:W-:Y:S01]  /*8f10*/  FMUL.FTZ R63, R63, R114.reuse ;  /* 0x000000723f3f7220 */ /* 0x080fe20000410000 */
[----:B------:R-:W3:Y:S01]  /*8f20*/  MUFU.EX2 R121, R121 ;  /* 0x0000007900797308 */ /* 0x000ee20000000800 */
[-C--:B------:R-:W-:Y:S02]  /*8f30*/  FMUL.FTZ R64, R64, R101.reuse ;  /* 0x0000006540407220 */ /* 0x080fe40000410000 */
[----:B------:R-:W-:Y:S02]  /*8f40*/  FMUL.FTZ R65, R65, R101 ;  /* 0x0000006541417220 */ /* 0x000fe40000410000 */
[-C--:B------:R-:W-:Y:S01]  /*8f50*/  FMUL.FTZ R66, R66, R114.reuse ;  /* 0x0000007242427220 */ /* 0x080fe20000410000 */
[----:B------:R-:W-:Y:S01]  /*8f60*/  HMMA.16816.F32 R48, R96, R70, R48 ;  /* 0x000000466030723c */ /* 0x000fe20000001830 */
[----:B------:R-:W5:Y:S01]  /*8f70*/  LDSM.16.MT88.4 R68, [R137+0xa000] ;  /* 0x00a000008944783b */ /* 0x000f620000004200 */
[----:B------:R-:W-:-:S02]  /*8f80*/  FMUL.FTZ R67, R67, R114 ;  /* 0x0000007243437220 */ /* 0x000fc40000410000 */
[-C--:B------:R-:W-:Y:S02]  /*8f90*/  FMUL.FTZ R12, R88, R101.reuse ;  /* 0x00000065580c7220 */ /* 0x080fe40000410000 */
[-C--:B------:R-:W-:Y:S02]  /*8fa0*/  FMUL.FTZ R13, R89, R101.reuse ;  /* 0x00000065590d7220 */ /* 0x080fe40000410000 */
[C---:B-1----:R-:W-:Y:S01]  /*8fb0*/  HMMA.16816.F32 R52, R96.reuse, R72, R52 ;  /* 0x000000486034723c */ /* 0x042fe20000001834 */
[-C--:B------:R-:W-:Y:S02]  /*8fc0*/  FMUL.FTZ R14, R90, R114.reuse ;  /* 0x000000725a0e7220 */ /* 0x080fe40000410000 */
[-C--:B------:R-:W-:Y:S02]  /*8fd0*/  FMUL.FTZ R15, R91, R114.reuse ;  /* 0x000000725b0f7220 */ /* 0x080fe40000410000 */
[-C--:B------:R-:W-:Y:S02]  /*8fe0*/  FMUL.FTZ R84, R84, R101.reuse ;  /* 0x0000006554547220 */ /* 0x080fe40000410000 */
[----:B------:R-:W-:Y:S01]  /*8ff0*/  FMUL.FTZ R85, R85, R101 ;  /* 0x0000006555557220 */ /* 0x000fe20000410000 */
[----:B------:R-:W-:Y:S01]  /*9000*/  HMMA.16816.F32 R56, R96, R74, R56 ;  /* 0x0000004a6038723c */ /* 0x000fe20000001838 */
[----:B------:R-:W1:Y:S01]  /*9010*/  LDSM.16.MT88.4 R72, [R141+0x8800] ;  /* 0x008800008d48783b */ /* 0x000e620000004200 */
[----:B------:R-:W-:-:S02]  /*9020*/  FMUL.FTZ R86, R86, R114 ;  /* 0x0000007256567220 */ /* 0x000fc40000410000 */
[----:B------:R-:W-:Y:S02]  /*9030*/  FMUL.FTZ R87, R87, R114 ;  /* 0x0000007257577220 */ /* 0x000fe40000410000 */
[--C-:B------:R-:W-:Y:S02]  /*9040*/  FFMA.FTZ R182, R171, c[0x0][0x23c], -R120.reuse ;  /* 0x00008f00abb67a23 */ /* 0x100fe40000010878 */
[C---:B------:R-:W-:Y:S01]  /*9050*/  HMMA.16816.F32 R4, R96.reuse, R8, R4 ;  /* 0x000000086004723c */ /* 0x040fe20000001804 */
[--C-:B------:R-:W-:Y:S02]  /*9060*/  FFMA.FTZ R180, R131, c[0x0][0x23c], -R120.reuse ;  /* 0x00008f0083b47a23 */ /* 0x100fe40000010878 */
[--C-:B------:R-:W-:Y:S01]  /*9070*/  FFMA.FTZ R173, R173, c[0x0][0x23c], -R120.reuse ;  /* 0x00008f00adad7a23 */ /* 0x100fe20000010878 */
[----:B------:R-:W-:Y:S01]  /*9080*/  MUFU.EX2 R182, R182 ;  /* 0x000000b600b67308 */ /* 0x000fe20000000800 */
[----:B------:R-:W-:Y:S02]  /*9090*/  FFMA.FTZ R165, R165, c[0x0][0x23c], -R120 ;  /* 0x00008f00a5a57a23 */ /* 0x000fe40000010878 */
[--C-:B------:R-:W-:Y:S01]  /*90a0*/  FFMA.FTZ R171, R178, c[0x0][0x23c], -R117.reuse ;  /* 0x00008f00b2ab7a23 */ /* 0x100fe20000010875 */
[----:B------:R-:W-:Y:S01]  /*90b0*/  HMMA.16816.F32 R8, R96, R10, R92 ;  /* 0x0000000a6008723c */ /* 0x000fe2000000185c */
[--C-:B------:R-:W-:Y:S01]  /*90c0*/  FFMA.FTZ R176, R176, c[0x0][0x23c], -R117.reuse ;  /* 0x00008f00b0b07a23 */ /* 0x100fe20000010875 */
[----:B------:R-:W-:Y:S01]  /*90d0*/  LDSM.16.MT88.4 R92, [R141+0x9800] ;  /* 0x009800008d5c783b */ /* 0x000fe20000004200 */
[--C-:B------:R-:W-:Y:S01]  /*90e0*/  FFMA.FTZ R131, R174, c[0x0][0x23c], -R117.reuse ;  /* 0x00008f00ae837a23 */ /* 0x100fe20000010875 */
[----:B------:R-:W-:Y:S01]  /*90f0*/  MUFU.EX2 R173, R173 ;  /* 0x000000ad00ad7308 */ /* 0x000fe20000000800 */
[----:B------:R-:W-:-:S02]  /*9100*/  FFMA.FTZ R164, R164, c[0x0][0x23c], -R117 ;  /* 0x00008f00a4a47a23 */ /* 0x000fc40000010875 */
[--C-:B------:R-:W-:Y:S01]  /*9110*/  FFMA.FTZ R118, R118, c[0x0][0x23c], -R120.reuse ;  /* 0x00008f0076767a23 */ /* 0x100fe20000010878 */
[C---:B------:R-:W-:Y:S01]  /*9120*/  HMMA.16816.F32 R12, R96.reuse, R16, R12 ;  /* 0x00000010600c723c */ /* 0x040fe2000000180c */
[--C-:B------:R-:W-:Y:S02]  /*9130*/  FFMA.FTZ R123, R123, c[0x0][0x23c], -R120.reuse ;  /* 0x00008f007b7b7a23 */ /* 0x100fe40000010878 */
[--C-:B------:R-:W-:Y:S01]  /*9140*/  FFMA.FTZ R119, R119, c[0x0][0x23c], -R120.reuse ;  /* 0x00008f0077777a23 */ /* 0x100fe20000010878 */
[----:B------:R-:W-:Y:S01]  /*9150*/  MUFU.EX2 R165, R165 ;  /* 0x000000a500a57308 */ /* 0x000fe20000000800 */
[----:B------:R-:W-:Y:S02]  /*9160*/  FFMA.FTZ R120, R122, c[0x0][0x23c], -R120 ;  /* 0x00008f007a787a23 */ /* 0x000fe40000010878 */
[--C-:B------:R-:W-:Y:S01]  /*9170*/  FFMA.FTZ R175, R116, c[0x0][0x23c], -R117.reuse ;  /* 0x00008f0074af7a23 */ /* 0x100fe20000010875 */
[----:B-----5:R-:W-:Y:S01]  /*9180*/  HMMA.16816.F32 R60, R96, R68, R60 ;  /* 0x00000044603c723c */ /* 0x020fe2000000183c */
[----:B------:R-:W-:-:S02]  /*9190*/  FFMA.FTZ R122, R103, c[0x0][0x23c], -R117 ;  /* 0x00008f00677a7a23 */ /* 0x000fc40000010875 */
[--C-:B------:R-:W-:Y:S01]  /*91a0*/  FFMA.FTZ R116, R102, c[0x0][0x23c], -R117.reuse ;  /* 0x00008f0066747a23 */ /* 0x100fe20000010875 */
[----:B------:R-:W-:Y:S01]  /*91b0*/  MUFU.EX2 R180, R180 ;  /* 0x000000b400b47308 */ /* 0x000fe20000000800 */
[----:B------:R-:W-:Y:S02]  /*91c0*/  FFMA.FTZ R115, R115, c[0x0][0x23c], -R117 ;  /* 0x00008f0073737a23 */ /* 0x000fe40000010875 */
[----:B--2---:R-:W-:Y:S01]  /*91d0*/  F2FP.PACK_AB R68, R129, R130 ;  /* 0x000000828144723e */ /* 0x004fe200000000ff */
[----:B------:R-:W-:Y:S01]  /*91e0*/  HMMA.16816.F32 R64, R96, R70, R64 ;  /* 0x000000466040723c */ /* 0x000fe20000001840 */
[----:B----4-:R-:W-:Y:S01]  /*91f0*/  F2FP.PACK_AB R69, R127, R128 ;  /* 0x000000807f45723e */ /* 0x010fe200000000ff */
[----:B------:R-:W-:Y:S02]  /*9200*/  FFMA.FTZ R170, R170, R101, R100 ;  /* 0x00000065aaaa7223 */ /* 0x000fe40000010064 */
[----:B------:R-:W-:Y:S01]  /*9210*/  MUFU.EX2 R171, R171 ;  /* 0x000000ab00ab7308 */ /* 0x000fe20000000800 */
[----:B------:R-:W-:-:S02]  /*9220*/  FFMA.FTZ R112, R167, R114, R112 ;  /* 0x00000072a7707223 */ /* 0x000fc40000010070 */
[----:B------:R-:W-:Y:S01]  /*9230*/  F2FP.PACK_AB R70, R125, R126 ;  /* 0x0000007e7d46723e */ /* 0x000fe200000000ff */
[----:B------:R-:W-:Y:S01]  /*9240*/  HMMA.16816.F32 R16, R96, R18, R84 ;  /* 0x000000126010723c */ /* 0x000fe20000001854 */
[----:B---3--:R-:W-:Y:S01]  /*9250*/  F2FP.PACK_AB R71, R121, R124 ;  /* 0x0000007c7947723e */ /* 0x008fe200000000ff */
[----:B------:R-:W-:Y:S01]  /*9260*/  LDSM.16.MT88.4 R84, [R139+0x9800] ;  /* 0x009800008b54783b */ /* 0x000fe20000004200 */
[----:B------:R-:W-:Y:S01]  /*9270*/  FADD.FTZ R170, R113, R170 ;  /* 0x000000aa71aa7221 */ /* 0x000fe20000010000 */
[----:B------:R-:W-:Y:S01]  /*9280*/  MUFU.EX2 R176, R176 ;  /* 0x000000b000b07308 */ /* 0x000fe20000000800 */
[----:B------:R-:W-:Y:S02]  /*9290*/  FADD.FTZ R112, R111, R112 ;  /* 0x000000706f707221 */ /* 0x000fe40000010000 */
[----:B------:R-:W-:Y:S01]  /*92a0*/  FADD.FTZ R109, R109, R170 ;  /* 0x000000aa6d6d7221 */ /* 0x000fe20000010000 */
[C---:B-1----:R-:W-:Y:S04]  /*92b0*/  HMMA.16816.F32 R4, R68.reuse, R72, R4 ;  /* 0x000000484404723c */ /* 0x042fe80000001804 */
[----:B------:R-:W-:Y:S04]  /*92c0*/  MUFU.EX2 R131, R131 ;  /* 0x0000008300837308 */ /* 0x000fe80000000800 */
[C---:B------:R-:W-:Y:S01]  /*92d0*/  HMMA.16816.F32 R8, R68.reuse, R74, R8 ;  /* 0x0000004a4408723c */ /* 0x040fe20000001808 */
[----:B------:R-:W1:Y:S03]  /*92e0*/  LDSM.16.MT88.4 R72, [R137+0x8800] ;  /* 0x008800008948783b */ /* 0x000e660000004200 */
[----:B------:R-:W-:Y:S04]  /*92f0*/  MUFU.EX2 R164, R164 ;  /* 0x000000a400a47308 */ /* 0x000fe80000000800 */
[C---:B------:R-:W-:Y:S04]  /*9300*/  HMMA.16816.F32 R20, R68.reuse, R76, R20 ;  /* 0x0000004c4414723c */ /* 0x040fe80000001814 */
[----:B------:R-:W-:Y:S04]  /*9310*/  MUFU.EX2 R118, R118 ;  /* 0x0000007600767308 */ /* 0x000fe80000000800 */
[C---:B------:R-:W-:Y:S01]  /*9320*/  HMMA.16816.F32 R24, R68.reuse, R78, R24 ;  /* 0x0000004e4418723c */ /* 0x040fe20000001818 */
[----:B------:R-:W2:Y:S03]  /*9330*/  LDSM.16.MT88.4 R76, [R139+0xa800] ;  /* 0x00a800008b4c783b */ /* 0x000ea60000004200 */
[----:B------:R-:W3:Y:S04]  /*9340*/  MUFU.EX2 R123, R123 ;  /* 0x0000007b007b7308 */ /* 0x000ee80000000800 */
[C---:B------:R-:W-:Y:S04]  /*9350*/  HMMA.16816.F32 R12, R68.reuse, R80, R12 ;  /* 0x00000050440c723c */ /* 0x040fe8000000180c */
[----:B------:R-:W-:Y:S04]  /*9360*/  MUFU.EX2 R119, R119 ;  /* 0x0000007700777308 */ /* 0x000fe80000000800 */
[----:B------:R-:W-:Y:S01]  /*9370*/  HMMA.16816.F32 R16, R68, R82, R16 ;  /* 0x000000524410723c */ /* 0x000fe20000001810 */
[----:B------:R-:W4:Y:S03]  /*9380*/  LDSM.16.MT88.4 R80, [R141+0xa800] ;  /* 0x00a800008d50783b */ /* 0x000f260000004200 */
[----:B------:R-:W5:Y:S01]  /*9390*/  MUFU.EX2 R120, R120 ;  /* 0x0000007800787308 */ /* 0x000f620000000800 */
[----:B---3--:R-:W-:-:S03]  /*93a0*/  F2FP.PACK_AB R100, R123, R118 ;  /* 0x000000767b64723e */ /* 0x008fc600000000ff */
[C---:B-1----:R-:W-:Y:S04]  /*93b0*/  HMMA.16816.F32 R28, R68.reuse, R72, R28 ;  /* 0x00000048441c723c */ /* 0x042fe8000000181c */
[----:B------:R-:W-:Y:S04]  /*93c0*/  MUFU.EX2 R122, R122 ;  /* 0x0000007a007a7308 */ /* 0x000fe80000000800 */
[----:B------:R-:W-:Y:S01]  /*93d0*/  HMMA.16816.F32 R32, R68, R74, R32 ;  /* 0x0000004a4420723c */ /* 0x000fe20000001820 */
[----:B------:R-:W1:Y:S03]  /*93e0*/  LDSM.16.MT88.4 R72, [R138+0xa800] ;  /* 0x00a800008a48783b */ /* 0x000e660000004200 */
[----:B------:R-:W3:Y:S01]  /*93f0*/  MUFU.EX2 R175, R175 ;  /* 0x000000af00af7308 */ /* 0x000ee20000000800 */
[----:B-----5:R-:W-:-:S03]  /*9400*/  F2FP.PACK_AB R102, R120, R119 ;  /* 0x000000777866723e */ /* 0x020fc600000000ff */
[C---:B--2---:R-:W-:Y:S04]  /*9410*/  HMMA.16816.F32 R44, R68.reuse, R76, R44 ;  /* 0x0000004c442c723c */ /* 0x044fe8000000182c */
[----:B------:R-:W-:Y:S04]  /*9420*/  MUFU.EX2 R116, R116 ;  /* 0x0000007400747308 */ /* 0x000fe80000000800 */
[----:B------:R-:W-:Y:S01]  /*9430*/  HMMA.16816.F32 R48, R68, R78, R48 ;  /* 0x0000004e4430723c */ /* 0x000fe20000001830 */
[----:B------:R-:W2:Y:S03]  /*9440*/  LDSM.16.MT88.4 R76, [R137+0xa800] ;  /* 0x00a80000894c783b */ /* 0x000ea60000004200 */
[----:B------:R-:W5:Y:S01]  /*9450*/  MUFU.EX2 R115, R115 ;  /* 0x0000007300737308 */ /* 0x000f620000000800 */
[----:B---3--:R-:W-:-:S03]  /*9460*/  F2FP.PACK_AB R101, R175, R122 ;  /* 0x0000007aaf65723e */ /* 0x008fc600000000ff */
[C---:B----4-:R-:W-:Y:S08]  /*9470*/  HMMA.16816.F32 R36, R68.reuse, R80, R36 ;  /* 0x000000504424723c */ /* 0x050ff00000001824 */
[----:B------:R-:W-:Y:S01]  /*9480*/  HMMA.16816.F32 R40, R68, R82, R40 ;  /* 0x000000524428723c */ /* 0x000fe20000001828 */
[----:B------:R-:W3:Y:S01]  /*9490*/  LDSM.16.MT88.4 R80, [R139+0x9000] ;  /* 0x009000008b50783b */ /* 0x000ee20000004200 */
[----:B-----5:R-:W-:-:S06]  /*94a0*/  F2FP.PACK_AB R103, R115, R116 ;  /* 0x000000747367723e */ /* 0x020fcc00000000ff */
        /* <DEDUP_REMOVED lines=10> */
[C---:B---3--:R-:W-:Y:S08]  /*9550*/  HMMA.16816.F32 R12, R68.reuse, R80, R12 ;  /* 0x00000050440c723c */ /* 0x048ff0000000180c */
[C---:B-1----:R-:W-:Y:S08]  /*9560*/  HMMA.16816.F32 R4, R68.reuse, R72, R4 ;  /* 0x000000484404723c */ /* 0x042ff00000001804 */
[C---:B------:R-:W-:Y:S01]  /*9570*/  HMMA.16816.F32 R8, R68.reuse, R74, R8 ;  /* 0x0000004a4408723c */ /* 0x040fe20000001808 */
[----:B------:R-:W1:Y:S07]  /*9580*/  LDSM.16.MT88.4 R72, [R137+0x9000] ;  /* 0x009000008948783b */ /* 0x000e6e0000004200 */
[C---:B--2---:R-:W-:Y:S08]  /*9590*/  HMMA.16816.F32 R20, R68.reuse, R76, R20 ;  /* 0x0000004c4414723c */ /* 0x044ff00000001814 */
[C---:B------:R-:W-:Y:S01]  /*95a0*/  HMMA.16816.F32 R24, R68.reuse, R78, R24 ;  /* 0x0000004e4418723c */ /* 0x040fe20000001818 */
[----:B------:R-:W2:Y:S07]  /*95b0*/  LDSM.16.MT88.4 R76, [R139+0xb000] ;  /* 0x00b000008b4c783b */ /* 0x000eae0000004200 */
[----:B------:R-:W-:Y:S01]  /*95c0*/  HMMA.16816.F32 R16, R68, R82, R16 ;  /* 0x000000524410723c */ /* 0x000fe20000001810 */
[----:B------:R-:W3:Y:S07]  /*95d0*/  LDSM.16.MT88.4 R80, [R141+0xb000] ;  /* 0x00b000008d50783b */ /* 0x000eee0000004200 */
[C---:B------:R-:W-:Y:S01]  /*95e0*/  HMMA.16816.F32 R96, R100.reuse, R92, R4 ;  /* 0x0000005c6460723c */ /* 0x040fe20000001804 */
[----:B------:R-:W4:Y:S07]  /*95f0*/  LDSM.16.MT88.4 R4, [R141+0xb800] ;  /* 0x00b800008d04783b */ /* 0x000f2e0000004200 */
        /* <DEDUP_REMOVED lines=10> */
[C---:B------:R-:W-:Y:S01]  /*96a0*/  HMMA.16816.F32 R92, R100.reuse, R94, R8 ;  /* 0x0000005e645c723c */ /* 0x040fe20000001808 */
[----:B------:R-:W3:Y:S07]  /*96b0*/  LDSM.16.MT88.4 R8, [R138+0xb800] ;  /* 0x00b800008a08783b */ /* 0x000eee0000004200 */
[C---:B----4-:R-:W-:Y:S08]  /*96c0*/  HMMA.16816.F32 R36, R100.reuse, R4, R36 ;  /* 0x000000046424723c */ /* 0x050ff00000001824 */
[----:B------:R-:W-:Y:S01]  /*96d0*/  HMMA.16816.F32 R40, R100, R6, R40 ;  /* 0x000000066428723c */ /* 0x000fe20000001828 */
[----:B------:R-:W4:Y:S07]  /*96e0*/  LDSM.16.MT88.4 R4, [R137+0xb800] ;  /* 0x00b800008904783b */ /* 0x000f2e0000004200 */
[C---:B-1----:R-:W-:Y:S08]  /*96f0*/  HMMA.16816.F32 R52, R68.reuse, R72, R52 ;  /* 0x000000484434723c */ /* 0x042ff00000001834 */
[C---:B------:R-:W-:Y:S08]  /*9700*/  HMMA.16816.F32 R56, R68.reuse, R74, R56 ;  /* 0x0000004a4438723c */ /* 0x040ff00000001838 */
[C---:B--2---:R-:W-:Y:S08]  /*9710*/  HMMA.16816.F32 R60, R68.reuse, R76, R60 ;  /* 0x0000004c443c723c */ /* 0x044ff0000000183c */
[----:B------:R-:W-:Y:S01]  /*9720*/  HMMA.16816.F32 R64, R68, R78, R64 ;  /* 0x0000004e4440723c */ /* 0x000fe20000001840 */
[----:B------:R-:W1:Y:S04]  /*9730*/  LDSM.16.MT88.4 R76, [R138+0x9800] ;  /* 0x009800008a4c783b */ /* 0x000e680000004200 */
[----:B------:R-:W2:Y:S03]  /*9740*/  LDSM.16.MT88.4 R68, [R137+0x9800] ;  /* 0x009800008944783b */ /* 0x000ea60000004200 */
[C---:B------:R-:W-:Y:S07]  /*9750*/  HMMA.16816.F32 R44, R100.reuse, R12, R44 ;  /* 0x0000000c642c723c */ /* 0x040fee000000182c */
[----:B------:R-:W-:Y:S01]  /*9760*/  FADD.FTZ R13, R3, R112 ;  /* 0x00000070030d7221 */ /* 0x000fe20000010000 */
[----:B---3--:R-:W-:Y:S01]  /*9770*/  HMMA.16816.F32 R52, R100, R8, R52 ;  /* 0x000000086434723c */ /* 0x008fe20000001834 */
[----:B------:R-:W-:-:S02]  /*9780*/  FADD.FTZ R3, R104, R109 ;  /* 0x0000006d68037221 */ /* 0x000fc40000010000 */
[----:B------:R-:W-:Y:S02]  /*9790*/  FADD.FTZ R13, R2, R13 ;  /* 0x0000000d020d7221 */ /* 0x000fe40000010000 */
[----:B------:R-:W-:Y:S02]  /*97a0*/  FADD.FTZ R130, R130, R3 ;  /* 0x0000000382827221 */ /* 0x000fe40000010000 */
[----:B------:R-:W-:Y:S01]  /*97b0*/  FADD.FTZ R128, R128, R13 ;  /* 0x0000000d80807221 */ /* 0x000fe20000010000 */
[----:B----4-:R-:W-:Y:S01]  /*97c0*/  HMMA.16816.F32 R60, R100, R4, R60 ;  /* 0x00000004643c723c */ /* 0x010fe2000000183c */
[----:B------:R-:W-:Y:S02]  /*97d0*/  FADD.FTZ R129, R129, R130 ;  /* 0x0000008281817221 */ /* 0x000fe40000010000 */
[----:B------:R-:W-:Y:S02]  /*97e0*/  FADD.FTZ R127, R127, R128 ;  /* 0x000000807f7f7221 */ /* 0x000fe40000010000 */
[----:B------:R-:W-:-:S02]  /*97f0*/  FADD.FTZ R2, R126, R129 ;  /* 0x000000817e027221 */ /* 0x000fc40000010000 */
[----:B------:R-:W-:Y:S01]  /*9800*/  FADD.FTZ R8, R124, R127 ;  /* 0x0000007f7c087221 */ /* 0x000fe20000010000 */
[C---:B------:R-:W-:Y:S01]  /*9810*/  HMMA.16816.F32 R84, R100.reuse, R86, R16 ;  /* 0x000000566454723c */ /* 0x040fe20000001810 */
[----:B------:R-:W-:Y:S02]  /*9820*/  FADD.FTZ R2, R125, R2 ;  /* 0x000000027d027221 */ /* 0x000fe40000010000 */
[----:B------:R-:W-:Y:S02]  /*9830*/  FADD.FTZ R8, R121, R8 ;  /* 0x0000000879087221 */ /* 0x000fe40000010000 */
[----:B------:R-:W-:Y:S01]  /*9840*/  FADD.FTZ R173, R173, R2 ;  /* 0x00000002adad7221 */ /* 0x000fe20000010000 */
[----:B------:R-:W-:Y:S01]  /*9850*/  MOV R2, R108 ;  /* 0x0000006c00027202 */ /* 0x000fe20000000f00 */
[----:B------:R-:W-:Y:S01]  /*9860*/  FADD.FTZ R171, R171, R8 ;  /* 0x00000008abab7221 */ /* 0x000fe20000010000 */
[----:B------:R-:W-:Y:S01]  /*9870*/  HMMA.16816.F32 R48, R100, R14, R48 ;  /* 0x0000000e6430723c */ /* 0x000fe20000001830 */
[----:B------:R-:W-:-:S02]  /*9880*/  FADD.FTZ R182, R182, R173 ;  /* 0x000000adb6b67221 */ /* 0x000fc40000010000 */
[----:B------:R-:W-:Y:S02]  /*9890*/  FADD.FTZ R176, R176, R171 ;  /* 0x000000abb0b07221 */ /* 0x000fe40000010000 */
[----:B------:R-:W-:Y:S02]  /*98a0*/  FADD.FTZ R3, R165, R182 ;  /* 0x000000b6a5037221 */ /* 0x000fe40000010000 */
[----:B------:R-:W-:Y:S01]  /*98b0*/  FADD.FTZ R5, R131, R176 ;  /* 0x000000b083057221 */ /* 0x000fe20000010000 */
[C---:B-1----:R-:W-:Y:S01]  /*98c0*/  HMMA.16816.F32 R80, R100.reuse, R76, R20 ;  /* 0x0000004c6450723c */ /* 0x042fe20000001814 */
[----:B------:R-:W-:Y:S02]  /*98d0*/  FADD.FTZ R3, R180, R3 ;  /* 0x00000003b4037221 */ /* 0x000fe40000010000 */
[----:B------:R-:W-:Y:S02]  /*98e0*/  FADD.FTZ R5, R164, R5 ;  /* 0x00000005a4057221 */ /* 0x000fe40000010000 */
[----:B------:R-:W-:Y:S01]  /*98f0*/  FADD.FTZ R118, R118, R3 ;  /* 0x0000000376767221 */ /* 0x000fe20000010000 */
[----:B------:R-:W-:Y:S01]  /*9900*/  MOV R3, R110 ;  /* 0x0000006e00037202 */ /* 0x000fe20000000f00 */
[----:B------:R-:W-:Y:S01]  /*9910*/  FADD.FTZ R122, R122, R5 ;  /* 0x000000057a7a7221 */ /* 0x000fe20000010000 */
[----:B--2---:R-:W-:Y:S01]  /*9920*/  HMMA.16816.F32 R72, R100, R68, R28 ;  /* 0x000000446448723c */ /* 0x004fe2000000181c */
[----:B------:R-:W-:-:S02]  /*9930*/  FADD.FTZ R118, R123, R118 ;  /* 0x000000767b767221 */ /* 0x000fc40000010000 */
[----:B------:R-:W-:Y:S02]  /*9940*/  FADD.FTZ R175, R175, R122 ;  /* 0x0000007aafaf7221 */ /* 0x000fe40000010000 */
[----:B------:R-:W-:Y:S02]  /*9950*/  FADD.FTZ R119, R119, R118 ;  /* 0x0000007677777221 */ /* 0x000fe40000010000 */
[----:B------:R-:W-:Y:S01]  /*9960*/  FADD.FTZ R116, R116, R175 ;  /* 0x000000af74747221 */ /* 0x000fe20000010000 */
[----:B------:R-:W-:Y:S01]  /*9970*/  HMMA.16816.F32 R76, R100, R78, R24 ;  /* 0x0000004e644c723c */ /* 0x000fe20000001818 */
[----:B------:R-:W-:Y:S02]  /*9980*/  FADD.FTZ R170, R120, R119 ;  /* 0x0000007778aa7221 */ /* 0x000fe40000010000 */
[----:B------:R-:W-:-:S05]  /*9990*/  FADD.FTZ R167, R115, R116 ;  /* 0x0000007473a77221 */ /* 0x000fca0000010000 */
[C---:B------:R-:W-:Y:S08]  /*99a0*/  HMMA.16816.F32 R68, R100.reuse, R70, R32 ;  /* 0x000000466444723c */ /* 0x040ff00000001820 */
[C---:B------:R-:W-:Y:S08]  /*99b0*/  HMMA.16816.F32 R56, R100.reuse, R10, R56 ;  /* 0x0000000a6438723c */ /* 0x040ff00000001838 */
[----:B------:R-:W-:Y:S11]  /*99c0*/  HMMA.16816.F32 R64, R100, R6, R64 ;  /* 0x000000066440723c */ /* 0x000ff60000001840 */
[----:B------:R-:W-:Y:S08]  /*99d0*/  @!UPT UIADD3 URZ, URZ, URZ, URZ ;  /* 0x0000003f3f3ff290 */ /* 0x000ff0000fffe03f */
.L_x_7492:
        /* <DEDUP_REMOVED lines=11> */
.L_x_7504:
        /* <DEDUP_REMOVED lines=65> */
.L_x_7501:
        /* <DEDUP_REMOVED lines=70> */
[C---:B-1----:R-:W-:Y:S08]  /*a300*/  HMMA.16816.F32 R4, R108.reuse, R112, RZ ;  /* 0x000000706c04723c */ /* 0x042ff000000018ff */
[C---:B------:R-:W-:Y:S01]  /*a310*/  HMMA.16816.F32 R8, R108.reuse, R114, RZ ;  /* 0x000000726c08723c */ /* 0x040fe200000018ff */
[----:B------:R-:W-:Y:S07]  /*a320*/  LDSM.16.M88.4 R112, [R145] ;  /* 0x000000009170783b */ /* 0x000fee0000000200 */
[C---:B--2---:R-:W-:Y:S08]  /*a330*/  HMMA.16816.F32 R12, R108.reuse, R116, RZ ;  /* 0x000000746c0c723c */ /* 0x044ff000000018ff */
[C---:B------:R-:W-:Y:S01]  /*a340*/  HMMA.16816.F32 R16, R108.reuse, R118, RZ ;  /* 0x000000766c10723c */ /* 0x040fe200000018ff */
[----:B------:R-:W1:Y:S07]  /*a350*/  LDSM.16.M88.4 R116, [R144] ;  /* 0x000000009074783b */ /* 0x000e6e0000000200 */
[C---:B------:R-:W-:Y:S08]  /*a360*/  HMMA.16816.F32 R20, R108.reuse, R120, RZ ;  /* 0x000000786c14723c */ /* 0x040ff000000018ff */
[C---:B------:R-:W-:Y:S01]  /*a370*/  HMMA.16816.F32 R24, R108.reuse, R122, RZ ;  /* 0x0000007a6c18723c */ /* 0x040fe200000018ff */
[----:B------:R-:W2:Y:S07]  /*a380*/  LDSM.16.M88.4 R120, [R136] ;  /* 0x000000008878783b */ /* 0x000eae0000000200 */
[C---:B---3--:R-:W-:Y:S08]  /*a390*/  HMMA.16816.F32 R28, R108.reuse, R124, RZ ;  /* 0x0000007c6c1c723c */ /* 0x048ff000000018ff */
        /* <DEDUP_REMOVED lines=92> */
[----:B-----5:R-:W-:Y:S02]  /*a960*/  FMUL.FTZ R175, R6, c[0x0][0x2ec] ;  /* 0x0000bb0006af7a20 */ /* 0x020fe40000410000 */
[----:B------:R3:W2:Y:S01]  /*a970*/  MUFU.TANH R126, R100 ;  /* 0x00000064007e7308 */ /* 0x0006a20000002400 */
[----:B------:R-:W-:Y:S02]  /*a980*/  FMUL.FTZ R177, R7, c[0x0][0x2ec] ;  /* 0x0000bb0007b17a20 */ /* 0x000fe40000410000 */
[----:B------:R-:W-:Y:S04]  /*a990*/  FMUL.FTZ R102, R16, c[0x0][0x2ec] ;  /* 0x0000bb0010667a20 */ /* 0x000fe80000410000 */
[----:B------:R-:W-:Y:S02]  /*a9a0*/  FMUL.FTZ R179, R8, c[0x0][0x2ec] ;  /* 0x0000bb0008b37a20 */ /* 0x000fe40000410000 */
[----:B----4-:R-:W-:Y:S01]  /*a9b0*/  FMUL.FTZ R181, R9, c[0x0][0x2ec] ;  /* 0x0000bb0009b57a20 */ /* 0x010fe20000410000 */
[----:B------:R4:W2:Y:S01]  /*a9c0*/  MUFU.TANH R128, R102 ;  /* 0x0000006600807308 */ /* 0x0008a20000002400 */
        /* <DEDUP_REMOVED lines=13> */
[----:B----4-:R-:W-:Y:S03]  /*aaa0*/  FMUL.FTZ R102, R25, c[0x0][0x2ec] ;  /* 0x0000bb0019667a20 */ /* 0x010fe60000410000 */
[----:B------:R-:W-:Y:S02]  /*aab0*/  FMUL.FTZ R176, R21, c[0x0][0x2ec] ;  /* 0x0000bb0015b07a20 */ /* 0x000fe40000410000 */
[----:B------:R4:W1:Y:S01]  /*aac0*/  MUFU.TANH R130, R102 ;  /* 0x0000006600827308 */ /* 0x0008620000002400 */
[----:B------:R-:W-:Y:S02]  /*aad0*/  FMUL.FTZ R186, R22, c[0x0][0x2ec] ;  /* 0x0000bb0016ba7a20 */ /* 0x000fe40000410000 */
[----:B------:R-:W-:Y:S02]  /*aae0*/  FMUL.FTZ R172, R31, c[0x0][0x2ec] ;  /* 0x0000bb001fac7a20 */ /* 0x000fe40000410000 */
[----:B------:R-:W-:Y:S02]  /*aaf0*/  FMUL.FTZ R184, R23, c[0x0][0x2ec] ;  /* 0x0000bb0017b87a20 */ /* 0x000fe40000410000 */
[----:B------:R-:W-:Y:S02]  /*ab00*/  FMUL.FTZ R174, R24, c[0x0][0x2ec] ;  /* 0x0000bb0018ae7a20 */ /* 0x000fe40000410000 */
        /* <DEDUP_REMOVED lines=9> */
[----:B----4-:R-:W-:Y:S07]  /*aba0*/  FMUL.FTZ R102, R35, c[0x0][0x2ec] ;  /* 0x0000bb0023667a20 */ /* 0x010fee0000410000 */
[----:B------:R4:W1:Y:S01]  /*abb0*/  MUFU.TANH R116, R169 ;  /* 0x000000a900747308 */ /* 0x0008620000002400 */
[----:B-----5:R-:W-:Y:S09]  /*abc0*/  MOV R172, R2 ;  /* 0x0000000200ac7202 */ /* 0x020ff20000000f00 */
[----:B------:R-:W1:Y:S01]  /*abd0*/  MUFU.TANH R175, R175 ;  /* 0x000000af00af7308 */ /* 0x000e620000002400 */
[----:B---3--:R-:W-:Y:S09]  /*abe0*/  FMUL.FTZ R100, R33, c[0x0][0x2ec] ;  /* 0x0000bb0021647a20 */ /* 0x008ff20000410000 */
[----:B------:R-:W3:Y:S01]  /*abf0*/  MUFU.TANH R177, R177 ;  /* 0x000000b100b17308 */ /* 0x000ee20000002400 */
[----:B----4-:R-:W-:Y:S09]  /*ac00*/  MOV R169, R3 ;  /* 0x0000000300a97202 */ /* 0x010ff20000000f00 */
[----:B------:R-:W4:Y:S10]  /*ac10*/  MUFU.TANH R179, R179 ;  /* 0x000000b300b37308 */ /* 0x000f340000002400 */
        /* <DEDUP_REMOVED lines=19> */
[----:B------:R-:W1:Y:S01]  /*ad50*/  MUFU.TANH R102, R102 ;  /* 0x0000006600667308 */ /* 0x000e620000002400 */
        /* <DEDUP_REMOVED lines=10> */
[----:B------:R-:W-:Y:S02]  /*ae00*/  IABS R6, R3 ;  /* 0x0000000300067213 */ /* 0x000fe40000000000 */
[C---:B------:R-:W-:Y:S02]  /*ae10*/  IADD3 R9, R3.reuse, -0x40, RZ ;  /* 0xffffffc003097810 */ /* 0x040fe40007ffe0ff */
[----:B------:R-:W-:Y:S02]  /*ae20*/  LOP3.LUT R3, R3, c[0x0][0x2d0], RZ, 0x3c, !PT ;  /* 0x0000b40003037a12 */ /* 0x000fe400078e3cff */
[----:B------:R-:W-:Y:S02]  /*ae30*/  IABS R4, R9 ;  /* 0x0000000900047213 */ /* 0x000fe40000000000 */
        /* <DEDUP_REMOVED lines=49> */
.L_x_7503:
        /* <DEDUP_REMOVED lines=63> */
.L_x_7502:
[----:B--234-:R-:W-:Y:S01]  /*b540*/  LEA R2, R156, R155, 0x6 ;  /* 0x0000009b9c027211 */ /* 0x01cfe200078e30ff */
[----:B------:R-:W-:Y:S03]  /*b550*/  LDSM.16.MT88.4 R28, [R138+0x8000] ;  /* 0x008000008a1c783b */ /* 0x000fe60000004200 */
        /* <DEDUP_REMOVED lines=60> */
[----:B------:R-:W2:Y:S01]  /*b920*/  I2F R15, R8 ;  /* 0x00000008000f7306 */ /* 0x000ea20000201400 */
[----:B------:R-:W-:Y:S01]  /*b930*/  IADD3 R3, R2, 0x39, RZ ;  /* 0x0000003902037810 */ /* 0x000fe20007ffe0ff */
        /* <DEDUP_REMOVED lines=8> */
[----:B------:R-:W3:Y:S01]  /*b9c0*/  I2F R3, R3 ;  /* 0x0000000300037306 */ /* 0x000ee20000201400 */
[----:B------:R-:W-:Y:S01]  /*b9d0*/  FMNMX.FTZ R19, R184, R19, !PT ;  /* 0x00000013b8137209 */ /* 0x000fe20007810000 */
[----:B------:R-:W-:Y:S01]  /*b9e0*/  FFMA.FTZ R174, R0, R9, R174 ;  /* 0x0000000900ae7223 */ /* 0x000fe200000100ae */
[----:B------:R-:W-:Y:S01]  /*b9f0*/  FMNMX.FTZ R21, R178, R21, !PT ;  /* 0x00000015b2157209 */ /* 0x000fe20007810000 */
[----:B------:R-:W-:Y:S01]  /*ba00*/  FFMA.FTZ R130, R0, R5, R130 ;  /* 0x0000000500827223 */ /* 0x000fe20000010082 */
[----:B------:R-:W-:Y:S01]  /*ba10*/  FMNMX.FTZ R19, R182, R19, !PT ;  /* 0x00000013b6137209 */ /* 0x000fe20007810000 */
[----:B-1----:R-:W-:Y:S01]  /*ba20*/  FFMA.FTZ R120, R0, R13, R120 ;  /* 0x0000000d00787223 */ /* 0x002fe20000010078 */
[----:B------:R-:W-:Y:S01]  /*ba30*/  FMNMX.FTZ R21, R176, R21, !PT ;  /* 0x00000015b0157209 */ /* 0x000fe20007810000 */
[----:B------:R-:W-:Y:S01]  /*ba40*/  FFMA.FTZ R118, R0, R7, R118 ;  /* 0x0000000700767223 */ /* 0x000fe20000010076 */
[----:B------:R-:W-:Y:S01]  /*ba50*/  FMNMX.FTZ R2, R180, R19, !PT ;  /* 0x00000013b4027209 */ /* 0x000fe20007810000 */
[----:B------:R-:W-:Y:S01]  /*ba60*/  FFMA.FTZ R117, R0, R13, R117 ;  /* 0x0000000d00757223 */ /* 0x000fe20000010075 */
[----:B------:R-:W-:Y:S02]  /*ba70*/  FMNMX.FTZ R21, R174, R21, !PT ;  /* 0x00000015ae157209 */ /* 0x000fe40007810000 */
[----:B------:R-:W-:Y:S01]  /*ba80*/  FMNMX.FTZ R5, R123, R2, !PT ;  /* 0x000000027b057209 */ /* 0x000fe20007810000 */
[----:B--2---:R-:W-:Y:S01]  /*ba90*/  FFMA.FTZ R103, R0, R15, R103 ;  /* 0x0000000f00677223 */ /* 0x004fe20000010067 */
[----:B------:R-:W-:Y:S01]  /*baa0*/  FMNMX.FTZ R21, R130, R21, !PT ;  /* 0x0000001582157209 */ /* 0x000fe20007810000 */
[----:B------:R-:W-:Y:S01]  /*bab0*/  FFMA.FTZ R116, R0, R15, R116 ;  /* 0x0000000f00747223 */ /* 0x000fe20000010074 */
[----:B------:R-:W-:Y:S01]  /*bac0*/  FMNMX.FTZ R2, R120, R5, !PT ;  /* 0x0000000578027209 */ /* 0x000fe20007810000 */
[----:B------:R-:W-:Y:S01]  /*bad0*/  LDSM.16.MT88.4 R12, [R141+0x8000] ;  /* 0x008000008d0c783b */ /* 0x000fe20000004200 */
[----:B------:R-:W-:Y:S02]  /*bae0*/  FMNMX.FTZ R4, R118, R21, !PT ;  /* 0x0000001576047209 */ /* 0x000fe40007810000 */
[----:B------:R-:W-:Y:S02]  /*baf0*/  FMNMX.FTZ R7, R103, R2, !PT ;  /* 0x0000000267077209 */ /* 0x000fe40007810000 */
[----:B------:R-:W-:Y:S01]  /*bb00*/  FMNMX.FTZ R11, R117, R4, !PT ;  /* 0x00000004750b7209 */ /* 0x000fe20007810000 */
[CC--:B---3--:R-:W-:Y:S02]  /*bb10*/  FFMA.FTZ R102, R0.reuse, R3.reuse, R102 ;  /* 0x0000000300667223 */ /* 0x0c8fe40000010066 */
[----:B------:R-:W-:Y:S01]  /*bb20*/  FFMA.FTZ R114, R0, R3, R114 ;  /* 0x0000000300727223 */ /* 0x000fe20000010072 */
[----:B------:R-:W-:Y:S01]  /*bb30*/  FMNMX.FTZ R11, R116, R11, !PT ;  /* 0x0000000b740b7209 */ /* 0x000fe20007810000 */
[----:B------:R-:W-:Y:S01]  /*bb40*/  LDSM.16.MT88.4 R20, [R139+0x8000] ;  /* 0x008000008b14783b */ /* 0x000fe20000004200 */
[----:B------:R-:W-:Y:S02]  /*bb50*/  FMNMX.FTZ R6, R102, R7, !PT ;  /* 0x0000000766067209 */ /* 0x000fe40007810000 */
[----:B------:R-:W-:Y:S05]  /*bb60*/  FMNMX.FTZ R9, R114, R11, !PT ;  /* 0x0000000b72097209 */ /* 0x000fea0007810000 */
        /* <DEDUP_REMOVED lines=21> */
[----:B------:R-:W-:Y:S01]  /*bcc0*/  ISETP.GT.AND P1, PT, R156, R149, PT ;  /* 0x000000959c00720c */ /* 0x000fe20003f24270 */
[--C-:B------:R-:W-:Y:S02]  /*bcd0*/  FFMA.FTZ R109, R183, c[0x0][0x23c], -R125.reuse ;  /* 0x00008f00b76d7a23 */ /* 0x100fe4000001087d */
        /* <DEDUP_REMOVED lines=103> */
[----:B------:R-:W-:Y:S02]  /*c350*/  FFMA.FTZ R130, R103, c[0x0][0x23c], -R125 ;  /* 0x00008f0067827a23 */ /* 0x000fe4000001087d */
[C---:B------:R-:W-:Y:S03]  /*c360*/  HMMA.16816.F32 R20, R96.reuse, R28, R20 ;  /* 0x0000001c6014723c */ /* 0x040fe60000001814 */
[C---:B------:R-:W-:Y:S01]  /*c370*/  FFMA.FTZ R115, R100.reuse, R167, R115 ;  /* 0x000000a764737223 */ /* 0x040fe20000010073 */
[----:B------:R-:W-:Y:S01]  /*c380*/  MUFU.EX2 R177, R177 ;  /* 0x000000b100b17308 */ /* 0x000fe20000000800 */
[C---:B------:R-:W-:Y:S02]  /*c390*/  FFMA.FTZ R113, R101.reuse, R170, R113 ;  /* 0x000000aa65717223 */ /* 0x040fe40000010071 */
        /* <DEDUP_REMOVED lines=9> */
[C---:B-1----:R-:W-:Y:S02]  /*c430*/  HMMA.16816.F32 R28, R96.reuse, R88, R28 ;  /* 0x00000058601c723c */ /* 0x042fe4000000181c */
[----:B------:R-:W-:Y:S01]  /*c440*/  MUFU.EX2 R122, R122 ;  /* 0x0000007a007a7308 */ /* 0x000fe20000000800 */
[--C-:B------:R-:W-:Y:S02]  /*c450*/  FFMA.FTZ R124, R124, c[0x0][0x23c], -R125.reuse ;  /* 0x00008f007c7c7a23 */ /* 0x100fe4000001087d */
[----:B------:R-:W-:Y:S02]  /*c460*/  FFMA.FTZ R127, R192, c[0x0][0x23c], -R125 ;  /* 0x00008f00c07f7a23 */ /* 0x000fe4000001087d */
[--C-:B------:R-:W-:Y:S01]  /*c470*/  FFMA.FTZ R126, R126, c[0x0][0x23c], -R119.reuse ;  /* 0x00008f007e7e7a23 */ /* 0x100fe20000010877 */
[C---:B------:R-:W-:Y:S04]  /*c480*/  HMMA.16816.F32 R32, R96.reuse, R90, R32 ;  /* 0x0000005a6020723c */ /* 0x040fe80000001820 */
[----:B------:R-:W1:Y:S01]  /*c490*/  MUFU.EX2 R121, R121 ;  /* 0x0000007900797308 */ /* 0x000e620000000800 */
[--C-:B------:R-:W-:Y:S02]  /*c4a0*/  FFMA.FTZ R129, R190, c[0x0][0x23c], -R119.reuse ;  /* 0x00008f00be817a23 */ /* 0x100fe40000010877 */
[--C-:B------:R-:W-:Y:S01]  /*c4b0*/  FFMA.FTZ R128, R128, c[0x0][0x23c], -R119.reuse ;  /* 0x00008f0080807a23 */ /* 0x100fe20000010877 */
[C---:B------:R-:W-:Y:S04]  /*c4c0*/  HMMA.16816.F32 R36, R96.reuse, R76, R36 ;  /* 0x0000004c6024723c */ /* 0x040fe80000001824 */
[----:B------:R-:W-:Y:S02]  /*c4d0*/  FFMA.FTZ R131, R188, c[0x0][0x23c], -R119 ;  /* 0x00008f00bc837a23 */ /* 0x000fe40000010877 */
[----:B------:R-:W-:Y:S01]  /*c4e0*/  MUFU.EX2 R124, R124 ;  /* 0x0000007c007c7308 */ /* 0x000fe20000000800 */
[--C-:B------:R-:W-:Y:S01]  /*c4f0*/  FFMA.FTZ R123, R123, c[0x0][0x23c], -R125.reuse ;  /* 0x00008f007b7b7a23 */ /* 0x100fe2000001087d */
[C---:B------:R-:W-:Y:S01]  /*c500*/  HMMA.16816.F32 R40, R96.reuse, R78, R40 ;  /* 0x0000004e6028723c */ /* 0x040fe20000001828 */
[----:B------:R-:W3:Y:S03]  /*c510*/  LDSM.16.MT88.4 R76, [R137+0xa000] ;  /* 0x00a00000894c783b */ /* 0x000ee60000004200 */
[--C-:B------:R-:W-:Y:S02]  /*c520*/  FFMA.FTZ R120, R120, c[0x0][0x23c], -R125.reuse ;  /* 0x00008f0078787a23 */ /* 0x100fe4000001087d */
[----:B------:R-:W-:Y:S02]  /*c530*/  FFMA.FTZ R125, R102, c[0x0][0x23c], -R125 ;  /* 0x00008f00667d7a23 */ /* 0x000fe4000001087d */
[----:B------:R-:W4:Y:S01]  /*c540*/  MUFU.EX2 R127, R127 ;  /* 0x0000007f007f7308 */ /* 0x000f220000000800 */
[--C-:B------:R-:W-:Y:S01]  /*c550*/  FFMA.FTZ R118, R118, c[0x0][0x23c], -R119.reuse ;  /* 0x00008f0076767a23 */ /* 0x100fe20000010877 */
[C---:B--2---:R-:W-:Y:S03]  /*c560*/  HMMA.16816.F32 R44, R96.reuse, R72, R44 ;  /* 0x00000048602c723c */ /* 0x044fe6000000182c */
[--C-:B------:R-:W-:Y:S02]  /*c570*/  FFMA.FTZ R117, R117, c[0x0][0x23c], -R119.reuse ;  /* 0x00008f0075757a23 */ /* 0x100fe40000010877 */
[--C-:B------:R-:W-:Y:S03]  /*c580*/  FFMA.FTZ R116, R116, c[0x0][0x23c], -R119.reuse ;  /* 0x00008f0074747a23 */ /* 0x100fe60000010877 */
[----:B------:R-:W-:Y:S01]  /*c590*/  MUFU.EX2 R126, R126 ;  /* 0x0000007e007e7308 */ /* 0x000fe20000000800 */
[C---:B------:R-:W-:Y:S01]  /*c5a0*/  HMMA.16816.F32 R48, R96.reuse, R74, R48 ;  /* 0x0000004a6030723c */ /* 0x040fe20000001830 */
[----:B------:R-:W2:Y:S02]  /*c5b0*/  LDSM.16.MT88.4 R72, [R141+0x8800] ;  /* 0x008800008d48783b */ /* 0x000ea40000004200 */
[----:B------:R-:W-:Y:S02]  /*c5c0*/  FFMA.FTZ R119, R114, c[0x0][0x23c], -R119 ;  /* 0x00008f0072777a23 */ /* 0x000fe40000010877 */
[----:B------:R-:W-:Y:S03]  /*c5d0*/  FADD.FTZ R108, R108, R115 ;  /* 0x000000736c6c7221 */ /* 0x000fe60000010000 */
[C---:B------:R-:W-:Y:S01]  /*c5e0*/  HMMA.16816.F32 R52, R96.reuse, R68, R52 ;  /* 0x000000446034723c */ /* 0x040fe20000001834 */
[----:B------:R-:W5:Y:S03]  /*c5f0*/  MUFU.EX2 R129, R129 ;  /* 0x0000008100817308 */ /* 0x000f660000000800 */
[----:B------:R-:W-:Y:S03]  /*c600*/  FADD.FTZ R112, R112, R113 ;  /* 0x0000007170707221 */ /* 0x000fe60000010000 */
[----:B-1----:R-:W-:Y:S01]  /*c610*/  F2FP.PACK_AB R69, R121, R122 ;  /* 0x0000007a7945723e */ /* 0x002fe200000000ff */
[C---:B------:R-:W-:Y:S03]  /*c620*/  HMMA.16816.F32 R56, R96.reuse, R70, R56 ;  /* 0x000000466038723c */ /* 0x040fe60000001838 */
[----:B------:R-:W-:Y:S04]  /*c630*/  MUFU.EX2 R128, R128 ;  /* 0x0000008000807308 */ /* 0x000fe80000000800 */
[----:B----4-:R-:W-:Y:S01]  /*c640*/  F2FP.PACK_AB R71, R127, R124 ;  /* 0x0000007c7f47723e */ /* 0x010fe200000000ff */
[C---:B---3--:R-:W-:Y:S05]  /*c650*/  HMMA.16816.F32 R60, R96.reuse, R76, R60 ;  /* 0x0000004c603c723c */ /* 0x048fea000000183c */
[----:B------:R-:W1:Y:S03]  /*c660*/  MUFU.EX2 R131, R131 ;  /* 0x0000008300837308 */ /* 0x000e660000000800 */
[----:B------:R-:W-:Y:S01]  /*c670*/  HMMA.16816.F32 R64, R96, R78, R64 ;  /* 0x0000004e6040723c */ /* 0x000fe20000001840 */
[----:B------:R-:W3:Y:S03]  /*c680*/  LDSM.16.MT88.4 R76, [R138+0x8800] ;  /* 0x008800008a4c783b */ /* 0x000ee60000004200 */
[----:B-----5:R-:W-:Y:S03]  /*c690*/  F2FP.PACK_AB R68, R129, R126 ;  /* 0x0000007e8144723e */ /* 0x020fe600000000ff */
[----:B------:R-:W-:Y:S10]  /*c6a0*/  MUFU.EX2 R123, R123 ;  /* 0x0000007b007b7308 */ /* 0x000ff40000000800 */
[----:B------:R-:W4:Y:S01]  /*c6b0*/  MUFU.EX2 R120, R120 ;  /* 0x0000007800787308 */ /* 0x000f220000000800 */
[----:B-1----:R-:W-:Y:S09]  /*c6c0*/  F2FP.PACK_AB R70, R131, R128 ;  /* 0x000000808346723e */ /* 0x002ff200000000ff */
        /* <DEDUP_REMOVED lines=70> */
[C---:B------:R-:W-:Y:S04]  /*cb30*/  HMMA.16816.F32 R76, R100.reuse, R74, R24 ;  /* 0x0000004a644c723c */ /* 0x040fe80000001818 */
[----:B------:R-:W-:Y:S04]  /*cb40*/  FADD.FTZ R126, R126, R17 ;  /* 0x000000117e7e7221 */ /* 0x000fe80000010000 */
[C---:B--2---:R-:W-:Y:S04]  /*cb50*/  HMMA.16816.F32 R72, R100.reuse, R68, R28 ;  /* 0x000000446448723c */ /* 0x044fe8000000181c */
[----:B------:R-:W-:Y:S04]  /*cb60*/  FADD.FTZ R129, R129, R126 ;  /* 0x0000007e81817221 */ /* 0x000fe80000010000 */
[C---:B------:R-:W-:Y:S08]  /*cb70*/  HMMA.16816.F32 R68, R100.reuse, R70, R32 ;  /* 0x000000466444723c */ /* 0x040ff00000001820 */
[C---:B---3--:R-:W-:Y:S08]  /*cb80*/  HMMA.16816.F32 R36, R100.reuse, R4, R36 ;  /* 0x000000046424723c */ /* 0x048ff00000001824 */
[C---:B------:R-:W-:Y:S01]  /*cb90*/  HMMA.16816.F32 R40, R100.reuse, R6, R40 ;  /* 0x000000066428723c */ /* 0x040fe20000001828 */
[----:B------:R-:W1:Y:S07]  /*cba0*/  LDSM.16.MT88.4 R4, [R137+0xb800] ;  /* 0x00b800008904783b */ /* 0x000e6e0000004200 */
[C---:B----4-:R-:W-:Y:S07]  /*cbb0*/  HMMA.16816.F32 R44, R100.reuse, R8, R44 ;  /* 0x00000008642c723c */ /* 0x050fee000000182c */
[----:B------:R-:W-:Y:S01]  /*cbc0*/  FADD.FTZ R9, R109, R108 ;  /* 0x0000006c6d097221 */ /* 0x000fe20000010000 */
[C---:B------:R-:W-:Y:S04]  /*cbd0*/  HMMA.16816.F32 R48, R100.reuse, R10, R48 ;  /* 0x0000000a6430723c */ /* 0x040fe80000001830 */
[----:B------:R-:W-:Y:S01]  /*cbe0*/  FADD.FTZ R9, R104, R9 ;  /* 0x0000000968097221 */ /* 0x000fe20000010000 */
[----:B------:R-:W-:Y:S02]  /*cbf0*/  MOV R104, R3 ;  /* 0x0000000300687202 */ /* 0x000fe40000000f00 */
[----:B------:R-:W-:Y:S01]  /*cc00*/  FADD.FTZ R10, R128, R129 ;  /* 0x00000081800a7221 */ /* 0x000fe20000010000 */
[C---:B-----5:R-:W-:Y:S04]  /*cc10*/  HMMA.16816.F32 R52, R100.reuse, R12, R52 ;  /* 0x0000000c6434723c */ /* 0x060fe80000001834 */
        /* <DEDUP_REMOVED lines=14> */
[----:B------:R-:W-:Y:S01]  /*cd00*/  FADD.FTZ R180, R180, R171 ;  /* 0x000000abb4b47221 */ /* 0x000fe20000010000 */
[----:B------:R-:W-:Y:S01]  /*cd10*/  MOV R101, R2 ;  /* 0x0000000200657202 */ /* 0x000fe20000000f00 */
        /* <DEDUP_REMOVED lines=10> */
.L_x_7500:
        /* <DEDUP_REMOVED lines=158> */
[----:B------:R-:W-:Y:S04]  /*d7a0*/  STS.64 [R12+0x4800], R50 ;  /* 0x004800320c007388 */ /* 0x000fe80000000a00 */
[----:B------:R-:W-:Y:S04]  /*d7b0*/  STS.64 [R16+0x4000], R52 ;  /* 0x0040003410007388 */ /* 0x000fe80000000a00 */
[----:B------:R-:W-:Y:S01]  /*d7c0*/  STS.64 [R16+0x4800], R54 ;  /* 0x0048003610007388 */ /* 0x000fe20000000a00 */
[----:B-1----:R-:W-:-:S03]  /*d7d0*/  SHF.L.U32 R14, R10, 0x2, RZ ;  /* 0x000000020a0e7819 */ /* 0x002fc600000006ff */
[----:B------:R-:W-:Y:S04]  /*d7e0*/  STS.64 [R18+0x4000], R56 ;  /* 0x0040003812007388 */ /* 0x000fe80000000a00 */
[----:B------:R-:W-:Y:S01]  /*d7f0*/  STS.64 [R18+0x4800], R58 ;  /* 0x0048003a12007388 */ /* 0x000fe20000000a00 */
[----:B--2---:R-:W-:-:S03]  /*d800*/  IADD3 R15, -R160, RZ, RZ ;  /* 0x000000ffa00f7210 */ /* 0x004fc60007ffe1ff */
[----:B------:R-:W-:Y:S04]  /*d810*/  STS.64 [R19+0x4000], R60 ;  /* 0x0040003c13007388 */ /* 0x000fe80000000a00 */
[----:B------:R-:W-:Y:S04]  /*d820*/  STS.64 [R19+0x4800], R62 ;  /* 0x0048003e13007388 */ /* 0x000fe80000000a00 */
[----:B------:R1:W-:Y:S04]  /*d830*/  STS.64 [R17+0x4000], R64 ;  /* 0x0040004011007388 */ /* 0x0003e80000000a00 */
[----:B------:R2:W-:Y:S04]  /*d840*/  STS.64 [R17+0x4800], R66 ;  /* 0x0048004211007388 */ /* 0x0005e80000000a00 */
[----:B------:R-:W-:Y:S06]  /*d850*/  BAR.SYNC.DEFER_BLOCKING 0x0 ;  /* 0x0000000000007b1d */ /* 0x000fec0000010000 */
[----:B------:R-:W3:Y:S04]  /*d860*/  S2R R8, SR_CTAID.Z ;  /* 0x0000000000087919 */ /* 0x000ee80000002700 */
[----:B------:R-:W4:Y:S04]  /*d870*/  S2R R9, SR_CTAID.Y ;  /* 0x0000000000097919 */ /* 0x000f280000002600 */
[----:B------:R-:W5:Y:S01]  /*d880*/  S2R R11, SR_CTAID.X ;  /* 0x00000000000b7919 */ /* 0x000f620000002500 */
[----:B-1----:R-:W-:-:S02]  /*d890*/  LOP3.LUT R65, R0, 0xffffffe0, RZ, 0xc0, !PT ;  /* 0xffffffe000417812 */ /* 0x002fc400078ec0ff */
[----:B------:R-:W-:Y:S01]  /*d8a0*/  MOV R0, 0xff800000 ;  /* 0xff80000000007802 */ /* 0x000fe20000000f00 */
[----:B------:R-:W-:Y:S01]  /*d8b0*/  @P4 FFMA.FTZ R0, R3, c[0x0][0x238], R6 ;  /* 0x00008e0003004a23 */ /* 0x000fe20000010006 */
[----:B------:R-:W-:Y:S01]  /*d8c0*/  IADD3 R65, -R65, R4, RZ ;  /* 0x0000000441417210 */ /* 0x000fe20007ffe1ff */
[----:B------:R2:W1:Y:S01]  /*d8d0*/  LDS.128 R80, [R7.X4] ;  /* 0x0000000007507984 */ /* 0x0004620000004c00 */
[----:B------:R-:W-:Y:S01]  /*d8e0*/  MOV R4, 0xff800000 ;  /* 0xff80000000047802 */ /* 0x000fe20000000f00 */
[----:B------:R-:W-:Y:S01]  /*d8f0*/  @P3 FFMA.FTZ R4, R2, c[0x0][0x238], R5 ;  /* 0x00008e0002043a23 */ /* 0x000fe20000010005 */
[----:B------:R-:W-:Y:S01]  /*d900*/  LOP3.LUT P0, RZ, R65, 0x3, RZ, 0xc0, !PT ;  /* 0x0000000341ff7812 */ /* 0x000fe2000780c0ff */
[----:B------:R2:W1:Y:S01]  /*d910*/  LDS.128 R76, [R7.X4+0x800] ;  /* 0x00080000074c7984 */ /* 0x0004620000004c00 */
[----:B---3--:R-:W-:Y:S01]  /*d920*/  IMAD R8, R15, c[0x0][0x1c0], R8 ;  /* 0x000070000f087a24 */ /* 0x008fe200078e0208 */
[----:B------:R-:W-:Y:S02]  /*d930*/  SHF.R.S32.HI R15, RZ, 0x1f, R14 ;  /* 0x0000001fff0f7819 */ /* 0x000fe4000001140e */
[----:B------:R2:W3:Y:S01]  /*d940*/  LDS.128 R72, [R7.X4+0x1000] ;  /* 0x0010000007487984 */ /* 0x0004e20000004c00 */
[----:B----4-:R-:W-:-:S03]  /*d950*/  IMAD R9, R9, c[0x0][0x210], R160 ;  /* 0x0000840009097a24 */ /* 0x010fc600078e02a0 */
[----:B------:R2:W4:Y:S01]  /*d960*/  LDS.128 R68, [R7.X4+0x1800] ;  /* 0x0018000007447984 */ /* 0x0005220000004c00 */
[----:B-----5:R-:W-:Y:S01]  /*d970*/  SHF.L.U32 R11, R11, 0x6, RZ ;  /* 0x000000060b0b7819 */ /* 0x020fe200000006ff */
[----:B------:R-:W-:Y:S02]  /*d980*/  IMAD R8, R9, c[0x0][0x1c0], R8 ;  /* 0x0000700009087a24 */ /* 0x000fe400078e0208 */
[----:B------:R2:W1:Y:S02]  /*d990*/  LDS.128 R56, [R7.X4+0x2000] ;  /* 0x0020000007387984 */ /* 0x0004640000004c00 */
        /* <DEDUP_REMOVED lines=20> */
[----:B--2---:R-:W-:-:S05]  /*dae0*/  LEA.HI.X R7, R2, c[0x0][0x20c], R3, 0x2, P0 ;  /* 0x0000830002077a11 */ /* 0x004fca00000f1403 */
[----:B------:R2:W-:Y:S04]  /*daf0*/  @!P2 STG.E [R6.64], R0 ;  /* 0x000000000600a986 */ /* 0x0005e8000c101908 */
[----:B------:R2:W-:Y:S02]  /*db00*/  @!P1 STG.E [R6.64+0x20], R4 ;  /* 0x0000200406009986 */ /* 0x0005e4000c101908 */
.L_x_7506:
[----:B---34-:R-:W-:Y:S05]  /*db10*/  BSYNC B0 ;  /* 0x0000000000007941 */ /* 0x018fea0003800000 */
.L_x_7505:
[C---:B--2---:R-:W-:Y:S01]  /*db20*/  IMAD.WIDE R4, R13.reuse, 0x80, R14 ;  /* 0x000000800d047825 */ /* 0x044fe200078e020e */
        /* <DEDUP_REMOVED lines=14> */
.L_x_7508:
[----:B------:R-:W-:Y:S05]  /*dc10*/  BSYNC B0 ;  /* 0x0000000000007941 */ /* 0x000fea0003800000 */
.L_x_7507:
        /* <DEDUP_REMOVED lines=8> */
.L_x_7510:
[----:B------:R-:W-:Y:S05]  /*dca0*/  BSYNC B0 ;  /* 0x0000000000007941 */ /* 0x000fea0003800000 */
.L_x_7509:
        /* <DEDUP_REMOVED lines=8> */
.L_x_7512:
[----:B------:R-:W-:Y:S05]  /*dd30*/  BSYNC B0 ;  /* 0x0000000000007941 */ /* 0x000fea0003800000 */
.L_x_7511:
        /* <DEDUP_REMOVED lines=8> */
.L_x_7514:
[----:B------:R-:W-:Y:S05]  /*ddc0*/  BSYNC B0 ;  /* 0x0000000000007941 */ /* 0x000fea0003800000 */
.L_x_7513:
        /* <DEDUP_REMOVED lines=8> */
.L_x_7516:
[----:B------:R-:W-:Y:S05]  /*de50*/  BSYNC B0 ;  /* 0x0000000000007941 */ /* 0x000fea0003800000 */
.L_x_7515:
        /* <DEDUP_REMOVED lines=8> */
.L_x_7518:
[----:B------:R-:W-:Y:S05]  /*dee0*/  BSYNC B0 ;  /* 0x0000000000007941 */ /* 0x000fea0003800000 */
.L_x_7517:
        /* <DEDUP_REMOVED lines=8> */
.L_x_7520:
[----:B------:R-:W-:Y:S05]  /*df70*/  BSYNC B0 ;  /* 0x0000000000007941 */ /* 0x000fea0003800000 */
.L_x_7519:
        /* <DEDUP_REMOVED lines=9> */
.L_x_7521:
        /* <DEDUP_REMOVED lines=15> */
.L_x_8283:


//--------------------- .text._ZN5flash24flash_fwd_splitkv_kernelI23Flash_fwd_kernel_traitsILi128ELi64ELi64ELi4ELb0ELb0EN7cutlass6half_tE19Flash_kernel_traitsILi128ELi64ELi64ELi4ES3_EELb1ELb0ELb0ELb0ELb1ELb0ELb1ELb1EEEvNS_16Flash_fwd_paramsE --------------------------
	.section	.text._ZN5flash24flash_fwd_splitkv_kernelI23Flash_fwd_kernel_traitsILi128ELi64ELi64ELi4ELb0ELb0EN7cutlass6half_tE19Flash_kernel_traitsILi128ELi64ELi64ELi4ES3_EELb1ELb0ELb0ELb0ELb1ELb0ELb1ELb1EEEvNS_16Flash_fwd_paramsE,"ax",@progbits
	.sectioninfo	@"SHI_REGISTERS=175"
	.align	128
        .global         _ZN5flash24flash_fwd_splitkv_kernelI23Flash_fwd_kernel_traitsILi128ELi64ELi64ELi4ELb0ELb0EN7cutlass6half_tE19Flash_kernel_traitsILi128ELi64ELi64ELi4ES3_EELb1ELb0ELb0ELb0ELb1ELb0ELb1ELb1EEEvNS_16Flash_fwd_paramsE
        .type           _ZN5flash24flash_fwd_splitkv_kernelI23Flash_fwd_kernel_traitsILi128ELi64ELi64ELi4ELb0ELb0EN7cutlass6half_tE19Flash_kernel_traitsILi128ELi64ELi64ELi4ES3_EELb1ELb0ELb0ELb0ELb1ELb0ELb1ELb1EEEvNS_16Flash_fwd_paramsE,@function
        .size           _ZN5flash24flash_fwd_splitkv_kernelI23Flash_fwd_kernel_traitsILi128ELi64ELi64ELi4ELb0ELb0EN7cutlass6half_tE19Flash_kernel_traitsILi128ELi64ELi64ELi4ES3_EELb1ELb0ELb0ELb0ELb1ELb0ELb1ELb1EEEvNS_16Flash_fwd_paramsE,(.L_x_8284 - _ZN5flash24flash_fwd_splitkv_kernelI23Flash_fwd_kernel_traitsILi128ELi64ELi64ELi4ELb0ELb0EN7cutlass6half_tE19Flash_kernel_traitsILi128ELi64ELi64ELi4ES3_EELb1ELb0ELb0ELb0ELb1ELb0ELb1ELb1EEEvNS_16Flash_fwd_paramsE)
        .other          _ZN5flash24flash_fwd_splitkv_kernelI23Flash_fwd_kernel_traitsILi128ELi64ELi64ELi4ELb0ELb0EN7cutlass6half_tE19Flash_kernel_traitsILi128ELi64ELi64ELi4ES3_EELb1ELb0ELb0ELb0ELb1ELb0ELb1ELb1EEEvNS_16Flash_fwd_paramsE,@"STO_CUDA_ENTRY STV_DEFAULT"
_ZN5flash24flash_fwd_splitkv_kernelI23Flash_fwd_kernel_traitsILi128ELi64ELi64ELi4ELb0ELb0EN7cutlass6half_tE19Flash_kernel_traitsILi128ELi64ELi64ELi4ES3_EELb1ELb0ELb0ELb0ELb1ELb0ELb1ELb1EEEvNS_16Flash_fwd_paramsE:
.text._ZN5flash24flash_fwd_splitkv_kernelI23Flash_fwd_kernel_traitsILi128ELi64ELi64ELi4ELb0ELb0EN7cutlass6half_tE19Flash_kernel_traitsILi128ELi64ELi64ELi4ES3_EELb1ELb0ELb0ELb0ELb1ELb0ELb1ELb1EEEvNS_16Flash_fwd_paramsE:
[----:B------:R-:W-:Y:S02]  /*0000*/  MOV R1, c[0x0][0x28] ;  /* 0x00000a0000017a02 */ /* 0x000fe40000000f00 */
[----:B------:R-:W1:Y:S01]  /*0010*/  I2F.U32.RP R4, c[0x0][0x1c0] ;  /* 0x0000700000047b06 */ /* 0x000e620000209000 */
[----:B------:R-:W2:Y:S01]  /*0020*/  S2R R5, SR_CTAID.Z ;  /* 0x0000000000057919 */ /* 0x000ea20000002700 */
[----:B------:R-:W-:Y:S01]  /*0030*/  IMAD.MOV.U32 R2, RZ, RZ, RZ ;  /* 0x000000ffff027224 */ /* 0x000fe200078e00ff */
[----:B------:R-:W-:Y:S01]  /*0040*/  ISETP.NE.U32.AND P0, PT, RZ, c[0x0][0x1c0], PT ;  /* 0x00007000ff007a0c */ /* 0x000fe20003f05070 */
[----:B------:R-:W-:Y:S01]  /*0050*/  IMAD.MOV.U32 R76, RZ, RZ, 0x4 ;  /* 0x00000004ff4c7424 */ /* 0x000fe200078e00ff */
[----:B------:R-:W-:Y:S01]  /*0060*/  ISETP.NE.U32.AND P5, PT, RZ, c[0x0][0x250], PT ;  /* 0x00009400ff007a0c */ /* 0x000fe20003fa5070 */
[----:B------:R-:W-:-:S03]  /*0070*/  ULDC.64 UR6, c[0x0][0x118] ;  /* 0x0000460000067ab9 */ /* 0x000fc60000000a00 */
        /* <DEDUP_REMOVED lines=45> */
.L_x_7522:
[----:B-1-34-:R-:W-:Y:S02]  /*0350*/  MOV R5, c[0x0][0x218] ;  /* 0x0000860000057a02 */ /* 0x01afe40000000f00 */
.L_x_7523:
        /* <DEDUP_REMOVED lines=47> */
[----:B------:R-:W-:-:S03]  /*0650*/  IADD3 R7, -R156, 0x7f, R57 ;  /* 0x0000007f9c077810 */ /* 0x000fc60007ffe139 */
[----:B------:R-:W-:Y:S01]  /*0660*/  @!P0 IMAD.MOV R2, RZ, RZ, -R2 ;  /* 0x000000ffff028224 */ /* 0x000fe200078e0a02 */
[----:B------:R-:W-:Y:S02]  /*0670*/  @!P1 LOP3.LUT R2, RZ, c[0x0][0x10], RZ, 0x33, !PT ;  /* 0x00000400ff029a12 */ /* 0x000fe400078e33ff */
[----:B------:R-:W-:-:S03]  /*0680*/  IADD3 R7, R7, c[0x0][0x2e8], R56 ;  /* 0x0000ba0007077a10 */ /* 0x000fc60007ffe038 */
[----:B------:R-:W-:Y:S01]  /*0690*/  IMAD R155, R2, R0, RZ ;  /* 0x00000000029b7224 */ /* 0x000fe200078e02ff */
[----:B------:R-:W-:-:S03]  /*06a0*/  SHF.R.S32.HI R102, RZ, 0x1f, R7 ;  /* 0x0000001fff667819 */ /* 0x000fc60000011407 */
[----:B------:R-:W-:Y:S01]  /*06b0*/  IMAD.IADD R2, R2, 0x1, R155 ;  /* 0x0000000102027824 */ /* 0x000fe200078e029b */
[----:B------:R-:W-:-:S04]  /*06c0*/  LEA.HI R102, R102, R7, RZ, 0x6 ;  /* 0x0000000766667211 */ /* 0x000fc800078f30ff */
[----:B------:R-:W-:Y:S02]  /*06d0*/  SHF.R.S32.HI R102, RZ, 0x6, R102 ;  /* 0x00000006ff667819 */ /* 0x000fe40000011466 */
        /* <DEDUP_REMOVED lines=21> */
[-C--:B------:R-:W-:Y:S02]  /*0830*/  ISETP.GE.AND P2, PT, R4, R57.reuse, PT ;  /* 0x000000390400720c */ /* 0x080fe40003f46270 */
[CC--:B------:R-:W-:Y:S01]  /*0840*/  ISETP.GE.AND P3, PT, R0.reuse, R57.reuse, PT ;  /* 0x000000390000720c */ /* 0x0c0fe20003f66270 */
[----:B------:R-:W-:Y:S01]  /*0850*/  IMAD.WIDE R6, R0, 0x80, R6 ;  /* 0x0000008000067825 */ /* 0x000fe200078e0206 */
[-C--:B------:R-:W-:Y:S02]  /*0860*/  ISETP.GE.AND P1, PT, R10, R57.reuse, PT ;  /* 0x000000390a00720c */ /* 0x080fe40003f26270 */
[----:B------:R-:W-:-:S02]  /*0870*/  ISETP.GE.AND P4, PT, R8, R57, PT ;  /* 0x000000390800720c */ /* 0x000fc40003f86270 */
[C---:B------:R-:W-:Y:S02]  /*0880*/  IADD3 R2, P0, R5.reuse, R6, RZ ;  /* 0x0000000605027210 */ /* 0x040fe40007f1e0ff */
[----:B------:R-:W-:Y:S02]  /*0890*/  ISETP.GE.OR P5, PT, R4, R57, P6 ;  /* 0x000000390400720c */ /* 0x000fe400037a6670 */
[----:B------:R-:W-:Y:S02]  /*08a0*/  LEA.HI.X.SX32 R5, R5, R7, 0x1, P0 ;  /* 0x0000000705057211 */ /* 0x000fe400000f0eff */
[----:B------:R-:W-:Y:S02]  /*08b0*/  LEA R14, P0, R2, c[0x0][0x1d8], 0x2 ;  /* 0x00007600020e7a11 */ /* 0x000fe400078010ff */
[----:B------:R-:W-:Y:S02]  /*08c0*/  IADD3 R6, R0, 0x28, RZ ;  /* 0x0000002800067810 */ /* 0x000fe40007ffe0ff */
[----:B------:R-:W-:-:S02]  /*08d0*/  LEA.HI.X R15, R2, c[0x0][0x1dc], R5, 0x2, P0 ;  /* 0x00007700020f7a11 */ /* 0x000fc400000f1405 */
[-C--:B------:R-:W-:Y:S02]  /*08e0*/  ISETP.GE.AND P0, PT, R12, R57.reuse, PT ;  /* 0x000000390c00720c */ /* 0x080fe40003f06270 */
[C---:B------:R-:W-:Y:S01]  /*08f0*/  IADD3 R4, R0.reuse, 0x30, RZ ;  /* 0x0000003000047810 */ /* 0x040fe20007ffe0ff */
[----:B------:R1:W-:Y:S01]  /*0900*/  @!P3 STG.E.128 [R14.64], RZ ;  /* 0x000000ff0e00b986 */ /* 0x0003e2000c101d06 */
[----:B------:R-:W-:Y:S02]  /*0910*/  IADD3 R2, R0, 0x38, RZ ;  /* 0x0000003800027810 */ /* 0x000fe40007ffe0ff */
        /* <DEDUP_REMOVED lines=48> */
.L_x_7524:
        /* <DEDUP_REMOVED lines=52> */
[----:B---3--:R-:W-:Y:S01]  /*0f60*/  IADD3 R2, RZ, -R11, RZ ;  /* 0x8000000bff027210 */ /* 0x008fe20007ffe0ff */
        /* <DEDUP_REMOVED lines=15> */
[----:B-1----:R-:W-:-:S05]  /*1060*/  IMAD R13, R0, c[0x0][0x2d0], R7 ;  /* 0x0000b400000d7a24 */ /* 0x002fca00078e0207 */
        /* <DEDUP_REMOVED lines=26> */
.L_x_7525:
        /* <DEDUP_REMOVED lines=16> */
.L_x_7527:
[----:B------:R-:W-:Y:S01]  /*1310*/  IABS R5, c[0x0][0x1c8] ;  /* 0x0000720000057a13 */ /* 0x000fe20000000000 */
[----:B------:R-:W-:Y:S01]  /*1320*/  IMAD.MOV.U32 R6, RZ, RZ, RZ ;  /* 0x000000ffff067224 */ /* 0x000fe200078e00ff */
[----:B------:R-:W-:Y:S02]  /*1330*/  @P4 IADD3 R15, R8, R15, RZ ;  /* 0x0000000f080f4210 */ /* 0x000fe40007ffe0ff */
[----:B------:R-:W1:Y:S08]  /*1340*/  I2F.RP R13, R5 ;  /* 0x00000005000d7306 */ /* 0x000e700000209400 */
[----:B-1----:R-:W1:Y:S02]  /*1350*/  MUFU.RCP R12, R13 ;  /* 0x0000000d000c7308 */ /* 0x002e640000001000 */
[----:B-1----:R-:W-:-:S06]  /*1360*/  IADD3 R12, R12, 0xffffffe, RZ ;  /* 0x0ffffffe0c0c7810 */ /* 0x002fcc0007ffe0ff */
[----:B------:R-:W1:Y:S02]  /*1370*/  F2I.FTZ.U32.TRUNC.NTZ R7, R12 ;  /* 0x0000000c00077305 */ /* 0x000e64000021f000 */
[----:B-1----:R-:W-:Y:S02]  /*1380*/  IMAD.MOV R0, RZ, RZ, -R7 ;  /* 0x000000ffff007224 */ /* 0x002fe400078e0a07 */
[----:B------:R-:W-:-:S04]  /*1390*/  @P4 IMAD.WIDE.U32 R12, R15, c[0x0][0x1a0], RZ ;  /* 0x000068000f0c4a25 */ /* 0x000fc800078e00ff */
[----:B------:R-:W-:Y:S01]  /*13a0*/  IMAD R2, R0, R5, RZ ;  /* 0x0000000500027224 */ /* 0x000fe200078e02ff */
[----:B------:R-:W-:Y:S01]  /*13b0*/  IABS R0, R132 ;  /* 0x0000008400007213 */ /* 0x000fe20000000000 */
[----:B------:R-:W-:Y:S02]  /*13c0*/  @P4 IMAD R15, R15, c[0x0][0x1a4], R13 ;  /* 0x000069000f0f4a24 */ /* 0x000fe400078e020d */
[----:B------:R-:W-:Y:S01]  /*13d0*/  IMAD.HI.U32 R7, R7, R2, R6 ;  /* 0x0000000207077227 */ /* 0x000fe200078e0006 */
[----:B------:R-:W-:-:S05]  /*13e0*/  MOV R6, R0 ;  /* 0x0000000000067202 */ /* 0x000fca0000000f00 */
[----:B------:R-:W-:Y:S01]  /*13f0*/  IMAD.HI.U32 R2, R7, R6, RZ ;  /* 0x0000000607027227 */ /* 0x000fe200078e00ff */
[----:B------:R-:W-:-:S03]  /*1400*/  LEA R7, R102, 0xffffffc0, 0x6 ;  /* 0xffffffc066077811 */ /* 0x000fc600078e30ff */
[----:B------:R-:W-:Y:S02]  /*1410*/  IMAD.MOV R0, RZ, RZ, -R2 ;  /* 0x000000ffff007224 */ /* 0x000fe400078e0a02 */
[----:B------:R-:W-:-:S04]  /*1420*/  IMAD.WIDE.U32 R10, R7, c[0x0][0x198], R10 ;  /* 0x00006600070a7a25 */ /* 0x000fc800078e000a */
[----:B------:R-:W-:Y:S01]  /*1430*/  IMAD R0, R5, R0, R6 ;  /* 0x0000000005007224 */ /* 0x000fe200078e0206 */
[----:B------:R-:W-:Y:S01]  /*1440*/  MOV R128, R10 ;  /* 0x0000000a00807202 */ /* 0x000fe20000000f00 */
[----:B------:R-:W-:-:S03]  /*1450*/  IMAD.MOV.U32 R13, RZ, RZ, R7 ;  /* 0x000000ffff0d7224 */ /* 0x000fc600078e0007 */
        /* <DEDUP_REMOVED lines=32> */
.L_x_7526:
        /* <DEDUP_REMOVED lines=30> */
[----:B------:R-:W-:Y:S01]  /*1840*/  LOP3.LUT R21, R17, 0x38, R16, 0xf8, !PT ;  /* 0x0000003811157812 */ /* 0x000fe200078ef810 */
[----:B------:R-:W-:Y:S01]  /*1850*/  IMAD.WIDE R22, R23, 0x40, R130 ;  /* 0x0000004017167825 */ /* 0x000fe200078e0282 */
[----:B------:R-:W-:Y:S02]  /*1860*/  SHF.R.S32.HI R17, RZ, 0x1f, R16 ;  /* 0x0000001fff117819 */ /* 0x000fe40000011410 */
[----:B------:R-:W-:Y:S01]  /*1870*/  IADD3 R14, P0, R16, R6, RZ ;  /* 0x00000006100e7210 */ /* 0x000fe20007f1e0ff */
[----:B------:R-:W-:Y:S01]  /*1880*/  IMAD R3, R0, c[0x0][0x1b8], RZ ;  /* 0x00006e0000037a24 */ /* 0x000fe200078e02ff */
[----:B------:R-:W-:Y:S01]  /*1890*/  IADD3 R18, P1, R16, R18, RZ ;  /* 0x0000001210127210 */ /* 0x000fe20007f3e0ff */
[----:B------:R-:W-:Y:S01]  /*18a0*/  IMAD R121, R130, R123, R120 ;  /* 0x0000007b82797224 */ /* 0x000fe200078e0278 */
[----:B------:R-:W-:Y:S01]  /*18b0*/  LEA.HI R6, R4, R53, RZ, 0x6 ;  /* 0x0000003504067211 */ /* 0x000fe200078f30ff */
[----:B------:R-:W-:Y:S01]  /*18c0*/  IMAD.X R15, R17, 0x1, R15, P0 ;  /* 0x00000001110f7824 */ /* 0x000fe200000e060f */
[----:B------:R-:W-:Y:S01]  /*18d0*/  IADD3 R104, P0, R130, R13, RZ ;  /* 0x0000000d82687210 */ /* 0x000fe20007f1e0ff */
[----:B------:R-:W-:Y:S01]  /*18e0*/  IMAD R3, R2, c[0x0][0x1bc], R3 ;  /* 0x00006f0002037a24 */ /* 0x000fe200078e0203 */
[----:B------:R-:W-:Y:S01]  /*18f0*/  LOP3.LUT R8, R21, R8, RZ, 0x3c, !PT ;  /* 0x0000000815087212 */ /* 0x000fe200078e3cff */
[----:B------:R-:W-:Y:S01]  /*1900*/  IMAD R13, R23, c[0x0][0x190], RZ ;  /* 0x00006400170d7a24 */ /* 0x000fe200078e02ff */
[----:B------:R-:W-:Y:S01]  /*1910*/  LOP3.LUT R4, R59, 0xfffffff0, RZ, 0xc0, !PT ;  /* 0xfffffff03b047812 */ /* 0x000fe200078ec0ff */
[----:B------:R-:W-:Y:S01]  /*1920*/  IMAD.X R5, R131, 0x1, R5, P0 ;  /* 0x0000000183057824 */ /* 0x000fe200000e0605 */
[----:B------:R-:W-:Y:S01]  /*1930*/  IADD3 R128, P0, R16, R128, RZ ;  /* 0x0000008010807210 */ /* 0x000fe20007f1e0ff */
[----:B------:R-:W-:Y:S01]  /*1940*/  IMAD.WIDE.U32 R14, R2, c[0x0][0x1b8], R14 ;  /* 0x00006e00020e7a25 */ /* 0x000fe200078e000e */
[----:B------:R-:W-:-:S02]  /*1950*/  SHF.L.U32 R97, R139, 0x4, RZ ;  /* 0x000000048b617819 */ /* 0x000fc400000006ff */
[----:B------:R-:W-:Y:S01]  /*1960*/  SHF.R.S32.HI R59, RZ, 0x4, R59 ;  /* 0x00000004ff3b7819 */ /* 0x000fe2000001143b */
[----:B------:R-:W-:Y:S01]  /*1970*/  IMAD R5, R5, c[0x0][0x1a0], RZ ;  /* 0x0000680005057a24 */ /* 0x000fe200078e02ff */
[----:B------:R-:W-:Y:S01]  /*1980*/  IADD3 R125, -R4, R53, RZ ;  /* 0x00000035047d7210 */ /* 0x000fe20007ffe1ff */
[----:B------:R-:W-:Y:S01]  /*1990*/  IMAD.X R19, R17, 0x1, R19, P1 ;  /* 0x0000000111137824 */ /* 0x000fe200008e0613 */
[----:B------:R-:W-:Y:S01]  /*19a0*/  SHF.R.S32.HI R111, RZ, 0x1f, R121 ;  /* 0x0000001fff6f7819 */ /* 0x000fe20000011479 */
[----:B------:R-:W-:Y:S01]  /*19b0*/  IMAD R101, R104, c[0x0][0x1a4], R5 ;  /* 0x0000690068657a24 */ /* 0x000fe200078e0205 */
[----:B------:R-:W-:Y:S01]  /*19c0*/  SHF.R.S32.HI R5, RZ, 0x1f, R62 ;  /* 0x0000001fff057819 */ /* 0x000fe2000001143e */
[C---:B------:R-:W-:Y:S02]  /*19d0*/  IMAD R13, R22.reuse, c[0x0][0x194], R13 ;  /* 0x00006500160d7a24 */ /* 0x040fe400078e020d */
[----:B------:R-:W-:Y:S01]  /*19e0*/  IMAD.IADD R15, R15, 0x1, R3 ;  /* 0x000000010f0f7824 */ /* 0x000fe200078e0203 */
[----:B------:R-:W-:Y:S01]  /*19f0*/  LEA.HI R60, R5, R62, RZ, 0x6 ;  /* 0x0000003e053c7211 */ /* 0x000fe200078f30ff */
[----:B------:R-:W-:Y:S01]  /*1a00*/  IMAD.X R129, R17, 0x1, R11, P0 ;  /* 0x0000000111817824 */ /* 0x000fe200000e060b */
[----:B------:R-:W-:Y:S01]  /*1a10*/  SHF.R.S32.HI R3, RZ, 0x1f, R132 ;  /* 0x0000001fff037819 */ /* 0x000fe20000011484 */
[----:B------:R-:W-:Y:S01]  /*1a20*/  IMAD.WIDE.U32 R22, R22, c[0x0][0x190], R18 ;  /* 0x0000640016167a25 */ /* 0x000fe200078e0012 */
[----:B------:R-:W-:-:S02]  /*1a30*/  SHF.R.S32.HI R60, RZ, 0x6, R60 ;  /* 0x00000006ff3c7819 */ /* 0x000fc4000001143c */
[----:B------:R-:W-:Y:S01]  /*1a40*/  SHF.L.U32 R19, R6, 0x3, RZ ;  /* 0x0000000306137819 */ /* 0x000fe200000006ff */
[----:B------:R-:W-:Y:S01]  /*1a50*/  IMAD R3, R3, c[0x0][0x1a8], RZ ;  /* 0x00006a0003037a24 */ /* 0x000fe200078e02ff */
[----:B------:R-:W-:Y:S01]  /*1a60*/  IMNMX R60, R155, R60, !PT ;  /* 0x0000003c9b3c7217 */ /* 0x000fe20007800200 */
[----:B------:R-:W-:Y:S01]  /*1a70*/  IMAD R5, R131, c[0x0][0x198], RZ ;  /* 0x0000660083057a24 */ /* 0x000fe200078e02ff */
[----:B------:R-:W-:Y:S01]  /*1a80*/  IADD3 R23, R23, R13, RZ ;  /* 0x0000000d17177210 */ /* 0x000fe20007ffe0ff */
[----:B------:R-:W-:Y:S01]  /*1a90*/  IMAD R127, R132, c[0x0][0x1ac], R3 ;  /* 0x00006b00847f7a24 */ /* 0x000fe200078e0203 */
[----:B------:R-:W-:Y:S01]  /*1aa0*/  ISETP.GT.AND P0, PT, R102, R60, PT ;  /* 0x0000003c6600720c */ /* 0x000fe20003f04270 */
[----:B------:R-:W-:Y:S01]  /*1ab0*/  IMAD.MOV.U32 R3, RZ, RZ, c[0x0][0x1a0] ;  /* 0x00006800ff037624 */ /* 0x000fe200078e00ff */
[----:B------:R-:W-:Y:S01]  /*1ac0*/  LOP3.LUT R6, R54, 0xffffffe0, RZ, 0xc0, !PT ;  /* 0xffffffe036067812 */ /* 0x000fe200078ec0ff */
[----:B------:R-:W-:Y:S01]  /*1ad0*/  IMAD.WIDE.U32 R132, R132, c[0x0][0x1a8], R22 ;  /* 0x00006a0084847a25 */ /* 0x000fe200078e0016 */
[----:B------:R-:W-:-:S02]  /*1ae0*/  LOP3.LUT R126, R8, 0xfffffe00, R19, 0xf8, !PT ;  /* 0xfffffe00087e7812 */ /* 0x000fc400078ef813 */
[----:B------:R-:W-:Y:S01]  /*1af0*/  SHF.L.U64.HI R98, R3, R76, c[0x0][0x1a4] ;  /* 0x0000690003627619 */ /* 0x000fe2000001024c */
[----:B------:R-:W-:Y:S01]  /*1b00*/  IMAD R5, R130, c[0x0][0x19c], R5 ;  /* 0x0000670082057a24 */ /* 0x000fe200078e0205 */
[----:B------:R-:W-:Y:S01]  /*1b10*/  SHF.R.S32.HI R54, RZ, 0x5, R54 ;  /* 0x00000005ff367819 */ /* 0x000fe20000011436 */
[----:B------:R-:W-:Y:S01]  /*1b20*/  IMAD.IADD R120, R120, 0x1, R121 ;  /* 0x0000000178787824 */ /* 0x000fe200078e0279 */
[----:B------:R-:W-:Y:S01]  /*1b30*/  IADD3 R127, R133, R127, RZ ;  /* 0x0000007f857f7210 */ /* 0x000fe20007ffe0ff */
        /* <DEDUP_REMOVED lines=10> */
[----:B-1----:R-:W-:Y:S01]  /*1be0*/  SHF.R.S32.HI R5, RZ, 0x1f, R7 ;  /* 0x0000001fff057819 */ /* 0x002fe20000011407 */
        /* <DEDUP_REMOVED lines=8> */
[----:B------:R-:W-:Y:S01]  /*1c70*/  IMAD R8, R9, c[0x0][0x278], RZ ;  /* 0x00009e0009087a24 */ /* 0x000fe200078e02ff */
[----:B------:R-:W-:Y:S01]  /*1c80*/  ULDC.64 UR4, c[0x0][0x1a0] ;  /* 0x0000680000047ab9 */ /* 0x000fe20000000a00 */
[C---:B------:R-:W-:Y:S01]  /*1c90*/  IMAD.WIDE.U32 R12, R157.reuse, c[0x0][0x278], R16 ;  /* 0x00009e009d0c7a25 */ /* 0x040fe200078e0010 */
[----:B------:R-:W-:Y:S01]  /*1ca0*/  UIMAD UR10, UR9, UR5, URZ ;  /* 0x00000005090a72a4 */ /* 0x000fe2000f8e023f */
[----:B------:R-:W-:Y:S01]  /*1cb0*/  IADD3 R114, R122, 0x40, RZ ;  /* 0x000000407a727810 */ /* 0x000fe20007ffe0ff */
[----:B------:R-:W-:Y:S01]  /*1cc0*/  UMOV UR8, 0x60 ;  /* 0x0000006000087882 */ /* 0x000fe20000000000 */
[----:B------:R-:W-:Y:S01]  /*1cd0*/  IMAD R8, R157, c[0x0][0x27c], R8 ;  /* 0x00009f009d087a24 */ /* 0x000fe200078e0208 */
[----:B------:R-:W-:Y:S01]  /*1ce0*/  LEA.HI.X R83, R128, c[0x0][0x16c], R52, 0x1, P2 ;  /* 0x00005b0080537a11 */ /* 0x000fe200010f0c34 */
[----:B------:R-:W-:Y:S01]  /*1cf0*/  IMAD R9, R5, c[0x0][0x290], RZ ;  /* 0x0000a40005097a24 */ /* 0x000fe200078e02ff */
[----:B------:R-:W-:Y:S01]  /*1d00*/  UIMAD UR11, UR8, UR5, URZ ;  /* 0x00000005080b72a4 */ /* 0x000fe2000f8e023f */
[----:B------:R-:W-:Y:S01]  /*1d10*/  IMAD.IADD R11, R11, 0x1, R4 ;  /* 0x000000010b0b7824 */ /* 0x000fe200078e0204 */
[----:B------:R-:W-:Y:S01]  /*1d20*/  UIMAD.WIDE.U32 UR12, UR8, UR4, URZ ;  /* 0x00000004080c72a5 */ /* 0x000fe2000f8e003f */
[----:B------:R-:W-:Y:S01]  /*1d30*/  IMAD.IADD R13, R13, 0x1, R8 ;  /* 0x000000010d0d7824 */ /* 0x000fe200078e0208 */
[----:B------:R-:W-:Y:S01]  /*1d40*/  ULDC UR5, c[0x0][0x294] ;  /* 0x0000a50000057ab9 */ /* 0x000fe20000000800 */
[----:B------:R-:W-:Y:S01]  /*1d50*/  IMAD R5, R5, c[0x0][0x288], RZ ;  /* 0x0000a20005057a24 */ /* 0x000fe200078e02ff */
[----:B------:R-:W-:Y:S01]  /*1d60*/  UIMAD UR5, UR8, UR5, URZ ;  /* 0x00000005080572a4 */ /* 0x000fe2000f8e023f */
[----:B------:R-:W-:Y:S01]  /*1d70*/  IMAD R9, R6, c[0x0][0x294], R9 ;  /* 0x0000a50006097a24 */ /* 0x000fe200078e0209 */
[----:B------:R-:W-:Y:S01]  /*1d80*/  IADD3 R119, R130, 0x10, RZ ;  /* 0x0000001082777810 */ /* 0x000fe20007ffe0ff */
[----:B------:R-:W-:Y:S01]  /*1d90*/  IMAD.WIDE.U32 R10, R6, c[0x0][0x290], R10 ;  /* 0x0000a400060a7a25 */ /* 0x000fe200078e000a */
[C---:B------:R-:W-:Y:S01]  /*1da0*/  IADD3 R118, R130.reuse, 0x20, RZ ;  /* 0x0000002082767810 */ /* 0x040fe20007ffe0ff */
[----:B------:R-:W-:Y:S01]  /*1db0*/  ULDC UR4, c[0x0][0x230] ;  /* 0x00008c0000047ab9 */ /* 0x000fe20000000800 */
[----:B------:R-:W-:Y:S01]  /*1dc0*/  IADD3 R116, R130, 0x30, RZ ;  /* 0x0000003082747810 */ /* 0x000fe20007ffe0ff */
[C---:B------:R-:W-:Y:S01]  /*1dd0*/  IMAD R4, R6.reuse, c[0x0][0x28c], R5 ;  /* 0x0000a30006047a24 */ /* 0x040fe200078e0205 */
[----:B------:R-:W-:Y:S01]  /*1de0*/  SHF.R.S32.HI R109, RZ, 0x1f, R122 ;  /* 0x0000001fff6d7819 */ /* 0x000fe2000001147a */
[----:B------:R-:W-:Y:S01]  /*1df0*/  IMAD.WIDE.U32 R12, R6, c[0x0][0x288], R12 ;  /* 0x0000a200060c7a25 */ /* 0x000fe200078e000c */
[----:B------:R-:W-:Y:S01]  /*1e00*/  SHF.R.S32.HI R107, RZ, 0x1f, R114 ;  /* 0x0000001fff6b7819 */ /* 0x000fe20000011472 */
[----:B------:R-:W-:-:S02]  /*1e10*/  UIADD3 UR11, UR13, UR11, URZ ;  /* 0x0000000b0d0b7290 */ /* 0x000fc4000fffe03f */
[----:B------:R-:W-:Y:S01]  /*1e20*/  IMAD.IADD R9, R11, 0x1, R9 ;  /* 0x000000010b097824 */ /* 0x000fe200078e0209 */
[----:B------:R-:W-:Y:S01]  /*1e30*/  ULDC.U8 UR8, c[0x0][0x313] ;  /* 0x0000c4c000087ab9 */ /* 0x000fe20000000000 */
[----:B------:R-:W-:Y:S02]  /*1e40*/  IMAD.MOV.U32 R8, RZ, RZ, R10 ;  /* 0x000000ffff087224 */ /* 0x000fe400078e000a */
[C---:B------:R-:W-:Y:S02]  /*1e50*/  IMAD R89, R0.reuse, c[0x0][0x2a0], RZ ;  /* 0x0000a80000597a24 */ /* 0x040fe400078e02ff */
[----:B------:R-:W-:Y:S02]  /*1e60*/  IMAD.IADD R5, R13, 0x1, R4 ;  /* 0x000000010d057824 */ /* 0x000fe400078e0204 */
[----:B------:R-:W-:Y:S02]  /*1e70*/  IMAD R91, R0, c[0x0][0x298], RZ ;  /* 0x0000a600005b7a24 */ /* 0x000fe400078e02ff */
[----:B------:R-:W-:Y:S01]  /*1e80*/  IMAD.MOV.U32 R4, RZ, RZ, R12 ;  /* 0x000000ffff047224 */ /* 0x000fe200078e000c */
[----:B------:R-:W-:Y:S01]  /*1e90*/  IADD3 R12, R16, 0x40, RZ ;  /* 0x00000040100c7810 */ /* 0x000fe20007ffe0ff */
[----:B------:R-:W-:-:S02]  /*1ea0*/  IMAD.IADD R94, R94, 0x1, R7 ;  /* 0x000000015e5e7824 */ /* 0x000fc400078e0207 */
[----:B------:R-:W-:-:S04]  /*1eb0*/  IMAD.WIDE.U32 R6, R3, 0x20, RZ ;  /* 0x0000002003067825 */ /* 0x000fc800078e00ff */
[C---:B------:R-:W-:Y:S01]  /*1ec0*/  IMAD R89, R2.reuse, c[0x0][0x2a4], R89 ;  /* 0x0000a90002597a24 */ /* 0x040fe200078e0259 */
[----:B------:R-:W-:Y:S01]  /*1ed0*/  IADD3 R80, R7, UR10, RZ ;  /* 0x0000000a07507c10 */ /* 0x000fe2000fffe0ff */
[C---:B------:R-:W-:Y:S01]  /*1ee0*/  IMAD R91, R2.reuse, c[0x0][0x29c], R91 ;  /* 0x0000a700025b7a24 */ /* 0x040fe200078e025b */
[----:B------:R-:W-:Y:S01]  /*1ef0*/  ULDC UR10, c[0x0][0x19c] ;  /* 0x00006700000a7ab9 */ /* 0x000fe20000000800 */
[----:B------:R-:W-:Y:S01]  /*1f00*/  IMAD.WIDE.U32 R8, R2, c[0x0][0x2a0], R8 ;  /* 0x0000a80002087a25 */ /* 0x000fe200078e0008 */
[----:B------:R-:W-:Y:S01]  /*1f10*/  UIMAD UR10, UR9, UR10, URZ ;  /* 0x0000000a090a72a4 */ /* 0x000fe2000f8e023f */
[----:B------:R-:W-:Y:S02]  /*1f20*/  SHF.L.U64.HI R80, R6, 0x1, R80 ;  /* 0x0000000106507819 */ /* 0x000fe40000010250 */
        /* <DEDUP_REMOVED lines=8> */
[----:B------:R-:W-:Y:S01]  /*1fb0*/  IADD3 R71, P4, P0, R97, 0x40, R97 ;  /* 0x0000004061477810 */ /* 0x000fe2000789e061 */
[----:B------:R-:W-:Y:S01]  /*1fc0*/  IMAD.MOV.U32 R136, RZ, RZ, c[0x0][0x290] ;  /* 0x0000a400ff887624 */ /* 0x000fe200078e00ff */
[----:B------:R-:W-:Y:S01]  /*1fd0*/  SHF.R.S32.HI R43, RZ, 0x1f, R94 ;  /* 0x0000001fff2b7819 */ /* 0x000fe2000001145e */
[----:B------:R-:W-:Y:S01]  /*1fe0*/  IMAD.MOV.U32 R65, RZ, RZ, 0x5 ;  /* 0x00000005ff417424 */ /* 0x000fe200078e00ff */
[----:B------:R-:W-:Y:S01]  /*1ff0*/  IADD3.X R70, R96, RZ, R96, P4, P0 ;  /* 0x000000ff60467210 */ /* 0x000fe200027e0460 */
[----:B------:R-:W-:Y:S01]  /*2000*/  IMAD.IADD R113, R122, 0x1, R114 ;  /* 0x000000017a717824 */ /* 0x000fe200078e0272 */
[-C--:B------:R-:W-:Y:S01]  /*2010*/  IADD3 R44, P5, R121, R94.reuse, RZ ;  /* 0x0000005e792c7210 */ /* 0x080fe20007fbe0ff */
[----:B------:R-:W-:Y:S01]  /*2020*/  IMAD.SHL.U32 R79, R136, 0x20, RZ ;  /* 0x00000020884f7824 */ /* 0x000fe200078e00ff */
[----:B------:R-:W-:Y:S01]  /*2030*/  IADD3 R94, P4, R120, R94, RZ ;  /* 0x0000005e785e7210 */ /* 0x000fe20007f9e0ff */
[----:B------:R-:W-:Y:S01]  /*2040*/  IMAD.SHL.U32 R77, R136, 0x10, RZ ;  /* 0x00000010884d7824 */ /* 0x000fe200078e00ff */
[----:B------:R-:W-:Y:S01]  /*2050*/  LEA.HI.X R89, R8, c[0x0][0x274], R89, 0x1, P1 ;  /* 0x00009d0008597a11 */ /* 0x000fe200008f0c59 */
[----:B------:R-:W-:Y:S01]  /*2060*/  IMAD.WIDE.U32 R138, R139, 0x20, RZ ;  /* 0x000000208b8a7825 */ /* 0x000fe200078e00ff */
[----:B------:R-:W-:-:S02]  /*2070*/  LEA R86, P1, R104, c[0x0][0x170], 0x1 ;  /* 0x00005c0068567a11 */ /* 0x000fc400078208ff */
[----:B------:R-:W-:Y:S01]  /*2080*/  SHF.L.U32 R64, R66, 0x4, RZ ;  /* 0x0000000442407819 */ /* 0x000fe200000006ff */
[----:B------:R-:W-:Y:S01]  /*2090*/  IMAD.X R95, R110, 0x1, R43, P4 ;  /* 0x000000016e5f7824 */ /* 0x000fe200020e062b */
[----:B------:R-:W-:Y:S01]  /*20a0*/  LEA.HI.X R87, R104, c[0x0][0x174], R101, 0x1, P1 ;  /* 0x00005d0068577a11 */ /* 0x000fe200008f0c65 */
[----:B------:R-:W-:Y:S01]  /*20b0*/  IMAD.X R43, R111, 0x1, R43, P5 ;  /* 0x000000016f2b7824 */ /* 0x000fe200028e062b */
[-C--:B------:R-:W-:Y:S01]  /*20c0*/  SHF.L.U64.HI R63, R66, R76.reuse, c[0x0][0x28c] ;  /* 0x0000a300423f7619 */ /* 0x080fe2000001024c */
[----:B------:R-:W-:Y:S01]  /*20d0*/  IMAD.SHL.U32 R117, R123, 0x20, RZ ;  /* 0x000000207b757824 */ /* 0x000fe200078e00ff */
[C---:B------:R-:W-:Y:S01]  /*20e0*/  SHF.L.U64.HI R95, R94.reuse, 0x1, R95 ;  /* 0x000000015e5f7819 */ /* 0x040fe2000001025f */
[----:B------:R-:W-:Y:S01]  /*20f0*/  IMAD.SHL.U32 R94, R94, 0x2, RZ ;  /* 0x000000025e5e7824 */ /* 0x000fe200078e00ff */
[C---:B------:R-:W-:Y:S01]  /*2100*/  SHF.L.U64.HI R43, R44.reuse, 0x1, R43 ;  /* 0x000000012c2b7819 */ /* 0x040fe2000001022b */
[----:B------:R-:W-:Y:S01]  /*2110*/  IMAD.SHL.U32 R44, R44, 0x2, RZ ;  /* 0x000000022c2c7824 */ /* 0x000fe200078e00ff */
[----:B------:R-:W-:Y:S01]  /*2120*/  IADD3 R75, P0, R97, R71, RZ ;  /* 0x00000047614b7210 */ /* 0x000fe20007f1e0ff */
[----:B------:R-:W-:Y:S01]  /*2130*/  IMAD R115, R123, 0x30, RZ ;  /* 0x000000307b737824 */ /* 0x000fe200078e02ff */
[----:B------:R-:W-:Y:S01]  /*2140*/  IADD3 R69, P2, P1, R64, 0x40, R64 ;  /* 0x0000004040457810 */ /* 0x000fe2000795e040 */
[----:B------:R-:W-:Y:S01]  /*2150*/  IMAD.MOV.U32 R61, RZ, RZ, c[0x0][0x290] ;  /* 0x0000a400ff3d7624 */ /* 0x000fe200078e00ff */
[----:B------:R-:W-:Y:S01]  /*2160*/  SHF.L.U64.HI R76, R136, R76, c[0x0][0x294] ;  /* 0x0000a500884c7619 */ /* 0x000fe2000001024c */
[----:B------:R-:W-:Y:S01]  /*2170*/  IMAD.X R74, R96, 0x1, R70, P0 ;  /* 0x00000001604a7824 */ /* 0x000fe200000e0646 */
[C---:B------:R-:W-:Y:S01]  /*2180*/  SHF.L.U64.HI R78, R136.reuse, R65, c[0x0][0x294] ;  /* 0x0000a500884e7619 */ /* 0x040fe20000010241 */
[----:B------:R-:W-:Y:S01]  /*2190*/  IMAD.WIDE.U32 R136, R136, 0x60, RZ ;  /* 0x0000006088887825 */ /* 0x000fe200078e00ff */
[----:B------:R-:W-:-:S02]  /*21a0*/  IADD3.X R68, R63, RZ, R63, P2, P1 ;  /* 0x000000ff3f447210 */ /* 0x000fc400017e243f */
[----:B------:R-:W-:Y:S01]  /*21b0*/  IADD3 R73, P5, R69, R64, RZ ;  /* 0x0000004045497210 */ /* 0x000fe20007fbe0ff */
[----:B------:R-:W-:Y:S01]  /*21c0*/  IMAD.SHL.U32 R81, R6, 0x2, RZ ;  /* 0x0000000206517824 */ /* 0x000fe200078e00ff */
[----:B------:R-:W-:Y:S01]  /*21d0*/  IADD3 R92, P4, R94, c[0x0][0x2b0], RZ ;  /* 0x0000ac005e5c7a10 */ /* 0x000fe20007f9e0ff */
[----:B------:R-:W-:Y:S01]  /*21e0*/  IMAD.MOV.U32 R11, RZ, RZ, R102 ;  /* 0x000000ffff0b7224 */ /* 0x000fe200078e0066 */
[----:B------:R-:W-:Y:S01]  /*21f0*/  IADD3 R10, P1, R44, c[0x0][0x2b0], RZ ;  /* 0x0000ac002c0a7a10 */ /* 0x000fe20007f3e0ff */
[----:B------:R-:W-:Y:S01]  /*2200*/  IMAD.X R72, R68, 0x1, R63, P5 ;  /* 0x0000000144487824 */ /* 0x000fe200028e063f */
[----:B------:R-:W-:Y:S01]  /*2210*/  IADD3 R112, R122, R113, RZ ;  /* 0x000000717a707210 */ /* 0x000fe20007ffe0ff */
[----:B------:R-:W-:Y:S01]  /*2220*/  IMAD.U32 R61, R61, -0x40, RZ ;  /* 0xffffffc03d3d7824 */ /* 0x000fe200078e00ff */
[----:B------:R-:W-:Y:S02]  /*2230*/  IADD3 R94, P2, R94, c[0x0][0x2a8], RZ ;  /* 0x0000aa005e5e7a10 */ /* 0x000fe40007f5e0ff */
        /* <DEDUP_REMOVED lines=9> */
[----:B------:R-:W-:-:S02]  /*22d0*/  SHF.R.S32.HI R108, RZ, 0x1f, R117 ;  /* 0x0000001fff6c7819 */ /* 0x000fc40000011475 */
[----:B------:R-:W-:Y:S02]  /*22e0*/  SHF.R.S32.HI R106, RZ, 0x1f, R115 ;  /* 0x0000001fff6a7819 */ /* 0x000fe40000011473 */
[----:B------:R-:W-:Y:S02]  /*22f0*/  IADD3 R67, R139, UR10, RZ ;  /* 0x0000000a8b437c10 */ /* 0x000fe4000fffe0ff */
[----:B------:R-:W-:Y:S02]  /*2300*/  SHF.R.S32.HI R103, RZ, 0x1f, R113 ;  /* 0x0000001fff677819 */ /* 0x000fe40000011471 */
[----:B------:R-:W-:Y:S02]  /*2310*/  IADD3 R82, R137, UR5, RZ ;  /* 0x0000000589527c10 */ /* 0x000fe4000fffe0ff */
[----:B------:R-:W-:Y:S02]  /*2320*/  SHF.R.S32.HI R100, RZ, 0x1f, R112 ;  /* 0x0000001fff647819 */ /* 0x000fe40000011470 */
[----:B------:R-:W-:-:S02]  /*2330*/  IADD3.X R95, R95, c[0x0][0x2ac], RZ, P2, !PT ;  /* 0x0000ab005f5f7a10 */ /* 0x000fc400017fe4ff */
[----:B------:R-:W-:Y:S02]  /*2340*/  IADD3.X R43, R43, c[0x0][0x2ac], RZ, P0, !PT ;  /* 0x0000ab002b2b7a10 */ /* 0x000fe400007fe4ff */
.L_x_7566:
[----:B------:R-:W-:Y:S01]  /*2350*/  IMAD.SHL.U32 R14, R11, 0x40, RZ ;  /* 0x000000400b0e7824 */ /* 0x000fe200078e00ff */
[----:B------:R-:W-:Y:S04]  /*2360*/  ISETP.NE.AND P6, PT, RZ, UR4, PT ;  /* 0x00000004ff007c0c */ /* 0x000fe8000bfc5270 */
[----:B------:R-:W-:Y:S05]  /*2370*/  IADD3 R13, R14, -0x40, RZ ;  /* 0xffffffc00e0d7810 */ /* 0x000fea0007ffe0ff */
[--C-:B------:R-:W-:Y:S02]  /*2380*/  IMAD.IADD R15, R56, 0x1, -R13.reuse ;  /* 0x00000001380f7824 */ /* 0x100fe400078e0a0d */
[----:B------:R-:W-:Y:S03]  /*2390*/  IMAD.IADD R3, R62, 0x1, -R13 ;  /* 0x000000013e037824 */ /* 0x000fe600078e0a0d */
[CC--:B------:R-:W-:Y:S02]  /*23a0*/  ISETP.GE.AND P1, PT, R130.reuse, R15.reuse, PT ;  /* 0x0000000f8200720c */ /* 0x0c0fe40003f26270 */
[C---:B------:R-:W-:Y:S02]  /*23b0*/  ISETP.GE.AND P5, PT, R119.reuse, R15, PT ;  /* 0x0000000f7700720c */ /* 0x040fe40003fa6270 */
[-C--:B------:R-:W-:Y:S02]  /*23c0*/  ISETP.GE.AND P1, PT, R130, R3.reuse, !P1 ;  /* 0x000000038200720c */ /* 0x080fe40004f26270 */
[----:B------:R-:W-:Y:S02]  /*23d0*/  ISETP.GE.AND P5, PT, R119, R3, !P5 ;  /* 0x000000037700720c */ /* 0x000fe40006fa6270 */
[-C--:B------:R-:W-:Y:S02]  /*23e0*/  ISETP.GE.AND P4, PT, R118, R15.reuse, PT ;  /* 0x0000000f7600720c */ /* 0x080fe40003f86270 */
[----:B------:R-:W-:Y:S02]  /*23f0*/  ISETP.GE.AND P2, PT, R116, R15, PT ;  /* 0x0000000f7400720c */ /* 0x000fe40003f46270 */
[-C--:B------:R-:W-:Y:S02]  /*2400*/  ISETP.GE.AND P4, PT, R118, R3.reuse, !P4 ;  /* 0x000000037600720c */ /* 0x080fe40006786270 */
[----:B------:R-:W-:Y:S03]  /*2410*/  ISETP.GE.AND P2, PT, R116, R3, !P2 ;  /* 0x000000037400720c */ /* 0x000fe60005746270 */
[----:B---3--:R-:W2:Y:S02]  /*2420*/  @P1 LDG.E.128 R24, [R88.64] ;  /* 0x0000000658181981 */ /* 0x008ea4000c1e1d00 */
[C---:B------:R-:W-:Y:S05]  /*2430*/  @P5 IADD3 R18, P0, R88.reuse, R77, RZ ;  /* 0x0000004d58125210 */ /* 0x040fea0007f1e0ff */
[----:B------:R-:W-:Y:S01]  /*2440*/  @P5 IMAD.X R19, R89, 0x1, R76, P0 ;  /* 0x0000000159135824 */ /* 0x000fe200000e064c */
        /* <DEDUP_REMOVED lines=8> */
[----:B--2---:R1:W-:Y:S04]  /*24d0*/  @P1 STG.E.128 [R86.64], R24 ;  /* 0x0000001856001986 */ /* 0x0043e8000c101d06 */
        /* <DEDUP_REMOVED lines=26> */
[----:B------:R-:W-:Y:S02]  /*2680*/  ISETP.GE.AND P1, PT, R12, UR4, PT ;  /* 0x000000040c007c0c */ /* 0x000fe4000bf26270 */
[----:B------:R-:W-:Y:S09]  /*2690*/  MOV R85, R83 ;  /* 0x0000005300557202 */ /* 0x000ff20000000f00 */
[----:B------:R-:W-:Y:S02]  /*26a0*/  @!P0 MOV R8, R10 ;  /* 0x0000000a00088202 */ /* 0x000fe40000000f00 */
[----:B------:R-:W-:Y:S03]  /*26b0*/  @!P0 MOV R42, R44 ;  /* 0x0000002c002a8202 */ /* 0x000fe60000000f00 */
[----:B------:R1:W3:Y:S06]  /*26c0*/  @!P0 LDG.E.64 R18, [R8.64] ;  /* 0x0000000608128981 */ /* 0x0002ec000c1e1b00 */
[----:B------:R4:W5:Y:S01]  /*26d0*/  @!P0 LDG.E.64 R32, [R42.64] ;  /* 0x000000062a208981 */ /* 0x000962000c1e1b00 */
[----:B-1----:R-:W-:Y:S02]  /*26e0*/  @!P1 MOV R8, R10 ;  /* 0x0000000a00089202 */ /* 0x002fe40000000f00 */
[----:B----4-:R-:W-:Y:S01]  /*26f0*/  @!P1 MOV R42, R44 ;  /* 0x0000002c002a9202 */ /* 0x010fe20000000f00 */
[----:B-----5:R-:W-:Y:S01]  /*2700*/  @!P0 HADD2.F32 R30, -RZ, R32.H0_H0 ;  /* 0x20000020ff1e8230 */ /* 0x020fe20000004100 */
        /* <DEDUP_REMOVED lines=92> */
.L_x_7532:
[----:B------:R-:W-:Y:S05]  /*2cd0*/  BSYNC B0 ;  /* 0x0000000000007941 */ /* 0x000fea0003800000 */
.L_x_7531:
[----:B------:R-:W-:Y:S01]  /*2ce0*/  BSSY B0, `(.L_x_7533) ;  /* 0x000006e000007945 */ /* 0x000fe20003800000 */
[----:B------:R-:W-:-:S05]  /*2cf0*/  @!P5 BRA `(.L_x_7534) ;  /* 0x000006c00000d947 */ /* 0x000fca0003800000 */
[----:B------:R-:W-:Y:S02]  /*2d00*/  LEA R46, P1, R64, R90, 0x1 ;  /* 0x0000005a402e7211 */ /* 0x000fe400078208ff */
[----:B------:R-:W-:Y:S02]  /*2d10*/  ISETP.GE.AND P0, PT, R16, UR4, PT ;  /* 0x0000000410007c0c */ /* 0x000fe4000bf06270 */
[----:B------:R-:W-:Y:S02]  /*2d20*/  SHF.L.U32 R41, R122, 0x1, RZ ;  /* 0x000000017a297819 */ /* 0x000fe400000006ff */
[----:B------:R-:W-:Y:S02]  /*2d30*/  LEA.HI.X R47, R64, R91, R63, 0x1, P1 ;  /* 0x0000005b402f7211 */ /* 0x000fe400008f0c3f */
[C---:B------:R-:W-:Y:S02]  /*2d40*/  IADD3 R28, P1, R41.reuse, R10, RZ ;  /* 0x0000000a291c7210 */ /* 0x040fe40007f3e0ff */
[----:B------:R-:W-:Y:S01]  /*2d50*/  SHF.L.U64.HI R36, R122, 0x1, R109 ;  /* 0x000000017a247819 */ /* 0x000fe2000001026d */
[----:B---3--:R-:W2:Y:S01]  /*2d60*/  LDG.E.128 R24, [R46.64] ;  /* 0x000000062e187981 */ /* 0x008ea2000c1e1d00 */
        /* <DEDUP_REMOVED lines=101> */
.L_x_7534:
[----:B------:R-:W-:Y:S05]  /*33c0*/  BSYNC B0 ;  /* 0x0000000000007941 */ /* 0x000fea0003800000 */
.L_x_7533:
[----:B------:R-:W-:Y:S01]  /*33d0*/  BSSY B0, `(.L_x_7535) ;  /* 0x0000072000007945 */ /* 0x000fe20003800000 */
[----:B------:R-:W-:-:S05]  /*33e0*/  @!P4 BRA `(.L_x_7536) ;  /* 0x000007000000c947 */ /* 0x000fca0003800000 */
[----:B------:R-:W-:Y:S02]  /*33f0*/  LEA R46, P1, R66, R90, 0x1 ;  /* 0x0000005a422e7211 */ /* 0x000fe400078208ff */
[----:B------:R-:W-:Y:S02]  /*3400*/  ISETP.GE.AND P0, PT, R16, UR4, PT ;  /* 0x0000000410007c0c */ /* 0x000fe4000bf06270 */
[----:B------:R-:W-:Y:S02]  /*3410*/  SHF.L.U32 R45, R117, 0x1, RZ ;  /* 0x00000001752d7819 */ /* 0x000fe400000006ff */
[----:B------:R-:W-:Y:S02]  /*3420*/  LEA.HI.X R47, R66, R91, R65, 0x1, P1 ;  /* 0x0000005b422f7211 */ /* 0x000fe400008f0c41 */
[----:B------:R-:W-:Y:S02]  /*3430*/  IADD3 R28, P1, R45, R10, RZ ;  /* 0x0000000a2d1c7210 */ /* 0x000fe40007f3e0ff */
[----:B------:R-:W-:Y:S01]  /*3440*/  SHF.L.U64.HI R36, R117, 0x1, R108 ;  /* 0x0000000175247819 */ /* 0x000fe2000001026c */
[----:B---3--:R-:W2:Y:S01]  /*3450*/  LDG.E.128 R24, [R46.64] ;  /* 0x000000062e187981 */ /* 0x008ea2000c1e1d00 */
[----:B-1----:R-:W-:Y:S02]  /*3460*/  IADD3 R40, P4, R45, R44, RZ ;  /* 0x0000002c2d287210 */ /* 0x002fe40007f9e0ff */
[C---:B------:R-:W-:Y:S02]  /*3470*/  IADD3.X R29, R36.reuse, R9, RZ, P1, !PT ;  /* 0x00000009241d7210 */ /* 0x040fe40000ffe4ff */
[----:B------:R-:W-:Y:S02]  /*3480*/  IADD3.X R41, R36, R43, RZ, P4, !PT ;  /* 0x0000002b24297210 */ /* 0x000fe400027fe4ff */
[C---:B------:R-:W-:Y:S01]  /*3490*/  LEA R48, P4, R69.reuse, R90, 0x1 ;  /* 0x0000005a45307211 */ /* 0x040fe200078808ff */
        /* <DEDUP_REMOVED lines=101> */
.L_x_7536:
[----:B------:R-:W-:Y:S05]  /*3af0*/  BSYNC B0 ;  /* 0x0000000000007941 */ /* 0x000fea0003800000 */
.L_x_7535:
[----:B------:R-:W-:Y:S01]  /*3b00*/  BSSY B0, `(.L_x_7537) ;  /* 0x0000076000007945 */ /* 0x000fe20003800000 */
[----:B------:R-:W-:-:S05]  /*3b10*/  @!P2 BRA `(.L_x_7538) ;  /* 0x000007400000a947 */ /* 0x000fca0003800000 */
[----:B-1----:R-:W-:Y:S02]  /*3b20*/  MOV R41, 0x60 ;  /* 0x0000006000297802 */ /* 0x002fe40000000f00 */
[----:B------:R-:W-:Y:S02]  /*3b30*/  ISETP.GE.AND P0, PT, R16, UR4, PT ;  /* 0x0000000410007c0c */ /* 0x000fe4000bf06270 */
[----:B------:R-:W-:Y:S01]  /*3b40*/  SHF.L.U32 R45, R115, 0x1, RZ ;  /* 0x00000001732d7819 */ /* 0x000fe200000006ff */
[----:B------:R-:W-:Y:S01]  /*3b50*/  IMAD.WIDE.U32 R46, R41, c[0x0][0x288], R90 ;  /* 0x0000a200292e7a25 */ /* 0x000fe200078e005a */
[----:B------:R-:W-:Y:S02]  /*3b60*/  SHF.L.U64.HI R36, R115, 0x1, R106 ;  /* 0x0000000173247819 */ /* 0x000fe4000001026a */
[----:B------:R-:W-:Y:S01]  /*3b70*/  IADD3 R28, P1, R45, R10, RZ ;  /* 0x0000000a2d1c7210 */ /* 0x000fe20007f3e0ff */
[----:B------:R-:W-:Y:S01]  /*3b80*/  IMAD R40, R41, c[0x0][0x28c], RZ ;  /* 0x0000a30029287a24 */ /* 0x000fe200078e02ff */
[----:B------:R-:W-:Y:S02]  /*3b90*/  IADD3 R38, P2, R45, R44, RZ ;  /* 0x0000002c2d267210 */ /* 0x000fe40007f5e0ff */
[C---:B------:R-:W-:Y:S02]  /*3ba0*/  IADD3.X R29, R36.reuse, R9, RZ, P1, !PT ;  /* 0x00000009241d7210 */ /* 0x040fe40000ffe4ff */
[----:B------:R-:W-:Y:S02]  /*3bb0*/  IADD3 R47, R47, R40, RZ ;  /* 0x000000282f2f7210 */ /* 0x000fe40007ffe0ff */
[----:B------:R-:W-:Y:S01]  /*3bc0*/  IADD3.X R39, R36, R43, RZ, P2, !PT ;  /* 0x0000002b24277210 */ /* 0x000fe200017fe4ff */
[----:B---3--:R-:W2:Y:S01]  /*3bd0*/  @!P0 LDG.E.64 R18, [R28.64] ;  /* 0x000000061c128981 */ /* 0x008ea2000c1e1b00 */
[----:B------:R-:W-:Y:S02]  /*3be0*/  MOV R85, R83 ;  /* 0x0000005300557202 */ /* 0x000fe40000000f00 */
[----:B------:R-:W-:Y:S03]  /*3bf0*/  ISETP.GE.AND P1, PT, R12, UR4, PT ;  /* 0x000000040c007c0c */ /* 0x000fe6000bf26270 */
[C---:B------:R-:W-:Y:S01]  /*3c00*/  IMAD.WIDE.U32 R48, R41.reuse, c[0x0][0x198], R84 ;  /* 0x0000660029307a25 */ /* 0x040fe200078e0054 */
[----:B------:R1:W3:Y:S03]  /*3c10*/  LDG.E.128 R24, [R46.64] ;  /* 0x000000062e187981 */ /* 0x0002e6000c1e1d00 */
[----:B------:R-:W-:Y:S04]  /*3c20*/  IMAD R41, R41, c[0x0][0x19c], RZ ;  /* 0x0000670029297a24 */ /* 0x000fe800078e02ff */
[----:B------:R-:W-:Y:S01]  /*3c30*/  IMAD.IADD R49, R49, 0x1, R41 ;  /* 0x0000000131317824 */ /* 0x000fe200078e0229 */
[----:B------:R-:W4:Y:S01]  /*3c40*/  @!P0 LDG.E.64 R34, [R38.64] ;  /* 0x0000000626228981 */ /* 0x000f22000c1e1b00 */
[----:B-1----:R-:W-:Y:S01]  /*3c50*/  LEA R46, P2, R73, R90, 0x1 ;  /* 0x0000005a492e7211 */ /* 0x002fe200078408ff */
[----:B----4-:R-:W-:Y:S01]  /*3c60*/  @!P0 HADD2.F32 R32, -RZ, R34.H0_H0 ;  /* 0x20000022ff208230 */ /* 0x010fe20000004100 */
[----:B---3--:R-:W-:Y:S01]  /*3c70*/  @!P0 MOV R15, R24 ;  /* 0x00000018000f8202 */ /* 0x008fe20000000f00 */
[--C-:B--2---:R-:W-:Y:S01]  /*3c80*/  @!P0 HADD2.F32 R22, -RZ, R18.reuse.H0_H0 ;  /* 0x20000012ff168230 */ /* 0x104fe20000004100 */
        /* <DEDUP_REMOVED lines=43> */
[----:B------:R2:W1:Y:S08]  /*3f40*/  LDG.E.128 R20, [R46.64] ;  /* 0x000000062e147981 */ /* 0x000470000c1e1d00 */
[----:B------:R-:W3:Y:S06]  /*3f50*/  @!P1 LDG.E.64 R18, [R28.64+0x40] ;  /* 0x000040061c129981 */ /* 0x000eec000c1e1b00 */
[----:B------:R-:W4:Y:S01]  /*3f60*/  @!P1 LDG.E.64 R34, [R38.64+0x40] ;  /* 0x0000400626229981 */ /* 0x000f22000c1e1b00 */
[C---:B--2---:R-:W-:Y:S04]  /*3f70*/  LEA R46, P0, R75.reuse, R84, 0x1 ;  /* 0x000000544b2e7211 */ /* 0x044fe800078008ff */
[----:B------:R-:W-:Y:S01]  /*3f80*/  LEA.HI.X R47, R75, R83, R74, 0x1, P0 ;  /* 0x000000534b2f7211 */ /* 0x000fe200000f0c4a */
[----:B-1----:R-:W-:Y:S01]  /*3f90*/  @!P1 IMAD.MOV.U32 R27, RZ, RZ, R21 ;  /* 0x000000ffff1b9224 */ /* 0x002fe200078e0015 */
[----:B------:R-:W-:Y:S02]  /*3fa0*/  @!P1 MOV R15, R20 ;  /* 0x00000014000f9202 */ /* 0x000fe40000000f00 */
[----:B------:R-:W-:Y:S03]  /*3fb0*/  @!P1 MOV R26, R22 ;  /* 0x00000016001a9202 */ /* 0x000fe60000000f00 */
[--C-:B------:R-:W-:Y:S02]  /*3fc0*/  @!P1 HADD2.F32 R31, -RZ, R15.reuse.H1_H1 ;  /* 0x3000000fff1f9230 */ /* 0x100fe40000004100 */
[--C-:B---3--:R-:W-:Y:S02]  /*3fd0*/  @!P1 HADD2.F32 R30, -RZ, R18.reuse.H0_H0 ;  /* 0x20000012ff1e9230 */ /* 0x108fe40000004100 */
[----:B------:R-:W-:Y:S02]  /*3fe0*/  @!P1 HADD2.F32 R25, -RZ, R15.H0_H0 ;  /* 0x2000000fff199230 */ /* 0x000fe40000004100 */
[----:B------:R-:W-:Y:S01]  /*3ff0*/  @!P1 HADD2.F32 R24, -RZ, R18.H1_H1 ;  /* 0x30000012ff189230 */ /* 0x000fe20000004100 */
        /* <DEDUP_REMOVED lines=38> */
.L_x_7538:
[----:B------:R-:W-:Y:S05]  /*4260*/  BSYNC B0 ;  /* 0x0000000000007941 */ /* 0x000fea0003800000 */
.L_x_7537:
[----:B------:R-:W-:Y:S01]  /*4270*/  IMAD.MOV.U32 R0, RZ, RZ, c[0x0][0x230] ;  /* 0x00008c00ff007624 */ /* 0x000fe200078e00ff */
[----:B------:R-:W-:Y:S01]  /*4280*/  ULDC UR4, c[0x0][0x230] ;  /* 0x00008c0000047ab9 */ /* 0x000fe20000000800 */
[----:B------:R-:W-:Y:S02]  /*4290*/  IMAD.MOV.U32 R42, RZ, RZ, R44 ;  /* 0x000000ffff2a7224 */ /* 0x000fe400078e002c */
[----:B------:R-:W-:Y:S02]  /*42a0*/  IMAD.U32 R3, R0, -0x20, RZ ;  /* 0xffffffe000037824 */ /* 0x000fe400078e00ff */
[----:B------:R-:W-:Y:S03]  /*42b0*/  IMAD.MOV.U32 R8, RZ, RZ, R10 ;  /* 0x000000ffff087224 */ /* 0x000fe600078e000a */
[C---:B------:R-:W-:Y:S02]  /*42c0*/  LEA R44, P1, R3.reuse, R42, 0x1 ;  /* 0x0000002a032c7211 */ /* 0x040fe400078208ff */
[C---:B------:R-:W-:Y:S02]  /*42d0*/  LEA R10, P0, R3.reuse, R8, 0x1 ;  /* 0x00000008030a7211 */ /* 0x040fe400078008ff */
[C---:B------:R-:W-:Y:S02]  /*42e0*/  LEA.HI.X.SX32 R43, R3.reuse, R43, 0x1, P1 ;  /* 0x0000002b032b7211 */ /* 0x040fe400008f0eff */
[----:B------:R-:W-:Y:S01]  /*42f0*/  LEA.HI.X.SX32 R9, R3, R9, 0x1, P0 ;  /* 0x0000000903097211 */ /* 0x000fe200000f0eff */
[----:B------:R-:W-:-:S05]  /*4300*/  BRA `(.L_x_7539) ;  /* 0x000033c000007947 */ /* 0x000fca0003800000 */
.L_x_7530:
        /* <DEDUP_REMOVED lines=9> */
[----:B---3--:R-:W-:Y:S01]  /*43a0*/  HADD2.F32 R33, -RZ, R36.H1_H1 ;  /* 0x30000024ff217230 */ /* 0x008fe20000004100 */
        /* <DEDUP_REMOVED lines=81> */
.L_x_7543:
[----:B------:R-:W-:Y:S05]  /*48c0*/  BSYNC B0 ;  /* 0x0000000000007941 */ /* 0x000fea0003800000 */
.L_x_7542:
[----:B------:R-:W-:Y:S01]  /*48d0*/  IMAD.MOV.U32 R85, RZ, RZ, R83 ;  /* 0x000000ffff557224 */ /* 0x000fe200078e0053 */
[----:B------:R-:W-:Y:S01]  /*48e0*/  ISETP.GE.AND P0, PT, R12, UR4, PT ;  /* 0x000000040c007c0c */ /* 0x000fe2000bf06270 */
[----:B------:R-:W-:Y:S01]  /*48f0*/  BSSY B0, `(.L_x_7544) ;  /* 0x000005a000007945 */ /* 0x000fe20003800000 */
[----:B------:R-:W-:Y:S02]  /*4900*/  IADD3 R144, P1, R90, 0x80, RZ ;  /* 0x000000805a907810 */ /* 0x000fe40007f3e0ff */
[----:B-----5:R2:W-:Y:S03]  /*4910*/  STG.E.128 [R84.64], R36 ;  /* 0x0000002454007986 */ /* 0x0205e6000c101d06 */
[----:B------:R-:W-:Y:S01]  /*4920*/  IMAD.X R145, RZ, RZ, R91, P1 ;  /* 0x000000ffff917224 */ /* 0x000fe200008e065b */
[----:B--2---:R2:W5:Y:S05]  /*4930*/  LDG.E.128 R36, [R90.64+0x80] ;  /* 0x000080065a247981 */ /* 0x00456a000c1e1d00 */
        /* <DEDUP_REMOVED lines=85> */
.L_x_7545:
[----:B------:R-:W-:Y:S05]  /*4e90*/  BSYNC B0 ;  /* 0x0000000000007941 */ /* 0x000fea0003800000 */
.L_x_7544:
[----:B-----5:R4:W-:Y:S02]  /*4ea0*/  STG.E.128 [R84.64+0x80], R36 ;  /* 0x0000802454007986 */ /* 0x0209e4000c101d06 */
.L_x_7541:
[----:B------:R-:W-:Y:S05]  /*4eb0*/  BSYNC B1 ;  /* 0x0000000000017941 */ /* 0x000fea0003800000 */
.L_x_7540:
        /* <DEDUP_REMOVED lines=22> */
[----:B----4-:R-:W-:Y:S02]  /*5020*/  IADD3 R85, P5, R122, R140, RZ ;  /* 0x0000008c7a557210 */ /* 0x010fe40007fbe0ff */
[----:B------:R-:W-:Y:S02]  /*5030*/  LEA.HI.X.SX32 R19, R141, R147, 0x1, P0 ;  /* 0x000000938d137211 */ /* 0x000fe400000f0eff */
[----:B------:R-:W-:Y:S02]  /*5040*/  LEA.HI.X.SX32 R140, R140, R109, 0x1, P5 ;  /* 0x0000006d8c8c7211 */ /* 0x000fe400028f0eff */
[C---:B------:R-:W-:Y:S01]  /*5050*/  LEA R142, P0, R85.reuse, R92, 0x1 ;  /* 0x0000005c558e7211 */ /* 0x040fe200078008ff */
[----:B------:R-:W4:Y:S01]  /*5060*/  LDG.E.128 R24, [R18.64] ;  /* 0x0000000612187981 */ /* 0x000f22000c1e1d00 */
[----:B------:R-:W-:Y:S02]  /*5070*/  @P1 IADD3 R144, RZ, -UR5, RZ ;  /* 0x80000005ff901c10 */ /* 0x000fe4000fffe0ff */
[----:B------:R-:W-:Y:S02]  /*5080*/  LEA.HI.X R143, R85, R93, R140, 0x1, P0 ;  /* 0x0000005d558f7211 */ /* 0x000fe400000f0c8c */
[----:B------:R-:W-:Y:S04]  /*5090*/  IADD3 R85, P0, R122, R144, RZ ;  /* 0x000000907a557210 */ /* 0x000fe80007f1e0ff */
[----:B------:R-:W-:Y:S01]  /*50a0*/  LEA.HI.X.SX32 R144, R144, R109, 0x1, P0 ;  /* 0x0000006d90907211 */ /* 0x000fe200000f0eff */
[----:B--2---:R-:W2:Y:S01]  /*50b0*/  LDG.E.128 R140, [R142.64] ;  /* 0x000000068e8c7981 */ /* 0x004ea2000c1e1d00 */
[C---:B------:R-:W-:Y:S04]  /*50c0*/  LEA R36, P0, R85.reuse, R94, 0x1 ;  /* 0x0000005e55247211 */ /* 0x040fe800078008ff */
[----:B------:R-:W-:Y:S05]  /*50d0*/  LEA.HI.X R37, R85, R95, R144, 0x1, P0 ;  /* 0x0000005f55257211 */ /* 0x000fea00000f0c90 */
[----:B---3--:R1:W3:Y:S02]  /*50e0*/  LDG.E.128 R48, [R36.64] ;  /* 0x0000000624307981 */ /* 0x0082e4000c1e1d00 */
[----:B-1----:R-:W-:Y:S02]  /*50f0*/  HADD2.F32 R36, -RZ, R47.H0_H0 ;  /* 0x2000002fff247230 */ /* 0x002fe40000004100 */
[--C-:B----4-:R-:W-:Y:S01]  /*5100*/  HADD2.F32 R30, -RZ, R24.reuse.H0_H0 ;  /* 0x20000018ff1e7230 */ /* 0x110fe20000004100 */
[----:B------:R-:W-:Y:S01]  /*5110*/  MOV R31, R25 ;  /* 0x00000019001f7202 */ /* 0x000fe20000000f00 */
[----:B------:R-:W-:Y:S01]  /*5120*/  HADD2.F32 R28, -RZ, R24.H1_H1 ;  /* 0x30000018ff1c7230 */ /* 0x000fe20000004100 */
[----:B------:R-:W-:Y:S02]  /*5130*/  MOV R21, R27 ;  /* 0x0000001b00157202 */ /* 0x000fe40000000f00 */
[----:B------:R-:W-:Y:S01]  /*5140*/  MOV R22, R26 ;  /* 0x0000001a00167202 */ /* 0x000fe20000000f00 */
[--C-:B------:R-:W-:Y:S02]  /*5150*/  HADD2.F32 R26, -RZ, R31.reuse.H0_H0 ;  /* 0x2000001fff1a7230 */ /* 0x100fe40000004100 */
[----:B------:R-:W-:Y:S02]  /*5160*/  HADD2.F32 R24, -RZ, R31.H1_H1 ;  /* 0x3000001fff187230 */ /* 0x000fe40000004100 */
        /* <DEDUP_REMOVED lines=11> */
[----:B------:R-:W-:Y:S01]  /*5220*/  @!P1 FADD.FTZ R23, -R23, -RZ ;  /* 0x800000ff17179221 */ /* 0x000fe20000010100 */
[----:B------:R-:W-:Y:S01]  /*5230*/  HADD2.F32 R34, -RZ, R48.H1_H1 ;  /* 0x30000030ff227230 */ /* 0x000fe20000004100 */
[----:B------:R-:W-:Y:S01]  /*5240*/  FMUL.FTZ R2, R28, R27 ;  /* 0x0000001b1c027220 */ /* 0x000fe20000410000 */
[----:B------:R-:W-:Y:S01]  /*5250*/  HADD2.F32 R18, -RZ, R143.H0_H0 ;  /* 0x2000008fff127230 */ /* 0x000fe20000004100 */
[----:B------:R-:W-:Y:S01]  /*5260*/  FMUL.FTZ R3, R26, R25 ;  /* 0x000000191a037220 */ /* 0x000fe20000410000 */
[--C-:B------:R-:W-:Y:S01]  /*5270*/  HADD2.F32 R25, -RZ, R22.reuse.H0_H0 ;  /* 0x20000016ff197230 */ /* 0x100fe20000004100 */
[----:B------:R-:W-:Y:S01]  /*5280*/  @!P1 FADD.FTZ R20, -R20, -RZ ;  /* 0x800000ff14149221 */ /* 0x000fe20000010100 */
[----:B------:R-:W-:Y:S01]  /*5290*/  HADD2.F32 R37, -RZ, R49.H0_H0 ;  /* 0x20000031ff257230 */ /* 0x000fe20000004100 */
[----:B------:R-:W-:Y:S01]  /*52a0*/  FFMA.FTZ R0, R33, R32, R0 ;  /* 0x0000002021007223 */ /* 0x000fe20000010000 */
[----:B------:R-:W-:Y:S01]  /*52b0*/  HADD2.F32 R15, -RZ, R143.H1_H1 ;  /* 0x3000008fff0f7230 */ /* 0x000fe20000004100 */
        /* <DEDUP_REMOVED lines=32> */
.L_x_7549:
[----:B------:R-:W-:Y:S05]  /*54c0*/  BSYNC B0 ;  /* 0x0000000000007941 */ /* 0x000fea0003800000 */
.L_x_7548:
        /* <DEDUP_REMOVED lines=27> */
[----:B------:R-:W3:Y:S01]  /*5680*/  LDG.E.128 R24, [R18.64] ;  /* 0x0000000612187981 */ /* 0x000ee2000c1e1d00 */
[----:B------:R-:W-:Y:S02]  /*5690*/  @P1 IADD3 R146, RZ, -UR5, RZ ;  /* 0x80000005ff921c10 */ /* 0x000fe4000fffe0ff */
[----:B------:R-:W-:Y:S02]  /*56a0*/  LEA.HI.X R143, R85, R93, R140, 0x1, P0 ;  /* 0x0000005d558f7211 */ /* 0x000fe400000f0c8c */
[----:B------:R-:W-:Y:S04]  /*56b0*/  IADD3 R85, P0, R114, R146, RZ ;  /* 0x0000009272557210 */ /* 0x000fe80007f1e0ff */
[----:B------:R-:W-:Y:S01]  /*56c0*/  LEA.HI.X.SX32 R146, R146, R107, 0x1, P0 ;  /* 0x0000006b92927211 */ /* 0x000fe200000f0eff */
[----:B------:R-:W4:Y:S01]  /*56d0*/  LDG.E.128 R140, [R142.64] ;  /* 0x000000068e8c7981 */ /* 0x000f22000c1e1d00 */
[C---:B------:R-:W-:Y:S04]  /*56e0*/  LEA R36, P0, R85.reuse, R94, 0x1 ;  /* 0x0000005e55247211 */ /* 0x040fe800078008ff */
[----:B------:R-:W-:Y:S05]  /*56f0*/  LEA.HI.X R37, R85, R95, R146, 0x1, P0 ;  /* 0x0000005f55257211 */ /* 0x000fea00000f0c92 */
[----:B--2---:R1:W2:Y:S02]  /*5700*/  LDG.E.128 R48, [R36.64] ;  /* 0x0000000624307981 */ /* 0x0042a4000c1e1d00 */
[----:B-1----:R-:W-:Y:S02]  /*5710*/  HADD2.F32 R36, -RZ, R47.H0_H0 ;  /* 0x2000002fff247230 */ /* 0x002fe40000004100 */
[--C-:B---3--:R-:W-:Y:S01]  /*5720*/  HADD2.F32 R30, -RZ, R24.reuse.H0_H0 ;  /* 0x20000018ff1e7230 */ /* 0x108fe20000004100 */
[----:B------:R-:W-:Y:S01]  /*5730*/  MOV R31, R25 ;  /* 0x00000019001f7202 */ /* 0x000fe20000000f00 */
[----:B------:R-:W-:Y:S01]  /*5740*/  HADD2.F32 R28, -RZ, R24.H1_H1 ;  /* 0x30000018ff1c7230 */ /* 0x000fe20000004100 */
[----:B------:R-:W-:Y:S02]  /*5750*/  MOV R21, R27 ;  /* 0x0000001b00157202 */ /* 0x000fe40000000f00 */
[----:B------:R-:W-:Y:S01]  /*5760*/  MOV R22, R26 ;  /* 0x0000001a00167202 */ /* 0x000fe20000000f00 */
[--C-:B------:R-:W-:Y:S02]  /*5770*/  HADD2.F32 R26, -RZ, R31.reuse.H0_H0 ;  /* 0x2000001fff1a7230 */ /* 0x100fe40000004100 */
[----:B------:R-:W-:Y:S02]  /*5780*/  HADD2.F32 R24, -RZ, R31.H1_H1 ;  /* 0x3000001fff187230 */ /* 0x000fe40000004100 */
[--C-:B----4-:R-:W-:Y:S02]  /*5790*/  HADD2.F32 R29, -RZ, R140.reuse.H0_H0 ;  /* 0x2000008cff1d7230 */ /* 0x110fe40000004100 */
[----:B------:R-:W-:Y:S02]  /*57a0*/  HADD2.F32 R27, -RZ, R140.H1_H1 ;  /* 0x3000008cff1b7230 */ /* 0x000fe40000004100 */
[--C-:B------:R-:W-:Y:S01]  /*57b0*/  HADD2.F32 R25, -RZ, R141.reuse.H0_H0 ;  /* 0x2000008dff197230 */ /* 0x100fe20000004100 */
[----:B------:R-:W-:Y:S01]  /*57c0*/  @!P1 FADD.FTZ R29, -R29, -RZ ;  /* 0x800000ff1d1d9221 */ /* 0x000fe20000010100 */
[----:B------:R-:W-:Y:S01]  /*57d0*/  HADD2.F32 R23, -RZ, R141.H1_H1 ;  /* 0x3000008dff177230 */ /* 0x000fe20000004100 */
[----:B------:R-:W-:Y:S01]  /*57e0*/  @!P1 FADD.FTZ R27, -R27, -RZ ;  /* 0x800000ff1b1b9221 */ /* 0x000fe20000010100 */
[----:B------:R-:W-:Y:S01]  /*57f0*/  HADD2.F32 R20, -RZ, R142.H0_H0 ;  /* 0x2000008eff147230 */ /* 0x000fe20000004100 */
[----:B------:R-:W-:Y:S01]  /*5800*/  @!P1 FADD.FTZ R25, -R25, -RZ ;  /* 0x800000ff19199221 */ /* 0x000fe20000010100 */
[----:B--2---:R-:W-:Y:S01]  /*5810*/  HADD2.F32 R32, -RZ, R48.H0_H0 ;  /* 0x20000030ff207230 */ /* 0x004fe20000004100 */
        /* <DEDUP_REMOVED lines=44> */
.L_x_7551:
[----:B------:R-:W-:Y:S05]  /*5ae0*/  BSYNC B0 ;  /* 0x0000000000007941 */ /* 0x000fea0003800000 */
.L_x_7550:
[----:B-----5:R1:W-:Y:S02]  /*5af0*/  STG.E.128 [R144.64+0x80], R32 ;  /* 0x0000802090007986 */ /* 0x0203e4000c101d06 */
.L_x_7547:
[----:B------:R-:W-:Y:S05]  /*5b00*/  BSYNC B1 ;  /* 0x0000000000017941 */ /* 0x000fea0003800000 */
.L_x_7546:
[----:B------:R-:W-:Y:S01]  /*5b10*/  BSSY B1, `(.L_x_7552) ;  /* 0x00000c6000017945 */ /* 0x000fe20003800000 */
[----:B------:R-:W-:-:S05]  /*5b20*/  @!P4 BRA `(.L_x_7553) ;  /* 0x00000c400000c947 */ /* 0x000fca0003800000 */
[C---:B------:R-:W-:Y:S01]  /*5b30*/  LEA R142, P0, R66.reuse, R90, 0x1 ;  /* 0x0000005a428e7211 */ /* 0x040fe200078008ff */
[----:B------:R-:W-:Y:S03]  /*5b40*/  BSSY B0, `(.L_x_7554) ;  /* 0x000005d000007945 */ /* 0x000fe60003800000 */
[----:B------:R-:W-:Y:S02]  /*5b50*/  LEA.HI.X R143, R66, R91, R65, 0x1, P0 ;  /* 0x0000005b428f7211 */ /* 0x000fe400000f0c41 */
[----:B------:R-:W-:Y:S03]  /*5b60*/  ISETP.GE.AND P0, PT, R16, UR4, PT ;  /* 0x0000000410007c0c */ /* 0x000fe6000bf06270 */
[----:B-1-3--:R1:W5:Y:S10]  /*5b70*/  LDG.E.128 R32, [R142.64] ;  /* 0x000000068e207981 */ /* 0x00a374000c1e1d00 */
        /* <DEDUP_REMOVED lines=15> */
[----:B----4-:R-:W-:Y:S02]  /*5c70*/  IADD3 R85, P4, R117, R140, RZ ;  /* 0x0000008c75557210 */ /* 0x010fe40007f9e0ff */
[----:B------:R-:W-:Y:S02]  /*5c80*/  LEA.HI.X.SX32 R19, R141, R143, 0x1, P0 ;  /* 0x0000008f8d137211 */ /* 0x000fe400000f0eff */
[----:B------:R-:W-:Y:S02]  /*5c90*/  LEA.HI.X.SX32 R140, R140, R108, 0x1, P4 ;  /* 0x0000006c8c8c7211 */ /* 0x000fe400020f0eff */
[C---:B-1----:R-:W-:Y:S01]  /*5ca0*/  LEA R142, P0, R85.reuse, R92, 0x1 ;  /* 0x0000005c558e7211 */ /* 0x042fe200078008ff */
        /* <DEDUP_REMOVED lines=70> */
.L_x_7555:
[----:B------:R-:W-:Y:S05]  /*6110*/  BSYNC B0 ;  /* 0x0000000000007941 */ /* 0x000fea0003800000 */
.L_x_7554:
[C---:B------:R-:W-:Y:S01]  /*6120*/  LEA R2, P1, R138.reuse, R84, 0x1 ;  /* 0x000000548a027211 */ /* 0x040fe200078208ff */
[----:B------:R-:W-:Y:S01]  /*6130*/  BSSY B0, `(.L_x_7556) ;  /* 0x0000060000007945 */ /* 0x000fe20003800000 */
[C---:B-1----:R-:W-:Y:S02]  /*6140*/  LEA R142, P0, R69.reuse, R90, 0x1 ;  /* 0x0000005a458e7211 */ /* 0x042fe400078008ff */
        /* <DEDUP_REMOVED lines=94> */
.L_x_7557:
[----:B------:R-:W-:Y:S05]  /*6730*/  BSYNC B0 ;  /* 0x0000000000007941 */ /* 0x000fea0003800000 */
.L_x_7556:
[C---:B------:R-:W-:Y:S04]  /*6740*/  LEA R2, P0, R71.reuse, R84, 0x1 ;  /* 0x0000005447027211 */ /* 0x040fe800078008ff */
[----:B------:R-:W-:Y:S05]  /*6750*/  LEA.HI.X R3, R71, R83, R70, 0x1, P0 ;  /* 0x0000005347037211 */ /* 0x000fea00000f0c46 */
[----:B-----5:R3:W-:Y:S04]  /*6760*/  STG.E.128 [R2.64], R32 ;  /* 0x0000002002007986 */ /* 0x0207e8000c101d06 */
.L_x_7553:
[----:B------:R-:W-:Y:S05]  /*6770*/  BSYNC B1 ;  /* 0x0000000000017941 */ /* 0x000fea0003800000 */
.L_x_7552:
        /* <DEDUP_REMOVED lines=8> */
[----:B---3--:R1:W5:Y:S01]  /*6800*/  LDG.E.128 R32, [R142.64] ;  /* 0x000000068e207981 */ /* 0x008362000c1e1d00 */
        /* <DEDUP_REMOVED lines=89> */
.L_x_7561:
[----:B------:R-:W-:Y:S05]  /*6da0*/  BSYNC B0 ;  /* 0x0000000000007941 */ /* 0x000fea0003800000 */
.L_x_7560:
[----:B----4-:R-:W-:Y:S01]  /*6db0*/  IMAD.MOV.U32 R85, RZ, RZ, R83 ;  /* 0x000000ffff557224 */ /* 0x010fe200078e0053 */
[----:B-1----:R-:W-:Y:S01]  /*6dc0*/  LEA R142, P0, R73, R90, 0x1 ;  /* 0x0000005a498e7211 */ /* 0x002fe200078008ff */
[C---:B------:R-:W-:Y:S01]  /*6dd0*/  IMAD R0, R145.reuse, c[0x0][0x19c], RZ ;  /* 0x0000670091007a24 */ /* 0x040fe200078e02ff */
[----:B------:R-:W-:Y:S01]  /*6de0*/  BSSY B0, `(.L_x_7562) ;  /* 0x0000060000007945 */ /* 0x000fe20003800000 */
[----:B------:R-:W-:Y:S01]  /*6df0*/  IMAD.WIDE.U32 R2, R145, c[0x0][0x198], R84 ;  /* 0x0000660091027a25 */ /* 0x000fe200078e0054 */
[----:B------:R-:W-:Y:S02]  /*6e00*/  LEA.HI.X R143, R73, R91, R72, 0x1, P0 ;  /* 0x0000005b498f7211 */ /* 0x000fe400000f0c48 */
[----:B------:R-:W-:Y:S02]  /*6e10*/  ISETP.GE.AND P0, PT, R12, UR4, PT ;  /* 0x000000040c007c0c */ /* 0x000fe4000bf06270 */
[----:B------:R-:W-:Y:S05]  /*6e20*/  IADD3 R3, R3, R0, RZ ;  /* 0x0000000003037210 */ /* 0x000fea0007ffe0ff */
[----:B-----5:R1:W-:Y:S04]  /*6e30*/  STG.E.128 [R2.64], R32 ;  /* 0x0000002002007986 */ /* 0x0203e8000c101d06 */
[----:B-1----:R1:W5:Y:S02]  /*6e40*/  LDG.E.128 R32, [R142.64] ;  /* 0x000000068e207981 */ /* 0x002364000c1e1d00 */
        /* <DEDUP_REMOVED lines=14> */
[----:B------:R-:W-:Y:S02]  /*6f30*/  IADD3 R85, P2, R112, R141, RZ ;  /* 0x0000008d70557210 */ /* 0x000fe40007f5e0ff */
[C---:B------:R-:W-:Y:S02]  /*6f40*/  LEA R18, P0, R140.reuse, R142, 0x1 ;  /* 0x0000008e8c127211 */ /* 0x040fe400078008ff */
[----:B------:R-:W-:Y:S02]  /*6f50*/  @P1 IADD3 R145, RZ, -UR5, RZ ;  /* 0x80000005ff911c10 */ /* 0x000fe4000fffe0ff */
[----:B------:R-:W-:Y:S02]  /*6f60*/  LEA.HI.X.SX32 R19, R140, R143, 0x1, P0 ;  /* 0x0000008f8c137211 */ /* 0x000fe400000f0eff */
[----:B------:R-:W-:Y:S02]  /*6f70*/  LEA.HI.X.SX32 R140, R141, R100, 0x1, P2 ;  /* 0x000000648d8c7211 */ /* 0x000fe400010f0eff */
[C---:B-1----:R-:W-:Y:S01]  /*6f80*/  LEA R142, P0, R85.reuse, R92, 0x1 ;  /* 0x0000005c558e7211 */ /* 0x042fe200078008ff */
[----:B------:R-:W3:Y:S03]  /*6f90*/  LDG.E.128 R24, [R18.64] ;  /* 0x0000000612187981 */ /* 0x000ee6000c1e1d00 */
        /* <DEDUP_REMOVED lines=68> */
.L_x_7563:
[----:B------:R-:W-:Y:S05]  /*73e0*/  BSYNC B0 ;  /* 0x0000000000007941 */ /* 0x000fea0003800000 */
.L_x_7562:
[C---:B------:R-:W-:Y:S04]  /*73f0*/  LEA R2, P0, R75.reuse, R84, 0x1 ;  /* 0x000000544b027211 */ /* 0x040fe800078008ff */
[----:B------:R-:W-:Y:S05]  /*7400*/  LEA.HI.X R3, R75, R83, R74, 0x1, P0 ;  /* 0x000000534b037211 */ /* 0x000fea00000f0c4a */
[----:B-----5:R3:W-:Y:S04]  /*7410*/  STG.E.128 [R2.64], R32 ;  /* 0x0000002002007986 */ /* 0x0207e8000c101d06 */
.L_x_7559:
[----:B------:R-:W-:Y:S05]  /*7420*/  BSYNC B1 ;  /* 0x0000000000017941 */ /* 0x000fea0003800000 */
.L_x_7558:
[----:B---3--:R-:W-:Y:S01]  /*7430*/  IMAD.MOV.U32 R3, RZ, RZ, c[0x0][0x230] ;  /* 0x00008c00ff037624 */ /* 0x008fe200078e00ff */
[----:B------:R-:W-:Y:S03]  /*7440*/  ULDC UR4, c[0x0][0x230] ;  /* 0x00008c0000047ab9 */ /* 0x000fe60000000800 */
[----:B------:R-:W-:Y:S05]  /*7450*/  IMAD.U32 R3, R3, -0x20, RZ ;  /* 0xffffffe003037824 */ /* 0x000fea00078e00ff */
[C---:B------:R-:W-:Y:S02]  /*7460*/  LEA R94, P1, R3.reuse, R94, 0x1 ;  /* 0x0000005e035e7211 */ /* 0x040fe400078208ff */
[C---:B------:R-:W-:Y:S02]  /*7470*/  LEA R92, P0, R3.reuse, R92, 0x1 ;  /* 0x0000005c035c7211 */ /* 0x040fe400078008ff */
[C---:B------:R-:W-:Y:S02]  /*7480*/  LEA.HI.X.SX32 R95, R3.reuse, R95, 0x1, P1 ;  /* 0x0000005f035f7211 */ /* 0x040fe400008f0eff */
[----:B------:R-:W-:Y:S01]  /*7490*/  LEA.HI.X.SX32 R93, R3, R93, 0x1, P0 ;  /* 0x0000005d035d7211 */ /* 0x000fe200000f0eff */
[----:B------:R-:W-:-:S05]  /*74a0*/  BRA `(.L_x_7539) ;  /* 0x0000022000007947 */ /* 0x000fca0003800000 */
.L_x_7529:
[----:B---3--:R-:W2:Y:S01]  /*74b0*/  @P1 LDG.E.128 R4, [R90.64] ;  /* 0x000000065a041981 */ /* 0x008ea2000c1e1d00 */
[----:B------:R-:W-:Y:S01]  /*74c0*/  @P1 IMAD.MOV.U32 R85, RZ, RZ, R83 ;  /* 0x000000ffff551224 */ /* 0x000fe200078e0053 */
        /* <DEDUP_REMOVED lines=13> */
[----:B--2---:R1:W-:Y:S04]  /*75a0*/  @P1 STG.E.128 [R84.64+0x80], R24 ;  /* 0x0000801854001986 */ /* 0x0043e8000c101d06 */
[----:B------:R-:W2:Y:S01]  /*75b0*/  @P5 LDG.E.128 R28, [R18.64] ;  /* 0x00000006121c5981 */ /* 0x000ea2000c1e1d00 */
[----:B-1----:R-:W-:Y:S03]  /*75c0*/  @P2 IMAD.MOV.U32 R85, RZ, RZ, R83 ;  /* 0x000000ffff552224 */ /* 0x002fe600078e0053 */
[----:B--2---:R1:W-:Y:S04]  /*75d0*/  @P5 STG.E.128 [R36.64], R28 ;  /* 0x0000001c24005986 */ /* 0x0043e8000c101d06 */
[----:B------:R2:W3:Y:S02]  /*75e0*/  @P5 LDG.E.128 R20, [R18.64+0x80] ;  /* 0x0000800612145981 */ /* 0x0004e4000c1e1d00 */
[C---:B--2---:R-:W-:Y:S04]  /*75f0*/  @P2 IMAD.WIDE.U32 R18, R3.reuse, c[0x0][0x288], R90 ;  /* 0x0000a20003122a25 */ /* 0x044fe800078e005a */
[----:B-1----:R-:W-:Y:S01]  /*7600*/  @P2 IMAD.WIDE.U32 R28, R3, c[0x0][0x198], R84 ;  /* 0x00006600031c2a25 */ /* 0x002fe200078e0054 */
[----:B------:R-:W-:Y:S03]  /*7610*/  @P2 IADD3 R19, R19, R0, RZ ;  /* 0x0000000013132210 */ /* 0x000fe60007ffe0ff */
[----:B------:R-:W-:Y:S05]  /*7620*/  @P2 IMAD R3, R3, c[0x0][0x19c], RZ ;  /* 0x0000670003032a24 */ /* 0x000fea00078e02ff */
[----:B------:R-:W-:Y:S01]  /*7630*/  @P2 IADD3 R29, R29, R3, RZ ;  /* 0x000000031d1d2210 */ /* 0x000fe20007ffe0ff */
        /* <DEDUP_REMOVED lines=9> */
.L_x_7539:
[----:B------:R-:W-:Y:S04]  /*76d0*/  IMAD.MOV.U32 R0, RZ, RZ, c[0x0][0x288] ;  /* 0x0000a200ff007624 */ /* 0x000fe800078e00ff */
[----:B------:R-:W-:Y:S05]  /*76e0*/  IMAD.U32 R3, R0, -0x40, RZ ;  /* 0xffffffc000037824 */ /* 0x000fea00078e00ff */
[C---:B-12---:R-:W-:Y:S04]  /*76f0*/  LEA R90, P0, R3.reuse, R90, 0x1 ;  /* 0x0000005a035a7211 */ /* 0x046fe800078008ff */
[----:B------:R-:W-:Y:S01]  /*7700*/  LEA.HI.X.SX32 R91, R3, R91, 0x1, P0 ;  /* 0x0000005b035b7211 */ /* 0x000fe200000f0eff */
[----:B------:R-:W-:-:S05]  /*7710*/  @!P3 BRA `(.L_x_7564) ;  /* 0x000004b00000b947 */ /* 0x000fca0003800000 */
[----:B------:R-:W-:Y:S04]  /*7720*/  IADD3 R3, R11, -0x1, RZ ;  /* 0xffffffff0b037810 */ /* 0x000fe80007ffe0ff */
[----:B------:R-:W-:Y:S11]  /*7730*/  ISETP.GT.AND P0, PT, R3, R60, PT ;  /* 0x0000003c0300720c */ /* 0x000ff60003f04270 */
[----:B------:R-:W-:Y:S02]  /*7740*/  @!UPT UIADD3 URZ, URZ, URZ, URZ ;  /* 0x0000003f3f3ff290 */ /* 0x000fe4000fffe03f */
[----:B------:R-:W-:-:S05]  /*7750*/  @!P0 BRA `(.L_x_7565) ;  /* 0x0000050000008947 */ /* 0x000fca0003800000 */
[----:B---3--:R-:W-:Y:S01]  /*7760*/  IMAD.MOV.U32 R20, RZ, RZ, RZ ;  /* 0x000000ffff147224 */ /* 0x008fe200078e00ff */
        /* <DEDUP_REMOVED lines=70> */
.L_x_7564:
[----:B----4-:R-:W-:Y:S01]  /*7bd0*/  MOV R85, R83 ;  /* 0x0000005300557202 */ /* 0x010fe20000000f00 */
[----:B------:R-:W-:Y:S02]  /*7be0*/  IMAD.MOV.U32 R2, RZ, RZ, c[0x0][0x1a0] ;  /* 0x00006800ff027624 */ /* 0x000fe400078e00ff */
[----:B------:R-:W-:Y:S03]  /*7bf0*/  IMAD.MOV.U32 R0, RZ, RZ, c[0x0][0x198] ;  /* 0x00006600ff007624 */ /* 0x000fe600078e00ff */
[----:B------:R-:W-:Y:S01]  /*7c00*/  LEA R3, -R2, RZ, 0x6 ;  /* 0x000000ff02037211 */ /* 0x000fe200078e31ff */
[----:B---3--:R-:W-:Y:S03]  /*7c10*/  IMAD.U32 R5, R0, -0x40, RZ ;  /* 0xffffffc000057824 */ /* 0x008fe600078e00ff */
[----:B------:R-:W-:Y:S02]  /*7c20*/  LEA R86, P1, R3, R86, 0x1 ;  /* 0x0000005603567211 */ /* 0x000fe400078208ff */
[----:B------:R-:W-:Y:S02]  /*7c30*/  LEA R84, P0, R5, R84, 0x1 ;  /* 0x0000005405547211 */ /* 0x000fe400078008ff */
[----:B------:R-:W-:Y:S02]  /*7c40*/  LEA.HI.X.SX32 R87, R3, R87, 0x1, P1 ;  /* 0x0000005703577211 */ /* 0x000fe400008f0eff */
[----:B------:R-:W-:Y:S02]  /*7c50*/  LEA.HI.X.SX32 R83, R5, R85, 0x1, P0 ;  /* 0x0000005505537211 */ /* 0x000fe400000f0eff */
.L_x_7565:
[----:B------:R-:W-:Y:S04]  /*7c60*/  IADD3 R11, R11, -0x1, RZ ;  /* 0xffffffff0b0b7810 */ /* 0x000fe80007ffe0ff */
[----:B------:R-:W-:Y:S11]  /*7c70*/  ISETP.GT.AND P0, PT, R11, R60, PT ;  /* 0x0000003c0b00720c */ /* 0x000ff60003f04270 */
[----:B------:R-:W-:Y:S02]  /*7c80*/  @!UPT UIADD3 URZ, URZ, URZ, URZ ;  /* 0x0000003f3f3ff290 */ /* 0x000fe4000fffe03f */
[----:B------:R-:W-:-:S05]  /*7c90*/  @P0 BRA `(.L_x_7566) ;  /* 0xffffa6b000000947 */ /* 0x000fca000383ffff */
.L_x_7528:
[----:B-1----:R-:W-:Y:S01]  /*7ca0*/  BAR.SYNC.DEFER_BLOCKING 0x0 ;  /* 0x0000000000007b1d */ /* 0x002fe20000010000 */
[----:B------:R-:W-:Y:S01]  /*7cb0*/  ISETP.NE.AND P0, PT, RZ, c[0x0][0x230], PT ;  /* 0x00008c00ff007a0c */ /* 0x000fe20003f05270 */
[----:B------:R-:W-:Y:S01]  /*7cc0*/  IMAD.MOV.U32 R3, RZ, RZ, c[0x0][0x190] ;  /* 0x00006400ff037624 */ /* 0x000fe200078e00ff */
[----:B------:R-:W-:Y:S01]  /*7cd0*/  SHF.L.U32 R160, R126, 0x1, RZ ;  /* 0x000000017ea07819 */ /* 0x000fe200000006ff */
[----:B------:R-:W-:Y:S02]  /*7ce0*/  IMAD.MOV.U32 R0, RZ, RZ, 0x4 ;  /* 0x00000004ff007424 */ /* 0x000fe400078e00ff */
[----:B------:R-:W-:Y:S01]  /*7cf0*/  BSSY B2, `(.L_x_7567) ;  /* 0x00004c9000027945 */ /* 0x000fe20003800000 */
[C---:B---3--:R-:W-:Y:S02]  /*7d00*/  IMAD.SHL.U32 R7, R3.reuse, 0x10, RZ ;  /* 0x0000001003077824 */ /* 0x048fe400078e00ff */
        /* <DEDUP_REMOVED lines=9> */
[----:B------:R-:W-:Y:S01]  /*7da0*/  IMAD.MOV.U32 R126, RZ, RZ, R132 ;  /* 0x000000ffff7e7224 */ /* 0x000fe200078e0084 */
[----:B------:R-:W-:Y:S01]  /*7db0*/  LEA R32, P2, R132, c[0x0][0x160], 0x1 ;  /* 0x0000580084207a11 */ /* 0x000fe200078408ff */
[----:B------:R-:W-:Y:S01]  /*7dc0*/  IMAD.X R7, R5, 0x1, R127, P1 ;  /* 0x0000000105077824 */ /* 0x000fe200008e067f */
[C---:B------:R-:W-:Y:S01]  /*7dd0*/  LEA.HI.X R5, R3.reuse, R127, R4, 0x5, P0 ;  /* 0x0000007f03057211 */ /* 0x040fe200000f2c04 */
[----:B------:R-:W-:Y:S01]  /*7de0*/  ULDC.U8 UR4, c[0x0][0x313] ;  /* 0x0000c4c000047ab9 */ /* 0x000fe20000000000 */
        /* <DEDUP_REMOVED lines=8> */
[----:B------:R-:W-:Y:S02]  /*7e70*/  LEA R28, P4, R0, c[0x0][0x160], 0x1 ;  /* 0x00005800001c7a11 */ /* 0x000fe400078808ff */
[----:B------:R-:W-:Y:S02]  /*7e80*/  LEA R14, P2, R126, c[0x0][0x160], 0x1 ;  /* 0x000058007e0e7a11 */ /* 0x000fe400078408ff */
[----:B------:R-:W-:Y:S02]  /*7e90*/  ISETP.GT.AND P1, PT, R53, -0x8, !P1 ;  /* 0xfffffff83500780c */ /* 0x000fe40004f24270 */
[----:B------:R-:W-:-:S02]  /*7ea0*/  LEA.HI.X R29, R0, c[0x0][0x164], R5, 0x1, P4 ;  /* 0x00005900001d7a11 */ /* 0x000fc400020f0c05 */
[----:B--2---:R-:W-:-:S05]  /*7eb0*/  IADD3 R2, R2, R62, R57 ;  /* 0x0000003e02027210 */ /* 0x004fca0007ffe039 */
[----:B------:R-:W-:Y:S02]  /*7ec0*/  IMAD R4, R123, R2, RZ ;  /* 0x000000027b047224 */ /* 0x000fe400078e02ff */
[----:B------:R-:W-:-:S03]  /*7ed0*/  IMAD.IADD R2, R127, 0x1, R3 ;  /* 0x000000017f027824 */ /* 0x000fc600078e0203 */
[-C--:B------:R-:W-:Y:S02]  /*7ee0*/  IADD3 R9, P6, R121, R4.reuse, RZ ;  /* 0x0000000479097210 */ /* 0x080fe40007fde0ff */
[----:B------:R-:W-:Y:S02]  /*7ef0*/  IADD3 R3, P5, R120, R4, RZ ;  /* 0x0000000478037210 */ /* 0x000fe40007fbe0ff */
[----:B------:R-:W-:Y:S02]  /*7f00*/  SHF.R.S32.HI R4, RZ, 0x1f, R4 ;  /* 0x0000001fff047819 */ /* 0x000fe40000011404 */
[----:B------:R-:W-:-:S03]  /*7f10*/  LEA.HI.X R15, R126, c[0x0][0x164], R2, 0x1, P2 ;  /* 0x000059007e0f7a11 */ /* 0x000fc600010f0c02 */
        /* <DEDUP_REMOVED lines=53> */
.L_x_7573:
[----:B------:R-:W-:Y:S05]  /*8270*/  BSYNC B0 ;  /* 0x0000000000007941 */ /* 0x000fea0003800000 */
.L_x_7572:
        /* <DEDUP_REMOVED lines=45> */
.L_x_7575:
[----:B------:R-:W-:Y:S05]  /*8550*/  BSYNC B0 ;  /* 0x0000000000007941 */ /* 0x000fea0003800000 */
.L_x_7574:
[----:B------:R3:W-:Y:S02]  /*8560*/  STS.128 [R160+0x2000], R20 ;  /* 0x00200014a0007388 */ /* 0x0007e40000000c00 */
.L_x_7571:
[----:B------:R-:W-:Y:S05]  /*8570*/  BSYNC B1 ;  /* 0x0000000000017941 */ /* 0x000fea0003800000 */
.L_x_7570:
        /* <DEDUP_REMOVED lines=57> */
.L_x_7579:
[----:B------:R-:W-:Y:S05]  /*8910*/  BSYNC B0 ;  /* 0x0000000000007941 */ /* 0x000fea0003800000 */
.L_x_7578:
        /* <DEDUP_REMOVED lines=44> */
.L_x_7581:
[----:B------:R-:W-:Y:S05]  /*8be0*/  BSYNC B0 ;  /* 0x0000000000007941 */ /* 0x000fea0003800000 */
.L_x_7580:
[----:B------:R2:W-:Y:S02]  /*8bf0*/  STS.128 [R160+0x2800], R24 ;  /* 0x00280018a0007388 */ /* 0x0005e40000000c00 */
.L_x_7577:
[----:B------:R-:W-:Y:S05]  /*8c00*/  BSYNC B1 ;  /* 0x0000000000017941 */ /* 0x000fea0003800000 */
.L_x_7576:
        /* <DEDUP_REMOVED lines=58> */
.L_x_7585:
[----:B-1----:R-:W-:Y:S05]  /*8fb0*/  BSYNC B0 ;  /* 0x0000000000007941 */ /* 0x002fea0003800000 */
.L_x_7584:
        /* <DEDUP_REMOVED lines=44> */
.L_x_7587:
[----:B------:R-:W-:Y:S05]  /*9280*/  BSYNC B0 ;  /* 0x0000000000007941 */ /* 0x000fea0003800000 */
.L_x_7586:
[----:B------:R2:W-:Y:S02]  /*9290*/  STS.128 [R160+0x3000], R28 ;  /* 0x0030001ca0007388 */ /* 0x0005e40000000c00 */
.L_x_7583:
[----:B------:R-:W-:Y:S05]  /*92a0*/  BSYNC B1 ;  /* 0x0000000000017941 */ /* 0x000fea0003800000 */
.L_x_7582:
        /* <DEDUP_REMOVED lines=56> */
.L_x_7590:
[----:B-1----:R-:W-:Y:S05]  /*9630*/  BSYNC B0 ;  /* 0x0000000000007941 */ /* 0x002fea0003800000 */
.L_x_7589:
        /* <DEDUP_REMOVED lines=47> */
.L_x_7592:
[----:B------:R-:W-:Y:S05]  /*9930*/  BSYNC B0 ;  /* 0x0000000000007941 */ /* 0x000fea0003800000 */
.L_x_7591:
[----:B------:R2:W-:Y:S01]  /*9940*/  STS.128 [R160+0x3800], R8 ;  /* 0x00380008a0007388 */ /* 0x0005e20000000c00 */
[----:B------:R-:W-:Y:S05]  /*9950*/  BRA `(.L_x_7588) ;  /* 0x0000302000007947 */ /* 0x000fea0003800000 */
.L_x_7569:
        /* <DEDUP_REMOVED lines=86> */
.L_x_7596:
[----:B------:R-:W-:Y:S05]  /*9ec0*/  BSYNC B0 ;  /* 0x0000000000007941 */ /* 0x000fea0003800000 */
.L_x_7595:
        /* <DEDUP_REMOVED lines=86> */
.L_x_7598:
[----:B------:R-:W-:Y:S05]  /*a430*/  BSYNC B0 ;  /* 0x0000000000007941 */ /* 0x000fea0003800000 */
.L_x_7597:
[----:B------:R3:W-:Y:S02]  /*a440*/  STS.128 [R160+0x2000], R24 ;  /* 0x00200018a0007388 */ /* 0x0007e40000000c00 */
.L_x_7594:
[----:B------:R-:W-:Y:S05]  /*a450*/  BSYNC B1 ;  /* 0x0000000000017941 */ /* 0x000fea0003800000 */
.L_x_7593:
        /* <DEDUP_REMOVED lines=91> */
.L_x_7602:
[----:B------:R-:W-:Y:S05]  /*aa10*/  BSYNC B0 ;  /* 0x0000000000007941 */ /* 0x000fea0003800000 */
.L_x_7601:
        /* <DEDUP_REMOVED lines=89> */
.L_x_7604:
[----:B------:R-:W-:Y:S05]  /*afb0*/  BSYNC B0 ;  /* 0x0000000000007941 */ /* 0x000fea0003800000 */
.L_x_7603:
[----:B------:R1:W-:Y:S02]  /*afc0*/  STS.128 [R160+0x2800], R20 ;  /* 0x00280014a0007388 */ /* 0x0003e40000000c00 */
.L_x_7600:
[----:B------:R-:W-:Y:S05]  /*afd0*/  BSYNC B1 ;  /* 0x0000000000017941 */ /* 0x000fea0003800000 */
.L_x_7599:
        /* <DEDUP_REMOVED lines=92> */
.L_x_7608:
[----:B------:R-:W-:Y:S05]  /*b5a0*/  BSYNC B0 ;  /* 0x0000000000007941 */ /* 0x000fea0003800000 */
.L_x_7607:
        /* <DEDUP_REMOVED lines=89> */
.L_x_7610:
[----:B------:R-:W-:Y:S05]  /*bb40*/  BSYNC B0 ;  /* 0x0000000000007941 */ /* 0x000fea0003800000 */
.L_x_7609:
[----:B------:R3:W-:Y:S02]  /*bb50*/  STS.128 [R160+0x3000], R20 ;  /* 0x00300014a0007388 */ /* 0x0007e40000000c00 */
.L_x_7606:
[----:B------:R-:W-:Y:S05]  /*bb60*/  BSYNC B1 ;  /* 0x0000000000017941 */ /* 0x000fea0003800000 */
.L_x_7605:
        /* <DEDUP_REMOVED lines=91> */
.L_x_7612:
[----:B------:R-:W-:Y:S05]  /*c120*/  BSYNC B0 ;  /* 0x0000000000007941 */ /* 0x000fea0003800000 */
.L_x_7611:
        /* <DEDUP_REMOVED lines=92> */
.L_x_7614:
[----:B------:R-:W-:Y:S05]  /*c6f0*/  BSYNC B0 ;  /* 0x0000000000007941 */ /* 0x000fea0003800000 */
.L_x_7613:
[----:B------:R3:W-:Y:S01]  /*c700*/  STS.128 [R160+0x3800], R20 ;  /* 0x00380014a0007388 */ /* 0x0007e20000000c00 */
[----:B------:R-:W-:Y:S05]  /*c710*/  BRA `(.L_x_7588) ;  /* 0x0000026000007947 */ /* 0x000fea0003800000 */
.L_x_7568:
        /* <DEDUP_REMOVED lines=38> */
.L_x_7588:
[----:B------:R-:W-:Y:S05]  /*c980*/  BSYNC B2 ;  /* 0x0000000000027941 */ /* 0x000fea0003800000 */
.L_x_7567:
[----:B------:R-:W-:Y:S01]  /*c990*/  IADD3 R164, R102, -0x1, RZ ;  /* 0xffffffff66a47810 */ /* 0x000fe20007ffe0ff */
[----:B-12---:R-:W-:Y:S01]  /*c9a0*/  IMAD.SHL.U32 R8, R58, 0x40, RZ ;  /* 0x000000403a087824 */ /* 0x006fe200078e00ff */
[----:B------:R-:W-:Y:S01]  /*c9b0*/  LEA R162, P1, R128, c[0x0][0x168], 0x1 ;  /* 0x00005a0080a27a11 */ /* 0x000fe200078208ff */
[----:B------:R-:W-:Y:S01]  /*c9c0*/  IMAD.SHL.U32 R7, R130, 0x8, RZ ;  /* 0x0000000882077824 */ /* 0x000fe200078e00ff */
[----:B------:R-:W-:Y:S01]  /*c9d0*/  LEA.HI R4, R59, R59, RZ, 0x1 ;  /* 0x0000003b3b047211 */ /* 0x000fe200078f08ff */
[----:B------:R-:W-:Y:S01]  /*c9e0*/  IMAD.SHL.U32 R3, R164, 0x40, RZ ;  /* 0x00000040a4037824 */ /* 0x000fe200078e00ff */
[----:B------:R-:W-:-:S02]  /*c9f0*/  LEA.HI.X R161, R128, c[0x0][0x16c], R52, 0x1, P1 ;  /* 0x00005b0080a17a11 */ /* 0x000fc400008f0c34 */
[----:B------:R-:W-:Y:S01]  /*ca00*/  LOP3.LUT R4, R4, 0xfffffffe, RZ, 0xc0, !PT ;  /* 0xfffffffe04047812 */ /* 0x000fe200078ec0ff */
[----:B------:R-:W-:Y:S01]  /*ca10*/  IMAD.IADD R5, R56, 0x1, -R3 ;  /* 0x0000000138057824 */ /* 0x000fe200078e0a03 */
[----:B------:R-:W-:Y:S02]  /*ca20*/  LOP3.LUT R8, R8, 0x1c0, RZ, 0xc0, !PT ;  /* 0x000001c008087812 */ /* 0x000fe400078ec0ff */
[----:B------:R-:W-:Y:S01]  /*ca30*/  SHF.R.S32.HI R168, RZ, 0x1f, R55 ;  /* 0x0000001fffa87819 */ /* 0x000fe20000011437 */
[----:B------:R-:W-:Y:S01]  /*ca40*/  IMAD.IADD R59, R59, 0x1, -R4 ;  /* 0x000000013b3b7824 */ /* 0x000fe200078e0a04 */
[-C--:B------:R-:W-:Y:S02]  /*ca50*/  ISETP.GE.AND P0, PT, R130, R5.reuse, PT ;  /* 0x000000058200720c */ /* 0x080fe40003f06270 */
[-C--:B------:R-:W-:Y:S02]  /*ca60*/  ISETP.GE.AND P5, PT, R2, R5.reuse, PT ;  /* 0x000000050200720c */ /* 0x080fe40003fa6270 */
[----:B------:R-:W-:-:S02]  /*ca70*/  ISETP.GE.AND P6, PT, R0, R5, PT ;  /* 0x000000050000720c */ /* 0x000fc40003fc6270 */
[-C--:B------:R-:W-:Y:S02]  /*ca80*/  ISETP.GE.AND P4, PT, R12, R5.reuse, PT ;  /* 0x000000050c00720c */ /* 0x080fe40003f86270 */
[----:B------:R-:W-:Y:S02]  /*ca90*/  ISETP.GE.AND P2, PT, R0, R5, PT ;  /* 0x000000050000720c */ /* 0x000fe40003f46270 */
[----:B------:R-:W-:Y:S02]  /*caa0*/  LOP3.LUT R7, R8, 0x8, R7, 0xf8, !PT ;  /* 0x0000000808077812 */ /* 0x000fe400078ef807 */
[----:B------:R-:W-:Y:S01]  /*cab0*/  SHF.R.U32.HI R8, RZ, 0x3, R8 ;  /* 0x00000003ff087819 */ /* 0x000fe20000011608 */
[----:B------:R-:W-:Y:S01]  /*cac0*/  @!P0 IMAD.MOV.U32 R163, RZ, RZ, R161 ;  /* 0x000000ffffa38224 */ /* 0x000fe200078e00a1 */
[----:B------:R-:W-:Y:S01]  /*cad0*/  LEA.HI R168, R168, R55, RZ, 0x2 ;  /* 0x00000037a8a87211 */ /* 0x000fe200078f10ff */
[----:B------:R-:W-:Y:S01]  /*cae0*/  @!P5 IMAD.MOV.U32 R0, RZ, RZ, c[0x0][0x198] ;  /* 0x00006600ff00d624 */ /* 0x000fe200078e00ff */
[----:B------:R-:W-:Y:S01]  /*caf0*/  LOP3.LUT R8, R7, R8, RZ, 0x3c, !PT ;  /* 0x0000000807087212 */ /* 0x000fe200078e3cff */
[----:B------:R-:W-:Y:S01]  /*cb00*/  @!P5 IMAD.MOV.U32 R4, RZ, RZ, c[0x0][0x19c] ;  /* 0x00006700ff04d624 */ /* 0x000fe200078e00ff */
[CC--:B------:R-:W-:Y:S01]  /*cb10*/  @!P6 LEA R14, P1, R97.reuse, R162.reuse, 0x1 ;  /* 0x000000a2610ee211 */ /* 0x0c0fe200078208ff */
[----:B------:R-:W-:Y:S01]  /*cb20*/  @!PT LDS RZ, [RZ] ;  /* 0x00000000fffff984 */ /* 0x000fe20000000800 */
[----:B------:R-:W-:Y:S01]  /*cb30*/  @!PT LDS RZ, [RZ] ;  /* 0x00000000fffff984 */ /* 0x000fe20000000800 */
[----:B------:R-:W-:Y:S01]  /*cb40*/  @!PT LDS RZ, [RZ] ;  /* 0x00000000fffff984 */ /* 0x000fe20000000800 */
[----:B------:R1:W-:Y:S01]  /*cb50*/  @!P0 LDGSTS.E.BYPASS.LTC128B.128 [R160+0x4000], [R162.64] ;  /* 0x04000000a2a08fae */ /* 0x0003e2000b901d46 */
[----:B------:R-:W-:Y:S01]  /*cb60*/  @!P4 IMAD.MOV.U32 R13, RZ, RZ, c[0x0][0x198] ;  /* 0x00006600ff0dc624 */ /* 0x000fe200078e00ff */
[----:B------:R-:W-:Y:S01]  /*cb70*/  SHF.R.S32.HI R168, RZ, 0x2, R168 ;  /* 0x00000002ffa87819 */ /* 0x000fe200000114a8 */
[----:B------:R-:W-:Y:S01]  /*cb80*/  @!P4 IMAD.MOV.U32 R6, RZ, RZ, c[0x0][0x19c] ;  /* 0x00006700ff06c624 */ /* 0x000fe200078e00ff */
[----:B------:R1:W-:Y:S01]  /*cb90*/  @!P0 LDGSTS.E.BYPASS.LTC128B.128 [R160+0x6000], [R162.64+0x80] ;  /* 0x06000080a2a08fae */ /* 0x0003e2000b901d46 */
[----:B------:R-:W-:Y:S01]  /*cba0*/  @!P6 LEA.HI.X R15, R97, R161, R96, 0x1, P1 ;  /* 0x000000a1610fe211 */ /* 0x000fe200008f0c60 */
[----:B------:R-:W-:Y:S01]  /*cbb0*/  IMAD R153, R59, 0x200, R8 ;  /* 0x000002003b997824 */ /* 0x000fe200078e0208 */
[----:B------:R-:W-:Y:S01]  /*cbc0*/  @!P5 LEA R10, P0, R0, R162, 0x6 ;  /* 0x000000a2000ad211 */ /* 0x000fe200078030ff */
[----:B------:R-:W-:Y:S01]  /*cbd0*/  @!P4 IMAD R6, R6, 0x60, RZ ;  /* 0x000000600606c824 */ /* 0x000fe200078e02ff */
[----:B------:R-:W-:Y:S01]  /*cbe0*/  ISETP.GE.AND P1, PT, R12, R5, PT ;  /* 0x000000050c00720c */ /* 0x000fe20003f26270 */
[----:B------:R2:W-:Y:S01]  /*cbf0*/  @!P6 LDGSTS.E.BYPASS.LTC128B.128 [R160+0x4800], [R14.64] ;  /* 0x048000000ea0efae */ /* 0x0005e2000b901d46 */
[----:B------:R-:W-:Y:S01]  /*cc00*/  @!P5 LEA.HI.X R11, R0, R161, R4, 0x6, P0 ;  /* 0x000000a1000bd211 */ /* 0x000fe200000f3404 */
[----:B------:R-:W-:Y:S01]  /*cc10*/  IMAD.SHL.U32 R153, R153, 0x2, RZ ;  /* 0x0000000299997824 */ /* 0x000fe200078e00ff */
[----:B------:R-:W-:Y:S01]  /*cc20*/  SHF.R.S32.HI R0, RZ, 0x1f, R125 ;  /* 0x0000001fff007819 */ /* 0x000fe2000001147d */
[----:B------:R2:W-:Y:S01]  /*cc30*/  @!P6 LDGSTS.E.BYPASS.LTC128B.128 [R160+0x6800], [R14.64+0x80] ;  /* 0x068000800ea0efae */ /* 0x0005e2000b901d46 */
[----:B------:R-:W-:Y:S01]  /*cc40*/  LEA R166, P0, R104, c[0x0][0x170], 0x1 ;  /* 0x00005c0068a67a11 */ /* 0x000fe200078008ff */
[----:B------:R-:W-:Y:S01]  /*cc50*/  IMAD.MOV.U32 R7, RZ, RZ, 0x10 ;  /* 0x00000010ff077424 */ /* 0x000fe200078e00ff */
[----:B------:R-:W-:Y:S01]  /*cc60*/  LEA.HI R0, R0, R125, RZ, 0x3 ;  /* 0x0000007d00007211 */ /* 0x000fe200078f18ff */
[----:B------:R5:W-:Y:S01]  /*cc70*/  @!P5 LDGSTS.E.BYPASS.LTC128B.128 [R160+0x5000], [R10.64] ;  /* 0x050000000aa0dfae */ /* 0x000be2000b901d46 */
[----:B------:R-:W-:-:S02]  /*cc80*/  ISETP.GE.AND P6, PT, R130, R5, PT ;  /* 0x000000058200720c */ /* 0x000fc40003fc6270 */
[----:B------:R-:W-:Y:S01]  /*cc90*/  LOP3.LUT R4, R0, 0xfffffff8, RZ, 0xc0, !PT ;  /* 0xfffffff800047812 */ /* 0x000fe200078ec0ff */
[----:B------:R5:W-:Y:S01]  /*cca0*/  @!P5 LDGSTS.E.BYPASS.LTC128B.128 [R160+0x7000], [R10.64+0x80] ;  /* 0x070000800aa0dfae */ /* 0x000be2000b901d46 */
[----:B------:R-:W-:Y:S01]  /*ccb0*/  ISETP.GE.AND P5, PT, R2, R5, PT ;  /* 0x000000050200720c */ /* 0x000fe20003fa6270 */
[----:B------:R-:W-:Y:S01]  /*ccc0*/  IMAD.SHL.U32 R5, R59, 0x8, RZ ;  /* 0x000000083b057824 */ /* 0x000fe200078e00ff */
[----:B------:R-:W-:Y:S01]  /*ccd0*/  LEA.HI.X R165, R104, c[0x0][0x174], R101, 0x1, P0 ;  /* 0x00005d0068a57a11 */ /* 0x000fe200000f0c65 */
[----:B------:R-:W-:Y:S01]  /*cce0*/  IMAD.IADD R125, R125, 0x1, -R4 ;  /* 0x000000017d7d7824 */ /* 0x000fe200078e0a04 */
[C---:B------:R-:W-:Y:S01]  /*ccf0*/  IADD3 R151, R153.reuse, 0x4020, RZ ;  /* 0x0000402099977810 */ /* 0x040fe20007ffe0ff */
[----:B------:R-:W-:Y:S01]  /*cd00*/  IMAD.SHL.U32 R59, R0, 0x40, RZ ;  /* 0x00000040003b7824 */ /* 0x000fe200078e00ff */
[----:B------:R-:W-:Y:S01]  /*cd10*/  IADD3 R0, R153, 0x4000, RZ ;  /* 0x0000400099007810 */ /* 0x000fe20007ffe0ff */
[----:B------:R-:W-:Y:S02]  /*cd20*/  @!P1 IMAD.MOV.U32 R16, RZ, RZ, c[0x0][0x1a0] ;  /* 0x00006800ff109624 */ /* 0x000fe400078e00ff */
[----:B-1----:R-:W-:Y:S01]  /*cd30*/  @!P4 IMAD.MOV.U32 R163, RZ, RZ, R161 ;  /* 0x000000ffffa3c224 */ /* 0x002fe200078e00a1 */
[----:B------:R-:W-:Y:S01]  /*cd40*/  LOP3.LUT R59, R59, 0xfffffe00, RZ, 0xc0, !PT ;  /* 0xfffffe003b3b7812 */ /* 0x000fe200078ec0ff */
[----:B------:R-:W-:-:S02]  /*cd50*/  @!P1 IMAD.MOV.U32 R167, RZ, RZ, R165 ;  /* 0x000000ffffa79224 */ /* 0x000fc400078e00a5 */
[----:B------:R-:W-:-:S04]  /*cd60*/  @!P4 IMAD.WIDE.U32 R12, R13, 0x60, R162 ;  /* 0x000000600d0cc825 */ /* 0x000fc800078e00a2 */
[----:B------:R-:W-:Y:S02]  /*cd70*/  @!P5 IMAD.MOV.U32 R2, RZ, RZ, c[0x0][0x1a0] ;  /* 0x00006800ff02d624 */ /* 0x000fe400078e00ff */
[----:B--2---:R-:W-:Y:S02]  /*cd80*/  @!P4 IMAD.IADD R15, R13, 0x1, R6 ;  /* 0x000000010d0fc824 */ /* 0x004fe400078e0206 */
[----:B------:R-:W-:Y:S02]  /*cd90*/  @!P4 IMAD.MOV.U32 R14, RZ, RZ, R12 ;  /* 0x000000ffff0ec224 */ /* 0x000fe400078e000c */
[----:B------:R-:W-:Y:S02]  /*cda0*/  IMAD.SHL.U32 R6, R125, 0x40, RZ ;  /* 0x000000407d067824 */ /* 0x000fe400078e00ff */
[----:B------:R-:W-:Y:S01]  /*cdb0*/  @!P5 IMAD.MOV.U32 R4, RZ, RZ, c[0x0][0x1a4] ;  /* 0x00006900ff04d624 */ /* 0x000fe200078e00ff */
[----:B------:R1:W-:Y:S01]  /*cdc0*/  @!P4 LDGSTS.E.BYPASS.LTC128B.128 [R160+0x5800], [R14.64] ;  /* 0x058000000ea0cfae */ /* 0x0003e2000b901d46 */
[C---:B-----5:R-:W-:Y:S01]  /*cdd0*/  @!P2 LEA R10, P0, R99.reuse, R166, 0x1 ;  /* 0x000000a6630aa211 */ /* 0x060fe200078008ff */
[----:B------:R-:W-:Y:S01]  /*cde0*/  @!P1 IMAD.WIDE.U32 R16, R16, 0x60, R166 ;  /* 0x0000006010109825 */ /* 0x000fe200078e00a6 */
[----:B------:R-:W-:Y:S01]  /*cdf0*/  LOP3.LUT R6, R6, 0x1c0, RZ, 0xc0, !PT ;  /* 0x000001c006067812 */ /* 0x000fe200078ec0ff */
[----:B------:R1:W-:Y:S01]  /*ce00*/  @!P4 LDGSTS.E.BYPASS.LTC128B.128 [R160+0x7800], [R14.64+0x80] ;  /* 0x078000800ea0cfae */ /* 0x0003e2000b901d46 */
[----:B------:R-:W-:Y:S01]  /*ce10*/  @!P2 LEA.HI.X R11, R99, R165, R98, 0x1, P0 ;  /* 0x000000a5630ba211 */ /* 0x000fe200000f0c62 */
[----:B------:R-:W-:Y:S01]  /*ce20*/  @!P1 IMAD.MOV.U32 R12, RZ, RZ, c[0x0][0x1a4] ;  /* 0x00006900ff0c9624 */ /* 0x000fe200078e00ff */
[----:B------:R-:W-:Y:S01]  /*ce30*/  LOP3.LUT R5, R6, 0x8, R5, 0xf8, !PT ;  /* 0x0000000806057812 */ /* 0x000fe200078ef805 */
[----:B------:R-:W0:Y:S01]  /*ce40*/  LDGDEPBAR ;  /* 0x00000000000079af */ /* 0x000e220000000000 */
[----:B------:R-:W-:Y:S01]  /*ce50*/  SHF.R.U32.HI R6, RZ, 0x3, R6 ;  /* 0x00000003ff067819 */ /* 0x000fe20000011606 */
[----:B------:R-:W-:-:S02]  /*ce60*/  @!P6 IMAD.MOV.U32 R167, RZ, RZ, R165 ;  /* 0x000000ffffa7e224 */ /* 0x000fc400078e00a5 */
[----:B------:R-:W-:-:S04]  /*ce70*/  @!P1 IMAD R12, R12, 0x60, RZ ;  /* 0x000000600c0c9824 */ /* 0x000fc800078e02ff */
[----:B------:R-:W-:Y:S02]  /*ce80*/  @!P1 IMAD.IADD R13, R17, 0x1, R12 ;  /* 0x00000001110d9824 */ /* 0x000fe400078e020c */
[----:B------:R-:W-:Y:S01]  /*ce90*/  @!P1 IMAD.MOV.U32 R12, RZ, RZ, R16 ;  /* 0x000000ffff0c9224 */ /* 0x000fe200078e0010 */
[----:B-1----:R-:W-:Y:S01]  /*cea0*/  @!P5 LEA R14, P0, R2, R166, 0x6 ;  /* 0x000000a6020ed211 */ /* 0x002fe200078030ff */
[----:B------:R-:W-:-:S04]  /*ceb0*/  DEPBAR.LE SB0, 0x0 ;  /* 0x000080000000791a */ /* 0x000fc80000000000 */
[----:B------:R-:W-:Y:S01]  /*cec0*/  BAR.SYNC.DEFER_BLOCKING 0x0 ;  /* 0x0000000000007b1d */ /* 0x000fe20000010000 */
[----:B------:R-:W-:Y:S02]  /*ced0*/  @!P5 LEA.HI.X R15, R2, R165, R4, 0x6, P0 ;  /* 0x000000a5020fd211 */ /* 0x000fe400000f3404 */
[----:B------:R-:W-:Y:S01]  /*cee0*/  LOP3.LUT R4, R5, R6, RZ, 0x3c, !PT ;  /* 0x0000000605047212 */ /* 0x000fe200078e3cff */
[----:B------:R-:W-:-:S04]  /*cef0*/  IMAD R5, R54, 0x400, R59 ;  /* 0x0000040036057824 */ /* 0x000fc800078e023b */
[----:B------:R-:W-:Y:S02]  /*cf00*/  IMAD.IADD R154, R4, 0x1, R5 ;  /* 0x00000001049a7824 */ /* 0x000fe400078e0205 */
[----:B------:R-:W-:Y:S02]  /*cf10*/  IMAD.MOV.U32 R5, RZ, RZ, 0x20 ;  /* 0x00000020ff057424 */ /* 0x000fe400078e00ff */
        /* <DEDUP_REMOVED lines=30> */
[----:B---3--:R-:W-:Y:S02]  /*d100*/  LDSM.16.M88.4 R28, [R154] ;  /* 0x000000009a1c783b */ /* 0x008fe40000000200 */
[----:B------:R-:W-:Y:S02]  /*d110*/  SEL R7, R7, 0xfffffff0, !P1 ;  /* 0xfffffff007077807 */ /* 0x000fe40004800000 */
[----:B--2---:R-:W5:Y:S01]  /*d120*/  LDSM.16.M88.4 R8, [R153+0x4000] ;  /* 0x004000009908783b */ /* 0x004f620000000200 */
[----:B------:R-:W-:Y:S02]  /*d130*/  SEL R5, R5, 0xffffffe0, !P2 ;  /* 0xffffffe005057807 */ /* 0x000fe40005000000 */
[----:B------:R-:W-:Y:S01]  /*d140*/  R2P PR, R58, 0x6 ;  /* 0x000000063a007804 */ /* 0x000fe20000000000 */
[----:B------:R-:W2:Y:S01]  /*d150*/  LDSM.16.M88.4 R44, [R153+0x4800] ;  /* 0x00480000992c783b */ /* 0x000ea20000000200 */
[--C-:B------:R-:W-:Y:S02]  /*d160*/  IMAD R152, R7, 0x2, R154.reuse ;  /* 0x0000000207987824 */ /* 0x100fe400078e029a */
[C---:B------:R-:W-:Y:S01]  /*d170*/  IMAD R150, R5.reuse, 0x2, R154 ;  /* 0x0000000205967824 */ /* 0x040fe200078e029a */
[----:B----4-:R-:W3:Y:S01]  /*d180*/  LDSM.16.M88.4 R36, [R153+0x5000] ;  /* 0x005000009924783b */ /* 0x010ee20000000200 */
[----:B------:R-:W-:-:S03]  /*d190*/  IMAD R149, R5, 0x2, R152 ;  /* 0x0000000205957824 */ /* 0x000fc600078e0298 */
[----:B------:R-:W4:Y:S04]  /*d1a0*/  LDSM.16.M88.4 R16, [R153+0x5800] ;  /* 0x005800009910783b */ /* 0x000f280000000200 */
[----:B------:R-:W-:Y:S01]  /*d1b0*/  @P1 IADD3 R151, R0, -0x20, RZ ;  /* 0xffffffe000971810 */ /* 0x000fe20007ffe0ff */
[----:B------:R-:W-:Y:S01]  /*d1c0*/  LDSM.16.M88.4 R72, [R152] ;  /* 0x000000009848783b */ /* 0x000fe20000000200 */
[----:B------:R-:W-:Y:S02]  /*d1d0*/  IMAD.MOV.U32 R0, RZ, RZ, 0x40 ;  /* 0x00000040ff007424 */ /* 0x000fe400078e00ff */
[C---:B------:R-:W-:Y:S01]  /*d1e0*/  IADD3 R143, R151.reuse, 0x800, RZ ;  /* 0x00000800978f7810 */ /* 0x040fe20007ffe0ff */
[----:B------:R-:W1:Y:S01]  /*d1f0*/  LDSM.16.M88.4 R76, [R151] ;  /* 0x00000000974c783b */ /* 0x000e620000000200 */
[----:B------:R-:W-:-:S02]  /*d200*/  IADD3 R142, R151, 0x1000, RZ ;  /* 0x00001000978e7810 */ /* 0x000fc40007ffe0ff */
[----:B------:R-:W-:Y:S01]  /*d210*/  SEL R0, R0, 0xffffffc0, !P2 ;  /* 0xffffffc000007807 */ /* 0x000fe20005000000 */
[----:B------:R-:W1:Y:S01]  /*d220*/  LDSM.16.M88.4 R68, [R151+0x800] ;  /* 0x000800009744783b */ /* 0x000e620000000200 */
[C---:B------:R-:W-:Y:S02]  /*d230*/  IADD3 R141, R151.reuse, 0x1800, RZ ;  /* 0x00001800978d7810 */ /* 0x040fe40007ffe0ff */
[----:B------:R-:W-:Y:S01]  /*d240*/  IADD3 R139, R151, 0x2000, RZ ;  /* 0x00002000978b7810 */ /* 0x000fe20007ffe0ff */
[----:B------:R-:W1:Y:S01]  /*d250*/  LDSM.16.M88.4 R64, [R151+0x1000] ;  /* 0x001000009740783b */ /* 0x000e620000000200 */
[----:B------:R-:W-:Y:S01]  /*d260*/  IMAD.IADD R147, R153, 0x1, R0 ;  /* 0x0000000199937824 */ /* 0x000fe200078e0200 */
[----:B------:R-:W-:Y:S01]  /*d270*/  IADD3 R138, R151, 0x2800, RZ ;  /* 0x00002800978a7810 */ /* 0x000fe20007ffe0ff */
[----:B------:R-:W-:Y:S01]  /*d280*/  IMAD.IADD R140, R0, 0x1, R151 ;  /* 0x00000001008c7824 */ /* 0x000fe200078e0297 */
[----:B------:R-:W1:Y:S01]  /*d290*/  LDSM.16.M88.4 R60, [R151+0x1800] ;  /* 0x00180000973c783b */ /* 0x000e620000000200 */
[----:B------:R-:W-:Y:S01]  /*d2a0*/  IMAD.SHL.U32 R0, R53, 0x2, RZ ;  /* 0x0000000235007824 */ /* 0x000fe200078e00ff */
[----:B------:R-:W-:-:S02]  /*d2b0*/  IADD3 R137, R151, 0x3000, RZ ;  /* 0x0000300097897810 */ /* 0x000fc40007ffe0ff */
[----:B------:R-:W-:Y:S01]  /*d2c0*/  LDSM.16.M88.4 R24, [R150] ;  /* 0x000000009618783b */ /* 0x000fe20000000200 */
[----:B------:R-:W-:Y:S01]  /*d2d0*/  IADD3 R136, R151, 0x3800, RZ ;  /* 0x0000380097887810 */ /* 0x000fe20007ffe0ff */
[----:B-----5:R-:W-:Y:S02]  /*d2e0*/  HMMA.16816.F32 R12, R28, R8, RZ ;  /* 0x000000081c0c723c */ /* 0x020fe400000018ff */
[----:B------:R-:W5:Y:S01]  /*d2f0*/  LDSM.16.M88.4 R20, [R147+0x4000] ;  /* 0x004000009314783b */ /* 0x000f620000000200 */
[----:B------:R-:W-:-:S03]  /*d300*/  LOP3.LUT R0, R0, 0x6, RZ, 0xc0, !PT ;  /* 0x0000000600007812 */ /* 0x000fc600078ec0ff */
[----:B------:R-:W-:Y:S02]  /*d310*/  LDSM.16.M88.4 R88, [R147+0x5000] ;  /* 0x005000009358783b */ /* 0x000fe40000000200 */
[C---:B------:R-:W-:Y:S02]  /*d320*/  HMMA.16816.F32 R8, R28.reuse, R10, RZ ;  /* 0x0000000a1c08723c */ /* 0x040fe400000018ff */
[----:B------:R-:W-:Y:S04]  /*d330*/  LDSM.16.M88.4 R84, [R147+0x5800] ;  /* 0x005800009354783b */ /* 0x000fe80000000200 */
[----:B------:R-:W-:Y:S02]  /*d340*/  LDSM.16.M88.4 R80, [R149] ;  /* 0x000000009550783b */ /* 0x000fe40000000200 */
[C---:B--2---:R-:W-:Y:S02]  /*d350*/  HMMA.16816.F32 R48, R28.reuse, R44, RZ ;  /* 0x0000002c1c30723c */ /* 0x044fe400000018ff */
[----:B------:R-:W0:Y:S06]  /*d360*/  LDGDEPBAR ;  /* 0x00000000000079af */ /* 0x000e2c0000000000 */
[C---:B---3--:R-:W-:Y:S08]  /*d370*/  HMMA.16816.F32 R40, R28.reuse, R36, RZ ;  /* 0x000000241c28723c */ /* 0x048ff000000018ff */
[C---:B------:R-:W-:Y:S08]  /*d380*/  HMMA.16816.F32 R44, R28.reuse, R46, RZ ;  /* 0x0000002e1c2c723c */ /* 0x040ff000000018ff */
[C---:B------:R-:W-:Y:S08]  /*d390*/  HMMA.16816.F32 R36, R28.reuse, R38, RZ ;  /* 0x000000261c24723c */ /* 0x040ff000000018ff */
[C---:B----4-:R-:W-:Y:S08]  /*d3a0*/  HMMA.16816.F32 R32, R28.reuse, R16, RZ ;  /* 0x000000101c20723c */ /* 0x050ff000000018ff */
[----:B------:R-:W-:Y:S01]  /*d3b0*/  HMMA.16816.F32 R28, R28, R18, RZ ;  /* 0x000000121c1c723c */ /* 0x000fe200000018ff */
[----:B------:R-:W2:Y:S07]  /*d3c0*/  LDSM.16.M88.4 R16, [R147+0x4800] ;  /* 0x004800009310783b */ /* 0x000eae0000000200 */
        /* <DEDUP_REMOVED lines=8> */
[----:B------:R-:W3:Y:S07]  /*d450*/  LDSM.16.M88.4 R64, [R140+0x800] ;  /* 0x000800008c40783b */ /* 0x000eee0000000200 */
[C---:B------:R-:W-:Y:S08]  /*d460*/  HMMA.16816.F32 R32, R72.reuse, R60, R32 ;  /* 0x0000003c4820723c */ /* 0x040ff00000001820 */
[----:B------:R-:W-:Y:S01]  /*d470*/  HMMA.16816.F32 R28, R72, R62, R28 ;  /* 0x0000003e481c723c */ /* 0x000fe2000000181c */
[----:B------:R-:W4:Y:S07]  /*d480*/  LDSM.16.M88.4 R60, [R140+0x1000] ;  /* 0x001000008c3c783b */ /* 0x000f2e0000000200 */
[C---:B-----5:R-:W-:Y:S08]  /*d490*/  HMMA.16816.F32 R12, R24.reuse, R20, R12 ;  /* 0x00000014180c723c */ /* 0x060ff0000000180c */
[C---:B------:R-:W-:Y:S01]  /*d4a0*/  HMMA.16816.F32 R8, R24.reuse, R22, R8 ;  /* 0x000000161808723c */ /* 0x040fe20000001808 */
[----:B------:R-:W5:Y:S07]  /*d4b0*/  LDSM.16.M88.4 R20, [R140+0x1800] ;  /* 0x001800008c14783b */ /* 0x000f6e0000000200 */
[C---:B--2---:R-:W-:Y:S01]  /*d4c0*/  HMMA.16816.F32 R72, R24.reuse, R16, R48 ;  /* 0x000000101848723c */ /* 0x044fe20000001830 */
[----:B------:R-:W2:Y:S07]  /*d4d0*/  LDSM.16.M88.4 R48, [R153+0x6000] ;  /* 0x006000009930783b */ /* 0x000eae0000000200 */
        /* <DEDUP_REMOVED lines=12> */
[C---:B---3--:R-:W-:Y:S08]  /*d5a0*/  HMMA.16816.F32 R72, R80.reuse, R64, R72 ;  /* 0x000000405048723c */ /* 0x048ff00000001848 */
[C---:B------:R-:W-:Y:S01]  /*d5b0*/  HMMA.16816.F32 R44, R80.reuse, R66, R44 ;  /* 0x00000042502c723c */ /* 0x040fe2000000182c */
[----:B------:R-:W-:Y:S07]  /*d5c0*/  LDSM.16.M88.4 R64, [R147+0x7000] ;  /* 0x007000009340783b */ /* 0x000fee0000000200 */
[C---:B----4-:R-:W-:Y:S08]  /*d5d0*/  HMMA.16816.F32 R40, R80.reuse, R60, R40 ;  /* 0x0000003c5028723c */ /* 0x050ff00000001828 */
[C---:B------:R-:W-:Y:S01]  /*d5e0*/  HMMA.16816.F32 R36, R80.reuse, R62, R36 ;  /* 0x0000003e5024723c */ /* 0x040fe20000001824 */
[----:B------:R-:W-:Y:S07]  /*d5f0*/  LDSM.16.M88.4 R60, [R147+0x6000] ;  /* 0x00600000933c783b */ /* 0x000fee0000000200 */
[C---:B-----5:R-:W-:Y:S08]  /*d600*/  HMMA.16816.F32 R32, R80.reuse, R20, R32 ;  /* 0x000000145020723c */ /* 0x060ff00000001820 */
[----:B------:R-:W-:Y:S01]  /*d610*/  HMMA.16816.F32 R28, R80, R22, R28 ;  /* 0x00000016501c723c */ /* 0x000fe2000000181c */
[----:B------:R-:W3:Y:S07]  /*d620*/  LDSM.16.M88.4 R20, [R151+0x2800] ;  /* 0x002800009714783b */ /* 0x000eee0000000200 */
        /* <DEDUP_REMOVED lines=14> */
[C---:B---3--:R-:W-:Y:S08]  /*d710*/  HMMA.16816.F32 R72, R76.reuse, R20, R72 ;  /* 0x000000144c48723c */ /* 0x048ff00000001848 */
[C---:B------:R-:W-:Y:S01]  /*d720*/  HMMA.16816.F32 R44, R76.reuse, R22, R44 ;  /* 0x000000164c2c723c */ /* 0x040fe2000000182c */
[----:B------:R-:W3:Y:S07]  /*d730*/  LDSM.16.M88.4 R20, [R147+0x7800] ;  /* 0x007800009314783b */ /* 0x000eee0000000200 */
[C---:B--2---:R-:W-:Y:S08]  /*d740*/  HMMA.16816.F32 R40, R76.reuse, R48, R40 ;  /* 0x000000304c28723c */ /* 0x044ff00000001828 */
[C---:B------:R-:W-:Y:S01]  /*d750*/  HMMA.16816.F32 R68, R76.reuse, R50, R36 ;  /* 0x000000324c44723c */ /* 0x040fe20000001824 */
[----:B------:R-:W-:Y:S04]  /*d760*/  LDSM.16.M88.4 R36, [R149+0x2000] ;  /* 0x002000009524783b */ /* 0x000fe80000000200 */
[----:B------:R-:W2:Y:S03]  /*d770*/  LDSM.16.M88.4 R48, [R140+0x2000] ;  /* 0x002000008c30783b */ /* 0x000ea60000000200 */
[C---:B----4-:R-:W-:Y:S08]  /*d780*/  HMMA.16816.F32 R32, R76.reuse, R16, R32 ;  /* 0x000000104c20723c */ /* 0x050ff00000001820 */
[----:B------:R-:W-:Y:S01]  /*d790*/  HMMA.16816.F32 R28, R76, R18, R28 ;  /* 0x000000124c1c723c */ /* 0x000fe2000000181c */
[----:B------:R-:W4:Y:S07]  /*d7a0*/  LDSM.16.M88.4 R16, [R140+0x2800] ;  /* 0x002800008c10783b */ /* 0x000f2e0000000200 */
[C---:B-1----:R-:W-:Y:S08]  /*d7b0*/  HMMA.16816.F32 R12, R8.reuse, R60, R12 ;  /* 0x0000003c080c723c */ /* 0x042ff0000000180c */
[C---:B------:R-:W-:Y:S08]  /*d7c0*/  HMMA.16816.F32 R84, R8.reuse, R62, R84 ;  /* 0x0000003e0854723c */ /* 0x040ff00000001854 */
[C---:B------:R-:W-:Y:S08]  /*d7d0*/  HMMA.16816.F32 R72, R8.reuse, R24, R72 ;  /* 0x000000180848723c */ /* 0x040ff00000001848 */
[C---:B------:R-:W-:Y:S01]  /*d7e0*/  HMMA.16816.F32 R44, R8.reuse, R26, R44 ;  /* 0x0000001a082c723c */ /* 0x040fe2000000182c */
[----:B------:R-:W1:Y:S07]  /*d7f0*/  LDSM.16.M88.4 R24, [R140+0x3000] ;  /* 0x003000008c18783b */ /* 0x000e6e0000000200 */
[C---:B------:R-:W-:Y:S08]  /*d800*/  HMMA.16816.F32 R40, R8.reuse, R64, R40 ;  /* 0x000000400828723c */ /* 0x040ff00000001828 */
[C---:B------:R-:W-:Y:S08]  /*d810*/  HMMA.16816.F32 R68, R8.reuse, R66, R68 ;  /* 0x000000420844723c */ /* 0x040ff00000001844 */
[C---:B---3--:R-:W-:Y:S07]  /*d820*/  HMMA.16816.F32 R32, R8.reuse, R20, R32 ;  /* 0x000000140820723c */ /* 0x048fee0000001820 */
[----:B------:R-:W-:Y:S01]  /*d830*/  IMAD R21, R54, 0x10, R57 ;  /* 0x0000001036157824 */ /* 0x000fe200078e0239 */
[----:B------:R-:W-:Y:S01]  /*d840*/  HMMA.16816.F32 R28, R8, R22, R28 ;  /* 0x00000016081c723c */ /* 0x000fe2000000181c */
[----:B------:R-:W3:Y:S01]  /*d850*/  LDSM.16.M88.4 R8, [R140+0x3800] ;  /* 0x003800008c08783b */ /* 0x000ee20000000200 */
[----:B------:R-:W-:-:S04]  /*d860*/  DEPBAR.LE SB0, 0x0 ;  /* 0x000080000000791a */ /* 0x000fc80000000000 */
[----:B------:R-:W-:Y:S02]  /*d870*/  IADD3 R21, R21, 0x1, R168 ;  /* 0x0000000115157810 */ /* 0x000fe40007ffe0a8 */
[----:B--2---:R-:W-:Y:S02]  /*d880*/  HMMA.16816.F32 R12, R36, R48, R12 ;  /* 0x00000030240c723c */ /* 0x004fe4000000180c */
[----:B------:R-:W-:-:S05]  /*d890*/  IADD3 R21, R56, R21, -R156 ;  /* 0x0000001538157210 */ /* 0x000fca0007ffe89c */
[----:B------:R-:W-:Y:S01]  /*d8a0*/  IADD3 R49, R21, c[0x0][0x2e8], RZ ;  /* 0x0000ba0015317a10 */ /* 0x000fe20007ffe0ff */
[C---:B------:R-:W-:Y:S01]  /*d8b0*/  HMMA.16816.F32 R84, R36.reuse, R50, R84 ;  /* 0x000000322454723c */ /* 0x040fe20000001854 */
[----:B------:R-:W-:Y:S01]  /*d8c0*/  IMAD.IADD R21, R3, 0x1, R0 ;  /* 0x0000000103157824 */ /* 0x000fe200078e0200 */
[----:B------:R-:W-:Y:S02]  /*d8d0*/  LOP3.LUT R0, R4, R59, RZ, 0xfc, !PT ;  /* 0x0000003b04007212 */ /* 0x000fe400078efcff */
[C---:B------:R-:W-:Y:S02]  /*d8e0*/  IADD3 R103, R49.reuse, 0x8, RZ ;  /* 0x0000000831677810 */ /* 0x040fe40007ffe0ff */
[-C--:B------:R-:W-:Y:S02]  /*d8f0*/  IMNMX R2, R49, R56.reuse, PT ;  /* 0x0000003831027217 */ /* 0x080fe40003800200 */
[----:B----4-:R-:W-:Y:S01]  /*d900*/  HMMA.16816.F32 R72, R36, R16, R72 ;  /* 0x000000102448723c */ /* 0x010fe20000001848 */
[----:B------:R-:W-:-:S02]  /*d910*/  IMNMX R103, R103, R56, PT ;  /* 0x0000003867677217 */ /* 0x000fc40003800200 */
[C---:B------:R-:W-:Y:S02]  /*d920*/  IADD3 R4, R21.reuse, 0x1, RZ ;  /* 0x0000000115047810 */ /* 0x040fe40007ffe0ff */
[C---:B------:R-:W-:Y:S02]  /*d930*/  IADD3 R6, R21.reuse, 0x9, RZ ;  /* 0x0000000915067810 */ /* 0x040fe40007ffe0ff */
[----:B------:R-:W-:Y:S01]  /*d940*/  IADD3 R16, R21, 0x8, RZ ;  /* 0x0000000815107810 */ /* 0x000fe20007ffe0ff */
[----:B------:R-:W-:Y:S01]  /*d950*/  HMMA.16816.F32 R44, R36, R18, R44 ;  /* 0x00000012242c723c */ /* 0x000fe2000000182c */
[CC--:B------:R-:W-:Y:S02]  /*d960*/  ISETP.GE.AND P1, PT, R4.reuse, R2.reuse, PT ;  /* 0x000000020400720c */ /* 0x0c0fe40003f26270 */
[----:B------:R-:W-:Y:S02]  /*d970*/  ISETP.GE.AND P6, PT, R4, R103, PT ;  /* 0x000000670400720c */ /* 0x000fe40003fc6270 */
[----:B------:R-:W-:-:S02]  /*d980*/  ISETP.GE.AND P0, PT, R16, R2, PT ;  /* 0x000000021000720c */ /* 0x000fc40003f06270 */
[C---:B------:R-:W-:Y:S01]  /*d990*/  IADD3 R4, R21.reuse, 0x10, RZ ;  /* 0x0000001015047810 */ /* 0x040fe20007ffe0ff */
[C---:B-1----:R-:W-:Y:S01]  /*d9a0*/  HMMA.16816.F32 R40, R36.reuse, R24, R40 ;  /* 0x000000182428723c */ /* 0x042fe20000001828 */
[-C--:B------:R-:W-:Y:S02]  /*d9b0*/  ISETP.GE.AND P4, PT, R16, R103.reuse, PT ;  /* 0x000000671000720c */ /* 0x080fe40003f86270 */
[C---:B------:R-:W-:Y:S02]  /*d9c0*/  ISETP.GE.AND P5, PT, R6.reuse, R2, PT ;  /* 0x000000020600720c */ /* 0x040fe40003fa6270 */
[----:B------:R-:W-:Y:S02]  /*d9d0*/  ISETP.GE.AND P2, PT, R6, R103, PT ;  /* 0x000000670600720c */ /* 0x000fe40003f46270 */
[----:B------:R-:W-:Y:S01]  /*d9e0*/  IADD3 R6, R21, 0x11, RZ ;  /* 0x0000001115067810 */ /* 0x000fe20007ffe0ff */
[----:B------:R-:W-:Y:S01]  /*d9f0*/  HMMA.16816.F32 R68, R36, R26, R68 ;  /* 0x0000001a2444723c */ /* 0x000fe20000001844 */
[----:B------:R-:W-:-:S02]  /*da00*/  FSEL R50, R13, -INF , !P1 ;  /* 0xff8000000d327808 */ /* 0x000fc40004800000 */
[----:B------:R-:W-:Y:S02]  /*da10*/  FSEL R84, R84, -INF , !P0 ;  /* 0xff80000054547808 */ /* 0x000fe40004000000 */
[C---:B------:R-:W-:Y:S02]  /*da20*/  ISETP.GE.AND P1, PT, R4.reuse, R2, PT ;  /* 0x000000020400720c */ /* 0x040fe40003f26270 */
[----:B------:R-:W-:Y:S01]  /*da30*/  ISETP.GE.AND P0, PT, R4, R103, PT ;  /* 0x000000670400720c */ /* 0x000fe20003f06270 */
[----:B---3--:R-:W-:Y:S01]  /*da40*/  HMMA.16816.F32 R32, R36, R8, R32 ;  /* 0x000000082420723c */ /* 0x008fe20000001820 */
[----:B------:R-:W-:Y:S02]  /*da50*/  IADD3 R4, R21, 0x18, RZ ;  /* 0x0000001815047810 */ /* 0x000fe40007ffe0ff */
[----:B------:R-:W-:Y:S02]  /*da60*/  FSEL R86, R86, -INF , !P4 ;  /* 0xff80000056567808 */ /* 0x000fe40006000000 */
[----:B------:R-:W-:-:S02]  /*da70*/  FSEL R48, R85, -INF , !P5 ;  /* 0xff80000055307808 */ /* 0x000fc40006800000 */
[CC--:B------:R-:W-:Y:S01]  /*da80*/  ISETP.GE.AND P4, PT, R6.reuse, R2.reuse, PT ;  /* 0x000000020600720c */ /* 0x0c0fe20003f86270 */
[----:B------:R-:W-:Y:S01]  /*da90*/  HMMA.16816.F32 R28, R36, R10, R28 ;  /* 0x0000000a241c723c */ /* 0x000fe2000000181c */
[----:B------:R-:W-:Y:S02]  /*daa0*/  ISETP.GE.AND P5, PT, R6, R103, PT ;  /* 0x000000670600720c */ /* 0x000fe40003fa6270 */
[----:B------:R-:W-:Y:S02]  /*dab0*/  FSEL R18, R87, -INF , !P2 ;  /* 0xff80000057127808 */ /* 0x000fe40005000000 */
[----:B------:R-:W-:Y:S02]  /*dac0*/  IADD3 R6, R21, 0x19, RZ ;  /* 0x0000001915067810 */ /* 0x000fe40007ffe0ff */
[----:B------:R-:W-:Y:S02]  /*dad0*/  ISETP.GE.AND P2, PT, R4, R2, PT ;  /* 0x000000020400720c */ /* 0x000fe40003f46270 */
[----:B------:R-:W-:-:S02]  /*dae0*/  FSEL R72, R72, -INF , !P1 ;  /* 0xff80000048487808 */ /* 0x000fc40004800000 */
[-C--:B------:R-:W-:Y:S02]  /*daf0*/  ISETP.GE.AND P1, PT, R4, R103.reuse, PT ;  /* 0x000000670400720c */ /* 0x080fe40003f26270 */
[----:B------:R-:W-:Y:S02]  /*db00*/  IADD3 R13, R21, 0x20, RZ ;  /* 0x00000020150d7810 */ /* 0x000fe40007ffe0ff */
[----:B------:R-:W-:Y:S02]  /*db10*/  FSEL R74, R74, -INF , !P0 ;  /* 0xff8000004a4a7808 */ /* 0x000fe40004000000 */
[----:B------:R-:W-:Y:S02]  /*db20*/  FSEL R4, R73, -INF , !P4 ;  /* 0xff80000049047808 */ /* 0x000fe40006000000 */
[C---:B------:R-:W-:Y:S02]  /*db30*/  ISETP.GE.AND P0, PT, R6.reuse, R2, PT ;  /* 0x000000020600720c */ /* 0x040fe40003f06270 */
[----:B------:R-:W-:-:S02]  /*db40*/  ISETP.GE.AND P4, PT, R6, R103, PT ;  /* 0x000000670600720c */ /* 0x000fc40003f86270 */
[----:B------:R-:W-:Y:S02]  /*db50*/  FSEL R22, R75, -INF , !P5 ;  /* 0xff8000004b167808 */ /* 0x000fe40006800000 */
[----:B------:R-:W-:Y:S02]  /*db60*/  FSEL R6, R44, -INF , !P2 ;  /* 0xff8000002c067808 */ /* 0x000fe40005000000 */
[C---:B------:R-:W-:Y:S02]  /*db70*/  ISETP.GE.AND P5, PT, R13.reuse, R2, PT ;  /* 0x000000020d00720c */ /* 0x040fe40003fa6270 */
[----:B------:R-:W-:Y:S02]  /*db80*/  ISETP.GE.AND P2, PT, R13, R103, PT ;  /* 0x000000670d00720c */ /* 0x000fe40003f46270 */
[C---:B------:R-:W-:Y:S02]  /*db90*/  IADD3 R17, R21.reuse, 0x21, RZ ;  /* 0x0000002115117810 */ /* 0x040fe40007ffe0ff */
[----:B------:R-:W-:-:S02]  /*dba0*/  IADD3 R13, R21, 0x28, RZ ;  /* 0x00000028150d7810 */ /* 0x000fc40007ffe0ff */
[----:B------:R-:W-:Y:S02]  /*dbb0*/  FSEL R16, R45, -INF , !P0 ;  /* 0xff8000002d107808 */ /* 0x000fe40004000000 */
[----:B------:R-:W-:Y:S02]  /*dbc0*/  FSEL R8, R47, -INF , !P4 ;  /* 0xff8000002f087808 */ /* 0x000fe40006000000 */
[----:B------:R-:W-:Y:S02]  /*dbd0*/  ISETP.GE.AND P0, PT, R17, R103, PT ;  /* 0x000000671100720c */ /* 0x000fe40003f06270 */
[----:B------:R-:W-:Y:S02]  /*dbe0*/  ISETP.GE.AND P4, PT, R13, R2, PT ;  /* 0x000000020d00720c */ /* 0x000fe40003f86270 */
[----:B------:R-:W-:Y:S02]  /*dbf0*/  IADD3 R9, R21, 0x30, RZ ;  /* 0x0000003015097810 */ /* 0x000fe40007ffe0ff */
[----:B------:R-:W-:-:S02]  /*dc00*/  FSEL R24, R43, -INF , !P0 ;  /* 0xff8000002b187808 */ /* 0x000fc40004000000 */
[----:B------:R-:W-:Y:S01]  /*dc10*/  FSEL R118, R68, -INF , !P4 ;  /* 0xff80000044767808 */ /* 0x000fe20006000000 */
[----:B------:R-:W-:Y:S01]  /*dc20*/  BAR.SYNC.DEFER_BLOCKING 0x0 ;  /* 0x0000000000007b1d */ /* 0x000fe20000010000 */
[CC--:B------:R-:W-:Y:S02]  /*dc30*/  ISETP.GE.AND P0, PT, R9.reuse, R2.reuse, PT ;  /* 0x000000020900720c */ /* 0x0c0fe40003f06270 */
[----:B------:R-:W-:Y:S02]  /*dc40*/  ISETP.GE.AND P4, PT, R9, R103, PT ;  /* 0x000000670900720c */ /* 0x000fe40003f86270 */
[----:B------:R-:W-:Y:S02]  /*dc50*/  FSEL R20, R46, -INF , !P1 ;  /* 0xff8000002e147808 */ /* 0x000fe40004800000 */
[----:B------:R-:W-:Y:S02]  /*dc60*/  ISETP.GE.AND P1, PT, R17, R2, PT ;  /* 0x000000021100720c */ /* 0x000fe40003f26270 */
[----:B------:R-:W-:-:S02]  /*dc70*/  FSEL R126, R32, -INF , !P0 ;  /* 0xff800000207e7808 */ /* 0x000fc40004000000 */
[----:B------:R-:W-:Y:S02]  /*dc80*/  FSEL R120, R34, -INF , !P4 ;  /* 0xff80000022787808 */ /* 0x000fe40006000000 */
[C---:B------:R-:W-:Y:S02]  /*dc90*/  IADD3 R17, R21.reuse, 0x29, RZ ;  /* 0x0000002915117810 */ /* 0x040fe40007ffe0ff */
[C---:B------:R-:W-:Y:S02]  /*dca0*/  IADD3 R9, R21.reuse, 0x31, RZ ;  /* 0x0000003115097810 */ /* 0x040fe40007ffe0ff */
[C---:B------:R-:W-:Y:S02]  /*dcb0*/  IADD3 R11, R21.reuse, 0x38, RZ ;  /* 0x00000038150b7810 */ /* 0x040fe40007ffe0ff */
[C---:B------:R-:W-:Y:S02]  /*dcc0*/  ISETP.GE.AND P0, PT, R21.reuse, R2, PT ;  /* 0x000000021500720c */ /* 0x040fe40003f06270 */
[----:B------:R-:W-:-:S02]  /*dcd0*/  ISETP.GE.AND P4, PT, R21, R103, PT ;  /* 0x000000671500720c */ /* 0x000fc40003f86270 */
[----:B------:R-:W-:Y:S02]  /*dce0*/  IADD3 R21, R21, 0x39, RZ ;  /* 0x0000003915157810 */ /* 0x000fe40007ffe0ff */
[----:B------:R-:W-:Y:S02]  /*dcf0*/  FSEL R12, R12, -INF , !P0 ;  /* 0xff8000000c0c7808 */ /* 0x000fe40004000000 */
[----:B------:R-:W-:Y:S02]  /*dd00*/  ISETP.GE.AND P0, PT, R21, R103, PT ;  /* 0x000000671500720c */ /* 0x000fe40003f06270 */
[----:B------:R-:W-:Y:S02]  /*dd10*/  FSEL R116, R40, -INF , !P5 ;  /* 0xff80000028747808 */ /* 0x000fe40006800000 */
[----:B------:R-:W-:Y:S02]  /*dd20*/  FSEL R112, R31, -INF , !P0 ;  /* 0xff8000001f707808 */ /* 0x000fe40004000000 */
[----:B------:R-:W-:-:S02]  /*dd30*/  ISETP.GT.AND P0, PT, R164, R155, PT ;  /* 0x0000009ba400720c */ /* 0x000fc40003f04270 */
[-C--:B------:R-:W-:Y:S02]  /*dd40*/  ISETP.GE.AND P5, PT, R13, R103.reuse, PT ;  /* 0x000000670d00720c */ /* 0x080fe40003fa6270 */
[----:B------:R-:W-:Y:S02]  /*dd50*/  FSEL R26, R42, -INF , !P2 ;  /* 0xff8000002a1a7808 */ /* 0x000fe40005000000 */
[----:B------:R-:W-:Y:S02]  /*dd60*/  FSEL R130, R41, -INF , !P1 ;  /* 0xff80000029827808 */ /* 0x000fe40004800000 */
[----:B------:R-:W-:Y:S02]  /*dd70*/  FSEL R134, R70, -INF , !P5 ;  /* 0xff80000046867808 */ /* 0x000fe40006800000 */
[C---:B------:R-:W-:Y:S02]  /*dd80*/  ISETP.GE.AND P2, PT, R17.reuse, R2, PT ;  /* 0x000000021100720c */ /* 0x040fe40003f46270 */
[----:B------:R-:W-:-:S02]  /*dd90*/  ISETP.GE.AND P1, PT, R17, R103, PT ;  /* 0x000000671100720c */ /* 0x000fc40003f26270 */
[----:B------:R-:W-:Y:S02]  /*dda0*/  ISETP.GE.AND P5, PT, R9, R2, PT ;  /* 0x000000020900720c */ /* 0x000fe40003fa6270 */
[----:B------:R-:W-:Y:S02]  /*ddb0*/  FSEL R170, R69, -INF , !P2 ;  /* 0xff80000045aa7808 */ /* 0x000fe40005000000 */
[----:B------:R-:W-:Y:S02]  /*ddc0*/  FSEL R132, R71, -INF , !P1 ;  /* 0xff80000047847808 */ /* 0x000fe40004800000 */
[----:B------:R-:W-:Y:S02]  /*ddd0*/  FSEL R10, R15, -INF , !P6 ;  /* 0xff8000000f0a7808 */ /* 0x000fe40007000000 */
[----:B------:R-:W-:Y:S02]  /*dde0*/  FSEL R122, R33, -INF , !P5 ;  /* 0xff800000217a7808 */ /* 0x000fe40006800000 */
[----:B------:R-:W-:-:S02]  /*ddf0*/  ISETP.GE.AND P2, PT, R9, R103, PT ;  /* 0x000000670900720c */ /* 0x000fc40003f46270 */
[CC--:B------:R-:W-:Y:S02]  /*de00*/  ISETP.GE.AND P6, PT, R11.reuse, R2.reuse, PT ;  /* 0x000000020b00720c */ /* 0x0c0fe40003fc6270 */
[----:B------:R-:W-:Y:S02]  /*de10*/  ISETP.GE.AND P1, PT, R11, R103, PT ;  /* 0x000000670b00720c */ /* 0x000fe40003f26270 */
        /* <DEDUP_REMOVED lines=66> */
.L_x_7616:
[----:B------:R-:W-:-:S05]  /*e240*/  IMAD.MOV.U32 R3, RZ, RZ, c[0x0][0x198] ;  /* 0x00006600ff037624 */ /* 0x000fca00078e00ff */
[----:B------:R-:W-:-:S04]  /*e250*/  LEA R3, -R3, RZ, 0x6 ;  /* 0x000000ff03037211 */ /* 0x000fc800078e31ff */
[----:B------:R-:W-:Y:S02]  /*e260*/  SHF.R.S32.HI R28, RZ, 0x1f, R3 ;  /* 0x0000001fff1c7819 */ /* 0x000fe40000011403 */
.L_x_7617:
        /* <DEDUP_REMOVED lines=29> */
.L_x_7615:
        /* <DEDUP_REMOVED lines=33> */
[C---:B------:R-:W-:Y:S02]  /*e650*/  LEA R145, R5.reuse, R148, 0x1 ;  /* 0x0000009405917211 */ /* 0x040fe400078e08ff */
        /* <DEDUP_REMOVED lines=31> */
[----:B------:R-:W1:Y:S01]  /*e850*/  MUFU.EX2 R106, R106 ;  /* 0x0000006a006a7308 */ /* 0x000e620000000800 */
[--C-:B------:R-:W-:Y:S02]  /*e860*/  FFMA.FTZ R28, R4, c[0x0][0x23c], -R127.reuse ;  /* 0x00008f00041c7a23 */ /* 0x100fe4000001087f */
[----:B------:R-:W-:Y:S02]  /*e870*/  FFMA.FTZ R29, R6, c[0x0][0x23c], -R127 ;  /* 0x00008f00061d7a23 */ /* 0x000fe4000001087f */
[----:B------:R-:W2:Y:S01]  /*e880*/  LDSM.16.MT88.4 R4, [R144+0xa000] ;  /* 0x00a000009004783b */ /* 0x000ea20000004200 */
[----:B------:R-:W-:-:S02]  /*e890*/  FFMA.FTZ R31, R8, c[0x0][0x23c], -R117 ;  /* 0x00008f00081f7a23 */ /* 0x000fc40000010875 */
[----:B------:R-:W-:Y:S01]  /*e8a0*/  MUFU.EX2 R109, R109 ;  /* 0x0000006d006d7308 */ /* 0x000fe20000000800 */
[----:B------:R-:W3:Y:S01]  /*e8b0*/  LDSM.16.MT88.4 R8, [R145+0x8800] ;  /* 0x008800009108783b */ /* 0x000ee20000004200 */
[--C-:B------:R-:W-:Y:S02]  /*e8c0*/  FFMA.FTZ R107, R72, c[0x0][0x23c], -R127.reuse ;  /* 0x00008f00486b7a23 */ /* 0x100fe4000001087f */
[----:B------:R-:W-:Y:S02]  /*e8d0*/  FFMA.FTZ R0, R16, c[0x0][0x23c], -R127 ;  /* 0x00008f0010007a23 */ /* 0x000fe4000001087f */
[--C-:B------:R-:W-:Y:S01]  /*e8e0*/  FFMA.FTZ R33, R74, c[0x0][0x23c], -R117.reuse ;  /* 0x00008f004a217a23 */ /* 0x100fe20000010875 */
[----:B------:R-:W4:Y:S01]  /*e8f0*/  LDSM.16.MT88.4 R16, [R148+0x8800] ;  /* 0x008800009410783b */ /* 0x000f220000004200 */
[----:B------:R-:W5:Y:S01]  /*e900*/  MUFU.EX2 R30, R30 ;  /* 0x0000001e001e7308 */ /* 0x000f620000000800 */
[----:B-1----:R-:W-:Y:S01]  /*e910*/  F2FP.PACK_AB R84, R106, R111 ;  /* 0x0000006f6a54723e */ /* 0x002fe200000000ff */
[----:B------:R-:W-:-:S02]  /*e920*/  FFMA.FTZ R32, R22, c[0x0][0x23c], -R117 ;  /* 0x00008f0016207a23 */ /* 0x000fc40000010875 */
[----:B------:R-:W-:Y:S02]  /*e930*/  FFMA.FTZ R34, R20, c[0x0][0x23c], -R117 ;  /* 0x00008f0014227a23 */ /* 0x000fe40000010875 */
[----:B------:R-:W1:Y:S01]  /*e940*/  LDSM.16.MT88.4 R20, [R144+0x8800] ;  /* 0x008800009014783b */ /* 0x000e620000004200 */
[--C-:B------:R-:W-:Y:S01]  /*e950*/  FFMA.FTZ R119, R130, c[0x0][0x23c], -R127.reuse ;  /* 0x00008f0082777a23 */ /* 0x100fe2000001087f */
[----:B------:R-:W-:Y:S01]  /*e960*/  MUFU.EX2 R113, R113 ;  /* 0x0000007100717308 */ /* 0x000fe20000000800 */
[--C-:B------:R-:W-:Y:S02]  /*e970*/  FFMA.FTZ R116, R116, c[0x0][0x23c], -R127.reuse ;  /* 0x00008f0074747a23 */ /* 0x100fe4000001087f */
[--C-:B------:R-:W-:Y:S02]  /*e980*/  FFMA.FTZ R118, R118, c[0x0][0x23c], -R127.reuse ;  /* 0x00008f0076767a23 */ /* 0x100fe4000001087f */
[----:B------:R-:W-:Y:S02]  /*e990*/  FFMA.FTZ R121, R170, c[0x0][0x23c], -R127 ;  /* 0x00008f00aa797a23 */ /* 0x000fe4000001087f */
[--C-:B------:R-:W-:Y:S01]  /*e9a0*/  FFMA.FTZ R130, R26, c[0x0][0x23c], -R117.reuse ;  /* 0x00008f001a827a23 */ /* 0x100fe20000010875 */
[----:B------:R-:W2:Y:S01]  /*e9b0*/  MUFU.EX2 R110, R110 ;  /* 0x0000006e006e7308 */ /* 0x000ea20000000800 */
[----:B-----5:R-:W-:Y:S01]  /*e9c0*/  F2FP.PACK_AB R86, R30, R109 ;  /* 0x0000006d1e56723e */ /* 0x020fe200000000ff */
[----:B------:R-:W-:-:S02]  /*e9d0*/  FFMA.FTZ R129, R24, c[0x0][0x23c], -R117 ;  /* 0x00008f0018817a23 */ /* 0x000fc40000010875 */
[--C-:B------:R-:W-:Y:S01]  /*e9e0*/  FFMA.FTZ R128, R134, c[0x0][0x23c], -R117.reuse ;  /* 0x00008f0086807a23 */ /* 0x100fe20000010875 */
[----:B------:R-:W-:Y:S01]  /*e9f0*/  LDSM.16.MT88.4 R24, [R146+0x9000] ;  /* 0x009000009218783b */ /* 0x000fe20000004200 */
[----:B------:R-:W-:Y:S02]  /*ea00*/  FFMA.FTZ R123, R132, c[0x0][0x23c], -R117 ;  /* 0x00008f00847b7a23 */ /* 0x000fe40000010875 */
[----:B------:R-:W-:Y:S01]  /*ea10*/  MUFU.EX2 R108, R108 ;  /* 0x0000006c006c7308 */ /* 0x000fe20000000800 */
[----:B------:R-:W-:Y:S02]  /*ea20*/  FFMA.FTZ R171, R124, c[0x0][0x23c], -R127 ;  /* 0x00008f007cab7a23 */ /* 0x000fe4000001087f */
[--C-:B------:R-:W-:Y:S02]  /*ea30*/  FFMA.FTZ R114, R114, c[0x0][0x23c], -R117.reuse ;  /* 0x00008f0072727a23 */ /* 0x100fe40000010875 */
[----:B------:R-:W-:Y:S02]  /*ea40*/  FFMA.FTZ R169, R112, c[0x0][0x23c], -R117 ;  /* 0x00008f0070a97a23 */ /* 0x000fe40000010875 */
[----:B------:R-:W-:Y:S01]  /*ea50*/  FADD.FTZ R106, R111, R106 ;  /* 0x0000006a6f6a7221 */ /* 0x000fe20000010000 */
[----:B------:R-:W5:Y:S01]  /*ea60*/  MUFU.EX2 R35, R35 ;  /* 0x0000002300237308 */ /* 0x000f620000000800 */
[----:B--2---:R-:W-:Y:S01]  /*ea70*/  F2FP.PACK_AB R85, R110, R113 ;  /* 0x000000716e55723e */ /* 0x004fe200000000ff */
[----:B------:R-:W-:-:S02]  /*ea80*/  FADD.FTZ R113, R113, R110 ;  /* 0x0000006e71717221 */ /* 0x000fc40000010000 */
[----:B------:R-:W-:-:S04]  /*ea90*/  FADD.FTZ R109, R109, R106 ;  /* 0x0000006a6d6d7221 */ /* 0x000fc80000010000 */
[----:B------:R-:W-:Y:S01]  /*eaa0*/  MUFU.EX2 R107, R107 ;  /* 0x0000006b006b7308 */ /* 0x000fe20000000800 */
[----:B------:R-:W-:Y:S01]  /*eab0*/  FADD.FTZ R30, R30, R109 ;  /* 0x0000006d1e1e7221 */ /* 0x000fe20000010000 */
[----:B-----5:R-:W-:-:S06]  /*eac0*/  F2FP.PACK_AB R87, R35, R108 ;  /* 0x0000006c2357723e */ /* 0x020fcc00000000ff */
[----:B------:R-:W2:Y:S01]  /*ead0*/  MUFU.EX2 R28, R28 ;  /* 0x0000001c001c7308 */ /* 0x000ea20000000800 */
        /* <DEDUP_REMOVED lines=46> */
[----:B------:R-:W-:-:S02]  /*edc0*/  FADD.FTZ R29, R0, R29 ;  /* 0x0000001d001d7221 */ /* 0x000fc40000010000 */
        /* <DEDUP_REMOVED lines=46> */
[----:B------:R-:W-:Y:S01]  /*f0b0*/  FFMA.FTZ R27, R120, c[0x0][0x23c], -R117 ;  /* 0x00008f00781b7a23 */ /* 0x000fe20000010875 */
[----:B--2---:R-:W-:Y:S01]  /*f0c0*/  HMMA.16816.F32 R56, R4, R8, R56 ;  /* 0x000000080438723c */ /* 0x004fe20000001838 */
[----:B------:R-:W-:-:S02]  /*f0d0*/  FFMA.FTZ R26, R125, c[0x0][0x23c], -R127 ;  /* 0x00008f007d1a7a23 */ /* 0x000fc4000001087f */
[----:B------:R-:W-:Y:S02]  /*f0e0*/  FFMA.FTZ R120, R115, c[0x0][0x23c], -R117 ;  /* 0x00008f0073787a23 */ /* 0x000fe40000010875 */
        /* <DEDUP_REMOVED lines=8> */
[----:B------:R-:W-:-:S04]  /*f170*/  FFMA.FTZ R25, R122, c[0x0][0x23c], -R127 ;  /* 0x00008f007a197a23 */ /* 0x000fc8000001087f */
[----:B------:R-:W-:Y:S03]  /*f180*/  MUFU.EX2 R24, R24 ;  /* 0x0000001800187308 */ /* 0x000fe60000000800 */
[C---:B------:R-:W-:Y:S01]  /*f190*/  HMMA.16816.F32 R68, R4.reuse, R18, R68 ;  /* 0x000000120444723c */ /* 0x040fe20000001844 */
[----:B------:R-:W2:Y:S04]  /*f1a0*/  LDSM.16.MT88.4 R16, [R145+0x9800] ;  /* 0x009800009110783b */ /* 0x000ea80000004200 */
[----:B------:R-:W4:Y:S03]  /*f1b0*/  MUFU.EX2 R25, R25 ;  /* 0x0000001900197308 */ /* 0x000f260000000800 */
[C---:B---3--:R-:W-:Y:S08]  /*f1c0*/  HMMA.16816.F32 R88, R4.reuse, R20, R88 ;  /* 0x000000140458723c */ /* 0x048ff00000001858 */
[C---:B------:R-:W-:Y:S08]  /*f1d0*/  HMMA.16816.F32 R84, R4.reuse, R22, R84 ;  /* 0x000000160454723c */ /* 0x040ff00000001854 */
[C---:B-1----:R-:W-:Y:S08]  /*f1e0*/  HMMA.16816.F32 R76, R4.reuse, R8, R76 ;  /* 0x00000008044c723c */ /* 0x042ff0000000184c */
[----:B------:R-:W-:Y:S01]  /*f1f0*/  HMMA.16816.F32 R80, R4, R10, R80 ;  /* 0x0000000a0450723c */ /* 0x000fe20000001850 */
[----:B------:R-:W1:Y:S06]  /*f200*/  LDSM.16.MT88.4 R8, [R146+0x9800] ;  /* 0x009800009208783b */ /* 0x000e6c0000004200 */
[----:B----4-:R-:W-:Y:S01]  /*f210*/  F2FP.PACK_AB R4, R25, R24 ;  /* 0x000000181904723e */ /* 0x010fe200000000ff */
        /* <DEDUP_REMOVED lines=15> */
[C---:B-1----:R-:W-:Y:S08]  /*f310*/  HMMA.16816.F32 R40, R4.reuse, R8, R40 ;  /* 0x000000080428723c */ /* 0x042ff00000001828 */
[C---:B------:R-:W-:Y:S01]  /*f320*/  HMMA.16816.F32 R44, R4.reuse, R10, R44 ;  /* 0x0000000a042c723c */ /* 0x040fe2000000182c */
[----:B------:R-:W1:Y:S07]  /*f330*/  LDSM.16.MT88.4 R8, [R148+0xb800] ;  /* 0x00b800009408783b */ /* 0x000e6e0000004200 */
        /* <DEDUP_REMOVED lines=79> */
.L_x_7619:
[----:B------:R-:W-:-:S05]  /*f830*/  IMAD.MOV.U32 R5, RZ, RZ, c[0x0][0x1a0] ;  /* 0x00006800ff057624 */ /* 0x000fca00078e00ff */
[----:B------:R-:W-:-:S04]  /*f840*/  LEA R5, -R5, RZ, 0x6 ;  /* 0x000000ff05057211 */ /* 0x000fc800078e31ff */
[----:B------:R-:W-:Y:S02]  /*f850*/  SHF.R.S32.HI R0, RZ, 0x1f, R5 ;  /* 0x0000001fff007819 */ /* 0x000fe40000011405 */
.L_x_7620:
        /* <DEDUP_REMOVED lines=26> */
[----:B------:R4:W-:Y:S01]  /*fa00*/  LDGSTS.E.BYPASS.LTC128B.128 [R160+0xb000], [R10.64+0x80] ;  /* 0x0b0000800aa07fae */ /* 0x0009e2000b901d46 */
[----:B-1----:R-:W-:-:S03]  /*fa10*/  IMAD.SHL.U32 R0, R0, 0x2, RZ ;  /* 0x0000000200007824 */ /* 0x002fc600078e00ff */
[----:B------:R1:W-:Y:S04]  /*fa20*/  LDGSTS.E.BYPASS.LTC128B.128 [R160+0x9800], [R16.64] ;  /* 0x0980000010a07fae */ /* 0x0003e8000b901d46 */
[----:B------:R1:W-:Y:S04]  /*fa30*/  LDGSTS.E.BYPASS.LTC128B.128 [R160+0xb800], [R16.64+0x80] ;  /* 0x0b80008010a07fae */ /* 0x0003e8000b901d46 */
[----:B------:R-:W-:Y:S04]  /*fa40*/  LDSM.16.M88.4 R112, [R154] ;  /* 0x000000009a70783b */ /* 0x000fe80000000200 */
[----:B------:R-:W5:Y:S04]  /*fa50*/  LDSM.16.M88.4 R20, [R153+0x4000] ;  /* 0x004000009914783b */ /* 0x000f680000000200 */
[----:B------:R-:W1:Y:S04]  /*fa60*/  LDSM.16.M88.4 R12, [R153+0x4800] ;  /* 0x00480000990c783b */ /* 0x000e680000000200 */
[----:B---3--:R-:W4:Y:S04]  /*fa70*/  LDSM.16.M88.4 R4, [R153+0x5000] ;  /* 0x005000009904783b */ /* 0x008f280000000200 */
[----:B------:R-:W3:Y:S04]  /*fa80*/  LDSM.16.M88.4 R104, [R153+0x5800] ;  /* 0x005800009968783b */ /* 0x000ee80000000200 */
        /* <DEDUP_REMOVED lines=39> */
[----:B------:R-:W-:Y:S01]  /*fd00*/  HMMA.16816.F32 R112, R104, R122, R112 ;  /* 0x0000007a6870723c */ /* 0x000fe20000001870 */
[----:B------:R-:W3:Y:S04]  /*fd10*/  LDSM.16.M88.4 R120, [R140+0x1800] ;  /* 0x001800008c78783b */ /* 0x000ee80000000200 */
        /* <DEDUP_REMOVED lines=11> */
[----:B------:R-:W-:Y:S04]  /*fdd0*/  LDSM.16.M88.4 R108, [R152+0x2000] ;  /* 0x00200000986c783b */ /* 0x000fe80000000200 */
[----:B------:R-:W3:Y:S03]  /*fde0*/  LDSM.16.M88.4 R120, [R153+0x7800] ;  /* 0x007800009978783b */ /* 0x000ee60000000200 */
        /* <DEDUP_REMOVED lines=9> */
[----:B---3--:R-:W-:Y:S08]  /*fe80*/  HMMA.16816.F32 R116, R124, R120, R116 ;  /* 0x000000787c74723c */ /* 0x008ff00000001874 */
[C---:B----4-:R-:W-:Y:S08]  /*fe90*/  HMMA.16816.F32 R24, R108.reuse, R104, R24 ;  /* 0x000000686c18723c */ /* 0x050ff00000001818 */
[C---:B------:R-:W-:Y:S01]  /*fea0*/  HMMA.16816.F32 R20, R108.reuse, R106, R20 ;  /* 0x0000006a6c14723c */ /* 0x040fe20000001814 */
[----:B------:R-:W-:Y:S07]  /*feb0*/  LDSM.16.M88.4 R104, [R150+0x2000] ;  /* 0x002000009668783b */ /* 0x000fee0000000200 */
[C---:B-1----:R-:W-:Y:S08]  /*fec0*/  HMMA.16816.F32 R16, R108.reuse, R32, R16 ;  /* 0x000000206c10723c */ /* 0x042ff00000001810 */
[C---:B------:R-:W-:Y:S01]  /*fed0*/  HMMA.16816.F32 R12, R108.reuse, R34, R12 ;  /* 0x000000226c0c723c */ /* 0x040fe2000000180c */
[----:B------:R-:W1:Y:S07]  /*fee0*/  LDSM.16.M88.4 R32, [R147+0x6000] ;  /* 0x006000009320783b */ /* 0x000e6e0000000200 */
[C---:B--2---:R-:W-:Y:S08]  /*fef0*/  HMMA.16816.F32 R8, R108.reuse, R28, R8 ;  /* 0x0000001c6c08723c */ /* 0x044ff00000001808 */
[----:B------:R-:W-:Y:S01]  /*ff00*/  HMMA.16816.F32 R4, R108, R30, R4 ;  /* 0x0000001e6c04723c */ /* 0x000fe20000001804 */
[----:B------:R-:W2:Y:S07]  /*ff10*/  LDSM.16.M88.4 R28, [R147+0x6800] ;  /* 0x00680000931c783b */ /* 0x000eae0000000200 */
[----:B------:R-:W-:Y:S01]  /*ff20*/  HMMA.16816.F32 R112, R124, R122, R112 ;  /* 0x0000007a7c70723c */ /* 0x000fe20000001870 */
[----:B------:R-:W3:Y:S07]  /*ff30*/  LDSM.16.M88.4 R120, [R136] ;  /* 0x000000008878783b */ /* 0x000eee0000000200 */
[C---:B-1----:R-:W-:Y:S08]  /*ff40*/  HMMA.16816.F32 R24, R104.reuse, R32, R24 ;  /* 0x000000206818723c */ /* 0x042ff00000001818 */
[C---:B------:R-:W-:Y:S01]  /*ff50*/  HMMA.16816.F32 R20, R104.reuse, R34, R20 ;  /* 0x000000226814723c */ /* 0x040fe20000001814 */
[----:B------:R-:W-:Y:S07]  /*ff60*/  LDSM.16.M88.4 R32, [R149+0x2000] ;  /* 0x002000009520783b */ /* 0x000fee0000000200 */
[C---:B--2---:R-:W-:Y:S08]  /*ff70*/  HMMA.16816.F32 R16, R104.reuse, R28, R16 ;  /* 0x0000001c6810723c */ /* 0x044ff00000001810 */
[----:B------:R-:W-:Y:S01]  /*ff80*/  HMMA.16816.F32 R12, R104, R30, R12 ;  /* 0x0000001e680c723c */ /* 0x000fe2000000180c */
[----:B------:R-:W1:Y:S07]  /*ff90*/  LDSM.16.M88.4 R28, [R140+0x2000] ;  /* 0x002000008c1c783b */ /* 0x000e6e0000000200 */
[C---:B---3--:R-:W-:Y:S08]  /*ffa0*/  HMMA.16816.F32 R116, R108.reuse, R120, R116 ;  /* 0x000000786c74723c */ /* 0x048ff00000001874 */
[----:B------:R-:W-:Y:S01]  /*ffb0*/  HMMA.16816.F32 R112, R108, R122, R112 ;  /* 0x0000007a6c70723c */ /* 0x000fe20000001870 */
[----:B------:R-:W2:Y:S04]  /*ffc0*/  LDSM.16.M88.4 R108, [R147+0x7000] ;  /* 0x00700000936c783b */ /* 0x000ea80000000200 */
[----:B------:R-:W3:Y:S03]  /*ffd0*/  LDSM.16.M88.4 R120, [R147+0x7800] ;  /* 0x007800009378783b */ /* 0x000ee60000000200 */
[C---:B-1----:R-:W-:Y:S07]  /*ffe0*/  HMMA.16816.F32 R24, R32.reuse, R28, R24 ;  /* 0x0000001c2018723c */ /* 0x042fee0000001818 */
[----:B------:R-:W-:Y:S01]  /*fff0*/  LOP3.LUT R29, R0, 0x6, RZ, 0xc0, !PT ;  /* 0x00000006001d7812 */ /* 0x000fe200078ec0ff */
[----:B------:R-:W-:Y:S04]  /*10000*/  HMMA.16816.F32 R20, R32, R30, R20 ;  /* 0x0000001e2014723c */ /* 0x000fe80000001814 */
[----:B------:R-:W-:-:S04]  /*10010*/  IMAD R102, R164, 0x40, R29 ;  /* 0x00000040a4667824 */ /* 0x000fc800078e021d */
[C---:B--2---:R-:W-:Y:S01]  /*10020*/  HMMA.16816.F32 R8, R104.reuse, R108, R8 ;  /* 0x0000006c6808723c */ /* 0x044fe20000001808 */
[C---:B------:R-:W-:Y:S02]  /*10030*/  IADD3 R0, R102.reuse, 0x1, RZ ;  /* 0x0000000166007810 */ /* 0x040fe40007ffe0ff */
[-C--:B------:R-:W-:Y:S02]  /*10040*/  ISETP.GE.AND P2, PT, R102, R2.reuse, PT ;  /* 0x000000026600720c */ /* 0x080fe40003f46270 */
[C---:B------:R-:W-:Y:S02]  /*10050*/  ISETP.GE.AND P4, PT, R0.reuse, R2, PT ;  /* 0x000000020000720c */ /* 0x040fe40003f86270 */
[----:B------:R-:W-:Y:S01]  /*10060*/  ISETP.GE.AND P1, PT, R0, R103, PT ;  /* 0x000000670000720c */ /* 0x000fe20003f26270 */
[----:B------:R-:W-:Y:S01]  /*10070*/  HMMA.16816.F32 R4, R104, R110, R4 ;  /* 0x0000006e6804723c */ /* 0x000fe20000001804 */
[----:B------:R-:W1:Y:S01]  /*10080*/  LDSM.16.M88.4 R108, [R140+0x2800] ;  /* 0x002800008c6c783b */ /* 0x000e620000000200 */
[----:B------:R-:W-:-:S02]  /*10090*/  IADD3 R0, R102, 0x8, RZ ;  /* 0x0000000866007810 */ /* 0x000fc40007ffe0ff */
[CC--:B------:R-:W-:Y:S02]  /*100a0*/  ISETP.GE.AND P0, PT, R102.reuse, R103.reuse, PT ;  /* 0x000000676600720c */ /* 0x0c0fe40003f06270 */
[----:B------:R-:W-:Y:S02]  /*100b0*/  IADD3 R28, R102, 0x9, RZ ;  /* 0x00000009661c7810 */ /* 0x000fe40007ffe0ff */
[C---:B---3--:R-:W-:Y:S01]  /*100c0*/  HMMA.16816.F32 R116, R104.reuse, R120, R116 ;  /* 0x000000786874723c */ /* 0x048fe20000001874 */
[CC--:B------:R-:W-:Y:S02]  /*100d0*/  ISETP.GE.AND P6, PT, R0.reuse, R2.reuse, PT ;  /* 0x000000020000720c */ /* 0x0c0fe40003fc6270 */
[----:B------:R-:W-:Y:S02]  /*100e0*/  ISETP.GE.AND P5, PT, R0, R103, PT ;  /* 0x000000670000720c */ /* 0x000fe40003fa6270 */
[----:B------:R-:W-:Y:S02]  /*100f0*/  FSEL R127, R24, -INF , !P2 ;  /* 0xff800000187f7808 */ /* 0x000fe40005000000 */
[----:B------:R-:W-:Y:S01]  /*10100*/  FSEL R0, R26, -INF , !P0 ;  /* 0xff8000001a007808 */ /* 0x000fe20004000000 */
[----:B------:R-:W-:Y:S01]  /*10110*/  HMMA.16816.F32 R112, R104, R122, R112 ;  /* 0x0000007a6870723c */ /* 0x000fe20000001870 */
[----:B------:R-:W2:Y:S01]  /*10120*/  LDSM.16.M88.4 R104, [R140+0x3000] ;  /* 0x003000008c68783b */ /* 0x000ea20000000200 */
[----:B------:R-:W-:-:S02]  /*10130*/  ISETP.GE.AND P2, PT, R28, R2, PT ;  /* 0x000000021c00720c */ /* 0x000fc40003f46270 */
[----:B------:R-:W-:Y:S02]  /*10140*/  ISETP.GE.AND P0, PT, R28, R103, PT ;  /* 0x000000671c00720c */ /* 0x000fe40003f06270 */
[----:B------:R-:W3:Y:S01]  /*10150*/  LDSM.16.M88.4 R28, [R140+0x3800] ;  /* 0x003800008c1c783b */ /* 0x000ee20000000200 */
[----:B------:R-:W-:Y:S01]  /*10160*/  IADD3 R26, R102, 0x10, RZ ;  /* 0x00000010661a7810 */ /* 0x000fe20007ffe0ff */
[----:B------:R-:W-:-:S04]  /*10170*/  DEPBAR.LE SB0, 0x0 ;  /* 0x000080000000791a */ /* 0x000fc80000000000 */
[----:B------:R-:W-:Y:S02]  /*10180*/  FSEL R130, R27, -INF , !P1 ;  /* 0xff8000001b827808 */ /* 0x000fe40004800000 */
[----:B------:R-:W-:Y:S02]  /*10190*/  IADD3 R24, R102, 0x11, RZ ;  /* 0x0000001166187810 */ /* 0x000fe40007ffe0ff */
[----:B------:R-:W-:Y:S02]  /*101a0*/  ISETP.GE.AND P1, PT, R26, R103, PT ;  /* 0x000000671a00720c */ /* 0x000fe40003f26270 */
[----:B------:R-:W-:Y:S02]  /*101b0*/  FSEL R25, R25, -INF , !P4 ;  /* 0xff80000019197808 */ /* 0x000fe40006000000 */
[----:B------:R-:W-:Y:S02]  /*101c0*/  FSEL R132, R22, -INF , !P5 ;  /* 0xff80000016847808 */ /* 0x000fe40006800000 */
[----:B------:R-:W-:-:S02]  /*101d0*/  ISETP.GE.AND P4, PT, R26, R2, PT ;  /* 0x000000021a00720c */ /* 0x000fc40003f86270 */
[-C--:B------:R-:W-:Y:S01]  /*101e0*/  ISETP.GE.AND P5, PT, R24, R103.reuse, PT ;  /* 0x000000671800720c */ /* 0x080fe20003fa6270 */
[C---:B-1----:R-:W-:Y:S01]  /*101f0*/  HMMA.16816.F32 R16, R32.reuse, R108, R16 ;  /* 0x0000006c2010723c */ /* 0x042fe20000001810 */
[----:B------:R-:W-:Y:S02]  /*10200*/  IADD3 R22, R102, 0x18, RZ ;  /* 0x0000001866167810 */ /* 0x000fe40007ffe0ff */
[----:B------:R-:W-:Y:S02]  /*10210*/  FSEL R131, R20, -INF , !P6 ;  /* 0xff80000014837808 */ /* 0x000fe40007000000 */
[----:B------:R-:W-:Y:S02]  /*10220*/  FSEL R129, R21, -INF , !P2 ;  /* 0xff80000015817808 */ /* 0x000fe40005000000 */
[----:B------:R-:W-:Y:S01]  /*10230*/  FSEL R108, R23, -INF , !P0 ;  /* 0xff800000176c7808 */ /* 0x000fe20004000000 */
[----:B------:R-:W-:Y:S01]  /*10240*/  HMMA.16816.F32 R12, R32, R110, R12 ;  /* 0x0000006e200c723c */ /* 0x000fe2000000180c */
[----:B------:R-:W-:-:S02]  /*10250*/  ISETP.GE.AND P0, PT, R22, R103, PT ;  /* 0x000000671600720c */ /* 0x000fc40003f06270 */
[----:B------:R-:W-:Y:S02]  /*10260*/  IADD3 R20, R102, 0x19, RZ ;  /* 0x0000001966147810 */ /* 0x000fe40007ffe0ff */
[-C--:B------:R-:W-:Y:S02]  /*10270*/  ISETP.GE.AND P2, PT, R22, R2.reuse, PT ;  /* 0x000000021600720c */ /* 0x080fe40003f46270 */
[----:B------:R-:W-:Y:S01]  /*10280*/  ISETP.GE.AND P6, PT, R24, R2, PT ;  /* 0x000000021800720c */ /* 0x000fe20003fc6270 */
[C---:B--2---:R-:W-:Y:S08]  /*10290*/  HMMA.16816.F32 R8, R32.reuse, R104, R8 ;  /* 0x000000682008723c */ /* 0x044ff00000001808 */
[----:B---3--:R-:W-:Y:S01]  /*102a0*/  HMMA.16816.F32 R116, R32, R28, R116 ;  /* 0x0000001c2074723c */ /* 0x008fe20000001874 */
[----:B------:R-:W-:-:S02]  /*102b0*/  FSEL R128, R18, -INF , !P1 ;  /* 0xff80000012807808 */ /* 0x000fc40004800000 */
[----:B------:R-:W-:Y:S02]  /*102c0*/  IADD3 R18, R102, 0x20, RZ ;  /* 0x0000002066127810 */ /* 0x000fe40007ffe0ff */
[----:B------:R-:W-:Y:S02]  /*102d0*/  FSEL R125, R16, -INF , !P4 ;  /* 0xff800000107d7808 */ /* 0x000fe40006000000 */
[----:B------:R-:W-:Y:S01]  /*102e0*/  FSEL R110, R19, -INF , !P5 ;  /* 0xff800000136e7808 */ /* 0x000fe20006800000 */
[----:B------:R-:W-:Y:S01]  /*102f0*/  HMMA.16816.F32 R4, R32, R106, R4 ;  /* 0x0000006a2004723c */ /* 0x000fe20000001804 */
[----:B------:R-:W-:Y:S01]  /*10300*/  IADD3 R16, R102, 0x21, RZ ;  /* 0x0000002166107810 */ /* 0x000fe20007ffe0ff */
[----:B------:R-:W-:Y:S01]  /*10310*/  BAR.SYNC.DEFER_BLOCKING 0x0 ;  /* 0x0000000000007b1d */ /* 0x000fe20000010000 */
[----:B------:R-:W-:Y:S02]  /*10320*/  ISETP.GE.AND P5, PT, R18, R103, PT ;  /* 0x000000671200720c */ /* 0x000fe40003fa6270 */
[----:B------:R-:W-:-:S02]  /*10330*/  FSEL R126, R14, -INF , !P0 ;  /* 0xff8000000e7e7808 */ /* 0x000fc40004000000 */
[-C--:B------:R-:W-:Y:S01]  /*10340*/  ISETP.GE.AND P0, PT, R16, R103.reuse, PT ;  /* 0x000000671000720c */ /* 0x080fe20003f06270 */
[----:B------:R-:W-:Y:S01]  /*10350*/  HMMA.16816.F32 R112, R32, R30, R112 ;  /* 0x0000001e2070723c */ /* 0x000fe20000001870 */
[----:B------:R-:W-:Y:S02]  /*10360*/  FSEL R22, R10, -INF , !P5 ;  /* 0xff8000000a167808 */ /* 0x000fe40006800000 */
[----:B------:R-:W-:Y:S02]  /*10370*/  IADD3 R10, R102, 0x30, RZ ;  /* 0x00000030660a7810 */ /* 0x000fe40007ffe0ff */
[C---:B------:R-:W-:Y:S02]  /*10380*/  ISETP.GE.AND P4, PT, R20.reuse, R2, PT ;  /* 0x000000021400720c */ /* 0x040fe40003f86270 */
[----:B------:R-:W-:Y:S02]  /*10390*/  ISETP.GE.AND P1, PT, R20, R103, PT ;  /* 0x000000671400720c */ /* 0x000fe40003f26270 */
[----:B------:R-:W-:-:S02]  /*103a0*/  FSEL R20, R11, -INF , !P0 ;  /* 0xff8000000b147808 */ /* 0x000fc40004000000 */
[----:B------:R-:W-:Y:S02]  /*103b0*/  ISETP.GE.AND P0, PT, R10, R103, PT ;  /* 0x000000670a00720c */ /* 0x000fe40003f06270 */
[----:B------:R-:W-:Y:S02]  /*103c0*/  FSEL R101, R17, -INF , !P6 ;  /* 0xff80000011657808 */ /* 0x000fe40007000000 */
[----:B------:R-:W-:Y:S02]  /*103d0*/  ISETP.GE.AND P6, PT, R18, R2, PT ;  /* 0x000000021200720c */ /* 0x000fe40003fc6270 */
[----:B------:R-:W-:Y:S02]  /*103e0*/  IADD3 R14, R102, 0x28, RZ ;  /* 0x00000028660e7810 */ /* 0x000fe40007ffe0ff */
[----:B------:R-:W-:Y:S02]  /*103f0*/  FSEL R104, R118, -INF , !P0 ;  /* 0xff80000076687808 */ /* 0x000fe40004000000 */
[----:B------:R-:W-:-:S02]  /*10400*/  FSEL R111, R12, -INF , !P2 ;  /* 0xff8000000c6f7808 */ /* 0x000fc40005000000 */
[----:B------:R-:W-:Y:S02]  /*10410*/  FSEL R124, R15, -INF , !P1 ;  /* 0xff8000000f7c7808 */ /* 0x000fe40004800000 */
[----:B------:R-:W-:Y:S02]  /*10420*/  ISETP.GT.AND P0, PT, R164, R155, PT ;  /* 0x0000009ba400720c */ /* 0x000fe40003f04270 */
[-C--:B------:R-:W-:Y:S02]  /*10430*/  ISETP.GE.AND P2, PT, R16, R2.reuse, PT ;  /* 0x000000021000720c */ /* 0x080fe40003f46270 */
[----:B------:R-:W-:Y:S02]  /*10440*/  ISETP.GE.AND P1, PT, R14, R2, PT ;  /* 0x000000020e00720c */ /* 0x000fe40003f26270 */
[----:B------:R-:W-:Y:S02]  /*10450*/  FSEL R21, R8, -INF , !P6 ;  /* 0xff80000008157808 */ /* 0x000fe40007000000 */
[----:B------:R-:W-:-:S02]  /*10460*/  IADD3 R12, R102, 0x29, RZ ;  /* 0x00000029660c7810 */ /* 0x000fc40007ffe0ff */
[----:B------:R-:W-:Y:S02]  /*10470*/  IADD3 R8, R102, 0x31, RZ ;  /* 0x0000003166087810 */ /* 0x000fe40007ffe0ff */
[----:B------:R-:W-:Y:S02]  /*10480*/  FSEL R109, R13, -INF , !P4 ;  /* 0xff8000000d6d7808 */ /* 0x000fe40006000000 */
[----:B------:R-:W-:Y:S02]  /*10490*/  FSEL R23, R9, -INF , !P2 ;  /* 0xff80000009177808 */ /* 0x000fe40005000000 */
[----:B------:R-:W-:Y:S02]  /*104a0*/  FSEL R123, R4, -INF , !P1 ;  /* 0xff800000047b7808 */ /* 0x000fe40004800000 */
[----:B------:R-:W-:Y:S02]  /*104b0*/  ISETP.GE.AND P4, PT, R14, R103, PT ;  /* 0x000000670e00720c */ /* 0x000fe40003f86270 */
[----:B------:R-:W-:-:S02]  /*104c0*/  ISETP.GE.AND P6, PT, R12, R2, PT ;  /* 0x000000020c00720c */ /* 0x000fc40003fc6270 */
[----:B------:R-:W-:Y:S02]  /*104d0*/  ISETP.GE.AND P5, PT, R12, R103, PT ;  /* 0x000000670c00720c */ /* 0x000fe40003fa6270 */
        /* <DEDUP_REMOVED lines=79> */
.L_x_7622:
[----:B------:R-:W-:-:S05]  /*109d0*/  IMAD.MOV.U32 R6, RZ, RZ, c[0x0][0x198] ;  /* 0x00006600ff067624 */ /* 0x000fca00078e00ff */
[----:B------:R-:W-:-:S04]  /*109e0*/  LEA R6, -R6, RZ, 0x6 ;  /* 0x000000ff06067211 */ /* 0x000fc800078e31ff */
[----:B------:R-:W-:Y:S02]  /*109f0*/  SHF.R.S32.HI R2, RZ, 0x1f, R6 ;  /* 0x0000001fff027819 */ /* 0x000fe40000011406 */
.L_x_7623:
        /* <DEDUP_REMOVED lines=24> */
.L_x_7621:
        /* <DEDUP_REMOVED lines=61> */
[----:B------:R-:W-:Y:S01]  /*10f50*/  FFMA.FTZ R31, R108, c[0x0][0x23c], -R35 ;  /* 0x00008f006c1f7a23 */ /* 0x000fe20000010823 */
[----:B------:R-:W1:Y:S01]  /*10f60*/  MUFU.EX2 R28, R28 ;  /* 0x0000001c001c7308 */ /* 0x000e620000000800 */
[----:B------:R-:W-:Y:S02]  /*10f70*/  FMUL.FTZ R32, R4, c[0x0][0x23c] ;  /* 0x00008f0004207a20 */ /* 0x000fe40000410000 */
[----:B------:R-:W-:Y:S02]  /*10f80*/  FMUL.FTZ R3, R6, c[0x0][0x23c] ;  /* 0x00008f0006037a20 */ /* 0x000fe40000410000 */
[--C-:B------:R-:W-:Y:S02]  /*10f90*/  FFMA.FTZ R103, R111, c[0x0][0x23c], -R106.reuse ;  /* 0x00008f006f677a23 */ /* 0x100fe4000001086a */
        /* <DEDUP_REMOVED lines=25> */
[--C-:B------:R-:W-:Y:S02]  /*11130*/  FFMA.FTZ R105, R105, c[0x0][0x23c], -R106.reuse ;  /* 0x00008f0069697a23 */ /* 0x100fe4000001086a */
[----:B------:R-:W-:Y:S01]  /*11140*/  FFMA.FTZ R106, R113, c[0x0][0x23c], -R106 ;  /* 0x00008f00716a7a23 */ /* 0x000fe2000001086a */
[----:B------:R-:W2:Y:S01]  /*11150*/  MUFU.EX2 R31, R31 ;  /* 0x0000001f001f7308 */ /* 0x000ea20000000800 */
[----:B-1----:R-:W-:Y:S01]  /*11160*/  F2FP.PACK_AB R5, R2, R24 ;  /* 0x000000180205723e */ /* 0x002fe200000000ff */
[----:B------:R-:W-:-:S02]  /*11170*/  FFMA.FTZ R104, R104, c[0x0][0x23c], -R35 ;  /* 0x00008f0068687a23 */ /* 0x000fc40000010823 */
[--C-:B------:R-:W-:Y:S02]  /*11180*/  FFMA.FTZ R113, R102, c[0x0][0x23c], -R35.reuse ;  /* 0x00008f0066717a23 */ /* 0x100fe40000010823 */
[--C-:B------:R-:W-:Y:S02]  /*11190*/  FFMA.FTZ R34, R34, c[0x0][0x23c], -R35.reuse ;  /* 0x00008f0022227a23 */ /* 0x100fe40000010823 */
[----:B------:R-:W1:Y:S01]  /*111a0*/  MUFU.EX2 R32, R32 ;  /* 0x0000002000207308 */ /* 0x000e620000000800 */
[----:B------:R-:W-:-:S07]  /*111b0*/  FFMA.FTZ R33, R33, c[0x0][0x23c], -R35 ;  /* 0x00008f0021217a23 */ /* 0x000fce0000010823 */
        /* <DEDUP_REMOVED lines=126> */
[----:B-----5:R-:W-:Y:S01]  /*119a0*/  HMMA.16816.F32 R96, R4, R16, R96 ;  /* 0x000000100460723c */ /* 0x020fe20000001860 */
[----:B------:R-:W-:Y:S01]  /*119b0*/  FADD.FTZ R3, R103, R0 ;  /* 0x0000000067037221 */ /* 0x000fe20000010000 */
[----:B------:R-:W-:Y:S03]  /*119c0*/  MUFU.EX2 R106, R106 ;  /* 0x0000006a006a7308 */ /* 0x000fe60000000800 */
[----:B------:R-:W-:-:S03]  /*119d0*/  FADD.FTZ R3, R108, R3 ;  /* 0x000000036c037221 */ /* 0x000fc60000010000 */
        /* <DEDUP_REMOVED lines=32> */
[----:B------:R-:W-:Y:S02]  /*11be0*/  F2FP.PACK_AB R7, R123, R122 ;  /* 0x0000007a7b07723e */ /* 0x000fe400000000ff */
[----:B------:R-:W-:Y:S01]  /*11bf0*/  MOV R3, R29 ;  /* 0x0000001d00037202 */ /* 0x000fe20000000f00 */
[----:B------:R-:W-:-:S04]  /*11c00*/  FADD.FTZ R0, R116, R115 ;  /* 0x0000007374007221 */ /* 0x000fc80000010000 */
        /* <DEDUP_REMOVED lines=27> */
[----:B--2---:R-:W-:-:S02]  /*11dc0*/  F2FP.PACK_AB R5, R113, R104 ;  /* 0x000000687105723e */ /* 0x004fc400000000ff */
[----:B------:R-:W-:Y:S01]  /*11dd0*/  F2FP.PACK_AB R6, R106, R105 ;  /* 0x000000696a06723e */ /* 0x000fe200000000ff */
[----:B------:R-:W-:Y:S01]  /*11de0*/  FADD.FTZ R120, R120, R107 ;  /* 0x0000006b78787221 */ /* 0x000fe20000010000 */
[----:B---3--:R-:W-:-:S03]  /*11df0*/  F2FP.PACK_AB R7, R33, R34 ;  /* 0x000000222107723e */ /* 0x008fc600000000ff */
[----:B------:R-:W-:-:S04]  /*11e00*/  FADD.FTZ R105, R105, R120 ;  /* 0x0000007869697221 */ /* 0x000fc80000010000 */
[----:B------:R-:W-:Y:S01]  /*11e10*/  HMMA.16816.F32 R96, R4, R20, R96 ;  /* 0x000000140460723c */ /* 0x000fe20000001860 */
[----:B------:R-:W-:-:S07]  /*11e20*/  FADD.FTZ R171, R106, R105 ;  /* 0x000000696aab7221 */ /* 0x000fce0000010000 */
[C---:B------:R-:W-:Y:S01]  /*11e30*/  HMMA.16816.F32 R36, R4.reuse, R22, R36 ;  /* 0x000000160424723c */ /* 0x040fe20000001824 */
[----:B------:R-:W2:Y:S07]  /*11e40*/  LDSM.16.MT88.4 R20, [R148+0xb800] ;  /* 0x00b800009414783b */ /* 0x000eae0000004200 */
[C---:B-1----:R-:W-:Y:S08]  /*11e50*/  HMMA.16816.F32 R40, R4.reuse, R16, R40 ;  /* 0x000000100428723c */ /* 0x042ff00000001828 */
[C---:B----4-:R-:W-:Y:S08]  /*11e60*/  HMMA.16816.F32 R48, R4.reuse, R8, R48 ;  /* 0x000000080430723c */ /* 0x050ff00000001830 */
[C---:B------:R-:W-:Y:S01]  /*11e70*/  HMMA.16816.F32 R52, R4.reuse, R10, R52 ;  /* 0x0000000a0434723c */ /* 0x040fe20000001834 */
[----:B------:R-:W1:Y:S07]  /*11e80*/  LDSM.16.MT88.4 R8, [R145+0xb800] ;  /* 0x00b800009108783b */ /* 0x000e6e0000004200 */
[C---:B------:R-:W-:Y:S01]  /*11e90*/  HMMA.16816.F32 R44, R4.reuse, R18, R44 ;  /* 0x00000012042c723c */ /* 0x040fe2000000182c */
[----:B------:R-:W3:Y:S07]  /*11ea0*/  LDSM.16.MT88.4 R16, [R146+0xb800] ;  /* 0x00b800009210783b */ /* 0x000eee0000004200 */
[C---:B------:R-:W-:Y:S08]  /*11eb0*/  HMMA.16816.F32 R56, R4.reuse, R12, R56 ;  /* 0x0000000c0438723c */ /* 0x040ff00000001838 */
[C---:B------:R-:W-:Y:S01]  /*11ec0*/  HMMA.16816.F32 R60, R4.reuse, R14, R60 ;  /* 0x0000000e043c723c */ /* 0x040fe2000000183c */
[----:B------:R-:W4:Y:S07]  /*11ed0*/  LDSM.16.MT88.4 R12, [R144+0xb800] ;  /* 0x00b80000900c783b */ /* 0x000f2e0000004200 */
[C---:B--2---:R-:W-:Y:S08]  /*11ee0*/  HMMA.16816.F32 R64, R4.reuse, R20, R64 ;  /* 0x000000140440723c */ /* 0x044ff00000001840 */
[C---:B------:R-:W-:Y:S08]  /*11ef0*/  HMMA.16816.F32 R68, R4.reuse, R22, R68 ;  /* 0x000000160444723c */ /* 0x040ff00000001844 */
[C---:B-1----:R-:W-:Y:S07]  /*11f00*/  HMMA.16816.F32 R76, R4.reuse, R8, R76 ;  /* 0x00000008044c723c */ /* 0x042fee000000184c */
        /* <DEDUP_REMOVED lines=10> */
[----:B----4-:R-:W-:Y:S03]  /*11fb0*/  HMMA.16816.F32 R88, R4, R12, R88 ;  /* 0x0000000c0458723c */ /* 0x010fe60000001858 */
[----:B------:R-:W-:-:S04]  /*11fc0*/  FADD.FTZ R113, R113, R104 ;  /* 0x0000006871717221 */ /* 0x000fc80000010000 */
[----:B------:R-:W-:Y:S01]  /*11fd0*/  FADD.FTZ R34, R34, R113 ;  /* 0x0000007122227221 */ /* 0x000fe20000010000 */
[----:B------:R-:W-:Y:S03]  /*11fe0*/  HMMA.16816.F32 R84, R4, R14, R84 ;  /* 0x0000000e0454723c */ /* 0x000fe60000001854 */
[----:B------:R-:W-:Y:S11]  /*11ff0*/  FADD.FTZ R169, R33, R34 ;  /* 0x0000002221a97221 */ /* 0x000ff60000010000 */
[----:B------:R-:W-:Y:S05]  /*12000*/  @!UPT UIADD3 URZ, URZ, URZ, URZ ;  /* 0x0000003f3f3ff290 */ /* 0x000fea000fffe03f */
.L_x_7618:
[----:B------:R-:W-:Y:S05]  /*12010*/  @!P0 BRA `(.L_x_7624) ;  /* 0x000026d000008947 */ /* 0x000fea0003800000 */
[----:B------:R-:W-:Y:S01]  /*12020*/  ULDC.64 UR4, c[0x0][0x1a0] ;  /* 0x0000680000047ab9 */ /* 0x000fe20000000a00 */
[----:B------:R-:W-:Y:S01]  /*12030*/  IMAD.MOV.U32 R0, RZ, RZ, R3 ;  /* 0x000000ffff007224 */ /* 0x000fe200078e0003 */
[----:B------:R-:W-:Y:S01]  /*12040*/  ULEA UR9, -UR4, URZ, 0x6 ;  /* 0x0000003f04097291 */ /* 0x000fe2000f8e313f */
[----:B------:R-:W-:Y:S01]  /*12050*/  IMAD.MOV.U32 R101, RZ, RZ, R100 ;  /* 0x000000ffff657224 */ /* 0x000fe200078e0064 */
[----:B------:R-:W-:Y:S02]  /*12060*/  UMOV UR8, 0x5 ;  /* 0x0000000500087882 */ /* 0x000fe40000000000 */
[----:B------:R-:W-:-:S02]  /*12070*/  USHF.R.S32.HI UR13, URZ, 0x1f, UR9 ;  /* 0x0000001f3f0d7899 */ /* 0x000fc40008011409 */
[----:B------:R-:W-:Y:S01]  /*12080*/  USHF.L.U64.HI UR10, UR4, UR8, UR5 ;  /* 0x00000008040a7299 */ /* 0x000fe20008010205 */
[----:B------:R-:W-:Y:S01]  /*12090*/  MOV R172, UR9 ;  /* 0x0000000900ac7c02 */ /* 0x000fe20008000f00 */
[----:B------:R-:W-:Y:S02]  /*120a0*/  USHF.L.U32 UR11, UR4, 0x5, URZ ;  /* 0x00000005040b7899 */ /* 0x000fe4000800063f */
[----:B------:R-:W-:Y:S01]  /*120b0*/  MOV R170, UR13 ;  /* 0x0000000d00aa7c02 */ /* 0x000fe20008000f00 */
[----:B------:R-:W-:Y:S02]  /*120c0*/  ULDC.64 UR4, c[0x0][0x198] ;  /* 0x0000660000047ab9 */ /* 0x000fe40000000a00 */
[----:B------:R-:W-:Y:S02]  /*120d0*/  ULEA UR12, -UR4, URZ, 0x6 ;  /* 0x0000003f040c7291 */ /* 0x000fe4000f8e313f */
[----:B------:R-:W-:Y:S02]  /*120e0*/  USHF.L.U64.HI UR5, UR4, UR8, UR5 ;  /* 0x0000000804057299 */ /* 0x000fe40008010205 */
[----:B------:R-:W-:-:S02]  /*120f0*/  USHF.L.U32 UR4, UR4, 0x5, URZ ;  /* 0x0000000504047899 */ /* 0x000fc4000800063f */
[----:B------:R-:W-:Y:S02]  /*12100*/  USHF.R.S32.HI UR8, URZ, 0x1f, UR12 ;  /* 0x0000001f3f087899 */ /* 0x000fe4000801140c */
.L_x_7628:
        /* <DEDUP_REMOVED lines=65> */
.L_x_7625:
        /* <DEDUP_REMOVED lines=38> */
[----:B------:R-:W-:Y:S07]  /*12780*/  LDSM.16.M88.4 R116, [R147+0x4000] ;  /* 0x004000009374783b */ /* 0x000fee0000000200 */
        /* <DEDUP_REMOVED lines=153> */
.L_x_7627:
        /* <DEDUP_REMOVED lines=21> */
.L_x_7626:
        /* <DEDUP_REMOVED lines=236> */
[C---:B--2---:R-:W-:Y:S04]  /*14130*/  FADD.FTZ R0, R113.reuse, R0 ;  /* 0x0000000071007221 */ /* 0x044fe80000010000 */
[C---:B-1----:R-:W-:Y:S08]  /*14140*/  HMMA.16816.F32 R72, R88.reuse, R104, R72 ;  /* 0x000000685848723c */ /* 0x042ff00000001848 */
[C---:B------:R-:W-:Y:S01]  /*14150*/  HMMA.16816.F32 R12, R88.reuse, R106, R12 ;  /* 0x0000006a580c723c */ /* 0x040fe2000000180c */
[----:B------:R-:W1:Y:S07]  /*14160*/  LDSM.16.MT88.4 R104, [R144+0x9000] ;  /* 0x009000009068783b */ /* 0x000e6e0000004200 */
[C---:B-----5:R-:W-:Y:S07]  /*14170*/  HMMA.16816.F32 R76, R88.reuse, R20, R76 ;  /* 0x00000014584c723c */ /* 0x060fee000000184c */
[----:B------:R-:W-:Y:S01]  /*14180*/  F2FP.PACK_AB R20, R130, R129 ;  /* 0x000000818214723e */ /* 0x000fe200000000ff */
[C---:B------:R-:W-:Y:S04]  /*14190*/  HMMA.16816.F32 R80, R88.reuse, R22, R80 ;  /* 0x000000165850723c */ /* 0x040fe80000001850 */
[----:B------:R-:W-:Y:S01]  /*141a0*/  F2FP.PACK_AB R21, R113, R112 ;  /* 0x000000707115723e */ /* 0x000fe200000000ff */
[----:B------:R-:W-:Y:S02]  /*141b0*/  FADD.FTZ R129, R129, R126 ;  /* 0x0000007e81817221 */ /* 0x000fe40000010000 */
[----:B----4-:R-:W-:Y:S01]  /*141c0*/  F2FP.PACK_AB R22, R115, R114 ;  /* 0x000000727316723e */ /* 0x010fe200000000ff */
[C---:B------:R-:W-:Y:S04]  /*141d0*/  HMMA.16816.F32 R16, R88.reuse, R92, R16 ;  /* 0x0000005c5810723c */ /* 0x040fe80000001810 */
[----:B------:R-:W-:Y:S01]  /*141e0*/  F2FP.PACK_AB R23, R132, R131 ;  /* 0x000000838417723e */ /* 0x000fe200000000ff */
[----:B------:R-:W-:Y:S03]  /*141f0*/  FADD.FTZ R5, R130, R129 ;  /* 0x0000008182057221 */ /* 0x000fe60000010000 */
[----:B------:R-:W-:Y:S01]  /*14200*/  HMMA.16816.F32 R84, R88, R94, R84 ;  /* 0x0000005e5854723c */ /* 0x000fe20000001854 */
[----:B------:R-:W2:Y:S03]  /*14210*/  LDSM.16.MT88.4 R88, [R148+0xb000] ;  /* 0x00b000009458783b */ /* 0x000ea60000004200 */
[----:B------:R-:W-:Y:S02]  /*14220*/  FADD.FTZ R114, R114, R5 ;  /* 0x0000000572727221 */ /* 0x000fe40000010000 */
[----:B------:R-:W-:Y:S01]  /*14230*/  FADD.FTZ R5, R131, R0 ;  /* 0x0000000083057221 */ /* 0x000fe20000010000 */
[----:B------:R-:W-:Y:S01]  /*14240*/  MOV R0, R3 ;  /* 0x0000000300007202 */ /* 0x000fe20000000f00 */
[C---:B---3--:R-:W-:Y:S01]  /*14250*/  HMMA.16816.F32 R8, R20.reuse, R96, R8 ;  /* 0x000000601408723c */ /* 0x048fe20000001808 */
[----:B------:R-:W3:Y:S04]  /*14260*/  LDSM.16.MT88.4 R92, [R146+0xb000] ;  /* 0x00b00000925c783b */ /* 0x000ee80000004200 */
[----:B------:R-:W-:Y:S02]  /*14270*/  FADD.FTZ R115, R115, R114 ;  /* 0x0000007273737221 */ /* 0x000fe40000010000 */
[----:B------:R-:W-:Y:S01]  /*14280*/  FFMA.FTZ R96, R31, c[0x0][0x23c], -R119 ;  /* 0x00008f001f607a23 */ /* 0x000fe20000010877 */
[C---:B------:R-:W-:Y:S04]  /*14290*/  HMMA.16816.F32 R36, R20.reuse, R98, R36 ;  /* 0x000000621424723c */ /* 0x040fe80000001824 */
[----:B------:R-:W-:Y:S04]  /*142a0*/  FADD.FTZ R5, R132, R5 ;  /* 0x0000000584057221 */ /* 0x000fe80000010000 */
        /* <DEDUP_REMOVED lines=68> */
.L_x_7624:
[----:B------:R-:W1:Y:S01]  /*146f0*/  SHFL.BFLY PT, R0, R171, 0x2, 0x1f ;  /* 0x0c401f00ab007f89 */ /* 0x000e6200000e0000 */
[----:B------:R-:W-:Y:S01]  /*14700*/  MOV R8, 0x3f800000 ;  /* 0x3f80000000087802 */ /* 0x000fe20000000f00 */
[----:B------:R-:W-:Y:S02]  /*14710*/  BSSY B0, `(.L_x_7629) ;  /* 0x00000d5000007945 */ /* 0x000fe40003800000 */
[----:B------:R-:W2:Y:S04]  /*14720*/  SHFL.BFLY PT, R2, R169, 0x2, 0x1f ;  /* 0x0c401f00a9027f89 */ /* 0x000ea800000e0000 */
[----:B------:R-:W3:Y:S04]  /*14730*/  S2R R15, SR_TID.X ;  /* 0x00000000000f7919 */ /* 0x000ee80000002100 */
[----:B------:R-:W-:Y:S01]  /*14740*/  BAR.SYNC.DEFER_BLOCKING 0x0 ;  /* 0x0000000000007b1d */ /* 0x000fe20000010000 */
[----:B-1----:R-:W-:-:S02]  /*14750*/  FADD.FTZ R0, R0, R171 ;  /* 0x000000ab00007221 */ /* 0x002fc40000010000 */
[----:B--2---:R-:W-:-:S03]  /*14760*/  FADD.FTZ R7, R2, R169 ;  /* 0x000000a902077221 */ /* 0x004fc60000010000 */
[----:B------:R-:W1:Y:S04]  /*14770*/  SHFL.BFLY PT, R5, R0, 0x1, 0x1f ;  /* 0x0c201f0000057f89 */ /* 0x000e6800000e0000 */
[----:B------:R-:W2:Y:S04]  /*14780*/  S2R R2, SR_TID.X ;  /* 0x0000000000027919 */ /* 0x000ea80000002100 */
[----:B------:R-:W4:Y:S01]  /*14790*/  SHFL.BFLY PT, R4, R7, 0x1, 0x1f ;  /* 0x0c201f0007047f89 */ /* 0x000f2200000e0000 */
[----:B-1----:R-:W-:Y:S01]  /*147a0*/  FADD.FTZ R5, R0, R5 ;  /* 0x0000000500057221 */ /* 0x002fe20000010000 */
[----:B---3--:R-:W-:-:S02]  /*147b0*/  SHF.R.S32.HI R0, RZ, 0x1f, R15 ;  /* 0x0000001fff007819 */ /* 0x008fc4000001140f */
[----:B--2---:R-:W-:Y:S02]  /*147c0*/  SHF.R.S32.HI R11, RZ, 0x1f, R2 ;  /* 0x0000001fff0b7819 */ /* 0x004fe40000011402 */
[----:B------:R-:W-:Y:S02]  /*147d0*/  LEA.HI R9, R0, R15, RZ, 0x4 ;  /* 0x0000000f00097211 */ /* 0x000fe400078f20ff */
[----:B------:R-:W-:Y:S01]  /*147e0*/  LEA.HI R10, R11, R2, RZ, 0x2 ;  /* 0x000000020b0a7211 */ /* 0x000fe200078f10ff */
[----:B----4-:R-:W-:Y:S01]  /*147f0*/  FADD.FTZ R4, R7, R4 ;  /* 0x0000000407047221 */ /* 0x010fe20000010000 */
[----:B------:R-:W-:Y:S02]  /*14800*/  LOP3.LUT R0, R9, 0xfffffff0, RZ, 0xc0, !PT ;  /* 0xfffffff009007812 */ /* 0x000fe400078ec0ff */
[--C-:B------:R-:W-:Y:S02]  /*14810*/  SHF.R.S32.HI R13, RZ, 0x2, R10.reuse ;  /* 0x00000002ff0d7819 */ /* 0x100fe4000001140a */
[----:B------:R-:W-:-:S02]  /*14820*/  SHF.R.S32.HI R6, RZ, 0x1f, R10 ;  /* 0x0000001fff067819 */ /* 0x000fc4000001140a */
[----:B------:R-:W-:Y:S02]  /*14830*/  FSETP.NE.FTZ.AND P4, PT, R5, RZ, PT ;  /* 0x000000ff0500720b */ /* 0x000fe40003f95000 */
[----:B------:R-:W-:Y:S02]  /*14840*/  FSETP.NE.FTZ.AND P3, PT, R4, RZ, PT ;  /* 0x000000ff0400720b */ /* 0x000fe40003f75000 */
[----:B------:R-:W-:Y:S02]  /*14850*/  LEA.HI R6, R6, R13, RZ, 0x3 ;  /* 0x0000000d06067211 */ /* 0x000fe400078f18ff */
[----:B------:R-:W-:Y:S02]  /*14860*/  IADD3 R0, -R0, R15, RZ ;  /* 0x0000000f00007210 */ /* 0x000fe40007ffe1ff */
[----:B------:R-:W-:Y:S02]  /*14870*/  LOP3.LUT R6, R6, 0xfffffff8, RZ, 0xc0, !PT ;  /* 0xfffffff806067812 */ /* 0x000fe400078ec0ff */
[----:B------:R-:W-:-:S02]  /*14880*/  LEA.HI R11, R11, R2, RZ, 0x5 ;  /* 0x000000020b0b7211 */ /* 0x000fc400078f28ff */
[----:B------:R-:W-:Y:S01]  /*14890*/  LOP3.LUT R15, R10, 0x1ffffffc, RZ, 0xc0, !PT ;  /* 0x1ffffffc0a0f7812 */ /* 0x000fe200078ec0ff */
[----:B------:R-:W1:Y:S01]  /*148a0*/  @P4 MUFU.RCP R8, R5 ;  /* 0x0000000500084308 */ /* 0x000e620000001000 */
[----:B------:R-:W-:Y:S02]  /*148b0*/  MOV R7, 0x3f800000 ;  /* 0x3f80000000077802 */ /* 0x000fe40000000f00 */
[----:B------:R-:W-:Y:S02]  /*148c0*/  IADD3 R6, R13, -R6, RZ ;  /* 0x800000060d067210 */ /* 0x000fe40007ffe0ff */
[----:B------:R-:W-:Y:S02]  /*148d0*/  SHF.R.S32.HI R10, RZ, 0x5, R11 ;  /* 0x00000005ff0a7819 */ /* 0x000fe4000001140b */
[----:B------:R-:W-:Y:S01]  /*148e0*/  IADD3 R15, -R15, R2, RZ ;  /* 0x000000020f0f7210 */ /* 0x000fe20007ffe1ff */
[----:B------:R-:W2:Y:S01]  /*148f0*/  @P3 MUFU.RCP R7, R4 ;  /* 0x0000000400073308 */ /* 0x000ea20000001000 */
[----:B------:R-:W-:-:S02]  /*14900*/  SHF.R.S32.HI R9, RZ, 0x4, R9 ;  /* 0x00000004ff097819 */ /* 0x000fc40000011409 */
[----:B------:R-:W-:Y:S02]  /*14910*/  LOP3.LUT R14, R6, 0x1, RZ, 0xc0, !PT ;  /* 0x00000001060e7812 */ /* 0x000fe400078ec0ff */
[----:B------:R-:W-:Y:S02]  /*14920*/  LEA R12, R10, R15, 0x9 ;  /* 0x0000000f0a0c7211 */ /* 0x000fe400078e48ff */
[----:B------:R-:W-:Y:S01]  /*14930*/  SHF.L.U32 R13, R9, 0x6, RZ ;  /* 0x00000006090d7819 */ /* 0x000fe200000006ff */
[----:B-1----:R-:W-:Y:S01]  /*14940*/  FMUL.FTZ R96, R8, R96 ;  /* 0x0000006008607220 */ /* 0x002fe20000410000 */
[----:B------:R-:W-:Y:S01]  /*14950*/  LEA.HI R15, R0, R0, RZ, 0x1 ;  /* 0x00000000000f7211 */ /* 0x000fe200078f08ff */
[----:B------:R-:W-:Y:S01]  /*14960*/  FMUL.FTZ R97, R8, R97 ;  /* 0x0000006108617220 */ /* 0x000fe20000410000 */
[----:B------:R-:W-:Y:S01]  /*14970*/  SHF.L.U32 R17, R6, 0x6, RZ ;  /* 0x0000000606117819 */ /* 0x000fe200000006ff */
[----:B------:R-:W-:Y:S01]  /*14980*/  FMUL.FTZ R36, R8, R36 ;  /* 0x0000002408247220 */ /* 0x000fe20000410000 */
[----:B------:R-:W-:Y:S01]  /*14990*/  ISETP.NE.U32.AND P0, PT, R14, 0x1, PT ;  /* 0x000000010e00780c */ /* 0x000fe20003f05070 */
[C---:B------:R-:W-:Y:S01]  /*149a0*/  FMUL.FTZ R37, R8.reuse, R37 ;  /* 0x0000002508257220 */ /* 0x040fe20000410000 */
[----:B------:R-:W-:Y:S01]  /*149b0*/  LOP3.LUT R13, R13, 0x1c0, RZ, 0xc0, !PT ;  /* 0x000001c00d0d7812 */ /* 0x000fe200078ec0ff */
[----:B--2---:R-:W-:Y:S01]  /*149c0*/  FMUL.FTZ R99, R7, R99 ;  /* 0x0000006307637220 */ /* 0x004fe20000410000 */
[----:B------:R-:W-:Y:S01]  /*149d0*/  SHF.L.U32 R14, R15, 0x2, RZ ;  /* 0x000000020f0e7819 */ /* 0x000fe200000006ff */
[----:B------:R-:W-:Y:S01]  /*149e0*/  FMUL.FTZ R98, R7, R98 ;  /* 0x0000006207627220 */ /* 0x000fe20000410000 */
[----:B------:R-:W-:Y:S01]  /*149f0*/  LOP3.LUT R17, R17, 0x1c0, RZ, 0xc0, !PT ;  /* 0x000001c011117812 */ /* 0x000fe200078ec0ff */
[----:B------:R-:W-:Y:S01]  /*14a00*/  FMUL.FTZ R39, R7, R39 ;  /* 0x0000002707277220 */ /* 0x000fe20000410000 */
[----:B------:R-:W-:Y:S01]  /*14a10*/  LOP3.LUT R14, R13, 0x38, R14, 0xf8, !PT ;  /* 0x000000380d0e7812 */ /* 0x000fe200078ef80e */
        /* <DEDUP_REMOVED lines=114> */
[----:B------:R4:W-:Y:S04]  /*15140*/  STS.64 [R17+0x4800], R78 ;  /* 0x0048004e11007388 */ /* 0x0009e80000000a00 */
[----:B------:R-:W-:Y:S04]  /*15150*/  STS.64 [R18+0x4000], R80 ;  /* 0x0040005012007388 */ /* 0x000fe80000000a00 */
[----:B------:R-:W-:Y:S01]  /*15160*/  STS.64 [R18+0x4800], R82 ;  /* 0x0048005212007388 */ /* 0x000fe20000000a00 */
[----:B--2---:R-:W-:-:S03]  /*15170*/  IMAD R8, R8, c[0x0][0x210], R157 ;  /* 0x0000840008087a24 */ /* 0x004fc600078e029d */
[----:B------:R-:W2:Y:S04]  /*15180*/  S2R R7, SR_CTAID.X ;  /* 0x0000000000077919 */ /* 0x000ea80000002500 */
[----:B------:R-:W-:Y:S04]  /*15190*/  STS.64 [R19+0x4000], R88 ;  /* 0x0040005813007388 */ /* 0x000fe80000000a00 */
[----:B------:R-:W-:Y:S01]  /*151a0*/  STS.64 [R19+0x4800], R90 ;  /* 0x0048005a13007388 */ /* 0x000fe20000000a00 */
[----:B---3--:R-:W-:-:S03]  /*151b0*/  IADD3 R77, -R157, RZ, RZ ;  /* 0x000000ff9d4d7210 */ /* 0x008fc60007ffe1ff */
[----:B------:R-:W-:Y:S01]  /*151c0*/  STS.64 [R16+0x4000], R84 ;  /* 0x0040005410007388 */ /* 0x000fe20000000a00 */
[----:B----4-:R-:W-:-:S03]  /*151d0*/  SHF.R.S32.HI R79, RZ, 0x1f, R10 ;  /* 0x0000001fff4f7819 */ /* 0x010fc6000001140a */
[----:B------:R-:W-:Y:S01]  /*151e0*/  STS.64 [R16+0x4800], R86 ;  /* 0x0048005610007388 */ /* 0x000fe20000000a00 */
[----:B-1----:R-:W-:Y:S01]  /*151f0*/  IMAD R77, R77, c[0x0][0x1c0], R96 ;  /* 0x000070004d4d7a24 */ /* 0x002fe200078e0260 */
[----:B------:R-:W-:Y:S02]  /*15200*/  LEA.HI R79, R79, R10, RZ, 0x2 ;  /* 0x0000000a4f4f7211 */ /* 0x000fe400078f10ff */
[----:B------:R-:W-:Y:S01]  /*15210*/  BAR.SYNC.DEFER_BLOCKING 0x0 ;  /* 0x0000000000007b1d */ /* 0x000fe20000010000 */
[----:B------:R-:W-:Y:S01]  /*15220*/  IMAD R8, R8, c[0x0][0x1c0], R77 ;  /* 0x0000700008087a24 */ /* 0x000fe200078e024d */
[----:B------:R-:W-:Y:S02]  /*15230*/  LOP3.LUT R79, R79, 0xffffffc, RZ, 0xc0, !PT ;  /* 0x0ffffffc4f4f7812 */ /* 0x000fe400078ec0ff */
[----:B--2---:R-:W-:Y:S02]  /*15240*/  SHF.L.U32 R11, R7, 0x6, RZ ;  /* 0x00000006070b7819 */ /* 0x004fe400000006ff */
[----:B------:R-:W-:-:S03]  /*15250*/  IADD3 R79, R10, -R79, RZ ;  /* 0x8000004f0a4f7210 */ /* 0x000fc60007ffe0ff */
[----:B------:R-:W-:Y:S01]  /*15260*/  IMAD R8, R8, c[0x0][0x214], R11 ;  /* 0x0000850008087a24 */ /* 0x000fe200078e020b */
        /* <DEDUP_REMOVED lines=31> */
.L_x_7630:
[----:B--234-:R-:W-:Y:S05]  /*15460*/  BSYNC B0 ;  /* 0x0000000000007941 */ /* 0x01cfea0003800000 */
.L_x_7629:
[----:B------:R-:W-:Y:S01]  /*15470*/  IMAD.SHL.U32 R10, R0, 0x4, RZ ;  /* 0x00000004000a7824 */ /* 0x000fe200078e00ff */
[----:B------:R-:W-:Y:S01]  /*15480*/  IADD3 R5, R9, 0x8, RZ ;  /* 0x0000000809057810 */ /* 0x000fe20007ffe0ff */
[----:B------:R-:W-:Y:S01]  /*15490*/  IMAD R156, R7, -0x40, R156 ;  /* 0xffffffc0079c7824 */ /* 0x000fe200078e029c */
[----:B------:R-:W-:Y:S01]  /*154a0*/  IADD3 R3, R9, 0x10, RZ ;  /* 0x0000001009037810 */ /* 0x000fe20007ffe0ff */
[----:B------:R-:W-:Y:S01]  /*154b0*/  IMAD R8, R8, c[0x0][0x22c], RZ ;  /* 0x00008b0008087a24 */ /* 0x000fe200078e02ff */
        /* <DEDUP_REMOVED lines=38> */
.L_x_7631:
        /* <DEDUP_REMOVED lines=14> */
.L_x_8284:


//--------------------- .text._ZN5flash24flash_fwd_splitkv_kernelI23Flash_fwd_kernel_traitsILi128ELi64ELi64ELi4ELb0ELb0EN7cutlass6half_tE19Flash_kernel_traitsILi128ELi64ELi64ELi4ES3_EELb1ELb0ELb0ELb0ELb1ELb1ELb1ELb1EEEvNS_16Flash_fwd_paramsE --------------------------
	.section	.text._ZN5flash24flash_fwd_splitkv_kernelI23Flash_fwd_kernel_traitsILi128ELi64ELi64ELi4ELb0ELb0EN7cutlass6half_tE19Flash_kernel_traitsILi128ELi64ELi64ELi4ES3_EELb1ELb0ELb0ELb0ELb1ELb1ELb1ELb1EEEvNS_16Flash_fwd_paramsE,"ax",@progbits
	.sectioninfo	@"SHI_REGISTERS=197"
	.align	128
        .global         _ZN5flash24flash_fwd_splitkv_kernelI23Flash_fwd_kernel_traitsILi128ELi64ELi64ELi4ELb0ELb0EN7cutlass6half_tE19Flash_kernel_traitsILi128ELi64ELi64ELi4ES3_EELb1ELb0ELb0ELb0ELb1ELb1ELb1ELb1EEEvNS_16Flash_fwd_paramsE
        .type           _ZN5flash24flash_fwd_splitkv_kernelI23Flash_fwd_kernel_traitsILi128ELi64ELi64ELi4ELb0ELb0EN7cutlass6half_tE19Flash_kernel_traitsILi128ELi64ELi64ELi4ES3_EELb1ELb0ELb0ELb0ELb1ELb1ELb1ELb1EEEvNS_16Flash_fwd_paramsE,@function
        .size           _ZN5flash24flash_fwd_splitkv_kernelI23Flash_fwd_kernel_traitsILi128ELi64ELi64ELi4ELb0ELb0EN7cutlass6half_tE19Flash_kernel_traitsILi128ELi64ELi64ELi4ES3_EELb1ELb0ELb0ELb0ELb1ELb1ELb1ELb1EEEvNS_16Flash_fwd_paramsE,(.L_x_8285 - _ZN5flash24flash_fwd_splitkv_kernelI23Flash_fwd_kernel_traitsILi128ELi64ELi64ELi4ELb0ELb0EN7cutlass6half_tE19Flash_kernel_traitsILi128ELi64ELi64ELi4ES3_EELb1ELb0ELb0ELb0ELb1ELb1ELb1ELb1EEEvNS_16Flash_fwd_paramsE)
        .other          _ZN5flash24flash_fwd_splitkv_kernelI23Flash_fwd_kernel_traitsILi128ELi64ELi64ELi4ELb0ELb0EN7cutlass6half_tE19Flash_kernel_traitsILi128ELi64ELi64ELi4ES3_EELb1ELb0ELb0ELb0ELb1ELb1ELb1ELb1EEEvNS_16Flash_fwd_paramsE,@"STO_CUDA_ENTRY STV_DEFAULT"
_ZN5flash24flash_fwd_splitkv_kernelI23Flash_fwd_kernel_traitsILi128ELi64ELi64ELi4ELb0ELb0EN7cutlass6half_tE19Flash_kernel_traitsILi128ELi64ELi64ELi4ES3_EELb1ELb0ELb0ELb0ELb1ELb1ELb1ELb1EEEvNS_16Flash_fwd_paramsE:
.text._ZN5flash24flash_fwd_splitkv_kernelI23Flash_fwd_kernel_traitsILi128ELi64ELi64ELi4ELb0ELb0EN7cutlass6half_tE19Flash_kernel_traitsILi128ELi64ELi64ELi4ES3_EELb1ELb0ELb0ELb0ELb1ELb1ELb1ELb1EEEvNS_16Flash_fwd_paramsE:
        /* <DEDUP_REMOVED lines=53> */
.L_x_7632:
[----:B-1-34-:R-:W-:Y:S02]  /*0350*/  MOV R5, c[0x0][0x218] ;  /* 0x0000860000057a02 */ /* 0x01afe40000000f00 */
.L_x_7633:
        /* <DEDUP_REMOVED lines=140> */
.L_x_7634:
        /* <DEDUP_REMOVED lines=95> */
.L_x_7635:
        /* <DEDUP_REMOVED lines=16> */
.L_x_7637:
        /* <DEDUP_REMOVED lines=53> */
.L_x_7636:
        /* <DEDUP_REMOVED lines=207> */
.L_x_7676:
        /* <DEDUP_REMOVED lines=152> */
.L_x_7642:
[----:B------:R-:W-:Y:S05]  /*2cd0*/  BSYNC B0 ;  /* 0x0000000000007941 */ /* 0x000fea0003800000 */
.L_x_7641:
        /* <DEDUP_REMOVED lines=110> */
.L_x_7644:
[----:B------:R-:W-:Y:S05]  /*33c0*/  BSYNC B0 ;  /* 0x0000000000007941 */ /* 0x000fea0003800000 */
.L_x_7643:
        /* <DEDUP_REMOVED lines=114> */
.L_x_7646:
[----:B------:R-:W-:Y:S05]  /*3af0*/  BSYNC B0 ;  /* 0x0000000000007941 */ /* 0x000fea0003800000 */
.L_x_7645:
        /* <DEDUP_REMOVED lines=118> */
.L_x_7648:
[----:B------:R-:W-:Y:S05]  /*4260*/  BSYNC B0 ;  /* 0x0000000000007941 */ /* 0x000fea0003800000 */
.L_x_7647:
        /* <DEDUP_REMOVED lines=10> */
.L_x_7640:
        /* <DEDUP_REMOVED lines=91> */
.L_x_7653:
[----:B------:R-:W-:Y:S05]  /*48c0*/  BSYNC B0 ;  /* 0x0000000000007941 */ /* 0x000fea0003800000 */
.L_x_7652:
        /* <DEDUP_REMOVED lines=92> */
.L_x_7655:
[----:B------:R-:W-:Y:S05]  /*4e90*/  BSYNC B0 ;  /* 0x0000000000007941 */ /* 0x000fea0003800000 */
.L_x_7654:
[----:B-----5:R4:W-:Y:S02]  /*4ea0*/  STG.E.128 [R84.64+0x80], R36 ;  /* 0x0000802454007986 */ /* 0x0209e4000c101d06 */
.L_x_7651:
[----:B------:R-:W-:Y:S05]  /*4eb0*/  BSYNC B1 ;  /* 0x0000000000017941 */ /* 0x000fea0003800000 */
.L_x_7650:
        /* <DEDUP_REMOVED lines=96> */
.L_x_7659:
[----:B------:R-:W-:Y:S05]  /*54c0*/  BSYNC B0 ;  /* 0x0000000000007941 */ /* 0x000fea0003800000 */
.L_x_7658:
        /* <DEDUP_REMOVED lines=97> */
.L_x_7661:
[----:B------:R-:W-:Y:S05]  /*5ae0*/  BSYNC B0 ;  /* 0x0000000000007941 */ /* 0x000fea0003800000 */
.L_x_7660:
[----:B-----5:R1:W-:Y:S02]  /*5af0*/  STG.E.128 [R144.64+0x80], R32 ;  /* 0x0000802090007986 */ /* 0x0203e4000c101d06 */
.L_x_7657:
[----:B------:R-:W-:Y:S05]  /*5b00*/  BSYNC B1 ;  /* 0x0000000000017941 */ /* 0x000fea0003800000 */
.L_x_7656:
        /* <DEDUP_REMOVED lines=96> */
.L_x_7665:
[----:B------:R-:W-:Y:S05]  /*6110*/  BSYNC B0 ;  /* 0x0000000000007941 */ /* 0x000fea0003800000 */
.L_x_7664:
        /* <DEDUP_REMOVED lines=97> */
.L_x_7667:
[----:B------:R-:W-:Y:S05]  /*6730*/  BSYNC B0 ;  /* 0x0000000000007941 */ /* 0x000fea0003800000 */
.L_x_7666:
[C---:B------:R-:W-:Y:S04]  /*6740*/  LEA R2, P0, R71.reuse, R84, 0x1 ;  /* 0x0000005447027211 */ /* 0x040fe800078008ff */
[----:B------:R-:W-:Y:S05]  /*6750*/  LEA.HI.X R3, R71, R83, R70, 0x1, P0 ;  /* 0x0000005347037211 */ /* 0x000fea00000f0c46 */
[----:B-----5:R3:W-:Y:S04]  /*6760*/  STG.E.128 [R2.64], R32 ;  /* 0x0000002002007986 */ /* 0x0207e8000c101d06 */
.L_x_7663:
[----:B------:R-:W-:Y:S05]  /*6770*/  BSYNC B1 ;  /* 0x0000000000017941 */ /* 0x000fea0003800000 */
.L_x_7662:
        /* <DEDUP_REMOVED lines=98> */
.L_x_7671:
[----:B------:R-:W-:Y:S05]  /*6da0*/  BSYNC B0 ;  /* 0x0000000000007941 */ /* 0x000fea0003800000 */
.L_x_7670:
        /* <DEDUP_REMOVED lines=99> */
.L_x_7673:
[----:B------:R-:W-:Y:S05]  /*73e0*/  BSYNC B0 ;  /* 0x0000000000007941 */ /* 0x000fea0003800000 */
.L_x_7672:
[C---:B------:R-:W-:Y:S04]  /*73f0*/  LEA R2, P0, R75.reuse, R84, 0x1 ;  /* 0x000000544b027211 */ /* 0x040fe800078008ff */
[----:B------:R-:W-:Y:S05]  /*7400*/  LEA.HI.X R3, R75, R83, R74, 0x1, P0 ;  /* 0x000000534b037211 */ /* 0x000fea00000f0c4a */
[----:B-----5:R3:W-:Y:S04]  /*7410*/  STG.E.128 [R2.64], R32 ;  /* 0x0000002002007986 */ /* 0x0207e8000c101d06 */
.L_x_7669:
[----:B------:R-:W-:Y:S05]  /*7420*/  BSYNC B1 ;  /* 0x0000000000017941 */ /* 0x000fea0003800000 */
.L_x_7668:
        /* <DEDUP_REMOVED lines=8> */
.L_x_7639:
        /* <DEDUP_REMOVED lines=34> */
.L_x_7649:
        /* <DEDUP_REMOVED lines=80> */
.L_x_7674:
        /* <DEDUP_REMOVED lines=9> */
.L_x_7675:
[----:B------:R-:W-:Y:S04]  /*7c60*/  IADD3 R11, R11, -0x1, RZ ;  /* 0xffffffff0b0b7810 */ /* 0x000fe80007ffe0ff */
[----:B------:R-:W-:Y:S11]  /*7c70*/  ISETP.GT.AND P0, PT, R11, R60, PT ;  /* 0x0000003c0b00720c */ /* 0x000ff60003f04270 */
[----:B------:R-:W-:Y:S02]  /*7c80*/  @!UPT UIADD3 URZ, URZ, URZ, URZ ;  /* 0x0000003f3f3ff290 */ /* 0x000fe4000fffe03f */
[----:B------:R-:W-:-:S05]  /*7c90*/  @P0 BRA `(.L_x_7676) ;  /* 0xffffa6b000000947 */ /* 0x000fca000383ffff */
.L_x_7638:
        /* <DEDUP_REMOVED lines=93> */
.L_x_7683:
[----:B------:R-:W-:Y:S05]  /*8270*/  BSYNC B0 ;  /* 0x0000000000007941 */ /* 0x000fea0003800000 */
.L_x_7682:
        /* <DEDUP_REMOVED lines=45> */
.L_x_7685:
[----:B------:R-:W-:Y:S05]  /*8550*/  BSYNC B0 ;  /* 0x0000000000007941 */ /* 0x000fea0003800000 */
.L_x_7684:
[----:B------:R3:W-:Y:S02]  /*8560*/  STS.128 [R160+0x2000], R20 ;  /* 0x00200014a0007388 */ /* 0x0007e40000000c00 */
.L_x_7681:
[----:B------:R-:W-:Y:S05]  /*8570*/  BSYNC B1 ;  /* 0x0000000000017941 */ /* 0x000fea0003800000 */
.L_x_7680:
        /* <DEDUP_REMOVED lines=57> */
.L_x_7689:
[----:B------:R-:W-:Y:S05]  /*8910*/  BSYNC B0 ;  /* 0x0000000000007941 */ /* 0x000fea0003800000 */
.L_x_7688:
        /* <DEDUP_REMOVED lines=44> */
.L_x_7691:
[----:B------:R-:W-:Y:S05]  /*8be0*/  BSYNC B0 ;  /* 0x0000000000007941 */ /* 0x000fea0003800000 */
.L_x_7690:
[----:B------:R2:W-:Y:S02]  /*8bf0*/  STS.128 [R160+0x2800], R24 ;  /* 0x00280018a0007388 */ /* 0x0005e40000000c00 */
.L_x_7687:
[----:B------:R-:W-:Y:S05]  /*8c00*/  BSYNC B1 ;  /* 0x0000000000017941 */ /* 0x000fea0003800000 */
.L_x_7686:
        /* <DEDUP_REMOVED lines=58> */
.L_x_7695:
[----:B-1----:R-:W-:Y:S05]  /*8fb0*/  BSYNC B0 ;  /* 0x0000000000007941 */ /* 0x002fea0003800000 */
.L_x_7694:
        /* <DEDUP_REMOVED lines=44> */
.L_x_7697:
[----:B------:R-:W-:Y:S05]  /*9280*/  BSYNC B0 ;  /* 0x0000000000007941 */ /* 0x000fea0003800000 */
.L_x_7696:
[----:B------:R2:W-:Y:S02]  /*9290*/  STS.128 [R160+0x3000], R28 ;  /* 0x0030001ca0007388 */ /* 0x0005e40000000c00 */
.L_x_7693:
[----:B------:R-:W-:Y:S05]  /*92a0*/  BSYNC B1 ;  /* 0x0000000000017941 */ /* 0x000fea0003800000 */
.L_x_7692:
        /* <DEDUP_REMOVED lines=56> */
.L_x_7700:
[----:B-1----:R-:W-:Y:S05]  /*9630*/  BSYNC B0 ;  /* 0x0000000000007941 */ /* 0x002fea0003800000 */
.L_x_7699:
        /* <DEDUP_REMOVED lines=47> */
.L_x_7702:
[----:B------:R-:W-:Y:S05]  /*9930*/  BSYNC B0 ;  /* 0x0000000000007941 */ /* 0x000fea0003800000 */
.L_x_7701:
[----:B------:R2:W-:Y:S01]  /*9940*/  STS.128 [R160+0x3800], R8 ;  /* 0x00380008a0007388 */ /* 0x0005e20000000c00 */
[----:B------:R-:W-:Y:S05]  /*9950*/  BRA `(.L_x_7698) ;  /* 0x0000302000007947 */ /* 0x000fea0003800000 */
.L_x_7679:
        /* <DEDUP_REMOVED lines=86> */
.L_x_7706:
[----:B------:R-:W-:Y:S05]  /*9ec0*/  BSYNC B0 ;  /* 0x0000000000007941 */ /* 0x000fea0003800000 */
.L_x_7705:
        /* <DEDUP_REMOVED lines=86> */
.L_x_7708:
[----:B------:R-:W-:Y:S05]  /*a430*/  BSYNC B0 ;  /* 0x0000000000007941 */ /* 0x000fea0003800000 */
.L_x_7707:
[----:B------:R3:W-:Y:S02]  /*a440*/  STS.128 [R160+0x2000], R24 ;  /* 0x00200018a0007388 */ /* 0x0007e40000000c00 */
.L_x_7704:
[----:B------:R-:W-:Y:S05]  /*a450*/  BSYNC B1 ;  /* 0x0000000000017941 */ /* 0x000fea0003800000 */
.L_x_7703:
        /* <DEDUP_REMOVED lines=91> */
.L_x_7712:
[----:B------:R-:W-:Y:S05]  /*aa10*/  BSYNC B0 ;  /* 0x0000000000007941 */ /* 0x000fea0003800000 */
.L_x_7711:
        /* <DEDUP_REMOVED lines=89> */
.L_x_7714:
[----:B------:R-:W-:Y:S05]  /*afb0*/  BSYNC B0 ;  /* 0x0000000000007941 */ /* 0x000fea0003800000 */
.L_x_7713:
[----:B------:R1:W-:Y:S02]  /*afc0*/  STS.128 [R160+0x2800], R20 ;  /* 0x00280014a0007388 */ /* 0x0003e40000000c00 */
.L_x_7710:
[----:B------:R-:W-:Y:S05]  /*afd0*/  BSYNC B1 ;  /* 0x0000000000017941 */ /* 0x000fea0003800000 */
.L_x_7709:
        /* <DEDUP_REMOVED lines=92> */
.L_x_7718:
[----:B------:R-:W-:Y:S05]  /*b5a0*/  BSYNC B0 ;  /* 0x0000000000007941 */ /* 0x000fea0003800000 */
.L_x_7717:
        /* <DEDUP_REMOVED lines=89> */
.L_x_7720:
[----:B------:R-:W-:Y:S05]  /*bb40*/  BSYNC B0 ;  /* 0x0000000000007941 */ /* 0x000fea0003800000 */
.L_x_7719:
[----:B------:R3:W-:Y:S02]  /*bb50*/  STS.128 [R160+0x3000], R20 ;  /* 0x00300014a0007388 */ /* 0x0007e40000000c00 */
.L_x_7716:
[----:B------:R-:W-:Y:S05]  /*bb60*/  BSYNC B1 ;  /* 0x0000000000017941 */ /* 0x000fea0003800000 */
.L_x_7715:
        /* <DEDUP_REMOVED lines=91> */
.L_x_7722:
[----:B------:R-:W-:Y:S05]  /*c120*/  BSYNC B0 ;  /* 0x0000000000007941 */ /* 0x000fea0003800000 */
.L_x_7721:
        /* <DEDUP_REMOVED lines=92> */
.L_x_7724:
[----:B------:R-:W-:Y:S05]  /*c6f0*/  BSYNC B0 ;  /* 0x0000000000007941 */ /* 0x000fea0003800000 */
.L_x_7723:
[----:B------:R3:W-:Y:S01]  /*c700*/  STS.128 [R160+0x3800], R20 ;  /* 0x00380014a0007388 */ /* 0x0007e20000000c00 */
[----:B------:R-:W-:Y:S05]  /*c710*/  BRA `(.L_x_7698) ;  /* 0x0000026000007947 */ /* 0x000fea0003800000 */
.L_x_7678:
        /* <DEDUP_REMOVED lines=38> */
.L_x_7698:
[----:B------:R-:W-:Y:S05]  /*c980*/  BSYNC B2 ;  /* 0x0000000000027941 */ /* 0x000fea0003800000 */
.L_x_7677:
[----:B------:R-:W-:Y:S01]  /*c990*/  IADD3 R164, R102, -0x1, RZ ;  /* 0xffffffff66a47810 */ /* 0x000fe20007ffe0ff */
[----:B------:R-:W-:Y:S01]  /*c9a0*/  IMAD.SHL.U32 R131, R130, 0x8, RZ ;  /* 0x0000000882837824 */ /* 0x000fe200078e00ff */
[----:B------:R-:W-:Y:S01]  /*c9b0*/  LEA R162, P0, R128, c[0x0][0x168], 0x1 ;  /* 0x00005a0080a27a11 */ /* 0x000fe200078008ff */
[----:B------:R-:W-:Y:S01]  /*c9c0*/  IMAD R57, R54, 0x10, R57 ;  /* 0x0000001036397824 */ /* 0x000fe200078e0239 */
[----:B-1----:R-:W-:Y:S01]  /*c9d0*/  LEA.HI R6, R59, R59, RZ, 0x1 ;  /* 0x0000003b3b067211 */ /* 0x002fe200078f08ff */
[----:B------:R-:W-:Y:S01]  /*c9e0*/  IMAD.SHL.U32 R3, R164, 0x40, RZ ;  /* 0x00000040a4037824 */ /* 0x000fe200078e00ff */
[----:B------:R-:W-:-:S02]  /*c9f0*/  LEA.HI.X R161, R128, c[0x0][0x16c], R52, 0x1, P0 ;  /* 0x00005b0080a17a11 */ /* 0x000fc400000f0c34 */
[----:B------:R-:W-:Y:S01]  /*ca00*/  LOP3.LUT R6, R6, 0xfffffffe, RZ, 0xc0, !PT ;  /* 0xfffffffe06067812 */ /* 0x000fe200078ec0ff */
[----:B------:R-:W-:Y:S01]  /*ca10*/  IMAD.IADD R5, R56, 0x1, -R3 ;  /* 0x0000000138057824 */ /* 0x000fe200078e0a03 */
[----:B------:R-:W-:-:S03]  /*ca20*/  SHF.R.S32.HI R168, RZ, 0x1f, R55 ;  /* 0x0000001fffa87819 */ /* 0x000fc60000011437 */
[----:B------:R-:W-:Y:S01]  /*ca30*/  IMAD.IADD R59, R59, 0x1, -R6 ;  /* 0x000000013b3b7824 */ /* 0x000fe200078e0a06 */
[-C--:B------:R-:W-:Y:S02]  /*ca40*/  ISETP.GE.AND P1, PT, R12, R5.reuse, PT ;  /* 0x000000050c00720c */ /* 0x080fe40003f26270 */
[-C--:B------:R-:W-:Y:S02]  /*ca50*/  ISETP.GE.AND P5, PT, R0, R5.reuse, PT ;  /* 0x000000050000720c */ /* 0x080fe40003fa6270 */
[-C--:B------:R-:W-:Y:S02]  /*ca60*/  ISETP.GE.AND P2, PT, R2, R5.reuse, PT ;  /* 0x000000050200720c */ /* 0x080fe40003f46270 */
[-C--:B------:R-:W-:Y:S02]  /*ca70*/  ISETP.GE.AND P4, PT, R130, R5.reuse, PT ;  /* 0x000000058200720c */ /* 0x080fe40003f86270 */
[----:B------:R-:W-:Y:S02]  /*ca80*/  ISETP.GE.AND P6, PT, R0, R5, PT ;  /* 0x000000050000720c */ /* 0x000fe40003fc6270 */
[----:B------:R-:W-:-:S02]  /*ca90*/  SHF.R.S32.HI R0, RZ, 0x1f, R125 ;  /* 0x0000001fff007819 */ /* 0x000fc4000001147d */
[----:B------:R-:W-:Y:S01]  /*caa0*/  LEA.HI R168, R168, R55, RZ, 0x2 ;  /* 0x00000037a8a87211 */ /* 0x000fe200078f10ff */
[----:B------:R-:W-:Y:S02]  /*cab0*/  @!P1 IMAD.MOV.U32 R4, RZ, RZ, c[0x0][0x198] ;  /* 0x00006600ff049624 */ /* 0x000fe400078e00ff */
[----:B------:R-:W-:Y:S01]  /*cac0*/  @!P1 IMAD.MOV.U32 R163, RZ, RZ, R161 ;  /* 0x000000ffffa39224 */ /* 0x000fe200078e00a1 */
[C---:B--2---:R-:W-:Y:S01]  /*cad0*/  @!P5 LEA R8, P0, R97.reuse, R162, 0x1 ;  /* 0x000000a26108d211 */ /* 0x044fe200078008ff */
[----:B------:R-:W-:Y:S01]  /*cae0*/  @!P1 IMAD.MOV.U32 R6, RZ, RZ, c[0x0][0x19c] ;  /* 0x00006700ff069624 */ /* 0x000fe200078e00ff */
[----:B------:R-:W-:Y:S01]  /*caf0*/  SHF.R.S32.HI R168, RZ, 0x2, R168 ;  /* 0x00000002ffa87819 */ /* 0x000fe200000114a8 */
[----:B------:R-:W-:Y:S01]  /*cb00*/  @!P1 IMAD.WIDE.U32 R10, R4, 0x60, R162 ;  /* 0x00000060040a9825 */ /* 0x000fe200078e00a2 */
[----:B------:R-:W-:Y:S02]  /*cb10*/  @!P5 LEA.HI.X R9, R97, R161, R96, 0x1, P0 ;  /* 0x000000a16109d211 */ /* 0x000fe400000f0c60 */
[----:B------:R-:W-:Y:S01]  /*cb20*/  IADD3 R57, R57, 0x1, R168 ;  /* 0x0000000139397810 */ /* 0x000fe20007ffe0a8 */
[----:B------:R-:W-:-:S02]  /*cb30*/  @!P2 IMAD.MOV.U32 R4, RZ, RZ, c[0x0][0x198] ;  /* 0x00006600ff04a624 */ /* 0x000fc400078e00ff */
[----:B------:R-:W-:Y:S02]  /*cb40*/  @!P1 IMAD R7, R6, 0x60, RZ ;  /* 0x0000006006079824 */ /* 0x000fe400078e02ff */
[----:B------:R-:W-:Y:S01]  /*cb50*/  @!P2 IMAD.MOV.U32 R6, RZ, RZ, c[0x0][0x19c] ;  /* 0x00006700ff06a624 */ /* 0x000fe200078e00ff */
[C---:B------:R-:W-:Y:S01]  /*cb60*/  @!P2 LEA R14, P0, R4.reuse, R162, 0x6 ;  /* 0x000000a2040ea211 */ /* 0x040fe200078030ff */
[----:B------:R-:W-:Y:S02]  /*cb70*/  @!P4 IMAD.MOV.U32 R163, RZ, RZ, R161 ;  /* 0x000000ffffa3c224 */ /* 0x000fe400078e00a1 */
[----:B------:R-:W-:Y:S01]  /*cb80*/  @!P1 IMAD.IADD R11, R11, 0x1, R7 ;  /* 0x000000010b0b9824 */ /* 0x000fe200078e0207 */
[----:B------:R-:W-:Y:S01]  /*cb90*/  @!P2 LEA.HI.X R15, R4, R161, R6, 0x6, P0 ;  /* 0x000000a1040fa211 */ /* 0x000fe200000f3406 */
[----:B------:R-:W-:Y:S01]  /*cba0*/  IMAD.SHL.U32 R4, R58, 0x40, RZ ;  /* 0x000000403a047824 */ /* 0x000fe200078e00ff */
[----:B------:R-:W-:Y:S01]  /*cbb0*/  @!PT LDS RZ, [RZ] ;  /* 0x00000000fffff984 */ /* 0x000fe20000000800 */
[----:B------:R-:W-:Y:S01]  /*cbc0*/  @!PT LDS RZ, [RZ] ;  /* 0x00000000fffff984 */ /* 0x000fe20000000800 */
[----:B------:R-:W-:Y:S01]  /*cbd0*/  @!PT LDS RZ, [RZ] ;  /* 0x00000000fffff984 */ /* 0x000fe20000000800 */
[----:B------:R1:W-:Y:S01]  /*cbe0*/  @!P4 LDGSTS.E.BYPASS.LTC128B.128 [R160+0x4000], [R162.64] ;  /* 0x04000000a2a0cfae */ /* 0x0003e2000b901d46 */
[----:B------:R-:W-:-:S03]  /*cbf0*/  LEA R166, P0, R104, c[0x0][0x170], 0x1 ;  /* 0x00005c0068a67a11 */ /* 0x000fc600078008ff */
[----:B------:R1:W-:Y:S01]  /*cc00*/  @!P4 LDGSTS.E.BYPASS.LTC128B.128 [R160+0x6000], [R162.64+0x80] ;  /* 0x06000080a2a0cfae */ /* 0x0003e2000b901d46 */
[-C--:B------:R-:W-:Y:S02]  /*cc10*/  ISETP.GE.AND P4, PT, R12, R5.reuse, PT ;  /* 0x000000050c00720c */ /* 0x080fe40003f86270 */
[----:B------:R-:W-:Y:S01]  /*cc20*/  LEA.HI.X R165, R104, c[0x0][0x174], R101, 0x1, P0 ;  /* 0x00005d0068a57a11 */ /* 0x000fe200000f0c65 */
[----:B------:R2:W-:Y:S01]  /*cc30*/  @!P5 LDGSTS.E.BYPASS.LTC128B.128 [R160+0x4800], [R8.64] ;  /* 0x0480000008a0dfae */ /* 0x0005e2000b901d46 */
[----:B------:R-:W-:Y:S02]  /*cc40*/  LOP3.LUT R4, R4, 0x1c0, RZ, 0xc0, !PT ;  /* 0x000001c004047812 */ /* 0x000fe400078ec0ff */
[C---:B------:R-:W-:Y:S01]  /*cc50*/  @!P6 LEA R6, P0, R99.reuse, R166, 0x1 ;  /* 0x000000a66306e211 */ /* 0x040fe200078008ff */
[----:B------:R2:W-:Y:S01]  /*cc60*/  @!P5 LDGSTS.E.BYPASS.LTC128B.128 [R160+0x6800], [R8.64+0x80] ;  /* 0x0680008008a0dfae */ /* 0x0005e2000b901d46 */
[----:B------:R-:W-:Y:S02]  /*cc70*/  ISETP.GE.AND P5, PT, R2, R5, PT ;  /* 0x000000050200720c */ /* 0x000fe40003fa6270 */
[----:B------:R-:W-:Y:S01]  /*cc80*/  @!P6 LEA.HI.X R7, R99, R165, R98, 0x1, P0 ;  /* 0x000000a56307e211 */ /* 0x000fe200000f0c62 */
[----:B------:R5:W-:Y:S02]  /*cc90*/  @!P2 LDGSTS.E.BYPASS.LTC128B.128 [R160+0x5000], [R14.64] ;  /* 0x050000000ea0afae */ /* 0x000be4000b901d46 */
[----:B------:R-:W-:-:S02]  /*cca0*/  @!P4 IMAD.MOV.U32 R12, RZ, RZ, c[0x0][0x1a0] ;  /* 0x00006800ff0cc624 */ /* 0x000fc400078e00ff */
[----:B------:R5:W-:Y:S01]  /*ccb0*/  @!P2 LDGSTS.E.BYPASS.LTC128B.128 [R160+0x7000], [R14.64+0x80] ;  /* 0x070000800ea0afae */ /* 0x000be2000b901d46 */
[----:B------:R-:W-:-:S03]  /*ccc0*/  @!P4 IMAD.MOV.U32 R167, RZ, RZ, R165 ;  /* 0x000000ffffa7c224 */ /* 0x000fc600078e00a5 */
[----:B------:R3:W-:Y:S01]  /*ccd0*/  @!P1 LDGSTS.E.BYPASS.LTC128B.128 [R160+0x5800], [R10.64] ;  /* 0x058000000aa09fae */ /* 0x0007e2000b901d46 */
[----:B------:R-:W-:-:S03]  /*cce0*/  @!P4 IMAD.WIDE.U32 R12, R12, 0x60, R166 ;  /* 0x000000600c0cc825 */ /* 0x000fc600078e00a6 */
[----:B------:R3:W-:Y:S01]  /*ccf0*/  @!P1 LDGSTS.E.BYPASS.LTC128B.128 [R160+0x7800], [R10.64+0x80] ;  /* 0x078000800aa09fae */ /* 0x0007e2000b901d46 */
[----:B------:R-:W-:Y:S02]  /*cd00*/  ISETP.GE.AND P1, PT, R130, R5, PT ;  /* 0x000000058200720c */ /* 0x000fe40003f26270 */
[----:B------:R-:W-:Y:S01]  /*cd10*/  SHF.R.U32.HI R5, RZ, 0x3, R4 ;  /* 0x00000003ff057819 */ /* 0x000fe20000011604 */
[----:B------:R-:W0:Y:S01]  /*cd20*/  LDGDEPBAR ;  /* 0x00000000000079af */ /* 0x000e220000000000 */
[----:B--2---:R-:W-:Y:S01]  /*cd30*/  LEA.HI R8, R0, R125, RZ, 0x3 ;  /* 0x0000007d00087211 */ /* 0x004fe200078f18ff */
[----:B------:R-:W-:Y:S01]  /*cd40*/  @!P4 IMAD.MOV.U32 R9, RZ, RZ, c[0x0][0x1a4] ;  /* 0x00006900ff09c624 */ /* 0x000fe200078e00ff */
[----:B------:R-:W-:-:S07]  /*cd50*/  LOP3.LUT R0, R4, 0x8, R131, 0xf8, !PT ;  /* 0x0000000804007812 */ /* 0x000fce00078ef883 */
[----:B------:R-:W-:Y:S01]  /*cd60*/  @!P1 IMAD.MOV.U32 R167, RZ, RZ, R165 ;  /* 0x000000ffffa79224 */ /* 0x000fe200078e00a5 */
[----:B------:R-:W-:Y:S01]  /*cd70*/  LOP3.LUT R2, R8, 0xfffffff8, RZ, 0xc0, !PT ;  /* 0xfffffff808027812 */ /* 0x000fe200078ec0ff */
[----:B------:R-:W-:Y:S01]  /*cd80*/  IMAD.SHL.U32 R4, R59, 0x8, RZ ;  /* 0x000000083b047824 */ /* 0x000fe200078e00ff */
[----:B------:R-:W-:Y:S01]  /*cd90*/  LOP3.LUT R0, R0, R5, RZ, 0x3c, !PT ;  /* 0x0000000500007212 */ /* 0x000fe200078e3cff */
[----:B------:R-:W-:Y:S02]  /*cda0*/  IMAD.SHL.U32 R8, R8, 0x40, RZ ;  /* 0x0000004008087824 */ /* 0x000fe400078e00ff */
[----:B------:R-:W-:Y:S02]  /*cdb0*/  IMAD.IADD R5, R125, 0x1, -R2 ;  /* 0x000000017d057824 */ /* 0x000fe400078e0a02 */
[----:B------:R-:W-:Y:S01]  /*cdc0*/  IMAD R153, R59, 0x200, R0 ;  /* 0x000002003b997824 */ /* 0x000fe200078e0200 */
[----:B------:R-:W-:Y:S01]  /*cdd0*/  LOP3.LUT R59, R8, 0xfffffe00, RZ, 0xc0, !PT ;  /* 0xfffffe00083b7812 */ /* 0x000fe200078ec0ff */
[----:B------:R-:W-:-:S02]  /*cde0*/  @!P5 IMAD.MOV.U32 R0, RZ, RZ, c[0x0][0x1a0] ;  /* 0x00006800ff00d624 */ /* 0x000fc400078e00ff */
[----:B------:R-:W-:Y:S01]  /*cdf0*/  @!P5 IMAD.MOV.U32 R2, RZ, RZ, c[0x0][0x1a4] ;  /* 0x00006900ff02d624 */ /* 0x000fe200078e00ff */
[----:B------:R-:W-:-:S04]  /*ce00*/  DEPBAR.LE SB0, 0x0 ;  /* 0x000080000000791a */ /* 0x000fc80000000000 */
[----:B------:R-:W-:Y:S01]  /*ce10*/  BAR.SYNC.DEFER_BLOCKING 0x0 ;  /* 0x0000000000007b1d */ /* 0x000fe20000010000 */
[----:B------:R-:W-:Y:S02]  /*ce20*/  @!P4 IMAD R9, R9, 0x60, RZ ;  /* 0x000000600909c824 */ /* 0x000fe400078e02ff */
[----:B------:R-:W-:Y:S02]  /*ce30*/  @!P4 IMAD.MOV.U32 R8, RZ, RZ, R12 ;  /* 0x000000ffff08c224 */ /* 0x000fe400078e000c */
[----:B------:R-:W-:Y:S02]  /*ce40*/  @!P4 IMAD.IADD R9, R13, 0x1, R9 ;  /* 0x000000010d09c824 */ /* 0x000fe400078e0209 */
[----:B------:R-:W-:-:S05]  /*ce50*/  IMAD.SHL.U32 R153, R153, 0x2, RZ ;  /* 0x0000000299997824 */ /* 0x000fca00078e00ff */
        /* <DEDUP_REMOVED lines=10> */
[C---:B---3--:R-:W-:Y:S01]  /*cf00*/  @!P5 LEA R10, P0, R0.reuse, R166, 0x6 ;  /* 0x000000a6000ad211 */ /* 0x048fe200078030ff */
[----:B------:R-:W-:Y:S03]  /*cf10*/  @P6 STS.128 [R160+0x8800], RZ ;  /* 0x008800ffa0006388 */ /* 0x000fe60000000c00 */
[----:B------:R-:W-:Y:S01]  /*cf20*/  LOP3.LUT R5, R5, 0x1c0, RZ, 0xc0, !PT ;  /* 0x000001c005057812 */ /* 0x000fe200078ec0ff */
[----:B------:R-:W-:Y:S01]  /*cf30*/  @P6 STS.128 [R160+0xa800], RZ ;  /* 0x00a800ffa0006388 */ /* 0x000fe20000000c00 */
[----:B------:R-:W-:-:S02]  /*cf40*/  @!P5 LEA.HI.X R11, R0, R165, R2, 0x6, P0 ;  /* 0x000000a5000bd211 */ /* 0x000fc400000f3402 */
[----:B------:R-:W-:Y:S01]  /*cf50*/  LOP3.LUT R4, R5, 0x8, R4, 0xf8, !PT ;  /* 0x0000000805047812 */ /* 0x000fe200078ef804 */
[----:B------:R-:W-:Y:S01]  /*cf60*/  @!PT LDS RZ, [RZ] ;  /* 0x00000000fffff984 */ /* 0x000fe20000000800 */
[----:B------:R-:W-:Y:S01]  /*cf70*/  @!PT LDS RZ, [RZ] ;  /* 0x00000000fffff984 */ /* 0x000fe20000000800 */
[----:B------:R-:W-:Y:S01]  /*cf80*/  @!PT LDS RZ, [RZ] ;  /* 0x00000000fffff984 */ /* 0x000fe20000000800 */
[----:B------:R2:W-:Y:S01]  /*cf90*/  @!P6 LDGSTS.E.BYPASS.LTC128B.128 [R160+0x8800], [R6.64] ;  /* 0x0880000006a0efae */ /* 0x0005e2000b901d46 */
[----:B------:R-:W-:Y:S02]  /*cfa0*/  SHF.R.U32.HI R5, RZ, 0x3, R5 ;  /* 0x00000003ff057819 */ /* 0x000fe40000011605 */
[----:B------:R-:W-:Y:S01]  /*cfb0*/  IADD3 R0, R153, 0x4000, RZ ;  /* 0x0000400099007810 */ /* 0x000fe20007ffe0ff */
[----:B------:R2:W-:Y:S01]  /*cfc0*/  @!P6 LDGSTS.E.BYPASS.LTC128B.128 [R160+0xa800], [R6.64+0x80] ;  /* 0x0a80008006a0efae */ /* 0x0005e2000b901d46 */
[----:B------:R-:W-:Y:S01]  /*cfd0*/  LOP3.LUT R4, R4, R5, RZ, 0x3c, !PT ;  /* 0x0000000504047212 */ /* 0x000fe200078e3cff */
[----:B------:R-:W-:Y:S02]  /*cfe0*/  IMAD R5, R54, 0x400, R59 ;  /* 0x0000040036057824 */ /* 0x000fe400078e023b */
[----:B------:R-:W-:Y:S02]  /*cff0*/  @P5 STS.128 [R160+0x9000], RZ ;  /* 0x009000ffa0005388 */ /* 0x000fe40000000c00 */
[----:B------:R-:W-:-:S02]  /*d000*/  IMAD.IADD R154, R4, 0x1, R5 ;  /* 0x00000001049a7824 */ /* 0x000fc400078e0205 */
[----:B------:R-:W-:Y:S01]  /*d010*/  @P5 STS.128 [R160+0xb000], RZ ;  /* 0x00b000ffa0005388 */ /* 0x000fe20000000c00 */
[----:B------:R-:W-:Y:S02]  /*d020*/  IMAD.MOV.U32 R5, RZ, RZ, 0x20 ;  /* 0x00000020ff057424 */ /* 0x000fe400078e00ff */
[----:B------:R-:W-:Y:S01]  /*d030*/  IMAD.SHL.U32 R154, R154, 0x2, RZ ;  /* 0x000000029a9a7824 */ /* 0x000fe200078e00ff */
[----:B------:R-:W-:Y:S01]  /*d040*/  @!PT LDS RZ, [RZ] ;  /* 0x00000000fffff984 */ /* 0x000fe20000000800 */
[----:B------:R-:W-:Y:S01]  /*d050*/  @!PT LDS RZ, [RZ] ;  /* 0x00000000fffff984 */ /* 0x000fe20000000800 */
[----:B------:R-:W-:Y:S01]  /*d060*/  @!PT LDS RZ, [RZ] ;  /* 0x00000000fffff984 */ /* 0x000fe20000000800 */
[----:B------:R3:W-:Y:S02]  /*d070*/  @!P5 LDGSTS.E.BYPASS.LTC128B.128 [R160+0x9000], [R10.64] ;  /* 0x090000000aa0dfae */ /* 0x0007e4000b901d46 */
[----:B------:R-:W-:Y:S02]  /*d080*/  SEL R5, R5, 0xffffffe0, !P2 ;  /* 0xffffffe005057807 */ /* 0x000fe40005000000 */
[----:B------:R3:W-:Y:S03]  /*d090*/  @!P5 LDGSTS.E.BYPASS.LTC128B.128 [R160+0xb000], [R10.64+0x80] ;  /* 0x0b0000800aa0dfae */ /* 0x0007e6000b901d46 */
[----:B------:R-:W-:Y:S01]  /*d0a0*/  IMAD R150, R5, 0x2, R154 ;  /* 0x0000000205967824 */ /* 0x000fe200078e029a */
[----:B------:R-:W-:Y:S04]  /*d0b0*/  @P4 STS.128 [R160+0x9800], RZ ;  /* 0x009800ffa0004388 */ /* 0x000fe80000000c00 */
[----:B------:R-:W-:Y:S01]  /*d0c0*/  @P4 STS.128 [R160+0xb800], RZ ;  /* 0x00b800ffa0004388 */ /* 0x000fe20000000c00 */
[----:B--2---:R-:W-:-:S03]  /*d0d0*/  IMAD.MOV.U32 R7, RZ, RZ, 0x10 ;  /* 0x00000010ff077424 */ /* 0x004fc600078e00ff */
[----:B------:R-:W-:Y:S01]  /*d0e0*/  @!PT LDS RZ, [RZ] ;  /* 0x00000000fffff984 */ /* 0x000fe20000000800 */
[----:B------:R-:W-:Y:S01]  /*d0f0*/  @!PT LDS RZ, [RZ] ;  /* 0x00000000fffff984 */ /* 0x000fe20000000800 */
[----:B------:R-:W-:Y:S01]  /*d100*/  @!PT LDS RZ, [RZ] ;  /* 0x00000000fffff984 */ /* 0x000fe20000000800 */
[----:B------:R3:W-:Y:S04]  /*d110*/  @!P4 LDGSTS.E.BYPASS.LTC128B.128 [R160+0x9800], [R8.64] ;  /* 0x0980000008a0cfae */ /* 0x0007e8000b901d46 */
[----:B------:R3:W-:Y:S01]  /*d120*/  @!P4 LDGSTS.E.BYPASS.LTC128B.128 [R160+0xb800], [R8.64+0x80] ;  /* 0x0b80008008a0cfae */ /* 0x0007e2000b901d46 */
[----:B------:R-:W-:Y:S02]  /*d130*/  SEL R7, R7, 0xfffffff0, !P1 ;  /* 0xfffffff007077807 */ /* 0x000fe40004800000 */
[----:B------:R-:W-:Y:S01]  /*d140*/  R2P PR, R58, 0x6 ;  /* 0x000000063a007804 */ /* 0x000fe20000000000 */
[----:B-----5:R-:W-:Y:S02]  /*d150*/  LDSM.16.M88.4 R12, [R154] ;  /* 0x000000009a0c783b */ /* 0x020fe40000000200 */
[----:B------:R-:W-:-:S02]  /*d160*/  IMAD R152, R7, 0x2, R154 ;  /* 0x0000000207987824 */ /* 0x000fc400078e029a */
[----:B------:R-:W2:Y:S02]  /*d170*/  LDSM.16.M88.4 R20, [R153+0x4000] ;  /* 0x004000009914783b */ /* 0x000ea40000000200 */
[----:B------:R-:W-:Y:S02]  /*d180*/  IMAD R149, R5, 0x2, R152 ;  /* 0x0000000205957824 */ /* 0x000fe400078e0298 */
[----:B------:R-:W-:Y:S04]  /*d190*/  LDSM.16.M88.4 R64, [R152] ;  /* 0x000000009840783b */ /* 0x000fe80000000200 */
[----:B------:R-:W-:Y:S01]  /*d1a0*/  @P1 IADD3 R151, R0, -0x20, RZ ;  /* 0xffffffe000971810 */ /* 0x000fe20007ffe0ff */
[----:B----4-:R-:W4:Y:S01]  /*d1b0*/  LDSM.16.M88.4 R36, [R153+0x4800] ;  /* 0x004800009924783b */ /* 0x010f220000000200 */
[----:B------:R-:W-:-:S02]  /*d1c0*/  IMAD.MOV.U32 R0, RZ, RZ, 0x40 ;  /* 0x00000040ff007424 */ /* 0x000fc400078e00ff */
[C---:B------:R-:W-:Y:S01]  /*d1d0*/  IADD3 R143, R151.reuse, 0x800, RZ ;  /* 0x00000800978f7810 */ /* 0x040fe20007ffe0ff */
[----:B------:R-:W-:Y:S01]  /*d1e0*/  LDSM.16.M88.4 R32, [R151] ;  /* 0x000000009720783b */ /* 0x000fe20000000200 */
[C---:B------:R-:W-:Y:S02]  /*d1f0*/  IADD3 R142, R151.reuse, 0x1000, RZ ;  /* 0x00001000978e7810 */ /* 0x040fe40007ffe0ff */
[----:B------:R-:W-:Y:S01]  /*d200*/  SEL R0, R0, 0xffffffc0, !P2 ;  /* 0xffffffc000007807 */ /* 0x000fe20005000000 */
[----:B------:R-:W5:Y:S01]  /*d210*/  LDSM.16.M88.4 R48, [R153+0x5000] ;  /* 0x005000009930783b */ /* 0x000f620000000200 */
[C---:B------:R-:W-:Y:S02]  /*d220*/  IADD3 R141, R151.reuse, 0x1800, RZ ;  /* 0x00001800978d7810 */ /* 0x040fe40007ffe0ff */
[----:B------:R-:W-:Y:S01]  /*d230*/  IADD3 R139, R151, 0x2000, RZ ;  /* 0x00002000978b7810 */ /* 0x000fe20007ffe0ff */
[----:B---3--:R-:W3:Y:S01]  /*d240*/  LDSM.16.M88.4 R8, [R153+0x5800] ;  /* 0x005800009908783b */ /* 0x008ee20000000200 */
[----:B------:R-:W-:Y:S01]  /*d250*/  IMAD.IADD R147, R153, 0x1, R0 ;  /* 0x0000000199937824 */ /* 0x000fe200078e0200 */
[C---:B------:R-:W-:Y:S01]  /*d260*/  IADD3 R138, R151.reuse, 0x2800, RZ ;  /* 0x00002800978a7810 */ /* 0x040fe20007ffe0ff */
[----:B------:R-:W-:Y:S01]  /*d270*/  IMAD.IADD R140, R0, 0x1, R151 ;  /* 0x00000001008c7824 */ /* 0x000fe200078e0297 */
[----:B------:R-:W-:Y:S01]  /*d280*/  LDSM.16.M88.4 R72, [R150] ;  /* 0x000000009648783b */ /* 0x000fe20000000200 */
[----:B------:R-:W-:-:S02]  /*d290*/  IADD3 R137, R151, 0x3000, RZ ;  /* 0x0000300097897810 */ /* 0x000fc40007ffe0ff */
[----:B------:R-:W-:Y:S01]  /*d2a0*/  IADD3 R136, R151, 0x3800, RZ ;  /* 0x0000380097887810 */ /* 0x000fe20007ffe0ff */
[----:B------:R-:W1:Y:S04]  /*d2b0*/  LDSM.16.M88.4 R44, [R147+0x4000] ;  /* 0x00400000932c783b */ /* 0x000e680000000200 */
[----:B------:R-:W1:Y:S04]  /*d2c0*/  LDSM.16.M88.4 R80, [R151+0x800] ;  /* 0x000800009750783b */ /* 0x000e680000000200 */
[----:B------:R-:W1:Y:S01]  /*d2d0*/  LDSM.16.M88.4 R24, [R151+0x1000] ;  /* 0x001000009718783b */ /* 0x000e620000000200 */
[C---:B--2---:R-:W-:Y:S03]  /*d2e0*/  HMMA.16816.F32 R16, R12.reuse, R20, RZ ;  /* 0x000000140c10723c */ /* 0x044fe600000018ff */
[----:B------:R-:W2:Y:S04]  /*d2f0*/  LDSM.16.M88.4 R68, [R151+0x1800] ;  /* 0x001800009744783b */ /* 0x000ea80000000200 */
[----:B------:R-:W-:Y:S01]  /*d300*/  LDSM.16.M88.4 R84, [R149] ;  /* 0x000000009554783b */ /* 0x000fe20000000200 */
[C---:B------:R-:W-:Y:S03]  /*d310*/  HMMA.16816.F32 R20, R12.reuse, R22, RZ ;  /* 0x000000160c14723c */ /* 0x040fe600000018ff */
[----:B------:R-:W-:Y:S04]  /*d320*/  LDSM.16.M88.4 R40, [R147+0x5000] ;  /* 0x005000009328783b */ /* 0x000fe80000000200 */
[----:B------:R-:W-:Y:S01]  /*d330*/  LDSM.16.M88.4 R96, [R140+0x1000] ;  /* 0x001000008c60783b */ /* 0x000fe20000000200 */
[C---:B----4-:R-:W-:Y:S03]  /*d340*/  HMMA.16816.F32 R28, R12.reuse, R36, RZ ;  /* 0x000000240c1c723c */ /* 0x050fe600000018ff */
[----:B------:R-:W-:Y:S04]  /*d350*/  LDSM.16.M88.4 R88, [R140+0x2000] ;  /* 0x002000008c58783b */ /* 0x000fe80000000200 */
[----:B------:R-:W-:Y:S01]  /*d360*/  LDSM.16.M88.4 R92, [R151+0x2800] ;  /* 0x00280000975c783b */ /* 0x000fe20000000200 */
[----:B-----5:R-:W-:Y:S03]  /*d370*/  HMMA.16816.F32 R60, R12, R48, RZ ;  /* 0x000000300c3c723c */ /* 0x020fe600000018ff */
[----:B------:R-:W0:Y:S05]  /*d380*/  LDGDEPBAR ;  /* 0x00000000000079af */ /* 0x000e2a0000000000 */
[----:B------:R-:W-:Y:S08]  /*d390*/  HMMA.16816.F32 R20, R64, R34, R20 ;  /* 0x000000224014723c */ /* 0x000ff00000001814 */
[C---:B------:R-:W-:Y:S08]  /*d3a0*/  HMMA.16816.F32 R36, R12.reuse, R38, RZ ;  /* 0x000000260c24723c */ /* 0x040ff000000018ff */
[C---:B------:R-:W-:Y:S08]  /*d3b0*/  HMMA.16816.F32 R48, R12.reuse, R50, RZ ;  /* 0x000000320c30723c */ /* 0x040ff000000018ff */
[C---:B---3--:R-:W-:Y:S08]  /*d3c0*/  HMMA.16816.F32 R76, R12.reuse, R8, RZ ;  /* 0x000000080c4c723c */ /* 0x048ff000000018ff */
[----:B------:R-:W-:Y:S01]  /*d3d0*/  HMMA.16816.F32 R12, R12, R10, RZ ;  /* 0x0000000a0c0c723c */ /* 0x000fe200000018ff */
[----:B------:R-:W-:Y:S07]  /*d3e0*/  LDSM.16.M88.4 R8, [R147+0x4800] ;  /* 0x004800009308783b */ /* 0x000fee0000000200 */
[----:B------:R-:W-:Y:S01]  /*d3f0*/  HMMA.16816.F32 R16, R64, R32, R16 ;  /* 0x000000204010723c */ /* 0x000fe20000001810 */
[----:B------:R-:W3:Y:S07]  /*d400*/  LDSM.16.M88.4 R32, [R140] ;  /* 0x000000008c20783b */ /* 0x000eee0000000200 */
[----:B-1----:R-:W-:Y:S08]  /*d410*/  HMMA.16816.F32 R20, R72, R46, R20 ;  /* 0x0000002e4814723c */ /* 0x002ff00000001814 */
        /* <DEDUP_REMOVED lines=9> */
[----:B------:R-:W1:Y:S03]  /*d4b0*/  LDSM.16.M88.4 R64, [R153+0x6000] ;  /* 0x006000009940783b */ /* 0x000e660000000200 */
[----:B---3--:R-:W-:Y:S08]  /*d4c0*/  HMMA.16816.F32 R20, R84, R34, R20 ;  /* 0x000000225414723c */ /* 0x008ff00000001814 */
        /* <DEDUP_REMOVED lines=50> */
[----:B-1----:R-:W1:Y:S07]  /*d7f0*/  LDSM.16.M88.4 R20, [R151+0x3800] ;  /* 0x003800009714783b */ /* 0x002e6e0000000200 */
[----:B------:R-:W-:Y:S01]  /*d800*/  HMMA.16816.F32 R16, R8, R88, R16 ;  /* 0x000000580810723c */ /* 0x000fe20000001810 */
[----:B------:R-:W4:Y:S07]  /*d810*/  LDSM.16.M88.4 R88, [R147+0x7000] ;  /* 0x007000009358783b */ /* 0x000f2e0000000200 */
[C---:B--2---:R-:W-:Y:S08]  /*d820*/  HMMA.16816.F32 R72, R68.reuse, R94, R72 ;  /* 0x0000005e4448723c */ /* 0x044ff00000001848 */
[----:B------:R-:W-:Y:S08]  /*d830*/  HMMA.16816.F32 R76, R68, R92, R76 ;  /* 0x0000005c444c723c */ /* 0x000ff0000000184c */
[----:B---3--:R-:W-:Y:S01]  /*d840*/  HMMA.16816.F32 R28, R8, R24, R28 ;  /* 0x00000018081c723c */ /* 0x008fe2000000181c */
[----:B------:R-:W-:-:S02]  /*d850*/  FMUL.FTZ R17, R17, c[0x0][0x2ec] ;  /* 0x0000bb0011117a20 */ /* 0x000fc40000410000 */
[----:B------:R-:W-:Y:S02]  /*d860*/  FMUL.FTZ R18, R18, c[0x0][0x2ec] ;  /* 0x0000bb0012127a20 */ /* 0x000fe40000410000 */
[----:B------:R-:W-:Y:S01]  /*d870*/  FMUL.FTZ R6, R16, c[0x0][0x2ec] ;  /* 0x0000bb0010067a20 */ /* 0x000fe20000410000 */
[----:B------:R-:W2:Y:S01]  /*d880*/  MUFU.TANH R33, R17 ;  /* 0x0000001100217308 */ /* 0x000ea20000002400 */
[----:B------:R-:W-:Y:S01]  /*d890*/  FMUL.FTZ R34, R19, c[0x0][0x2ec] ;  /* 0x0000bb0013227a20 */ /* 0x000fe20000410000 */
        /* <DEDUP_REMOVED lines=28> */
[C---:B------:R-:W-:Y:S01]  /*da60*/  HMMA.16816.F32 R48, R8.reuse, R18, R48 ;  /* 0x000000120830723c */ /* 0x040fe20000001830 */
[----:B------:R-:W-:Y:S01]  /*da70*/  FMUL.FTZ R37, R39, c[0x0][0x2ec] ;  /* 0x0000bb0027257a20 */ /* 0x000fe20000410000 */
[----:B------:R-:W-:Y:S05]  /*da80*/  MUFU.TANH R6, R6 ;  /* 0x0000000600067308 */ /* 0x000fea0000002400 */
[----:B------:R-:W-:Y:S01]  /*da90*/  IMAD.SHL.U32 R18, R53, 0x2, RZ ;  /* 0x0000000235127824 */ /* 0x000fe200078e00ff */
[----:B------:R-:W-:Y:S01]  /*daa0*/  IADD3 R19, R56, R57, -R156 ;  /* 0x0000003938137210 */ /* 0x000fe20007ffe89c */
[----:B--2---:R-:W-:Y:S01]  /*dab0*/  HMMA.16816.F32 R72, R8, R22, R72 ;  /* 0x000000160848723c */ /* 0x004fe20000001848 */
[----:B-1----:R-:W-:Y:S01]  /*dac0*/  LOP3.LUT R0, R4, R59, RZ, 0xfc, !PT ;  /* 0x0000003b04007212 */ /* 0x002fe200078efcff */
[----:B------:R-:W1:Y:S01]  /*dad0*/  MUFU.TANH R16, R16 ;  /* 0x0000001000107308 */ /* 0x000e620000002400 */
[----:B------:R-:W-:-:S02]  /*dae0*/  LOP3.LUT R18, R18, 0x6, RZ, 0xc0, !PT ;  /* 0x0000000612127812 */ /* 0x000fc400078ec0ff */
[----:B------:R-:W-:Y:S02]  /*daf0*/  IADD3 R19, R19, c[0x0][0x2e8], RZ ;  /* 0x0000ba0013137a10 */ /* 0x000fe40007ffe0ff */
[----:B------:R-:W-:Y:S01]  /*db00*/  FMUL.FTZ R60, R60, c[0x0][0x2ec] ;  /* 0x0000bb003c3c7a20 */ /* 0x000fe20000410000 */
[----:B------:R-:W-:Y:S01]  /*db10*/  HMMA.16816.F32 R76, R8, R20, R76 ;  /* 0x00000014084c723c */ /* 0x000fe2000000184c */
[----:B------:R-:W-:Y:S01]  /*db20*/  IMAD.IADD R18, R3, 0x1, R18 ;  /* 0x0000000103127824 */ /* 0x000fe200078e0212 */
[----:B------:R-:W-:Y:S01]  /*db30*/  IADD3 R103, R19, 0x8, RZ ;  /* 0x0000000813677810 */ /* 0x000fe20007ffe0ff */
[----:B------:R-:W-:Y:S01]  /*db40*/  FMUL.FTZ R61, R61, c[0x0][0x2ec] ;  /* 0x0000bb003d3d7a20 */ /* 0x000fe20000410000 */
[-C--:B------:R-:W-:Y:S01]  /*db50*/  IMNMX R2, R19, R56.reuse, PT ;  /* 0x0000003813027217 */ /* 0x080fe20003800200 */
[----:B------:R-:W-:Y:S01]  /*db60*/  FMUL.FTZ R63, R63, c[0x0][0x2ec] ;  /* 0x0000bb003f3f7a20 */ /* 0x000fe20000410000 */
[----:B------:R-:W-:Y:S01]  /*db70*/  IMNMX R103, R103, R56, PT ;  /* 0x0000003867677217 */ /* 0x000fe20003800200 */
[----:B------:R-:W-:Y:S01]  /*db80*/  FMUL.FTZ R25, R49, c[0x0][0x2ec] ;  /* 0x0000bb0031197a20 */ /* 0x000fe20000410000 */
[C---:B------:R-:W-:Y:S01]  /*db90*/  IADD3 R19, R18.reuse, 0x1, RZ ;  /* 0x0000000112137810 */ /* 0x040fe20007ffe0ff */
[----:B------:R-:W2:Y:S01]  /*dba0*/  MUFU.TANH R121, R60 ;  /* 0x0000003c00797308 */ /* 0x000ea20000002400 */
[----:B------:R-:W-:Y:S01]  /*dbb0*/  IADD3 R4, R18, 0x8, RZ ;  /* 0x0000000812047810 */ /* 0x000fe20007ffe0ff */
[----:B------:R-:W-:Y:S01]  /*dbc0*/  FMUL.FTZ R62, R62, c[0x0][0x2ec] ;  /* 0x0000bb003e3e7a20 */ /* 0x000fe20000410000 */
[CC--:B------:R-:W-:Y:S01]  /*dbd0*/  ISETP.GE.AND P5, PT, R19.reuse, R2.reuse, PT ;  /* 0x000000021300720c */ /* 0x0c0fe20003fa6270 */
[----:B------:R-:W-:Y:S01]  /*dbe0*/  FMUL.FTZ R27, R48, c[0x0][0x2ec] ;  /* 0x0000bb00301b7a20 */ /* 0x000fe20000410000 */
[-C--:B------:R-:W-:Y:S01]  /*dbf0*/  ISETP.GE.AND P1, PT, R19, R103.reuse, PT ;  /* 0x000000671300720c */ /* 0x080fe20003f26270 */
[----:B------:R-:W-:Y:S01]  /*dc00*/  FMUL.FTZ R26, R50, c[0x0][0x2ec] ;  /* 0x0000bb00321a7a20 */ /* 0x000fe20000410000 */
[CC--:B------:R-:W-:Y:S01]  /*dc10*/  ISETP.GE.AND P0, PT, R4.reuse, R2.reuse, PT ;  /* 0x000000020400720c */ /* 0x0c0fe20003f06270 */
[----:B------:R-:W1:Y:S01]  /*dc20*/  MUFU.TANH R119, R61 ;  /* 0x0000003d00777308 */ /* 0x000e620000002400 */
[-C--:B------:R-:W-:Y:S01]  /*dc30*/  ISETP.GE.AND P2, PT, R4, R103.reuse, PT ;  /* 0x000000670400720c */ /* 0x080fe20003f46270 */
[----:B------:R-:W-:Y:S01]  /*dc40*/  FMUL.FTZ R72, R72, c[0x0][0x2ec] ;  /* 0x0000bb0048487a20 */ /* 0x000fe20000410000 */
[C---:B------:R-:W-:Y:S01]  /*dc50*/  IADD3 R4, R18.reuse, 0x9, RZ ;  /* 0x0000000912047810 */ /* 0x040fe20007ffe0ff */
[----:B------:R-:W-:Y:S01]  /*dc60*/  FMUL.FTZ R24, R51, c[0x0][0x2ec] ;  /* 0x0000bb0033187a20 */ /* 0x000fe20000410000 */
[----:B------:R-:W-:Y:S01]  /*dc70*/  IADD3 R12, R18, 0x10, RZ ;  /* 0x00000010120c7810 */ /* 0x000fe20007ffe0ff */
[----:B------:R-:W-:Y:S01]  /*dc80*/  FMUL.FTZ R73, R73, c[0x0][0x2ec] ;  /* 0x0000bb0049497a20 */ /* 0x000fe20000410000 */
        /* <DEDUP_REMOVED lines=12> */
[----:B------:R-:W-:Y:S01]  /*dd50*/  IADD3 R12, R18, 0x18, RZ ;  /* 0x00000018120c7810 */ /* 0x000fe20007ffe0ff */
[----:B------:R-:W-:Y:S01]  /*dd60*/  FMUL.FTZ R74, R74, c[0x0][0x2ec] ;  /* 0x0000bb004a4a7a20 */ /* 0x000fe20000410000 */
[----:B------:R-:W-:Y:S01]  /*dd70*/  FSEL R19, R40, -INF , !P6 ;  /* 0xff80000028137808 */ /* 0x000fe20007000000 */
[----:B------:R-:W-:Y:S01]  /*dd80*/  FMUL.FTZ R75, R75, c[0x0][0x2ec] ;  /* 0x0000bb004b4b7a20 */ /* 0x000fe20000410000 */
[----:B------:R-:W-:Y:S01]  /*dd90*/  FSEL R58, R58, -INF , !P4 ;  /* 0xff8000003a3a7808 */ /* 0x000fe20006000000 */
[----:B------:R-:W1:Y:S01]  /*dda0*/  MUFU.TANH R124, R72 ;  /* 0x00000048007c7308 */ /* 0x000e620000002400 */
[----:B------:R-:W-:-:S02]  /*ddb0*/  IADD3 R13, R18, 0x11, RZ ;  /* 0x00000011120d7810 */ /* 0x000fc40007ffe0ff */
[CC--:B------:R-:W-:Y:S02]  /*ddc0*/  ISETP.GE.AND P6, PT, R12.reuse, R2.reuse, PT ;  /* 0x000000020c00720c */ /* 0x0c0fe40003fc6270 */
[----:B------:R-:W-:Y:S02]  /*ddd0*/  ISETP.GE.AND P4, PT, R12, R103, PT ;  /* 0x000000670c00720c */ /* 0x000fe40003f86270 */
[----:B------:R-:W-:Y:S01]  /*dde0*/  IADD3 R12, R18, 0x19, RZ ;  /* 0x00000019120c7810 */ /* 0x000fe20007ffe0ff */
[----:B------:R-:W1:Y:S01]  /*ddf0*/  MUFU.TANH R37, R37 ;  /* 0x0000002500257308 */ /* 0x000e620000002400 */
[----:B------:R-:W-:Y:S02]  /*de00*/  FSEL R35, R35, -INF , !P0 ;  /* 0xff80000023237808 */ /* 0x000fe40004000000 */
[----:B------:R-:W-:Y:S02]  /*de10*/  ISETP.GE.AND P0, PT, R13, R2, PT ;  /* 0x000000020d00720c */ /* 0x000fe40003f06270 */
[----:B-----5:R-:W-:-:S02]  /*de20*/  FSEL R15, R28, -INF , !P5 ;  /* 0xff8000001c0f7808 */ /* 0x020fc40006800000 */
[----:B------:R-:W-:Y:S01]  /*de30*/  IADD3 R20, R18, 0x20, RZ ;  /* 0x0000002012147810 */ /* 0x000fe20007ffe0ff */
[----:B------:R-:W5:Y:S01]  /*de40*/  MUFU.TANH R130, R62 ;  /* 0x0000003e00827308 */ /* 0x000f620000002400 */
[----:B------:R-:W-:Y:S02]  /*de50*/  ISETP.GE.AND P5, PT, R12, R2, PT ;  /* 0x000000020c00720c */ /* 0x000fe40003fa6270 */
[----:B------:R-:W-:Y:S02]  /*de60*/  IADD3 R8, R18, 0x21, RZ ;  /* 0x0000002112087810 */ /* 0x000fe40007ffe0ff */
[----:B------:R-:W-:Y:S02]  /*de70*/  FSEL R4, R41, -INF , !P2 ;  /* 0xff80000029047808 */ /* 0x000fe40005000000 */
[----:B------:R-:W-:Y:S01]  /*de80*/  ISETP.GE.AND P2, PT, R13, R103, PT ;  /* 0x000000670d00720c */ /* 0x000fe20003f46270 */
[----:B------:R-:W2:Y:S01]  /*de90*/  MUFU.TANH R27, R27 ;  /* 0x0000001b001b7308 */ /* 0x000ea20000002400 */
[----:B----4-:R-:W-:-:S02]  /*dea0*/  FSEL R13, R29, -INF , !P0 ;  /* 0xff8000001d0d7808 */ /* 0x010fc40004000000 */
[----:B---3--:R-:W-:Y:S02]  /*deb0*/  FSEL R11, R17, -INF , !P6 ;  /* 0xff800000110b7808 */ /* 0x008fe40007000000 */
[----:B------:R-:W-:Y:S02]  /*dec0*/  FSEL R10, R36, -INF , !P4 ;  /* 0xff800000240a7808 */ /* 0x000fe40006000000 */
[-C--:B------:R-:W-:Y:S01]  /*ded0*/  ISETP.GE.AND P0, PT, R20, R2.reuse, PT ;  /* 0x000000021400720c */ /* 0x080fe20003f06270 */
[----:B------:R-:W3:Y:S01]  /*dee0*/  MUFU.TANH R26, R26 ;  /* 0x0000001a001a7308 */ /* 0x000ee20000002400 */
[C---:B------:R-:W-:Y:S02]  /*def0*/  ISETP.GE.AND P6, PT, R8.reuse, R2, PT ;  /* 0x000000020800720c */ /* 0x040fe40003fc6270 */
[----:B------:R-:W-:Y:S02]  /*df00*/  ISETP.GE.AND P4, PT, R8, R103, PT ;  /* 0x000000670800720c */ /* 0x000fe40003f86270 */
[----:B-1----:R-:W-:-:S02]  /*df10*/  FSEL R9, R16, -INF , !P5 ;  /* 0xff80000010097808 */ /* 0x002fc40006800000 */
[C---:B------:R-:W-:Y:S01]  /*df20*/  IADD3 R17, R18.reuse, 0x29, RZ ;  /* 0x0000002912117810 */ /* 0x040fe20007ffe0ff */
[----:B------:R-:W1:Y:S01]  /*df30*/  MUFU.TANH R131, R76 ;  /* 0x0000004c00837308 */ /* 0x000e620000002400 */
[----:B------:R-:W-:Y:S02]  /*df40*/  IADD3 R16, R18, 0x30, RZ ;  /* 0x0000003012107810 */ /* 0x000fe40007ffe0ff */
[----:B--2---:R-:W-:Y:S02]  /*df50*/  FSEL R121, R121, -INF , !P0 ;  /* 0xff80000079797808 */ /* 0x004fe40004000000 */
[----:B------:R-:W-:Y:S02]  /*df60*/  FSEL R119, R119, -INF , !P6 ;  /* 0xff80000077777808 */ /* 0x000fe40007000000 */
[----:B------:R-:W-:Y:S01]  /*df70*/  FSEL R122, R122, -INF , !P4 ;  /* 0xff8000007a7a7808 */ /* 0x000fe20006000000 */
[----:B------:R-:W2:Y:S01]  /*df80*/  MUFU.TANH R120, R78 ;  /* 0x0000004e00787308 */ /* 0x000ea20000002400 */
[----:B------:R-:W-:-:S02]  /*df90*/  ISETP.GE.AND P0, PT, R17, R2, PT ;  /* 0x000000021100720c */ /* 0x000fc40003f06270 */
[C---:B------:R-:W-:Y:S02]  /*dfa0*/  ISETP.GE.AND P6, PT, R16.reuse, R2, PT ;  /* 0x000000021000720c */ /* 0x040fe40003fc6270 */
[-C--:B------:R-:W-:Y:S02]  /*dfb0*/  ISETP.GE.AND P4, PT, R16, R103.reuse, PT ;  /* 0x000000671000720c */ /* 0x080fe40003f86270 */
[----:B------:R-:W-:Y:S01]  /*dfc0*/  IADD3 R16, R18, 0x38, RZ ;  /* 0x0000003812107810 */ /* 0x000fe20007ffe0ff */
[----:B------:R-:W4:Y:S01]  /*dfd0*/  MUFU.TANH R24, R24 ;  /* 0x0000001800187308 */ /* 0x000f220000002400 */
[----:B------:R-:W-:Y:S02]  /*dfe0*/  FSEL R14, R30, -INF , !P1 ;  /* 0xff8000001e0e7808 */ /* 0x000fe40004800000 */
[----:B------:R-:W-:Y:S02]  /*dff0*/  ISETP.GE.AND P1, PT, R12, R103, PT ;  /* 0x000000670c00720c */ /* 0x000fe40003f26270 */
[----:B------:R-:W-:-:S02]  /*e000*/  FSEL R25, R25, -INF , !P0 ;  /* 0xff80000019197808 */ /* 0x000fc40004000000 */
[----:B------:R-:W-:Y:S01]  /*e010*/  FSEL R12, R31, -INF , !P2 ;  /* 0xff8000001f0c7808 */ /* 0x000fe20005000000 */
[----:B------:R-:W1:Y:S01]  /*e020*/  MUFU.TANH R125, R77 ;  /* 0x0000004d007d7308 */ /* 0x000e620000002400 */
[----:B------:R-:W-:Y:S02]  /*e030*/  ISETP.GE.AND P0, PT, R16, R2, PT ;  /* 0x000000021000720c */ /* 0x000fe40003f06270 */
[----:B------:R-:W-:Y:S02]  /*e040*/  ISETP.GE.AND P2, PT, R20, R103, PT ;  /* 0x000000671400720c */ /* 0x000fe40003f46270 */
[----:B------:R-:W-:Y:S02]  /*e050*/  IADD3 R20, R18, 0x28, RZ ;  /* 0x0000002812147810 */ /* 0x000fe40007ffe0ff */
[----:B------:R-:W-:Y:S01]  /*e060*/  FSEL R124, R124, -INF , !P0 ;  /* 0xff8000007c7c7808 */ /* 0x000fe20004000000 */
[----:B------:R-:W1:Y:S01]  /*e070*/  MUFU.TANH R115, R79 ;  /* 0x0000004f00737308 */ /* 0x000e620000002400 */
[----:B------:R-:W-:-:S02]  /*e080*/  FSEL R8, R37, -INF , !P1 ;  /* 0xff80000025087808 */ /* 0x000fc40004800000 */
[----:B-----5:R-:W-:Y:S02]  /*e090*/  FSEL R130, R130, -INF , !P2 ;  /* 0xff80000082827808 */ /* 0x020fe40005000000 */
[----:B------:R-:W-:Y:S02]  /*e0a0*/  ISETP.GT.AND P0, PT, R164, R155, PT ;  /* 0x0000009ba400720c */ /* 0x000fe40003f04270 */
[C---:B------:R-:W-:Y:S01]  /*e0b0*/  ISETP.GE.AND P5, PT, R20.reuse, R2, PT ;  /* 0x000000021400720c */ /* 0x040fe20003fa6270 */
[----:B------:R-:W-:Y:S01]  /*e0c0*/  MUFU.TANH R123, R73 ;  /* 0x00000049007b7308 */ /* 0x000fe20000002400 */
[----:B------:R-:W-:Y:S01]  /*e0d0*/  BAR.SYNC.DEFER_BLOCKING 0x0 ;  /* 0x0000000000007b1d */ /* 0x000fe20000010000 */
[-C--:B------:R-:W-:Y:S02]  /*e0e0*/  ISETP.GE.AND P1, PT, R20, R103.reuse, PT ;  /* 0x000000671400720c */ /* 0x080fe40003f26270 */
[----:B------:R-:W-:Y:S02]  /*e0f0*/  ISETP.GE.AND P2, PT, R17, R103, PT ;  /* 0x000000671100720c */ /* 0x000fe40003f46270 */
[----:B------:R-:W-:-:S02]  /*e100*/  IADD3 R17, R18, 0x31, RZ ;  /* 0x0000003112117810 */ /* 0x000fc40007ffe0ff */
[----:B------:R-:W5:Y:S01]  /*e110*/  MUFU.TANH R114, R74 ;  /* 0x0000004a00727308 */ /* 0x000f620000002400 */
[----:B------:R-:W-:Y:S02]  /*e120*/  FSEL R27, R27, -INF , !P5 ;  /* 0xff8000001b1b7808 */ /* 0x000fe40006800000 */
[----:B---3--:R-:W-:Y:S02]  /*e130*/  FSEL R26, R26, -INF , !P1 ;  /* 0xff8000001a1a7808 */ /* 0x008fe40004800000 */
[----:B-1----:R-:W-:Y:S02]  /*e140*/  FSEL R131, R131, -INF , !P6 ;  /* 0xff80000083837808 */ /* 0x002fe40007000000 */
[----:B--2---:R-:W-:Y:S01]  /*e150*/  FSEL R120, R120, -INF , !P4 ;  /* 0xff80000078787808 */ /* 0x004fe20006000000 */
[----:B------:R-:W1:Y:S01]  /*e160*/  MUFU.TANH R112, R75 ;  /* 0x0000004b00707308 */ /* 0x000e620000002400 */
[C---:B------:R-:W-:Y:S02]  /*e170*/  ISETP.GE.AND P5, PT, R17.reuse, R2, PT ;  /* 0x000000021100720c */ /* 0x040fe40003fa6270 */
[----:B------:R-:W-:-:S02]  /*e180*/  ISETP.GE.AND P1, PT, R17, R103, PT ;  /* 0x000000671100720c */ /* 0x000fc40003f26270 */
[C---:B------:R-:W-:Y:S02]  /*e190*/  ISETP.GE.AND P6, PT, R18.reuse, R2, PT ;  /* 0x000000021200720c */ /* 0x040fe40003fc6270 */
[C---:B------:R-:W-:Y:S02]  /*e1a0*/  ISETP.GE.AND P4, PT, R18.reuse, R103, PT ;  /* 0x000000671200720c */ /* 0x040fe40003f86270 */
[----:B------:R-:W-:Y:S02]  /*e1b0*/  IADD3 R18, R18, 0x39, RZ ;  /* 0x0000003912127810 */ /* 0x000fe40007ffe0ff */
[----:B----4-:R-:W-:Y:S02]  /*e1c0*/  FSEL R24, R24, -INF , !P2 ;  /* 0xff80000018187808 */ /* 0x010fe40005000000 */
[----:B------:R-:W-:Y:S02]  /*e1d0*/  FSEL R125, R125, -INF , !P5 ;  /* 0xff8000007d7d7808 */ /* 0x000fe40006800000 */
[----:B------:R-:W-:-:S02]  /*e1e0*/  FSEL R115, R115, -INF , !P1 ;  /* 0xff80000073737808 */ /* 0x000fc40004800000 */
[-C--:B------:R-:W-:Y:S02]  /*e1f0*/  ISETP.GE.AND P2, PT, R16, R103.reuse, PT ;  /* 0x000000671000720c */ /* 0x080fe40003f46270 */
[C---:B------:R-:W-:Y:S02]  /*e200*/  ISETP.GE.AND P5, PT, R18.reuse, R2, PT ;  /* 0x000000021200720c */ /* 0x040fe40003fa6270 */
[----:B------:R-:W-:Y:S02]  /*e210*/  ISETP.GE.AND P1, PT, R18, R103, PT ;  /* 0x000000671200720c */ /* 0x000fe40003f26270 */
[----:B-----5:R-:W-:Y:S02]  /*e220*/  FSEL R114, R114, -INF , !P2 ;  /* 0xff80000072727808 */ /* 0x020fe40005000000 */
        /* <DEDUP_REMOVED lines=64> */
.L_x_7726:
[----:B------:R-:W-:-:S05]  /*e630*/  IMAD.MOV.U32 R3, RZ, RZ, c[0x0][0x198] ;  /* 0x00006600ff037624 */ /* 0x000fca00078e00ff */
[----:B------:R-:W-:-:S04]  /*e640*/  LEA R3, -R3, RZ, 0x6 ;  /* 0x000000ff03037211 */ /* 0x000fc800078e31ff */
[----:B------:R-:W-:Y:S02]  /*e650*/  SHF.R.S32.HI R16, RZ, 0x1f, R3 ;  /* 0x0000001fff107819 */ /* 0x000fe40000011403 */
.L_x_7727:
        /* <DEDUP_REMOVED lines=29> */
.L_x_7725:
        /* <DEDUP_REMOVED lines=65> */
[----:B------:R-:W-:Y:S01]  /*ec40*/  LDSM.16.MT88.4 R4, [R144+0xa000] ;  /* 0x00a000009004783b */ /* 0x000fe20000004200 */
[----:B------:R-:W-:Y:S01]  /*ec50*/  MUFU.EX2 R111, R111 ;  /* 0x0000006f006f7308 */ /* 0x000fe20000000800 */
[--C-:B------:R-:W-:Y:S02]  /*ec60*/  FFMA.FTZ R107, R15, c[0x0][0x23c], -R126.reuse ;  /* 0x00008f000f6b7a23 */ /* 0x100fe4000001087e */
[----:B------:R-:W1:Y:S01]  /*ec70*/  LDSM.16.MT88.4 R56, [R145+0xa000] ;  /* 0x00a000009138783b */ /* 0x000e620000004200 */
[----:B------:R-:W-:Y:S02]  /*ec80*/  FFMA.FTZ R28, R13, c[0x0][0x23c], -R126 ;  /* 0x00008f000d1c7a23 */ /* 0x000fe4000001087e */
[----:B------:R-:W-:-:S02]  /*ec90*/  FFMA.FTZ R33, R14, c[0x0][0x23c], -R117 ;  /* 0x00008f000e217a23 */ /* 0x000fc40000010875 */
[----:B------:R-:W2:Y:S01]  /*eca0*/  MUFU.EX2 R106, R106 ;  /* 0x0000006a006a7308 */ /* 0x000ea20000000800 */
[--C-:B------:R-:W-:Y:S02]  /*ecb0*/  FFMA.FTZ R32, R12, c[0x0][0x23c], -R117.reuse ;  /* 0x00008f000c207a23 */ /* 0x100fe40000010875 */
[----:B------:R-:W3:Y:S01]  /*ecc0*/  LDSM.16.MT88.4 R12, [R146+0x8800] ;  /* 0x00880000920c783b */ /* 0x000ee20000004200 */
[--C-:B------:R-:W-:Y:S02]  /*ecd0*/  FFMA.FTZ R29, R11, c[0x0][0x23c], -R126.reuse ;  /* 0x00008f000b1d7a23 */ /* 0x100fe4000001087e */
[----:B------:R-:W-:Y:S02]  /*ece0*/  FFMA.FTZ R0, R9, c[0x0][0x23c], -R126 ;  /* 0x00008f0009007a23 */ /* 0x000fe4000001087e */
[----:B------:R-:W4:Y:S01]  /*ecf0*/  MUFU.EX2 R30, R30 ;  /* 0x0000001e001e7308 */ /* 0x000f220000000800 */
[--C-:B------:R-:W-:Y:S02]  /*ed00*/  FFMA.FTZ R34, R10, c[0x0][0x23c], -R117.reuse ;  /* 0x00008f000a227a23 */ /* 0x100fe40000010875 */
[----:B------:R-:W-:-:S02]  /*ed10*/  FFMA.FTZ R31, R8, c[0x0][0x23c], -R117 ;  /* 0x00008f00081f7a23 */ /* 0x000fc40000010875 */
[----:B------:R-:W5:Y:S01]  /*ed20*/  LDSM.16.MT88.4 R8, [R145+0x8800] ;  /* 0x008800009108783b */ /* 0x000f620000004200 */
[--C-:B------:R-:W-:Y:S02]  /*ed30*/  FFMA.FTZ R116, R121, c[0x0][0x23c], -R126.reuse ;  /* 0x00008f0079747a23 */ /* 0x100fe4000001087e */
[----:B------:R-:W-:Y:S01]  /*ed40*/  MUFU.EX2 R113, R113 ;  /* 0x0000007100717308 */ /* 0x000fe20000000800 */
[----:B--2---:R-:W-:Y:S01]  /*ed50*/  F2FP.PACK_AB R64, R106, R111 ;  /* 0x0000006f6a40723e */ /* 0x004fe200000000ff */
[----:B------:R-:W-:Y:S02]  /*ed60*/  FFMA.FTZ R128, R122, c[0x0][0x23c], -R117 ;  /* 0x00008f007a807a23 */ /* 0x000fe40000010875 */
[--C-:B------:R-:W-:Y:S02]  /*ed70*/  FFMA.FTZ R119, R119, c[0x0][0x23c], -R126.reuse ;  /* 0x00008f0077777a23 */ /* 0x100fe4000001087e */
[--C-:B------:R-:W-:Y:S02]  /*ed80*/  FFMA.FTZ R118, R27, c[0x0][0x23c], -R126.reuse ;  /* 0x00008f001b767a23 */ /* 0x100fe4000001087e */
[----:B------:R-:W2:Y:S01]  /*ed90*/  MUFU.EX2 R110, R110 ;  /* 0x0000006e006e7308 */ /* 0x000ea20000000800 */
[----:B----4-:R-:W-:Y:S01]  /*eda0*/  F2FP.PACK_AB R66, R30, R109 ;  /* 0x0000006d1e42723e */ /* 0x010fe200000000ff */
[----:B------:R-:W-:-:S02]  /*edb0*/  FFMA.FTZ R121, R25, c[0x0][0x23c], -R126 ;  /* 0x00008f0019797a23 */ /* 0x000fc4000001087e */
[--C-:B------:R-:W-:Y:S02]  /*edc0*/  FFMA.FTZ R129, R130, c[0x0][0x23c], -R117.reuse ;  /* 0x00008f0082817a23 */ /* 0x100fe40000010875 */
[--C-:B------:R-:W-:Y:S02]  /*edd0*/  FFMA.FTZ R127, R26, c[0x0][0x23c], -R117.reuse ;  /* 0x00008f001a7f7a23 */ /* 0x100fe40000010875 */
[----:B------:R-:W-:Y:S01]  /*ede0*/  MUFU.EX2 R108, R108 ;  /* 0x0000006c006c7308 */ /* 0x000fe20000000800 */
[--C-:B------:R-:W-:Y:S02]  /*edf0*/  FFMA.FTZ R122, R24, c[0x0][0x23c], -R117.reuse ;  /* 0x00008f00187a7a23 */ /* 0x100fe40000010875 */
[----:B------:R-:W-:Y:S01]  /*ee00*/  LDSM.16.MT88.4 R24, [R146+0x9000] ;  /* 0x009000009218783b */ /* 0x000fe20000004200 */
[----:B------:R-:W-:Y:S02]  /*ee10*/  FFMA.FTZ R171, R123, c[0x0][0x23c], -R126 ;  /* 0x00008f007bab7a23 */ /* 0x000fe4000001087e */
[----:B------:R-:W-:-:S02]  /*ee20*/  FFMA.FTZ R114, R114, c[0x0][0x23c], -R117 ;  /* 0x00008f0072727a23 */ /* 0x000fc40000010875 */
[----:B------:R-:W4:Y:S01]  /*ee30*/  MUFU.EX2 R35, R35 ;  /* 0x0000002300237308 */ /* 0x000f220000000800 */
[----:B--2---:R-:W-:Y:S01]  /*ee40*/  F2FP.PACK_AB R65, R110, R113 ;  /* 0x000000716e41723e */ /* 0x004fe200000000ff */
[----:B------:R-:W-:Y:S02]  /*ee50*/  FFMA.FTZ R169, R112, c[0x0][0x23c], -R117 ;  /* 0x00008f0070a97a23 */ /* 0x000fe40000010875 */
[----:B------:R-:W-:Y:S02]  /*ee60*/  FADD.FTZ R106, R111, R106 ;  /* 0x0000006a6f6a7221 */ /* 0x000fe40000010000 */
[----:B------:R-:W-:Y:S02]  /*ee70*/  FADD.FTZ R113, R113, R110 ;  /* 0x0000006e71717221 */ /* 0x000fe40000010000 */
[----:B------:R-:W-:Y:S01]  /*ee80*/  MUFU.EX2 R107, R107 ;  /* 0x0000006b006b7308 */ /* 0x000fe20000000800 */
[----:B------:R-:W-:-:S04]  /*ee90*/  FADD.FTZ R109, R109, R106 ;  /* 0x0000006a6d6d7221 */ /* 0x000fc80000010000 */
[----:B------:R-:W-:Y:S01]  /*eea0*/  FADD.FTZ R30, R30, R109 ;  /* 0x0000006d1e1e7221 */ /* 0x000fe20000010000 */
[----:B----4-:R-:W-:Y:S02]  /*eeb0*/  F2FP.PACK_AB R67, R35, R108 ;  /* 0x0000006c2343723e */ /* 0x010fe400000000ff */
        /* <DEDUP_REMOVED lines=35> */
[----:B----4-:R-:W-:Y:S01]  /*f0f0*/  F2FP.PACK_AB R5, R32, R33 ;  /* 0x000000212005723e */ /* 0x010fe200000000ff */
[----:B------:R-:W-:Y:S01]  /*f100*/  MUFU.EX2 R114, R114 ;  /* 0x0000007200727308 */ /* 0x000fe20000000800 */
        /* <DEDUP_REMOVED lines=10> */
[----:B------:R-:W-:-:S02]  /*f1b0*/  FADD.FTZ R29, R0, R29 ;  /* 0x0000001d001d7221 */ /* 0x000fc40000010000 */
[----:B------:R-:W-:-:S05]  /*f1c0*/  FADD.FTZ R34, R31, R34 ;  /* 0x000000221f227221 */ /* 0x000fca0000010000 */
        /* <DEDUP_REMOVED lines=8> */
[C---:B------:R-:W-:Y:S08]  /*f250*/  HMMA.16816.F32 R72, R4.reuse, R20, R72 ;  /* 0x000000140448723c */ /* 0x040ff00000001848 */
[C---:B--2---:R-:W-:Y:S08]  /*f260*/  HMMA.16816.F32 R44, R4.reuse, R12, R44 ;  /* 0x0000000c042c723c */ /* 0x044ff0000000182c */
[C---:B------:R-:W-:Y:S01]  /*f270*/  HMMA.16816.F32 R48, R4.reuse, R14, R48 ;  /* 0x0000000e0430723c */ /* 0x040fe20000001830 */
[----:B------:R-:W2:Y:S07]  /*f280*/  LDSM.16.MT88.4 R12, [R144+0xa800] ;  /* 0x00a80000900c783b */ /* 0x000eae0000004200 */
[C---:B---3--:R-:W-:Y:S08]  /*f290*/  HMMA.16816.F32 R52, R4.reuse, R8, R52 ;  /* 0x000000080434723c */ /* 0x048ff00000001834 */
[C---:B------:R-:W-:Y:S01]  /*f2a0*/  HMMA.16816.F32 R56, R4.reuse, R10, R56 ;  /* 0x0000000a0438723c */ /* 0x040fe20000001838 */
[----:B------:R-:W3:Y:S07]  /*f2b0*/  LDSM.16.MT88.4 R8, [R148+0x9000] ;  /* 0x009000009408783b */ /* 0x000eee0000004200 */
[C---:B------:R-:W-:Y:S01]  /*f2c0*/  HMMA.16816.F32 R68, R4.reuse, R22, R68 ;  /* 0x000000160444723c */ /* 0x040fe20000001844 */
[----:B------:R-:W5:Y:S07]  /*f2d0*/  LDSM.16.MT88.4 R20, [R145+0x9000] ;  /* 0x009000009114783b */ /* 0x000f6e0000004200 */
        /* <DEDUP_REMOVED lines=23> */
[----:B------:R-:W3:Y:S07]  /*f450*/  LDSM.16.MT88.4 R20, [R144+0xb000] ;  /* 0x00b000009014783b */ /* 0x000eee0000004200 */
[C---:B--2---:R-:W-:Y:S08]  /*f460*/  HMMA.16816.F32 R44, R4.reuse, R12, R44 ;  /* 0x0000000c042c723c */ /* 0x044ff0000000182c */
[C---:B------:R-:W-:Y:S01]  /*f470*/  HMMA.16816.F32 R48, R4.reuse, R14, R48 ;  /* 0x0000000e0430723c */ /* 0x040fe20000001830 */
[----:B------:R-:W-:Y:S07]  /*f480*/  LDSM.16.MT88.4 R12, [R148+0x9800] ;  /* 0x00980000940c783b */ /* 0x000fee0000004200 */
[C---:B------:R-:W-:Y:S07]  /*f490*/  HMMA.16816.F32 R84, R4.reuse, R26, R84 ;  /* 0x0000001a0454723c */ /* 0x040fee0000001854 */
[----:B------:R-:W-:Y:S01]  /*f4a0*/  FFMA.FTZ R27, R120, c[0x0][0x23c], -R117 ;  /* 0x00008f00781b7a23 */ /* 0x000fe20000010875 */
[----:B-1----:R-:W-:Y:S01]  /*f4b0*/  HMMA.16816.F32 R72, R4, R8, R72 ;  /* 0x000000080448723c */ /* 0x002fe20000001848 */
        /* <DEDUP_REMOVED lines=118> */
.L_x_7729:
[----:B------:R-:W-:-:S05]  /*fc20*/  IMAD.MOV.U32 R5, RZ, RZ, c[0x0][0x1a0] ;  /* 0x00006800ff057624 */ /* 0x000fca00078e00ff */
[----:B------:R-:W-:-:S04]  /*fc30*/  LEA R5, -R5, RZ, 0x6 ;  /* 0x000000ff05057211 */ /* 0x000fc800078e31ff */
[----:B------:R-:W-:Y:S02]  /*fc40*/  SHF.R.S32.HI R0, RZ, 0x1f, R5 ;  /* 0x0000001fff007819 */ /* 0x000fe40000011405 */
.L_x_7730:
        /* <DEDUP_REMOVED lines=129> */
[----:B------:R-:W4:Y:S01]  /*10460*/  MUFU.TANH R0, R0 ;  /* 0x0000000000007308 */ /* 0x000f220000002400 */
[----:B------:R-:W-:-:S03]  /*10470*/  FMUL.FTZ R6, R6, c[0x0][0x2ec] ;  /* 0x0000bb0006067a20 */ /* 0x000fc60000410000 */
[----:B------:R-:W-:Y:S02]  /*10480*/  FMUL.FTZ R15, R108, c[0x0][0x2ec] ;  /* 0x0000bb006c0f7a20 */ /* 0x000fe40000410000 */
[----:B------:R-:W-:Y:S01]  /*10490*/  FMUL.FTZ R110, R110, c[0x0][0x2ec] ;  /* 0x0000bb006e6e7a20 */ /* 0x000fe20000410000 */
[----:B-1----:R-:W1:Y:S01]  /*104a0*/  LDSM.16.M88.4 R8, [R140+0x3000] ;  /* 0x003000008c08783b */ /* 0x002e620000000200 */
[----:B------:R-:W-:Y:S01]  /*104b0*/  MUFU.TANH R12, R4 ;  /* 0x00000004000c7308 */ /* 0x000fe20000002400 */
[----:B------:R-:W-:Y:S02]  /*104c0*/  FMUL.FTZ R14, R109, c[0x0][0x2ec] ;  /* 0x0000bb006d0e7a20 */ /* 0x000fe40000410000 */
[----:B------:R-:W-:Y:S01]  /*104d0*/  FMUL.FTZ R111, R111, c[0x0][0x2ec] ;  /* 0x0000bb006f6f7a20 */ /* 0x000fe20000410000 */
[----:B--2---:R-:W-:Y:S01]  /*104e0*/  HMMA.16816.F32 R32, R16, R20, R32 ;  /* 0x000000141020723c */ /* 0x004fe20000001820 */
[----:B------:R-:W-:-:S03]  /*104f0*/  FMUL.FTZ R107, R107, c[0x0][0x2ec] ;  /* 0x0000bb006b6b7a20 */ /* 0x000fc60000410000 */
[----:B------:R-:W-:Y:S03]  /*10500*/  MUFU.TANH R13, R5 ;  /* 0x00000005000d7308 */ /* 0x000fe60000002400 */
[----:B------:R-:W-:Y:S01]  /*10510*/  FMUL.FTZ R21, R7, c[0x0][0x2ec] ;  /* 0x0000bb0007157a20 */ /* 0x000fe20000410000 */
[----:B------:R-:W-:Y:S04]  /*10520*/  HMMA.16816.F32 R28, R16, R22, R28 ;  /* 0x00000016101c723c */ /* 0x000fe8000000181c */
[----:B------:R2:W-:Y:S03]  /*10530*/  MUFU.TANH R20, R6 ;  /* 0x0000000600147308 */ /* 0x0005e60000002400 */
[----:B------:R-:W-:-:S02]  /*10540*/  FMUL.FTZ R22, R105, c[0x0][0x2ec] ;  /* 0x0000bb0069167a20 */ /* 0x000fc40000410000 */
[----:B------:R-:W5:Y:S01]  /*10550*/  S2R R105, SR_TID.X ;  /* 0x0000000000697919 */ /* 0x000f620000002100 */
[----:B------:R-:W-:Y:S02]  /*10560*/  FMUL.FTZ R23, R104, c[0x0][0x2ec] ;  /* 0x0000bb0068177a20 */ /* 0x000fe40000410000 */
[----:B------:R-:W3:Y:S01]  /*10570*/  MUFU.TANH R116, R116 ;  /* 0x0000007400747308 */ /* 0x000ee20000002400 */
[----:B------:R-:W-:Y:S01]  /*10580*/  FMUL.FTZ R104, R106, c[0x0][0x2ec] ;  /* 0x0000bb006a687a20 */ /* 0x000fe20000410000 */
[----:B--2---:R-:W2:Y:S06]  /*10590*/  LDSM.16.M88.4 R4, [R147+0x7800] ;  /* 0x007800009304783b */ /* 0x004eac0000000200 */
        /* <DEDUP_REMOVED lines=8> */
[----:B------:R-:W-:Y:S02]  /*10620*/  FMUL.FTZ R119, R33, c[0x0][0x2ec] ;  /* 0x0000bb0021777a20 */ /* 0x000fe40000410000 */
[----:B-----5:R-:W-:-:S05]  /*10630*/  IMAD.SHL.U32 R33, R105, 0x2, RZ ;  /* 0x0000000269217824 */ /* 0x020fca00078e00ff */
[----:B------:R-:W5:Y:S01]  /*10640*/  MUFU.TANH R14, R14 ;  /* 0x0000000e000e7308 */ /* 0x000f620000002400 */
[----:B------:R-:W-:Y:S01]  /*10650*/  FMUL.FTZ R32, R32, c[0x0][0x2ec] ;  /* 0x0000bb0020207a20 */ /* 0x000fe20000410000 */
[----:B------:R-:W-:Y:S01]  /*10660*/  LOP3.LUT R33, R33, 0x6, RZ, 0xc0, !PT ;  /* 0x0000000621217812 */ /* 0x000fe200078ec0ff */
[----:B------:R-:W-:Y:S01]  /*10670*/  FMUL.FTZ R30, R30, c[0x0][0x2ec] ;  /* 0x0000bb001e1e7a20 */ /* 0x000fe20000410000 */
[----:B--2---:R-:W-:Y:S01]  /*10680*/  HMMA.16816.F32 R124, R16, R6, R124 ;  /* 0x00000006107c723c */ /* 0x004fe2000000187c */
[----:B------:R-:W-:-:S03]  /*10690*/  FMUL.FTZ R31, R31, c[0x0][0x2ec] ;  /* 0x0000bb001f1f7a20 */ /* 0x000fc60000410000 */
[----:B------:R-:W2:Y:S03]  /*106a0*/  MUFU.TANH R120, R111 ;  /* 0x0000006f00787308 */ /* 0x000ea60000002400 */
[----:B------:R-:W-:Y:S01]  /*106b0*/  IMAD R6, R164, 0x40, R33 ;  /* 0x00000040a4067824 */ /* 0x000fe200078e0221 */
[----:B------:R-:W-:Y:S04]  /*106c0*/  HMMA.16816.F32 R24, R16, R4, R24 ;  /* 0x000000041018723c */ /* 0x000fe80000001818 */
[----:B------:R-:W2:Y:S01]  /*106d0*/  MUFU.TANH R23, R23 ;  /* 0x0000001700177308 */ /* 0x000ea20000002400 */
[C---:B------:R-:W-:Y:S02]  /*106e0*/  IADD3 R7, R6.reuse, 0x1, RZ ;  /* 0x0000000106077810 */ /* 0x040fe40007ffe0ff */
[-C--:B------:R-:W-:Y:S01]  /*106f0*/  ISETP.GE.AND P2, PT, R6, R2.reuse, PT ;  /* 0x000000020600720c */ /* 0x080fe20003f46270 */
[----:B------:R-:W-:Y:S01]  /*10700*/  FMUL.FTZ R5, R34, c[0x0][0x2ec] ;  /* 0x0000bb0022057a20 */ /* 0x000fe20000410000 */
[----:B------:R-:W-:Y:S01]  /*10710*/  IADD3 R4, R6, 0x8, RZ ;  /* 0x0000000806047810 */ /* 0x000fe20007ffe0ff */
[----:B------:R-:W-:Y:S01]  /*10720*/  FMUL.FTZ R16, R28, c[0x0][0x2ec] ;  /* 0x0000bb001c107a20 */ /* 0x000fe20000410000 */
[CC--:B------:R-:W-:Y:S01]  /*10730*/  ISETP.GE.AND P1, PT, R7.reuse, R2.reuse, PT ;  /* 0x000000020700720c */ /* 0x0c0fe20003f26270 */
[----:B------:R-:W-:Y:S01]  /*10740*/  MUFU.TANH R22, R22 ;  /* 0x0000001600167308 */ /* 0x000fe20000002400 */
[-C--:B------:R-:W-:Y:S01]  /*10750*/  ISETP.GE.AND P4, PT, R7, R103.reuse, PT ;  /* 0x000000670700720c */ /* 0x080fe20003f86270 */
[----:B------:R-:W-:Y:S01]  /*10760*/  FMUL.FTZ R17, R35, c[0x0][0x2ec] ;  /* 0x0000bb0023117a20 */ /* 0x000fe20000410000 */
[----:B------:R-:W-:Y:S01]  /*10770*/  ISETP.GE.AND P5, PT, R6, R103, PT ;  /* 0x000000670600720c */ /* 0x000fe20003fa6270 */
[----:B-1----:R-:W-:Y:S01]  /*10780*/  HMMA.16816.F32 R124, R112, R10, R124 ;  /* 0x0000000a707c723c */ /* 0x002fe2000000187c */
[----:B------:R-:W-:-:S03]  /*10790*/  ISETP.GE.AND P0, PT, R4, R2, PT ;  /* 0x000000020400720c */ /* 0x000fc60003f06270 */
[----:B------:R-:W1:Y:S01]  /*107a0*/  MUFU.TANH R104, R104 ;  /* 0x0000006800687308 */ /* 0x000e620000002400 */
[----:B------:R-:W-:Y:S02]  /*107b0*/  ISETP.GE.AND P6, PT, R4, R103, PT ;  /* 0x000000670400720c */ /* 0x000fe40003fc6270 */
[----:B---3--:R-:W-:Y:S01]  /*107c0*/  FSEL R7, R102, -INF , !P2 ;  /* 0xff80000066077808 */ /* 0x008fe20005000000 */
[----:B------:R-:W-:Y:S01]  /*107d0*/  HMMA.16816.F32 R24, R112, R8, R24 ;  /* 0x000000087018723c */ /* 0x000fe20000001818 */
[----:B------:R-:W-:-:S03]  /*107e0*/  IADD3 R10, R6, 0x10, RZ ;  /* 0x00000010060a7810 */ /* 0x000fc60007ffe0ff */
[----:B------:R-:W3:Y:S01]  /*107f0*/  MUFU.TANH R118, R107 ;  /* 0x0000006b00767308 */ /* 0x000ee20000002400 */
[----:B----4-:R-:W-:Y:S02]  /*10800*/  FSEL R11, R0, -INF , !P1 ;  /* 0xff800000000b7808 */ /* 0x010fe40004800000 */
[----:B------:R-:W-:Y:S01]  /*10810*/  FSEL R4, R116, -INF , !P5 ;  /* 0xff80000074047808 */ /* 0x000fe20006800000 */
[----:B------:R-:W-:Y:S01]  /*10820*/  FMUL.FTZ R9, R29, c[0x0][0x2ec] ;  /* 0x0000bb001d097a20 */ /* 0x000fe20000410000 */
[----:B------:R-:W-:Y:S02]  /*10830*/  IADD3 R8, R6, 0x9, RZ ;  /* 0x0000000906087810 */ /* 0x000fe40007ffe0ff */
[----:B------:R-:W-:Y:S01]  /*10840*/  FSEL R0, R101, -INF , !P4 ;  /* 0xff80000065007808 */ /* 0x000fe20006000000 */
[----:B------:R-:W4:Y:S01]  /*10850*/  MUFU.TANH R5, R5 ;  /* 0x0000000500057308 */ /* 0x000f220000002400 */
[C---:B------:R-:W-:Y:S02]  /*10860*/  ISETP.GE.AND P2, PT, R8.reuse, R2, PT ;  /* 0x000000020800720c */ /* 0x040fe40003f46270 */
[----:B------:R-:W-:-:S02]  /*10870*/  ISETP.GE.AND P5, PT, R8, R103, PT ;  /* 0x000000670800720c */ /* 0x000fc40003fa6270 */
[-C--:B------:R-:W-:Y:S01]  /*10880*/  ISETP.GE.AND P1, PT, R10, R2.reuse, PT ;  /* 0x000000020a00720c */ /* 0x080fe20003f26270 */
[----:B------:R-:W-:Y:S01]  /*10890*/  FMUL.FTZ R109, R124, c[0x0][0x2ec] ;  /* 0x0000bb007c6d7a20 */ /* 0x000fe20000410000 */
[-C--:B------:R-:W-:Y:S01]  /*108a0*/  ISETP.GE.AND P4, PT, R10, R103.reuse, PT ;  /* 0x000000670a00720c */ /* 0x080fe20003f86270 */
[----:B------:R-:W1:Y:S01]  /*108b0*/  MUFU.TANH R117, R32 ;  /* 0x0000002000757308 */ /* 0x000e620000002400 */
[----:B------:R-:W-:Y:S01]  /*108c0*/  IADD3 R8, R6, 0x11, RZ ;  /* 0x0000001106087810 */ /* 0x000fe20007ffe0ff */
[----:B------:R-:W-:Y:S01]  /*108d0*/  FMUL.FTZ R34, R126, c[0x0][0x2ec] ;  /* 0x0000bb007e227a20 */ /* 0x000fe20000410000 */
[----:B------:R-:W-:Y:S01]  /*108e0*/  IADD3 R18, R6, 0x19, RZ ;  /* 0x0000001906127810 */ /* 0x000fe20007ffe0ff */
[----:B------:R-:W-:Y:S01]  /*108f0*/  FMUL.FTZ R33, R127, c[0x0][0x2ec] ;  /* 0x0000bb007f217a20 */ /* 0x000fe20000410000 */
[----:B------:R-:W-:Y:S01]  /*10900*/  FSEL R19, R12, -INF , !P0 ;  /* 0xff8000000c137808 */ /* 0x000fe20004000000 */
[----:B------:R-:W-:Y:S01]  /*10910*/  FMUL.FTZ R24, R24, c[0x0][0x2ec] ;  /* 0x0000bb0018187a20 */ /* 0x000fe20000410000 */
[----:B------:R-:W-:Y:S01]  /*10920*/  FSEL R10, R20, -INF , !P6 ;  /* 0xff800000140a7808 */ /* 0x000fe20007000000 */
[----:B------:R-:W1:Y:S01]  /*10930*/  MUFU.TANH R16, R16 ;  /* 0x0000001000107308 */ /* 0x000e620000002400 */
[----:B------:R-:W-:Y:S01]  /*10940*/  FSEL R115, R15, -INF , !P1 ;  /* 0xff8000000f737808 */ /* 0x000fe20004800000 */
[----:B------:R-:W-:Y:S01]  /*10950*/  FMUL.FTZ R25, R25, c[0x0][0x2ec] ;  /* 0x0000bb0019197a20 */ /* 0x000fe20000410000 */
[----:B------:R-:W-:Y:S01]  /*10960*/  FSEL R110, R110, -INF , !P4 ;  /* 0xff8000006e6e7808 */ /* 0x000fe20006000000 */
[----:B------:R-:W-:Y:S01]  /*10970*/  FMUL.FTZ R26, R26, c[0x0][0x2ec] ;  /* 0x0000bb001a1a7a20 */ /* 0x000fe20000410000 */
[CC--:B------:R-:W-:Y:S01]  /*10980*/  ISETP.GE.AND P0, PT, R8.reuse, R2.reuse, PT ;  /* 0x000000020800720c */ /* 0x0c0fe20003f06270 */
[----:B------:R-:W-:Y:S01]  /*10990*/  FMUL.FTZ R27, R27, c[0x0][0x2ec] ;  /* 0x0000bb001b1b7a20 */ /* 0x000fe20000410000 */
[----:B------:R-:W-:Y:S01]  /*109a0*/  ISETP.GE.AND P6, PT, R8, R103, PT ;  /* 0x000000670800720c */ /* 0x000fe20003fc6270 */
[----:B------:R-:W1:Y:S01]  /*109b0*/  MUFU.TANH R114, R30 ;  /* 0x0000001e00727308 */ /* 0x000e620000002400 */
[----:B------:R-:W-:-:S02]  /*109c0*/  ISETP.GE.AND P1, PT, R18, R2, PT ;  /* 0x000000021200720c */ /* 0x000fc40003f26270 */
[----:B------:R-:W-:Y:S02]  /*109d0*/  ISETP.GE.AND P4, PT, R18, R103, PT ;  /* 0x000000671200720c */ /* 0x000fe40003f86270 */
[C---:B------:R-:W-:Y:S02]  /*109e0*/  IADD3 R20, R6.reuse, 0x18, RZ ;  /* 0x0000001806147810 */ /* 0x040fe40007ffe0ff */
[----:B------:R-:W-:Y:S01]  /*109f0*/  IADD3 R18, R6, 0x20, RZ ;  /* 0x0000002006127810 */ /* 0x000fe20007ffe0ff */
[----:B------:R-:W1:Y:S01]  /*10a00*/  MUFU.TANH R9, R9 ;  /* 0x0000000900097308 */ /* 0x000e620000002400 */
[----:B------:R-:W-:Y:S02]  /*10a10*/  FSEL R13, R13, -INF , !P2 ;  /* 0xff8000000d0d7808 */ /* 0x000fe40005000000 */
[----:B------:R-:W-:Y:S02]  /*10a20*/  FSEL R8, R21, -INF , !P5 ;  /* 0xff80000015087808 */ /* 0x000fe40006800000 */
[----:B-----5:R-:W-:Y:S01]  /*10a30*/  FSEL R101, R14, -INF , !P0 ;  /* 0xff8000000e657808 */ /* 0x020fe20004000000 */
[----:B------:R-:W-:Y:S01]  /*10a40*/  FMUL.FTZ R14, R125, c[0x0][0x2ec] ;  /* 0x0000bb007d0e7a20 */ /* 0x000fe20000410000 */
[----:B--2---:R-:W-:Y:S01]  /*10a50*/  FSEL R120, R120, -INF , !P6 ;  /* 0xff80000078787808 */ /* 0x004fe20007000000 */
[----:B------:R-:W2:Y:S01]  /*10a60*/  MUFU.TANH R109, R109 ;  /* 0x0000006d006d7308 */ /* 0x000ea20000002400 */
[----:B------:R-:W-:-:S02]  /*10a70*/  ISETP.GE.AND P2, PT, R20, R2, PT ;  /* 0x000000021400720c */ /* 0x000fc40003f46270 */
[-C--:B------:R-:W-:Y:S02]  /*10a80*/  ISETP.GE.AND P5, PT, R20, R103.reuse, PT ;  /* 0x000000671400720c */ /* 0x080fe40003fa6270 */
[C---:B------:R-:W-:Y:S02]  /*10a90*/  ISETP.GE.AND P0, PT, R18.reuse, R2, PT ;  /* 0x000000021200720c */ /* 0x040fe40003f06270 */
[----:B------:R-:W-:Y:S01]  /*10aa0*/  ISETP.GE.AND P6, PT, R18, R103, PT ;  /* 0x000000671200720c */ /* 0x000fe20003fc6270 */
[----:B------:R-:W5:Y:S01]  /*10ab0*/  MUFU.TANH R119, R119 ;  /* 0x0000007700777308 */ /* 0x000f620000002400 */
[C---:B------:R-:W-:Y:S02]  /*10ac0*/  IADD3 R15, R6.reuse, 0x21, RZ ;  /* 0x00000021060f7810 */ /* 0x040fe40007ffe0ff */
[----:B------:R-:W-:Y:S02]  /*10ad0*/  IADD3 R18, R6, 0x28, RZ ;  /* 0x0000002806127810 */ /* 0x000fe40007ffe0ff */
[----:B------:R-:W-:-:S02]  /*10ae0*/  FSEL R105, R23, -INF , !P2 ;  /* 0xff80000017697808 */ /* 0x000fc40005000000 */
[----:B-1----:R-:W-:Y:S01]  /*10af0*/  FSEL R112, R104, -INF , !P5 ;  /* 0xff80000068707808 */ /* 0x002fe20006800000 */
[----:B------:R-:W1:Y:S01]  /*10b00*/  MUFU.TANH R17, R17 ;  /* 0x0000001100117308 */ /* 0x000e620000002400 */
[----:B------:R-:W-:Y:S02]  /*10b10*/  FSEL R113, R22, -INF , !P1 ;  /* 0xff80000016717808 */ /* 0x000fe40004800000 */
[----:B---3--:R-:W-:Y:S02]  /*10b20*/  FSEL R118, R118, -INF , !P4 ;  /* 0xff80000076767808 */ /* 0x008fe40006000000 */
[CC--:B------:R-:W-:Y:S02]  /*10b30*/  ISETP.GE.AND P2, PT, R15.reuse, R2.reuse, PT ;  /* 0x000000020f00720c */ /* 0x0c0fe40003f46270 */
[----:B------:R-:W-:Y:S01]  /*10b40*/  ISETP.GE.AND P5, PT, R15, R103, PT ;  /* 0x000000670f00720c */ /* 0x000fe20003fa6270 */
[----:B------:R-:W3:Y:S01]  /*10b50*/  MUFU.TANH R12, R31 ;  /* 0x0000001f000c7308 */ /* 0x000ee20000002400 */
[----:B------:R-:W-:-:S02]  /*10b60*/  ISETP.GE.AND P1, PT, R18, R2, PT ;  /* 0x000000021200720c */ /* 0x000fc40003f26270 */
[----:B------:R-:W-:Y:S02]  /*10b70*/  ISETP.GE.AND P4, PT, R18, R103, PT ;  /* 0x000000671200720c */ /* 0x000fe40003f86270 */
[----:B----4-:R-:W-:Y:S02]  /*10b80*/  FSEL R116, R5, -INF , !P6 ;  /* 0xff80000005747808 */ /* 0x010fe40007000000 */
[C---:B------:R-:W-:Y:S01]  /*10b90*/  IADD3 R15, R6.reuse, 0x29, RZ ;  /* 0x00000029060f7810 */ /* 0x040fe20007ffe0ff */
[----:B------:R-:W4:Y:S01]  /*10ba0*/  MUFU.TANH R111, R24 ;  /* 0x00000018006f7308 */ /* 0x000f220000002400 */
[----:B------:R-:W-:Y:S02]  /*10bb0*/  IADD3 R5, R6, 0x31, RZ ;  /* 0x0000003106057810 */ /* 0x000fe40007ffe0ff */
[----:B------:R-:W-:Y:S02]  /*10bc0*/  FSEL R117, R117, -INF , !P0 ;  /* 0xff80000075757808 */ /* 0x000fe40004000000 */
[----:B------:R-:W-:-:S02]  /*10bd0*/  FSEL R23, R16, -INF , !P1 ;  /* 0xff80000010177808 */ /* 0x000fc40004800000 */
[----:B------:R-:W-:Y:S01]  /*10be0*/  FSEL R114, R114, -INF , !P4 ;  /* 0xff80000072727808 */ /* 0x000fe20006000000 */
[----:B------:R-:W1:Y:S01]  /*10bf0*/  MUFU.TANH R107, R25 ;  /* 0x00000019006b7308 */ /* 0x000e620000002400 */
[-C--:B------:R-:W-:Y:S02]  /*10c00*/  ISETP.GE.AND P0, PT, R15, R2.reuse, PT ;  /* 0x000000020f00720c */ /* 0x080fe40003f06270 */
[C---:B------:R-:W-:Y:S02]  /*10c10*/  ISETP.GE.AND P1, PT, R5.reuse, R2, PT ;  /* 0x000000020500720c */ /* 0x040fe40003f26270 */
[----:B------:R-:W-:Y:S02]  /*10c20*/  ISETP.GE.AND P4, PT, R5, R103, PT ;  /* 0x000000670500720c */ /* 0x000fe40003f86270 */
[----:B------:R-:W-:Y:S01]  /*10c30*/  IADD3 R5, R6, 0x38, RZ ;  /* 0x0000003806057810 */ /* 0x000fe20007ffe0ff */
[----:B------:R-:W1:Y:S01]  /*10c40*/  MUFU.TANH R14, R14 ;  /* 0x0000000e000e7308 */ /* 0x000e620000002400 */
[----:B------:R-:W-:-:S02]  /*10c50*/  FSEL R21, R9, -INF , !P0 ;  /* 0xff80000009157808 */ /* 0x000fc40004000000 */
[----:B------:R-:W-:Y:S02]  /*10c60*/  ISETP.GE.AND P0, PT, R5, R2, PT ;  /* 0x000000020500720c */ /* 0x000fe40003f06270 */
[----:B------:R-:W-:Y:S02]  /*10c70*/  ISETP.GE.AND P6, PT, R15, R103, PT ;  /* 0x000000670f00720c */ /* 0x000fe40003fc6270 */
[----:B--2---:R-:W-:Y:S01]  /*10c80*/  FSEL R109, R109, -INF , !P0 ;  /* 0xff8000006d6d7808 */ /* 0x004fe20004000000 */
[----:B------:R-:W2:Y:S01]  /*10c90*/  MUFU.TANH R104, R26 ;  /* 0x0000001a00687308 */ /* 0x000ea20000002400 */
[----:B------:R-:W-:Y:S02]  /*10ca0*/  ISETP.GT.AND P0, PT, R164, R155, PT ;  /* 0x0000009ba400720c */ /* 0x000fe40003f04270 */
[----:B------:R-:W-:Y:S02]  /*10cb0*/  IADD3 R15, R6, 0x30, RZ ;  /* 0x00000030060f7810 */ /* 0x000fe40007ffe0ff */
[----:B-----5:R-:W-:-:S02]  /*10cc0*/  FSEL R119, R119, -INF , !P2 ;  /* 0xff80000077777808 */ /* 0x020fc40005000000 */
[----:B------:R-:W-:Y:S01]  /*10cd0*/  ISETP.GE.AND P2, PT, R15, R2, PT ;  /* 0x000000020f00720c */ /* 0x000fe20003f46270 */
[----:B------:R-:W5:Y:S01]  /*10ce0*/  MUFU.TANH R102, R27 ;  /* 0x0000001b00667308 */ /* 0x000f620000002400 */
[----:B------:R-:W-:Y:S02]  /*10cf0*/  IADD3 R6, R6, 0x39, RZ ;  /* 0x0000003906067810 */ /* 0x000fe40007ffe0ff */
[----:B-1----:R-:W-:Y:S02]  /*10d00*/  FSEL R22, R17, -INF , !P5 ;  /* 0xff80000011167808 */ /* 0x002fe40006800000 */
[----:B---3--:R-:W-:Y:S02]  /*10d10*/  FSEL R20, R12, -INF , !P6 ;  /* 0xff8000000c147808 */ /* 0x008fe40007000000 */
[----:B----4-:R-:W-:Y:S01]  /*10d20*/  FSEL R111, R111, -INF , !P2 ;  /* 0xff8000006f6f7808 */ /* 0x010fe20005000000 */
[----:B------:R-:W1:Y:S01]  /*10d30*/  MUFU.TANH R34, R34 ;  /* 0x0000002200227308 */ /* 0x000e620000002400 */
[----:B------:R-:W-:Y:S01]  /*10d40*/  FSEL R107, R107, -INF , !P1 ;  /* 0xff8000006b6b7808 */ /* 0x000fe20004800000 */
[----:B------:R-:W-:Y:S01]  /*10d50*/  BAR.SYNC.DEFER_BLOCKING 0x0 ;  /* 0x0000000000007b1d */ /* 0x000fe20000010000 */
[----:B------:R-:W-:-:S02]  /*10d60*/  ISETP.GE.AND P5, PT, R15, R103, PT ;  /* 0x000000670f00720c */ /* 0x000fc40003fa6270 */
[C---:B------:R-:W-:Y:S02]  /*10d70*/  ISETP.GE.AND P6, PT, R6.reuse, R2, PT ;  /* 0x000000020600720c */ /* 0x040fe40003fc6270 */
[-C--:B------:R-:W-:Y:S01]  /*10d80*/  ISETP.GE.AND P2, PT, R5, R103.reuse, PT ;  /* 0x000000670500720c */ /* 0x080fe20003f46270 */
[----:B------:R-:W3:Y:S01]  /*10d90*/  MUFU.TANH R33, R33 ;  /* 0x0000002100217308 */ /* 0x000ee20000002400 */
[----:B------:R-:W-:Y:S02]  /*10da0*/  ISETP.GE.AND P1, PT, R6, R103, PT ;  /* 0x000000670600720c */ /* 0x000fe40003f26270 */
[----:B------:R-:W-:Y:S02]  /*10db0*/  FSEL R103, R14, -INF , !P6 ;  /* 0xff8000000e677808 */ /* 0x000fe40007000000 */
[----:B--2---:R-:W-:Y:S02]  /*10dc0*/  FSEL R104, R104, -INF , !P5 ;  /* 0xff80000068687808 */ /* 0x004fe40006800000 */
[----:B-----5:R-:W-:-:S02]  /*10dd0*/  FSEL R102, R102, -INF , !P4 ;  /* 0xff80000066667808 */ /* 0x020fc40006000000 */
        /* <DEDUP_REMOVED lines=61> */
[----:B------:R-:W-:Y:S05]  /*111b0*/  BRA `(.L_x_7733) ;  /* 0x0000003000007947 */ /* 0x000fea0003800000 */
.L_x_7732:
[----:B------:R-:W-:-:S05]  /*111c0*/  IMAD.MOV.U32 R14, RZ, RZ, c[0x0][0x198] ;  /* 0x00006600ff0e7624 */ /* 0x000fca00078e00ff */
[----:B------:R-:W-:-:S04]  /*111d0*/  LEA R14, -R14, RZ, 0x6 ;  /* 0x000000ff0e0e7211 */ /* 0x000fc800078e31ff */
[----:B------:R-:W-:Y:S02]  /*111e0*/  SHF.R.S32.HI R2, RZ, 0x1f, R14 ;  /* 0x0000001fff027819 */ /* 0x000fe4000001140e */
.L_x_7733:
        /* <DEDUP_REMOVED lines=24> */
.L_x_7731:
        /* <DEDUP_REMOVED lines=32> */
[----:B------:R-:W2:Y:S04]  /*11570*/  SHFL.BFLY PT, R5, R6, 0x2, 0x1f ;  /* 0x0c401f0006057f89 */ /* 0x000ea800000e0000 */
[----:B------:R-:W3:Y:S01]  /*11580*/  SHFL.BFLY PT, R2, R9, 0x2, 0x1f ;  /* 0x0c401f0009027f89 */ /* 0x000ee200000e0000 */
[----:B--2---:R-:W-:Y:S02]  /*11590*/  FMNMX.FTZ R5, R6, R5, !PT ;  /* 0x0000000506057209 */ /* 0x004fe40007810000 */
[----:B---3--:R-:W-:-:S03]  /*115a0*/  FMNMX.FTZ R2, R9, R2, !PT ;  /* 0x0000000209027209 */ /* 0x008fc60007810000 */
[----:B------:R-:W2:Y:S04]  /*115b0*/  SHFL.BFLY PT, R30, R5, 0x1, 0x1f ;  /* 0x0c201f00051e7f89 */ /* 0x000ea800000e0000 */
[----:B------:R-:W3:Y:S01]  /*115c0*/  SHFL.BFLY PT, R29, R2, 0x1, 0x1f ;  /* 0x0c201f00021d7f89 */ /* 0x000ee200000e0000 */
[----:B--2---:R-:W-:-:S04]  /*115d0*/  FMNMX.FTZ R30, R5, R30, !PT ;  /* 0x0000001e051e7209 */ /* 0x004fc80007810000 */
[C---:B------:R-:W-:Y:S01]  /*115e0*/  FSETP.NEU.FTZ.AND P2, PT, R30.reuse, -INF , PT ;  /* 0xff8000001e00780b */ /* 0x040fe20003f5d000 */
[----:B------:R-:W-:Y:S01]  /*115f0*/  FMUL.FTZ R106, R30, c[0x0][0x23c] ;  /* 0x00008f001e6a7a20 */ /* 0x000fe20000410000 */
[----:B---3--:R-:W-:Y:S02]  /*11600*/  FMNMX.FTZ R29, R2, R29, !PT ;  /* 0x0000001d021d7209 */ /* 0x008fe40007810000 */
[----:B------:R-:W-:Y:S02]  /*11610*/  FSEL R5, R30, RZ, P2 ;  /* 0x000000ff1e057208 */ /* 0x000fe40001000000 */
[----:B------:R-:W-:Y:S01]  /*11620*/  FSEL R106, R106, RZ, P2 ;  /* 0x000000ff6a6a7208 */ /* 0x000fe20001000000 */
[C---:B------:R-:W-:Y:S01]  /*11630*/  FMUL.FTZ R35, R29.reuse, c[0x0][0x23c] ;  /* 0x00008f001d237a20 */ /* 0x040fe20000410000 */
[----:B------:R-:W-:-:S03]  /*11640*/  FSETP.NEU.FTZ.AND P1, PT, R29, -INF , PT ;  /* 0xff8000001d00780b */ /* 0x000fc60003f3d000 */
[--C-:B-1----:R-:W-:Y:S01]  /*11650*/  FFMA.FTZ R25, R13, c[0x0][0x23c], -R106.reuse ;  /* 0x00008f000d197a23 */ /* 0x102fe2000001086a */
[----:B------:R-:W-:Y:S01]  /*11660*/  FSEL R35, R35, RZ, P1 ;  /* 0x000000ff23237208 */ /* 0x000fe20000800000 */
[----:B------:R-:W1:Y:S01]  /*11670*/  LDSM.16.MT88.4 R12, [R148+0x8000] ;  /* 0x00800000940c783b */ /* 0x000e620000004200 */
[----:B------:R-:W-:Y:S01]  /*11680*/  FSEL R6, R29, RZ, P1 ;  /* 0x000000ff1d067208 */ /* 0x000fe20000800000 */
[----:B------:R-:W-:Y:S02]  /*11690*/  FFMA.FTZ R27, R11, c[0x0][0x23c], -R106 ;  /* 0x00008f000b1b7a23 */ /* 0x000fe4000001086a */
[--C-:B------:R-:W-:Y:S01]  /*116a0*/  FFMA.FTZ R24, R4, c[0x0][0x23c], -R35.reuse ;  /* 0x00008f0004187a23 */ /* 0x100fe20000010823 */
[----:B------:R-:W-:Y:S01]  /*116b0*/  MUFU.EX2 R25, R25 ;  /* 0x0000001900197308 */ /* 0x000fe20000000800 */
[--C-:B------:R-:W-:Y:S02]  /*116c0*/  FFMA.FTZ R2, R0, c[0x0][0x23c], -R35.reuse ;  /* 0x00008f0000027a23 */ /* 0x100fe40000010823 */
[----:B------:R-:W-:-:S02]  /*116d0*/  FFMA.FTZ R0, R10, c[0x0][0x23c], -R35 ;  /* 0x00008f000a007a23 */ /* 0x000fc40000010823 */
[----:B------:R-:W-:Y:S02]  /*116e0*/  FADD.FTZ R4, R100, -R5 ;  /* 0x8000000564047221 */ /* 0x000fe40000010000 */
[----:B------:R-:W-:Y:S01]  /*116f0*/  FFMA.FTZ R31, R8, c[0x0][0x23c], -R35 ;  /* 0x00008f00081f7a23 */ /* 0x000fe20000010823 */
[----:B------:R-:W-:Y:S01]  /*11700*/  MUFU.EX2 R27, R27 ;  /* 0x0000001b001b7308 */ /* 0x000fe20000000800 */
[----:B------:R-:W-:Y:S01]  /*11710*/  FADD.FTZ R6, R3, -R6 ;  /* 0x8000000603067221 */ /* 0x000fe20000010000 */
[----:B------:R-:W2:Y:S01]  /*11720*/  LDSM.16.MT88.4 R8, [R146+0x8000] ;  /* 0x008000009208783b */ /* 0x000ea20000004200 */
[--C-:B------:R-:W-:Y:S02]  /*11730*/  FFMA.FTZ R28, R7, c[0x0][0x23c], -R106.reuse ;  /* 0x00008f00071c7a23 */ /* 0x100fe4000001086a */
[--C-:B------:R-:W-:Y:S02]  /*11740*/  FFMA.FTZ R26, R19, c[0x0][0x23c], -R106.reuse ;  /* 0x00008f00131a7a23 */ /* 0x100fe4000001086a */
[----:B------:R-:W-:Y:S01]  /*11750*/  FMUL.FTZ R32, R4, c[0x0][0x23c] ;  /* 0x00008f0004207a20 */ /* 0x000fe20000410000 */
[----:B------:R-:W-:Y:S01]  /*11760*/  MUFU.EX2 R24, R24 ;  /* 0x0000001800187308 */ /* 0x000fe20000000800 */
[----:B------:R-:W-:Y:S01]  /*11770*/  FMUL.FTZ R3, R6, c[0x0][0x23c] ;  /* 0x00008f0006037a20 */ /* 0x000fe20000410000 */
[----:B------:R-:W3:Y:S01]  /*11780*/  LDSM.16.MT88.4 R16, [R145+0x8000] ;  /* 0x008000009110783b */ /* 0x000ee20000004200 */
[----:B------:R-:W-:-:S02]  /*11790*/  FFMA.FTZ R100, R115, c[0x0][0x23c], -R106 ;  /* 0x00008f0073647a23 */ /* 0x000fc4000001086a */
[--C-:B------:R-:W-:Y:S02]  /*117a0*/  FFMA.FTZ R108, R113, c[0x0][0x23c], -R106.reuse ;  /* 0x00008f00716c7a23 */ /* 0x100fe4000001086a */
[--C-:B------:R-:W-:Y:S01]  /*117b0*/  FFMA.FTZ R101, R101, c[0x0][0x23c], -R106.reuse ;  /* 0x00008f0065657a23 */ /* 0x100fe2000001086a */
[----:B------:R-:W4:Y:S01]  /*117c0*/  MUFU.EX2 R28, R28 ;  /* 0x0000001c001c7308 */ /* 0x000f220000000800 */
[----:B------:R-:W-:Y:S02]  /*117d0*/  FFMA.FTZ R105, R105, c[0x0][0x23c], -R106 ;  /* 0x00008f0069697a23 */ /* 0x000fe4000001086a */
[--C-:B------:R-:W-:Y:S02]  /*117e0*/  FFMA.FTZ R110, R110, c[0x0][0x23c], -R35.reuse ;  /* 0x00008f006e6e7a23 */ /* 0x100fe40000010823 */
[--C-:B------:R-:W-:Y:S02]  /*117f0*/  FFMA.FTZ R113, R120, c[0x0][0x23c], -R35.reuse ;  /* 0x00008f0078717a23 */ /* 0x100fe40000010823 */
[--C-:B------:R-:W-:Y:S01]  /*11800*/  FFMA.FTZ R112, R112, c[0x0][0x23c], -R35.reuse ;  /* 0x00008f0070707a23 */ /* 0x100fe20000010823 */
[----:B------:R-:W5:Y:S01]  /*11810*/  MUFU.EX2 R26, R26 ;  /* 0x0000001a001a7308 */ /* 0x000f620000000800 */
[----:B------:R-:W-:-:S02]  /*11820*/  FFMA.FTZ R115, R118, c[0x0][0x23c], -R35 ;  /* 0x00008f0076737a23 */ /* 0x000fc40000010823 */
[--C-:B------:R-:W-:Y:S02]  /*11830*/  FFMA.FTZ R118, R119, c[0x0][0x23c], -R106.reuse ;  /* 0x00008f0077767a23 */ /* 0x100fe4000001086a */
[--C-:B------:R-:W-:Y:S02]  /*11840*/  FFMA.FTZ R117, R117, c[0x0][0x23c], -R106.reuse ;  /* 0x00008f0075757a23 */ /* 0x100fe4000001086a */
[--C-:B------:R-:W-:Y:S01]  /*11850*/  FFMA.FTZ R119, R23, c[0x0][0x23c], -R106.reuse ;  /* 0x00008f0017777a23 */ /* 0x100fe2000001086a */
[----:B------:R-:W1:Y:S01]  /*11860*/  MUFU.EX2 R2, R2 ;  /* 0x0000000200027308 */ /* 0x000e620000000800 */
[----:B----4-:R-:W-:Y:S01]  /*11870*/  F2FP.PACK_AB R4, R27, R28 ;  /* 0x0000001c1b04723e */ /* 0x010fe200000000ff */
[----:B------:R-:W-:Y:S02]  /*11880*/  FFMA.FTZ R120, R21, c[0x0][0x23c], -R106 ;  /* 0x00008f0015787a23 */ /* 0x000fe4000001086a */
[--C-:B------:R-:W-:Y:S02]  /*11890*/  FFMA.FTZ R116, R116, c[0x0][0x23c], -R35.reuse ;  /* 0x00008f0074747a23 */ /* 0x100fe40000010823 */
[----:B------:R-:W-:-:S02]  /*118a0*/  FFMA.FTZ R121, R22, c[0x0][0x23c], -R35 ;  /* 0x00008f0016797a23 */ /* 0x000fc40000010823 */
[----:B------:R-:W-:Y:S01]  /*118b0*/  MUFU.EX2 R0, R0 ;  /* 0x0000000000007308 */ /* 0x000fe20000000800 */
[----:B-----5:R-:W-:Y:S01]  /*118c0*/  F2FP.PACK_AB R6, R25, R26 ;  /* 0x0000001a1906723e */ /* 0x020fe200000000ff */
[--C-:B------:R-:W-:Y:S02]  /*118d0*/  FFMA.FTZ R114, R114, c[0x0][0x23c], -R35.reuse ;  /* 0x00008f0072727a23 */ /* 0x100fe40000010823 */
[----:B------:R-:W-:Y:S02]  /*118e0*/  FFMA.FTZ R123, R20, c[0x0][0x23c], -R35 ;  /* 0x00008f00147b7a23 */ /* 0x000fe40000010823 */
[----:B------:R-:W-:Y:S01]  /*118f0*/  LDSM.16.MT88.4 R20, [R145+0x9000] ;  /* 0x009000009114783b */ /* 0x000fe20000004200 */
[--C-:B------:R-:W-:Y:S01]  /*11900*/  FFMA.FTZ R122, R107, c[0x0][0x23c], -R106.reuse ;  /* 0x00008f006b7a7a23 */ /* 0x100fe2000001086a */
[----:B------:R-:W4:Y:S01]  /*11910*/  MUFU.EX2 R31, R31 ;  /* 0x0000001f001f7308 */ /* 0x000f220000000800 */
        /* <DEDUP_REMOVED lines=9> */
[----:B------:R-:W5:Y:S01]  /*119b0*/  MUFU.EX2 R3, R3 ;  /* 0x0000000300037308 */ /* 0x000f620000000800 */
[----:B----4-:R-:W-:Y:S01]  /*119c0*/  F2FP.PACK_AB R7, R31, R0 ;  /* 0x000000001f07723e */ /* 0x010fe200000000ff */
[----:B-1----:R-:W-:-:S06]  /*119d0*/  FMUL.FTZ R96, R96, R32 ;  /* 0x0000002060607220 */ /* 0x002fcc0000410000 */
[----:B------:R-:W-:Y:S01]  /*119e0*/  MUFU.EX2 R100, R100 ;  /* 0x0000006400647308 */ /* 0x000fe20000000800 */
[-C--:B------:R-:W-:Y:S02]  /*119f0*/  FMUL.FTZ R97, R97, R32.reuse ;  /* 0x0000002061617220 */ /* 0x080fe40000410000 */
[-C--:B------:R-:W-:Y:S02]  /*11a00*/  FMUL.FTZ R92, R92, R32.reuse ;  /* 0x000000205c5c7220 */ /* 0x080fe40000410000 */
[----:B------:R-:W-:Y:S02]  /*11a10*/  FMUL.FTZ R93, R93, R32 ;  /* 0x000000205d5d7220 */ /* 0x000fe40000410000 */
[-C--:B-----5:R-:W-:Y:S01]  /*11a20*/  FMUL.FTZ R98, R98, R3.reuse ;  /* 0x0000000362627220 */ /* 0x0a0fe20000410000 */
        /* <DEDUP_REMOVED lines=12> */
[----:B------:R-:W4:Y:S01]  /*11af0*/  LDSM.16.MT88.4 R12, [R144+0x8000] ;  /* 0x00800000900c783b */ /* 0x000f220000004200 */
        /* <DEDUP_REMOVED lines=16> */
[-C--:B------:R-:W-:Y:S01]  /*11c00*/  FMUL.FTZ R79, R79, R3.reuse ;  /* 0x000000034f4f7220 */ /* 0x080fe20000410000 */
[----:B---3--:R-:W-:Y:S01]  /*11c10*/  HMMA.16816.F32 R80, R4, R16, R80 ;  /* 0x000000100450723c */ /* 0x008fe20000001850 */
[-C--:B------:R-:W-:Y:S02]  /*11c20*/  FMUL.FTZ R72, R72, R32.reuse ;  /* 0x0000002048487220 */ /* 0x080fe40000410000 */
[----:B------:R-:W-:Y:S01]  /*11c30*/  FMUL.FTZ R73, R73, R32 ;  /* 0x0000002049497220 */ /* 0x000fe20000410000 */
[----:B------:R-:W-:Y:S01]  /*11c40*/  MUFU.EX2 R112, R112 ;  /* 0x0000007000707308 */ /* 0x000fe20000000800 */
[----:B------:R-:W-:-:S02]  /*11c50*/  FMUL.FTZ R74, R74, R3 ;  /* 0x000000034a4a7220 */ /* 0x000fc40000410000 */
[-C--:B------:R-:W-:Y:S01]  /*11c60*/  FMUL.FTZ R75, R75, R3.reuse ;  /* 0x000000034b4b7220 */ /* 0x080fe20000410000 */
[C---:B------:R-:W-:Y:S01]  /*11c70*/  HMMA.16816.F32 R76, R4.reuse, R18, R76 ;  /* 0x00000012044c723c */ /* 0x040fe2000000184c */
[-C--:B------:R-:W-:Y:S01]  /*11c80*/  FMUL.FTZ R68, R68, R32.reuse ;  /* 0x0000002044447220 */ /* 0x080fe20000410000 */
[----:B------:R-:W3:Y:S01]  /*11c90*/  LDSM.16.MT88.4 R16, [R146+0xa000] ;  /* 0x00a000009210783b */ /* 0x000ee20000004200 */
[-C--:B------:R-:W-:Y:S01]  /*11ca0*/  FMUL.FTZ R69, R69, R32.reuse ;  /* 0x0000002045457220 */ /* 0x080fe20000410000 */
[----:B------:R-:W1:Y:S01]  /*11cb0*/  MUFU.EX2 R115, R115 ;  /* 0x0000007300737308 */ /* 0x000e620000000800 */
[-C--:B------:R-:W-:Y:S02]  /*11cc0*/  FMUL.FTZ R70, R70, R3.reuse ;  /* 0x0000000346467220 */ /* 0x080fe40000410000 */
[----:B------:R-:W-:Y:S01]  /*11cd0*/  FMUL.FTZ R71, R71, R3 ;  /* 0x0000000347477220 */ /* 0x000fe20000410000 */
[----:B----4-:R-:W-:Y:S01]  /*11ce0*/  HMMA.16816.F32 R72, R4, R12, R72 ;  /* 0x0000000c0448723c */ /* 0x010fe20000001848 */
[----:B------:R-:W-:-:S02]  /*11cf0*/  FMUL.FTZ R36, R36, R32 ;  /* 0x0000002024247220 */ /* 0x000fc40000410000 */
[-C--:B------:R-:W-:Y:S01]  /*11d00*/  FMUL.FTZ R37, R37, R32.reuse ;  /* 0x0000002025257220 */ /* 0x080fe20000410000 */
[----:B------:R-:W-:Y:S01]  /*11d10*/  MUFU.EX2 R117, R117 ;  /* 0x0000007500757308 */ /* 0x000fe20000000800 */
[-C--:B------:R-:W-:Y:S02]  /*11d20*/  FMUL.FTZ R38, R38, R3.reuse ;  /* 0x0000000326267220 */ /* 0x080fe40000410000 */
[-C--:B------:R-:W-:Y:S01]  /*11d30*/  FMUL.FTZ R39, R39, R3.reuse ;  /* 0x0000000327277220 */ /* 0x080fe20000410000 */
[----:B------:R-:W-:Y:S01]  /*11d40*/  HMMA.16816.F32 R68, R4, R14, R68 ;  /* 0x0000000e0444723c */ /* 0x000fe20000001844 */
[-C--:B------:R-:W-:Y:S01]  /*11d50*/  FMUL.FTZ R40, R40, R32.reuse ;  /* 0x0000002028287220 */ /* 0x080fe20000410000 */
[----:B------:R-:W4:Y:S01]  /*11d60*/  LDSM.16.MT88.4 R12, [R145+0xa000] ;  /* 0x00a00000910c783b */ /* 0x000f220000004200 */
        /* <DEDUP_REMOVED lines=18> */
[----:B---3--:R-:W-:Y:S01]  /*11e90*/  HMMA.16816.F32 R44, R4, R16, R44 ;  /* 0x00000010042c723c */ /* 0x008fe2000000182c */
        /* <DEDUP_REMOVED lines=9> */
[----:B------:R-:W1:Y:S01]  /*11f30*/  MUFU.EX2 R121, R121 ;  /* 0x0000007900797308 */ /* 0x000e620000000800 */
[----:B------:R-:W-:Y:S02]  /*11f40*/  FMUL.FTZ R59, R59, R3 ;  /* 0x000000033b3b7220 */ /* 0x000fe40000410000 */
[-C--:B------:R-:W-:Y:S01]  /*11f50*/  FMUL.FTZ R60, R60, R32.reuse ;  /* 0x000000203c3c7220 */ /* 0x080fe20000410000 */
[----:B----4-:R-:W-:Y:S01]  /*11f60*/  HMMA.16816.F32 R52, R4, R12, R52 ;  /* 0x0000000c0434723c */ /* 0x010fe20000001834 */
        /* <DEDUP_REMOVED lines=20> */
[----:B------:R-:W2:Y:S01]  /*120b0*/  MUFU.EX2 R122, R122 ;  /* 0x0000007a007a7308 */ /* 0x000ea20000000800 */
[----:B------:R-:W-:Y:S01]  /*120c0*/  FADD.FTZ R0, R0, R3 ;  /* 0x0000000300007221 */ /* 0x000fe20000010000 */
[----:B-1----:R-:W-:Y:S01]  /*120d0*/  F2FP.PACK_AB R4, R101, R100 ;  /* 0x000000646504723e */ /* 0x002fe200000000ff */
[----:B------:R-:W-:Y:S01]  /*120e0*/  FADD.FTZ R25, R25, R26 ;  /* 0x0000001a19197221 */ /* 0x000fe20000010000 */
[----:B-----5:R-:W-:Y:S01]  /*120f0*/  F2FP.PACK_AB R5, R113, R110 ;  /* 0x0000006e7105723e */ /* 0x020fe200000000ff */
[----:B------:R-:W-:Y:S01]  /*12100*/  FADD.FTZ R31, R31, R0 ;  /* 0x000000001f1f7221 */ /* 0x000fe20000010000 */
[----:B------:R-:W-:Y:S01]  /*12110*/  F2FP.PACK_AB R6, R108, R105 ;  /* 0x000000696c06723e */ /* 0x000fe200000000ff */
[----:B------:R-:W-:Y:S01]  /*12120*/  FADD.FTZ R0, R100, R25 ;  /* 0x0000001964007221 */ /* 0x000fe20000010000 */
[----:B------:R-:W-:Y:S01]  /*12130*/  F2FP.PACK_AB R7, R115, R112 ;  /* 0x000000707307723e */ /* 0x000fe200000000ff */
[----:B------:R-:W-:Y:S01]  /*12140*/  MUFU.EX2 R107, R107 ;  /* 0x0000006b006b7308 */ /* 0x000fe20000000800 */
[----:B------:R-:W-:Y:S01]  /*12150*/  FADD.FTZ R110, R110, R31 ;  /* 0x0000001f6e6e7221 */ /* 0x000fe20000010000 */
[----:B------:R-:W-:Y:S01]  /*12160*/  MOV R3, R29 ;  /* 0x0000001d00037202 */ /* 0x000fe20000000f00 */
[----:B------:R-:W-:Y:S01]  /*12170*/  FADD.FTZ R0, R101, R0 ;  /* 0x0000000065007221 */ /* 0x000fe20000010000 */
[----:B------:R-:W-:Y:S01]  /*12180*/  MOV R100, R30 ;  /* 0x0000001e00647202 */ /* 0x000fe20000000f00 */
        /* <DEDUP_REMOVED lines=8> */
[----:B------:R-:W1:Y:S01]  /*12210*/  LDSM.16.MT88.4 R16, [R144+0x8800] ;  /* 0x008800009010783b */ /* 0x000e620000004200 */
[----:B------:R-:W-:Y:S06]  /*12220*/  MUFU.EX2 R103, R103 ;  /* 0x0000006700677308 */ /* 0x000fec0000000800 */
[C---:B----4-:R-:W-:Y:S02]  /*12230*/  HMMA.16816.F32 R88, R4.reuse, R12, R88 ;  /* 0x0000000c0458723c */ /* 0x050fe40000001858 */
[----:B------:R-:W3:Y:S06]  /*12240*/  MUFU.EX2 R102, R102 ;  /* 0x0000006600667308 */ /* 0x000eec0000000800 */
[C---:B------:R-:W-:Y:S01]  /*12250*/  HMMA.16816.F32 R84, R4.reuse, R14, R84 ;  /* 0x0000000e0454723c */ /* 0x040fe20000001854 */
[----:B------:R-:W4:Y:S01]  /*12260*/  LDSM.16.MT88.4 R12, [R148+0xa800] ;  /* 0x00a80000940c783b */ /* 0x000f220000004200 */
[----:B------:R-:W-:Y:S06]  /*12270*/  MUFU.EX2 R34, R34 ;  /* 0x0000002200227308 */ /* 0x000fec0000000800 */
[C---:B--2---:R-:W-:Y:S02]  /*12280*/  HMMA.16816.F32 R80, R4.reuse, R8, R80 ;  /* 0x000000080450723c */ /* 0x044fe40000001850 */
[----:B------:R-:W2:Y:S06]  /*12290*/  MUFU.EX2 R33, R33 ;  /* 0x0000002100217308 */ /* 0x000eac0000000800 */
        /* <DEDUP_REMOVED lines=59> */
[----:B--2---:R-:W-:Y:S01]  /*12650*/  F2FP.PACK_AB R7, R33, R34 ;  /* 0x000000222107723e */ /* 0x004fe200000000ff */
        /* <DEDUP_REMOVED lines=24> */
[----:B------:R-:W-:Y:S11]  /*127e0*/  HMMA.16816.F32 R64, R4, R14, R64 ;  /* 0x0000000e0440723c */ /* 0x000ff60000001840 */
[----:B------:R-:W-:Y:S08]  /*127f0*/  @!UPT UIADD3 URZ, URZ, URZ, URZ ;  /* 0x0000003f3f3ff290 */ /* 0x000ff0000fffe03f */
.L_x_7728:
[----:B------:R-:W-:Y:S05]  /*12800*/  @!P0 BRA `(.L_x_7734) ;  /* 0x00002ad000008947 */ /* 0x000fea0003800000 */
[----:B------:R-:W-:Y:S01]  /*12810*/  ULDC.64 UR4, c[0x0][0x1a0] ;  /* 0x0000680000047ab9 */ /* 0x000fe20000000a00 */
[----:B------:R-:W-:Y:S01]  /*12820*/  IMAD.MOV.U32 R0, RZ, RZ, R3 ;  /* 0x000000ffff007224 */ /* 0x000fe200078e0003 */
[----:B------:R-:W-:Y:S01]  /*12830*/  ULEA UR9, -UR4, URZ, 0x6 ;  /* 0x0000003f04097291 */ /* 0x000fe2000f8e313f */
[----:B------:R-:W-:Y:S01]  /*12840*/  IMAD.MOV.U32 R103, RZ, RZ, R100 ;  /* 0x000000ffff677224 */ /* 0x000fe200078e0064 */
[----:B------:R-:W-:-:S02]  /*12850*/  UMOV UR8, 0x5 ;  /* 0x0000000500087882 */ /* 0x000fc40000000000 */
[----:B------:R-:W-:Y:S02]  /*12860*/  USHF.R.S32.HI UR13, URZ, 0x1f, UR9 ;  /* 0x0000001f3f0d7899 */ /* 0x000fe40008011409 */
[----:B------:R-:W-:Y:S01]  /*12870*/  USHF.L.U64.HI UR10, UR4, UR8, UR5 ;  /* 0x00000008040a7299 */ /* 0x000fe20008010205 */
[----:B------:R-:W-:Y:S01]  /*12880*/  MOV R172, UR9 ;  /* 0x0000000900ac7c02 */ /* 0x000fe20008000f00 */
[----:B------:R-:W-:Y:S02]  /*12890*/  USHF.L.U32 UR11, UR4, 0x5, URZ ;  /* 0x00000005040b7899 */ /* 0x000fe4000800063f */
[----:B------:R-:W-:Y:S01]  /*128a0*/  MOV R170, UR13 ;  /* 0x0000000d00aa7c02 */ /* 0x000fe20008000f00 */
[----:B------:R-:W-:Y:S02]  /*128b0*/  ULDC.64 UR4, c[0x0][0x198] ;  /* 0x0000660000047ab9 */ /* 0x000fe40000000a00 */
[----:B------:R-:W-:Y:S02]  /*128c0*/  ULEA UR12, -UR4, URZ, 0x6 ;  /* 0x0000003f040c7291 */ /* 0x000fe4000f8e313f */
[----:B------:R-:W-:-:S02]  /*128d0*/  USHF.L.U64.HI UR5, UR4, UR8, UR5 ;  /* 0x0000000804057299 */ /* 0x000fc40008010205 */
[----:B------:R-:W-:Y:S02]  /*128e0*/  USHF.L.U32 UR4, UR4, 0x5, URZ ;  /* 0x0000000504047899 */ /* 0x000fe4000800063f */
[----:B------:R-:W-:Y:S02]  /*128f0*/  USHF.R.S32.HI UR8, URZ, 0x1f, UR12 ;  /* 0x0000001f3f087899 */ /* 0x000fe4000801140c */
.L_x_7738:
        /* <DEDUP_REMOVED lines=65> */
.L_x_7735:
        /* <DEDUP_REMOVED lines=23> */
[----:B------:R-:W4:Y:S07]  /*12e80*/  LDSM.16.M88.4 R112, [R153+0x4800] ;  /* 0x004800009970783b */ /* 0x000f2e0000000200 */
[----:B------:R-:W5:Y:S07]  /*12e90*/  LDSM.16.M88.4 R116, [R153+0x5000] ;  /* 0x005000009974783b */ /* 0x000f6e0000000200 */
[----:B------:R-:W0:Y:S07]  /*12ea0*/  LDGDEPBAR ;  /* 0x00000000000079af */ /* 0x000e2e0000000000 */
[----:B------:R-:W1:Y:S07]  /*12eb0*/  LDSM.16.M88.4 R120, [R153+0x5800] ;  /* 0x005800009978783b */ /* 0x000e6e0000000200 */
[----:B------:R-:W-:Y:S01]  /*12ec0*/  LDSM.16.M88.4 R124, [R152] ;  /* 0x00000000987c783b */ /* 0x000fe20000000200 */
[C---:B--2---:R-:W-:Y:S06]  /*12ed0*/  HMMA.16816.F32 R4, R104.reuse, R108, RZ ;  /* 0x0000006c6804723c */ /* 0x044fec00000018ff */
[----:B------:R-:W2:Y:S02]  /*12ee0*/  LDSM.16.M88.4 R128, [R151] ;  /* 0x000000009780783b */ /* 0x000ea40000000200 */
[C---:B------:R-:W-:Y:S05]  /*12ef0*/  HMMA.16816.F32 R8, R104.reuse, R110, RZ ;  /* 0x0000006e6808723c */ /* 0x040fea00000018ff */
[----:B------:R-:W2:Y:S03]  /*12f00*/  LDSM.16.M88.4 R132, [R143] ;  /* 0x000000008f84783b */ /* 0x000ea60000000200 */
[C---:B----4-:R-:W-:Y:S04]  /*12f10*/  HMMA.16816.F32 R12, R104.reuse, R112, RZ ;  /* 0x00000070680c723c */ /* 0x050fe800000018ff */
[----:B------:R-:W4:Y:S04]  /*12f20*/  LDSM.16.M88.4 R108, [R142] ;  /* 0x000000008e6c783b */ /* 0x000f280000000200 */
[C---:B------:R-:W-:Y:S03]  /*12f30*/  HMMA.16816.F32 R16, R104.reuse, R114, RZ ;  /* 0x000000726810723c */ /* 0x040fe600000018ff */
[----:B------:R-:W3:Y:S05]  /*12f40*/  LDSM.16.M88.4 R112, [R141] ;  /* 0x000000008d70783b */ /* 0x000eea0000000200 */
[C---:B-----5:R-:W-:Y:S08]  /*12f50*/  HMMA.16816.F32 R20, R104.reuse, R116, RZ ;  /* 0x000000746814723c */ /* 0x060ff000000018ff */
[C---:B------:R-:W-:Y:S01]  /*12f60*/  HMMA.16816.F32 R24, R104.reuse, R118, RZ ;  /* 0x000000766818723c */ /* 0x040fe200000018ff */
[----:B------:R-:W-:Y:S07]  /*12f70*/  LDSM.16.M88.4 R116, [R147+0x4000] ;  /* 0x004000009374783b */ /* 0x000fee0000000200 */
[C---:B-1----:R-:W-:Y:S08]  /*12f80*/  HMMA.16816.F32 R28, R104.reuse, R120, RZ ;  /* 0x00000078681c723c */ /* 0x042ff000000018ff */
[----:B------:R-:W-:Y:S01]  /*12f90*/  HMMA.16816.F32 R32, R104, R122, RZ ;  /* 0x0000007a6820723c */ /* 0x000fe200000018ff */
[----:B------:R-:W1:Y:S07]  /*12fa0*/  LDSM.16.M88.4 R104, [R150] ;  /* 0x000000009668783b */ /* 0x000e6e0000000200 */
[C---:B--2---:R-:W-:Y:S01]  /*12fb0*/  HMMA.16816.F32 R4, R124.reuse, R128, R4 ;  /* 0x000000807c04723c */ /* 0x044fe20000001804 */
[----:B------:R-:W2:Y:S07]  /*12fc0*/  LDSM.16.M88.4 R120, [R147+0x4800] ;  /* 0x004800009378783b */ /* 0x000eae0000000200 */
[C---:B------:R-:W-:Y:S01]  /*12fd0*/  HMMA.16816.F32 R8, R124.reuse, R130, R8 ;  /* 0x000000827c08723c */ /* 0x040fe20000001808 */
[----:B------:R-:W5:Y:S07]  /*12fe0*/  LDSM.16.M88.4 R128, [R147+0x5000] ;  /* 0x005000009380783b */ /* 0x000f6e0000000200 */
[C---:B------:R-:W-:Y:S08]  /*12ff0*/  HMMA.16816.F32 R12, R124.reuse, R132, R12 ;  /* 0x000000847c0c723c */ /* 0x040ff0000000180c */
[C---:B------:R-:W-:Y:S08]  /*13000*/  HMMA.16816.F32 R16, R124.reuse, R134, R16 ;  /* 0x000000867c10723c */ /* 0x040ff00000001810 */
[C---:B----4-:R-:W-:Y:S08]  /*13010*/  HMMA.16816.F32 R20, R124.reuse, R108, R20 ;  /* 0x0000006c7c14723c */ /* 0x050ff00000001814 */
[C---:B------:R-:W-:Y:S01]  /*13020*/  HMMA.16816.F32 R24, R124.reuse, R110, R24 ;  /* 0x0000006e7c18723c */ /* 0x040fe20000001818 */
[----:B------:R-:W4:Y:S07]  /*13030*/  LDSM.16.M88.4 R108, [R147+0x5800] ;  /* 0x00580000936c783b */ /* 0x000f2e0000000200 */
[C---:B---3--:R-:W-:Y:S08]  /*13040*/  HMMA.16816.F32 R28, R124.reuse, R112, R28 ;  /* 0x000000707c1c723c */ /* 0x048ff0000000181c */
        /* <DEDUP_REMOVED lines=9> */
[C---:B-----5:R-:W-:Y:S08]  /*130e0*/  HMMA.16816.F32 R20, R104.reuse, R128, R20 ;  /* 0x000000806814723c */ /* 0x060ff00000001814 */
[C---:B------:R-:W-:Y:S01]  /*130f0*/  HMMA.16816.F32 R24, R104.reuse, R130, R24 ;  /* 0x000000826818723c */ /* 0x040fe20000001818 */
[----:B------:R-:W3:Y:S07]  /*13100*/  LDSM.16.M88.4 R128, [R140+0x1800] ;  /* 0x001800008c80783b */ /* 0x000eee0000000200 */
[C---:B----4-:R-:W-:Y:S08]  /*13110*/  HMMA.16816.F32 R28, R104.reuse, R108, R28 ;  /* 0x0000006c681c723c */ /* 0x050ff0000000181c */
[----:B------:R-:W-:Y:S01]  /*13120*/  HMMA.16816.F32 R32, R104, R110, R32 ;  /* 0x0000006e6820723c */ /* 0x000fe20000001820 */
[----:B------:R-:W-:Y:S07]  /*13130*/  LDSM.16.M88.4 R104, [R154+0x2000] ;  /* 0x002000009a68783b */ /* 0x000fee0000000200 */
[C---:B-1----:R-:W-:Y:S01]  /*13140*/  HMMA.16816.F32 R4, R112.reuse, R116, R4 ;  /* 0x000000747004723c */ /* 0x042fe20000001804 */
[----:B------:R-:W1:Y:S07]  /*13150*/  LDSM.16.M88.4 R108, [R153+0x6000] ;  /* 0x00600000996c783b */ /* 0x000e6e0000000200 */
        /* <DEDUP_REMOVED lines=8> */
[C---:B---3--:R-:W-:Y:S08]  /*131e0*/  HMMA.16816.F32 R28, R112.reuse, R128, R28 ;  /* 0x00000080701c723c */ /* 0x048ff0000000181c */
[----:B------:R-:W-:Y:S01]  /*131f0*/  HMMA.16816.F32 R32, R112, R130, R32 ;  /* 0x000000827020723c */ /* 0x000fe20000001820 */
[----:B------:R-:W-:Y:S07]  /*13200*/  LDSM.16.M88.4 R112, [R139] ;  /* 0x000000008b70783b */ /* 0x000fee0000000200 */
[C---:B-1----:R-:W-:Y:S01]  /*13210*/  HMMA.16816.F32 R4, R104.reuse, R108, R4 ;  /* 0x0000006c6804723c */ /* 0x042fe20000001804 */
[----:B------:R-:W-:Y:S07]  /*13220*/  LDSM.16.M88.4 R128, [R136] ;  /* 0x000000008880783b */ /* 0x000fee0000000200 */
[C---:B------:R-:W-:Y:S01]  /*13230*/  HMMA.16816.F32 R8, R104.reuse, R110, R8 ;  /* 0x0000006e6808723c */ /* 0x040fe20000001808 */
[----:B------:R-:W1:Y:S07]  /*13240*/  LDSM.16.M88.4 R108, [R152+0x2000] ;  /* 0x00200000986c783b */ /* 0x000e6e0000000200 */
[C---:B----4-:R-:W-:Y:S08]  /*13250*/  HMMA.16816.F32 R12, R104.reuse, R116, R12 ;  /* 0x00000074680c723c */ /* 0x050ff0000000180c */
[C---:B------:R-:W-:Y:S01]  /*13260*/  HMMA.16816.F32 R16, R104.reuse, R118, R16 ;  /* 0x000000766810723c */ /* 0x040fe20000001810 */
[----:B------:R-:W3:Y:S07]  /*13270*/  LDSM.16.M88.4 R116, [R138] ;  /* 0x000000008a74783b */ /* 0x000eee0000000200 */
[C---:B--2---:R-:W-:Y:S08]  /*13280*/  HMMA.16816.F32 R20, R104.reuse, R120, R20 ;  /* 0x000000786814723c */ /* 0x044ff00000001814 */
[C---:B------:R-:W-:Y:S01]  /*13290*/  HMMA.16816.F32 R24, R104.reuse, R122, R24 ;  /* 0x0000007a6818723c */ /* 0x040fe20000001818 */
[----:B------:R-:W2:Y:S07]  /*132a0*/  LDSM.16.M88.4 R120, [R137] ;  /* 0x000000008978783b */ /* 0x000eae0000000200 */
[C---:B-----5:R-:W-:Y:S08]  /*132b0*/  HMMA.16816.F32 R28, R104.reuse, R124, R28 ;  /* 0x0000007c681c723c */ /* 0x060ff0000000181c */
        /* <DEDUP_REMOVED lines=15> */
[----:B------:R-:W5:Y:S01]  /*133b0*/  LDSM.16.M88.4 R128, [R140+0x2000] ;  /* 0x002000008c80783b */ /* 0x000f620000000200 */
        /* <DEDUP_REMOVED lines=9> */
[C---:B-----5:R-:W-:Y:S08]  /*13450*/  HMMA.16816.F32 R4, R120.reuse, R128, R4 ;  /* 0x000000807804723c */ /* 0x060ff00000001804 */
        /* <DEDUP_REMOVED lines=119> */
[-C--:B-1----:R-:W-:Y:S02]  /*13bd0*/  LEA R14, P1, R7, R158.reuse, 0x2 ;  /* 0x0000009e070e7211 */ /* 0x082fe400078210ff */
        /* <DEDUP_REMOVED lines=19> */
.L_x_7737:
        /* <DEDUP_REMOVED lines=21> */
.L_x_7736:
        /* <DEDUP_REMOVED lines=208> */
[----:B------:R-:W-:Y:S03]  /*14b60*/  LDSM.16.MT88.4 R76, [R146+0xa800] ;  /* 0x00a80000924c783b */ /* 0x000fe60000004200 */
        /* <DEDUP_REMOVED lines=84> */
[C---:B------:R-:W-:Y:S08]  /*150b0*/  HMMA.16816.F32 R68, R104.reuse, R70, R32 ;  /* 0x000000466844723c */ /* 0x040ff00000001820 */
[C---:B------:R-:W-:Y:S08]  /*150c0*/  HMMA.16816.F32 R36, R104.reuse, R108, R36 ;  /* 0x0000006c6824723c */ /* 0x040ff00000001824 */
[C---:B------:R-:W-:Y:S08]  /*150d0*/  HMMA.16816.F32 R40, R104.reuse, R110, R40 ;  /* 0x0000006e6828723c */ /* 0x040ff00000001828 */
[C---:B----4-:R-:W-:Y:S07]  /*150e0*/  HMMA.16816.F32 R44, R104.reuse, R4, R44 ;  /* 0x00000004682c723c */ /* 0x050fee000000182c */
[----:B------:R-:W-:Y:S01]  /*150f0*/  FADD.FTZ R5, R117, R118 ;  /* 0x0000007675057221 */ /* 0x000fe20000010000 */
[C---:B------:R-:W-:Y:S04]  /*15100*/  HMMA.16816.F32 R48, R104.reuse, R6, R48 ;  /* 0x000000066830723c */ /* 0x040fe80000001830 */
[----:B------:R-:W-:Y:S04]  /*15110*/  FADD.FTZ R5, R116, R5 ;  /* 0x0000000574057221 */ /* 0x000fe80000010000 */
[----:B------:R-:W-:Y:S01]  /*15120*/  FADD.FTZ R0, R120, R5 ;  /* 0x0000000578007221 */ /* 0x000fe20000010000 */
[C---:B-----5:R-:W-:Y:S03]  /*15130*/  HMMA.16816.F32 R52, R104.reuse, R8, R52 ;  /* 0x000000086834723c */ /* 0x060fe60000001834 */
[----:B------:R-:W-:Y:S04]  /*15140*/  FADD.FTZ R0, R121, R0 ;  /* 0x0000000079007221 */ /* 0x000fe80000010000 */
[----:B------:R-:W-:Y:S01]  /*15150*/  FADD.FTZ R125, R125, R0 ;  /* 0x000000007d7d7221 */ /* 0x000fe20000010000 */
[C---:B------:R-:W-:Y:S04]  /*15160*/  HMMA.16816.F32 R56, R104.reuse, R10, R56 ;  /* 0x0000000a6838723c */ /* 0x040fe80000001838 */
[----:B------:R-:W-:Y:S02]  /*15170*/  FADD.FTZ R0, R126, R123 ;  /* 0x0000007b7e007221 */ /* 0x000fe40000010000 */
[----:B------:R-:W-:Y:S02]  /*15180*/  FADD.FTZ R124, R124, R125 ;  /* 0x0000007d7c7c7221 */ /* 0x000fe40000010000 */
[----:B------:R-:W-:Y:S01]  /*15190*/  FADD.FTZ R0, R127, R0 ;  /* 0x000000007f007221 */ /* 0x000fe20000010000 */
[C---:B-1----:R-:W-:Y:S03]  /*151a0*/  HMMA.16816.F32 R60, R104.reuse, R12, R60 ;  /* 0x0000000c683c723c */ /* 0x042fe6000000183c */
[----:B------:R-:W-:Y:S02]  /*151b0*/  FADD.FTZ R163, R163, R124 ;  /* 0x0000007ca3a37221 */ /* 0x000fe40000010000 */
[----:B------:R-:W-:Y:S01]  /*151c0*/  FADD.FTZ R175, R175, R0 ;  /* 0x00000000afaf7221 */ /* 0x000fe20000010000 */
[----:B------:R-:W-:Y:S01]  /*151d0*/  MOV R0, R3 ;  /* 0x0000000300007202 */ /* 0x000fe20000000f00 */
        /* <DEDUP_REMOVED lines=16> */
.L_x_7734:
        /* <DEDUP_REMOVED lines=167> */
[----:B------:R-:W-:Y:S01]  /*15d50*/  STS.64 [R18+0x4800], R58 ;  /* 0x0048003a12007388 */ /* 0x000fe20000000a00 */
[----:B--2---:R-:W-:-:S03]  /*15d60*/  IMAD R8, R8, c[0x0][0x210], R157 ;  /* 0x0000840008087a24 */ /* 0x004fc600078e029d */
[----:B------:R-:W2:Y:S04]  /*15d70*/  S2R R7, SR_CTAID.X ;  /* 0x0000000000077919 */ /* 0x000ea80000002500 */
[----:B------:R-:W-:Y:S04]  /*15d80*/  STS.64 [R19+0x4000], R60 ;  /* 0x0040003c13007388 */ /* 0x000fe80000000a00 */
[----:B------:R-:W-:Y:S04]  /*15d90*/  STS.64 [R19+0x4800], R62 ;  /* 0x0048003e13007388 */ /* 0x000fe80000000a00 */
[----:B------:R3:W-:Y:S04]  /*15da0*/  STS.64 [R16+0x4000], R64 ;  /* 0x0040004010007388 */ /* 0x0007e80000000a00 */
[----:B------:R4:W-:Y:S04]  /*15db0*/  STS.64 [R16+0x4800], R66 ;  /* 0x0048004210007388 */ /* 0x0009e80000000a00 */
[----:B------:R-:W-:Y:S01]  /*15dc0*/  BAR.SYNC.DEFER_BLOCKING 0x0 ;  /* 0x0000000000007b1d */ /* 0x000fe20000010000 */
[----:B--2---:R-:W-:-:S02]  /*15dd0*/  SHF.L.U32 R11, R7, 0x6, RZ ;  /* 0x00000006070b7819 */ /* 0x004fc400000006ff */
[----:B---3--:R-:W-:Y:S02]  /*15de0*/  IADD3 R65, -R157, RZ, RZ ;  /* 0x000000ff9d417210 */ /* 0x008fe40007ffe1ff */
[----:B----4-:R-:W-:-:S03]  /*15df0*/  SHF.R.S32.HI R67, RZ, 0x1f, R10 ;  /* 0x0000001fff437819 */ /* 0x010fc6000001140a */
[----:B-1----:R-:W-:Y:S01]  /*15e00*/  IMAD R65, R65, c[0x0][0x1c0], R80 ;  /* 0x0000700041417a24 */ /* 0x002fe200078e0250 */
[----:B------:R-:W1:Y:S01]  /*15e10*/  LDS.128 R76, [R6.X4] ;  /* 0x00000000064c7984 */ /* 0x000e620000004c00 */
[----:B------:R-:W-:Y:S02]  /*15e20*/  LEA.HI R67, R67, R10, RZ, 0x2 ;  /* 0x0000000a43437211 */ /* 0x000fe400078f10ff */
[----:B------:R-:W-:Y:S01]  /*15e30*/  IMAD R8, R8, c[0x0][0x1c0], R65 ;  /* 0x0000700008087a24 */ /* 0x000fe200078e0241 */
[----:B------:R-:W2:Y:S01]  /*15e40*/  LDS.128 R72, [R6.X4+0x800] ;  /* 0x0008000006487984 */ /* 0x000ea20000004c00 */
[----:B------:R-:W-:Y:S02]  /*15e50*/  LOP3.LUT R67, R67, 0xffffffc, RZ, 0xc0, !PT ;  /* 0x0ffffffc43437812 */ /* 0x000fe400078ec0ff */
[----:B------:R-:W-:Y:S01]  /*15e60*/  IMAD R8, R8, c[0x0][0x214], R11 ;  /* 0x0000850008087a24 */ /* 0x000fe200078e020b */
[----:B------:R-:W3:Y:S01]  /*15e70*/  LDS.128 R68, [R6.X4+0x1000] ;  /* 0x0010000006447984 */ /* 0x000ee20000004c00 */
[----:B------:R-:W-:-:S03]  /*15e80*/  IADD3 R67, R10, -R67, RZ ;  /* 0x800000430a437210 */ /* 0x000fc60007ffe0ff */
[----:B------:R-:W4:Y:S01]  /*15e90*/  LDS.128 R56, [R6.X4+0x1800] ;  /* 0x0018000006387984 */ /* 0x000f220000004c00 */
        /* <DEDUP_REMOVED lines=27> */
.L_x_7740:
[----:B--234-:R-:W-:Y:S05]  /*16050*/  BSYNC B0 ;  /* 0x0000000000007941 */ /* 0x01cfea0003800000 */
.L_x_7739:
        /* <DEDUP_REMOVED lines=43> */
.L_x_7741:
        /* <DEDUP_REMOVED lines=15> */
.L_x_8285:


//--------------------- .text._ZN5flash24flash_fwd_splitkv_kernelI23Flash_fwd_kernel_traitsILi128ELi64ELi64ELi4ELb0ELb0EN7cutlass6half_tE19Flash_kernel_traitsILi128ELi64ELi64ELi4ES3_EELb1ELb0ELb1ELb0ELb0ELb0ELb1ELb1EEEvNS_16Flash_fwd_paramsE --------------------------
	.section	.text._ZN5flash24flash_fwd_splitkv_kernelI23Flash_fwd_kernel_traitsILi128ELi64ELi64ELi4ELb0ELb0EN7cutlass6half_tE19Flash_kernel_traitsILi128ELi64ELi64ELi4ES3_EELb1ELb0ELb1ELb0ELb0ELb0ELb1ELb1EEEvNS_16Flash_fwd_paramsE,"ax",@progbits
	.sectioninfo	@"SHI_REGISTERS=190"
	.align	128
        .global         _ZN5flash24flash_fwd_splitkv_kernelI23Flash_fwd_kernel_traitsILi128ELi64ELi64ELi4ELb0ELb0EN7cutlass6half_tE19Flash_kernel_traitsILi128ELi64ELi64ELi4ES3_EELb1ELb0ELb1ELb0ELb0ELb0ELb1ELb1EEEvNS_16Flash_fwd_paramsE
        .type           _ZN5flash24flash_fwd_splitkv_kernelI23Flash_fwd_kernel_traitsILi128ELi64ELi64ELi4ELb0ELb0EN7cutlass6half_tE19Flash_kernel_traitsILi128ELi64ELi64ELi4ES3_EELb1ELb0ELb1ELb0ELb0ELb0ELb1ELb1EEEvNS_16Flash_fwd_paramsE,@function
        .size           _ZN5flash24flash_fwd_splitkv_kernelI23Flash_fwd_kernel_traitsILi128ELi64ELi64ELi4ELb0ELb0EN7cutlass6half_tE19Flash_kernel_traitsILi128ELi64ELi64ELi4ES3_EELb1ELb0ELb1ELb0ELb0ELb0ELb1ELb1EEEvNS_16Flash_fwd_paramsE,(.L_x_8286 - _ZN5flash24flash_fwd_splitkv_kernelI23Flash_fwd_kernel_traitsILi128ELi64ELi64ELi4ELb0ELb0EN7cutlass6half_tE19Flash_kernel_traitsILi128ELi64ELi64ELi4ES3_EELb1ELb0ELb1ELb0ELb0ELb0ELb1ELb1EEEvNS_16Flash_fwd_paramsE)
        .other          _ZN5flash24flash_fwd_splitkv_kernelI23Flash_fwd_kernel_traitsILi128ELi64ELi64ELi4ELb0ELb0EN7cutlass6half_tE19Flash_kernel_traitsILi128ELi64ELi64ELi4ES3_EELb1ELb0ELb1ELb0ELb0ELb0ELb1ELb1EEEvNS_16Flash_fwd_paramsE,@"STO_CUDA_ENTRY STV_DEFAULT"
_ZN5flash24flash_fwd_splitkv_kernelI23Flash_fwd_kernel_traitsILi128ELi64ELi64ELi4ELb0ELb0EN7cutlass6half_tE19Flash_kernel_traitsILi128ELi64ELi64ELi4ES3_EELb1ELb0ELb1ELb0ELb0ELb0ELb1ELb1EEEvNS_16Flash_fwd_paramsE:
.text._ZN5flash24flash_fwd_splitkv_kernelI23Flash_fwd_kernel_traitsILi128ELi64ELi64ELi4ELb0ELb0EN7cutlass6half_tE19Flash_kernel_traitsILi128ELi64ELi64ELi4ES3_EELb1ELb0ELb1ELb0ELb0ELb0ELb1ELb1EEEvNS_16Flash_fwd_paramsE:
        /* <DEDUP_REMOVED lines=53> */
.L_x_7742:
[----:B-1-34-:R-:W-:Y:S02]  /*0350*/  MOV R3, c[0x0][0x218] ;  /* 0x0000860000037a02 */ /* 0x01afe40000000f00 */
.L_x_7743:
        /* <DEDUP_REMOVED lines=84> */
.L_x_7746:
[----:B------:R-:W-:Y:S05]  /*08a0*/  BSYNC B0 ;  /* 0x0000000000007941 */ /* 0x000fea0003800000 */
.L_x_7745:
        /* <DEDUP_REMOVED lines=8> */
.L_x_7748:
[----:B------:R-:W-:Y:S05]  /*0930*/  BSYNC B0 ;  /* 0x0000000000007941 */ /* 0x000fea0003800000 */
.L_x_7747:
        /* <DEDUP_REMOVED lines=8> */
.L_x_7750:
[----:B------:R-:W-:Y:S05]  /*09c0*/  BSYNC B0 ;  /* 0x0000000000007941 */ /* 0x000fea0003800000 */
.L_x_7749:
        /* <DEDUP_REMOVED lines=8> */
.L_x_7752:
[----:B------:R-:W-:Y:S05]  /*0a50*/  BSYNC B0 ;  /* 0x0000000000007941 */ /* 0x000fea0003800000 */
.L_x_7751:
        /* <DEDUP_REMOVED lines=8> */
.L_x_7754:
[----:B------:R-:W-:Y:S05]  /*0ae0*/  BSYNC B0 ;  /* 0x0000000000007941 */ /* 0x000fea0003800000 */
.L_x_7753:
        /* <DEDUP_REMOVED lines=8> */
.L_x_7756:
[----:B------:R-:W-:Y:S05]  /*0b70*/  BSYNC B0 ;  /* 0x0000000000007941 */ /* 0x000fea0003800000 */
.L_x_7755:
        /* <DEDUP_REMOVED lines=8> */
.L_x_7758:
[----:B------:R-:W-:Y:S05]  /*0c00*/  BSYNC B0 ;  /* 0x0000000000007941 */ /* 0x000fea0003800000 */
.L_x_7757:
        /* <DEDUP_REMOVED lines=8> */
.L_x_7760:
[----:B------:R-:W-:Y:S05]  /*0c90*/  BSYNC B0 ;  /* 0x0000000000007941 */ /* 0x000fea0003800000 */
.L_x_7759:
        /* <DEDUP_REMOVED lines=32> */
.L_x_7744:
        /* <DEDUP_REMOVED lines=47> */
[----:B------:R-:W-:Y:S02]  /*1190*/  IABS R3, R134 ;  /* 0x0000008600037213 */ /* 0x000fe40000000000 */
[----:B------:R-:W1:Y:S08]  /*11a0*/  I2F.RP R6, R5 ;  /* 0x0000000500067306 */ /* 0x000e700000209400 */
[----:B-1----:R-:W1:Y:S02]  /*11b0*/  MUFU.RCP R10, R6 ;  /* 0x00000006000a7308 */ /* 0x002e640000001000 */
[----:B-1----:R-:W-:-:S06]  /*11c0*/  IADD3 R10, R10, 0xffffffe, RZ ;  /* 0x0ffffffe0a0a7810 */ /* 0x002fcc0007ffe0ff */
[----:B------:R-:W1:Y:S02]  /*11d0*/  F2I.FTZ.U32.TRUNC.NTZ R11, R10 ;  /* 0x0000000a000b7305 */ /* 0x000e64000021f000 */
[----:B-1----:R-:W-:Y:S01]  /*11e0*/  IMAD.MOV R0, RZ, RZ, -R11 ;  /* 0x000000ffff007224 */ /* 0x002fe200078e0a0b */
[----:B------:R-:W-:-:S03]  /*11f0*/  MOV R10, RZ ;  /* 0x000000ff000a7202 */ /* 0x000fc60000000f00 */
[----:B------:R-:W-:-:S04]  /*1200*/  IMAD R2, R0, R5, RZ ;  /* 0x0000000500027224 */ /* 0x000fc800078e02ff */
        /* <DEDUP_REMOVED lines=30> */
[----:B------:R-:W-:Y:S01]  /*13f0*/  IMAD R5, R0, c[0x0][0x1b0], RZ ;  /* 0x00006c0000057a24 */ /* 0x000fe200078e02ff */
[----:B------:R-:W-:Y:S01]  /*1400*/  IADD3 R9, R19, R9, RZ ;  /* 0x0000000913097210 */ /* 0x000fe20007ffe0ff */
[----:B------:R-:W-:-:S04]  /*1410*/  IMAD.WIDE.U32 R16, R2, c[0x0][0x1b0], R16 ;  /* 0x00006c0002107a25 */ /* 0x000fc800078e0010 */
[----:B------:R-:W-:Y:S01]  /*1420*/  IMAD R5, R2, c[0x0][0x1b4], R5 ;  /* 0x00006d0002057a24 */ /* 0x000fe200078e0205 */
[----:B------:R-:W-:Y:S01]  /*1430*/  MOV R4, R16 ;  /* 0x0000001000047202 */ /* 0x000fe20000000f00 */
[----:B------:R-:W-:Y:S02]  /*1440*/  IMAD.MOV.U32 R6, RZ, RZ, R18 ;  /* 0x000000ffff067224 */ /* 0x000fe400078e0012 */
[----:B------:R-:W-:Y:S01]  /*1450*/  IMAD.IADD R5, R17, 0x1, R5 ;  /* 0x0000000111057824 */ /* 0x000fe200078e0205 */
[----:B------:R-:W-:Y:S05]  /*1460*/  BRA `(.L_x_7762) ;  /* 0x0000047000007947 */ /* 0x000fea0003800000 */
.L_x_7761:
        /* <DEDUP_REMOVED lines=17> */
.L_x_7763:
[----:B------:R-:W-:Y:S02]  /*1580*/  IABS R6, c[0x0][0x1c8] ;  /* 0x0000720000067a13 */ /* 0x000fe40000000000 */
[----:B------:R-:W-:Y:S02]  /*1590*/  IABS R4, R134 ;  /* 0x0000008600047213 */ /* 0x000fe40000000000 */
[----:B------:R-:W1:Y:S01]  /*15a0*/  I2F.RP R7, R6 ;  /* 0x0000000600077306 */ /* 0x000e620000209400 */
[----:B------:R-:W-:-:S05]  /*15b0*/  @P4 IADD3 R9, R10, R9, RZ ;  /* 0x000000090a094210 */ /* 0x000fca0007ffe0ff */
[----:B------:R-:W-:-:S04]  /*15c0*/  @P4 IMAD.WIDE.U32 R18, R9, c[0x0][0x1a0], RZ ;  /* 0x0000680009124a25 */ /* 0x000fc800078e00ff */
[----:B------:R-:W-:Y:S01]  /*15d0*/  @P4 IMAD R9, R9, c[0x0][0x1a4], R19 ;  /* 0x0000690009094a24 */ /* 0x000fe200078e0213 */
[----:B-1----:R-:W1:Y:S02]  /*15e0*/  MUFU.RCP R16, R7 ;  /* 0x0000000700107308 */ /* 0x002e640000001000 */
[----:B-1----:R-:W-:Y:S02]  /*15f0*/  IADD3 R16, R16, 0xffffffe, RZ ;  /* 0x0ffffffe10107810 */ /* 0x002fe40007ffe0ff */
[----:B------:R-:W-:-:S04]  /*1600*/  LEA R7, R102, 0xffffffc0, 0x6 ;  /* 0xffffffc066077811 */ /* 0x000fc800078e30ff */
[----:B------:R-:W1:Y:S01]  /*1610*/  F2I.FTZ.U32.TRUNC.NTZ R17, R16 ;  /* 0x0000001000117305 */ /* 0x000e62000021f000 */
[----:B------:R-:W-:Y:S02]  /*1620*/  IMAD.MOV.U32 R11, RZ, RZ, R7 ;  /* 0x000000ffff0b7224 */ /* 0x000fe400078e0007 */
[----:B-1----:R-:W-:Y:S01]  /*1630*/  IMAD.MOV R2, RZ, RZ, -R17 ;  /* 0x000000ffff027224 */ /* 0x002fe200078e0a11 */
[----:B------:R-:W-:-:S03]  /*1640*/  MOV R16, RZ ;  /* 0x000000ff00107202 */ /* 0x000fc60000000f00 */
[----:B------:R-:W-:-:S04]  /*1650*/  IMAD R3, R2, R6, RZ ;  /* 0x0000000602037224 */ /* 0x000fc800078e02ff */
[----:B------:R-:W-:Y:S01]  /*1660*/  IMAD.HI.U32 R3, R17, R3, R16 ;  /* 0x0000000311037227 */ /* 0x000fe200078e0010 */
[----:B------:R-:W-:-:S03]  /*1670*/  MOV R16, R0 ;  /* 0x0000000000107202 */ /* 0x000fc60000000f00 */
[----:B------:R-:W-:Y:S02]  /*1680*/  IMAD.MOV.U32 R17, RZ, RZ, R5 ;  /* 0x000000ffff117224 */ /* 0x000fe400078e0005 */
[----:B------:R-:W-:-:S04]  /*1690*/  IMAD.HI.U32 R2, R3, R4, RZ ;  /* 0x0000000403027227 */ /* 0x000fc800078e00ff */
[----:B------:R-:W-:Y:S02]  /*16a0*/  IMAD.MOV R3, RZ, RZ, -R2 ;  /* 0x000000ffff037224 */ /* 0x000fe400078e0a02 */
[----:B------:R-:W-:-:S04]  /*16b0*/  IMAD.WIDE.U32 R16, R7, c[0x0][0x198], R16 ;  /* 0x0000660007107a25 */ /* 0x000fc800078e0010 */
        /* <DEDUP_REMOVED lines=8> */
[----:B------:R-:W-:Y:S02]  /*1740*/  SHF.R.S32.HI R3, RZ, 0x1f, R7 ;  /* 0x0000001fff037819 */ /* 0x000fe40000011407 */
[----:B------:R-:W-:-:S03]  /*1750*/  @P4 MOV R6, R18 ;  /* 0x0000001200064202 */ /* 0x000fc60000000f00 */
        /* <DEDUP_REMOVED lines=24> */
.L_x_7762:
[----:B------:R1:W5:Y:S01]  /*18e0*/  @P5 LDG.E R98, [R142.64] ;  /* 0x000000068e625981 */ /* 0x000362000c1e1900 */
[----:B------:R-:W-:Y:S01]  /*18f0*/  SHF.R.S32.HI R52, RZ, 0x1f, R113 ;  /* 0x0000001fff347819 */ /* 0x000fe20000011471 */
[----:B------:R-:W-:Y:S01]  /*1900*/  IMAD.MOV.U32 R17, RZ, RZ, 0x2 ;  /* 0x00000002ff117424 */ /* 0x000fe200078e00ff */
[----:B------:R-:W-:Y:S01]  /*1910*/  ISETP.NE.AND P0, PT, R13, -0x1, PT ;  /* 0xffffffff0d00780c */ /* 0x000fe20003f05270 */
[----:B------:R-:W-:Y:S01]  /*1920*/  IMAD.MOV.U32 R128, RZ, RZ, c[0x0][0x230] ;  /* 0x00008c00ff807624 */ /* 0x000fe200078e00ff */
[CC--:B------:R-:W-:Y:S01]  /*1930*/  LEA.HI R56, R52.reuse, R113.reuse, RZ, 0x3 ;  /* 0x0000007134387211 */ /* 0x0c0fe200078f18ff */
[----:B------:R-:W-:Y:S01]  /*1940*/  IMAD.MOV.U32 R24, RZ, RZ, RZ ;  /* 0x000000ffff187224 */ /* 0x000fe200078e00ff */
[----:B------:R-:W-:Y:S01]  /*1950*/  LEA.HI R12, R52, R113, RZ, 0x6 ;  /* 0x00000071340c7211 */ /* 0x000fe200078f30ff */
[----:B------:R-:W-:Y:S01]  /*1960*/  IMAD.MOV.U32 R25, RZ, RZ, c[0x0][0x230] ;  /* 0x00008c00ff197624 */ /* 0x000fe200078e00ff */
[----:B------:R-:W-:Y:S01]  /*1970*/  SHF.R.S32.HI R132, RZ, 0x3, R56 ;  /* 0x00000003ff847819 */ /* 0x000fe20000011438 */
[----:B------:R-:W-:Y:S01]  /*1980*/  IMAD.MOV.U32 R67, RZ, RZ, 0x20 ;  /* 0x00000020ff437424 */ /* 0x000fe200078e00ff */
[----:B------:R-:W-:Y:S01]  /*1990*/  LOP3.LUT R56, R56, 0xfffffff8, RZ, 0xc0, !PT ;  /* 0xfffffff838387812 */ /* 0x000fe200078ec0ff */
[----:B------:R-:W-:Y:S01]  /*19a0*/  IMAD.HI.U32 R128, R17, R128, R24 ;  /* 0x0000008011807227 */ /* 0x000fe200078e0018 */
[----:B------:R-:W-:-:S02]  /*19b0*/  SHF.R.S32.HI R133, RZ, 0x1f, R132 ;  /* 0x0000001fff857819 */ /* 0x000fc40000011484 */
[----:B------:R-:W-:Y:S01]  /*19c0*/  IADD3 R56, -R56, R113, RZ ;  /* 0x0000007138387210 */ /* 0x000fe20007ffe1ff */
[----:B------:R-:W-:Y:S01]  /*19d0*/  @!P0 IMAD R10, R112, c[0x0][0x178], RZ ;  /* 0x00005e00700a8a24 */ /* 0x000fe200078e02ff */
[----:B------:R-:W-:Y:S01]  /*19e0*/  SHF.L.U32 R131, R12, 0x3, RZ ;  /* 0x000000030c837819 */ /* 0x000fe200000006ff */
[C---:B------:R-:W-:Y:S01]  /*19f0*/  IMAD.SHL.U32 R19, R132.reuse, 0x40, RZ ;  /* 0x0000004084137824 */ /* 0x040fe200078e00ff */
[----:B------:R-:W-:Y:S01]  /*1a00*/  IADD3 R104, P1, R132, R11, RZ ;  /* 0x0000000b84687210 */ /* 0x000fe20007f3e0ff */
[----:B------:R-:W-:Y:S01]  /*1a10*/  @P0 IMAD.WIDE.U32 R22, R13, c[0x0][0x190], RZ ;  /* 0x000064000d160a25 */ /* 0x000fe200078e00ff */
[----:B------:R-:W-:Y:S02]  /*1a20*/  LEA.HI R58, R52, R113, RZ, 0x4 ;  /* 0x00000071343a7211 */ /* 0x000fe400078f20ff */
[----:B------:R-:W-:Y:S01]  /*1a30*/  LOP3.LUT R19, R19, 0x1c0, RZ, 0xc0, !PT ;  /* 0x000001c013137812 */ /* 0x000fe200078ec0ff */
[----:B------:R-:W-:Y:S01]  /*1a40*/  @!P0 IMAD.WIDE.U32 R20, R153, c[0x0][0x178], RZ ;  /* 0x00005e0099148a25 */ /* 0x000fe200078e00ff */
[----:B------:R-:W-:-:S02]  /*1a50*/  SHF.R.S32.HI R127, RZ, 0x1, R128 ;  /* 0x00000001ff7f7819 */ /* 0x000fc40000011480 */
[----:B------:R-:W-:Y:S01]  /*1a60*/  SHF.R.S32.HI R135, RZ, 0x1f, R134 ;  /* 0x0000001fff877819 */ /* 0x000fe20000011486 */
[----:B------:R-:W-:Y:S01]  /*1a70*/  @!P0 IMAD R10, R153, c[0x0][0x17c], R10 ;  /* 0x00005f00990a8a24 */ /* 0x000fe200078e020a */
[----:B------:R-:W-:Y:S01]  /*1a80*/  LEA.HI R52, R52, R113, RZ, 0x5 ;  /* 0x0000007134347211 */ /* 0x000fe200078f28ff */
[----:B------:R-:W-:Y:S01]  /*1a90*/  IMAD.SHL.U32 R16, R56, 0x8, RZ ;  /* 0x0000000838107824 */ /* 0x000fe200078e00ff */
[----:B------:R-:W-:Y:S01]  /*1aa0*/  MOV R45, 0x10 ;  /* 0x00000010002d7802 */ /* 0x000fe20000000f00 */
[----:B------:R-:W-:Y:S01]  /*1ab0*/  @P0 IMAD R13, R13, c[0x0][0x194], R23 ;  /* 0x000065000d0d0a24 */ /* 0x000fe200078e0217 */
[----:B------:R-:W-:Y:S01]  /*1ac0*/  LOP3.LUT R130, R52, 0xffffffe0, RZ, 0xc0, !PT ;  /* 0xffffffe034827812 */ /* 0x000fe200078ec0ff */
[----:B-----5:R-:W-:Y:S01]  /*1ad0*/  @P0 IMAD.MOV.U32 R8, RZ, RZ, R22 ;  /* 0x000000ffff080224 */ /* 0x020fe200078e0016 */
[----:B------:R-:W-:Y:S01]  /*1ae0*/  LOP3.LUT R17, R19, 0x38, R16, 0xf8, !PT ;  /* 0x0000003813117812 */ /* 0x000fe200078ef810 */
[----:B------:R-:W-:Y:S01]  /*1af0*/  @!P0 IMAD.IADD R13, R21, 0x1, R10 ;  /* 0x00000001150d8824 */ /* 0x000fe200078e020a */
[----:B------:R-:W-:Y:S01]  /*1b00*/  SHF.R.U32.HI R10, RZ, 0x3, R19 ;  /* 0x00000003ff0a7819 */ /* 0x000fe20000011613 */
[----:B------:R-:W-:Y:S01]  /*1b10*/  @!P0 IMAD.MOV.U32 R8, RZ, RZ, R20 ;  /* 0x000000ffff088224 */ /* 0x000fe200078e0014 */
[----:B------:R-:W-:Y:S01]  /*1b20*/  IADD3 R12, R16, 0x40, RZ ;  /* 0x00000040100c7810 */ /* 0x000fe20007ffe0ff */
[----:B------:R-:W-:Y:S01]  /*1b30*/  IMAD.WIDE R14, R15, 0x40, R132 ;  /* 0x000000400f0e7825 */ /* 0x000fe200078e0284 */
[----:B------:R-:W-:-:S02]  /*1b40*/  LOP3.LUT R10, R17, R10, RZ, 0x3c, !PT ;  /* 0x0000000a110a7212 */ /* 0x000fc400078e3cff */
[C---:B------:R-:W-:Y:S01]  /*1b50*/  IADD3 R18, P0, R16.reuse, R8, RZ ;  /* 0x0000000810127210 */ /* 0x040fe20007f1e0ff */
[----:B------:R-:W-:Y:S01]  /*1b60*/  IMAD R138, R15, c[0x0][0x190], RZ ;  /* 0x000064000f8a7a24 */ /* 0x000fe200078e02ff */
[----:B------:R-:W-:Y:S01]  /*1b70*/  SHF.R.S32.HI R17, RZ, 0x1f, R16 ;  /* 0x0000001fff117819 */ /* 0x000fe20000011410 */
[----:B------:R-:W-:Y:S01]  /*1b80*/  IMAD.X R3, R133, 0x1, R3, P1 ;  /* 0x0000000185037824 */ /* 0x000fe200008e0603 */
[----:B------:R-:W-:Y:S01]  /*1b90*/  ISETP.GE.AND P1, PT, R16, c[0x0][0x220], PT ;  /* 0x0000880010007a0c */ /* 0x000fe20003f26270 */
[----:B------:R-:W-:Y:S01]  /*1ba0*/  IMAD R138, R14, c[0x0][0x194], R138 ;  /* 0x000065000e8a7a24 */ /* 0x000fe200078e028a */
[----:B------:R-:W-:Y:S01]  /*1bb0*/  LOP3.LUT R131, R10, 0xfffffe00, R131, 0xf8, !PT ;  /* 0xfffffe000a837812 */ /* 0x000fe200078ef883 */
[----:B------:R-:W-:Y:S01]  /*1bc0*/  IMAD.X R19, R17, 0x1, R13, P0 ;  /* 0x0000000111137824 */ /* 0x000fe200000e060d */
[----:B------:R-:W-:Y:S01]  /*1bd0*/  LOP3.LUT R10, R58, 0xfffffff0, RZ, 0xc0, !PT ;  /* 0xfffffff03a0a7812 */ /* 0x000fe200078ec0ff */
[----:B------:R-:W-:Y:S01]  /*1be0*/  IMAD R13, R0, c[0x0][0x1b8], RZ ;  /* 0x00006e00000d7a24 */ /* 0x000fe200078e02ff */
[----:B------:R-:W-:Y:S01]  /*1bf0*/  SHF.R.S32.HI R58, RZ, 0x4, R58 ;  /* 0x00000004ff3a7819 */ /* 0x000fe2000001143a */
[----:B------:R-:W-:Y:S01]  /*1c00*/  IMAD.WIDE.U32 R18, R14, c[0x0][0x190], R18 ;  /* 0x000064000e127a25 */ /* 0x000fe200078e0012 */
[----:B------:R-:W-:-:S02]  /*1c10*/  IADD3 R14, P0, R16, R6, RZ ;  /* 0x00000006100e7210 */ /* 0x000fc40007f1e0ff */
[----:B------:R-:W-:Y:S01]  /*1c20*/  SEL R6, RZ, 0x1, P1 ;  /* 0x00000001ff067807 */ /* 0x000fe20000800000 */
[----:B------:R-:W-:Y:S01]  /*1c30*/  IMAD.IADD R59, R113, 0x1, -R10 ;  /* 0x00000001713b7824 */ /* 0x000fe200078e0a0a */
[----:B------:R-:W-:Y:S01]  /*1c40*/  SHF.R.S32.HI R52, RZ, 0x5, R52 ;  /* 0x00000005ff347819 */ /* 0x000fe20000011434 */
[----:B------:R-:W-:Y:S01]  /*1c50*/  IMAD.X R15, R17, 0x1, R9, P0 ;  /* 0x00000001110f7824 */ /* 0x000fe200000e0609 */
[----:B------:R-:W-:Y:S01]  /*1c60*/  ISETP.GE.AND P0, PT, R12, c[0x0][0x220], PT ;  /* 0x000088000c007a0c */ /* 0x000fe20003f06270 */
[----:B------:R-:W-:Y:S01]  /*1c70*/  IMAD.SHL.U32 R124, R56, 0x4, RZ ;  /* 0x00000004387c7824 */ /* 0x000fe200078e00ff */
[----:B------:R-:W-:Y:S01]  /*1c80*/  SHF.R.S32.HI R9, RZ, 0x1f, R62 ;  /* 0x0000001fff097819 */ /* 0x000fe2000001143e */
[C---:B------:R-:W-:Y:S01]  /*1c90*/  IMAD R8, R2.reuse, c[0x0][0x1bc], R13 ;  /* 0x00006f0002087a24 */ /* 0x040fe200078e020d */
[----:B------:R-:W-:Y:S01]  /*1ca0*/  SEL R129, RZ, 0xffffffff, P0 ;  /* 0xffffffffff817807 */ /* 0x000fe20000000000 */
[----:B------:R-:W-:Y:S01]  /*1cb0*/  IMAD.WIDE.U32 R14, R2, c[0x0][0x1b8], R14 ;  /* 0x00006e00020e7a25 */ /* 0x000fe200078e000e */
[----:B------:R-:W-:-:S02]  /*1cc0*/  SHF.R.S32.HI R60, RZ, 0x1f, R59 ;  /* 0x0000001fff3c7819 */ /* 0x000fc4000001143b */
[----:B------:R-:W-:Y:S01]  /*1cd0*/  SHF.L.U32 R129, R129, 0x1, RZ ;  /* 0x0000000181817819 */ /* 0x000fe200000006ff */
[----:B------:R-:W-:Y:S01]  /*1ce0*/  IMAD R3, R3, c[0x0][0x1a0], RZ ;  /* 0x0000680003037a24 */ /* 0x000fe200078e02ff */
[----:B------:R-:W-:Y:S01]  /*1cf0*/  IADD3 R136, P0, R16, R4, RZ ;  /* 0x0000000410887210 */ /* 0x000fe20007f1e0ff */
[----:B------:R-:W-:Y:S01]  /*1d00*/  IMAD.IADD R139, R19, 0x1, R138 ;  /* 0x00000001138b7824 */ /* 0x000fe200078e028a */
[----:B------:R-:W-:Y:S01]  /*1d10*/  LOP3.LUT R129, R129, 0x2, R6, 0xe2, !PT ;  /* 0x0000000281817812 */ /* 0x000fe200078ee206 */
[----:B------:R-:W-:Y:S01]  /*1d20*/  IMAD R165, R133, c[0x0][0x198], RZ ;  /* 0x0000660085a57a24 */ /* 0x000fe200078e02ff */
[----:B------:R-:W-:Y:S01]  /*1d30*/  LEA.HI R6, R9, R62, RZ, 0x6 ;  /* 0x0000003e09067211 */ /* 0x000fe200078f30ff */
[----:B------:R-:W-:Y:S01]  /*1d40*/  IMAD.X R137, R17, 0x1, R5, P0 ;  /* 0x0000000111897824 */ /* 0x000fe200000e0605 */
[----:B------:R-:W-:Y:S01]  /*1d50*/  LEA.HI R60, R60, R59, RZ, 0x3 ;  /* 0x0000003b3c3c7211 */ /* 0x000fe200078f18ff */
[----:B------:R-:W-:Y:S01]  /*1d60*/  IMAD R125, R132, R127, R124 ;  /* 0x0000007f847d7224 */ /* 0x000fe200078e027c */
[----:B------:R-:W-:Y:S01]  /*1d70*/  SHF.R.S32.HI R6, RZ, 0x6, R6 ;  /* 0x00000006ff067819 */ /* 0x000fe20000011406 */
[----:B------:R-:W-:Y:S01]  /*1d80*/  IMAD.IADD R15, R15, 0x1, R8 ;  /* 0x000000010f0f7824 */ /* 0x000fe200078e0208 */
[----:B------:R-:W-:Y:S01]  /*1d90*/  LOP3.LUT R10, R60, 0xfffffff8, RZ, 0xc0, !PT ;  /* 0xfffffff83c0a7812 */ /* 0x000fe200078ec0ff */
[----:B------:R-:W-:Y:S01]  /*1da0*/  IMAD.MOV.U32 R138, RZ, RZ, R18 ;  /* 0x000000ffff8a7224 */ /* 0x000fe200078e0012 */
[----:B------:R-:W-:Y:S01]  /*1db0*/  IMNMX R61, R147, R6, !PT ;  /* 0x00000006933d7217 */ /* 0x000fe20007800200 */
[----:B------:R-:W-:Y:S01]  /*1dc0*/  IMAD R141, R135, c[0x0][0x1a8], RZ ;  /* 0x00006a00878d7a24 */ /* 0x000fe200078e02ff */
[----:B------:R-:W-:Y:S01]  /*1dd0*/  IADD3 R130, -R130, R113, RZ ;  /* 0x0000007182827210 */ /* 0x000fe20007ffe1ff */
[----:B------:R-:W-:Y:S01]  /*1de0*/  IMAD.IADD R59, R59, 0x1, -R10 ;  /* 0x000000013b3b7824 */ /* 0x000fe200078e0a0a */
[----:B------:R-:W-:Y:S01]  /*1df0*/  ISETP.GT.AND P0, PT, R102, R61, PT ;  /* 0x0000003d6600720c */ /* 0x000fe20003f04270 */
[----:B------:R-:W-:Y:S01]  /*1e00*/  IMAD R101, R104, c[0x0][0x1a4], R3 ;  /* 0x0000690068657a24 */ /* 0x000fe200078e0203 */
[----:B------:R-:W-:Y:S01]  /*1e10*/  SHF.R.S32.HI R111, RZ, 0x1f, R125 ;  /* 0x0000001fff6f7819 */ /* 0x000fe2000001147d */
[----:B------:R-:W-:Y:S01]  /*1e20*/  IMAD.MOV.U32 R157, RZ, RZ, c[0x0][0x198] ;  /* 0x00006600ff9d7624 */ /* 0x000fe200078e00ff */
[----:B------:R-:W-:Y:S01]  /*1e30*/  R2P PR, R59, 0x6 ;  /* 0x000000063b007804 */ /* 0x000fe20000000000 */
[----:B------:R-:W-:-:S02]  /*1e40*/  IMAD.MOV.U32 R3, RZ, RZ, c[0x0][0x1a0] ;  /* 0x00006800ff037624 */ /* 0x000fc400078e00ff */
[----:B------:R-:W-:Y:S01]  /*1e50*/  IMAD R165, R132, c[0x0][0x19c], R165 ;  /* 0x0000670084a57a24 */ /* 0x000fe200078e02a5 */
[CC--:B------:R-:W-:Y:S01]  /*1e60*/  SHF.L.U64.HI R148, R157.reuse, R80.reuse, c[0x0][0x19c] ;  /* 0x000067009d947619 */ /* 0x0c0fe20000010250 */
[----:B------:R-:W-:Y:S01]  /*1e70*/  IMAD.IADD R124, R124, 0x1, R125 ;  /* 0x000000017c7c7824 */ /* 0x000fe200078e027d */
[----:B------:R-:W-:Y:S01]  /*1e80*/  SHF.L.U32 R149, R157, 0x4, RZ ;  /* 0x000000049d957819 */ /* 0x000fe200000006ff */
[----:B------:R-:W-:Y:S01]  /*1e90*/  IMAD.WIDE.U32 R136, R132, c[0x0][0x198], R136 ;  /* 0x0000660084887a25 */ /* 0x000fe200078e0088 */
[----:B------:R-:W-:Y:S02]  /*1ea0*/  SHF.L.U64.HI R150, R3, R80, c[0x0][0x1a4] ;  /* 0x0000690003967619 */ /* 0x000fe40000010250 */
        /* <DEDUP_REMOVED lines=24> */
[C---:B------:R-:W-:Y:S01]  /*2030*/  IMAD R6, R153.reuse, c[0x0][0x284], R6 ;  /* 0x0000a10099067a24 */ /* 0x040fe200078e0206 */
        /* <DEDUP_REMOVED lines=109> */
.L_x_7833:
        /* <DEDUP_REMOVED lines=15> */
.L_x_7766:
[----:B------:R-:W-:Y:S05]  /*2800*/  BSYNC B0 ;  /* 0x0000000000007941 */ /* 0x000fea0003800000 */
.L_x_7765:
        /* <DEDUP_REMOVED lines=15> */
.L_x_7768:
[----:B------:R-:W-:Y:S05]  /*2900*/  BSYNC B0 ;  /* 0x0000000000007941 */ /* 0x000fea0003800000 */
.L_x_7767:
        /* <DEDUP_REMOVED lines=15> */
.L_x_7770:
[----:B------:R-:W-:Y:S05]  /*2a00*/  BSYNC B0 ;  /* 0x0000000000007941 */ /* 0x000fea0003800000 */
.L_x_7769:
        /* <DEDUP_REMOVED lines=15> */
.L_x_7772:
[----:B------:R-:W-:Y:S05]  /*2b00*/  BSYNC B0 ;  /* 0x0000000000007941 */ /* 0x000fea0003800000 */
.L_x_7771:
        /* <DEDUP_REMOVED lines=66> */
.L_x_7778:
[----:B------:R-:W-:Y:S05]  /*2f30*/  BSYNC B0 ;  /* 0x0000000000007941 */ /* 0x000fea0003800000 */
.L_x_7777:
        /* <DEDUP_REMOVED lines=54> */
.L_x_7776:
[----:B------:R-:W-:Y:S05]  /*32a0*/  BSYNC B1 ;  /* 0x0000000000017941 */ /* 0x000fea0003800000 */
.L_x_7775:
        /* <DEDUP_REMOVED lines=64> */
.L_x_7782:
[----:B------:R-:W-:Y:S05]  /*36b0*/  BSYNC B0 ;  /* 0x0000000000007941 */ /* 0x000fea0003800000 */
.L_x_7781:
        /* <DEDUP_REMOVED lines=56> */
.L_x_7780:
[----:B------:R-:W-:Y:S05]  /*3a40*/  BSYNC B1 ;  /* 0x0000000000017941 */ /* 0x000fea0003800000 */
.L_x_7779:
        /* <DEDUP_REMOVED lines=64> */
.L_x_7786:
[----:B------:R-:W-:Y:S05]  /*3e50*/  BSYNC B0 ;  /* 0x0000000000007941 */ /* 0x000fea0003800000 */
.L_x_7785:
        /* <DEDUP_REMOVED lines=56> */
.L_x_7784:
[----:B------:R-:W-:Y:S05]  /*41e0*/  BSYNC B1 ;  /* 0x0000000000017941 */ /* 0x000fea0003800000 */
.L_x_7783:
        /* <DEDUP_REMOVED lines=68> */
.L_x_7790:
[----:B------:R-:W-:Y:S05]  /*4630*/  BSYNC B0 ;  /* 0x0000000000007941 */ /* 0x000fea0003800000 */
.L_x_7789:
        /* <DEDUP_REMOVED lines=56> */
.L_x_7788:
[----:B------:R-:W-:Y:S05]  /*49c0*/  BSYNC B1 ;  /* 0x0000000000017941 */ /* 0x000fea0003800000 */
.L_x_7787:
        /* <DEDUP_REMOVED lines=9> */
.L_x_7774:
        /* <DEDUP_REMOVED lines=95> */
.L_x_7797:
[----:B------:R-:W-:Y:S05]  /*5050*/  BSYNC B0 ;  /* 0x0000000000007941 */ /* 0x000fea0003800000 */
.L_x_7796:
[----:B------:R-:W-:Y:S05]  /*5060*/  MOV R89, R87 ;  /* 0x0000005700597202 */ /* 0x000fea0000000f00 */
[----:B-----5:R2:W-:Y:S02]  /*5070*/  STG.E.128 [R88.64], R36 ;  /* 0x0000002458007986 */ /* 0x0205e4000c101d06 */
.L_x_7795:
[----:B------:R-:W-:Y:S05]  /*5080*/  BSYNC B1 ;  /* 0x0000000000017941 */ /* 0x000fea0003800000 */
.L_x_7794:
        /* <DEDUP_REMOVED lines=93> */
.L_x_7799:
[----:B------:R-:W-:Y:S05]  /*5660*/  BSYNC B0 ;  /* 0x0000000000007941 */ /* 0x000fea0003800000 */
.L_x_7798:
[----:B------:R-:W-:Y:S05]  /*5670*/  MOV R89, R87 ;  /* 0x0000005700597202 */ /* 0x000fea0000000f00 */
[----:B-----5:R3:W-:Y:S02]  /*5680*/  STG.E.128 [R88.64+0x80], R36 ;  /* 0x0000802458007986 */ /* 0x0207e4000c101d06 */
.L_x_7793:
[----:B------:R-:W-:Y:S05]  /*5690*/  BSYNC B2 ;  /* 0x0000000000027941 */ /* 0x000fea0003800000 */
.L_x_7792:
        /* <DEDUP_REMOVED lines=100> */
.L_x_7805:
[----:B------:R-:W-:Y:S05]  /*5ce0*/  BSYNC B0 ;  /* 0x0000000000007941 */ /* 0x000fea0003800000 */
.L_x_7804:
[C---:B------:R-:W-:Y:S04]  /*5cf0*/  LEA R2, P0, R149.reuse, R88, 0x1 ;  /* 0x0000005895027211 */ /* 0x040fe800078008ff */
[----:B------:R-:W-:Y:S05]  /*5d00*/  LEA.HI.X R3, R149, R87, R148, 0x1, P0 ;  /* 0x0000005795037211 */ /* 0x000fea00000f0c94 */
[----:B-----5:R1:W-:Y:S04]  /*5d10*/  STG.E.128 [R2.64], R32 ;  /* 0x0000002002007986 */ /* 0x0203e8000c101d06 */
.L_x_7803:
[----:B------:R-:W-:Y:S05]  /*5d20*/  BSYNC B1 ;  /* 0x0000000000017941 */ /* 0x000fea0003800000 */
.L_x_7802:
        /* <DEDUP_REMOVED lines=97> */
.L_x_7807:
[----:B------:R-:W-:Y:S05]  /*6340*/  BSYNC B0 ;  /* 0x0000000000007941 */ /* 0x000fea0003800000 */
.L_x_7806:
[C---:B------:R-:W-:Y:S04]  /*6350*/  LEA R2, P0, R72.reuse, R88, 0x1 ;  /* 0x0000005848027211 */ /* 0x040fe800078008ff */
[----:B------:R-:W-:Y:S05]  /*6360*/  LEA.HI.X R3, R72, R87, R73, 0x1, P0 ;  /* 0x0000005748037211 */ /* 0x000fea00000f0c49 */
[----:B-----5:R4:W-:Y:S04]  /*6370*/  STG.E.128 [R2.64], R32 ;  /* 0x0000002002007986 */ /* 0x0209e8000c101d06 */
.L_x_7801:
[----:B------:R-:W-:Y:S05]  /*6380*/  BSYNC B2 ;  /* 0x0000000000027941 */ /* 0x000fea0003800000 */
.L_x_7800:
        /* <DEDUP_REMOVED lines=100> */
.L_x_7813:
[----:B------:R-:W-:Y:S05]  /*69d0*/  BSYNC B0 ;  /* 0x0000000000007941 */ /* 0x000fea0003800000 */
.L_x_7812:
[C---:B------:R-:W-:Y:S04]  /*69e0*/  LEA R2, P0, R156.reuse, R88, 0x1 ;  /* 0x000000589c027211 */ /* 0x040fe800078008ff */
[----:B------:R-:W-:Y:S05]  /*69f0*/  LEA.HI.X R3, R156, R87, R67, 0x1, P0 ;  /* 0x000000579c037211 */ /* 0x000fea00000f0c43 */
[----:B-----5:R4:W-:Y:S04]  /*6a00*/  STG.E.128 [R2.64], R32 ;  /* 0x0000002002007986 */ /* 0x0209e8000c101d06 */
.L_x_7811:
[----:B------:R-:W-:Y:S05]  /*6a10*/  BSYNC B1 ;  /* 0x0000000000017941 */ /* 0x000fea0003800000 */
.L_x_7810:
        /* <DEDUP_REMOVED lines=97> */
.L_x_7815:
[----:B------:R-:W-:Y:S05]  /*7030*/  BSYNC B0 ;  /* 0x0000000000007941 */ /* 0x000fea0003800000 */
.L_x_7814:
[C---:B------:R-:W-:Y:S04]  /*7040*/  LEA R2, P0, R74.reuse, R88, 0x1 ;  /* 0x000000584a027211 */ /* 0x040fe800078008ff */
[----:B------:R-:W-:Y:S05]  /*7050*/  LEA.HI.X R3, R74, R87, R75, 0x1, P0 ;  /* 0x000000574a037211 */ /* 0x000fea00000f0c4b */
[----:B-----5:R4:W-:Y:S04]  /*7060*/  STG.E.128 [R2.64], R32 ;  /* 0x0000002002007986 */ /* 0x0209e8000c101d06 */
.L_x_7809:
[----:B------:R-:W-:Y:S05]  /*7070*/  BSYNC B2 ;  /* 0x0000000000027941 */ /* 0x000fea0003800000 */
.L_x_7808:
        /* <DEDUP_REMOVED lines=102> */
.L_x_7821:
[----:B------:R-:W-:Y:S05]  /*76e0*/  BSYNC B0 ;  /* 0x0000000000007941 */ /* 0x000fea0003800000 */
.L_x_7820:
[C---:B------:R-:W-:Y:S01]  /*76f0*/  IMAD R0, R159.reuse, c[0x0][0x19c], RZ ;  /* 0x000067009f007a24 */ /* 0x040fe200078e02ff */
[----:B--23--:R-:W-:Y:S05]  /*7700*/  MOV R89, R87 ;  /* 0x0000005700597202 */ /* 0x00cfea0000000f00 */
[----:B------:R-:W-:Y:S05]  /*7710*/  IMAD.WIDE.U32 R2, R159, c[0x0][0x198], R88 ;  /* 0x000066009f027a25 */ /* 0x000fea00078e0058 */
[----:B------:R-:W-:Y:S05]  /*7720*/  IADD3 R3, R3, R0, RZ ;  /* 0x0000000003037210 */ /* 0x000fea0007ffe0ff */
[----:B-----5:R2:W-:Y:S02]  /*7730*/  STG.E.128 [R2.64], R32 ;  /* 0x0000002002007986 */ /* 0x0205e4000c101d06 */
.L_x_7819:
[----:B------:R-:W-:Y:S05]  /*7740*/  BSYNC B1 ;  /* 0x0000000000017941 */ /* 0x000fea0003800000 */
.L_x_7818:
        /* <DEDUP_REMOVED lines=24> */
[----:B-1----:R-:W-:Y:S02]  /*78d0*/  LEA R160, P0, R89, R96, 0x1 ;  /* 0x0000006059a07211 */ /* 0x002fe400078008ff */
        /* <DEDUP_REMOVED lines=72> */
.L_x_7823:
[----:B------:R-:W-:Y:S05]  /*7d60*/  BSYNC B0 ;  /* 0x0000000000007941 */ /* 0x000fea0003800000 */
.L_x_7822:
[C---:B------:R-:W-:Y:S04]  /*7d70*/  LEA R2, P0, R79.reuse, R88, 0x1 ;  /* 0x000000584f027211 */ /* 0x040fe800078008ff */
[----:B------:R-:W-:Y:S05]  /*7d80*/  LEA.HI.X R3, R79, R87, R78, 0x1, P0 ;  /* 0x000000574f037211 */ /* 0x000fea00000f0c4e */
[----:B-----5:R2:W-:Y:S04]  /*7d90*/  STG.E.128 [R2.64], R32 ;  /* 0x0000002002007986 */ /* 0x0205e8000c101d06 */
.L_x_7817:
[----:B------:R-:W-:Y:S05]  /*7da0*/  BSYNC B2 ;  /* 0x0000000000027941 */ /* 0x000fea0003800000 */
.L_x_7816:
        /* <DEDUP_REMOVED lines=8> */
.L_x_7773:
        /* <DEDUP_REMOVED lines=10> */
.L_x_7825:
[----:B------:R-:W-:Y:S05]  /*7ed0*/  BSYNC B0 ;  /* 0x0000000000007941 */ /* 0x000fea0003800000 */
.L_x_7824:
        /* <DEDUP_REMOVED lines=16> */
.L_x_7827:
[----:B------:R-:W-:Y:S05]  /*7fe0*/  BSYNC B0 ;  /* 0x0000000000007941 */ /* 0x000fea0003800000 */
.L_x_7826:
        /* <DEDUP_REMOVED lines=16> */
.L_x_7829:
[----:B------:R-:W-:Y:S05]  /*80f0*/  BSYNC B0 ;  /* 0x0000000000007941 */ /* 0x000fea0003800000 */
.L_x_7828:
        /* <DEDUP_REMOVED lines=21> */
.L_x_7830:
[----:B------:R-:W-:Y:S05]  /*8250*/  BSYNC B0 ;  /* 0x0000000000007941 */ /* 0x000fea0003800000 */
.L_x_7791:
        /* <DEDUP_REMOVED lines=80> */
.L_x_7831:
        /* <DEDUP_REMOVED lines=9> */
.L_x_7832:
[----:B------:R-:W-:Y:S04]  /*87f0*/  IADD3 R11, R11, -0x1, RZ ;  /* 0xffffffff0b0b7810 */ /* 0x000fe80007ffe0ff */
[----:B------:R-:W-:Y:S11]  /*8800*/  ISETP.GT.AND P0, PT, R11, R61, PT ;  /* 0x0000003d0b00720c */ /* 0x000ff60003f04270 */
[----:B------:R-:W-:Y:S02]  /*8810*/  @!UPT UIADD3 URZ, URZ, URZ, URZ ;  /* 0x0000003f3f3ff290 */ /* 0x000fe4000fffe03f */
[----:B------:R-:W-:-:S05]  /*8820*/  @P0 BRA `(.L_x_7833) ;  /* 0xffff9ee000000947 */ /* 0x000fca000383ffff */
.L_x_7764:
        /* <DEDUP_REMOVED lines=81> */
[----:B------:R-:W-:Y:S01]  /*8d40*/  HADD2.F32 R13, -RZ, R8.H1_H1 ;  /* 0x30000008ff0d7230 */ /* 0x000fe20000004100 */
[----:B------:R-:W-:-:S02]  /*8d50*/  FFMA.FTZ R7, R20, R11, -R7 ;  /* 0x0000000b14077223 */ /* 0x000fc40000010807 */
[----:B------:R-:W-:Y:S01]  /*8d60*/  FFMA.FTZ R6, R14, R11, R6 ;  /* 0x0000000b0e067223 */ /* 0x000fe20000010006 */
[----:B------:R-:W-:Y:S01]  /*8d70*/  HADD2.F32 R11, -RZ, R8.H0_H0 ;  /* 0x20000008ff0b7230 */ /* 0x000fe20000004100 */
[----:B------:R-:W-:Y:S01]  /*8d80*/  FMUL.FTZ R5, R13, R2 ;  /* 0x000000020d057220 */ /* 0x000fe20000410000 */
[--C-:B------:R-:W-:Y:S01]  /*8d90*/  HADD2.F32 R8, -RZ, R22.reuse.H0_H0 ;  /* 0x20000016ff087230 */ /* 0x100fe20000004100 */
[----:B------:R-:W-:Y:S01]  /*8da0*/  F2FP.PACK_AB R9, R9, R10 ;  /* 0x0000000a0909723e */ /* 0x000fe200000000ff */
[----:B------:R-:W-:Y:S01]  /*8db0*/  HADD2.F32 R22, -RZ, R22.H1_H1 ;  /* 0x30000016ff167230 */ /* 0x000fe20000004100 */
[C---:B------:R-:W-:Y:S02]  /*8dc0*/  FMUL.FTZ R14, R11.reuse, R2 ;  /* 0x000000020b0e7220 */ /* 0x040fe40000410000 */
        /* <DEDUP_REMOVED lines=9> */
.L_x_7842:
[----:B------:R-:W-:Y:S05]  /*8e60*/  BSYNC B0 ;  /* 0x0000000000007941 */ /* 0x000fea0003800000 */
.L_x_7841:
[----:B-----5:R4:W-:Y:S02]  /*8e70*/  STS.128 [R156], R8 ;  /* 0x000000089c007388 */ /* 0x0209e40000000c00 */
.L_x_7840:
[----:B------:R-:W-:Y:S05]  /*8e80*/  BSYNC B1 ;  /* 0x0000000000017941 */ /* 0x000fea0003800000 */
.L_x_7839:
        /* <DEDUP_REMOVED lines=45> */
.L_x_7844:
[----:B------:R-:W-:Y:S05]  /*9160*/  BSYNC B0 ;  /* 0x0000000000007941 */ /* 0x000fea0003800000 */
.L_x_7843:
[----:B-----5:R1:W-:Y:S02]  /*9170*/  STS.128 [R156+0x2000], R8 ;  /* 0x002000089c007388 */ /* 0x0203e40000000c00 */
.L_x_7838:
[----:B------:R-:W-:Y:S05]  /*9180*/  BSYNC B2 ;  /* 0x0000000000027941 */ /* 0x000fea0003800000 */
.L_x_7837:
        /* <DEDUP_REMOVED lines=62> */
.L_x_7850:
[----:B------:R-:W-:Y:S05]  /*9570*/  BSYNC B0 ;  /* 0x0000000000007941 */ /* 0x000fea0003800000 */
.L_x_7849:
[----:B-----5:R4:W-:Y:S02]  /*9580*/  STS.128 [R156+0x800], R8 ;  /* 0x000800089c007388 */ /* 0x0209e40000000c00 */
.L_x_7848:
[----:B------:R-:W-:Y:S05]  /*9590*/  BSYNC B1 ;  /* 0x0000000000017941 */ /* 0x000fea0003800000 */
.L_x_7847:
        /* <DEDUP_REMOVED lines=47> */
.L_x_7852:
[----:B------:R-:W-:Y:S05]  /*9890*/  BSYNC B0 ;  /* 0x0000000000007941 */ /* 0x000fea0003800000 */
.L_x_7851:
[----:B-----5:R4:W-:Y:S02]  /*98a0*/  STS.128 [R156+0x2800], R8 ;  /* 0x002800089c007388 */ /* 0x0209e40000000c00 */
.L_x_7846:
[----:B------:R-:W-:Y:S05]  /*98b0*/  BSYNC B2 ;  /* 0x0000000000027941 */ /* 0x000fea0003800000 */
.L_x_7845:
        /* <DEDUP_REMOVED lines=22> */
[----:B------:R-:W2:Y:S04]  /*9a20*/  LDG.E.64 R4, [R34.64] ;  /* 0x0000000622047981 */ /* 0x000ea8000c1e1b00 */
[----:B------:R-:W4:Y:S01]  /*9a30*/  LDG.E.64 R6, [R32.64] ;  /* 0x0000000620067981 */ /* 0x000f22000c1e1b00 */
[----:B-----5:R-:W-:Y:S01]  /*9a40*/  MOV R24, R10 ;  /* 0x0000000a00187202 */ /* 0x020fe20000000f00 */
[----:B------:R-:W-:Y:S02]  /*9a50*/  HADD2.F32 R25, -RZ, R9.H1_H1 ;  /* 0x30000009ff197230 */ /* 0x000fe40000004100 */
[----:B------:R-:W-:Y:S02]  /*9a60*/  HADD2.F32 R22, -RZ, R11.H1_H1 ;  /* 0x3000000bff167230 */ /* 0x000fe40000004100 */
[----:B------:R-:W-:-:S02]  /*9a70*/  HADD2.F32 R26, -RZ, R9.H0_H0 ;  /* 0x20000009ff1a7230 */ /* 0x000fc40000004100 */
[----:B------:R-:W-:Y:S02]  /*9a80*/  HADD2.F32 R23, -RZ, R11.H0_H0 ;  /* 0x2000000bff177230 */ /* 0x000fe40000004100 */
[----:B--2---:R-:W-:Y:S02]  /*9a90*/  HADD2.F32 R10, -RZ, R4.H1_H1 ;  /* 0x30000004ff0a7230 */ /* 0x004fe40000004100 */
[----:B------:R-:W-:Y:S02]  /*9aa0*/  HADD2.F32 R3, -RZ, R5.H1_H1 ;  /* 0x30000005ff037230 */ /* 0x000fe40000004100 */
[----:B----4-:R-:W-:Y:S01]  /*9ab0*/  HADD2.F32 R20, -RZ, R7.H1_H1 ;  /* 0x30000007ff147230 */ /* 0x010fe20000004100 */
[-C--:B------:R-:W-:Y:S01]  /*9ac0*/  FMUL.FTZ R11, R25, R10.reuse ;  /* 0x0000000a190b7220 */ /* 0x080fe20000410000 */
[----:B------:R-:W-:Y:S01]  /*9ad0*/  HADD2.F32 R13, -RZ, R6.H1_H1 ;  /* 0x30000006ff0d7230 */ /* 0x000fe20000004100 */
[-C--:B------:R-:W-:Y:S01]  /*9ae0*/  FMUL.FTZ R9, R22, R3.reuse ;  /* 0x0000000316097220 */ /* 0x080fe20000410000 */
[----:B------:R-:W-:Y:S01]  /*9af0*/  HADD2.F32 R4, -RZ, R4.H0_H0 ;  /* 0x20000004ff047230 */ /* 0x000fe20000004100 */
[C---:B------:R-:W-:Y:S01]  /*9b00*/  FMUL.FTZ R10, R26.reuse, R10 ;  /* 0x0000000a1a0a7220 */ /* 0x040fe20000410000 */
        /* <DEDUP_REMOVED lines=26> */
.L_x_7858:
[----:B------:R-:W-:Y:S05]  /*9cb0*/  BSYNC B0 ;  /* 0x0000000000007941 */ /* 0x000fea0003800000 */
.L_x_7857:
[----:B-----5:R2:W-:Y:S02]  /*9cc0*/  STS.128 [R156+0x1000], R8 ;  /* 0x001000089c007388 */ /* 0x0205e40000000c00 */
.L_x_7856:
[----:B------:R-:W-:Y:S05]  /*9cd0*/  BSYNC B1 ;  /* 0x0000000000017941 */ /* 0x000fea0003800000 */
.L_x_7855:
        /* <DEDUP_REMOVED lines=36> */
[----:B------:R-:W-:Y:S02]  /*9f20*/  FFMA.FTZ R7, R11, R6, -R7 ;  /* 0x000000060b077223 */ /* 0x000fe40000010807 */
[----:B------:R-:W-:-:S02]  /*9f30*/  FMUL.FTZ R4, R30, R5 ;  /* 0x000000051e047220 */ /* 0x000fc40000410000 */
[C---:B------:R-:W-:Y:S02]  /*9f40*/  FMUL.FTZ R5, R20.reuse, R5 ;  /* 0x0000000514057220 */ /* 0x040fe40000410000 */
[----:B------:R-:W-:Y:S02]  /*9f50*/  FFMA.FTZ R22, R13, R6, R22 ;  /* 0x000000060d167223 */ /* 0x000fe40000010016 */
[-C--:B------:R-:W-:Y:S02]  /*9f60*/  FFMA.FTZ R4, R20, R23.reuse, -R4 ;  /* 0x0000001714047223 */ /* 0x080fe40000010804 */
[----:B------:R-:W-:Y:S01]  /*9f70*/  FFMA.FTZ R5, R30, R23, R5 ;  /* 0x000000171e057223 */ /* 0x000fe20000010005 */
[----:B------:R-:W-:-:S04]  /*9f80*/  F2FP.PACK_AB R28, R22, R7 ;  /* 0x00000007161c723e */ /* 0x000fc800000000ff */
[----:B------:R-:W-:Y:S02]  /*9f90*/  F2FP.PACK_AB R30, R5, R4 ;  /* 0x00000004051e723e */ /* 0x000fe400000000ff */
.L_x_7860:
[----:B------:R-:W-:Y:S05]  /*9fa0*/  BSYNC B0 ;  /* 0x0000000000007941 */ /* 0x000fea0003800000 */
.L_x_7859:
[----:B-----5:R1:W-:Y:S02]  /*9fb0*/  STS.128 [R156+0x3000], R28 ;  /* 0x0030001c9c007388 */ /* 0x0203e40000000c00 */
.L_x_7854:
[----:B------:R-:W-:Y:S05]  /*9fc0*/  BSYNC B2 ;  /* 0x0000000000027941 */ /* 0x000fea0003800000 */
.L_x_7853:
[----:B-1----:R-:W-:-:S04]  /*9fd0*/  IADD3 R28, R132, 0x30, RZ ;  /* 0x00000030841c7810 */ /* 0x002fc80007ffe0ff */
        /* <DEDUP_REMOVED lines=16> */
[----:B--2-4-:R2:W5:Y:S01]  /*a0e0*/  LDG.E.128 R8, [R18.64] ;  /* 0x0000000612087981 */ /* 0x014562000c1e1d00 */
        /* <DEDUP_REMOVED lines=42> */
.L_x_7865:
[----:B------:R-:W-:Y:S05]  /*a390*/  BSYNC B0 ;  /* 0x0000000000007941 */ /* 0x000fea0003800000 */
.L_x_7864:
[----:B-----5:R4:W-:Y:S02]  /*a3a0*/  STS.128 [R156+0x1800], R8 ;  /* 0x001800089c007388 */ /* 0x0209e40000000c00 */
.L_x_7863:
[----:B------:R-:W-:Y:S05]  /*a3b0*/  BSYNC B1 ;  /* 0x0000000000017941 */ /* 0x000fea0003800000 */
.L_x_7862:
        /* <DEDUP_REMOVED lines=8> */
[----:B-----5:R-:W-:Y:S02]  /*a440*/  HADD2.F32 R15, -RZ, R17.H1_H1 ;  /* 0x30000011ff0f7230 */ /* 0x020fe40000004100 */
[----:B------:R-:W-:Y:S02]  /*a450*/  HADD2.F32 R13, -RZ, R19.H1_H1 ;  /* 0x30000013ff0d7230 */ /* 0x000fe40000004100 */
[----:B------:R-:W-:Y:S02]  /*a460*/  HADD2.F32 R20, -RZ, R17.H0_H0 ;  /* 0x20000011ff147230 */ /* 0x000fe40000004100 */
[----:B------:R-:W-:-:S02]  /*a470*/  HADD2.F32 R12, -RZ, R19.H0_H0 ;  /* 0x20000013ff0c7230 */ /* 0x000fc40000004100 */
        /* <DEDUP_REMOVED lines=32> */
.L_x_7867:
[----:B------:R-:W-:Y:S05]  /*a680*/  BSYNC B0 ;  /* 0x0000000000007941 */ /* 0x000fea0003800000 */
.L_x_7866:
[----:B-----5:R2:W-:Y:S01]  /*a690*/  STS.128 [R156+0x3800], R16 ;  /* 0x003800109c007388 */ /* 0x0205e20000000c00 */
[----:B------:R-:W-:Y:S05]  /*a6a0*/  BRA `(.L_x_7861) ;  /* 0x0000353000007947 */ /* 0x000fea0003800000 */
.L_x_7836:
        /* <DEDUP_REMOVED lines=90> */
.L_x_7873:
[----:B------:R-:W-:Y:S05]  /*ac50*/  BSYNC B0 ;  /* 0x0000000000007941 */ /* 0x000fea0003800000 */
.L_x_7872:
[----:B-----5:R4:W-:Y:S02]  /*ac60*/  STS.128 [R156], R24 ;  /* 0x000000189c007388 */ /* 0x0209e40000000c00 */
.L_x_7871:
[----:B------:R-:W-:Y:S05]  /*ac70*/  BSYNC B1 ;  /* 0x0000000000017941 */ /* 0x000fea0003800000 */
.L_x_7870:
        /* <DEDUP_REMOVED lines=86> */
.L_x_7875:
[----:B------:R-:W-:Y:S05]  /*b1e0*/  BSYNC B0 ;  /* 0x0000000000007941 */ /* 0x000fea0003800000 */
.L_x_7874:
[----:B-----5:R1:W-:Y:S02]  /*b1f0*/  STS.128 [R156+0x2000], R24 ;  /* 0x002000189c007388 */ /* 0x0203e40000000c00 */
.L_x_7869:
[----:B------:R-:W-:Y:S05]  /*b200*/  BSYNC B2 ;  /* 0x0000000000027941 */ /* 0x000fea0003800000 */
.L_x_7868:
        /* <DEDUP_REMOVED lines=95> */
.L_x_7881:
[----:B------:R-:W-:Y:S05]  /*b800*/  BSYNC B0 ;  /* 0x0000000000007941 */ /* 0x000fea0003800000 */
.L_x_7880:
[----:B-----5:R4:W-:Y:S02]  /*b810*/  STS.128 [R156+0x800], R24 ;  /* 0x000800189c007388 */ /* 0x0209e40000000c00 */
.L_x_7879:
[----:B------:R-:W-:Y:S05]  /*b820*/  BSYNC B1 ;  /* 0x0000000000017941 */ /* 0x000fea0003800000 */
.L_x_7878:
        /* <DEDUP_REMOVED lines=89> */
.L_x_7883:
[----:B------:R-:W-:Y:S05]  /*bdc0*/  BSYNC B0 ;  /* 0x0000000000007941 */ /* 0x000fea0003800000 */
.L_x_7882:
[----:B-----5:R1:W-:Y:S02]  /*bdd0*/  STS.128 [R156+0x2800], R20 ;  /* 0x002800149c007388 */ /* 0x0203e40000000c00 */
.L_x_7877:
[----:B------:R-:W-:Y:S05]  /*bde0*/  BSYNC B2 ;  /* 0x0000000000027941 */ /* 0x000fea0003800000 */
.L_x_7876:
        /* <DEDUP_REMOVED lines=52> */
[----:B------:R-:W-:Y:S01]  /*c130*/  HADD2.F32 R0, -RZ, R23.H1_H1 ;  /* 0x30000017ff007230 */ /* 0x000fe20000004100 */
[----:B------:R-:W-:Y:S01]  /*c140*/  FMUL.FTZ R35, R35, R4 ;  /* 0x0000000423237220 */ /* 0x000fe20000410000 */
[----:B------:R-:W-:Y:S01]  /*c150*/  HADD2.F32 R4, -RZ, R22.H0_H0 ;  /* 0x20000016ff047230 */ /* 0x000fe20000004100 */
        /* <DEDUP_REMOVED lines=8> */
[----:B---3--:R-:W-:Y:S01]  /*c1e0*/  HADD2.F32 R4, -RZ, R8.H0_H0 ;  /* 0x20000008ff047230 */ /* 0x008fe20000004100 */
        /* <DEDUP_REMOVED lines=32> */
.L_x_7889:
[----:B------:R-:W-:Y:S05]  /*c3f0*/  BSYNC B0 ;  /* 0x0000000000007941 */ /* 0x000fea0003800000 */
.L_x_7888:
[----:B-----5:R4:W-:Y:S02]  /*c400*/  STS.128 [R156+0x1000], R24 ;  /* 0x001000189c007388 */ /* 0x0209e40000000c00 */
.L_x_7887:
[----:B------:R-:W-:Y:S05]  /*c410*/  BSYNC B1 ;  /* 0x0000000000017941 */ /* 0x000fea0003800000 */
.L_x_7886:
        /* <DEDUP_REMOVED lines=89> */
.L_x_7891:
[----:B------:R-:W-:Y:S05]  /*c9b0*/  BSYNC B0 ;  /* 0x0000000000007941 */ /* 0x000fea0003800000 */
.L_x_7890:
[----:B-----5:R4:W-:Y:S02]  /*c9c0*/  STS.128 [R156+0x3000], R24 ;  /* 0x003000189c007388 */ /* 0x0209e40000000c00 */
.L_x_7885:
[----:B------:R-:W-:Y:S05]  /*c9d0*/  BSYNC B2 ;  /* 0x0000000000027941 */ /* 0x000fea0003800000 */
.L_x_7884:
[----:B-1----:R-:W-:-:S04]  /*c9e0*/  IADD3 R28, R132, 0x30, RZ ;  /* 0x00000030841c7810 */ /* 0x002fc80007ffe0ff */
        /* <DEDUP_REMOVED lines=21> */
[----:B----4-:R-:W-:-:S03]  /*cb40*/  IMAD.WIDE R24, R7, 0x2, R18 ;  /* 0x0000000207187825 */ /* 0x010fc600078e0212 */
        /* <DEDUP_REMOVED lines=23> */
[--C-:B------:R-:W-:Y:S01]  /*ccc0*/  HADD2.F32 R6, -RZ, R7.reuse.H0_H0 ;  /* 0x20000007ff067230 */ /* 0x100fe20000004100 */
[----:B------:R-:W-:Y:S01]  /*ccd0*/  @!P1 FADD.FTZ R15, -R15, -RZ ;  /* 0x800000ff0f0f9221 */ /* 0x000fe20000010100 */
        /* <DEDUP_REMOVED lines=15> */
[----:B------:R-:W-:Y:S01]  /*cdd0*/  @!P1 FADD.FTZ R16, -R16, -RZ ;  /* 0x800000ff10109221 */ /* 0x000fe20000010100 */
[----:B---3--:R-:W-:Y:S01]  /*cde0*/  HADD2.F32 R4, -RZ, R8.H0_H0 ;  /* 0x20000008ff047230 */ /* 0x008fe20000004100 */
[----:B------:R-:W-:-:S02]  /*cdf0*/  @!P1 FADD.FTZ R17, -R17, -RZ ;  /* 0x800000ff11119221 */ /* 0x000fc40000010100 */
[----:B------:R-:W-:Y:S01]  /*ce00*/  FMUL.FTZ R6, R15, R6 ;  /* 0x000000060f067220 */ /* 0x000fe20000410000 */
[----:B------:R-:W-:Y:S02]  /*ce10*/  HADD2.F32 R15, -RZ, R20.H1_H1 ;  /* 0x30000014ff0f7230 */ /* 0x000fe40000004100 */
[----:B------:R-:W-:Y:S01]  /*ce20*/  HADD2.F32 R20, -RZ, R8.H1_H1 ;  /* 0x30000008ff147230 */ /* 0x000fe20000004100 */
[----:B------:R-:W-:Y:S01]  /*ce30*/  FMUL.FTZ R25, R25, R16 ;  /* 0x0000001019197220 */ /* 0x000fe20000410000 */
[--C-:B------:R-:W-:Y:S01]  /*ce40*/  HADD2.F32 R8, -RZ, R9.reuse.H0_H0 ;  /* 0x20000009ff087230 */ /* 0x100fe20000004100 */
        /* <DEDUP_REMOVED lines=24> */
.L_x_7895:
[----:B------:R-:W-:Y:S05]  /*cfd0*/  BSYNC B0 ;  /* 0x0000000000007941 */ /* 0x000fea0003800000 */
.L_x_7894:
[----:B-----5:R1:W-:Y:S02]  /*cfe0*/  STS.128 [R156+0x1800], R20 ;  /* 0x001800149c007388 */ /* 0x0203e40000000c00 */
.L_x_7893:
[----:B------:R-:W-:Y:S05]  /*cff0*/  BSYNC B1 ;  /* 0x0000000000017941 */ /* 0x000fea0003800000 */
.L_x_7892:
        /* <DEDUP_REMOVED lines=21> */
[----:B-12---:R-:W2:Y:S01]  /*d150*/  LDG.E.128 R16, [R16.64] ;  /* 0x0000000610107981 */ /* 0x006ea2000c1e1d00 */
        /* <DEDUP_REMOVED lines=14> */
[--C-:B------:R-:W-:Y:S02]  /*d240*/  HADD2.F32 R26, -RZ, R16.reuse.H0_H0 ;  /* 0x20000010ff1a7230 */ /* 0x100fe40000004100 */
[----:B------:R-:W-:Y:S02]  /*d250*/  HADD2.F32 R17, -RZ, R16.H1_H1 ;  /* 0x30000010ff117230 */ /* 0x000fe40000004100 */
[--C-:B---3--:R-:W-:Y:S02]  /*d260*/  HADD2.F32 R0, -RZ, R5.reuse.H0_H0 ;  /* 0x20000005ff007230 */ /* 0x108fe40000004100 */
[----:B------:R-:W-:-:S02]  /*d270*/  HADD2.F32 R5, -RZ, R5.H1_H1 ;  /* 0x30000005ff057230 */ /* 0x000fc40000004100 */
[--C-:B------:R-:W-:Y:S02]  /*d280*/  HADD2.F32 R3, -RZ, R4.reuse.H0_H0 ;  /* 0x20000004ff037230 */ /* 0x100fe40000004100 */
        /* <DEDUP_REMOVED lines=16> */
[----:B------:R-:W-:Y:S02]  /*d390*/  @!P0 FADD.FTZ R6, -R6, -RZ ;  /* 0x800000ff06068221 */ /* 0x000fe40000010100 */
[----:B------:R-:W-:Y:S02]  /*d3a0*/  @!P0 FADD.FTZ R7, -R7, -RZ ;  /* 0x800000ff07078221 */ /* 0x000fe40000010100 */
[----:B------:R-:W-:Y:S01]  /*d3b0*/  FMUL.FTZ R17, R17, R12 ;  /* 0x0000000c11117220 */ /* 0x000fe20000410000 */
[----:B----4-:R-:W-:Y:S01]  /*d3c0*/  HADD2.F32 R12, -RZ, R8.H0_H0 ;  /* 0x20000008ff0c7230 */ /* 0x010fe20000004100 */
[----:B------:R-:W-:Y:S01]  /*d3d0*/  FMUL.FTZ R4, R5, R4 ;  /* 0x0000000405047220 */ /* 0x000fe20000410000 */
[----:B-----5:R-:W-:Y:S01]  /*d3e0*/  HADD2.F32 R5, -RZ, R20.H0_H0 ;  /* 0x20000014ff057230 */ /* 0x020fe20000004100 */
[----:B------:R-:W-:Y:S01]  /*d3f0*/  FMUL.FTZ R6, R3, R6 ;  /* 0x0000000603067220 */ /* 0x000fe20000410000 */
[----:B------:R-:W-:Y:S01]  /*d400*/  HADD2.F32 R3, -RZ, R9.H0_H0 ;  /* 0x20000009ff037230 */ /* 0x000fe20000004100 */
[----:B------:R-:W-:Y:S01]  /*d410*/  FMUL.FTZ R7, R0, R7 ;  /* 0x0000000700077220 */ /* 0x000fe20000410000 */
[----:B------:R-:W-:Y:S01]  /*d420*/  HADD2.F32 R0, -RZ, R21.H0_H0 ;  /* 0x20000015ff007230 */ /* 0x000fe20000004100 */
[----:B------:R-:W-:Y:S01]  /*d430*/  @!P0 FADD.FTZ R13, -R13, -RZ ;  /* 0x800000ff0d0d8221 */ /* 0x000fe20000010100 */
[----:B------:R-:W-:Y:S01]  /*d440*/  HADD2.F32 R18, -RZ, R18.H1_H1 ;  /* 0x30000012ff127230 */ /* 0x000fe20000004100 */
[----:B------:R-:W-:Y:S01]  /*d450*/  FFMA.FTZ R5, R5, R12, R26 ;  /* 0x0000000c05057223 */ /* 0x000fe2000001001a */
[--C-:B------:R-:W-:Y:S01]  /*d460*/  HADD2.F32 R19, -RZ, R11.reuse.H0_H0 ;  /* 0x2000000bff137230 */ /* 0x100fe20000004100 */
[----:B------:R-:W-:Y:S01]  /*d470*/  FFMA.FTZ R0, R0, R3, R15 ;  /* 0x0000000300007223 */ /* 0x000fe2000001000f */
[----:B------:R-:W-:-:S02]  /*d480*/  HADD2.F32 R16, -RZ, R11.H1_H1 ;  /* 0x3000000bff107230 */ /* 0x000fc40000004100 */
        /* <DEDUP_REMOVED lines=21> */
.L_x_7897:
[----:B------:R-:W-:Y:S05]  /*d5e0*/  BSYNC B0 ;  /* 0x0000000000007941 */ /* 0x000fea0003800000 */
.L_x_7896:
[----:B-----5:R1:W-:Y:S01]  /*d5f0*/  STS.128 [R156+0x3800], R20 ;  /* 0x003800149c007388 */ /* 0x0203e20000000c00 */
[----:B------:R-:W-:Y:S05]  /*d600*/  BRA `(.L_x_7861) ;  /* 0x000005d000007947 */ /* 0x000fea0003800000 */
.L_x_7835:
        /* <DEDUP_REMOVED lines=20> */
.L_x_7899:
[----:B------:R-:W-:Y:S05]  /*d750*/  BSYNC B0 ;  /* 0x0000000000007941 */ /* 0x000fea0003800000 */
.L_x_7898:
        /* <DEDUP_REMOVED lines=22> */
.L_x_7901:
[----:B------:R-:W-:Y:S05]  /*d8c0*/  BSYNC B0 ;  /* 0x0000000000007941 */ /* 0x000fea0003800000 */
.L_x_7900:
        /* <DEDUP_REMOVED lines=23> */
.L_x_7903:
[----:B------:R-:W-:Y:S05]  /*da40*/  BSYNC B0 ;  /* 0x0000000000007941 */ /* 0x000fea0003800000 */
.L_x_7902:
        /* <DEDUP_REMOVED lines=25> */
.L_x_7861:
[----:B------:R-:W-:Y:S05]  /*dbe0*/  BSYNC B3 ;  /* 0x0000000000037941 */ /* 0x000fea0003800000 */
.L_x_7834:
        /* <DEDUP_REMOVED lines=24> */
.L_x_7905:
[----:B------:R-:W-:Y:S05]  /*dd70*/  BSYNC B0 ;  /* 0x0000000000007941 */ /* 0x000fea0003800000 */
.L_x_7904:
[----:B------:R-:W-:Y:S01]  /*dd80*/  ISETP.GE.AND P0, PT, R2, R5, PT ;  /* 0x000000050200720c */ /* 0x000fe20003f06270 */
[----:B------:R-:W-:-:S12]  /*dd90*/  BSSY B0, `(.L_x_7906) ;  /* 0x0000015000007945 */ /* 0x000fd80003800000 */
[----:B------:R-:W-:Y:S05]  /*dda0*/  @P0 BRA `(.L_x_7907) ;  /* 0x0000013000000947 */ /* 0x000fea0003800000 */
[C---:B------:R-:W-:Y:S02]  /*ddb0*/  LOP3.LUT R0, R157.reuse, 0x1, RZ, 0xc0, !PT ;  /* 0x000000019d007812 */ /* 0x040fe400078ec0ff */
[----:B------:R-:W-:Y:S02]  /*ddc0*/  LOP3.LUT P0, RZ, R157, 0x2, RZ, 0xc0, !PT ;  /* 0x000000029dff7812 */ /* 0x000fe4000780c0ff */
[----:B------:R-:W-:-:S11]  /*ddd0*/  ISETP.NE.U32.AND P1, PT, R0, 0x1, PT ;  /* 0x000000010000780c */ /* 0x000fd60003f25070 */
[C---:B--2---:R-:W-:Y:S02]  /*dde0*/  @P0 IADD3 R7, P2, R149.reuse, R136, RZ ;  /* 0x0000008895070210 */ /* 0x044fe40007f5e0ff */
        /* <DEDUP_REMOVED lines=15> */
.L_x_7907:
[----:B------:R-:W-:Y:S05]  /*dee0*/  BSYNC B0 ;  /* 0x0000000000007941 */ /* 0x000fea0003800000 */
.L_x_7906:
[----:B------:R-:W-:Y:S01]  /*def0*/  ISETP.GE.AND P0, PT, R14, R5, PT ;  /* 0x000000050e00720c */ /* 0x000fe20003f06270 */
[----:B------:R-:W-:-:S12]  /*df00*/  BSSY B0, `(.L_x_7908) ;  /* 0x0000019000007945 */ /* 0x000fd80003800000 */
[----:B------:R-:W-:Y:S05]  /*df10*/  @P0 BRA `(.L_x_7909) ;  /* 0x0000017000000947 */ /* 0x000fea0003800000 */
[C---:B------:R-:W-:Y:S01]  /*df20*/  LOP3.LUT R0, R157.reuse, 0x1, RZ, 0xc0, !PT ;  /* 0x000000019d007812 */ /* 0x040fe200078ec0ff */
[----:B--2---:R-:W-:Y:S01]  /*df30*/  IMAD.MOV.U32 R9, RZ, RZ, c[0x0][0x198] ;  /* 0x00006600ff097624 */ /* 0x004fe200078e00ff */
[----:B------:R-:W-:Y:S02]  /*df40*/  LOP3.LUT P0, RZ, R157, 0x2, RZ, 0xc0, !PT ;  /* 0x000000029dff7812 */ /* 0x000fe4000780c0ff */
[----:B------:R-:W-:Y:S01]  /*df50*/  ISETP.NE.U32.AND P1, PT, R0, 0x1, PT ;  /* 0x000000010000780c */ /* 0x000fe20003f25070 */
[----:B------:R-:W-:Y:S02]  /*df60*/  IMAD.MOV.U32 R0, RZ, RZ, 0x5 ;  /* 0x00000005ff007424 */ /* 0x000fe400078e00ff */
[----:B------:R-:W-:-:S03]  /*df70*/  IMAD.SHL.U32 R7, R9, 0x20, RZ ;  /* 0x0000002009077824 */ /* 0x000fc600078e00ff */
[----:B------:R-:W-:-:S05]  /*df80*/  SHF.L.U64.HI R0, R9, R0, c[0x0][0x19c] ;  /* 0x0000670009007619 */ /* 0x000fca0000010200 */
[C---:B------:R-:W-:Y:S02]  /*df90*/  @P0 IADD3 R9, P2, R7.reuse, R136, RZ ;  /* 0x0000008807090210 */ /* 0x040fe40007f5e0ff */
        /* <DEDUP_REMOVED lines=15> */
.L_x_7909:
[----:B------:R-:W-:Y:S05]  /*e090*/  BSYNC B0 ;  /* 0x0000000000007941 */ /* 0x000fea0003800000 */
.L_x_7908:
        /* <DEDUP_REMOVED lines=29> */
.L_x_7911:
[----:B------:R-:W-:Y:S05]  /*e270*/  BSYNC B0 ;  /* 0x0000000000007941 */ /* 0x000fea0003800000 */
.L_x_7910:
[----:B------:R-:W-:Y:S01]  /*e280*/  IMAD R112, R112, c[0x0][0x320], RZ ;  /* 0x0000c80070707a24 */ /* 0x000fe200078e02ff */
[----:B------:R-:W0:Y:S01]  /*e290*/  LDGDEPBAR ;  /* 0x00000000000079af */ /* 0x000e220000000000 */
[----:B------:R-:W-:-:S04]  /*e2a0*/  IMAD.WIDE.U32 R134, R153, c[0x0][0x320], R134 ;  /* 0x0000c80099867a25 */ /* 0x000fc800078e0086 */
[----:B------:R-:W-:Y:S01]  /*e2b0*/  IMAD R112, R153, c[0x0][0x324], R112 ;  /* 0x0000c90099707a24 */ /* 0x000fe200078e0270 */
[----:B-12---:R-:W-:-:S03]  /*e2c0*/  LEA R6, P0, R134, c[0x0][0x318], 0x2 ;  /* 0x0000c60086067a11 */ /* 0x006fc600078010ff */
        /* <DEDUP_REMOVED lines=9> */
[C---:B------:R-:W-:Y:S02]  /*e360*/  LEA R168, P0, R104.reuse, c[0x0][0x170], 0x1 ;  /* 0x00005c0068a87a11 */ /* 0x040fe400078008ff */
        /* <DEDUP_REMOVED lines=24> */
.L_x_7913:
[----:B-1----:R-:W-:Y:S05]  /*e4f0*/  BSYNC B0 ;  /* 0x0000000000007941 */ /* 0x002fea0003800000 */
.L_x_7912:
        /* <DEDUP_REMOVED lines=22> */
.L_x_7915:
[----:B------:R-:W-:Y:S05]  /*e660*/  BSYNC B0 ;  /* 0x0000000000007941 */ /* 0x000fea0003800000 */
.L_x_7914:
        /* <DEDUP_REMOVED lines=26> */
.L_x_7917:
[----:B------:R-:W-:Y:S05]  /*e810*/  BSYNC B0 ;  /* 0x0000000000007941 */ /* 0x000fea0003800000 */
.L_x_7916:
        /* <DEDUP_REMOVED lines=28> */
.L_x_7919:
[----:B------:R-:W-:Y:S05]  /*e9e0*/  BSYNC B0 ;  /* 0x0000000000007941 */ /* 0x000fea0003800000 */
.L_x_7918:
[----:B--2---:R-:W-:Y:S01]  /*e9f0*/  LEA.HI R5, R58, R58, RZ, 0x1 ;  /* 0x0000003a3a057211 */ /* 0x004fe200078f08ff */
        /* <DEDUP_REMOVED lines=14> */
[----:B------:R-:W-:Y:S01]  /*eae0*/  I2F R47, R42 ;  /* 0x0000002a002f7306 */ /* 0x000fe20000201400 */
[----:B------:R-:W-:-:S02]  /*eaf0*/  SHF.R.U32.HI R5, RZ, 0x3, R5 ;  /* 0x00000003ff057819 */ /* 0x000fc40000011605 */
[----:B------:R-:W-:Y:S02]  /*eb00*/  LOP3.LUT R2, R59, 0x8, R2, 0xf8, !PT ;  /* 0x000000083b027812 */ /* 0x000fe400078ef802 */
[----:B------:R-:W-:Y:S02]  /*eb10*/  SHF.R.U32.HI R59, RZ, 0x3, R59 ;  /* 0x00000003ff3b7819 */ /* 0x000fe4000001163b */
[----:B------:R-:W-:Y:S01]  /*eb20*/  LOP3.LUT R145, R132, R5, RZ, 0x3c, !PT ;  /* 0x0000000584917212 */ /* 0x000fe200078e3cff */
[----:B------:R-:W-:Y:S01]  /*eb30*/  IMAD R5, R52, 0x400, R41 ;  /* 0x0000040034057824 */ /* 0x000fe200078e0229 */
[----:B------:R-:W-:Y:S01]  /*eb40*/  LOP3.LUT R40, R2, R59, RZ, 0x3c, !PT ;  /* 0x0000003b02287212 */ /* 0x000fe200078e3cff */
[----:B------:R-:W-:Y:S01]  /*eb50*/  IMAD R52, R52, 0x10, R57 ;  /* 0x0000001034347824 */ /* 0x000fe200078e0239 */
[----:B------:R-:W-:Y:S01]  /*eb60*/  IADD3 R46, R42, 0x9, RZ ;  /* 0x000000092a2e7810 */ /* 0x000fe20007ffe0ff */
[----:B------:R-:W-:Y:S02]  /*eb70*/  IMAD R145, R58, 0x200, R145 ;  /* 0x000002003a917824 */ /* 0x000fe400078e0291 */
[----:B------:R-:W-:Y:S01]  /*eb80*/  IMAD.IADD R146, R40, 0x1, R5 ;  /* 0x0000000128927824 */ /* 0x000fe200078e0205 */
[----:B------:R-:W-:Y:S01]  /*eb90*/  IADD3 R103, R52, 0x1, R161 ;  /* 0x0000000134677810 */ /* 0x000fe20007ffe0a1 */
[----:B------:R-:W-:-:S02]  /*eba0*/  IMAD.SHL.U32 R145, R145, 0x2, RZ ;  /* 0x0000000291917824 */ /* 0x000fc400078e00ff */
[----:B------:R-:W-:Y:S01]  /*ebb0*/  IMAD.SHL.U32 R146, R146, 0x2, RZ ;  /* 0x0000000292927824 */ /* 0x000fe200078e00ff */
[----:B------:R-:W-:Y:S02]  /*ebc0*/  IADD3 R103, R54, R103, -R152 ;  /* 0x0000006736677210 */ /* 0x000fe40007ffe898 */
[----:B------:R-:W-:Y:S01]  /*ebd0*/  LDSM.16.M88.4 R20, [R145+0x4800] ;  /* 0x004800009114783b */ /* 0x000fe20000000200 */
[----:B------:R-:W-:Y:S01]  /*ebe0*/  IADD3 R2, R145, 0x4000, RZ ;  /* 0x0000400091027810 */ /* 0x000fe20007ffe0ff */
[--C-:B------:R-:W-:Y:S01]  /*ebf0*/  IMAD R144, R45, 0x2, R146.reuse ;  /* 0x000000022d907824 */ /* 0x100fe200078e0292 */
[----:B------:R-:W-:Y:S01]  /*ec00*/  IADD3 R143, R145, 0x4020, RZ ;  /* 0x00004020918f7810 */ /* 0x000fe20007ffe0ff */
[----:B------:R-:W2:Y:S01]  /*ec10*/  LDSM.16.M88.4 R72, [R146] ;  /* 0x000000009248783b */ /* 0x000ea20000000200 */
[----:B------:R-:W-:Y:S01]  /*ec20*/  @P1 IADD3 R143, R2, -0x20, RZ ;  /* 0xffffffe0028f1810 */ /* 0x000fe20007ffe0ff */
[----:B------:R-:W-:Y:S01]  /*ec30*/  IMAD.MOV.U32 R2, RZ, RZ, 0x40 ;  /* 0x00000040ff027424 */ /* 0x000fe200078e00ff */
[----:B------:R-:W-:Y:S01]  /*ec40*/  IADD3 R103, R103, c[0x0][0x2e8], RZ ;  /* 0x0000ba0067677a10 */ /* 0x000fe20007ffe0ff */
[----:B------:R-:W5:Y:S01]  /*ec50*/  LDSM.16.M88.4 R28, [R145+0x4000] ;  /* 0x00400000911c783b */ /* 0x000f620000000200 */
[----:B------:R-:W-:Y:S01]  /*ec60*/  IMAD R142, R43, 0x2, R146 ;  /* 0x000000022b8e7824 */ /* 0x000fe200078e0292 */
[----:B------:R-:W-:Y:S01]  /*ec70*/  IADD3 R135, R143, 0x800, RZ ;  /* 0x000008008f877810 */ /* 0x000fe20007ffe0ff */
[----:B------:R-:W-:Y:S01]  /*ec80*/  IMAD R141, R43, 0x2, R144 ;  /* 0x000000022b8d7824 */ /* 0x000fe200078e0290 */
[----:B------:R-:W1:Y:S01]  /*ec90*/  LDSM.16.M88.4 R12, [R145+0x5000] ;  /* 0x00500000910c783b */ /* 0x000e620000000200 */
[----:B------:R-:W-:-:S02]  /*eca0*/  SEL R2, R2, 0xffffffc0, !P2 ;  /* 0xffffffc002027807 */ /* 0x000fc40005000000 */
[C---:B------:R-:W-:Y:S01]  /*ecb0*/  IADD3 R134, R143.reuse, 0x1000, RZ ;  /* 0x000010008f867810 */ /* 0x040fe20007ffe0ff */
[----:B------:R-:W-:Y:S01]  /*ecc0*/  LDSM.16.M88.4 R64, [R144] ;  /* 0x000000009040783b */ /* 0x000fe20000000200 */
[----:B------:R-:W-:Y:S01]  /*ecd0*/  IADD3 R133, R143, 0x1800, RZ ;  /* 0x000018008f857810 */ /* 0x000fe20007ffe0ff */
[----:B------:R-:W-:Y:S01]  /*ece0*/  IMAD.IADD R139, R145, 0x1, R2 ;  /* 0x00000001918b7824 */ /* 0x000fe200078e0202 */
[----:B------:R-:W-:Y:S01]  /*ecf0*/  IADD3 R131, R143, 0x2000, RZ ;  /* 0x000020008f837810 */ /* 0x000fe20007ffe0ff */
[----:B------:R-:W3:Y:S01]  /*ed00*/  LDSM.16.M88.4 R4, [R143+0x800] ;  /* 0x000800008f04783b */ /* 0x000ee20000000200 */
[----:B------:R-:W-:Y:S01]  /*ed10*/  IMAD.IADD R132, R2, 0x1, R143 ;  /* 0x0000000102847824 */ /* 0x000fe200078e028f */
[----:B------:R-:W-:Y:S02]  /*ed20*/  LOP3.LUT R2, R40, R41, RZ, 0xfc, !PT ;  /* 0x0000002928027212 */ /* 0x000fe400078efcff */
[----:B------:R-:W4:Y:S01]  /*ed30*/  LDSM.16.M88.4 R80, [R143] ;  /* 0x000000008f50783b */ /* 0x000f220000000200 */
[----:B------:R-:W-:-:S02]  /*ed40*/  IADD3 R40, R42, 0x10, RZ ;  /* 0x000000102a287810 */ /* 0x000fc40007ffe0ff */
[C---:B------:R-:W-:Y:S01]  /*ed50*/  IADD3 R130, R143.reuse, 0x2800, RZ ;  /* 0x000028008f827810 */ /* 0x040fe20007ffe0ff */
[----:B------:R-:W1:Y:S01]  /*ed60*/  LDSM.16.M88.4 R84, [R145+0x5800] ;  /* 0x005800009154783b */ /* 0x000e620000000200 */
[C---:B------:R-:W-:Y:S02]  /*ed70*/  IADD3 R129, R143.reuse, 0x3000, RZ ;  /* 0x000030008f817810 */ /* 0x040fe40007ffe0ff */
[----:B------:R-:W-:Y:S01]  /*ed80*/  IADD3 R128, R143, 0x3800, RZ ;  /* 0x000038008f807810 */ /* 0x000fe20007ffe0ff */
[----:B------:R-:W1:Y:S04]  /*ed90*/  LDSM.16.M88.4 R60, [R143+0x1000] ;  /* 0x001000008f3c783b */ /* 0x000e680000000200 */
[----:B---3--:R-:W-:Y:S04]  /*eda0*/  LDSM.16.M88.4 R36, [R139+0x4000] ;  /* 0x004000008b24783b */ /* 0x008fe80000000200 */
[----:B------:R-:W3:Y:S01]  /*edb0*/  LDSM.16.M88.4 R48, [R142] ;  /* 0x000000008e30783b */ /* 0x000ee20000000200 */
[C---:B--2---:R-:W-:Y:S03]  /*edc0*/  HMMA.16816.F32 R24, R72.reuse, R20, RZ ;  /* 0x000000144818723c */ /* 0x044fe600000018ff */
[----:B------:R-:W2:Y:S04]  /*edd0*/  LDSM.16.M88.4 R68, [R143+0x1800] ;  /* 0x001800008f44783b */ /* 0x000ea80000000200 */
[----:B------:R-:W2:Y:S01]  /*ede0*/  LDSM.16.M88.4 R8, [R139+0x4800] ;  /* 0x004800008b08783b */ /* 0x000ea20000000200 */
[C---:B------:R-:W-:Y:S08]  /*edf0*/  HMMA.16816.F32 R20, R72.reuse, R22, RZ ;  /* 0x000000164814723c */ /* 0x040ff000000018ff */
[C---:B-----5:R-:W-:Y:S08]  /*ee00*/  HMMA.16816.F32 R32, R72.reuse, R28, RZ ;  /* 0x0000001c4820723c */ /* 0x060ff000000018ff */
[C---:B------:R-:W-:Y:S08]  /*ee10*/  HMMA.16816.F32 R28, R72.reuse, R30, RZ ;  /* 0x0000001e481c723c */ /* 0x040ff000000018ff */
[C---:B-1----:R-:W-:Y:S08]  /*ee20*/  HMMA.16816.F32 R16, R72.reuse, R12, RZ ;  /* 0x0000000c4810723c */ /* 0x042ff000000018ff */
[----:B------:R-:W-:Y:S08]  /*ee30*/  HMMA.16816.F32 R12, R72, R14, RZ ;  /* 0x0000000e480c723c */ /* 0x000ff000000018ff */
[C---:B------:R-:W-:Y:S08]  /*ee40*/  HMMA.16816.F32 R24, R64.reuse, R4, R24 ;  /* 0x000000044018723c */ /* 0x040ff00000001818 */
[C---:B------:R-:W-:Y:S01]  /*ee50*/  HMMA.16816.F32 R20, R64.reuse, R6, R20 ;  /* 0x000000064014723c */ /* 0x040fe20000001814 */
[----:B------:R-:W1:Y:S07]  /*ee60*/  LDSM.16.M88.4 R4, [R139+0x5000] ;  /* 0x005000008b04783b */ /* 0x000e6e0000000200 */
[C---:B----4-:R-:W-:Y:S08]  /*ee70*/  HMMA.16816.F32 R32, R64.reuse, R80, R32 ;  /* 0x000000504020723c */ /* 0x050ff00000001820 */
[----:B------:R-:W-:Y:S01]  /*ee80*/  HMMA.16816.F32 R28, R64, R82, R28 ;  /* 0x00000052401c723c */ /* 0x000fe2000000181c */
[----:B------:R-:W-:Y:S07]  /*ee90*/  LDSM.16.M88.4 R80, [R132+0x1800] ;  /* 0x001800008450783b */ /* 0x000fee0000000200 */
[C---:B------:R-:W-:Y:S08]  /*eea0*/  HMMA.16816.F32 R76, R72.reuse, R84, RZ ;  /* 0x00000054484c723c */ /* 0x040ff000000018ff */
[----:B------:R-:W-:Y:S01]  /*eeb0*/  HMMA.16816.F32 R72, R72, R86, RZ ;  /* 0x000000564848723c */ /* 0x000fe200000018ff */
[----:B------:R-:W-:Y:S07]  /*eec0*/  LDSM.16.M88.4 R84, [R141] ;  /* 0x000000008d54783b */ /* 0x000fee0000000200 */
[C---:B------:R-:W-:Y:S08]  /*eed0*/  HMMA.16816.F32 R16, R64.reuse, R60, R16 ;  /* 0x0000003c4010723c */ /* 0x040ff00000001810 */
[----:B------:R-:W-:Y:S01]  /*eee0*/  HMMA.16816.F32 R12, R64, R62, R12 ;  /* 0x0000003e400c723c */ /* 0x000fe2000000180c */
[----:B------:R-:W4:Y:S07]  /*eef0*/  LDSM.16.M88.4 R60, [R139+0x5800] ;  /* 0x005800008b3c783b */ /* 0x000f2e0000000200 */
[C---:B---3--:R-:W-:Y:S08]  /*ef00*/  HMMA.16816.F32 R32, R48.reuse, R36, R32 ;  /* 0x000000243020723c */ /* 0x048ff00000001820 */
[----:B------:R-:W-:Y:S01]  /*ef10*/  HMMA.16816.F32 R28, R48, R38, R28 ;  /* 0x00000026301c723c */ /* 0x000fe2000000181c */
[----:B------:R-:W3:Y:S07]  /*ef20*/  LDSM.16.M88.4 R36, [R132] ;  /* 0x000000008424783b */ /* 0x000eee0000000200 */
[C---:B--2---:R-:W-:Y:S08]  /*ef30*/  HMMA.16816.F32 R76, R64.reuse, R68, R76 ;  /* 0x00000044404c723c */ /* 0x044ff0000000184c */
[----:B------:R-:W-:Y:S01]  /*ef40*/  HMMA.16816.F32 R72, R64, R70, R72 ;  /* 0x000000464048723c */ /* 0x000fe20000001848 */
[----:B------:R-:W-:Y:S04]  /*ef50*/  LDSM.16.M88.4 R64, [R145+0x6000] ;  /* 0x006000009140783b */ /* 0x000fe80000000200 */
[----:B------:R-:W-:Y:S03]  /*ef60*/  LDSM.16.M88.4 R68, [R146+0x2000] ;  /* 0x002000009244783b */ /* 0x000fe60000000200 */
[C---:B------:R-:W-:Y:S08]  /*ef70*/  HMMA.16816.F32 R24, R48.reuse, R8, R24 ;  /* 0x000000083018723c */ /* 0x040ff00000001818 */
[C---:B------:R-:W-:Y:S01]  /*ef80*/  HMMA.16816.F32 R20, R48.reuse, R10, R20 ;  /* 0x0000000a3014723c */ /* 0x040fe20000001814 */
[----:B------:R-:W2:Y:S07]  /*ef90*/  LDSM.16.M88.4 R8, [R132+0x800] ;  /* 0x000800008408783b */ /* 0x000eae0000000200 */
[C---:B-1----:R-:W-:Y:S08]  /*efa0*/  HMMA.16816.F32 R16, R48.reuse, R4, R16 ;  /* 0x000000043010723c */ /* 0x042ff00000001810 */
[C---:B------:R-:W-:Y:S01]  /*efb0*/  HMMA.16816.F32 R12, R48.reuse, R6, R12 ;  /* 0x00000006300c723c */ /* 0x040fe2000000180c */
[----:B------:R-:W1:Y:S07]  /*efc0*/  LDSM.16.M88.4 R4, [R132+0x1000] ;  /* 0x001000008404783b */ /* 0x000e6e0000000200 */
[C---:B----4-:R-:W-:Y:S08]  /*efd0*/  HMMA.16816.F32 R76, R48.reuse, R60, R76 ;  /* 0x0000003c304c723c */ /* 0x050ff0000000184c */
[----:B------:R-:W-:Y:S01]  /*efe0*/  HMMA.16816.F32 R72, R48, R62, R72 ;  /* 0x0000003e3048723c */ /* 0x000fe20000001848 */
[----:B------:R-:W4:Y:S04]  /*eff0*/  LDSM.16.M88.4 R60, [R145+0x6800] ;  /* 0x00680000913c783b */ /* 0x000f280000000200 */
[----:B------:R-:W5:Y:S03]  /*f000*/  LDSM.16.M88.4 R48, [R145+0x7000] ;  /* 0x007000009130783b */ /* 0x000f660000000200 */
[C---:B---3--:R-:W-:Y:S08]  /*f010*/  HMMA.16816.F32 R32, R84.reuse, R36, R32 ;  /* 0x000000245420723c */ /* 0x048ff00000001820 */
        /* <DEDUP_REMOVED lines=8> */
[C---:B------:R-:W-:Y:S08]  /*f0a0*/  HMMA.16816.F32 R76, R84.reuse, R80, R76 ;  /* 0x00000050544c723c */ /* 0x040ff0000000184c */
[----:B------:R-:W-:Y:S01]  /*f0b0*/  HMMA.16816.F32 R72, R84, R82, R72 ;  /* 0x000000525448723c */ /* 0x000fe20000001848 */
[----:B------:R-:W2:Y:S04]  /*f0c0*/  LDSM.16.M88.4 R80, [R143+0x2800] ;  /* 0x002800008f50783b */ /* 0x000ea80000000200 */
[----:B------:R-:W-:Y:S03]  /*f0d0*/  LDSM.16.M88.4 R84, [R143+0x3800] ;  /* 0x003800008f54783b */ /* 0x000fe60000000200 */
[C---:B------:R-:W-:Y:S08]  /*f0e0*/  HMMA.16816.F32 R32, R68.reuse, R64, R32 ;  /* 0x000000404420723c */ /* 0x040ff00000001820 */
[C---:B------:R-:W-:Y:S01]  /*f0f0*/  HMMA.16816.F32 R28, R68.reuse, R66, R28 ;  /* 0x00000042441c723c */ /* 0x040fe2000000181c */
[----:B------:R-:W-:Y:S07]  /*f100*/  LDSM.16.M88.4 R64, [R139+0x6000] ;  /* 0x006000008b40783b */ /* 0x000fee0000000200 */
[C---:B----4-:R-:W-:Y:S08]  /*f110*/  HMMA.16816.F32 R24, R68.reuse, R60, R24 ;  /* 0x0000003c4418723c */ /* 0x050ff00000001818 */
[C---:B------:R-:W-:Y:S01]  /*f120*/  HMMA.16816.F32 R20, R68.reuse, R62, R20 ;  /* 0x0000003e4414723c */ /* 0x040fe20000001814 */
[----:B------:R-:W3:Y:S07]  /*f130*/  LDSM.16.M88.4 R60, [R142+0x2000] ;  /* 0x002000008e3c783b */ /* 0x000eee0000000200 */
[C---:B-----5:R-:W-:Y:S08]  /*f140*/  HMMA.16816.F32 R16, R68.reuse, R48, R16 ;  /* 0x000000304410723c */ /* 0x060ff00000001810 */
[----:B------:R-:W-:Y:S01]  /*f150*/  HMMA.16816.F32 R12, R68, R50, R12 ;  /* 0x00000032440c723c */ /* 0x000fe2000000180c */
[----:B------:R-:W4:Y:S07]  /*f160*/  LDSM.16.M88.4 R48, [R143+0x3000] ;  /* 0x003000008f30783b */ /* 0x000f2e0000000200 */
[----:B-1----:R-:W-:Y:S08]  /*f170*/  HMMA.16816.F32 R32, R8, R4, R32 ;  /* 0x000000040820723c */ /* 0x002ff00000001820 */
[C---:B------:R-:W-:Y:S08]  /*f180*/  HMMA.16816.F32 R76, R68.reuse, R36, R76 ;  /* 0x00000024444c723c */ /* 0x040ff0000000184c */
[----:B------:R-:W-:Y:S01]  /*f190*/  HMMA.16816.F32 R72, R68, R38, R72 ;  /* 0x000000264448723c */ /* 0x000fe20000001848 */
[----:B------:R-:W1:Y:S07]  /*f1a0*/  LDSM.16.M88.4 R36, [R139+0x6800] ;  /* 0x006800008b24783b */ /* 0x000e6e0000000200 */
[C---:B------:R-:W-:Y:S01]  /*f1b0*/  HMMA.16816.F32 R28, R8.reuse, R6, R28 ;  /* 0x00000006081c723c */ /* 0x040fe2000000181c */
[----:B------:R-:W-:Y:S07]  /*f1c0*/  LDSM.16.M88.4 R4, [R141+0x2000] ;  /* 0x002000008d04783b */ /* 0x000fee0000000200 */
[----:B--2---:R-:W-:Y:S01]  /*f1d0*/  HMMA.16816.F32 R68, R8, R80, R24 ;  /* 0x000000500844723c */ /* 0x004fe20000001818 */
[----:B------:R-:W2:Y:S07]  /*f1e0*/  LDSM.16.M88.4 R24, [R132+0x2000] ;  /* 0x002000008418783b */ /* 0x000eae0000000200 */
[C---:B---3--:R-:W-:Y:S08]  /*f1f0*/  HMMA.16816.F32 R32, R60.reuse, R64, R32 ;  /* 0x000000403c20723c */ /* 0x048ff00000001820 */
[----:B------:R-:W-:Y:S08]  /*f200*/  HMMA.16816.F32 R28, R60, R66, R28 ;  /* 0x000000423c1c723c */ /* 0x000ff0000000181c */
[C---:B------:R-:W-:Y:S08]  /*f210*/  HMMA.16816.F32 R20, R8.reuse, R82, R20 ;  /* 0x000000520814723c */ /* 0x040ff00000001814 */
[C---:B----4-:R-:W-:Y:S08]  /*f220*/  HMMA.16816.F32 R16, R8.reuse, R48, R16 ;  /* 0x000000300810723c */ /* 0x050ff00000001810 */
[C---:B------:R-:W-:Y:S01]  /*f230*/  HMMA.16816.F32 R12, R8.reuse, R50, R12 ;  /* 0x00000032080c723c */ /* 0x040fe2000000180c */
[----:B------:R-:W3:Y:S07]  /*f240*/  LDSM.16.M88.4 R48, [R132+0x2800] ;  /* 0x002800008430783b */ /* 0x000eee0000000200 */
[C---:B------:R-:W-:Y:S08]  /*f250*/  HMMA.16816.F32 R76, R8.reuse, R84, R76 ;  /* 0x00000054084c723c */ /* 0x040ff0000000184c */
[----:B------:R-:W-:Y:S01]  /*f260*/  HMMA.16816.F32 R72, R8, R86, R72 ;  /* 0x000000560848723c */ /* 0x000fe20000001848 */
[----:B------:R-:W4:Y:S07]  /*f270*/  LDSM.16.M88.4 R8, [R139+0x7000] ;  /* 0x007000008b08783b */ /* 0x000f2e0000000200 */
[----:B-1----:R-:W-:Y:S07]  /*f280*/  HMMA.16816.F32 R68, R60, R36, R68 ;  /* 0x000000243c44723c */ /* 0x002fee0000001844 */
[C---:B------:R-:W-:Y:S01]  /*f290*/  IADD3 R36, R42.reuse, 0x1, RZ ;  /* 0x000000012a247810 */ /* 0x040fe20007ffe0ff */
[----:B--2---:R-:W-:Y:S01]  /*f2a0*/  HMMA.16816.F32 R32, R4, R24, R32 ;  /* 0x000000180420723c */ /* 0x004fe20000001820 */
[----:B------:R-:W-:-:S02]  /*f2b0*/  IADD3 R37, R42, 0x8, RZ ;  /* 0x000000082a257810 */ /* 0x000fc40007ffe0ff */
[----:B------:R-:W1:Y:S04]  /*f2c0*/  I2F R44, R36 ;  /* 0x00000024002c7306 */ /* 0x000e680000201400 */
[C---:B------:R-:W-:Y:S01]  /*f2d0*/  IADD3 R25, R103.reuse, 0x8, RZ ;  /* 0x0000000867197810 */ /* 0x040fe20007ffe0ff */
[----:B------:R-:W-:Y:S01]  /*f2e0*/  HMMA.16816.F32 R28, R4, R26, R28 ;  /* 0x0000001a041c723c */ /* 0x000fe2000000181c */
[-C--:B------:R-:W-:Y:S02]  /*f2f0*/  IMNMX R103, R103, R54.reuse, PT ;  /* 0x0000003667677217 */ /* 0x080fe40003800200 */
[----:B------:R-:W-:Y:S01]  /*f300*/  IMNMX R124, R25, R54, PT ;  /* 0x00000036197c7217 */ /* 0x000fe20003800200 */
[----:B------:R2:W5:Y:S01]  /*f310*/  I2F R41, R37 ;  /* 0x0000002500297306 */ /* 0x0005620000201400 */
[----:B------:R-:W5:Y:S01]  /*f320*/  LDSM.16.M88.4 R24, [R139+0x7800] ;  /* 0x007800008b18783b */ /* 0x000f620000000200 */
[----:B------:R-:W-:-:S02]  /*f330*/  ISETP.GE.AND P5, PT, R36, R103, PT ;  /* 0x000000672400720c */ /* 0x000fc40003fa6270 */
[----:B---3--:R-:W-:Y:S01]  /*f340*/  HMMA.16816.F32 R68, R4, R48, R68 ;  /* 0x000000300444723c */ /* 0x008fe20000001844 */
[-C--:B------:R-:W-:Y:S02]  /*f350*/  ISETP.GE.AND P0, PT, R36, R124.reuse, PT ;  /* 0x0000007c2400720c */ /* 0x080fe40003f06270 */
[CC--:B------:R-:W-:Y:S02]  /*f360*/  ISETP.GE.AND P4, PT, R37.reuse, R103.reuse, PT ;  /* 0x000000672500720c */ /* 0x0c0fe40003f86270 */
[----:B------:R-:W-:Y:S02]  /*f370*/  ISETP.GE.AND P1, PT, R37, R124, PT ;  /* 0x0000007c2500720c */ /* 0x000fe40003f26270 */
[----:B------:R-:W-:Y:S01]  /*f380*/  ISETP.GE.AND P6, PT, R46, R103, PT ;  /* 0x000000672e00720c */ /* 0x000fe20003fc6270 */
[----:B------:R-:W-:Y:S01]  /*f390*/  HMMA.16816.F32 R20, R60, R38, R20 ;  /* 0x000000263c14723c */ /* 0x000fe20000001814 */
[----:B-1----:R-:W-:Y:S01]  /*f3a0*/  FFMA.FTZ R33, R0, R44, R33 ;  /* 0x0000002c00217223 */ /* 0x002fe20000010021 */
[----:B------:R-:W-:Y:S01]  /*f3b0*/  ISETP.GE.AND P2, PT, R46, R124, PT ;  /* 0x0000007c2e00720c */ /* 0x000fe20003f46270 */
[----:B------:R-:W-:Y:S01]  /*f3c0*/  FFMA.FTZ R48, R0, R44, R35 ;  /* 0x0000002c00307223 */ /* 0x000fe20000010023 */
[----:B--2---:R-:W1:Y:S01]  /*f3d0*/  LDSM.16.M88.4 R36, [R132+0x3000] ;  /* 0x003000008424783b */ /* 0x004e620000000200 */
[----:B------:R-:W-:-:S02]  /*f3e0*/  IADD3 R44, R42, 0x11, RZ ;  /* 0x000000112a2c7810 */ /* 0x000fc40007ffe0ff */
[----:B------:R-:W-:Y:S01]  /*f3f0*/  FSEL R33, R33, -INF , !P5 ;  /* 0xff80000021217808 */ /* 0x000fe20006800000 */
[C---:B----4-:R-:W-:Y:S01]  /*f400*/  HMMA.16816.F32 R16, R60.reuse, R8, R16 ;  /* 0x000000083c10723c */ /* 0x050fe20000001810 */
[----:B------:R-:W2:Y:S01]  /*f410*/  I2F R8, R46 ;  /* 0x0000002e00087306 */ /* 0x000ea20000201400 */
[-C--:B-----5:R-:W-:Y:S01]  /*f420*/  FFMA.FTZ R35, R0, R41.reuse, R28 ;  /* 0x0000002900237223 */ /* 0x0a0fe2000001001c */
[----:B------:R-:W-:Y:S01]  /*f430*/  FSEL R28, R48, -INF , !P0 ;  /* 0xff800000301c7808 */ /* 0x000fe20004000000 */
[----:B------:R-:W-:Y:S01]  /*f440*/  FFMA.FTZ R41, R0, R41, R30 ;  /* 0x0000002900297223 */ /* 0x000fe2000001001e */
[C---:B------:R-:W-:Y:S02]  /*f450*/  ISETP.GE.AND P5, PT, R40.reuse, R103, PT ;  /* 0x000000672800720c */ /* 0x040fe40003fa6270 */
[----:B------:R-:W-:Y:S01]  /*f460*/  ISETP.GE.AND P0, PT, R40, R124, PT ;  /* 0x0000007c2800720c */ /* 0x000fe20003f06270 */
[----:B------:R-:W-:Y:S01]  /*f470*/  HMMA.16816.F32 R12, R60, R10, R12 ;  /* 0x0000000a3c0c723c */ /* 0x000fe2000000180c */
[----:B------:R3:W4:Y:S01]  /*f480*/  I2F R9, R40 ;  /* 0x0000002800097306 */ /* 0x0007220000201400 */
[----:B------:R-:W-:-:S02]  /*f490*/  FSEL R35, R35, -INF , !P4 ;  /* 0xff80000023237808 */ /* 0x000fc40006000000 */
[----:B------:R-:W-:-:S03]  /*f4a0*/  ISETP.GE.AND P4, PT, R44, R103, PT ;  /* 0x000000672c00720c */ /* 0x000fc60003f86270 */
[----:B------:R-:W-:Y:S01]  /*f4b0*/  IADD3 R10, R42, 0x18, RZ ;  /* 0x000000182a0a7810 */ /* 0x000fe20007ffe0ff */
[----:B------:R-:W-:Y:S01]  /*f4c0*/  HMMA.16816.F32 R20, R4, R50, R20 ;  /* 0x000000320414723c */ /* 0x000fe20000001814 */
[CC--:B--2---:R-:W-:Y:S01]  /*f4d0*/  FFMA.FTZ R11, R0.reuse, R8.reuse, R29 ;  /* 0x00000008000b7223 */ /* 0x0c4fe2000001001d */
[----:B------:R2:W5:Y:S01]  /*f4e0*/  I2F R30, R44 ;  /* 0x0000002c001e7306 */ /* 0x0005620000201400 */
[----:B------:R-:W-:Y:S01]  /*f4f0*/  FFMA.FTZ R8, R0, R8, R31 ;  /* 0x0000000800087223 */ /* 0x000fe2000001001f */
[----:B------:R-:W-:Y:S02]  /*f500*/  IADD3 R29, R42, 0x19, RZ ;  /* 0x000000192a1d7810 */ /* 0x000fe40007ffe0ff */
[----:B------:R-:W-:Y:S02]  /*f510*/  FSEL R31, R11, -INF , !P6 ;  /* 0xff8000000b1f7808 */ /* 0x000fe40007000000 */
[----:B------:R-:W-:Y:S01]  /*f520*/  HMMA.16816.F32 R76, R60, R24, R76 ;  /* 0x000000183c4c723c */ /* 0x000fe2000000184c */
[----:B---3--:R-:W-:Y:S01]  /*f530*/  FSEL R40, R41, -INF , !P1 ;  /* 0xff80000029287808 */ /* 0x008fe20004800000 */
[----:B------:R3:W3:Y:S01]  /*f540*/  I2F R49, R10 ;  /* 0x0000000a00317306 */ /* 0x0006e20000201400 */
[----:B------:R-:W-:Y:S01]  /*f550*/  ISETP.GE.AND P1, PT, R44, R124, PT ;  /* 0x0000007c2c00720c */ /* 0x000fe20003f26270 */
[----:B----4-:R-:W-:Y:S01]  /*f560*/  FFMA.FTZ R68, R0, R9, R68 ;  /* 0x0000000900447223 */ /* 0x010fe20000010044 */
[----:B------:R-:W-:-:S02]  /*f570*/  ISETP.GE.AND P6, PT, R10, R103, PT ;  /* 0x000000670a00720c */ /* 0x000fc40003fc6270 */
[----:B------:R-:W-:Y:S01]  /*f580*/  FFMA.FTZ R24, R0, R9, R70 ;  /* 0x0000000900187223 */ /* 0x000fe20000010046 */
[----:B------:R-:W-:Y:S01]  /*f590*/  HMMA.16816.F32 R72, R60, R26, R72 ;  /* 0x0000001a3c48723c */ /* 0x000fe20000001848 */
[----:B------:R-:W-:Y:S01]  /*f5a0*/  IADD3 R46, R42, 0x20, RZ ;  /* 0x000000202a2e7810 */ /* 0x000fe20007ffe0ff */
[----:B------:R-:W4:Y:S01]  /*f5b0*/  I2F R41, R29 ;  /* 0x0000001d00297306 */ /* 0x000f220000201400 */
[----:B--2---:R-:W-:Y:S01]  /*f5c0*/  FSEL R44, R8, -INF , !P2 ;  /* 0xff800000082c7808 */ /* 0x004fe20005000000 */
[----:B-----5:R-:W-:Y:S01]  /*f5d0*/  FFMA.FTZ R69, R0, R30, R69 ;  /* 0x0000001e00457223 */ /* 0x020fe20000010045 */
[----:B------:R-:W-:Y:S01]  /*f5e0*/  ISETP.GE.AND P2, PT, R10, R124, PT ;  /* 0x0000007c0a00720c */ /* 0x000fe20003f46270 */
[----:B------:R-:W-:Y:S01]  /*f5f0*/  FFMA.FTZ R30, R0, R30, R71 ;  /* 0x0000001e001e7223 */ /* 0x000fe20000010047 */
[----:B------:R-:W-:Y:S01]  /*f600*/  FSEL R25, R68, -INF , !P5 ;  /* 0xff80000044197808 */ /* 0x000fe20006800000 */
[C---:B-1----:R-:W-:Y:S01]  /*f610*/  HMMA.16816.F32 R16, R4.reuse, R36, R16 ;  /* 0x000000240410723c */ /* 0x042fe20000001810 */
[----:B------:R-:W-:Y:S01]  /*f620*/  FSEL R24, R24, -INF , !P0 ;  /* 0xff80000018187808 */ /* 0x000fe20004000000 */
[----:B---3--:R-:W1:Y:S01]  /*f630*/  LDSM.16.M88.4 R8, [R132+0x3800] ;  /* 0x003800008408783b */ /* 0x008e620000000200 */
[----:B------:R2:W3:Y:S01]  /*f640*/  I2F R37, R46 ;  /* 0x0000002e00257306 */ /* 0x0004e20000201400 */
[C---:B------:R-:W-:Y:S01]  /*f650*/  ISETP.GE.AND P5, PT, R29.reuse, R103, PT ;  /* 0x000000671d00720c */ /* 0x040fe20003fa6270 */
[CC--:B------:R-:W-:Y:S01]  /*f660*/  FFMA.FTZ R20, R0.reuse, R49.reuse, R20 ;  /* 0x0000003100147223 */ /* 0x0c0fe20000010014 */
[----:B------:R-:W-:Y:S01]  /*f670*/  ISETP.GE.AND P0, PT, R29, R124, PT ;  /* 0x0000007c1d00720c */ /* 0x000fe20003f06270 */
[----:B------:R-:W-:Y:S01]  /*f680*/  FFMA.FTZ R22, R0, R49, R22 ;  /* 0x0000003100167223 */ /* 0x000fe20000010016 */
[----:B------:R-:W-:Y:S01]  /*f690*/  HMMA.16816.F32 R12, R4, R38, R12 ;  /* 0x00000026040c723c */ /* 0x000fe2000000180c */
[----:B------:R-:W-:Y:S01]  /*f6a0*/  FSEL R30, R30, -INF , !P1 ;  /* 0xff8000001e1e7808 */ /* 0x000fe20004800000 */
[----:B----4-:R-:W-:Y:S01]  /*f6b0*/  FFMA.FTZ R21, R0, R41, R21 ;  /* 0x0000002900157223 */ /* 0x010fe20000010015 */
[----:B------:R-:W-:Y:S01]  /*f6c0*/  FSEL R29, R69, -INF , !P4 ;  /* 0xff800000451d7808 */ /* 0x000fe20006000000 */
[----:B------:R-:W-:-:S04]  /*f6d0*/  DEPBAR.LE SB0, 0x0 ;  /* 0x000080000000791a */ /* 0x000fc80000000000 */
[C---:B------:R-:W-:Y:S02]  /*f6e0*/  ISETP.GE.AND P4, PT, R46.reuse, R103, PT ;  /* 0x000000672e00720c */ /* 0x040fe40003f86270 */
[----:B------:R-:W-:Y:S02]  /*f6f0*/  ISETP.GE.AND P1, PT, R46, R124, PT ;  /* 0x0000007c2e00720c */ /* 0x000fe40003f26270 */
[----:B--2---:R-:W-:Y:S02]  /*f700*/  IADD3 R46, R42, 0x28, RZ ;  /* 0x000000282a2e7810 */ /* 0x004fe40007ffe0ff */
[----:B------:R-:W-:Y:S01]  /*f710*/  FSEL R27, R20, -INF , !P6 ;  /* 0xff800000141b7808 */ /* 0x000fe20007000000 */
[----:B------:R-:W-:Y:S01]  /*f720*/  FFMA.FTZ R20, R0, R41, R23 ;  /* 0x0000002900147223 */ /* 0x000fe20000010017 */
[----:B------:R-:W-:Y:S01]  /*f730*/  IADD3 R38, R42, 0x29, RZ ;  /* 0x000000292a267810 */ /* 0x000fe20007ffe0ff */
[----:B------:R-:W2:Y:S01]  /*f740*/  I2F R23, R46 ;  /* 0x0000002e00177306 */ /* 0x000ea20000201400 */
[-C--:B---3--:R-:W-:Y:S01]  /*f750*/  FFMA.FTZ R123, R0, R37.reuse, R16 ;  /* 0x00000025007b7223 */ /* 0x088fe20000010010 */
[----:B------:R-:W-:Y:S01]  /*f760*/  IADD3 R36, R42, 0x21, RZ ;  /* 0x000000212a247810 */ /* 0x000fe20007ffe0ff */
[----:B------:R-:W-:Y:S01]  /*f770*/  FFMA.FTZ R162, R0, R37, R18 ;  /* 0x0000002500a27223 */ /* 0x000fe20000010012 */
[----:B------:R-:W-:-:S02]  /*f780*/  IADD3 R18, R42, 0x30, RZ ;  /* 0x000000302a127810 */ /* 0x000fc40007ffe0ff */
[----:B------:R-:W-:Y:S02]  /*f790*/  FSEL R21, R21, -INF , !P5 ;  /* 0xff80000015157808 */ /* 0x000fe40006800000 */
[----:B------:R-:W3:Y:S01]  /*f7a0*/  I2F R16, R38 ;  /* 0x0000002600107306 */ /* 0x000ee20000201400 */
[----:B------:R-:W-:Y:S02]  /*f7b0*/  FSEL R20, R20, -INF , !P0 ;  /* 0xff80000014147808 */ /* 0x000fe40004000000 */
[C---:B------:R-:W-:Y:S02]  /*f7c0*/  ISETP.GE.AND P5, PT, R46.reuse, R103, PT ;  /* 0x000000672e00720c */ /* 0x040fe40003fa6270 */
[----:B------:R-:W-:Y:S02]  /*f7d0*/  ISETP.GE.AND P0, PT, R46, R124, PT ;  /* 0x0000007c2e00720c */ /* 0x000fe40003f06270 */
[----:B------:R-:W-:Y:S01]  /*f7e0*/  FSEL R123, R123, -INF , !P4 ;  /* 0xff8000007b7b7808 */ /* 0x000fe20006000000 */
[----:B------:R-:W4:Y:S01]  /*f7f0*/  I2F R26, R36 ;  /* 0x00000024001a7306 */ /* 0x000f220000201400 */
[----:B-1----:R-:W-:Y:S01]  /*f800*/  HMMA.16816.F32 R72, R4, R10, R72 ;  /* 0x0000000a0448723c */ /* 0x002fe20000001848 */
[----:B--2---:R-:W-:Y:S01]  /*f810*/  FFMA.FTZ R12, R0, R23, R12 ;  /* 0x00000017000c7223 */ /* 0x004fe2000001000c */
[----:B------:R-:W-:Y:S01]  /*f820*/  ISETP.GE.AND P4, PT, R38, R103, PT ;  /* 0x000000672600720c */ /* 0x000fe20003f86270 */
[----:B------:R-:W-:Y:S01]  /*f830*/  FFMA.FTZ R14, R0, R23, R14 ;  /* 0x00000017000e7223 */ /* 0x000fe2000001000e */
[----:B------:R-:W-:-:S02]  /*f840*/  FSEL R22, R22, -INF , !P2 ;  /* 0xff80000016167808 */ /* 0x000fc40005000000 */
[----:B------:R-:W-:Y:S01]  /*f850*/  FSEL R127, R12, -INF , !P5 ;  /* 0xff8000000c7f7808 */ /* 0x000fe20006800000 */
[-C--:B---3--:R-:W-:Y:S01]  /*f860*/  FFMA.FTZ R13, R0, R16.reuse, R13 ;  /* 0x00000010000d7223 */ /* 0x088fe2000001000d */
[----:B------:R-:W-:Y:S01]  /*f870*/  HMMA.16816.F32 R76, R4, R8, R76 ;  /* 0x00000008044c723c */ /* 0x000fe2000000184c */
[----:B------:R-:W1:Y:S01]  /*f880*/  I2F R9, R18 ;  /* 0x0000001200097306 */ /* 0x000e620000201400 */
[----:B------:R-:W-:Y:S01]  /*f890*/  FSEL R170, R14, -INF , !P0 ;  /* 0xff8000000eaa7808 */ /* 0x000fe20004000000 */
[----:B------:R-:W-:Y:S01]  /*f8a0*/  FFMA.FTZ R15, R0, R16, R15 ;  /* 0x00000010000f7223 */ /* 0x000fe2000001000f */
[----:B------:R-:W-:Y:S02]  /*f8b0*/  FSEL R167, R13, -INF , !P4 ;  /* 0xff8000000da77808 */ /* 0x000fe40006000000 */
[----:B------:R-:W-:Y:S01]  /*f8c0*/  ISETP.GE.AND P6, PT, R36, R103, PT ;  /* 0x000000672400720c */ /* 0x000fe20003fc6270 */
[-C--:B----4-:R-:W-:Y:S01]  /*f8d0*/  FFMA.FTZ R17, R0, R26.reuse, R17 ;  /* 0x0000001a00117223 */ /* 0x090fe20000010011 */
[----:B------:R-:W-:Y:S01]  /*f8e0*/  IADD3 R4, R42, 0x38, RZ ;  /* 0x000000382a047810 */ /* 0x000fe20007ffe0ff */
[----:B------:R-:W-:Y:S01]  /*f8f0*/  FFMA.FTZ R19, R0, R26, R19 ;  /* 0x0000001a00137223 */ /* 0x000fe20000010013 */
[----:B------:R-:W-:-:S02]  /*f900*/  IADD3 R8, R42, 0x31, RZ ;  /* 0x000000312a087810 */ /* 0x000fc40007ffe0ff */
[----:B------:R-:W2:Y:S01]  /*f910*/  I2F R7, R4 ;  /* 0x0000000400077306 */ /* 0x000ea20000201400 */
[----:B------:R-:W-:Y:S02]  /*f920*/  IADD3 R6, R42, 0x39, RZ ;  /* 0x000000392a067810 */ /* 0x000fe40007ffe0ff */
[CC--:B------:R-:W-:Y:S02]  /*f930*/  ISETP.GE.AND P5, PT, R8.reuse, R103.reuse, PT ;  /* 0x000000670800720c */ /* 0x0c0fe40003fa6270 */
[-C--:B------:R-:W-:Y:S02]  /*f940*/  ISETP.GE.AND P0, PT, R8, R124.reuse, PT ;  /* 0x0000007c0800720c */ /* 0x080fe40003f06270 */
[----:B------:R-:W-:Y:S01]  /*f950*/  ISETP.GE.AND P4, PT, R4, R103, PT ;  /* 0x000000670400720c */ /* 0x000fe20003f86270 */
[----:B------:R-:W3:Y:S01]  /*f960*/  I2F R5, R8 ;  /* 0x0000000800057306 */ /* 0x000ee20000201400 */
[-C--:B------:R-:W-:Y:S02]  /*f970*/  ISETP.GE.AND P2, PT, R36, R124.reuse, PT ;  /* 0x0000007c2400720c */ /* 0x080fe40003f46270 */
[----:B------:R-:W-:Y:S01]  /*f980*/  FSEL R162, R162, -INF , !P1 ;  /* 0xff800000a2a27808 */ /* 0x000fe20004800000 */
[-C--:B-1----:R-:W-:Y:S01]  /*f990*/  FFMA.FTZ R76, R0, R9.reuse, R76 ;  /* 0x00000009004c7223 */ /* 0x082fe2000001004c */
[----:B------:R-:W-:Y:S01]  /*f9a0*/  ISETP.GE.AND P1, PT, R38, R124, PT ;  /* 0x0000007c2600720c */ /* 0x000fe20003f26270 */
[C---:B------:R-:W-:Y:S01]  /*f9b0*/  FFMA.FTZ R78, R0.reuse, R9, R78 ;  /* 0x00000009004e7223 */ /* 0x040fe2000001004e */
[----:B------:R-:W-:Y:S01]  /*f9c0*/  FSEL R125, R17, -INF , !P6 ;  /* 0xff800000117d7808 */ /* 0x000fe20007000000 */
[----:B------:R-:W1:Y:S01]  /*f9d0*/  I2F R8, R6 ;  /* 0x0000000600087306 */ /* 0x000e620000201400 */
[CC--:B--2---:R-:W-:Y:S01]  /*f9e0*/  FFMA.FTZ R72, R0.reuse, R7.reuse, R72 ;  /* 0x0000000700487223 */ /* 0x0c4fe20000010048 */
[----:B------:R-:W-:Y:S01]  /*f9f0*/  FSEL R126, R19, -INF , !P2 ;  /* 0xff800000137e7808 */ /* 0x000fe20005000000 */
[----:B------:R-:W-:Y:S01]  /*fa00*/  FFMA.FTZ R74, R0, R7, R74 ;  /* 0x00000007004a7223 */ /* 0x000fe2000001004a */
[----:B------:R-:W-:-:S02]  /*fa10*/  ISETP.GE.AND P6, PT, R18, R103, PT ;  /* 0x000000671200720c */ /* 0x000fc40003fc6270 */
[----:B------:R-:W-:Y:S02]  /*fa20*/  FSEL R121, R72, -INF , !P4 ;  /* 0xff80000048797808 */ /* 0x000fe40006000000 */
[----:B------:R-:W-:Y:S01]  /*fa30*/  ISETP.GT.AND P4, PT, R160, R147, PT ;  /* 0x00000093a000720c */ /* 0x000fe20003f84270 */
[CC--:B---3--:R-:W-:Y:S01]  /*fa40*/  FFMA.FTZ R77, R0.reuse, R5.reuse, R77 ;  /* 0x00000005004d7223 */ /* 0x0c8fe2000001004d */
[----:B------:R-:W-:Y:S01]  /*fa50*/  BAR.SYNC.DEFER_BLOCKING 0x0 ;  /* 0x0000000000007b1d */ /* 0x000fe20000010000 */
[----:B------:R-:W-:Y:S01]  /*fa60*/  FFMA.FTZ R79, R0, R5, R79 ;  /* 0x00000005004f7223 */ /* 0x000fe2000001004f */
[-C--:B------:R-:W-:Y:S01]  /*fa70*/  ISETP.GE.AND P2, PT, R18, R124.reuse, PT ;  /* 0x0000007c1200720c */ /* 0x080fe20003f46270 */
[-C--:B------:R-:W-:Y:S01]  /*fa80*/  FFMA.FTZ R5, R0, R47.reuse, R32 ;  /* 0x0000002f00057223 */ /* 0x080fe20000010020 */
[----:B------:R-:W-:Y:S02]  /*fa90*/  FSEL R166, R15, -INF , !P1 ;  /* 0xff8000000fa67808 */ /* 0x000fe40004800000 */
[----:B------:R-:W-:Y:S01]  /*faa0*/  ISETP.GE.AND P1, PT, R4, R124, PT ;  /* 0x0000007c0400720c */ /* 0x000fe20003f26270 */
[----:B------:R-:W-:Y:S01]  /*fab0*/  FFMA.FTZ R4, R0, R47, R34 ;  /* 0x0000002f00047223 */ /* 0x000fe20000010022 */
[----:B------:R-:W-:Y:S01]  /*fac0*/  FSEL R119, R76, -INF , !P6 ;  /* 0xff8000004c777808 */ /* 0x000fe20007000000 */
[-C--:B-1----:R-:W-:Y:S01]  /*fad0*/  FFMA.FTZ R73, R0, R8.reuse, R73 ;  /* 0x0000000800497223 */ /* 0x082fe20000010049 */
[----:B------:R-:W-:Y:S01]  /*fae0*/  FSEL R118, R78, -INF , !P2 ;  /* 0xff8000004e767808 */ /* 0x000fe20005000000 */
[----:B------:R-:W-:Y:S01]  /*faf0*/  FFMA.FTZ R75, R0, R8, R75 ;  /* 0x00000008004b7223 */ /* 0x000fe2000001004b */
[----:B------:R-:W-:-:S02]  /*fb00*/  FSEL R117, R77, -INF , !P5 ;  /* 0xff8000004d757808 */ /* 0x000fc40006800000 */
[----:B------:R-:W-:Y:S02]  /*fb10*/  FSEL R116, R79, -INF , !P0 ;  /* 0xff8000004f747808 */ /* 0x000fe40004000000 */
[CC--:B------:R-:W-:Y:S02]  /*fb20*/  ISETP.GE.AND P6, PT, R42.reuse, R103.reuse, PT ;  /* 0x000000672a00720c */ /* 0x0c0fe40003fc6270 */
[-C--:B------:R-:W-:Y:S02]  /*fb30*/  ISETP.GE.AND P2, PT, R42, R124.reuse, PT ;  /* 0x0000007c2a00720c */ /* 0x080fe40003f46270 */
[C---:B------:R-:W-:Y:S02]  /*fb40*/  ISETP.GE.AND P5, PT, R6.reuse, R103, PT ;  /* 0x000000670600720c */ /* 0x040fe40003fa6270 */
        /* <DEDUP_REMOVED lines=64> */
[----:B------:R-:W-:Y:S01]  /*ff50*/  IMAD.MOV.U32 R6, RZ, RZ, R10 ;  /* 0x000000ffff067224 */ /* 0x000fe200078e000a */
[----:B------:R-:W-:Y:S05]  /*ff60*/  BRA `(.L_x_7922) ;  /* 0x0000003000007947 */ /* 0x000fea0003800000 */
.L_x_7921:
[----:B------:R-:W-:-:S05]  /*ff70*/  IMAD.MOV.U32 R6, RZ, RZ, c[0x0][0x198] ;  /* 0x00006600ff067624 */ /* 0x000fca00078e00ff */
[----:B------:R-:W-:-:S04]  /*ff80*/  LEA R6, -R6, RZ, 0x6 ;  /* 0x000000ff06067211 */ /* 0x000fc800078e31ff */
[----:B------:R-:W-:Y:S02]  /*ff90*/  SHF.R.S32.HI R3, RZ, 0x1f, R6 ;  /* 0x0000001fff037819 */ /* 0x000fe40000011406 */
.L_x_7922:
        /* <DEDUP_REMOVED lines=75> */
.L_x_7920:
        /* <DEDUP_REMOVED lines=77> */
[--C-:B------:R-:W-:Y:S01]  /*10920*/  FFMA.FTZ R2, R20, c[0x0][0x23c], -R115.reuse ;  /* 0x00008f0014027a23 */ /* 0x100fe20000010873 */
[----:B------:R-:W3:Y:S01]  /*10930*/  MUFU.EX2 R32, R32 ;  /* 0x0000002000207308 */ /* 0x000ee20000000800 */
[----:B--2---:R-:W-:Y:S01]  /*10940*/  F2FP.PACK_AB R80, R108, R111 ;  /* 0x0000006f6c50723e */ /* 0x004fe200000000ff */
[----:B------:R-:W-:Y:S01]  /*10950*/  LDSM.16.MT88.4 R20, [R136+0xa000] ;  /* 0x00a000008814783b */ /* 0x000fe20000004200 */
[----:B------:R-:W-:Y:S02]  /*10960*/  FFMA.FTZ R123, R123, c[0x0][0x23c], -R122 ;  /* 0x00008f007b7b7a23 */ /* 0x000fe4000001087a */
[----:B------:R-:W-:-:S02]  /*10970*/  FFMA.FTZ R162, R162, c[0x0][0x23c], -R115 ;  /* 0x00008f00a2a27a23 */ /* 0x000fc40000010873 */
[--C-:B------:R-:W-:Y:S01]  /*10980*/  FFMA.FTZ R164, R117, c[0x0][0x23c], -R122.reuse ;  /* 0x00008f0075a47a23 */ /* 0x100fe2000001087a */
[----:B------:R-:W-:Y:S01]  /*10990*/  MUFU.EX2 R113, R113 ;  /* 0x0000007100717308 */ /* 0x000fe20000000800 */
[--C-:B------:R-:W-:Y:S02]  /*109a0*/  FFMA.FTZ R117, R121, c[0x0][0x23c], -R122.reuse ;  /* 0x00008f0079757a23 */ /* 0x100fe4000001087a */
[--C-:B------:R-:W-:Y:S02]  /*109b0*/  FFMA.FTZ R118, R118, c[0x0][0x23c], -R115.reuse ;  /* 0x00008f0076767a23 */ /* 0x100fe40000010873 */
[--C-:B------:R-:W-:Y:S02]  /*109c0*/  FFMA.FTZ R121, R116, c[0x0][0x23c], -R115.reuse ;  /* 0x00008f0074797a23 */ /* 0x100fe40000010873 */
[----:B------:R-:W-:Y:S01]  /*109d0*/  FFMA.FTZ R114, R114, c[0x0][0x23c], -R115 ;  /* 0x00008f0072727a23 */ /* 0x000fe20000010873 */
[----:B------:R-:W2:Y:S01]  /*109e0*/  MUFU.EX2 R110, R110 ;  /* 0x0000006e006e7308 */ /* 0x000ea20000000800 */
[----:B---3--:R-:W-:Y:S01]  /*109f0*/  F2FP.PACK_AB R82, R32, R107 ;  /* 0x0000006b2052723e */ /* 0x008fe200000000ff */
[----:B------:R-:W-:-:S02]  /*10a00*/  FFMA.FTZ R119, R119, c[0x0][0x23c], -R122 ;  /* 0x00008f0077777a23 */ /* 0x000fc4000001087a */
[----:B------:R-:W-:Y:S02]  /*10a10*/  FFMA.FTZ R120, R120, c[0x0][0x23c], -R122 ;  /* 0x00008f0078787a23 */ /* 0x000fe4000001087a */
[----:B------:R-:W-:Y:S02]  /*10a20*/  FADD.FTZ R108, R111, R108 ;  /* 0x0000006c6f6c7221 */ /* 0x000fe40000010000 */
[----:B------:R-:W-:Y:S02]  /*10a30*/  MUFU.EX2 R109, R109 ;  /* 0x0000006d006d7308 */ /* 0x000fe40000000800 */
[----:B------:R-:W-:-:S04]  /*10a40*/  FADD.FTZ R107, R107, R108 ;  /* 0x0000006c6b6b7221 */ /* 0x000fc80000010000 */
[----:B------:R-:W-:Y:S02]  /*10a50*/  FADD.FTZ R107, R32, R107 ;  /* 0x0000006b206b7221 */ /* 0x000fe40000010000 */
[----:B------:R-:W3:Y:S01]  /*10a60*/  MUFU.EX2 R34, R34 ;  /* 0x0000002200227308 */ /* 0x000ee20000000800 */
[----:B--2---:R-:W-:Y:S01]  /*10a70*/  F2FP.PACK_AB R81, R110, R113 ;  /* 0x000000716e51723e */ /* 0x004fe200000000ff */
[----:B------:R-:W-:-:S06]  /*10a80*/  FADD.FTZ R110, R113, R110 ;  /* 0x0000006e716e7221 */ /* 0x000fcc0000010000 */
[----:B------:R-:W-:Y:S01]  /*10a90*/  MUFU.EX2 R106, R106 ;  /* 0x0000006a006a7308 */ /* 0x000fe20000000800 */
[----:B---3--:R-:W-:-:S07]  /*10aa0*/  F2FP.PACK_AB R83, R34, R109 ;  /* 0x0000006d2253723e */ /* 0x008fce00000000ff */
        /* <DEDUP_REMOVED lines=42> */
[----:B------:R-:W-:Y:S06]  /*10d50*/  MUFU.EX2 R118, R118 ;  /* 0x0000007600767308 */ /* 0x000fec0000000800 */
[C---:B------:R-:W-:Y:S02]  /*10d60*/  HMMA.16816.F32 R60, R80.reuse, R64, RZ ;  /* 0x00000040503c723c */ /* 0x040fe400000018ff */
[----:B------:R-:W-:Y:S06]  /*10d70*/  MUFU.EX2 R121, R121 ;  /* 0x0000007900797308 */ /* 0x000fec0000000800 */
[C---:B------:R-:W-:Y:S02]  /*10d80*/  HMMA.16816.F32 R76, R80.reuse, R88, RZ ;  /* 0x00000058504c723c */ /* 0x040fe400000018ff */
[----:B------:R-:W-:Y:S06]  /*10d90*/  MUFU.EX2 R114, R114 ;  /* 0x0000007200727308 */ /* 0x000fec0000000800 */
        /* <DEDUP_REMOVED lines=23> */
[--C-:B------:R-:W-:Y:S01]  /*10f10*/  FFMA.FTZ R27, R166, c[0x0][0x23c], -R115.reuse ;  /* 0x00008f00a61b7a23 */ /* 0x100fe20000010873 */
[----:B------:R-:W4:Y:S01]  /*10f20*/  MUFU.EX2 R26, R26 ;  /* 0x0000001a001a7308 */ /* 0x000f220000000800 */
[--C-:B------:R-:W-:Y:S01]  /*10f30*/  FFMA.FTZ R25, R127, c[0x0][0x23c], -R122.reuse ;  /* 0x00008f007f197a23 */ /* 0x100fe2000001087a */
[----:B---3--:R-:W-:Y:S01]  /*10f40*/  HMMA.16816.F32 R60, R4, R16, R60 ;  /* 0x00000010043c723c */ /* 0x008fe2000000183c */
[----:B------:R-:W-:Y:S02]  /*10f50*/  FFMA.FTZ R24, R167, c[0x0][0x23c], -R122 ;  /* 0x00008f00a7187a23 */ /* 0x000fe4000001087a */
[----:B------:R-:W-:-:S03]  /*10f60*/  FFMA.FTZ R115, R112, c[0x0][0x23c], -R115 ;  /* 0x00008f0070737a23 */ /* 0x000fc60000010873 */
[----:B------:R-:W-:Y:S02]  /*10f70*/  MUFU.EX2 R25, R25 ;  /* 0x0000001900197308 */ /* 0x000fe40000000800 */
[----:B------:R-:W-:Y:S01]  /*10f80*/  HMMA.16816.F32 R64, R4, R18, R64 ;  /* 0x000000120440723c */ /* 0x000fe20000001840 */
[----:B------:R-:W3:Y:S05]  /*10f90*/  LDSM.16.MT88.4 R16, [R138+0x9000] ;  /* 0x009000008a10783b */ /* 0x000eea0000004200 */
[----:B------:R-:W5:Y:S01]  /*10fa0*/  MUFU.EX2 R24, R24 ;  /* 0x0000001800187308 */ /* 0x000f620000000800 */
[----:B----4-:R-:W-:Y:S01]  /*10fb0*/  F2FP.PACK_AB R4, R26, R123 ;  /* 0x0000007b1a04723e */ /* 0x010fe200000000ff */
[----:B------:R-:W-:-:S04]  /*10fc0*/  FADD.FTZ R123, R123, R28 ;  /* 0x0000001c7b7b7221 */ /* 0x000fc80000010000 */
[----:B------:R-:W-:Y:S02]  /*10fd0*/  FADD.FTZ R26, R26, R123 ;  /* 0x0000007b1a1a7221 */ /* 0x000fe40000010000 */
[----:B------:R-:W4:Y:S08]  /*10fe0*/  MUFU.EX2 R125, R125 ;  /* 0x0000007d007d7308 */ /* 0x000f300000000800 */
[----:B------:R-:W-:Y:S01]  /*10ff0*/  MUFU.EX2 R126, R126 ;  /* 0x0000007e007e7308 */ /* 0x000fe20000000800 */
[----:B-----5:R-:W-:Y:S01]  /*11000*/  F2FP.PACK_AB R6, R24, R25 ;  /* 0x000000191806723e */ /* 0x020fe200000000ff */
[----:B------:R-:W-:-:S04]  /*11010*/  FADD.FTZ R25, R25, R26 ;  /* 0x0000001a19197221 */ /* 0x000fc80000010000 */
[----:B------:R-:W-:Y:S02]  /*11020*/  FADD.FTZ R24, R24, R25 ;  /* 0x0000001918187221 */ /* 0x000fe40000010000 */
[----:B------:R-:W5:Y:S01]  /*11030*/  MUFU.EX2 R27, R27 ;  /* 0x0000001b001b7308 */ /* 0x000f620000000800 */
[----:B----4-:R-:W-:Y:S01]  /*11040*/  F2FP.PACK_AB R5, R125, R162 ;  /* 0x000000a27d05723e */ /* 0x010fe200000000ff */
[----:B------:R-:W-:-:S04]  /*11050*/  FADD.FTZ R162, R162, R31 ;  /* 0x0000001fa2a27221 */ /* 0x000fc80000010000 */
[----:B------:R-:W-:Y:S02]  /*11060*/  FADD.FTZ R125, R125, R162 ;  /* 0x000000a27d7d7221 */ /* 0x000fe40000010000 */
[----:B------:R-:W4:Y:S01]  /*11070*/  MUFU.EX2 R115, R115 ;  /* 0x0000007300737308 */ /* 0x000f220000000800 */
[----:B-----5:R-:W-:Y:S01]  /*11080*/  F2FP.PACK_AB R7, R27, R126 ;  /* 0x0000007e1b07723e */ /* 0x020fe200000000ff */
[----:B------:R-:W-:-:S04]  /*11090*/  FADD.FTZ R126, R126, R125 ;  /* 0x0000007d7e7e7221 */ /* 0x000fc80000010000 */
[----:B------:R-:W-:Y:S02]  /*110a0*/  FADD.FTZ R27, R27, R126 ;  /* 0x0000007e1b1b7221 */ /* 0x000fe40000010000 */
        /* <DEDUP_REMOVED lines=120> */
.L_x_7924:
[----:B------:R-:W-:-:S05]  /*11830*/  IMAD.MOV.U32 R6, RZ, RZ, c[0x0][0x1a0] ;  /* 0x00006800ff067624 */ /* 0x000fca00078e00ff */
[----:B------:R-:W-:-:S04]  /*11840*/  LEA R6, -R6, RZ, 0x6 ;  /* 0x000000ff06067211 */ /* 0x000fc800078e31ff */
[----:B------:R-:W-:Y:S02]  /*11850*/  SHF.R.S32.HI R2, RZ, 0x1f, R6 ;  /* 0x0000001fff027819 */ /* 0x000fe40000011406 */
.L_x_7925:
        /* <DEDUP_REMOVED lines=48> */
[----:B------:R-:W-:Y:S01]  /*11b60*/  @P2 LEA R108, P1, R104, c[0x0][0x170], 0x1 ;  /* 0x00005c00686c2a11 */ /* 0x000fe200078208ff */
[----:B------:R-:W-:Y:S01]  /*11b70*/  IMAD R2, R160, 0x40, R163 ;  /* 0x00000040a0027824 */ /* 0x000fe200078e02a3 */
[----:B------:R-:W-:Y:S01]  /*11b80*/  @P0 LEA.HI.X R19, R5, R169, R4, 0x1, P4 ;  /* 0x000000a905130211 */ /* 0x000fe200020f0c04 */
[----:B------:R-:W-:Y:S01]  /*11b90*/  @!P2 STS.128 [R156+0xa800], RZ ;  /* 0x00a800ff9c00a388 */ /* 0x000fe20000000c00 */
[----:B------:R-:W-:Y:S01]  /*11ba0*/  @P2 LEA.HI.X R109, R104, c[0x0][0x174], R101, 0x1, P1 ;  /* 0x00005d00686d2a11 */ /* 0x000fe200008f0c65 */
[----:B------:R-:W-:Y:S01]  /*11bb0*/  IMAD.MOV.U32 R168, RZ, RZ, R126 ;  /* 0x000000ffffa87224 */ /* 0x000fe200078e007e */
[----:B------:R-:W-:Y:S01]  /*11bc0*/  IADD3 R101, R2, 0x8, RZ ;  /* 0x0000000802657810 */ /* 0x000fe20007ffe0ff */
[----:B------:R-:W-:Y:S01]  /*11bd0*/  @!PT LDS RZ, [RZ] ;  /* 0x00000000fffff984 */ /* 0x000fe20000000800 */
[----:B------:R-:W-:Y:S01]  /*11be0*/  @!PT LDS RZ, [RZ] ;  /* 0x00000000fffff984 */ /* 0x000fe20000000800 */
[----:B------:R-:W-:Y:S01]  /*11bf0*/  @!PT LDS RZ, [RZ] ;  /* 0x00000000fffff984 */ /* 0x000fe20000000800 */
[----:B------:R2:W-:Y:S01]  /*11c00*/  @P0 LDGSTS.E.BYPASS.LTC128B.128 [R156+0x9000], [R14.64] ;  /* 0x090000000e9c0fae */ /* 0x0005e2000b901d46 */
[----:B------:R-:W-:-:S02]  /*11c10*/  IMAD.MOV.U32 R169, RZ, RZ, R127 ;  /* 0x000000ffffa97224 */ /* 0x000fc400078e007f */
[C---:B------:R-:W-:Y:S01]  /*11c20*/  ISETP.GE.AND P5, PT, R101.reuse, R103, PT ;  /* 0x000000676500720c */ /* 0x040fe20003fa6270 */
        /* <DEDUP_REMOVED lines=11> */
[----:B------:R-:W-:-:S03]  /*11ce0*/  ISETP.GE.AND P0, PT, R101, R124, PT ;  /* 0x0000007c6500720c */ /* 0x000fc60003f06270 */
        /* <DEDUP_REMOVED lines=107> */
[C---:B--2---:R-:W-:Y:S07]  /*123a0*/  HMMA.16816.F32 R8, R120.reuse, R104, R8 ;  /* 0x000000687808723c */ /* 0x044fee0000001808 */
[----:B------:R-:W-:Y:S01]  /*123b0*/  IADD3 R104, R2, 0x1, RZ ;  /* 0x0000000102687810 */ /* 0x000fe20007ffe0ff */
[----:B----4-:R-:W-:Y:S01]  /*123c0*/  HMMA.16816.F32 R16, R120, R108, R16 ;  /* 0x0000006c7810723c */ /* 0x010fe20000001810 */
[----:B------:R-:W1:Y:S02]  /*123d0*/  I2F R109, R101 ;  /* 0x00000065006d7306 */ /* 0x000e640000201400 */
[C---:B------:R-:W-:Y:S01]  /*123e0*/  ISETP.GE.AND P1, PT, R104.reuse, R103, PT ;  /* 0x000000676800720c */ /* 0x040fe20003f26270 */
[----:B------:R-:W-:Y:S01]  /*123f0*/  BAR.SYNC.DEFER_BLOCKING 0x0 ;  /* 0x0000000000007b1d */ /* 0x000fe20000010000 */
[----:B------:R-:W-:-:S02]  /*12400*/  ISETP.GE.AND P4, PT, R104, R124, PT ;  /* 0x0000007c6800720c */ /* 0x000fc40003f86270 */
[C---:B------:R-:W-:Y:S01]  /*12410*/  IADD3 R108, R2.reuse, 0x10, RZ ;  /* 0x00000010026c7810 */ /* 0x040fe20007ffe0ff */
[C---:B------:R-:W-:Y:S02]  /*12420*/  HMMA.16816.F32 R12, R120.reuse, R110, R12 ;  /* 0x0000006e780c723c */ /* 0x040fe4000000180c */
[----:B------:R-:W2:Y:S05]  /*12430*/  I2F R102, R104 ;  /* 0x0000006800667306 */ /* 0x000eaa0000201400 */
[----:B------:R-:W-:Y:S01]  /*12440*/  IADD3 R110, R2, 0x9, RZ ;  /* 0x00000009026e7810 */ /* 0x000fe20007ffe0ff */
[----:B------:R-:W-:Y:S01]  /*12450*/  HMMA.16816.F32 R4, R120, R106, R4 ;  /* 0x0000006a7804723c */ /* 0x000fe20000001804 */
[CC--:B-1----:R-:W-:Y:S01]  /*12460*/  FFMA.FTZ R28, R0.reuse, R109.reuse, R28 ;  /* 0x0000006d001c7223 */ /* 0x0c2fe2000001001c */
[----:B------:R-:W1:Y:S01]  /*12470*/  I2F R105, R108 ;  /* 0x0000006c00697306 */ /* 0x000e620000201400 */
[----:B------:R-:W-:Y:S01]  /*12480*/  FFMA.FTZ R183, R0, R109, R30 ;  /* 0x0000006d00b77223 */ /* 0x000fe2000001001e */
[----:B------:R-:W-:-:S02]  /*12490*/  IADD3 R30, R2, 0x19, RZ ;  /* 0x00000019021e7810 */ /* 0x000fc40007ffe0ff */
[----:B------:R-:W-:Y:S02]  /*124a0*/  FSEL R187, R28, -INF , !P5 ;  /* 0xff8000001cbb7808 */ /* 0x000fe40006800000 */
[----:B------:R-:W-:Y:S02]  /*124b0*/  IADD3 R106, R2, 0x11, RZ ;  /* 0x00000011026a7810 */ /* 0x000fe40007ffe0ff */
[----:B------:R-:W3:Y:S01]  /*124c0*/  I2F R107, R110 ;  /* 0x0000006e006b7306 */ /* 0x000ee20000201400 */
[CC--:B--2---:R-:W-:Y:S01]  /*124d0*/  FFMA.FTZ R33, R0.reuse, R102.reuse, R33 ;  /* 0x0000006600217223 */ /* 0x0c4fe20000010021 */
[----:B------:R-:W-:Y:S01]  /*124e0*/  FSEL R183, R183, -INF , !P0 ;  /* 0xff800000b7b77808 */ /* 0x000fe20004000000 */
[----:B------:R-:W-:Y:S01]  /*124f0*/  FFMA.FTZ R181, R0, R102, R35 ;  /* 0x0000006600b57223 */ /* 0x000fe20000010023 */
[----:B------:R-:W-:Y:S02]  /*12500*/  IADD3 R35, R2, 0x18, RZ ;  /* 0x0000001802237810 */ /* 0x000fe40007ffe0ff */
[----:B------:R-:W-:-:S02]  /*12510*/  FSEL R185, R33, -INF , !P1 ;  /* 0xff80000021b97808 */ /* 0x000fc40004800000 */
[----:B------:R-:W2:Y:S01]  /*12520*/  I2F R101, R106 ;  /* 0x0000006a00657306 */ /* 0x000ea20000201400 */
[----:B------:R-:W-:Y:S01]  /*12530*/  FSEL R181, R181, -INF , !P4 ;  /* 0xff800000b5b57808 */ /* 0x000fe20006000000 */
[----:B-1----:R-:W-:Y:S01]  /*12540*/  FFMA.FTZ R24, R0, R105, R24 ;  /* 0x0000006900187223 */ /* 0x002fe20000010018 */
[----:B------:R-:W-:Y:S01]  /*12550*/  ISETP.GE.AND P4, PT, R108, R103, PT ;  /* 0x000000676c00720c */ /* 0x000fe20003f86270 */
[----:B------:R-:W-:Y:S01]  /*12560*/  FFMA.FTZ R26, R0, R105, R26 ;  /* 0x00000069001a7223 */ /* 0x000fe2000001001a */
[-C--:B------:R-:W-:Y:S02]  /*12570*/  ISETP.GE.AND P1, PT, R110, R124.reuse, PT ;  /* 0x0000007c6e00720c */ /* 0x080fe40003f26270 */
[----:B------:R-:W-:Y:S01]  /*12580*/  ISETP.GE.AND P5, PT, R108, R124, PT ;  /* 0x0000007c6c00720c */ /* 0x000fe20003fa6270 */
[----:B------:R-:W1:Y:S01]  /*12590*/  I2F R33, R35 ;  /* 0x0000002300217306 */ /* 0x000e620000201400 */
[----:B---3--:R-:W-:Y:S01]  /*125a0*/  FFMA.FTZ R31, R0, R107, R31 ;  /* 0x0000006b001f7223 */ /* 0x008fe2000001001f */
[----:B------:R-:W-:Y:S01]  /*125b0*/  ISETP.GE.AND P0, PT, R106, R103, PT ;  /* 0x000000676a00720c */ /* 0x000fe20003f06270 */
[----:B------:R-:W-:Y:S01]  /*125c0*/  FFMA.FTZ R29, R0, R107, R29 ;  /* 0x0000006b001d7223 */ /* 0x000fe2000001001d */
[----:B------:R-:W-:-:S02]  /*125d0*/  IADD3 R102, R2, 0x20, RZ ;  /* 0x0000002002667810 */ /* 0x000fc40007ffe0ff */
[----:B------:R-:W-:Y:S02]  /*125e0*/  FSEL R109, R24, -INF , !P4 ;  /* 0xff800000186d7808 */ /* 0x000fe40006000000 */
[----:B------:R-:W3:Y:S01]  /*125f0*/  I2F R28, R30 ;  /* 0x0000001e001c7306 */ /* 0x000ee20000201400 */
[-C--:B--2---:R-:W-:Y:S01]  /*12600*/  FFMA.FTZ R25, R0, R101.reuse, R25 ;  /* 0x0000006500197223 */ /* 0x084fe20000010019 */
[----:B------:R-:W-:Y:S01]  /*12610*/  IADD3 R24, R2, 0x21, RZ ;  /* 0x0000002102187810 */ /* 0x000fe20007ffe0ff */
[----:B------:R-:W-:Y:S01]  /*12620*/  FFMA.FTZ R113, R0, R101, R27 ;  /* 0x0000006500717223 */ /* 0x000fe2000001001b */
[----:B------:R-:W-:Y:S02]  /*12630*/  IADD3 R27, R2, 0x28, RZ ;  /* 0x00000028021b7810 */ /* 0x000fe40007ffe0ff */
[----:B------:R-:W-:Y:S02]  /*12640*/  FSEL R179, R31, -INF , !P1 ;  /* 0xff8000001fb37808 */ /* 0x000fe40004800000 */
[----:B------:R-:W2:Y:S01]  /*12650*/  I2F R31, R102 ;  /* 0x00000066001f7306 */ /* 0x000ea20000201400 */
[----:B------:R-:W-:Y:S01]  /*12660*/  FSEL R117, R26, -INF , !P5 ;  /* 0xff8000001a757808 */ /* 0x000fe20006800000 */
[CC--:B-1----:R-:W-:Y:S01]  /*12670*/  FFMA.FTZ R20, R0.reuse, R33.reuse, R20 ;  /* 0x0000002100147223 */ /* 0x0c2fe20000010014 */
[----:B------:R-:W-:Y:S01]  /*12680*/  FSEL R175, R25, -INF , !P0 ;  /* 0xff80000019af7808 */ /* 0x000fe20004000000 */
[----:B------:R-:W-:Y:S01]  /*12690*/  FFMA.FTZ R22, R0, R33, R22 ;  /* 0x0000002100167223 */ /* 0x000fe20000010016 */
[----:B------:R-:W-:-:S02]  /*126a0*/  ISETP.GE.AND P1, PT, R35, R103, PT ;  /* 0x000000672300720c */ /* 0x000fc40003f26270 */
[----:B------:R-:W-:Y:S01]  /*126b0*/  ISETP.GE.AND P4, PT, R35, R124, PT ;  /* 0x0000007c2300720c */ /* 0x000fe20003f86270 */
[----:B------:R-:W1:Y:S01]  /*126c0*/  I2F R26, R24 ;  /* 0x00000018001a7306 */ /* 0x000e620000201400 */
[----:B------:R-:W-:Y:S01]  /*126d0*/  FSEL R177, R20, -INF , !P1 ;  /* 0xff80000014b17808 */ /* 0x000fe20004800000 */
[-C--:B---3--:R-:W-:Y:S01]  /*126e0*/  FFMA.FTZ R111, R0, R28.reuse, R21 ;  /* 0x0000001c006f7223 */ /* 0x088fe20000010015 */
[----:B------:R-:W-:Y:S01]  /*126f0*/  ISETP.GE.AND P6, PT, R110, R103, PT ;  /* 0x000000676e00720c */ /* 0x000fe20003fc6270 */
[----:B------:R-:W-:Y:S01]  /*12700*/  FFMA.FTZ R21, R0, R28, R23 ;  /* 0x0000001c00157223 */ /* 0x000fe20000010017 */
[----:B------:R-:W-:Y:S02]  /*12710*/  IADD3 R20, R2, 0x29, RZ ;  /* 0x0000002902147810 */ /* 0x000fe40007ffe0ff */
[----:B------:R-:W-:Y:S01]  /*12720*/  FSEL R23, R22, -INF , !P4 ;  /* 0xff80000016177808 */ /* 0x000fe20006000000 */
[----:B------:R-:W3:Y:S01]  /*12730*/  I2F R25, R27 ;  /* 0x0000001b00197306 */ /* 0x000ee20000201400 */
[----:B------:R-:W-:Y:S01]  /*12740*/  FSEL R29, R29, -INF , !P6 ;  /* 0xff8000001d1d7808 */ /* 0x000fe20007000000 */
[-C--:B--2---:R-:W-:Y:S01]  /*12750*/  FFMA.FTZ R125, R0, R31.reuse, R16 ;  /* 0x0000001f007d7223 */ /* 0x084fe20000010010 */
[----:B------:R-:W-:Y:S01]  /*12760*/  ISETP.GE.AND P6, PT, R106, R124, PT ;  /* 0x0000007c6a00720c */ /* 0x000fe20003fc6270 */
[----:B------:R-:W-:Y:S01]  /*12770*/  FFMA.FTZ R18, R0, R31, R18 ;  /* 0x0000001f00127223 */ /* 0x000fe20000010012 */
[----:B------:R-:W-:-:S02]  /*12780*/  ISETP.GE.AND P5, PT, R30, R103, PT ;  /* 0x000000671e00720c */ /* 0x000fc40003fa6270 */
[----:B------:R-:W-:Y:S01]  /*12790*/  ISETP.GE.AND P0, PT, R30, R124, PT ;  /* 0x0000007c1e00720c */ /* 0x000fe20003f06270 */
[----:B------:R-:W2:Y:S01]  /*127a0*/  I2F R22, R20 ;  /* 0x0000001400167306 */ /* 0x000ea20000201400 */
[----:B------:R-:W-:Y:S01]  /*127b0*/  FSEL R113, R113, -INF , !P6 ;  /* 0xff80000071717808 */ /* 0x000fe20007000000 */
[-C--:B-1----:R-:W-:Y:S01]  /*127c0*/  FFMA.FTZ R19, R0, R26.reuse, R19 ;  /* 0x0000001a00137223 */ /* 0x082fe20000010013 */
[----:B------:R-:W-:Y:S01]  /*127d0*/  ISETP.GE.AND P6, PT, R102, R103, PT ;  /* 0x000000676600720c */ /* 0x000fe20003fc6270 */
[C---:B------:R-:W-:Y:S01]  /*127e0*/  FFMA.FTZ R171, R0.reuse, R26, R17 ;  /* 0x0000001a00ab7223 */ /* 0x040fe20000010011 */
[----:B------:R-:W-:Y:S02]  /*127f0*/  FSEL R111, R111, -INF , !P5 ;  /* 0xff8000006f6f7808 */ /* 0x000fe40006800000 */
[----:B------:R-:W-:Y:S01]  /*12800*/  FSEL R21, R21, -INF , !P0 ;  /* 0xff80000015157808 */ /* 0x000fe20004000000 */
[-C--:B---3--:R-:W-:Y:S01]  /*12810*/  FFMA.FTZ R167, R0, R25.reuse, R12 ;  /* 0x0000001900a77223 */ /* 0x088fe2000001000c */
[----:B------:R-:W-:Y:S01]  /*12820*/  ISETP.GE.AND P5, PT, R24, R124, PT ;  /* 0x0000007c1800720c */ /* 0x000fe20003fa6270 */
[----:B------:R-:W-:Y:S01]  /*12830*/  FFMA.FTZ R14, R0, R25, R14 ;  /* 0x00000019000e7223 */ /* 0x000fe2000001000e */
[----:B------:R-:W-:-:S02]  /*12840*/  ISETP.GE.AND P0, PT, R27, R103, PT ;  /* 0x000000671b00720c */ /* 0x000fc40003f06270 */
[C---:B------:R-:W-:Y:S02]  /*12850*/  IADD3 R16, R2.reuse, 0x30, RZ ;  /* 0x0000003002107810 */ /* 0x040fe40007ffe0ff */
[----:B------:R-:W-:Y:S01]  /*12860*/  IADD3 R17, R2, 0x31, RZ ;  /* 0x0000003102117810 */ /* 0x000fe20007ffe0ff */
[CC--:B--2---:R-:W-:Y:S01]  /*12870*/  FFMA.FTZ R173, R0.reuse, R22.reuse, R13 ;  /* 0x0000001600ad7223 */ /* 0x0c4fe2000001000d */
[----:B------:R-:W-:Y:S01]  /*12880*/  FSEL R125, R125, -INF , !P6 ;  /* 0xff8000007d7d7808 */ /* 0x000fe20007000000 */
[----:B------:R-:W-:Y:S01]  /*12890*/  FFMA.FTZ R119, R0, R22, R15 ;  /* 0x0000001600777223 */ /* 0x000fe2000001000f */
[----:B------:R-:W-:Y:S01]  /*128a0*/  ISETP.GE.AND P6, PT, R27, R124, PT ;  /* 0x0000007c1b00720c */ /* 0x000fe20003fc6270 */
[----:B------:R-:W1:Y:S01]  /*128b0*/  I2F R12, R17 ;  /* 0x00000011000c7306 */ /* 0x000e620000201400 */
[----:B------:R-:W-:Y:S02]  /*128c0*/  FSEL R115, R19, -INF , !P5 ;  /* 0xff80000013737808 */ /* 0x000fe40006800000 */
[----:B------:R-:W-:-:S02]  /*128d0*/  FSEL R167, R167, -INF , !P0 ;  /* 0xff800000a7a77808 */ /* 0x000fc40004000000 */
[CC--:B------:R-:W-:Y:S02]  /*128e0*/  ISETP.GE.AND P5, PT, R16.reuse, R103.reuse, PT ;  /* 0x000000671000720c */ /* 0x0c0fe40003fa6270 */
[-C--:B------:R-:W-:Y:S01]  /*128f0*/  ISETP.GE.AND P0, PT, R16, R124.reuse, PT ;  /* 0x0000007c1000720c */ /* 0x080fe20003f06270 */
[----:B------:R2:W3:Y:S01]  /*12900*/  I2F R27, R16 ;  /* 0x00000010001b7306 */ /* 0x0004e20000201400 */
[----:B------:R-:W-:Y:S02]  /*12910*/  ISETP.GE.AND P4, PT, R24, R103, PT ;  /* 0x000000671800720c */ /* 0x000fe40003f86270 */
[-C--:B------:R-:W-:Y:S02]  /*12920*/  ISETP.GE.AND P1, PT, R102, R124.reuse, PT ;  /* 0x0000007c6600720c */ /* 0x080fe40003f26270 */
[----:B------:R-:W-:Y:S02]  /*12930*/  FSEL R171, R171, -INF , !P4 ;  /* 0xff800000abab7808 */ /* 0x000fe40006000000 */
[----:B------:R-:W-:Y:S01]  /*12940*/  ISETP.GE.AND P4, PT, R20, R124, PT ;  /* 0x0000007c1400720c */ /* 0x000fe20003f86270 */
[-C--:B-1----:R-:W-:Y:S01]  /*12950*/  FFMA.FTZ R105, R0, R12.reuse, R9 ;  /* 0x0000000c00697223 */ /* 0x082fe20000010009 */
[----:B------:R-:W1:Y:S01]  /*12960*/  I2F R15, R2 ;  /* 0x00000002000f7306 */ /* 0x000e620000201400 */
[----:B------:R-:W-:Y:S01]  /*12970*/  FSEL R123, R18, -INF , !P1 ;  /* 0xff800000127b7808 */ /* 0x000fe20004800000 */
[----:B------:R-:W-:Y:S01]  /*12980*/  FFMA.FTZ R11, R0, R12, R11 ;  /* 0x0000000c000b7223 */ /* 0x000fe2000001000b */
[----:B------:R-:W-:-:S02]  /*12990*/  FSEL R119, R119, -INF , !P4 ;  /* 0xff80000077777808 */ /* 0x000fc40006000000 */
[----:B------:R-:W-:Y:S02]  /*129a0*/  ISETP.GE.AND P4, PT, R17, R103, PT ;  /* 0x000000671100720c */ /* 0x000fe40003f86270 */
[----:B--2---:R-:W-:Y:S01]  /*129b0*/  IADD3 R16, R2, 0x38, RZ ;  /* 0x0000003802107810 */ /* 0x004fe20007ffe0ff */
[-C--:B---3--:R-:W-:Y:S01]  /*129c0*/  FFMA.FTZ R106, R0, R27.reuse, R8 ;  /* 0x0000001b006a7223 */ /* 0x088fe20000010008 */
[----:B------:R-:W-:Y:S01]  /*129d0*/  IADD3 R8, R2, 0x39, RZ ;  /* 0x0000003902087810 */ /* 0x000fe20007ffe0ff */
[----:B------:R-:W-:Y:S01]  /*129e0*/  FFMA.FTZ R10, R0, R27, R10 ;  /* 0x0000001b000a7223 */ /* 0x000fe2000001000a */
[----:B------:R-:W2:Y:S01]  /*129f0*/  I2F R13, R16 ;  /* 0x00000010000d7306 */ /* 0x000ea20000201400 */
[----:B------:R-:W-:Y:S02]  /*12a00*/  FSEL R105, R105, -INF , !P4 ;  /* 0xff80000069697808 */ /* 0x000fe40006000000 */
[-C--:B------:R-:W-:Y:S02]  /*12a10*/  ISETP.GE.AND P4, PT, R16, R124.reuse, PT ;  /* 0x0000007c1000720c */ /* 0x080fe40003f86270 */
[----:B------:R-:W-:Y:S01]  /*12a20*/  FSEL R106, R106, -INF , !P5 ;  /* 0xff8000006a6a7808 */ /* 0x000fe20006800000 */
[----:B-1----:R-:W-:Y:S01]  /*12a30*/  FFMA.FTZ R32, R0, R15, R32 ;  /* 0x0000000f00207223 */ /* 0x002fe20000010020 */
[----:B------:R-:W-:Y:S01]  /*12a40*/  ISETP.GE.AND P1, PT, R20, R103, PT ;  /* 0x000000671400720c */ /* 0x000fe20003f26270 */
[----:B------:R-:W1:Y:S01]  /*12a50*/  I2F R9, R8 ;  /* 0x0000000800097306 */ /* 0x000e620000201400 */
[----:B------:R-:W-:-:S02]  /*12a60*/  ISETP.GE.AND P5, PT, R17, R124, PT ;  /* 0x0000007c1100720c */ /* 0x000fc40003fa6270 */
[----:B------:R-:W-:Y:S02]  /*12a70*/  FSEL R35, R10, -INF , !P0 ;  /* 0xff8000000a237808 */ /* 0x000fe40004000000 */
[----:B------:R-:W-:Y:S02]  /*12a80*/  ISETP.GE.AND P0, PT, R16, R103, PT ;  /* 0x000000671000720c */ /* 0x000fe40003f06270 */
[----:B------:R-:W-:Y:S01]  /*12a90*/  FSEL R121, R14, -INF , !P6 ;  /* 0xff8000000e797808 */ /* 0x000fe20007000000 */
[CC--:B--2---:R-:W-:Y:S01]  /*12aa0*/  FFMA.FTZ R6, R0.reuse, R13.reuse, R6 ;  /* 0x0000000d00067223 */ /* 0x0c4fe20000010006 */
[----:B------:R-:W-:Y:S01]  /*12ab0*/  FSEL R173, R173, -INF , !P1 ;  /* 0xff800000adad7808 */ /* 0x000fe20004800000 */
[----:B------:R-:W-:Y:S01]  /*12ac0*/  FFMA.FTZ R4, R0, R13, R4 ;  /* 0x0000000d00047223 */ /* 0x000fe20000010004 */
[----:B------:R-:W-:Y:S02]  /*12ad0*/  FSEL R33, R11, -INF , !P5 ;  /* 0xff8000000b217808 */ /* 0x000fe40006800000 */
[----:B------:R-:W-:-:S02]  /*12ae0*/  FSEL R101, R6, -INF , !P4 ;  /* 0xff80000006657808 */ /* 0x000fc40006000000 */
[----:B------:R-:W-:Y:S01]  /*12af0*/  ISETP.GT.AND P4, PT, R160, R147, PT ;  /* 0x00000093a000720c */ /* 0x000fe20003f84270 */
[----:B-1----:R-:W-:Y:S01]  /*12b00*/  FFMA.FTZ R107, R0, R9, R5 ;  /* 0x00000009006b7223 */ /* 0x002fe20000010005 */
[----:B------:R-:W-:Y:S01]  /*12b10*/  ISETP.GE.AND P6, PT, R2, R103, PT ;  /* 0x000000670200720c */ /* 0x000fe20003fc6270 */
[----:B------:R-:W-:Y:S01]  /*12b20*/  FFMA.FTZ R7, R0, R9, R7 ;  /* 0x0000000900077223 */ /* 0x000fe20000010007 */
[-C--:B------:R-:W-:Y:S01]  /*12b30*/  ISETP.GE.AND P1, PT, R2, R124.reuse, PT ;  /* 0x0000007c0200720c */ /* 0x080fe20003f26270 */
[----:B------:R-:W-:Y:S01]  /*12b40*/  FFMA.FTZ R2, R0, R15, R34 ;  /* 0x0000000f00027223 */ /* 0x000fe20000010022 */
[----:B------:R-:W-:Y:S02]  /*12b50*/  ISETP.GE.AND P5, PT, R8, R103, PT ;  /* 0x000000670800720c */ /* 0x000fe40003fa6270 */
[----:B------:R-:W-:Y:S02]  /*12b60*/  FSEL R103, R4, -INF , !P0 ;  /* 0xff80000004677808 */ /* 0x000fe40004000000 */
[----:B------:R-:W-:-:S02]  /*12b70*/  ISETP.GE.AND P0, PT, R8, R124, PT ;  /* 0x0000007c0800720c */ /* 0x000fc40003f06270 */
        /* <DEDUP_REMOVED lines=65> */
.L_x_7927:
[----:B------:R-:W-:-:S05]  /*12f90*/  IMAD.MOV.U32 R8, RZ, RZ, c[0x0][0x198] ;  /* 0x00006600ff087624 */ /* 0x000fca00078e00ff */
[----:B------:R-:W-:-:S04]  /*12fa0*/  LEA R8, -R8, RZ, 0x6 ;  /* 0x000000ff08087211 */ /* 0x000fc800078e31ff */
[----:B------:R-:W-:Y:S02]  /*12fb0*/  SHF.R.S32.HI R9, RZ, 0x1f, R8 ;  /* 0x0000001fff097819 */ /* 0x000fe40000011408 */
.L_x_7928:
        /* <DEDUP_REMOVED lines=21> */
[-C--:B------:R-:W-:Y:S01]  /*13110*/  @P2 LEA R18, P0, R4, R158.reuse, 0x1 ;  /* 0x0000009e04122211 */ /* 0x080fe200078008ff */
[----:B------:R-:W-:Y:S01]  /*13120*/  @!P1 IMAD.X R9, R148, 0x1, R9, P5 ;  /* 0x0000000194099824 */ /* 0x000fe200028e0609 */
[-C--:B------:R-:W-:Y:S01]  /*13130*/  @!P1 LEA R24, P5, R4, R158.reuse, 0x1 ;  /* 0x0000009e04189211 */ /* 0x080fe200078a08ff */
        /* <DEDUP_REMOVED lines=45> */
.L_x_7926:
        /* <DEDUP_REMOVED lines=62> */
[----:B------:R-:W-:Y:S02]  /*137f0*/  FMUL.FTZ R34, R34, c[0x0][0x23c] ;  /* 0x00008f0022227a20 */ /* 0x000fe40000410000 */
[----:B------:R-:W-:Y:S02]  /*13800*/  FMUL.FTZ R32, R32, c[0x0][0x23c] ;  /* 0x00008f0020207a20 */ /* 0x000fe40000410000 */
[----:B------:R-:W-:Y:S01]  /*13810*/  FFMA.FTZ R3, R179, c[0x0][0x23c], -R104 ;  /* 0x00008f00b3037a23 */ /* 0x000fe20000010868 */
[----:B------:R-:W-:Y:S01]  /*13820*/  MUFU.EX2 R25, R25 ;  /* 0x0000001900197308 */ /* 0x000fe20000000800 */
[----:B------:R-:W-:-:S02]  /*13830*/  FFMA.FTZ R110, R109, c[0x0][0x23c], -R108 ;  /* 0x00008f006d6e7a23 */ /* 0x000fc4000001086c */
[----:B------:R-:W-:Y:S02]  /*13840*/  FFMA.FTZ R114, R113, c[0x0][0x23c], -R104 ;  /* 0x00008f0071727a23 */ /* 0x000fe40000010868 */
[--C-:B------:R-:W-:Y:S02]  /*13850*/  FFMA.FTZ R109, R175, c[0x0][0x23c], -R108.reuse ;  /* 0x00008f00af6d7a23 */ /* 0x100fe4000001086c */
[--C-:B------:R-:W-:Y:S01]  /*13860*/  FFMA.FTZ R100, R177, c[0x0][0x23c], -R108.reuse ;  /* 0x00008f00b1647a23 */ /* 0x100fe2000001086c */
[----:B------:R-:W2:Y:S01]  /*13870*/  MUFU.EX2 R24, R24 ;  /* 0x0000001800187308 */ /* 0x000ea20000000800 */
[----:B-1----:R-:W-:Y:S01]  /*13880*/  F2FP.PACK_AB R4, R30, R31 ;  /* 0x0000001f1e04723e */ /* 0x002fe200000000ff */
[----:B------:R-:W-:Y:S02]  /*13890*/  FFMA.FTZ R111, R111, c[0x0][0x23c], -R108 ;  /* 0x00008f006f6f7a23 */ /* 0x000fe4000001086c */
[--C-:B------:R-:W-:Y:S02]  /*138a0*/  FFMA.FTZ R117, R117, c[0x0][0x23c], -R104.reuse ;  /* 0x00008f0075757a23 */ /* 0x100fe40000010868 */
[----:B------:R-:W-:-:S02]  /*138b0*/  FFMA.FTZ R113, R23, c[0x0][0x23c], -R104 ;  /* 0x00008f0017717a23 */ /* 0x000fc40000010868 */
[----:B------:R-:W-:Y:S01]  /*138c0*/  MUFU.EX2 R29, R29 ;  /* 0x0000001d001d7308 */ /* 0x000fe20000000800 */
[--C-:B------:R-:W-:Y:S02]  /*138d0*/  FFMA.FTZ R112, R21, c[0x0][0x23c], -R104.reuse ;  /* 0x00008f0015707a23 */ /* 0x100fe40000010868 */
[----:B------:R-:W-:Y:S01]  /*138e0*/  LDSM.16.MT88.4 R20, [R140+0xa800] ;  /* 0x00a800008c14783b */ /* 0x000fe20000004200 */
[----:B------:R-:W-:Y:S02]  /*138f0*/  FFMA.FTZ R122, R123, c[0x0][0x23c], -R104 ;  /* 0x00008f007b7a7a23 */ /* 0x000fe40000010868 */
[----:B------:R-:W-:Y:S02]  /*13900*/  FFMA.FTZ R118, R125, c[0x0][0x23c], -R108 ;  /* 0x00008f007d767a23 */ /* 0x000fe4000001086c */
        /* <DEDUP_REMOVED lines=13> */
[----:B------:R-:W-:Y:S02]  /*139e0*/  FFMA.FTZ R103, R103, c[0x0][0x23c], -R108 ;  /* 0x00008f0067677a23 */ /* 0x000fe4000001086c */
[----:B------:R-:W-:Y:S02]  /*139f0*/  FFMA.FTZ R124, R33, c[0x0][0x23c], -R104 ;  /* 0x00008f00217c7a23 */ /* 0x000fe40000010868 */
[----:B------:R-:W1:Y:S01]  /*13a00*/  MUFU.EX2 R32, R32 ;  /* 0x0000002000207308 */ /* 0x000e620000000800 */
[----:B------:R-:W-:Y:S02]  /*13a10*/  FFMA.FTZ R108, R107, c[0x0][0x23c], -R108 ;  /* 0x00008f006b6c7a23 */ /* 0x000fe4000001086c */
[--C-:B------:R-:W-:Y:S02]  /*13a20*/  FFMA.FTZ R35, R35, c[0x0][0x23c], -R104.reuse ;  /* 0x00008f0023237a23 */ /* 0x100fe40000010868 */
[--C-:B------:R-:W-:Y:S02]  /*13a30*/  FFMA.FTZ R33, R101, c[0x0][0x23c], -R104.reuse ;  /* 0x00008f0065217a23 */ /* 0x100fe40000010868 */
[----:B------:R-:W-:Y:S01]  /*13a40*/  FFMA.FTZ R102, R102, c[0x0][0x23c], -R104 ;  /* 0x00008f0066667a23 */ /* 0x000fe20000010868 */
[----:B------:R-:W3:Y:S01]  /*13a50*/  MUFU.EX2 R3, R3 ;  /* 0x0000000300037308 */ /* 0x000ee20000000800 */
[----:B--2---:R-:W-:-:S02]  /*13a60*/  FMUL.FTZ R36, R36, R34 ;  /* 0x0000002224247220 */ /* 0x004fc40000410000 */
[-C--:B------:R-:W-:Y:S02]  /*13a70*/  FMUL.FTZ R37, R37, R34.reuse ;  /* 0x0000002225257220 */ /* 0x080fe40000410000 */
[-C--:B------:R-:W-:Y:S02]  /*13a80*/  FMUL.FTZ R40, R40, R34.reuse ;  /* 0x0000002228287220 */ /* 0x080fe40000410000 */
[----:B------:R-:W-:Y:S01]  /*13a90*/  FMUL.FTZ R41, R41, R34 ;  /* 0x0000002229297220 */ /* 0x000fe20000410000 */
[----:B------:R-:W-:Y:S01]  /*13aa0*/  MUFU.EX2 R110, R110 ;  /* 0x0000006e006e7308 */ /* 0x000fe20000000800 */
[-C--:B-1----:R-:W-:Y:S02]  /*13ab0*/  FMUL.FTZ R38, R38, R32.reuse ;  /* 0x0000002026267220 */ /* 0x082fe40000410000 */
[-C--:B------:R-:W-:Y:S02]  /*13ac0*/  FMUL.FTZ R39, R39, R32.reuse ;  /* 0x0000002027277220 */ /* 0x080fe40000410000 */
[----:B------:R-:W-:-:S02]  /*13ad0*/  FMUL.FTZ R42, R42, R32 ;  /* 0x000000202a2a7220 */ /* 0x000fc40000410000 */
[----:B------:R-:W-:Y:S01]  /*13ae0*/  FMUL.FTZ R43, R43, R32 ;  /* 0x000000202b2b7220 */ /* 0x000fe20000410000 */
[----:B---3--:R-:W-:Y:S01]  /*13af0*/  F2FP.PACK_AB R7, R3, R28 ;  /* 0x0000001c0307723e */ /* 0x008fe200000000ff */
[-C--:B------:R-:W-:Y:S01]  /*13b00*/  FMUL.FTZ R96, R96, R34.reuse ;  /* 0x0000002260607220 */ /* 0x080fe20000410000 */
[----:B------:R-:W1:Y:S01]  /*13b10*/  MUFU.EX2 R109, R109 ;  /* 0x0000006d006d7308 */ /* 0x000e620000000800 */
[----:B------:R-:W-:Y:S02]  /*13b20*/  FMUL.FTZ R97, R97, R34 ;  /* 0x0000002261617220 */ /* 0x000fe40000410000 */
[-C--:B------:R-:W-:Y:S02]  /*13b30*/  FMUL.FTZ R98, R98, R32.reuse ;  /* 0x0000002062627220 */ /* 0x080fe40000410000 */
[----:B------:R-:W-:Y:S01]  /*13b40*/  HMMA.16816.F32 R36, R4, R12, R36 ;  /* 0x0000000c0424723c */ /* 0x000fe20000001824 */
        /* <DEDUP_REMOVED lines=22> */
[----:B------:R-:W4:Y:S01]  /*13cb0*/  MUFU.EX2 R114, R114 ;  /* 0x0000007200727308 */ /* 0x000f220000000800 */
[----:B------:R-:W-:-:S02]  /*13cc0*/  FMUL.FTZ R45, R45, R34 ;  /* 0x000000222d2d7220 */ /* 0x000fc40000410000 */
[-C--:B------:R-:W-:Y:S02]  /*13cd0*/  FMUL.FTZ R46, R46, R32.reuse ;  /* 0x000000202e2e7220 */ /* 0x080fe40000410000 */
[----:B------:R-:W-:Y:S02]  /*13ce0*/  FMUL.FTZ R47, R47, R32 ;  /* 0x000000202f2f7220 */ /* 0x000fe40000410000 */
[-C--:B------:R-:W-:Y:S01]  /*13cf0*/  FMUL.FTZ R48, R48, R34.reuse ;  /* 0x0000002230307220 */ /* 0x080fe20000410000 */
[----:B------:R-:W-:Y:S01]  /*13d00*/  MUFU.EX2 R113, R113 ;  /* 0x0000007100717308 */ /* 0x000fe20000000800 */
[----:B------:R-:W-:Y:S02]  /*13d10*/  FMUL.FTZ R49, R49, R34 ;  /* 0x0000002231317220 */ /* 0x000fe40000410000 */
[-C--:B------:R-:W-:Y:S02]  /*13d20*/  FMUL.FTZ R50, R50, R32.reuse ;  /* 0x0000002032327220 */ /* 0x080fe40000410000 */
[----:B------:R-:W-:-:S02]  /*13d30*/  FMUL.FTZ R51, R51, R32 ;  /* 0x0000002033337220 */ /* 0x000fc40000410000 */
[-C--:B------:R-:W-:Y:S01]  /*13d40*/  FMUL.FTZ R68, R68, R34.reuse ;  /* 0x0000002244447220 */ /* 0x080fe20000410000 */
[----:B------:R-:W5:Y:S01]  /*13d50*/  MUFU.EX2 R112, R112 ;  /* 0x0000007000707308 */ /* 0x000f620000000800 */
[----:B------:R-:W-:Y:S02]  /*13d60*/  FMUL.FTZ R69, R69, R34 ;  /* 0x0000002245457220 */ /* 0x000fe40000410000 */
        /* <DEDUP_REMOVED lines=8> */
[----:B------:R-:W2:Y:S01]  /*13df0*/  LDSM.16.MT88.4 R12, [R138+0xa000] ;  /* 0x00a000008a0c783b */ /* 0x000ea20000004200 */
[----:B------:R-:W-:Y:S02]  /*13e00*/  FMUL.FTZ R75, R75, R32 ;  /* 0x000000204b4b7220 */ /* 0x000fe40000410000 */
[-C--:B------:R-:W-:Y:S01]  /*13e10*/  FMUL.FTZ R60, R60, R34.reuse ;  /* 0x000000223c3c7220 */ /* 0x080fe20000410000 */
[----:B------:R-:W-:Y:S01]  /*13e20*/  MUFU.EX2 R125, R125 ;  /* 0x0000007d007d7308 */ /* 0x000fe20000000800 */
[----:B------:R-:W-:Y:S02]  /*13e30*/  FMUL.FTZ R61, R61, R34 ;  /* 0x000000223d3d7220 */ /* 0x000fe40000410000 */
[----:B---3--:R-:W-:Y:S01]  /*13e40*/  HMMA.16816.F32 R44, R4, R8, R44 ;  /* 0x00000008042c723c */ /* 0x008fe2000000182c */
[----:B------:R-:W-:-:S02]  /*13e50*/  FMUL.FTZ R62, R62, R32 ;  /* 0x000000203e3e7220 */ /* 0x000fc40000410000 */
[----:B------:R-:W-:Y:S02]  /*13e60*/  FMUL.FTZ R63, R63, R32 ;  /* 0x000000203f3f7220 */ /* 0x000fe40000410000 */
[-C--:B------:R-:W-:Y:S01]  /*13e70*/  FMUL.FTZ R64, R64, R34.reuse ;  /* 0x0000002240407220 */ /* 0x080fe20000410000 */
[----:B------:R-:W-:Y:S01]  /*13e80*/  MUFU.EX2 R116, R116 ;  /* 0x0000007400747308 */ /* 0x000fe20000000800 */
[----:B------:R-:W-:Y:S01]  /*13e90*/  FMUL.FTZ R65, R65, R34 ;  /* 0x0000002241417220 */ /* 0x000fe20000410000 */
[----:B------:R-:W-:Y:S01]  /*13ea0*/  HMMA.16816.F32 R48, R4, R10, R48 ;  /* 0x0000000a0430723c */ /* 0x000fe20000001830 */
[----:B------:R-:W3:Y:S01]  /*13eb0*/  LDSM.16.MT88.4 R8, [R140+0xa000] ;  /* 0x00a000008c08783b */ /* 0x000ee20000004200 */
        /* <DEDUP_REMOVED lines=9> */
[----:B------:R-:W-:Y:S02]  /*13f50*/  FMUL.FTZ R81, R81, R34 ;  /* 0x0000002251517220 */ /* 0x000fe40000410000 */
[-C--:B------:R-:W-:Y:S02]  /*13f60*/  FMUL.FTZ R82, R82, R32.reuse ;  /* 0x0000002052527220 */ /* 0x080fe40000410000 */
[----:B------:R-:W-:-:S02]  /*13f70*/  FMUL.FTZ R83, R83, R32 ;  /* 0x0000002053537220 */ /* 0x000fc40000410000 */
[-C--:B------:R-:W-:Y:S01]  /*13f80*/  FMUL.FTZ R76, R76, R34.reuse ;  /* 0x000000224c4c7220 */ /* 0x080fe20000410000 */
[----:B------:R-:W1:Y:S01]  /*13f90*/  MUFU.EX2 R123, R123 ;  /* 0x0000007b007b7308 */ /* 0x000e620000000800 */
[----:B------:R-:W-:Y:S01]  /*13fa0*/  FMUL.FTZ R77, R77, R34 ;  /* 0x000000224d4d7220 */ /* 0x000fe20000410000 */
[C---:B--2---:R-:W-:Y:S01]  /*13fb0*/  HMMA.16816.F32 R68, R4.reuse, R12, R68 ;  /* 0x0000000c0444723c */ /* 0x044fe20000001844 */
[-C--:B------:R-:W-:Y:S02]  /*13fc0*/  FMUL.FTZ R78, R78, R32.reuse ;  /* 0x000000204e4e7220 */ /* 0x080fe40000410000 */
[----:B------:R-:W-:Y:S02]  /*13fd0*/  FMUL.FTZ R79, R79, R32 ;  /* 0x000000204f4f7220 */ /* 0x000fe40000410000 */
[-C--:B------:R-:W-:Y:S01]  /*13fe0*/  FMUL.FTZ R88, R88, R34.reuse ;  /* 0x0000002258587220 */ /* 0x080fe20000410000 */
[----:B------:R-:W-:Y:S01]  /*13ff0*/  MUFU.EX2 R115, R115 ;  /* 0x0000007300737308 */ /* 0x000fe20000000800 */
[----:B------:R-:W-:Y:S01]  /*14000*/  FMUL.FTZ R89, R89, R34 ;  /* 0x0000002259597220 */ /* 0x000fe20000410000 */
[----:B------:R-:W-:Y:S01]  /*14010*/  HMMA.16816.F32 R72, R4, R14, R72 ;  /* 0x0000000e0448723c */ /* 0x000fe20000001848 */
[----:B------:R-:W2:Y:S01]  /*14020*/  LDSM.16.MT88.4 R12, [R136+0xa000] ;  /* 0x00a00000880c783b */ /* 0x000ea20000004200 */
[----:B------:R-:W-:-:S02]  /*14030*/  FMUL.FTZ R90, R90, R32 ;  /* 0x000000205a5a7220 */ /* 0x000fc40000410000 */
[----:B------:R-:W-:Y:S02]  /*14040*/  FMUL.FTZ R91, R91, R32 ;  /* 0x000000205b5b7220 */ /* 0x000fe40000410000 */
[----:B------:R-:W1:Y:S01]  /*14050*/  MUFU.EX2 R120, R120 ;  /* 0x0000007800787308 */ /* 0x000e620000000800 */
[----:B------:R-:W-:Y:S01]  /*14060*/  FFMA.FTZ R31, R165, R34, R31 ;  /* 0x00000022a51f7223 */ /* 0x000fe2000001001f */
[C---:B---3--:R-:W-:Y:S01]  /*14070*/  HMMA.16816.F32 R60, R4.reuse, R8, R60 ;  /* 0x00000008043c723c */ /* 0x048fe2000000183c */
[----:B------:R-:W-:Y:S02]  /*14080*/  FFMA.FTZ R29, R166, R32, R29 ;  /* 0x00000020a61d7223 */ /* 0x000fe4000001001d */
[----:B------:R-:W-:Y:S02]  /*14090*/  FADD.FTZ R30, R30, R31 ;  /* 0x0000001f1e1e7221 */ /* 0x000fe40000010000 */
[----:B------:R-:W-:Y:S01]  /*140a0*/  FADD.FTZ R29, R2, R29 ;  /* 0x0000001d021d7221 */ /* 0x000fe20000010000 */
[----:B------:R-:W-:Y:S02]  /*140b0*/  MUFU.EX2 R106, R106 ;  /* 0x0000006a006a7308 */ /* 0x000fe40000000800 */
[----:B------:R-:W-:Y:S01]  /*140c0*/  HMMA.16816.F32 R64, R4, R10, R64 ;  /* 0x0000000a0440723c */ /* 0x000fe20000001840 */
[----:B------:R-:W3:Y:S01]  /*140d0*/  LDSM.16.MT88.4 R8, [R137+0xa000] ;  /* 0x00a000008908783b */ /* 0x000ee20000004200 */
[----:B------:R-:W-:-:S04]  /*140e0*/  FADD.FTZ R2, R28, R29 ;  /* 0x0000001d1c027221 */ /* 0x000fc80000010000 */
[----:B------:R-:W1:Y:S01]  /*140f0*/  MUFU.EX2 R105, R105 ;  /* 0x0000006900697308 */ /* 0x000e620000000800 */
[----:B------:R-:W-:-:S07]  /*14100*/  FADD.FTZ R2, R3, R2 ;  /* 0x0000000203027221 */ /* 0x000fce0000010000 */
[----:B------:R-:W-:Y:S08]  /*14110*/  MUFU.EX2 R103, R103 ;  /* 0x0000006700677308 */ /* 0x000ff00000000800 */
[----:B------:R-:W-:Y:S01]  /*14120*/  MUFU.EX2 R108, R108 ;  /* 0x0000006c006c7308 */ /* 0x000fe20000000800 */
[C---:B--2---:R-:W-:Y:S07]  /*14130*/  HMMA.16816.F32 R84, R4.reuse, R12, R84 ;  /* 0x0000000c0454723c */ /* 0x044fee0000001854 */
[----:B------:R-:W-:Y:S01]  /*14140*/  MUFU.EX2 R35, R35 ;  /* 0x0000002300237308 */ /* 0x000fe20000000800 */
[C---:B------:R-:W-:Y:S01]  /*14150*/  HMMA.16816.F32 R80, R4.reuse, R14, R80 ;  /* 0x0000000e0450723c */ /* 0x040fe20000001850 */
[----:B------:R-:W2:Y:S06]  /*14160*/  LDSM.16.MT88.4 R12, [R140+0x8800] ;  /* 0x008800008c0c783b */ /* 0x000eac0000004200 */
[----:B------:R-:W1:Y:S01]  /*14170*/  MUFU.EX2 R124, R124 ;  /* 0x0000007c007c7308 */ /* 0x000e620000000800 */
[C---:B---3--:R-:W-:Y:S07]  /*14180*/  HMMA.16816.F32 R76, R4.reuse, R8, R76 ;  /* 0x00000008044c723c */ /* 0x048fee000000184c */
[----:B------:R-:W-:Y:S01]  /*14190*/  MUFU.EX2 R33, R33 ;  /* 0x0000002100217308 */ /* 0x000fe20000000800 */
[----:B------:R-:W-:Y:S01]  /*141a0*/  HMMA.16816.F32 R88, R4, R10, R88 ;  /* 0x0000000a0458723c */ /* 0x000fe20000001858 */
[----:B------:R-:W3:Y:S06]  /*141b0*/  LDSM.16.MT88.4 R8, [R138+0x8800] ;  /* 0x008800008a08783b */ /* 0x000eec0000004200 */
[----:B------:R-:W2:Y:S01]  /*141c0*/  MUFU.EX2 R102, R102 ;  /* 0x0000006600667308 */ /* 0x000ea20000000800 */
[----:B-1----:R-:W-:-:S02]  /*141d0*/  F2FP.PACK_AB R4, R109, R110 ;  /* 0x0000006e6d04723e */ /* 0x002fc400000000ff */
[----:B----4-:R-:W-:Y:S01]  /*141e0*/  F2FP.PACK_AB R5, R114, R117 ;  /* 0x000000757205723e */ /* 0x010fe200000000ff */
[----:B------:R-:W-:Y:S01]  /*141f0*/  FADD.FTZ R117, R117, R2 ;  /* 0x0000000275757221 */ /* 0x000fe20000010000 */
[----:B------:R-:W-:Y:S02]  /*14200*/  F2FP.PACK_AB R6, R111, R100 ;  /* 0x000000646f06723e */ /* 0x000fe400000000ff */
[----:B-----5:R-:W-:Y:S01]  /*14210*/  F2FP.PACK_AB R7, R112, R113 ;  /* 0x000000717007723e */ /* 0x020fe200000000ff */
[----:B------:R-:W-:-:S04]  /*14220*/  FADD.FTZ R114, R114, R117 ;  /* 0x0000007572727221 */ /* 0x000fc80000010000 */
[----:B------:R-:W-:Y:S02]  /*14230*/  FADD.FTZ R3, R113, R114 ;  /* 0x0000007271037221 */ /* 0x000fe40000010000 */
[----:B------:R-:W-:Y:S02]  /*14240*/  HMMA.16816.F32 R60, R4, R20, R60 ;  /* 0x00000014043c723c */ /* 0x000fe4000000183c */
[----:B------:R-:W-:-:S04]  /*14250*/  FADD.FTZ R3, R112, R3 ;  /* 0x0000000370037221 */ /* 0x000fc80000010000 */
[----:B------:R-:W-:Y:S01]  /*14260*/  FADD.FTZ R2, R122, R3 ;  /* 0x000000037a027221 */ /* 0x000fe20000010000 */
[----:B------:R-:W-:Y:S01]  /*14270*/  MOV R3, R26 ;  /* 0x0000001a00037202 */ /* 0x000fe20000000f00 */
[----:B--2---:R-:W-:Y:S02]  /*14280*/  HMMA.16816.F32 R96, R4, R12, R96 ;  /* 0x0000000c0460723c */ /* 0x004fe40000001860 */
[----:B------:R-:W-:-:S06]  /*14290*/  FADD.FTZ R2, R123, R2 ;  /* 0x000000027b027221 */ /* 0x000fcc0000010000 */
        /* <DEDUP_REMOVED lines=25> */
[----:B------:R-:W-:Y:S01]  /*14430*/  F2FP.PACK_AB R7, R120, R115 ;  /* 0x000000737807723e */ /* 0x000fe200000000ff */
[----:B------:R-:W-:-:S04]  /*14440*/  FADD.FTZ R115, R115, R2 ;  /* 0x0000000273737221 */ /* 0x000fc80000010000 */
[----:B------:R-:W-:Y:S02]  /*14450*/  FADD.FTZ R120, R120, R115 ;  /* 0x0000007378787221 */ /* 0x000fe40000010000 */
        /* <DEDUP_REMOVED lines=55> */
[----:B------:R-:W-:-:S03]  /*147d0*/  MOV R100, R27 ;  /* 0x0000001b00647202 */ /* 0x000fc60000000f00 */
        /* <DEDUP_REMOVED lines=10> */
[----:B------:R-:W-:-:S08]  /*14880*/  FADD.FTZ R165, R108, R103 ;  /* 0x000000676ca57221 */ /* 0x000fd00000010000 */
.L_x_7923:
        /* <DEDUP_REMOVED lines=11> */
.L_x_7933:
        /* <DEDUP_REMOVED lines=16> */
[----:B------:R-:W-:Y:S01]  /*14a40*/  ISETP.GE.AND P0, PT, R4, RZ, PT ;  /* 0x000000ff0400720c */ /* 0x000fe20003f06270 */
[----:B------:R-:W-:Y:S01]  /*14a50*/  IMAD.MOV.U32 R4, RZ, RZ, 0x40 ;  /* 0x00000040ff047424 */ /* 0x000fe200078e00ff */
        /* <DEDUP_REMOVED lines=47> */
.L_x_7930:
        /* <DEDUP_REMOVED lines=207> */
[----:B------:R-:W-:Y:S01]  /*15a40*/  ISETP.GE.AND P1, PT, R100, RZ, PT ;  /* 0x000000ff6400720c */ /* 0x000fe20003f26270 */
[----:B------:R-:W-:Y:S01]  /*15a50*/  IMAD.MOV.U32 R100, RZ, RZ, 0x40 ;  /* 0x00000040ff647424 */ /* 0x000fe200078e00ff */
        /* <DEDUP_REMOVED lines=27> */
.L_x_7932:
        /* <DEDUP_REMOVED lines=21> */
[CCC-:B------:R-:W-:Y:S01]  /*15d60*/  @P4 LEA.HI.X R115, R100.reuse, R159.reuse, R101.reuse, 0x1, P6 ;  /* 0x0000009f64734211 */ /* 0x1c0fe200030f0c65 */
        /* <DEDUP_REMOVED lines=41> */
.L_x_7931:
        /* <DEDUP_REMOVED lines=37> */
[C---:B------:R-:W-:Y:S01]  /*16250*/  FFMA.FTZ R13, R0.reuse, R108, R13 ;  /* 0x0000006c000d7223 */ /* 0x040fe2000001000d */
[----:B------:R-:W-:Y:S01]  /*16260*/  IADD3 R108, R3, 0x38, RZ ;  /* 0x00000038036c7810 */ /* 0x000fe20007ffe0ff */
[----:B------:R-:W-:Y:S01]  /*16270*/  FFMA.FTZ R18, R0, R107, R18 ;  /* 0x0000006b00127223 */ /* 0x000fe20000010012 */
[----:B------:R-:W-:Y:S01]  /*16280*/  FMNMX.FTZ R112, R10, R113, !PT ;  /* 0x000000710a707209 */ /* 0x000fe20007810000 */
[C---:B------:R-:W-:Y:S01]  /*16290*/  FFMA.FTZ R16, R0.reuse, R107, R16 ;  /* 0x0000006b00107223 */ /* 0x040fe20000010010 */
[----:B------:R-:W-:Y:S01]  /*162a0*/  FMNMX.FTZ R113, R5, R110, !PT ;  /* 0x0000006e05717209 */ /* 0x000fe20007810000 */
[CC--:B------:R-:W-:Y:S01]  /*162b0*/  FFMA.FTZ R11, R0.reuse, R104.reuse, R11 ;  /* 0x00000068000b7223 */ /* 0x0c0fe2000001000b */
[----:B------:R1:W2:Y:S01]  /*162c0*/  I2F R107, R108 ;  /* 0x0000006c006b7306 */ /* 0x0002a20000201400 */
[C---:B------:R-:W-:Y:S01]  /*162d0*/  FFMA.FTZ R9, R0.reuse, R104, R9 ;  /* 0x0000006800097223 */ /* 0x040fe20000010009 */
[C---:B------:R-:W-:Y:S01]  /*162e0*/  IADD3 R104, R3.reuse, 0x31, RZ ;  /* 0x0000003103687810 */ /* 0x040fe20007ffe0ff */
[CC--:B------:R-:W-:Y:S01]  /*162f0*/  FFMA.FTZ R14, R0.reuse, R111.reuse, R14 ;  /* 0x0000006f000e7223 */ /* 0x0c0fe2000001000e */
        /* <DEDUP_REMOVED lines=36> */
[----:B------:R-:W-:Y:S01]  /*16540*/  FMNMX.FTZ R100, R24, R105, !PT ;  /* 0x0000006918647209 */ /* 0x000fe20007810000 */
[----:B------:R-:W-:Y:S01]  /*16550*/  LDSM.16.MT88.4 R112, [R137+0x8000] ;  /* 0x008000008970783b */ /* 0x000fe20000004200 */
        /* <DEDUP_REMOVED lines=33> */
[--C-:B------:R-:W-:Y:S01]  /*16770*/  FFMA.FTZ R103, R10, c[0x0][0x23c], -R123.reuse ;  /* 0x00008f000a677a23 */ /* 0x100fe2000001087b */
[----:B------:R-:W-:Y:S01]  /*16780*/  ISETP.GT.AND P0, PT, R160, R147, PT ;  /* 0x00000093a000720c */ /* 0x000fe20003f04270 */
[--C-:B------:R-:W-:Y:S02]  /*16790*/  FFMA.FTZ R120, R4, c[0x0][0x23c], -R122.reuse ;  /* 0x00008f0004787a23 */ /* 0x100fe4000001087a */
[--C-:B------:R-:W-:Y:S02]  /*167a0*/  FFMA.FTZ R119, R5, c[0x0][0x23c], -R122.reuse ;  /* 0x00008f0005777a23 */ /* 0x100fe4000001087a */
[--C-:B------:R-:W-:Y:S02]  /*167b0*/  FFMA.FTZ R118, R8, c[0x0][0x23c], -R122.reuse ;  /* 0x00008f0008767a23 */ /* 0x100fe4000001087a */
[--C-:B------:R-:W-:Y:S01]  /*167c0*/  FFMA.FTZ R117, R9, c[0x0][0x23c], -R122.reuse ;  /* 0x00008f0009757a23 */ /* 0x100fe2000001087a */
[----:B------:R-:W-:Y:S01]  /*167d0*/  MUFU.EX2 R121, R121 ;  /* 0x0000007900797308 */ /* 0x000fe20000000800 */
[----:B------:R-:W-:Y:S02]  /*167e0*/  FMUL.FTZ R102, R2, c[0x0][0x23c] ;  /* 0x00008f0002667a20 */ /* 0x000fe40000410000 */
[--C-:B------:R-:W-:Y:S02]  /*167f0*/  FFMA.FTZ R11, R11, c[0x0][0x23c], -R123.reuse ;  /* 0x00008f000b0b7a23 */ /* 0x100fe4000001087b */
        /* <DEDUP_REMOVED lines=16> */
[----:B------:R-:W-:Y:S02]  /*16900*/  FMUL.FTZ R47, R101, R47 ;  /* 0x0000002f652f7220 */ /* 0x000fe40000410000 */
[--C-:B------:R-:W-:Y:S02]  /*16910*/  FFMA.FTZ R173, R28, c[0x0][0x23c], -R122.reuse ;  /* 0x00008f001cad7a23 */ /* 0x100fe4000001087a */
[C---:B---3--:R-:W-:Y:S02]  /*16920*/  FMUL.FTZ R4, R2.reuse, R96 ;  /* 0x0000006002047220 */ /* 0x048fe40000410000 */
        /* <DEDUP_REMOVED lines=12> */
[--C-:B------:R-:W-:Y:S02]  /*169f0*/  FFMA.FTZ R174, R29, c[0x0][0x23c], -R122.reuse ;  /* 0x00008f001dae7a23 */ /* 0x100fe4000001087a */
[----:B------:R-:W-:Y:S01]  /*16a00*/  LDSM.16.MT88.4 R28, [R138+0x9800] ;  /* 0x009800008a1c783b */ /* 0x000fe20000004200 */
[C---:B------:R-:W-:Y:S02]  /*16a10*/  FMUL.FTZ R50, R101.reuse, R50 ;  /* 0x0000003265327220 */ /* 0x040fe40000410000 */
[----:B------:R-:W2:Y:S01]  /*16a20*/  MUFU.EX2 R119, R119 ;  /* 0x0000007700777308 */ /* 0x000ea20000000800 */
[C---:B------:R-:W-:Y:S02]  /*16a30*/  FMUL.FTZ R51, R101.reuse, R51 ;  /* 0x0000003365337220 */ /* 0x040fe40000410000 */
[----:B------:R-:W-:Y:S01]  /*16a40*/  FMUL.FTZ R48, R2, R48 ;  /* 0x0000003002307220 */ /* 0x000fe20000410000 */
[----:B---3--:R-:W-:Y:S01]  /*16a50*/  F2FP.PACK_AB R99, R102, R103 ;  /* 0x000000676663723e */ /* 0x008fe200000000ff */
[C---:B------:R-:W-:Y:S02]  /*16a60*/  FMUL.FTZ R11, R101.reuse, R95 ;  /* 0x0000005f650b7220 */ /* 0x040fe40000410000 */
[----:B------:R-:W3:Y:S01]  /*16a70*/  LDSM.16.MT88.4 R92, [R136+0x8000] ;  /* 0x00800000885c783b */ /* 0x000ee20000004200 */
[C---:B------:R-:W-:Y:S02]  /*16a80*/  FMUL.FTZ R49, R2.reuse, R49 ;  /* 0x0000003102317220 */ /* 0x040fe40000410000 */
[----:B------:R-:W-:Y:S01]  /*16a90*/  MUFU.EX2 R118, R118 ;  /* 0x0000007600767308 */ /* 0x000fe20000000800 */
[C---:B------:R-:W-:Y:S02]  /*16aa0*/  FMUL.FTZ R54, R101.reuse, R54 ;  /* 0x0000003665367220 */ /* 0x040fe40000410000 */
[C---:B------:R-:W-:Y:S02]  /*16ab0*/  FMUL.FTZ R55, R101.reuse, R55 ;  /* 0x0000003765377220 */ /* 0x040fe40000410000 */
[C---:B------:R-:W-:Y:S02]  /*16ac0*/  FMUL.FTZ R52, R2.reuse, R52 ;  /* 0x0000003402347220 */ /* 0x040fe40000410000 */
[C---:B------:R-:W-:Y:S02]  /*16ad0*/  FMUL.FTZ R53, R2.reuse, R53 ;  /* 0x0000003502357220 */ /* 0x040fe40000410000 */
[C---:B------:R-:W-:Y:S01]  /*16ae0*/  FMUL.FTZ R58, R101.reuse, R58 ;  /* 0x0000003a653a7220 */ /* 0x040fe20000410000 */
[----:B------:R-:W4:Y:S01]  /*16af0*/  MUFU.EX2 R117, R117 ;  /* 0x0000007500757308 */ /* 0x000f220000000800 */
[----:B------:R-:W-:Y:S02]  /*16b00*/  FMUL.FTZ R59, R101, R59 ;  /* 0x0000003b653b7220 */ /* 0x000fe40000410000 */
        /* <DEDUP_REMOVED lines=25> */
[C---:B------:R-:W-:Y:S02]  /*16ca0*/  FMUL.FTZ R72, R2.reuse, R72 ;  /* 0x0000004802487220 */ /* 0x040fe40000410000 */
        /* <DEDUP_REMOVED lines=11> */
[----:B------:R-:W-:Y:S02]  /*16d60*/  FMUL.FTZ R77, R2, R77 ;  /* 0x0000004d024d7220 */ /* 0x000fe40000410000 */
[C---:B------:R-:W-:Y:S02]  /*16d70*/  FMUL.FTZ R82, R101.reuse, R82 ;  /* 0x0000005265527220 */ /* 0x040fe40000410000 */
[C---:B------:R-:W-:Y:S01]  /*16d80*/  HMMA.16816.F32 R48, R96.reuse, R114, R48 ;  /* 0x000000726030723c */ /* 0x040fe20000001830 */
[----:B------:R-:W-:Y:S03]  /*16d90*/  MUFU.EX2 R174, R174 ;  /* 0x000000ae00ae7308 */ /* 0x000fe60000000800 */
[--C-:B------:R-:W-:Y:S02]  /*16da0*/  FFMA.FTZ R112, R14, c[0x0][0x23c], -R123.reuse ;  /* 0x00008f000e707a23 */ /* 0x100fe4000001087b */
[----:B------:R-:W-:Y:S02]  /*16db0*/  FMUL.FTZ R14, R101, R90 ;  /* 0x0000005a650e7220 */ /* 0x000fe40000410000 */
[C---:B---3--:R-:W-:Y:S03]  /*16dc0*/  HMMA.16816.F32 R52, R96.reuse, R92, R52 ;  /* 0x0000005c6034723c */ /* 0x048fe60000001834 */
[----:B------:R-:W-:Y:S01]  /*16dd0*/  MUFU.EX2 R112, R112 ;  /* 0x0000007000707308 */ /* 0x000fe20000000800 */
[--C-:B------:R-:W-:Y:S02]  /*16de0*/  FFMA.FTZ R113, R15, c[0x0][0x23c], -R123.reuse ;  /* 0x00008f000f717a23 */ /* 0x100fe4000001087b */
[----:B------:R-:W-:Y:S02]  /*16df0*/  FMUL.FTZ R15, R101, R91 ;  /* 0x0000005b650f7220 */ /* 0x000fe40000410000 */
[C---:B------:R-:W-:Y:S01]  /*16e00*/  HMMA.16816.F32 R56, R96.reuse, R94, R56 ;  /* 0x0000005e6038723c */ /* 0x040fe20000001838 */
[----:B------:R-:W3:Y:S03]  /*16e10*/  LDSM.16.MT88.4 R92, [R137+0xa000] ;  /* 0x00a00000895c783b */ /* 0x000ee60000004200 */
[----:B------:R-:W-:Y:S01]  /*16e20*/  FFMA.FTZ R114, R18, c[0x0][0x23c], -R123 ;  /* 0x00008f0012727a23 */ /* 0x000fe2000001087b */
[----:B------:R-:W4:Y:S01]  /*16e30*/  MUFU.EX2 R113, R113 ;  /* 0x0000007100717308 */ /* 0x000f220000000800 */
[--C-:B------:R-:W-:Y:S02]  /*16e40*/  FFMA.FTZ R115, R17, c[0x0][0x23c], -R122.reuse ;  /* 0x00008f0011737a23 */ /* 0x100fe4000001087a */
[C---:B-1----:R-:W-:Y:S04]  /*16e50*/  HMMA.16816.F32 R60, R96.reuse, R104, R60 ;  /* 0x00000068603c723c */ /* 0x042fe8000000183c */
[C---:B------:R-:W-:Y:S02]  /*16e60*/  FMUL.FTZ R18, R101.reuse, R86 ;  /* 0x0000005665127220 */ /* 0x040fe40000410000 */
[C---:B------:R-:W-:Y:S01]  /*16e70*/  FMUL.FTZ R17, R2.reuse, R85 ;  /* 0x0000005502117220 */ /* 0x040fe20000410000 */
[----:B------:R-:W-:Y:S01]  /*16e80*/  MUFU.EX2 R114, R114 ;  /* 0x0000007200727308 */ /* 0x000fe20000000800 */
[C---:B------:R-:W-:Y:S01]  /*16e90*/  HMMA.16816.F32 R64, R96.reuse, R106, R64 ;  /* 0x0000006a6040723c */ /* 0x040fe20000001840 */
[----:B------:R-:W1:Y:S03]  /*16ea0*/  LDSM.16.MT88.4 R104, [R136+0xa000] ;  /* 0x00a000008868783b */ /* 0x000e660000004200 */
[----:B------:R-:W-:Y:S02]  /*16eb0*/  FMUL.FTZ R83, R101, R83 ;  /* 0x0000005365537220 */ /* 0x000fe40000410000 */
[C---:B------:R-:W-:Y:S02]  /*16ec0*/  FMUL.FTZ R80, R2.reuse, R80 ;  /* 0x0000005002507220 */ /* 0x040fe40000410000 */
[C---:B--2---:R-:W-:Y:S01]  /*16ed0*/  HMMA.16816.F32 R68, R96.reuse, R108, R68 ;  /* 0x0000006c6044723c */ /* 0x044fe20000001844 */
[----:B------:R2:W5:Y:S03]  /*16ee0*/  MUFU.EX2 R109, R19 ;  /* 0x00000013006d7308 */ /* 0x0005660000000800 */
[----:B------:R-:W-:Y:S01]  /*16ef0*/  FMUL.FTZ R81, R2, R81 ;  /* 0x0000005102517220 */ /* 0x000fe20000410000 */
[----:B----4-:R-:W-:Y:S01]  /*16f00*/  F2FP.PACK_AB R85, R113, R112 ;  /* 0x000000707155723e */ /* 0x010fe200000000ff */
[--C-:B------:R-:W-:Y:S02]  /*16f10*/  FFMA.FTZ R124, R20, c[0x0][0x23c], -R122.reuse ;  /* 0x00008f00147c7a23 */ /* 0x100fe4000001087a */
[C---:B------:R-:W-:Y:S03]  /*16f20*/  HMMA.16816.F32 R72, R96.reuse, R110, R72 ;  /* 0x0000006e6048723c */ /* 0x040fe60000001848 */
[----:B------:R-:W-:Y:S01]  /*16f30*/  MUFU.EX2 R115, R115 ;  /* 0x0000007300737308 */ /* 0x000fe20000000800 */
[--C-:B------:R-:W-:Y:S02]  /*16f40*/  FFMA.FTZ R108, R12, c[0x0][0x23c], -R122.reuse ;  /* 0x00008f000c6c7a23 */ /* 0x100fe4000001087a */
[C---:B------:R-:W-:Y:S02]  /*16f50*/  FMUL.FTZ R12, R2.reuse, R88 ;  /* 0x00000058020c7220 */ /* 0x040fe40000410000 */
[--C-:B------:R-:W-:Y:S01]  /*16f60*/  FFMA.FTZ R111, R13, c[0x0][0x23c], -R122.reuse ;  /* 0x00008f000d6f7a23 */ /* 0x100fe2000001087a */
[C---:B---3--:R-:W-:Y:S03]  /*16f70*/  HMMA.16816.F32 R76, R96.reuse, R92, R76 ;  /* 0x0000005c604c723c */ /* 0x048fe6000000184c */
[----:B------:R-:W-:Y:S01]  /*16f80*/  FMUL.FTZ R13, R2, R89 ;  /* 0x00000059020d7220 */ /* 0x000fe20000410000 */
[----:B------:R-:W-:Y:S01]  /*16f90*/  MUFU.EX2 R108, R108 ;  /* 0x0000006c006c7308 */ /* 0x000fe20000000800 */
[----:B------:R-:W3:Y:S01]  /*16fa0*/  LDSM.16.MT88.4 R88, [R140+0x8800] ;  /* 0x008800008c58783b */ /* 0x000ee20000004200 */
[--C-:B------:R-:W-:Y:S02]  /*16fb0*/  FFMA.FTZ R110, R16, c[0x0][0x23c], -R122.reuse ;  /* 0x00008f00106e7a23 */ /* 0x100fe4000001087a */
[----:B--2---:R-:W-:Y:S01]  /*16fc0*/  FMUL.FTZ R19, R101, R87 ;  /* 0x0000005765137220 */ /* 0x004fe20000410000 */
[----:B-----5:R-:W-:Y:S01]  /*16fd0*/  F2FP.PACK_AB R87, R109, R114 ;  /* 0x000000726d57723e */ /* 0x020fe200000000ff */
[C---:B------:R-:W-:Y:S03]  /*16fe0*/  HMMA.16816.F32 R12, R96.reuse, R94, R12 ;  /* 0x0000005e600c723c */ /* 0x040fe6000000180c */
[----:B------:R-:W2:Y:S01]  /*16ff0*/  LDSM.16.MT88.4 R92, [R138+0x8800] ;  /* 0x008800008a5c783b */ /* 0x000ea20000004200 */
[----:B------:R-:W4:Y:S01]  /*17000*/  MUFU.EX2 R111, R111 ;  /* 0x0000006f006f7308 */ /* 0x000f220000000800 */
[C---:B------:R-:W-:Y:S02]  /*17010*/  FMUL.FTZ R16, R2.reuse, R84 ;  /* 0x0000005402107220 */ /* 0x040fe40000410000 */
[----:B------:R-:W-:Y:S02]  /*17020*/  FFMA.FTZ R125, R21, c[0x0][0x23c], -R122 ;  /* 0x00008f00157d7a23 */ /* 0x000fe4000001087a */
[----:B------:R-:W-:Y:S03]  /*17030*/  FFMA.FTZ R121, R101, R166, R121 ;  /* 0x000000a665797223 */ /* 0x000fe60000010079 */
[C---:B-1----:R-:W-:Y:S02]  /*17040*/  HMMA.16816.F32 R16, R96.reuse, R104, R16 ;  /* 0x000000686010723c */ /* 0x042fe40000001810 */
[----:B------:R-:W1:Y:S01]  /*17050*/  MUFU.EX2 R110, R110 ;  /* 0x0000006e006e7308 */ /* 0x000e620000000800 */
[----:B------:R-:W-:Y:S02]  /*17060*/  FFMA.FTZ R120, R2, R165, R120 ;  /* 0x000000a502787223 */ /* 0x000fe40000010078 */
[----:B------:R-:W-:Y:S02]  /*17070*/  FADD.FTZ R116, R116, R121 ;  /* 0x0000007974747221 */ /* 0x000fe40000010000 */
[--C-:B------:R-:W-:Y:S01]  /*17080*/  FFMA.FTZ R104, R22, c[0x0][0x23c], -R123.reuse ;  /* 0x00008f0016687a23 */ /* 0x100fe2000001087b */
[----:B------:R-:W-:Y:S01]  /*17090*/  HMMA.16816.F32 R80, R96, R106, R80 ;  /* 0x0000006a6050723c */ /* 0x000fe20000001850 */
[----:B------:R-:W5:Y:S03]  /*170a0*/  LDSM.16.MT88.4 R96, [R137+0x8800] ;  /* 0x008800008960783b */ /* 0x000f660000004200 */
[--C-:B------:R-:W-:Y:S01]  /*170b0*/  FFMA.FTZ R105, R23, c[0x0][0x23c], -R123.reuse ;  /* 0x00008f0017697a23 */ /* 0x100fe2000001087b */
[----:B------:R-:W-:Y:S01]  /*170c0*/  F2FP.PACK_AB R22, R127, R126 ;  /* 0x0000007e7f16723e */ /* 0x000fe200000000ff */
[----:B------:R-:W-:Y:S01]  /*170d0*/  MUFU.EX2 R104, R104 ;  /* 0x0000006800687308 */ /* 0x000fe20000000800 */
[--C-:B------:R-:W-:Y:S01]  /*170e0*/  FFMA.FTZ R106, R26, c[0x0][0x23c], -R123.reuse ;  /* 0x00008f001a6a7a23 */ /* 0x100fe2000001087b */
[----:B----4-:R-:W-:Y:S01]  /*170f0*/  F2FP.PACK_AB R84, R111, R108 ;  /* 0x0000006c6f54723e */ /* 0x010fe200000000ff */
[--C-:B------:R-:W-:Y:S02]  /*17100*/  FFMA.FTZ R107, R27, c[0x0][0x23c], -R123.reuse ;  /* 0x00008f001b6b7a23 */ /* 0x100fe4000001087b */
[----:B------:R-:W-:Y:S01]  /*17110*/  LDSM.16.MT88.4 R24, [R138+0x9000] ;  /* 0x009000008a18783b */ /* 0x000fe20000004200 */
[----:B------:R-:W-:Y:S02]  /*17120*/  FFMA.FTZ R123, R35, c[0x0][0x23c], -R123 ;  /* 0x00008f00237b7a23 */ /* 0x000fe4000001087b */
[----:B------:R-:W-:Y:S02]  /*17130*/  FADD.FTZ R119, R119, R120 ;  /* 0x0000007877777221 */ /* 0x000fe40000010000 */
[----:B------:R-:W4:Y:S01]  /*17140*/  MUFU.EX2 R105, R105 ;  /* 0x0000006900697308 */ /* 0x000f220000000800 */
[----:B-1----:R-:W-:Y:S01]  /*17150*/  F2FP.PACK_AB R86, R115, R110 ;  /* 0x0000006e7356723e */ /* 0x002fe200000000ff */
[----:B------:R-:W-:Y:S04]  /*17160*/  FADD.FTZ R118, R118, R119 ;  /* 0x0000007776767221 */ /* 0x000fe80000010000 */
[----:B------:R-:W-:Y:S02]  /*17170*/  FADD.FTZ R117, R117, R118 ;  /* 0x0000007675757221 */ /* 0x000fe40000010000 */
[C---:B---3--:R-:W-:Y:S02]  /*17180*/  HMMA.16816.F32 R4, R84.reuse, R88, R4 ;  /* 0x000000585404723c */ /* 0x048fe40000001804 */
[----:B------:R-:W-:Y:S03]  /*17190*/  MUFU.EX2 R106, R106 ;  /* 0x0000006a006a7308 */ /* 0x000fe60000000800 */
[----:B------:R-:W-:Y:S03]  /*171a0*/  FADD.FTZ R108, R108, R117 ;  /* 0x000000756c6c7221 */ /* 0x000fe60000010000 */
[C---:B------:R-:W-:Y:S01]  /*171b0*/  HMMA.16816.F32 R8, R84.reuse, R90, R8 ;  /* 0x0000005a5408723c */ /* 0x040fe20000001808 */
[----:B------:R-:W1:Y:S03]  /*171c0*/  LDSM.16.MT88.4 R88, [R136+0x8800] ;  /* 0x008800008858783b */ /* 0x000e660000004200 */
[----:B------:R-:W3:Y:S01]  /*171d0*/  MUFU.EX2 R107, R107 ;  /* 0x0000006b006b7308 */ /* 0x000ee20000000800 */
[----:B------:R-:W-:Y:S01]  /*171e0*/  FADD.FTZ R111, R111, R108 ;  /* 0x0000006c6f6f7221 */ /* 0x000fe20000010000 */
[----:B----4-:R-:W-:Y:S02]  /*171f0*/  F2FP.PACK_AB R21, R105, R104 ;  /* 0x000000686915723e */ /* 0x010fe400000000ff */
[C---:B--2---:R-:W-:Y:S04]  /*17200*/  HMMA.16816.F32 R36, R84.reuse, R92, R36 ;  /* 0x0000005c5424723c */ /* 0x044fe80000001824 */
[----:B------:R-:W-:Y:S02]  /*17210*/  FADD.FTZ R110, R110, R111 ;  /* 0x0000006f6e6e7221 */ /* 0x000fe40000010000 */
[----:B------:R-:W-:Y:S02]  /*17220*/  MUFU.EX2 R124, R124 ;  /* 0x0000007c007c7308 */ /* 0x000fe40000000800 */
[C---:B------:R-:W-:Y:S01]  /*17230*/  HMMA.16816.F32 R40, R84.reuse, R94, R40 ;  /* 0x0000005e5428723c */ /* 0x040fe20000001828 */
[----:B------:R-:W2:Y:S03]  /*17240*/  LDSM.16.MT88.4 R92, [R140+0xa800] ;  /* 0x00a800008c5c783b */ /* 0x000ea60000004200 */
[----:B------:R-:W-:Y:S04]  /*17250*/  FADD.FTZ R115, R115, R110 ;  /* 0x0000006e73737221 */ /* 0x000fe80000010000 */
[----:B------:R-:W4:Y:S01]  /*17260*/  MUFU.EX2 R125, R125 ;  /* 0x0000007d007d7308 */ /* 0x000f220000000800 */
[C---:B-----5:R-:W-:Y:S03]  /*17270*/  HMMA.16816.F32 R44, R84.reuse, R96, R44 ;  /* 0x00000060542c723c */ /* 0x060fe6000000182c */
[----:B---3--:R-:W-:Y:S05]  /*17280*/  F2FP.PACK_AB R23, R107, R106 ;  /* 0x0000006a6b17723e */ /* 0x008fea00000000ff */
[C---:B------:R-:W-:Y:S01]  /*17290*/  HMMA.16816.F32 R48, R84.reuse, R98, R48 ;  /* 0x000000625430723c */ /* 0x040fe20000001830 */
[----:B------:R-:W3:Y:S01]  /*172a0*/  LDSM.16.MT88.4 R96, [R138+0xa800] ;  /* 0x00a800008a60783b */ /* 0x000ee20000004200 */
[----:B------:R-:W5:Y:S06]  /*172b0*/  MUFU.EX2 R172, R123 ;  /* 0x0000007b00ac7308 */ /* 0x000f6c0000000800 */
[C---:B-1----:R-:W-:Y:S04]  /*172c0*/  HMMA.16816.F32 R52, R84.reuse, R88, R52 ;  /* 0x000000585434723c */ /* 0x042fe80000001834 */
[C---:B----4-:R-:W-:Y:S01]  /*172d0*/  F2FP.PACK_AB R20, R125.reuse, R124 ;  /* 0x0000007c7d14723e */ /* 0x050fe200000000ff */
[----:B------:R-:W-:Y:S03]  /*172e0*/  FADD.FTZ R124, R124, R115 ;  /* 0x000000737c7c7221 */ /* 0x000fe60000010000 */
[C---:B------:R-:W-:Y:S01]  /*172f0*/  HMMA.16816.F32 R56, R84.reuse, R90, R56 ;  /* 0x0000005a5438723c */ /* 0x040fe20000001838 */
[----:B------:R-:W1:Y:S03]  /*17300*/  LDSM.16.MT88.4 R88, [R137+0xa800] ;  /* 0x00a800008958783b */ /* 0x000e660000004200 */
        /* <DEDUP_REMOVED lines=9> */
[----:B------:R-:W-:Y:S07]  /*173a0*/  LDSM.16.MT88.4 R88, [R136+0x9000] ;  /* 0x009000008858783b */ /* 0x000fee0000004200 */
[C---:B--2---:R-:W-:Y:S08]  /*173b0*/  HMMA.16816.F32 R16, R84.reuse, R92, R16 ;  /* 0x0000005c5410723c */ /* 0x044ff00000001810 */
[----:B------:R-:W-:Y:S01]  /*173c0*/  HMMA.16816.F32 R80, R84, R94, R80 ;  /* 0x0000005e5450723c */ /* 0x000fe20000001850 */
[----:B------:R-:W1:Y:S07]  /*173d0*/  LDSM.16.MT88.4 R84, [R137+0x9000] ;  /* 0x009000008954783b */ /* 0x000e6e0000004200 */
[C---:B---3--:R-:W-:Y:S01]  /*173e0*/  HMMA.16816.F32 R4, R20.reuse, R96, R4 ;  /* 0x000000601404723c */ /* 0x048fe20000001804 */
[----:B------:R-:W-:Y:S07]  /*173f0*/  LDSM.16.MT88.4 R92, [R140+0x9800] ;  /* 0x009800008c5c783b */ /* 0x000fee0000004200 */
[C---:B------:R-:W-:Y:S08]  /*17400*/  HMMA.16816.F32 R8, R20.reuse, R98, R8 ;  /* 0x000000621408723c */ /* 0x040ff00000001808 */
        /* <DEDUP_REMOVED lines=12> */
[C---:B-1----:R-:W-:Y:S07]  /*174d0*/  HMMA.16816.F32 R68, R20.reuse, R84, R68 ;  /* 0x000000541444723c */ /* 0x042fee0000001844 */
[--C-:B------:R-:W-:Y:S01]  /*174e0*/  FFMA.FTZ R84, R32, c[0x0][0x23c], -R122.reuse ;  /* 0x00008f0020547a23 */ /* 0x100fe2000001087a */
[C---:B------:R-:W-:Y:S03]  /*174f0*/  HMMA.16816.F32 R72, R20.reuse, R86, R72 ;  /* 0x000000561448723c */ /* 0x040fe60000001848 */
[----:B------:R-:W-:Y:S01]  /*17500*/  MUFU.EX2 R123, R84 ;  /* 0x00000054007b7308 */ /* 0x000fe20000000800 */
[----:B------:R-:W-:Y:S02]  /*17510*/  FFMA.FTZ R122, R33, c[0x0][0x23c], -R122 ;  /* 0x00008f00217a7a23 */ /* 0x000fe4000001087a */
[----:B------:R-:W1:Y:S02]  /*17520*/  LDSM.16.MT88.4 R32, [R137+0x9800] ;  /* 0x009800008920783b */ /* 0x000e640000004200 */
[C---:B---3--:R-:W-:Y:S05]  /*17530*/  HMMA.16816.F32 R76, R20.reuse, R88, R76 ;  /* 0x00000058144c723c */ /* 0x048fea000000184c */
[----:B------:R-:W3:Y:S03]  /*17540*/  MUFU.EX2 R122, R122 ;  /* 0x0000007a007a7308 */ /* 0x000ee60000000800 */
[C---:B------:R-:W-:Y:S01]  /*17550*/  HMMA.16816.F32 R12, R20.reuse, R90, R12 ;  /* 0x0000005a140c723c */ /* 0x040fe2000000180c */
[----:B------:R-:W-:Y:S07]  /*17560*/  LDSM.16.MT88.4 R88, [R137+0xb800] ;  /* 0x00b800008958783b */ /* 0x000fee0000004200 */
[C---:B--2---:R-:W-:Y:S08]  /*17570*/  HMMA.16816.F32 R16, R20.reuse, R24, R16 ;  /* 0x000000181410723c */ /* 0x044ff00000001810 */
[----:B------:R-:W-:Y:S01]  /*17580*/  HMMA.16816.F32 R80, R20, R26, R80 ;  /* 0x0000001a1450723c */ /* 0x000fe20000001850 */
[----:B------:R-:W-:Y:S06]  /*17590*/  LDSM.16.MT88.4 R24, [R138+0xb800] ;  /* 0x00b800008a18783b */ /* 0x000fec0000004200 */
[----:B------:R-:W-:Y:S02]  /*175a0*/  F2FP.PACK_AB R21, R170, R167 ;  /* 0x000000a7aa15723e */ /* 0x000fe400000000ff */
[----:B-----5:R-:W-:Y:S03]  /*175b0*/  F2FP.PACK_AB R23, R172, R171 ;  /* 0x000000abac17723e */ /* 0x020fe600000000ff */
[----:B------:R-:W-:Y:S02]  /*175c0*/  F2FP.PACK_AB R20, R174, R173 ;  /* 0x000000adae14723e */ /* 0x000fe400000000ff */
[----:B---3--:R-:W-:Y:S07]  /*175d0*/  F2FP.PACK_AB R22, R122, R123 ;  /* 0x0000007b7a16723e */ /* 0x008fee00000000ff */
        /* <DEDUP_REMOVED lines=11> */
[C---:B---3--:R-:W-:Y:S07]  /*17690*/  HMMA.16816.F32 R60, R20.reuse, R8, R60 ;  /* 0x00000008143c723c */ /* 0x048fee000000183c */
[----:B------:R-:W-:Y:S01]  /*176a0*/  FADD.FTZ R9, R103, R116 ;  /* 0x0000007467097221 */ /* 0x000fe20000010000 */
[C---:B------:R-:W-:Y:S04]  /*176b0*/  HMMA.16816.F32 R64, R20.reuse, R10, R64 ;  /* 0x0000000a1440723c */ /* 0x040fe80000001840 */
[----:B------:R-:W-:Y:S01]  /*176c0*/  MOV R103, R100 ;  /* 0x0000006400677202 */ /* 0x000fe20000000f00 */
[----:B------:R-:W-:Y:S03]  /*176d0*/  FADD.FTZ R9, R102, R9 ;  /* 0x0000000966097221 */ /* 0x000fe60000010000 */
        /* <DEDUP_REMOVED lines=11> */
[----:B------:R-:W-:Y:S03]  /*17790*/  FADD.FTZ R2, R106, R105 ;  /* 0x000000696a027221 */ /* 0x000fe60000010000 */
[----:B------:R-:W-:Y:S01]  /*177a0*/  FADD.FTZ R4, R126, R125 ;  /* 0x0000007d7e047221 */ /* 0x000fe20000010000 */
[----:B------:R-:W-:Y:S04]  /*177b0*/  HMMA.16816.F32 R80, R20, R6, R80 ;  /* 0x000000061450723c */ /* 0x000fe80000001850 */
[----:B------:R-:W-:Y:S02]  /*177c0*/  FADD.FTZ R2, R107, R2 ;  /* 0x000000026b027221 */ /* 0x000fe40000010000 */
[----:B------:R-:W-:Y:S02]  /*177d0*/  FADD.FTZ R4, R127, R4 ;  /* 0x000000047f047221 */ /* 0x000fe40000010000 */
[----:B------:R-:W-:Y:S01]  /*177e0*/  FADD.FTZ R167, R167, R2 ;  /* 0x00000002a7a77221 */ /* 0x000fe20000010000 */
[----:B------:R-:W-:Y:S03]  /*177f0*/  MOV R2, R3 ;  /* 0x0000000300027202 */ /* 0x000fe60000000f00 */
        /* <DEDUP_REMOVED lines=8> */
.L_x_7929:
        /* <DEDUP_REMOVED lines=39> */
[C---:B-1----:R-:W-:Y:S01]  /*17af0*/  FMUL.FTZ R99, R6.reuse, R99 ;  /* 0x0000006306637220 */ /* 0x042fe20000410000 */
[----:B------:R-:W-:Y:S01]  /*17b00*/  LEA.HI R15, R11, R11, RZ, 0x1 ;  /* 0x0000000b0b0f7211 */ /* 0x000fe200078f08ff */
[----:B------:R-:W-:Y:S01]  /*17b10*/  FMUL.FTZ R98, R6, R98 ;  /* 0x0000006206627220 */ /* 0x000fe20000410000 */
[----:B------:R-:W-:Y:S01]  /*17b20*/  ISETP.NE.U32.AND P0, PT, R14, 0x1, PT ;  /* 0x000000010e00780c */ /* 0x000fe20003f05070 */
[C---:B------:R-:W-:Y:S01]  /*17b30*/  FMUL.FTZ R95, R6.reuse, R95 ;  /* 0x0000005f065f7220 */ /* 0x040fe20000410000 */
[----:B------:R-:W-:Y:S01]  /*17b40*/  LOP3.LUT R17, R17, 0x1c0, RZ, 0xc0, !PT ;  /* 0x000001c011117812 */ /* 0x000fe200078ec0ff */
[C---:B------:R-:W-:Y:S01]  /*17b50*/  FMUL.FTZ R94, R6.reuse, R94 ;  /* 0x0000005e065e7220 */ /* 0x040fe20000410000 */
[----:B------:R-:W-:Y:S01]  /*17b60*/  LOP3.LUT R13, R13, 0x1c0, RZ, 0xc0, !PT ;  /* 0x000001c00d0d7812 */ /* 0x000fe200078ec0ff */
[C---:B------:R-:W-:Y:S01]  /*17b70*/  FMUL.FTZ R39, R6.reuse, R39 ;  /* 0x0000002706277220 */ /* 0x040fe20000410000 */
[----:B------:R-:W-:Y:S01]  /*17b80*/  SHF.L.U32 R14, R15, 0x2, RZ ;  /* 0x000000020f0e7819 */ /* 0x000fe200000006ff */
[C---:B------:R-:W-:Y:S01]  /*17b90*/  FMUL.FTZ R38, R6.reuse, R38 ;  /* 0x0000002606267220 */ /* 0x040fe20000410000 */
[----:B------:R-:W-:Y:S01]  /*17ba0*/  LEA.HI R17, R17, R17, RZ, 0x1d ;  /* 0x0000001111117211 */ /* 0x000fe200078fe8ff */
[C---:B------:R-:W-:Y:S01]  /*17bb0*/  FMUL.FTZ R43, R6.reuse, R43 ;  /* 0x0000002b062b7220 */ /* 0x040fe20000410000 */
[----:B------:R-:W-:Y:S01]  /*17bc0*/  LOP3.LUT R14, R13, 0x38, R14, 0xf8, !PT ;  /* 0x000000380d0e7812 */ /* 0x000fe200078ef80e */
[C---:B------:R-:W-:Y:S01]  /*17bd0*/  FMUL.FTZ R42, R6.reuse, R42 ;  /* 0x0000002a062a7220 */ /* 0x040fe20000410000 */
[----:B------:R-:W-:Y:S01]  /*17be0*/  SHF.R.U32.HI R13, RZ, 0x3, R13 ;  /* 0x00000003ff0d7819 */ /* 0x000fe2000001160d */
[C---:B------:R-:W-:Y:S01]  /*17bf0*/  FMUL.FTZ R47, R6.reuse, R47 ;  /* 0x0000002f062f7220 */ /* 0x040fe20000410000 */
[----:B------:R-:W-:Y:S01]  /*17c00*/  LOP3.LUT R16, R15, 0xffffffe, RZ, 0xc0, !PT ;  /* 0x0ffffffe0f107812 */ /* 0x000fe200078ec0ff */
[----:B------:R-:W-:Y:S01]  /*17c10*/  FMUL.FTZ R46, R6, R46 ;  /* 0x0000002e062e7220 */ /* 0x000fe20000410000 */
[----:B------:R-:W-:Y:S01]  /*17c20*/  LEA R12, R12, R17, 0x1 ;  /* 0x000000110c0c7211 */ /* 0x000fe200078e08ff */
[----:B------:R-:W-:Y:S01]  /*17c30*/  FMUL.FTZ R51, R6, R51 ;  /* 0x0000003306337220 */ /* 0x000fe20000410000 */
[----:B------:R-:W-:Y:S01]  /*17c40*/  LOP3.LUT R13, R14, R13, RZ, 0x3c, !PT ;  /* 0x0000000d0e0d7212 */ /* 0x000fe200078e3cff */
[C---:B------:R-:W-:Y:S01]  /*17c50*/  FMUL.FTZ R50, R6.reuse, R50 ;  /* 0x0000003206327220 */ /* 0x040fe20000410000 */
[----:B------:R-:W-:Y:S01]  /*17c60*/  IADD3 R16, R11, -R16, RZ ;  /* 0x800000100b107210 */ /* 0x000fe20007ffe0ff */
[C---:B------:R-:W-:Y:S01]  /*17c70*/  FMUL.FTZ R55, R6.reuse, R55 ;  /* 0x0000003706377220 */ /* 0x040fe20000410000 */
[----:B------:R-:W-:Y:S01]  /*17c80*/  R2P PR, R5, 0x6 ;  /* 0x0000000605007804 */ /* 0x000fe20000000000 */
[----:B------:R-:W-:Y:S01]  /*17c90*/  FMUL.FTZ R54, R6, R54 ;  /* 0x0000003606367220 */ /* 0x000fe20000410000 */
[----:B------:R-:W-:Y:S01]  /*17ca0*/  LEA R5, R16, R13, 0x2 ;  /* 0x0000000d10057211 */ /* 0x000fe200078e10ff */
[C---:B------:R-:W-:Y:S01]  /*17cb0*/  FMUL.FTZ R59, R6.reuse, R59 ;  /* 0x0000003b063b7220 */ /* 0x040fe20000410000 */
[----:B------:R-:W-:Y:S01]  /*17cc0*/  MOV R13, 0x80 ;  /* 0x00000080000d7802 */ /* 0x000fe20000000f00 */
[C---:B------:R-:W-:Y:S01]  /*17cd0*/  FMUL.FTZ R58, R6.reuse, R58 ;  /* 0x0000003a063a7220 */ /* 0x040fe20000410000 */
[----:B------:R-:W-:Y:S01]  /*17ce0*/  STS.64 [R12.X4+0x800], R98 ;  /* 0x000800620c007388 */ /* 0x000fe20000004a00 */
[C---:B------:R-:W-:Y:S01]  /*17cf0*/  FMUL.FTZ R63, R6.reuse, R63 ;  /* 0x0000003f063f7220 */ /* 0x040fe20000410000 */
[----:B------:R-:W-:Y:S01]  /*17d00*/  SEL R13, R13, 0xffffff80, !P2 ;  /* 0xffffff800d0d7807 */ /* 0x000fe20005000000 */
[C---:B------:R-:W-:Y:S01]  /*17d10*/  FMUL.FTZ R62, R6.reuse, R62 ;  /* 0x0000003e063e7220 */ /* 0x040fe20000410000 */
[----:B------:R-:W-:Y:S01]  /*17d20*/  @P4 MUFU.LG2 R4, R4 ;  /* 0x0000000400044308 */ /* 0x000fe20000000c00 */
[----:B------:R-:W-:-:S02]  /*17d30*/  FMUL.FTZ R67, R6, R67 ;  /* 0x0000004306437220 */ /* 0x000fc40000410000 */
[C---:B------:R-:W-:Y:S02]  /*17d40*/  FMUL.FTZ R66, R6.reuse, R66 ;  /* 0x0000004206427220 */ /* 0x040fe40000410000 */
[C---:B------:R-:W-:Y:S02]  /*17d50*/  FMUL.FTZ R71, R6.reuse, R71 ;  /* 0x0000004706477220 */ /* 0x040fe40000410000 */
[C---:B------:R-:W-:Y:S01]  /*17d60*/  FMUL.FTZ R70, R6.reuse, R70 ;  /* 0x0000004606467220 */ /* 0x040fe20000410000 */
[----:B------:R-:W1:Y:S01]  /*17d70*/  @P3 MUFU.LG2 R2, R2 ;  /* 0x0000000200023308 */ /* 0x000e620000000c00 */
        /* <DEDUP_REMOVED lines=11> */
[C---:B--2---:R-:W-:Y:S02]  /*17e30*/  FMUL.FTZ R96, R7.reuse, R96 ;  /* 0x0000006007607220 */ /* 0x044fe40000410000 */
[C---:B------:R-:W-:Y:S01]  /*17e40*/  FMUL.FTZ R97, R7.reuse, R97 ;  /* 0x0000006107617220 */ /* 0x040fe20000410000 */
[C---:B------:R-:W-:Y:S01]  /*17e50*/  IADD3 R14, R6.reuse, -0x20, RZ ;  /* 0xffffffe0060e7810 */ /* 0x040fe20007ffe0ff */
[C---:B------:R-:W-:Y:S01]  /*17e60*/  FMUL.FTZ R92, R7.reuse, R92 ;  /* 0x0000005c075c7220 */ /* 0x040fe20000410000 */
[C---:B------:R-:W-:Y:S01]  /*17e70*/  @P0 IADD3 R14, R6.reuse, 0x20, RZ ;  /* 0x00000020060e0810 */ /* 0x040fe20007ffe0ff */
[C---:B------:R-:W-:Y:S01]  /*17e80*/  FMUL.FTZ R93, R7.reuse, R93 ;  /* 0x0000005d075d7220 */ /* 0x040fe20000410000 */
[----:B------:R-:W-:Y:S01]  /*17e90*/  STS.64 [R12.X4], R96 ;  /* 0x000000600c007388 */ /* 0x000fe20000004a00 */
[C---:B------:R-:W-:Y:S01]  /*17ea0*/  FMUL.FTZ R36, R7.reuse, R36 ;  /* 0x0000002407247220 */ /* 0x040fe20000410000 */
[----:B------:R-:W-:Y:S01]  /*17eb0*/  IADD3 R17, R6, R13, RZ ;  /* 0x0000000d06117210 */ /* 0x000fe20007ffe0ff */
[C---:B------:R-:W-:Y:S01]  /*17ec0*/  FMUL.FTZ R37, R7.reuse, R37 ;  /* 0x0000002507257220 */ /* 0x040fe20000410000 */
[----:B------:R2:W-:Y:S01]  /*17ed0*/  STS.64 [R14], R92 ;  /* 0x0000005c0e007388 */ /* 0x0005e20000000a00 */
[----:B------:R-:W-:Y:S01]  /*17ee0*/  FMUL.FTZ R40, R7, R40 ;  /* 0x0000002807287220 */ /* 0x000fe20000410000 */
[----:B------:R-:W-:Y:S01]  /*17ef0*/  IADD3 R18, R13, R14, RZ ;  /* 0x0000000e0d127210 */ /* 0x000fe20007ffe0ff */
        /* <DEDUP_REMOVED lines=14> */
[----:B--2---:R-:W2:Y:S01]  /*17fe0*/  S2R R92, SR_CTAID.Z ;  /* 0x00000000005c7919 */ /* 0x004ea20000002700 */
        /* <DEDUP_REMOVED lines=13> */
[----:B-1----:R-:W-:-:S03]  /*180c0*/  @P3 FMUL.FTZ R2, R2, 0.69314718246459960938 ;  /* 0x3f31721802023820 */ /* 0x002fc60000410000 */
[----:B------:R-:W-:-:S04]  /*180d0*/  SEL R7, R7, 0xffffffc0, !P1 ;  /* 0xffffffc007077807 */ /* 0x000fc80004800000 */
[----:B------:R-:W-:Y:S02]  /*180e0*/  IADD3 R15, R6, R7, RZ ;  /* 0x00000007060f7210 */ /* 0x000fe40007ffe0ff */
[----:B------:R-:W1:Y:S01]  /*180f0*/  S2R R6, SR_CTAID.Y ;  /* 0x0000000000067919 */ /* 0x000e620000002600 */
        /* <DEDUP_REMOVED lines=8> */
[----:B------:R-:W-:Y:S01]  /*18180*/  STS.64 [R17+0x800], R46 ;  /* 0x0008002e11007388 */ /* 0x000fe20000000a00 */
[----:B-1----:R-:W-:-:S03]  /*18190*/  IMAD R6, R6, c[0x0][0x210], R153 ;  /* 0x0000840006067a24 */ /* 0x002fc600078e0299 */
        /* <DEDUP_REMOVED lines=8> */
[----:B------:R-:W1:Y:S04]  /*18220*/  S2R R7, SR_CTAID.X ;  /* 0x0000000000077919 */ /* 0x000e680000002500 */
        /* <DEDUP_REMOVED lines=18> */
[----:B--2---:R-:W-:Y:S01]  /*18350*/  IMAD R77, R77, c[0x0][0x1c0], R92 ;  /* 0x000070004d4d7a24 */ /* 0x004fe200078e025c */
[----:B-1----:R-:W-:Y:S02]  /*18360*/  SHF.L.U32 R9, R7, 0x6, RZ ;  /* 0x0000000607097819 */ /* 0x002fe400000006ff */
        /* <DEDUP_REMOVED lines=43> */
.L_x_7935:
[----:B--234-:R-:W-:Y:S05]  /*18620*/  BSYNC B0 ;  /* 0x0000000000007941 */ /* 0x01cfea0003800000 */
.L_x_7934:
        /* <DEDUP_REMOVED lines=16> */
.L_x_7937:
[----:B------:R-:W-:Y:S05]  /*18730*/  BSYNC B0 ;  /* 0x0000000000007941 */ /* 0x000fea0003800000 */
.L_x_7936:
        /* <DEDUP_REMOVED lines=8> */
.L_x_7939:
[----:B------:R-:W-:Y:S05]  /*187c0*/  BSYNC B0 ;  /* 0x0000000000007941 */ /* 0x000fea0003800000 */
.L_x_7938:
        /* <DEDUP_REMOVED lines=8> */
.L_x_7941:
[----:B------:R-:W-:Y:S05]  /*18850*/  BSYNC B0 ;  /* 0x0000000000007941 */ /* 0x000fea0003800000 */
.L_x_7940:
        /* <DEDUP_REMOVED lines=8> */
.L_x_7943:
[----:B------:R-:W-:Y:S05]  /*188e0*/  BSYNC B0 ;  /* 0x0000000000007941 */ /* 0x000fea0003800000 */
.L_x_7942:
        /* <DEDUP_REMOVED lines=8> */
.L_x_7945:
[----:B------:R-:W-:Y:S05]  /*18970*/  BSYNC B0 ;  /* 0x0000000000007941 */ /* 0x000fea0003800000 */
.L_x_7944:
        /* <DEDUP_REMOVED lines=8> */
.L_x_7947:
[----:B------:R-:W-:Y:S05]  /*18a00*/  BSYNC B0 ;  /* 0x0000000000007941 */ /* 0x000fea0003800000 */
.L_x_7946:
        /* <DEDUP_REMOVED lines=8> */
.L_x_7949:
[----:B------:R-:W-:Y:S05]  /*18a90*/  BSYNC B0 ;  /* 0x0000000000007941 */ /* 0x000fea0003800000 */
.L_x_7948:
        /* <DEDUP_REMOVED lines=9> */
.L_x_7950:
        /* <DEDUP_REMOVED lines=13> */
.L_x_8286:


//--------------------- .text._ZN5flash24flash_fwd_splitkv_kernelI23Flash_fwd_kernel_traitsILi128ELi64ELi64ELi4ELb0ELb0EN7cutlass6half_tE19Flash_kernel_traitsILi128ELi64ELi64ELi4ES3_EELb1ELb0ELb1ELb0ELb0ELb1ELb1ELb1EEEvNS_16Flash_fwd_paramsE --------------------------
	.section	.text._ZN5flash24flash_fwd_splitkv_kernelI23Flash_fwd_kernel_traitsILi128ELi64ELi64ELi4ELb0ELb0EN7cutlass6half_tE19Flash_kernel_traitsILi128ELi64ELi64ELi4ES3_EELb1ELb0ELb1ELb0ELb0ELb1ELb1ELb1EEEvNS_16Flash_fwd_paramsE,"ax",@progbits
	.sectioninfo	@"SHI_REGISTERS=196"
	.align	128
        .global         _ZN5flash24flash_fwd_splitkv_kernelI23Flash_fwd_kernel_traitsILi128ELi64ELi64ELi4ELb0ELb0EN7cutlass6half_tE19Flash_kernel_traitsILi128ELi64ELi64ELi4ES3_EELb1ELb0ELb1ELb0ELb0ELb1ELb1ELb1EEEvNS_16Flash_fwd_paramsE
        .type           _ZN5flash24flash_fwd_splitkv_kernelI23Flash_fwd_kernel_traitsILi128ELi64ELi64ELi4ELb0ELb0EN7cutlass6half_tE19Flash_kernel_traitsILi128ELi64ELi64ELi4ES3_EELb1ELb0ELb1ELb0ELb0ELb1ELb1ELb1EEEvNS_16Flash_fwd_paramsE,@function
        .size           _ZN5flash24flash_fwd_splitkv_kernelI23Flash_fwd_kernel_traitsILi128ELi64ELi64ELi4ELb0ELb0EN7cutlass6half_tE19Flash_kernel_traitsILi128ELi64ELi64ELi4ES3_EELb1ELb0ELb1ELb0ELb0ELb1ELb1ELb1EEEvNS_16Flash_fwd_paramsE,(.L_x_8287 - _ZN5flash24flash_fwd_splitkv_kernelI23Flash_fwd_kernel_traitsILi128ELi64ELi64ELi4ELb0ELb0EN7cutlass6half_tE19Flash_kernel_traitsILi128ELi64ELi64ELi4ES3_EELb1ELb0ELb1ELb0ELb0ELb1ELb1ELb1EEEvNS_16Flash_fwd_paramsE)
        .other          _ZN5flash24flash_fwd_splitkv_kernelI23Flash_fwd_kernel_traitsILi128ELi64ELi64ELi4ELb0ELb0EN7cutlass6half_tE19Flash_kernel_traitsILi128ELi64ELi64ELi4ES3_EELb1ELb0ELb1ELb0ELb0ELb1ELb1ELb1EEEvNS_16Flash_fwd_paramsE,@"STO_CUDA_ENTRY STV_DEFAULT"
_ZN5flash24flash_fwd_splitkv_kernelI23Flash_fwd_kernel_traitsILi128ELi64ELi64ELi4ELb0ELb0EN7cutlass6half_tE19Flash_kernel_traitsILi128ELi64ELi64ELi4ES3_EELb1ELb0ELb1ELb0ELb0ELb1ELb1ELb1EEEvNS_16Flash_fwd_paramsE:
.text._ZN5flash24flash_fwd_splitkv_kernelI23Flash_fwd_kernel_traitsILi128ELi64ELi64ELi4ELb0ELb0EN7cutlass6half_tE19Flash_kernel_traitsILi128ELi64ELi64ELi4ES3_EELb1ELb0ELb1ELb0ELb0ELb1ELb1ELb1EEEvNS_16Flash_fwd_paramsE:
        /* <DEDUP_REMOVED lines=53> */
.L_x_7951:
[----:B-1-34-:R-:W-:Y:S02]  /*0350*/  MOV R3, c[0x0][0x218] ;  /* 0x0000860000037a02 */ /* 0x01afe40000000f00 */
.L_x_7952:
        /* <DEDUP_REMOVED lines=84> */
.L_x_7955:
[----:B------:R-:W-:Y:S05]  /*08a0*/  BSYNC B0 ;  /* 0x0000000000007941 */ /* 0x000fea0003800000 */
.L_x_7954:
        /* <DEDUP_REMOVED lines=8> */
.L_x_7957:
[----:B------:R-:W-:Y:S05]  /*0930*/  BSYNC B0 ;  /* 0x0000000000007941 */ /* 0x000fea0003800000 */
.L_x_7956:
        /* <DEDUP_REMOVED lines=8> */
.L_x_7959:
[----:B------:R-:W-:Y:S05]  /*09c0*/  BSYNC B0 ;  /* 0x0000000000007941 */ /* 0x000fea0003800000 */
.L_x_7958:
        /* <DEDUP_REMOVED lines=8> */
.L_x_7961:
[----:B------:R-:W-:Y:S05]  /*0a50*/  BSYNC B0 ;  /* 0x0000000000007941 */ /* 0x000fea0003800000 */
.L_x_7960:
        /* <DEDUP_REMOVED lines=8> */
.L_x_7963:
[----:B------:R-:W-:Y:S05]  /*0ae0*/  BSYNC B0 ;  /* 0x0000000000007941 */ /* 0x000fea0003800000 */
.L_x_7962:
        /* <DEDUP_REMOVED lines=8> */
.L_x_7965:
[----:B------:R-:W-:Y:S05]  /*0b70*/  BSYNC B0 ;  /* 0x0000000000007941 */ /* 0x000fea0003800000 */
.L_x_7964:
        /* <DEDUP_REMOVED lines=8> */
.L_x_7967:
[----:B------:R-:W-:Y:S05]  /*0c00*/  BSYNC B0 ;  /* 0x0000000000007941 */ /* 0x000fea0003800000 */
.L_x_7966:
        /* <DEDUP_REMOVED lines=8> */
.L_x_7969:
[----:B------:R-:W-:Y:S05]  /*0c90*/  BSYNC B0 ;  /* 0x0000000000007941 */ /* 0x000fea0003800000 */
.L_x_7968:
        /* <DEDUP_REMOVED lines=32> */
.L_x_7953:
        /* <DEDUP_REMOVED lines=93> */
.L_x_7970:
        /* <DEDUP_REMOVED lines=17> */
.L_x_7972:
        /* <DEDUP_REMOVED lines=54> */
.L_x_7971:
        /* <DEDUP_REMOVED lines=227> */
.L_x_8042:
        /* <DEDUP_REMOVED lines=15> */
.L_x_7975:
[----:B------:R-:W-:Y:S05]  /*2800*/  BSYNC B0 ;  /* 0x0000000000007941 */ /* 0x000fea0003800000 */
.L_x_7974:
        /* <DEDUP_REMOVED lines=15> */
.L_x_7977:
[----:B------:R-:W-:Y:S05]  /*2900*/  BSYNC B0 ;  /* 0x0000000000007941 */ /* 0x000fea0003800000 */
.L_x_7976:
        /* <DEDUP_REMOVED lines=15> */
.L_x_7979:
[----:B------:R-:W-:Y:S05]  /*2a00*/  BSYNC B0 ;  /* 0x0000000000007941 */ /* 0x000fea0003800000 */
.L_x_7978:
        /* <DEDUP_REMOVED lines=15> */
.L_x_7981:
[----:B------:R-:W-:Y:S05]  /*2b00*/  BSYNC B0 ;  /* 0x0000000000007941 */ /* 0x000fea0003800000 */
.L_x_7980:
        /* <DEDUP_REMOVED lines=66> */
.L_x_7987:
[----:B------:R-:W-:Y:S05]  /*2f30*/  BSYNC B0 ;  /* 0x0000000000007941 */ /* 0x000fea0003800000 */
.L_x_7986:
        /* <DEDUP_REMOVED lines=54> */
.L_x_7985:
[----:B------:R-:W-:Y:S05]  /*32a0*/  BSYNC B1 ;  /* 0x0000000000017941 */ /* 0x000fea0003800000 */
.L_x_7984:
        /* <DEDUP_REMOVED lines=64> */
.L_x_7991:
[----:B------:R-:W-:Y:S05]  /*36b0*/  BSYNC B0 ;  /* 0x0000000000007941 */ /* 0x000fea0003800000 */
.L_x_7990:
        /* <DEDUP_REMOVED lines=56> */
.L_x_7989:
[----:B------:R-:W-:Y:S05]  /*3a40*/  BSYNC B1 ;  /* 0x0000000000017941 */ /* 0x000fea0003800000 */
.L_x_7988:
        /* <DEDUP_REMOVED lines=64> */
.L_x_7995:
[----:B------:R-:W-:Y:S05]  /*3e50*/  BSYNC B0 ;  /* 0x0000000000007941 */ /* 0x000fea0003800000 */
.L_x_7994:
        /* <DEDUP_REMOVED lines=56> */
.L_x_7993:
[----:B------:R-:W-:Y:S05]  /*41e0*/  BSYNC B1 ;  /* 0x0000000000017941 */ /* 0x000fea0003800000 */
.L_x_7992:
        /* <DEDUP_REMOVED lines=68> */
.L_x_7999:
[----:B------:R-:W-:Y:S05]  /*4630*/  BSYNC B0 ;  /* 0x0000000000007941 */ /* 0x000fea0003800000 */
.L_x_7998:
        /* <DEDUP_REMOVED lines=56> */
.L_x_7997:
[----:B------:R-:W-:Y:S05]  /*49c0*/  BSYNC B1 ;  /* 0x0000000000017941 */ /* 0x000fea0003800000 */
.L_x_7996:
        /* <DEDUP_REMOVED lines=9> */
.L_x_7983:
        /* <DEDUP_REMOVED lines=95> */
.L_x_8006:
[----:B------:R-:W-:Y:S05]  /*5050*/  BSYNC B0 ;  /* 0x0000000000007941 */ /* 0x000fea0003800000 */
.L_x_8005:
[----:B------:R-:W-:Y:S05]  /*5060*/  MOV R89, R87 ;  /* 0x0000005700597202 */ /* 0x000fea0000000f00 */
[----:B-----5:R2:W-:Y:S02]  /*5070*/  STG.E.128 [R88.64], R36 ;  /* 0x0000002458007986 */ /* 0x0205e4000c101d06 */
.L_x_8004:
[----:B------:R-:W-:Y:S05]  /*5080*/  BSYNC B1 ;  /* 0x0000000000017941 */ /* 0x000fea0003800000 */
.L_x_8003:
        /* <DEDUP_REMOVED lines=93> */
.L_x_8008:
[----:B------:R-:W-:Y:S05]  /*5660*/  BSYNC B0 ;  /* 0x0000000000007941 */ /* 0x000fea0003800000 */
.L_x_8007:
[----:B------:R-:W-:Y:S05]  /*5670*/  MOV R89, R87 ;  /* 0x0000005700597202 */ /* 0x000fea0000000f00 */
[----:B-----5:R3:W-:Y:S02]  /*5680*/  STG.E.128 [R88.64+0x80], R36 ;  /* 0x0000802458007986 */ /* 0x0207e4000c101d06 */
.L_x_8002:
[----:B------:R-:W-:Y:S05]  /*5690*/  BSYNC B2 ;  /* 0x0000000000027941 */ /* 0x000fea0003800000 */
.L_x_8001:
        /* <DEDUP_REMOVED lines=100> */
.L_x_8014:
[----:B------:R-:W-:Y:S05]  /*5ce0*/  BSYNC B0 ;  /* 0x0000000000007941 */ /* 0x000fea0003800000 */
.L_x_8013:
[C---:B------:R-:W-:Y:S04]  /*5cf0*/  LEA R2, P0, R149.reuse, R88, 0x1 ;  /* 0x0000005895027211 */ /* 0x040fe800078008ff */
[----:B------:R-:W-:Y:S05]  /*5d00*/  LEA.HI.X R3, R149, R87, R148, 0x1, P0 ;  /* 0x0000005795037211 */ /* 0x000fea00000f0c94 */
[----:B-----5:R1:W-:Y:S04]  /*5d10*/  STG.E.128 [R2.64], R32 ;  /* 0x0000002002007986 */ /* 0x0203e8000c101d06 */
.L_x_8012:
[----:B------:R-:W-:Y:S05]  /*5d20*/  BSYNC B1 ;  /* 0x0000000000017941 */ /* 0x000fea0003800000 */
.L_x_8011:
        /* <DEDUP_REMOVED lines=97> */
.L_x_8016:
[----:B------:R-:W-:Y:S05]  /*6340*/  BSYNC B0 ;  /* 0x0000000000007941 */ /* 0x000fea0003800000 */
.L_x_8015:
[C---:B------:R-:W-:Y:S04]  /*6350*/  LEA R2, P0, R72.reuse, R88, 0x1 ;  /* 0x0000005848027211 */ /* 0x040fe800078008ff */
[----:B------:R-:W-:Y:S05]  /*6360*/  LEA.HI.X R3, R72, R87, R73, 0x1, P0 ;  /* 0x0000005748037211 */ /* 0x000fea00000f0c49 */
[----:B-----5:R4:W-:Y:S04]  /*6370*/  STG.E.128 [R2.64], R32 ;  /* 0x0000002002007986 */ /* 0x0209e8000c101d06 */
.L_x_8010:
[----:B------:R-:W-:Y:S05]  /*6380*/  BSYNC B2 ;  /* 0x0000000000027941 */ /* 0x000fea0003800000 */
.L_x_8009:
        /* <DEDUP_REMOVED lines=100> */
.L_x_8022:
[----:B------:R-:W-:Y:S05]  /*69d0*/  BSYNC B0 ;  /* 0x0000000000007941 */ /* 0x000fea0003800000 */
.L_x_8021:
[C---:B------:R-:W-:Y:S04]  /*69e0*/  LEA R2, P0, R156.reuse, R88, 0x1 ;  /* 0x000000589c027211 */ /* 0x040fe800078008ff */
[----:B------:R-:W-:Y:S05]  /*69f0*/  LEA.HI.X R3, R156, R87, R67, 0x1, P0 ;  /* 0x000000579c037211 */ /* 0x000fea00000f0c43 */
[----:B-----5:R4:W-:Y:S04]  /*6a00*/  STG.E.128 [R2.64], R32 ;  /* 0x0000002002007986 */ /* 0x0209e8000c101d06 */
.L_x_8020:
[----:B------:R-:W-:Y:S05]  /*6a10*/  BSYNC B1 ;  /* 0x0000000000017941 */ /* 0x000fea0003800000 */
.L_x_8019:
        /* <DEDUP_REMOVED lines=97> */
.L_x_8024:
[----:B------:R-:W-:Y:S05]  /*7030*/  BSYNC B0 ;  /* 0x0000000000007941 */ /* 0x000fea0003800000 */
.L_x_8023:
[C---:B------:R-:W-:Y:S04]  /*7040*/  LEA R2, P0, R74.reuse, R88, 0x1 ;  /* 0x000000584a027211 */ /* 0x040fe800078008ff */
[----:B------:R-:W-:Y:S05]  /*7050*/  LEA.HI.X R3, R74, R87, R75, 0x1, P0 ;  /* 0x000000574a037211 */ /* 0x000fea00000f0c4b */
[----:B-----5:R4:W-:Y:S04]  /*7060*/  STG.E.128 [R2.64], R32 ;  /* 0x0000002002007986 */ /* 0x0209e8000c101d06 */
.L_x_8018:
[----:B------:R-:W-:Y:S05]  /*7070*/  BSYNC B2 ;  /* 0x0000000000027941 */ /* 0x000fea0003800000 */
.L_x_8017:
        /* <DEDUP_REMOVED lines=102> */
.L_x_8030:
[----:B------:R-:W-:Y:S05]  /*76e0*/  BSYNC B0 ;  /* 0x0000000000007941 */ /* 0x000fea0003800000 */
.L_x_8029:
[C---:B------:R-:W-:Y:S01]  /*76f0*/  IMAD R0, R159.reuse, c[0x0][0x19c], RZ ;  /* 0x000067009f007a24 */ /* 0x040fe200078e02ff */
[----:B--23--:R-:W-:Y:S05]  /*7700*/  MOV R89, R87 ;  /* 0x0000005700597202 */ /* 0x00cfea0000000f00 */
[----:B------:R-:W-:Y:S05]  /*7710*/  IMAD.WIDE.U32 R2, R159, c[0x0][0x198], R88 ;  /* 0x000066009f027a25 */ /* 0x000fea00078e0058 */
[----:B------:R-:W-:Y:S05]  /*7720*/  IADD3 R3, R3, R0, RZ ;  /* 0x0000000003037210 */ /* 0x000fea0007ffe0ff */
[----:B-----5:R2:W-:Y:S02]  /*7730*/  STG.E.128 [R2.64], R32 ;  /* 0x0000002002007986 */ /* 0x0205e4000c101d06 */
.L_x_8028:
[----:B------:R-:W-:Y:S05]  /*7740*/  BSYNC B1 ;  /* 0x0000000000017941 */ /* 0x000fea0003800000 */
.L_x_8027:
        /* <DEDUP_REMOVED lines=97> */
.L_x_8032:
[----:B------:R-:W-:Y:S05]  /*7d60*/  BSYNC B0 ;  /* 0x0000000000007941 */ /* 0x000fea0003800000 */
.L_x_8031:
[C---:B------:R-:W-:Y:S04]  /*7d70*/  LEA R2, P0, R79.reuse, R88, 0x1 ;  /* 0x000000584f027211 */ /* 0x040fe800078008ff */
[----:B------:R-:W-:Y:S05]  /*7d80*/  LEA.HI.X R3, R79, R87, R78, 0x1, P0 ;  /* 0x000000574f037211 */ /* 0x000fea00000f0c4e */
[----:B-----5:R2:W-:Y:S04]  /*7d90*/  STG.E.128 [R2.64], R32 ;  /* 0x0000002002007986 */ /* 0x0205e8000c101d06 */
.L_x_8026:
[----:B------:R-:W-:Y:S05]  /*7da0*/  BSYNC B2 ;  /* 0x0000000000027941 */ /* 0x000fea0003800000 */
.L_x_8025:
        /* <DEDUP_REMOVED lines=8> */
.L_x_7982:
        /* <DEDUP_REMOVED lines=10> */
.L_x_8034:
[----:B------:R-:W-:Y:S05]  /*7ed0*/  BSYNC B0 ;  /* 0x0000000000007941 */ /* 0x000fea0003800000 */
.L_x_8033:
        /* <DEDUP_REMOVED lines=16> */
.L_x_8036:
[----:B------:R-:W-:Y:S05]  /*7fe0*/  BSYNC B0 ;  /* 0x0000000000007941 */ /* 0x000fea0003800000 */
.L_x_8035:
        /* <DEDUP_REMOVED lines=16> */
.L_x_8038:
[----:B------:R-:W-:Y:S05]  /*80f0*/  BSYNC B0 ;  /* 0x0000000000007941 */ /* 0x000fea0003800000 */
.L_x_8037:
        /* <DEDUP_REMOVED lines=21> */
.L_x_8039:
[----:B------:R-:W-:Y:S05]  /*8250*/  BSYNC B0 ;  /* 0x0000000000007941 */ /* 0x000fea0003800000 */
.L_x_8000:
        /* <DEDUP_REMOVED lines=80> */
.L_x_8040:
        /* <DEDUP_REMOVED lines=9> */
.L_x_8041:
[----:B------:R-:W-:Y:S04]  /*87f0*/  IADD3 R11, R11, -0x1, RZ ;  /* 0xffffffff0b0b7810 */ /* 0x000fe80007ffe0ff */
[----:B------:R-:W-:Y:S11]  /*8800*/  ISETP.GT.AND P0, PT, R11, R61, PT ;  /* 0x0000003d0b00720c */ /* 0x000ff60003f04270 */
[----:B------:R-:W-:Y:S02]  /*8810*/  @!UPT UIADD3 URZ, URZ, URZ, URZ ;  /* 0x0000003f3f3ff290 */ /* 0x000fe4000fffe03f */
[----:B------:R-:W-:-:S05]  /*8820*/  @P0 BRA `(.L_x_8042) ;  /* 0xffff9ee000000947 */ /* 0x000fca000383ffff */
.L_x_7973:
        /* <DEDUP_REMOVED lines=99> */
.L_x_8051:
[----:B------:R-:W-:Y:S05]  /*8e60*/  BSYNC B0 ;  /* 0x0000000000007941 */ /* 0x000fea0003800000 */
.L_x_8050:
[----:B-----5:R4:W-:Y:S02]  /*8e70*/  STS.128 [R156], R8 ;  /* 0x000000089c007388 */ /* 0x0209e40000000c00 */
.L_x_8049:
[----:B------:R-:W-:Y:S05]  /*8e80*/  BSYNC B1 ;  /* 0x0000000000017941 */ /* 0x000fea0003800000 */
.L_x_8048:
        /* <DEDUP_REMOVED lines=45> */
.L_x_8053:
[----:B------:R-:W-:Y:S05]  /*9160*/  BSYNC B0 ;  /* 0x0000000000007941 */ /* 0x000fea0003800000 */
.L_x_8052:
[----:B-----5:R1:W-:Y:S02]  /*9170*/  STS.128 [R156+0x2000], R8 ;  /* 0x002000089c007388 */ /* 0x0203e40000000c00 */
.L_x_8047:
[----:B------:R-:W-:Y:S05]  /*9180*/  BSYNC B2 ;  /* 0x0000000000027941 */ /* 0x000fea0003800000 */
.L_x_8046:
        /* <DEDUP_REMOVED lines=62> */
.L_x_8059:
[----:B------:R-:W-:Y:S05]  /*9570*/  BSYNC B0 ;  /* 0x0000000000007941 */ /* 0x000fea0003800000 */
.L_x_8058:
[----:B-----5:R4:W-:Y:S02]  /*9580*/  STS.128 [R156+0x800], R8 ;  /* 0x000800089c007388 */ /* 0x0209e40000000c00 */
.L_x_8057:
[----:B------:R-:W-:Y:S05]  /*9590*/  BSYNC B1 ;  /* 0x0000000000017941 */ /* 0x000fea0003800000 */
.L_x_8056:
        /* <DEDUP_REMOVED lines=47> */
.L_x_8061:
[----:B------:R-:W-:Y:S05]  /*9890*/  BSYNC B0 ;  /* 0x0000000000007941 */ /* 0x000fea0003800000 */
.L_x_8060:
[----:B-----5:R4:W-:Y:S02]  /*98a0*/  STS.128 [R156+0x2800], R8 ;  /* 0x002800089c007388 */ /* 0x0209e40000000c00 */
.L_x_8055:
[----:B------:R-:W-:Y:S05]  /*98b0*/  BSYNC B2 ;  /* 0x0000000000027941 */ /* 0x000fea0003800000 */
.L_x_8054:
        /* <DEDUP_REMOVED lines=63> */
.L_x_8067:
[----:B------:R-:W-:Y:S05]  /*9cb0*/  BSYNC B0 ;  /* 0x0000000000007941 */ /* 0x000fea0003800000 */
.L_x_8066:
[----:B-----5:R2:W-:Y:S02]  /*9cc0*/  STS.128 [R156+0x1000], R8 ;  /* 0x001000089c007388 */ /* 0x0205e40000000c00 */
.L_x_8065:
[----:B------:R-:W-:Y:S05]  /*9cd0*/  BSYNC B1 ;  /* 0x0000000000017941 */ /* 0x000fea0003800000 */
.L_x_8064:
        /* <DEDUP_REMOVED lines=44> */
.L_x_8069:
[----:B------:R-:W-:Y:S05]  /*9fa0*/  BSYNC B0 ;  /* 0x0000000000007941 */ /* 0x000fea0003800000 */
.L_x_8068:
[----:B-----5:R1:W-:Y:S02]  /*9fb0*/  STS.128 [R156+0x3000], R28 ;  /* 0x0030001c9c007388 */ /* 0x0203e40000000c00 */
.L_x_8063:
[----:B------:R-:W-:Y:S05]  /*9fc0*/  BSYNC B2 ;  /* 0x0000000000027941 */ /* 0x000fea0003800000 */
.L_x_8062:
        /* <DEDUP_REMOVED lines=60> */
.L_x_8074:
[----:B------:R-:W-:Y:S05]  /*a390*/  BSYNC B0 ;  /* 0x0000000000007941 */ /* 0x000fea0003800000 */
.L_x_8073:
[----:B-----5:R4:W-:Y:S02]  /*a3a0*/  STS.128 [R156+0x1800], R8 ;  /* 0x001800089c007388 */ /* 0x0209e40000000c00 */
.L_x_8072:
[----:B------:R-:W-:Y:S05]  /*a3b0*/  BSYNC B1 ;  /* 0x0000000000017941 */ /* 0x000fea0003800000 */
.L_x_8071:
        /* <DEDUP_REMOVED lines=44> */
.L_x_8076:
[----:B------:R-:W-:Y:S05]  /*a680*/  BSYNC B0 ;  /* 0x0000000000007941 */ /* 0x000fea0003800000 */
.L_x_8075:
[----:B-----5:R2:W-:Y:S01]  /*a690*/  STS.128 [R156+0x3800], R16 ;  /* 0x003800109c007388 */ /* 0x0205e20000000c00 */
[----:B------:R-:W-:Y:S05]  /*a6a0*/  BRA `(.L_x_8070) ;  /* 0x0000353000007947 */ /* 0x000fea0003800000 */
.L_x_8045:
        /* <DEDUP_REMOVED lines=90> */
.L_x_8082:
[----:B------:R-:W-:Y:S05]  /*ac50*/  BSYNC B0 ;  /* 0x0000000000007941 */ /* 0x000fea0003800000 */
.L_x_8081:
[----:B-----5:R4:W-:Y:S02]  /*ac60*/  STS.128 [R156], R24 ;  /* 0x000000189c007388 */ /* 0x0209e40000000c00 */
.L_x_8080:
[----:B------:R-:W-:Y:S05]  /*ac70*/  BSYNC B1 ;  /* 0x0000000000017941 */ /* 0x000fea0003800000 */
.L_x_8079:
        /* <DEDUP_REMOVED lines=86> */
.L_x_8084:
[----:B------:R-:W-:Y:S05]  /*b1e0*/  BSYNC B0 ;  /* 0x0000000000007941 */ /* 0x000fea0003800000 */
.L_x_8083:
[----:B-----5:R1:W-:Y:S02]  /*b1f0*/  STS.128 [R156+0x2000], R24 ;  /* 0x002000189c007388 */ /* 0x0203e40000000c00 */
.L_x_8078:
[----:B------:R-:W-:Y:S05]  /*b200*/  BSYNC B2 ;  /* 0x0000000000027941 */ /* 0x000fea0003800000 */
.L_x_8077:
        /* <DEDUP_REMOVED lines=95> */
.L_x_8090:
[----:B------:R-:W-:Y:S05]  /*b800*/  BSYNC B0 ;  /* 0x0000000000007941 */ /* 0x000fea0003800000 */
.L_x_8089:
[----:B-----5:R4:W-:Y:S02]  /*b810*/  STS.128 [R156+0x800], R24 ;  /* 0x000800189c007388 */ /* 0x0209e40000000c00 */
.L_x_8088:
[----:B------:R-:W-:Y:S05]  /*b820*/  BSYNC B1 ;  /* 0x0000000000017941 */ /* 0x000fea0003800000 */
.L_x_8087:
        /* <DEDUP_REMOVED lines=89> */
.L_x_8092:
[----:B------:R-:W-:Y:S05]  /*bdc0*/  BSYNC B0 ;  /* 0x0000000000007941 */ /* 0x000fea0003800000 */
.L_x_8091:
[----:B-----5:R1:W-:Y:S02]  /*bdd0*/  STS.128 [R156+0x2800], R20 ;  /* 0x002800149c007388 */ /* 0x0203e40000000c00 */
.L_x_8086:
[----:B------:R-:W-:Y:S05]  /*bde0*/  BSYNC B2 ;  /* 0x0000000000027941 */ /* 0x000fea0003800000 */
.L_x_8085:
        /* <DEDUP_REMOVED lines=96> */
.L_x_8098:
[----:B------:R-:W-:Y:S05]  /*c3f0*/  BSYNC B0 ;  /* 0x0000000000007941 */ /* 0x000fea0003800000 */
.L_x_8097:
[----:B-----5:R4:W-:Y:S02]  /*c400*/  STS.128 [R156+0x1000], R24 ;  /* 0x001000189c007388 */ /* 0x0209e40000000c00 */
.L_x_8096:
[----:B------:R-:W-:Y:S05]  /*c410*/  BSYNC B1 ;  /* 0x0000000000017941 */ /* 0x000fea0003800000 */
.L_x_8095:
        /* <DEDUP_REMOVED lines=89> */
.L_x_8100:
[----:B------:R-:W-:Y:S05]  /*c9b0*/  BSYNC B0 ;  /* 0x0000000000007941 */ /* 0x000fea0003800000 */
.L_x_8099:
[----:B-----5:R4:W-:Y:S02]  /*c9c0*/  STS.128 [R156+0x3000], R24 ;  /* 0x003000189c007388 */ /* 0x0209e40000000c00 */
.L_x_8094:
[----:B------:R-:W-:Y:S05]  /*c9d0*/  BSYNC B2 ;  /* 0x0000000000027941 */ /* 0x000fea0003800000 */
.L_x_8093:
        /* <DEDUP_REMOVED lines=95> */
.L_x_8104:
[----:B------:R-:W-:Y:S05]  /*cfd0*/  BSYNC B0 ;  /* 0x0000000000007941 */ /* 0x000fea0003800000 */
.L_x_8103:
[----:B-----5:R1:W-:Y:S02]  /*cfe0*/  STS.128 [R156+0x1800], R20 ;  /* 0x001800149c007388 */ /* 0x0203e40000000c00 */
.L_x_8102:
[----:B------:R-:W-:Y:S05]  /*cff0*/  BSYNC B1 ;  /* 0x0000000000017941 */ /* 0x000fea0003800000 */
.L_x_8101:
        /* <DEDUP_REMOVED lines=94> */
.L_x_8106:
[----:B------:R-:W-:Y:S05]  /*d5e0*/  BSYNC B0 ;  /* 0x0000000000007941 */ /* 0x000fea0003800000 */
.L_x_8105:
[----:B-----5:R1:W-:Y:S01]  /*d5f0*/  STS.128 [R156+0x3800], R20 ;  /* 0x003800149c007388 */ /* 0x0203e20000000c00 */
[----:B------:R-:W-:Y:S05]  /*d600*/  BRA `(.L_x_8070) ;  /* 0x000005d000007947 */ /* 0x000fea0003800000 */
.L_x_8044:
        /* <DEDUP_REMOVED lines=20> */
.L_x_8108:
[----:B------:R-:W-:Y:S05]  /*d750*/  BSYNC B0 ;  /* 0x0000000000007941 */ /* 0x000fea0003800000 */
.L_x_8107:
        /* <DEDUP_REMOVED lines=22> */
.L_x_8110:
[----:B------:R-:W-:Y:S05]  /*d8c0*/  BSYNC B0 ;  /* 0x0000000000007941 */ /* 0x000fea0003800000 */
.L_x_8109:
        /* <DEDUP_REMOVED lines=23> */
.L_x_8112:
[----:B------:R-:W-:Y:S05]  /*da40*/  BSYNC B0 ;  /* 0x0000000000007941 */ /* 0x000fea0003800000 */
.L_x_8111:
        /* <DEDUP_REMOVED lines=25> */
.L_x_8070:
[----:B------:R-:W-:Y:S05]  /*dbe0*/  BSYNC B3 ;  /* 0x0000000000037941 */ /* 0x000fea0003800000 */
.L_x_8043:
        /* <DEDUP_REMOVED lines=24> */
.L_x_8114:
[----:B------:R-:W-:Y:S05]  /*dd70*/  BSYNC B0 ;  /* 0x0000000000007941 */ /* 0x000fea0003800000 */
.L_x_8113:
        /* <DEDUP_REMOVED lines=22> */
.L_x_8116:
[----:B------:R-:W-:Y:S05]  /*dee0*/  BSYNC B0 ;  /* 0x0000000000007941 */ /* 0x000fea0003800000 */
.L_x_8115:
        /* <DEDUP_REMOVED lines=26> */
.L_x_8118:
[----:B------:R-:W-:Y:S05]  /*e090*/  BSYNC B0 ;  /* 0x0000000000007941 */ /* 0x000fea0003800000 */
.L_x_8117:
        /* <DEDUP_REMOVED lines=29> */
.L_x_8120:
[----:B------:R-:W-:Y:S05]  /*e270*/  BSYNC B0 ;  /* 0x0000000000007941 */ /* 0x000fea0003800000 */
.L_x_8119:
        /* <DEDUP_REMOVED lines=39> */
.L_x_8122:
[----:B-1----:R-:W-:Y:S05]  /*e4f0*/  BSYNC B0 ;  /* 0x0000000000007941 */ /* 0x002fea0003800000 */
.L_x_8121:
        /* <DEDUP_REMOVED lines=22> */
.L_x_8124:
[----:B------:R-:W-:Y:S05]  /*e660*/  BSYNC B0 ;  /* 0x0000000000007941 */ /* 0x000fea0003800000 */
.L_x_8123:
        /* <DEDUP_REMOVED lines=26> */
.L_x_8126:
[----:B------:R-:W-:Y:S05]  /*e810*/  BSYNC B0 ;  /* 0x0000000000007941 */ /* 0x000fea0003800000 */
.L_x_8125:
        /* <DEDUP_REMOVED lines=28> */
.L_x_8128:
[----:B------:R-:W-:Y:S05]  /*e9e0*/  BSYNC B0 ;  /* 0x0000000000007941 */ /* 0x000fea0003800000 */
.L_x_8127:
        /* <DEDUP_REMOVED lines=31> */
[----:B------:R-:W-:-:S02]  /*ebe0*/  IADD3 R108, R42, 0x19, RZ ;  /* 0x000000192a6c7810 */ /* 0x000fc40007ffe0ff */
        /* <DEDUP_REMOVED lines=8> */
[----:B------:R-:W-:Y:S01]  /*ec70*/  LDSM.16.M88.4 R72, [R144] ;  /* 0x000000009048783b */ /* 0x000fe20000000200 */
[C---:B------:R-:W-:Y:S01]  /*ec80*/  IMAD R142, R43.reuse, 0x2, R146 ;  /* 0x000000022b8e7824 */ /* 0x040fe200078e0292 */
[----:B------:R-:W-:Y:S01]  /*ec90*/  IADD3 R46, R42, 0x8, RZ ;  /* 0x000000082a2e7810 */ /* 0x000fe20007ffe0ff */
[----:B------:R-:W-:Y:S01]  /*eca0*/  IMAD R141, R43, 0x2, R144 ;  /* 0x000000022b8d7824 */ /* 0x000fe200078e0290 */
[----:B------:R-:W-:Y:S01]  /*ecb0*/  LDSM.16.M88.4 R96, [R143] ;  /* 0x000000008f60783b */ /* 0x000fe20000000200 */
[----:B------:R-:W-:-:S02]  /*ecc0*/  SEL R2, R2, 0xffffffc0, !P2 ;  /* 0xffffffc002027807 */ /* 0x000fc40005000000 */
[C---:B------:R-:W-:Y:S01]  /*ecd0*/  IADD3 R44, R42.reuse, 0x1, RZ ;  /* 0x000000012a2c7810 */ /* 0x040fe20007ffe0ff */
[----:B------:R-:W5:Y:S01]  /*ece0*/  LDSM.16.M88.4 R32, [R145+0x4800] ;  /* 0x004800009120783b */ /* 0x000f620000000200 */
[----:B------:R-:W-:Y:S01]  /*ecf0*/  I2F R113, R108 ;  /* 0x0000006c00717306 */ /* 0x000fe20000201400 */
[----:B------:R-:W-:Y:S01]  /*ed00*/  IMAD.IADD R139, R145, 0x1, R2 ;  /* 0x00000001918b7824 */ /* 0x000fe200078e0202 */
[----:B------:R-:W-:Y:S01]  /*ed10*/  IADD3 R100, R42, 0x11, RZ ;  /* 0x000000112a647810 */ /* 0x000fe20007ffe0ff */
[----:B------:R-:W1:Y:S01]  /*ed20*/  LDSM.16.M88.4 R24, [R145+0x5000] ;  /* 0x005000009118783b */ /* 0x000e620000000200 */
[----:B------:R-:W-:Y:S01]  /*ed30*/  IMAD.IADD R132, R2, 0x1, R143 ;  /* 0x0000000102847824 */ /* 0x000fe200078e028f */
[----:B------:R-:W-:Y:S02]  /*ed40*/  IADD3 R2, R54, R57, -R152 ;  /* 0x0000003936027210 */ /* 0x000fe40007ffe898 */
[----:B------:R-:W3:Y:S01]  /*ed50*/  LDSM.16.M88.4 R76, [R145+0x5800] ;  /* 0x00580000914c783b */ /* 0x000ee20000000200 */
[----:B------:R-:W-:Y:S01]  /*ed60*/  I2F R55, R46 ;  /* 0x0000002e00377306 */ /* 0x000fe20000201400 */
[----:B------:R-:W-:-:S02]  /*ed70*/  IADD3 R103, R2, c[0x0][0x2e8], RZ ;  /* 0x0000ba0002677a10 */ /* 0x000fc40007ffe0ff */
[----:B------:R-:W-:Y:S01]  /*ed80*/  LDSM.16.M88.4 R12, [R139+0x4000] ;  /* 0x004000008b0c783b */ /* 0x000fe20000000200 */
[----:B------:R-:W-:Y:S02]  /*ed90*/  IADD3 R58, R42, 0x10, RZ ;  /* 0x000000102a3a7810 */ /* 0x000fe40007ffe0ff */
[C---:B------:R-:W-:Y:S01]  /*eda0*/  IADD3 R57, R103.reuse, 0x8, RZ ;  /* 0x0000000867397810 */ /* 0x040fe20007ffe0ff */
[----:B------:R-:W4:Y:S01]  /*edb0*/  LDSM.16.M88.4 R16, [R142] ;  /* 0x000000008e10783b */ /* 0x000f220000000200 */
[-C--:B------:R-:W-:Y:S01]  /*edc0*/  IMNMX R103, R103, R54.reuse, PT ;  /* 0x0000003667677217 */ /* 0x080fe20003800200 */
[----:B------:R-:W-:Y:S01]  /*edd0*/  I2F R53, R44 ;  /* 0x0000002c00357306 */ /* 0x000fe20000201400 */
[----:B------:R-:W-:Y:S01]  /*ede0*/  IMNMX R124, R57, R54, PT ;  /* 0x00000036397c7217 */ /* 0x000fe20003800200 */
[----:B------:R-:W1:Y:S01]  /*edf0*/  LDSM.16.M88.4 R68, [R143+0x800] ;  /* 0x000800008f44783b */ /* 0x000e620000000200 */
[CC--:B------:R-:W-:Y:S02]  /*ee00*/  ISETP.GE.AND P5, PT, R44.reuse, R103.reuse, PT ;  /* 0x000000672c00720c */ /* 0x0c0fe40003fa6270 */
[----:B------:R-:W-:Y:S01]  /*ee10*/  ISETP.GE.AND P0, PT, R44, R124, PT ;  /* 0x0000007c2c00720c */ /* 0x000fe20003f06270 */
[----:B------:R-:W3:Y:S01]  /*ee20*/  LDSM.16.M88.4 R60, [R143+0x1800] ;  /* 0x001800008f3c783b */ /* 0x000ee20000000200 */
[----:B------:R-:W-:Y:S01]  /*ee30*/  ISETP.GE.AND P6, PT, R56, R103, PT ;  /* 0x000000673800720c */ /* 0x000fe20003fc6270 */
[----:B------:R-:W-:Y:S01]  /*ee40*/  I2F R109, R100 ;  /* 0x00000064006d7306 */ /* 0x000fe20000201400 */
[C---:B------:R-:W-:Y:S01]  /*ee50*/  IADD3 R110, R42.reuse, 0x20, RZ ;  /* 0x000000202a6e7810 */ /* 0x040fe20007ffe0ff */
[----:B--2---:R-:W-:Y:S01]  /*ee60*/  HMMA.16816.F32 R4, R92, R48, RZ ;  /* 0x000000305c04723c */ /* 0x004fe200000018ff */
[----:B------:R-:W2:Y:S01]  /*ee70*/  LDSM.16.M88.4 R64, [R143+0x1000] ;  /* 0x001000008f40783b */ /* 0x000ea20000000200 */
[----:B------:R-:W-:-:S02]  /*ee80*/  IADD3 R116, R42, 0x29, RZ ;  /* 0x000000292a747810 */ /* 0x000fc40007ffe0ff */
[----:B------:R-:W-:Y:S01]  /*ee90*/  IADD3 R120, R42, 0x38, RZ ;  /* 0x000000382a787810 */ /* 0x000fe20007ffe0ff */
[----:B------:R-:W-:Y:S01]  /*eea0*/  LDSM.16.M88.4 R80, [R141] ;  /* 0x000000008d50783b */ /* 0x000fe20000000200 */
[----:B------:R-:W-:Y:S01]  /*eeb0*/  I2F R107, R58 ;  /* 0x0000003a006b7306 */ /* 0x000fe20000201400 */
[----:B------:R-:W-:Y:S01]  /*eec0*/  ISETP.GE.AND P4, PT, R46, R103, PT ;  /* 0x000000672e00720c */ /* 0x000fe20003f86270 */
[C---:B------:R-:W-:Y:S01]  /*eed0*/  HMMA.16816.F32 R48, R92.reuse, R50, RZ ;  /* 0x000000325c30723c */ /* 0x040fe200000018ff */
[----:B------:R-:W-:Y:S01]  /*eee0*/  LDSM.16.M88.4 R8, [R139+0x4800] ;  /* 0x004800008b08783b */ /* 0x000fe20000000200 */
[----:B------:R-:W-:Y:S02]  /*eef0*/  LOP3.LUT R2, R40, R41, RZ, 0xfc, !PT ;  /* 0x0000002928027212 */ /* 0x000fe400078efcff */
[C---:B------:R-:W-:Y:S01]  /*ef00*/  IADD3 R114, R42.reuse, 0x28, RZ ;  /* 0x000000282a727810 */ /* 0x040fe20007ffe0ff */
[----:B---3--:R-:W-:Y:S01]  /*ef10*/  LDSM.16.M88.4 R88, [R139+0x5000] ;  /* 0x005000008b58783b */ /* 0x008fe20000000200 */
[----:B------:R-:W-:Y:S01]  /*ef20*/  I2F R115, R110 ;  /* 0x0000006e00737306 */ /* 0x000fe20000201400 */
[----:B------:R-:W-:Y:S01]  /*ef30*/  IADD3 R112, R42, 0x21, RZ ;  /* 0x000000212a707810 */ /* 0x000fe20007ffe0ff */
[----:B-----5:R-:W-:Y:S01]  /*ef40*/  HMMA.16816.F32 R36, R92, R32, RZ ;  /* 0x000000205c24723c */ /* 0x020fe200000018ff */
[----:B------:R-:W-:Y:S01]  /*ef50*/  LDSM.16.M88.4 R84, [R139+0x5800] ;  /* 0x005800008b54783b */ /* 0x000fe20000000200 */
[----:B------:R-:W-:-:S02]  /*ef60*/  ISETP.GE.AND P2, PT, R56, R124, PT ;  /* 0x0000007c3800720c */ /* 0x000fc40003f46270 */
[----:B------:R-:W-:Y:S02]  /*ef70*/  IADD3 R118, R42, 0x30, RZ ;  /* 0x000000302a767810 */ /* 0x000fe40007ffe0ff */
[----:B------:R-:W-:Y:S01]  /*ef80*/  I2F R121, R116 ;  /* 0x0000007400797306 */ /* 0x000fe20000201400 */
[----:B------:R-:W-:Y:S01]  /*ef90*/  ISETP.GE.AND P1, PT, R46, R124, PT ;  /* 0x0000007c2e00720c */ /* 0x000fe20003f26270 */
[----:B------:R-:W-:Y:S01]  /*efa0*/  HMMA.16816.F32 R4, R72, R96, R4 ;  /* 0x000000604804723c */ /* 0x000fe20000001804 */
[C---:B------:R-:W-:Y:S02]  /*efb0*/  IADD3 R122, R42.reuse, 0x39, RZ ;  /* 0x000000392a7a7810 */ /* 0x040fe40007ffe0ff */
[C---:B------:R-:W-:Y:S02]  /*efc0*/  IADD3 R135, R143.reuse, 0x800, RZ ;  /* 0x000008008f877810 */ /* 0x040fe40007ffe0ff */
[C---:B------:R-:W-:Y:S01]  /*efd0*/  IADD3 R134, R143.reuse, 0x1000, RZ ;  /* 0x000010008f867810 */ /* 0x040fe20007ffe0ff */
[----:B------:R-:W-:Y:S01]  /*efe0*/  I2F R131, R120 ;  /* 0x0000007800837306 */ /* 0x000fe20000201400 */
[----:B------:R-:W-:Y:S01]  /*eff0*/  IADD3 R130, R143, 0x2800, RZ ;  /* 0x000028008f827810 */ /* 0x000fe20007ffe0ff */
[C---:B-1----:R-:W-:Y:S06]  /*f000*/  HMMA.16816.F32 R28, R92.reuse, R24, RZ ;  /* 0x000000185c1c723c */ /* 0x042fec00000018ff */
[----:B------:R-:W-:Y:S02]  /*f010*/  I2F R119, R114 ;  /* 0x0000007200777306 */ /* 0x000fe40000201400 */
[C---:B------:R-:W-:Y:S06]  /*f020*/  HMMA.16816.F32 R32, R92.reuse, R34, RZ ;  /* 0x000000225c20723c */ /* 0x040fec00000018ff */
[----:B------:R-:W-:Y:S02]  /*f030*/  I2F R117, R112 ;  /* 0x0000007000757306 */ /* 0x000fe40000201400 */
[C---:B------:R-:W-:Y:S06]  /*f040*/  HMMA.16816.F32 R24, R92.reuse, R26, RZ ;  /* 0x0000001a5c18723c */ /* 0x040fec00000018ff */
[----:B------:R-:W-:Y:S02]  /*f050*/  I2F R129, R118 ;  /* 0x0000007600817306 */ /* 0x000fe40000201400 */
[----:B------:R-:W-:Y:S06]  /*f060*/  HMMA.16816.F32 R20, R92, R76, RZ ;  /* 0x0000004c5c14723c */ /* 0x000fec00000018ff */
[----:B------:R-:W-:Y:S02]  /*f070*/  I2F R133, R122 ;  /* 0x0000007a00857306 */ /* 0x000fe40000201400 */
[----:B------:R-:W-:Y:S01]  /*f080*/  HMMA.16816.F32 R48, R72, R98, R48 ;  /* 0x000000624830723c */ /* 0x000fe20000001830 */
[----:B------:R-:W-:Y:S07]  /*f090*/  LDSM.16.M88.4 R96, [R145+0x7000] ;  /* 0x007000009160783b */ /* 0x000fee0000000200 */
[----:B------:R-:W-:Y:S01]  /*f0a0*/  HMMA.16816.F32 R92, R92, R78, RZ ;  /* 0x0000004e5c5c723c */ /* 0x000fe200000018ff */
[----:B------:R-:W1:Y:S07]  /*f0b0*/  LDSM.16.M88.4 R76, [R132] ;  /* 0x00000000844c783b */ /* 0x000e6e0000000200 */
[C---:B----4-:R-:W-:Y:S08]  /*f0c0*/  HMMA.16816.F32 R4, R16.reuse, R12, R4 ;  /* 0x0000000c1004723c */ /* 0x050ff00000001804 */
[----:B------:R-:W-:Y:S01]  /*f0d0*/  HMMA.16816.F32 R48, R16, R14, R48 ;  /* 0x0000000e1030723c */ /* 0x000fe20000001830 */
[----:B------:R-:W-:Y:S07]  /*f0e0*/  LDSM.16.M88.4 R12, [R143+0x2000] ;  /* 0x002000008f0c783b */ /* 0x000fee0000000200 */
[C---:B------:R-:W-:Y:S08]  /*f0f0*/  HMMA.16816.F32 R36, R72.reuse, R68, R36 ;  /* 0x000000444824723c */ /* 0x040ff00000001824 */
[C---:B------:R-:W-:Y:S01]  /*f100*/  HMMA.16816.F32 R32, R72.reuse, R70, R32 ;  /* 0x000000464820723c */ /* 0x040fe20000001820 */
[----:B------:R-:W-:Y:S07]  /*f110*/  LDSM.16.M88.4 R68, [R146+0x2000] ;  /* 0x002000009244783b */ /* 0x000fee0000000200 */
[C---:B------:R-:W-:Y:S08]  /*f120*/  HMMA.16816.F32 R20, R72.reuse, R60, R20 ;  /* 0x0000003c4814723c */ /* 0x040ff00000001814 */
[C---:B------:R-:W-:Y:S01]  /*f130*/  HMMA.16816.F32 R92, R72.reuse, R62, R92 ;  /* 0x0000003e485c723c */ /* 0x040fe2000000185c */
[----:B------:R-:W3:Y:S07]  /*f140*/  LDSM.16.M88.4 R60, [R145+0x6000] ;  /* 0x00600000913c783b */ /* 0x000eee0000000200 */
[C---:B--2---:R-:W-:Y:S08]  /*f150*/  HMMA.16816.F32 R28, R72.reuse, R64, R28 ;  /* 0x00000040481c723c */ /* 0x044ff0000000181c */
[----:B------:R-:W-:Y:S01]  /*f160*/  HMMA.16816.F32 R24, R72, R66, R24 ;  /* 0x000000424818723c */ /* 0x000fe20000001818 */
[----:B------:R-:W2:Y:S04]  /*f170*/  LDSM.16.M88.4 R64, [R132+0x800] ;  /* 0x000800008440783b */ /* 0x000ea80000000200 */
        /* <DEDUP_REMOVED lines=12> */
[C---:B---3--:R-:W-:Y:S08]  /*f240*/  HMMA.16816.F32 R4, R68.reuse, R60, R4 ;  /* 0x0000003c4404723c */ /* 0x048ff00000001804 */
[----:B------:R-:W-:Y:S01]  /*f250*/  HMMA.16816.F32 R48, R68, R62, R48 ;  /* 0x0000003e4430723c */ /* 0x000fe20000001830 */
[----:B------:R-:W-:Y:S07]  /*f260*/  LDSM.16.M88.4 R60, [R143+0x2800] ;  /* 0x002800008f3c783b */ /* 0x000fee0000000200 */
[C---:B--2---:R-:W-:Y:S08]  /*f270*/  HMMA.16816.F32 R36, R80.reuse, R64, R36 ;  /* 0x000000405024723c */ /* 0x044ff00000001824 */
        /* <DEDUP_REMOVED lines=38> */
[----:B------:R-:W-:Y:S08]  /*f4e0*/  HMMA.16816.F32 R92, R80, R62, R92 ;  /* 0x0000003e505c723c */ /* 0x000ff0000000185c */
[----:B------:R-:W-:Y:S01]  /*f4f0*/  HMMA.16816.F32 R36, R28, R72, R36 ;  /* 0x000000481c24723c */ /* 0x000fe20000001824 */
[----:B------:R-:W-:-:S02]  /*f500*/  FMUL.FTZ R49, R49, c[0x0][0x2ec] ;  /* 0x0000bb0031317a20 */ /* 0x000fc40000410000 */
[----:B------:R-:W-:Y:S02]  /*f510*/  FMUL.FTZ R48, R48, c[0x0][0x2ec] ;  /* 0x0000bb0030307a20 */ /* 0x000fe40000410000 */
[----:B------:R-:W-:Y:S02]  /*f520*/  FMUL.FTZ R51, R51, c[0x0][0x2ec] ;  /* 0x0000bb0033337a20 */ /* 0x000fe40000410000 */
[----:B------:R-:W-:Y:S01]  /*f530*/  MUFU.TANH R49, R49 ;  /* 0x0000003100317308 */ /* 0x000fe20000002400 */
[----:B--2---:R-:W-:Y:S01]  /*f540*/  HMMA.16816.F32 R20, R68, R4, R20 ;  /* 0x000000044414723c */ /* 0x004fe20000001814 */
[----:B------:R-:W-:-:S06]  /*f550*/  FMUL.FTZ R50, R50, c[0x0][0x2ec] ;  /* 0x0000bb0032327a20 */ /* 0x000fcc0000410000 */
[----:B------:R-:W1:Y:S01]  /*f560*/  MUFU.TANH R48, R48 ;  /* 0x0000003000307308 */ /* 0x000e620000002400 */
[----:B------:R-:W-:Y:S01]  /*f570*/  HMMA.16816.F32 R92, R68, R6, R92 ;  /* 0x00000006445c723c */ /* 0x000fe2000000185c */
[----:B------:R-:W-:Y:S06]  /*f580*/  LDSM.16.M88.4 R4, [R132+0x3800] ;  /* 0x003800008404783b */ /* 0x000fec0000000200 */
[----:B------:R-:W2:Y:S01]  /*f590*/  MUFU.TANH R51, R51 ;  /* 0x0000003300337308 */ /* 0x000ea20000002400 */
[----:B------:R-:W-:Y:S01]  /*f5a0*/  HMMA.16816.F32 R24, R8, R66, R24 ;  /* 0x000000420818723c */ /* 0x000fe20000001818 */
[----:B------:R-:W-:-:S02]  /*f5b0*/  FMUL.FTZ R60, R36, c[0x0][0x2ec] ;  /* 0x0000bb00243c7a20 */ /* 0x000fc40000410000 */
[----:B------:R-:W-:Y:S02]  /*f5c0*/  FMUL.FTZ R61, R37, c[0x0][0x2ec] ;  /* 0x0000bb00253d7a20 */ /* 0x000fe40000410000 */
[----:B------:R-:W-:Y:S02]  /*f5d0*/  FMUL.FTZ R62, R39, c[0x0][0x2ec] ;  /* 0x0000bb00273e7a20 */ /* 0x000fe40000410000 */
[----:B------:R-:W-:Y:S01]  /*f5e0*/  FMUL.FTZ R66, R38, c[0x0][0x2ec] ;  /* 0x0000bb0026427a20 */ /* 0x000fe20000410000 */
[----:B------:R-:W-:Y:S01]  /*f5f0*/  HMMA.16816.F32 R76, R32, R14, R76 ;  /* 0x0000000e204c723c */ /* 0x000fe2000000184c */
[----:B------:R-:W4:Y:S01]  /*f600*/  LDSM.16.M88.4 R36, [R139+0x7800] ;  /* 0x007800008b24783b */ /* 0x000f220000000200 */
[----:B------:R-:W5:Y:S01]  /*f610*/  MUFU.TANH R61, R61 ;  /* 0x0000003d003d7308 */ /* 0x000f620000002400 */
[----:B-1----:R-:W-:Y:S02]  /*f620*/  FFMA.FTZ R48, R0, R55, R48 ;  /* 0x0000003700307223 */ /* 0x002fe40000010030 */
[----:B------:R-:W1:Y:S01]  /*f630*/  LDSM.16.M88.4 R12, [R132+0x3000] ;  /* 0x00300000840c783b */ /* 0x000e620000000200 */
[----:B------:R-:W-:-:S04]  /*f640*/  DEPBAR.LE SB0, 0x0 ;  /* 0x000080000000791a */ /* 0x000fc80000000000 */
[----:B------:R-:W-:Y:S01]  /*f650*/  HMMA.16816.F32 R20, R8, R16, R20 ;  /* 0x000000100814723c */ /* 0x000fe20000001814 */
[----:B------:R-:W5:Y:S01]  /*f660*/  MUFU.TANH R60, R60 ;  /* 0x0000003c003c7308 */ /* 0x000f620000002400 */
[----:B--2---:R-:W-:-:S06]  /*f670*/  FFMA.FTZ R51, R0, R59, R51 ;  /* 0x0000003b00337223 */ /* 0x004fcc0000010033 */
[----:B------:R-:W-:Y:S01]  /*f680*/  HMMA.16816.F32 R92, R8, R18, R92 ;  /* 0x00000012085c723c */ /* 0x000fe2000000185c */
[----:B------:R-:W2:Y:S06]  /*f690*/  MUFU.TANH R66, R66 ;  /* 0x0000004200427308 */ /* 0x000eac0000002400 */
[C---:B------:R-:W-:Y:S01]  /*f6a0*/  FFMA.FTZ R9, R0.reuse, R53, R123 ;  /* 0x0000003500097223 */ /* 0x040fe2000001007b */
[----:B---3--:R-:W-:Y:S01]  /*f6b0*/  HMMA.16816.F32 R24, R32, R86, R24 ;  /* 0x000000562018723c */ /* 0x008fe20000001818 */
[----:B------:R-:W3:Y:S01]  /*f6c0*/  MUFU.TANH R50, R50 ;  /* 0x0000003200327308 */ /* 0x000ee20000002400 */
[----:B-----5:R-:W-:-:S02]  /*f6d0*/  FFMA.FTZ R11, R0, R109, R61 ;  /* 0x0000006d000b7223 */ /* 0x020fc4000001003d */
[----:B------:R-:W-:Y:S01]  /*f6e0*/  FSEL R9, R9, -INF , !P5 ;  /* 0xff80000009097808 */ /* 0x000fe20006800000 */
[----:B------:R-:W-:Y:S01]  /*f6f0*/  FFMA.FTZ R19, R0, R107, R60 ;  /* 0x0000006b00137223 */ /* 0x000fe2000001003c */
[----:B------:R-:W-:Y:S02]  /*f700*/  ISETP.GE.AND P5, PT, R58, R103, PT ;  /* 0x000000673a00720c */ /* 0x000fe40003fa6270 */
[----:B------:R-:W-:Y:S01]  /*f710*/  HMMA.16816.F32 R88, R32, R84, R88 ;  /* 0x000000542058723c */ /* 0x000fe20000001858 */
[----:B------:R-:W5:Y:S01]  /*f720*/  MUFU.TANH R62, R62 ;  /* 0x0000003e003e7308 */ /* 0x000f620000002400 */
[----:B--2---:R-:W-:Y:S01]  /*f730*/  FFMA.FTZ R8, R0, R107, R66 ;  /* 0x0000006b00087223 */ /* 0x004fe20000010042 */
[----:B------:R-:W-:Y:S02]  /*f740*/  FSEL R19, R19, -INF , !P5 ;  /* 0xff80000013137808 */ /* 0x000fe40006800000 */
[----:B------:R-:W-:-:S03]  /*f750*/  ISETP.GE.AND P5, PT, R108, R103, PT ;  /* 0x000000676c00720c */ /* 0x000fc60003fa6270 */
[----:B------:R-:W-:Y:S01]  /*f760*/  HMMA.16816.F32 R76, R28, R74, R76 ;  /* 0x0000004a1c4c723c */ /* 0x000fe2000000184c */
[----:B---3--:R-:W-:-:S05]  /*f770*/  FFMA.FTZ R18, R0, R55, R50 ;  /* 0x0000003700127223 */ /* 0x008fca0000010032 */
[----:B------:R-:W-:Y:S02]  /*f780*/  FSEL R18, R18, -INF , !P1 ;  /* 0xff80000012127808 */ /* 0x000fe40004800000 */
[----:B----4-:R-:W-:Y:S01]  /*f790*/  HMMA.16816.F32 R20, R32, R36, R20 ;  /* 0x000000242014723c */ /* 0x010fe20000001814 */
[----:B-----5:R-:W-:Y:S01]  /*f7a0*/  FFMA.FTZ R10, R0, R109, R62 ;  /* 0x0000006d000a7223 */ /* 0x020fe2000001003e */
[----:B------:R-:W-:Y:S01]  /*f7b0*/  BAR.SYNC.DEFER_BLOCKING 0x0 ;  /* 0x0000000000007b1d */ /* 0x000fe20000010000 */
[----:B------:R-:W-:-:S04]  /*f7c0*/  ISETP.GE.AND P1, PT, R100, R124, PT ;  /* 0x0000007c6400720c */ /* 0x000fc80003f26270 */
[----:B------:R-:W-:Y:S01]  /*f7d0*/  FSEL R10, R10, -INF , !P1 ;  /* 0xff8000000a0a7808 */ /* 0x000fe20004800000 */
[----:B------:R-:W-:Y:S01]  /*f7e0*/  HMMA.16816.F32 R92, R32, R38, R92 ;  /* 0x00000026205c723c */ /* 0x000fe2000000185c */
[----:B------:R-:W-:-:S07]  /*f7f0*/  ISETP.GE.AND P1, PT, R110, R124, PT ;  /* 0x0000007c6e00720c */ /* 0x000fce0003f26270 */
[----:B-1----:R-:W-:Y:S01]  /*f800*/  HMMA.16816.F32 R24, R28, R14, R24 ;  /* 0x0000000e1c18723c */ /* 0x002fe20000001818 */
[----:B------:R-:W-:Y:S02]  /*f810*/  FMUL.FTZ R17, R79, c[0x0][0x2ec] ;  /* 0x0000bb004f117a20 */ /* 0x000fe40000410000 */
[----:B------:R-:W-:-:S04]  /*f820*/  FMUL.FTZ R16, R78, c[0x0][0x2ec] ;  /* 0x0000bb004e107a20 */ /* 0x000fc80000410000 */
[----:B------:R-:W-:Y:S01]  /*f830*/  MUFU.TANH R17, R17 ;  /* 0x0000001100117308 */ /* 0x000fe20000002400 */
[----:B------:R-:W-:Y:S01]  /*f840*/  HMMA.16816.F32 R88, R28, R12, R88 ;  /* 0x0000000c1c58723c */ /* 0x000fe20000001858 */
[----:B------:R-:W-:-:S05]  /*f850*/  FFMA.FTZ R14, R0, R53, R65 ;  /* 0x00000035000e7223 */ /* 0x000fca0000010041 */
[----:B------:R-:W-:Y:S01]  /*f860*/  FSEL R14, R14, -INF , !P0 ;  /* 0xff8000000e0e7808 */ /* 0x000fe20004000000 */
[----:B------:R-:W-:Y:S01]  /*f870*/  FMUL.FTZ R12, R76, c[0x0][0x2ec] ;  /* 0x0000bb004c0c7a20 */ /* 0x000fe20000410000 */
[----:B------:R-:W-:Y:S01]  /*f880*/  HMMA.16816.F32 R20, R28, R4, R20 ;  /* 0x000000041c14723c */ /* 0x000fe20000001814 */
[----:B------:R-:W-:Y:S01]  /*f890*/  FMUL.FTZ R13, R77, c[0x0][0x2ec] ;  /* 0x0000bb004d0d7a20 */ /* 0x000fe20000410000 */
[----:B------:R-:W-:Y:S01]  /*f8a0*/  MUFU.TANH R16, R16 ;  /* 0x0000001000107308 */ /* 0x000fe20000002400 */
[----:B------:R-:W-:-:S04]  /*f8b0*/  ISETP.GE.AND P0, PT, R58, R124, PT ;  /* 0x0000007c3a00720c */ /* 0x000fc80003f06270 */
[----:B------:R-:W-:Y:S01]  /*f8c0*/  FSEL R5, R48, -INF , !P4 ;  /* 0xff80000030057808 */ /* 0x000fe20006000000 */
[----:B------:R-:W-:Y:S01]  /*f8d0*/  HMMA.16816.F32 R92, R28, R6, R92 ;  /* 0x000000061c5c723c */ /* 0x000fe2000000185c */
[----:B------:R-:W-:Y:S01]  /*f8e0*/  FMUL.FTZ R44, R25, c[0x0][0x2ec] ;  /* 0x0000bb00192c7a20 */ /* 0x000fe20000410000 */
[----:B------:R-:W1:Y:S01]  /*f8f0*/  MUFU.TANH R12, R12 ;  /* 0x0000000c000c7308 */ /* 0x000e620000002400 */
[----:B------:R-:W-:Y:S01]  /*f900*/  FFMA.FTZ R25, R0, R59, R49 ;  /* 0x0000003b00197223 */ /* 0x000fe20000010031 */
[-C--:B------:R-:W-:Y:S01]  /*f910*/  ISETP.GE.AND P4, PT, R100, R103.reuse, PT ;  /* 0x000000676400720c */ /* 0x080fe20003f86270 */
[----:B------:R-:W-:Y:S01]  /*f920*/  FMUL.FTZ R26, R26, c[0x0][0x2ec] ;  /* 0x0000bb001a1a7a20 */ /* 0x000fe20000410000 */
[----:B------:R-:W-:Y:S01]  /*f930*/  FSEL R8, R8, -INF , !P0 ;  /* 0xff80000008087808 */ /* 0x000fe20004000000 */
[----:B------:R-:W-:Y:S01]  /*f940*/  FMUL.FTZ R24, R24, c[0x0][0x2ec] ;  /* 0x0000bb0018187a20 */ /* 0x000fe20000410000 */
[----:B------:R-:W-:Y:S01]  /*f950*/  FSEL R25, R25, -INF , !P6 ;  /* 0xff80000019197808 */ /* 0x000fe20007000000 */
[----:B------:R-:W-:Y:S01]  /*f960*/  FMUL.FTZ R88, R88, c[0x0][0x2ec] ;  /* 0x0000bb0058587a20 */ /* 0x000fe20000410000 */
[----:B------:R-:W2:Y:S01]  /*f970*/  MUFU.TANH R13, R13 ;  /* 0x0000000d000d7308 */ /* 0x000ea20000002400 */
[-C--:B------:R-:W-:Y:S01]  /*f980*/  ISETP.GE.AND P6, PT, R106, R103.reuse, PT ;  /* 0x000000676a00720c */ /* 0x080fe20003fc6270 */
[----:B------:R-:W-:Y:S01]  /*f990*/  FMUL.FTZ R37, R90, c[0x0][0x2ec] ;  /* 0x0000bb005a257a20 */ /* 0x000fe20000410000 */
[----:B------:R-:W-:Y:S01]  /*f9a0*/  FSEL R11, R11, -INF , !P4 ;  /* 0xff8000000b0b7808 */ /* 0x000fe20006000000 */
[----:B------:R-:W-:Y:S01]  /*f9b0*/  FMUL.FTZ R40, R91, c[0x0][0x2ec] ;  /* 0x0000bb005b287a20 */ /* 0x000fe20000410000 */
[----:B------:R-:W-:Y:S01]  /*f9c0*/  ISETP.GE.AND P4, PT, R110, R103, PT ;  /* 0x000000676e00720c */ /* 0x000fe20003f86270 */
[----:B------:R-:W-:Y:S01]  /*f9d0*/  FMUL.FTZ R28, R21, c[0x0][0x2ec] ;  /* 0x0000bb00151c7a20 */ /* 0x000fe20000410000 */
[----:B------:R-:W-:Y:S01]  /*f9e0*/  ISETP.GE.AND P0, PT, R108, R124, PT ;  /* 0x0000007c6c00720c */ /* 0x000fe20003f06270 */
[----:B-1----:R-:W-:Y:S01]  /*f9f0*/  FFMA.FTZ R4, R0, R111, R12 ;  /* 0x0000006f00047223 */ /* 0x002fe2000001000c */
[----:B------:R-:W1:Y:S01]  /*fa00*/  MUFU.TANH R15, R88 ;  /* 0x00000058000f7308 */ /* 0x000e620000002400 */
[----:B------:R-:W-:-:S02]  /*fa10*/  FMUL.FTZ R89, R89, c[0x0][0x2ec] ;  /* 0x0000bb0059597a20 */ /* 0x000fc40000410000 */
[----:B------:R-:W-:Y:S01]  /*fa20*/  FMUL.FTZ R27, R27, c[0x0][0x2ec] ;  /* 0x0000bb001b1b7a20 */ /* 0x000fe20000410000 */
[----:B------:R-:W-:Y:S01]  /*fa30*/  FSEL R21, R4, -INF , !P6 ;  /* 0xff80000004157808 */ /* 0x000fe20007000000 */
[----:B------:R-:W-:Y:S01]  /*fa40*/  FFMA.FTZ R4, R0, R113, R17 ;  /* 0x0000007100047223 */ /* 0x000fe20000010011 */
[----:B------:R-:W-:Y:S01]  /*fa50*/  ISETP.GE.AND P6, PT, R112, R103, PT ;  /* 0x000000677000720c */ /* 0x000fe20003fc6270 */
[----:B------:R-:W-:Y:S01]  /*fa60*/  FMUL.FTZ R17, R92, c[0x0][0x2ec] ;  /* 0x0000bb005c117a20 */ /* 0x000fe20000410000 */
[----:B------:R-:W3:Y:S01]  /*fa70*/  MUFU.TANH R44, R44 ;  /* 0x0000002c002c7308 */ /* 0x000ee20000002400 */
[----:B--2---:R-:W-:Y:S01]  /*fa80*/  FFMA.FTZ R7, R0, R113, R13 ;  /* 0x0000007100077223 */ /* 0x004fe2000001000d */
[----:B------:R-:W-:Y:S01]  /*fa90*/  FSEL R4, R4, -INF , !P0 ;  /* 0xff80000004047808 */ /* 0x000fe20004000000 */
[----:B------:R-:W-:Y:S01]  /*faa0*/  FMUL.FTZ R13, R22, c[0x0][0x2ec] ;  /* 0x0000bb00160d7a20 */ /* 0x000fe20000410000 */
[----:B------:R-:W-:Y:S01]  /*fab0*/  ISETP.GE.AND P0, PT, R114, R124, PT ;  /* 0x0000007c7200720c */ /* 0x000fe20003f06270 */
[----:B------:R-:W-:Y:S01]  /*fac0*/  FMUL.FTZ R20, R20, c[0x0][0x2ec] ;  /* 0x0000bb0014147a20 */ /* 0x000fe20000410000 */
[----:B------:R-:W-:Y:S01]  /*fad0*/  FSEL R7, R7, -INF , !P5 ;  /* 0xff80000007077808 */ /* 0x000fe20006800000 */
[C---:B------:R-:W-:Y:S01]  /*fae0*/  FFMA.FTZ R16, R0.reuse, R111, R16 ;  /* 0x0000006f00107223 */ /* 0x040fe20000010010 */
[----:B------:R-:W2:Y:S01]  /*faf0*/  MUFU.TANH R17, R17 ;  /* 0x0000001100117308 */ /* 0x000ea20000002400 */
[----:B-1----:R-:W-:Y:S01]  /*fb00*/  FFMA.FTZ R15, R0, R115, R15 ;  /* 0x00000073000f7223 */ /* 0x002fe2000001000f */
[----:B------:R-:W-:Y:S01]  /*fb10*/  ISETP.GE.AND P5, PT, R114, R103, PT ;  /* 0x000000677200720c */ /* 0x000fe20003fa6270 */
[----:B------:R-:W-:-:S02]  /*fb20*/  FMUL.FTZ R23, R23, c[0x0][0x2ec] ;  /* 0x0000bb0017177a20 */ /* 0x000fc40000410000 */
[----:B------:R-:W-:Y:S01]  /*fb30*/  FMUL.FTZ R94, R94, c[0x0][0x2ec] ;  /* 0x0000bb005e5e7a20 */ /* 0x000fe20000410000 */
[----:B------:R-:W-:Y:S01]  /*fb40*/  FSEL R123, R15, -INF , !P4 ;  /* 0xff8000000f7b7808 */ /* 0x000fe20006000000 */
[----:B------:R-:W-:Y:S01]  /*fb50*/  FMUL.FTZ R95, R95, c[0x0][0x2ec] ;  /* 0x0000bb005f5f7a20 */ /* 0x000fe20000410000 */
[----:B------:R-:W1:Y:S01]  /*fb60*/  MUFU.TANH R37, R37 ;  /* 0x0000002500257308 */ /* 0x000e620000002400 */
[----:B---3--:R-:W-:Y:S01]  /*fb70*/  FFMA.FTZ R44, R0, R121, R44 ;  /* 0x00000079002c7223 */ /* 0x008fe2000001002c */
[----:B------:R-:W-:-:S04]  /*fb80*/  ISETP.GE.AND P4, PT, R116, R103, PT ;  /* 0x000000677400720c */ /* 0x000fc80003f86270 */
[----:B------:R-:W-:Y:S02]  /*fb90*/  FSEL R125, R44, -INF , !P4 ;  /* 0xff8000002c7d7808 */ /* 0x000fe40006000000 */
[----:B------:R3:W4:Y:S01]  /*fba0*/  MUFU.TANH R41, R24 ;  /* 0x0000001800297308 */ /* 0x0007220000002400 */
[----:B--2---:R-:W-:Y:S01]  /*fbb0*/  FFMA.FTZ R17, R0, R131, R17 ;  /* 0x0000008300117223 */ /* 0x004fe20000010011 */
[----:B------:R-:W-:-:S06]  /*fbc0*/  ISETP.GE.AND P4, PT, R120, R103, PT ;  /* 0x000000677800720c */ /* 0x000fcc0003f86270 */
[----:B------:R-:W2:Y:S01]  /*fbd0*/  MUFU.TANH R26, R26 ;  /* 0x0000001a001a7308 */ /* 0x000ea20000002400 */
[----:B-1----:R-:W-:-:S05]  /*fbe0*/  FFMA.FTZ R37, R0, R115, R37 ;  /* 0x0000007300257223 */ /* 0x002fca0000010025 */
[----:B------:R-:W-:Y:S02]  /*fbf0*/  FSEL R162, R37, -INF , !P1 ;  /* 0xff80000025a27808 */ /* 0x000fe40004800000 */
[----:B------:R-:W1:Y:S01]  /*fc00*/  MUFU.TANH R36, R89 ;  /* 0x0000005900247308 */ /* 0x000e620000002400 */
[----:B---3--:R-:W-:Y:S01]  /*fc10*/  FSEL R24, R51, -INF , !P2 ;  /* 0xff80000033187808 */ /* 0x008fe20005000000 */
[-C--:B----4-:R-:W-:Y:S01]  /*fc20*/  FFMA.FTZ R41, R0, R119.reuse, R41 ;  /* 0x0000007700297223 */ /* 0x090fe20000010029 */
[-C--:B------:R-:W-:Y:S02]  /*fc30*/  ISETP.GE.AND P2, PT, R106, R124.reuse, PT ;  /* 0x0000007c6a00720c */ /* 0x080fe40003f46270 */
[-C--:B------:R-:W-:Y:S02]  /*fc40*/  ISETP.GE.AND P1, PT, R116, R124.reuse, PT ;  /* 0x0000007c7400720c */ /* 0x080fe40003f26270 */
[----:B------:R-:W-:Y:S01]  /*fc50*/  FSEL R6, R16, -INF , !P2 ;  /* 0xff80000010067808 */ /* 0x000fe20005000000 */
[----:B------:R-:W3:Y:S01]  /*fc60*/  MUFU.TANH R40, R40 ;  /* 0x0000002800287308 */ /* 0x000ee20000002400 */
[----:B------:R-:W-:Y:S01]  /*fc70*/  ISETP.GE.AND P2, PT, R112, R124, PT ;  /* 0x0000007c7000720c */ /* 0x000fe20003f46270 */
[----:B--2---:R-:W-:Y:S01]  /*fc80*/  FFMA.FTZ R26, R0, R119, R26 ;  /* 0x00000077001a7223 */ /* 0x004fe2000001001a */
[----:B------:R-:W-:-:S02]  /*fc90*/  FSEL R119, R17, -INF , !P4 ;  /* 0xff80000011777808 */ /* 0x000fc40006000000 */
[----:B------:R-:W-:Y:S02]  /*fca0*/  ISETP.GT.AND P4, PT, R160, R147, PT ;  /* 0x00000093a000720c */ /* 0x000fe40003f84270 */
[----:B------:R-:W-:Y:S01]  /*fcb0*/  FSEL R127, R41, -INF , !P5 ;  /* 0xff800000297f7808 */ /* 0x000fe20006800000 */
[----:B------:R-:W2:Y:S01]  /*fcc0*/  MUFU.TANH R27, R27 ;  /* 0x0000001b001b7308 */ /* 0x000ea20000002400 */
[----:B-1----:R-:W-:Y:S01]  /*fcd0*/  FFMA.FTZ R36, R0, R117, R36 ;  /* 0x0000007500247223 */ /* 0x002fe20000010024 */
[----:B------:R-:W-:Y:S02]  /*fce0*/  FSEL R126, R26, -INF , !P0 ;  /* 0xff8000001a7e7808 */ /* 0x000fe40004000000 */
[----:B------:R-:W-:Y:S02]  /*fcf0*/  ISETP.GE.AND P5, PT, R96, R103, PT ;  /* 0x000000676000720c */ /* 0x000fe40003fa6270 */
[----:B------:R-:W-:Y:S02]  /*fd00*/  FSEL R167, R36, -INF , !P6 ;  /* 0xff80000024a77808 */ /* 0x000fe40007000000 */
[----:B------:R1:W4:Y:S01]  /*fd10*/  MUFU.TANH R12, R20 ;  /* 0x00000014000c7308 */ /* 0x0003220000002400 */
[----:B---3--:R-:W-:Y:S01]  /*fd20*/  FFMA.FTZ R40, R0, R117, R40 ;  /* 0x0000007500287223 */ /* 0x008fe20000010028 */
[----:B------:R-:W-:-:S02]  /*fd30*/  ISETP.GE.AND P6, PT, R118, R103, PT ;  /* 0x000000677600720c */ /* 0x000fc40003fc6270 */
[-C--:B------:R-:W-:Y:S02]  /*fd40*/  ISETP.GE.AND P0, PT, R96, R124.reuse, PT ;  /* 0x0000007c6000720c */ /* 0x080fe40003f06270 */
[----:B------:R-:W-:Y:S02]  /*fd50*/  FSEL R170, R40, -INF , !P2 ;  /* 0xff80000028aa7808 */ /* 0x000fe40005000000 */
[----:B------:R-:W3:Y:S01]  /*fd60*/  MUFU.TANH R13, R13 ;  /* 0x0000000d000d7308 */ /* 0x000ee20000002400 */
[----:B--2---:R-:W-:Y:S01]  /*fd70*/  FFMA.FTZ R27, R0, R121, R27 ;  /* 0x00000079001b7223 */ /* 0x004fe2000001001b */
[----:B------:R-:W-:-:S04]  /*fd80*/  ISETP.GE.AND P2, PT, R118, R124, PT ;  /* 0x0000007c7600720c */ /* 0x000fc80003f46270 */
[----:B------:R-:W-:Y:S01]  /*fd90*/  FSEL R166, R27, -INF , !P1 ;  /* 0xff8000001ba67808 */ /* 0x000fe20004800000 */
[----:B-1----:R-:W-:Y:S01]  /*fda0*/  FMUL.FTZ R20, R93, c[0x0][0x2ec] ;  /* 0x0000bb005d147a20 */ /* 0x002fe20000410000 */
[----:B------:R-:W1:Y:S01]  /*fdb0*/  MUFU.TANH R16, R28 ;  /* 0x0000001c00107308 */ /* 0x000e620000002400 */
[----:B----4-:R-:W-:Y:S01]  /*fdc0*/  FFMA.FTZ R12, R0, R129, R12 ;  /* 0x00000081000c7223 */ /* 0x010fe2000001000c */
[----:B------:R-:W-:-:S04]  /*fdd0*/  ISETP.GE.AND P1, PT, R120, R124, PT ;  /* 0x0000007c7800720c */ /* 0x000fc80003f26270 */
[----:B------:R-:W-:Y:S01]  /*fde0*/  FSEL R121, R12, -INF , !P6 ;  /* 0xff8000000c797808 */ /* 0x000fe20007000000 */
[C---:B---3--:R-:W-:Y:S01]  /*fdf0*/  FFMA.FTZ R13, R0.reuse, R129, R13 ;  /* 0x00000081000d7223 */ /* 0x048fe2000001000d */
[----:B------:R-:W2:Y:S01]  /*fe00*/  MUFU.TANH R15, R23 ;  /* 0x00000017000f7308 */ /* 0x000ea20000002400 */
[----:B------:R-:W-:Y:S01]  /*fe10*/  FFMA.FTZ R12, R0, R47, R64 ;  /* 0x0000002f000c7223 */ /* 0x000fe20000010040 */
[----:B------:R-:W-:Y:S02]  /*fe20*/  ISETP.GE.AND P6, PT, R42, R103, PT ;  /* 0x000000672a00720c */ /* 0x000fe40003fc6270 */
[----:B------:R-:W-:Y:S01]  /*fe30*/  FSEL R118, R13, -INF , !P2 ;  /* 0xff8000000d767808 */ /* 0x000fe20005000000 */
[----:B------:R-:W-:Y:S01]  /*fe40*/  FFMA.FTZ R13, R0, R47, R128 ;  /* 0x0000002f000d7223 */ /* 0x000fe20000010080 */
[----:B------:R-:W-:Y:S02]  /*fe50*/  ISETP.GE.AND P2, PT, R42, R124, PT ;  /* 0x0000007c2a00720c */ /* 0x000fe40003f46270 */
[----:B------:R-:W3:Y:S01]  /*fe60*/  MUFU.TANH R20, R20 ;  /* 0x0000001400147308 */ /* 0x000ee20000002400 */
[----:B-1----:R-:W-:Y:S01]  /*fe70*/  FFMA.FTZ R16, R0, R97, R16 ;  /* 0x0000006100107223 */ /* 0x002fe20000010010 */
[----:B------:R-:W-:-:S02]  /*fe80*/  IADD3 R129, R143, 0x3000, RZ ;  /* 0x000030008f817810 */ /* 0x000fc40007ffe0ff */
[----:B------:R-:W-:Y:S02]  /*fe90*/  IADD3 R128, R143, 0x3800, RZ ;  /* 0x000038008f807810 */ /* 0x000fe40007ffe0ff */
[----:B------:R-:W-:Y:S02]  /*fea0*/  FSEL R120, R16, -INF , !P5 ;  /* 0xff80000010787808 */ /* 0x000fe40006800000 */
[----:B------:R-:W1:Y:S01]  /*feb0*/  MUFU.TANH R114, R94 ;  /* 0x0000005e00727308 */ /* 0x000e620000002400 */
[----:B--2---:R-:W-:Y:S01]  /*fec0*/  FFMA.FTZ R15, R0, R97, R15 ;  /* 0x00000061000f7223 */ /* 0x004fe2000001000f */
[----:B------:R-:W-:Y:S02]  /*fed0*/  ISETP.GE.AND P5, PT, R122, R103, PT ;  /* 0x000000677a00720c */ /* 0x000fe40003fa6270 */
[----:B------:R-:W-:Y:S02]  /*fee0*/  FSEL R13, R13, -INF , !P6 ;  /* 0xff8000000d0d7808 */ /* 0x000fe40007000000 */
[----:B------:R-:W-:-:S02]  /*fef0*/  FSEL R116, R15, -INF , !P0 ;  /* 0xff8000000f747808 */ /* 0x000fc40004000000 */
[----:B------:R-:W2:Y:S01]  /*ff00*/  MUFU.TANH R112, R95 ;  /* 0x0000005f00707308 */ /* 0x000ea20000002400 */
[----:B---3--:R-:W-:Y:S01]  /*ff10*/  FFMA.FTZ R20, R0, R133, R20 ;  /* 0x0000008500147223 */ /* 0x008fe20000010014 */
[----:B------:R-:W-:Y:S02]  /*ff20*/  ISETP.GE.AND P0, PT, R122, R124, PT ;  /* 0x0000007c7a00720c */ /* 0x000fe40003f06270 */
[----:B------:R-:W-:Y:S02]  /*ff30*/  FSEL R12, R12, -INF , !P2 ;  /* 0xff8000000c0c7808 */ /* 0x000fe40005000000 */
[----:B------:R-:W-:Y:S01]  /*ff40*/  FSEL R117, R20, -INF , !P5 ;  /* 0xff80000014757808 */ /* 0x000fe20006800000 */
[----:B-1----:R-:W-:Y:S01]  /*ff50*/  FFMA.FTZ R114, R0, R131, R114 ;  /* 0x0000008300727223 */ /* 0x002fe20000010072 */
[----:B------:R-:W-:-:S04]  /*ff60*/  IADD3 R131, R143, 0x2000, RZ ;  /* 0x000020008f837810 */ /* 0x000fc80007ffe0ff */
[----:B------:R-:W-:Y:S01]  /*ff70*/  FSEL R114, R114, -INF , !P1 ;  /* 0xff80000072727808 */ /* 0x000fe20004800000 */
[----:B--2---:R-:W-:Y:S01]  /*ff80*/  FFMA.FTZ R112, R0, R133, R112 ;  /* 0x0000008500707223 */ /* 0x004fe20000010070 */
[----:B------:R-:W-:-:S04]  /*ff90*/  IADD3 R133, R143, 0x1800, RZ ;  /* 0x000018008f857810 */ /* 0x000fc80007ffe0ff */
        /* <DEDUP_REMOVED lines=61> */
.L_x_8130:
[----:B------:R-:W-:-:S05]  /*10370*/  IMAD.MOV.U32 R16, RZ, RZ, c[0x0][0x198] ;  /* 0x00006600ff107624 */ /* 0x000fca00078e00ff */
[----:B------:R-:W-:-:S04]  /*10380*/  LEA R16, -R16, RZ, 0x6 ;  /* 0x000000ff10107211 */ /* 0x000fc800078e31ff */
[----:B------:R-:W-:Y:S02]  /*10390*/  SHF.R.S32.HI R3, RZ, 0x1f, R16 ;  /* 0x0000001fff037819 */ /* 0x000fe40000011410 */
.L_x_8131:
        /* <DEDUP_REMOVED lines=75> */
.L_x_8129:
        /* <DEDUP_REMOVED lines=67> */
[----:B------:R-:W-:Y:S01]  /*10c80*/  LDSM.16.MT88.4 R24, [R136+0x8800] ;  /* 0x008800008818783b */ /* 0x000fe20000004200 */
[--C-:B------:R-:W-:Y:S02]  /*10c90*/  FFMA.FTZ R29, R11, c[0x0][0x23c], -R122.reuse ;  /* 0x00008f000b1d7a23 */ /* 0x100fe4000001087a */
[--C-:B------:R-:W-:Y:S01]  /*10ca0*/  FFMA.FTZ R33, R21, c[0x0][0x23c], -R122.reuse ;  /* 0x00008f0015217a23 */ /* 0x100fe2000001087a */
[----:B------:R-:W-:Y:S01]  /*10cb0*/  LDSM.16.MT88.4 R16, [R140+0x8800] ;  /* 0x008800008c10783b */ /* 0x000fe20000004200 */
[----:B------:R-:W-:Y:S01]  /*10cc0*/  FFMA.FTZ R28, R7, c[0x0][0x23c], -R122 ;  /* 0x00008f00071c7a23 */ /* 0x000fe2000001087a */
        /* <DEDUP_REMOVED lines=8> */
[----:B--2---:R-:W-:Y:S01]  /*10d50*/  F2FP.PACK_AB R64, R108, R111 ;  /* 0x0000006f6c40723e */ /* 0x004fe200000000ff */
[--C-:B------:R-:W-:Y:S02]  /*10d60*/  FFMA.FTZ R123, R123, c[0x0][0x23c], -R122.reuse ;  /* 0x00008f007b7b7a23 */ /* 0x100fe4000001087a */
[--C-:B------:R-:W-:Y:S02]  /*10d70*/  FFMA.FTZ R162, R162, c[0x0][0x23c], -R115.reuse ;  /* 0x00008f00a2a27a23 */ /* 0x100fe40000010873 */
[----:B------:R-:W-:Y:S02]  /*10d80*/  FFMA.FTZ R126, R126, c[0x0][0x23c], -R115 ;  /* 0x00008f007e7e7a23 */ /* 0x000fe40000010873 */
[----:B------:R-:W-:Y:S01]  /*10d90*/  MUFU.EX2 R113, R113 ;  /* 0x0000007100717308 */ /* 0x000fe20000000800 */
[----:B------:R-:W-:-:S02]  /*10da0*/  FFMA.FTZ R121, R121, c[0x0][0x23c], -R122 ;  /* 0x00008f0079797a23 */ /* 0x000fc4000001087a */
[--C-:B------:R-:W-:Y:S02]  /*10db0*/  FFMA.FTZ R120, R120, c[0x0][0x23c], -R122.reuse ;  /* 0x00008f0078787a23 */ /* 0x100fe4000001087a */
[----:B------:R-:W-:Y:S02]  /*10dc0*/  FFMA.FTZ R119, R119, c[0x0][0x23c], -R122 ;  /* 0x00008f0077777a23 */ /* 0x000fe4000001087a */
[--C-:B------:R-:W-:Y:S01]  /*10dd0*/  FFMA.FTZ R116, R116, c[0x0][0x23c], -R115.reuse ;  /* 0x00008f0074747a23 */ /* 0x100fe20000010873 */
[----:B------:R-:W2:Y:S01]  /*10de0*/  MUFU.EX2 R110, R110 ;  /* 0x0000006e006e7308 */ /* 0x000ea20000000800 */
[----:B----4-:R-:W-:Y:S01]  /*10df0*/  F2FP.PACK_AB R66, R32, R107 ;  /* 0x0000006b2042723e */ /* 0x010fe200000000ff */
[----:B------:R-:W-:Y:S02]  /*10e00*/  FFMA.FTZ R114, R114, c[0x0][0x23c], -R115 ;  /* 0x00008f0072727a23 */ /* 0x000fe40000010873 */
[----:B------:R-:W-:-:S04]  /*10e10*/  FADD.FTZ R108, R111, R108 ;  /* 0x0000006c6f6c7221 */ /* 0x000fc80000010000 */
[----:B------:R-:W-:Y:S01]  /*10e20*/  MUFU.EX2 R109, R109 ;  /* 0x0000006d006d7308 */ /* 0x000fe20000000800 */
[----:B------:R-:W-:-:S04]  /*10e30*/  FADD.FTZ R107, R107, R108 ;  /* 0x0000006c6b6b7221 */ /* 0x000fc80000010000 */
[----:B------:R-:W-:-:S03]  /*10e40*/  FADD.FTZ R107, R32, R107 ;  /* 0x0000006b206b7221 */ /* 0x000fc60000010000 */
        /* <DEDUP_REMOVED lines=40> */
[C---:B------:R-:W-:Y:S01]  /*110d0*/  HMMA.16816.F32 R84, R4.reuse, R14, R84 ;  /* 0x0000000e0454723c */ /* 0x040fe20000001854 */
[----:B------:R-:W1:Y:S01]  /*110e0*/  LDSM.16.MT88.4 R12, [R138+0xa800] ;  /* 0x00a800008a0c783b */ /* 0x000e620000004200 */
[----:B------:R-:W-:Y:S06]  /*110f0*/  MUFU.EX2 R120, R120 ;  /* 0x0000007800787308 */ /* 0x000fec0000000800 */
[C---:B---3--:R-:W-:Y:S02]  /*11100*/  HMMA.16816.F32 R80, R4.reuse, R8, R80 ;  /* 0x000000080450723c */ /* 0x048fe40000001850 */
[----:B------:R-:W-:Y:S06]  /*11110*/  MUFU.EX2 R119, R119 ;  /* 0x0000007700777308 */ /* 0x000fec0000000800 */
[----:B------:R-:W-:Y:S01]  /*11120*/  HMMA.16816.F32 R76, R4, R10, R76 ;  /* 0x0000000a044c723c */ /* 0x000fe2000000184c */
[----:B------:R-:W2:Y:S01]  /*11130*/  LDSM.16.MT88.4 R8, [R137+0xa800] ;  /* 0x00a800008908783b */ /* 0x000ea20000004200 */
[----:B------:R-:W-:Y:S06]  /*11140*/  MUFU.EX2 R116, R116 ;  /* 0x0000007400747308 */ /* 0x000fec0000000800 */
[C---:B------:R-:W-:Y:S02]  /*11150*/  HMMA.16816.F32 R36, R64.reuse, R40, RZ ;  /* 0x000000284024723c */ /* 0x040fe400000018ff */
[----:B------:R-:W-:Y:S06]  /*11160*/  MUFU.EX2 R114, R114 ;  /* 0x0000007200727308 */ /* 0x000fec0000000800 */
        /* <DEDUP_REMOVED lines=24> */
[----:B------:R-:W-:Y:S02]  /*112f0*/  MUFU.EX2 R24, R24 ;  /* 0x0000001800187308 */ /* 0x000fe40000000800 */
[--C-:B------:R-:W-:Y:S01]  /*11300*/  FFMA.FTZ R26, R167, c[0x0][0x23c], -R122.reuse ;  /* 0x00008f00a71a7a23 */ /* 0x100fe2000001087a */
[----:B---3--:R-:W-:Y:S01]  /*11310*/  HMMA.16816.F32 R36, R4, R16, R36 ;  /* 0x000000100424723c */ /* 0x008fe20000001824 */
[--C-:B------:R-:W-:Y:S02]  /*11320*/  FFMA.FTZ R27, R166, c[0x0][0x23c], -R115.reuse ;  /* 0x00008f00a61b7a23 */ /* 0x100fe40000010873 */
[----:B------:R-:W-:Y:S02]  /*11330*/  FFMA.FTZ R122, R117, c[0x0][0x23c], -R122 ;  /* 0x00008f00757a7a23 */ /* 0x000fe4000001087a */
[----:B------:R-:W3:Y:S01]  /*11340*/  MUFU.EX2 R26, R26 ;  /* 0x0000001a001a7308 */ /* 0x000ee20000000800 */
[----:B------:R-:W-:-:S02]  /*11350*/  FFMA.FTZ R117, R118, c[0x0][0x23c], -R115 ;  /* 0x00008f0076757a23 */ /* 0x000fc40000010873 */
[----:B------:R-:W-:Y:S01]  /*11360*/  HMMA.16816.F32 R40, R4, R18, R40 ;  /* 0x000000120428723c */ /* 0x000fe20000001828 */
[----:B------:R-:W4:Y:S01]  /*11370*/  LDSM.16.MT88.4 R16, [R138+0x9000] ;  /* 0x009000008a10783b */ /* 0x000f220000004200 */
[----:B------:R-:W-:-:S03]  /*11380*/  FFMA.FTZ R115, R112, c[0x0][0x23c], -R115 ;  /* 0x00008f0070737a23 */ /* 0x000fc60000010873 */
[----:B------:R-:W5:Y:S08]  /*11390*/  MUFU.EX2 R25, R25 ;  /* 0x0000001900197308 */ /* 0x000f700000000800 */
[----:B------:R-:W1:Y:S01]  /*113a0*/  MUFU.EX2 R125, R125 ;  /* 0x0000007d007d7308 */ /* 0x000e620000000800 */
[----:B---3--:R-:W-:Y:S01]  /*113b0*/  F2FP.PACK_AB R4, R26, R123 ;  /* 0x0000007b1a04723e */ /* 0x008fe200000000ff */
[----:B------:R-:W-:-:S04]  /*113c0*/  FADD.FTZ R123, R123, R28 ;  /* 0x0000001c7b7b7221 */ /* 0x000fc80000010000 */
[----:B------:R-:W-:Y:S02]  /*113d0*/  FADD.FTZ R26, R26, R123 ;  /* 0x0000007b1a1a7221 */ /* 0x000fe40000010000 */
[----:B------:R-:W3:Y:S01]  /*113e0*/  MUFU.EX2 R27, R27 ;  /* 0x0000001b001b7308 */ /* 0x000ee20000000800 */
[----:B-----5:R-:W-:Y:S01]  /*113f0*/  F2FP.PACK_AB R6, R24, R25 ;  /* 0x000000191806723e */ /* 0x020fe200000000ff */
[----:B------:R-:W-:-:S04]  /*11400*/  FADD.FTZ R25, R25, R26 ;  /* 0x0000001a19197221 */ /* 0x000fc80000010000 */
[----:B------:R-:W-:Y:S01]  /*11410*/  FADD.FTZ R24, R24, R25 ;  /* 0x0000001918187221 */ /* 0x000fe20000010000 */
[----:B-1----:R-:W-:Y:S01]  /*11420*/  F2FP.PACK_AB R5, R125, R162 ;  /* 0x000000a27d05723e */ /* 0x002fe200000000ff */
[----:B------:R-:W-:Y:S01]  /*11430*/  MUFU.EX2 R122, R122 ;  /* 0x0000007a007a7308 */ /* 0x000fe20000000800 */
[----:B------:R-:W-:-:S04]  /*11440*/  FADD.FTZ R162, R162, R31 ;  /* 0x0000001fa2a27221 */ /* 0x000fc80000010000 */
[----:B------:R-:W-:Y:S01]  /*11450*/  FADD.FTZ R125, R125, R162 ;  /* 0x000000a27d7d7221 */ /* 0x000fe20000010000 */
[----:B---3--:R-:W-:Y:S02]  /*11460*/  F2FP.PACK_AB R7, R27, R126 ;  /* 0x0000007e1b07723e */ /* 0x008fe400000000ff */
[----:B------:R-:W1:Y:S01]  /*11470*/  MUFU.EX2 R117, R117 ;  /* 0x0000007500757308 */ /* 0x000e620000000800 */
[----:B------:R-:W-:-:S04]  /*11480*/  FADD.FTZ R126, R126, R125 ;  /* 0x0000007d7e7e7221 */ /* 0x000fc80000010000 */
[----:B------:R-:W-:Y:S01]  /*11490*/  FADD.FTZ R126, R27, R126 ;  /* 0x0000007e1b7e7221 */ /* 0x000fe20000010000 */
[C---:B--2---:R-:W-:Y:S02]  /*114a0*/  HMMA.16816.F32 R96, R4.reuse, R8, R96 ;  /* 0x000000080460723c */ /* 0x044fe40000001860 */
[----:B------:R-:W2:Y:S06]  /*114b0*/  MUFU.EX2 R115, R115 ;  /* 0x0000007300737308 */ /* 0x000eac0000000800 */
[C---:B------:R-:W-:Y:S01]  /*114c0*/  HMMA.16816.F32 R92, R4.reuse, R10, R92 ;  /* 0x0000000a045c723c */ /* 0x040fe2000000185c */
[----:B------:R-:W3:Y:S07]  /*114d0*/  LDSM.16.MT88.4 R8, [R136+0x9000] ;  /* 0x009000008808783b */ /* 0x000eee0000004200 */
[C---:B------:R-:W-:Y:S08]  /*114e0*/  HMMA.16816.F32 R80, R4.reuse, R12, R80 ;  /* 0x0000000c0450723c */ /* 0x040ff00000001850 */
[C---:B------:R-:W-:Y:S01]  /*114f0*/  HMMA.16816.F32 R76, R4.reuse, R14, R76 ;  /* 0x0000000e044c723c */ /* 0x040fe2000000184c */
[----:B------:R-:W5:Y:S07]  /*11500*/  LDSM.16.MT88.4 R12, [R138+0xb000] ;  /* 0x00b000008a0c783b */ /* 0x000f6e0000004200 */
[C---:B----4-:R-:W-:Y:S08]  /*11510*/  HMMA.16816.F32 R88, R4.reuse, R16, R88 ;  /* 0x000000100458723c */ /* 0x050ff00000001858 */
[C---:B------:R-:W-:Y:S01]  /*11520*/  HMMA.16816.F32 R84, R4.reuse, R18, R84 ;  /* 0x000000120454723c */ /* 0x040fe20000001854 */
[----:B------:R-:W4:Y:S07]  /*11530*/  LDSM.16.MT88.4 R16, [R140+0xb000] ;  /* 0x00b000008c10783b */ /* 0x000f2e0000004200 */
[C---:B---3--:R-:W-:Y:S08]  /*11540*/  HMMA.16816.F32 R72, R4.reuse, R8, R72 ;  /* 0x000000080448723c */ /* 0x048ff00000001848 */
[C---:B------:R-:W-:Y:S01]  /*11550*/  HMMA.16816.F32 R68, R4.reuse, R10, R68 ;  /* 0x0000000a0444723c */ /* 0x040fe20000001844 */
[----:B------:R-:W3:Y:S07]  /*11560*/  LDSM.16.MT88.4 R8, [R137+0xb000] ;  /* 0x00b000008908783b */ /* 0x000eee0000004200 */
[C---:B-----5:R-:W-:Y:S08]  /*11570*/  HMMA.16816.F32 R44, R4.reuse, R12, R44 ;  /* 0x0000000c042c723c */ /* 0x060ff0000000182c */
[C---:B------:R-:W-:Y:S01]  /*11580*/  HMMA.16816.F32 R48, R4.reuse, R14, R48 ;  /* 0x0000000e0430723c */ /* 0x040fe20000001830 */
[----:B------:R-:W5:Y:S07]  /*11590*/  LDSM.16.MT88.4 R12, [R136+0xb000] ;  /* 0x00b00000880c783b */ /* 0x000f6e0000004200 */
[C---:B----4-:R-:W-:Y:S08]  /*115a0*/  HMMA.16816.F32 R36, R4.reuse, R16, R36 ;  /* 0x000000100424723c */ /* 0x050ff00000001824 */
[C---:B------:R-:W-:Y:S01]  /*115b0*/  HMMA.16816.F32 R40, R4.reuse, R18, R40 ;  /* 0x000000120428723c */ /* 0x040fe20000001828 */
[----:B------:R-:W-:Y:S07]  /*115c0*/  LDSM.16.MT88.4 R16, [R138+0xb800] ;  /* 0x00b800008a10783b */ /* 0x000fee0000004200 */
[C---:B---3--:R-:W-:Y:S08]  /*115d0*/  HMMA.16816.F32 R52, R4.reuse, R8, R52 ;  /* 0x000000080434723c */ /* 0x048ff00000001834 */
[C---:B------:R-:W-:Y:S01]  /*115e0*/  HMMA.16816.F32 R56, R4.reuse, R10, R56 ;  /* 0x0000000a0438723c */ /* 0x040fe20000001838 */
[----:B------:R-:W3:Y:S07]  /*115f0*/  LDSM.16.MT88.4 R8, [R138+0x9800] ;  /* 0x009800008a08783b */ /* 0x000eee0000004200 */
        /* <DEDUP_REMOVED lines=99> */
.L_x_8133:
[----:B------:R-:W-:-:S05]  /*11c30*/  IMAD.MOV.U32 R6, RZ, RZ, c[0x0][0x1a0] ;  /* 0x00006800ff067624 */ /* 0x000fca00078e00ff */
[----:B------:R-:W-:-:S04]  /*11c40*/  LEA R6, -R6, RZ, 0x6 ;  /* 0x000000ff06067211 */ /* 0x000fc800078e31ff */
[----:B------:R-:W-:Y:S02]  /*11c50*/  SHF.R.S32.HI R2, RZ, 0x1f, R6 ;  /* 0x0000001fff027819 */ /* 0x000fe40000011406 */
.L_x_8134:
        /* <DEDUP_REMOVED lines=53> */
[----:B------:R-:W-:Y:S01]  /*11fb0*/  I2F R169, R2 ;  /* 0x0000000200a97306 */ /* 0x000fe20000201400 */
[----:B------:R-:W-:Y:S01]  /*11fc0*/  IADD3 R102, R2, 0x1, RZ ;  /* 0x0000000102667810 */ /* 0x000fe20007ffe0ff */
[----:B------:R-:W-:Y:S01]  /*11fd0*/  @!PT LDS RZ, [RZ] ;  /* 0x00000000fffff984 */ /* 0x000fe20000000800 */
[----:B------:R-:W-:Y:S01]  /*11fe0*/  @!PT LDS RZ, [RZ] ;  /* 0x00000000fffff984 */ /* 0x000fe20000000800 */
[----:B------:R-:W-:Y:S01]  /*11ff0*/  @!PT LDS RZ, [RZ] ;  /* 0x00000000fffff984 */ /* 0x000fe20000000800 */
[----:B------:R2:W-:Y:S01]  /*12000*/  @P0 LDGSTS.E.BYPASS.LTC128B.128 [R156+0x9000], [R14.64] ;  /* 0x090000000e9c0fae */ /* 0x0005e2000b901d46 */
[----:B------:R-:W-:-:S02]  /*12010*/  IMAD.MOV.U32 R168, RZ, RZ, R126 ;  /* 0x000000ffffa87224 */ /* 0x000fc400078e007e */
[C---:B------:R-:W-:Y:S01]  /*12020*/  ISETP.GE.AND P4, PT, R102.reuse, R124, PT ;  /* 0x0000007c6600720c */ /* 0x040fe20003f86270 */
[----:B------:R-:W-:Y:S02]  /*12030*/  @!P0 STS.128 [R156+0x9000], RZ ;  /* 0x009000ff9c008388 */ /* 0x000fe40000000c00 */
[----:B------:R-:W-:Y:S02]  /*12040*/  I2F R101, R102 ;  /* 0x0000006600657306 */ /* 0x000fe40000201400 */
        /* <DEDUP_REMOVED lines=109> */
[C---:B------:R-:W-:Y:S08]  /*12720*/  HMMA.16816.F32 R16, R104.reuse, R112, R16 ;  /* 0x000000706810723c */ /* 0x040ff00000001810 */
[----:B------:R-:W-:Y:S01]  /*12730*/  HMMA.16816.F32 R12, R104, R114, R12 ;  /* 0x00000072680c723c */ /* 0x000fe2000000180c */
[----:B------:R-:W3:Y:S04]  /*12740*/  LDSM.16.M88.4 R112, [R132+0x2800] ;  /* 0x002800008470783b */ /* 0x000ee80000000200 */
[----:B------:R-:W4:Y:S01]  /*12750*/  LDSM.16.M88.4 R104, [R132+0x3800] ;  /* 0x003800008468783b */ /* 0x000f220000000200 */
[----:B------:R-:W-:-:S04]  /*12760*/  DEPBAR.LE SB0, 0x0 ;  /* 0x000080000000791a */ /* 0x000fc80000000000 */
[C---:B-1----:R-:W-:Y:S08]  /*12770*/  HMMA.16816.F32 R32, R120.reuse, R116, R32 ;  /* 0x000000747820723c */ /* 0x042ff00000001820 */
[C---:B------:R-:W-:Y:S08]  /*12780*/  HMMA.16816.F32 R28, R120.reuse, R118, R28 ;  /* 0x00000076781c723c */ /* 0x040ff0000000181c */
[C---:B--2---:R-:W-:Y:S08]  /*12790*/  HMMA.16816.F32 R16, R120.reuse, R108, R16 ;  /* 0x0000006c7810723c */ /* 0x044ff00000001810 */
[----:B------:R-:W-:Y:S01]  /*127a0*/  HMMA.16816.F32 R12, R120, R110, R12 ;  /* 0x0000006e780c723c */ /* 0x000fe2000000180c */
[----:B------:R-:W-:-:S02]  /*127b0*/  FMUL.FTZ R108, R33, c[0x0][0x2ec] ;  /* 0x0000bb00216c7a20 */ /* 0x000fc40000410000 */
[----:B------:R-:W-:Y:S02]  /*127c0*/  FMUL.FTZ R33, R34, c[0x0][0x2ec] ;  /* 0x0000bb0022217a20 */ /* 0x000fe40000410000 */
[----:B------:R-:W-:Y:S02]  /*127d0*/  FMUL.FTZ R34, R35, c[0x0][0x2ec] ;  /* 0x0000bb0023227a20 */ /* 0x000fe40000410000 */
[----:B------:R-:W-:Y:S01]  /*127e0*/  MUFU.TANH R108, R108 ;  /* 0x0000006c006c7308 */ /* 0x000fe20000002400 */
[----:B---3--:R-:W-:Y:S01]  /*127f0*/  HMMA.16816.F32 R24, R120, R112, R24 ;  /* 0x000000707818723c */ /* 0x008fe20000001818 */
[----:B------:R-:W-:Y:S02]  /*12800*/  FMUL.FTZ R29, R29, c[0x0][0x2ec] ;  /* 0x0000bb001d1d7a20 */ /* 0x000fe40000410000 */
[----:B------:R-:W-:Y:S02]  /*12810*/  FMUL.FTZ R30, R30, c[0x0][0x2ec] ;  /* 0x0000bb001e1e7a20 */ /* 0x000fe40000410000 */
[----:B------:R-:W-:-:S02]  /*12820*/  FMUL.FTZ R110, R28, c[0x0][0x2ec] ;  /* 0x0000bb001c6e7a20 */ /* 0x000fc40000410000 */
[----:B------:R-:W-:Y:S01]  /*12830*/  MUFU.TANH R34, R34 ;  /* 0x0000002200227308 */ /* 0x000fe20000002400 */
[C---:B----4-:R-:W-:Y:S01]  /*12840*/  HMMA.16816.F32 R8, R120.reuse, R104, R8 ;  /* 0x000000687808723c */ /* 0x050fe20000001808 */
[----:B------:R-:W-:Y:S02]  /*12850*/  FMUL.FTZ R28, R31, c[0x0][0x2ec] ;  /* 0x0000bb001f1c7a20 */ /* 0x000fe40000410000 */
[----:B------:R-:W-:Y:S02]  /*12860*/  FMUL.FTZ R31, R17, c[0x0][0x2ec] ;  /* 0x0000bb00111f7a20 */ /* 0x000fe40000410000 */
[----:B------:R-:W-:Y:S01]  /*12870*/  FMUL.FTZ R17, R18, c[0x0][0x2ec] ;  /* 0x0000bb0012117a20 */ /* 0x000fe20000410000 */
[C---:B------:R-:W-:Y:S01]  /*12880*/  IADD3 R18, R2.reuse, 0x10, RZ ;  /* 0x0000001002127810 */ /* 0x040fe20007ffe0ff */
[----:B------:R-:W-:Y:S01]  /*12890*/  MUFU.TANH R29, R29 ;  /* 0x0000001d001d7308 */ /* 0x000fe20000002400 */
[----:B------:R-:W-:Y:S01]  /*128a0*/  HMMA.16816.F32 R4, R120, R106, R4 ;  /* 0x0000006a7804723c */ /* 0x000fe20000001804 */
[----:B------:R-:W-:Y:S01]  /*128b0*/  IADD3 R104, R2, 0x9, RZ ;  /* 0x0000000902687810 */ /* 0x000fe20007ffe0ff */
[----:B------:R-:W-:-:S02]  /*128c0*/  FMUL.FTZ R117, R12, c[0x0][0x2ec] ;  /* 0x0000bb000c757a20 */ /* 0x000fc40000410000 */
[----:B------:R-:W-:Y:S01]  /*128d0*/  FMUL.FTZ R13, R13, c[0x0][0x2ec] ;  /* 0x0000bb000d0d7a20 */ /* 0x000fe20000410000 */
[-C--:B------:R-:W-:Y:S01]  /*128e0*/  ISETP.GE.AND P5, PT, R104, R103.reuse, PT ;  /* 0x000000676800720c */ /* 0x080fe20003fa6270 */
[----:B------:R-:W-:Y:S01]  /*128f0*/  FMUL.FTZ R15, R15, c[0x0][0x2ec] ;  /* 0x0000bb000f0f7a20 */ /* 0x000fe20000410000 */
[----:B------:R-:W-:Y:S01]  /*12900*/  IADD3 R106, R2, 0x8, RZ ;  /* 0x00000008026a7810 */ /* 0x000fe20007ffe0ff */
[----:B------:R-:W-:Y:S01]  /*12910*/  HMMA.16816.F32 R20, R120, R114, R20 ;  /* 0x000000727814723c */ /* 0x000fe20000001814 */
[----:B------:R-:W1:Y:S01]  /*12920*/  I2F R105, R104 ;  /* 0x0000006800697306 */ /* 0x000e620000201400 */
[----:B------:R-:W-:Y:S01]  /*12930*/  FMUL.FTZ R24, R24, c[0x0][0x2ec] ;  /* 0x0000bb0018187a20 */ /* 0x000fe20000410000 */
[C---:B------:R-:W-:Y:S01]  /*12940*/  ISETP.GE.AND P1, PT, R106.reuse, R124, PT ;  /* 0x0000007c6a00720c */ /* 0x040fe20003f26270 */
        /* <DEDUP_REMOVED lines=9> */
[----:B------:R-:W-:Y:S01]  /*129e0*/  MUFU.TANH R30, R30 ;  /* 0x0000001e001e7308 */ /* 0x000fe20000002400 */
[----:B-1----:R-:W-:-:S02]  /*129f0*/  FFMA.FTZ R29, R0, R105, R29 ;  /* 0x00000069001d7223 */ /* 0x002fc4000001001d */
[----:B------:R-:W-:Y:S02]  /*12a00*/  FMUL.FTZ R11, R11, c[0x0][0x2ec] ;  /* 0x0000bb000b0b7a20 */ /* 0x000fe40000410000 */
[----:B------:R-:W-:Y:S01]  /*12a10*/  FMUL.FTZ R32, R32, c[0x0][0x2ec] ;  /* 0x0000bb0020207a20 */ /* 0x000fe20000410000 */
[----:B------:R-:W-:Y:S01]  /*12a20*/  FSEL R29, R29, -INF , !P5 ;  /* 0xff8000001d1d7808 */ /* 0x000fe20006800000 */
[----:B------:R-:W-:Y:S01]  /*12a30*/  FMUL.FTZ R20, R20, c[0x0][0x2ec] ;  /* 0x0000bb0014147a20 */ /* 0x000fe20000410000 */
[----:B------:R-:W1:Y:S01]  /*12a40*/  MUFU.TANH R110, R110 ;  /* 0x0000006e006e7308 */ /* 0x000e620000002400 */
[----:B------:R-:W-:Y:S02]  /*12a50*/  FMUL.FTZ R111, R21, c[0x0][0x2ec] ;  /* 0x0000bb00156f7a20 */ /* 0x000fe40000410000 */
[----:B------:R-:W-:Y:S01]  /*12a60*/  FMUL.FTZ R21, R22, c[0x0][0x2ec] ;  /* 0x0000bb0016157a20 */ /* 0x000fe20000410000 */
[----:B------:R-:W-:Y:S01]  /*12a70*/  IADD3 R22, R2, 0x19, RZ ;  /* 0x0000001902167810 */ /* 0x000fe20007ffe0ff */
[----:B------:R-:W-:-:S02]  /*12a80*/  FMUL.FTZ R23, R23, c[0x0][0x2ec] ;  /* 0x0000bb0017177a20 */ /* 0x000fc40000410000 */
[----:B------:R-:W-:Y:S01]  /*12a90*/  FMUL.FTZ R7, R7, c[0x0][0x2ec] ;  /* 0x0000bb0007077a20 */ /* 0x000fe20000410000 */
[----:B------:R-:W-:Y:S08]  /*12aa0*/  MUFU.TANH R28, R28 ;  /* 0x0000001c001c7308 */ /* 0x000ff00000002400 */
[----:B------:R-:W-:Y:S01]  /*12ab0*/  MUFU.TANH R115, R24 ;  /* 0x0000001800737308 */ /* 0x000fe20000002400 */
[----:B-1----:R-:W-:-:S05]  /*12ac0*/  FFMA.FTZ R110, R0, R107, R110 ;  /* 0x0000006b006e7223 */ /* 0x002fca000001006e */
[----:B------:R-:W-:Y:S02]  /*12ad0*/  FSEL R175, R110, -INF , !P6 ;  /* 0xff8000006eaf7808 */ /* 0x000fe40007000000 */
[----:B------:R-:W1:Y:S01]  /*12ae0*/  I2F R12, R18 ;  /* 0x00000012000c7306 */ /* 0x000e620000201400 */
[----:B------:R-:W-:-:S07]  /*12af0*/  ISETP.GE.AND P6, PT, R18, R124, PT ;  /* 0x0000007c1200720c */ /* 0x000fce0003fc6270 */
[----:B------:R2:W-:Y:S08]  /*12b00*/  MUFU.TANH R109, R25 ;  /* 0x00000019006d7308 */ /* 0x0005f00000002400 */
[----:B------:R3:W-:Y:S01]  /*12b10*/  MUFU.TANH R125, R13 ;  /* 0x0000000d007d7308 */ /* 0x0007e20000002400 */
[----:B-1----:R-:W-:-:S07]  /*12b20*/  FFMA.FTZ R115, R0, R12, R115 ;  /* 0x0000000c00737223 */ /* 0x002fce0000010073 */
[----:B------:R1:W-:Y:S01]  /*12b30*/  MUFU.TANH R177, R15 ;  /* 0x0000000f00b17308 */ /* 0x0003e20000002400 */
[----:B--2---:R-:W-:-:S05]  /*12b40*/  FFMA.FTZ R25, R0, R101, R108 ;  /* 0x0000006500197223 */ /* 0x004fca000001006c */
[----:B------:R-:W-:Y:S02]  /*12b50*/  FSEL R25, R25, -INF , !P0 ;  /* 0xff80000019197808 */ /* 0x000fe40004000000 */
[----:B------:R-:W-:Y:S01]  /*12b60*/  MUFU.TANH R171, R26 ;  /* 0x0000001a00ab7308 */ /* 0x000fe20000002400 */
[----:B---3--:R-:W-:Y:S02]  /*12b70*/  IADD3 R13, R2, 0x11, RZ ;  /* 0x00000011020d7810 */ /* 0x008fe40007ffe0ff */
[-C--:B------:R-:W-:Y:S02]  /*12b80*/  ISETP.GE.AND P0, PT, R104, R124.reuse, PT ;  /* 0x0000007c6800720c */ /* 0x080fe40003f06270 */
[----:B------:R-:W-:Y:S01]  /*12b90*/  ISETP.GE.AND P5, PT, R13, R124, PT ;  /* 0x0000007c0d00720c */ /* 0x000fe20003fa6270 */
[----:B-1----:R-:W-:Y:S02]  /*12ba0*/  FFMA.FTZ R15, R0, R101, R34 ;  /* 0x00000065000f7223 */ /* 0x002fe40000010022 */
[----:B------:R-:W-:Y:S01]  /*12bb0*/  MUFU.TANH R113, R27 ;  /* 0x0000001b00717308 */ /* 0x000fe20000002400 */
[----:B------:R-:W-:-:S02]  /*12bc0*/  FMUL.FTZ R101, R9, c[0x0][0x2ec] ;  /* 0x0000bb0009657a20 */ /* 0x000fc40000410000 */
[----:B------:R-:W-:Y:S01]  /*12bd0*/  FFMA.FTZ R9, R0, R107, R30 ;  /* 0x0000006b00097223 */ /* 0x000fe2000001001e */
[----:B------:R-:W-:Y:S02]  /*12be0*/  FSEL R15, R15, -INF , !P4 ;  /* 0xff8000000f0f7808 */ /* 0x000fe40006000000 */
[-C--:B------:R-:W-:Y:S02]  /*12bf0*/  ISETP.GE.AND P4, PT, R18, R103.reuse, PT ;  /* 0x000000671200720c */ /* 0x080fe40003f86270 */
[----:B------:R1:W2:Y:S01]  /*12c00*/  I2F R8, R13 ;  /* 0x0000000d00087306 */ /* 0x0002a20000201400 */
[----:B------:R-:W-:Y:S02]  /*12c10*/  FSEL R9, R9, -INF , !P1 ;  /* 0xff80000009097808 */ /* 0x000fe40004800000 */
[----:B------:R-:W-:Y:S02]  /*12c20*/  ISETP.GE.AND P1, PT, R13, R103, PT ;  /* 0x000000670d00720c */ /* 0x000fe40003f26270 */
[----:B------:R-:W-:-:S03]  /*12c30*/  FSEL R115, R115, -INF , !P4 ;  /* 0xff80000073737808 */ /* 0x000fc60006000000 */
[----:B------:R3:W-:Y:S01]  /*12c40*/  MUFU.TANH R119, R16 ;  /* 0x0000001000777308 */ /* 0x0007e20000002400 */
[----:B-1----:R-:W-:-:S07]  /*12c50*/  FFMA.FTZ R13, R0, R105, R28 ;  /* 0x00000069000d7223 */ /* 0x002fce000001001c */
[----:B------:R-:W-:Y:S01]  /*12c60*/  MUFU.TANH R167, R14 ;  /* 0x0000000e00a77308 */ /* 0x000fe20000002400 */
[----:B------:R-:W-:Y:S02]  /*12c70*/  FMUL.FTZ R105, R10, c[0x0][0x2ec] ;  /* 0x0000bb000a697a20 */ /* 0x000fe40000410000 */
[CC--:B--2---:R-:W-:Y:S01]  /*12c80*/  FFMA.FTZ R109, R0.reuse, R8.reuse, R109 ;  /* 0x00000008006d7223 */ /* 0x0c4fe2000001006d */
[----:B------:R-:W-:Y:S01]  /*12c90*/  FSEL R13, R13, -INF , !P0 ;  /* 0xff8000000d0d7808 */ /* 0x000fe20004000000 */
[----:B------:R-:W-:Y:S01]  /*12ca0*/  FFMA.FTZ R113, R0, R8, R113 ;  /* 0x0000000800717223 */ /* 0x000fe20000010071 */
[----:B---3--:R-:W-:Y:S02]  /*12cb0*/  IADD3 R16, R2, 0x18, RZ ;  /* 0x0000001802107810 */ /* 0x008fe40007ffe0ff */
[----:B------:R-:W-:Y:S01]  /*12cc0*/  MUFU.TANH R123, R20 ;  /* 0x00000014007b7308 */ /* 0x000fe20000002400 */
[----:B------:R-:W-:Y:S02]  /*12cd0*/  FSEL R109, R109, -INF , !P1 ;  /* 0xff8000006d6d7808 */ /* 0x000fe40004800000 */
[----:B------:R-:W-:-:S02]  /*12ce0*/  ISETP.GE.AND P0, PT, R16, R103, PT ;  /* 0x000000671000720c */ /* 0x000fc40003f06270 */
[-C--:B------:R-:W-:Y:S02]  /*12cf0*/  ISETP.GE.AND P4, PT, R16, R124.reuse, PT ;  /* 0x0000007c1000720c */ /* 0x080fe40003f86270 */
[----:B------:R-:W-:Y:S01]  /*12d00*/  ISETP.GE.AND P1, PT, R22, R124, PT ;  /* 0x0000007c1600720c */ /* 0x000fe20003f26270 */
[----:B------:R1:W2:Y:S08]  /*12d10*/  I2F R14, R16 ;  /* 0x00000010000e7306 */ /* 0x0002b00000201400 */
[----:B------:R3:W-:Y:S08]  /*12d20*/  MUFU.TANH R27, R19 ;  /* 0x00000013001b7308 */ /* 0x0007f00000002400 */
[----:B------:R-:W-:Y:S01]  /*12d30*/  MUFU.TANH R111, R111 ;  /* 0x0000006f006f7308 */ /* 0x000fe20000002400 */
[----:B-1----:R-:W-:Y:S01]  /*12d40*/  IADD3 R16, R2, 0x21, RZ ;  /* 0x0000002102107810 */ /* 0x002fe20007ffe0ff */
[----:B--2---:R-:W-:-:S06]  /*12d50*/  FFMA.FTZ R123, R0, R14, R123 ;  /* 0x0000000e007b7223 */ /* 0x004fcc000001007b */
[----:B------:R1:W-:Y:S01]  /*12d60*/  MUFU.TANH R35, R23 ;  /* 0x0000001700237308 */ /* 0x0003e20000002400 */
[----:B---3--:R-:W-:-:S07]  /*12d70*/  IADD3 R19, R2, 0x20, RZ ;  /* 0x0000002002137810 */ /* 0x008fce0007ffe0ff */
[----:B------:R-:W2:Y:S08]  /*12d80*/  I2F R18, R22 ;  /* 0x0000001600127306 */ /* 0x000eb00000201400 */
[----:B------:R-:W3:Y:S01]  /*12d90*/  MUFU.TANH R21, R21 ;  /* 0x0000001500157308 */ /* 0x000ee20000002400 */
[----:B-1----:R-:W-:Y:S01]  /*12da0*/  FFMA.FTZ R23, R0, R12, R171 ;  /* 0x0000000c00177223 */ /* 0x002fe200000100ab */
[----:B------:R-:W-:-:S04]  /*12db0*/  IADD3 R12, R2, 0x28, RZ ;  /* 0x00000028020c7810 */ /* 0x000fc80007ffe0ff */
[----:B------:R-:W-:Y:S02]  /*12dc0*/  FSEL R23, R23, -INF , !P6 ;  /* 0xff80000017177808 */ /* 0x000fe40007000000 */
[----:B------:R-:W-:Y:S01]  /*12dd0*/  MUFU.TANH R17, R17 ;  /* 0x0000001100117308 */ /* 0x000fe20000002400 */
[-C--:B--2---:R-:W-:Y:S01]  /*12de0*/  FFMA.FTZ R111, R0, R18.reuse, R111 ;  /* 0x00000012006f7223 */ /* 0x084fe2000001006f */
[----:B------:R-:W-:Y:S01]  /*12df0*/  ISETP.GE.AND P6, PT, R22, R103, PT ;  /* 0x000000671600720c */ /* 0x000fe20003fc6270 */
[----:B------:R-:W-:Y:S01]  /*12e00*/  FFMA.FTZ R18, R0, R18, R35 ;  /* 0x0000001200127223 */ /* 0x000fe20000010023 */
[----:B------:R-:W-:Y:S01]  /*12e10*/  IADD3 R22, R2, 0x29, RZ ;  /* 0x0000002902167810 */ /* 0x000fe20007ffe0ff */
[----:B------:R-:W-:Y:S01]  /*12e20*/  FMUL.FTZ R35, R4, c[0x0][0x2ec] ;  /* 0x0000bb0004237a20 */ /* 0x000fe20000410000 */
[----:B------:R-:W-:Y:S02]  /*12e30*/  FSEL R111, R111, -INF , !P6 ;  /* 0xff8000006f6f7808 */ /* 0x000fe40007000000 */
[----:B------:R-:W1:Y:S01]  /*12e40*/  I2F R20, R19 ;  /* 0x0000001300147306 */ /* 0x000e620000201400 */
[----:B---3--:R-:W-:Y:S01]  /*12e50*/  FFMA.FTZ R14, R0, R14, R21 ;  /* 0x0000000e000e7223 */ /* 0x008fe20000010015 */
[----:B------:R-:W-:-:S02]  /*12e60*/  FSEL R21, R113, -INF , !P5 ;  /* 0xff80000071157808 */ /* 0x000fc40006800000 */
[----:B------:R-:W-:Y:S02]  /*12e70*/  FSEL R113, R123, -INF , !P0 ;  /* 0xff8000007b717808 */ /* 0x000fe40004000000 */
[C---:B------:R-:W-:Y:S02]  /*12e80*/  ISETP.GE.AND P5, PT, R19.reuse, R103, PT ;  /* 0x000000671300720c */ /* 0x040fe40003fa6270 */
[----:B------:R-:W-:Y:S01]  /*12e90*/  MUFU.TANH R31, R31 ;  /* 0x0000001f001f7308 */ /* 0x000fe20000002400 */
[-C--:B------:R-:W-:Y:S02]  /*12ea0*/  ISETP.GE.AND P6, PT, R16, R124.reuse, PT ;  /* 0x0000007c1000720c */ /* 0x080fe40003fc6270 */
[----:B------:R-:W-:-:S05]  /*12eb0*/  ISETP.GE.AND P0, PT, R19, R124, PT ;  /* 0x0000007c1300720c */ /* 0x000fca0003f06270 */
[----:B------:R-:W2:Y:S01]  /*12ec0*/  I2F R10, R16 ;  /* 0x00000010000a7306 */ /* 0x000ea20000201400 */
[-C--:B-1----:R-:W-:Y:S01]  /*12ed0*/  FFMA.FTZ R119, R0, R20.reuse, R119 ;  /* 0x0000001400777223 */ /* 0x082fe20000010077 */
[----:B------:R-:W-:Y:S01]  /*12ee0*/  FSEL R19, R14, -INF , !P4 ;  /* 0xff8000000e137808 */ /* 0x000fe20006000000 */
[----:B------:R-:W-:Y:S01]  /*12ef0*/  FFMA.FTZ R123, R0, R20, R17 ;  /* 0x00000014007b7223 */ /* 0x000fe20000010011 */
[----:B------:R-:W-:Y:S02]  /*12f00*/  FSEL R17, R18, -INF , !P1 ;  /* 0xff80000012117808 */ /* 0x000fe40004800000 */
[----:B------:R-:W-:Y:S02]  /*12f10*/  ISETP.GE.AND P1, PT, R12, R103, PT ;  /* 0x000000670c00720c */ /* 0x000fe40003f26270 */
[----:B------:R-:W-:Y:S01]  /*12f20*/  MUFU.TANH R117, R117 ;  /* 0x0000007500757308 */ /* 0x000fe20000002400 */
[----:B------:R-:W-:Y:S02]  /*12f30*/  FSEL R173, R119, -INF , !P5 ;  /* 0xff80000077ad7808 */ /* 0x000fe40006800000 */
[----:B------:R-:W-:-:S02]  /*12f40*/  IADD3 R14, R2, 0x30, RZ ;  /* 0x00000030020e7810 */ /* 0x000fc40007ffe0ff */
[----:B------:R-:W-:Y:S02]  /*12f50*/  ISETP.GE.AND P5, PT, R12, R124, PT ;  /* 0x0000007c0c00720c */ /* 0x000fe40003fa6270 */
[----:B------:R-:W-:Y:S01]  /*12f60*/  IADD3 R18, R2, 0x31, RZ ;  /* 0x0000003102127810 */ /* 0x000fe20007ffe0ff */
[----:B------:R-:W1:Y:S01]  /*12f70*/  I2F R8, R12 ;  /* 0x0000000c00087306 */ /* 0x000e620000201400 */
[-C--:B--2---:R-:W-:Y:S01]  /*12f80*/  FFMA.FTZ R31, R0, R10.reuse, R31 ;  /* 0x0000000a001f7223 */ /* 0x084fe2000001001f */
[----:B------:R-:W-:Y:S01]  /*12f90*/  ISETP.GE.AND P4, PT, R16, R103, PT ;  /* 0x000000671000720c */ /* 0x000fe20003f86270 */
[----:B------:R-:W-:Y:S01]  /*12fa0*/  FFMA.FTZ R20, R0, R10, R27 ;  /* 0x0000000a00147223 */ /* 0x000fe2000001001b */
[----:B------:R-:W-:Y:S02]  /*12fb0*/  FSEL R123, R123, -INF , !P0 ;  /* 0xff8000007b7b7808 */ /* 0x000fe40004000000 */
[----:B------:R-:W-:Y:S02]  /*12fc0*/  FSEL R171, R31, -INF , !P4 ;  /* 0xff8000001fab7808 */ /* 0x000fe40006000000 */
[----:B------:R-:W2:Y:S01]  /*12fd0*/  I2F R24, R22 ;  /* 0x0000001600187306 */ /* 0x000ea20000201400 */
[----:B------:R-:W-:-:S02]  /*12fe0*/  ISETP.GE.AND P4, PT, R22, R124, PT ;  /* 0x0000007c1600720c */ /* 0x000fc40003f86270 */
[-C--:B------:R-:W-:Y:S01]  /*12ff0*/  ISETP.GE.AND P0, PT, R22, R103.reuse, PT ;  /* 0x000000671600720c */ /* 0x080fe20003f06270 */
[-C--:B-1----:R-:W-:Y:S01]  /*13000*/  FFMA.FTZ R10, R0, R8.reuse, R117 ;  /* 0x00000008000a7223 */ /* 0x082fe20000010075 */
[----:B------:R-:W-:Y:S01]  /*13010*/  FSEL R117, R20, -INF , !P6 ;  /* 0xff80000014757808 */ /* 0x000fe20007000000 */
[----:B------:R-:W-:Y:S01]  /*13020*/  FFMA.FTZ R119, R0, R8, R167 ;  /* 0x0000000800777223 */ /* 0x000fe200000100a7 */
[----:B------:R-:W-:Y:S01]  /*13030*/  IADD3 R12, R2, 0x38, RZ ;  /* 0x00000038020c7810 */ /* 0x000fe20007ffe0ff */
[----:B------:R-:W-:Y:S01]  /*13040*/  MUFU.TANH R121, R121 ;  /* 0x0000007900797308 */ /* 0x000fe20000002400 */
[----:B------:R-:W-:Y:S02]  /*13050*/  FSEL R167, R10, -INF , !P1 ;  /* 0xff8000000aa77808 */ /* 0x000fe40004800000 */
[----:B------:R-:W-:Y:S01]  /*13060*/  IADD3 R8, R2, 0x39, RZ ;  /* 0x0000003902087810 */ /* 0x000fe20007ffe0ff */
[-C--:B--2---:R-:W-:Y:S01]  /*13070*/  FFMA.FTZ R177, R0, R24.reuse, R177 ;  /* 0x0000001800b17223 */ /* 0x084fe200000100b1 */
[----:B------:R-:W-:Y:S01]  /*13080*/  ISETP.GE.AND P6, PT, R2, R103, PT ;  /* 0x000000670200720c */ /* 0x000fe20003fc6270 */
[----:B------:R-:W-:Y:S01]  /*13090*/  FFMA.FTZ R125, R0, R24, R125 ;  /* 0x00000018007d7223 */ /* 0x000fe2000001007d */
[----:B------:R-:W-:Y:S01]  /*130a0*/  ISETP.GE.AND P1, PT, R2, R124, PT ;  /* 0x0000007c0200720c */ /* 0x000fe20003f26270 */
[----:B------:R-:W-:Y:S01]  /*130b0*/  FMUL.FTZ R2, R5, c[0x0][0x2ec] ;  /* 0x0000bb0005027a20 */ /* 0x000fe20000410000 */
[----:B------:R-:W1:Y:S01]  /*130c0*/  I2F R16, R14 ;  /* 0x0000000e00107306 */ /* 0x000e620000201400 */
[----:B------:R-:W-:Y:S01]  /*130d0*/  FMUL.FTZ R5, R6, c[0x0][0x2ec] ;  /* 0x0000bb0006057a20 */ /* 0x000fe20000410000 */
[----:B------:R-:W-:-:S02]  /*130e0*/  FSEL R119, R119, -INF , !P5 ;  /* 0xff80000077777808 */ /* 0x000fc40006800000 */
[C---:B------:R-:W-:Y:S02]  /*130f0*/  ISETP.GE.AND P5, PT, R14.reuse, R103, PT ;  /* 0x000000670e00720c */ /* 0x040fe40003fa6270 */
[----:B------:R-:W-:Y:S02]  /*13100*/  FSEL R125, R125, -INF , !P0 ;  /* 0xff8000007d7d7808 */ /* 0x000fe40004000000 */
[----:B------:R-:W-:Y:S01]  /*13110*/  MUFU.TANH R101, R101 ;  /* 0x0000006500657308 */ /* 0x000fe20000002400 */
[----:B------:R-:W-:-:S07]  /*13120*/  ISETP.GE.AND P0, PT, R14, R124, PT ;  /* 0x0000007c0e00720c */ /* 0x000fce0003f06270 */
[----:B------:R-:W2:Y:S01]  /*13130*/  I2F R4, R18 ;  /* 0x0000001200047306 */ /* 0x000ea20000201400 */
[----:B-1----:R-:W-:Y:S01]  /*13140*/  FFMA.FTZ R104, R0, R16, R121 ;  /* 0x0000001000687223 */ /* 0x002fe20000010079 */
[----:B------:R-:W-:Y:S02]  /*13150*/  FSEL R121, R177, -INF , !P4 ;  /* 0xff800000b1797808 */ /* 0x000fe40006000000 */
[----:B------:R-:W-:Y:S02]  /*13160*/  ISETP.GE.AND P4, PT, R18, R103, PT ;  /* 0x000000671200720c */ /* 0x000fe40003f86270 */
[----:B------:R-:W-:Y:S02]  /*13170*/  FSEL R104, R104, -INF , !P5 ;  /* 0xff80000068687808 */ /* 0x000fe40006800000 */
[----:B------:R-:W-:Y:S01]  /*13180*/  MUFU.TANH R35, R35 ;  /* 0x0000002300237308 */ /* 0x000fe20000002400 */
[----:B------:R-:W-:-:S07]  /*13190*/  ISETP.GE.AND P5, PT, R18, R124, PT ;  /* 0x0000007c1200720c */ /* 0x000fce0003fa6270 */
[----:B------:R-:W1:Y:S01]  /*131a0*/  I2F R27, R12 ;  /* 0x0000000c001b7306 */ /* 0x000e620000201400 */
[----:B--2---:R-:W-:-:S05]  /*131b0*/  FFMA.FTZ R101, R0, R4, R101 ;  /* 0x0000000400657223 */ /* 0x004fca0000010065 */
[----:B------:R-:W-:Y:S02]  /*131c0*/  FSEL R106, R101, -INF , !P4 ;  /* 0xff800000656a7808 */ /* 0x000fe40006000000 */
[----:B------:R-:W2:Y:S01]  /*131d0*/  MUFU.TANH R5, R5 ;  /* 0x0000000500057308 */ /* 0x000ea20000002400 */
[----:B------:R-:W-:-:S07]  /*131e0*/  ISETP.GE.AND P4, PT, R12, R124, PT ;  /* 0x0000007c0c00720c */ /* 0x000fce0003f86270 */
[----:B------:R-:W3:Y:S01]  /*131f0*/  MUFU.TANH R11, R11 ;  /* 0x0000000b000b7308 */ /* 0x000ee20000002400 */
[----:B-1----:R-:W-:-:S07]  /*13200*/  FFMA.FTZ R35, R0, R27, R35 ;  /* 0x0000001b00237223 */ /* 0x002fce0000010023 */
[----:B------:R-:W1:Y:S01]  /*13210*/  MUFU.TANH R33, R33 ;  /* 0x0000002100217308 */ /* 0x000e620000002400 */
[----:B--2---:R-:W-:-:S07]  /*13220*/  FFMA.FTZ R27, R0, R27, R5 ;  /* 0x0000001b001b7223 */ /* 0x004fce0000010005 */
[----:B------:R-:W2:Y:S01]  /*13230*/  MUFU.TANH R105, R105 ;  /* 0x0000006900697308 */ /* 0x000ea20000002400 */
[----:B---3--:R-:W-:-:S05]  /*13240*/  FFMA.FTZ R11, R0, R4, R11 ;  /* 0x00000004000b7223 */ /* 0x008fca000001000b */
[----:B------:R-:W-:Y:S02]  /*13250*/  FSEL R101, R11, -INF , !P5 ;  /* 0xff8000000b657808 */ /* 0x000fe40006800000 */
[----:B------:R-:W3:Y:S01]  /*13260*/  MUFU.TANH R32, R32 ;  /* 0x0000002000207308 */ /* 0x000ee20000002400 */
[----:B-1----:R-:W-:Y:S01]  /*13270*/  FFMA.FTZ R4, R0, R169, R33 ;  /* 0x000000a900047223 */ /* 0x002fe20000010021 */
[----:B------:R-:W-:Y:S01]  /*13280*/  FSEL R33, R27, -INF , !P4 ;  /* 0xff8000001b217808 */ /* 0x000fe20006000000 */
[----:B------:R-:W-:Y:S01]  /*13290*/  BAR.SYNC.DEFER_BLOCKING 0x0 ;  /* 0x0000000000007b1d */ /* 0x000fe20000010000 */
[----:B------:R-:W-:Y:S02]  /*132a0*/  ISETP.GT.AND P4, PT, R160, R147, PT ;  /* 0x00000093a000720c */ /* 0x000fe40003f84270 */
[----:B------:R-:W-:Y:S01]  /*132b0*/  ISETP.GE.AND P5, PT, R8, R103, PT ;  /* 0x000000670800720c */ /* 0x000fe20003fa6270 */
[----:B--2---:R-:W-:Y:S02]  /*132c0*/  FFMA.FTZ R105, R0, R16, R105 ;  /* 0x0000001000697223 */ /* 0x004fe40000010069 */
[----:B------:R-:W-:Y:S03]  /*132d0*/  I2F R31, R8 ;  /* 0x00000008001f7306 */ /* 0x000fe60000201400 */
[----:B------:R-:W-:-:S02]  /*132e0*/  FSEL R105, R105, -INF , !P0 ;  /* 0xff80000069697808 */ /* 0x000fc40004000000 */
[----:B------:R-:W-:Y:S01]  /*132f0*/  ISETP.GE.AND P0, PT, R12, R103, PT ;  /* 0x000000670c00720c */ /* 0x000fe20003f06270 */
[----:B---3--:R-:W-:Y:S02]  /*13300*/  FFMA.FTZ R5, R0, R169, R32 ;  /* 0x000000a900057223 */ /* 0x008fe40000010020 */
[----:B------:R-:W1:Y:S01]  /*13310*/  MUFU.TANH R2, R2 ;  /* 0x0000000200027308 */ /* 0x000e620000002400 */
[----:B------:R-:W-:Y:S01]  /*13320*/  IMAD.MOV.U32 R169, RZ, RZ, R127 ;  /* 0x000000ffffa97224 */ /* 0x000fe200078e007f */
[----:B------:R-:W-:Y:S02]  /*13330*/  FSEL R103, R35, -INF , !P0 ;  /* 0xff80000023677808 */ /* 0x000fe40004000000 */
[----:B------:R-:W-:Y:S02]  /*13340*/  ISETP.GE.AND P0, PT, R8, R124, PT ;  /* 0x0000007c0800720c */ /* 0x000fe40003f06270 */
[----:B------:R-:W-:Y:S02]  /*13350*/  FSEL R5, R5, -INF , !P6 ;  /* 0xff80000005057808 */ /* 0x000fe40007000000 */
[----:B------:R-:W2:Y:S01]  /*13360*/  MUFU.TANH R7, R7 ;  /* 0x0000000700077308 */ /* 0x000ea20000002400 */
[----:B-1----:R-:W-:Y:S01]  /*13370*/  FFMA.FTZ R107, R0, R31, R2 ;  /* 0x0000001f006b7223 */ /* 0x002fe20000010002 */
[----:B------:R-:W-:-:S04]  /*13380*/  FSEL R2, R4, -INF , !P1 ;  /* 0xff80000004027808 */ /* 0x000fc80004800000 */
        /* <DEDUP_REMOVED lines=14> */
[----:B-1----:R-:W-:Y:S02]  /*13470*/  IMAD.MOV R27, RZ, RZ, -R11 ;  /* 0x000000ffff1b7224 */ /* 0x002fe400078e0a0b */
[----:B------:R-:W-:Y:S02]  /*13480*/  IMAD.MOV.U32 R10, RZ, RZ, RZ ;  /* 0x000000ffff0a7224 */ /* 0x000fe400078e00ff */
[----:B------:R-:W-:-:S04]  /*13490*/  IMAD R4, R27, R6, RZ ;  /* 0x000000061b047224 */ /* 0x000fc800078e02ff */
[----:B------:R-:W-:Y:S01]  /*134a0*/  IMAD.HI.U32 R4, R11, R4, R10 ;  /* 0x000000040b047227 */ /* 0x000fe200078e000a */
[----:B------:R-:W-:Y:S02]  /*134b0*/  IABS R11, R8 ;  /* 0x00000008000b7213 */ /* 0x000fe40000000000 */
[----:B------:R-:W-:-:S03]  /*134c0*/  LOP3.LUT R8, R8, c[0x0][0x2d0], RZ, 0x3c, !PT ;  /* 0x0000b40008087a12 */ /* 0x000fc600078e3cff */
        /* <DEDUP_REMOVED lines=17> */
[----:B------:R-:W-:Y:S02]  /*135e0*/  ISETP.GE.AND P0, PT, R8, RZ, PT ;  /* 0x000000ff0800720c */ /* 0x000fe40003f06270 */
[----:B------:R-:W-:Y:S01]  /*135f0*/  @P6 IADD3 R4, R4, 0x1, RZ ;  /* 0x0000000104046810 */ /* 0x000fe20007ffe0ff */
[----:B------:R-:W-:-:S04]  /*13600*/  @!P5 IMAD.MOV R10, RZ, RZ, -R10 ;  /* 0x000000ffff0ad224 */ /* 0x000fc800078e0a0a */
[----:B------:R-:W-:Y:S01]  /*13610*/  IMAD.MOV.U32 R11, RZ, RZ, R4 ;  /* 0x000000ffff0b7224 */ /* 0x000fe200078e0004 */
[----:B------:R-:W-:-:S04]  /*13620*/  LOP3.LUT R4, RZ, c[0x0][0x2d0], RZ, 0x33, !PT ;  /* 0x0000b400ff047a12 */ /* 0x000fc800078e33ff */
[----:B------:R-:W-:Y:S02]  /*13630*/  SEL R7, R4, R10, !P1 ;  /* 0x0000000a04077207 */ /* 0x000fe40004800000 */
[----:B------:R-:W-:-:S03]  /*13640*/  @!P0 IADD3 R11, -R11, RZ, RZ ;  /* 0x000000ff0b0b8210 */ /* 0x000fc60007ffe1ff */
[----:B------:R-:W-:Y:S01]  /*13650*/  IMAD.WIDE R30, R7, 0x4, R154 ;  /* 0x00000004071e7825 */ /* 0x000fe200078e029a */
[----:B------:R-:W-:-:S04]  /*13660*/  SEL R4, R4, R11, !P1 ;  /* 0x0000000b04047207 */ /* 0x000fc80004800000 */
[----:B------:R-:W2:Y:S01]  /*13670*/  LDG.E R11, [R30.64] ;  /* 0x000000061e0b7981 */ /* 0x000ea2000c1e1900 */
[----:B------:R-:W-:-:S05]  /*13680*/  IMAD.WIDE R26, R4, 0x4, R154 ;  /* 0x00000004041a7825 */ /* 0x000fca00078e029a */
        /* <DEDUP_REMOVED lines=17> */
.L_x_8136:
[----:B------:R-:W-:-:S05]  /*137a0*/  IMAD.MOV.U32 R8, RZ, RZ, c[0x0][0x198] ;  /* 0x00006600ff087624 */ /* 0x000fca00078e00ff */
[----:B------:R-:W-:-:S04]  /*137b0*/  LEA R8, -R8, RZ, 0x6 ;  /* 0x000000ff08087211 */ /* 0x000fc800078e31ff */
[----:B------:R-:W-:Y:S02]  /*137c0*/  SHF.R.S32.HI R11, RZ, 0x1f, R8 ;  /* 0x0000001fff0b7819 */ /* 0x000fe40000011408 */
.L_x_8137:
        /* <DEDUP_REMOVED lines=69> */
.L_x_8135:
        /* <DEDUP_REMOVED lines=48> */
[----:B------:R-:W-:Y:S02]  /*13f20*/  FADD.FTZ R32, R3, -R32 ;  /* 0x8000002003207221 */ /* 0x000fe40000010000 */
[--C-:B------:R-:W-:Y:S02]  /*13f30*/  FFMA.FTZ R29, R2, c[0x0][0x23c], -R102.reuse ;  /* 0x00008f00021d7a23 */ /* 0x100fe40000010866 */
[--C-:B------:R-:W-:Y:S01]  /*13f40*/  FFMA.FTZ R2, R15, c[0x0][0x23c], -R102.reuse ;  /* 0x00008f000f027a23 */ /* 0x100fe20000010866 */
[----:B------:R-:W-:Y:S01]  /*13f50*/  MUFU.EX2 R24, R24 ;  /* 0x0000001800187308 */ /* 0x000fe20000000800 */
[----:B------:R-:W-:Y:S02]  /*13f60*/  FFMA.FTZ R3, R13, c[0x0][0x23c], -R102 ;  /* 0x00008f000d037a23 */ /* 0x000fe40000010866 */
[----:B------:R-:W1:Y:S01]  /*13f70*/  LDSM.16.MT88.4 R12, [R138+0x8000] ;  /* 0x008000008a0c783b */ /* 0x000e620000004200 */
[----:B------:R-:W-:Y:S01]  /*13f80*/  FFMA.FTZ R31, R5, c[0x0][0x23c], -R108 ;  /* 0x00008f00051f7a23 */ /* 0x000fe2000001086c */
[----:B------:R-:W-:Y:S01]  /*13f90*/  FSEL R5, R27, RZ, P1 ;  /* 0x000000ff1b057208 */ /* 0x000fe20000800000 */
[----:B------:R-:W-:-:S02]  /*13fa0*/  FFMA.FTZ R28, R9, c[0x0][0x23c], -R102 ;  /* 0x00008f00091c7a23 */ /* 0x000fc40000010866 */
[----:B------:R-:W2:Y:S01]  /*13fb0*/  LDSM.16.MT88.4 R8, [R140+0x8000] ;  /* 0x008000008c08783b */ /* 0x000ea20000004200 */
[--C-:B------:R-:W-:Y:S01]  /*13fc0*/  FFMA.FTZ R30, R25, c[0x0][0x23c], -R108.reuse ;  /* 0x00008f00191e7a23 */ /* 0x100fe2000001086c */
[----:B------:R-:W-:Y:S01]  /*13fd0*/  MUFU.EX2 R31, R31 ;  /* 0x0000001f001f7308 */ /* 0x000fe20000000800 */
[----:B------:R-:W-:Y:S02]  /*13fe0*/  FADD.FTZ R34, R100, -R5 ;  /* 0x8000000564227221 */ /* 0x000fe40000010000 */
[--C-:B------:R-:W-:Y:S02]  /*13ff0*/  FFMA.FTZ R25, R175, c[0x0][0x23c], -R108.reuse ;  /* 0x00008f00af197a23 */ /* 0x100fe4000001086c */
        /* <DEDUP_REMOVED lines=9> */
[--C-:B------:R-:W-:Y:S02]  /*14090*/  FFMA.FTZ R114, R21, c[0x0][0x23c], -R102.reuse ;  /* 0x00008f0015727a23 */ /* 0x100fe40000010866 */
[--C-:B------:R-:W-:Y:S01]  /*140a0*/  FFMA.FTZ R113, R19, c[0x0][0x23c], -R102.reuse ;  /* 0x00008f0013717a23 */ /* 0x100fe20000010866 */
[----:B------:R-:W-:Y:S01]  /*140b0*/  LDSM.16.MT88.4 R20, [R140+0xa800] ;  /* 0x00a800008c14783b */ /* 0x000fe20000004200 */
[--C-:B------:R-:W-:Y:S01]  /*140c0*/  FFMA.FTZ R112, R17, c[0x0][0x23c], -R102.reuse ;  /* 0x00008f0011707a23 */ /* 0x100fe20000010866 */
[----:B------:R-:W-:Y:S01]  /*140d0*/  MUFU.EX2 R29, R29 ;  /* 0x0000001d001d7308 */ /* 0x000fe20000000800 */
[----:B---3--:R-:W-:Y:S01]  /*140e0*/  F2FP.PACK_AB R4, R30, R31 ;  /* 0x0000001f1e04723e */ /* 0x008fe200000000ff */
[----:B------:R-:W-:Y:S01]  /*140f0*/  LDSM.16.MT88.4 R16, [R138+0xa800] ;  /* 0x00a800008a10783b */ /* 0x000fe20000004200 */
[----:B------:R-:W-:-:S02]  /*14100*/  FFMA.FTZ R122, R123, c[0x0][0x23c], -R102 ;  /* 0x00008f007b7a7a23 */ /* 0x000fc40000010866 */
[----:B------:R-:W-:Y:S02]  /*14110*/  FFMA.FTZ R123, R117, c[0x0][0x23c], -R102 ;  /* 0x00008f00757b7a23 */ /* 0x000fe40000010866 */
[--C-:B------:R-:W-:Y:S01]  /*14120*/  FFMA.FTZ R118, R173, c[0x0][0x23c], -R108.reuse ;  /* 0x00008f00ad767a23 */ /* 0x100fe2000001086c */
[----:B------:R-:W3:Y:S01]  /*14130*/  MUFU.EX2 R2, R2 ;  /* 0x0000000200027308 */ /* 0x000ee20000000800 */
[----:B----4-:R-:W-:Y:S01]  /*14140*/  F2FP.PACK_AB R6, R24, R25 ;  /* 0x000000191806723e */ /* 0x010fe200000000ff */
[--C-:B------:R-:W-:Y:S02]  /*14150*/  FFMA.FTZ R127, R171, c[0x0][0x23c], -R108.reuse ;  /* 0x00008f00ab7f7a23 */ /* 0x100fe4000001086c */
[--C-:B------:R-:W-:Y:S02]  /*14160*/  FFMA.FTZ R116, R167, c[0x0][0x23c], -R108.reuse ;  /* 0x00008f00a7747a23 */ /* 0x100fe4000001086c */
[----:B------:R-:W-:Y:S02]  /*14170*/  FFMA.FTZ R125, R125, c[0x0][0x23c], -R108 ;  /* 0x00008f007d7d7a23 */ /* 0x000fe4000001086c */
[----:B------:R-:W-:Y:S01]  /*14180*/  MUFU.EX2 R28, R28 ;  /* 0x0000001c001c7308 */ /* 0x000fe20000000800 */
[----:B------:R-:W-:-:S02]  /*14190*/  FFMA.FTZ R117, R119, c[0x0][0x23c], -R102 ;  /* 0x00008f0077757a23 */ /* 0x000fc40000010866 */
[----:B------:R-:W-:Y:S02]  /*141a0*/  FFMA.FTZ R120, R121, c[0x0][0x23c], -R102 ;  /* 0x00008f0079787a23 */ /* 0x000fe40000010866 */
        /* <DEDUP_REMOVED lines=10> */
[----:B------:R-:W-:-:S03]  /*14250*/  FFMA.FTZ R102, R35, c[0x0][0x23c], -R102 ;  /* 0x00008f0023667a23 */ /* 0x000fc60000010866 */
[----:B------:R-:W5:Y:S01]  /*14260*/  MUFU.EX2 R3, R3 ;  /* 0x0000000300037308 */ /* 0x000f620000000800 */
[-C--:B----4-:R-:W-:Y:S02]  /*14270*/  FMUL.FTZ R88, R88, R34.reuse ;  /* 0x0000002258587220 */ /* 0x090fe40000410000 */
[-C--:B------:R-:W-:Y:S02]  /*14280*/  FMUL.FTZ R89, R89, R34.reuse ;  /* 0x0000002259597220 */ /* 0x080fe40000410000 */
[-C--:B------:R-:W-:Y:S02]  /*14290*/  FMUL.FTZ R84, R84, R34.reuse ;  /* 0x0000002254547220 */ /* 0x080fe40000410000 */
[----:B------:R-:W-:Y:S01]  /*142a0*/  FMUL.FTZ R85, R85, R34 ;  /* 0x0000002255557220 */ /* 0x000fe20000410000 */
[----:B------:R-:W-:Y:S01]  /*142b0*/  MUFU.EX2 R110, R110 ;  /* 0x0000006e006e7308 */ /* 0x000fe20000000800 */
[-C--:B---3--:R-:W-:Y:S02]  /*142c0*/  FMUL.FTZ R90, R90, R32.reuse ;  /* 0x000000205a5a7220 */ /* 0x088fe40000410000 */
[----:B------:R-:W-:-:S02]  /*142d0*/  FMUL.FTZ R91, R91, R32 ;  /* 0x000000205b5b7220 */ /* 0x000fc40000410000 */
[-C--:B------:R-:W-:Y:S02]  /*142e0*/  FMUL.FTZ R86, R86, R32.reuse ;  /* 0x0000002056567220 */ /* 0x080fe40000410000 */
[----:B------:R-:W-:Y:S01]  /*142f0*/  FMUL.FTZ R87, R87, R32 ;  /* 0x0000002057577220 */ /* 0x000fe20000410000 */
[----:B-----5:R-:W-:Y:S01]  /*14300*/  F2FP.PACK_AB R7, R3, R28 ;  /* 0x0000001c0307723e */ /* 0x020fe200000000ff */
[-C--:B------:R-:W-:Y:S01]  /*14310*/  FMUL.FTZ R96, R96, R34.reuse ;  /* 0x0000002260607220 */ /* 0x080fe20000410000 */
[----:B------:R-:W3:Y:S01]  /*14320*/  MUFU.EX2 R109, R109 ;  /* 0x0000006d006d7308 */ /* 0x000ee20000000800 */
[----:B------:R-:W-:Y:S02]  /*14330*/  FMUL.FTZ R97, R97, R34 ;  /* 0x0000002261617220 */ /* 0x000fe40000410000 */
[-C--:B------:R-:W-:Y:S02]  /*14340*/  FMUL.FTZ R98, R98, R32.reuse ;  /* 0x0000002062627220 */ /* 0x080fe40000410000 */
[----:B-1----:R-:W-:Y:S01]  /*14350*/  HMMA.16816.F32 R88, R4, R12, R88 ;  /* 0x0000000c0458723c */ /* 0x002fe20000001858 */
[----:B------:R-:W-:-:S02]  /*14360*/  FMUL.FTZ R99, R99, R32 ;  /* 0x0000002063637220 */ /* 0x000fc40000410000 */
        /* <DEDUP_REMOVED lines=38> */
[----:B------:R-:W-:Y:S02]  /*145d0*/  FMUL.FTZ R49, R49, R34 ;  /* 0x0000002231317220 */ /* 0x000fe40000410000 */
        /* <DEDUP_REMOVED lines=23> */
[----:B------:R-:W2:Y:S01]  /*14750*/  MUFU.EX2 R122, R122 ;  /* 0x0000007a007a7308 */ /* 0x000ea20000000800 */
[----:B------:R-:W-:-:S02]  /*14760*/  FMUL.FTZ R65, R65, R34 ;  /* 0x0000002241417220 */ /* 0x000fc40000410000 */
[-C--:B------:R-:W-:Y:S02]  /*14770*/  FMUL.FTZ R66, R66, R32.reuse ;  /* 0x0000002042427220 */ /* 0x080fe40000410000 */
[----:B------:R-:W-:Y:S02]  /*14780*/  FMUL.FTZ R67, R67, R32 ;  /* 0x0000002043437220 */ /* 0x000fe40000410000 */
        /* <DEDUP_REMOVED lines=8> */
[----:B------:R-:W-:Y:S01]  /*14810*/  FMUL.FTZ R57, R57, R34 ;  /* 0x0000002239397220 */ /* 0x000fe20000410000 */
[C---:B------:R-:W-:Y:S01]  /*14820*/  HMMA.16816.F32 R48, R4.reuse, R14, R48 ;  /* 0x0000000e0430723c */ /* 0x040fe20000001830 */
[----:B------:R-:W1:Y:S01]  /*14830*/  LDSM.16.MT88.4 R12, [R136+0xa000] ;  /* 0x00a00000880c783b */ /* 0x000e620000004200 */
[-C--:B------:R-:W-:Y:S02]  /*14840*/  FMUL.FTZ R58, R58, R32.reuse ;  /* 0x000000203a3a7220 */ /* 0x080fe40000410000 */
[----:B------:R-:W-:Y:S02]  /*14850*/  FMUL.FTZ R59, R59, R32 ;  /* 0x000000203b3b7220 */ /* 0x000fe40000410000 */
[----:B------:R-:W1:Y:S01]  /*14860*/  MUFU.EX2 R120, R120 ;  /* 0x0000007800787308 */ /* 0x000e620000000800 */
[----:B------:R-:W-:Y:S01]  /*14870*/  FFMA.FTZ R31, R165, R34, R31 ;  /* 0x00000022a51f7223 */ /* 0x000fe2000001001f */
[----:B--2---:R-:W-:Y:S01]  /*14880*/  HMMA.16816.F32 R36, R4, R8, R36 ;  /* 0x000000080424723c */ /* 0x004fe20000001824 */
[----:B------:R-:W-:-:S02]  /*14890*/  FFMA.FTZ R29, R166, R32, R29 ;  /* 0x00000020a61d7223 */ /* 0x000fc4000001001d */
[----:B------:R-:W-:Y:S02]  /*148a0*/  FADD.FTZ R30, R30, R31 ;  /* 0x0000001f1e1e7221 */ /* 0x000fe40000010000 */
[----:B------:R-:W-:Y:S01]  /*148b0*/  FADD.FTZ R29, R2, R29 ;  /* 0x0000001d021d7221 */ /* 0x000fe20000010000 */
[----:B------:R-:W-:Y:S02]  /*148c0*/  MUFU.EX2 R104, R104 ;  /* 0x0000006800687308 */ /* 0x000fe40000000800 */
[----:B------:R-:W-:Y:S01]  /*148d0*/  HMMA.16816.F32 R40, R4, R10, R40 ;  /* 0x0000000a0428723c */ /* 0x000fe20000001828 */
[----:B------:R-:W2:Y:S01]  /*148e0*/  LDSM.16.MT88.4 R8, [R137+0xa000] ;  /* 0x00a000008908783b */ /* 0x000ea20000004200 */
[----:B------:R-:W-:-:S04]  /*148f0*/  FADD.FTZ R2, R28, R29 ;  /* 0x0000001d1c027221 */ /* 0x000fc80000010000 */
[----:B------:R-:W1:Y:S01]  /*14900*/  MUFU.EX2 R119, R119 ;  /* 0x0000007700777308 */ /* 0x000e620000000800 */
[----:B------:R-:W-:-:S07]  /*14910*/  FADD.FTZ R2, R3, R2 ;  /* 0x0000000203027221 */ /* 0x000fce0000010000 */
[----:B------:R-:W-:Y:S08]  /*14920*/  MUFU.EX2 R103, R103 ;  /* 0x0000006700677308 */ /* 0x000ff00000000800 */
        /* <DEDUP_REMOVED lines=11> */
[----:B---3--:R-:W-:-:S02]  /*149e0*/  F2FP.PACK_AB R4, R109, R110 ;  /* 0x0000006e6d04723e */ /* 0x008fc400000000ff */
        /* <DEDUP_REMOVED lines=10> */
[----:B-1----:R-:W-:Y:S02]  /*14a90*/  HMMA.16816.F32 R96, R4, R12, R96 ;  /* 0x0000000c0460723c */ /* 0x002fe40000001860 */
[----:B------:R-:W-:-:S06]  /*14aa0*/  FADD.FTZ R2, R123, R2 ;  /* 0x000000027b027221 */ /* 0x000fcc0000010000 */
        /* <DEDUP_REMOVED lines=95> */
.L_x_8132:
        /* <DEDUP_REMOVED lines=11> */
.L_x_8142:
        /* <DEDUP_REMOVED lines=66> */
.L_x_8139:
[C---:B------:R-:W-:Y:S02]  /*15570*/  LOP3.LUT P4, RZ, R157.reuse, 0x1, RZ, 0xc0, !PT ;  /* 0x000000019dff7812 */ /* 0x040fe4000788c0ff */
[C---:B------:R-:W-:Y:S02]  /*15580*/  LEA R100, P6, R102.reuse, R168, 0x1 ;  /* 0x000000a866647211 */ /* 0x040fe400078c08ff */
[----:B------:R-:W-:Y:S02]  /*15590*/  LOP3.LUT P2, RZ, R157, 0x2, RZ, 0xc0, !PT ;  /* 0x000000029dff7812 */ /* 0x000fe4000784c0ff */
[----:B------:R-:W-:Y:S02]  /*155a0*/  LEA.HI.X R101, R102, R169, R33, 0x1, P6 ;  /* 0x000000a966657211 */ /* 0x000fe400030f0c21 */
[----:B------:R-:W-:Y:S04]  /*155b0*/  IADD3 R3, P0, R151, R102, RZ ;  /* 0x0000006697037210 */ /* 0x000fe80007f1e0ff */
[----:B------:R-:W-:Y:S01]  /*155c0*/  IADD3.X R34, R150, R33, RZ, P0, !PT ;  /* 0x0000002196227210 */ /* 0x000fe200007fe4ff */
[----:B------:R-:W-:Y:S01]  /*155d0*/  @!PT LDS RZ, [RZ] ;  /* 0x00000000fffff984 */ /* 0x000fe20000000800 */
[----:B------:R-:W-:Y:S01]  /*155e0*/  @!PT LDS RZ, [RZ] ;  /* 0x00000000fffff984 */ /* 0x000fe20000000800 */
[----:B------:R-:W-:Y:S01]  /*155f0*/  @!PT LDS RZ, [RZ] ;  /* 0x00000000fffff984 */ /* 0x000fe20000000800 */
[----:B------:R1:W-:Y:S01]  /*15600*/  @P4 LDGSTS.E.BYPASS.LTC128B.128 [R156+0x8000], [R100.64] ;  /* 0x08000000649c4fae */ /* 0x0003e2000b901d46 */
[-C--:B------:R-:W-:Y:S02]  /*15610*/  @P4 LEA R106, P5, R3, R168.reuse, 0x1 ;  /* 0x000000a8036a4211 */ /* 0x080fe400078a08ff */
[----:B------:R-:W-:Y:S02]  /*15620*/  IADD3 R32, P1, R151, R3, RZ ;  /* 0x0000000397207210 */ /* 0x000fe40007f3e0ff */
[CCC-:B------:R-:W-:Y:S02]  /*15630*/  @P4 LEA.HI.X R107, R3.reuse, R169.reuse, R34.reuse, 0x1, P5 ;  /* 0x000000a9036b4211 */ /* 0x1c0fe400028f0c22 */
[----:B------:R-:W-:Y:S01]  /*15640*/  @!P4 STS.128 [R156+0x8000], RZ ;  /* 0x008000ff9c00c388 */ /* 0x000fe20000000c00 */
[CC--:B------:R-:W-:Y:S02]  /*15650*/  @P2 LEA R104, P0, R3.reuse, R168.reuse, 0x1 ;  /* 0x000000a803682211 */ /* 0x0c0fe400078008ff */
[----:B------:R-:W-:Y:S02]  /*15660*/  @P4 LEA R174, P6, R32, R168, 0x1 ;  /* 0x000000a820ae4211 */ /* 0x000fe400078c08ff */
[-C--:B------:R-:W-:Y:S02]  /*15670*/  @P2 LEA.HI.X R105, R3, R169.reuse, R34, 0x1, P0 ;  /* 0x000000a903692211 */ /* 0x080fe400000f0c22 */
[----:B------:R-:W-:Y:S01]  /*15680*/  @!PT LDS RZ, [RZ] ;  /* 0x00000000fffff984 */ /* 0x000fe20000000800 */
[----:B------:R-:W-:Y:S01]  /*15690*/  @!PT LDS RZ, [RZ] ;  /* 0x00000000fffff984 */ /* 0x000fe20000000800 */
[----:B------:R-:W-:Y:S01]  /*156a0*/  @!PT LDS RZ, [RZ] ;  /* 0x00000000fffff984 */ /* 0x000fe20000000800 */
[----:B------:R1:W-:Y:S01]  /*156b0*/  @P2 LDGSTS.E.BYPASS.LTC128B.128 [R156+0xa000], [R100.64+0x80] ;  /* 0x0a000080649c2fae */ /* 0x0003e2000b901d46 */
[----:B------:R-:W-:Y:S02]  /*156c0*/  IADD3.X R33, R150, R34, RZ, P1, !PT ;  /* 0x0000002296217210 */ /* 0x000fe40000ffe4ff */
[C---:B------:R-:W-:Y:S02]  /*156d0*/  @P2 LEA R170, P1, R32.reuse, R168, 0x1 ;  /* 0x000000a820aa2211 */ /* 0x040fe400078208ff */
[CCC-:B------:R-:W-:Y:S02]  /*156e0*/  @P4 LEA.HI.X R175, R32.reuse, R169.reuse, R33.reuse, 0x1, P6 ;  /* 0x000000a920af4211 */ /* 0x1c0fe400030f0c21 */
[----:B------:R-:W-:Y:S01]  /*156f0*/  @!P2 STS.128 [R156+0xa000], RZ ;  /* 0x00a000ff9c00a388 */ /* 0x000fe20000000c00 */
[----:B------:R-:W-:Y:S02]  /*15700*/  @P2 LEA.HI.X R171, R32, R169, R33, 0x1, P1 ;  /* 0x000000a920ab2211 */ /* 0x000fe400008f0c21 */
[----:B------:R-:W-:Y:S04]  /*15710*/  IADD3 R3, P0, R151, R32, RZ ;  /* 0x0000002097037210 */ /* 0x000fe80007f1e0ff */
[----:B------:R-:W-:Y:S01]  /*15720*/  @!PT LDS RZ, [RZ] ;  /* 0x00000000fffff984 */ /* 0x000fe20000000800 */
[----:B------:R-:W-:Y:S01]  /*15730*/  @!PT LDS RZ, [RZ] ;  /* 0x00000000fffff984 */ /* 0x000fe20000000800 */
[----:B------:R-:W-:Y:S01]  /*15740*/  @!PT LDS RZ, [RZ] ;  /* 0x00000000fffff984 */ /* 0x000fe20000000800 */
[----:B------:R2:W-:Y:S01]  /*15750*/  @P4 LDGSTS.E.BYPASS.LTC128B.128 [R156+0x8800], [R106.64] ;  /* 0x088000006a9c4fae */ /* 0x0005e2000b901d46 */
[CC--:B------:R-:W-:Y:S02]  /*15760*/  @P4 LEA R172, P5, R3.reuse, R168.reuse, 0x1 ;  /* 0x000000a803ac4211 */ /* 0x0c0fe400078a08ff */
[----:B------:R-:W-:Y:S02]  /*15770*/  IADD3.X R34, R150, R33, RZ, P0, !PT ;  /* 0x0000002196227210 */ /* 0x000fe400007fe4ff */
[C---:B------:R-:W-:Y:S02]  /*15780*/  @P2 LEA R168, P0, R3.reuse, R168, 0x1 ;  /* 0x000000a803a82211 */ /* 0x040fe400078008ff */
[----:B------:R-:W-:Y:S01]  /*15790*/  @!P4 STS.128 [R156+0x8800], RZ ;  /* 0x008800ff9c00c388 */ /* 0x000fe20000000c00 */
[CCC-:B------:R-:W-:Y:S02]  /*157a0*/  @P4 LEA.HI.X R173, R3.reuse, R169.reuse, R34.reuse, 0x1, P5 ;  /* 0x000000a903ad4211 */ /* 0x1c0fe400028f0c22 */
[----:B------:R-:W-:Y:S02]  /*157b0*/  @P2 LEA.HI.X R169, R3, R169, R34, 0x1, P0 ;  /* 0x000000a903a92211 */ /* 0x000fe400000f0c22 */
[----:B------:R-:W-:Y:S02]  /*157c0*/  ISETP.GT.AND P0, PT, R160, R147, PT ;  /* 0x00000093a000720c */ /* 0x000fe40003f04270 */
        /* <DEDUP_REMOVED lines=44> */
[C---:B-1----:R-:W-:Y:S08]  /*15a90*/  HMMA.16816.F32 R4, R112.reuse, R116, R4 ;  /* 0x000000747004723c */ /* 0x042ff00000001804 */
        /* <DEDUP_REMOVED lines=14> */
[----:B------:R-:W-:Y:S07]  /*15b80*/  LDSM.16.M88.4 R116, [R132] ;  /* 0x000000008474783b */ /* 0x000fee0000000200 */
[C---:B--2---:R-:W-:Y:S08]  /*15b90*/  HMMA.16816.F32 R12, R104.reuse, R120, R12 ;  /* 0x00000078680c723c */ /* 0x044ff0000000180c */
[C---:B------:R-:W-:Y:S01]  /*15ba0*/  HMMA.16816.F32 R16, R104.reuse, R122, R16 ;  /* 0x0000007a6810723c */ /* 0x040fe20000001810 */
[----:B------:R-:W-:Y:S07]  /*15bb0*/  LDSM.16.M88.4 R120, [R132+0x800] ;  /* 0x000800008478783b */ /* 0x000fee0000000200 */
[C---:B---3--:R-:W-:Y:S08]  /*15bc0*/  HMMA.16816.F32 R20, R104.reuse, R108, R20 ;  /* 0x0000006c6814723c */ /* 0x048ff00000001814 */
[C---:B------:R-:W-:Y:S01]  /*15bd0*/  HMMA.16816.F32 R24, R104.reuse, R110, R24 ;  /* 0x0000006e6818723c */ /* 0x040fe20000001818 */
[----:B------:R-:W1:Y:S07]  /*15be0*/  LDSM.16.M88.4 R108, [R141] ;  /* 0x000000008d6c783b */ /* 0x000e6e0000000200 */
[C---:B----4-:R-:W-:Y:S08]  /*15bf0*/  HMMA.16816.F32 R28, R104.reuse, R112, R28 ;  /* 0x00000070681c723c */ /* 0x050ff0000000181c */
        /* <DEDUP_REMOVED lines=82> */
[----:B-----5:R-:W-:Y:S01]  /*16120*/  FMUL.FTZ R173, R16, c[0x0][0x2ec] ;  /* 0x0000bb0010ad7a20 */ /* 0x020fe20000410000 */
[----:B------:R-:W-:Y:S04]  /*16130*/  HMMA.16816.F32 R32, R104, R110, R32 ;  /* 0x0000006e6820723c */ /* 0x000fe80000001820 */
[----:B------:R3:W3:Y:S01]  /*16140*/  MUFU.TANH R122, R167 ;  /* 0x000000a7007a7308 */ /* 0x0006e20000002400 */
[----:B------:R-:W-:Y:S02]  /*16150*/  FMUL.FTZ R179, R20, c[0x0][0x2ec] ;  /* 0x0000bb0014b37a20 */ /* 0x000fe40000410000 */
[----:B------:R-:W-:Y:S02]  /*16160*/  FMUL.FTZ R175, R21, c[0x0][0x2ec] ;  /* 0x0000bb0015af7a20 */ /* 0x000fe40000410000 */
[----:B--2---:R-:W-:Y:S03]  /*16170*/  FMUL.FTZ R102, R19, c[0x0][0x2ec] ;  /* 0x0000bb0013667a20 */ /* 0x004fe60000410000 */
        /* <DEDUP_REMOVED lines=13> */
[----:B------:R3:W3:Y:S01]  /*16250*/  MUFU.TANH R124, R168 ;  /* 0x000000a8007c7308 */ /* 0x0006e20000002400 */
[----:B------:R-:W-:Y:S02]  /*16260*/  FMUL.FTZ R34, R34, c[0x0][0x2ec] ;  /* 0x0000bb0022227a20 */ /* 0x000fe40000410000 */
[----:B------:R-:W-:Y:S02]  /*16270*/  FMUL.FTZ R35, R35, c[0x0][0x2ec] ;  /* 0x0000bb0023237a20 */ /* 0x000fe40000410000 */
[----:B--2---:R-:W-:Y:S05]  /*16280*/  FMUL.FTZ R102, R28, c[0x0][0x2ec] ;  /* 0x0000bb001c667a20 */ /* 0x004fea0000410000 */
[----:B------:R-:W2:Y:S01]  /*16290*/  MUFU.TANH R181, R181 ;  /* 0x000000b500b57308 */ /* 0x000ea20000002400 */
[----:B-1----:R-:W-:Y:S09]  /*162a0*/  MOV R169, R101 ;  /* 0x0000006500a97202 */ /* 0x002ff20000000f00 */
        /* <DEDUP_REMOVED lines=87> */
.L_x_8141:
        /* <DEDUP_REMOVED lines=63> */
.L_x_8140:
        /* <DEDUP_REMOVED lines=27> */
[C---:B--2---:R-:W-:Y:S02]  /*16dc0*/  FFMA.FTZ R124, R0.reuse, R9, R124 ;  /* 0x00000009007c7223 */ /* 0x044fe4000001007c */
[CC--:B-1----:R-:W-:Y:S02]  /*16dd0*/  FFMA.FTZ R183, R0.reuse, R7.reuse, R183 ;  /* 0x0000000700b77223 */ /* 0x0c2fe400000100b7 */
[----:B------:R-:W-:Y:S01]  /*16de0*/  FFMA.FTZ R7, R0, R7, R3 ;  /* 0x0000000700077223 */ /* 0x000fe20000010003 */
[----:B------:R-:W-:Y:S01]  /*16df0*/  IADD3 R3, R4, 0x31, RZ ;  /* 0x0000003104037810 */ /* 0x000fe20007ffe0ff */
[CC--:B------:R-:W-:Y:S02]  /*16e00*/  FFMA.FTZ R126, R0.reuse, R15.reuse, R126 ;  /* 0x0000000f007e7223 */ /* 0x0c0fe4000001007e */
[C---:B------:R-:W-:Y:S02]  /*16e10*/  FFMA.FTZ R177, R0.reuse, R15, R177 ;  /* 0x0000000f00b17223 */ /* 0x040fe400000100b1 */
[C---:B------:R-:W-:Y:S01]  /*16e20*/  FFMA.FTZ R185, R0.reuse, R10, R185 ;  /* 0x0000000a00b97223 */ /* 0x040fe200000100b9 */
[----:B------:R1:W2:Y:S01]  /*16e30*/  I2F R15, R3 ;  /* 0x00000003000f7306 */ /* 0x0002a20000201400 */
[CC--:B------:R-:W-:Y:S02]  /*16e40*/  FFMA.FTZ R187, R0.reuse, R8.reuse, R187 ;  /* 0x0000000800bb7223 */ /* 0x0c0fe400000100bb */
[C---:B------:R-:W-:Y:S01]  /*16e50*/  FFMA.FTZ R191, R0.reuse, R8, R191 ;  /* 0x0000000800bf7223 */ /* 0x040fe200000100bf */
[----:B------:R-:W-:Y:S01]  /*16e60*/  FMNMX.FTZ R8, R183, R2, !PT ;  /* 0x00000002b7087209 */ /* 0x000fe20007810000 */
[C---:B------:R-:W-:Y:S02]  /*16e70*/  FFMA.FTZ R181, R0.reuse, R10, R181 ;  /* 0x0000000a00b57223 */ /* 0x040fe400000100b5 */
        /* <DEDUP_REMOVED lines=21> */
[----:B------:R-:W-:Y:S01]  /*16fd0*/  IADD3 R6, R4, 0x38, RZ ;  /* 0x0000003804067810 */ /* 0x000fe20007ffe0ff */
[----:B------:R-:W-:Y:S01]  /*16fe0*/  FFMA.FTZ R175, R0, R13, R175 ;  /* 0x0000000d00af7223 */ /* 0x000fe200000100af */
[----:B------:R-:W-:Y:S01]  /*16ff0*/  FMNMX.FTZ R23, R122, R23, !PT ;  /* 0x000000177a177209 */ /* 0x000fe20007810000 */
[----:B------:R-:W-:Y:S01]  /*17000*/  FFMA.FTZ R174, R0, R11, R174 ;  /* 0x0000000b00ae7223 */ /* 0x000fe200000100ae */
[----:B------:R-:W-:Y:S01]  /*17010*/  FMNMX.FTZ R8, R125, R8, !PT ;  /* 0x000000087d087209 */ /* 0x000fe20007810000 */
[----:B------:R-:W3:Y:S01]  /*17020*/  I2F R17, R6 ;  /* 0x0000000600117306 */ /* 0x000ee20000201400 */
[----:B-1----:R-:W-:Y:S01]  /*17030*/  IADD3 R3, R4, 0x39, RZ ;  /* 0x0000003904037810 */ /* 0x002fe20007ffe0ff */
[C---:B------:R-:W-:Y:S01]  /*17040*/  FFMA.FTZ R172, R0.reuse, R5, R172 ;  /* 0x0000000500ac7223 */ /* 0x040fe200000100ac */
[----:B------:R-:W-:Y:S01]  /*17050*/  FMNMX.FTZ R8, R173, R8, !PT ;  /* 0x00000008ad087209 */ /* 0x000fe20007810000 */
[----:B------:R-:W-:Y:S01]  /*17060*/  FFMA.FTZ R171, R0, R11, R171 ;  /* 0x0000000b00ab7223 */ /* 0x000fe200000100ab */
[----:B------:R-:W-:Y:S01]  /*17070*/  FMNMX.FTZ R23, R120, R23, !PT ;  /* 0x0000001778177209 */ /* 0x000fe20007810000 */
[C---:B------:R-:W-:Y:S01]  /*17080*/  FFMA.FTZ R167, R0.reuse, R5, R167 ;  /* 0x0000000500a77223 */ /* 0x040fe200000100a7 */
[----:B------:R-:W-:Y:S01]  /*17090*/  FMNMX.FTZ R8, R127, R8, !PT ;  /* 0x000000087f087209 */ /* 0x000fe20007810000 */
[----:B--2---:R-:W-:Y:S01]  /*170a0*/  FFMA.FTZ R121, R0, R15, R121 ;  /* 0x0000000f00797223 */ /* 0x004fe20000010079 */
[----:B------:R-:W-:Y:S01]  /*170b0*/  FMNMX.FTZ R23, R170, R23, !PT ;  /* 0x00000017aa177209 */ /* 0x000fe20007810000 */
[----:B------:R-:W1:Y:S01]  /*170c0*/  I2F R3, R3 ;  /* 0x0000000300037306 */ /* 0x000e620000201400 */
        /* <DEDUP_REMOVED lines=8> */
[----:B------:R-:W-:Y:S02]  /*17150*/  FMNMX.FTZ R23, R172, R23, !PT ;  /* 0x00000017ac177209 */ /* 0x000fe40007810000 */
[----:B------:R-:W-:Y:S01]  /*17160*/  FMNMX.FTZ R8, R167, R8, !PT ;  /* 0x00000008a7087209 */ /* 0x000fe20007810000 */
[----:B---3--:R-:W-:Y:S01]  /*17170*/  FFMA.FTZ R104, R0, R17, R104 ;  /* 0x0000001100687223 */ /* 0x008fe20000010068 */
[----:B------:R-:W-:Y:S01]  /*17180*/  FMNMX.FTZ R4, R124, R23, !PT ;  /* 0x000000177c047209 */ /* 0x000fe20007810000 */
[----:B------:R-:W-:Y:S01]  /*17190*/  FFMA.FTZ R107, R0, R17, R107 ;  /* 0x00000011006b7223 */ /* 0x000fe2000001006b */
[----:B------:R-:W-:Y:S01]  /*171a0*/  FMNMX.FTZ R11, R117, R8, !PT ;  /* 0x00000008750b7209 */ /* 0x000fe20007810000 */
[----:B------:R-:W-:Y:S01]  /*171b0*/  LDSM.16.MT88.4 R20, [R138+0x8000] ;  /* 0x008000008a14783b */ /* 0x000fe20000004200 */
[----:B------:R-:W-:Y:S02]  /*171c0*/  FMNMX.FTZ R5, R121, R4, !PT ;  /* 0x0000000479057209 */ /* 0x000fe40007810000 */
[----:B------:R-:W-:Y:S02]  /*171d0*/  FMNMX.FTZ R8, R114, R11, !PT ;  /* 0x0000000b72087209 */ /* 0x000fe40007810000 */
[----:B------:R-:W-:Y:S01]  /*171e0*/  FMNMX.FTZ R5, R104, R5, !PT ;  /* 0x0000000568057209 */ /* 0x000fe20007810000 */
[CC--:B-1----:R-:W-:Y:S01]  /*171f0*/  FFMA.FTZ R102, R0.reuse, R3.reuse, R102 ;  /* 0x0000000300667223 */ /* 0x0c2fe20000010066 */
        /* <DEDUP_REMOVED lines=111> */
[C---:B------:R-:W-:Y:S04]  /*178f0*/  FMUL.FTZ R14, R101.reuse, R90 ;  /* 0x0000005a650e7220 */ /* 0x040fe80000410000 */
[C---:B------:R-:W-:Y:S02]  /*17900*/  FMUL.FTZ R15, R101.reuse, R91 ;  /* 0x0000005b650f7220 */ /* 0x040fe40000410000 */
[----:B------:R-:W1:Y:S01]  /*17910*/  LDSM.16.MT88.4 R88, [R136+0x8000] ;  /* 0x008000008858783b */ /* 0x000e620000004200 */
[C---:B------:R-:W-:Y:S02]  /*17920*/  FMUL.FTZ R59, R101.reuse, R59 ;  /* 0x0000003b653b7220 */ /* 0x040fe40000410000 */
[C---:B------:R-:W-:Y:S02]  /*17930*/  FMUL.FTZ R56, R2.reuse, R56 ;  /* 0x0000003802387220 */ /* 0x040fe40000410000 */
[C---:B------:R-:W-:Y:S03]  /*17940*/  HMMA.16816.F32 R12, R96.reuse, R20, R12 ;  /* 0x00000014600c723c */ /* 0x040fe6000000180c */
[C---:B------:R-:W-:Y:S02]  /*17950*/  FMUL.FTZ R57, R2.reuse, R57 ;  /* 0x0000003902397220 */ /* 0x040fe40000410000 */
[C---:B------:R-:W-:Y:S02]  /*17960*/  FFMA.FTZ R166, R101.reuse, R166, R106 ;  /* 0x000000a665a67223 */ /* 0x040fe4000001006a */
        /* <DEDUP_REMOVED lines=20> */
[----:B------:R-:W4:Y:S01]  /*17ab0*/  LDSM.16.MT88.4 R72, [R138+0xa000] ;  /* 0x00a000008a48783b */ /* 0x000f220000004200 */
        /* <DEDUP_REMOVED lines=18> */
[----:B------:R-:W-:Y:S01]  /*17be0*/  FFMA.FTZ R123, R102, c[0x0][0x23c], -R123 ;  /* 0x00008f00667b7a23 */ /* 0x000fe2000001087b */
[----:B------:R-:W-:Y:S01]  /*17bf0*/  MUFU.EX2 R174, R174 ;  /* 0x000000ae00ae7308 */ /* 0x000fe20000000800 */
[--C-:B------:R-:W-:Y:S01]  /*17c00*/  FFMA.FTZ R117, R117, c[0x0][0x23c], -R116.reuse ;  /* 0x00008f0075757a23 */ /* 0x100fe20000010874 */
[C---:B----4-:R-:W-:Y:S03]  /*17c10*/  HMMA.16816.F32 R44, R96.reuse, R72, R44 ;  /* 0x00000048602c723c */ /* 0x050fe6000000182c */
[--C-:B------:R-:W-:Y:S02]  /*17c20*/  FFMA.FTZ R114, R114, c[0x0][0x23c], -R116.reuse ;  /* 0x00008f0072727a23 */ /* 0x100fe40000010874 */
[----:B------:R-:W-:Y:S03]  /*17c30*/  FFMA.FTZ R116, R105, c[0x0][0x23c], -R116 ;  /* 0x00008f0069747a23 */ /* 0x000fe60000010874 */
[----:B------:R-:W-:Y:S01]  /*17c40*/  MUFU.EX2 R176, R176 ;  /* 0x000000b000b07308 */ /* 0x000fe20000000800 */
[----:B------:R-:W-:Y:S01]  /*17c50*/  FFMA.FTZ R113, R2, R165, R113 ;  /* 0x000000a502717223 */ /* 0x000fe20000010071 */
[C---:B------:R-:W-:Y:S01]  /*17c60*/  HMMA.16816.F32 R48, R96.reuse, R74, R48 ;  /* 0x0000004a6030723c */ /* 0x040fe20000001830 */
[----:B------:R-:W2:Y:S02]  /*17c70*/  LDSM.16.MT88.4 R72, [R140+0x8800] ;  /* 0x008800008c48783b */ /* 0x000ea40000004200 */
[----:B------:R-:W-:Y:S02]  /*17c80*/  FADD.FTZ R109, R109, R166 ;  /* 0x000000a66d6d7221 */ /* 0x000fe40000010000 */
[----:B------:R-:W-:Y:S03]  /*17c90*/  FADD.FTZ R112, R112, R113 ;  /* 0x0000007170707221 */ /* 0x000fe60000010000 */
[C---:B------:R-:W-:Y:S01]  /*17ca0*/  HMMA.16816.F32 R52, R96.reuse, R68, R52 ;  /* 0x000000446034723c */ /* 0x040fe20000001834 */
[----:B------:R-:W-:Y:S03]  /*17cb0*/  MUFU.EX2 R122, R122 ;  /* 0x0000007a007a7308 */ /* 0x000fe60000000800 */
[----:B------:R-:W-:Y:S03]  /*17cc0*/  FADD.FTZ R2, R108, R109 ;  /* 0x0000006d6c027221 */ /* 0x000fe60000010000 */
[----:B---3--:R-:W-:Y:S01]  /*17cd0*/  F2FP.PACK_AB R69, R118, R115 ;  /* 0x000000737645723e */ /* 0x008fe200000000ff */
[C---:B------:R-:W-:Y:S03]  /*17ce0*/  HMMA.16816.F32 R56, R96.reuse, R70, R56 ;  /* 0x000000466038723c */ /* 0x040fe60000001838 */
[----:B------:R-:W3:Y:S01]  /*17cf0*/  MUFU.EX2 R125, R125 ;  /* 0x0000007d007d7308 */ /* 0x000ee20000000800 */
[----:B------:R-:W-:Y:S01]  /*17d00*/  FADD.FTZ R2, R103, R2 ;  /* 0x0000000267027221 */ /* 0x000fe20000010000 */
[----:B------:R-:W-:Y:S02]  /*17d10*/  MOV R103, R100 ;  /* 0x0000006400677202 */ /* 0x000fe40000000f00 */
[----:B-1----:R-:W-:Y:S01]  /*17d20*/  F2FP.PACK_AB R71, R120, R119 ;  /* 0x000000777847723e */ /* 0x002fe200000000ff */
[C---:B------:R-:W-:Y:S04]  /*17d30*/  HMMA.16816.F32 R60, R96.reuse, R76, R60 ;  /* 0x0000004c603c723c */ /* 0x040fe8000000183c */
[----:B------:R-:W-:Y:S01]  /*17d40*/  FADD.FTZ R115, R115, R2 ;  /* 0x0000000273737221 */ /* 0x000fe20000010000 */
[----:B------:R-:W-:Y:S03]  /*17d50*/  MUFU.EX2 R126, R126 ;  /* 0x0000007e007e7308 */ /* 0x000fe60000000800 */
[----:B------:R-:W-:Y:S01]  /*17d60*/  HMMA.16816.F32 R64, R96, R78, R64 ;  /* 0x0000004e6040723c */ /* 0x000fe20000001840 */
[----:B------:R-:W1:Y:S03]  /*17d70*/  LDSM.16.MT88.4 R76, [R137+0x8800] ;  /* 0x00880000894c783b */ /* 0x000e660000004200 */
[----:B------:R-:W-:Y:S03]  /*17d80*/  FADD.FTZ R118, R118, R115 ;  /* 0x0000007376767221 */ /* 0x000fe60000010000 */
[----:B------:R-:W4:Y:S01]  /*17d90*/  MUFU.EX2 R127, R127 ;  /* 0x0000007f007f7308 */ /* 0x000f220000000800 */
[----:B---3--:R-:W-:Y:S09]  /*17da0*/  F2FP.PACK_AB R68, R125, R122 ;  /* 0x0000007a7d44723e */ /* 0x008ff200000000ff */
[----:B------:R-:W-:Y:S10]  /*17db0*/  MUFU.EX2 R124, R124 ;  /* 0x0000007c007c7308 */ /* 0x000ff40000000800 */
[----:B------:R-:W3:Y:S01]  /*17dc0*/  MUFU.EX2 R121, R121 ;  /* 0x0000007900797308 */ /* 0x000ee20000000800 */
[----:B----4-:R-:W-:Y:S09]  /*17dd0*/  F2FP.PACK_AB R70, R127, R126 ;  /* 0x0000007e7f46723e */ /* 0x010ff200000000ff */
[----:B------:R-:W-:Y:S01]  /*17de0*/  MUFU.EX2 R167, R167 ;  /* 0x000000a700a77308 */ /* 0x000fe20000000800 */
[C---:B--2---:R-:W-:Y:S08]  /*17df0*/  HMMA.16816.F32 R4, R68.reuse, R72, R4 ;  /* 0x000000484404723c */ /* 0x044ff00000001804 */
[C---:B------:R-:W-:Y:S01]  /*17e00*/  HMMA.16816.F32 R8, R68.reuse, R74, R8 ;  /* 0x0000004a4408723c */ /* 0x040fe20000001808 */
[----:B------:R-:W2:Y:S01]  /*17e10*/  LDSM.16.MT88.4 R72, [R136+0x8800] ;  /* 0x008800008848783b */ /* 0x000ea20000004200 */
[----:B------:R-:W-:Y:S02]  /*17e20*/  MUFU.EX2 R102, R123 ;  /* 0x0000007b00667308 */ /* 0x000fe40000000800 */
[----:B---3--:R-:W-:Y:S04]  /*17e30*/  F2FP.PACK_AB R105, R121, R124 ;  /* 0x0000007c7969723e */ /* 0x008fe800000000ff */
[C---:B------:R-:W-:Y:S04]  /*17e40*/  HMMA.16816.F32 R12, R68.reuse, R80, R12 ;  /* 0x00000050440c723c */ /* 0x040fe8000000180c */
[----:B------:R-:W-:Y:S04]  /*17e50*/  MUFU.EX2 R117, R117 ;  /* 0x0000007500757308 */ /* 0x000fe80000000800 */
[C---:B------:R-:W-:Y:S01]  /*17e60*/  HMMA.16816.F32 R16, R68.reuse, R82, R16 ;  /* 0x000000524410723c */ /* 0x040fe20000001810 */
[----:B------:R-:W3:Y:S05]  /*17e70*/  LDSM.16.MT88.4 R80, [R140+0xa800] ;  /* 0x00a800008c50783b */ /* 0x000eea0000004200 */
[----:B------:R-:W4:Y:S02]  /*17e80*/  MUFU.EX2 R114, R114 ;  /* 0x0000007200727308 */ /* 0x000f240000000800 */
[C---:B-1----:R-:W-:Y:S08]  /*17e90*/  HMMA.16816.F32 R20, R68.reuse, R76, R20 ;  /* 0x0000004c4414723c */ /* 0x042ff00000001814 */
[C---:B------:R-:W-:Y:S01]  /*17ea0*/  HMMA.16816.F32 R24, R68.reuse, R78, R24 ;  /* 0x0000004e4418723c */ /* 0x040fe20000001818 */
[----:B------:R-:W1:Y:S01]  /*17eb0*/  LDSM.16.MT88.4 R76, [R138+0xa800] ;  /* 0x00a800008a4c783b */ /* 0x000e620000004200 */
[----:B------:R5:W-:Y:S06]  /*17ec0*/  MUFU.EX2 R123, R107 ;  /* 0x0000006b007b7308 */ /* 0x000bec0000000800 */
[C---:B--2---:R-:W-:Y:S04]  /*17ed0*/  HMMA.16816.F32 R28, R68.reuse, R72, R28 ;  /* 0x00000048441c723c */ /* 0x044fe8000000181c */
[----:B------:R-:W2:Y:S01]  /*17ee0*/  MUFU.EX2 R116, R116 ;  /* 0x0000007400747308 */ /* 0x000ea20000000800 */
[----:B----4-:R-:W-:Y:S03]  /*17ef0*/  F2FP.PACK_AB R104, R114, R117 ;  /* 0x000000757268723e */ /* 0x010fe600000000ff */
[C---:B------:R-:W-:Y:S01]  /*17f00*/  HMMA.16816.F32 R32, R68.reuse, R74, R32 ;  /* 0x0000004a4420723c */ /* 0x040fe20000001820 */
[----:B------:R-:W4:Y:S07]  /*17f10*/  LDSM.16.MT88.4 R72, [R137+0xa800] ;  /* 0x00a800008948783b */ /* 0x000f2e0000004200 */
[C---:B---3--:R-:W-:Y:S04]  /*17f20*/  HMMA.16816.F32 R36, R68.reuse, R80, R36 ;  /* 0x000000504424723c */ /* 0x048fe80000001824 */
[----:B-----5:R-:W-:Y:S04]  /*17f30*/  F2FP.PACK_AB R107, R102, R167 ;  /* 0x000000a7666b723e */ /* 0x020fe800000000ff */
[C---:B------:R-:W-:Y:S01]  /*17f40*/  HMMA.16816.F32 R40, R68.reuse, R82, R40 ;  /* 0x000000524428723c */ /* 0x040fe20000001828 */
[----:B------:R-:W3:Y:S03]  /*17f50*/  LDSM.16.MT88.4 R80, [R136+0xa800] ;  /* 0x00a800008850783b */ /* 0x000ee60000004200 */
[----:B--2---:R-:W-:Y:S04]  /*17f60*/  F2FP.PACK_AB R106, R116, R123 ;  /* 0x0000007b746a723e */ /* 0x004fe800000000ff */
[C---:B-1----:R-:W-:Y:S08]  /*17f70*/  HMMA.16816.F32 R44, R68.reuse, R76, R44 ;  /* 0x0000004c442c723c */ /* 0x042ff0000000182c */
        /* <DEDUP_REMOVED lines=52> */
[----:B------:R-:W-:Y:S04]  /*182c0*/  FADD.FTZ R9, R110, R9 ;  /* 0x000000096e097221 */ /* 0x000fe80000010000 */
        /* <DEDUP_REMOVED lines=14> */
[----:B------:R-:W-:Y:S01]  /*183b0*/  FADD.FTZ R5, R177, R2 ;  /* 0x00000002b1057221 */ /* 0x000fe20000010000 */
[----:B------:R-:W-:Y:S01]  /*183c0*/  MOV R2, R3 ;  /* 0x0000000300027202 */ /* 0x000fe20000000f00 */
        /* <DEDUP_REMOVED lines=12> */
.L_x_8138:
        /* <DEDUP_REMOVED lines=218> */
.L_x_8144:
[----:B--234-:R-:W-:Y:S05]  /*19230*/  BSYNC B0 ;  /* 0x0000000000007941 */ /* 0x01cfea0003800000 */
.L_x_8143:
        /* <DEDUP_REMOVED lines=16> */
.L_x_8146:
[----:B------:R-:W-:Y:S05]  /*19340*/  BSYNC B0 ;  /* 0x0000000000007941 */ /* 0x000fea0003800000 */
.L_x_8145:
        /* <DEDUP_REMOVED lines=8> */
.L_x_8148:
[----:B------:R-:W-:Y:S05]  /*193d0*/  BSYNC B0 ;  /* 0x0000000000007941 */ /* 0x000fea0003800000 */
.L_x_8147:
        /* <DEDUP_REMOVED lines=8> */
.L_x_8150:
[----:B------:R-:W-:Y:S05]  /*19460*/  BSYNC B0 ;  /* 0x0000000000007941 */ /* 0x000fea0003800000 */
.L_x_8149:
        /* <DEDUP_REMOVED lines=8> */
.L_x_8152:
[----:B------:R-:W-:Y:S05]  /*194f0*/  BSYNC B0 ;  /* 0x0000000000007941 */ /* 0x000fea0003800000 */
.L_x_8151:
        /* <DEDUP_REMOVED lines=8> */
.L_x_8154:
[----:B------:R-:W-:Y:S05]  /*19580*/  BSYNC B0 ;  /* 0x0000000000007941 */ /* 0x000fea0003800000 */
.L_x_8153:
        /* <DEDUP_REMOVED lines=8> */
.L_x_8156:
[----:B------:R-:W-:Y:S05]  /*19610*/  BSYNC B0 ;  /* 0x0000000000007941 */ /* 0x000fea0003800000 */
.L_x_8155:
        /* <DEDUP_REMOVED lines=8> */
.L_x_8158:
[----:B------:R-:W-:Y:S05]  /*196a0*/  BSYNC B0 ;  /* 0x0000000000007941 */ /* 0x000fea0003800000 */
.L_x_8157:
        /* <DEDUP_REMOVED lines=9> */
.L_x_8159:
        /* <DEDUP_REMOVED lines=12> */
.L_x_8287:


//--------------------- .nv.shared._ZN5flash32flash_fwd_splitkv_combine_kernelI23Flash_fwd_kernel_traitsILi128ELi64ELi128ELi4ELb0ELb0EN7cutlass6half_tE19Flash_kernel_traitsILi128ELi64ELi128ELi4ES3_EELi4ELi7ELb0EEEvNS_16Flash_fwd_paramsE --------------------------
	.section	.nv.shared._ZN5flash32flash_fwd_splitkv_combine_kernelI23Flash_fwd_kernel_traitsILi128ELi64ELi128ELi4ELb0ELb0EN7cutlass6half_tE19Flash_kernel_traitsILi128ELi64ELi128ELi4ES3_EELi4ELi7ELb0EEEvNS_16Flash_fwd_paramsE,"aw",@nobits
	.sectionflags	@""
	.align	16
.nv.shared._ZN5flash32flash_fwd_splitkv_combine_kernelI23Flash_fwd_kernel_traitsILi128ELi64ELi128ELi4ELb0ELb0EN7cutlass6half_tE19Flash_kernel_traitsILi128ELi64ELi128ELi4ES3_EELi4ELi7ELb0EEEvNS_16Flash_fwd_paramsE:
	.zero		2560


//--------------------- .nv.global                --------------------------
	.section	.nv.global,"aw",@nobits
.nv.global:
	.type		_ZN79_INTERNAL_ba76c388_43_flash_fwd_split_hdim128_fp16_causal_sm80_cu_2acf44d3_27624cute1_E,@object
	.size		_ZN79_INTERNAL_ba76c388_43_flash_fwd_split_hdim128_fp16_causal_sm80_cu_2acf44d3_27624cute1_E,(_ZN79_INTERNAL_ba76c388_43_flash_fwd_split_hdim128_fp16_causal_sm80_cu_2acf44d3_27624cuda3std3__45__cpo6cbeginE - _ZN79_INTERNAL_ba76c388_43_flash_fwd_split_hdim128_fp16_causal_sm80_cu_2acf44d3_27624cute1_E)
_ZN79_INTERNAL_ba76c388_43_flash_fwd_split_hdim128_fp16_causal_sm80_cu_2acf44d3_27624cute1_E:
	.zero		1
	.type		_ZN79_INTERNAL_ba76c388_43_flash_fwd_split_hdim128_fp16_causal_sm80_cu_2acf44d3_27624cuda3std3__45__cpo6cbeginE,@object
	.size		_ZN79_INTERNAL_ba76c388_43_flash_fwd_split_hdim128_fp16_causal_sm80_cu_2acf44d3_27624cuda3std3__45__cpo6cbeginE,(_ZN79_INTERNAL_ba76c388_43_flash_fwd_split_hdim128_fp16_causal_sm80_cu_2acf44d3_27624cuda3std3__48in_placeE - _ZN79_INTERNAL_ba76c388_43_flash_fwd_split_hdim128_fp16_causal_sm80_cu_2acf44d3_27624cuda3std3__45__cpo6cbeginE)
_ZN79_INTERNAL_ba76c388_43_flash_fwd_split_hdim128_fp16_causal_sm80_cu_2acf44d3_27624cuda3std3__45__cpo6cbeginE:
	.zero		1
	.type		_ZN79_INTERNAL_ba76c388_43_flash_fwd_split_hdim128_fp16_causal_sm80_cu_2acf44d3_27624cuda3std3__48in_placeE,@object
	.size		_ZN79_INTERNAL_ba76c388_43_flash_fwd_split_hdim128_fp16_causal_sm80_cu_2acf44d3_27624cuda3std3__48in_placeE,(_ZN79_INTERNAL_ba76c388_43_flash_fwd_split_hdim128_fp16_causal_sm80_cu_2acf44d3_27624cuda3std6ranges3__45__cpo9iter_moveE - _ZN79_INTERNAL_ba76c388_43_flash_fwd_split_hdim128_fp16_causal_sm80_cu_2acf44d3_27624cuda3std3__48in_placeE)
_ZN79_INTERNAL_ba76c388_43_flash_fwd_split_hdim128_fp16_causal_sm80_cu_2acf44d3_27624cuda3std3__48in_placeE:
	.zero		1
	.type		_ZN79_INTERNAL_ba76c388_43_flash_fwd_split_hdim128_fp16_causal_sm80_cu_2acf44d3_27624cuda3std6ranges3__45__cpo9iter_moveE,@object
	.size		_ZN79_INTERNAL_ba76c388_43_flash_fwd_split_hdim128_fp16_causal_sm80_cu_2acf44d3_27624cuda3std6ranges3__45__cpo9iter_moveE,(_ZN79_INTERNAL_ba76c388_43_flash_fwd_split_hdim128_fp16_causal_sm80_cu_2acf44d3_27624cuda3std3__45__cpo5beginE - _ZN79_INTERNAL_ba76c388_43_flash_fwd_split_hdim128_fp16_causal_sm80_cu_2acf44d3_27624cuda3std6ranges3__45__cpo9iter_moveE)
_ZN79_INTERNAL_ba76c388_43_flash_fwd_split_hdim128_fp16_causal_sm80_cu_2acf44d3_27624cuda3std6ranges3__45__cpo9iter_moveE:
	.zero		1
	.type		_ZN79_INTERNAL_ba76c388_43_flash_fwd_split_hdim128_fp16_causal_sm80_cu_2acf44d3_27624cuda3std3__45__cpo5beginE,@object
	.size		_ZN79_INTERNAL_ba76c388_43_flash_fwd_split_hdim128_fp16_causal_sm80_cu_2acf44d3_27624cuda3std3__45__cpo5beginE,(_ZN79_INTERNAL_ba76c388_43_flash_fwd_split_hdim128_fp16_causal_sm80_cu_2acf44d3_27624cuda3std3__481_GLOBAL__N__ba76c388_43_flash_fwd_split_hdim128_fp16_causal_sm80_cu_2acf44d3_27626ignoreE - _ZN79_INTERNAL_ba76c388_43_flash_fwd_split_hdim128_fp16_causal_sm80_cu_2acf44d3_27624cuda3std3__45__cpo5beginE)
_ZN79_INTERNAL_ba76c388_43_flash_fwd_split_hdim128_fp16_causal_sm80_cu_2acf44d3_27624cuda3std3__45__cpo5beginE:
	.zero		1
	.type		_ZN79_INTERNAL_ba76c388_43_flash_fwd_split_hdim128_fp16_causal_sm80_cu_2acf44d3_27624cuda3std3__481_GLOBAL__N__ba76c388_43_flash_fwd_split_hdim128_fp16_causal_sm80_cu_2acf44d3_27626ignoreE,@object
	.size		_ZN79_INTERNAL_ba76c388_43_flash_fwd_split_hdim128_fp16_causal_sm80_cu_2acf44d3_27624cuda3std3__481_GLOBAL__N__ba76c388_43_flash_fwd_split_hdim128_fp16_causal_sm80_cu_2acf44d3_27626ignoreE,(_ZN79_INTERNAL_ba76c388_43_flash_fwd_split_hdim128_fp16_causal_sm80_cu_2acf44d3_27624cute7productE - _ZN79_INTERNAL_ba76c388_43_flash_fwd_split_hdim128_fp16_causal_sm80_cu_2acf44d3_27624cuda3std3__481_GLOBAL__N__ba76c388_43_flash_fwd_split_hdim128_fp16_causal_sm80_cu_2acf44d3_27626ignoreE)
_ZN79_INTERNAL_ba76c388_43_flash_fwd_split_hdim128_fp16_causal_sm80_cu_2acf44d3_27624cuda3std3__481_GLOBAL__N__ba76c388_43_flash_fwd_split_hdim128_fp16_causal_sm80_cu_2acf44d3_27626ignoreE:
	.zero		1
	.type		_ZN79_INTERNAL_ba76c388_43_flash_fwd_split_hdim128_fp16_causal_sm80_cu_2acf44d3_27624cute7productE,@object
	.size		_ZN79_INTERNAL_ba76c388_43_flash_fwd_split_hdim128_fp16_causal_sm80_cu_2acf44d3_27624cute7productE,(_ZN79_INTERNAL_ba76c388_43_flash_fwd_split_hdim128_fp16_causal_sm80_cu_2acf44d3_27624cuda3std3__45__cpo3endE - _ZN79_INTERNAL_ba76c388_43_flash_fwd_split_hdim128_fp16_causal_sm80_cu_2acf44d3_27624cute7productE)
_ZN79_INTERNAL_ba76c388_43_flash_fwd_split_hdim128_fp16_causal_sm80_cu_2acf44d3_27624cute7productE:
	.zero		1
	.type		_ZN79_INTERNAL_ba76c388_43_flash_fwd_split_hdim128_fp16_causal_sm80_cu_2acf44d3_27624cuda3std3__45__cpo3endE,@object
	.size		_ZN79_INTERNAL_ba76c388_43_flash_fwd_split_hdim128_fp16_causal_sm80_cu_2acf44d3_27624cuda3std3__45__cpo3endE,(_ZN79_INTERNAL_ba76c388_43_flash_fwd_split_hdim128_fp16_causal_sm80_cu_2acf44d3_27624cuda3std3__419piecewise_constructE - _ZN79_INTERNAL_ba76c388_43_flash_fwd_split_hdim128_fp16_causal_sm80_cu_2acf44d3_27624cuda3std3__45__cpo3endE)
_ZN79_INTERNAL_ba76c388_43_flash_fwd_split_hdim128_fp16_causal_sm80_cu_2acf44d3_27624cuda3std3__45__cpo3endE:
	.zero		1
	.type		_ZN79_INTERNAL_ba76c388_43_flash_fwd_split_hdim128_fp16_causal_sm80_cu_2acf44d3_27624cuda3std3__419piecewise_constructE,@object
	.size		_ZN79_INTERNAL_ba76c388_43_flash_fwd_split_hdim128_fp16_causal_sm80_cu_2acf44d3_27624cuda3std3__419piecewise_constructE,(_ZN79_INTERNAL_ba76c388_43_flash_fwd_split_hdim128_fp16_causal_sm80_cu_2acf44d3_27624cuda3std3__45__cpo4cendE - _ZN79_INTERNAL_ba76c388_43_flash_fwd_split_hdim128_fp16_causal_sm80_cu_2acf44d3_27624cuda3std3__419piecewise_constructE)
_ZN79_INTERNAL_ba76c388_43_flash_fwd_split_hdim128_fp16_causal_sm80_cu_2acf44d3_27624cuda3std3__419piecewise_constructE:
	.zero		1
	.type		_ZN79_INTERNAL_ba76c388_43_flash_fwd_split_hdim128_fp16_causal_sm80_cu_2acf44d3_27624cuda3std3__45__cpo4cendE,@object
	.size		_ZN79_INTERNAL_ba76c388_43_flash_fwd_split_hdim128_fp16_causal_sm80_cu_2acf44d3_27624cuda3std3__45__cpo4cendE,(_ZN79_INTERNAL_ba76c388_43_flash_fwd_split_hdim128_fp16_causal_sm80_cu_2acf44d3_27624cuda3std6ranges3__45__cpo4swapE - _ZN79_INTERNAL_ba76c388_43_flash_fwd_split_hdim128_fp16_causal_sm80_cu_2acf44d3_27624cuda3std3__45__cpo4cendE)
_ZN79_INTERNAL_ba76c388_43_flash_fwd_split_hdim128_fp16_causal_sm80_cu_2acf44d3_27624cuda3std3__45__cpo4cendE:
	.zero		1
	.type		_ZN79_INTERNAL_ba76c388_43_flash_fwd_split_hdim128_fp16_causal_sm80_cu_2acf44d3_27624cuda3std6ranges3__45__cpo4swapE,@object
	.size		_ZN79_INTERNAL_ba76c388_43_flash_fwd_split_hdim128_fp16_causal_sm80_cu_2acf44d3_27624cuda3std6ranges3__45__cpo4swapE,(.L_7 - _ZN79_INTERNAL_ba76c388_43_flash_fwd_split_hdim128_fp16_causal_sm80_cu_2acf44d3_27624cuda3std6ranges3__45__cpo4swapE)
_ZN79_INTERNAL_ba76c388_43_flash_fwd_split_hdim128_fp16_causal_sm80_cu_2acf44d3_27624cuda3std6ranges3__45__cpo4swapE:
	.zero		1
.L_7:


//--------------------- .nv.shared._ZN5flash32flash_fwd_splitkv_combine_kernelI23Flash_fwd_kernel_traitsILi128ELi64ELi128ELi4ELb0ELb0EN7cutlass6half_tE19Flash_kernel_traitsILi128ELi64ELi128ELi4ES3_EELi4ELi6ELb0EEEvNS_16Flash_fwd_paramsE --------------------------
	.section	.nv.shared._ZN5flash32flash_fwd_splitkv_combine_kernelI23Flash_fwd_kernel_traitsILi128ELi64ELi128ELi4ELb0ELb0EN7cutlass6half_tE19Flash_kernel_traitsILi128ELi64ELi128ELi4ES3_EELi4ELi6ELb0EEEvNS_16Flash_fwd_paramsE,"aw",@nobits
	.sectionflags	@""
	.align	16
.nv.shared._ZN5flash32flash_fwd_splitkv_combine_kernelI23Flash_fwd_kernel_traitsILi128ELi64ELi128ELi4ELb0ELb0EN7cutlass6half_tE19Flash_kernel_traitsILi128ELi64ELi128ELi4ES3_EELi4ELi6ELb0EEEvNS_16Flash_fwd_paramsE:
	.zero		1280


//--------------------- .nv.shared._ZN5flash32flash_fwd_splitkv_combine_kernelI23Flash_fwd_kernel_traitsILi128ELi64ELi128ELi4ELb0ELb0EN7cutlass6half_tE19Flash_kernel_traitsILi128ELi64ELi128ELi4ES3_EELi4ELi5ELb0EEEvNS_16Flash_fwd_paramsE --------------------------
	.section	.nv.shared._ZN5flash32flash_fwd_splitkv_combine_kernelI23Flash_fwd_kernel_traitsILi128ELi64ELi128ELi4ELb0ELb0EN7cutlass6half_tE19Flash_kernel_traitsILi128ELi64ELi128ELi4ES3_EELi4ELi5ELb0EEEvNS_16Flash_fwd_paramsE,"aw",@nobits
	.sectionflags	@""
	.align	16
.nv.shared._ZN5flash32flash_fwd_splitkv_combine_kernelI23Flash_fwd_kernel_traitsILi128ELi64ELi128ELi4ELb0ELb0EN7cutlass6half_tE19Flash_kernel_traitsILi128ELi64ELi128ELi4ES3_EELi4ELi5ELb0EEEvNS_16Flash_fwd_paramsE:
	.zero		640


//--------------------- .nv.shared._ZN5flash32flash_fwd_splitkv_combine_kernelI23Flash_fwd_kernel_traitsILi128ELi64ELi128ELi4ELb0ELb0EN7cutlass6half_tE19Flash_kernel_traitsILi128ELi64ELi128ELi4ES3_EELi4ELi4ELb0EEEvNS_16Flash_fwd_paramsE --------------------------
	.section	.nv.shared._ZN5flash32flash_fwd_splitkv_combine_kernelI23Flash_fwd_kernel_traitsILi128ELi64ELi128ELi4ELb0ELb0EN7cutlass6half_tE19Flash_kernel_traitsILi128ELi64ELi128ELi4ES3_EELi4ELi4ELb0EEEvNS_16Flash_fwd_paramsE,"aw",@nobits
	.sectionflags	@""
	.align	16
.nv.shared._ZN5flash32flash_fwd_splitkv_combine_kernelI23Flash_fwd_kernel_traitsILi128ELi64ELi128ELi4ELb0ELb0EN7cutlass6half_tE19Flash_kernel_traitsILi128ELi64ELi128ELi4ES3_EELi4ELi4ELb0EEEvNS_16Flash_fwd_paramsE:
	.zero		320


//--------------------- .nv.shared._ZN5flash32flash_fwd_splitkv_combine_kernelI23Flash_fwd_kernel_traitsILi128ELi64ELi128ELi4ELb0ELb0EN7cutlass6half_tE19Flash_kernel_traitsILi128ELi64ELi128ELi4ES3_EELi4ELi3ELb0EEEvNS_16Flash_fwd_paramsE --------------------------
	.section	.nv.shared._ZN5flash32flash_fwd_splitkv_combine_kernelI23Flash_fwd_kernel_traitsILi128ELi64ELi128ELi4ELb0ELb0EN7cutlass6half_tE19Flash_kernel_traitsILi128ELi64ELi128ELi4ES3_EELi4ELi3ELb0EEEvNS_16Flash_fwd_paramsE,"aw",@nobits
	.sectionflags	@""
	.align	16
.nv.shared._ZN5flash32flash_fwd_splitkv_combine_kernelI23Flash_fwd_kernel_traitsILi128ELi64ELi128ELi4ELb0ELb0EN7cutlass6half_tE19Flash_kernel_traitsILi128ELi64ELi128ELi4ES3_EELi4ELi3ELb0EEEvNS_16Flash_fwd_paramsE:
	.zero		160


//--------------------- .nv.shared._ZN5flash32flash_fwd_splitkv_combine_kernelI23Flash_fwd_kernel_traitsILi128ELi64ELi128ELi4ELb0ELb0EN7cutlass6half_tE19Flash_kernel_traitsILi128ELi64ELi128ELi4ES3_EELi4ELi2ELb0EEEvNS_16Flash_fwd_paramsE --------------------------
	.section	.nv.shared._ZN5flash32flash_fwd_splitkv_combine_kernelI23Flash_fwd_kernel_traitsILi128ELi64ELi128ELi4ELb0ELb0EN7cutlass6half_tE19Flash_kernel_traitsILi128ELi64ELi128ELi4ES3_EELi4ELi2ELb0EEEvNS_16Flash_fwd_paramsE,"aw",@nobits
	.sectionflags	@""
	.align	16
.nv.shared._ZN5flash32flash_fwd_splitkv_combine_kernelI23Flash_fwd_kernel_traitsILi128ELi64ELi128ELi4ELb0ELb0EN7cutlass6half_tE19Flash_kernel_traitsILi128ELi64ELi128ELi4ES3_EELi4ELi2ELb0EEEvNS_16Flash_fwd_paramsE:
	.zero		80


//--------------------- .nv.shared._ZN5flash32flash_fwd_splitkv_combine_kernelI23Flash_fwd_kernel_traitsILi128ELi64ELi128ELi4ELb0ELb0EN7cutlass6half_tE19Flash_kernel_traitsILi128ELi64ELi128ELi4ES3_EELi4ELi1ELb0EEEvNS_16Flash_fwd_paramsE --------------------------
	.section	.nv.shared._ZN5flash32flash_fwd_splitkv_combine_kernelI23Flash_fwd_kernel_traitsILi128ELi64ELi128ELi4ELb0ELb0EN7cutlass6half_tE19Flash_kernel_traitsILi128ELi64ELi128ELi4ES3_EELi4ELi1ELb0EEEvNS_16Flash_fwd_paramsE,"aw",@nobits
	.sectionflags	@""
	.align	16
.nv.shared._ZN5flash32flash_fwd_splitkv_combine_kernelI23Flash_fwd_kernel_traitsILi128ELi64ELi128ELi4ELb0ELb0EN7cutlass6half_tE19Flash_kernel_traitsILi128ELi64ELi128ELi4ES3_EELi4ELi1ELb0EEEvNS_16Flash_fwd_paramsE:
	.zero		48


//--------------------- .nv.shared._ZN5flash32flash_fwd_splitkv_combine_kernelI23Flash_fwd_kernel_traitsILi128ELi64ELi128ELi4ELb0ELb0EN7cutlass6half_tE19Flash_kernel_traitsILi128ELi64ELi128ELi4ES3_EELi4ELi7ELb1EEEvNS_16Flash_fwd_paramsE --------------------------
	.section	.nv.shared._ZN5flash32flash_fwd_splitkv_combine_kernelI23Flash_fwd_kernel_traitsILi128ELi64ELi128ELi4ELb0ELb0EN7cutlass6half_tE19Flash_kernel_traitsILi128ELi64ELi128ELi4ES3_EELi4ELi7ELb1EEEvNS_16Flash_fwd_paramsE,"aw",@nobits
	.sectionflags	@""
	.align	16
.nv.shared._ZN5flash32flash_fwd_splitkv_combine_kernelI23Flash_fwd_kernel_traitsILi128ELi64ELi128ELi4ELb0ELb0EN7cutlass6half_tE19Flash_kernel_traitsILi128ELi64ELi128ELi4ES3_EELi4ELi7ELb1EEEvNS_16Flash_fwd_paramsE:
	.zero		2560


//--------------------- .nv.shared._ZN5flash32flash_fwd_splitkv_combine_kernelI23Flash_fwd_kernel_traitsILi128ELi64ELi128ELi4ELb0ELb0EN7cutlass6half_tE19Flash_kernel_traitsILi128ELi64ELi128ELi4ES3_EELi4ELi6ELb1EEEvNS_16Flash_fwd_paramsE --------------------------
	.section	.nv.shared._ZN5flash32flash_fwd_splitkv_combine_kernelI23Flash_fwd_kernel_traitsILi128ELi64ELi128ELi4ELb0ELb0EN7cutlass6half_tE19Flash_kernel_traitsILi128ELi64ELi128ELi4ES3_EELi4ELi6ELb1EEEvNS_16Flash_fwd_paramsE,"aw",@nobits
	.sectionflags	@""
	.align	16
.nv.shared._ZN5flash32flash_fwd_splitkv_combine_kernelI23Flash_fwd_kernel_traitsILi128ELi64ELi128ELi4ELb0ELb0EN7cutlass6half_tE19Flash_kernel_traitsILi128ELi64ELi128ELi4ES3_EELi4ELi6ELb1EEEvNS_16Flash_fwd_paramsE:
	.zero		1280


//--------------------- .nv.shared._ZN5flash32flash_fwd_splitkv_combine_kernelI23Flash_fwd_kernel_traitsILi128ELi64ELi128ELi4ELb0ELb0EN7cutlass6half_tE19Flash_kernel_traitsILi128ELi64ELi128ELi4ES3_EELi4ELi5ELb1EEEvNS_16Flash_fwd_paramsE --------------------------
	.section	.nv.shared._ZN5flash32flash_fwd_splitkv_combine_kernelI23Flash_fwd_kernel_traitsILi128ELi64ELi128ELi4ELb0ELb0EN7cutlass6half_tE19Flash_kernel_traitsILi128ELi64ELi128ELi4ES3_EELi4ELi5ELb1EEEvNS_16Flash_fwd_paramsE,"aw",@nobits
	.sectionflags	@""
	.align	16
.nv.shared._ZN5flash32flash_fwd_splitkv_combine_kernelI23Flash_fwd_kernel_traitsILi128ELi64ELi128ELi4ELb0ELb0EN7cutlass6half_tE19Flash_kernel_traitsILi128ELi64ELi128ELi4ES3_EELi4ELi5ELb1EEEvNS_16Flash_fwd_paramsE:
	.zero		640


//--------------------- .nv.shared._ZN5flash32flash_fwd_splitkv_combine_kernelI23Flash_fwd_kernel_traitsILi128ELi64ELi128ELi4ELb0ELb0EN7cutlass6half_tE19Flash_kernel_traitsILi128ELi64ELi128ELi4ES3_EELi4ELi4ELb1EEEvNS_16Flash_fwd_paramsE --------------------------
	.section	.nv.shared._ZN5flash32flash_fwd_splitkv_combine_kernelI23Flash_fwd_kernel_traitsILi128ELi64ELi128ELi4ELb0ELb0EN7cutlass6half_tE19Flash_kernel_traitsILi128ELi64ELi128ELi4ES3_EELi4ELi4ELb1EEEvNS_16Flash_fwd_paramsE,"aw",@nobits
	.sectionflags	@""
	.align	16
.nv.shared._ZN5flash32flash_fwd_splitkv_combine_kernelI23Flash_fwd_kernel_traitsILi128ELi64ELi128ELi4ELb0ELb0EN7cutlass6half_tE19Flash_kernel_traitsILi128ELi64ELi128ELi4ES3_EELi4ELi4ELb1EEEvNS_16Flash_fwd_paramsE:
	.zero		320


//--------------------- .nv.shared._ZN5flash32flash_fwd_splitkv_combine_kernelI23Flash_fwd_kernel_traitsILi128ELi64ELi128ELi4ELb0ELb0EN7cutlass6half_tE19Flash_kernel_traitsILi128ELi64ELi128ELi4ES3_EELi4ELi3ELb1EEEvNS_16Flash_fwd_paramsE --------------------------
	.section	.nv.shared._ZN5flash32flash_fwd_splitkv_combine_kernelI23Flash_fwd_kernel_traitsILi128ELi64ELi128ELi4ELb0ELb0EN7cutlass6half_tE19Flash_kernel_traitsILi128ELi64ELi128ELi4ES3_EELi4ELi3ELb1EEEvNS_16Flash_fwd_paramsE,"aw",@nobits
	.sectionflags	@""
	.align	16
.nv.shared._ZN5flash32flash_fwd_splitkv_combine_kernelI23Flash_fwd_kernel_traitsILi128ELi64ELi128ELi4ELb0ELb0EN7cutlass6half_tE19Flash_kernel_traitsILi128ELi64ELi128ELi4ES3_EELi4ELi3ELb1EEEvNS_16Flash_fwd_paramsE:
	.zero		160


//--------------------- .nv.shared._ZN5flash32flash_fwd_splitkv_combine_kernelI23Flash_fwd_kernel_traitsILi128ELi64ELi128ELi4ELb0ELb0EN7cutlass6half_tE19Flash_kernel_traitsILi128ELi64ELi128ELi4ES3_EELi4ELi2ELb1EEEvNS_16Flash_fwd_paramsE --------------------------
	.section	.nv.shared._ZN5flash32flash_fwd_splitkv_combine_kernelI23Flash_fwd_kernel_traitsILi128ELi64ELi128ELi4ELb0ELb0EN7cutlass6half_tE19Flash_kernel_traitsILi128ELi64ELi128ELi4ES3_EELi4ELi2ELb1EEEvNS_16Flash_fwd_paramsE,"aw",@nobits
	.sectionflags	@""
	.align	16
.nv.shared._ZN5flash32flash_fwd_splitkv_combine_kernelI23Flash_fwd_kernel_traitsILi128ELi64ELi128ELi4ELb0ELb0EN7cutlass6half_tE19Flash_kernel_traitsILi128ELi64ELi128ELi4ES3_EELi4ELi2ELb1EEEvNS_16Flash_fwd_paramsE:
	.zero		80


//--------------------- .nv.shared._ZN5flash32flash_fwd_splitkv_combine_kernelI23Flash_fwd_kernel_traitsILi128ELi64ELi128ELi4ELb0ELb0EN7cutlass6half_tE19Flash_kernel_traitsILi128ELi64ELi128ELi4ES3_EELi4ELi1ELb1EEEvNS_16Flash_fwd_paramsE --------------------------
	.section	.nv.shared._ZN5flash32flash_fwd_splitkv_combine_kernelI23Flash_fwd_kernel_traitsILi128ELi64ELi128ELi4ELb0ELb0EN7cutlass6half_tE19Flash_kernel_traitsILi128ELi64ELi128ELi4ES3_EELi4ELi1ELb1EEEvNS_16Flash_fwd_paramsE,"aw",@nobits
	.sectionflags	@""
	.align	16
.nv.shared._ZN5flash32flash_fwd_splitkv_combine_kernelI23Flash_fwd_kernel_traitsILi128ELi64ELi128ELi4ELb0ELb0EN7cutlass6half_tE19Flash_kernel_traitsILi128ELi64ELi128ELi4ES3_EELi4ELi1ELb1EEEvNS_16Flash_fwd_paramsE:
	.zero		48


//--------------------- .nv.shared._ZN5flash24flash_fwd_splitkv_kernelI23Flash_fwd_kernel_traitsILi128ELi64ELi128ELi4ELb0ELb0EN7cutlass6half_tE19Flash_kernel_traitsILi128ELi64ELi128ELi4ES3_EELb1ELb0ELb0ELb0ELb0ELb0ELb0ELb0EEEvNS_16Flash_fwd_paramsE --------------------------
	.section	.nv.shared._ZN5flash24flash_fwd_splitkv_kernelI23Flash_fwd_kernel_traitsILi128ELi64ELi128ELi4ELb0ELb0EN7cutlass6half_tE19Flash_kernel_traitsILi128ELi64ELi128ELi4ES3_EELb1ELb0ELb0ELb0ELb0ELb0ELb0ELb0EEEvNS_16Flash_fwd_paramsE,"aw",@nobits
	.sectionflags	@""
	.align	16


//--------------------- .nv.shared._ZN5flash24flash_fwd_splitkv_kernelI23Flash_fwd_kernel_traitsILi128ELi64ELi128ELi4ELb0ELb0EN7cutlass6half_tE19Flash_kernel_traitsILi128ELi64ELi128ELi4ES3_EELb1ELb0ELb0ELb0ELb0ELb1ELb0ELb0EEEvNS_16Flash_fwd_paramsE --------------------------
	.section	.nv.shared._ZN5flash24flash_fwd_splitkv_kernelI23Flash_fwd_kernel_traitsILi128ELi64ELi128ELi4ELb0ELb0EN7cutlass6half_tE19Flash_kernel_traitsILi128ELi64ELi128ELi4ES3_EELb1ELb0ELb0ELb0ELb0ELb1ELb0ELb0EEEvNS_16Flash_fwd_paramsE,"aw",@nobits
	.sectionflags	@""
	.align	16


//--------------------- .nv.shared._ZN5flash24flash_fwd_splitkv_kernelI23Flash_fwd_kernel_traitsILi128ELi64ELi128ELi4ELb0ELb0EN7cutlass6half_tE19Flash_kernel_traitsILi128ELi64ELi128ELi4ES3_EELb1ELb0ELb0ELb0ELb0ELb0ELb0ELb1EEEvNS_16Flash_fwd_paramsE --------------------------
	.section	.nv.shared._ZN5flash24flash_fwd_splitkv_kernelI23Flash_fwd_kernel_traitsILi128ELi64ELi128ELi4ELb0ELb0EN7cutlass6half_tE19Flash_kernel_traitsILi128ELi64ELi128ELi4ES3_EELb1ELb0ELb0ELb0ELb0ELb0ELb0ELb1EEEvNS_16Flash_fwd_paramsE,"aw",@nobits
	.sectionflags	@""
	.align	16


//--------------------- .nv.shared._ZN5flash24flash_fwd_splitkv_kernelI23Flash_fwd_kernel_traitsILi128ELi64ELi128ELi4ELb0ELb0EN7cutlass6half_tE19Flash_kernel_traitsILi128ELi64ELi128ELi4ES3_EELb1ELb0ELb0ELb0ELb0ELb1ELb0ELb1EEEvNS_16Flash_fwd_paramsE --------------------------
	.section	.nv.shared._ZN5flash24flash_fwd_splitkv_kernelI23Flash_fwd_kernel_traitsILi128ELi64ELi128ELi4ELb0ELb0EN7cutlass6half_tE19Flash_kernel_traitsILi128ELi64ELi128ELi4ES3_EELb1ELb0ELb0ELb0ELb0ELb1ELb0ELb1EEEvNS_16Flash_fwd_paramsE,"aw",@nobits
	.sectionflags	@""
	.align	16


//--------------------- .nv.shared._ZN5flash24flash_fwd_splitkv_kernelI23Flash_fwd_kernel_traitsILi128ELi64ELi128ELi4ELb0ELb0EN7cutlass6half_tE19Flash_kernel_traitsILi128ELi64ELi128ELi4ES3_EELb1ELb0ELb0ELb0ELb0ELb0ELb1ELb0EEEvNS_16Flash_fwd_paramsE --------------------------
	.section	.nv.shared._ZN5flash24flash_fwd_splitkv_kernelI23Flash_fwd_kernel_traitsILi128ELi64ELi128ELi4ELb0ELb0EN7cutlass6half_tE19Flash_kernel_traitsILi128ELi64ELi128ELi4ES3_EELb1ELb0ELb0ELb0ELb0ELb0ELb1ELb0EEEvNS_16Flash_fwd_paramsE,"aw",@nobits
	.sectionflags	@""
	.align	16


//--------------------- .nv.shared._ZN5flash24flash_fwd_splitkv_kernelI23Flash_fwd_kernel_traitsILi128ELi64ELi128ELi4ELb0ELb0EN7cutlass6half_tE19Flash_kernel_traitsILi128ELi64ELi128ELi4ES3_EELb1ELb0ELb0ELb0ELb0ELb1ELb1ELb0EEEvNS_16Flash_fwd_paramsE --------------------------
	.section	.nv.shared._ZN5flash24flash_fwd_splitkv_kernelI23Flash_fwd_kernel_traitsILi128ELi64ELi128ELi4ELb0ELb0EN7cutlass6half_tE19Flash_kernel_traitsILi128ELi64ELi128ELi4ES3_EELb1ELb0ELb0ELb0ELb0ELb1ELb1ELb0EEEvNS_16Flash_fwd_paramsE,"aw",@nobits
	.sectionflags	@""
	.align	16


//--------------------- .nv.shared._ZN5flash24flash_fwd_splitkv_kernelI23Flash_fwd_kernel_traitsILi128ELi64ELi128ELi4ELb0ELb0EN7cutlass6half_tE19Flash_kernel_traitsILi128ELi64ELi128ELi4ES3_EELb1ELb0ELb0ELb0ELb0ELb0ELb1ELb1EEEvNS_16Flash_fwd_paramsE --------------------------
	.section	.nv.shared._ZN5flash24flash_fwd_splitkv_kernelI23Flash_fwd_kernel_traitsILi128ELi64ELi128ELi4ELb0ELb0EN7cutlass6half_tE19Flash_kernel_traitsILi128ELi64ELi128ELi4ES3_EELb1ELb0ELb0ELb0ELb0ELb0ELb1ELb1EEEvNS_16Flash_fwd_paramsE,"aw",@nobits
	.sectionflags	@""
	.align	16


//--------------------- .nv.shared._ZN5flash24flash_fwd_splitkv_kernelI23Flash_fwd_kernel_traitsILi128ELi64ELi128ELi4ELb0ELb0EN7cutlass6half_tE19Flash_kernel_traitsILi128ELi64ELi128ELi4ES3_EELb1ELb0ELb0ELb0ELb0ELb1ELb1ELb1EEEvNS_16Flash_fwd_paramsE --------------------------
	.section	.nv.shared._ZN5flash24flash_fwd_splitkv_kernelI23Flash_fwd_kernel_traitsILi128ELi64ELi128ELi4ELb0ELb0EN7cutlass6half_tE19Flash_kernel_traitsILi128ELi64ELi128ELi4ES3_EELb1ELb0ELb0ELb0ELb0ELb1ELb1ELb1EEEvNS_16Flash_fwd_paramsE,"aw",@nobits
	.sectionflags	@""
	.align	16


//--------------------- .nv.shared._ZN5flash24flash_fwd_splitkv_kernelI23Flash_fwd_kernel_traitsILi128ELi64ELi128ELi4ELb0ELb0EN7cutlass6half_tE19Flash_kernel_traitsILi128ELi64ELi128ELi4ES3_EELb1ELb0ELb0ELb1ELb1ELb0ELb0ELb0EEEvNS_16Flash_fwd_paramsE --------------------------
	.section	.nv.shared._ZN5flash24flash_fwd_splitkv_kernelI23Flash_fwd_kernel_traitsILi128ELi64ELi128ELi4ELb0ELb0EN7cutlass6half_tE19Flash_kernel_traitsILi128ELi64ELi128ELi4ES3_EELb1ELb0ELb0ELb1ELb1ELb0ELb0ELb0EEEvNS_16Flash_fwd_paramsE,"aw",@nobits
	.sectionflags	@""
	.align	16


//--------------------- .nv.shared._ZN5flash24flash_fwd_splitkv_kernelI23Flash_fwd_kernel_traitsILi128ELi64ELi128ELi4ELb0ELb0EN7cutlass6half_tE19Flash_kernel_traitsILi128ELi64ELi128ELi4ES3_EELb1ELb0ELb0ELb1ELb1ELb1ELb0ELb0EEEvNS_16Flash_fwd_paramsE --------------------------
	.section	.nv.shared._ZN5flash24flash_fwd_splitkv_kernelI23Flash_fwd_kernel_traitsILi128ELi64ELi128ELi4ELb0ELb0EN7cutlass6half_tE19Flash_kernel_traitsILi128ELi64ELi128ELi4ES3_EELb1ELb0ELb0ELb1ELb1ELb1ELb0ELb0EEEvNS_16Flash_fwd_paramsE,"aw",@nobits
	.sectionflags	@""
	.align	16


//--------------------- .nv.shared._ZN5flash24flash_fwd_splitkv_kernelI23Flash_fwd_kernel_traitsILi128ELi64ELi128ELi4ELb0ELb0EN7cutlass6half_tE19Flash_kernel_traitsILi128ELi64ELi128ELi4ES3_EELb1ELb0ELb0ELb1ELb1ELb0ELb1ELb0EEEvNS_16Flash_fwd_paramsE --------------------------
	.section	.nv.shared._ZN5flash24flash_fwd_splitkv_kernelI23Flash_fwd_kernel_traitsILi128ELi64ELi128ELi4ELb0ELb0EN7cutlass6half_tE19Flash_kernel_traitsILi128ELi64ELi128ELi4ES3_EELb1ELb0ELb0ELb1ELb1ELb0ELb1ELb0EEEvNS_16Flash_fwd_paramsE,"aw",@nobits
	.sectionflags	@""
	.align	16


//--------------------- .nv.shared._ZN5flash24flash_fwd_splitkv_kernelI23Flash_fwd_kernel_traitsILi128ELi64ELi128ELi4ELb0ELb0EN7cutlass6half_tE19Flash_kernel_traitsILi128ELi64ELi128ELi4ES3_EELb1ELb0ELb0ELb1ELb1ELb1ELb1ELb0EEEvNS_16Flash_fwd_paramsE --------------------------
	.section	.nv.shared._ZN5flash24flash_fwd_splitkv_kernelI23Flash_fwd_kernel_traitsILi128ELi64ELi128ELi4ELb0ELb0EN7cutlass6half_tE19Flash_kernel_traitsILi128ELi64ELi128ELi4ES3_EELb1ELb0ELb0ELb1ELb1ELb1ELb1ELb0EEEvNS_16Flash_fwd_paramsE,"aw",@nobits
	.sectionflags	@""
	.align	16


//--------------------- .nv.shared._ZN5flash24flash_fwd_splitkv_kernelI23Flash_fwd_kernel_traitsILi128ELi64ELi128ELi4ELb0ELb0EN7cutlass6half_tE19Flash_kernel_traitsILi128ELi64ELi128ELi4ES3_EELb1ELb0ELb0ELb0ELb1ELb0ELb0ELb0EEEvNS_16Flash_fwd_paramsE --------------------------
	.section	.nv.shared._ZN5flash24flash_fwd_splitkv_kernelI23Flash_fwd_kernel_traitsILi128ELi64ELi128ELi4ELb0ELb0EN7cutlass6half_tE19Flash_kernel_traitsILi128ELi64ELi128ELi4ES3_EELb1ELb0ELb0ELb0ELb1ELb0ELb0ELb0EEEvNS_16Flash_fwd_paramsE,"aw",@nobits
	.sectionflags	@""
	.align	16


//--------------------- .nv.shared._ZN5flash24flash_fwd_splitkv_kernelI23Flash_fwd_kernel_traitsILi128ELi64ELi128ELi4ELb0ELb0EN7cutlass6half_tE19Flash_kernel_traitsILi128ELi64ELi128ELi4ES3_EELb1ELb0ELb0ELb0ELb1ELb1ELb0ELb0EEEvNS_16Flash_fwd_paramsE --------------------------
	.section	.nv.shared._ZN5flash24flash_fwd_splitkv_kernelI23Flash_fwd_kernel_traitsILi128ELi64ELi128ELi4ELb0ELb0EN7cutlass6half_tE19Flash_kernel_traitsILi128ELi64ELi128ELi4ES3_EELb1ELb0ELb0ELb0ELb1ELb1ELb0ELb0EEEvNS_16Flash_fwd_paramsE,"aw",@nobits
	.sectionflags	@""
	.align	16


//--------------------- .nv.shared._ZN5flash24flash_fwd_splitkv_kernelI23Flash_fwd_kernel_traitsILi128ELi64ELi128ELi4ELb0ELb0EN7cutlass6half_tE19Flash_kernel_traitsILi128ELi64ELi128ELi4ES3_EELb1ELb0ELb1ELb0ELb0ELb0ELb0ELb0EEEvNS_16Flash_fwd_paramsE --------------------------
	.section	.nv.shared._ZN5flash24flash_fwd_splitkv_kernelI23Flash_fwd_kernel_traitsILi128ELi64ELi128ELi4ELb0ELb0EN7cutlass6half_tE19Flash_kernel_traitsILi128ELi64ELi128ELi4ES3_EELb1ELb0ELb1ELb0ELb0ELb0ELb0ELb0EEEvNS_16Flash_fwd_paramsE,"aw",@nobits
	.sectionflags	@""
	.align	16


//--------------------- .nv.shared._ZN5flash24flash_fwd_splitkv_kernelI23Flash_fwd_kernel_traitsILi128ELi64ELi128ELi4ELb0ELb0EN7cutlass6half_tE19Flash_kernel_traitsILi128ELi64ELi128ELi4ES3_EELb1ELb0ELb1ELb0ELb0ELb1ELb0ELb0EEEvNS_16Flash_fwd_paramsE --------------------------
	.section	.nv.shared._ZN5flash24flash_fwd_splitkv_kernelI23Flash_fwd_kernel_traitsILi128ELi64ELi128ELi4ELb0ELb0EN7cutlass6half_tE19Flash_kernel_traitsILi128ELi64ELi128ELi4ES3_EELb1ELb0ELb1ELb0ELb0ELb1ELb0ELb0EEEvNS_16Flash_fwd_paramsE,"aw",@nobits
	.sectionflags	@""
	.align	16


//--------------------- .nv.shared._ZN5flash24flash_fwd_splitkv_kernelI23Flash_fwd_kernel_traitsILi128ELi64ELi128ELi4ELb0ELb0EN7cutlass6half_tE19Flash_kernel_traitsILi128ELi64ELi128ELi4ES3_EELb1ELb0ELb0ELb0ELb1ELb0ELb0ELb1EEEvNS_16Flash_fwd_paramsE --------------------------
	.section	.nv.shared._ZN5flash24flash_fwd_splitkv_kernelI23Flash_fwd_kernel_traitsILi128ELi64ELi128ELi4ELb0ELb0EN7cutlass6half_tE19Flash_kernel_traitsILi128ELi64ELi128ELi4ES3_EELb1ELb0ELb0ELb0ELb1ELb0ELb0ELb1EEEvNS_16Flash_fwd_paramsE,"aw",@nobits
	.sectionflags	@""
	.align	16


//--------------------- .nv.shared._ZN5flash24flash_fwd_splitkv_kernelI23Flash_fwd_kernel_traitsILi128ELi64ELi128ELi4ELb0ELb0EN7cutlass6half_tE19Flash_kernel_traitsILi128ELi64ELi128ELi4ES3_EELb1ELb0ELb0ELb0ELb1ELb1ELb0ELb1EEEvNS_16Flash_fwd_paramsE --------------------------
	.section	.nv.shared._ZN5flash24flash_fwd_splitkv_kernelI23Flash_fwd_kernel_traitsILi128ELi64ELi128ELi4ELb0ELb0EN7cutlass6half_tE19Flash_kernel_traitsILi128ELi64ELi128ELi4ES3_EELb1ELb0ELb0ELb0ELb1ELb1ELb0ELb1EEEvNS_16Flash_fwd_paramsE,"aw",@nobits
	.sectionflags	@""
	.align	16


//--------------------- .nv.shared._ZN5flash24flash_fwd_splitkv_kernelI23Flash_fwd_kernel_traitsILi128ELi64ELi128ELi4ELb0ELb0EN7cutlass6half_tE19Flash_kernel_traitsILi128ELi64ELi128ELi4ES3_EELb1ELb0ELb1ELb0ELb0ELb0ELb0ELb1EEEvNS_16Flash_fwd_paramsE --------------------------
	.section	.nv.shared._ZN5flash24flash_fwd_splitkv_kernelI23Flash_fwd_kernel_traitsILi128ELi64ELi128ELi4ELb0ELb0EN7cutlass6half_tE19Flash_kernel_traitsILi128ELi64ELi128ELi4ES3_EELb1ELb0ELb1ELb0ELb0ELb0ELb0ELb1EEEvNS_16Flash_fwd_paramsE,"aw",@nobits
	.sectionflags	@""
	.align	16


//--------------------- .nv.shared._ZN5flash24flash_fwd_splitkv_kernelI23Flash_fwd_kernel_traitsILi128ELi64ELi128ELi4ELb0ELb0EN7cutlass6half_tE19Flash_kernel_traitsILi128ELi64ELi128ELi4ES3_EELb1ELb0ELb1ELb0ELb0ELb1ELb0ELb1EEEvNS_16Flash_fwd_paramsE --------------------------
	.section	.nv.shared._ZN5flash24flash_fwd_splitkv_kernelI23Flash_fwd_kernel_traitsILi128ELi64ELi128ELi4ELb0ELb0EN7cutlass6half_tE19Flash_kernel_traitsILi128ELi64ELi128ELi4ES3_EELb1ELb0ELb1ELb0ELb0ELb1ELb0ELb1EEEvNS_16Flash_fwd_paramsE,"aw",@nobits
	.sectionflags	@""
	.align	16


//--------------------- .nv.shared._ZN5flash24flash_fwd_splitkv_kernelI23Flash_fwd_kernel_traitsILi128ELi64ELi128ELi4ELb0ELb0EN7cutlass6half_tE19Flash_kernel_traitsILi128ELi64ELi128ELi4ES3_EELb1ELb0ELb0ELb0ELb1ELb0ELb1ELb0EEEvNS_16Flash_fwd_paramsE --------------------------
	.section	.nv.shared._ZN5flash24flash_fwd_splitkv_kernelI23Flash_fwd_kernel_traitsILi128ELi64ELi128ELi4ELb0ELb0EN7cutlass6half_tE19Flash_kernel_traitsILi128ELi64ELi128ELi4ES3_EELb1ELb0ELb0ELb0ELb1ELb0ELb1ELb0EEEvNS_16Flash_fwd_paramsE,"aw",@nobits
	.sectionflags	@""
	.align	16


//--------------------- .nv.shared._ZN5flash24flash_fwd_splitkv_kernelI23Flash_fwd_kernel_traitsILi128ELi64ELi128ELi4ELb0ELb0EN7cutlass6half_tE19Flash_kernel_traitsILi128ELi64ELi128ELi4ES3_EELb1ELb0ELb0ELb0ELb1ELb1ELb1ELb0EEEvNS_16Flash_fwd_paramsE --------------------------
	.section	.nv.shared._ZN5flash24flash_fwd_splitkv_kernelI23Flash_fwd_kernel_traitsILi128ELi64ELi128ELi4ELb0ELb0EN7cutlass6half_tE19Flash_kernel_traitsILi128ELi64ELi128ELi4ES3_EELb1ELb0ELb0ELb0ELb1ELb1ELb1ELb0EEEvNS_16Flash_fwd_paramsE,"aw",@nobits
	.sectionflags	@""
	.align	16


//--------------------- .nv.shared._ZN5flash24flash_fwd_splitkv_kernelI23Flash_fwd_kernel_traitsILi128ELi64ELi128ELi4ELb0ELb0EN7cutlass6half_tE19Flash_kernel_traitsILi128ELi64ELi128ELi4ES3_EELb1ELb0ELb1ELb0ELb0ELb0ELb1ELb0EEEvNS_16Flash_fwd_paramsE --------------------------
	.section	.nv.shared._ZN5flash24flash_fwd_splitkv_kernelI23Flash_fwd_kernel_traitsILi128ELi64ELi128ELi4ELb0ELb0EN7cutlass6half_tE19Flash_kernel_traitsILi128ELi64ELi128ELi4ES3_EELb1ELb0ELb1ELb0ELb0ELb0ELb1ELb0EEEvNS_16Flash_fwd_paramsE,"aw",@nobits
	.sectionflags	@""
	.align	16


//--------------------- .nv.shared._ZN5flash24flash_fwd_splitkv_kernelI23Flash_fwd_kernel_traitsILi128ELi64ELi128ELi4ELb0ELb0EN7cutlass6half_tE19Flash_kernel_traitsILi128ELi64ELi128ELi4ES3_EELb1ELb0ELb1ELb0ELb0ELb1ELb1ELb0EEEvNS_16Flash_fwd_paramsE --------------------------
	.section	.nv.shared._ZN5flash24flash_fwd_splitkv_kernelI23Flash_fwd_kernel_traitsILi128ELi64ELi128ELi4ELb0ELb0EN7cutlass6half_tE19Flash_kernel_traitsILi128ELi64ELi128ELi4ES3_EELb1ELb0ELb1ELb0ELb0ELb1ELb1ELb0EEEvNS_16Flash_fwd_paramsE,"aw",@nobits
	.sectionflags	@""
	.align	16


//--------------------- .nv.shared._ZN5flash24flash_fwd_splitkv_kernelI23Flash_fwd_kernel_traitsILi128ELi64ELi128ELi4ELb0ELb0EN7cutlass6half_tE19Flash_kernel_traitsILi128ELi64ELi128ELi4ES3_EELb1ELb0ELb0ELb0ELb1ELb0ELb1ELb1EEEvNS_16Flash_fwd_paramsE --------------------------
	.section	.nv.shared._ZN5flash24flash_fwd_splitkv_kernelI23Flash_fwd_kernel_traitsILi128ELi64ELi128ELi4ELb0ELb0EN7cutlass6half_tE19Flash_kernel_traitsILi128ELi64ELi128ELi4ES3_EELb1ELb0ELb0ELb0ELb1ELb0ELb1ELb1EEEvNS_16Flash_fwd_paramsE,"aw",@nobits
	.sectionflags	@""
	.align	16


//--------------------- .nv.shared._ZN5flash24flash_fwd_splitkv_kernelI23Flash_fwd_kernel_traitsILi128ELi64ELi128ELi4ELb0ELb0EN7cutlass6half_tE19Flash_kernel_traitsILi128ELi64ELi128ELi4ES3_EELb1ELb0ELb0ELb0ELb1ELb1ELb1ELb1EEEvNS_16Flash_fwd_paramsE --------------------------
	.section	.nv.shared._ZN5flash24flash_fwd_splitkv_kernelI23Flash_fwd_kernel_traitsILi128ELi64ELi128ELi4ELb0ELb0EN7cutlass6half_tE19Flash_kernel_traitsILi128ELi64ELi128ELi4ES3_EELb1ELb0ELb0ELb0ELb1ELb1ELb1ELb1EEEvNS_16Flash_fwd_paramsE,"aw",@nobits
	.sectionflags	@""
	.align	16


//--------------------- .nv.shared._ZN5flash24flash_fwd_splitkv_kernelI23Flash_fwd_kernel_traitsILi128ELi64ELi128ELi4ELb0ELb0EN7cutlass6half_tE19Flash_kernel_traitsILi128ELi64ELi128ELi4ES3_EELb1ELb0ELb1ELb0ELb0ELb0ELb1ELb1EEEvNS_16Flash_fwd_paramsE --------------------------
	.section	.nv.shared._ZN5flash24flash_fwd_splitkv_kernelI23Flash_fwd_kernel_traitsILi128ELi64ELi128ELi4ELb0ELb0EN7cutlass6half_tE19Flash_kernel_traitsILi128ELi64ELi128ELi4ES3_EELb1ELb0ELb1ELb0ELb0ELb0ELb1ELb1EEEvNS_16Flash_fwd_paramsE,"aw",@nobits
	.sectionflags	@""
	.align	16


//--------------------- .nv.shared._ZN5flash24flash_fwd_splitkv_kernelI23Flash_fwd_kernel_traitsILi128ELi64ELi128ELi4ELb0ELb0EN7cutlass6half_tE19Flash_kernel_traitsILi128ELi64ELi128ELi4ES3_EELb1ELb0ELb1ELb0ELb0ELb1ELb1ELb1EEEvNS_16Flash_fwd_paramsE --------------------------
	.section	.nv.shared._ZN5flash24flash_fwd_splitkv_kernelI23Flash_fwd_kernel_traitsILi128ELi64ELi128ELi4ELb0ELb0EN7cutlass6half_tE19Flash_kernel_traitsILi128ELi64ELi128ELi4ES3_EELb1ELb0ELb1ELb0ELb0ELb1ELb1ELb1EEEvNS_16Flash_fwd_paramsE,"aw",@nobits
	.sectionflags	@""
	.align	16


//--------------------- .nv.shared._ZN5flash32flash_fwd_splitkv_combine_kernelI23Flash_fwd_kernel_traitsILi128ELi64ELi64ELi4ELb0ELb0EN7cutlass6half_tE19Flash_kernel_traitsILi128ELi64ELi64ELi4ES3_EELi4ELi7ELb0EEEvNS_16Flash_fwd_paramsE --------------------------
	.section	.nv.shared._ZN5flash32flash_fwd_splitkv_combine_kernelI23Flash_fwd_kernel_traitsILi128ELi64ELi64ELi4ELb0ELb0EN7cutlass6half_tE19Flash_kernel_traitsILi128ELi64ELi64ELi4ES3_EELi4ELi7ELb0EEEvNS_16Flash_fwd_paramsE,"aw",@nobits
	.sectionflags	@""
	.align	16
.nv.shared._ZN5flash32flash_fwd_splitkv_combine_kernelI23Flash_fwd_kernel_traitsILi128ELi64ELi64ELi4ELb0ELb0EN7cutlass6half_tE19Flash_kernel_traitsILi128ELi64ELi64ELi4ES3_EELi4ELi7ELb0EEEvNS_16Flash_fwd_paramsE:
	.zero		2560


//--------------------- .nv.shared._ZN5flash32flash_fwd_splitkv_combine_kernelI23Flash_fwd_kernel_traitsILi128ELi64ELi64ELi4ELb0ELb0EN7cutlass6half_tE19Flash_kernel_traitsILi128ELi64ELi64ELi4ES3_EELi4ELi6ELb0EEEvNS_16Flash_fwd_paramsE --------------------------
	.section	.nv.shared._ZN5flash32flash_fwd_splitkv_combine_kernelI23Flash_fwd_kernel_traitsILi128ELi64ELi64ELi4ELb0ELb0EN7cutlass6half_tE19Flash_kernel_traitsILi128ELi64ELi64ELi4ES3_EELi4ELi6ELb0EEEvNS_16Flash_fwd_paramsE,"aw",@nobits
	.sectionflags	@""
	.align	16
.nv.shared._ZN5flash32flash_fwd_splitkv_combine_kernelI23Flash_fwd_kernel_traitsILi128ELi64ELi64ELi4ELb0ELb0EN7cutlass6half_tE19Flash_kernel_traitsILi128ELi64ELi64ELi4ES3_EELi4ELi6ELb0EEEvNS_16Flash_fwd_paramsE:
	.zero		1280


//--------------------- .nv.shared._ZN5flash32flash_fwd_splitkv_combine_kernelI23Flash_fwd_kernel_traitsILi128ELi64ELi64ELi4ELb0ELb0EN7cutlass6half_tE19Flash_kernel_traitsILi128ELi64ELi64ELi4ES3_EELi4ELi5ELb0EEEvNS_16Flash_fwd_paramsE --------------------------
	.section	.nv.shared._ZN5flash32flash_fwd_splitkv_combine_kernelI23Flash_fwd_kernel_traitsILi128ELi64ELi64ELi4ELb0ELb0EN7cutlass6half_tE19Flash_kernel_traitsILi128ELi64ELi64ELi4ES3_EELi4ELi5ELb0EEEvNS_16Flash_fwd_paramsE,"aw",@nobits
	.sectionflags	@""
	.align	16
.nv.shared._ZN5flash32flash_fwd_splitkv_combine_kernelI23Flash_fwd_kernel_traitsILi128ELi64ELi64ELi4ELb0ELb0EN7cutlass6half_tE19Flash_kernel_traitsILi128ELi64ELi64ELi4ES3_EELi4ELi5ELb0EEEvNS_16Flash_fwd_paramsE:
	.zero		640


//--------------------- .nv.shared._ZN5flash32flash_fwd_splitkv_combine_kernelI23Flash_fwd_kernel_traitsILi128ELi64ELi64ELi4ELb0ELb0EN7cutlass6half_tE19Flash_kernel_traitsILi128ELi64ELi64ELi4ES3_EELi4ELi4ELb0EEEvNS_16Flash_fwd_paramsE --------------------------
	.section	.nv.shared._ZN5flash32flash_fwd_splitkv_combine_kernelI23Flash_fwd_kernel_traitsILi128ELi64ELi64ELi4ELb0ELb0EN7cutlass6half_tE19Flash_kernel_traitsILi128ELi64ELi64ELi4ES3_EELi4ELi4ELb0EEEvNS_16Flash_fwd_paramsE,"aw",@nobits
	.sectionflags	@""
	.align	16
.nv.shared._ZN5flash32flash_fwd_splitkv_combine_kernelI23Flash_fwd_kernel_traitsILi128ELi64ELi64ELi4ELb0ELb0EN7cutlass6half_tE19Flash_kernel_traitsILi128ELi64ELi64ELi4ES3_EELi4ELi4ELb0EEEvNS_16Flash_fwd_paramsE:
	.zero		320


//--------------------- .nv.shared._ZN5flash32flash_fwd_splitkv_combine_kernelI23Flash_fwd_kernel_traitsILi128ELi64ELi64ELi4ELb0ELb0EN7cutlass6half_tE19Flash_kernel_traitsILi128ELi64ELi64ELi4ES3_EELi4ELi3ELb0EEEvNS_16Flash_fwd_paramsE --------------------------
	.section	.nv.shared._ZN5flash32flash_fwd_splitkv_combine_kernelI23Flash_fwd_kernel_traitsILi128ELi64ELi64ELi4ELb0ELb0EN7cutlass6half_tE19Flash_kernel_traitsILi128ELi64ELi64ELi4ES3_EELi4ELi3ELb0EEEvNS_16Flash_fwd_paramsE,"aw",@nobits
	.sectionflags	@""
	.align	16
.nv.shared._ZN5flash32flash_fwd_splitkv_combine_kernelI23Flash_fwd_kernel_traitsILi128ELi64ELi64ELi4ELb0ELb0EN7cutlass6half_tE19Flash_kernel_traitsILi128ELi64ELi64ELi4ES3_EELi4ELi3ELb0EEEvNS_16Flash_fwd_paramsE:
	.zero		160


//--------------------- .nv.shared._ZN5flash32flash_fwd_splitkv_combine_kernelI23Flash_fwd_kernel_traitsILi128ELi64ELi64ELi4ELb0ELb0EN7cutlass6half_tE19Flash_kernel_traitsILi128ELi64ELi64ELi4ES3_EELi4ELi2ELb0EEEvNS_16Flash_fwd_paramsE --------------------------
	.section	.nv.shared._ZN5flash32flash_fwd_splitkv_combine_kernelI23Flash_fwd_kernel_traitsILi128ELi64ELi64ELi4ELb0ELb0EN7cutlass6half_tE19Flash_kernel_traitsILi128ELi64ELi64ELi4ES3_EELi4ELi2ELb0EEEvNS_16Flash_fwd_paramsE,"aw",@nobits
	.sectionflags	@""
	.align	16
.nv.shared._ZN5flash32flash_fwd_splitkv_combine_kernelI23Flash_fwd_kernel_traitsILi128ELi64ELi64ELi4ELb0ELb0EN7cutlass6half_tE19Flash_kernel_traitsILi128ELi64ELi64ELi4ES3_EELi4ELi2ELb0EEEvNS_16Flash_fwd_paramsE:
	.zero		80


//--------------------- .nv.shared._ZN5flash32flash_fwd_splitkv_combine_kernelI23Flash_fwd_kernel_traitsILi128ELi64ELi64ELi4ELb0ELb0EN7cutlass6half_tE19Flash_kernel_traitsILi128ELi64ELi64ELi4ES3_EELi4ELi1ELb0EEEvNS_16Flash_fwd_paramsE --------------------------
	.section	.nv.shared._ZN5flash32flash_fwd_splitkv_combine_kernelI23Flash_fwd_kernel_traitsILi128ELi64ELi64ELi4ELb0ELb0EN7cutlass6half_tE19Flash_kernel_traitsILi128ELi64ELi64ELi4ES3_EELi4ELi1ELb0EEEvNS_16Flash_fwd_paramsE,"aw",@nobits
	.sectionflags	@""
	.align	16
.nv.shared._ZN5flash32flash_fwd_splitkv_combine_kernelI23Flash_fwd_kernel_traitsILi128ELi64ELi64ELi4ELb0ELb0EN7cutlass6half_tE19Flash_kernel_traitsILi128ELi64ELi64ELi4ES3_EELi4ELi1ELb0EEEvNS_16Flash_fwd_paramsE:
	.zero		48


//--------------------- .nv.shared._ZN5flash32flash_fwd_splitkv_combine_kernelI23Flash_fwd_kernel_traitsILi128ELi64ELi64ELi4ELb0ELb0EN7cutlass6half_tE19Flash_kernel_traitsILi128ELi64ELi64ELi4ES3_EELi4ELi7ELb1EEEvNS_16Flash_fwd_paramsE --------------------------
	.section	.nv.shared._ZN5flash32flash_fwd_splitkv_combine_kernelI23Flash_fwd_kernel_traitsILi128ELi64ELi64ELi4ELb0ELb0EN7cutlass6half_tE19Flash_kernel_traitsILi128ELi64ELi64ELi4ES3_EELi4ELi7ELb1EEEvNS_16Flash_fwd_paramsE,"aw",@nobits
	.sectionflags	@""
	.align	16
.nv.shared._ZN5flash32flash_fwd_splitkv_combine_kernelI23Flash_fwd_kernel_traitsILi128ELi64ELi64ELi4ELb0ELb0EN7cutlass6half_tE19Flash_kernel_traitsILi128ELi64ELi64ELi4ES3_EELi4ELi7ELb1EEEvNS_16Flash_fwd_paramsE:
	.zero		2560


//--------------------- .nv.shared._ZN5flash32flash_fwd_splitkv_combine_kernelI23Flash_fwd_kernel_traitsILi128ELi64ELi64ELi4ELb0ELb0EN7cutlass6half_tE19Flash_kernel_traitsILi128ELi64ELi64ELi4ES3_EELi4ELi6ELb1EEEvNS_16Flash_fwd_paramsE --------------------------
	.section	.nv.shared._ZN5flash32flash_fwd_splitkv_combine_kernelI23Flash_fwd_kernel_traitsILi128ELi64ELi64ELi4ELb0ELb0EN7cutlass6half_tE19Flash_kernel_traitsILi128ELi64ELi64ELi4ES3_EELi4ELi6ELb1EEEvNS_16Flash_fwd_paramsE,"aw",@nobits
	.sectionflags	@""
	.align	16
.nv.shared._ZN5flash32flash_fwd_splitkv_combine_kernelI23Flash_fwd_kernel_traitsILi128ELi64ELi64ELi4ELb0ELb0EN7cutlass6half_tE19Flash_kernel_traitsILi128ELi64ELi64ELi4ES3_EELi4ELi6ELb1EEEvNS_16Flash_fwd_paramsE:
	.zero		1280


//--------------------- .nv.shared._ZN5flash32flash_fwd_splitkv_combine_kernelI23Flash_fwd_kernel_traitsILi128ELi64ELi64ELi4ELb0ELb0EN7cutlass6half_tE19Flash_kernel_traitsILi128ELi64ELi64ELi4ES3_EELi4ELi5ELb1EEEvNS_16Flash_fwd_paramsE --------------------------
	.section	.nv.shared._ZN5flash32flash_fwd_splitkv_combine_kernelI23Flash_fwd_kernel_traitsILi128ELi64ELi64ELi4ELb0ELb0EN7cutlass6half_tE19Flash_kernel_traitsILi128ELi64ELi64ELi4ES3_EELi4ELi5ELb1EEEvNS_16Flash_fwd_paramsE,"aw",@nobits
	.sectionflags	@""
	.align	16
.nv.shared._ZN5flash32flash_fwd_splitkv_combine_kernelI23Flash_fwd_kernel_traitsILi128ELi64ELi64ELi4ELb0ELb0EN7cutlass6half_tE19Flash_kernel_traitsILi128ELi64ELi64ELi4ES3_EELi4ELi5ELb1EEEvNS_16Flash_fwd_paramsE:
	.zero		640


//--------------------- .nv.shared._ZN5flash32flash_fwd_splitkv_combine_kernelI23Flash_fwd_kernel_traitsILi128ELi64ELi64ELi4ELb0ELb0EN7cutlass6half_tE19Flash_kernel_traitsILi128ELi64ELi64ELi4ES3_EELi4ELi4ELb1EEEvNS_16Flash_fwd_paramsE --------------------------
	.section	.nv.shared._ZN5flash32flash_fwd_splitkv_combine_kernelI23Flash_fwd_kernel_traitsILi128ELi64ELi64ELi4ELb0ELb0EN7cutlass6half_tE19Flash_kernel_traitsILi128ELi64ELi64ELi4ES3_EELi4ELi4ELb1EEEvNS_16Flash_fwd_paramsE,"aw",@nobits
	.sectionflags	@""
	.align	16
.nv.shared._ZN5flash32flash_fwd_splitkv_combine_kernelI23Flash_fwd_kernel_traitsILi128ELi64ELi64ELi4ELb0ELb0EN7cutlass6half_tE19Flash_kernel_traitsILi128ELi64ELi64ELi4ES3_EELi4ELi4ELb1EEEvNS_16Flash_fwd_paramsE:
	.zero		320


//--------------------- .nv.shared._ZN5flash32flash_fwd_splitkv_combine_kernelI23Flash_fwd_kernel_traitsILi128ELi64ELi64ELi4ELb0ELb0EN7cutlass6half_tE19Flash_kernel_traitsILi128ELi64ELi64ELi4ES3_EELi4ELi3ELb1EEEvNS_16Flash_fwd_paramsE --------------------------
	.section	.nv.shared._ZN5flash32flash_fwd_splitkv_combine_kernelI23Flash_fwd_kernel_traitsILi128ELi64ELi64ELi4ELb0ELb0EN7cutlass6half_tE19Flash_kernel_traitsILi128ELi64ELi64ELi4ES3_EELi4ELi3ELb1EEEvNS_16Flash_fwd_paramsE,"aw",@nobits
	.sectionflags	@""
	.align	16
.nv.shared._ZN5flash32flash_fwd_splitkv_combine_kernelI23Flash_fwd_kernel_traitsILi128ELi64ELi64ELi4ELb0ELb0EN7cutlass6half_tE19Flash_kernel_traitsILi128ELi64ELi64ELi4ES3_EELi4ELi3ELb1EEEvNS_16Flash_fwd_paramsE:
	.zero		160


//--------------------- .nv.shared._ZN5flash32flash_fwd_splitkv_combine_kernelI23Flash_fwd_kernel_traitsILi128ELi64ELi64ELi4ELb0ELb0EN7cutlass6half_tE19Flash_kernel_traitsILi128ELi64ELi64ELi4ES3_EELi4ELi2ELb1EEEvNS_16Flash_fwd_paramsE --------------------------
	.section	.nv.shared._ZN5flash32flash_fwd_splitkv_combine_kernelI23Flash_fwd_kernel_traitsILi128ELi64ELi64ELi4ELb0ELb0EN7cutlass6half_tE19Flash_kernel_traitsILi128ELi64ELi64ELi4ES3_EELi4ELi2ELb1EEEvNS_16Flash_fwd_paramsE,"aw",@nobits
	.sectionflags	@""
	.align	16
.nv.shared._ZN5flash32flash_fwd_splitkv_combine_kernelI23Flash_fwd_kernel_traitsILi128ELi64ELi64ELi4ELb0ELb0EN7cutlass6half_tE19Flash_kernel_traitsILi128ELi64ELi64ELi4ES3_EELi4ELi2ELb1EEEvNS_16Flash_fwd_paramsE:
	.zero		80


//--------------------- .nv.shared._ZN5flash32flash_fwd_splitkv_combine_kernelI23Flash_fwd_kernel_traitsILi128ELi64ELi64ELi4ELb0ELb0EN7cutlass6half_tE19Flash_kernel_traitsILi128ELi64ELi64ELi4ES3_EELi4ELi1ELb1EEEvNS_16Flash_fwd_paramsE --------------------------
	.section	.nv.shared._ZN5flash32flash_fwd_splitkv_combine_kernelI23Flash_fwd_kernel_traitsILi128ELi64ELi64ELi4ELb0ELb0EN7cutlass6half_tE19Flash_kernel_traitsILi128ELi64ELi64ELi4ES3_EELi4ELi1ELb1EEEvNS_16Flash_fwd_paramsE,"aw",@nobits
	.sectionflags	@""
	.align	16
.nv.shared._ZN5flash32flash_fwd_splitkv_combine_kernelI23Flash_fwd_kernel_traitsILi128ELi64ELi64ELi4ELb0ELb0EN7cutlass6half_tE19Flash_kernel_traitsILi128ELi64ELi64ELi4ES3_EELi4ELi1ELb1EEEvNS_16Flash_fwd_paramsE:
	.zero		48


//--------------------- .nv.shared._ZN5flash24flash_fwd_splitkv_kernelI23Flash_fwd_kernel_traitsILi128ELi64ELi64ELi4ELb0ELb0EN7cutlass6half_tE19Flash_kernel_traitsILi128ELi64ELi64ELi4ES3_EELb1ELb0ELb0ELb0ELb0ELb0ELb0ELb0EEEvNS_16Flash_fwd_paramsE --------------------------
	.section	.nv.shared._ZN5flash24flash_fwd_splitkv_kernelI23Flash_fwd_kernel_traitsILi128ELi64ELi64ELi4ELb0ELb0EN7cutlass6half_tE19Flash_kernel_traitsILi128ELi64ELi64ELi4ES3_EELb1ELb0ELb0ELb0ELb0ELb0ELb0ELb0EEEvNS_16Flash_fwd_paramsE,"aw",@nobits
	.sectionflags	@""
	.align	16


//--------------------- .nv.shared._ZN5flash24flash_fwd_splitkv_kernelI23Flash_fwd_kernel_traitsILi128ELi64ELi64ELi4ELb0ELb0EN7cutlass6half_tE19Flash_kernel_traitsILi128ELi64ELi64ELi4ES3_EELb1ELb0ELb0ELb0ELb0ELb1ELb0ELb0EEEvNS_16Flash_fwd_paramsE --------------------------
	.section	.nv.shared._ZN5flash24flash_fwd_splitkv_kernelI23Flash_fwd_kernel_traitsILi128ELi64ELi64ELi4ELb0ELb0EN7cutlass6half_tE19Flash_kernel_traitsILi128ELi64ELi64ELi4ES3_EELb1ELb0ELb0ELb0ELb0ELb1ELb0ELb0EEEvNS_16Flash_fwd_paramsE,"aw",@nobits
	.sectionflags	@""
	.align	16


//--------------------- .nv.shared._ZN5flash24flash_fwd_splitkv_kernelI23Flash_fwd_kernel_traitsILi128ELi64ELi64ELi4ELb0ELb0EN7cutlass6half_tE19Flash_kernel_traitsILi128ELi64ELi64ELi4ES3_EELb1ELb0ELb0ELb0ELb0ELb0ELb0ELb1EEEvNS_16Flash_fwd_paramsE --------------------------
	.section	.nv.shared._ZN5flash24flash_fwd_splitkv_kernelI23Flash_fwd_kernel_traitsILi128ELi64ELi64ELi4ELb0ELb0EN7cutlass6half_tE19Flash_kernel_traitsILi128ELi64ELi64ELi4ES3_EELb1ELb0ELb0ELb0ELb0ELb0ELb0ELb1EEEvNS_16Flash_fwd_paramsE,"aw",@nobits
	.sectionflags	@""
	.align	16


//--------------------- .nv.shared._ZN5flash24flash_fwd_splitkv_kernelI23Flash_fwd_kernel_traitsILi128ELi64ELi64ELi4ELb0ELb0EN7cutlass6half_tE19Flash_kernel_traitsILi128ELi64ELi64ELi4ES3_EELb1ELb0ELb0ELb0ELb0ELb1ELb0ELb1EEEvNS_16Flash_fwd_paramsE --------------------------
	.section	.nv.shared._ZN5flash24flash_fwd_splitkv_kernelI23Flash_fwd_kernel_traitsILi128ELi64ELi64ELi4ELb0ELb0EN7cutlass6half_tE19Flash_kernel_traitsILi128ELi64ELi64ELi4ES3_EELb1ELb0ELb0ELb0ELb0ELb1ELb0ELb1EEEvNS_16Flash_fwd_paramsE,"aw",@nobits
	.sectionflags	@""
	.align	16


//--------------------- .nv.shared._ZN5flash24flash_fwd_splitkv_kernelI23Flash_fwd_kernel_traitsILi128ELi64ELi64ELi4ELb0ELb0EN7cutlass6half_tE19Flash_kernel_traitsILi128ELi64ELi64ELi4ES3_EELb1ELb0ELb0ELb0ELb0ELb0ELb1ELb0EEEvNS_16Flash_fwd_paramsE --------------------------
	.section	.nv.shared._ZN5flash24flash_fwd_splitkv_kernelI23Flash_fwd_kernel_traitsILi128ELi64ELi64ELi4ELb0ELb0EN7cutlass6half_tE19Flash_kernel_traitsILi128ELi64ELi64ELi4ES3_EELb1ELb0ELb0ELb0ELb0ELb0ELb1ELb0EEEvNS_16Flash_fwd_paramsE,"aw",@nobits
	.sectionflags	@""
	.align	16


//--------------------- .nv.shared._ZN5flash24flash_fwd_splitkv_kernelI23Flash_fwd_kernel_traitsILi128ELi64ELi64ELi4ELb0ELb0EN7cutlass6half_tE19Flash_kernel_traitsILi128ELi64ELi64ELi4ES3_EELb1ELb0ELb0ELb0ELb0ELb1ELb1ELb0EEEvNS_16Flash_fwd_paramsE --------------------------
	.section	.nv.shared._ZN5flash24flash_fwd_splitkv_kernelI23Flash_fwd_kernel_traitsILi128ELi64ELi64ELi4ELb0ELb0EN7cutlass6half_tE19Flash_kernel_traitsILi128ELi64ELi64ELi4ES3_EELb1ELb0ELb0ELb0ELb0ELb1ELb1ELb0EEEvNS_16Flash_fwd_paramsE,"aw",@nobits
	.sectionflags	@""
	.align	16


//--------------------- .nv.shared._ZN5flash24flash_fwd_splitkv_kernelI23Flash_fwd_kernel_traitsILi128ELi64ELi64ELi4ELb0ELb0EN7cutlass6half_tE19Flash_kernel_traitsILi128ELi64ELi64ELi4ES3_EELb1ELb0ELb0ELb0ELb0ELb0ELb1ELb1EEEvNS_16Flash_fwd_paramsE --------------------------
	.section	.nv.shared._ZN5flash24flash_fwd_splitkv_kernelI23Flash_fwd_kernel_traitsILi128ELi64ELi64ELi4ELb0ELb0EN7cutlass6half_tE19Flash_kernel_traitsILi128ELi64ELi64ELi4ES3_EELb1ELb0ELb0ELb0ELb0ELb0ELb1ELb1EEEvNS_16Flash_fwd_paramsE,"aw",@nobits
	.sectionflags	@""
	.align	16


//--------------------- .nv.shared._ZN5flash24flash_fwd_splitkv_kernelI23Flash_fwd_kernel_traitsILi128ELi64ELi64ELi4ELb0ELb0EN7cutlass6half_tE19Flash_kernel_traitsILi128ELi64ELi64ELi4ES3_EELb1ELb0ELb0ELb0ELb0ELb1ELb1ELb1EEEvNS_16Flash_fwd_paramsE --------------------------
	.section	.nv.shared._ZN5flash24flash_fwd_splitkv_kernelI23Flash_fwd_kernel_traitsILi128ELi64ELi64ELi4ELb0ELb0EN7cutlass6half_tE19Flash_kernel_traitsILi128ELi64ELi64ELi4ES3_EELb1ELb0ELb0ELb0ELb0ELb1ELb1ELb1EEEvNS_16Flash_fwd_paramsE,"aw",@nobits
	.sectionflags	@""
	.align	16


//--------------------- .nv.shared._ZN5flash24flash_fwd_splitkv_kernelI23Flash_fwd_kernel_traitsILi128ELi64ELi64ELi4ELb0ELb0EN7cutlass6half_tE19Flash_kernel_traitsILi128ELi64ELi64ELi4ES3_EELb1ELb0ELb0ELb1ELb1ELb0ELb0ELb0EEEvNS_16Flash_fwd_paramsE --------------------------
	.section	.nv.shared._ZN5flash24flash_fwd_splitkv_kernelI23Flash_fwd_kernel_traitsILi128ELi64ELi64ELi4ELb0ELb0EN7cutlass6half_tE19Flash_kernel_traitsILi128ELi64ELi64ELi4ES3_EELb1ELb0ELb0ELb1ELb1ELb0ELb0ELb0EEEvNS_16Flash_fwd_paramsE,"aw",@nobits
	.sectionflags	@""
	.align	16


//--------------------- .nv.shared._ZN5flash24flash_fwd_splitkv_kernelI23Flash_fwd_kernel_traitsILi128ELi64ELi64ELi4ELb0ELb0EN7cutlass6half_tE19Flash_kernel_traitsILi128ELi64ELi64ELi4ES3_EELb1ELb0ELb0ELb1ELb1ELb1ELb0ELb0EEEvNS_16Flash_fwd_paramsE --------------------------
	.section	.nv.shared._ZN5flash24flash_fwd_splitkv_kernelI23Flash_fwd_kernel_traitsILi128ELi64ELi64ELi4ELb0ELb0EN7cutlass6half_tE19Flash_kernel_traitsILi128ELi64ELi64ELi4ES3_EELb1ELb0ELb0ELb1ELb1ELb1ELb0ELb0EEEvNS_16Flash_fwd_paramsE,"aw",@nobits
	.sectionflags	@""
	.align	16


//--------------------- .nv.shared._ZN5flash24flash_fwd_splitkv_kernelI23Flash_fwd_kernel_traitsILi128ELi64ELi64ELi4ELb0ELb0EN7cutlass6half_tE19Flash_kernel_traitsILi128ELi64ELi64ELi4ES3_EELb1ELb0ELb0ELb1ELb1ELb0ELb1ELb0EEEvNS_16Flash_fwd_paramsE --------------------------
	.section	.nv.shared._ZN5flash24flash_fwd_splitkv_kernelI23Flash_fwd_kernel_traitsILi128ELi64ELi64ELi4ELb0ELb0EN7cutlass6half_tE19Flash_kernel_traitsILi128ELi64ELi64ELi4ES3_EELb1ELb0ELb0ELb1ELb1ELb0ELb1ELb0EEEvNS_16Flash_fwd_paramsE,"aw",@nobits
	.sectionflags	@""
	.align	16


//--------------------- .nv.shared._ZN5flash24flash_fwd_splitkv_kernelI23Flash_fwd_kernel_traitsILi128ELi64ELi64ELi4ELb0ELb0EN7cutlass6half_tE19Flash_kernel_traitsILi128ELi64ELi64ELi4ES3_EELb1ELb0ELb0ELb1ELb1ELb1ELb1ELb0EEEvNS_16Flash_fwd_paramsE --------------------------
	.section	.nv.shared._ZN5flash24flash_fwd_splitkv_kernelI23Flash_fwd_kernel_traitsILi128ELi64ELi64ELi4ELb0ELb0EN7cutlass6half_tE19Flash_kernel_traitsILi128ELi64ELi64ELi4ES3_EELb1ELb0ELb0ELb1ELb1ELb1ELb1ELb0EEEvNS_16Flash_fwd_paramsE,"aw",@nobits
	.sectionflags	@""
	.align	16


//--------------------- .nv.shared._ZN5flash24flash_fwd_splitkv_kernelI23Flash_fwd_kernel_traitsILi128ELi64ELi64ELi4ELb0ELb0EN7cutlass6half_tE19Flash_kernel_traitsILi128ELi64ELi64ELi4ES3_EELb1ELb0ELb0ELb0ELb1ELb0ELb0ELb0EEEvNS_16Flash_fwd_paramsE --------------------------
	.section	.nv.shared._ZN5flash24flash_fwd_splitkv_kernelI23Flash_fwd_kernel_traitsILi128ELi64ELi64ELi4ELb0ELb0EN7cutlass6half_tE19Flash_kernel_traitsILi128ELi64ELi64ELi4ES3_EELb1ELb0ELb0ELb0ELb1ELb0ELb0ELb0EEEvNS_16Flash_fwd_paramsE,"aw",@nobits
	.sectionflags	@""
	.align	16


//--------------------- .nv.shared._ZN5flash24flash_fwd_splitkv_kernelI23Flash_fwd_kernel_traitsILi128ELi64ELi64ELi4ELb0ELb0EN7cutlass6half_tE19Flash_kernel_traitsILi128ELi64ELi64ELi4ES3_EELb1ELb0ELb0ELb0ELb1ELb1ELb0ELb0EEEvNS_16Flash_fwd_paramsE --------------------------
	.section	.nv.shared._ZN5flash24flash_fwd_splitkv_kernelI23Flash_fwd_kernel_traitsILi128ELi64ELi64ELi4ELb0ELb0EN7cutlass6half_tE19Flash_kernel_traitsILi128ELi64ELi64ELi4ES3_EELb1ELb0ELb0ELb0ELb1ELb1ELb0ELb0EEEvNS_16Flash_fwd_paramsE,"aw",@nobits
	.sectionflags	@""
	.align	16


//--------------------- .nv.shared._ZN5flash24flash_fwd_splitkv_kernelI23Flash_fwd_kernel_traitsILi128ELi64ELi64ELi4ELb0ELb0EN7cutlass6half_tE19Flash_kernel_traitsILi128ELi64ELi64ELi4ES3_EELb1ELb0ELb1ELb0ELb0ELb0ELb0ELb0EEEvNS_16Flash_fwd_paramsE --------------------------
	.section	.nv.shared._ZN5flash24flash_fwd_splitkv_kernelI23Flash_fwd_kernel_traitsILi128ELi64ELi64ELi4ELb0ELb0EN7cutlass6half_tE19Flash_kernel_traitsILi128ELi64ELi64ELi4ES3_EELb1ELb0ELb1ELb0ELb0ELb0ELb0ELb0EEEvNS_16Flash_fwd_paramsE,"aw",@nobits
	.sectionflags	@""
	.align	16


//--------------------- .nv.shared._ZN5flash24flash_fwd_splitkv_kernelI23Flash_fwd_kernel_traitsILi128ELi64ELi64ELi4ELb0ELb0EN7cutlass6half_tE19Flash_kernel_traitsILi128ELi64ELi64ELi4ES3_EELb1ELb0ELb1ELb0ELb0ELb1ELb0ELb0EEEvNS_16Flash_fwd_paramsE --------------------------
	.section	.nv.shared._ZN5flash24flash_fwd_splitkv_kernelI23Flash_fwd_kernel_traitsILi128ELi64ELi64ELi4ELb0ELb0EN7cutlass6half_tE19Flash_kernel_traitsILi128ELi64ELi64ELi4ES3_EELb1ELb0ELb1ELb0ELb0ELb1ELb0ELb0EEEvNS_16Flash_fwd_paramsE,"aw",@nobits
	.sectionflags	@""
	.align	16


//--------------------- .nv.shared._ZN5flash24flash_fwd_splitkv_kernelI23Flash_fwd_kernel_traitsILi128ELi64ELi64ELi4ELb0ELb0EN7cutlass6half_tE19Flash_kernel_traitsILi128ELi64ELi64ELi4ES3_EELb1ELb0ELb0ELb0ELb1ELb0ELb0ELb1EEEvNS_16Flash_fwd_paramsE --------------------------
	.section	.nv.shared._ZN5flash24flash_fwd_splitkv_kernelI23Flash_fwd_kernel_traitsILi128ELi64ELi64ELi4ELb0ELb0EN7cutlass6half_tE19Flash_kernel_traitsILi128ELi64ELi64ELi4ES3_EELb1ELb0ELb0ELb0ELb1ELb0ELb0ELb1EEEvNS_16Flash_fwd_paramsE,"aw",@nobits
	.sectionflags	@""
	.align	16


//--------------------- .nv.shared._ZN5flash24flash_fwd_splitkv_kernelI23Flash_fwd_kernel_traitsILi128ELi64ELi64ELi4ELb0ELb0EN7cutlass6half_tE19Flash_kernel_traitsILi128ELi64ELi64ELi4ES3_EELb1ELb0ELb0ELb0ELb1ELb1ELb0ELb1EEEvNS_16Flash_fwd_paramsE --------------------------
	.section	.nv.shared._ZN5flash24flash_fwd_splitkv_kernelI23Flash_fwd_kernel_traitsILi128ELi64ELi64ELi4ELb0ELb0EN7cutlass6half_tE19Flash_kernel_traitsILi128ELi64ELi64ELi4ES3_EELb1ELb0ELb0ELb0ELb1ELb1ELb0ELb1EEEvNS_16Flash_fwd_paramsE,"aw",@nobits
	.sectionflags	@""
	.align	16


//--------------------- .nv.shared._ZN5flash24flash_fwd_splitkv_kernelI23Flash_fwd_kernel_traitsILi128ELi64ELi64ELi4ELb0ELb0EN7cutlass6half_tE19Flash_kernel_traitsILi128ELi64ELi64ELi4ES3_EELb1ELb0ELb1ELb0ELb0ELb0ELb0ELb1EEEvNS_16Flash_fwd_paramsE --------------------------
	.section	.nv.shared._ZN5flash24flash_fwd_splitkv_kernelI23Flash_fwd_kernel_traitsILi128ELi64ELi64ELi4ELb0ELb0EN7cutlass6half_tE19Flash_kernel_traitsILi128ELi64ELi64ELi4ES3_EELb1ELb0ELb1ELb0ELb0ELb0ELb0ELb1EEEvNS_16Flash_fwd_paramsE,"aw",@nobits
	.sectionflags	@""
	.align	16


//--------------------- .nv.shared._ZN5flash24flash_fwd_splitkv_kernelI23Flash_fwd_kernel_traitsILi128ELi64ELi64ELi4ELb0ELb0EN7cutlass6half_tE19Flash_kernel_traitsILi128ELi64ELi64ELi4ES3_EELb1ELb0ELb1ELb0ELb0ELb1ELb0ELb1EEEvNS_16Flash_fwd_paramsE --------------------------
	.section	.nv.shared._ZN5flash24flash_fwd_splitkv_kernelI23Flash_fwd_kernel_traitsILi128ELi64ELi64ELi4ELb0ELb0EN7cutlass6half_tE19Flash_kernel_traitsILi128ELi64ELi64ELi4ES3_EELb1ELb0ELb1ELb0ELb0ELb1ELb0ELb1EEEvNS_16Flash_fwd_paramsE,"aw",@nobits
	.sectionflags	@""
	.align	16


//--------------------- .nv.shared._ZN5flash24flash_fwd_splitkv_kernelI23Flash_fwd_kernel_traitsILi128ELi64ELi64ELi4ELb0ELb0EN7cutlass6half_tE19Flash_kernel_traitsILi128ELi64ELi64ELi4ES3_EELb1ELb0ELb0ELb0ELb1ELb0ELb1ELb0EEEvNS_16Flash_fwd_paramsE --------------------------
	.section	.nv.shared._ZN5flash24flash_fwd_splitkv_kernelI23Flash_fwd_kernel_traitsILi128ELi64ELi64ELi4ELb0ELb0EN7cutlass6half_tE19Flash_kernel_traitsILi128ELi64ELi64ELi4ES3_EELb1ELb0ELb0ELb0ELb1ELb0ELb1ELb0EEEvNS_16Flash_fwd_paramsE,"aw",@nobits
	.sectionflags	@""
	.align	16


//--------------------- .nv.shared._ZN5flash24flash_fwd_splitkv_kernelI23Flash_fwd_kernel_traitsILi128ELi64ELi64ELi4ELb0ELb0EN7cutlass6half_tE19Flash_kernel_traitsILi128ELi64ELi64ELi4ES3_EELb1ELb0ELb0ELb0ELb1ELb1ELb1ELb0EEEvNS_16Flash_fwd_paramsE --------------------------
	.section	.nv.shared._ZN5flash24flash_fwd_splitkv_kernelI23Flash_fwd_kernel_traitsILi128ELi64ELi64ELi4ELb0ELb0EN7cutlass6half_tE19Flash_kernel_traitsILi128ELi64ELi64ELi4ES3_EELb1ELb0ELb0ELb0ELb1ELb1ELb1ELb0EEEvNS_16Flash_fwd_paramsE,"aw",@nobits
	.sectionflags	@""
	.align	16


//--------------------- .nv.shared._ZN5flash24flash_fwd_splitkv_kernelI23Flash_fwd_kernel_traitsILi128ELi64ELi64ELi4ELb0ELb0EN7cutlass6half_tE19Flash_kernel_traitsILi128ELi64ELi64ELi4ES3_EELb1ELb0ELb1ELb0ELb0ELb0ELb1ELb0EEEvNS_16Flash_fwd_paramsE --------------------------
	.section	.nv.shared._ZN5flash24flash_fwd_splitkv_kernelI23Flash_fwd_kernel_traitsILi128ELi64ELi64ELi4ELb0ELb0EN7cutlass6half_tE19Flash_kernel_traitsILi128ELi64ELi64ELi4ES3_EELb1ELb0ELb1ELb0ELb0ELb0ELb1ELb0EEEvNS_16Flash_fwd_paramsE,"aw",@nobits
	.sectionflags	@""
	.align	16


//--------------------- .nv.shared._ZN5flash24flash_fwd_splitkv_kernelI23Flash_fwd_kernel_traitsILi128ELi64ELi64ELi4ELb0ELb0EN7cutlass6half_tE19Flash_kernel_traitsILi128ELi64ELi64ELi4ES3_EELb1ELb0ELb1ELb0ELb0ELb1ELb1ELb0EEEvNS_16Flash_fwd_paramsE --------------------------
	.section	.nv.shared._ZN5flash24flash_fwd_splitkv_kernelI23Flash_fwd_kernel_traitsILi128ELi64ELi64ELi4ELb0ELb0EN7cutlass6half_tE19Flash_kernel_traitsILi128ELi64ELi64ELi4ES3_EELb1ELb0ELb1ELb0ELb0ELb1ELb1ELb0EEEvNS_16Flash_fwd_paramsE,"aw",@nobits
	.sectionflags	@""
	.align	16


//--------------------- .nv.shared._ZN5flash24flash_fwd_splitkv_kernelI23Flash_fwd_kernel_traitsILi128ELi64ELi64ELi4ELb0ELb0EN7cutlass6half_tE19Flash_kernel_traitsILi128ELi64ELi64ELi4ES3_EELb1ELb0ELb0ELb0ELb1ELb0ELb1ELb1EEEvNS_16Flash_fwd_paramsE --------------------------
	.section	.nv.shared._ZN5flash24flash_fwd_splitkv_kernelI23Flash_fwd_kernel_traitsILi128ELi64ELi64ELi4ELb0ELb0EN7cutlass6half_tE19Flash_kernel_traitsILi128ELi64ELi64ELi4ES3_EELb1ELb0ELb0ELb0ELb1ELb0ELb1ELb1EEEvNS_16Flash_fwd_paramsE,"aw",@nobits
	.sectionflags	@""
	.align	16


//--------------------- .nv.shared._ZN5flash24flash_fwd_splitkv_kernelI23Flash_fwd_kernel_traitsILi128ELi64ELi64ELi4ELb0ELb0EN7cutlass6half_tE19Flash_kernel_traitsILi128ELi64ELi64ELi4ES3_EELb1ELb0ELb0ELb0ELb1ELb1ELb1ELb1EEEvNS_16Flash_fwd_paramsE --------------------------
	.section	.nv.shared._ZN5flash24flash_fwd_splitkv_kernelI23Flash_fwd_kernel_traitsILi128ELi64ELi64ELi4ELb0ELb0EN7cutlass6half_tE19Flash_kernel_traitsILi128ELi64ELi64ELi4ES3_EELb1ELb0ELb0ELb0ELb1ELb1ELb1ELb1EEEvNS_16Flash_fwd_paramsE,"aw",@nobits
	.sectionflags	@""
	.align	16


//--------------------- .nv.shared._ZN5flash24flash_fwd_splitkv_kernelI23Flash_fwd_kernel_traitsILi128ELi64ELi64ELi4ELb0ELb0EN7cutlass6half_tE19Flash_kernel_traitsILi128ELi64ELi64ELi4ES3_EELb1ELb0ELb1ELb0ELb0ELb0ELb1ELb1EEEvNS_16Flash_fwd_paramsE --------------------------
	.section	.nv.shared._ZN5flash24flash_fwd_splitkv_kernelI23Flash_fwd_kernel_traitsILi128ELi64ELi64ELi4ELb0ELb0EN7cutlass6half_tE19Flash_kernel_traitsILi128ELi64ELi64ELi4ES3_EELb1ELb0ELb1ELb0ELb0ELb0ELb1ELb1EEEvNS_16Flash_fwd_paramsE,"aw",@nobits
	.sectionflags	@""
	.align	16


//--------------------- .nv.shared._ZN5flash24flash_fwd_splitkv_kernelI23Flash_fwd_kernel_traitsILi128ELi64ELi64ELi4ELb0ELb0EN7cutlass6half_tE19Flash_kernel_traitsILi128ELi64ELi64ELi4ES3_EELb1ELb0ELb1ELb0ELb0ELb1ELb1ELb1EEEvNS_16Flash_fwd_paramsE --------------------------
	.section	.nv.shared._ZN5flash24flash_fwd_splitkv_kernelI23Flash_fwd_kernel_traitsILi128ELi64ELi64ELi4ELb0ELb0EN7cutlass6half_tE19Flash_kernel_traitsILi128ELi64ELi64ELi4ES3_EELb1ELb0ELb1ELb0ELb0ELb1ELb1ELb1EEEvNS_16Flash_fwd_paramsE,"aw",@nobits
	.sectionflags	@""
	.align	16
